	.target	sm_90a

	.elftype	@"ET_EXEC"


//--------------------- .note.nv.tkinfo           --------------------------
	.section	.note.nv.tkinfo,"",@"SHT_NOTE"
	.sectionflags	@"SHF_NOTE_NV_TKINFO"
	.tkinfo
        /*0018*/ 	.word	0x00000002
        /*0030*/ 	.string	""
        /*0030*/ 	.string	"ptxas"
        /*0030*/ 	.string	"Cuda compilation tools, release 13.0, V13.0.88"
        /*0030*/ 	.string	"Build cuda_13.0.r13.0/compiler.36424714_0"
        /*0030*/ 	.string	"-arch sm_90a -m 64 "



//--------------------- .note.nv.cuinfo           --------------------------
	.section	.note.nv.cuinfo,"",@"SHT_NOTE"
	.sectionflags	@"SHF_NOTE_NV_CUINFO"
        /*0018*/ 	.short	0x0002
        /*001a*/ 	.short	0x005a
        /*001c*/ 	.short	0x0082
	.zero		2


//--------------------- .nv.info                  --------------------------
	.section	.nv.info,"",@"SHT_CUDA_INFO"
	.align	4


	//----- nvinfo : EIATTR_REGCOUNT
	.align		4
        /*0000*/ 	.byte	0x04, 0x2f
        /*0002*/ 	.short	(.L_12 - .L_11)
	.align		4
.L_11:
        /*0004*/ 	.word	index@(_ZN5flash16flash_fwd_kernelI23Flash_fwd_kernel_traitsILi256ELi128ELi64ELi8ELb0ELb0EN7cutlass10bfloat16_tE19Flash_kernel_traitsILi256ELi128ELi64ELi8ES3_EELb0ELb0ELb1ELb1ELb0ELb0ELb1ELb0EEEvNS_16Flash_fwd_paramsE)
        /*0008*/ 	.word	0x000000ff


	//----- nvinfo : EIATTR_FRAME_SIZE
	.align		4
.L_12:
        /*000c*/ 	.byte	0x04, 0x11
        /*000e*/ 	.short	(.L_14 - .L_13)
	.align		4
.L_13:
        /*0010*/ 	.word	index@(_ZN5flash16flash_fwd_kernelI23Flash_fwd_kernel_traitsILi256ELi128ELi64ELi8ELb0ELb0EN7cutlass10bfloat16_tE19Flash_kernel_traitsILi256ELi128ELi64ELi8ES3_EELb0ELb0ELb1ELb1ELb0ELb0ELb1ELb0EEEvNS_16Flash_fwd_paramsE)
        /*0014*/ 	.word	0x00000088


	//----- nvinfo : EIATTR_REGCOUNT
	.align		4
.L_14:
        /*0018*/ 	.byte	0x04, 0x2f
        /*001a*/ 	.short	(.L_16 - .L_15)
	.align		4
.L_15:
        /*001c*/ 	.word	index@(_ZN5flash16flash_fwd_kernelI23Flash_fwd_kernel_traitsILi256ELi128ELi64ELi8ELb0ELb0EN7cutlass10bfloat16_tE19Flash_kernel_traitsILi256ELi128ELi64ELi8ES3_EELb1ELb0ELb1ELb1ELb0ELb0ELb0ELb1EEEvNS_16Flash_fwd_paramsE)
        /*0020*/ 	.word	0x000000ff


	//----- nvinfo : EIATTR_FRAME_SIZE
	.align		4
.L_16:
        /*0024*/ 	.byte	0x04, 0x11
        /*0026*/ 	.short	(.L_18 - .L_17)
	.align		4
.L_17:
        /*0028*/ 	.word	index@($_ZN5flash16flash_fwd_kernelI23Flash_fwd_kernel_traitsILi256ELi128ELi64ELi8ELb0ELb0EN7cutlass10bfloat16_tE19Flash_kernel_traitsILi256ELi128ELi64ELi8ES3_EELb1ELb0ELb1ELb1ELb0ELb0ELb0ELb1EEEvNS_16Flash_fwd_paramsE$_ZN5flash22compute_attn_1rowblockI23Flash_fwd_kernel_traitsILi256ELi128ELi64ELi8ELb0ELb0EN7cutlass10bfloat16_tE19Flash_kernel_traitsILi256ELi128ELi64ELi8ES3_EELb1ELb0ELb1ELb1ELb0ELb0ELb0ELb1ENS_16Flash_fwd_paramsEEEvRKT8_iii)
        /*002c*/ 	.word	0x00000218


	//----- nvinfo : EIATTR_FRAME_SIZE
	.align		4
.L_18:
        /*0030*/ 	.byte	0x04, 0x11
        /*0032*/ 	.short	(.L_20 - .L_19)
	.align		4
.L_19:
        /*0034*/ 	.word	index@(_ZN5flash16flash_fwd_kernelI23Flash_fwd_kernel_traitsILi256ELi128ELi64ELi8ELb0ELb0EN7cutlass10bfloat16_tE19Flash_kernel_traitsILi256ELi128ELi64ELi8ES3_EELb1ELb0ELb1ELb1ELb0ELb0ELb0ELb1EEEvNS_16Flash_fwd_paramsE)
        /*0038*/ 	.word	0x00000218


	//----- nvinfo : EIATTR_REGCOUNT
	.align		4
.L_20:
        /*003c*/ 	.byte	0x04, 0x2f
        /*003e*/ 	.short	(.L_22 - .L_21)
	.align		4
.L_21:
        /*0040*/ 	.word	index@(_ZN5flash16flash_fwd_kernelI23Flash_fwd_kernel_traitsILi256ELi128ELi64ELi8ELb0ELb0EN7cutlass10bfloat16_tE19Flash_kernel_traitsILi256ELi128ELi64ELi8ES3_EELb0ELb0ELb1ELb0ELb0ELb0ELb1ELb0EEEvNS_16Flash_fwd_paramsE)
        /*0044*/ 	.word	0x000000ff


	//----- nvinfo : EIATTR_FRAME_SIZE
	.align		4
.L_22:
        /*0048*/ 	.byte	0x04, 0x11
        /*004a*/ 	.short	(.L_24 - .L_23)
	.align		4
.L_23:
        /*004c*/ 	.word	index@(_ZN5flash16flash_fwd_kernelI23Flash_fwd_kernel_traitsILi256ELi128ELi64ELi8ELb0ELb0EN7cutlass10bfloat16_tE19Flash_kernel_traitsILi256ELi128ELi64ELi8ES3_EELb0ELb0ELb1ELb0ELb0ELb0ELb1ELb0EEEvNS_16Flash_fwd_paramsE)
        /*0050*/ 	.word	0x00000020


	//----- nvinfo : EIATTR_REGCOUNT
	.align		4
.L_24:
        /*0054*/ 	.byte	0x04, 0x2f
        /*0056*/ 	.short	(.L_26 - .L_25)
	.align		4
.L_25:
        /*0058*/ 	.word	index@(_ZN5flash16flash_fwd_kernelI23Flash_fwd_kernel_traitsILi256ELi128ELi64ELi8ELb0ELb0EN7cutlass10bfloat16_tE19Flash_kernel_traitsILi256ELi128ELi64ELi8ES3_EELb1ELb0ELb1ELb0ELb0ELb0ELb0ELb1EEEvNS_16Flash_fwd_paramsE)
        /*005c*/ 	.word	0x000000ff


	//----- nvinfo : EIATTR_FRAME_SIZE
	.align		4
.L_26:
        /*0060*/ 	.byte	0x04, 0x11
        /*0062*/ 	.short	(.L_28 - .L_27)
	.align		4
.L_27:
        /*0064*/ 	.word	index@(_ZN5flash16flash_fwd_kernelI23Flash_fwd_kernel_traitsILi256ELi128ELi64ELi8ELb0ELb0EN7cutlass10bfloat16_tE19Flash_kernel_traitsILi256ELi128ELi64ELi8ES3_EELb1ELb0ELb1ELb0ELb0ELb0ELb0ELb1EEEvNS_16Flash_fwd_paramsE)
        /*0068*/ 	.word	0x000001a8


	//----- nvinfo : EIATTR_REGCOUNT
	.align		4
.L_28:
        /*006c*/ 	.byte	0x04, 0x2f
        /*006e*/ 	.short	(.L_30 - .L_29)
	.align		4
.L_29:
        /*0070*/ 	.word	index@(_ZN5flash16flash_fwd_kernelI23Flash_fwd_kernel_traitsILi256ELi128ELi64ELi8ELb0ELb0EN7cutlass10bfloat16_tE19Flash_kernel_traitsILi256ELi128ELi64ELi8ES3_EELb1ELb0ELb1ELb1ELb0ELb0ELb0ELb0EEEvNS_16Flash_fwd_paramsE)
        /*0074*/ 	.word	0x000000ff


	//----- nvinfo : EIATTR_FRAME_SIZE
	.align		4
.L_30:
        /*0078*/ 	.byte	0x04, 0x11
        /*007a*/ 	.short	(.L_32 - .L_31)
	.align		4
.L_31:
        /*007c*/ 	.word	index@(_ZN5flash16flash_fwd_kernelI23Flash_fwd_kernel_traitsILi256ELi128ELi64ELi8ELb0ELb0EN7cutlass10bfloat16_tE19Flash_kernel_traitsILi256ELi128ELi64ELi8ES3_EELb1ELb0ELb1ELb1ELb0ELb0ELb0ELb0EEEvNS_16Flash_fwd_paramsE)
        /*0080*/ 	.word	0x00000068


	//----- nvinfo : EIATTR_REGCOUNT
	.align		4
.L_32:
        /*0084*/ 	.byte	0x04, 0x2f
        /*0086*/ 	.short	(.L_34 - .L_33)
	.align		4
.L_33:
        /*0088*/ 	.word	index@(_ZN5flash16flash_fwd_kernelI23Flash_fwd_kernel_traitsILi256ELi128ELi64ELi8ELb0ELb0EN7cutlass10bfloat16_tE19Flash_kernel_traitsILi256ELi128ELi64ELi8ES3_EELb0ELb0ELb1ELb0ELb0ELb1ELb1ELb0EEEvNS_16Flash_fwd_paramsE)
        /*008c*/ 	.word	0x000000ff


	//----- nvinfo : EIATTR_FRAME_SIZE
	.align		4
.L_34:
        /*0090*/ 	.byte	0x04, 0x11
        /*0092*/ 	.short	(.L_36 - .L_35)
	.align		4
.L_35:
        /*0094*/ 	.word	index@(_ZN5flash16flash_fwd_kernelI23Flash_fwd_kernel_traitsILi256ELi128ELi64ELi8ELb0ELb0EN7cutlass10bfloat16_tE19Flash_kernel_traitsILi256ELi128ELi64ELi8ES3_EELb0ELb0ELb1ELb0ELb0ELb1ELb1ELb0EEEvNS_16Flash_fwd_paramsE)
        /*0098*/ 	.word	0x00000000


	//----- nvinfo : EIATTR_REGCOUNT
	.align		4
.L_36:
        /*009c*/ 	.byte	0x04, 0x2f
        /*009e*/ 	.short	(.L_38 - .L_37)
	.align		4
.L_37:
        /*00a0*/ 	.word	index@(_ZN5flash16flash_fwd_kernelI23Flash_fwd_kernel_traitsILi256ELi128ELi64ELi8ELb0ELb0EN7cutlass10bfloat16_tE19Flash_kernel_traitsILi256ELi128ELi64ELi8ES3_EELb1ELb0ELb1ELb0ELb0ELb1ELb0ELb0EEEvNS_16Flash_fwd_paramsE)
        /*00a4*/ 	.word	0x000000ff


	//----- nvinfo : EIATTR_FRAME_SIZE
	.align		4
.L_38:
        /*00a8*/ 	.byte	0x04, 0x11
        /*00aa*/ 	.short	(.L_40 - .L_39)
	.align		4
.L_39:
        /*00ac*/ 	.word	index@(_ZN5flash16flash_fwd_kernelI23Flash_fwd_kernel_traitsILi256ELi128ELi64ELi8ELb0ELb0EN7cutlass10bfloat16_tE19Flash_kernel_traitsILi256ELi128ELi64ELi8ES3_EELb1ELb0ELb1ELb0ELb0ELb1ELb0ELb0EEEvNS_16Flash_fwd_paramsE)
        /*00b0*/ 	.word	0x00000018


	//----- nvinfo : EIATTR_REGCOUNT
	.align		4
.L_40:
        /*00b4*/ 	.byte	0x04, 0x2f
        /*00b6*/ 	.short	(.L_42 - .L_41)
	.align		4
.L_41:
        /*00b8*/ 	.word	index@(_ZN5flash16flash_fwd_kernelI23Flash_fwd_kernel_traitsILi256ELi128ELi64ELi8ELb0ELb0EN7cutlass10bfloat16_tE19Flash_kernel_traitsILi256ELi128ELi64ELi8ES3_EELb0ELb0ELb0ELb1ELb0ELb0ELb1ELb0EEEvNS_16Flash_fwd_paramsE)
        /*00bc*/ 	.word	0x000000ff


	//----- nvinfo : EIATTR_FRAME_SIZE
	.align		4
.L_42:
        /*00c0*/ 	.byte	0x04, 0x11
        /*00c2*/ 	.short	(.L_44 - .L_43)
	.align		4
.L_43:
        /*00c4*/ 	.word	index@(_ZN5flash16flash_fwd_kernelI23Flash_fwd_kernel_traitsILi256ELi128ELi64ELi8ELb0ELb0EN7cutlass10bfloat16_tE19Flash_kernel_traitsILi256ELi128ELi64ELi8ES3_EELb0ELb0ELb0ELb1ELb0ELb0ELb1ELb0EEEvNS_16Flash_fwd_paramsE)
        /*00c8*/ 	.word	0x00000030


	//----- nvinfo : EIATTR_REGCOUNT
	.align		4
.L_44:
        /*00cc*/ 	.byte	0x04, 0x2f
        /*00ce*/ 	.short	(.L_46 - .L_45)
	.align		4
.L_45:
        /*00d0*/ 	.word	index@(_ZN5flash16flash_fwd_kernelI23Flash_fwd_kernel_traitsILi256ELi128ELi64ELi8ELb0ELb0EN7cutlass10bfloat16_tE19Flash_kernel_traitsILi256ELi128ELi64ELi8ES3_EELb1ELb0ELb0ELb1ELb0ELb0ELb0ELb1EEEvNS_16Flash_fwd_paramsE)
        /*00d4*/ 	.word	0x000000ff


	//----- nvinfo : EIATTR_FRAME_SIZE
	.align		4
.L_46:
        /*00d8*/ 	.byte	0x04, 0x11
        /*00da*/ 	.short	(.L_48 - .L_47)
	.align		4
.L_47:
        /*00dc*/ 	.word	index@(_ZN5flash16flash_fwd_kernelI23Flash_fwd_kernel_traitsILi256ELi128ELi64ELi8ELb0ELb0EN7cutlass10bfloat16_tE19Flash_kernel_traitsILi256ELi128ELi64ELi8ES3_EELb1ELb0ELb0ELb1ELb0ELb0ELb0ELb1EEEvNS_16Flash_fwd_paramsE)
        /*00e0*/ 	.word	0x000000e0


	//----- nvinfo : EIATTR_REGCOUNT
	.align		4
.L_48:
        /*00e4*/ 	.byte	0x04, 0x2f
        /*00e6*/ 	.short	(.L_50 - .L_49)
	.align		4
.L_49:
        /*00e8*/ 	.word	index@(_ZN5flash16flash_fwd_kernelI23Flash_fwd_kernel_traitsILi256ELi128ELi64ELi8ELb0ELb0EN7cutlass10bfloat16_tE19Flash_kernel_traitsILi256ELi128ELi64ELi8ES3_EELb0ELb0ELb0ELb0ELb0ELb0ELb1ELb0EEEvNS_16Flash_fwd_paramsE)
        /*00ec*/ 	.word	0x000000ff


	//----- nvinfo : EIATTR_FRAME_SIZE
	.align		4
.L_50:
        /*00f0*/ 	.byte	0x04, 0x11
        /*00f2*/ 	.short	(.L_52 - .L_51)
	.align		4
.L_51:
        /*00f4*/ 	.word	index@(_ZN5flash16flash_fwd_kernelI23Flash_fwd_kernel_traitsILi256ELi128ELi64ELi8ELb0ELb0EN7cutlass10bfloat16_tE19Flash_kernel_traitsILi256ELi128ELi64ELi8ES3_EELb0ELb0ELb0ELb0ELb0ELb0ELb1ELb0EEEvNS_16Flash_fwd_paramsE)
        /*00f8*/ 	.word	0x00000028


	//----- nvinfo : EIATTR_REGCOUNT
	.align		4
.L_52:
        /*00fc*/ 	.byte	0x04, 0x2f
        /*00fe*/ 	.short	(.L_54 - .L_53)
	.align		4
.L_53:
        /*0100*/ 	.word	index@(_ZN5flash16flash_fwd_kernelI23Flash_fwd_kernel_traitsILi256ELi128ELi64ELi8ELb0ELb0EN7cutlass10bfloat16_tE19Flash_kernel_traitsILi256ELi128ELi64ELi8ES3_EELb1ELb0ELb0ELb0ELb0ELb0ELb0ELb1EEEvNS_16Flash_fwd_paramsE)
        /*0104*/ 	.word	0x000000ff


	//----- nvinfo : EIATTR_FRAME_SIZE
	.align		4
.L_54:
        /*0108*/ 	.byte	0x04, 0x11
        /*010a*/ 	.short	(.L_56 - .L_55)
	.align		4
.L_55:
        /*010c*/ 	.word	index@(_ZN5flash16flash_fwd_kernelI23Flash_fwd_kernel_traitsILi256ELi128ELi64ELi8ELb0ELb0EN7cutlass10bfloat16_tE19Flash_kernel_traitsILi256ELi128ELi64ELi8ES3_EELb1ELb0ELb0ELb0ELb0ELb0ELb0ELb1EEEvNS_16Flash_fwd_paramsE)
        /*0110*/ 	.word	0x000000e8


	//----- nvinfo : EIATTR_REGCOUNT
	.align		4
.L_56:
        /*0114*/ 	.byte	0x04, 0x2f
        /*0116*/ 	.short	(.L_58 - .L_57)
	.align		4
.L_57:
        /*0118*/ 	.word	index@(_ZN5flash16flash_fwd_kernelI23Flash_fwd_kernel_traitsILi256ELi128ELi64ELi8ELb0ELb0EN7cutlass10bfloat16_tE19Flash_kernel_traitsILi256ELi128ELi64ELi8ES3_EELb1ELb0ELb0ELb1ELb0ELb0ELb0ELb0EEEvNS_16Flash_fwd_paramsE)
        /*011c*/ 	.word	0x000000ff


	//----- nvinfo : EIATTR_FRAME_SIZE
	.align		4
.L_58:
        /*0120*/ 	.byte	0x04, 0x11
        /*0122*/ 	.short	(.L_60 - .L_59)
	.align		4
.L_59:
        /*0124*/ 	.word	index@(_ZN5flash16flash_fwd_kernelI23Flash_fwd_kernel_traitsILi256ELi128ELi64ELi8ELb0ELb0EN7cutlass10bfloat16_tE19Flash_kernel_traitsILi256ELi128ELi64ELi8ES3_EELb1ELb0ELb0ELb1ELb0ELb0ELb0ELb0EEEvNS_16Flash_fwd_paramsE)
        /*0128*/ 	.word	0x00000010


	//----- nvinfo : EIATTR_REGCOUNT
	.align		4
.L_60:
        /*012c*/ 	.byte	0x04, 0x2f
        /*012e*/ 	.short	(.L_62 - .L_61)
	.align		4
.L_61:
        /*0130*/ 	.word	index@(_ZN5flash16flash_fwd_kernelI23Flash_fwd_kernel_traitsILi256ELi128ELi64ELi8ELb0ELb0EN7cutlass10bfloat16_tE19Flash_kernel_traitsILi256ELi128ELi64ELi8ES3_EELb0ELb0ELb0ELb0ELb0ELb1ELb1ELb0EEEvNS_16Flash_fwd_paramsE)
        /*0134*/ 	.word	0x000000ff


	//----- nvinfo : EIATTR_FRAME_SIZE
	.align		4
.L_62:
        /*0138*/ 	.byte	0x04, 0x11
        /*013a*/ 	.short	(.L_64 - .L_63)
	.align		4
.L_63:
        /*013c*/ 	.word	index@(_ZN5flash16flash_fwd_kernelI23Flash_fwd_kernel_traitsILi256ELi128ELi64ELi8ELb0ELb0EN7cutlass10bfloat16_tE19Flash_kernel_traitsILi256ELi128ELi64ELi8ES3_EELb0ELb0ELb0ELb0ELb0ELb1ELb1ELb0EEEvNS_16Flash_fwd_paramsE)
        /*0140*/ 	.word	0x00000000


	//----- nvinfo : EIATTR_REGCOUNT
	.align		4
.L_64:
        /*0144*/ 	.byte	0x04, 0x2f
        /*0146*/ 	.short	(.L_66 - .L_65)
	.align		4
.L_65:
        /*0148*/ 	.word	index@(_ZN5flash16flash_fwd_kernelI23Flash_fwd_kernel_traitsILi256ELi128ELi64ELi8ELb0ELb0EN7cutlass10bfloat16_tE19Flash_kernel_traitsILi256ELi128ELi64ELi8ES3_EELb1ELb0ELb0ELb0ELb0ELb1ELb0ELb0EEEvNS_16Flash_fwd_paramsE)
        /*014c*/ 	.word	0x000000fe


	//----- nvinfo : EIATTR_FRAME_SIZE
	.align		4
.L_66:
        /*0150*/ 	.byte	0x04, 0x11
        /*0152*/ 	.short	(.L_68 - .L_67)
	.align		4
.L_67:
        /*0154*/ 	.word	index@(_ZN5flash16flash_fwd_kernelI23Flash_fwd_kernel_traitsILi256ELi128ELi64ELi8ELb0ELb0EN7cutlass10bfloat16_tE19Flash_kernel_traitsILi256ELi128ELi64ELi8ES3_EELb1ELb0ELb0ELb0ELb0ELb1ELb0ELb0EEEvNS_16Flash_fwd_paramsE)
        /*0158*/ 	.word	0x00000000


	//----- nvinfo : EIATTR_REGCOUNT
	.align		4
.L_68:
        /*015c*/ 	.byte	0x04, 0x2f
        /*015e*/ 	.short	(.L_70 - .L_69)
	.align		4
.L_69:
        /*0160*/ 	.word	index@(_ZN5flash16flash_fwd_kernelI23Flash_fwd_kernel_traitsILi256ELi128ELi64ELi8ELb0ELb0EN7cutlass10bfloat16_tE19Flash_kernel_traitsILi256ELi128ELi64ELi8ES3_EELb1ELb0ELb1ELb0ELb0ELb0ELb0ELb0EEEvNS_16Flash_fwd_paramsE)
        /*0164*/ 	.word	0x000000ff


	//----- nvinfo : EIATTR_FRAME_SIZE
	.align		4
.L_70:
        /*0168*/ 	.byte	0x04, 0x11
        /*016a*/ 	.short	(.L_72 - .L_71)
	.align		4
.L_71:
        /*016c*/ 	.word	index@(_ZN5flash16flash_fwd_kernelI23Flash_fwd_kernel_traitsILi256ELi128ELi64ELi8ELb0ELb0EN7cutlass10bfloat16_tE19Flash_kernel_traitsILi256ELi128ELi64ELi8ES3_EELb1ELb0ELb1ELb0ELb0ELb0ELb0ELb0EEEvNS_16Flash_fwd_paramsE)
        /*0170*/ 	.word	0x00000048


	//----- nvinfo : EIATTR_REGCOUNT
	.align		4
.L_72:
        /*0174*/ 	.byte	0x04, 0x2f
        /*0176*/ 	.short	(.L_74 - .L_73)
	.align		4
.L_73:
        /*0178*/ 	.word	index@(_ZN5flash16flash_fwd_kernelI23Flash_fwd_kernel_traitsILi256ELi128ELi64ELi8ELb0ELb0EN7cutlass10bfloat16_tE19Flash_kernel_traitsILi256ELi128ELi64ELi8ES3_EELb1ELb0ELb0ELb0ELb0ELb0ELb0ELb0EEEvNS_16Flash_fwd_paramsE)
        /*017c*/ 	.word	0x000000ff


	//----- nvinfo : EIATTR_FRAME_SIZE
	.align		4
.L_74:
        /*0180*/ 	.byte	0x04, 0x11
        /*0182*/ 	.short	(.L_76 - .L_75)
	.align		4
.L_75:
        /*0184*/ 	.word	index@(_ZN5flash16flash_fwd_kernelI23Flash_fwd_kernel_traitsILi256ELi128ELi64ELi8ELb0ELb0EN7cutlass10bfloat16_tE19Flash_kernel_traitsILi256ELi128ELi64ELi8ES3_EELb1ELb0ELb0ELb0ELb0ELb0ELb0ELb0EEEvNS_16Flash_fwd_paramsE)
        /*0188*/ 	.word	0x00000028


	//----- nvinfo : EIATTR_REGCOUNT
	.align		4
.L_76:
        /*018c*/ 	.byte	0x04, 0x2f
        /*018e*/ 	.short	(.L_78 - .L_77)
	.align		4
.L_77:
        /*0190*/ 	.word	index@(_ZN5flash16flash_fwd_kernelI23Flash_fwd_kernel_traitsILi256ELi64ELi64ELi4ELb0ELb0EN7cutlass10bfloat16_tE19Flash_kernel_traitsILi256ELi64ELi64ELi4ES3_EELb0ELb0ELb1ELb1ELb0ELb0ELb1ELb0EEEvNS_16Flash_fwd_paramsE)
        /*0194*/ 	.word	0x000000ff


	//----- nvinfo : EIATTR_FRAME_SIZE
	.align		4
.L_78:
        /*0198*/ 	.byte	0x04, 0x11
        /*019a*/ 	.short	(.L_80 - .L_79)
	.align		4
.L_79:
        /*019c*/ 	.word	index@(_ZN5flash16flash_fwd_kernelI23Flash_fwd_kernel_traitsILi256ELi64ELi64ELi4ELb0ELb0EN7cutlass10bfloat16_tE19Flash_kernel_traitsILi256ELi64ELi64ELi4ES3_EELb0ELb0ELb1ELb1ELb0ELb0ELb1ELb0EEEvNS_16Flash_fwd_paramsE)
        /*01a0*/ 	.word	0x00000048


	//----- nvinfo : EIATTR_REGCOUNT
	.align		4
.L_80:
        /*01a4*/ 	.byte	0x04, 0x2f
        /*01a6*/ 	.short	(.L_82 - .L_81)
	.align		4
.L_81:
        /*01a8*/ 	.word	index@(_ZN5flash16flash_fwd_kernelI23Flash_fwd_kernel_traitsILi256ELi64ELi64ELi4ELb0ELb0EN7cutlass10bfloat16_tE19Flash_kernel_traitsILi256ELi64ELi64ELi4ES3_EELb1ELb0ELb1ELb1ELb0ELb0ELb0ELb1EEEvNS_16Flash_fwd_paramsE)
        /*01ac*/ 	.word	0x000000ff


	//----- nvinfo : EIATTR_FRAME_SIZE
	.align		4
.L_82:
        /*01b0*/ 	.byte	0x04, 0x11
        /*01b2*/ 	.short	(.L_84 - .L_83)
	.align		4
.L_83:
        /*01b4*/ 	.word	index@(_ZN5flash16flash_fwd_kernelI23Flash_fwd_kernel_traitsILi256ELi64ELi64ELi4ELb0ELb0EN7cutlass10bfloat16_tE19Flash_kernel_traitsILi256ELi64ELi64ELi4ES3_EELb1ELb0ELb1ELb1ELb0ELb0ELb0ELb1EEEvNS_16Flash_fwd_paramsE)
        /*01b8*/ 	.word	0x000001b0


	//----- nvinfo : EIATTR_REGCOUNT
	.align		4
.L_84:
        /*01bc*/ 	.byte	0x04, 0x2f
        /*01be*/ 	.short	(.L_86 - .L_85)
	.align		4
.L_85:
        /*01c0*/ 	.word	index@(_ZN5flash16flash_fwd_kernelI23Flash_fwd_kernel_traitsILi256ELi64ELi64ELi4ELb0ELb0EN7cutlass10bfloat16_tE19Flash_kernel_traitsILi256ELi64ELi64ELi4ES3_EELb0ELb0ELb1ELb0ELb0ELb0ELb1ELb0EEEvNS_16Flash_fwd_paramsE)
        /*01c4*/ 	.word	0x000000ff


	//----- nvinfo : EIATTR_FRAME_SIZE
	.align		4
.L_86:
        /*01c8*/ 	.byte	0x04, 0x11
        /*01ca*/ 	.short	(.L_88 - .L_87)
	.align		4
.L_87:
        /*01cc*/ 	.word	index@(_ZN5flash16flash_fwd_kernelI23Flash_fwd_kernel_traitsILi256ELi64ELi64ELi4ELb0ELb0EN7cutlass10bfloat16_tE19Flash_kernel_traitsILi256ELi64ELi64ELi4ES3_EELb0ELb0ELb1ELb0ELb0ELb0ELb1ELb0EEEvNS_16Flash_fwd_paramsE)
        /*01d0*/ 	.word	0x000000c8


	//----- nvinfo : EIATTR_REGCOUNT
	.align		4
.L_88:
        /*01d4*/ 	.byte	0x04, 0x2f
        /*01d6*/ 	.short	(.L_90 - .L_89)
	.align		4
.L_89:
        /*01d8*/ 	.word	index@(_ZN5flash16flash_fwd_kernelI23Flash_fwd_kernel_traitsILi256ELi64ELi64ELi4ELb0ELb0EN7cutlass10bfloat16_tE19Flash_kernel_traitsILi256ELi64ELi64ELi4ES3_EELb1ELb0ELb1ELb0ELb0ELb0ELb0ELb1EEEvNS_16Flash_fwd_paramsE)
        /*01dc*/ 	.word	0x000000ff


	//----- nvinfo : EIATTR_FRAME_SIZE
	.align		4
.L_90:
        /*01e0*/ 	.byte	0x04, 0x11
        /*01e2*/ 	.short	(.L_92 - .L_91)
	.align		4
.L_91:
        /*01e4*/ 	.word	index@(_ZN5flash16flash_fwd_kernelI23Flash_fwd_kernel_traitsILi256ELi64ELi64ELi4ELb0ELb0EN7cutlass10bfloat16_tE19Flash_kernel_traitsILi256ELi64ELi64ELi4ES3_EELb1ELb0ELb1ELb0ELb0ELb0ELb0ELb1EEEvNS_16Flash_fwd_paramsE)
        /*01e8*/ 	.word	0x00000168


	//----- nvinfo : EIATTR_REGCOUNT
	.align		4
.L_92:
        /*01ec*/ 	.byte	0x04, 0x2f
        /*01ee*/ 	.short	(.L_94 - .L_93)
	.align		4
.L_93:
        /*01f0*/ 	.word	index@(_ZN5flash16flash_fwd_kernelI23Flash_fwd_kernel_traitsILi256ELi64ELi64ELi4ELb0ELb0EN7cutlass10bfloat16_tE19Flash_kernel_traitsILi256ELi64ELi64ELi4ES3_EELb1ELb0ELb1ELb1ELb0ELb0ELb0ELb0EEEvNS_16Flash_fwd_paramsE)
        /*01f4*/ 	.word	0x000000ff


	//----- nvinfo : EIATTR_FRAME_SIZE
	.align		4
.L_94:
        /*01f8*/ 	.byte	0x04, 0x11
        /*01fa*/ 	.short	(.L_96 - .L_95)
	.align		4
.L_95:
        /*01fc*/ 	.word	index@(_ZN5flash16flash_fwd_kernelI23Flash_fwd_kernel_traitsILi256ELi64ELi64ELi4ELb0ELb0EN7cutlass10bfloat16_tE19Flash_kernel_traitsILi256ELi64ELi64ELi4ES3_EELb1ELb0ELb1ELb1ELb0ELb0ELb0ELb0EEEvNS_16Flash_fwd_paramsE)
        /*0200*/ 	.word	0x000000d8


	//----- nvinfo : EIATTR_REGCOUNT
	.align		4
.L_96:
        /*0204*/ 	.byte	0x04, 0x2f
        /*0206*/ 	.short	(.L_98 - .L_97)
	.align		4
.L_97:
        /*0208*/ 	.word	index@(_ZN5flash16flash_fwd_kernelI23Flash_fwd_kernel_traitsILi256ELi64ELi64ELi4ELb0ELb0EN7cutlass10bfloat16_tE19Flash_kernel_traitsILi256ELi64ELi64ELi4ES3_EELb0ELb0ELb1ELb0ELb0ELb1ELb1ELb0EEEvNS_16Flash_fwd_paramsE)
        /*020c*/ 	.word	0x000000ff


	//----- nvinfo : EIATTR_FRAME_SIZE
	.align		4
.L_98:
        /*0210*/ 	.byte	0x04, 0x11
        /*0212*/ 	.short	(.L_100 - .L_99)
	.align		4
.L_99:
        /*0214*/ 	.word	index@(_ZN5flash16flash_fwd_kernelI23Flash_fwd_kernel_traitsILi256ELi64ELi64ELi4ELb0ELb0EN7cutlass10bfloat16_tE19Flash_kernel_traitsILi256ELi64ELi64ELi4ES3_EELb0ELb0ELb1ELb0ELb0ELb1ELb1ELb0EEEvNS_16Flash_fwd_paramsE)
        /*0218*/ 	.word	0x00000000


	//----- nvinfo : EIATTR_REGCOUNT
	.align		4
.L_100:
        /*021c*/ 	.byte	0x04, 0x2f
        /*021e*/ 	.short	(.L_102 - .L_101)
	.align		4
.L_101:
        /*0220*/ 	.word	index@(_ZN5flash16flash_fwd_kernelI23Flash_fwd_kernel_traitsILi256ELi64ELi64ELi4ELb0ELb0EN7cutlass10bfloat16_tE19Flash_kernel_traitsILi256ELi64ELi64ELi4ES3_EELb1ELb0ELb1ELb0ELb0ELb1ELb0ELb0EEEvNS_16Flash_fwd_paramsE)
        /*0224*/ 	.word	0x000000ff


	//----- nvinfo : EIATTR_FRAME_SIZE
	.align		4
.L_102:
        /*0228*/ 	.byte	0x04, 0x11
        /*022a*/ 	.short	(.L_104 - .L_103)
	.align		4
.L_103:
        /*022c*/ 	.word	index@(_ZN5flash16flash_fwd_kernelI23Flash_fwd_kernel_traitsILi256ELi64ELi64ELi4ELb0ELb0EN7cutlass10bfloat16_tE19Flash_kernel_traitsILi256ELi64ELi64ELi4ES3_EELb1ELb0ELb1ELb0ELb0ELb1ELb0ELb0EEEvNS_16Flash_fwd_paramsE)
        /*0230*/ 	.word	0x00000008


	//----- nvinfo : EIATTR_REGCOUNT
	.align		4
.L_104:
        /*0234*/ 	.byte	0x04, 0x2f
        /*0236*/ 	.short	(.L_106 - .L_105)
	.align		4
.L_105:
        /*0238*/ 	.word	index@(_ZN5flash16flash_fwd_kernelI23Flash_fwd_kernel_traitsILi256ELi64ELi64ELi4ELb0ELb0EN7cutlass10bfloat16_tE19Flash_kernel_traitsILi256ELi64ELi64ELi4ES3_EELb0ELb0ELb0ELb1ELb0ELb0ELb1ELb0EEEvNS_16Flash_fwd_paramsE)
        /*023c*/ 	.word	0x000000ff


	//----- nvinfo : EIATTR_FRAME_SIZE
	.align		4
.L_106:
        /*0240*/ 	.byte	0x04, 0x11
        /*0242*/ 	.short	(.L_108 - .L_107)
	.align		4
.L_107:
        /*0244*/ 	.word	index@(_ZN5flash16flash_fwd_kernelI23Flash_fwd_kernel_traitsILi256ELi64ELi64ELi4ELb0ELb0EN7cutlass10bfloat16_tE19Flash_kernel_traitsILi256ELi64ELi64ELi4ES3_EELb0ELb0ELb0ELb1ELb0ELb0ELb1ELb0EEEvNS_16Flash_fwd_paramsE)
        /*0248*/ 	.word	0x00000040


	//----- nvinfo : EIATTR_REGCOUNT
	.align		4
.L_108:
        /*024c*/ 	.byte	0x04, 0x2f
        /*024e*/ 	.short	(.L_110 - .L_109)
	.align		4
.L_109:
        /*0250*/ 	.word	index@(_ZN5flash16flash_fwd_kernelI23Flash_fwd_kernel_traitsILi256ELi64ELi64ELi4ELb0ELb0EN7cutlass10bfloat16_tE19Flash_kernel_traitsILi256ELi64ELi64ELi4ES3_EELb1ELb0ELb0ELb1ELb0ELb0ELb0ELb1EEEvNS_16Flash_fwd_paramsE)
        /*0254*/ 	.word	0x000000ff


	//----- nvinfo : EIATTR_FRAME_SIZE
	.align		4
.L_110:
        /*0258*/ 	.byte	0x04, 0x11
        /*025a*/ 	.short	(.L_112 - .L_111)
	.align		4
.L_111:
        /*025c*/ 	.word	index@(_ZN5flash16flash_fwd_kernelI23Flash_fwd_kernel_traitsILi256ELi64ELi64ELi4ELb0ELb0EN7cutlass10bfloat16_tE19Flash_kernel_traitsILi256ELi64ELi64ELi4ES3_EELb1ELb0ELb0ELb1ELb0ELb0ELb0ELb1EEEvNS_16Flash_fwd_paramsE)
        /*0260*/ 	.word	0x00000118


	//----- nvinfo : EIATTR_REGCOUNT
	.align		4
.L_112:
        /*0264*/ 	.byte	0x04, 0x2f
        /*0266*/ 	.short	(.L_114 - .L_113)
	.align		4
.L_113:
        /*0268*/ 	.word	index@(_ZN5flash16flash_fwd_kernelI23Flash_fwd_kernel_traitsILi256ELi64ELi64ELi4ELb0ELb0EN7cutlass10bfloat16_tE19Flash_kernel_traitsILi256ELi64ELi64ELi4ES3_EELb0ELb0ELb0ELb0ELb0ELb0ELb1ELb0EEEvNS_16Flash_fwd_paramsE)
        /*026c*/ 	.word	0x000000ff


	//----- nvinfo : EIATTR_FRAME_SIZE
	.align		4
.L_114:
        /*0270*/ 	.byte	0x04, 0x11
        /*0272*/ 	.short	(.L_116 - .L_115)
	.align		4
.L_115:
        /*0274*/ 	.word	index@(_ZN5flash16flash_fwd_kernelI23Flash_fwd_kernel_traitsILi256ELi64ELi64ELi4ELb0ELb0EN7cutlass10bfloat16_tE19Flash_kernel_traitsILi256ELi64ELi64ELi4ES3_EELb0ELb0ELb0ELb0ELb0ELb0ELb1ELb0EEEvNS_16Flash_fwd_paramsE)
        /*0278*/ 	.word	0x00000068


	//----- nvinfo : EIATTR_REGCOUNT
	.align		4
.L_116:
        /*027c*/ 	.byte	0x04, 0x2f
        /*027e*/ 	.short	(.L_118 - .L_117)
	.align		4
.L_117:
        /*0280*/ 	.word	index@(_ZN5flash16flash_fwd_kernelI23Flash_fwd_kernel_traitsILi256ELi64ELi64ELi4ELb0ELb0EN7cutlass10bfloat16_tE19Flash_kernel_traitsILi256ELi64ELi64ELi4ES3_EELb1ELb0ELb0ELb0ELb0ELb0ELb0ELb1EEEvNS_16Flash_fwd_paramsE)
        /*0284*/ 	.word	0x000000ff


	//----- nvinfo : EIATTR_FRAME_SIZE
	.align		4
.L_118:
        /*0288*/ 	.byte	0x04, 0x11
        /*028a*/ 	.short	(.L_120 - .L_119)
	.align		4
.L_119:
        /*028c*/ 	.word	index@(_ZN5flash16flash_fwd_kernelI23Flash_fwd_kernel_traitsILi256ELi64ELi64ELi4ELb0ELb0EN7cutlass10bfloat16_tE19Flash_kernel_traitsILi256ELi64ELi64ELi4ES3_EELb1ELb0ELb0ELb0ELb0ELb0ELb0ELb1EEEvNS_16Flash_fwd_paramsE)
        /*0290*/ 	.word	0x000000d0


	//----- nvinfo : EIATTR_REGCOUNT
	.align		4
.L_120:
        /*0294*/ 	.byte	0x04, 0x2f
        /*0296*/ 	.short	(.L_122 - .L_121)
	.align		4
.L_121:
        /*0298*/ 	.word	index@(_ZN5flash16flash_fwd_kernelI23Flash_fwd_kernel_traitsILi256ELi64ELi64ELi4ELb0ELb0EN7cutlass10bfloat16_tE19Flash_kernel_traitsILi256ELi64ELi64ELi4ES3_EELb1ELb0ELb0ELb1ELb0ELb0ELb0ELb0EEEvNS_16Flash_fwd_paramsE)
        /*029c*/ 	.word	0x000000ff


	//----- nvinfo : EIATTR_FRAME_SIZE
	.align		4
.L_122:
        /*02a0*/ 	.byte	0x04, 0x11
        /*02a2*/ 	.short	(.L_124 - .L_123)
	.align		4
.L_123:
        /*02a4*/ 	.word	index@(_ZN5flash16flash_fwd_kernelI23Flash_fwd_kernel_traitsILi256ELi64ELi64ELi4ELb0ELb0EN7cutlass10bfloat16_tE19Flash_kernel_traitsILi256ELi64ELi64ELi4ES3_EELb1ELb0ELb0ELb1ELb0ELb0ELb0ELb0EEEvNS_16Flash_fwd_paramsE)
        /*02a8*/ 	.word	0x00000090


	//----- nvinfo : EIATTR_REGCOUNT
	.align		4
.L_124:
        /*02ac*/ 	.byte	0x04, 0x2f
        /*02ae*/ 	.short	(.L_126 - .L_125)
	.align		4
.L_125:
        /*02b0*/ 	.word	index@(_ZN5flash16flash_fwd_kernelI23Flash_fwd_kernel_traitsILi256ELi64ELi64ELi4ELb0ELb0EN7cutlass10bfloat16_tE19Flash_kernel_traitsILi256ELi64ELi64ELi4ES3_EELb0ELb0ELb0ELb0ELb0ELb1ELb1ELb0EEEvNS_16Flash_fwd_paramsE)
        /*02b4*/ 	.word	0x000000ff


	//----- nvinfo : EIATTR_FRAME_SIZE
	.align		4
.L_126:
        /*02b8*/ 	.byte	0x04, 0x11
        /*02ba*/ 	.short	(.L_128 - .L_127)
	.align		4
.L_127:
        /*02bc*/ 	.word	index@(_ZN5flash16flash_fwd_kernelI23Flash_fwd_kernel_traitsILi256ELi64ELi64ELi4ELb0ELb0EN7cutlass10bfloat16_tE19Flash_kernel_traitsILi256ELi64ELi64ELi4ES3_EELb0ELb0ELb0ELb0ELb0ELb1ELb1ELb0EEEvNS_16Flash_fwd_paramsE)
        /*02c0*/ 	.word	0x00000000


	//----- nvinfo : EIATTR_REGCOUNT
	.align		4
.L_128:
        /*02c4*/ 	.byte	0x04, 0x2f
        /*02c6*/ 	.short	(.L_130 - .L_129)
	.align		4
.L_129:
        /*02c8*/ 	.word	index@(_ZN5flash16flash_fwd_kernelI23Flash_fwd_kernel_traitsILi256ELi64ELi64ELi4ELb0ELb0EN7cutlass10bfloat16_tE19Flash_kernel_traitsILi256ELi64ELi64ELi4ES3_EELb1ELb0ELb0ELb0ELb0ELb1ELb0ELb0EEEvNS_16Flash_fwd_paramsE)
        /*02cc*/ 	.word	0x000000fe


	//----- nvinfo : EIATTR_FRAME_SIZE
	.align		4
.L_130:
        /*02d0*/ 	.byte	0x04, 0x11
        /*02d2*/ 	.short	(.L_132 - .L_131)
	.align		4
.L_131:
        /*02d4*/ 	.word	index@(_ZN5flash16flash_fwd_kernelI23Flash_fwd_kernel_traitsILi256ELi64ELi64ELi4ELb0ELb0EN7cutlass10bfloat16_tE19Flash_kernel_traitsILi256ELi64ELi64ELi4ES3_EELb1ELb0ELb0ELb0ELb0ELb1ELb0ELb0EEEvNS_16Flash_fwd_paramsE)
        /*02d8*/ 	.word	0x00000000


	//----- nvinfo : EIATTR_REGCOUNT
	.align		4
.L_132:
        /*02dc*/ 	.byte	0x04, 0x2f
        /*02de*/ 	.short	(.L_134 - .L_133)
	.align		4
.L_133:
        /*02e0*/ 	.word	index@(_ZN5flash16flash_fwd_kernelI23Flash_fwd_kernel_traitsILi256ELi64ELi64ELi4ELb0ELb0EN7cutlass10bfloat16_tE19Flash_kernel_traitsILi256ELi64ELi64ELi4ES3_EELb1ELb0ELb1ELb0ELb0ELb0ELb0ELb0EEEvNS_16Flash_fwd_paramsE)
        /*02e4*/ 	.word	0x000000ff


	//----- nvinfo : EIATTR_FRAME_SIZE
	.align		4
.L_134:
        /*02e8*/ 	.byte	0x04, 0x11
        /*02ea*/ 	.short	(.L_136 - .L_135)
	.align		4
.L_135:
        /*02ec*/ 	.word	index@(_ZN5flash16flash_fwd_kernelI23Flash_fwd_kernel_traitsILi256ELi64ELi64ELi4ELb0ELb0EN7cutlass10bfloat16_tE19Flash_kernel_traitsILi256ELi64ELi64ELi4ES3_EELb1ELb0ELb1ELb0ELb0ELb0ELb0ELb0EEEvNS_16Flash_fwd_paramsE)
        /*02f0*/ 	.word	0x000000c8


	//----- nvinfo : EIATTR_REGCOUNT
	.align		4
.L_136:
        /*02f4*/ 	.byte	0x04, 0x2f
        /*02f6*/ 	.short	(.L_138 - .L_137)
	.align		4
.L_137:
        /*02f8*/ 	.word	index@(_ZN5flash16flash_fwd_kernelI23Flash_fwd_kernel_traitsILi256ELi64ELi64ELi4ELb0ELb0EN7cutlass10bfloat16_tE19Flash_kernel_traitsILi256ELi64ELi64ELi4ES3_EELb1ELb0ELb0ELb0ELb0ELb0ELb0ELb0EEEvNS_16Flash_fwd_paramsE)
        /*02fc*/ 	.word	0x000000ff


	//----- nvinfo : EIATTR_FRAME_SIZE
	.align		4
.L_138:
        /*0300*/ 	.byte	0x04, 0x11
        /*0302*/ 	.short	(.L_140 - .L_139)
	.align		4
.L_139:
        /*0304*/ 	.word	index@(_ZN5flash16flash_fwd_kernelI23Flash_fwd_kernel_traitsILi256ELi64ELi64ELi4ELb0ELb0EN7cutlass10bfloat16_tE19Flash_kernel_traitsILi256ELi64ELi64ELi4ES3_EELb1ELb0ELb0ELb0ELb0ELb0ELb0ELb0EEEvNS_16Flash_fwd_paramsE)
        /*0308*/ 	.word	0x00000078


	//----- nvinfo : EIATTR_REGCOUNT
	.align		4
.L_140:
        /*030c*/ 	.byte	0x04, 0x2f
        /*030e*/ 	.short	(.L_142 - .L_141)
	.align		4
.L_141:
        /*0310*/ 	.word	index@(_ZN5flash16flash_fwd_kernelI23Flash_fwd_kernel_traitsILi256ELi128ELi64ELi8ELb0ELb0EN7cutlass10bfloat16_tE19Flash_kernel_traitsILi256ELi128ELi64ELi8ES3_EELb0ELb0ELb1ELb1ELb0ELb0ELb0ELb0EEEvNS_16Flash_fwd_paramsE)
        /*0314*/ 	.word	0x000000ff


	//----- nvinfo : EIATTR_FRAME_SIZE
	.align		4
.L_142:
        /*0318*/ 	.byte	0x04, 0x11
        /*031a*/ 	.short	(.L_144 - .L_143)
	.align		4
.L_143:
        /*031c*/ 	.word	index@(_ZN5flash16flash_fwd_kernelI23Flash_fwd_kernel_traitsILi256ELi128ELi64ELi8ELb0ELb0EN7cutlass10bfloat16_tE19Flash_kernel_traitsILi256ELi128ELi64ELi8ES3_EELb0ELb0ELb1ELb1ELb0ELb0ELb0ELb0EEEvNS_16Flash_fwd_paramsE)
        /*0320*/ 	.word	0x00000088


	//----- nvinfo : EIATTR_REGCOUNT
	.align		4
.L_144:
        /*0324*/ 	.byte	0x04, 0x2f
        /*0326*/ 	.short	(.L_146 - .L_145)
	.align		4
.L_145:
        /*0328*/ 	.word	index@(_ZN5flash16flash_fwd_kernelI23Flash_fwd_kernel_traitsILi256ELi128ELi64ELi8ELb0ELb0EN7cutlass10bfloat16_tE19Flash_kernel_traitsILi256ELi128ELi64ELi8ES3_EELb0ELb0ELb1ELb0ELb0ELb0ELb0ELb0EEEvNS_16Flash_fwd_paramsE)
        /*032c*/ 	.word	0x000000ff


	//----- nvinfo : EIATTR_FRAME_SIZE
	.align		4
.L_146:
        /*0330*/ 	.byte	0x04, 0x11
        /*0332*/ 	.short	(.L_148 - .L_147)
	.align		4
.L_147:
        /*0334*/ 	.word	index@(_ZN5flash16flash_fwd_kernelI23Flash_fwd_kernel_traitsILi256ELi128ELi64ELi8ELb0ELb0EN7cutlass10bfloat16_tE19Flash_kernel_traitsILi256ELi128ELi64ELi8ES3_EELb0ELb0ELb1ELb0ELb0ELb0ELb0ELb0EEEvNS_16Flash_fwd_paramsE)
        /*0338*/ 	.word	0x00000010


	//----- nvinfo : EIATTR_REGCOUNT
	.align		4
.L_148:
        /*033c*/ 	.byte	0x04, 0x2f
        /*033e*/ 	.short	(.L_150 - .L_149)
	.align		4
.L_149:
        /*0340*/ 	.word	index@(_ZN5flash16flash_fwd_kernelI23Flash_fwd_kernel_traitsILi256ELi128ELi64ELi8ELb0ELb0EN7cutlass10bfloat16_tE19Flash_kernel_traitsILi256ELi128ELi64ELi8ES3_EELb0ELb0ELb1ELb0ELb0ELb1ELb0ELb0EEEvNS_16Flash_fwd_paramsE)
        /*0344*/ 	.word	0x000000ff


	//----- nvinfo : EIATTR_FRAME_SIZE
	.align		4
.L_150:
        /*0348*/ 	.byte	0x04, 0x11
        /*034a*/ 	.short	(.L_152 - .L_151)
	.align		4
.L_151:
        /*034c*/ 	.word	index@(_ZN5flash16flash_fwd_kernelI23Flash_fwd_kernel_traitsILi256ELi128ELi64ELi8ELb0ELb0EN7cutlass10bfloat16_tE19Flash_kernel_traitsILi256ELi128ELi64ELi8ES3_EELb0ELb0ELb1ELb0ELb0ELb1ELb0ELb0EEEvNS_16Flash_fwd_paramsE)
        /*0350*/ 	.word	0x00000000


	//----- nvinfo : EIATTR_REGCOUNT
	.align		4
.L_152:
        /*0354*/ 	.byte	0x04, 0x2f
        /*0356*/ 	.short	(.L_154 - .L_153)
	.align		4
.L_153:
        /*0358*/ 	.word	index@(_ZN5flash16flash_fwd_kernelI23Flash_fwd_kernel_traitsILi256ELi128ELi64ELi8ELb0ELb0EN7cutlass10bfloat16_tE19Flash_kernel_traitsILi256ELi128ELi64ELi8ES3_EELb0ELb0ELb0ELb1ELb0ELb0ELb0ELb0EEEvNS_16Flash_fwd_paramsE)
        /*035c*/ 	.word	0x000000ff


	//----- nvinfo : EIATTR_FRAME_SIZE
	.align		4
.L_154:
        /*0360*/ 	.byte	0x04, 0x11
        /*0362*/ 	.short	(.L_156 - .L_155)
	.align		4
.L_155:
        /*0364*/ 	.word	index@(_ZN5flash16flash_fwd_kernelI23Flash_fwd_kernel_traitsILi256ELi128ELi64ELi8ELb0ELb0EN7cutlass10bfloat16_tE19Flash_kernel_traitsILi256ELi128ELi64ELi8ES3_EELb0ELb0ELb0ELb1ELb0ELb0ELb0ELb0EEEvNS_16Flash_fwd_paramsE)
        /*0368*/ 	.word	0x00000010


	//----- nvinfo : EIATTR_REGCOUNT
	.align		4
.L_156:
        /*036c*/ 	.byte	0x04, 0x2f
        /*036e*/ 	.short	(.L_158 - .L_157)
	.align		4
.L_157:
        /*0370*/ 	.word	index@(_ZN5flash16flash_fwd_kernelI23Flash_fwd_kernel_traitsILi256ELi128ELi64ELi8ELb0ELb0EN7cutlass10bfloat16_tE19Flash_kernel_traitsILi256ELi128ELi64ELi8ES3_EELb0ELb0ELb0ELb0ELb0ELb0ELb0ELb0EEEvNS_16Flash_fwd_paramsE)
        /*0374*/ 	.word	0x000000ff


	//----- nvinfo : EIATTR_FRAME_SIZE
	.align		4
.L_158:
        /*0378*/ 	.byte	0x04, 0x11
        /*037a*/ 	.short	(.L_160 - .L_159)
	.align		4
.L_159:
        /*037c*/ 	.word	index@(_ZN5flash16flash_fwd_kernelI23Flash_fwd_kernel_traitsILi256ELi128ELi64ELi8ELb0ELb0EN7cutlass10bfloat16_tE19Flash_kernel_traitsILi256ELi128ELi64ELi8ES3_EELb0ELb0ELb0ELb0ELb0ELb0ELb0ELb0EEEvNS_16Flash_fwd_paramsE)
        /*0380*/ 	.word	0x00000000


	//----- nvinfo : EIATTR_REGCOUNT
	.align		4
.L_160:
        /*0384*/ 	.byte	0x04, 0x2f
        /*0386*/ 	.short	(.L_162 - .L_161)
	.align		4
.L_161:
        /*0388*/ 	.word	index@(_ZN5flash16flash_fwd_kernelI23Flash_fwd_kernel_traitsILi256ELi128ELi64ELi8ELb0ELb0EN7cutlass10bfloat16_tE19Flash_kernel_traitsILi256ELi128ELi64ELi8ES3_EELb0ELb0ELb0ELb0ELb0ELb1ELb0ELb0EEEvNS_16Flash_fwd_paramsE)
        /*038c*/ 	.word	0x000000fe


	//----- nvinfo : EIATTR_FRAME_SIZE
	.align		4
.L_162:
        /*0390*/ 	.byte	0x04, 0x11
        /*0392*/ 	.short	(.L_164 - .L_163)
	.align		4
.L_163:
        /*0394*/ 	.word	index@(_ZN5flash16flash_fwd_kernelI23Flash_fwd_kernel_traitsILi256ELi128ELi64ELi8ELb0ELb0EN7cutlass10bfloat16_tE19Flash_kernel_traitsILi256ELi128ELi64ELi8ES3_EELb0ELb0ELb0ELb0ELb0ELb1ELb0ELb0EEEvNS_16Flash_fwd_paramsE)
        /*0398*/ 	.word	0x00000000


	//----- nvinfo : EIATTR_REGCOUNT
	.align		4
.L_164:
        /*039c*/ 	.byte	0x04, 0x2f
        /*039e*/ 	.short	(.L_166 - .L_165)
	.align		4
.L_165:
        /*03a0*/ 	.word	index@(_ZN5flash16flash_fwd_kernelI23Flash_fwd_kernel_traitsILi256ELi64ELi64ELi4ELb0ELb0EN7cutlass10bfloat16_tE19Flash_kernel_traitsILi256ELi64ELi64ELi4ES3_EELb0ELb0ELb1ELb1ELb0ELb0ELb0ELb0EEEvNS_16Flash_fwd_paramsE)
        /*03a4*/ 	.word	0x000000ff


	//----- nvinfo : EIATTR_FRAME_SIZE
	.align		4
.L_166:
        /*03a8*/ 	.byte	0x04, 0x11
        /*03aa*/ 	.short	(.L_168 - .L_167)
	.align		4
.L_167:
        /*03ac*/ 	.word	index@(_ZN5flash16flash_fwd_kernelI23Flash_fwd_kernel_traitsILi256ELi64ELi64ELi4ELb0ELb0EN7cutlass10bfloat16_tE19Flash_kernel_traitsILi256ELi64ELi64ELi4ES3_EELb0ELb0ELb1ELb1ELb0ELb0ELb0ELb0EEEvNS_16Flash_fwd_paramsE)
        /*03b0*/ 	.word	0x00000050


	//----- nvinfo : EIATTR_REGCOUNT
	.align		4
.L_168:
        /*03b4*/ 	.byte	0x04, 0x2f
        /*03b6*/ 	.short	(.L_170 - .L_169)
	.align		4
.L_169:
        /*03b8*/ 	.word	index@(_ZN5flash16flash_fwd_kernelI23Flash_fwd_kernel_traitsILi256ELi64ELi64ELi4ELb0ELb0EN7cutlass10bfloat16_tE19Flash_kernel_traitsILi256ELi64ELi64ELi4ES3_EELb0ELb0ELb1ELb0ELb0ELb0ELb0ELb0EEEvNS_16Flash_fwd_paramsE)
        /*03bc*/ 	.word	0x000000ff


	//----- nvinfo : EIATTR_FRAME_SIZE
	.align		4
.L_170:
        /*03c0*/ 	.byte	0x04, 0x11
        /*03c2*/ 	.short	(.L_172 - .L_171)
	.align		4
.L_171:
        /*03c4*/ 	.word	index@(_ZN5flash16flash_fwd_kernelI23Flash_fwd_kernel_traitsILi256ELi64ELi64ELi4ELb0ELb0EN7cutlass10bfloat16_tE19Flash_kernel_traitsILi256ELi64ELi64ELi4ES3_EELb0ELb0ELb1ELb0ELb0ELb0ELb0ELb0EEEvNS_16Flash_fwd_paramsE)
        /*03c8*/ 	.word	0x00000098


	//----- nvinfo : EIATTR_REGCOUNT
	.align		4
.L_172:
        /*03cc*/ 	.byte	0x04, 0x2f
        /*03ce*/ 	.short	(.L_174 - .L_173)
	.align		4
.L_173:
        /*03d0*/ 	.word	index@(_ZN5flash16flash_fwd_kernelI23Flash_fwd_kernel_traitsILi256ELi64ELi64ELi4ELb0ELb0EN7cutlass10bfloat16_tE19Flash_kernel_traitsILi256ELi64ELi64ELi4ES3_EELb0ELb0ELb1ELb0ELb0ELb1ELb0ELb0EEEvNS_16Flash_fwd_paramsE)
        /*03d4*/ 	.word	0x000000ff


	//----- nvinfo : EIATTR_FRAME_SIZE
	.align		4
.L_174:
        /*03d8*/ 	.byte	0x04, 0x11
        /*03da*/ 	.short	(.L_176 - .L_175)
	.align		4
.L_175:
        /*03dc*/ 	.word	index@(_ZN5flash16flash_fwd_kernelI23Flash_fwd_kernel_traitsILi256ELi64ELi64ELi4ELb0ELb0EN7cutlass10bfloat16_tE19Flash_kernel_traitsILi256ELi64ELi64ELi4ES3_EELb0ELb0ELb1ELb0ELb0ELb1ELb0ELb0EEEvNS_16Flash_fwd_paramsE)
        /*03e0*/ 	.word	0x00000000


	//----- nvinfo : EIATTR_REGCOUNT
	.align		4
.L_176:
        /*03e4*/ 	.byte	0x04, 0x2f
        /*03e6*/ 	.short	(.L_178 - .L_177)
	.align		4
.L_177:
        /*03e8*/ 	.word	index@(_ZN5flash16flash_fwd_kernelI23Flash_fwd_kernel_traitsILi256ELi64ELi64ELi4ELb0ELb0EN7cutlass10bfloat16_tE19Flash_kernel_traitsILi256ELi64ELi64ELi4ES3_EELb0ELb0ELb0ELb1ELb0ELb0ELb0ELb0EEEvNS_16Flash_fwd_paramsE)
        /*03ec*/ 	.word	0x000000ff


	//----- nvinfo : EIATTR_FRAME_SIZE
	.align		4
.L_178:
        /*03f0*/ 	.byte	0x04, 0x11
        /*03f2*/ 	.short	(.L_180 - .L_179)
	.align		4
.L_179:
        /*03f4*/ 	.word	index@(_ZN5flash16flash_fwd_kernelI23Flash_fwd_kernel_traitsILi256ELi64ELi64ELi4ELb0ELb0EN7cutlass10bfloat16_tE19Flash_kernel_traitsILi256ELi64ELi64ELi4ES3_EELb0ELb0ELb0ELb1ELb0ELb0ELb0ELb0EEEvNS_16Flash_fwd_paramsE)
        /*03f8*/ 	.word	0x00000010


	//----- nvinfo : EIATTR_REGCOUNT
	.align		4
.L_180:
        /*03fc*/ 	.byte	0x04, 0x2f
        /*03fe*/ 	.short	(.L_182 - .L_181)
	.align		4
.L_181:
        /*0400*/ 	.word	index@(_ZN5flash16flash_fwd_kernelI23Flash_fwd_kernel_traitsILi256ELi64ELi64ELi4ELb0ELb0EN7cutlass10bfloat16_tE19Flash_kernel_traitsILi256ELi64ELi64ELi4ES3_EELb0ELb0ELb0ELb0ELb0ELb0ELb0ELb0EEEvNS_16Flash_fwd_paramsE)
        /*0404*/ 	.word	0x000000ff


	//----- nvinfo : EIATTR_FRAME_SIZE
	.align		4
.L_182:
        /*0408*/ 	.byte	0x04, 0x11
        /*040a*/ 	.short	(.L_184 - .L_183)
	.align		4
.L_183:
        /*040c*/ 	.word	index@(_ZN5flash16flash_fwd_kernelI23Flash_fwd_kernel_traitsILi256ELi64ELi64ELi4ELb0ELb0EN7cutlass10bfloat16_tE19Flash_kernel_traitsILi256ELi64ELi64ELi4ES3_EELb0ELb0ELb0ELb0ELb0ELb0ELb0ELb0EEEvNS_16Flash_fwd_paramsE)
        /*0410*/ 	.word	0x00000010


	//----- nvinfo : EIATTR_REGCOUNT
	.align		4
.L_184:
        /*0414*/ 	.byte	0x04, 0x2f
        /*0416*/ 	.short	(.L_186 - .L_185)
	.align		4
.L_185:
        /*0418*/ 	.word	index@(_ZN5flash16flash_fwd_kernelI23Flash_fwd_kernel_traitsILi256ELi64ELi64ELi4ELb0ELb0EN7cutlass10bfloat16_tE19Flash_kernel_traitsILi256ELi64ELi64ELi4ES3_EELb0ELb0ELb0ELb0ELb0ELb1ELb0ELb0EEEvNS_16Flash_fwd_paramsE)
        /*041c*/ 	.word	0x000000fe


	//----- nvinfo : EIATTR_FRAME_SIZE
	.align		4
.L_186:
        /*0420*/ 	.byte	0x04, 0x11
        /*0422*/ 	.short	(.L_188 - .L_187)
	.align		4
.L_187:
        /*0424*/ 	.word	index@(_ZN5flash16flash_fwd_kernelI23Flash_fwd_kernel_traitsILi256ELi64ELi64ELi4ELb0ELb0EN7cutlass10bfloat16_tE19Flash_kernel_traitsILi256ELi64ELi64ELi4ES3_EELb0ELb0ELb0ELb0ELb0ELb1ELb0ELb0EEEvNS_16Flash_fwd_paramsE)
        /*0428*/ 	.word	0x00000000


	//----- nvinfo : EIATTR_MIN_STACK_SIZE
	.align		4
.L_188:
        /*042c*/ 	.byte	0x04, 0x12
        /*042e*/ 	.short	(.L_190 - .L_189)
	.align		4
.L_189:
        /*0430*/ 	.word	index@(_ZN5flash16flash_fwd_kernelI23Flash_fwd_kernel_traitsILi256ELi64ELi64ELi4ELb0ELb0EN7cutlass10bfloat16_tE19Flash_kernel_traitsILi256ELi64ELi64ELi4ES3_EELb0ELb0ELb0ELb0ELb0ELb1ELb0ELb0EEEvNS_16Flash_fwd_paramsE)
        /*0434*/ 	.word	0x00000000


	//----- nvinfo : EIATTR_MIN_STACK_SIZE
	.align		4
.L_190:
        /*0438*/ 	.byte	0x04, 0x12
        /*043a*/ 	.short	(.L_192 - .L_191)
	.align		4
.L_191:
        /*043c*/ 	.word	index@(_ZN5flash16flash_fwd_kernelI23Flash_fwd_kernel_traitsILi256ELi64ELi64ELi4ELb0ELb0EN7cutlass10bfloat16_tE19Flash_kernel_traitsILi256ELi64ELi64ELi4ES3_EELb0ELb0ELb0ELb0ELb0ELb0ELb0ELb0EEEvNS_16Flash_fwd_paramsE)
        /*0440*/ 	.word	0x00000010


	//----- nvinfo : EIATTR_MIN_STACK_SIZE
	.align		4
.L_192:
        /*0444*/ 	.byte	0x04, 0x12
        /*0446*/ 	.short	(.L_194 - .L_193)
	.align		4
.L_193:
        /*0448*/ 	.word	index@(_ZN5flash16flash_fwd_kernelI23Flash_fwd_kernel_traitsILi256ELi64ELi64ELi4ELb0ELb0EN7cutlass10bfloat16_tE19Flash_kernel_traitsILi256ELi64ELi64ELi4ES3_EELb0ELb0ELb0ELb1ELb0ELb0ELb0ELb0EEEvNS_16Flash_fwd_paramsE)
        /*044c*/ 	.word	0x00000010


	//----- nvinfo : EIATTR_MIN_STACK_SIZE
	.align		4
.L_194:
        /*0450*/ 	.byte	0x04, 0x12
        /*0452*/ 	.short	(.L_196 - .L_195)
	.align		4
.L_195:
        /*0454*/ 	.word	index@(_ZN5flash16flash_fwd_kernelI23Flash_fwd_kernel_traitsILi256ELi64ELi64ELi4ELb0ELb0EN7cutlass10bfloat16_tE19Flash_kernel_traitsILi256ELi64ELi64ELi4ES3_EELb0ELb0ELb1ELb0ELb0ELb1ELb0ELb0EEEvNS_16Flash_fwd_paramsE)
        /*0458*/ 	.word	0x00000000


	//----- nvinfo : EIATTR_MIN_STACK_SIZE
	.align		4
.L_196:
        /*045c*/ 	.byte	0x04, 0x12
        /*045e*/ 	.short	(.L_198 - .L_197)
	.align		4
.L_197:
        /*0460*/ 	.word	index@(_ZN5flash16flash_fwd_kernelI23Flash_fwd_kernel_traitsILi256ELi64ELi64ELi4ELb0ELb0EN7cutlass10bfloat16_tE19Flash_kernel_traitsILi256ELi64ELi64ELi4ES3_EELb0ELb0ELb1ELb0ELb0ELb0ELb0ELb0EEEvNS_16Flash_fwd_paramsE)
        /*0464*/ 	.word	0x00000098


	//----- nvinfo : EIATTR_MIN_STACK_SIZE
	.align		4
.L_198:
        /*0468*/ 	.byte	0x04, 0x12
        /*046a*/ 	.short	(.L_200 - .L_199)
	.align		4
.L_199:
        /*046c*/ 	.word	index@(_ZN5flash16flash_fwd_kernelI23Flash_fwd_kernel_traitsILi256ELi64ELi64ELi4ELb0ELb0EN7cutlass10bfloat16_tE19Flash_kernel_traitsILi256ELi64ELi64ELi4ES3_EELb0ELb0ELb1ELb1ELb0ELb0ELb0ELb0EEEvNS_16Flash_fwd_paramsE)
        /*0470*/ 	.word	0x00000050


	//----- nvinfo : EIATTR_MIN_STACK_SIZE
	.align		4
.L_200:
        /*0474*/ 	.byte	0x04, 0x12
        /*0476*/ 	.short	(.L_202 - .L_201)
	.align		4
.L_201:
        /*0478*/ 	.word	index@(_ZN5flash16flash_fwd_kernelI23Flash_fwd_kernel_traitsILi256ELi128ELi64ELi8ELb0ELb0EN7cutlass10bfloat16_tE19Flash_kernel_traitsILi256ELi128ELi64ELi8ES3_EELb0ELb0ELb0ELb0ELb0ELb1ELb0ELb0EEEvNS_16Flash_fwd_paramsE)
        /*047c*/ 	.word	0x00000000


	//----- nvinfo : EIATTR_MIN_STACK_SIZE
	.align		4
.L_202:
        /*0480*/ 	.byte	0x04, 0x12
        /*0482*/ 	.short	(.L_204 - .L_203)
	.align		4
.L_203:
        /*0484*/ 	.word	index@(_ZN5flash16flash_fwd_kernelI23Flash_fwd_kernel_traitsILi256ELi128ELi64ELi8ELb0ELb0EN7cutlass10bfloat16_tE19Flash_kernel_traitsILi256ELi128ELi64ELi8ES3_EELb0ELb0ELb0ELb0ELb0ELb0ELb0ELb0EEEvNS_16Flash_fwd_paramsE)
        /*0488*/ 	.word	0x00000000


	//----- nvinfo : EIATTR_MIN_STACK_SIZE
	.align		4
.L_204:
        /*048c*/ 	.byte	0x04, 0x12
        /*048e*/ 	.short	(.L_206 - .L_205)
	.align		4
.L_205:
        /*0490*/ 	.word	index@(_ZN5flash16flash_fwd_kernelI23Flash_fwd_kernel_traitsILi256ELi128ELi64ELi8ELb0ELb0EN7cutlass10bfloat16_tE19Flash_kernel_traitsILi256ELi128ELi64ELi8ES3_EELb0ELb0ELb0ELb1ELb0ELb0ELb0ELb0EEEvNS_16Flash_fwd_paramsE)
        /*0494*/ 	.word	0x00000010


	//----- nvinfo : EIATTR_MIN_STACK_SIZE
	.align		4
.L_206:
        /*0498*/ 	.byte	0x04, 0x12
        /*049a*/ 	.short	(.L_208 - .L_207)
	.align		4
.L_207:
        /*049c*/ 	.word	index@(_ZN5flash16flash_fwd_kernelI23Flash_fwd_kernel_traitsILi256ELi128ELi64ELi8ELb0ELb0EN7cutlass10bfloat16_tE19Flash_kernel_traitsILi256ELi128ELi64ELi8ES3_EELb0ELb0ELb1ELb0ELb0ELb1ELb0ELb0EEEvNS_16Flash_fwd_paramsE)
        /*04a0*/ 	.word	0x00000000


	//----- nvinfo : EIATTR_MIN_STACK_SIZE
	.align		4
.L_208:
        /*04a4*/ 	.byte	0x04, 0x12
        /*04a6*/ 	.short	(.L_210 - .L_209)
	.align		4
.L_209:
        /*04a8*/ 	.word	index@(_ZN5flash16flash_fwd_kernelI23Flash_fwd_kernel_traitsILi256ELi128ELi64ELi8ELb0ELb0EN7cutlass10bfloat16_tE19Flash_kernel_traitsILi256ELi128ELi64ELi8ES3_EELb0ELb0ELb1ELb0ELb0ELb0ELb0ELb0EEEvNS_16Flash_fwd_paramsE)
        /*04ac*/ 	.word	0x00000010


	//----- nvinfo : EIATTR_MIN_STACK_SIZE
	.align		4
.L_210:
        /*04b0*/ 	.byte	0x04, 0x12
        /*04b2*/ 	.short	(.L_212 - .L_211)
	.align		4
.L_211:
        /*04b4*/ 	.word	index@(_ZN5flash16flash_fwd_kernelI23Flash_fwd_kernel_traitsILi256ELi128ELi64ELi8ELb0ELb0EN7cutlass10bfloat16_tE19Flash_kernel_traitsILi256ELi128ELi64ELi8ES3_EELb0ELb0ELb1ELb1ELb0ELb0ELb0ELb0EEEvNS_16Flash_fwd_paramsE)
        /*04b8*/ 	.word	0x00000088


	//----- nvinfo : EIATTR_MIN_STACK_SIZE
	.align		4
.L_212:
        /*04bc*/ 	.byte	0x04, 0x12
        /*04be*/ 	.short	(.L_214 - .L_213)
	.align		4
.L_213:
        /*04c0*/ 	.word	index@(_ZN5flash16flash_fwd_kernelI23Flash_fwd_kernel_traitsILi256ELi64ELi64ELi4ELb0ELb0EN7cutlass10bfloat16_tE19Flash_kernel_traitsILi256ELi64ELi64ELi4ES3_EELb1ELb0ELb0ELb0ELb0ELb0ELb0ELb0EEEvNS_16Flash_fwd_paramsE)
        /*04c4*/ 	.word	0x00000078


	//----- nvinfo : EIATTR_MIN_STACK_SIZE
	.align		4
.L_214:
        /*04c8*/ 	.byte	0x04, 0x12
        /*04ca*/ 	.short	(.L_216 - .L_215)
	.align		4
.L_215:
        /*04cc*/ 	.word	index@(_ZN5flash16flash_fwd_kernelI23Flash_fwd_kernel_traitsILi256ELi64ELi64ELi4ELb0ELb0EN7cutlass10bfloat16_tE19Flash_kernel_traitsILi256ELi64ELi64ELi4ES3_EELb1ELb0ELb1ELb0ELb0ELb0ELb0ELb0EEEvNS_16Flash_fwd_paramsE)
        /*04d0*/ 	.word	0x000000c8


	//----- nvinfo : EIATTR_MIN_STACK_SIZE
	.align		4
.L_216:
        /*04d4*/ 	.byte	0x04, 0x12
        /*04d6*/ 	.short	(.L_218 - .L_217)
	.align		4
.L_217:
        /*04d8*/ 	.word	index@(_ZN5flash16flash_fwd_kernelI23Flash_fwd_kernel_traitsILi256ELi64ELi64ELi4ELb0ELb0EN7cutlass10bfloat16_tE19Flash_kernel_traitsILi256ELi64ELi64ELi4ES3_EELb1ELb0ELb0ELb0ELb0ELb1ELb0ELb0EEEvNS_16Flash_fwd_paramsE)
        /*04dc*/ 	.word	0x00000000


	//----- nvinfo : EIATTR_MIN_STACK_SIZE
	.align		4
.L_218:
        /*04e0*/ 	.byte	0x04, 0x12
        /*04e2*/ 	.short	(.L_220 - .L_219)
	.align		4
.L_219:
        /*04e4*/ 	.word	index@(_ZN5flash16flash_fwd_kernelI23Flash_fwd_kernel_traitsILi256ELi64ELi64ELi4ELb0ELb0EN7cutlass10bfloat16_tE19Flash_kernel_traitsILi256ELi64ELi64ELi4ES3_EELb0ELb0ELb0ELb0ELb0ELb1ELb1ELb0EEEvNS_16Flash_fwd_paramsE)
        /*04e8*/ 	.word	0x00000000


	//----- nvinfo : EIATTR_MIN_STACK_SIZE
	.align		4
.L_220:
        /*04ec*/ 	.byte	0x04, 0x12
        /*04ee*/ 	.short	(.L_222 - .L_221)
	.align		4
.L_221:
        /*04f0*/ 	.word	index@(_ZN5flash16flash_fwd_kernelI23Flash_fwd_kernel_traitsILi256ELi64ELi64ELi4ELb0ELb0EN7cutlass10bfloat16_tE19Flash_kernel_traitsILi256ELi64ELi64ELi4ES3_EELb1ELb0ELb0ELb1ELb0ELb0ELb0ELb0EEEvNS_16Flash_fwd_paramsE)
        /*04f4*/ 	.word	0x00000090


	//----- nvinfo : EIATTR_MIN_STACK_SIZE
	.align		4
.L_222:
        /*04f8*/ 	.byte	0x04, 0x12
        /*04fa*/ 	.short	(.L_224 - .L_223)
	.align		4
.L_223:
        /*04fc*/ 	.word	index@(_ZN5flash16flash_fwd_kernelI23Flash_fwd_kernel_traitsILi256ELi64ELi64ELi4ELb0ELb0EN7cutlass10bfloat16_tE19Flash_kernel_traitsILi256ELi64ELi64ELi4ES3_EELb1ELb0ELb0ELb0ELb0ELb0ELb0ELb1EEEvNS_16Flash_fwd_paramsE)
        /*0500*/ 	.word	0x000000d0


	//----- nvinfo : EIATTR_MIN_STACK_SIZE
	.align		4
.L_224:
        /*0504*/ 	.byte	0x04, 0x12
        /*0506*/ 	.short	(.L_226 - .L_225)
	.align		4
.L_225:
        /*0508*/ 	.word	index@(_ZN5flash16flash_fwd_kernelI23Flash_fwd_kernel_traitsILi256ELi64ELi64ELi4ELb0ELb0EN7cutlass10bfloat16_tE19Flash_kernel_traitsILi256ELi64ELi64ELi4ES3_EELb0ELb0ELb0ELb0ELb0ELb0ELb1ELb0EEEvNS_16Flash_fwd_paramsE)
        /*050c*/ 	.word	0x00000068


	//----- nvinfo : EIATTR_MIN_STACK_SIZE
	.align		4
.L_226:
        /*0510*/ 	.byte	0x04, 0x12
        /*0512*/ 	.short	(.L_228 - .L_227)
	.align		4
.L_227:
        /*0514*/ 	.word	index@(_ZN5flash16flash_fwd_kernelI23Flash_fwd_kernel_traitsILi256ELi64ELi64ELi4ELb0ELb0EN7cutlass10bfloat16_tE19Flash_kernel_traitsILi256ELi64ELi64ELi4ES3_EELb1ELb0ELb0ELb1ELb0ELb0ELb0ELb1EEEvNS_16Flash_fwd_paramsE)
        /*0518*/ 	.word	0x00000118


	//----- nvinfo : EIATTR_MIN_STACK_SIZE
	.align		4
.L_228:
        /*051c*/ 	.byte	0x04, 0x12
        /*051e*/ 	.short	(.L_230 - .L_229)
	.align		4
.L_229:
        /*0520*/ 	.word	index@(_ZN5flash16flash_fwd_kernelI23Flash_fwd_kernel_traitsILi256ELi64ELi64ELi4ELb0ELb0EN7cutlass10bfloat16_tE19Flash_kernel_traitsILi256ELi64ELi64ELi4ES3_EELb0ELb0ELb0ELb1ELb0ELb0ELb1ELb0EEEvNS_16Flash_fwd_paramsE)
        /*0524*/ 	.word	0x00000040


	//----- nvinfo : EIATTR_MIN_STACK_SIZE
	.align		4
.L_230:
        /*0528*/ 	.byte	0x04, 0x12
        /*052a*/ 	.short	(.L_232 - .L_231)
	.align		4
.L_231:
        /*052c*/ 	.word	index@(_ZN5flash16flash_fwd_kernelI23Flash_fwd_kernel_traitsILi256ELi64ELi64ELi4ELb0ELb0EN7cutlass10bfloat16_tE19Flash_kernel_traitsILi256ELi64ELi64ELi4ES3_EELb1ELb0ELb1ELb0ELb0ELb1ELb0ELb0EEEvNS_16Flash_fwd_paramsE)
        /*0530*/ 	.word	0x00000008


	//----- nvinfo : EIATTR_MIN_STACK_SIZE
	.align		4
.L_232:
        /*0534*/ 	.byte	0x04, 0x12
        /*0536*/ 	.short	(.L_234 - .L_233)
	.align		4
.L_233:
        /*0538*/ 	.word	index@(_ZN5flash16flash_fwd_kernelI23Flash_fwd_kernel_traitsILi256ELi64ELi64ELi4ELb0ELb0EN7cutlass10bfloat16_tE19Flash_kernel_traitsILi256ELi64ELi64ELi4ES3_EELb0ELb0ELb1ELb0ELb0ELb1ELb1ELb0EEEvNS_16Flash_fwd_paramsE)
        /*053c*/ 	.word	0x00000000


	//----- nvinfo : EIATTR_MIN_STACK_SIZE
	.align		4
.L_234:
        /*0540*/ 	.byte	0x04, 0x12
        /*0542*/ 	.short	(.L_236 - .L_235)
	.align		4
.L_235:
        /*0544*/ 	.word	index@(_ZN5flash16flash_fwd_kernelI23Flash_fwd_kernel_traitsILi256ELi64ELi64ELi4ELb0ELb0EN7cutlass10bfloat16_tE19Flash_kernel_traitsILi256ELi64ELi64ELi4ES3_EELb1ELb0ELb1ELb1ELb0ELb0ELb0ELb0EEEvNS_16Flash_fwd_paramsE)
        /*0548*/ 	.word	0x000000d8


	//----- nvinfo : EIATTR_MIN_STACK_SIZE
	.align		4
.L_236:
        /*054c*/ 	.byte	0x04, 0x12
        /*054e*/ 	.short	(.L_238 - .L_237)
	.align		4
.L_237:
        /*0550*/ 	.word	index@(_ZN5flash16flash_fwd_kernelI23Flash_fwd_kernel_traitsILi256ELi64ELi64ELi4ELb0ELb0EN7cutlass10bfloat16_tE19Flash_kernel_traitsILi256ELi64ELi64ELi4ES3_EELb1ELb0ELb1ELb0ELb0ELb0ELb0ELb1EEEvNS_16Flash_fwd_paramsE)
        /*0554*/ 	.word	0x00000168


	//----- nvinfo : EIATTR_MIN_STACK_SIZE
	.align		4
.L_238:
        /*0558*/ 	.byte	0x04, 0x12
        /*055a*/ 	.short	(.L_240 - .L_239)
	.align		4
.L_239:
        /*055c*/ 	.word	index@(_ZN5flash16flash_fwd_kernelI23Flash_fwd_kernel_traitsILi256ELi64ELi64ELi4ELb0ELb0EN7cutlass10bfloat16_tE19Flash_kernel_traitsILi256ELi64ELi64ELi4ES3_EELb0ELb0ELb1ELb0ELb0ELb0ELb1ELb0EEEvNS_16Flash_fwd_paramsE)
        /*0560*/ 	.word	0x000000c8


	//----- nvinfo : EIATTR_MIN_STACK_SIZE
	.align		4
.L_240:
        /*0564*/ 	.byte	0x04, 0x12
        /*0566*/ 	.short	(.L_242 - .L_241)
	.align		4
.L_241:
        /*0568*/ 	.word	index@(_ZN5flash16flash_fwd_kernelI23Flash_fwd_kernel_traitsILi256ELi64ELi64ELi4ELb0ELb0EN7cutlass10bfloat16_tE19Flash_kernel_traitsILi256ELi64ELi64ELi4ES3_EELb1ELb0ELb1ELb1ELb0ELb0ELb0ELb1EEEvNS_16Flash_fwd_paramsE)
        /*056c*/ 	.word	0x000001b0


	//----- nvinfo : EIATTR_MIN_STACK_SIZE
	.align		4
.L_242:
        /*0570*/ 	.byte	0x04, 0x12
        /*0572*/ 	.short	(.L_244 - .L_243)
	.align		4
.L_243:
        /*0574*/ 	.word	index@(_ZN5flash16flash_fwd_kernelI23Flash_fwd_kernel_traitsILi256ELi64ELi64ELi4ELb0ELb0EN7cutlass10bfloat16_tE19Flash_kernel_traitsILi256ELi64ELi64ELi4ES3_EELb0ELb0ELb1ELb1ELb0ELb0ELb1ELb0EEEvNS_16Flash_fwd_paramsE)
        /*0578*/ 	.word	0x00000048


	//----- nvinfo : EIATTR_MIN_STACK_SIZE
	.align		4
.L_244:
        /*057c*/ 	.byte	0x04, 0x12
        /*057e*/ 	.short	(.L_246 - .L_245)
	.align		4
.L_245:
        /*0580*/ 	.word	index@(_ZN5flash16flash_fwd_kernelI23Flash_fwd_kernel_traitsILi256ELi128ELi64ELi8ELb0ELb0EN7cutlass10bfloat16_tE19Flash_kernel_traitsILi256ELi128ELi64ELi8ES3_EELb1ELb0ELb0ELb0ELb0ELb0ELb0ELb0EEEvNS_16Flash_fwd_paramsE)
        /*0584*/ 	.word	0x00000028


	//----- nvinfo : EIATTR_MIN_STACK_SIZE
	.align		4
.L_246:
        /*0588*/ 	.byte	0x04, 0x12
        /*058a*/ 	.short	(.L_248 - .L_247)
	.align		4
.L_247:
        /*058c*/ 	.word	index@(_ZN5flash16flash_fwd_kernelI23Flash_fwd_kernel_traitsILi256ELi128ELi64ELi8ELb0ELb0EN7cutlass10bfloat16_tE19Flash_kernel_traitsILi256ELi128ELi64ELi8ES3_EELb1ELb0ELb1ELb0ELb0ELb0ELb0ELb0EEEvNS_16Flash_fwd_paramsE)
        /*0590*/ 	.word	0x00000048


	//----- nvinfo : EIATTR_MIN_STACK_SIZE
	.align		4
.L_248:
        /*0594*/ 	.byte	0x04, 0x12
        /*0596*/ 	.short	(.L_250 - .L_249)
	.align		4
.L_249:
        /*0598*/ 	.word	index@(_ZN5flash16flash_fwd_kernelI23Flash_fwd_kernel_traitsILi256ELi128ELi64ELi8ELb0ELb0EN7cutlass10bfloat16_tE19Flash_kernel_traitsILi256ELi128ELi64ELi8ES3_EELb1ELb0ELb0ELb0ELb0ELb1ELb0ELb0EEEvNS_16Flash_fwd_paramsE)
        /*059c*/ 	.word	0x00000000


	//----- nvinfo : EIATTR_MIN_STACK_SIZE
	.align		4
.L_250:
        /*05a0*/ 	.byte	0x04, 0x12
        /*05a2*/ 	.short	(.L_252 - .L_251)
	.align		4
.L_251:
        /*05a4*/ 	.word	index@(_ZN5flash16flash_fwd_kernelI23Flash_fwd_kernel_traitsILi256ELi128ELi64ELi8ELb0ELb0EN7cutlass10bfloat16_tE19Flash_kernel_traitsILi256ELi128ELi64ELi8ES3_EELb0ELb0ELb0ELb0ELb0ELb1ELb1ELb0EEEvNS_16Flash_fwd_paramsE)
        /*05a8*/ 	.word	0x00000000


	//----- nvinfo : EIATTR_MIN_STACK_SIZE
	.align		4
.L_252:
        /*05ac*/ 	.byte	0x04, 0x12
        /*05ae*/ 	.short	(.L_254 - .L_253)
	.align		4
.L_253:
        /*05b0*/ 	.word	index@(_ZN5flash16flash_fwd_kernelI23Flash_fwd_kernel_traitsILi256ELi128ELi64ELi8ELb0ELb0EN7cutlass10bfloat16_tE19Flash_kernel_traitsILi256ELi128ELi64ELi8ES3_EELb1ELb0ELb0ELb1ELb0ELb0ELb0ELb0EEEvNS_16Flash_fwd_paramsE)
        /*05b4*/ 	.word	0x00000010


	//----- nvinfo : EIATTR_MIN_STACK_SIZE
	.align		4
.L_254:
        /*05b8*/ 	.byte	0x04, 0x12
        /*05ba*/ 	.short	(.L_256 - .L_255)
	.align		4
.L_255:
        /*05bc*/ 	.word	index@(_ZN5flash16flash_fwd_kernelI23Flash_fwd_kernel_traitsILi256ELi128ELi64ELi8ELb0ELb0EN7cutlass10bfloat16_tE19Flash_kernel_traitsILi256ELi128ELi64ELi8ES3_EELb1ELb0ELb0ELb0ELb0ELb0ELb0ELb1EEEvNS_16Flash_fwd_paramsE)
        /*05c0*/ 	.word	0x000000e8


	//----- nvinfo : EIATTR_MIN_STACK_SIZE
	.align		4
.L_256:
        /*05c4*/ 	.byte	0x04, 0x12
        /*05c6*/ 	.short	(.L_258 - .L_257)
	.align		4
.L_257:
        /*05c8*/ 	.word	index@(_ZN5flash16flash_fwd_kernelI23Flash_fwd_kernel_traitsILi256ELi128ELi64ELi8ELb0ELb0EN7cutlass10bfloat16_tE19Flash_kernel_traitsILi256ELi128ELi64ELi8ES3_EELb0ELb0ELb0ELb0ELb0ELb0ELb1ELb0EEEvNS_16Flash_fwd_paramsE)
        /*05cc*/ 	.word	0x00000028


	//----- nvinfo : EIATTR_MIN_STACK_SIZE
	.align		4
.L_258:
        /*05d0*/ 	.byte	0x04, 0x12
        /*05d2*/ 	.short	(.L_260 - .L_259)
	.align		4
.L_259:
        /*05d4*/ 	.word	index@(_ZN5flash16flash_fwd_kernelI23Flash_fwd_kernel_traitsILi256ELi128ELi64ELi8ELb0ELb0EN7cutlass10bfloat16_tE19Flash_kernel_traitsILi256ELi128ELi64ELi8ES3_EELb1ELb0ELb0ELb1ELb0ELb0ELb0ELb1EEEvNS_16Flash_fwd_paramsE)
        /*05d8*/ 	.word	0x000000e0


	//----- nvinfo : EIATTR_MIN_STACK_SIZE
	.align		4
.L_260:
        /*05dc*/ 	.byte	0x04, 0x12
        /*05de*/ 	.short	(.L_262 - .L_261)
	.align		4
.L_261:
        /*05e0*/ 	.word	index@(_ZN5flash16flash_fwd_kernelI23Flash_fwd_kernel_traitsILi256ELi128ELi64ELi8ELb0ELb0EN7cutlass10bfloat16_tE19Flash_kernel_traitsILi256ELi128ELi64ELi8ES3_EELb0ELb0ELb0ELb1ELb0ELb0ELb1ELb0EEEvNS_16Flash_fwd_paramsE)
        /*05e4*/ 	.word	0x00000030


	//----- nvinfo : EIATTR_MIN_STACK_SIZE
	.align		4
.L_262:
        /*05e8*/ 	.byte	0x04, 0x12
        /*05ea*/ 	.short	(.L_264 - .L_263)
	.align		4
.L_263:
        /*05ec*/ 	.word	index@(_ZN5flash16flash_fwd_kernelI23Flash_fwd_kernel_traitsILi256ELi128ELi64ELi8ELb0ELb0EN7cutlass10bfloat16_tE19Flash_kernel_traitsILi256ELi128ELi64ELi8ES3_EELb1ELb0ELb1ELb0ELb0ELb1ELb0ELb0EEEvNS_16Flash_fwd_paramsE)
        /*05f0*/ 	.word	0x00000018


	//----- nvinfo : EIATTR_MIN_STACK_SIZE
	.align		4
.L_264:
        /*05f4*/ 	.byte	0x04, 0x12
        /*05f6*/ 	.short	(.L_266 - .L_265)
	.align		4
.L_265:
        /*05f8*/ 	.word	index@(_ZN5flash16flash_fwd_kernelI23Flash_fwd_kernel_traitsILi256ELi128ELi64ELi8ELb0ELb0EN7cutlass10bfloat16_tE19Flash_kernel_traitsILi256ELi128ELi64ELi8ES3_EELb0ELb0ELb1ELb0ELb0ELb1ELb1ELb0EEEvNS_16Flash_fwd_paramsE)
        /*05fc*/ 	.word	0x00000000


	//----- nvinfo : EIATTR_MIN_STACK_SIZE
	.align		4
.L_266:
        /*0600*/ 	.byte	0x04, 0x12
        /*0602*/ 	.short	(.L_268 - .L_267)
	.align		4
.L_267:
        /*0604*/ 	.word	index@(_ZN5flash16flash_fwd_kernelI23Flash_fwd_kernel_traitsILi256ELi128ELi64ELi8ELb0ELb0EN7cutlass10bfloat16_tE19Flash_kernel_traitsILi256ELi128ELi64ELi8ES3_EELb1ELb0ELb1ELb1ELb0ELb0ELb0ELb0EEEvNS_16Flash_fwd_paramsE)
        /*0608*/ 	.word	0x00000068


	//----- nvinfo : EIATTR_MIN_STACK_SIZE
	.align		4
.L_268:
        /*060c*/ 	.byte	0x04, 0x12
        /*060e*/ 	.short	(.L_270 - .L_269)
	.align		4
.L_269:
        /*0610*/ 	.word	index@(_ZN5flash16flash_fwd_kernelI23Flash_fwd_kernel_traitsILi256ELi128ELi64ELi8ELb0ELb0EN7cutlass10bfloat16_tE19Flash_kernel_traitsILi256ELi128ELi64ELi8ES3_EELb1ELb0ELb1ELb0ELb0ELb0ELb0ELb1EEEvNS_16Flash_fwd_paramsE)
        /*0614*/ 	.word	0x000001a8


	//----- nvinfo : EIATTR_MIN_STACK_SIZE
	.align		4
.L_270:
        /*0618*/ 	.byte	0x04, 0x12
        /*061a*/ 	.short	(.L_272 - .L_271)
	.align		4
.L_271:
        /*061c*/ 	.word	index@(_ZN5flash16flash_fwd_kernelI23Flash_fwd_kernel_traitsILi256ELi128ELi64ELi8ELb0ELb0EN7cutlass10bfloat16_tE19Flash_kernel_traitsILi256ELi128ELi64ELi8ES3_EELb0ELb0ELb1ELb0ELb0ELb0ELb1ELb0EEEvNS_16Flash_fwd_paramsE)
        /*0620*/ 	.word	0x00000020


	//----- nvinfo : EIATTR_MIN_STACK_SIZE
	.align		4
.L_272:
        /*0624*/ 	.byte	0x04, 0x12
        /*0626*/ 	.short	(.L_274 - .L_273)
	.align		4
.L_273:
        /*0628*/ 	.word	index@(_ZN5flash16flash_fwd_kernelI23Flash_fwd_kernel_traitsILi256ELi128ELi64ELi8ELb0ELb0EN7cutlass10bfloat16_tE19Flash_kernel_traitsILi256ELi128ELi64ELi8ES3_EELb1ELb0ELb1ELb1ELb0ELb0ELb0ELb1EEEvNS_16Flash_fwd_paramsE)
        /*062c*/ 	.word	0x00000218


	//----- nvinfo : EIATTR_MIN_STACK_SIZE
	.align		4
.L_274:
        /*0630*/ 	.byte	0x04, 0x12
        /*0632*/ 	.short	(.L_276 - .L_275)
	.align		4
.L_275:
        /*0634*/ 	.word	index@(_ZN5flash16flash_fwd_kernelI23Flash_fwd_kernel_traitsILi256ELi128ELi64ELi8ELb0ELb0EN7cutlass10bfloat16_tE19Flash_kernel_traitsILi256ELi128ELi64ELi8ES3_EELb0ELb0ELb1ELb1ELb0ELb0ELb1ELb0EEEvNS_16Flash_fwd_paramsE)
        /*0638*/ 	.word	0x00000088
.L_276:


//--------------------- .nv.compat                --------------------------
	.section	.nv.compat,"",@"SHT_CUDA_COMPAT_INFO"
	.align	4
        /*0000*/ 	.byte	0x02, 0x09, 0x01, 0x00, 0x02, 0x02, 0x01, 0x00, 0x02, 0x05, 0x05, 0x00, 0x03, 0x07, 0x01, 0x01
        /*0010*/ 	.byte	0x02, 0x03, 0x00, 0x00, 0x02, 0x06, 0x01, 0x00, 0x04, 0x0b, 0x08, 0x00, 0x00, 0x00, 0x00, 0x00
        /*0020*/ 	.byte	0x00, 0x00, 0x00, 0x00


//--------------------- .nv.info._ZN5flash16flash_fwd_kernelI23Flash_fwd_kernel_traitsILi256ELi64ELi64ELi4ELb0ELb0EN7cutlass10bfloat16_tE19Flash_kernel_traitsILi256ELi64ELi64ELi4ES3_EELb0ELb0ELb0ELb0ELb0ELb1ELb0ELb0EEEvNS_16Flash_fwd_paramsE --------------------------
	.section	.nv.info._ZN5flash16flash_fwd_kernelI23Flash_fwd_kernel_traitsILi256ELi64ELi64ELi4ELb0ELb0EN7cutlass10bfloat16_tE19Flash_kernel_traitsILi256ELi64ELi64ELi4ES3_EELb0ELb0ELb0ELb0ELb0ELb1ELb0ELb0EEEvNS_16Flash_fwd_paramsE,"",@"SHT_CUDA_INFO"
	.sectionflags	@""
	.align	4


	//----- nvinfo : EIATTR_CUDA_API_VERSION
	.align		4
        /*0000*/ 	.byte	0x04, 0x37
        /*0002*/ 	.short	(.L_278 - .L_277)
.L_277:
        /*0004*/ 	.word	0x00000082


	//----- nvinfo : EIATTR_KPARAM_INFO
	.align		4
.L_278:
        /*0008*/ 	.byte	0x04, 0x17
        /*000a*/ 	.short	(.L_280 - .L_279)
.L_279:
        /*000c*/ 	.word	0x00000000
        /*0010*/ 	.short	0x0000
        /*0012*/ 	.short	0x0000
        /*0014*/ 	.byte	0x00, 0xf0, 0x41, 0x07


	//----- nvinfo : EIATTR_SPARSE_MMA_MASK
	.align		4
.L_280:
        /*0018*/ 	.byte	0x03, 0x50
        /*001a*/ 	.short	0x0000


	//----- nvinfo : EIATTR_MAXREG_COUNT
	.align		4
        /*001c*/ 	.byte	0x03, 0x1b
        /*001e*/ 	.short	0x00ff


	//----- nvinfo : EIATTR_NUM_BARRIERS
	.align		4
        /*0020*/ 	.byte	0x02, 0x4c
        /*0022*/ 	.byte	0x01
	.zero		1


	//----- nvinfo : EIATTR_MERCURY_ISA_VERSION
	.align		4
        /*0024*/ 	.byte	0x03, 0x5f
        /*0026*/ 	.short	0x0101


	//----- nvinfo : EIATTR_INT_WARP_WIDE_INSTR_OFFSETS
	.align		4
        /*0028*/ 	.byte	0x04, 0x31
        /*002a*/ 	.short	(.L_282 - .L_281)


	//   ....[0]....
.L_281:
        /*002c*/ 	.word	0x00001480


	//   ....[1]....
        /*0030*/ 	.word	0x00001870


	//----- nvinfo : EIATTR_COOP_GROUP_MASK_REGIDS
	.align		4
.L_282:
        /*0034*/ 	.byte	0x04, 0x29
        /*0036*/ 	.short	(.L_284 - .L_283)


	//   ....[0]....
.L_283:
        /*0038*/ 	.word	0xffffffff


	//   ....[1]....
        /*003c*/ 	.word	0xffffffff


	//   ....[2]....
        /*0040*/ 	.word	0xffffffff


	//   ....[3]....
        /*0044*/ 	.word	0xffffffff


	//   ....[4]....
        /*0048*/ 	.word	0xffffffff


	//   ....[5]....
        /*004c*/ 	.word	0xffffffff


	//   ....[6]....
        /*0050*/ 	.word	0xffffffff


	//   ....[7]....
        /*0054*/ 	.word	0xffffffff


	//   ....[8]....
        /*0058*/ 	.word	0xffffffff


	//   ....[9]....
        /*005c*/ 	.word	0xffffffff


	//   ....[10]....
        /*0060*/ 	.word	0xffffffff


	//   ....[11]....
        /*0064*/ 	.word	0xffffffff


	//----- nvinfo : EIATTR_COOP_GROUP_INSTR_OFFSETS
	.align		4
.L_284:
        /*0068*/ 	.byte	0x04, 0x28
        /*006a*/ 	.short	(.L_286 - .L_285)


	//   ....[0]....
.L_285:
        /*006c*/ 	.word	0x000034e0


	//   ....[1]....
        /*0070*/ 	.word	0x000035b0


	//   ....[2]....
        /*0074*/ 	.word	0x00003610


	//   ....[3]....
        /*0078*/ 	.word	0x00003730


	//   ....[4]....
        /*007c*/ 	.word	0x00005fa0


	//   ....[5]....
        /*0080*/ 	.word	0x00005fc0


	//   ....[6]....
        /*0084*/ 	.word	0x00006060


	//   ....[7]....
        /*0088*/ 	.word	0x00006070


	//   ....[8]....
        /*008c*/ 	.word	0x00007c40


	//   ....[9]....
        /*0090*/ 	.word	0x00007c80


	//   ....[10]....
        /*0094*/ 	.word	0x00007d10


	//   ....[11]....
        /*0098*/ 	.word	0x00007d30


	//----- nvinfo : EIATTR_EXIT_INSTR_OFFSETS
	.align		4
.L_286:
        /*009c*/ 	.byte	0x04, 0x1c
        /*009e*/ 	.short	(.L_288 - .L_287)


	//   ....[0]....
.L_287:
        /*00a0*/ 	.word	0x000004c0


	//   ....[1]....
        /*00a4*/ 	.word	0x00009b60


	//   ....[2]....
        /*00a8*/ 	.word	0x00009c70


	//   ....[3]....
        /*00ac*/ 	.word	0x0000a7b0


	//   ....[4]....
        /*00b0*/ 	.word	0x0000a840


	//----- nvinfo : EIATTR_CRS_STACK_SIZE
	.align		4
.L_288:
        /*00b4*/ 	.byte	0x04, 0x1e
        /*00b6*/ 	.short	(.L_290 - .L_289)
.L_289:
        /*00b8*/ 	.word	0x00000000


	//----- nvinfo : EIATTR_CBANK_PARAM_SIZE
	.align		4
.L_290:
        /*00bc*/ 	.byte	0x03, 0x19
        /*00be*/ 	.short	0x01d0


	//----- nvinfo : EIATTR_PARAM_CBANK
	.align		4
        /*00c0*/ 	.byte	0x04, 0x0a
        /*00c2*/ 	.short	(.L_292 - .L_291)
	.align		4
.L_291:
        /*00c4*/ 	.word	index@(.nv.constant0._ZN5flash16flash_fwd_kernelI23Flash_fwd_kernel_traitsILi256ELi64ELi64ELi4ELb0ELb0EN7cutlass10bfloat16_tE19Flash_kernel_traitsILi256ELi64ELi64ELi4ES3_EELb0ELb0ELb0ELb0ELb0ELb1ELb0ELb0EEEvNS_16Flash_fwd_paramsE)
        /*00c8*/ 	.short	0x0210
        /*00ca*/ 	.short	0x01d0


	//----- nvinfo : EIATTR_SW_WAR
	.align		4
.L_292:
        /*00cc*/ 	.byte	0x04, 0x36
        /*00ce*/ 	.short	(.L_294 - .L_293)
.L_293:
        /*00d0*/ 	.word	0x00000008
.L_294:


//--------------------- .nv.info._ZN5flash16flash_fwd_kernelI23Flash_fwd_kernel_traitsILi256ELi64ELi64ELi4ELb0ELb0EN7cutlass10bfloat16_tE19Flash_kernel_traitsILi256ELi64ELi64ELi4ES3_EELb0ELb0ELb0ELb0ELb0ELb0ELb0ELb0EEEvNS_16Flash_fwd_paramsE --------------------------
	.section	.nv.info._ZN5flash16flash_fwd_kernelI23Flash_fwd_kernel_traitsILi256ELi64ELi64ELi4ELb0ELb0EN7cutlass10bfloat16_tE19Flash_kernel_traitsILi256ELi64ELi64ELi4ES3_EELb0ELb0ELb0ELb0ELb0ELb0ELb0ELb0EEEvNS_16Flash_fwd_paramsE,"",@"SHT_CUDA_INFO"
	.sectionflags	@""
	.align	4


	//----- nvinfo : EIATTR_CUDA_API_VERSION
	.align		4
        /*0000*/ 	.byte	0x04, 0x37
        /*0002*/ 	.short	(.L_296 - .L_295)
.L_295:
        /*0004*/ 	.word	0x00000082


	//----- nvinfo : EIATTR_KPARAM_INFO
	.align		4
.L_296:
        /*0008*/ 	.byte	0x04, 0x17
        /*000a*/ 	.short	(.L_298 - .L_297)
.L_297:
        /*000c*/ 	.word	0x00000000
        /*0010*/ 	.short	0x0000
        /*0012*/ 	.short	0x0000
        /*0014*/ 	.byte	0x00, 0xf0, 0x41, 0x07


	//----- nvinfo : EIATTR_SPARSE_MMA_MASK
	.align		4
.L_298:
        /*0018*/ 	.byte	0x03, 0x50
        /*001a*/ 	.short	0x0000


	//----- nvinfo : EIATTR_MAXREG_COUNT
	.align		4
        /*001c*/ 	.byte	0x03, 0x1b
        /*001e*/ 	.short	0x00ff


	//----- nvinfo : EIATTR_NUM_BARRIERS
	.align		4
        /*0020*/ 	.byte	0x02, 0x4c
        /*0022*/ 	.byte	0x01
	.zero		1


	//----- nvinfo : EIATTR_ANNOTATIONS
	.align		4
        /*0024*/ 	.byte	0x04, 0x55
        /*0026*/ 	.short	(.L_300 - .L_299)


	//   ....[0]....
.L_299:
        /*0028*/ 	.word	0x00000001
        /*002c*/ 	.byte	0xb0, 0x8d, 0x00, 0x00, 0x01, 0x00, 0x00, 0x00, 0xc0, 0x8d, 0x00, 0x00, 0x01, 0x00, 0x00, 0x00
        /*003c*/ 	.byte	0xd0, 0x8d, 0x00, 0x00, 0x01, 0x00, 0x00, 0x00, 0xe0, 0x8d, 0x00, 0x00, 0x01, 0x00, 0x00, 0x00
        /*004c*/ 	.byte	0xd0, 0xa7, 0x00, 0x00, 0x01, 0x00, 0x00, 0x00, 0xe0, 0xa7, 0x00, 0x00, 0x01, 0x00, 0x00, 0x00
        /*005c*/ 	.byte	0x40, 0xa8, 0x00, 0x00, 0x01, 0x00, 0x00, 0x00, 0xe0, 0xa9, 0x00, 0x00


	//----- nvinfo : EIATTR_MERCURY_ISA_VERSION
	.align		4
.L_300:
        /*0068*/ 	.byte	0x03, 0x5f
        /*006a*/ 	.short	0x0101


	//----- nvinfo : EIATTR_COOP_GROUP_MASK_REGIDS
	.align		4
        /*006c*/ 	.byte	0x04, 0x29
        /*006e*/ 	.short	(.L_302 - .L_301)


	//   ....[0]....
.L_301:
        /*0070*/ 	.word	0xffffffff


	//   ....[1]....
        /*0074*/ 	.word	0xffffffff


	//   ....[2]....
        /*0078*/ 	.word	0xffffffff


	//   ....[3]....
        /*007c*/ 	.word	0xffffffff


	//   ....[4]....
        /*0080*/ 	.word	0xffffffff


	//   ....[5]....
        /*0084*/ 	.word	0xffffffff


	//   ....[6]....
        /*0088*/ 	.word	0xffffffff


	//   ....[7]....
        /*008c*/ 	.word	0xffffffff


	//   ....[8]....
        /*0090*/ 	.word	0xffffffff


	//   ....[9]....
        /*0094*/ 	.word	0xffffffff


	//   ....[10]....
        /*0098*/ 	.word	0xffffffff


	//   ....[11]....
        /*009c*/ 	.word	0xffffffff


	//----- nvinfo : EIATTR_COOP_GROUP_INSTR_OFFSETS
	.align		4
.L_302:
        /*00a0*/ 	.byte	0x04, 0x28
        /*00a2*/ 	.short	(.L_304 - .L_303)


	//   ....[0]....
.L_303:
        /*00a4*/ 	.word	0x000054b0


	//   ....[1]....
        /*00a8*/ 	.word	0x000054d0


	//   ....[2]....
        /*00ac*/ 	.word	0x00005570


	//   ....[3]....
        /*00b0*/ 	.word	0x00005580


	//   ....[4]....
        /*00b4*/ 	.word	0x00008d50


	//   ....[5]....
        /*00b8*/ 	.word	0x00008d70


	//   ....[6]....
        /*00bc*/ 	.word	0x00008e10


	//   ....[7]....
        /*00c0*/ 	.word	0x00008e20


	//   ....[8]....
        /*00c4*/ 	.word	0x0000ac30


	//   ....[9]....
        /*00c8*/ 	.word	0x0000ac40


	//   ....[10]....
        /*00cc*/ 	.word	0x0000ace0


	//   ....[11]....
        /*00d0*/ 	.word	0x0000ad30


	//----- nvinfo : EIATTR_EXIT_INSTR_OFFSETS
	.align		4
.L_304:
        /*00d4*/ 	.byte	0x04, 0x1c
        /*00d6*/ 	.short	(.L_306 - .L_305)


	//   ....[0]....
.L_305:
        /*00d8*/ 	.word	0x000004d0


	//   ....[1]....
        /*00dc*/ 	.word	0x0000cc30


	//   ....[2]....
        /*00e0*/ 	.word	0x0000cd80


	//   ....[3]....
        /*00e4*/ 	.word	0x0000cda0


	//   ....[4]....
        /*00e8*/ 	.word	0x0000da40


	//   ....[5]....
        /*00ec*/ 	.word	0x0000dad0


	//----- nvinfo : EIATTR_CRS_STACK_SIZE
	.align		4
.L_306:
        /*00f0*/ 	.byte	0x04, 0x1e
        /*00f2*/ 	.short	(.L_308 - .L_307)
.L_307:
        /*00f4*/ 	.word	0x00000000


	//----- nvinfo : EIATTR_CBANK_PARAM_SIZE
	.align		4
.L_308:
        /*00f8*/ 	.byte	0x03, 0x19
        /*00fa*/ 	.short	0x01d0


	//----- nvinfo : EIATTR_PARAM_CBANK
	.align		4
        /*00fc*/ 	.byte	0x04, 0x0a
        /*00fe*/ 	.short	(.L_310 - .L_309)
	.align		4
.L_309:
        /*0100*/ 	.word	index@(.nv.constant0._ZN5flash16flash_fwd_kernelI23Flash_fwd_kernel_traitsILi256ELi64ELi64ELi4ELb0ELb0EN7cutlass10bfloat16_tE19Flash_kernel_traitsILi256ELi64ELi64ELi4ES3_EELb0ELb0ELb0ELb0ELb0ELb0ELb0ELb0EEEvNS_16Flash_fwd_paramsE)
        /*0104*/ 	.short	0x0210
        /*0106*/ 	.short	0x01d0


	//----- nvinfo : EIATTR_SW_WAR
	.align		4
.L_310:
        /*0108*/ 	.byte	0x04, 0x36
        /*010a*/ 	.short	(.L_312 - .L_311)
.L_311:
        /*010c*/ 	.word	0x00000008
.L_312:


//--------------------- .nv.info._ZN5flash16flash_fwd_kernelI23Flash_fwd_kernel_traitsILi256ELi64ELi64ELi4ELb0ELb0EN7cutlass10bfloat16_tE19Flash_kernel_traitsILi256ELi64ELi64ELi4ES3_EELb0ELb0ELb0ELb1ELb0ELb0ELb0ELb0EEEvNS_16Flash_fwd_paramsE --------------------------
	.section	.nv.info._ZN5flash16flash_fwd_kernelI23Flash_fwd_kernel_traitsILi256ELi64ELi64ELi4ELb0ELb0EN7cutlass10bfloat16_tE19Flash_kernel_traitsILi256ELi64ELi64ELi4ES3_EELb0ELb0ELb0ELb1ELb0ELb0ELb0ELb0EEEvNS_16Flash_fwd_paramsE,"",@"SHT_CUDA_INFO"
	.sectionflags	@""
	.align	4


	//----- nvinfo : EIATTR_CUDA_API_VERSION
	.align		4
        /*0000*/ 	.byte	0x04, 0x37
        /*0002*/ 	.short	(.L_314 - .L_313)
.L_313:
        /*0004*/ 	.word	0x00000082


	//----- nvinfo : EIATTR_KPARAM_INFO
	.align		4
.L_314:
        /*0008*/ 	.byte	0x04, 0x17
        /*000a*/ 	.short	(.L_316 - .L_315)
.L_315:
        /*000c*/ 	.word	0x00000000
        /*0010*/ 	.short	0x0000
        /*0012*/ 	.short	0x0000
        /*0014*/ 	.byte	0x00, 0xf0, 0x41, 0x07


	//----- nvinfo : EIATTR_SPARSE_MMA_MASK
	.align		4
.L_316:
        /*0018*/ 	.byte	0x03, 0x50
        /*001a*/ 	.short	0x0000


	//----- nvinfo : EIATTR_MAXREG_COUNT
	.align		4
        /*001c*/ 	.byte	0x03, 0x1b
        /*001e*/ 	.short	0x00ff


	//----- nvinfo : EIATTR_NUM_BARRIERS
	.align		4
        /*0020*/ 	.byte	0x02, 0x4c
        /*0022*/ 	.byte	0x01
	.zero		1


	//----- nvinfo : EIATTR_ANNOTATIONS
	.align		4
        /*0024*/ 	.byte	0x04, 0x55
        /*0026*/ 	.short	(.L_318 - .L_317)


	//   ....[0]....
.L_317:
        /*0028*/ 	.word	0x00000001
        /*002c*/ 	.byte	0xf0, 0x74, 0x00, 0x00, 0x01, 0x00, 0x00, 0x00, 0xf0, 0x7c, 0x00, 0x00, 0x01, 0x00, 0x00, 0x00
        /*003c*/ 	.byte	0xb0, 0x7e, 0x00, 0x00, 0x01, 0x00, 0x00, 0x00, 0xd0, 0x92, 0x00, 0x00


	//----- nvinfo : EIATTR_MERCURY_ISA_VERSION
	.align		4
.L_318:
        /*0048*/ 	.byte	0x03, 0x5f
        /*004a*/ 	.short	0x0101


	//----- nvinfo : EIATTR_COOP_GROUP_MASK_REGIDS
	.align		4
        /*004c*/ 	.byte	0x04, 0x29
        /*004e*/ 	.short	(.L_320 - .L_319)


	//   ....[0]....
.L_319:
        /*0050*/ 	.word	0xffffffff


	//   ....[1]....
        /*0054*/ 	.word	0xffffffff


	//   ....[2]....
        /*0058*/ 	.word	0xffffffff


	//   ....[3]....
        /*005c*/ 	.word	0xffffffff


	//   ....[4]....
        /*0060*/ 	.word	0xffffffff


	//   ....[5]....
        /*0064*/ 	.word	0xffffffff


	//   ....[6]....
        /*0068*/ 	.word	0xffffffff


	//   ....[7]....
        /*006c*/ 	.word	0xffffffff


	//   ....[8]....
        /*0070*/ 	.word	0xffffffff


	//   ....[9]....
        /*0074*/ 	.word	0xffffffff


	//   ....[10]....
        /*0078*/ 	.word	0xffffffff


	//   ....[11]....
        /*007c*/ 	.word	0xffffffff


	//----- nvinfo : EIATTR_COOP_GROUP_INSTR_OFFSETS
	.align		4
.L_320:
        /*0080*/ 	.byte	0x04, 0x28
        /*0082*/ 	.short	(.L_322 - .L_321)


	//   ....[0]....
.L_321:
        /*0084*/ 	.word	0x00005ea0


	//   ....[1]....
        /*0088*/ 	.word	0x00005ec0


	//   ....[2]....
        /*008c*/ 	.word	0x00005f60


	//   ....[3]....
        /*0090*/ 	.word	0x00005f70


	//   ....[4]....
        /*0094*/ 	.word	0x00009e70


	//   ....[5]....
        /*0098*/ 	.word	0x00009e90


	//   ....[6]....
        /*009c*/ 	.word	0x00009ee0


	//   ....[7]....
        /*00a0*/ 	.word	0x00009ef0


	//   ....[8]....
        /*00a4*/ 	.word	0x0000bcc0


	//   ....[9]....
        /*00a8*/ 	.word	0x0000bce0


	//   ....[10]....
        /*00ac*/ 	.word	0x0000bd80


	//   ....[11]....
        /*00b0*/ 	.word	0x0000beb0


	//----- nvinfo : EIATTR_EXIT_INSTR_OFFSETS
	.align		4
.L_322:
        /*00b4*/ 	.byte	0x04, 0x1c
        /*00b6*/ 	.short	(.L_324 - .L_323)


	//   ....[0]....
.L_323:
        /*00b8*/ 	.word	0x000004d0


	//   ....[1]....
        /*00bc*/ 	.word	0x0000dcf0


	//   ....[2]....
        /*00c0*/ 	.word	0x0000de40


	//   ....[3]....
        /*00c4*/ 	.word	0x0000de60


	//   ....[4]....
        /*00c8*/ 	.word	0x0000eb10


	//   ....[5]....
        /*00cc*/ 	.word	0x0000eba0


	//----- nvinfo : EIATTR_CRS_STACK_SIZE
	.align		4
.L_324:
        /*00d0*/ 	.byte	0x04, 0x1e
        /*00d2*/ 	.short	(.L_326 - .L_325)
.L_325:
        /*00d4*/ 	.word	0x00000000


	//----- nvinfo : EIATTR_CBANK_PARAM_SIZE
	.align		4
.L_326:
        /*00d8*/ 	.byte	0x03, 0x19
        /*00da*/ 	.short	0x01d0


	//----- nvinfo : EIATTR_PARAM_CBANK
	.align		4
        /*00dc*/ 	.byte	0x04, 0x0a
        /*00de*/ 	.short	(.L_328 - .L_327)
	.align		4
.L_327:
        /*00e0*/ 	.word	index@(.nv.constant0._ZN5flash16flash_fwd_kernelI23Flash_fwd_kernel_traitsILi256ELi64ELi64ELi4ELb0ELb0EN7cutlass10bfloat16_tE19Flash_kernel_traitsILi256ELi64ELi64ELi4ES3_EELb0ELb0ELb0ELb1ELb0ELb0ELb0ELb0EEEvNS_16Flash_fwd_paramsE)
        /*00e4*/ 	.short	0x0210
        /*00e6*/ 	.short	0x01d0


	//----- nvinfo : EIATTR_SW_WAR
	.align		4
.L_328:
        /*00e8*/ 	.byte	0x04, 0x36
        /*00ea*/ 	.short	(.L_330 - .L_329)
.L_329:
        /*00ec*/ 	.word	0x00000008
.L_330:


//--------------------- .nv.info._ZN5flash16flash_fwd_kernelI23Flash_fwd_kernel_traitsILi256ELi64ELi64ELi4ELb0ELb0EN7cutlass10bfloat16_tE19Flash_kernel_traitsILi256ELi64ELi64ELi4ES3_EELb0ELb0ELb1ELb0ELb0ELb1ELb0ELb0EEEvNS_16Flash_fwd_paramsE --------------------------
	.section	.nv.info._ZN5flash16flash_fwd_kernelI23Flash_fwd_kernel_traitsILi256ELi64ELi64ELi4ELb0ELb0EN7cutlass10bfloat16_tE19Flash_kernel_traitsILi256ELi64ELi64ELi4ES3_EELb0ELb0ELb1ELb0ELb0ELb1ELb0ELb0EEEvNS_16Flash_fwd_paramsE,"",@"SHT_CUDA_INFO"
	.sectionflags	@""
	.align	4


	//----- nvinfo : EIATTR_CUDA_API_VERSION
	.align		4
        /*0000*/ 	.byte	0x04, 0x37
        /*0002*/ 	.short	(.L_332 - .L_331)
.L_331:
        /*0004*/ 	.word	0x00000082


	//----- nvinfo : EIATTR_KPARAM_INFO
	.align		4
.L_332:
        /*0008*/ 	.byte	0x04, 0x17
        /*000a*/ 	.short	(.L_334 - .L_333)
.L_333:
        /*000c*/ 	.word	0x00000000
        /*0010*/ 	.short	0x0000
        /*0012*/ 	.short	0x0000
        /*0014*/ 	.byte	0x00, 0xf0, 0x41, 0x07


	//----- nvinfo : EIATTR_SPARSE_MMA_MASK
	.align		4
.L_334:
        /*0018*/ 	.byte	0x03, 0x50
        /*001a*/ 	.short	0x0000


	//----- nvinfo : EIATTR_MAXREG_COUNT
	.align		4
        /*001c*/ 	.byte	0x03, 0x1b
        /*001e*/ 	.short	0x00ff


	//----- nvinfo : EIATTR_NUM_BARRIERS
	.align		4
        /*0020*/ 	.byte	0x02, 0x4c
        /*0022*/ 	.byte	0x01
	.zero		1


	//----- nvinfo : EIATTR_MERCURY_ISA_VERSION
	.align		4
        /*0024*/ 	.byte	0x03, 0x5f
        /*0026*/ 	.short	0x0101


	//----- nvinfo : EIATTR_INT_WARP_WIDE_INSTR_OFFSETS
	.align		4
        /*0028*/ 	.byte	0x04, 0x31
        /*002a*/ 	.short	(.L_336 - .L_335)


	//   ....[0]....
.L_335:
        /*002c*/ 	.word	0x00002060


	//   ....[1]....
        /*0030*/ 	.word	0x000025f0


	//----- nvinfo : EIATTR_COOP_GROUP_MASK_REGIDS
	.align		4
.L_336:
        /*0034*/ 	.byte	0x04, 0x29
        /*0036*/ 	.short	(.L_338 - .L_337)


	//   ....[0]....
.L_337:
        /*0038*/ 	.word	0xffffffff


	//   ....[1]....
        /*003c*/ 	.word	0xffffffff


	//   ....[2]....
        /*0040*/ 	.word	0xffffffff


	//   ....[3]....
        /*0044*/ 	.word	0xffffffff


	//   ....[4]....
        /*0048*/ 	.word	0xffffffff


	//   ....[5]....
        /*004c*/ 	.word	0xffffffff


	//   ....[6]....
        /*0050*/ 	.word	0xffffffff


	//   ....[7]....
        /*0054*/ 	.word	0xffffffff


	//   ....[8]....
        /*0058*/ 	.word	0xffffffff


	//   ....[9]....
        /*005c*/ 	.word	0xffffffff


	//   ....[10]....
        /*0060*/ 	.word	0xffffffff


	//   ....[11]....
        /*0064*/ 	.word	0xffffffff


	//   ....[12]....
        /*0068*/ 	.word	0xffffffff


	//   ....[13]....
        /*006c*/ 	.word	0xffffffff


	//   ....[14]....
        /*0070*/ 	.word	0xffffffff


	//   ....[15]....
        /*0074*/ 	.word	0xffffffff


	//----- nvinfo : EIATTR_COOP_GROUP_INSTR_OFFSETS
	.align		4
.L_338:
        /*0078*/ 	.byte	0x04, 0x28
        /*007a*/ 	.short	(.L_340 - .L_339)


	//   ....[0]....
.L_339:
        /*007c*/ 	.word	0x000045f0


	//   ....[1]....
        /*0080*/ 	.word	0x000046e0


	//   ....[2]....
        /*0084*/ 	.word	0x00004710


	//   ....[3]....
        /*0088*/ 	.word	0x00004810


	//   ....[4]....
        /*008c*/ 	.word	0x000076f0


	//   ....[5]....
        /*0090*/ 	.word	0x000077d0


	//   ....[6]....
        /*0094*/ 	.word	0x000077f0


	//   ....[7]....
        /*0098*/ 	.word	0x00007810


	//   ....[8]....
        /*009c*/ 	.word	0x0000afc0


	//   ....[9]....
        /*00a0*/ 	.word	0x0000b0b0


	//   ....[10]....
        /*00a4*/ 	.word	0x0000b0d0


	//   ....[11]....
        /*00a8*/ 	.word	0x0000b0f0


	//   ....[12]....
        /*00ac*/ 	.word	0x0000ce00


	//   ....[13]....
        /*00b0*/ 	.word	0x0000ce40


	//   ....[14]....
        /*00b4*/ 	.word	0x0000ceb0


	//   ....[15]....
        /*00b8*/ 	.word	0x0000cee0


	//----- nvinfo : EIATTR_EXIT_INSTR_OFFSETS
	.align		4
.L_340:
        /*00bc*/ 	.byte	0x04, 0x1c
        /*00be*/ 	.short	(.L_342 - .L_341)


	//   ....[0]....
.L_341:
        /*00c0*/ 	.word	0x000004b0


	//   ....[1]....
        /*00c4*/ 	.word	0x00001160


	//   ....[2]....
        /*00c8*/ 	.word	0x000011f0


	//   ....[3]....
        /*00cc*/ 	.word	0x0000ed40


	//   ....[4]....
        /*00d0*/ 	.word	0x0000ee50


	//----- nvinfo : EIATTR_CRS_STACK_SIZE
	.align		4
.L_342:
        /*00d4*/ 	.byte	0x04, 0x1e
        /*00d6*/ 	.short	(.L_344 - .L_343)
.L_343:
        /*00d8*/ 	.word	0x00000000


	//----- nvinfo : EIATTR_CBANK_PARAM_SIZE
	.align		4
.L_344:
        /*00dc*/ 	.byte	0x03, 0x19
        /*00de*/ 	.short	0x01d0


	//----- nvinfo : EIATTR_PARAM_CBANK
	.align		4
        /*00e0*/ 	.byte	0x04, 0x0a
        /*00e2*/ 	.short	(.L_346 - .L_345)
	.align		4
.L_345:
        /*00e4*/ 	.word	index@(.nv.constant0._ZN5flash16flash_fwd_kernelI23Flash_fwd_kernel_traitsILi256ELi64ELi64ELi4ELb0ELb0EN7cutlass10bfloat16_tE19Flash_kernel_traitsILi256ELi64ELi64ELi4ES3_EELb0ELb0ELb1ELb0ELb0ELb1ELb0ELb0EEEvNS_16Flash_fwd_paramsE)
        /*00e8*/ 	.short	0x0210
        /*00ea*/ 	.short	0x01d0


	//----- nvinfo : EIATTR_SW_WAR
	.align		4
.L_346:
        /*00ec*/ 	.byte	0x04, 0x36
        /*00ee*/ 	.short	(.L_348 - .L_347)
.L_347:
        /*00f0*/ 	.word	0x00000008
.L_348:


//--------------------- .nv.info._ZN5flash16flash_fwd_kernelI23Flash_fwd_kernel_traitsILi256ELi64ELi64ELi4ELb0ELb0EN7cutlass10bfloat16_tE19Flash_kernel_traitsILi256ELi64ELi64ELi4ES3_EELb0ELb0ELb1ELb0ELb0ELb0ELb0ELb0EEEvNS_16Flash_fwd_paramsE --------------------------
	.section	.nv.info._ZN5flash16flash_fwd_kernelI23Flash_fwd_kernel_traitsILi256ELi64ELi64ELi4ELb0ELb0EN7cutlass10bfloat16_tE19Flash_kernel_traitsILi256ELi64ELi64ELi4ES3_EELb0ELb0ELb1ELb0ELb0ELb0ELb0ELb0EEEvNS_16Flash_fwd_paramsE,"",@"SHT_CUDA_INFO"
	.sectionflags	@""
	.align	4


	//----- nvinfo : EIATTR_CUDA_API_VERSION
	.align		4
        /*0000*/ 	.byte	0x04, 0x37
        /*0002*/ 	.short	(.L_350 - .L_349)
.L_349:
        /*0004*/ 	.word	0x00000082


	//----- nvinfo : EIATTR_KPARAM_INFO
	.align		4
.L_350:
        /*0008*/ 	.byte	0x04, 0x17
        /*000a*/ 	.short	(.L_352 - .L_351)
.L_351:
        /*000c*/ 	.word	0x00000000
        /*0010*/ 	.short	0x0000
        /*0012*/ 	.short	0x0000
        /*0014*/ 	.byte	0x00, 0xf0, 0x41, 0x07


	//----- nvinfo : EIATTR_SPARSE_MMA_MASK
	.align		4
.L_352:
        /*0018*/ 	.byte	0x03, 0x50
        /*001a*/ 	.short	0x0000


	//----- nvinfo : EIATTR_MAXREG_COUNT
	.align		4
        /*001c*/ 	.byte	0x03, 0x1b
        /*001e*/ 	.short	0x00ff


	//----- nvinfo : EIATTR_NUM_BARRIERS
	.align		4
        /*0020*/ 	.byte	0x02, 0x4c
        /*0022*/ 	.byte	0x01
	.zero		1


	//----- nvinfo : EIATTR_ANNOTATIONS
	.align		4
        /*0024*/ 	.byte	0x04, 0x55
        /*0026*/ 	.short	(.L_354 - .L_353)


	//   ....[0]....
.L_353:
        /*0028*/ 	.word	0x00000001
        /*002c*/ 	.byte	0xf0, 0x1a, 0x00, 0x00, 0x01, 0x00, 0x00, 0x00, 0x30, 0x1b, 0x00, 0x00, 0x01, 0x00, 0x00, 0x00
        /* <DEDUP_REMOVED lines=36> */
        /*027c*/ 	.byte	0xa0, 0x47, 0x01, 0x00


	//----- nvinfo : EIATTR_MERCURY_ISA_VERSION
	.align		4
.L_354:
        /*0280*/ 	.byte	0x03, 0x5f
        /*0282*/ 	.short	0x0101


	//----- nvinfo : EIATTR_COOP_GROUP_MASK_REGIDS
	.align		4
        /*0284*/ 	.byte	0x04, 0x29
        /*0286*/ 	.short	(.L_356 - .L_355)


	//   ....[0]....
.L_355:
        /*0288*/ 	.word	0xffffffff


	//   ....[1]....
        /*028c*/ 	.word	0xffffffff


	//   ....[2]....
        /*0290*/ 	.word	0xffffffff


	//   ....[3]....
        /*0294*/ 	.word	0xffffffff


	//   ....[4]....
        /*0298*/ 	.word	0xffffffff


	//   ....[5]....
        /*029c*/ 	.word	0xffffffff


	//   ....[6]....
        /*02a0*/ 	.word	0xffffffff


	//   ....[7]....
        /*02a4*/ 	.word	0xffffffff


	//   ....[8]....
        /*02a8*/ 	.word	0xffffffff


	//   ....[9]....
        /*02ac*/ 	.word	0xffffffff


	//   ....[10]....
        /*02b0*/ 	.word	0xffffffff


	//   ....[11]....
        /*02b4*/ 	.word	0xffffffff


	//   ....[12]....
        /*02b8*/ 	.word	0xffffffff


	//   ....[13]....
        /*02bc*/ 	.word	0xffffffff


	//   ....[14]....
        /*02c0*/ 	.word	0xffffffff


	//   ....[15]....
        /*02c4*/ 	.word	0xffffffff


	//----- nvinfo : EIATTR_COOP_GROUP_INSTR_OFFSETS
	.align		4
.L_356:
        /*02c8*/ 	.byte	0x04, 0x28
        /*02ca*/ 	.short	(.L_358 - .L_357)


	//   ....[0]....
.L_357:
        /*02cc*/ 	.word	0x000068a0


	//   ....[1]....
        /*02d0*/ 	.word	0x000068f0


	//   ....[2]....
        /*02d4*/ 	.word	0x00006910


	//   ....[3]....
        /*02d8*/ 	.word	0x00006970


	//   ....[4]....
        /*02dc*/ 	.word	0x0000b7f0


	//   ....[5]....
        /*02e0*/ 	.word	0x0000b880


	//   ....[6]....
        /*02e4*/ 	.word	0x0000b8a0


	//   ....[7]....
        /*02e8*/ 	.word	0x0000b8c0


	//   ....[8]....
        /*02ec*/ 	.word	0x00011080


	//   ....[9]....
        /*02f0*/ 	.word	0x000110a0


	//   ....[10]....
        /*02f4*/ 	.word	0x000110d0


	//   ....[11]....
        /*02f8*/ 	.word	0x000110e0


	//   ....[12]....
        /*02fc*/ 	.word	0x00012f50


	//   ....[13]....
        /*0300*/ 	.word	0x00012f60


	//   ....[14]....
        /*0304*/ 	.word	0x00012f90


	//   ....[15]....
        /*0308*/ 	.word	0x00012fa0


	//----- nvinfo : EIATTR_EXIT_INSTR_OFFSETS
	.align		4
.L_358:
        /*030c*/ 	.byte	0x04, 0x1c
        /*030e*/ 	.short	(.L_360 - .L_359)


	//   ....[0]....
.L_359:
        /*0310*/ 	.word	0x000004c0


	//   ....[1]....
        /*0314*/ 	.word	0x00001300


	//   ....[2]....
        /*0318*/ 	.word	0x00001390


	//   ....[3]....
        /*031c*/ 	.word	0x00014df0


	//   ....[4]....
        /*0320*/ 	.word	0x00014f40


	//   ....[5]....
        /*0324*/ 	.word	0x00014f60


	//----- nvinfo : EIATTR_CRS_STACK_SIZE
	.align		4
.L_360:
        /*0328*/ 	.byte	0x04, 0x1e
        /*032a*/ 	.short	(.L_362 - .L_361)
.L_361:
        /*032c*/ 	.word	0x00000000


	//----- nvinfo : EIATTR_CBANK_PARAM_SIZE
	.align		4
.L_362:
        /*0330*/ 	.byte	0x03, 0x19
        /*0332*/ 	.short	0x01d0


	//----- nvinfo : EIATTR_PARAM_CBANK
	.align		4
        /*0334*/ 	.byte	0x04, 0x0a
        /*0336*/ 	.short	(.L_364 - .L_363)
	.align		4
.L_363:
        /*0338*/ 	.word	index@(.nv.constant0._ZN5flash16flash_fwd_kernelI23Flash_fwd_kernel_traitsILi256ELi64ELi64ELi4ELb0ELb0EN7cutlass10bfloat16_tE19Flash_kernel_traitsILi256ELi64ELi64ELi4ES3_EELb0ELb0ELb1ELb0ELb0ELb0ELb0ELb0EEEvNS_16Flash_fwd_paramsE)
        /*033c*/ 	.short	0x0210
        /*033e*/ 	.short	0x01d0


	//----- nvinfo : EIATTR_SW_WAR
	.align		4
.L_364:
        /*0340*/ 	.byte	0x04, 0x36
        /*0342*/ 	.short	(.L_366 - .L_365)
.L_365:
        /*0344*/ 	.word	0x00000008
.L_366:


//--------------------- .nv.info._ZN5flash16flash_fwd_kernelI23Flash_fwd_kernel_traitsILi256ELi64ELi64ELi4ELb0ELb0EN7cutlass10bfloat16_tE19Flash_kernel_traitsILi256ELi64ELi64ELi4ES3_EELb0ELb0ELb1ELb1ELb0ELb0ELb0ELb0EEEvNS_16Flash_fwd_paramsE --------------------------
	.section	.nv.info._ZN5flash16flash_fwd_kernelI23Flash_fwd_kernel_traitsILi256ELi64ELi64ELi4ELb0ELb0EN7cutlass10bfloat16_tE19Flash_kernel_traitsILi256ELi64ELi64ELi4ES3_EELb0ELb0ELb1ELb1ELb0ELb0ELb0ELb0EEEvNS_16Flash_fwd_paramsE,"",@"SHT_CUDA_INFO"
	.sectionflags	@""
	.align	4


	//----- nvinfo : EIATTR_CUDA_API_VERSION
	.align		4
        /*0000*/ 	.byte	0x04, 0x37
        /*0002*/ 	.short	(.L_368 - .L_367)
.L_367:
        /*0004*/ 	.word	0x00000082


	//----- nvinfo : EIATTR_KPARAM_INFO
	.align		4
.L_368:
        /*0008*/ 	.byte	0x04, 0x17
        /*000a*/ 	.short	(.L_370 - .L_369)
.L_369:
        /*000c*/ 	.word	0x00000000
        /*0010*/ 	.short	0x0000
        /*0012*/ 	.short	0x0000
        /*0014*/ 	.byte	0x00, 0xf0, 0x41, 0x07


	//----- nvinfo : EIATTR_SPARSE_MMA_MASK
	.align		4
.L_370:
        /*0018*/ 	.byte	0x03, 0x50
        /*001a*/ 	.short	0x0000


	//----- nvinfo : EIATTR_MAXREG_COUNT
	.align		4
        /*001c*/ 	.byte	0x03, 0x1b
        /*001e*/ 	.short	0x00ff


	//----- nvinfo : EIATTR_NUM_BARRIERS
	.align		4
        /*0020*/ 	.byte	0x02, 0x4c
        /*0022*/ 	.byte	0x01
	.zero		1


	//----- nvinfo : EIATTR_ANNOTATIONS
	.align		4
        /*0024*/ 	.byte	0x04, 0x55
        /*0026*/ 	.short	(.L_372 - .L_371)


	//   ....[0]....
.L_371:
        /* <DEDUP_REMOVED lines=19> */


	//----- nvinfo : EIATTR_MERCURY_ISA_VERSION
	.align		4
.L_372:
        /*0140*/ 	.byte	0x03, 0x5f
        /*0142*/ 	.short	0x0101


	//----- nvinfo : EIATTR_COOP_GROUP_MASK_REGIDS
	.align		4
        /*0144*/ 	.byte	0x04, 0x29
        /*0146*/ 	.short	(.L_374 - .L_373)


	//   ....[0]....
.L_373:
        /*0148*/ 	.word	0xffffffff


	//   ....[1]....
        /*014c*/ 	.word	0xffffffff


	//   ....[2]....
        /*0150*/ 	.word	0xffffffff


	//   ....[3]....
        /*0154*/ 	.word	0xffffffff


	//   ....[4]....
        /*0158*/ 	.word	0xffffffff


	//   ....[5]....
        /*015c*/ 	.word	0xffffffff


	//   ....[6]....
        /*0160*/ 	.word	0xffffffff


	//   ....[7]....
        /*0164*/ 	.word	0xffffffff


	//   ....[8]....
        /*0168*/ 	.word	0xffffffff


	//   ....[9]....
        /*016c*/ 	.word	0xffffffff


	//   ....[10]....
        /*0170*/ 	.word	0xffffffff


	//   ....[11]....
        /*0174*/ 	.word	0xffffffff


	//   ....[12]....
        /*0178*/ 	.word	0xffffffff


	//   ....[13]....
        /*017c*/ 	.word	0xffffffff


	//   ....[14]....
        /*0180*/ 	.word	0xffffffff


	//   ....[15]....
        /*0184*/ 	.word	0xffffffff


	//----- nvinfo : EIATTR_COOP_GROUP_INSTR_OFFSETS
	.align		4
.L_374:
        /*0188*/ 	.byte	0x04, 0x28
        /*018a*/ 	.short	(.L_376 - .L_375)


	//   ....[0]....
.L_375:
        /*018c*/ 	.word	0x000070d0


	//   ....[1]....
        /*0190*/ 	.word	0x000070f0


	//   ....[2]....
        /*0194*/ 	.word	0x00007190


	//   ....[3]....
        /*0198*/ 	.word	0x000071a0


	//   ....[4]....
        /*019c*/ 	.word	0x0000b6a0


	//   ....[5]....
        /*01a0*/ 	.word	0x0000b6c0


	//   ....[6]....
        /*01a4*/ 	.word	0x0000b6e0


	//   ....[7]....
        /*01a8*/ 	.word	0x0000b700


	//   ....[8]....
        /*01ac*/ 	.word	0x00010930


	//   ....[9]....
        /*01b0*/ 	.word	0x00010a00


	//   ....[10]....
        /*01b4*/ 	.word	0x00010a20


	//   ....[11]....
        /*01b8*/ 	.word	0x00010a40


	//   ....[12]....
        /*01bc*/ 	.word	0x000128b0


	//   ....[13]....
        /*01c0*/ 	.word	0x000128c0


	//   ....[14]....
        /*01c4*/ 	.word	0x00012900


	//   ....[15]....
        /*01c8*/ 	.word	0x00012920


	//----- nvinfo : EIATTR_EXIT_INSTR_OFFSETS
	.align		4
.L_376:
        /*01cc*/ 	.byte	0x04, 0x1c
        /*01ce*/ 	.short	(.L_378 - .L_377)


	//   ....[0]....
.L_377:
        /*01d0*/ 	.word	0x000004c0


	//   ....[1]....
        /*01d4*/ 	.word	0x000012f0


	//   ....[2]....
        /*01d8*/ 	.word	0x00001380


	//   ....[3]....
        /*01dc*/ 	.word	0x00014740


	//   ....[4]....
        /*01e0*/ 	.word	0x00014890


	//   ....[5]....
        /*01e4*/ 	.word	0x000148b0


	//----- nvinfo : EIATTR_CRS_STACK_SIZE
	.align		4
.L_378:
        /*01e8*/ 	.byte	0x04, 0x1e
        /*01ea*/ 	.short	(.L_380 - .L_379)
.L_379:
        /*01ec*/ 	.word	0x00000000


	//----- nvinfo : EIATTR_CBANK_PARAM_SIZE
	.align		4
.L_380:
        /*01f0*/ 	.byte	0x03, 0x19
        /*01f2*/ 	.short	0x01d0


	//----- nvinfo : EIATTR_PARAM_CBANK
	.align		4
        /*01f4*/ 	.byte	0x04, 0x0a
        /*01f6*/ 	.short	(.L_382 - .L_381)
	.align		4
.L_381:
        /*01f8*/ 	.word	index@(.nv.constant0._ZN5flash16flash_fwd_kernelI23Flash_fwd_kernel_traitsILi256ELi64ELi64ELi4ELb0ELb0EN7cutlass10bfloat16_tE19Flash_kernel_traitsILi256ELi64ELi64ELi4ES3_EELb0ELb0ELb1ELb1ELb0ELb0ELb0ELb0EEEvNS_16Flash_fwd_paramsE)
        /*01fc*/ 	.short	0x0210
        /*01fe*/ 	.short	0x01d0


	//----- nvinfo : EIATTR_SW_WAR
	.align		4
.L_382:
        /*0200*/ 	.byte	0x04, 0x36
        /*0202*/ 	.short	(.L_384 - .L_383)
.L_383:
        /*0204*/ 	.word	0x00000008
.L_384:


//--------------------- .nv.info._ZN5flash16flash_fwd_kernelI23Flash_fwd_kernel_traitsILi256ELi128ELi64ELi8ELb0ELb0EN7cutlass10bfloat16_tE19Flash_kernel_traitsILi256ELi128ELi64ELi8ES3_EELb0ELb0ELb0ELb0ELb0ELb1ELb0ELb0EEEvNS_16Flash_fwd_paramsE --------------------------
	.section	.nv.info._ZN5flash16flash_fwd_kernelI23Flash_fwd_kernel_traitsILi256ELi128ELi64ELi8ELb0ELb0EN7cutlass10bfloat16_tE19Flash_kernel_traitsILi256ELi128ELi64ELi8ES3_EELb0ELb0ELb0ELb0ELb0ELb1ELb0ELb0EEEvNS_16Flash_fwd_paramsE,"",@"SHT_CUDA_INFO"
	.sectionflags	@""
	.align	4


	//----- nvinfo : EIATTR_CUDA_API_VERSION
	.align		4
        /*0000*/ 	.byte	0x04, 0x37
        /*0002*/ 	.short	(.L_386 - .L_385)
.L_385:
        /*0004*/ 	.word	0x00000082


	//----- nvinfo : EIATTR_KPARAM_INFO
	.align		4
.L_386:
        /*0008*/ 	.byte	0x04, 0x17
        /*000a*/ 	.short	(.L_388 - .L_387)
.L_387:
        /*000c*/ 	.word	0x00000000
        /*0010*/ 	.short	0x0000
        /*0012*/ 	.short	0x0000
        /*0014*/ 	.byte	0x00, 0xf0, 0x41, 0x07


	//----- nvinfo : EIATTR_SPARSE_MMA_MASK
	.align		4
.L_388:
        /*0018*/ 	.byte	0x03, 0x50
        /*001a*/ 	.short	0x0000


	//----- nvinfo : EIATTR_MAXREG_COUNT
	.align		4
        /*001c*/ 	.byte	0x03, 0x1b
        /*001e*/ 	.short	0x00ff


	//----- nvinfo : EIATTR_NUM_BARRIERS
	.align		4
        /*0020*/ 	.byte	0x02, 0x4c
        /*0022*/ 	.byte	0x01
	.zero		1


	//----- nvinfo : EIATTR_MERCURY_ISA_VERSION
	.align		4
        /*0024*/ 	.byte	0x03, 0x5f
        /*0026*/ 	.short	0x0101


	//----- nvinfo : EIATTR_COOP_GROUP_MASK_REGIDS
	.align		4
        /*0028*/ 	.byte	0x04, 0x29
        /*002a*/ 	.short	(.L_390 - .L_389)


	//   ....[0]....
.L_389:
        /*002c*/ 	.word	0xffffffff


	//   ....[1]....
        /*0030*/ 	.word	0xffffffff


	//   ....[2]....
        /*0034*/ 	.word	0xffffffff


	//   ....[3]....
        /*0038*/ 	.word	0xffffffff


	//   ....[4]....
        /*003c*/ 	.word	0xffffffff


	//   ....[5]....
        /*0040*/ 	.word	0xffffffff


	//   ....[6]....
        /*0044*/ 	.word	0xffffffff


	//   ....[7]....
        /*0048*/ 	.word	0xffffffff


	//   ....[8]....
        /*004c*/ 	.word	0xffffffff


	//   ....[9]....
        /*0050*/ 	.word	0xffffffff


	//   ....[10]....
        /*0054*/ 	.word	0xffffffff


	//   ....[11]....
        /*0058*/ 	.word	0xffffffff


	//----- nvinfo : EIATTR_COOP_GROUP_INSTR_OFFSETS
	.align		4
.L_390:
        /*005c*/ 	.byte	0x04, 0x28
        /*005e*/ 	.short	(.L_392 - .L_391)


	//   ....[0]....
.L_391:
        /*0060*/ 	.word	0x00002f80


	//   ....[1]....
        /*0064*/ 	.word	0x00003050


	//   ....[2]....
        /*0068*/ 	.word	0x000030b0


	//   ....[3]....
        /*006c*/ 	.word	0x000031d0


	//   ....[4]....
        /*0070*/ 	.word	0x000058a0


	//   ....[5]....
        /*0074*/ 	.word	0x000058c0


	//   ....[6]....
        /*0078*/ 	.word	0x00005960


	//   ....[7]....
        /*007c*/ 	.word	0x00005970


	//   ....[8]....
        /*0080*/ 	.word	0x00007540


	//   ....[9]....
        /*0084*/ 	.word	0x00007580


	//   ....[10]....
        /*0088*/ 	.word	0x00007610


	//   ....[11]....
        /*008c*/ 	.word	0x00007630


	//----- nvinfo : EIATTR_EXIT_INSTR_OFFSETS
	.align		4
.L_392:
        /*0090*/ 	.byte	0x04, 0x1c
        /*0092*/ 	.short	(.L_394 - .L_393)


	//   ....[0]....
.L_393:
        /*0094*/ 	.word	0x000004c0


	//   ....[1]....
        /*0098*/ 	.word	0x00009460


	//   ....[2]....
        /*009c*/ 	.word	0x00009570


	//   ....[3]....
        /*00a0*/ 	.word	0x0000a0b0


	//   ....[4]....
        /*00a4*/ 	.word	0x0000a140


	//----- nvinfo : EIATTR_CRS_STACK_SIZE
	.align		4
.L_394:
        /*00a8*/ 	.byte	0x04, 0x1e
        /*00aa*/ 	.short	(.L_396 - .L_395)
.L_395:
        /*00ac*/ 	.word	0x00000000


	//----- nvinfo : EIATTR_CBANK_PARAM_SIZE
	.align		4
.L_396:
        /*00b0*/ 	.byte	0x03, 0x19
        /*00b2*/ 	.short	0x01d0


	//----- nvinfo : EIATTR_PARAM_CBANK
	.align		4
        /*00b4*/ 	.byte	0x04, 0x0a
        /*00b6*/ 	.short	(.L_398 - .L_397)
	.align		4
.L_397:
        /*00b8*/ 	.word	index@(.nv.constant0._ZN5flash16flash_fwd_kernelI23Flash_fwd_kernel_traitsILi256ELi128ELi64ELi8ELb0ELb0EN7cutlass10bfloat16_tE19Flash_kernel_traitsILi256ELi128ELi64ELi8ES3_EELb0ELb0ELb0ELb0ELb0ELb1ELb0ELb0EEEvNS_16Flash_fwd_paramsE)
        /*00bc*/ 	.short	0x0210
        /*00be*/ 	.short	0x01d0


	//----- nvinfo : EIATTR_SW_WAR
	.align		4
.L_398:
        /*00c0*/ 	.byte	0x04, 0x36
        /*00c2*/ 	.short	(.L_400 - .L_399)
.L_399:
        /*00c4*/ 	.word	0x00000008
.L_400:


//--------------------- .nv.info._ZN5flash16flash_fwd_kernelI23Flash_fwd_kernel_traitsILi256ELi128ELi64ELi8ELb0ELb0EN7cutlass10bfloat16_tE19Flash_kernel_traitsILi256ELi128ELi64ELi8ES3_EELb0ELb0ELb0ELb0ELb0ELb0ELb0ELb0EEEvNS_16Flash_fwd_paramsE --------------------------
	.section	.nv.info._ZN5flash16flash_fwd_kernelI23Flash_fwd_kernel_traitsILi256ELi128ELi64ELi8ELb0ELb0EN7cutlass10bfloat16_tE19Flash_kernel_traitsILi256ELi128ELi64ELi8ES3_EELb0ELb0ELb0ELb0ELb0ELb0ELb0ELb0EEEvNS_16Flash_fwd_paramsE,"",@"SHT_CUDA_INFO"
	.sectionflags	@""
	.align	4


	//----- nvinfo : EIATTR_CUDA_API_VERSION
	.align		4
        /*0000*/ 	.byte	0x04, 0x37
        /*0002*/ 	.short	(.L_402 - .L_401)
.L_401:
        /*0004*/ 	.word	0x00000082


	//----- nvinfo : EIATTR_KPARAM_INFO
	.align		4
.L_402:
        /*0008*/ 	.byte	0x04, 0x17
        /*000a*/ 	.short	(.L_404 - .L_403)
.L_403:
        /*000c*/ 	.word	0x00000000
        /*0010*/ 	.short	0x0000
        /*0012*/ 	.short	0x0000
        /*0014*/ 	.byte	0x00, 0xf0, 0x41, 0x07


	//----- nvinfo : EIATTR_SPARSE_MMA_MASK
	.align		4
.L_404:
        /*0018*/ 	.byte	0x03, 0x50
        /*001a*/ 	.short	0x0000


	//----- nvinfo : EIATTR_MAXREG_COUNT
	.align		4
        /*001c*/ 	.byte	0x03, 0x1b
        /*001e*/ 	.short	0x00ff


	//----- nvinfo : EIATTR_NUM_BARRIERS
	.align		4
        /*0020*/ 	.byte	0x02, 0x4c
        /*0022*/ 	.byte	0x01
	.zero		1


	//----- nvinfo : EIATTR_MERCURY_ISA_VERSION
	.align		4
        /*0024*/ 	.byte	0x03, 0x5f
        /*0026*/ 	.short	0x0101


	//----- nvinfo : EIATTR_INT_WARP_WIDE_INSTR_OFFSETS
	.align		4
        /*0028*/ 	.byte	0x04, 0x31
        /*002a*/ 	.short	(.L_406 - .L_405)


	//   ....[0]....
.L_405:
        /*002c*/ 	.word	0x00005a90


	//----- nvinfo : EIATTR_COOP_GROUP_MASK_REGIDS
	.align		4
.L_406:
        /*0030*/ 	.byte	0x04, 0x29
        /*0032*/ 	.short	(.L_408 - .L_407)


	//   ....[0]....
.L_407:
        /*0034*/ 	.word	0xffffffff


	//   ....[1]....
        /*0038*/ 	.word	0xffffffff


	//   ....[2]....
        /*003c*/ 	.word	0xffffffff


	//   ....[3]....
        /*0040*/ 	.word	0xffffffff


	//   ....[4]....
        /*0044*/ 	.word	0xffffffff


	//   ....[5]....
        /*0048*/ 	.word	0xffffffff


	//   ....[6]....
        /*004c*/ 	.word	0xffffffff


	//   ....[7]....
        /*0050*/ 	.word	0xffffffff


	//   ....[8]....
        /*0054*/ 	.word	0xffffffff


	//   ....[9]....
        /*0058*/ 	.word	0xffffffff


	//   ....[10]....
        /*005c*/ 	.word	0xffffffff


	//   ....[11]....
        /*0060*/ 	.word	0xffffffff


	//----- nvinfo : EIATTR_COOP_GROUP_INSTR_OFFSETS
	.align		4
.L_408:
        /*0064*/ 	.byte	0x04, 0x28
        /*0066*/ 	.short	(.L_410 - .L_409)


	//   ....[0]....
.L_409:
        /*0068*/ 	.word	0x00004450


	//   ....[1]....
        /*006c*/ 	.word	0x00004470


	//   ....[2]....
        /*0070*/ 	.word	0x00004510


	//   ....[3]....
        /*0074*/ 	.word	0x00004520


	//   ....[4]....
        /*0078*/ 	.word	0x00007480


	//   ....[5]....
        /*007c*/ 	.word	0x000074a0


	//   ....[6]....
        /*0080*/ 	.word	0x00007500


	//   ....[7]....
        /*0084*/ 	.word	0x00007510


	//   ....[8]....
        /*0088*/ 	.word	0x00009400


	//   ....[9]....
        /*008c*/ 	.word	0x00009440


	//   ....[10]....
        /*0090*/ 	.word	0x000094e0


	//   ....[11]....
        /*0094*/ 	.word	0x00009500


	//----- nvinfo : EIATTR_EXIT_INSTR_OFFSETS
	.align		4
.L_410:
        /*0098*/ 	.byte	0x04, 0x1c
        /*009a*/ 	.short	(.L_412 - .L_411)


	//   ....[0]....
.L_411:
        /*009c*/ 	.word	0x000004c0


	//   ....[1]....
        /*00a0*/ 	.word	0x0000b410


	//   ....[2]....
        /*00a4*/ 	.word	0x0000b560


	//   ....[3]....
        /*00a8*/ 	.word	0x0000b580


	//   ....[4]....
        /*00ac*/ 	.word	0x0000c230


	//   ....[5]....
        /*00b0*/ 	.word	0x0000c2c0


	//----- nvinfo : EIATTR_CRS_STACK_SIZE
	.align		4
.L_412:
        /*00b4*/ 	.byte	0x04, 0x1e
        /*00b6*/ 	.short	(.L_414 - .L_413)
.L_413:
        /*00b8*/ 	.word	0x00000000


	//----- nvinfo : EIATTR_CBANK_PARAM_SIZE
	.align		4
.L_414:
        /*00bc*/ 	.byte	0x03, 0x19
        /*00be*/ 	.short	0x01d0


	//----- nvinfo : EIATTR_PARAM_CBANK
	.align		4
        /*00c0*/ 	.byte	0x04, 0x0a
        /*00c2*/ 	.short	(.L_416 - .L_415)
	.align		4
.L_415:
        /*00c4*/ 	.word	index@(.nv.constant0._ZN5flash16flash_fwd_kernelI23Flash_fwd_kernel_traitsILi256ELi128ELi64ELi8ELb0ELb0EN7cutlass10bfloat16_tE19Flash_kernel_traitsILi256ELi128ELi64ELi8ES3_EELb0ELb0ELb0ELb0ELb0ELb0ELb0ELb0EEEvNS_16Flash_fwd_paramsE)
        /*00c8*/ 	.short	0x0210
        /*00ca*/ 	.short	0x01d0


	//----- nvinfo : EIATTR_SW_WAR
	.align		4
.L_416:
        /*00cc*/ 	.byte	0x04, 0x36
        /*00ce*/ 	.short	(.L_418 - .L_417)
.L_417:
        /*00d0*/ 	.word	0x00000008
.L_418:


//--------------------- .nv.info._ZN5flash16flash_fwd_kernelI23Flash_fwd_kernel_traitsILi256ELi128ELi64ELi8ELb0ELb0EN7cutlass10bfloat16_tE19Flash_kernel_traitsILi256ELi128ELi64ELi8ES3_EELb0ELb0ELb0ELb1ELb0ELb0ELb0ELb0EEEvNS_16Flash_fwd_paramsE --------------------------
	.section	.nv.info._ZN5flash16flash_fwd_kernelI23Flash_fwd_kernel_traitsILi256ELi128ELi64ELi8ELb0ELb0EN7cutlass10bfloat16_tE19Flash_kernel_traitsILi256ELi128ELi64ELi8ES3_EELb0ELb0ELb0ELb1ELb0ELb0ELb0ELb0EEEvNS_16Flash_fwd_paramsE,"",@"SHT_CUDA_INFO"
	.sectionflags	@""
	.align	4


	//----- nvinfo : EIATTR_CUDA_API_VERSION
	.align		4
        /*0000*/ 	.byte	0x04, 0x37
        /*0002*/ 	.short	(.L_420 - .L_419)
.L_419:
        /*0004*/ 	.word	0x00000082


	//----- nvinfo : EIATTR_KPARAM_INFO
	.align		4
.L_420:
        /*0008*/ 	.byte	0x04, 0x17
        /*000a*/ 	.short	(.L_422 - .L_421)
.L_421:
        /*000c*/ 	.word	0x00000000
        /*0010*/ 	.short	0x0000
        /*0012*/ 	.short	0x0000
        /*0014*/ 	.byte	0x00, 0xf0, 0x41, 0x07


	//----- nvinfo : EIATTR_SPARSE_MMA_MASK
	.align		4
.L_422:
        /*0018*/ 	.byte	0x03, 0x50
        /*001a*/ 	.short	0x0000


	//----- nvinfo : EIATTR_MAXREG_COUNT
	.align		4
        /*001c*/ 	.byte	0x03, 0x1b
        /*001e*/ 	.short	0x00ff


	//----- nvinfo : EIATTR_NUM_BARRIERS
	.align		4
        /*0020*/ 	.byte	0x02, 0x4c
        /*0022*/ 	.byte	0x01
	.zero		1


	//----- nvinfo : EIATTR_ANNOTATIONS
	.align		4
        /*0024*/ 	.byte	0x04, 0x55
        /*0026*/ 	.short	(.L_424 - .L_423)


	//   ....[0]....
.L_423:
        /*0028*/ 	.word	0x00000001
        /*002c*/ 	.byte	0x20, 0x65, 0x00, 0x00, 0x01, 0x00, 0x00, 0x00, 0x40, 0x65, 0x00, 0x00, 0x01, 0x00, 0x00, 0x00
        /*003c*/ 	.byte	0x00, 0x6a, 0x00, 0x00, 0x01, 0x00, 0x00, 0x00, 0x50, 0x6b, 0x00, 0x00, 0x01, 0x00, 0x00, 0x00
        /*004c*/ 	.byte	0xe0, 0x7b, 0x00, 0x00


	//----- nvinfo : EIATTR_MERCURY_ISA_VERSION
	.align		4
.L_424:
        /*0050*/ 	.byte	0x03, 0x5f
        /*0052*/ 	.short	0x0101


	//----- nvinfo : EIATTR_INT_WARP_WIDE_INSTR_OFFSETS
	.align		4
        /*0054*/ 	.byte	0x04, 0x31
        /*0056*/ 	.short	(.L_426 - .L_425)


	//   ....[0]....
.L_425:
        /*0058*/ 	.word	0x00006570


	//----- nvinfo : EIATTR_COOP_GROUP_MASK_REGIDS
	.align		4
.L_426:
        /*005c*/ 	.byte	0x04, 0x29
        /*005e*/ 	.short	(.L_428 - .L_427)


	//   ....[0]....
.L_427:
        /*0060*/ 	.word	0xffffffff


	//   ....[1]....
        /*0064*/ 	.word	0xffffffff


	//   ....[2]....
        /*0068*/ 	.word	0xffffffff


	//   ....[3]....
        /*006c*/ 	.word	0xffffffff


	//   ....[4]....
        /*0070*/ 	.word	0xffffffff


	//   ....[5]....
        /*0074*/ 	.word	0xffffffff


	//   ....[6]....
        /*0078*/ 	.word	0xffffffff


	//   ....[7]....
        /*007c*/ 	.word	0xffffffff


	//   ....[8]....
        /*0080*/ 	.word	0xffffffff


	//   ....[9]....
        /*0084*/ 	.word	0xffffffff


	//   ....[10]....
        /*0088*/ 	.word	0xffffffff


	//   ....[11]....
        /*008c*/ 	.word	0xffffffff


	//----- nvinfo : EIATTR_COOP_GROUP_INSTR_OFFSETS
	.align		4
.L_428:
        /*0090*/ 	.byte	0x04, 0x28
        /*0092*/ 	.short	(.L_430 - .L_429)


	//   ....[0]....
.L_429:
        /*0094*/ 	.word	0x00004e70


	//   ....[1]....
        /*0098*/ 	.word	0x00004e90


	//   ....[2]....
        /*009c*/ 	.word	0x00004f30


	//   ....[3]....
        /*00a0*/ 	.word	0x00004f40


	//   ....[4]....
        /*00a4*/ 	.word	0x00008610


	//   ....[5]....
        /*00a8*/ 	.word	0x00008630


	//   ....[6]....
        /*00ac*/ 	.word	0x00008690


	//   ....[7]....
        /*00b0*/ 	.word	0x000086a0


	//   ....[8]....
        /*00b4*/ 	.word	0x0000a460


	//   ....[9]....
        /*00b8*/ 	.word	0x0000a4a0


	//   ....[10]....
        /*00bc*/ 	.word	0x0000a530


	//   ....[11]....
        /*00c0*/ 	.word	0x0000a540


	//----- nvinfo : EIATTR_EXIT_INSTR_OFFSETS
	.align		4
.L_430:
        /*00c4*/ 	.byte	0x04, 0x1c
        /*00c6*/ 	.short	(.L_432 - .L_431)


	//   ....[0]....
.L_431:
        /*00c8*/ 	.word	0x000004d0


	//   ....[1]....
        /*00cc*/ 	.word	0x0000c4a0


	//   ....[2]....
        /*00d0*/ 	.word	0x0000c5e0


	//   ....[3]....
        /*00d4*/ 	.word	0x0000c600


	//   ....[4]....
        /*00d8*/ 	.word	0x0000d2c0


	//   ....[5]....
        /*00dc*/ 	.word	0x0000d350


	//----- nvinfo : EIATTR_CRS_STACK_SIZE
	.align		4
.L_432:
        /*00e0*/ 	.byte	0x04, 0x1e
        /*00e2*/ 	.short	(.L_434 - .L_433)
.L_433:
        /*00e4*/ 	.word	0x00000000


	//----- nvinfo : EIATTR_CBANK_PARAM_SIZE
	.align		4
.L_434:
        /*00e8*/ 	.byte	0x03, 0x19
        /*00ea*/ 	.short	0x01d0


	//----- nvinfo : EIATTR_PARAM_CBANK
	.align		4
        /*00ec*/ 	.byte	0x04, 0x0a
        /*00ee*/ 	.short	(.L_436 - .L_435)
	.align		4
.L_435:
        /*00f0*/ 	.word	index@(.nv.constant0._ZN5flash16flash_fwd_kernelI23Flash_fwd_kernel_traitsILi256ELi128ELi64ELi8ELb0ELb0EN7cutlass10bfloat16_tE19Flash_kernel_traitsILi256ELi128ELi64ELi8ES3_EELb0ELb0ELb0ELb1ELb0ELb0ELb0ELb0EEEvNS_16Flash_fwd_paramsE)
        /*00f4*/ 	.short	0x0210
        /*00f6*/ 	.short	0x01d0


	//----- nvinfo : EIATTR_SW_WAR
	.align		4
.L_436:
        /*00f8*/ 	.byte	0x04, 0x36
        /*00fa*/ 	.short	(.L_438 - .L_437)
.L_437:
        /*00fc*/ 	.word	0x00000008
.L_438:


//--------------------- .nv.info._ZN5flash16flash_fwd_kernelI23Flash_fwd_kernel_traitsILi256ELi128ELi64ELi8ELb0ELb0EN7cutlass10bfloat16_tE19Flash_kernel_traitsILi256ELi128ELi64ELi8ES3_EELb0ELb0ELb1ELb0ELb0ELb1ELb0ELb0EEEvNS_16Flash_fwd_paramsE --------------------------
	.section	.nv.info._ZN5flash16flash_fwd_kernelI23Flash_fwd_kernel_traitsILi256ELi128ELi64ELi8ELb0ELb0EN7cutlass10bfloat16_tE19Flash_kernel_traitsILi256ELi128ELi64ELi8ES3_EELb0ELb0ELb1ELb0ELb0ELb1ELb0ELb0EEEvNS_16Flash_fwd_paramsE,"",@"SHT_CUDA_INFO"
	.sectionflags	@""
	.align	4


	//----- nvinfo : EIATTR_CUDA_API_VERSION
	.align		4
        /*0000*/ 	.byte	0x04, 0x37
        /*0002*/ 	.short	(.L_440 - .L_439)
.L_439:
        /*0004*/ 	.word	0x00000082


	//----- nvinfo : EIATTR_KPARAM_INFO
	.align		4
.L_440:
        /*0008*/ 	.byte	0x04, 0x17
        /*000a*/ 	.short	(.L_442 - .L_441)
.L_441:
        /*000c*/ 	.word	0x00000000
        /*0010*/ 	.short	0x0000
        /*0012*/ 	.short	0x0000
        /*0014*/ 	.byte	0x00, 0xf0, 0x41, 0x07


	//----- nvinfo : EIATTR_SPARSE_MMA_MASK
	.align		4
.L_442:
        /*0018*/ 	.byte	0x03, 0x50
        /*001a*/ 	.short	0x0000


	//----- nvinfo : EIATTR_MAXREG_COUNT
	.align		4
        /*001c*/ 	.byte	0x03, 0x1b
        /*001e*/ 	.short	0x00ff


	//----- nvinfo : EIATTR_NUM_BARRIERS
	.align		4
        /*0020*/ 	.byte	0x02, 0x4c
        /*0022*/ 	.byte	0x01
	.zero		1


	//----- nvinfo : EIATTR_MERCURY_ISA_VERSION
	.align		4
        /*0024*/ 	.byte	0x03, 0x5f
        /*0026*/ 	.short	0x0101


	//----- nvinfo : EIATTR_COOP_GROUP_MASK_REGIDS
	.align		4
        /*0028*/ 	.byte	0x04, 0x29
        /*002a*/ 	.short	(.L_444 - .L_443)


	//   ....[0]....
.L_443:
        /*002c*/ 	.word	0xffffffff


	//   ....[1]....
        /*0030*/ 	.word	0xffffffff


	//   ....[2]....
        /*0034*/ 	.word	0xffffffff


	//   ....[3]....
        /*0038*/ 	.word	0xffffffff


	//   ....[4]....
        /*003c*/ 	.word	0xffffffff


	//   ....[5]....
        /*0040*/ 	.word	0xffffffff


	//   ....[6]....
        /*0044*/ 	.word	0xffffffff


	//   ....[7]....
        /*0048*/ 	.word	0xffffffff


	//   ....[8]....
        /*004c*/ 	.word	0xffffffff


	//   ....[9]....
        /*0050*/ 	.word	0xffffffff


	//   ....[10]....
        /*0054*/ 	.word	0xffffffff


	//   ....[11]....
        /*0058*/ 	.word	0xffffffff


	//   ....[12]....
        /*005c*/ 	.word	0xffffffff


	//   ....[13]....
        /*0060*/ 	.word	0xffffffff


	//   ....[14]....
        /*0064*/ 	.word	0xffffffff


	//   ....[15]....
        /*0068*/ 	.word	0xffffffff


	//   ....[16]....
        /*006c*/ 	.word	0xffffffff


	//   ....[17]....
        /*0070*/ 	.word	0xffffffff


	//   ....[18]....
        /*0074*/ 	.word	0xffffffff


	//   ....[19]....
        /*0078*/ 	.word	0xffffffff


	//----- nvinfo : EIATTR_COOP_GROUP_INSTR_OFFSETS
	.align		4
.L_444:
        /*007c*/ 	.byte	0x04, 0x28
        /*007e*/ 	.short	(.L_446 - .L_445)


	//   ....[0]....
.L_445:
        /*0080*/ 	.word	0x00004080


	//   ....[1]....
        /*0084*/ 	.word	0x00004140


	//   ....[2]....
        /*0088*/ 	.word	0x000041a0


	//   ....[3]....
        /*008c*/ 	.word	0x00004260


	//   ....[4]....
        /*0090*/ 	.word	0x00006fc0


	//   ....[5]....
        /*0094*/ 	.word	0x00007090


	//   ....[6]....
        /*0098*/ 	.word	0x000070b0


	//   ....[7]....
        /*009c*/ 	.word	0x000070e0


	//   ....[8]....
        /*00a0*/ 	.word	0x0000a680


	//   ....[9]....
        /*00a4*/ 	.word	0x0000a770


	//   ....[10]....
        /*00a8*/ 	.word	0x0000a780


	//   ....[11]....
        /*00ac*/ 	.word	0x0000a7b0


	//   ....[12]....
        /*00b0*/ 	.word	0x0000ddb0


	//   ....[13]....
        /*00b4*/ 	.word	0x0000dea0


	//   ....[14]....
        /*00b8*/ 	.word	0x0000ded0


	//   ....[15]....
        /*00bc*/ 	.word	0x0000def0


	//   ....[16]....
        /*00c0*/ 	.word	0x0000fbf0


	//   ....[17]....
        /*00c4*/ 	.word	0x0000fc30


	//   ....[18]....
        /*00c8*/ 	.word	0x0000fca0


	//   ....[19]....
        /*00cc*/ 	.word	0x0000fcb0


	//----- nvinfo : EIATTR_EXIT_INSTR_OFFSETS
	.align		4
.L_446:
        /*00d0*/ 	.byte	0x04, 0x1c
        /*00d2*/ 	.short	(.L_448 - .L_447)


	//   ....[0]....
.L_447:
        /*00d4*/ 	.word	0x000004b0


	//   ....[1]....
        /*00d8*/ 	.word	0x00001160


	//   ....[2]....
        /*00dc*/ 	.word	0x000011f0


	//   ....[3]....
        /*00e0*/ 	.word	0x00011b30


	//   ....[4]....
        /*00e4*/ 	.word	0x00011c40


	//----- nvinfo : EIATTR_CRS_STACK_SIZE
	.align		4
.L_448:
        /*00e8*/ 	.byte	0x04, 0x1e
        /*00ea*/ 	.short	(.L_450 - .L_449)
.L_449:
        /*00ec*/ 	.word	0x00000000


	//----- nvinfo : EIATTR_CBANK_PARAM_SIZE
	.align		4
.L_450:
        /*00f0*/ 	.byte	0x03, 0x19
        /*00f2*/ 	.short	0x01d0


	//----- nvinfo : EIATTR_PARAM_CBANK
	.align		4
        /*00f4*/ 	.byte	0x04, 0x0a
        /*00f6*/ 	.short	(.L_452 - .L_451)
	.align		4
.L_451:
        /*00f8*/ 	.word	index@(.nv.constant0._ZN5flash16flash_fwd_kernelI23Flash_fwd_kernel_traitsILi256ELi128ELi64ELi8ELb0ELb0EN7cutlass10bfloat16_tE19Flash_kernel_traitsILi256ELi128ELi64ELi8ES3_EELb0ELb0ELb1ELb0ELb0ELb1ELb0ELb0EEEvNS_16Flash_fwd_paramsE)
        /*00fc*/ 	.short	0x0210
        /*00fe*/ 	.short	0x01d0


	//----- nvinfo : EIATTR_SW_WAR
	.align		4
.L_452:
        /*0100*/ 	.byte	0x04, 0x36
        /*0102*/ 	.short	(.L_454 - .L_453)
.L_453:
        /*0104*/ 	.word	0x00000008
.L_454:


//--------------------- .nv.info._ZN5flash16flash_fwd_kernelI23Flash_fwd_kernel_traitsILi256ELi128ELi64ELi8ELb0ELb0EN7cutlass10bfloat16_tE19Flash_kernel_traitsILi256ELi128ELi64ELi8ES3_EELb0ELb0ELb1ELb0ELb0ELb0ELb0ELb0EEEvNS_16Flash_fwd_paramsE --------------------------
	.section	.nv.info._ZN5flash16flash_fwd_kernelI23Flash_fwd_kernel_traitsILi256ELi128ELi64ELi8ELb0ELb0EN7cutlass10bfloat16_tE19Flash_kernel_traitsILi256ELi128ELi64ELi8ES3_EELb0ELb0ELb1ELb0ELb0ELb0ELb0ELb0EEEvNS_16Flash_fwd_paramsE,"",@"SHT_CUDA_INFO"
	.sectionflags	@""
	.align	4


	//----- nvinfo : EIATTR_CUDA_API_VERSION
	.align		4
        /*0000*/ 	.byte	0x04, 0x37
        /*0002*/ 	.short	(.L_456 - .L_455)
.L_455:
        /*0004*/ 	.word	0x00000082


	//----- nvinfo : EIATTR_KPARAM_INFO
	.align		4
.L_456:
        /*0008*/ 	.byte	0x04, 0x17
        /*000a*/ 	.short	(.L_458 - .L_457)
.L_457:
        /*000c*/ 	.word	0x00000000
        /*0010*/ 	.short	0x0000
        /*0012*/ 	.short	0x0000
        /*0014*/ 	.byte	0x00, 0xf0, 0x41, 0x07


	//----- nvinfo : EIATTR_SPARSE_MMA_MASK
	.align		4
.L_458:
        /*0018*/ 	.byte	0x03, 0x50
        /*001a*/ 	.short	0x0000


	//----- nvinfo : EIATTR_MAXREG_COUNT
	.align		4
        /*001c*/ 	.byte	0x03, 0x1b
        /*001e*/ 	.short	0x00ff


	//----- nvinfo : EIATTR_NUM_BARRIERS
	.align		4
        /*0020*/ 	.byte	0x02, 0x4c
        /*0022*/ 	.byte	0x01
	.zero		1


	//----- nvinfo : EIATTR_ANNOTATIONS
	.align		4
        /*0024*/ 	.byte	0x04, 0x55
        /*0026*/ 	.short	(.L_460 - .L_459)


	//   ....[0]....
.L_459:
        /*0028*/ 	.word	0x00000001
        /*002c*/ 	.byte	0x90, 0x06, 0x01, 0x00, 0x01, 0x00, 0x00, 0x00, 0xd0, 0x06, 0x01, 0x00, 0x01, 0x00, 0x00, 0x00
        /*003c*/ 	.byte	0x10, 0x07, 0x01, 0x00, 0x01, 0x00, 0x00, 0x00, 0x80, 0x22, 0x01, 0x00, 0x01, 0x00, 0x00, 0x00
        /*004c*/ 	.byte	0xa0, 0x22, 0x01, 0x00, 0x01, 0x00, 0x00, 0x00, 0xd0, 0x22, 0x01, 0x00


	//----- nvinfo : EIATTR_MERCURY_ISA_VERSION
	.align		4
.L_460:
        /*0058*/ 	.byte	0x03, 0x5f
        /*005a*/ 	.short	0x0101


	//----- nvinfo : EIATTR_COOP_GROUP_MASK_REGIDS
	.align		4
        /*005c*/ 	.byte	0x04, 0x29
        /*005e*/ 	.short	(.L_462 - .L_461)


	//   ....[0]....
.L_461:
        /*0060*/ 	.word	0xffffffff


	//   ....[1]....
        /*0064*/ 	.word	0xffffffff


	//   ....[2]....
        /*0068*/ 	.word	0xffffffff


	//   ....[3]....
        /*006c*/ 	.word	0xffffffff


	//   ....[4]....
        /*0070*/ 	.word	0xffffffff


	//   ....[5]....
        /*0074*/ 	.word	0xffffffff


	//   ....[6]....
        /*0078*/ 	.word	0xffffffff


	//   ....[7]....
        /*007c*/ 	.word	0xffffffff


	//   ....[8]....
        /*0080*/ 	.word	0xffffffff


	//   ....[9]....
        /*0084*/ 	.word	0xffffffff


	//   ....[10]....
        /*0088*/ 	.word	0xffffffff


	//   ....[11]....
        /*008c*/ 	.word	0xffffffff


	//   ....[12]....
        /*0090*/ 	.word	0xffffffff


	//   ....[13]....
        /*0094*/ 	.word	0xffffffff


	//   ....[14]....
        /*0098*/ 	.word	0xffffffff


	//   ....[15]....
        /*009c*/ 	.word	0xffffffff


	//   ....[16]....
        /*00a0*/ 	.word	0xffffffff


	//   ....[17]....
        /*00a4*/ 	.word	0xffffffff


	//   ....[18]....
        /*00a8*/ 	.word	0xffffffff


	//   ....[19]....
        /*00ac*/ 	.word	0xffffffff


	//----- nvinfo : EIATTR_COOP_GROUP_INSTR_OFFSETS
	.align		4
.L_462:
        /*00b0*/ 	.byte	0x04, 0x28
        /*00b2*/ 	.short	(.L_464 - .L_463)


	//   ....[0]....
.L_463:
        /*00b4*/ 	.word	0x00005680


	//   ....[1]....
        /*00b8*/ 	.word	0x000056a0


	//   ....[2]....
        /*00bc*/ 	.word	0x00005740


	//   ....[3]....
        /*00c0*/ 	.word	0x00005750


	//   ....[4]....
        /*00c4*/ 	.word	0x00008b70


	//   ....[5]....
        /*00c8*/ 	.word	0x00008b80


	//   ....[6]....
        /*00cc*/ 	.word	0x00008bb0


	//   ....[7]....
        /*00d0*/ 	.word	0x00008bc0


	//   ....[8]....
        /*00d4*/ 	.word	0x0000c7e0


	//   ....[9]....
        /*00d8*/ 	.word	0x0000c880


	//   ....[10]....
        /*00dc*/ 	.word	0x0000c8a0


	//   ....[11]....
        /*00e0*/ 	.word	0x0000c8d0


	//   ....[12]....
        /*00e4*/ 	.word	0x00010840


	//   ....[13]....
        /*00e8*/ 	.word	0x00010890


	//   ....[14]....
        /*00ec*/ 	.word	0x000108d0


	//   ....[15]....
        /*00f0*/ 	.word	0x000108e0


	//   ....[16]....
        /*00f4*/ 	.word	0x000129e0


	//   ....[17]....
        /*00f8*/ 	.word	0x000129f0


	//   ....[18]....
        /*00fc*/ 	.word	0x00012ad0


	//   ....[19]....
        /*0100*/ 	.word	0x00012be0


	//----- nvinfo : EIATTR_EXIT_INSTR_OFFSETS
	.align		4
.L_464:
        /*0104*/ 	.byte	0x04, 0x1c
        /*0106*/ 	.short	(.L_466 - .L_465)


	//   ....[0]....
.L_465:
        /*0108*/ 	.word	0x000004b0


	//   ....[1]....
        /*010c*/ 	.word	0x000012f0


	//   ....[2]....
        /*0110*/ 	.word	0x00001380


	//   ....[3]....
        /*0114*/ 	.word	0x00014a20


	//   ....[4]....
        /*0118*/ 	.word	0x00014b70


	//   ....[5]....
        /*011c*/ 	.word	0x00014b90


	//----- nvinfo : EIATTR_CRS_STACK_SIZE
	.align		4
.L_466:
        /*0120*/ 	.byte	0x04, 0x1e
        /*0122*/ 	.short	(.L_468 - .L_467)
.L_467:
        /*0124*/ 	.word	0x00000000


	//----- nvinfo : EIATTR_CBANK_PARAM_SIZE
	.align		4
.L_468:
        /*0128*/ 	.byte	0x03, 0x19
        /*012a*/ 	.short	0x01d0


	//----- nvinfo : EIATTR_PARAM_CBANK
	.align		4
        /*012c*/ 	.byte	0x04, 0x0a
        /*012e*/ 	.short	(.L_470 - .L_469)
	.align		4
.L_469:
        /*0130*/ 	.word	index@(.nv.constant0._ZN5flash16flash_fwd_kernelI23Flash_fwd_kernel_traitsILi256ELi128ELi64ELi8ELb0ELb0EN7cutlass10bfloat16_tE19Flash_kernel_traitsILi256ELi128ELi64ELi8ES3_EELb0ELb0ELb1ELb0ELb0ELb0ELb0ELb0EEEvNS_16Flash_fwd_paramsE)
        /*0134*/ 	.short	0x0210
        /*0136*/ 	.short	0x01d0


	//----- nvinfo : EIATTR_SW_WAR
	.align		4
.L_470:
        /*0138*/ 	.byte	0x04, 0x36
        /*013a*/ 	.short	(.L_472 - .L_471)
.L_471:
        /*013c*/ 	.word	0x00000008
.L_472:


//--------------------- .nv.info._ZN5flash16flash_fwd_kernelI23Flash_fwd_kernel_traitsILi256ELi128ELi64ELi8ELb0ELb0EN7cutlass10bfloat16_tE19Flash_kernel_traitsILi256ELi128ELi64ELi8ES3_EELb0ELb0ELb1ELb1ELb0ELb0ELb0ELb0EEEvNS_16Flash_fwd_paramsE --------------------------
	.section	.nv.info._ZN5flash16flash_fwd_kernelI23Flash_fwd_kernel_traitsILi256ELi128ELi64ELi8ELb0ELb0EN7cutlass10bfloat16_tE19Flash_kernel_traitsILi256ELi128ELi64ELi8ES3_EELb0ELb0ELb1ELb1ELb0ELb0ELb0ELb0EEEvNS_16Flash_fwd_paramsE,"",@"SHT_CUDA_INFO"
	.sectionflags	@""
	.align	4


	//----- nvinfo : EIATTR_CUDA_API_VERSION
	.align		4
        /*0000*/ 	.byte	0x04, 0x37
        /*0002*/ 	.short	(.L_474 - .L_473)
.L_473:
        /*0004*/ 	.word	0x00000082


	//----- nvinfo : EIATTR_KPARAM_INFO
	.align		4
.L_474:
        /*0008*/ 	.byte	0x04, 0x17
        /*000a*/ 	.short	(.L_476 - .L_475)
.L_475:
        /*000c*/ 	.word	0x00000000
        /*0010*/ 	.short	0x0000
        /*0012*/ 	.short	0x0000
        /*0014*/ 	.byte	0x00, 0xf0, 0x41, 0x07


	//----- nvinfo : EIATTR_SPARSE_MMA_MASK
	.align		4
.L_476:
        /*0018*/ 	.byte	0x03, 0x50
        /*001a*/ 	.short	0x0000


	//----- nvinfo : EIATTR_MAXREG_COUNT
	.align		4
        /*001c*/ 	.byte	0x03, 0x1b
        /*001e*/ 	.short	0x00ff


	//----- nvinfo : EIATTR_NUM_BARRIERS
	.align		4
        /*0020*/ 	.byte	0x02, 0x4c
        /*0022*/ 	.byte	0x01
	.zero		1


	//----- nvinfo : EIATTR_ANNOTATIONS
	.align		4
        /*0024*/ 	.byte	0x04, 0x55
        /*0026*/ 	.short	(.L_478 - .L_477)


	//   ....[0]....
.L_477:
        /* <DEDUP_REMOVED lines=38> */
        /*027c*/ 	.byte	0x40, 0x88, 0x01, 0x00, 0x01, 0x00, 0x00, 0x00, 0x50, 0x88, 0x01, 0x00


	//----- nvinfo : EIATTR_MERCURY_ISA_VERSION
	.align		4
.L_478:
        /*0288*/ 	.byte	0x03, 0x5f
        /*028a*/ 	.short	0x0101


	//----- nvinfo : EIATTR_COOP_GROUP_MASK_REGIDS
	.align		4
        /*028c*/ 	.byte	0x04, 0x29
        /*028e*/ 	.short	(.L_480 - .L_479)


	//   ....[0]....
.L_479:
        /*0290*/ 	.word	0xffffffff


	//   ....[1]....
        /*0294*/ 	.word	0xffffffff


	//   ....[2]....
        /*0298*/ 	.word	0xffffffff


	//   ....[3]....
        /*029c*/ 	.word	0xffffffff


	//   ....[4]....
        /*02a0*/ 	.word	0xffffffff


	//   ....[5]....
        /*02a4*/ 	.word	0xffffffff


	//   ....[6]....
        /*02a8*/ 	.word	0xffffffff


	//   ....[7]....
        /*02ac*/ 	.word	0xffffffff


	//   ....[8]....
        /*02b0*/ 	.word	0xffffffff


	//   ....[9]....
        /*02b4*/ 	.word	0xffffffff


	//   ....[10]....
        /*02b8*/ 	.word	0xffffffff


	//   ....[11]....
        /*02bc*/ 	.word	0xffffffff


	//   ....[12]....
        /*02c0*/ 	.word	0xffffffff


	//   ....[13]....
        /*02c4*/ 	.word	0xffffffff


	//   ....[14]....
        /*02c8*/ 	.word	0xffffffff


	//   ....[15]....
        /*02cc*/ 	.word	0xffffffff


	//   ....[16]....
        /*02d0*/ 	.word	0xffffffff


	//   ....[17]....
        /*02d4*/ 	.word	0xffffffff


	//   ....[18]....
        /*02d8*/ 	.word	0xffffffff


	//   ....[19]....
        /*02dc*/ 	.word	0xffffffff


	//----- nvinfo : EIATTR_COOP_GROUP_INSTR_OFFSETS
	.align		4
.L_480:
        /*02e0*/ 	.byte	0x04, 0x28
        /*02e2*/ 	.short	(.L_482 - .L_481)


	//   ....[0]....
.L_481:
        /*02e4*/ 	.word	0x00006260


	//   ....[1]....
        /*02e8*/ 	.word	0x000062b0


	//   ....[2]....
        /*02ec*/ 	.word	0x000062d0


	//   ....[3]....
        /*02f0*/ 	.word	0x000062f0


	//   ....[4]....
        /*02f4*/ 	.word	0x0000adb0


	//   ....[5]....
        /*02f8*/ 	.word	0x0000ae00


	//   ....[6]....
        /*02fc*/ 	.word	0x0000ae20


	//   ....[7]....
        /*0300*/ 	.word	0x0000ae40


	//   ....[8]....
        /*0304*/ 	.word	0x0000fd60


	//   ....[9]....
        /*0308*/ 	.word	0x0000fdb0


	//   ....[10]....
        /*030c*/ 	.word	0x0000fdd0


	//   ....[11]....
        /*0310*/ 	.word	0x0000fdf0


	//   ....[12]....
        /*0314*/ 	.word	0x00014f50


	//   ....[13]....
        /*0318*/ 	.word	0x00015130


	//   ....[14]....
        /*031c*/ 	.word	0x00015150


	//   ....[15]....
        /*0320*/ 	.word	0x00015170


	//   ....[16]....
        /*0324*/ 	.word	0x00016ff0


	//   ....[17]....
        /*0328*/ 	.word	0x00017000


	//   ....[18]....
        /*032c*/ 	.word	0x00017030


	//   ....[19]....
        /*0330*/ 	.word	0x00017040


	//----- nvinfo : EIATTR_EXIT_INSTR_OFFSETS
	.align		4
.L_482:
        /*0334*/ 	.byte	0x04, 0x1c
        /*0336*/ 	.short	(.L_484 - .L_483)


	//   ....[0]....
.L_483:
        /*0338*/ 	.word	0x000004b0


	//   ....[1]....
        /*033c*/ 	.word	0x00001300


	//   ....[2]....
        /*0340*/ 	.word	0x00001390


	//   ....[3]....
        /*0344*/ 	.word	0x00018ea0


	//   ....[4]....
        /*0348*/ 	.word	0x00018ff0


	//   ....[5]....
        /*034c*/ 	.word	0x00019010


	//----- nvinfo : EIATTR_CRS_STACK_SIZE
	.align		4
.L_484:
        /*0350*/ 	.byte	0x04, 0x1e
        /*0352*/ 	.short	(.L_486 - .L_485)
.L_485:
        /*0354*/ 	.word	0x00000000


	//----- nvinfo : EIATTR_CBANK_PARAM_SIZE
	.align		4
.L_486:
        /*0358*/ 	.byte	0x03, 0x19
        /*035a*/ 	.short	0x01d0


	//----- nvinfo : EIATTR_PARAM_CBANK
	.align		4
        /*035c*/ 	.byte	0x04, 0x0a
        /*035e*/ 	.short	(.L_488 - .L_487)
	.align		4
.L_487:
        /*0360*/ 	.word	index@(.nv.constant0._ZN5flash16flash_fwd_kernelI23Flash_fwd_kernel_traitsILi256ELi128ELi64ELi8ELb0ELb0EN7cutlass10bfloat16_tE19Flash_kernel_traitsILi256ELi128ELi64ELi8ES3_EELb0ELb0ELb1ELb1ELb0ELb0ELb0ELb0EEEvNS_16Flash_fwd_paramsE)
        /*0364*/ 	.short	0x0210
        /*0366*/ 	.short	0x01d0


	//----- nvinfo : EIATTR_SW_WAR
	.align		4
.L_488:
        /*0368*/ 	.byte	0x04, 0x36
        /*036a*/ 	.short	(.L_490 - .L_489)
.L_489:
        /*036c*/ 	.word	0x00000008
.L_490:


//--------------------- .nv.info._ZN5flash16flash_fwd_kernelI23Flash_fwd_kernel_traitsILi256ELi64ELi64ELi4ELb0ELb0EN7cutlass10bfloat16_tE19Flash_kernel_traitsILi256ELi64ELi64ELi4ES3_EELb1ELb0ELb0ELb0ELb0ELb0ELb0ELb0EEEvNS_16Flash_fwd_paramsE --------------------------
	.section	.nv.info._ZN5flash16flash_fwd_kernelI23Flash_fwd_kernel_traitsILi256ELi64ELi64ELi4ELb0ELb0EN7cutlass10bfloat16_tE19Flash_kernel_traitsILi256ELi64ELi64ELi4ES3_EELb1ELb0ELb0ELb0ELb0ELb0ELb0ELb0EEEvNS_16Flash_fwd_paramsE,"",@"SHT_CUDA_INFO"
	.sectionflags	@""
	.align	4


	//----- nvinfo : EIATTR_CUDA_API_VERSION
	.align		4
        /*0000*/ 	.byte	0x04, 0x37
        /*0002*/ 	.short	(.L_492 - .L_491)
.L_491:
        /*0004*/ 	.word	0x00000082


	//----- nvinfo : EIATTR_KPARAM_INFO
	.align		4
.L_492:
        /*0008*/ 	.byte	0x04, 0x17
        /*000a*/ 	.short	(.L_494 - .L_493)
.L_493:
        /*000c*/ 	.word	0x00000000
        /*0010*/ 	.short	0x0000
        /*0012*/ 	.short	0x0000
        /*0014*/ 	.byte	0x00, 0xf0, 0x41, 0x07


	//----- nvinfo : EIATTR_SPARSE_MMA_MASK
	.align		4
.L_494:
        /*0018*/ 	.byte	0x03, 0x50
        /*001a*/ 	.short	0x0000


	//----- nvinfo : EIATTR_MAXREG_COUNT
	.align		4
        /*001c*/ 	.byte	0x03, 0x1b
        /*001e*/ 	.short	0x00ff


	//----- nvinfo : EIATTR_NUM_BARRIERS
	.align		4
        /*0020*/ 	.byte	0x02, 0x4c
        /*0022*/ 	.byte	0x01
	.zero		1


	//----- nvinfo : EIATTR_ANNOTATIONS
	.align		4
        /*0024*/ 	.byte	0x04, 0x55
        /*0026*/ 	.short	(.L_496 - .L_495)


	//   ....[0]....
.L_495:
        /* <DEDUP_REMOVED lines=26> */


	//----- nvinfo : EIATTR_MERCURY_ISA_VERSION
	.align		4
.L_496:
        /*01b8*/ 	.byte	0x03, 0x5f
        /*01ba*/ 	.short	0x0101


	//----- nvinfo : EIATTR_COOP_GROUP_MASK_REGIDS
	.align		4
        /*01bc*/ 	.byte	0x04, 0x29
        /*01be*/ 	.short	(.L_498 - .L_497)


	//   ....[0]....
.L_497:
        /*01c0*/ 	.word	0xffffffff


	//   ....[1]....
        /*01c4*/ 	.word	0xffffffff


	//   ....[2]....
        /*01c8*/ 	.word	0xffffffff


	//   ....[3]....
        /*01cc*/ 	.word	0xffffffff


	//   ....[4]....
        /*01d0*/ 	.word	0xffffffff


	//   ....[5]....
        /*01d4*/ 	.word	0xffffffff


	//   ....[6]....
        /*01d8*/ 	.word	0xffffffff


	//   ....[7]....
        /*01dc*/ 	.word	0xffffffff


	//   ....[8]....
        /*01e0*/ 	.word	0xffffffff


	//   ....[9]....
        /*01e4*/ 	.word	0xffffffff


	//   ....[10]....
        /*01e8*/ 	.word	0xffffffff


	//   ....[11]....
        /*01ec*/ 	.word	0xffffffff


	//----- nvinfo : EIATTR_COOP_GROUP_INSTR_OFFSETS
	.align		4
.L_498:
        /*01f0*/ 	.byte	0x04, 0x28
        /*01f2*/ 	.short	(.L_500 - .L_499)


	//   ....[0]....
.L_499:
        /*01f4*/ 	.word	0x00005a50


	//   ....[1]....
        /*01f8*/ 	.word	0x00005a70


	//   ....[2]....
        /*01fc*/ 	.word	0x00005ab0


	//   ....[3]....
        /*0200*/ 	.word	0x00005af0


	//   ....[4]....
        /*0204*/ 	.word	0x0000ab90


	//   ....[5]....
        /*0208*/ 	.word	0x0000ac10


	//   ....[6]....
        /*020c*/ 	.word	0x0000ac40


	//   ....[7]....
        /*0210*/ 	.word	0x0000ac50


	//   ....[8]....
        /*0214*/ 	.word	0x0000d1a0


	//   ....[9]....
        /*0218*/ 	.word	0x0000d1e0


	//   ....[10]....
        /*021c*/ 	.word	0x0000d220


	//   ....[11]....
        /*0220*/ 	.word	0x0000d230


	//----- nvinfo : EIATTR_EXIT_INSTR_OFFSETS
	.align		4
.L_500:
        /*0224*/ 	.byte	0x04, 0x1c
        /*0226*/ 	.short	(.L_502 - .L_501)


	//   ....[0]....
.L_501:
        /*0228*/ 	.word	0x00000720


	//   ....[1]....
        /*022c*/ 	.word	0x0000f200


	//   ....[2]....
        /*0230*/ 	.word	0x0000f350


	//   ....[3]....
        /*0234*/ 	.word	0x0000f370


	//   ....[4]....
        /*0238*/ 	.word	0x00010000


	//   ....[5]....
        /*023c*/ 	.word	0x00010090


	//----- nvinfo : EIATTR_CRS_STACK_SIZE
	.align		4
.L_502:
        /*0240*/ 	.byte	0x04, 0x1e
        /*0242*/ 	.short	(.L_504 - .L_503)
.L_503:
        /*0244*/ 	.word	0x00000000


	//----- nvinfo : EIATTR_CBANK_PARAM_SIZE
	.align		4
.L_504:
        /*0248*/ 	.byte	0x03, 0x19
        /*024a*/ 	.short	0x01d0


	//----- nvinfo : EIATTR_PARAM_CBANK
	.align		4
        /*024c*/ 	.byte	0x04, 0x0a
        /*024e*/ 	.short	(.L_506 - .L_505)
	.align		4
.L_505:
        /*0250*/ 	.word	index@(.nv.constant0._ZN5flash16flash_fwd_kernelI23Flash_fwd_kernel_traitsILi256ELi64ELi64ELi4ELb0ELb0EN7cutlass10bfloat16_tE19Flash_kernel_traitsILi256ELi64ELi64ELi4ES3_EELb1ELb0ELb0ELb0ELb0ELb0ELb0ELb0EEEvNS_16Flash_fwd_paramsE)
        /*0254*/ 	.short	0x0210
        /*0256*/ 	.short	0x01d0


	//----- nvinfo : EIATTR_SW_WAR
	.align		4
.L_506:
        /*0258*/ 	.byte	0x04, 0x36
        /*025a*/ 	.short	(.L_508 - .L_507)
.L_507:
        /*025c*/ 	.word	0x00000008
.L_508:


//--------------------- .nv.info._ZN5flash16flash_fwd_kernelI23Flash_fwd_kernel_traitsILi256ELi64ELi64ELi4ELb0ELb0EN7cutlass10bfloat16_tE19Flash_kernel_traitsILi256ELi64ELi64ELi4ES3_EELb1ELb0ELb1ELb0ELb0ELb0ELb0ELb0EEEvNS_16Flash_fwd_paramsE --------------------------
	.section	.nv.info._ZN5flash16flash_fwd_kernelI23Flash_fwd_kernel_traitsILi256ELi64ELi64ELi4ELb0ELb0EN7cutlass10bfloat16_tE19Flash_kernel_traitsILi256ELi64ELi64ELi4ES3_EELb1ELb0ELb1ELb0ELb0ELb0ELb0ELb0EEEvNS_16Flash_fwd_paramsE,"",@"SHT_CUDA_INFO"
	.sectionflags	@""
	.align	4


	//----- nvinfo : EIATTR_CUDA_API_VERSION
	.align		4
        /*0000*/ 	.byte	0x04, 0x37
        /*0002*/ 	.short	(.L_510 - .L_509)
.L_509:
        /*0004*/ 	.word	0x00000082


	//----- nvinfo : EIATTR_KPARAM_INFO
	.align		4
.L_510:
        /*0008*/ 	.byte	0x04, 0x17
        /*000a*/ 	.short	(.L_512 - .L_511)
.L_511:
        /*000c*/ 	.word	0x00000000
        /*0010*/ 	.short	0x0000
        /*0012*/ 	.short	0x0000
        /*0014*/ 	.byte	0x00, 0xf0, 0x41, 0x07


	//----- nvinfo : EIATTR_SPARSE_MMA_MASK
	.align		4
.L_512:
        /*0018*/ 	.byte	0x03, 0x50
        /*001a*/ 	.short	0x0000


	//----- nvinfo : EIATTR_MAXREG_COUNT
	.align		4
        /*001c*/ 	.byte	0x03, 0x1b
        /*001e*/ 	.short	0x00ff


	//----- nvinfo : EIATTR_NUM_BARRIERS
	.align		4
        /*0020*/ 	.byte	0x02, 0x4c
        /*0022*/ 	.byte	0x01
	.zero		1


	//----- nvinfo : EIATTR_ANNOTATIONS
	.align		4
        /*0024*/ 	.byte	0x04, 0x55
        /*0026*/ 	.short	(.L_514 - .L_513)


	//   ....[0]....
.L_513:
        /* <DEDUP_REMOVED lines=45> */


	//----- nvinfo : EIATTR_MERCURY_ISA_VERSION
	.align		4
.L_514:
        /*02e8*/ 	.byte	0x03, 0x5f
        /*02ea*/ 	.short	0x0101


	//----- nvinfo : EIATTR_COOP_GROUP_MASK_REGIDS
	.align		4
        /*02ec*/ 	.byte	0x04, 0x29
        /*02ee*/ 	.short	(.L_516 - .L_515)


	//   ....[0]....
.L_515:
        /*02f0*/ 	.word	0xffffffff


	//   ....[1]....
        /*02f4*/ 	.word	0xffffffff


	//   ....[2]....
        /*02f8*/ 	.word	0xffffffff


	//   ....[3]....
        /*02fc*/ 	.word	0xffffffff


	//   ....[4]....
        /*0300*/ 	.word	0xffffffff


	//   ....[5]....
        /*0304*/ 	.word	0xffffffff


	//   ....[6]....
        /*0308*/ 	.word	0xffffffff


	//   ....[7]....
        /*030c*/ 	.word	0xffffffff


	//   ....[8]....
        /*0310*/ 	.word	0xffffffff


	//   ....[9]....
        /*0314*/ 	.word	0xffffffff


	//   ....[10]....
        /*0318*/ 	.word	0xffffffff


	//   ....[11]....
        /*031c*/ 	.word	0xffffffff


	//   ....[12]....
        /*0320*/ 	.word	0xffffffff


	//   ....[13]....
        /*0324*/ 	.word	0xffffffff


	//   ....[14]....
        /*0328*/ 	.word	0xffffffff


	//   ....[15]....
        /*032c*/ 	.word	0xffffffff


	//----- nvinfo : EIATTR_COOP_GROUP_INSTR_OFFSETS
	.align		4
.L_516:
        /*0330*/ 	.byte	0x04, 0x28
        /*0332*/ 	.short	(.L_518 - .L_517)


	//   ....[0]....
.L_517:
        /*0334*/ 	.word	0x00006b00


	//   ....[1]....
        /*0338*/ 	.word	0x00006ba0


	//   ....[2]....
        /*033c*/ 	.word	0x00006bc0


	//   ....[3]....
        /*0340*/ 	.word	0x00006c70


	//   ....[4]....
        /*0344*/ 	.word	0x0000c460


	//   ....[5]....
        /*0348*/ 	.word	0x0000c590


	//   ....[6]....
        /*034c*/ 	.word	0x0000c5b0


	//   ....[7]....
        /*0350*/ 	.word	0x0000c6c0


	//   ....[8]....
        /*0354*/ 	.word	0x00012610


	//   ....[9]....
        /*0358*/ 	.word	0x000126c0


	//   ....[10]....
        /*035c*/ 	.word	0x00012740


	//   ....[11]....
        /*0360*/ 	.word	0x000127c0


	//   ....[12]....
        /*0364*/ 	.word	0x00014ce0


	//   ....[13]....
        /*0368*/ 	.word	0x00014cf0


	//   ....[14]....
        /*036c*/ 	.word	0x00014d20


	//   ....[15]....
        /*0370*/ 	.word	0x00014d30


	//----- nvinfo : EIATTR_EXIT_INSTR_OFFSETS
	.align		4
.L_518:
        /*0374*/ 	.byte	0x04, 0x1c
        /*0376*/ 	.short	(.L_520 - .L_519)


	//   ....[0]....
.L_519:
        /*0378*/ 	.word	0x00000710


	//   ....[1]....
        /*037c*/ 	.word	0x00001530


	//   ....[2]....
        /*0380*/ 	.word	0x000015c0


	//   ....[3]....
        /*0384*/ 	.word	0x00016d20


	//   ....[4]....
        /*0388*/ 	.word	0x00016e70


	//   ....[5]....
        /*038c*/ 	.word	0x00016e90


	//----- nvinfo : EIATTR_CRS_STACK_SIZE
	.align		4
.L_520:
        /*0390*/ 	.byte	0x04, 0x1e
        /*0392*/ 	.short	(.L_522 - .L_521)
.L_521:
        /*0394*/ 	.word	0x00000000


	//----- nvinfo : EIATTR_CBANK_PARAM_SIZE
	.align		4
.L_522:
        /*0398*/ 	.byte	0x03, 0x19
        /*039a*/ 	.short	0x01d0


	//----- nvinfo : EIATTR_PARAM_CBANK
	.align		4
        /*039c*/ 	.byte	0x04, 0x0a
        /*039e*/ 	.short	(.L_524 - .L_523)
	.align		4
.L_523:
        /*03a0*/ 	.word	index@(.nv.constant0._ZN5flash16flash_fwd_kernelI23Flash_fwd_kernel_traitsILi256ELi64ELi64ELi4ELb0ELb0EN7cutlass10bfloat16_tE19Flash_kernel_traitsILi256ELi64ELi64ELi4ES3_EELb1ELb0ELb1ELb0ELb0ELb0ELb0ELb0EEEvNS_16Flash_fwd_paramsE)
        /*03a4*/ 	.short	0x0210
        /*03a6*/ 	.short	0x01d0


	//----- nvinfo : EIATTR_SW_WAR
	.align		4
.L_524:
        /*03a8*/ 	.byte	0x04, 0x36
        /*03aa*/ 	.short	(.L_526 - .L_525)
.L_525:
        /*03ac*/ 	.word	0x00000008
.L_526:


//--------------------- .nv.info._ZN5flash16flash_fwd_kernelI23Flash_fwd_kernel_traitsILi256ELi64ELi64ELi4ELb0ELb0EN7cutlass10bfloat16_tE19Flash_kernel_traitsILi256ELi64ELi64ELi4ES3_EELb1ELb0ELb0ELb0ELb0ELb1ELb0ELb0EEEvNS_16Flash_fwd_paramsE --------------------------
	.section	.nv.info._ZN5flash16flash_fwd_kernelI23Flash_fwd_kernel_traitsILi256ELi64ELi64ELi4ELb0ELb0EN7cutlass10bfloat16_tE19Flash_kernel_traitsILi256ELi64ELi64ELi4ES3_EELb1ELb0ELb0ELb0ELb0ELb1ELb0ELb0EEEvNS_16Flash_fwd_paramsE,"",@"SHT_CUDA_INFO"
	.sectionflags	@""
	.align	4


	//----- nvinfo : EIATTR_CUDA_API_VERSION
	.align		4
        /*0000*/ 	.byte	0x04, 0x37
        /*0002*/ 	.short	(.L_528 - .L_527)
.L_527:
        /*0004*/ 	.word	0x00000082


	//----- nvinfo : EIATTR_KPARAM_INFO
	.align		4
.L_528:
        /*0008*/ 	.byte	0x04, 0x17
        /*000a*/ 	.short	(.L_530 - .L_529)
.L_529:
        /*000c*/ 	.word	0x00000000
        /*0010*/ 	.short	0x0000
        /*0012*/ 	.short	0x0000
        /*0014*/ 	.byte	0x00, 0xf0, 0x41, 0x07


	//----- nvinfo : EIATTR_SPARSE_MMA_MASK
	.align		4
.L_530:
        /*0018*/ 	.byte	0x03, 0x50
        /*001a*/ 	.short	0x0000


	//----- nvinfo : EIATTR_MAXREG_COUNT
	.align		4
        /*001c*/ 	.byte	0x03, 0x1b
        /*001e*/ 	.short	0x00ff


	//----- nvinfo : EIATTR_NUM_BARRIERS
	.align		4
        /*0020*/ 	.byte	0x02, 0x4c
        /*0022*/ 	.byte	0x01
	.zero		1


	//----- nvinfo : EIATTR_MERCURY_ISA_VERSION
	.align		4
        /*0024*/ 	.byte	0x03, 0x5f
        /*0026*/ 	.short	0x0101


	//----- nvinfo : EIATTR_INT_WARP_WIDE_INSTR_OFFSETS
	.align		4
        /*0028*/ 	.byte	0x04, 0x31
        /*002a*/ 	.short	(.L_532 - .L_531)


	//   ....[0]....
.L_531:
        /*002c*/ 	.word	0x00001570


	//   ....[1]....
        /*0030*/ 	.word	0x00001b30


	//----- nvinfo : EIATTR_COOP_GROUP_MASK_REGIDS
	.align		4
.L_532:
        /*0034*/ 	.byte	0x04, 0x29
        /*0036*/ 	.short	(.L_534 - .L_533)


	//   ....[0]....
.L_533:
        /*0038*/ 	.word	0xffffffff


	//   ....[1]....
        /*003c*/ 	.word	0xffffffff


	//   ....[2]....
        /*0040*/ 	.word	0xffffffff


	//   ....[3]....
        /*0044*/ 	.word	0xffffffff


	//   ....[4]....
        /*0048*/ 	.word	0xffffffff


	//   ....[5]....
        /*004c*/ 	.word	0xffffffff


	//   ....[6]....
        /*0050*/ 	.word	0xffffffff


	//   ....[7]....
        /*0054*/ 	.word	0xffffffff


	//   ....[8]....
        /*0058*/ 	.word	0xffffffff


	//   ....[9]....
        /*005c*/ 	.word	0xffffffff


	//   ....[10]....
        /*0060*/ 	.word	0xffffffff


	//   ....[11]....
        /*0064*/ 	.word	0xffffffff


	//----- nvinfo : EIATTR_COOP_GROUP_INSTR_OFFSETS
	.align		4
.L_534:
        /*0068*/ 	.byte	0x04, 0x28
        /*006a*/ 	.short	(.L_536 - .L_535)


	//   ....[0]....
.L_535:
        /*006c*/ 	.word	0x00003820


	//   ....[1]....
        /*0070*/ 	.word	0x00003930


	//   ....[2]....
        /*0074*/ 	.word	0x000039c0


	//   ....[3]....
        /*0078*/ 	.word	0x00003ac0


	//   ....[4]....
        /*007c*/ 	.word	0x00006c30


	//   ....[5]....
        /*0080*/ 	.word	0x00006d40


	//   ....[6]....
        /*0084*/ 	.word	0x00006de0


	//   ....[7]....
        /*0088*/ 	.word	0x00006df0


	//   ....[8]....
        /*008c*/ 	.word	0x00009260


	//   ....[9]....
        /*0090*/ 	.word	0x000092a0


	//   ....[10]....
        /*0094*/ 	.word	0x00009320


	//   ....[11]....
        /*0098*/ 	.word	0x00009330


	//----- nvinfo : EIATTR_EXIT_INSTR_OFFSETS
	.align		4
.L_536:
        /*009c*/ 	.byte	0x04, 0x1c
        /*009e*/ 	.short	(.L_538 - .L_537)


	//   ....[0]....
.L_537:
        /*00a0*/ 	.word	0x00000700


	//   ....[1]....
        /*00a4*/ 	.word	0x0000b1a0


	//   ....[2]....
        /*00a8*/ 	.word	0x0000b2b0


	//   ....[3]....
        /*00ac*/ 	.word	0x0000bdd0


	//   ....[4]....
        /*00b0*/ 	.word	0x0000be60


	//----- nvinfo : EIATTR_CRS_STACK_SIZE
	.align		4
.L_538:
        /*00b4*/ 	.byte	0x04, 0x1e
        /*00b6*/ 	.short	(.L_540 - .L_539)
.L_539:
        /*00b8*/ 	.word	0x00000000


	//----- nvinfo : EIATTR_CBANK_PARAM_SIZE
	.align		4
.L_540:
        /*00bc*/ 	.byte	0x03, 0x19
        /*00be*/ 	.short	0x01d0


	//----- nvinfo : EIATTR_PARAM_CBANK
	.align		4
        /*00c0*/ 	.byte	0x04, 0x0a
        /*00c2*/ 	.short	(.L_542 - .L_541)
	.align		4
.L_541:
        /*00c4*/ 	.word	index@(.nv.constant0._ZN5flash16flash_fwd_kernelI23Flash_fwd_kernel_traitsILi256ELi64ELi64ELi4ELb0ELb0EN7cutlass10bfloat16_tE19Flash_kernel_traitsILi256ELi64ELi64ELi4ES3_EELb1ELb0ELb0ELb0ELb0ELb1ELb0ELb0EEEvNS_16Flash_fwd_paramsE)
        /*00c8*/ 	.short	0x0210
        /*00ca*/ 	.short	0x01d0


	//----- nvinfo : EIATTR_SW_WAR
	.align		4
.L_542:
        /*00cc*/ 	.byte	0x04, 0x36
        /*00ce*/ 	.short	(.L_544 - .L_543)
.L_543:
        /*00d0*/ 	.word	0x00000008
.L_544:


//--------------------- .nv.info._ZN5flash16flash_fwd_kernelI23Flash_fwd_kernel_traitsILi256ELi64ELi64ELi4ELb0ELb0EN7cutlass10bfloat16_tE19Flash_kernel_traitsILi256ELi64ELi64ELi4ES3_EELb0ELb0ELb0ELb0ELb0ELb1ELb1ELb0EEEvNS_16Flash_fwd_paramsE --------------------------
	.section	.nv.info._ZN5flash16flash_fwd_kernelI23Flash_fwd_kernel_traitsILi256ELi64ELi64ELi4ELb0ELb0EN7cutlass10bfloat16_tE19Flash_kernel_traitsILi256ELi64ELi64ELi4ES3_EELb0ELb0ELb0ELb0ELb0ELb1ELb1ELb0EEEvNS_16Flash_fwd_paramsE,"",@"SHT_CUDA_INFO"
	.sectionflags	@""
	.align	4


	//----- nvinfo : EIATTR_CUDA_API_VERSION
	.align		4
        /*0000*/ 	.byte	0x04, 0x37
        /*0002*/ 	.short	(.L_546 - .L_545)
.L_545:
        /*0004*/ 	.word	0x00000082


	//----- nvinfo : EIATTR_KPARAM_INFO
	.align		4
.L_546:
        /*0008*/ 	.byte	0x04, 0x17
        /*000a*/ 	.short	(.L_548 - .L_547)
.L_547:
        /*000c*/ 	.word	0x00000000
        /*0010*/ 	.short	0x0000
        /*0012*/ 	.short	0x0000
        /*0014*/ 	.byte	0x00, 0xf0, 0x41, 0x07


	//----- nvinfo : EIATTR_SPARSE_MMA_MASK
	.align		4
.L_548:
        /*0018*/ 	.byte	0x03, 0x50
        /*001a*/ 	.short	0x0000


	//----- nvinfo : EIATTR_MAXREG_COUNT
	.align		4
        /*001c*/ 	.byte	0x03, 0x1b
        /*001e*/ 	.short	0x00ff


	//----- nvinfo : EIATTR_NUM_BARRIERS
	.align		4
        /*0020*/ 	.byte	0x02, 0x4c
        /*0022*/ 	.byte	0x01
	.zero		1


	//----- nvinfo : EIATTR_MERCURY_ISA_VERSION
	.align		4
        /*0024*/ 	.byte	0x03, 0x5f
        /*0026*/ 	.short	0x0101


	//----- nvinfo : EIATTR_INT_WARP_WIDE_INSTR_OFFSETS
	.align		4
        /*0028*/ 	.byte	0x04, 0x31
        /*002a*/ 	.short	(.L_550 - .L_549)


	//   ....[0]....
.L_549:
        /*002c*/ 	.word	0x000011a0


	//   ....[1]....
        /*0030*/ 	.word	0x00001810


	//----- nvinfo : EIATTR_COOP_GROUP_MASK_REGIDS
	.align		4
.L_550:
        /*0034*/ 	.byte	0x04, 0x29
        /*0036*/ 	.short	(.L_552 - .L_551)


	//   ....[0]....
.L_551:
        /*0038*/ 	.word	0xffffffff


	//   ....[1]....
        /*003c*/ 	.word	0xffffffff


	//   ....[2]....
        /*0040*/ 	.word	0xffffffff


	//   ....[3]....
        /*0044*/ 	.word	0xffffffff


	//   ....[4]....
        /*0048*/ 	.word	0xffffffff


	//   ....[5]....
        /*004c*/ 	.word	0xffffffff


	//   ....[6]....
        /*0050*/ 	.word	0xffffffff


	//   ....[7]....
        /*0054*/ 	.word	0xffffffff


	//   ....[8]....
        /*0058*/ 	.word	0xffffffff


	//   ....[9]....
        /*005c*/ 	.word	0xffffffff


	//   ....[10]....
        /*0060*/ 	.word	0xffffffff


	//   ....[11]....
        /*0064*/ 	.word	0xffffffff


	//----- nvinfo : EIATTR_COOP_GROUP_INSTR_OFFSETS
	.align		4
.L_552:
        /*0068*/ 	.byte	0x04, 0x28
        /*006a*/ 	.short	(.L_554 - .L_553)


	//   ....[0]....
.L_553:
        /*006c*/ 	.word	0x000038b0


	//   ....[1]....
        /*0070*/ 	.word	0x00003980


	//   ....[2]....
        /*0074*/ 	.word	0x000039e0


	//   ....[3]....
        /*0078*/ 	.word	0x00003b00


	//   ....[4]....
        /*007c*/ 	.word	0x00006770


	//   ....[5]....
        /*0080*/ 	.word	0x000067b0


	//   ....[6]....
        /*0084*/ 	.word	0x000067f0


	//   ....[7]....
        /*0088*/ 	.word	0x00006820


	//   ....[8]....
        /*008c*/ 	.word	0x00008420


	//   ....[9]....
        /*0090*/ 	.word	0x00008460


	//   ....[10]....
        /*0094*/ 	.word	0x000084e0


	//   ....[11]....
        /*0098*/ 	.word	0x00008510


	//----- nvinfo : EIATTR_EXIT_INSTR_OFFSETS
	.align		4
.L_554:
        /*009c*/ 	.byte	0x04, 0x1c
        /*009e*/ 	.short	(.L_556 - .L_555)


	//   ....[0]....
.L_555:
        /*00a0*/ 	.word	0x000004c0


	//   ....[1]....
        /*00a4*/ 	.word	0x0000a340


	//   ....[2]....
        /*00a8*/ 	.word	0x0000a450


	//   ....[3]....
        /*00ac*/ 	.word	0x0000af90


	//   ....[4]....
        /*00b0*/ 	.word	0x0000b020


	//----- nvinfo : EIATTR_CRS_STACK_SIZE
	.align		4
.L_556:
        /*00b4*/ 	.byte	0x04, 0x1e
        /*00b6*/ 	.short	(.L_558 - .L_557)
.L_557:
        /*00b8*/ 	.word	0x00000000


	//----- nvinfo : EIATTR_CBANK_PARAM_SIZE
	.align		4
.L_558:
        /*00bc*/ 	.byte	0x03, 0x19
        /*00be*/ 	.short	0x01d0


	//----- nvinfo : EIATTR_PARAM_CBANK
	.align		4
        /*00c0*/ 	.byte	0x04, 0x0a
        /*00c2*/ 	.short	(.L_560 - .L_559)
	.align		4
.L_559:
        /*00c4*/ 	.word	index@(.nv.constant0._ZN5flash16flash_fwd_kernelI23Flash_fwd_kernel_traitsILi256ELi64ELi64ELi4ELb0ELb0EN7cutlass10bfloat16_tE19Flash_kernel_traitsILi256ELi64ELi64ELi4ES3_EELb0ELb0ELb0ELb0ELb0ELb1ELb1ELb0EEEvNS_16Flash_fwd_paramsE)
        /*00c8*/ 	.short	0x0210
        /*00ca*/ 	.short	0x01d0


	//----- nvinfo : EIATTR_SW_WAR
	.align		4
.L_560:
        /*00cc*/ 	.byte	0x04, 0x36
        /*00ce*/ 	.short	(.L_562 - .L_561)
.L_561:
        /*00d0*/ 	.word	0x00000008
.L_562:


//--------------------- .nv.info._ZN5flash16flash_fwd_kernelI23Flash_fwd_kernel_traitsILi256ELi64ELi64ELi4ELb0ELb0EN7cutlass10bfloat16_tE19Flash_kernel_traitsILi256ELi64ELi64ELi4ES3_EELb1ELb0ELb0ELb1ELb0ELb0ELb0ELb0EEEvNS_16Flash_fwd_paramsE --------------------------
	.section	.nv.info._ZN5flash16flash_fwd_kernelI23Flash_fwd_kernel_traitsILi256ELi64ELi64ELi4ELb0ELb0EN7cutlass10bfloat16_tE19Flash_kernel_traitsILi256ELi64ELi64ELi4ES3_EELb1ELb0ELb0ELb1ELb0ELb0ELb0ELb0EEEvNS_16Flash_fwd_paramsE,"",@"SHT_CUDA_INFO"
	.sectionflags	@""
	.align	4


	//----- nvinfo : EIATTR_CUDA_API_VERSION
	.align		4
        /*0000*/ 	.byte	0x04, 0x37
        /*0002*/ 	.short	(.L_564 - .L_563)
.L_563:
        /*0004*/ 	.word	0x00000082


	//----- nvinfo : EIATTR_KPARAM_INFO
	.align		4
.L_564:
        /*0008*/ 	.byte	0x04, 0x17
        /*000a*/ 	.short	(.L_566 - .L_565)
.L_565:
        /*000c*/ 	.word	0x00000000
        /*0010*/ 	.short	0x0000
        /*0012*/ 	.short	0x0000
        /*0014*/ 	.byte	0x00, 0xf0, 0x41, 0x07


	//----- nvinfo : EIATTR_SPARSE_MMA_MASK
	.align		4
.L_566:
        /*0018*/ 	.byte	0x03, 0x50
        /*001a*/ 	.short	0x0000


	//----- nvinfo : EIATTR_MAXREG_COUNT
	.align		4
        /*001c*/ 	.byte	0x03, 0x1b
        /*001e*/ 	.short	0x00ff


	//----- nvinfo : EIATTR_NUM_BARRIERS
	.align		4
        /*0020*/ 	.byte	0x02, 0x4c
        /*0022*/ 	.byte	0x01
	.zero		1


	//----- nvinfo : EIATTR_ANNOTATIONS
	.align		4
        /*0024*/ 	.byte	0x04, 0x55
        /*0026*/ 	.short	(.L_568 - .L_567)


	//   ....[0]....
.L_567:
        /* <DEDUP_REMOVED lines=33> */


	//----- nvinfo : EIATTR_MERCURY_ISA_VERSION
	.align		4
.L_568:
        /*0220*/ 	.byte	0x03, 0x5f
        /*0222*/ 	.short	0x0101


	//----- nvinfo : EIATTR_COOP_GROUP_MASK_REGIDS
	.align		4
        /*0224*/ 	.byte	0x04, 0x29
        /*0226*/ 	.short	(.L_570 - .L_569)


	//   ....[0]....
.L_569:
        /*0228*/ 	.word	0xffffffff


	//   ....[1]....
        /*022c*/ 	.word	0xffffffff


	//   ....[2]....
        /*0230*/ 	.word	0xffffffff


	//   ....[3]....
        /*0234*/ 	.word	0xffffffff


	//   ....[4]....
        /*0238*/ 	.word	0xffffffff


	//   ....[5]....
        /*023c*/ 	.word	0xffffffff


	//   ....[6]....
        /*0240*/ 	.word	0xffffffff


	//   ....[7]....
        /*0244*/ 	.word	0xffffffff


	//   ....[8]....
        /*0248*/ 	.word	0xffffffff


	//   ....[9]....
        /*024c*/ 	.word	0xffffffff


	//   ....[10]....
        /*0250*/ 	.word	0xffffffff


	//   ....[11]....
        /*0254*/ 	.word	0xffffffff


	//----- nvinfo : EIATTR_COOP_GROUP_INSTR_OFFSETS
	.align		4
.L_570:
        /*0258*/ 	.byte	0x04, 0x28
        /*025a*/ 	.short	(.L_572 - .L_571)


	//   ....[0]....
.L_571:
        /*025c*/ 	.word	0x000065d0


	//   ....[1]....
        /*0260*/ 	.word	0x00006600


	//   ....[2]....
        /*0264*/ 	.word	0x00006710


	//   ....[3]....
        /*0268*/ 	.word	0x00006770


	//   ....[4]....
        /*026c*/ 	.word	0x0000bef0


	//   ....[5]....
        /*0270*/ 	.word	0x0000bf40


	//   ....[6]....
        /*0274*/ 	.word	0x0000bf80


	//   ....[7]....
        /*0278*/ 	.word	0x0000bfa0


	//   ....[8]....
        /*027c*/ 	.word	0x0000e4e0


	//   ....[9]....
        /*0280*/ 	.word	0x0000e520


	//   ....[10]....
        /*0284*/ 	.word	0x0000e560


	//   ....[11]....
        /*0288*/ 	.word	0x0000e570


	//----- nvinfo : EIATTR_EXIT_INSTR_OFFSETS
	.align		4
.L_572:
        /*028c*/ 	.byte	0x04, 0x1c
        /*028e*/ 	.short	(.L_574 - .L_573)


	//   ....[0]....
.L_573:
        /*0290*/ 	.word	0x00000720


	//   ....[1]....
        /*0294*/ 	.word	0x00010570


	//   ....[2]....
        /*0298*/ 	.word	0x000106c0


	//   ....[3]....
        /*029c*/ 	.word	0x000106e0


	//   ....[4]....
        /*02a0*/ 	.word	0x00011380


	//   ....[5]....
        /*02a4*/ 	.word	0x00011410


	//----- nvinfo : EIATTR_CRS_STACK_SIZE
	.align		4
.L_574:
        /*02a8*/ 	.byte	0x04, 0x1e
        /*02aa*/ 	.short	(.L_576 - .L_575)
.L_575:
        /*02ac*/ 	.word	0x00000000


	//----- nvinfo : EIATTR_CBANK_PARAM_SIZE
	.align		4
.L_576:
        /*02b0*/ 	.byte	0x03, 0x19
        /*02b2*/ 	.short	0x01d0


	//----- nvinfo : EIATTR_PARAM_CBANK
	.align		4
        /*02b4*/ 	.byte	0x04, 0x0a
        /*02b6*/ 	.short	(.L_578 - .L_577)
	.align		4
.L_577:
        /*02b8*/ 	.word	index@(.nv.constant0._ZN5flash16flash_fwd_kernelI23Flash_fwd_kernel_traitsILi256ELi64ELi64ELi4ELb0ELb0EN7cutlass10bfloat16_tE19Flash_kernel_traitsILi256ELi64ELi64ELi4ES3_EELb1ELb0ELb0ELb1ELb0ELb0ELb0ELb0EEEvNS_16Flash_fwd_paramsE)
        /*02bc*/ 	.short	0x0210
        /*02be*/ 	.short	0x01d0


	//----- nvinfo : EIATTR_SW_WAR
	.align		4
.L_578:
        /*02c0*/ 	.byte	0x04, 0x36
        /*02c2*/ 	.short	(.L_580 - .L_579)
.L_579:
        /*02c4*/ 	.word	0x00000008
.L_580:


//--------------------- .nv.info._ZN5flash16flash_fwd_kernelI23Flash_fwd_kernel_traitsILi256ELi64ELi64ELi4ELb0ELb0EN7cutlass10bfloat16_tE19Flash_kernel_traitsILi256ELi64ELi64ELi4ES3_EELb1ELb0ELb0ELb0ELb0ELb0ELb0ELb1EEEvNS_16Flash_fwd_paramsE --------------------------
	.section	.nv.info._ZN5flash16flash_fwd_kernelI23Flash_fwd_kernel_traitsILi256ELi64ELi64ELi4ELb0ELb0EN7cutlass10bfloat16_tE19Flash_kernel_traitsILi256ELi64ELi64ELi4ES3_EELb1ELb0ELb0ELb0ELb0ELb0ELb0ELb1EEEvNS_16Flash_fwd_paramsE,"",@"SHT_CUDA_INFO"
	.sectionflags	@""
	.align	4


	//----- nvinfo : EIATTR_CUDA_API_VERSION
	.align		4
        /*0000*/ 	.byte	0x04, 0x37
        /*0002*/ 	.short	(.L_582 - .L_581)
.L_581:
        /*0004*/ 	.word	0x00000082


	//----- nvinfo : EIATTR_KPARAM_INFO
	.align		4
.L_582:
        /*0008*/ 	.byte	0x04, 0x17
        /*000a*/ 	.short	(.L_584 - .L_583)
.L_583:
        /*000c*/ 	.word	0x00000000
        /*0010*/ 	.short	0x0000
        /*0012*/ 	.short	0x0000
        /*0014*/ 	.byte	0x00, 0xf0, 0x41, 0x07


	//----- nvinfo : EIATTR_SPARSE_MMA_MASK
	.align		4
.L_584:
        /*0018*/ 	.byte	0x03, 0x50
        /*001a*/ 	.short	0x0000


	//----- nvinfo : EIATTR_MAXREG_COUNT
	.align		4
        /*001c*/ 	.byte	0x03, 0x1b
        /*001e*/ 	.short	0x00ff


	//----- nvinfo : EIATTR_NUM_BARRIERS
	.align		4
        /*0020*/ 	.byte	0x02, 0x4c
        /*0022*/ 	.byte	0x01
	.zero		1


	//----- nvinfo : EIATTR_ANNOTATIONS
	.align		4
        /*0024*/ 	.byte	0x04, 0x55
        /*0026*/ 	.short	(.L_586 - .L_585)


	//   ....[0]....
.L_585:
        /* <DEDUP_REMOVED lines=53> */


	//----- nvinfo : EIATTR_MERCURY_ISA_VERSION
	.align		4
.L_586:
        /*0360*/ 	.byte	0x03, 0x5f
        /*0362*/ 	.short	0x0101


	//----- nvinfo : EIATTR_COOP_GROUP_MASK_REGIDS
	.align		4
        /*0364*/ 	.byte	0x04, 0x29
        /*0366*/ 	.short	(.L_588 - .L_587)


	//   ....[0]....
.L_587:
        /*0368*/ 	.word	0xffffffff


	//   ....[1]....
        /*036c*/ 	.word	0xffffffff


	//   ....[2]....
        /*0370*/ 	.word	0xffffffff


	//   ....[3]....
        /*0374*/ 	.word	0xffffffff


	//   ....[4]....
        /*0378*/ 	.word	0xffffffff


	//   ....[5]....
        /*037c*/ 	.word	0xffffffff


	//   ....[6]....
        /*0380*/ 	.word	0xffffffff


	//   ....[7]....
        /*0384*/ 	.word	0xffffffff


	//   ....[8]....
        /*0388*/ 	.word	0xffffffff


	//   ....[9]....
        /*038c*/ 	.word	0xffffffff


	//   ....[10]....
        /*0390*/ 	.word	0xffffffff


	//   ....[11]....
        /*0394*/ 	.word	0xffffffff


	//----- nvinfo : EIATTR_COOP_GROUP_INSTR_OFFSETS
	.align		4
.L_588:
        /*0398*/ 	.byte	0x04, 0x28
        /*039a*/ 	.short	(.L_590 - .L_589)


	//   ....[0]....
.L_589:
        /*039c*/ 	.word	0x000059f0


	//   ....[1]....
        /*03a0*/ 	.word	0x00005ad0


	//   ....[2]....
        /*03a4*/ 	.word	0x00005c50


	//   ....[3]....
        /*03a8*/ 	.word	0x00005d60


	//   ....[4]....
        /*03ac*/ 	.word	0x0000b9c0


	//   ....[5]....
        /*03b0*/ 	.word	0x0000b9d0


	//   ....[6]....
        /*03b4*/ 	.word	0x0000ba00


	//   ....[7]....
        /*03b8*/ 	.word	0x0000ba10


	//   ....[8]....
        /*03bc*/ 	.word	0x0000f360


	//   ....[9]....
        /*03c0*/ 	.word	0x0000f3a0


	//   ....[10]....
        /*03c4*/ 	.word	0x0000f3e0


	//   ....[11]....
        /*03c8*/ 	.word	0x0000f3f0


	//----- nvinfo : EIATTR_EXIT_INSTR_OFFSETS
	.align		4
.L_590:
        /*03cc*/ 	.byte	0x04, 0x1c
        /*03ce*/ 	.short	(.L_592 - .L_591)


	//   ....[0]....
.L_591:
        /*03d0*/ 	.word	0x00000690


	//   ....[1]....
        /*03d4*/ 	.word	0x00011460


	//   ....[2]....
        /*03d8*/ 	.word	0x000115b0


	//   ....[3]....
        /*03dc*/ 	.word	0x000115d0


	//   ....[4]....
        /*03e0*/ 	.word	0x00012290


	//   ....[5]....
        /*03e4*/ 	.word	0x00012320


	//----- nvinfo : EIATTR_CRS_STACK_SIZE
	.align		4
.L_592:
        /*03e8*/ 	.byte	0x04, 0x1e
        /*03ea*/ 	.short	(.L_594 - .L_593)
.L_593:
        /*03ec*/ 	.word	0x00000000


	//----- nvinfo : EIATTR_CBANK_PARAM_SIZE
	.align		4
.L_594:
        /*03f0*/ 	.byte	0x03, 0x19
        /*03f2*/ 	.short	0x01d0


	//----- nvinfo : EIATTR_PARAM_CBANK
	.align		4
        /*03f4*/ 	.byte	0x04, 0x0a
        /*03f6*/ 	.short	(.L_596 - .L_595)
	.align		4
.L_595:
        /*03f8*/ 	.word	index@(.nv.constant0._ZN5flash16flash_fwd_kernelI23Flash_fwd_kernel_traitsILi256ELi64ELi64ELi4ELb0ELb0EN7cutlass10bfloat16_tE19Flash_kernel_traitsILi256ELi64ELi64ELi4ES3_EELb1ELb0ELb0ELb0ELb0ELb0ELb0ELb1EEEvNS_16Flash_fwd_paramsE)
        /*03fc*/ 	.short	0x0210
        /*03fe*/ 	.short	0x01d0


	//----- nvinfo : EIATTR_SW_WAR
	.align		4
.L_596:
        /*0400*/ 	.byte	0x04, 0x36
        /*0402*/ 	.short	(.L_598 - .L_597)
.L_597:
        /*0404*/ 	.word	0x00000008
.L_598:


//--------------------- .nv.info._ZN5flash16flash_fwd_kernelI23Flash_fwd_kernel_traitsILi256ELi64ELi64ELi4ELb0ELb0EN7cutlass10bfloat16_tE19Flash_kernel_traitsILi256ELi64ELi64ELi4ES3_EELb0ELb0ELb0ELb0ELb0ELb0ELb1ELb0EEEvNS_16Flash_fwd_paramsE --------------------------
	.section	.nv.info._ZN5flash16flash_fwd_kernelI23Flash_fwd_kernel_traitsILi256ELi64ELi64ELi4ELb0ELb0EN7cutlass10bfloat16_tE19Flash_kernel_traitsILi256ELi64ELi64ELi4ES3_EELb0ELb0ELb0ELb0ELb0ELb0ELb1ELb0EEEvNS_16Flash_fwd_paramsE,"",@"SHT_CUDA_INFO"
	.sectionflags	@""
	.align	4


	//----- nvinfo : EIATTR_CUDA_API_VERSION
	.align		4
        /*0000*/ 	.byte	0x04, 0x37
        /*0002*/ 	.short	(.L_600 - .L_599)
.L_599:
        /*0004*/ 	.word	0x00000082


	//----- nvinfo : EIATTR_KPARAM_INFO
	.align		4
.L_600:
        /*0008*/ 	.byte	0x04, 0x17
        /*000a*/ 	.short	(.L_602 - .L_601)
.L_601:
        /*000c*/ 	.word	0x00000000
        /*0010*/ 	.short	0x0000
        /*0012*/ 	.short	0x0000
        /*0014*/ 	.byte	0x00, 0xf0, 0x41, 0x07


	//----- nvinfo : EIATTR_SPARSE_MMA_MASK
	.align		4
.L_602:
        /*0018*/ 	.byte	0x03, 0x50
        /*001a*/ 	.short	0x0000


	//----- nvinfo : EIATTR_MAXREG_COUNT
	.align		4
        /*001c*/ 	.byte	0x03, 0x1b
        /*001e*/ 	.short	0x00ff


	//----- nvinfo : EIATTR_NUM_BARRIERS
	.align		4
        /*0020*/ 	.byte	0x02, 0x4c
        /*0022*/ 	.byte	0x01
	.zero		1


	//----- nvinfo : EIATTR_ANNOTATIONS
	.align		4
        /*0024*/ 	.byte	0x04, 0x55
        /*0026*/ 	.short	(.L_604 - .L_603)


	//   ....[0]....
.L_603:
        /* <DEDUP_REMOVED lines=24> */


	//----- nvinfo : EIATTR_MERCURY_ISA_VERSION
	.align		4
.L_604:
        /*0190*/ 	.byte	0x03, 0x5f
        /*0192*/ 	.short	0x0101


	//----- nvinfo : EIATTR_COOP_GROUP_MASK_REGIDS
	.align		4
        /*0194*/ 	.byte	0x04, 0x29
        /*0196*/ 	.short	(.L_606 - .L_605)


	//   ....[0]....
.L_605:
        /*0198*/ 	.word	0xffffffff


	//   ....[1]....
        /*019c*/ 	.word	0xffffffff


	//   ....[2]....
        /*01a0*/ 	.word	0xffffffff


	//   ....[3]....
        /*01a4*/ 	.word	0xffffffff


	//   ....[4]....
        /*01a8*/ 	.word	0xffffffff


	//   ....[5]....
        /*01ac*/ 	.word	0xffffffff


	//   ....[6]....
        /*01b0*/ 	.word	0xffffffff


	//   ....[7]....
        /*01b4*/ 	.word	0xffffffff


	//   ....[8]....
        /*01b8*/ 	.word	0xffffffff


	//   ....[9]....
        /*01bc*/ 	.word	0xffffffff


	//   ....[10]....
        /*01c0*/ 	.word	0xffffffff


	//   ....[11]....
        /*01c4*/ 	.word	0xffffffff


	//----- nvinfo : EIATTR_COOP_GROUP_INSTR_OFFSETS
	.align		4
.L_606:
        /*01c8*/ 	.byte	0x04, 0x28
        /*01ca*/ 	.short	(.L_608 - .L_607)


	//   ....[0]....
.L_607:
        /*01cc*/ 	.word	0x000059f0


	//   ....[1]....
        /*01d0*/ 	.word	0x00005a40


	//   ....[2]....
        /*01d4*/ 	.word	0x00005a60


	//   ....[3]....
        /*01d8*/ 	.word	0x00005a80


	//   ....[4]....
        /*01dc*/ 	.word	0x0000a8f0


	//   ....[5]....
        /*01e0*/ 	.word	0x0000a930


	//   ....[6]....
        /*01e4*/ 	.word	0x0000a970


	//   ....[7]....
        /*01e8*/ 	.word	0x0000a990


	//   ....[8]....
        /*01ec*/ 	.word	0x0000c760


	//   ....[9]....
        /*01f0*/ 	.word	0x0000c770


	//   ....[10]....
        /*01f4*/ 	.word	0x0000c7b0


	//   ....[11]....
        /*01f8*/ 	.word	0x0000c890


	//----- nvinfo : EIATTR_EXIT_INSTR_OFFSETS
	.align		4
.L_608:
        /*01fc*/ 	.byte	0x04, 0x1c
        /*01fe*/ 	.short	(.L_610 - .L_609)


	//   ....[0]....
.L_609:
        /*0200*/ 	.word	0x000004d0


	//   ....[1]....
        /*0204*/ 	.word	0x0000e6c0


	//   ....[2]....
        /*0208*/ 	.word	0x0000e810


	//   ....[3]....
        /*020c*/ 	.word	0x0000e830


	//   ....[4]....
        /*0210*/ 	.word	0x0000f4e0


	//   ....[5]....
        /*0214*/ 	.word	0x0000f570


	//----- nvinfo : EIATTR_CRS_STACK_SIZE
	.align		4
.L_610:
        /*0218*/ 	.byte	0x04, 0x1e
        /*021a*/ 	.short	(.L_612 - .L_611)
.L_611:
        /*021c*/ 	.word	0x00000000


	//----- nvinfo : EIATTR_CBANK_PARAM_SIZE
	.align		4
.L_612:
        /*0220*/ 	.byte	0x03, 0x19
        /*0222*/ 	.short	0x01d0


	//----- nvinfo : EIATTR_PARAM_CBANK
	.align		4
        /*0224*/ 	.byte	0x04, 0x0a
        /*0226*/ 	.short	(.L_614 - .L_613)
	.align		4
.L_613:
        /*0228*/ 	.word	index@(.nv.constant0._ZN5flash16flash_fwd_kernelI23Flash_fwd_kernel_traitsILi256ELi64ELi64ELi4ELb0ELb0EN7cutlass10bfloat16_tE19Flash_kernel_traitsILi256ELi64ELi64ELi4ES3_EELb0ELb0ELb0ELb0ELb0ELb0ELb1ELb0EEEvNS_16Flash_fwd_paramsE)
        /*022c*/ 	.short	0x0210
        /*022e*/ 	.short	0x01d0


	//----- nvinfo : EIATTR_SW_WAR
	.align		4
.L_614:
        /*0230*/ 	.byte	0x04, 0x36
        /*0232*/ 	.short	(.L_616 - .L_615)
.L_615:
        /*0234*/ 	.word	0x00000008
.L_616:


//--------------------- .nv.info._ZN5flash16flash_fwd_kernelI23Flash_fwd_kernel_traitsILi256ELi64ELi64ELi4ELb0ELb0EN7cutlass10bfloat16_tE19Flash_kernel_traitsILi256ELi64ELi64ELi4ES3_EELb1ELb0ELb0ELb1ELb0ELb0ELb0ELb1EEEvNS_16Flash_fwd_paramsE --------------------------
	.section	.nv.info._ZN5flash16flash_fwd_kernelI23Flash_fwd_kernel_traitsILi256ELi64ELi64ELi4ELb0ELb0EN7cutlass10bfloat16_tE19Flash_kernel_traitsILi256ELi64ELi64ELi4ES3_EELb1ELb0ELb0ELb1ELb0ELb0ELb0ELb1EEEvNS_16Flash_fwd_paramsE,"",@"SHT_CUDA_INFO"
	.sectionflags	@""
	.align	4


	//----- nvinfo : EIATTR_CUDA_API_VERSION
	.align		4
        /*0000*/ 	.byte	0x04, 0x37
        /*0002*/ 	.short	(.L_618 - .L_617)
.L_617:
        /*0004*/ 	.word	0x00000082


	//----- nvinfo : EIATTR_KPARAM_INFO
	.align		4
.L_618:
        /*0008*/ 	.byte	0x04, 0x17
        /*000a*/ 	.short	(.L_620 - .L_619)
.L_619:
        /*000c*/ 	.word	0x00000000
        /*0010*/ 	.short	0x0000
        /*0012*/ 	.short	0x0000
        /*0014*/ 	.byte	0x00, 0xf0, 0x41, 0x07


	//----- nvinfo : EIATTR_SPARSE_MMA_MASK
	.align		4
.L_620:
        /*0018*/ 	.byte	0x03, 0x50
        /*001a*/ 	.short	0x0000


	//----- nvinfo : EIATTR_MAXREG_COUNT
	.align		4
        /*001c*/ 	.byte	0x03, 0x1b
        /*001e*/ 	.short	0x00ff


	//----- nvinfo : EIATTR_NUM_BARRIERS
	.align		4
        /*0020*/ 	.byte	0x02, 0x4c
        /*0022*/ 	.byte	0x01
	.zero		1


	//----- nvinfo : EIATTR_ANNOTATIONS
	.align		4
        /*0024*/ 	.byte	0x04, 0x55
        /*0026*/ 	.short	(.L_622 - .L_621)


	//   ....[0]....
.L_621:
        /* <DEDUP_REMOVED lines=68> */


	//----- nvinfo : EIATTR_MERCURY_ISA_VERSION
	.align		4
.L_622:
        /*0458*/ 	.byte	0x03, 0x5f
        /*045a*/ 	.short	0x0101


	//----- nvinfo : EIATTR_COOP_GROUP_MASK_REGIDS
	.align		4
        /*045c*/ 	.byte	0x04, 0x29
        /*045e*/ 	.short	(.L_624 - .L_623)


	//   ....[0]....
.L_623:
        /*0460*/ 	.word	0xffffffff


	//   ....[1]....
        /*0464*/ 	.word	0xffffffff


	//   ....[2]....
        /*0468*/ 	.word	0xffffffff


	//   ....[3]....
        /*046c*/ 	.word	0xffffffff


	//   ....[4]....
        /*0470*/ 	.word	0xffffffff


	//   ....[5]....
        /*0474*/ 	.word	0xffffffff


	//   ....[6]....
        /*0478*/ 	.word	0xffffffff


	//   ....[7]....
        /*047c*/ 	.word	0xffffffff


	//   ....[8]....
        /*0480*/ 	.word	0xffffffff


	//   ....[9]....
        /*0484*/ 	.word	0xffffffff


	//   ....[10]....
        /*0488*/ 	.word	0xffffffff


	//   ....[11]....
        /*048c*/ 	.word	0xffffffff


	//----- nvinfo : EIATTR_COOP_GROUP_INSTR_OFFSETS
	.align		4
.L_624:
        /*0490*/ 	.byte	0x04, 0x28
        /*0492*/ 	.short	(.L_626 - .L_625)


	//   ....[0]....
.L_625:
        /*0494*/ 	.word	0x000065b0


	//   ....[1]....
        /*0498*/ 	.word	0x000066d0


	//   ....[2]....
        /*049c*/ 	.word	0x000067f0


	//   ....[3]....
        /*04a0*/ 	.word	0x00006930


	//   ....[4]....
        /*04a4*/ 	.word	0x0000ce60


	//   ....[5]....
        /*04a8*/ 	.word	0x0000ce90


	//   ....[6]....
        /*04ac*/ 	.word	0x0000ceb0


	//   ....[7]....
        /*04b0*/ 	.word	0x0000ced0


	//   ....[8]....
        /*04b4*/ 	.word	0x00010890


	//   ....[9]....
        /*04b8*/ 	.word	0x000108d0


	//   ....[10]....
        /*04bc*/ 	.word	0x00010910


	//   ....[11]....
        /*04c0*/ 	.word	0x00010920


	//----- nvinfo : EIATTR_EXIT_INSTR_OFFSETS
	.align		4
.L_626:
        /*04c4*/ 	.byte	0x04, 0x1c
        /*04c6*/ 	.short	(.L_628 - .L_627)


	//   ....[0]....
.L_627:
        /*04c8*/ 	.word	0x00000690


	//   ....[1]....
        /*04cc*/ 	.word	0x00012990


	//   ....[2]....
        /*04d0*/ 	.word	0x00012ae0


	//   ....[3]....
        /*04d4*/ 	.word	0x00012b00


	//   ....[4]....
        /*04d8*/ 	.word	0x000137d0


	//   ....[5]....
        /*04dc*/ 	.word	0x00013860


	//----- nvinfo : EIATTR_CRS_STACK_SIZE
	.align		4
.L_628:
        /*04e0*/ 	.byte	0x04, 0x1e
        /*04e2*/ 	.short	(.L_630 - .L_629)
.L_629:
        /*04e4*/ 	.word	0x00000000


	//----- nvinfo : EIATTR_CBANK_PARAM_SIZE
	.align		4
.L_630:
        /*04e8*/ 	.byte	0x03, 0x19
        /*04ea*/ 	.short	0x01d0


	//----- nvinfo : EIATTR_PARAM_CBANK
	.align		4
        /*04ec*/ 	.byte	0x04, 0x0a
        /*04ee*/ 	.short	(.L_632 - .L_631)
	.align		4
.L_631:
        /*04f0*/ 	.word	index@(.nv.constant0._ZN5flash16flash_fwd_kernelI23Flash_fwd_kernel_traitsILi256ELi64ELi64ELi4ELb0ELb0EN7cutlass10bfloat16_tE19Flash_kernel_traitsILi256ELi64ELi64ELi4ES3_EELb1ELb0ELb0ELb1ELb0ELb0ELb0ELb1EEEvNS_16Flash_fwd_paramsE)
        /*04f4*/ 	.short	0x0210
        /*04f6*/ 	.short	0x01d0


	//----- nvinfo : EIATTR_SW_WAR
	.align		4
.L_632:
        /*04f8*/ 	.byte	0x04, 0x36
        /*04fa*/ 	.short	(.L_634 - .L_633)
.L_633:
        /*04fc*/ 	.word	0x00000008
.L_634:


//--------------------- .nv.info._ZN5flash16flash_fwd_kernelI23Flash_fwd_kernel_traitsILi256ELi64ELi64ELi4ELb0ELb0EN7cutlass10bfloat16_tE19Flash_kernel_traitsILi256ELi64ELi64ELi4ES3_EELb0ELb0ELb0ELb1ELb0ELb0ELb1ELb0EEEvNS_16Flash_fwd_paramsE --------------------------
	.section	.nv.info._ZN5flash16flash_fwd_kernelI23Flash_fwd_kernel_traitsILi256ELi64ELi64ELi4ELb0ELb0EN7cutlass10bfloat16_tE19Flash_kernel_traitsILi256ELi64ELi64ELi4ES3_EELb0ELb0ELb0ELb1ELb0ELb0ELb1ELb0EEEvNS_16Flash_fwd_paramsE,"",@"SHT_CUDA_INFO"
	.sectionflags	@""
	.align	4


	//----- nvinfo : EIATTR_CUDA_API_VERSION
	.align		4
        /*0000*/ 	.byte	0x04, 0x37
        /*0002*/ 	.short	(.L_636 - .L_635)
.L_635:
        /*0004*/ 	.word	0x00000082


	//----- nvinfo : EIATTR_KPARAM_INFO
	.align		4
.L_636:
        /*0008*/ 	.byte	0x04, 0x17
        /*000a*/ 	.short	(.L_638 - .L_637)
.L_637:
        /*000c*/ 	.word	0x00000000
        /*0010*/ 	.short	0x0000
        /*0012*/ 	.short	0x0000
        /*0014*/ 	.byte	0x00, 0xf0, 0x41, 0x07


	//----- nvinfo : EIATTR_SPARSE_MMA_MASK
	.align		4
.L_638:
        /*0018*/ 	.byte	0x03, 0x50
        /*001a*/ 	.short	0x0000


	//----- nvinfo : EIATTR_MAXREG_COUNT
	.align		4
        /*001c*/ 	.byte	0x03, 0x1b
        /*001e*/ 	.short	0x00ff


	//----- nvinfo : EIATTR_NUM_BARRIERS
	.align		4
        /*0020*/ 	.byte	0x02, 0x4c
        /*0022*/ 	.byte	0x01
	.zero		1


	//----- nvinfo : EIATTR_ANNOTATIONS
	.align		4
        /*0024*/ 	.byte	0x04, 0x55
        /*0026*/ 	.short	(.L_640 - .L_639)


	//   ....[0]....
.L_639:
        /* <DEDUP_REMOVED lines=15> */


	//----- nvinfo : EIATTR_MERCURY_ISA_VERSION
	.align		4
.L_640:
        /*0100*/ 	.byte	0x03, 0x5f
        /*0102*/ 	.short	0x0101


	//----- nvinfo : EIATTR_COOP_GROUP_MASK_REGIDS
	.align		4
        /*0104*/ 	.byte	0x04, 0x29
        /*0106*/ 	.short	(.L_642 - .L_641)


	//   ....[0]....
.L_641:
        /*0108*/ 	.word	0xffffffff


	//   ....[1]....
        /*010c*/ 	.word	0xffffffff


	//   ....[2]....
        /*0110*/ 	.word	0xffffffff


	//   ....[3]....
        /*0114*/ 	.word	0xffffffff


	//   ....[4]....
        /*0118*/ 	.word	0xffffffff


	//   ....[5]....
        /*011c*/ 	.word	0xffffffff


	//   ....[6]....
        /*0120*/ 	.word	0xffffffff


	//   ....[7]....
        /*0124*/ 	.word	0xffffffff


	//   ....[8]....
        /*0128*/ 	.word	0xffffffff


	//   ....[9]....
        /*012c*/ 	.word	0xffffffff


	//   ....[10]....
        /*0130*/ 	.word	0xffffffff


	//   ....[11]....
        /*0134*/ 	.word	0xffffffff


	//----- nvinfo : EIATTR_COOP_GROUP_INSTR_OFFSETS
	.align		4
.L_642:
        /*0138*/ 	.byte	0x04, 0x28
        /*013a*/ 	.short	(.L_644 - .L_643)


	//   ....[0]....
.L_643:
        /*013c*/ 	.word	0x000062b0


	//   ....[1]....
        /*0140*/ 	.word	0x000062d0


	//   ....[2]....
        /*0144*/ 	.word	0x00006370


	//   ....[3]....
        /*0148*/ 	.word	0x00006380


	//   ....[4]....
        /*014c*/ 	.word	0x0000a870


	//   ....[5]....
        /*0150*/ 	.word	0x0000a890


	//   ....[6]....
        /*0154*/ 	.word	0x0000a8c0


	//   ....[7]....
        /*0158*/ 	.word	0x0000a8d0


	//   ....[8]....
        /*015c*/ 	.word	0x0000c7e0


	//   ....[9]....
        /*0160*/ 	.word	0x0000c7f0


	//   ....[10]....
        /*0164*/ 	.word	0x0000c820


	//   ....[11]....
        /*0168*/ 	.word	0x0000c830


	//----- nvinfo : EIATTR_EXIT_INSTR_OFFSETS
	.align		4
.L_644:
        /*016c*/ 	.byte	0x04, 0x1c
        /*016e*/ 	.short	(.L_646 - .L_645)


	//   ....[0]....
.L_645:
        /*0170*/ 	.word	0x000004d0


	//   ....[1]....
        /*0174*/ 	.word	0x0000e660


	//   ....[2]....
        /*0178*/ 	.word	0x0000e7b0


	//   ....[3]....
        /*017c*/ 	.word	0x0000e7d0


	//   ....[4]....
        /*0180*/ 	.word	0x0000f480


	//   ....[5]....
        /*0184*/ 	.word	0x0000f510


	//----- nvinfo : EIATTR_CRS_STACK_SIZE
	.align		4
.L_646:
        /*0188*/ 	.byte	0x04, 0x1e
        /*018a*/ 	.short	(.L_648 - .L_647)
.L_647:
        /*018c*/ 	.word	0x00000000


	//----- nvinfo : EIATTR_CBANK_PARAM_SIZE
	.align		4
.L_648:
        /*0190*/ 	.byte	0x03, 0x19
        /*0192*/ 	.short	0x01d0


	//----- nvinfo : EIATTR_PARAM_CBANK
	.align		4
        /*0194*/ 	.byte	0x04, 0x0a
        /*0196*/ 	.short	(.L_650 - .L_649)
	.align		4
.L_649:
        /*0198*/ 	.word	index@(.nv.constant0._ZN5flash16flash_fwd_kernelI23Flash_fwd_kernel_traitsILi256ELi64ELi64ELi4ELb0ELb0EN7cutlass10bfloat16_tE19Flash_kernel_traitsILi256ELi64ELi64ELi4ES3_EELb0ELb0ELb0ELb1ELb0ELb0ELb1ELb0EEEvNS_16Flash_fwd_paramsE)
        /*019c*/ 	.short	0x0210
        /*019e*/ 	.short	0x01d0


	//----- nvinfo : EIATTR_SW_WAR
	.align		4
.L_650:
        /*01a0*/ 	.byte	0x04, 0x36
        /*01a2*/ 	.short	(.L_652 - .L_651)
.L_651:
        /*01a4*/ 	.word	0x00000008
.L_652:


//--------------------- .nv.info._ZN5flash16flash_fwd_kernelI23Flash_fwd_kernel_traitsILi256ELi64ELi64ELi4ELb0ELb0EN7cutlass10bfloat16_tE19Flash_kernel_traitsILi256ELi64ELi64ELi4ES3_EELb1ELb0ELb1ELb0ELb0ELb1ELb0ELb0EEEvNS_16Flash_fwd_paramsE --------------------------
	.section	.nv.info._ZN5flash16flash_fwd_kernelI23Flash_fwd_kernel_traitsILi256ELi64ELi64ELi4ELb0ELb0EN7cutlass10bfloat16_tE19Flash_kernel_traitsILi256ELi64ELi64ELi4ES3_EELb1ELb0ELb1ELb0ELb0ELb1ELb0ELb0EEEvNS_16Flash_fwd_paramsE,"",@"SHT_CUDA_INFO"
	.sectionflags	@""
	.align	4


	//----- nvinfo : EIATTR_CUDA_API_VERSION
	.align		4
        /*0000*/ 	.byte	0x04, 0x37
        /*0002*/ 	.short	(.L_654 - .L_653)
.L_653:
        /*0004*/ 	.word	0x00000082


	//----- nvinfo : EIATTR_KPARAM_INFO
	.align		4
.L_654:
        /*0008*/ 	.byte	0x04, 0x17
        /*000a*/ 	.short	(.L_656 - .L_655)
.L_655:
        /*000c*/ 	.word	0x00000000
        /*0010*/ 	.short	0x0000
        /*0012*/ 	.short	0x0000
        /*0014*/ 	.byte	0x00, 0xf0, 0x41, 0x07


	//----- nvinfo : EIATTR_SPARSE_MMA_MASK
	.align		4
.L_656:
        /*0018*/ 	.byte	0x03, 0x50
        /*001a*/ 	.short	0x0000


	//----- nvinfo : EIATTR_MAXREG_COUNT
	.align		4
        /*001c*/ 	.byte	0x03, 0x1b
        /*001e*/ 	.short	0x00ff


	//----- nvinfo : EIATTR_NUM_BARRIERS
	.align		4
        /*0020*/ 	.byte	0x02, 0x4c
        /*0022*/ 	.byte	0x01
	.zero		1


	//----- nvinfo : EIATTR_ANNOTATIONS
	.align		4
        /*0024*/ 	.byte	0x04, 0x55
        /*0026*/ 	.short	(.L_658 - .L_657)


	//   ....[0]....
.L_657:
        /*0028*/ 	.word	0x00000001
        /*002c*/ 	.byte	0x10, 0xaa, 0x00, 0x00, 0x01, 0x00, 0x00, 0x00, 0xf0, 0xc5, 0x00, 0x00


	//----- nvinfo : EIATTR_MERCURY_ISA_VERSION
	.align		4
.L_658:
        /*0038*/ 	.byte	0x03, 0x5f
        /*003a*/ 	.short	0x0101


	//----- nvinfo : EIATTR_INT_WARP_WIDE_INSTR_OFFSETS
	.align		4
        /*003c*/ 	.byte	0x04, 0x31
        /*003e*/ 	.short	(.L_660 - .L_659)


	//   ....[0]....
.L_659:
        /*0040*/ 	.word	0x00002370


	//   ....[1]....
        /*0044*/ 	.word	0x00002700


	//----- nvinfo : EIATTR_COOP_GROUP_MASK_REGIDS
	.align		4
.L_660:
        /*0048*/ 	.byte	0x04, 0x29
        /*004a*/ 	.short	(.L_662 - .L_661)


	//   ....[0]....
.L_661:
        /*004c*/ 	.word	0xffffffff


	//   ....[1]....
        /*0050*/ 	.word	0xffffffff


	//   ....[2]....
        /*0054*/ 	.word	0xffffffff


	//   ....[3]....
        /*0058*/ 	.word	0xffffffff


	//   ....[4]....
        /*005c*/ 	.word	0xffffffff


	//   ....[5]....
        /*0060*/ 	.word	0xffffffff


	//   ....[6]....
        /*0064*/ 	.word	0xffffffff


	//   ....[7]....
        /*0068*/ 	.word	0xffffffff


	//   ....[8]....
        /*006c*/ 	.word	0xffffffff


	//   ....[9]....
        /*0070*/ 	.word	0xffffffff


	//   ....[10]....
        /*0074*/ 	.word	0xffffffff


	//   ....[11]....
        /*0078*/ 	.word	0xffffffff


	//   ....[12]....
        /*007c*/ 	.word	0xffffffff


	//   ....[13]....
        /*0080*/ 	.word	0xffffffff


	//   ....[14]....
        /*0084*/ 	.word	0xffffffff


	//   ....[15]....
        /*0088*/ 	.word	0xffffffff


	//----- nvinfo : EIATTR_COOP_GROUP_INSTR_OFFSETS
	.align		4
.L_662:
        /*008c*/ 	.byte	0x04, 0x28
        /*008e*/ 	.short	(.L_664 - .L_663)


	//   ....[0]....
.L_663:
        /*0090*/ 	.word	0x00004700


	//   ....[1]....
        /*0094*/ 	.word	0x000049a0


	//   ....[2]....
        /*0098*/ 	.word	0x000049e0


	//   ....[3]....
        /*009c*/ 	.word	0x00004b60


	//   ....[4]....
        /*00a0*/ 	.word	0x00008260


	//   ....[5]....
        /*00a4*/ 	.word	0x000083f0


	//   ....[6]....
        /*00a8*/ 	.word	0x00008430


	//   ....[7]....
        /*00ac*/ 	.word	0x00008500


	//   ....[8]....
        /*00b0*/ 	.word	0x0000c650


	//   ....[9]....
        /*00b4*/ 	.word	0x0000c6d0


	//   ....[10]....
        /*00b8*/ 	.word	0x0000c740


	//   ....[11]....
        /*00bc*/ 	.word	0x0000c750


	//   ....[12]....
        /*00c0*/ 	.word	0x0000eef0


	//   ....[13]....
        /*00c4*/ 	.word	0x0000ef30


	//   ....[14]....
        /*00c8*/ 	.word	0x0000ef90


	//   ....[15]....
        /*00cc*/ 	.word	0x0000efa0


	//----- nvinfo : EIATTR_EXIT_INSTR_OFFSETS
	.align		4
.L_664:
        /*00d0*/ 	.byte	0x04, 0x1c
        /*00d2*/ 	.short	(.L_666 - .L_665)


	//   ....[0]....
.L_665:
        /*00d4*/ 	.word	0x000006c0


	//   ....[1]....
        /*00d8*/ 	.word	0x00001350


	//   ....[2]....
        /*00dc*/ 	.word	0x000013e0


	//   ....[3]....
        /*00e0*/ 	.word	0x00010e50


	//   ....[4]....
        /*00e4*/ 	.word	0x00010f60


	//----- nvinfo : EIATTR_CRS_STACK_SIZE
	.align		4
.L_666:
        /*00e8*/ 	.byte	0x04, 0x1e
        /*00ea*/ 	.short	(.L_668 - .L_667)
.L_667:
        /*00ec*/ 	.word	0x00000000


	//----- nvinfo : EIATTR_CBANK_PARAM_SIZE
	.align		4
.L_668:
        /*00f0*/ 	.byte	0x03, 0x19
        /*00f2*/ 	.short	0x01d0


	//----- nvinfo : EIATTR_PARAM_CBANK
	.align		4
        /*00f4*/ 	.byte	0x04, 0x0a
        /*00f6*/ 	.short	(.L_670 - .L_669)
	.align		4
.L_669:
        /*00f8*/ 	.word	index@(.nv.constant0._ZN5flash16flash_fwd_kernelI23Flash_fwd_kernel_traitsILi256ELi64ELi64ELi4ELb0ELb0EN7cutlass10bfloat16_tE19Flash_kernel_traitsILi256ELi64ELi64ELi4ES3_EELb1ELb0ELb1ELb0ELb0ELb1ELb0ELb0EEEvNS_16Flash_fwd_paramsE)
        /*00fc*/ 	.short	0x0210
        /*00fe*/ 	.short	0x01d0


	//----- nvinfo : EIATTR_SW_WAR
	.align		4
.L_670:
        /*0100*/ 	.byte	0x04, 0x36
        /*0102*/ 	.short	(.L_672 - .L_671)
.L_671:
        /*0104*/ 	.word	0x00000008
.L_672:


//--------------------- .nv.info._ZN5flash16flash_fwd_kernelI23Flash_fwd_kernel_traitsILi256ELi64ELi64ELi4ELb0ELb0EN7cutlass10bfloat16_tE19Flash_kernel_traitsILi256ELi64ELi64ELi4ES3_EELb0ELb0ELb1ELb0ELb0ELb1ELb1ELb0EEEvNS_16Flash_fwd_paramsE --------------------------
	.section	.nv.info._ZN5flash16flash_fwd_kernelI23Flash_fwd_kernel_traitsILi256ELi64ELi64ELi4ELb0ELb0EN7cutlass10bfloat16_tE19Flash_kernel_traitsILi256ELi64ELi64ELi4ES3_EELb0ELb0ELb1ELb0ELb0ELb1ELb1ELb0EEEvNS_16Flash_fwd_paramsE,"",@"SHT_CUDA_INFO"
	.sectionflags	@""
	.align	4


	//----- nvinfo : EIATTR_CUDA_API_VERSION
	.align		4
        /*0000*/ 	.byte	0x04, 0x37
        /*0002*/ 	.short	(.L_674 - .L_673)
.L_673:
        /*0004*/ 	.word	0x00000082


	//----- nvinfo : EIATTR_KPARAM_INFO
	.align		4
.L_674:
        /*0008*/ 	.byte	0x04, 0x17
        /*000a*/ 	.short	(.L_676 - .L_675)
.L_675:
        /*000c*/ 	.word	0x00000000
        /*0010*/ 	.short	0x0000
        /*0012*/ 	.short	0x0000
        /*0014*/ 	.byte	0x00, 0xf0, 0x41, 0x07


	//----- nvinfo : EIATTR_SPARSE_MMA_MASK
	.align		4
.L_676:
        /*0018*/ 	.byte	0x03, 0x50
        /*001a*/ 	.short	0x0000


	//----- nvinfo : EIATTR_MAXREG_COUNT
	.align		4
        /*001c*/ 	.byte	0x03, 0x1b
        /*001e*/ 	.short	0x00ff


	//----- nvinfo : EIATTR_NUM_BARRIERS
	.align		4
        /*0020*/ 	.byte	0x02, 0x4c
        /*0022*/ 	.byte	0x01
	.zero		1


	//----- nvinfo : EIATTR_MERCURY_ISA_VERSION
	.align		4
        /*0024*/ 	.byte	0x03, 0x5f
        /*0026*/ 	.short	0x0101


	//----- nvinfo : EIATTR_INT_WARP_WIDE_INSTR_OFFSETS
	.align		4
        /*0028*/ 	.byte	0x04, 0x31
        /*002a*/ 	.short	(.L_678 - .L_677)


	//   ....[0]....
.L_677:
        /*002c*/ 	.word	0x000020d0


	//   ....[1]....
        /*0030*/ 	.word	0x00002540


	//----- nvinfo : EIATTR_COOP_GROUP_MASK_REGIDS
	.align		4
.L_678:
        /*0034*/ 	.byte	0x04, 0x29
        /*0036*/ 	.short	(.L_680 - .L_679)


	//   ....[0]....
.L_679:
        /*0038*/ 	.word	0xffffffff


	//   ....[1]....
        /*003c*/ 	.word	0xffffffff


	//   ....[2]....
        /*0040*/ 	.word	0xffffffff


	//   ....[3]....
        /*0044*/ 	.word	0xffffffff


	//   ....[4]....
        /*0048*/ 	.word	0xffffffff


	//   ....[5]....
        /*004c*/ 	.word	0xffffffff


	//   ....[6]....
        /*0050*/ 	.word	0xffffffff


	//   ....[7]....
        /*0054*/ 	.word	0xffffffff


	//   ....[8]....
        /*0058*/ 	.word	0xffffffff


	//   ....[9]....
        /*005c*/ 	.word	0xffffffff


	//   ....[10]....
        /*0060*/ 	.word	0xffffffff


	//   ....[11]....
        /*0064*/ 	.word	0xffffffff


	//   ....[12]....
        /*0068*/ 	.word	0xffffffff


	//   ....[13]....
        /*006c*/ 	.word	0xffffffff


	//   ....[14]....
        /*0070*/ 	.word	0xffffffff


	//   ....[15]....
        /*0074*/ 	.word	0xffffffff


	//----- nvinfo : EIATTR_COOP_GROUP_INSTR_OFFSETS
	.align		4
.L_680:
        /*0078*/ 	.byte	0x04, 0x28
        /*007a*/ 	.short	(.L_682 - .L_681)


	//   ....[0]....
.L_681:
        /*007c*/ 	.word	0x000049e0


	//   ....[1]....
        /*0080*/ 	.word	0x00004ad0


	//   ....[2]....
        /*0084*/ 	.word	0x00004b00


	//   ....[3]....
        /*0088*/ 	.word	0x00004c50


	//   ....[4]....
        /*008c*/ 	.word	0x00007ee0


	//   ....[5]....
        /*0090*/ 	.word	0x00007fa0


	//   ....[6]....
        /*0094*/ 	.word	0x00007fc0


	//   ....[7]....
        /*0098*/ 	.word	0x00007fe0


	//   ....[8]....
        /*009c*/ 	.word	0x0000bbc0


	//   ....[9]....
        /*00a0*/ 	.word	0x0000bca0


	//   ....[10]....
        /*00a4*/ 	.word	0x0000bcc0


	//   ....[11]....
        /*00a8*/ 	.word	0x0000bce0


	//   ....[12]....
        /*00ac*/ 	.word	0x0000da00


	//   ....[13]....
        /*00b0*/ 	.word	0x0000da40


	//   ....[14]....
        /*00b4*/ 	.word	0x0000dab0


	//   ....[15]....
        /*00b8*/ 	.word	0x0000dae0


	//----- nvinfo : EIATTR_EXIT_INSTR_OFFSETS
	.align		4
.L_682:
        /*00bc*/ 	.byte	0x04, 0x1c
        /*00be*/ 	.short	(.L_684 - .L_683)


	//   ....[0]....
.L_683:
        /*00c0*/ 	.word	0x000004b0


	//   ....[1]....
        /*00c4*/ 	.word	0x00001160


	//   ....[2]....
        /*00c8*/ 	.word	0x000011f0


	//   ....[3]....
        /*00cc*/ 	.word	0x0000f940


	//   ....[4]....
        /*00d0*/ 	.word	0x0000fa50


	//----- nvinfo : EIATTR_CRS_STACK_SIZE
	.align		4
.L_684:
        /*00d4*/ 	.byte	0x04, 0x1e
        /*00d6*/ 	.short	(.L_686 - .L_685)
.L_685:
        /*00d8*/ 	.word	0x00000000


	//----- nvinfo : EIATTR_CBANK_PARAM_SIZE
	.align		4
.L_686:
        /*00dc*/ 	.byte	0x03, 0x19
        /*00de*/ 	.short	0x01d0


	//----- nvinfo : EIATTR_PARAM_CBANK
	.align		4
        /*00e0*/ 	.byte	0x04, 0x0a
        /*00e2*/ 	.short	(.L_688 - .L_687)
	.align		4
.L_687:
        /*00e4*/ 	.word	index@(.nv.constant0._ZN5flash16flash_fwd_kernelI23Flash_fwd_kernel_traitsILi256ELi64ELi64ELi4ELb0ELb0EN7cutlass10bfloat16_tE19Flash_kernel_traitsILi256ELi64ELi64ELi4ES3_EELb0ELb0ELb1ELb0ELb0ELb1ELb1ELb0EEEvNS_16Flash_fwd_paramsE)
        /*00e8*/ 	.short	0x0210
        /*00ea*/ 	.short	0x01d0


	//----- nvinfo : EIATTR_SW_WAR
	.align		4
.L_688:
        /*00ec*/ 	.byte	0x04, 0x36
        /*00ee*/ 	.short	(.L_690 - .L_689)
.L_689:
        /*00f0*/ 	.word	0x00000008
.L_690:


//--------------------- .nv.info._ZN5flash16flash_fwd_kernelI23Flash_fwd_kernel_traitsILi256ELi64ELi64ELi4ELb0ELb0EN7cutlass10bfloat16_tE19Flash_kernel_traitsILi256ELi64ELi64ELi4ES3_EELb1ELb0ELb1ELb1ELb0ELb0ELb0ELb0EEEvNS_16Flash_fwd_paramsE --------------------------
	.section	.nv.info._ZN5flash16flash_fwd_kernelI23Flash_fwd_kernel_traitsILi256ELi64ELi64ELi4ELb0ELb0EN7cutlass10bfloat16_tE19Flash_kernel_traitsILi256ELi64ELi64ELi4ES3_EELb1ELb0ELb1ELb1ELb0ELb0ELb0ELb0EEEvNS_16Flash_fwd_paramsE,"",@"SHT_CUDA_INFO"
	.sectionflags	@""
	.align	4


	//----- nvinfo : EIATTR_CUDA_API_VERSION
	.align		4
        /*0000*/ 	.byte	0x04, 0x37
        /*0002*/ 	.short	(.L_692 - .L_691)
.L_691:
        /*0004*/ 	.word	0x00000082


	//----- nvinfo : EIATTR_KPARAM_INFO
	.align		4
.L_692:
        /*0008*/ 	.byte	0x04, 0x17
        /*000a*/ 	.short	(.L_694 - .L_693)
.L_693:
        /*000c*/ 	.word	0x00000000
        /*0010*/ 	.short	0x0000
        /*0012*/ 	.short	0x0000
        /*0014*/ 	.byte	0x00, 0xf0, 0x41, 0x07


	//----- nvinfo : EIATTR_SPARSE_MMA_MASK
	.align		4
.L_694:
        /*0018*/ 	.byte	0x03, 0x50
        /*001a*/ 	.short	0x0000


	//----- nvinfo : EIATTR_MAXREG_COUNT
	.align		4
        /*001c*/ 	.byte	0x03, 0x1b
        /*001e*/ 	.short	0x00ff


	//----- nvinfo : EIATTR_NUM_BARRIERS
	.align		4
        /*0020*/ 	.byte	0x02, 0x4c
        /*0022*/ 	.byte	0x01
	.zero		1


	//----- nvinfo : EIATTR_ANNOTATIONS
	.align		4
        /*0024*/ 	.byte	0x04, 0x55
        /*0026*/ 	.short	(.L_696 - .L_695)


	//   ....[0]....
.L_695:
        /* <DEDUP_REMOVED lines=50> */


	//----- nvinfo : EIATTR_MERCURY_ISA_VERSION
	.align		4
.L_696:
        /*0338*/ 	.byte	0x03, 0x5f
        /*033a*/ 	.short	0x0101


	//----- nvinfo : EIATTR_COOP_GROUP_MASK_REGIDS
	.align		4
        /*033c*/ 	.byte	0x04, 0x29
        /*033e*/ 	.short	(.L_698 - .L_697)


	//   ....[0]....
.L_697:
        /*0340*/ 	.word	0xffffffff


	//   ....[1]....
        /*0344*/ 	.word	0xffffffff


	//   ....[2]....
        /*0348*/ 	.word	0xffffffff


	//   ....[3]....
        /*034c*/ 	.word	0xffffffff


	//   ....[4]....
        /*0350*/ 	.word	0xffffffff


	//   ....[5]....
        /*0354*/ 	.word	0xffffffff


	//   ....[6]....
        /*0358*/ 	.word	0xffffffff


	//   ....[7]....
        /*035c*/ 	.word	0xffffffff


	//   ....[8]....
        /*0360*/ 	.word	0xffffffff


	//   ....[9]....
        /*0364*/ 	.word	0xffffffff


	//   ....[10]....
        /*0368*/ 	.word	0xffffffff


	//   ....[11]....
        /*036c*/ 	.word	0xffffffff


	//   ....[12]....
        /*0370*/ 	.word	0xffffffff


	//   ....[13]....
        /*0374*/ 	.word	0xffffffff


	//   ....[14]....
        /*0378*/ 	.word	0xffffffff


	//   ....[15]....
        /*037c*/ 	.word	0xffffffff


	//----- nvinfo : EIATTR_COOP_GROUP_INSTR_OFFSETS
	.align		4
.L_698:
        /*0380*/ 	.byte	0x04, 0x28
        /*0382*/ 	.short	(.L_700 - .L_699)


	//   ....[0]....
.L_699:
        /*0384*/ 	.word	0x00007520


	//   ....[1]....
        /*0388*/ 	.word	0x00007610


	//   ....[2]....
        /*038c*/ 	.word	0x00007630


	//   ....[3]....
        /*0390*/ 	.word	0x000076b0


	//   ....[4]....
        /*0394*/ 	.word	0x0000d1d0


	//   ....[5]....
        /*0398*/ 	.word	0x0000d2e0


	//   ....[6]....
        /*039c*/ 	.word	0x0000d360


	//   ....[7]....
        /*03a0*/ 	.word	0x0000d3e0


	//   ....[8]....
        /*03a4*/ 	.word	0x00014350


	//   ....[9]....
        /*03a8*/ 	.word	0x00014430


	//   ....[10]....
        /*03ac*/ 	.word	0x00014490


	//   ....[11]....
        /*03b0*/ 	.word	0x00014520


	//   ....[12]....
        /*03b4*/ 	.word	0x00016a90


	//   ....[13]....
        /*03b8*/ 	.word	0x00016aa0


	//   ....[14]....
        /*03bc*/ 	.word	0x00016ad0


	//   ....[15]....
        /*03c0*/ 	.word	0x00016ae0


	//----- nvinfo : EIATTR_EXIT_INSTR_OFFSETS
	.align		4
.L_700:
        /*03c4*/ 	.byte	0x04, 0x1c
        /*03c6*/ 	.short	(.L_702 - .L_701)


	//   ....[0]....
.L_701:
        /*03c8*/ 	.word	0x00000710


	//   ....[1]....
        /*03cc*/ 	.word	0x00001530


	//   ....[2]....
        /*03d0*/ 	.word	0x000015c0


	//   ....[3]....
        /*03d4*/ 	.word	0x00018ad0


	//   ....[4]....
        /*03d8*/ 	.word	0x00018c20


	//   ....[5]....
        /*03dc*/ 	.word	0x00018c40


	//----- nvinfo : EIATTR_CRS_STACK_SIZE
	.align		4
.L_702:
        /*03e0*/ 	.byte	0x04, 0x1e
        /*03e2*/ 	.short	(.L_704 - .L_703)
.L_703:
        /*03e4*/ 	.word	0x00000000


	//----- nvinfo : EIATTR_CBANK_PARAM_SIZE
	.align		4
.L_704:
        /*03e8*/ 	.byte	0x03, 0x19
        /*03ea*/ 	.short	0x01d0


	//----- nvinfo : EIATTR_PARAM_CBANK
	.align		4
        /*03ec*/ 	.byte	0x04, 0x0a
        /*03ee*/ 	.short	(.L_706 - .L_705)
	.align		4
.L_705:
        /*03f0*/ 	.word	index@(.nv.constant0._ZN5flash16flash_fwd_kernelI23Flash_fwd_kernel_traitsILi256ELi64ELi64ELi4ELb0ELb0EN7cutlass10bfloat16_tE19Flash_kernel_traitsILi256ELi64ELi64ELi4ES3_EELb1ELb0ELb1ELb1ELb0ELb0ELb0ELb0EEEvNS_16Flash_fwd_paramsE)
        /*03f4*/ 	.short	0x0210
        /*03f6*/ 	.short	0x01d0


	//----- nvinfo : EIATTR_SW_WAR
	.align		4
.L_706:
        /*03f8*/ 	.byte	0x04, 0x36
        /*03fa*/ 	.short	(.L_708 - .L_707)
.L_707:
        /*03fc*/ 	.word	0x00000008
.L_708:


//--------------------- .nv.info._ZN5flash16flash_fwd_kernelI23Flash_fwd_kernel_traitsILi256ELi64ELi64ELi4ELb0ELb0EN7cutlass10bfloat16_tE19Flash_kernel_traitsILi256ELi64ELi64ELi4ES3_EELb1ELb0ELb1ELb0ELb0ELb0ELb0ELb1EEEvNS_16Flash_fwd_paramsE --------------------------
	.section	.nv.info._ZN5flash16flash_fwd_kernelI23Flash_fwd_kernel_traitsILi256ELi64ELi64ELi4ELb0ELb0EN7cutlass10bfloat16_tE19Flash_kernel_traitsILi256ELi64ELi64ELi4ES3_EELb1ELb0ELb1ELb0ELb0ELb0ELb0ELb1EEEvNS_16Flash_fwd_paramsE,"",@"SHT_CUDA_INFO"
	.sectionflags	@""
	.align	4


	//----- nvinfo : EIATTR_CUDA_API_VERSION
	.align		4
        /*0000*/ 	.byte	0x04, 0x37
        /*0002*/ 	.short	(.L_710 - .L_709)
.L_709:
        /*0004*/ 	.word	0x00000082


	//----- nvinfo : EIATTR_KPARAM_INFO
	.align		4
.L_710:
        /*0008*/ 	.byte	0x04, 0x17
        /*000a*/ 	.short	(.L_712 - .L_711)
.L_711:
        /*000c*/ 	.word	0x00000000
        /*0010*/ 	.short	0x0000
        /*0012*/ 	.short	0x0000
        /*0014*/ 	.byte	0x00, 0xf0, 0x41, 0x07


	//----- nvinfo : EIATTR_SPARSE_MMA_MASK
	.align		4
.L_712:
        /*0018*/ 	.byte	0x03, 0x50
        /*001a*/ 	.short	0x0000


	//----- nvinfo : EIATTR_MAXREG_COUNT
	.align		4
        /*001c*/ 	.byte	0x03, 0x1b
        /*001e*/ 	.short	0x00ff


	//----- nvinfo : EIATTR_NUM_BARRIERS
	.align		4
        /*0020*/ 	.byte	0x02, 0x4c
        /*0022*/ 	.byte	0x01
	.zero		1


	//----- nvinfo : EIATTR_ANNOTATIONS
	.align		4
        /*0024*/ 	.byte	0x04, 0x55
        /*0026*/ 	.short	(.L_714 - .L_713)


	//   ....[0]....
.L_713:
        /* <DEDUP_REMOVED lines=101> */


	//----- nvinfo : EIATTR_MERCURY_ISA_VERSION
	.align		4
.L_714:
        /*0668*/ 	.byte	0x03, 0x5f
        /*066a*/ 	.short	0x0101


	//----- nvinfo : EIATTR_COOP_GROUP_MASK_REGIDS
	.align		4
        /*066c*/ 	.byte	0x04, 0x29
        /*066e*/ 	.short	(.L_716 - .L_715)


	//   ....[0]....
.L_715:
        /*0670*/ 	.word	0xffffffff


	//   ....[1]....
        /*0674*/ 	.word	0xffffffff


	//   ....[2]....
        /*0678*/ 	.word	0xffffffff


	//   ....[3]....
        /*067c*/ 	.word	0xffffffff


	//   ....[4]....
        /*0680*/ 	.word	0xffffffff


	//   ....[5]....
        /*0684*/ 	.word	0xffffffff


	//   ....[6]....
        /*0688*/ 	.word	0xffffffff


	//   ....[7]....
        /*068c*/ 	.word	0xffffffff


	//   ....[8]....
        /*0690*/ 	.word	0xffffffff


	//   ....[9]....
        /*0694*/ 	.word	0xffffffff


	//   ....[10]....
        /*0698*/ 	.word	0xffffffff


	//   ....[11]....
        /*069c*/ 	.word	0xffffffff


	//   ....[12]....
        /*06a0*/ 	.word	0xffffffff


	//   ....[13]....
        /*06a4*/ 	.word	0xffffffff


	//   ....[14]....
        /*06a8*/ 	.word	0xffffffff


	//   ....[15]....
        /*06ac*/ 	.word	0xffffffff


	//----- nvinfo : EIATTR_COOP_GROUP_INSTR_OFFSETS
	.align		4
.L_716:
        /*06b0*/ 	.byte	0x04, 0x28
        /*06b2*/ 	.short	(.L_718 - .L_717)


	//   ....[0]....
.L_717:
        /*06b4*/ 	.word	0x00006cc0


	//   ....[1]....
        /*06b8*/ 	.word	0x00006d00


	//   ....[2]....
        /*06bc*/ 	.word	0x00006e00


	//   ....[3]....
        /*06c0*/ 	.word	0x00006e20


	//   ....[4]....
        /*06c4*/ 	.word	0x0000d2b0


	//   ....[5]....
        /*06c8*/ 	.word	0x0000d2c0


	//   ....[6]....
        /*06cc*/ 	.word	0x0000d350


	//   ....[7]....
        /*06d0*/ 	.word	0x0000d360


	//   ....[8]....
        /*06d4*/ 	.word	0x00015190


	//   ....[9]....
        /*06d8*/ 	.word	0x000151e0


	//   ....[10]....
        /*06dc*/ 	.word	0x00015c10


	//   ....[11]....
        /*06e0*/ 	.word	0x00015cd0


	//   ....[12]....
        /*06e4*/ 	.word	0x00018f70


	//   ....[13]....
        /*06e8*/ 	.word	0x00018fb0


	//   ....[14]....
        /*06ec*/ 	.word	0x00018ff0


	//   ....[15]....
        /*06f0*/ 	.word	0x00019010


	//----- nvinfo : EIATTR_EXIT_INSTR_OFFSETS
	.align		4
.L_718:
        /*06f4*/ 	.byte	0x04, 0x1c
        /*06f6*/ 	.short	(.L_720 - .L_719)


	//   ....[0]....
.L_719:
        /*06f8*/ 	.word	0x00000680


	//   ....[1]....
        /*06fc*/ 	.word	0x000014e0


	//   ....[2]....
        /*0700*/ 	.word	0x00001570


	//   ....[3]....
        /*0704*/ 	.word	0x0001b060


	//   ....[4]....
        /*0708*/ 	.word	0x0001b1b0


	//   ....[5]....
        /*070c*/ 	.word	0x0001b1d0


	//----- nvinfo : EIATTR_CRS_STACK_SIZE
	.align		4
.L_720:
        /*0710*/ 	.byte	0x04, 0x1e
        /*0712*/ 	.short	(.L_722 - .L_721)
.L_721:
        /*0714*/ 	.word	0x00000000


	//----- nvinfo : EIATTR_CBANK_PARAM_SIZE
	.align		4
.L_722:
        /*0718*/ 	.byte	0x03, 0x19
        /*071a*/ 	.short	0x01d0


	//----- nvinfo : EIATTR_PARAM_CBANK
	.align		4
        /*071c*/ 	.byte	0x04, 0x0a
        /*071e*/ 	.short	(.L_724 - .L_723)
	.align		4
.L_723:
        /*0720*/ 	.word	index@(.nv.constant0._ZN5flash16flash_fwd_kernelI23Flash_fwd_kernel_traitsILi256ELi64ELi64ELi4ELb0ELb0EN7cutlass10bfloat16_tE19Flash_kernel_traitsILi256ELi64ELi64ELi4ES3_EELb1ELb0ELb1ELb0ELb0ELb0ELb0ELb1EEEvNS_16Flash_fwd_paramsE)
        /*0724*/ 	.short	0x0210
        /*0726*/ 	.short	0x01d0


	//----- nvinfo : EIATTR_SW_WAR
	.align		4
.L_724:
        /*0728*/ 	.byte	0x04, 0x36
        /*072a*/ 	.short	(.L_726 - .L_725)
.L_725:
        /*072c*/ 	.word	0x00000008
.L_726:


//--------------------- .nv.info._ZN5flash16flash_fwd_kernelI23Flash_fwd_kernel_traitsILi256ELi64ELi64ELi4ELb0ELb0EN7cutlass10bfloat16_tE19Flash_kernel_traitsILi256ELi64ELi64ELi4ES3_EELb0ELb0ELb1ELb0ELb0ELb0ELb1ELb0EEEvNS_16Flash_fwd_paramsE --------------------------
	.section	.nv.info._ZN5flash16flash_fwd_kernelI23Flash_fwd_kernel_traitsILi256ELi64ELi64ELi4ELb0ELb0EN7cutlass10bfloat16_tE19Flash_kernel_traitsILi256ELi64ELi64ELi4ES3_EELb0ELb0ELb1ELb0ELb0ELb0ELb1ELb0EEEvNS_16Flash_fwd_paramsE,"",@"SHT_CUDA_INFO"
	.sectionflags	@""
	.align	4


	//----- nvinfo : EIATTR_CUDA_API_VERSION
	.align		4
        /*0000*/ 	.byte	0x04, 0x37
        /*0002*/ 	.short	(.L_728 - .L_727)
.L_727:
        /*0004*/ 	.word	0x00000082


	//----- nvinfo : EIATTR_KPARAM_INFO
	.align		4
.L_728:
        /*0008*/ 	.byte	0x04, 0x17
        /*000a*/ 	.short	(.L_730 - .L_729)
.L_729:
        /*000c*/ 	.word	0x00000000
        /*0010*/ 	.short	0x0000
        /*0012*/ 	.short	0x0000
        /*0014*/ 	.byte	0x00, 0xf0, 0x41, 0x07


	//----- nvinfo : EIATTR_SPARSE_MMA_MASK
	.align		4
.L_730:
        /*0018*/ 	.byte	0x03, 0x50
        /*001a*/ 	.short	0x0000


	//----- nvinfo : EIATTR_MAXREG_COUNT
	.align		4
        /*001c*/ 	.byte	0x03, 0x1b
        /*001e*/ 	.short	0x00ff


	//----- nvinfo : EIATTR_NUM_BARRIERS
	.align		4
        /*0020*/ 	.byte	0x02, 0x4c
        /*0022*/ 	.byte	0x01
	.zero		1


	//----- nvinfo : EIATTR_ANNOTATIONS
	.align		4
        /*0024*/ 	.byte	0x04, 0x55
        /*0026*/ 	.short	(.L_732 - .L_731)


	//   ....[0]....
.L_731:
        /* <DEDUP_REMOVED lines=66> */


	//----- nvinfo : EIATTR_MERCURY_ISA_VERSION
	.align		4
.L_732:
        /*0430*/ 	.byte	0x03, 0x5f
        /*0432*/ 	.short	0x0101


	//----- nvinfo : EIATTR_COOP_GROUP_MASK_REGIDS
	.align		4
        /*0434*/ 	.byte	0x04, 0x29
        /*0436*/ 	.short	(.L_734 - .L_733)


	//   ....[0]....
.L_733:
        /*0438*/ 	.word	0xffffffff


	//   ....[1]....
        /*043c*/ 	.word	0xffffffff


	//   ....[2]....
        /*0440*/ 	.word	0xffffffff


	//   ....[3]....
        /*0444*/ 	.word	0xffffffff


	//   ....[4]....
        /*0448*/ 	.word	0xffffffff


	//   ....[5]....
        /*044c*/ 	.word	0xffffffff


	//   ....[6]....
        /*0450*/ 	.word	0xffffffff


	//   ....[7]....
        /*0454*/ 	.word	0xffffffff


	//   ....[8]....
        /*0458*/ 	.word	0xffffffff


	//   ....[9]....
        /*045c*/ 	.word	0xffffffff


	//   ....[10]....
        /*0460*/ 	.word	0xffffffff


	//   ....[11]....
        /*0464*/ 	.word	0xffffffff


	//   ....[12]....
        /*0468*/ 	.word	0xffffffff


	//   ....[13]....
        /*046c*/ 	.word	0xffffffff


	//   ....[14]....
        /*0470*/ 	.word	0xffffffff


	//   ....[15]....
        /*0474*/ 	.word	0xffffffff


	//----- nvinfo : EIATTR_COOP_GROUP_INSTR_OFFSETS
	.align		4
.L_734:
        /*0478*/ 	.byte	0x04, 0x28
        /*047a*/ 	.short	(.L_736 - .L_735)


	//   ....[0]....
.L_735:
        /*047c*/ 	.word	0x00006d30


	//   ....[1]....
        /*0480*/ 	.word	0x00006d50


	//   ....[2]....
        /*0484*/ 	.word	0x00006e00


	//   ....[3]....
        /*0488*/ 	.word	0x00006e60


	//   ....[4]....
        /*048c*/ 	.word	0x0000bdf0


	//   ....[5]....
        /*0490*/ 	.word	0x0000be40


	//   ....[6]....
        /*0494*/ 	.word	0x0000be60


	//   ....[7]....
        /*0498*/ 	.word	0x0000be80


	//   ....[8]....
        /*049c*/ 	.word	0x00011d80


	//   ....[9]....
        /*04a0*/ 	.word	0x00011e80


	//   ....[10]....
        /*04a4*/ 	.word	0x00011e90


	//   ....[11]....
        /*04a8*/ 	.word	0x00011ee0


	//   ....[12]....
        /*04ac*/ 	.word	0x00013d30


	//   ....[13]....
        /*04b0*/ 	.word	0x00013d40


	//   ....[14]....
        /*04b4*/ 	.word	0x00013d70


	//   ....[15]....
        /*04b8*/ 	.word	0x00013d80


	//----- nvinfo : EIATTR_EXIT_INSTR_OFFSETS
	.align		4
.L_736:
        /*04bc*/ 	.byte	0x04, 0x1c
        /*04be*/ 	.short	(.L_738 - .L_737)


	//   ....[0]....
.L_737:
        /*04c0*/ 	.word	0x000004c0


	//   ....[1]....
        /*04c4*/ 	.word	0x00001300


	//   ....[2]....
        /*04c8*/ 	.word	0x00001390


	//   ....[3]....
        /*04cc*/ 	.word	0x00015bd0


	//   ....[4]....
        /*04d0*/ 	.word	0x00015d20


	//   ....[5]....
        /*04d4*/ 	.word	0x00015d40


	//----- nvinfo : EIATTR_CRS_STACK_SIZE
	.align		4
.L_738:
        /*04d8*/ 	.byte	0x04, 0x1e
        /*04da*/ 	.short	(.L_740 - .L_739)
.L_739:
        /*04dc*/ 	.word	0x00000000


	//----- nvinfo : EIATTR_CBANK_PARAM_SIZE
	.align		4
.L_740:
        /*04e0*/ 	.byte	0x03, 0x19
        /*04e2*/ 	.short	0x01d0


	//----- nvinfo : EIATTR_PARAM_CBANK
	.align		4
        /*04e4*/ 	.byte	0x04, 0x0a
        /*04e6*/ 	.short	(.L_742 - .L_741)
	.align		4
.L_741:
        /*04e8*/ 	.word	index@(.nv.constant0._ZN5flash16flash_fwd_kernelI23Flash_fwd_kernel_traitsILi256ELi64ELi64ELi4ELb0ELb0EN7cutlass10bfloat16_tE19Flash_kernel_traitsILi256ELi64ELi64ELi4ES3_EELb0ELb0ELb1ELb0ELb0ELb0ELb1ELb0EEEvNS_16Flash_fwd_paramsE)
        /*04ec*/ 	.short	0x0210
        /*04ee*/ 	.short	0x01d0


	//----- nvinfo : EIATTR_SW_WAR
	.align		4
.L_742:
        /*04f0*/ 	.byte	0x04, 0x36
        /*04f2*/ 	.short	(.L_744 - .L_743)
.L_743:
        /*04f4*/ 	.word	0x00000008
.L_744:


//--------------------- .nv.info._ZN5flash16flash_fwd_kernelI23Flash_fwd_kernel_traitsILi256ELi64ELi64ELi4ELb0ELb0EN7cutlass10bfloat16_tE19Flash_kernel_traitsILi256ELi64ELi64ELi4ES3_EELb1ELb0ELb1ELb1ELb0ELb0ELb0ELb1EEEvNS_16Flash_fwd_paramsE --------------------------
	.section	.nv.info._ZN5flash16flash_fwd_kernelI23Flash_fwd_kernel_traitsILi256ELi64ELi64ELi4ELb0ELb0EN7cutlass10bfloat16_tE19Flash_kernel_traitsILi256ELi64ELi64ELi4ES3_EELb1ELb0ELb1ELb1ELb0ELb0ELb0ELb1EEEvNS_16Flash_fwd_paramsE,"",@"SHT_CUDA_INFO"
	.sectionflags	@""
	.align	4


	//----- nvinfo : EIATTR_CUDA_API_VERSION
	.align		4
        /*0000*/ 	.byte	0x04, 0x37
        /*0002*/ 	.short	(.L_746 - .L_745)
.L_745:
        /*0004*/ 	.word	0x00000082


	//----- nvinfo : EIATTR_KPARAM_INFO
	.align		4
.L_746:
        /*0008*/ 	.byte	0x04, 0x17
        /*000a*/ 	.short	(.L_748 - .L_747)
.L_747:
        /*000c*/ 	.word	0x00000000
        /*0010*/ 	.short	0x0000
        /*0012*/ 	.short	0x0000
        /*0014*/ 	.byte	0x00, 0xf0, 0x41, 0x07


	//----- nvinfo : EIATTR_SPARSE_MMA_MASK
	.align		4
.L_748:
        /*0018*/ 	.byte	0x03, 0x50
        /*001a*/ 	.short	0x0000


	//----- nvinfo : EIATTR_MAXREG_COUNT
	.align		4
        /*001c*/ 	.byte	0x03, 0x1b
        /*001e*/ 	.short	0x00ff


	//----- nvinfo : EIATTR_NUM_BARRIERS
	.align		4
        /*0020*/ 	.byte	0x02, 0x4c
        /*0022*/ 	.byte	0x01
	.zero		1


	//----- nvinfo : EIATTR_ANNOTATIONS
	.align		4
        /*0024*/ 	.byte	0x04, 0x55
        /*0026*/ 	.short	(.L_750 - .L_749)


	//   ....[0]....
.L_749:
        /* <DEDUP_REMOVED lines=116> */


	//----- nvinfo : EIATTR_MERCURY_ISA_VERSION
	.align		4
.L_750:
        /*0750*/ 	.byte	0x03, 0x5f
        /*0752*/ 	.short	0x0101


	//----- nvinfo : EIATTR_COOP_GROUP_MASK_REGIDS
	.align		4
        /*0754*/ 	.byte	0x04, 0x29
        /*0756*/ 	.short	(.L_752 - .L_751)


	//   ....[0]....
.L_751:
        /*0758*/ 	.word	0xffffffff


	//   ....[1]....
        /*075c*/ 	.word	0xffffffff


	//   ....[2]....
        /*0760*/ 	.word	0xffffffff


	//   ....[3]....
        /*0764*/ 	.word	0xffffffff


	//   ....[4]....
        /*0768*/ 	.word	0xffffffff


	//   ....[5]....
        /*076c*/ 	.word	0xffffffff


	//   ....[6]....
        /*0770*/ 	.word	0xffffffff


	//   ....[7]....
        /*0774*/ 	.word	0xffffffff


	//   ....[8]....
        /*0778*/ 	.word	0xffffffff


	//   ....[9]....
        /*077c*/ 	.word	0xffffffff


	//   ....[10]....
        /*0780*/ 	.word	0xffffffff


	//   ....[11]....
        /*0784*/ 	.word	0xffffffff


	//   ....[12]....
        /*0788*/ 	.word	0xffffffff


	//   ....[13]....
        /*078c*/ 	.word	0xffffffff


	//   ....[14]....
        /*0790*/ 	.word	0xffffffff


	//   ....[15]....
        /*0794*/ 	.word	0xffffffff


	//----- nvinfo : EIATTR_COOP_GROUP_INSTR_OFFSETS
	.align		4
.L_752:
        /*0798*/ 	.byte	0x04, 0x28
        /*079a*/ 	.short	(.L_754 - .L_753)


	//   ....[0]....
.L_753:
        /*079c*/ 	.word	0x00007780


	//   ....[1]....
        /*07a0*/ 	.word	0x00007850


	//   ....[2]....
        /*07a4*/ 	.word	0x000078a0


	//   ....[3]....
        /*07a8*/ 	.word	0x00007910


	//   ....[4]....
        /*07ac*/ 	.word	0x0000e530


	//   ....[5]....
        /*07b0*/ 	.word	0x0000e550


	//   ....[6]....
        /*07b4*/ 	.word	0x0000e570


	//   ....[7]....
        /*07b8*/ 	.word	0x0000e590


	//   ....[8]....
        /*07bc*/ 	.word	0x00016c50


	//   ....[9]....
        /*07c0*/ 	.word	0x00016d00


	//   ....[10]....
        /*07c4*/ 	.word	0x00017ad0


	//   ....[11]....
        /*07c8*/ 	.word	0x00017b60


	//   ....[12]....
        /*07cc*/ 	.word	0x0001af70


	//   ....[13]....
        /*07d0*/ 	.word	0x0001afe0


	//   ....[14]....
        /*07d4*/ 	.word	0x0001b000


	//   ....[15]....
        /*07d8*/ 	.word	0x0001b010


	//----- nvinfo : EIATTR_EXIT_INSTR_OFFSETS
	.align		4
.L_754:
        /*07dc*/ 	.byte	0x04, 0x1c
        /*07de*/ 	.short	(.L_756 - .L_755)


	//   ....[0]....
.L_755:
        /*07e0*/ 	.word	0x00000680


	//   ....[1]....
        /*07e4*/ 	.word	0x000014e0


	//   ....[2]....
        /*07e8*/ 	.word	0x00001570


	//   ....[3]....
        /*07ec*/ 	.word	0x0001d030


	//   ....[4]....
        /*07f0*/ 	.word	0x0001d180


	//   ....[5]....
        /*07f4*/ 	.word	0x0001d1a0


	//----- nvinfo : EIATTR_CRS_STACK_SIZE
	.align		4
.L_756:
        /*07f8*/ 	.byte	0x04, 0x1e
        /*07fa*/ 	.short	(.L_758 - .L_757)
.L_757:
        /*07fc*/ 	.word	0x00000000


	//----- nvinfo : EIATTR_CBANK_PARAM_SIZE
	.align		4
.L_758:
        /*0800*/ 	.byte	0x03, 0x19
        /*0802*/ 	.short	0x01d0


	//----- nvinfo : EIATTR_PARAM_CBANK
	.align		4
        /*0804*/ 	.byte	0x04, 0x0a
        /*0806*/ 	.short	(.L_760 - .L_759)
	.align		4
.L_759:
        /*0808*/ 	.word	index@(.nv.constant0._ZN5flash16flash_fwd_kernelI23Flash_fwd_kernel_traitsILi256ELi64ELi64ELi4ELb0ELb0EN7cutlass10bfloat16_tE19Flash_kernel_traitsILi256ELi64ELi64ELi4ES3_EELb1ELb0ELb1ELb1ELb0ELb0ELb0ELb1EEEvNS_16Flash_fwd_paramsE)
        /*080c*/ 	.short	0x0210
        /*080e*/ 	.short	0x01d0


	//----- nvinfo : EIATTR_SW_WAR
	.align		4
.L_760:
        /*0810*/ 	.byte	0x04, 0x36
        /*0812*/ 	.short	(.L_762 - .L_761)
.L_761:
        /*0814*/ 	.word	0x00000008
.L_762:


//--------------------- .nv.info._ZN5flash16flash_fwd_kernelI23Flash_fwd_kernel_traitsILi256ELi64ELi64ELi4ELb0ELb0EN7cutlass10bfloat16_tE19Flash_kernel_traitsILi256ELi64ELi64ELi4ES3_EELb0ELb0ELb1ELb1ELb0ELb0ELb1ELb0EEEvNS_16Flash_fwd_paramsE --------------------------
	.section	.nv.info._ZN5flash16flash_fwd_kernelI23Flash_fwd_kernel_traitsILi256ELi64ELi64ELi4ELb0ELb0EN7cutlass10bfloat16_tE19Flash_kernel_traitsILi256ELi64ELi64ELi4ES3_EELb0ELb0ELb1ELb1ELb0ELb0ELb1ELb0EEEvNS_16Flash_fwd_paramsE,"",@"SHT_CUDA_INFO"
	.sectionflags	@""
	.align	4


	//----- nvinfo : EIATTR_CUDA_API_VERSION
	.align		4
        /*0000*/ 	.byte	0x04, 0x37
        /*0002*/ 	.short	(.L_764 - .L_763)
.L_763:
        /*0004*/ 	.word	0x00000082


	//----- nvinfo : EIATTR_KPARAM_INFO
	.align		4
.L_764:
        /*0008*/ 	.byte	0x04, 0x17
        /*000a*/ 	.short	(.L_766 - .L_765)
.L_765:
        /*000c*/ 	.word	0x00000000
        /*0010*/ 	.short	0x0000
        /*0012*/ 	.short	0x0000
        /*0014*/ 	.byte	0x00, 0xf0, 0x41, 0x07


	//----- nvinfo : EIATTR_SPARSE_MMA_MASK
	.align		4
.L_766:
        /*0018*/ 	.byte	0x03, 0x50
        /*001a*/ 	.short	0x0000


	//----- nvinfo : EIATTR_MAXREG_COUNT
	.align		4
        /*001c*/ 	.byte	0x03, 0x1b
        /*001e*/ 	.short	0x00ff


	//----- nvinfo : EIATTR_NUM_BARRIERS
	.align		4
        /*0020*/ 	.byte	0x02, 0x4c
        /*0022*/ 	.byte	0x01
	.zero		1


	//----- nvinfo : EIATTR_ANNOTATIONS
	.align		4
        /*0024*/ 	.byte	0x04, 0x55
        /*0026*/ 	.short	(.L_768 - .L_767)


	//   ....[0]....
.L_767:
        /* <DEDUP_REMOVED lines=17> */


	//----- nvinfo : EIATTR_MERCURY_ISA_VERSION
	.align		4
.L_768:
        /*0128*/ 	.byte	0x03, 0x5f
        /*012a*/ 	.short	0x0101


	//----- nvinfo : EIATTR_COOP_GROUP_MASK_REGIDS
	.align		4
        /*012c*/ 	.byte	0x04, 0x29
        /*012e*/ 	.short	(.L_770 - .L_769)


	//   ....[0]....
.L_769:
        /*0130*/ 	.word	0xffffffff


	//   ....[1]....
        /*0134*/ 	.word	0xffffffff


	//   ....[2]....
        /*0138*/ 	.word	0xffffffff


	//   ....[3]....
        /*013c*/ 	.word	0xffffffff


	//   ....[4]....
        /*0140*/ 	.word	0xffffffff


	//   ....[5]....
        /*0144*/ 	.word	0xffffffff


	//   ....[6]....
        /*0148*/ 	.word	0xffffffff


	//   ....[7]....
        /*014c*/ 	.word	0xffffffff


	//   ....[8]....
        /*0150*/ 	.word	0xffffffff


	//   ....[9]....
        /*0154*/ 	.word	0xffffffff


	//   ....[10]....
        /*0158*/ 	.word	0xffffffff


	//   ....[11]....
        /*015c*/ 	.word	0xffffffff


	//   ....[12]....
        /*0160*/ 	.word	0xffffffff


	//   ....[13]....
        /*0164*/ 	.word	0xffffffff


	//   ....[14]....
        /*0168*/ 	.word	0xffffffff


	//   ....[15]....
        /*016c*/ 	.word	0xffffffff


	//----- nvinfo : EIATTR_COOP_GROUP_INSTR_OFFSETS
	.align		4
.L_770:
        /*0170*/ 	.byte	0x04, 0x28
        /*0172*/ 	.short	(.L_772 - .L_771)


	//   ....[0]....
.L_771:
        /*0174*/ 	.word	0x000074c0


	//   ....[1]....
        /*0178*/ 	.word	0x000074e0


	//   ....[2]....
        /*017c*/ 	.word	0x00007580


	//   ....[3]....
        /*0180*/ 	.word	0x00007590


	//   ....[4]....
        /*0184*/ 	.word	0x0000bec0


	//   ....[5]....
        /*0188*/ 	.word	0x0000bed0


	//   ....[6]....
        /*018c*/ 	.word	0x0000bf00


	//   ....[7]....
        /*0190*/ 	.word	0x0000bf10


	//   ....[8]....
        /*0194*/ 	.word	0x00011550


	//   ....[9]....
        /*0198*/ 	.word	0x00011660


	//   ....[10]....
        /*019c*/ 	.word	0x00011670


	//   ....[11]....
        /*01a0*/ 	.word	0x000116c0


	//   ....[12]....
        /*01a4*/ 	.word	0x000134f0


	//   ....[13]....
        /*01a8*/ 	.word	0x00013500


	//   ....[14]....
        /*01ac*/ 	.word	0x00013540


	//   ....[15]....
        /*01b0*/ 	.word	0x00013560


	//----- nvinfo : EIATTR_EXIT_INSTR_OFFSETS
	.align		4
.L_772:
        /*01b4*/ 	.byte	0x04, 0x1c
        /*01b6*/ 	.short	(.L_774 - .L_773)


	//   ....[0]....
.L_773:
        /*01b8*/ 	.word	0x000004c0


	//   ....[1]....
        /*01bc*/ 	.word	0x000012f0


	//   ....[2]....
        /*01c0*/ 	.word	0x00001380


	//   ....[3]....
        /*01c4*/ 	.word	0x00015380


	//   ....[4]....
        /*01c8*/ 	.word	0x000154d0


	//   ....[5]....
        /*01cc*/ 	.word	0x000154f0


	//----- nvinfo : EIATTR_CRS_STACK_SIZE
	.align		4
.L_774:
        /*01d0*/ 	.byte	0x04, 0x1e
        /*01d2*/ 	.short	(.L_776 - .L_775)
.L_775:
        /*01d4*/ 	.word	0x00000000


	//----- nvinfo : EIATTR_CBANK_PARAM_SIZE
	.align		4
.L_776:
        /*01d8*/ 	.byte	0x03, 0x19
        /*01da*/ 	.short	0x01d0


	//----- nvinfo : EIATTR_PARAM_CBANK
	.align		4
        /*01dc*/ 	.byte	0x04, 0x0a
        /*01de*/ 	.short	(.L_778 - .L_777)
	.align		4
.L_777:
        /*01e0*/ 	.word	index@(.nv.constant0._ZN5flash16flash_fwd_kernelI23Flash_fwd_kernel_traitsILi256ELi64ELi64ELi4ELb0ELb0EN7cutlass10bfloat16_tE19Flash_kernel_traitsILi256ELi64ELi64ELi4ES3_EELb0ELb0ELb1ELb1ELb0ELb0ELb1ELb0EEEvNS_16Flash_fwd_paramsE)
        /*01e4*/ 	.short	0x0210
        /*01e6*/ 	.short	0x01d0


	//----- nvinfo : EIATTR_SW_WAR
	.align		4
.L_778:
        /*01e8*/ 	.byte	0x04, 0x36
        /*01ea*/ 	.short	(.L_780 - .L_779)
.L_779:
        /*01ec*/ 	.word	0x00000008
.L_780:


//--------------------- .nv.info._ZN5flash16flash_fwd_kernelI23Flash_fwd_kernel_traitsILi256ELi128ELi64ELi8ELb0ELb0EN7cutlass10bfloat16_tE19Flash_kernel_traitsILi256ELi128ELi64ELi8ES3_EELb1ELb0ELb0ELb0ELb0ELb0ELb0ELb0EEEvNS_16Flash_fwd_paramsE --------------------------
	.section	.nv.info._ZN5flash16flash_fwd_kernelI23Flash_fwd_kernel_traitsILi256ELi128ELi64ELi8ELb0ELb0EN7cutlass10bfloat16_tE19Flash_kernel_traitsILi256ELi128ELi64ELi8ES3_EELb1ELb0ELb0ELb0ELb0ELb0ELb0ELb0EEEvNS_16Flash_fwd_paramsE,"",@"SHT_CUDA_INFO"
	.sectionflags	@""
	.align	4


	//----- nvinfo : EIATTR_CUDA_API_VERSION
	.align		4
        /*0000*/ 	.byte	0x04, 0x37
        /*0002*/ 	.short	(.L_782 - .L_781)
.L_781:
        /*0004*/ 	.word	0x00000082


	//----- nvinfo : EIATTR_KPARAM_INFO
	.align		4
.L_782:
        /*0008*/ 	.byte	0x04, 0x17
        /*000a*/ 	.short	(.L_784 - .L_783)
.L_783:
        /*000c*/ 	.word	0x00000000
        /*0010*/ 	.short	0x0000
        /*0012*/ 	.short	0x0000
        /*0014*/ 	.byte	0x00, 0xf0, 0x41, 0x07


	//----- nvinfo : EIATTR_SPARSE_MMA_MASK
	.align		4
.L_784:
        /*0018*/ 	.byte	0x03, 0x50
        /*001a*/ 	.short	0x0000


	//----- nvinfo : EIATTR_MAXREG_COUNT
	.align		4
        /*001c*/ 	.byte	0x03, 0x1b
        /*001e*/ 	.short	0x00ff


	//----- nvinfo : EIATTR_NUM_BARRIERS
	.align		4
        /*0020*/ 	.byte	0x02, 0x4c
        /*0022*/ 	.byte	0x01
	.zero		1


	//----- nvinfo : EIATTR_ANNOTATIONS
	.align		4
        /*0024*/ 	.byte	0x04, 0x55
        /*0026*/ 	.short	(.L_786 - .L_785)


	//   ....[0]....
.L_785:
        /*0028*/ 	.word	0x00000001
        /*002c*/ 	.byte	0x20, 0x66, 0x00, 0x00, 0x01, 0x00, 0x00, 0x00, 0xe0, 0x66, 0x00, 0x00, 0x01, 0x00, 0x00, 0x00
        /*003c*/ 	.byte	0x20, 0x67, 0x00, 0x00, 0x01, 0x00, 0x00, 0x00, 0x30, 0x67, 0x00, 0x00, 0x01, 0x00, 0x00, 0x00
        /*004c*/ 	.byte	0x60, 0x67, 0x00, 0x00, 0x01, 0x00, 0x00, 0x00, 0x20, 0x6c, 0x00, 0x00, 0x01, 0x00, 0x00, 0x00
        /*005c*/ 	.byte	0xa0, 0x81, 0x00, 0x00, 0x01, 0x00, 0x00, 0x00, 0xe0, 0x82, 0x00, 0x00, 0x01, 0x00, 0x00, 0x00
        /*006c*/ 	.byte	0x00, 0x83, 0x00, 0x00, 0x01, 0x00, 0x00, 0x00, 0x10, 0x83, 0x00, 0x00, 0x01, 0x00, 0x00, 0x00
        /*007c*/ 	.byte	0x30, 0x98, 0x00, 0x00, 0x01, 0x00, 0x00, 0x00, 0x70, 0x9e, 0x00, 0x00


	//----- nvinfo : EIATTR_MERCURY_ISA_VERSION
	.align		4
.L_786:
        /*0088*/ 	.byte	0x03, 0x5f
        /*008a*/ 	.short	0x0101


	//----- nvinfo : EIATTR_INT_WARP_WIDE_INSTR_OFFSETS
	.align		4
        /*008c*/ 	.byte	0x04, 0x31
        /*008e*/ 	.short	(.L_788 - .L_787)


	//   ....[0]....
.L_787:
        /*0090*/ 	.word	0x00006790


	//----- nvinfo : EIATTR_COOP_GROUP_MASK_REGIDS
	.align		4
.L_788:
        /*0094*/ 	.byte	0x04, 0x29
        /*0096*/ 	.short	(.L_790 - .L_789)


	//   ....[0]....
.L_789:
        /*0098*/ 	.word	0xffffffff


	//   ....[1]....
        /*009c*/ 	.word	0xffffffff


	//   ....[2]....
        /*00a0*/ 	.word	0xffffffff


	//   ....[3]....
        /*00a4*/ 	.word	0xffffffff


	//   ....[4]....
        /*00a8*/ 	.word	0xffffffff


	//   ....[5]....
        /*00ac*/ 	.word	0xffffffff


	//   ....[6]....
        /*00b0*/ 	.word	0xffffffff


	//   ....[7]....
        /*00b4*/ 	.word	0xffffffff


	//   ....[8]....
        /*00b8*/ 	.word	0xffffffff


	//   ....[9]....
        /*00bc*/ 	.word	0xffffffff


	//   ....[10]....
        /*00c0*/ 	.word	0xffffffff


	//   ....[11]....
        /*00c4*/ 	.word	0xffffffff


	//----- nvinfo : EIATTR_COOP_GROUP_INSTR_OFFSETS
	.align		4
.L_790:
        /*00c8*/ 	.byte	0x04, 0x28
        /*00ca*/ 	.short	(.L_792 - .L_791)


	//   ....[0]....
.L_791:
        /*00cc*/ 	.word	0x00004750


	//   ....[1]....
        /*00d0*/ 	.word	0x00004790


	//   ....[2]....
        /*00d4*/ 	.word	0x000048a0


	//   ....[3]....
        /*00d8*/ 	.word	0x00004950


	//   ....[4]....
        /*00dc*/ 	.word	0x00008200


	//   ....[5]....
        /*00e0*/ 	.word	0x00008290


	//   ....[6]....
        /*00e4*/ 	.word	0x00008340


	//   ....[7]....
        /*00e8*/ 	.word	0x00008350


	//   ....[8]....
        /*00ec*/ 	.word	0x0000aa10


	//   ....[9]....
        /*00f0*/ 	.word	0x0000aa50


	//   ....[10]....
        /*00f4*/ 	.word	0x0000aab0


	//   ....[11]....
        /*00f8*/ 	.word	0x0000aac0


	//----- nvinfo : EIATTR_EXIT_INSTR_OFFSETS
	.align		4
.L_792:
        /*00fc*/ 	.byte	0x04, 0x1c
        /*00fe*/ 	.short	(.L_794 - .L_793)


	//   ....[0]....
.L_793:
        /*0100*/ 	.word	0x000006d0


	//   ....[1]....
        /*0104*/ 	.word	0x0000ca10


	//   ....[2]....
        /*0108*/ 	.word	0x0000cb60


	//   ....[3]....
        /*010c*/ 	.word	0x0000cb80


	//   ....[4]....
        /*0110*/ 	.word	0x0000d810


	//   ....[5]....
        /*0114*/ 	.word	0x0000d8a0


	//----- nvinfo : EIATTR_CRS_STACK_SIZE
	.align		4
.L_794:
        /*0118*/ 	.byte	0x04, 0x1e
        /*011a*/ 	.short	(.L_796 - .L_795)
.L_795:
        /*011c*/ 	.word	0x00000000


	//----- nvinfo : EIATTR_CBANK_PARAM_SIZE
	.align		4
.L_796:
        /*0120*/ 	.byte	0x03, 0x19
        /*0122*/ 	.short	0x01d0


	//----- nvinfo : EIATTR_PARAM_CBANK
	.align		4
        /*0124*/ 	.byte	0x04, 0x0a
        /*0126*/ 	.short	(.L_798 - .L_797)
	.align		4
.L_797:
        /*0128*/ 	.word	index@(.nv.constant0._ZN5flash16flash_fwd_kernelI23Flash_fwd_kernel_traitsILi256ELi128ELi64ELi8ELb0ELb0EN7cutlass10bfloat16_tE19Flash_kernel_traitsILi256ELi128ELi64ELi8ES3_EELb1ELb0ELb0ELb0ELb0ELb0ELb0ELb0EEEvNS_16Flash_fwd_paramsE)
        /*012c*/ 	.short	0x0210
        /*012e*/ 	.short	0x01d0


	//----- nvinfo : EIATTR_SW_WAR
	.align		4
.L_798:
        /*0130*/ 	.byte	0x04, 0x36
        /*0132*/ 	.short	(.L_800 - .L_799)
.L_799:
        /*0134*/ 	.word	0x00000008
.L_800:


//--------------------- .nv.info._ZN5flash16flash_fwd_kernelI23Flash_fwd_kernel_traitsILi256ELi128ELi64ELi8ELb0ELb0EN7cutlass10bfloat16_tE19Flash_kernel_traitsILi256ELi128ELi64ELi8ES3_EELb1ELb0ELb1ELb0ELb0ELb0ELb0ELb0EEEvNS_16Flash_fwd_paramsE --------------------------
	.section	.nv.info._ZN5flash16flash_fwd_kernelI23Flash_fwd_kernel_traitsILi256ELi128ELi64ELi8ELb0ELb0EN7cutlass10bfloat16_tE19Flash_kernel_traitsILi256ELi128ELi64ELi8ES3_EELb1ELb0ELb1ELb0ELb0ELb0ELb0ELb0EEEvNS_16Flash_fwd_paramsE,"",@"SHT_CUDA_INFO"
	.sectionflags	@""
	.align	4


	//----- nvinfo : EIATTR_CUDA_API_VERSION
	.align		4
        /*0000*/ 	.byte	0x04, 0x37
        /*0002*/ 	.short	(.L_802 - .L_801)
.L_801:
        /*0004*/ 	.word	0x00000082


	//----- nvinfo : EIATTR_KPARAM_INFO
	.align		4
.L_802:
        /*0008*/ 	.byte	0x04, 0x17
        /*000a*/ 	.short	(.L_804 - .L_803)
.L_803:
        /*000c*/ 	.word	0x00000000
        /*0010*/ 	.short	0x0000
        /*0012*/ 	.short	0x0000
        /*0014*/ 	.byte	0x00, 0xf0, 0x41, 0x07


	//----- nvinfo : EIATTR_SPARSE_MMA_MASK
	.align		4
.L_804:
        /*0018*/ 	.byte	0x03, 0x50
        /*001a*/ 	.short	0x0000


	//----- nvinfo : EIATTR_MAXREG_COUNT
	.align		4
        /*001c*/ 	.byte	0x03, 0x1b
        /*001e*/ 	.short	0x00ff


	//----- nvinfo : EIATTR_NUM_BARRIERS
	.align		4
        /*0020*/ 	.byte	0x02, 0x4c
        /*0022*/ 	.byte	0x01
	.zero		1


	//----- nvinfo : EIATTR_ANNOTATIONS
	.align		4
        /*0024*/ 	.byte	0x04, 0x55
        /*0026*/ 	.short	(.L_806 - .L_805)


	//   ....[0]....
.L_805:
        /* <DEDUP_REMOVED lines=12> */


	//----- nvinfo : EIATTR_MERCURY_ISA_VERSION
	.align		4
.L_806:
        /*00d0*/ 	.byte	0x03, 0x5f
        /*00d2*/ 	.short	0x0101


	//----- nvinfo : EIATTR_COOP_GROUP_MASK_REGIDS
	.align		4
        /*00d4*/ 	.byte	0x04, 0x29
        /*00d6*/ 	.short	(.L_808 - .L_807)


	//   ....[0]....
.L_807:
        /*00d8*/ 	.word	0xffffffff


	//   ....[1]....
        /*00dc*/ 	.word	0xffffffff


	//   ....[2]....
        /*00e0*/ 	.word	0xffffffff


	//   ....[3]....
        /*00e4*/ 	.word	0xffffffff


	//   ....[4]....
        /*00e8*/ 	.word	0xffffffff


	//   ....[5]....
        /*00ec*/ 	.word	0xffffffff


	//   ....[6]....
        /*00f0*/ 	.word	0xffffffff


	//   ....[7]....
        /*00f4*/ 	.word	0xffffffff


	//   ....[8]....
        /*00f8*/ 	.word	0xffffffff


	//   ....[9]....
        /*00fc*/ 	.word	0xffffffff


	//   ....[10]....
        /*0100*/ 	.word	0xffffffff


	//   ....[11]....
        /*0104*/ 	.word	0xffffffff


	//   ....[12]....
        /*0108*/ 	.word	0xffffffff


	//   ....[13]....
        /*010c*/ 	.word	0xffffffff


	//   ....[14]....
        /*0110*/ 	.word	0xffffffff


	//   ....[15]....
        /*0114*/ 	.word	0xffffffff


	//   ....[16]....
        /*0118*/ 	.word	0xffffffff


	//   ....[17]....
        /*011c*/ 	.word	0xffffffff


	//   ....[18]....
        /*0120*/ 	.word	0xffffffff


	//   ....[19]....
        /*0124*/ 	.word	0xffffffff


	//----- nvinfo : EIATTR_COOP_GROUP_INSTR_OFFSETS
	.align		4
.L_808:
        /*0128*/ 	.byte	0x04, 0x28
        /*012a*/ 	.short	(.L_810 - .L_809)


	//   ....[0]....
.L_809:
        /*012c*/ 	.word	0x00005810


	//   ....[1]....
        /*0130*/ 	.word	0x000059a0


	//   ....[2]....
        /*0134*/ 	.word	0x000059d0


	//   ....[3]....
        /*0138*/ 	.word	0x00005b50


	//   ....[4]....
        /*013c*/ 	.word	0x00009900


	//   ....[5]....
        /*0140*/ 	.word	0x00009970


	//   ....[6]....
        /*0144*/ 	.word	0x00009a10


	//   ....[7]....
        /*0148*/ 	.word	0x00009a70


	//   ....[8]....
        /*014c*/ 	.word	0x0000e050


	//   ....[9]....
        /*0150*/ 	.word	0x0000e110


	//   ....[10]....
        /*0154*/ 	.word	0x0000e180


	//   ....[11]....
        /*0158*/ 	.word	0x0000e200


	//   ....[12]....
        /*015c*/ 	.word	0x00012b20


	//   ....[13]....
        /*0160*/ 	.word	0x00012b60


	//   ....[14]....
        /*0164*/ 	.word	0x00012be0


	//   ....[15]....
        /*0168*/ 	.word	0x00012bf0


	//   ....[16]....
        /*016c*/ 	.word	0x00015530


	//   ....[17]....
        /*0170*/ 	.word	0x00015570


	//   ....[18]....
        /*0174*/ 	.word	0x000155d0


	//   ....[19]....
        /*0178*/ 	.word	0x000155e0


	//----- nvinfo : EIATTR_EXIT_INSTR_OFFSETS
	.align		4
.L_810:
        /*017c*/ 	.byte	0x04, 0x1c
        /*017e*/ 	.short	(.L_812 - .L_811)


	//   ....[0]....
.L_811:
        /*0180*/ 	.word	0x000006c0


	//   ....[1]....
        /*0184*/ 	.word	0x000014d0


	//   ....[2]....
        /*0188*/ 	.word	0x00001560


	//   ....[3]....
        /*018c*/ 	.word	0x00017580


	//   ....[4]....
        /*0190*/ 	.word	0x000176d0


	//   ....[5]....
        /*0194*/ 	.word	0x000176f0


	//----- nvinfo : EIATTR_CRS_STACK_SIZE
	.align		4
.L_812:
        /*0198*/ 	.byte	0x04, 0x1e
        /*019a*/ 	.short	(.L_814 - .L_813)
.L_813:
        /*019c*/ 	.word	0x00000000


	//----- nvinfo : EIATTR_CBANK_PARAM_SIZE
	.align		4
.L_814:
        /*01a0*/ 	.byte	0x03, 0x19
        /*01a2*/ 	.short	0x01d0


	//----- nvinfo : EIATTR_PARAM_CBANK
	.align		4
        /*01a4*/ 	.byte	0x04, 0x0a
        /*01a6*/ 	.short	(.L_816 - .L_815)
	.align		4
.L_815:
        /*01a8*/ 	.word	index@(.nv.constant0._ZN5flash16flash_fwd_kernelI23Flash_fwd_kernel_traitsILi256ELi128ELi64ELi8ELb0ELb0EN7cutlass10bfloat16_tE19Flash_kernel_traitsILi256ELi128ELi64ELi8ES3_EELb1ELb0ELb1ELb0ELb0ELb0ELb0ELb0EEEvNS_16Flash_fwd_paramsE)
        /*01ac*/ 	.short	0x0210
        /*01ae*/ 	.short	0x01d0


	//----- nvinfo : EIATTR_SW_WAR
	.align		4
.L_816:
        /*01b0*/ 	.byte	0x04, 0x36
        /*01b2*/ 	.short	(.L_818 - .L_817)
.L_817:
        /*01b4*/ 	.word	0x00000008
.L_818:


//--------------------- .nv.info._ZN5flash16flash_fwd_kernelI23Flash_fwd_kernel_traitsILi256ELi128ELi64ELi8ELb0ELb0EN7cutlass10bfloat16_tE19Flash_kernel_traitsILi256ELi128ELi64ELi8ES3_EELb1ELb0ELb0ELb0ELb0ELb1ELb0ELb0EEEvNS_16Flash_fwd_paramsE --------------------------
	.section	.nv.info._ZN5flash16flash_fwd_kernelI23Flash_fwd_kernel_traitsILi256ELi128ELi64ELi8ELb0ELb0EN7cutlass10bfloat16_tE19Flash_kernel_traitsILi256ELi128ELi64ELi8ES3_EELb1ELb0ELb0ELb0ELb0ELb1ELb0ELb0EEEvNS_16Flash_fwd_paramsE,"",@"SHT_CUDA_INFO"
	.sectionflags	@""
	.align	4


	//----- nvinfo : EIATTR_CUDA_API_VERSION
	.align		4
        /*0000*/ 	.byte	0x04, 0x37
        /*0002*/ 	.short	(.L_820 - .L_819)
.L_819:
        /*0004*/ 	.word	0x00000082


	//----- nvinfo : EIATTR_KPARAM_INFO
	.align		4
.L_820:
        /*0008*/ 	.byte	0x04, 0x17
        /*000a*/ 	.short	(.L_822 - .L_821)
.L_821:
        /*000c*/ 	.word	0x00000000
        /*0010*/ 	.short	0x0000
        /*0012*/ 	.short	0x0000
        /*0014*/ 	.byte	0x00, 0xf0, 0x41, 0x07


	//----- nvinfo : EIATTR_SPARSE_MMA_MASK
	.align		4
.L_822:
        /*0018*/ 	.byte	0x03, 0x50
        /*001a*/ 	.short	0x0000


	//----- nvinfo : EIATTR_MAXREG_COUNT
	.align		4
        /*001c*/ 	.byte	0x03, 0x1b
        /*001e*/ 	.short	0x00ff


	//----- nvinfo : EIATTR_NUM_BARRIERS
	.align		4
        /*0020*/ 	.byte	0x02, 0x4c
        /*0022*/ 	.byte	0x01
	.zero		1


	//----- nvinfo : EIATTR_MERCURY_ISA_VERSION
	.align		4
        /*0024*/ 	.byte	0x03, 0x5f
        /*0026*/ 	.short	0x0101


	//----- nvinfo : EIATTR_COOP_GROUP_MASK_REGIDS
	.align		4
        /*0028*/ 	.byte	0x04, 0x29
        /*002a*/ 	.short	(.L_824 - .L_823)


	//   ....[0]....
.L_823:
        /*002c*/ 	.word	0xffffffff


	//   ....[1]....
        /*0030*/ 	.word	0xffffffff


	//   ....[2]....
        /*0034*/ 	.word	0xffffffff


	//   ....[3]....
        /*0038*/ 	.word	0xffffffff


	//   ....[4]....
        /*003c*/ 	.word	0xffffffff


	//   ....[5]....
        /*0040*/ 	.word	0xffffffff


	//   ....[6]....
        /*0044*/ 	.word	0xffffffff


	//   ....[7]....
        /*0048*/ 	.word	0xffffffff


	//   ....[8]....
        /*004c*/ 	.word	0xffffffff


	//   ....[9]....
        /*0050*/ 	.word	0xffffffff


	//   ....[10]....
        /*0054*/ 	.word	0xffffffff


	//   ....[11]....
        /*0058*/ 	.word	0xffffffff


	//----- nvinfo : EIATTR_COOP_GROUP_INSTR_OFFSETS
	.align		4
.L_824:
        /*005c*/ 	.byte	0x04, 0x28
        /*005e*/ 	.short	(.L_826 - .L_825)


	//   ....[0]....
.L_825:
        /*0060*/ 	.word	0x000032f0


	//   ....[1]....
        /*0064*/ 	.word	0x00003400


	//   ....[2]....
        /*0068*/ 	.word	0x00003490


	//   ....[3]....
        /*006c*/ 	.word	0x00003590


	//   ....[4]....
        /*0070*/ 	.word	0x00006560


	//   ....[5]....
        /*0074*/ 	.word	0x00006670


	//   ....[6]....
        /*0078*/ 	.word	0x00006710


	//   ....[7]....
        /*007c*/ 	.word	0x00006720


	//   ....[8]....
        /*0080*/ 	.word	0x00008b90


	//   ....[9]....
        /*0084*/ 	.word	0x00008bd0


	//   ....[10]....
        /*0088*/ 	.word	0x00008c50


	//   ....[11]....
        /*008c*/ 	.word	0x00008c60


	//----- nvinfo : EIATTR_EXIT_INSTR_OFFSETS
	.align		4
.L_826:
        /*0090*/ 	.byte	0x04, 0x1c
        /*0092*/ 	.short	(.L_828 - .L_827)


	//   ....[0]....
.L_827:
        /*0094*/ 	.word	0x00000700


	//   ....[1]....
        /*0098*/ 	.word	0x0000aad0


	//   ....[2]....
        /*009c*/ 	.word	0x0000abe0


	//   ....[3]....
        /*00a0*/ 	.word	0x0000b700


	//   ....[4]....
        /*00a4*/ 	.word	0x0000b790


	//----- nvinfo : EIATTR_CRS_STACK_SIZE
	.align		4
.L_828:
        /*00a8*/ 	.byte	0x04, 0x1e
        /*00aa*/ 	.short	(.L_830 - .L_829)
.L_829:
        /*00ac*/ 	.word	0x00000000


	//----- nvinfo : EIATTR_CBANK_PARAM_SIZE
	.align		4
.L_830:
        /*00b0*/ 	.byte	0x03, 0x19
        /*00b2*/ 	.short	0x01d0


	//----- nvinfo : EIATTR_PARAM_CBANK
	.align		4
        /*00b4*/ 	.byte	0x04, 0x0a
        /*00b6*/ 	.short	(.L_832 - .L_831)
	.align		4
.L_831:
        /*00b8*/ 	.word	index@(.nv.constant0._ZN5flash16flash_fwd_kernelI23Flash_fwd_kernel_traitsILi256ELi128ELi64ELi8ELb0ELb0EN7cutlass10bfloat16_tE19Flash_kernel_traitsILi256ELi128ELi64ELi8ES3_EELb1ELb0ELb0ELb0ELb0ELb1ELb0ELb0EEEvNS_16Flash_fwd_paramsE)
        /*00bc*/ 	.short	0x0210
        /*00be*/ 	.short	0x01d0


	//----- nvinfo : EIATTR_SW_WAR
	.align		4
.L_832:
        /*00c0*/ 	.byte	0x04, 0x36
        /*00c2*/ 	.short	(.L_834 - .L_833)
.L_833:
        /*00c4*/ 	.word	0x00000008
.L_834:


//--------------------- .nv.info._ZN5flash16flash_fwd_kernelI23Flash_fwd_kernel_traitsILi256ELi128ELi64ELi8ELb0ELb0EN7cutlass10bfloat16_tE19Flash_kernel_traitsILi256ELi128ELi64ELi8ES3_EELb0ELb0ELb0ELb0ELb0ELb1ELb1ELb0EEEvNS_16Flash_fwd_paramsE --------------------------
	.section	.nv.info._ZN5flash16flash_fwd_kernelI23Flash_fwd_kernel_traitsILi256ELi128ELi64ELi8ELb0ELb0EN7cutlass10bfloat16_tE19Flash_kernel_traitsILi256ELi128ELi64ELi8ES3_EELb0ELb0ELb0ELb0ELb0ELb1ELb1ELb0EEEvNS_16Flash_fwd_paramsE,"",@"SHT_CUDA_INFO"
	.sectionflags	@""
	.align	4


	//----- nvinfo : EIATTR_CUDA_API_VERSION
	.align		4
        /*0000*/ 	.byte	0x04, 0x37
        /*0002*/ 	.short	(.L_836 - .L_835)
.L_835:
        /*0004*/ 	.word	0x00000082


	//----- nvinfo : EIATTR_KPARAM_INFO
	.align		4
.L_836:
        /*0008*/ 	.byte	0x04, 0x17
        /*000a*/ 	.short	(.L_838 - .L_837)
.L_837:
        /*000c*/ 	.word	0x00000000
        /*0010*/ 	.short	0x0000
        /*0012*/ 	.short	0x0000
        /*0014*/ 	.byte	0x00, 0xf0, 0x41, 0x07


	//----- nvinfo : EIATTR_SPARSE_MMA_MASK
	.align		4
.L_838:
        /*0018*/ 	.byte	0x03, 0x50
        /*001a*/ 	.short	0x0000


	//----- nvinfo : EIATTR_MAXREG_COUNT
	.align		4
        /*001c*/ 	.byte	0x03, 0x1b
        /*001e*/ 	.short	0x00ff


	//----- nvinfo : EIATTR_NUM_BARRIERS
	.align		4
        /*0020*/ 	.byte	0x02, 0x4c
        /*0022*/ 	.byte	0x01
	.zero		1


	//----- nvinfo : EIATTR_MERCURY_ISA_VERSION
	.align		4
        /*0024*/ 	.byte	0x03, 0x5f
        /*0026*/ 	.short	0x0101


	//----- nvinfo : EIATTR_COOP_GROUP_MASK_REGIDS
	.align		4
        /*0028*/ 	.byte	0x04, 0x29
        /*002a*/ 	.short	(.L_840 - .L_839)


	//   ....[0]....
.L_839:
        /*002c*/ 	.word	0xffffffff


	//   ....[1]....
        /*0030*/ 	.word	0xffffffff


	//   ....[2]....
        /*0034*/ 	.word	0xffffffff


	//   ....[3]....
        /*0038*/ 	.word	0xffffffff


	//   ....[4]....
        /*003c*/ 	.word	0xffffffff


	//   ....[5]....
        /*0040*/ 	.word	0xffffffff


	//   ....[6]....
        /*0044*/ 	.word	0xffffffff


	//   ....[7]....
        /*0048*/ 	.word	0xffffffff


	//   ....[8]....
        /*004c*/ 	.word	0xffffffff


	//   ....[9]....
        /*0050*/ 	.word	0xffffffff


	//   ....[10]....
        /*0054*/ 	.word	0xffffffff


	//   ....[11]....
        /*0058*/ 	.word	0xffffffff


	//----- nvinfo : EIATTR_COOP_GROUP_INSTR_OFFSETS
	.align		4
.L_840:
        /*005c*/ 	.byte	0x04, 0x28
        /*005e*/ 	.short	(.L_842 - .L_841)


	//   ....[0]....
.L_841:
        /*0060*/ 	.word	0x00003390


	//   ....[1]....
        /*0064*/ 	.word	0x00003460


	//   ....[2]....
        /*0068*/ 	.word	0x000034c0


	//   ....[3]....
        /*006c*/ 	.word	0x000035e0


	//   ....[4]....
        /*0070*/ 	.word	0x000060b0


	//   ....[5]....
        /*0074*/ 	.word	0x000060f0


	//   ....[6]....
        /*0078*/ 	.word	0x00006130


	//   ....[7]....
        /*007c*/ 	.word	0x00006160


	//   ....[8]....
        /*0080*/ 	.word	0x00007d60


	//   ....[9]....
        /*0084*/ 	.word	0x00007da0


	//   ....[10]....
        /*0088*/ 	.word	0x00007e20


	//   ....[11]....
        /*008c*/ 	.word	0x00007e50


	//----- nvinfo : EIATTR_EXIT_INSTR_OFFSETS
	.align		4
.L_842:
        /*0090*/ 	.byte	0x04, 0x1c
        /*0092*/ 	.short	(.L_844 - .L_843)


	//   ....[0]....
.L_843:
        /*0094*/ 	.word	0x000004c0


	//   ....[1]....
        /*0098*/ 	.word	0x00009c80


	//   ....[2]....
        /*009c*/ 	.word	0x00009d90


	//   ....[3]....
        /*00a0*/ 	.word	0x0000a8d0


	//   ....[4]....
        /*00a4*/ 	.word	0x0000a960


	//----- nvinfo : EIATTR_CRS_STACK_SIZE
	.align		4
.L_844:
        /*00a8*/ 	.byte	0x04, 0x1e
        /*00aa*/ 	.short	(.L_846 - .L_845)
.L_845:
        /*00ac*/ 	.word	0x00000000


	//----- nvinfo : EIATTR_CBANK_PARAM_SIZE
	.align		4
.L_846:
        /*00b0*/ 	.byte	0x03, 0x19
        /*00b2*/ 	.short	0x01d0


	//----- nvinfo : EIATTR_PARAM_CBANK
	.align		4
        /*00b4*/ 	.byte	0x04, 0x0a
        /*00b6*/ 	.short	(.L_848 - .L_847)
	.align		4
.L_847:
        /*00b8*/ 	.word	index@(.nv.constant0._ZN5flash16flash_fwd_kernelI23Flash_fwd_kernel_traitsILi256ELi128ELi64ELi8ELb0ELb0EN7cutlass10bfloat16_tE19Flash_kernel_traitsILi256ELi128ELi64ELi8ES3_EELb0ELb0ELb0ELb0ELb0ELb1ELb1ELb0EEEvNS_16Flash_fwd_paramsE)
        /*00bc*/ 	.short	0x0210
        /*00be*/ 	.short	0x01d0


	//----- nvinfo : EIATTR_SW_WAR
	.align		4
.L_848:
        /*00c0*/ 	.byte	0x04, 0x36
        /*00c2*/ 	.short	(.L_850 - .L_849)
.L_849:
        /*00c4*/ 	.word	0x00000008
.L_850:


//--------------------- .nv.info._ZN5flash16flash_fwd_kernelI23Flash_fwd_kernel_traitsILi256ELi128ELi64ELi8ELb0ELb0EN7cutlass10bfloat16_tE19Flash_kernel_traitsILi256ELi128ELi64ELi8ES3_EELb1ELb0ELb0ELb1ELb0ELb0ELb0ELb0EEEvNS_16Flash_fwd_paramsE --------------------------
	.section	.nv.info._ZN5flash16flash_fwd_kernelI23Flash_fwd_kernel_traitsILi256ELi128ELi64ELi8ELb0ELb0EN7cutlass10bfloat16_tE19Flash_kernel_traitsILi256ELi128ELi64ELi8ES3_EELb1ELb0ELb0ELb1ELb0ELb0ELb0ELb0EEEvNS_16Flash_fwd_paramsE,"",@"SHT_CUDA_INFO"
	.sectionflags	@""
	.align	4


	//----- nvinfo : EIATTR_CUDA_API_VERSION
	.align		4
        /*0000*/ 	.byte	0x04, 0x37
        /*0002*/ 	.short	(.L_852 - .L_851)
.L_851:
        /*0004*/ 	.word	0x00000082


	//----- nvinfo : EIATTR_KPARAM_INFO
	.align		4
.L_852:
        /*0008*/ 	.byte	0x04, 0x17
        /*000a*/ 	.short	(.L_854 - .L_853)
.L_853:
        /*000c*/ 	.word	0x00000000
        /*0010*/ 	.short	0x0000
        /*0012*/ 	.short	0x0000
        /*0014*/ 	.byte	0x00, 0xf0, 0x41, 0x07


	//----- nvinfo : EIATTR_SPARSE_MMA_MASK
	.align		4
.L_854:
        /*0018*/ 	.byte	0x03, 0x50
        /*001a*/ 	.short	0x0000


	//----- nvinfo : EIATTR_MAXREG_COUNT
	.align		4
        /*001c*/ 	.byte	0x03, 0x1b
        /*001e*/ 	.short	0x00ff


	//----- nvinfo : EIATTR_NUM_BARRIERS
	.align		4
        /*0020*/ 	.byte	0x02, 0x4c
        /*0022*/ 	.byte	0x01
	.zero		1


	//----- nvinfo : EIATTR_ANNOTATIONS
	.align		4
        /*0024*/ 	.byte	0x04, 0x55
        /*0026*/ 	.short	(.L_856 - .L_855)


	//   ....[0]....
.L_855:
        /*0028*/ 	.word	0x00000001
        /*002c*/ 	.byte	0xf0, 0x92, 0x00, 0x00, 0x01, 0x00, 0x00, 0x00, 0x30, 0x93, 0x00, 0x00, 0x01, 0x00, 0x00, 0x00
        /*003c*/ 	.byte	0x70, 0x93, 0x00, 0x00, 0x01, 0x00, 0x00, 0x00, 0x00, 0x94, 0x00, 0x00, 0x01, 0x00, 0x00, 0x00
        /*004c*/ 	.byte	0xb0, 0xb5, 0x00, 0x00, 0x01, 0x00, 0x00, 0x00, 0xf0, 0xb5, 0x00, 0x00, 0x01, 0x00, 0x00, 0x00
        /*005c*/ 	.byte	0x30, 0xb6, 0x00, 0x00, 0x01, 0x00, 0x00, 0x00, 0x60, 0xb6, 0x00, 0x00


	//----- nvinfo : EIATTR_MERCURY_ISA_VERSION
	.align		4
.L_856:
        /*0068*/ 	.byte	0x03, 0x5f
        /*006a*/ 	.short	0x0101


	//----- nvinfo : EIATTR_INT_WARP_WIDE_INSTR_OFFSETS
	.align		4
        /*006c*/ 	.byte	0x04, 0x31
        /*006e*/ 	.short	(.L_858 - .L_857)


	//   ....[0]....
.L_857:
        /*0070*/ 	.word	0x000071f0


	//----- nvinfo : EIATTR_COOP_GROUP_MASK_REGIDS
	.align		4
.L_858:
        /*0074*/ 	.byte	0x04, 0x29
        /*0076*/ 	.short	(.L_860 - .L_859)


	//   ....[0]....
.L_859:
        /*0078*/ 	.word	0xffffffff


	//   ....[1]....
        /*007c*/ 	.word	0xffffffff


	//   ....[2]....
        /*0080*/ 	.word	0xffffffff


	//   ....[3]....
        /*0084*/ 	.word	0xffffffff


	//   ....[4]....
        /*0088*/ 	.word	0xffffffff


	//   ....[5]....
        /*008c*/ 	.word	0xffffffff


	//   ....[6]....
        /*0090*/ 	.word	0xffffffff


	//   ....[7]....
        /*0094*/ 	.word	0xffffffff


	//   ....[8]....
        /*0098*/ 	.word	0xffffffff


	//   ....[9]....
        /*009c*/ 	.word	0xffffffff


	//   ....[10]....
        /*00a0*/ 	.word	0xffffffff


	//   ....[11]....
        /*00a4*/ 	.word	0xffffffff


	//----- nvinfo : EIATTR_COOP_GROUP_INSTR_OFFSETS
	.align		4
.L_860:
        /*00a8*/ 	.byte	0x04, 0x28
        /*00aa*/ 	.short	(.L_862 - .L_861)


	//   ....[0]....
.L_861:
        /*00ac*/ 	.word	0x00005180


	//   ....[1]....
        /*00b0*/ 	.word	0x000051c0


	//   ....[2]....
        /*00b4*/ 	.word	0x000052d0


	//   ....[3]....
        /*00b8*/ 	.word	0x000053b0


	//   ....[4]....
        /*00bc*/ 	.word	0x00009270


	//   ....[5]....
        /*00c0*/ 	.word	0x000092b0


	//   ....[6]....
        /*00c4*/ 	.word	0x00009450


	//   ....[7]....
        /*00c8*/ 	.word	0x00009460


	//   ....[8]....
        /*00cc*/ 	.word	0x0000baa0


	//   ....[9]....
        /*00d0*/ 	.word	0x0000bae0


	//   ....[10]....
        /*00d4*/ 	.word	0x0000bb60


	//   ....[11]....
        /*00d8*/ 	.word	0x0000bb70


	//----- nvinfo : EIATTR_EXIT_INSTR_OFFSETS
	.align		4
.L_862:
        /*00dc*/ 	.byte	0x04, 0x1c
        /*00de*/ 	.short	(.L_864 - .L_863)


	//   ....[0]....
.L_863:
        /*00e0*/ 	.word	0x00000710


	//   ....[1]....
        /*00e4*/ 	.word	0x0000dad0


	//   ....[2]....
        /*00e8*/ 	.word	0x0000dc20


	//   ....[3]....
        /*00ec*/ 	.word	0x0000dc40


	//   ....[4]....
        /*00f0*/ 	.word	0x0000e8e0


	//   ....[5]....
        /*00f4*/ 	.word	0x0000e970


	//----- nvinfo : EIATTR_CRS_STACK_SIZE
	.align		4
.L_864:
        /*00f8*/ 	.byte	0x04, 0x1e
        /*00fa*/ 	.short	(.L_866 - .L_865)
.L_865:
        /*00fc*/ 	.word	0x00000000


	//----- nvinfo : EIATTR_CBANK_PARAM_SIZE
	.align		4
.L_866:
        /*0100*/ 	.byte	0x03, 0x19
        /*0102*/ 	.short	0x01d0


	//----- nvinfo : EIATTR_PARAM_CBANK
	.align		4
        /*0104*/ 	.byte	0x04, 0x0a
        /*0106*/ 	.short	(.L_868 - .L_867)
	.align		4
.L_867:
        /*0108*/ 	.word	index@(.nv.constant0._ZN5flash16flash_fwd_kernelI23Flash_fwd_kernel_traitsILi256ELi128ELi64ELi8ELb0ELb0EN7cutlass10bfloat16_tE19Flash_kernel_traitsILi256ELi128ELi64ELi8ES3_EELb1ELb0ELb0ELb1ELb0ELb0ELb0ELb0EEEvNS_16Flash_fwd_paramsE)
        /*010c*/ 	.short	0x0210
        /*010e*/ 	.short	0x01d0


	//----- nvinfo : EIATTR_SW_WAR
	.align		4
.L_868:
        /*0110*/ 	.byte	0x04, 0x36
        /*0112*/ 	.short	(.L_870 - .L_869)
.L_869:
        /*0114*/ 	.word	0x00000008
.L_870:


//--------------------- .nv.info._ZN5flash16flash_fwd_kernelI23Flash_fwd_kernel_traitsILi256ELi128ELi64ELi8ELb0ELb0EN7cutlass10bfloat16_tE19Flash_kernel_traitsILi256ELi128ELi64ELi8ES3_EELb1ELb0ELb0ELb0ELb0ELb0ELb0ELb1EEEvNS_16Flash_fwd_paramsE --------------------------
	.section	.nv.info._ZN5flash16flash_fwd_kernelI23Flash_fwd_kernel_traitsILi256ELi128ELi64ELi8ELb0ELb0EN7cutlass10bfloat16_tE19Flash_kernel_traitsILi256ELi128ELi64ELi8ES3_EELb1ELb0ELb0ELb0ELb0ELb0ELb0ELb1EEEvNS_16Flash_fwd_paramsE,"",@"SHT_CUDA_INFO"
	.sectionflags	@""
	.align	4


	//----- nvinfo : EIATTR_CUDA_API_VERSION
	.align		4
        /*0000*/ 	.byte	0x04, 0x37
        /*0002*/ 	.short	(.L_872 - .L_871)
.L_871:
        /*0004*/ 	.word	0x00000082


	//----- nvinfo : EIATTR_KPARAM_INFO
	.align		4
.L_872:
        /*0008*/ 	.byte	0x04, 0x17
        /*000a*/ 	.short	(.L_874 - .L_873)
.L_873:
        /*000c*/ 	.word	0x00000000
        /*0010*/ 	.short	0x0000
        /*0012*/ 	.short	0x0000
        /*0014*/ 	.byte	0x00, 0xf0, 0x41, 0x07


	//----- nvinfo : EIATTR_SPARSE_MMA_MASK
	.align		4
.L_874:
        /*0018*/ 	.byte	0x03, 0x50
        /*001a*/ 	.short	0x0000


	//----- nvinfo : EIATTR_MAXREG_COUNT
	.align		4
        /*001c*/ 	.byte	0x03, 0x1b
        /*001e*/ 	.short	0x00ff


	//----- nvinfo : EIATTR_NUM_BARRIERS
	.align		4
        /*0020*/ 	.byte	0x02, 0x4c
        /*0022*/ 	.byte	0x01
	.zero		1


	//----- nvinfo : EIATTR_ANNOTATIONS
	.align		4
        /*0024*/ 	.byte	0x04, 0x55
        /*0026*/ 	.short	(.L_876 - .L_875)


	//   ....[0]....
.L_875:
        /* <DEDUP_REMOVED lines=57> */


	//----- nvinfo : EIATTR_MERCURY_ISA_VERSION
	.align		4
.L_876:
        /*03a0*/ 	.byte	0x03, 0x5f
        /*03a2*/ 	.short	0x0101


	//----- nvinfo : EIATTR_COOP_GROUP_MASK_REGIDS
	.align		4
        /*03a4*/ 	.byte	0x04, 0x29
        /*03a6*/ 	.short	(.L_878 - .L_877)


	//   ....[0]....
.L_877:
        /*03a8*/ 	.word	0xffffffff


	//   ....[1]....
        /*03ac*/ 	.word	0xffffffff


	//   ....[2]....
        /*03b0*/ 	.word	0xffffffff


	//   ....[3]....
        /*03b4*/ 	.word	0xffffffff


	//   ....[4]....
        /*03b8*/ 	.word	0xffffffff


	//   ....[5]....
        /*03bc*/ 	.word	0xffffffff


	//   ....[6]....
        /*03c0*/ 	.word	0xffffffff


	//   ....[7]....
        /*03c4*/ 	.word	0xffffffff


	//   ....[8]....
        /*03c8*/ 	.word	0xffffffff


	//   ....[9]....
        /*03cc*/ 	.word	0xffffffff


	//   ....[10]....
        /*03d0*/ 	.word	0xffffffff


	//   ....[11]....
        /*03d4*/ 	.word	0xffffffff


	//----- nvinfo : EIATTR_COOP_GROUP_INSTR_OFFSETS
	.align		4
.L_878:
        /*03d8*/ 	.byte	0x04, 0x28
        /*03da*/ 	.short	(.L_880 - .L_879)


	//   ....[0]....
.L_879:
        /*03dc*/ 	.word	0x000049e0


	//   ....[1]....
        /*03e0*/ 	.word	0x00004b00


	//   ....[2]....
        /*03e4*/ 	.word	0x00004bd0


	//   ....[3]....
        /*03e8*/ 	.word	0x00004d10


	//   ....[4]....
        /*03ec*/ 	.word	0x0000a3b0


	//   ....[5]....
        /*03f0*/ 	.word	0x0000a3c0


	//   ....[6]....
        /*03f4*/ 	.word	0x0000a3f0


	//   ....[7]....
        /*03f8*/ 	.word	0x0000a420


	//   ....[8]....
        /*03fc*/ 	.word	0x0000dcd0


	//   ....[9]....
        /*0400*/ 	.word	0x0000dd10


	//   ....[10]....
        /*0404*/ 	.word	0x0000dd50


	//   ....[11]....
        /*0408*/ 	.word	0x0000dd70


	//----- nvinfo : EIATTR_EXIT_INSTR_OFFSETS
	.align		4
.L_880:
        /*040c*/ 	.byte	0x04, 0x1c
        /*040e*/ 	.short	(.L_882 - .L_881)


	//   ....[0]....
.L_881:
        /*0410*/ 	.word	0x00000690


	//   ....[1]....
        /*0414*/ 	.word	0x0000fdc0


	//   ....[2]....
        /*0418*/ 	.word	0x0000ff10


	//   ....[3]....
        /*041c*/ 	.word	0x0000ff30


	//   ....[4]....
        /*0420*/ 	.word	0x00010bf0


	//   ....[5]....
        /*0424*/ 	.word	0x00010c80


	//----- nvinfo : EIATTR_CRS_STACK_SIZE
	.align		4
.L_882:
        /*0428*/ 	.byte	0x04, 0x1e
        /*042a*/ 	.short	(.L_884 - .L_883)
.L_883:
        /*042c*/ 	.word	0x00000000


	//----- nvinfo : EIATTR_CBANK_PARAM_SIZE
	.align		4
.L_884:
        /*0430*/ 	.byte	0x03, 0x19
        /*0432*/ 	.short	0x01d0


	//----- nvinfo : EIATTR_PARAM_CBANK
	.align		4
        /*0434*/ 	.byte	0x04, 0x0a
        /*0436*/ 	.short	(.L_886 - .L_885)
	.align		4
.L_885:
        /*0438*/ 	.word	index@(.nv.constant0._ZN5flash16flash_fwd_kernelI23Flash_fwd_kernel_traitsILi256ELi128ELi64ELi8ELb0ELb0EN7cutlass10bfloat16_tE19Flash_kernel_traitsILi256ELi128ELi64ELi8ES3_EELb1ELb0ELb0ELb0ELb0ELb0ELb0ELb1EEEvNS_16Flash_fwd_paramsE)
        /*043c*/ 	.short	0x0210
        /*043e*/ 	.short	0x01d0


	//----- nvinfo : EIATTR_SW_WAR
	.align		4
.L_886:
        /*0440*/ 	.byte	0x04, 0x36
        /*0442*/ 	.short	(.L_888 - .L_887)
.L_887:
        /*0444*/ 	.word	0x00000008
.L_888:


//--------------------- .nv.info._ZN5flash16flash_fwd_kernelI23Flash_fwd_kernel_traitsILi256ELi128ELi64ELi8ELb0ELb0EN7cutlass10bfloat16_tE19Flash_kernel_traitsILi256ELi128ELi64ELi8ES3_EELb0ELb0ELb0ELb0ELb0ELb0ELb1ELb0EEEvNS_16Flash_fwd_paramsE --------------------------
	.section	.nv.info._ZN5flash16flash_fwd_kernelI23Flash_fwd_kernel_traitsILi256ELi128ELi64ELi8ELb0ELb0EN7cutlass10bfloat16_tE19Flash_kernel_traitsILi256ELi128ELi64ELi8ES3_EELb0ELb0ELb0ELb0ELb0ELb0ELb1ELb0EEEvNS_16Flash_fwd_paramsE,"",@"SHT_CUDA_INFO"
	.sectionflags	@""
	.align	4


	//----- nvinfo : EIATTR_CUDA_API_VERSION
	.align		4
        /*0000*/ 	.byte	0x04, 0x37
        /*0002*/ 	.short	(.L_890 - .L_889)
.L_889:
        /*0004*/ 	.word	0x00000082


	//----- nvinfo : EIATTR_KPARAM_INFO
	.align		4
.L_890:
        /*0008*/ 	.byte	0x04, 0x17
        /*000a*/ 	.short	(.L_892 - .L_891)
.L_891:
        /*000c*/ 	.word	0x00000000
        /*0010*/ 	.short	0x0000
        /*0012*/ 	.short	0x0000
        /*0014*/ 	.byte	0x00, 0xf0, 0x41, 0x07


	//----- nvinfo : EIATTR_SPARSE_MMA_MASK
	.align		4
.L_892:
        /*0018*/ 	.byte	0x03, 0x50
        /*001a*/ 	.short	0x0000


	//----- nvinfo : EIATTR_MAXREG_COUNT
	.align		4
        /*001c*/ 	.byte	0x03, 0x1b
        /*001e*/ 	.short	0x00ff


	//----- nvinfo : EIATTR_NUM_BARRIERS
	.align		4
        /*0020*/ 	.byte	0x02, 0x4c
        /*0022*/ 	.byte	0x01
	.zero		1


	//----- nvinfo : EIATTR_ANNOTATIONS
	.align		4
        /*0024*/ 	.byte	0x04, 0x55
        /*0026*/ 	.short	(.L_894 - .L_893)


	//   ....[0]....
.L_893:
        /* <DEDUP_REMOVED lines=12> */


	//----- nvinfo : EIATTR_MERCURY_ISA_VERSION
	.align		4
.L_894:
        /*00d0*/ 	.byte	0x03, 0x5f
        /*00d2*/ 	.short	0x0101


	//----- nvinfo : EIATTR_INT_WARP_WIDE_INSTR_OFFSETS
	.align		4
        /*00d4*/ 	.byte	0x04, 0x31
        /*00d6*/ 	.short	(.L_896 - .L_895)


	//   ....[0]....
.L_895:
        /*00d8*/ 	.word	0x00005fa0


	//----- nvinfo : EIATTR_COOP_GROUP_MASK_REGIDS
	.align		4
.L_896:
        /*00dc*/ 	.byte	0x04, 0x29
        /*00de*/ 	.short	(.L_898 - .L_897)


	//   ....[0]....
.L_897:
        /*00e0*/ 	.word	0xffffffff


	//   ....[1]....
        /*00e4*/ 	.word	0xffffffff


	//   ....[2]....
        /*00e8*/ 	.word	0xffffffff


	//   ....[3]....
        /*00ec*/ 	.word	0xffffffff


	//   ....[4]....
        /*00f0*/ 	.word	0xffffffff


	//   ....[5]....
        /*00f4*/ 	.word	0xffffffff


	//   ....[6]....
        /*00f8*/ 	.word	0xffffffff


	//   ....[7]....
        /*00fc*/ 	.word	0xffffffff


	//   ....[8]....
        /*0100*/ 	.word	0xffffffff


	//   ....[9]....
        /*0104*/ 	.word	0xffffffff


	//   ....[10]....
        /*0108*/ 	.word	0xffffffff


	//   ....[11]....
        /*010c*/ 	.word	0xffffffff


	//----- nvinfo : EIATTR_COOP_GROUP_INSTR_OFFSETS
	.align		4
.L_898:
        /*0110*/ 	.byte	0x04, 0x28
        /*0112*/ 	.short	(.L_900 - .L_899)


	//   ....[0]....
.L_899:
        /*0114*/ 	.word	0x00004860


	//   ....[1]....
        /*0118*/ 	.word	0x00004880


	//   ....[2]....
        /*011c*/ 	.word	0x00004920


	//   ....[3]....
        /*0120*/ 	.word	0x00004930


	//   ....[4]....
        /*0124*/ 	.word	0x00007e50


	//   ....[5]....
        /*0128*/ 	.word	0x00007e90


	//   ....[6]....
        /*012c*/ 	.word	0x00007ed0


	//   ....[7]....
        /*0130*/ 	.word	0x00007f00


	//   ....[8]....
        /*0134*/ 	.word	0x00009c00


	//   ....[9]....
        /*0138*/ 	.word	0x00009c10


	//   ....[10]....
        /*013c*/ 	.word	0x00009c60


	//   ....[11]....
        /*0140*/ 	.word	0x00009c80


	//----- nvinfo : EIATTR_EXIT_INSTR_OFFSETS
	.align		4
.L_900:
        /*0144*/ 	.byte	0x04, 0x1c
        /*0146*/ 	.short	(.L_902 - .L_901)


	//   ....[0]....
.L_901:
        /*0148*/ 	.word	0x000004d0


	//   ....[1]....
        /*014c*/ 	.word	0x0000bb80


	//   ....[2]....
        /*0150*/ 	.word	0x0000bcd0


	//   ....[3]....
        /*0154*/ 	.word	0x0000bcf0


	//   ....[4]....
        /*0158*/ 	.word	0x0000c9a0


	//   ....[5]....
        /*015c*/ 	.word	0x0000ca30


	//----- nvinfo : EIATTR_CRS_STACK_SIZE
	.align		4
.L_902:
        /*0160*/ 	.byte	0x04, 0x1e
        /*0162*/ 	.short	(.L_904 - .L_903)
.L_903:
        /*0164*/ 	.word	0x00000000


	//----- nvinfo : EIATTR_CBANK_PARAM_SIZE
	.align		4
.L_904:
        /*0168*/ 	.byte	0x03, 0x19
        /*016a*/ 	.short	0x01d0


	//----- nvinfo : EIATTR_PARAM_CBANK
	.align		4
        /*016c*/ 	.byte	0x04, 0x0a
        /*016e*/ 	.short	(.L_906 - .L_905)
	.align		4
.L_905:
        /*0170*/ 	.word	index@(.nv.constant0._ZN5flash16flash_fwd_kernelI23Flash_fwd_kernel_traitsILi256ELi128ELi64ELi8ELb0ELb0EN7cutlass10bfloat16_tE19Flash_kernel_traitsILi256ELi128ELi64ELi8ES3_EELb0ELb0ELb0ELb0ELb0ELb0ELb1ELb0EEEvNS_16Flash_fwd_paramsE)
        /*0174*/ 	.short	0x0210
        /*0176*/ 	.short	0x01d0


	//----- nvinfo : EIATTR_SW_WAR
	.align		4
.L_906:
        /*0178*/ 	.byte	0x04, 0x36
        /*017a*/ 	.short	(.L_908 - .L_907)
.L_907:
        /*017c*/ 	.word	0x00000008
.L_908:


//--------------------- .nv.info._ZN5flash16flash_fwd_kernelI23Flash_fwd_kernel_traitsILi256ELi128ELi64ELi8ELb0ELb0EN7cutlass10bfloat16_tE19Flash_kernel_traitsILi256ELi128ELi64ELi8ES3_EELb1ELb0ELb0ELb1ELb0ELb0ELb0ELb1EEEvNS_16Flash_fwd_paramsE --------------------------
	.section	.nv.info._ZN5flash16flash_fwd_kernelI23Flash_fwd_kernel_traitsILi256ELi128ELi64ELi8ELb0ELb0EN7cutlass10bfloat16_tE19Flash_kernel_traitsILi256ELi128ELi64ELi8ES3_EELb1ELb0ELb0ELb1ELb0ELb0ELb0ELb1EEEvNS_16Flash_fwd_paramsE,"",@"SHT_CUDA_INFO"
	.sectionflags	@""
	.align	4


	//----- nvinfo : EIATTR_CUDA_API_VERSION
	.align		4
        /*0000*/ 	.byte	0x04, 0x37
        /*0002*/ 	.short	(.L_910 - .L_909)
.L_909:
        /*0004*/ 	.word	0x00000082


	//----- nvinfo : EIATTR_KPARAM_INFO
	.align		4
.L_910:
        /*0008*/ 	.byte	0x04, 0x17
        /*000a*/ 	.short	(.L_912 - .L_911)
.L_911:
        /*000c*/ 	.word	0x00000000
        /*0010*/ 	.short	0x0000
        /*0012*/ 	.short	0x0000
        /*0014*/ 	.byte	0x00, 0xf0, 0x41, 0x07


	//----- nvinfo : EIATTR_SPARSE_MMA_MASK
	.align		4
.L_912:
        /*0018*/ 	.byte	0x03, 0x50
        /*001a*/ 	.short	0x0000


	//----- nvinfo : EIATTR_MAXREG_COUNT
	.align		4
        /*001c*/ 	.byte	0x03, 0x1b
        /*001e*/ 	.short	0x00ff


	//----- nvinfo : EIATTR_NUM_BARRIERS
	.align		4
        /*0020*/ 	.byte	0x02, 0x4c
        /*0022*/ 	.byte	0x01
	.zero		1


	//----- nvinfo : EIATTR_ANNOTATIONS
	.align		4
        /*0024*/ 	.byte	0x04, 0x55
        /*0026*/ 	.short	(.L_914 - .L_913)


	//   ....[0]....
.L_913:
        /* <DEDUP_REMOVED lines=54> */


	//----- nvinfo : EIATTR_MERCURY_ISA_VERSION
	.align		4
.L_914:
        /*0370*/ 	.byte	0x03, 0x5f
        /*0372*/ 	.short	0x0101


	//----- nvinfo : EIATTR_COOP_GROUP_MASK_REGIDS
	.align		4
        /*0374*/ 	.byte	0x04, 0x29
        /*0376*/ 	.short	(.L_916 - .L_915)


	//   ....[0]....
.L_915:
        /*0378*/ 	.word	0xffffffff


	//   ....[1]....
        /*037c*/ 	.word	0xffffffff


	//   ....[2]....
        /*0380*/ 	.word	0xffffffff


	//   ....[3]....
        /*0384*/ 	.word	0xffffffff


	//   ....[4]....
        /*0388*/ 	.word	0xffffffff


	//   ....[5]....
        /*038c*/ 	.word	0xffffffff


	//   ....[6]....
        /*0390*/ 	.word	0xffffffff


	//   ....[7]....
        /*0394*/ 	.word	0xffffffff


	//   ....[8]....
        /*0398*/ 	.word	0xffffffff


	//   ....[9]....
        /*039c*/ 	.word	0xffffffff


	//   ....[10]....
        /*03a0*/ 	.word	0xffffffff


	//   ....[11]....
        /*03a4*/ 	.word	0xffffffff


	//----- nvinfo : EIATTR_COOP_GROUP_INSTR_OFFSETS
	.align		4
.L_916:
        /*03a8*/ 	.byte	0x04, 0x28
        /*03aa*/ 	.short	(.L_918 - .L_917)


	//   ....[0]....
.L_917:
        /*03ac*/ 	.word	0x000055c0


	//   ....[1]....
        /*03b0*/ 	.word	0x00005690


	//   ....[2]....
        /*03b4*/ 	.word	0x000056b0


	//   ....[3]....
        /*03b8*/ 	.word	0x000057b0


	//   ....[4]....
        /*03bc*/ 	.word	0x0000b560


	//   ....[5]....
        /*03c0*/ 	.word	0x0000b570


	//   ....[6]....
        /*03c4*/ 	.word	0x0000b5a0


	//   ....[7]....
        /*03c8*/ 	.word	0x0000b5b0


	//   ....[8]....
        /*03cc*/ 	.word	0x0000eec0


	//   ....[9]....
        /*03d0*/ 	.word	0x0000ef00


	//   ....[10]....
        /*03d4*/ 	.word	0x0000ef40


	//   ....[11]....
        /*03d8*/ 	.word	0x0000ef50


	//----- nvinfo : EIATTR_EXIT_INSTR_OFFSETS
	.align		4
.L_918:
        /*03dc*/ 	.byte	0x04, 0x1c
        /*03de*/ 	.short	(.L_920 - .L_919)


	//   ....[0]....
.L_919:
        /*03e0*/ 	.word	0x00000690


	//   ....[1]....
        /*03e4*/ 	.word	0x00010fb0


	//   ....[2]....
        /*03e8*/ 	.word	0x00011100


	//   ....[3]....
        /*03ec*/ 	.word	0x00011120


	//   ....[4]....
        /*03f0*/ 	.word	0x00011df0


	//   ....[5]....
        /*03f4*/ 	.word	0x00011e80


	//----- nvinfo : EIATTR_CRS_STACK_SIZE
	.align		4
.L_920:
        /*03f8*/ 	.byte	0x04, 0x1e
        /*03fa*/ 	.short	(.L_922 - .L_921)
.L_921:
        /*03fc*/ 	.word	0x00000000


	//----- nvinfo : EIATTR_CBANK_PARAM_SIZE
	.align		4
.L_922:
        /*0400*/ 	.byte	0x03, 0x19
        /*0402*/ 	.short	0x01d0


	//----- nvinfo : EIATTR_PARAM_CBANK
	.align		4
        /*0404*/ 	.byte	0x04, 0x0a
        /*0406*/ 	.short	(.L_924 - .L_923)
	.align		4
.L_923:
        /*0408*/ 	.word	index@(.nv.constant0._ZN5flash16flash_fwd_kernelI23Flash_fwd_kernel_traitsILi256ELi128ELi64ELi8ELb0ELb0EN7cutlass10bfloat16_tE19Flash_kernel_traitsILi256ELi128ELi64ELi8ES3_EELb1ELb0ELb0ELb1ELb0ELb0ELb0ELb1EEEvNS_16Flash_fwd_paramsE)
        /*040c*/ 	.short	0x0210
        /*040e*/ 	.short	0x01d0


	//----- nvinfo : EIATTR_SW_WAR
	.align		4
.L_924:
        /*0410*/ 	.byte	0x04, 0x36
        /*0412*/ 	.short	(.L_926 - .L_925)
.L_925:
        /*0414*/ 	.word	0x00000008
.L_926:


//--------------------- .nv.info._ZN5flash16flash_fwd_kernelI23Flash_fwd_kernel_traitsILi256ELi128ELi64ELi8ELb0ELb0EN7cutlass10bfloat16_tE19Flash_kernel_traitsILi256ELi128ELi64ELi8ES3_EELb0ELb0ELb0ELb1ELb0ELb0ELb1ELb0EEEvNS_16Flash_fwd_paramsE --------------------------
	.section	.nv.info._ZN5flash16flash_fwd_kernelI23Flash_fwd_kernel_traitsILi256ELi128ELi64ELi8ELb0ELb0EN7cutlass10bfloat16_tE19Flash_kernel_traitsILi256ELi128ELi64ELi8ES3_EELb0ELb0ELb0ELb1ELb0ELb0ELb1ELb0EEEvNS_16Flash_fwd_paramsE,"",@"SHT_CUDA_INFO"
	.sectionflags	@""
	.align	4


	//----- nvinfo : EIATTR_CUDA_API_VERSION
	.align		4
        /*0000*/ 	.byte	0x04, 0x37
        /*0002*/ 	.short	(.L_928 - .L_927)
.L_927:
        /*0004*/ 	.word	0x00000082


	//----- nvinfo : EIATTR_KPARAM_INFO
	.align		4
.L_928:
        /*0008*/ 	.byte	0x04, 0x17
        /*000a*/ 	.short	(.L_930 - .L_929)
.L_929:
        /*000c*/ 	.word	0x00000000
        /*0010*/ 	.short	0x0000
        /*0012*/ 	.short	0x0000
        /*0014*/ 	.byte	0x00, 0xf0, 0x41, 0x07


	//----- nvinfo : EIATTR_SPARSE_MMA_MASK
	.align		4
.L_930:
        /*0018*/ 	.byte	0x03, 0x50
        /*001a*/ 	.short	0x0000


	//----- nvinfo : EIATTR_MAXREG_COUNT
	.align		4
        /*001c*/ 	.byte	0x03, 0x1b
        /*001e*/ 	.short	0x00ff


	//----- nvinfo : EIATTR_NUM_BARRIERS
	.align		4
        /*0020*/ 	.byte	0x02, 0x4c
        /*0022*/ 	.byte	0x01
	.zero		1


	//----- nvinfo : EIATTR_ANNOTATIONS
	.align		4
        /*0024*/ 	.byte	0x04, 0x55
        /*0026*/ 	.short	(.L_932 - .L_931)


	//   ....[0]....
.L_931:
        /* <DEDUP_REMOVED lines=13> */


	//----- nvinfo : EIATTR_MERCURY_ISA_VERSION
	.align		4
.L_932:
        /*00e8*/ 	.byte	0x03, 0x5f
        /*00ea*/ 	.short	0x0101


	//----- nvinfo : EIATTR_INT_WARP_WIDE_INSTR_OFFSETS
	.align		4
        /*00ec*/ 	.byte	0x04, 0x31
        /*00ee*/ 	.short	(.L_934 - .L_933)


	//   ....[0]....
.L_933:
        /*00f0*/ 	.word	0x00006a30


	//----- nvinfo : EIATTR_COOP_GROUP_MASK_REGIDS
	.align		4
.L_934:
        /*00f4*/ 	.byte	0x04, 0x29
        /*00f6*/ 	.short	(.L_936 - .L_935)


	//   ....[0]....
.L_935:
        /*00f8*/ 	.word	0xffffffff


	//   ....[1]....
        /*00fc*/ 	.word	0xffffffff


	//   ....[2]....
        /*0100*/ 	.word	0xffffffff


	//   ....[3]....
        /*0104*/ 	.word	0xffffffff


	//   ....[4]....
        /*0108*/ 	.word	0xffffffff


	//   ....[5]....
        /*010c*/ 	.word	0xffffffff


	//   ....[6]....
        /*0110*/ 	.word	0xffffffff


	//   ....[7]....
        /*0114*/ 	.word	0xffffffff


	//   ....[8]....
        /*0118*/ 	.word	0xffffffff


	//   ....[9]....
        /*011c*/ 	.word	0xffffffff


	//   ....[10]....
        /*0120*/ 	.word	0xffffffff


	//   ....[11]....
        /*0124*/ 	.word	0xffffffff


	//----- nvinfo : EIATTR_COOP_GROUP_INSTR_OFFSETS
	.align		4
.L_936:
        /*0128*/ 	.byte	0x04, 0x28
        /*012a*/ 	.short	(.L_938 - .L_937)


	//   ....[0]....
.L_937:
        /*012c*/ 	.word	0x000052a0


	//   ....[1]....
        /*0130*/ 	.word	0x000052c0


	//   ....[2]....
        /*0134*/ 	.word	0x00005360


	//   ....[3]....
        /*0138*/ 	.word	0x00005370


	//   ....[4]....
        /*013c*/ 	.word	0x00008fb0


	//   ....[5]....
        /*0140*/ 	.word	0x00008fd0


	//   ....[6]....
        /*0144*/ 	.word	0x00009010


	//   ....[7]....
        /*0148*/ 	.word	0x00009020


	//   ....[8]....
        /*014c*/ 	.word	0x0000ad70


	//   ....[9]....
        /*0150*/ 	.word	0x0000ad80


	//   ....[10]....
        /*0154*/ 	.word	0x0000ae20


	//   ....[11]....
        /*0158*/ 	.word	0x0000ae40


	//----- nvinfo : EIATTR_EXIT_INSTR_OFFSETS
	.align		4
.L_938:
        /*015c*/ 	.byte	0x04, 0x1c
        /*015e*/ 	.short	(.L_940 - .L_939)


	//   ....[0]....
.L_939:
        /*0160*/ 	.word	0x000004d0


	//   ....[1]....
        /*0164*/ 	.word	0x0000cd40


	//   ....[2]....
        /*0168*/ 	.word	0x0000ce90


	//   ....[3]....
        /*016c*/ 	.word	0x0000ceb0


	//   ....[4]....
        /*0170*/ 	.word	0x0000db70


	//   ....[5]....
        /*0174*/ 	.word	0x0000dc00


	//----- nvinfo : EIATTR_CRS_STACK_SIZE
	.align		4
.L_940:
        /*0178*/ 	.byte	0x04, 0x1e
        /*017a*/ 	.short	(.L_942 - .L_941)
.L_941:
        /*017c*/ 	.word	0x00000000


	//----- nvinfo : EIATTR_CBANK_PARAM_SIZE
	.align		4
.L_942:
        /*0180*/ 	.byte	0x03, 0x19
        /*0182*/ 	.short	0x01d0


	//----- nvinfo : EIATTR_PARAM_CBANK
	.align		4
        /*0184*/ 	.byte	0x04, 0x0a
        /*0186*/ 	.short	(.L_944 - .L_943)
	.align		4
.L_943:
        /*0188*/ 	.word	index@(.nv.constant0._ZN5flash16flash_fwd_kernelI23Flash_fwd_kernel_traitsILi256ELi128ELi64ELi8ELb0ELb0EN7cutlass10bfloat16_tE19Flash_kernel_traitsILi256ELi128ELi64ELi8ES3_EELb0ELb0ELb0ELb1ELb0ELb0ELb1ELb0EEEvNS_16Flash_fwd_paramsE)
        /*018c*/ 	.short	0x0210
        /*018e*/ 	.short	0x01d0


	//----- nvinfo : EIATTR_SW_WAR
	.align		4
.L_944:
        /*0190*/ 	.byte	0x04, 0x36
        /*0192*/ 	.short	(.L_946 - .L_945)
.L_945:
        /*0194*/ 	.word	0x00000008
.L_946:


//--------------------- .nv.info._ZN5flash16flash_fwd_kernelI23Flash_fwd_kernel_traitsILi256ELi128ELi64ELi8ELb0ELb0EN7cutlass10bfloat16_tE19Flash_kernel_traitsILi256ELi128ELi64ELi8ES3_EELb1ELb0ELb1ELb0ELb0ELb1ELb0ELb0EEEvNS_16Flash_fwd_paramsE --------------------------
	.section	.nv.info._ZN5flash16flash_fwd_kernelI23Flash_fwd_kernel_traitsILi256ELi128ELi64ELi8ELb0ELb0EN7cutlass10bfloat16_tE19Flash_kernel_traitsILi256ELi128ELi64ELi8ES3_EELb1ELb0ELb1ELb0ELb0ELb1ELb0ELb0EEEvNS_16Flash_fwd_paramsE,"",@"SHT_CUDA_INFO"
	.sectionflags	@""
	.align	4


	//----- nvinfo : EIATTR_CUDA_API_VERSION
	.align		4
        /*0000*/ 	.byte	0x04, 0x37
        /*0002*/ 	.short	(.L_948 - .L_947)
.L_947:
        /*0004*/ 	.word	0x00000082


	//----- nvinfo : EIATTR_KPARAM_INFO
	.align		4
.L_948:
        /*0008*/ 	.byte	0x04, 0x17
        /*000a*/ 	.short	(.L_950 - .L_949)
.L_949:
        /*000c*/ 	.word	0x00000000
        /*0010*/ 	.short	0x0000
        /*0012*/ 	.short	0x0000
        /*0014*/ 	.byte	0x00, 0xf0, 0x41, 0x07


	//----- nvinfo : EIATTR_SPARSE_MMA_MASK
	.align		4
.L_950:
        /*0018*/ 	.byte	0x03, 0x50
        /*001a*/ 	.short	0x0000


	//----- nvinfo : EIATTR_MAXREG_COUNT
	.align		4
        /*001c*/ 	.byte	0x03, 0x1b
        /*001e*/ 	.short	0x00ff


	//----- nvinfo : EIATTR_NUM_BARRIERS
	.align		4
        /*0020*/ 	.byte	0x02, 0x4c
        /*0022*/ 	.byte	0x01
	.zero		1


	//----- nvinfo : EIATTR_ANNOTATIONS
	.align		4
        /*0024*/ 	.byte	0x04, 0x55
        /*0026*/ 	.short	(.L_952 - .L_951)


	//   ....[0]....
.L_951:
        /*0028*/ 	.word	0x00000001
        /*002c*/ 	.byte	0xf0, 0xbb, 0x00, 0x00, 0x01, 0x00, 0x00, 0x00, 0x30, 0xbc, 0x00, 0x00, 0x01, 0x00, 0x00, 0x00
        /*003c*/ 	.byte	0x80, 0xd8, 0x00, 0x00, 0x01, 0x00, 0x00, 0x00, 0xc0, 0xd8, 0x00, 0x00, 0x01, 0x00, 0x00, 0x00
        /*004c*/ 	.byte	0xb0, 0xe3, 0x00, 0x00, 0x01, 0x00, 0x00, 0x00, 0x10, 0xfe, 0x00, 0x00


	//----- nvinfo : EIATTR_MERCURY_ISA_VERSION
	.align		4
.L_952:
        /*0058*/ 	.byte	0x03, 0x5f
        /*005a*/ 	.short	0x0101


	//----- nvinfo : EIATTR_COOP_GROUP_MASK_REGIDS
	.align		4
        /*005c*/ 	.byte	0x04, 0x29
        /*005e*/ 	.short	(.L_954 - .L_953)


	//   ....[0]....
.L_953:
        /*0060*/ 	.word	0xffffffff


	//   ....[1]....
        /*0064*/ 	.word	0xffffffff


	//   ....[2]....
        /*0068*/ 	.word	0xffffffff


	//   ....[3]....
        /*006c*/ 	.word	0xffffffff


	//   ....[4]....
        /*0070*/ 	.word	0xffffffff


	//   ....[5]....
        /*0074*/ 	.word	0xffffffff


	//   ....[6]....
        /*0078*/ 	.word	0xffffffff


	//   ....[7]....
        /*007c*/ 	.word	0xffffffff


	//   ....[8]....
        /*0080*/ 	.word	0xffffffff


	//   ....[9]....
        /*0084*/ 	.word	0xffffffff


	//   ....[10]....
        /*0088*/ 	.word	0xffffffff


	//   ....[11]....
        /*008c*/ 	.word	0xffffffff


	//   ....[12]....
        /*0090*/ 	.word	0xffffffff


	//   ....[13]....
        /*0094*/ 	.word	0xffffffff


	//   ....[14]....
        /*0098*/ 	.word	0xffffffff


	//   ....[15]....
        /*009c*/ 	.word	0xffffffff


	//   ....[16]....
        /*00a0*/ 	.word	0xffffffff


	//   ....[17]....
        /*00a4*/ 	.word	0xffffffff


	//   ....[18]....
        /*00a8*/ 	.word	0xffffffff


	//   ....[19]....
        /*00ac*/ 	.word	0xffffffff


	//----- nvinfo : EIATTR_COOP_GROUP_INSTR_OFFSETS
	.align		4
.L_954:
        /*00b0*/ 	.byte	0x04, 0x28
        /*00b2*/ 	.short	(.L_956 - .L_955)


	//   ....[0]....
.L_955:
        /*00b4*/ 	.word	0x000041b0


	//   ....[1]....
        /*00b8*/ 	.word	0x000043e0


	//   ....[2]....
        /*00bc*/ 	.word	0x00004420


	//   ....[3]....
        /*00c0*/ 	.word	0x000045c0


	//   ....[4]....
        /*00c4*/ 	.word	0x00007b70


	//   ....[5]....
        /*00c8*/ 	.word	0x00007cf0


	//   ....[6]....
        /*00cc*/ 	.word	0x00007d30


	//   ....[7]....
        /*00d0*/ 	.word	0x00007de0


	//   ....[8]....
        /*00d4*/ 	.word	0x0000bbb0


	//   ....[9]....
        /*00d8*/ 	.word	0x0000bd40


	//   ....[10]....
        /*00dc*/ 	.word	0x0000bd80


	//   ....[11]....
        /*00e0*/ 	.word	0x0000be80


	//   ....[12]....
        /*00e4*/ 	.word	0x0000fe70


	//   ....[13]....
        /*00e8*/ 	.word	0x0000fef0


	//   ....[14]....
        /*00ec*/ 	.word	0x0000ff60


	//   ....[15]....
        /*00f0*/ 	.word	0x0000ff70


	//   ....[16]....
        /*00f4*/ 	.word	0x00012710


	//   ....[17]....
        /*00f8*/ 	.word	0x00012750


	//   ....[18]....
        /*00fc*/ 	.word	0x000127b0


	//   ....[19]....
        /*0100*/ 	.word	0x000127c0


	//----- nvinfo : EIATTR_EXIT_INSTR_OFFSETS
	.align		4
.L_956:
        /*0104*/ 	.byte	0x04, 0x1c
        /*0106*/ 	.short	(.L_958 - .L_957)


	//   ....[0]....
.L_957:
        /*0108*/ 	.word	0x000006c0


	//   ....[1]....
        /*010c*/ 	.word	0x00001350


	//   ....[2]....
        /*0110*/ 	.word	0x000013e0


	//   ....[3]....
        /*0114*/ 	.word	0x00014670


	//   ....[4]....
        /*0118*/ 	.word	0x00014780


	//----- nvinfo : EIATTR_CRS_STACK_SIZE
	.align		4
.L_958:
        /*011c*/ 	.byte	0x04, 0x1e
        /*011e*/ 	.short	(.L_960 - .L_959)
.L_959:
        /*0120*/ 	.word	0x00000000


	//----- nvinfo : EIATTR_CBANK_PARAM_SIZE
	.align		4
.L_960:
        /*0124*/ 	.byte	0x03, 0x19
        /*0126*/ 	.short	0x01d0


	//----- nvinfo : EIATTR_PARAM_CBANK
	.align		4
        /*0128*/ 	.byte	0x04, 0x0a
        /*012a*/ 	.short	(.L_962 - .L_961)
	.align		4
.L_961:
        /*012c*/ 	.word	index@(.nv.constant0._ZN5flash16flash_fwd_kernelI23Flash_fwd_kernel_traitsILi256ELi128ELi64ELi8ELb0ELb0EN7cutlass10bfloat16_tE19Flash_kernel_traitsILi256ELi128ELi64ELi8ES3_EELb1ELb0ELb1ELb0ELb0ELb1ELb0ELb0EEEvNS_16Flash_fwd_paramsE)
        /*0130*/ 	.short	0x0210
        /*0132*/ 	.short	0x01d0


	//----- nvinfo : EIATTR_SW_WAR
	.align		4
.L_962:
        /*0134*/ 	.byte	0x04, 0x36
        /*0136*/ 	.short	(.L_964 - .L_963)
.L_963:
        /*0138*/ 	.word	0x00000008
.L_964:


//--------------------- .nv.info._ZN5flash16flash_fwd_kernelI23Flash_fwd_kernel_traitsILi256ELi128ELi64ELi8ELb0ELb0EN7cutlass10bfloat16_tE19Flash_kernel_traitsILi256ELi128ELi64ELi8ES3_EELb0ELb0ELb1ELb0ELb0ELb1ELb1ELb0EEEvNS_16Flash_fwd_paramsE --------------------------
	.section	.nv.info._ZN5flash16flash_fwd_kernelI23Flash_fwd_kernel_traitsILi256ELi128ELi64ELi8ELb0ELb0EN7cutlass10bfloat16_tE19Flash_kernel_traitsILi256ELi128ELi64ELi8ES3_EELb0ELb0ELb1ELb0ELb0ELb1ELb1ELb0EEEvNS_16Flash_fwd_paramsE,"",@"SHT_CUDA_INFO"
	.sectionflags	@""
	.align	4


	//----- nvinfo : EIATTR_CUDA_API_VERSION
	.align		4
        /*0000*/ 	.byte	0x04, 0x37
        /*0002*/ 	.short	(.L_966 - .L_965)
.L_965:
        /*0004*/ 	.word	0x00000082


	//----- nvinfo : EIATTR_KPARAM_INFO
	.align		4
.L_966:
        /*0008*/ 	.byte	0x04, 0x17
        /*000a*/ 	.short	(.L_968 - .L_967)
.L_967:
        /*000c*/ 	.word	0x00000000
        /*0010*/ 	.short	0x0000
        /*0012*/ 	.short	0x0000
        /*0014*/ 	.byte	0x00, 0xf0, 0x41, 0x07


	//----- nvinfo : EIATTR_SPARSE_MMA_MASK
	.align		4
.L_968:
        /*0018*/ 	.byte	0x03, 0x50
        /*001a*/ 	.short	0x0000


	//----- nvinfo : EIATTR_MAXREG_COUNT
	.align		4
        /*001c*/ 	.byte	0x03, 0x1b
        /*001e*/ 	.short	0x00ff


	//----- nvinfo : EIATTR_NUM_BARRIERS
	.align		4
        /*0020*/ 	.byte	0x02, 0x4c
        /*0022*/ 	.byte	0x01
	.zero		1


	//----- nvinfo : EIATTR_MERCURY_ISA_VERSION
	.align		4
        /*0024*/ 	.byte	0x03, 0x5f
        /*0026*/ 	.short	0x0101


	//----- nvinfo : EIATTR_COOP_GROUP_MASK_REGIDS
	.align		4
        /*0028*/ 	.byte	0x04, 0x29
        /*002a*/ 	.short	(.L_970 - .L_969)


	//   ....[0]....
.L_969:
        /*002c*/ 	.word	0xffffffff


	//   ....[1]....
        /*0030*/ 	.word	0xffffffff


	//   ....[2]....
        /*0034*/ 	.word	0xffffffff


	//   ....[3]....
        /*0038*/ 	.word	0xffffffff


	//   ....[4]....
        /*003c*/ 	.word	0xffffffff


	//   ....[5]....
        /*0040*/ 	.word	0xffffffff


	//   ....[6]....
        /*0044*/ 	.word	0xffffffff


	//   ....[7]....
        /*0048*/ 	.word	0xffffffff


	//   ....[8]....
        /*004c*/ 	.word	0xffffffff


	//   ....[9]....
        /*0050*/ 	.word	0xffffffff


	//   ....[10]....
        /*0054*/ 	.word	0xffffffff


	//   ....[11]....
        /*0058*/ 	.word	0xffffffff


	//   ....[12]....
        /*005c*/ 	.word	0xffffffff


	//   ....[13]....
        /*0060*/ 	.word	0xffffffff


	//   ....[14]....
        /*0064*/ 	.word	0xffffffff


	//   ....[15]....
        /*0068*/ 	.word	0xffffffff


	//   ....[16]....
        /*006c*/ 	.word	0xffffffff


	//   ....[17]....
        /*0070*/ 	.word	0xffffffff


	//   ....[18]....
        /*0074*/ 	.word	0xffffffff


	//   ....[19]....
        /*0078*/ 	.word	0xffffffff


	//----- nvinfo : EIATTR_COOP_GROUP_INSTR_OFFSETS
	.align		4
.L_970:
        /*007c*/ 	.byte	0x04, 0x28
        /*007e*/ 	.short	(.L_972 - .L_971)


	//   ....[0]....
.L_971:
        /*0080*/ 	.word	0x00004490


	//   ....[1]....
        /*0084*/ 	.word	0x00004550


	//   ....[2]....
        /*0088*/ 	.word	0x000045b0


	//   ....[3]....
        /*008c*/ 	.word	0x000046c0


	//   ....[4]....
        /*0090*/ 	.word	0x000077d0


	//   ....[5]....
        /*0094*/ 	.word	0x00007890


	//   ....[6]....
        /*0098*/ 	.word	0x000078b0


	//   ....[7]....
        /*009c*/ 	.word	0x000078d0


	//   ....[8]....
        /*00a0*/ 	.word	0x0000b280


	//   ....[9]....
        /*00a4*/ 	.word	0x0000b350


	//   ....[10]....
        /*00a8*/ 	.word	0x0000b360


	//   ....[11]....
        /*00ac*/ 	.word	0x0000b390


	//   ....[12]....
        /*00b0*/ 	.word	0x0000edd0


	//   ....[13]....
        /*00b4*/ 	.word	0x0000eeb0


	//   ....[14]....
        /*00b8*/ 	.word	0x0000eed0


	//   ....[15]....
        /*00bc*/ 	.word	0x0000eef0


	//   ....[16]....
        /*00c0*/ 	.word	0x00010c10


	//   ....[17]....
        /*00c4*/ 	.word	0x00010c50


	//   ....[18]....
        /*00c8*/ 	.word	0x00010cc0


	//   ....[19]....
        /*00cc*/ 	.word	0x00010cd0


	//----- nvinfo : EIATTR_EXIT_INSTR_OFFSETS
	.align		4
.L_972:
        /*00d0*/ 	.byte	0x04, 0x1c
        /*00d2*/ 	.short	(.L_974 - .L_973)


	//   ....[0]....
.L_973:
        /*00d4*/ 	.word	0x000004b0


	//   ....[1]....
        /*00d8*/ 	.word	0x00001160


	//   ....[2]....
        /*00dc*/ 	.word	0x000011f0


	//   ....[3]....
        /*00e0*/ 	.word	0x00012b50


	//   ....[4]....
        /*00e4*/ 	.word	0x00012c60


	//----- nvinfo : EIATTR_CRS_STACK_SIZE
	.align		4
.L_974:
        /*00e8*/ 	.byte	0x04, 0x1e
        /*00ea*/ 	.short	(.L_976 - .L_975)
.L_975:
        /*00ec*/ 	.word	0x00000000


	//----- nvinfo : EIATTR_CBANK_PARAM_SIZE
	.align		4
.L_976:
        /*00f0*/ 	.byte	0x03, 0x19
        /*00f2*/ 	.short	0x01d0


	//----- nvinfo : EIATTR_PARAM_CBANK
	.align		4
        /*00f4*/ 	.byte	0x04, 0x0a
        /*00f6*/ 	.short	(.L_978 - .L_977)
	.align		4
.L_977:
        /*00f8*/ 	.word	index@(.nv.constant0._ZN5flash16flash_fwd_kernelI23Flash_fwd_kernel_traitsILi256ELi128ELi64ELi8ELb0ELb0EN7cutlass10bfloat16_tE19Flash_kernel_traitsILi256ELi128ELi64ELi8ES3_EELb0ELb0ELb1ELb0ELb0ELb1ELb1ELb0EEEvNS_16Flash_fwd_paramsE)
        /*00fc*/ 	.short	0x0210
        /*00fe*/ 	.short	0x01d0


	//----- nvinfo : EIATTR_SW_WAR
	.align		4
.L_978:
        /*0100*/ 	.byte	0x04, 0x36
        /*0102*/ 	.short	(.L_980 - .L_979)
.L_979:
        /*0104*/ 	.word	0x00000008
.L_980:


//--------------------- .nv.info._ZN5flash16flash_fwd_kernelI23Flash_fwd_kernel_traitsILi256ELi128ELi64ELi8ELb0ELb0EN7cutlass10bfloat16_tE19Flash_kernel_traitsILi256ELi128ELi64ELi8ES3_EELb1ELb0ELb1ELb1ELb0ELb0ELb0ELb0EEEvNS_16Flash_fwd_paramsE --------------------------
	.section	.nv.info._ZN5flash16flash_fwd_kernelI23Flash_fwd_kernel_traitsILi256ELi128ELi64ELi8ELb0ELb0EN7cutlass10bfloat16_tE19Flash_kernel_traitsILi256ELi128ELi64ELi8ES3_EELb1ELb0ELb1ELb1ELb0ELb0ELb0ELb0EEEvNS_16Flash_fwd_paramsE,"",@"SHT_CUDA_INFO"
	.sectionflags	@""
	.align	4


	//----- nvinfo : EIATTR_CUDA_API_VERSION
	.align		4
        /*0000*/ 	.byte	0x04, 0x37
        /*0002*/ 	.short	(.L_982 - .L_981)
.L_981:
        /*0004*/ 	.word	0x00000082


	//----- nvinfo : EIATTR_KPARAM_INFO
	.align		4
.L_982:
        /*0008*/ 	.byte	0x04, 0x17
        /*000a*/ 	.short	(.L_984 - .L_983)
.L_983:
        /*000c*/ 	.word	0x00000000
        /*0010*/ 	.short	0x0000
        /*0012*/ 	.short	0x0000
        /*0014*/ 	.byte	0x00, 0xf0, 0x41, 0x07


	//----- nvinfo : EIATTR_SPARSE_MMA_MASK
	.align		4
.L_984:
        /*0018*/ 	.byte	0x03, 0x50
        /*001a*/ 	.short	0x0000


	//----- nvinfo : EIATTR_MAXREG_COUNT
	.align		4
        /*001c*/ 	.byte	0x03, 0x1b
        /*001e*/ 	.short	0x00ff


	//----- nvinfo : EIATTR_NUM_BARRIERS
	.align		4
        /*0020*/ 	.byte	0x02, 0x4c
        /*0022*/ 	.byte	0x01
	.zero		1


	//----- nvinfo : EIATTR_ANNOTATIONS
	.align		4
        /*0024*/ 	.byte	0x04, 0x55
        /*0026*/ 	.short	(.L_986 - .L_985)


	//   ....[0]....
.L_985:
        /* <DEDUP_REMOVED lines=19> */


	//----- nvinfo : EIATTR_MERCURY_ISA_VERSION
	.align		4
.L_986:
        /*0140*/ 	.byte	0x03, 0x5f
        /*0142*/ 	.short	0x0101


	//----- nvinfo : EIATTR_COOP_GROUP_MASK_REGIDS
	.align		4
        /*0144*/ 	.byte	0x04, 0x29
        /*0146*/ 	.short	(.L_988 - .L_987)


	//   ....[0]....
.L_987:
        /*0148*/ 	.word	0xffffffff


	//   ....[1]....
        /*014c*/ 	.word	0xffffffff


	//   ....[2]....
        /*0150*/ 	.word	0xffffffff


	//   ....[3]....
        /*0154*/ 	.word	0xffffffff


	//   ....[4]....
        /*0158*/ 	.word	0xffffffff


	//   ....[5]....
        /*015c*/ 	.word	0xffffffff


	//   ....[6]....
        /*0160*/ 	.word	0xffffffff


	//   ....[7]....
        /*0164*/ 	.word	0xffffffff


	//   ....[8]....
        /*0168*/ 	.word	0xffffffff


	//   ....[9]....
        /*016c*/ 	.word	0xffffffff


	//   ....[10]....
        /*0170*/ 	.word	0xffffffff


	//   ....[11]....
        /*0174*/ 	.word	0xffffffff


	//   ....[12]....
        /*0178*/ 	.word	0xffffffff


	//   ....[13]....
        /*017c*/ 	.word	0xffffffff


	//   ....[14]....
        /*0180*/ 	.word	0xffffffff


	//   ....[15]....
        /*0184*/ 	.word	0xffffffff


	//   ....[16]....
        /*0188*/ 	.word	0xffffffff


	//   ....[17]....
        /*018c*/ 	.word	0xffffffff


	//   ....[18]....
        /*0190*/ 	.word	0xffffffff


	//   ....[19]....
        /*0194*/ 	.word	0xffffffff


	//----- nvinfo : EIATTR_COOP_GROUP_INSTR_OFFSETS
	.align		4
.L_988:
        /*0198*/ 	.byte	0x04, 0x28
        /*019a*/ 	.short	(.L_990 - .L_989)


	//   ....[0]....
.L_989:
        /*019c*/ 	.word	0x00006010


	//   ....[1]....
        /*01a0*/ 	.word	0x00006230


	//   ....[2]....
        /*01a4*/ 	.word	0x000063d0


	//   ....[3]....
        /*01a8*/ 	.word	0x000065a0


	//   ....[4]....
        /*01ac*/ 	.word	0x0000ab30


	//   ....[5]....
        /*01b0*/ 	.word	0x0000abd0


	//   ....[6]....
        /*01b4*/ 	.word	0x0000ac60


	//   ....[7]....
        /*01b8*/ 	.word	0x0000ace0


	//   ....[8]....
        /*01bc*/ 	.word	0x0000fc30


	//   ....[9]....
        /*01c0*/ 	.word	0x0000fcf0


	//   ....[10]....
        /*01c4*/ 	.word	0x0000fd80


	//   ....[11]....
        /*01c8*/ 	.word	0x0000fe00


	//   ....[12]....
        /*01cc*/ 	.word	0x00015030


	//   ....[13]....
        /*01d0*/ 	.word	0x000150a0


	//   ....[14]....
        /*01d4*/ 	.word	0x00015100


	//   ....[15]....
        /*01d8*/ 	.word	0x00015120


	//   ....[16]....
        /*01dc*/ 	.word	0x00017770


	//   ....[17]....
        /*01e0*/ 	.word	0x000177b0


	//   ....[18]....
        /*01e4*/ 	.word	0x00017810


	//   ....[19]....
        /*01e8*/ 	.word	0x00017820


	//----- nvinfo : EIATTR_EXIT_INSTR_OFFSETS
	.align		4
.L_990:
        /*01ec*/ 	.byte	0x04, 0x1c
        /*01ee*/ 	.short	(.L_992 - .L_991)


	//   ....[0]....
.L_991:
        /*01f0*/ 	.word	0x000006c0


	//   ....[1]....
        /*01f4*/ 	.word	0x000014d0


	//   ....[2]....
        /*01f8*/ 	.word	0x00001560


	//   ....[3]....
        /*01fc*/ 	.word	0x000197d0


	//   ....[4]....
        /*0200*/ 	.word	0x00019920


	//   ....[5]....
        /*0204*/ 	.word	0x00019940


	//----- nvinfo : EIATTR_CRS_STACK_SIZE
	.align		4
.L_992:
        /*0208*/ 	.byte	0x04, 0x1e
        /*020a*/ 	.short	(.L_994 - .L_993)
.L_993:
        /*020c*/ 	.word	0x00000000


	//----- nvinfo : EIATTR_CBANK_PARAM_SIZE
	.align		4
.L_994:
        /*0210*/ 	.byte	0x03, 0x19
        /*0212*/ 	.short	0x01d0


	//----- nvinfo : EIATTR_PARAM_CBANK
	.align		4
        /*0214*/ 	.byte	0x04, 0x0a
        /*0216*/ 	.short	(.L_996 - .L_995)
	.align		4
.L_995:
        /*0218*/ 	.word	index@(.nv.constant0._ZN5flash16flash_fwd_kernelI23Flash_fwd_kernel_traitsILi256ELi128ELi64ELi8ELb0ELb0EN7cutlass10bfloat16_tE19Flash_kernel_traitsILi256ELi128ELi64ELi8ES3_EELb1ELb0ELb1ELb1ELb0ELb0ELb0ELb0EEEvNS_16Flash_fwd_paramsE)
        /*021c*/ 	.short	0x0210
        /*021e*/ 	.short	0x01d0


	//----- nvinfo : EIATTR_SW_WAR
	.align		4
.L_996:
        /*0220*/ 	.byte	0x04, 0x36
        /*0222*/ 	.short	(.L_998 - .L_997)
.L_997:
        /*0224*/ 	.word	0x00000008
.L_998:


//--------------------- .nv.info._ZN5flash16flash_fwd_kernelI23Flash_fwd_kernel_traitsILi256ELi128ELi64ELi8ELb0ELb0EN7cutlass10bfloat16_tE19Flash_kernel_traitsILi256ELi128ELi64ELi8ES3_EELb1ELb0ELb1ELb0ELb0ELb0ELb0ELb1EEEvNS_16Flash_fwd_paramsE --------------------------
	.section	.nv.info._ZN5flash16flash_fwd_kernelI23Flash_fwd_kernel_traitsILi256ELi128ELi64ELi8ELb0ELb0EN7cutlass10bfloat16_tE19Flash_kernel_traitsILi256ELi128ELi64ELi8ES3_EELb1ELb0ELb1ELb0ELb0ELb0ELb0ELb1EEEvNS_16Flash_fwd_paramsE,"",@"SHT_CUDA_INFO"
	.sectionflags	@""
	.align	4


	//----- nvinfo : EIATTR_CUDA_API_VERSION
	.align		4
        /*0000*/ 	.byte	0x04, 0x37
        /*0002*/ 	.short	(.L_1000 - .L_999)
.L_999:
        /*0004*/ 	.word	0x00000082


	//----- nvinfo : EIATTR_KPARAM_INFO
	.align		4
.L_1000:
        /*0008*/ 	.byte	0x04, 0x17
        /*000a*/ 	.short	(.L_1002 - .L_1001)
.L_1001:
        /*000c*/ 	.word	0x00000000
        /*0010*/ 	.short	0x0000
        /*0012*/ 	.short	0x0000
        /*0014*/ 	.byte	0x00, 0xf0, 0x41, 0x07


	//----- nvinfo : EIATTR_SPARSE_MMA_MASK
	.align		4
.L_1002:
        /*0018*/ 	.byte	0x03, 0x50
        /*001a*/ 	.short	0x0000


	//----- nvinfo : EIATTR_MAXREG_COUNT
	.align		4
        /*001c*/ 	.byte	0x03, 0x1b
        /*001e*/ 	.short	0x00ff


	//----- nvinfo : EIATTR_NUM_BARRIERS
	.align		4
        /*0020*/ 	.byte	0x02, 0x4c
        /*0022*/ 	.byte	0x01
	.zero		1


	//----- nvinfo : EIATTR_ANNOTATIONS
	.align		4
        /*0024*/ 	.byte	0x04, 0x55
        /*0026*/ 	.short	(.L_1004 - .L_1003)


	//   ....[0]....
.L_1003:
        /* <DEDUP_REMOVED lines=143> */


	//----- nvinfo : EIATTR_MERCURY_ISA_VERSION
	.align		4
.L_1004:
        /*0908*/ 	.byte	0x03, 0x5f
        /*090a*/ 	.short	0x0101


	//----- nvinfo : EIATTR_COOP_GROUP_MASK_REGIDS
	.align		4
        /*090c*/ 	.byte	0x04, 0x29
        /*090e*/ 	.short	(.L_1006 - .L_1005)


	//   ....[0]....
.L_1005:
        /*0910*/ 	.word	0xffffffff


	//   ....[1]....
        /*0914*/ 	.word	0xffffffff


	//   ....[2]....
        /*0918*/ 	.word	0xffffffff


	//   ....[3]....
        /*091c*/ 	.word	0xffffffff


	//   ....[4]....
        /*0920*/ 	.word	0xffffffff


	//   ....[5]....
        /*0924*/ 	.word	0xffffffff


	//   ....[6]....
        /*0928*/ 	.word	0xffffffff


	//   ....[7]....
        /*092c*/ 	.word	0xffffffff


	//   ....[8]....
        /*0930*/ 	.word	0xffffffff


	//   ....[9]....
        /*0934*/ 	.word	0xffffffff


	//   ....[10]....
        /*0938*/ 	.word	0xffffffff


	//   ....[11]....
        /*093c*/ 	.word	0xffffffff


	//   ....[12]....
        /*0940*/ 	.word	0xffffffff


	//   ....[13]....
        /*0944*/ 	.word	0xffffffff


	//   ....[14]....
        /*0948*/ 	.word	0xffffffff


	//   ....[15]....
        /*094c*/ 	.word	0xffffffff


	//   ....[16]....
        /*0950*/ 	.word	0xffffffff


	//   ....[17]....
        /*0954*/ 	.word	0xffffffff


	//   ....[18]....
        /*0958*/ 	.word	0xffffffff


	//   ....[19]....
        /*095c*/ 	.word	0xffffffff


	//----- nvinfo : EIATTR_COOP_GROUP_INSTR_OFFSETS
	.align		4
.L_1006:
        /*0960*/ 	.byte	0x04, 0x28
        /*0962*/ 	.short	(.L_1008 - .L_1007)


	//   ....[0]....
.L_1007:
        /*0964*/ 	.word	0x00005bb0


	//   ....[1]....
        /*0968*/ 	.word	0x00005bf0


	//   ....[2]....
        /*096c*/ 	.word	0x00005ce0


	//   ....[3]....
        /*0970*/ 	.word	0x00005d00


	//   ....[4]....
        /*0974*/ 	.word	0x0000b490


	//   ....[5]....
        /*0978*/ 	.word	0x0000b4f0


	//   ....[6]....
        /*097c*/ 	.word	0x0000b510


	//   ....[7]....
        /*0980*/ 	.word	0x0000b5e0


	//   ....[8]....
        /*0984*/ 	.word	0x00013150


	//   ....[9]....
        /*0988*/ 	.word	0x00013190


	//   ....[10]....
        /*098c*/ 	.word	0x000131b0


	//   ....[11]....
        /*0990*/ 	.word	0x000131d0


	//   ....[12]....
        /*0994*/ 	.word	0x0001b1a0


	//   ....[13]....
        /*0998*/ 	.word	0x0001b250


	//   ....[14]....
        /*099c*/ 	.word	0x0001b260


	//   ....[15]....
        /*09a0*/ 	.word	0x0001b2d0


	//   ....[16]....
        /*09a4*/ 	.word	0x0001eb40


	//   ....[17]....
        /*09a8*/ 	.word	0x0001eb80


	//   ....[18]....
        /*09ac*/ 	.word	0x0001ebc0


	//   ....[19]....
        /*09b0*/ 	.word	0x0001ebd0


	//----- nvinfo : EIATTR_EXIT_INSTR_OFFSETS
	.align		4
.L_1008:
        /*09b4*/ 	.byte	0x04, 0x1c
        /*09b6*/ 	.short	(.L_1010 - .L_1009)


	//   ....[0]....
.L_1009:
        /*09b8*/ 	.word	0x00000680


	//   ....[1]....
        /*09bc*/ 	.word	0x000014e0


	//   ....[2]....
        /*09c0*/ 	.word	0x00001570


	//   ....[3]....
        /*09c4*/ 	.word	0x00020c30


	//   ....[4]....
        /*09c8*/ 	.word	0x00020d80


	//   ....[5]....
        /*09cc*/ 	.word	0x00020da0


	//----- nvinfo : EIATTR_CRS_STACK_SIZE
	.align		4
.L_1010:
        /*09d0*/ 	.byte	0x04, 0x1e
        /*09d2*/ 	.short	(.L_1012 - .L_1011)
.L_1011:
        /*09d4*/ 	.word	0x00000000


	//----- nvinfo : EIATTR_CBANK_PARAM_SIZE
	.align		4
.L_1012:
        /*09d8*/ 	.byte	0x03, 0x19
        /*09da*/ 	.short	0x01d0


	//----- nvinfo : EIATTR_PARAM_CBANK
	.align		4
        /*09dc*/ 	.byte	0x04, 0x0a
        /*09de*/ 	.short	(.L_1014 - .L_1013)
	.align		4
.L_1013:
        /*09e0*/ 	.word	index@(.nv.constant0._ZN5flash16flash_fwd_kernelI23Flash_fwd_kernel_traitsILi256ELi128ELi64ELi8ELb0ELb0EN7cutlass10bfloat16_tE19Flash_kernel_traitsILi256ELi128ELi64ELi8ES3_EELb1ELb0ELb1ELb0ELb0ELb0ELb0ELb1EEEvNS_16Flash_fwd_paramsE)
        /*09e4*/ 	.short	0x0210
        /*09e6*/ 	.short	0x01d0


	//----- nvinfo : EIATTR_SW_WAR
	.align		4
.L_1014:
        /*09e8*/ 	.byte	0x04, 0x36
        /*09ea*/ 	.short	(.L_1016 - .L_1015)
.L_1015:
        /*09ec*/ 	.word	0x00000008
.L_1016:


//--------------------- .nv.info._ZN5flash16flash_fwd_kernelI23Flash_fwd_kernel_traitsILi256ELi128ELi64ELi8ELb0ELb0EN7cutlass10bfloat16_tE19Flash_kernel_traitsILi256ELi128ELi64ELi8ES3_EELb0ELb0ELb1ELb0ELb0ELb0ELb1ELb0EEEvNS_16Flash_fwd_paramsE --------------------------
	.section	.nv.info._ZN5flash16flash_fwd_kernelI23Flash_fwd_kernel_traitsILi256ELi128ELi64ELi8ELb0ELb0EN7cutlass10bfloat16_tE19Flash_kernel_traitsILi256ELi128ELi64ELi8ES3_EELb0ELb0ELb1ELb0ELb0ELb0ELb1ELb0EEEvNS_16Flash_fwd_paramsE,"",@"SHT_CUDA_INFO"
	.sectionflags	@""
	.align	4


	//----- nvinfo : EIATTR_CUDA_API_VERSION
	.align		4
        /*0000*/ 	.byte	0x04, 0x37
        /*0002*/ 	.short	(.L_1018 - .L_1017)
.L_1017:
        /*0004*/ 	.word	0x00000082


	//----- nvinfo : EIATTR_KPARAM_INFO
	.align		4
.L_1018:
        /*0008*/ 	.byte	0x04, 0x17
        /*000a*/ 	.short	(.L_1020 - .L_1019)
.L_1019:
        /*000c*/ 	.word	0x00000000
        /*0010*/ 	.short	0x0000
        /*0012*/ 	.short	0x0000
        /*0014*/ 	.byte	0x00, 0xf0, 0x41, 0x07


	//----- nvinfo : EIATTR_SPARSE_MMA_MASK
	.align		4
.L_1020:
        /*0018*/ 	.byte	0x03, 0x50
        /*001a*/ 	.short	0x0000


	//----- nvinfo : EIATTR_MAXREG_COUNT
	.align		4
        /*001c*/ 	.byte	0x03, 0x1b
        /*001e*/ 	.short	0x00ff


	//----- nvinfo : EIATTR_NUM_BARRIERS
	.align		4
        /*0020*/ 	.byte	0x02, 0x4c
        /*0022*/ 	.byte	0x01
	.zero		1


	//----- nvinfo : EIATTR_ANNOTATIONS
	.align		4
        /*0024*/ 	.byte	0x04, 0x55
        /*0026*/ 	.short	(.L_1022 - .L_1021)


	//   ....[0]....
.L_1021:
        /* <DEDUP_REMOVED lines=11> */


	//----- nvinfo : EIATTR_MERCURY_ISA_VERSION
	.align		4
.L_1022:
        /*00c0*/ 	.byte	0x03, 0x5f
        /*00c2*/ 	.short	0x0101


	//----- nvinfo : EIATTR_COOP_GROUP_MASK_REGIDS
	.align		4
        /*00c4*/ 	.byte	0x04, 0x29
        /*00c6*/ 	.short	(.L_1024 - .L_1023)


	//   ....[0]....
.L_1023:
        /*00c8*/ 	.word	0xffffffff


	//   ....[1]....
        /*00cc*/ 	.word	0xffffffff


	//   ....[2]....
        /*00d0*/ 	.word	0xffffffff


	//   ....[3]....
        /*00d4*/ 	.word	0xffffffff


	//   ....[4]....
        /*00d8*/ 	.word	0xffffffff


	//   ....[5]....
        /*00dc*/ 	.word	0xffffffff


	//   ....[6]....
        /*00e0*/ 	.word	0xffffffff


	//   ....[7]....
        /*00e4*/ 	.word	0xffffffff


	//   ....[8]....
        /*00e8*/ 	.word	0xffffffff


	//   ....[9]....
        /*00ec*/ 	.word	0xffffffff


	//   ....[10]....
        /*00f0*/ 	.word	0xffffffff


	//   ....[11]....
        /*00f4*/ 	.word	0xffffffff


	//   ....[12]....
        /*00f8*/ 	.word	0xffffffff


	//   ....[13]....
        /*00fc*/ 	.word	0xffffffff


	//   ....[14]....
        /*0100*/ 	.word	0xffffffff


	//   ....[15]....
        /*0104*/ 	.word	0xffffffff


	//   ....[16]....
        /*0108*/ 	.word	0xffffffff


	//   ....[17]....
        /*010c*/ 	.word	0xffffffff


	//   ....[18]....
        /*0110*/ 	.word	0xffffffff


	//   ....[19]....
        /*0114*/ 	.word	0xffffffff


	//----- nvinfo : EIATTR_COOP_GROUP_INSTR_OFFSETS
	.align		4
.L_1024:
        /*0118*/ 	.byte	0x04, 0x28
        /*011a*/ 	.short	(.L_1026 - .L_1025)


	//   ....[0]....
.L_1025:
        /*011c*/ 	.word	0x00005a90


	//   ....[1]....
        /*0120*/ 	.word	0x00005ab0


	//   ....[2]....
        /*0124*/ 	.word	0x00005b50


	//   ....[3]....
        /*0128*/ 	.word	0x00005b60


	//   ....[4]....
        /*012c*/ 	.word	0x00009380


	//   ....[5]....
        /*0130*/ 	.word	0x00009390


	//   ....[6]....
        /*0134*/ 	.word	0x000093c0


	//   ....[7]....
        /*0138*/ 	.word	0x000093d0


	//   ....[8]....
        /*013c*/ 	.word	0x0000d3f0


	//   ....[9]....
        /*0140*/ 	.word	0x0000d4b0


	//   ....[10]....
        /*0144*/ 	.word	0x0000d4c0


	//   ....[11]....
        /*0148*/ 	.word	0x0000d4f0


	//   ....[12]....
        /*014c*/ 	.word	0x00011930


	//   ....[13]....
        /*0150*/ 	.word	0x00011940


	//   ....[14]....
        /*0154*/ 	.word	0x00011970


	//   ....[15]....
        /*0158*/ 	.word	0x00011980


	//   ....[16]....
        /*015c*/ 	.word	0x00013aa0


	//   ....[17]....
        /*0160*/ 	.word	0x00013ab0


	//   ....[18]....
        /*0164*/ 	.word	0x00013af0


	//   ....[19]....
        /*0168*/ 	.word	0x00013b00


	//----- nvinfo : EIATTR_EXIT_INSTR_OFFSETS
	.align		4
.L_1026:
        /*016c*/ 	.byte	0x04, 0x1c
        /*016e*/ 	.short	(.L_1028 - .L_1027)


	//   ....[0]....
.L_1027:
        /*0170*/ 	.word	0x000004b0


	//   ....[1]....
        /*0174*/ 	.word	0x000012f0


	//   ....[2]....
        /*0178*/ 	.word	0x00001380


	//   ....[3]....
        /*017c*/ 	.word	0x00015940


	//   ....[4]....
        /*0180*/ 	.word	0x00015a90


	//   ....[5]....
        /*0184*/ 	.word	0x00015ab0


	//----- nvinfo : EIATTR_CRS_STACK_SIZE
	.align		4
.L_1028:
        /*0188*/ 	.byte	0x04, 0x1e
        /*018a*/ 	.short	(.L_1030 - .L_1029)
.L_1029:
        /*018c*/ 	.word	0x00000000


	//----- nvinfo : EIATTR_CBANK_PARAM_SIZE
	.align		4
.L_1030:
        /*0190*/ 	.byte	0x03, 0x19
        /*0192*/ 	.short	0x01d0


	//----- nvinfo : EIATTR_PARAM_CBANK
	.align		4
        /*0194*/ 	.byte	0x04, 0x0a
        /*0196*/ 	.short	(.L_1032 - .L_1031)
	.align		4
.L_1031:
        /*0198*/ 	.word	index@(.nv.constant0._ZN5flash16flash_fwd_kernelI23Flash_fwd_kernel_traitsILi256ELi128ELi64ELi8ELb0ELb0EN7cutlass10bfloat16_tE19Flash_kernel_traitsILi256ELi128ELi64ELi8ES3_EELb0ELb0ELb1ELb0ELb0ELb0ELb1ELb0EEEvNS_16Flash_fwd_paramsE)
        /*019c*/ 	.short	0x0210
        /*019e*/ 	.short	0x01d0


	//----- nvinfo : EIATTR_SW_WAR
	.align		4
.L_1032:
        /*01a0*/ 	.byte	0x04, 0x36
        /*01a2*/ 	.short	(.L_1034 - .L_1033)
.L_1033:
        /*01a4*/ 	.word	0x00000008
.L_1034:


//--------------------- .nv.info._ZN5flash16flash_fwd_kernelI23Flash_fwd_kernel_traitsILi256ELi128ELi64ELi8ELb0ELb0EN7cutlass10bfloat16_tE19Flash_kernel_traitsILi256ELi128ELi64ELi8ES3_EELb1ELb0ELb1ELb1ELb0ELb0ELb0ELb1EEEvNS_16Flash_fwd_paramsE --------------------------
	.section	.nv.info._ZN5flash16flash_fwd_kernelI23Flash_fwd_kernel_traitsILi256ELi128ELi64ELi8ELb0ELb0EN7cutlass10bfloat16_tE19Flash_kernel_traitsILi256ELi128ELi64ELi8ES3_EELb1ELb0ELb1ELb1ELb0ELb0ELb0ELb1EEEvNS_16Flash_fwd_paramsE,"",@"SHT_CUDA_INFO"
	.sectionflags	@""
	.align	4


	//----- nvinfo : EIATTR_CUDA_API_VERSION
	.align		4
        /*0000*/ 	.byte	0x04, 0x37
        /*0002*/ 	.short	(.L_1036 - .L_1035)
.L_1035:
        /*0004*/ 	.word	0x00000082


	//----- nvinfo : EIATTR_KPARAM_INFO
	.align		4
.L_1036:
        /*0008*/ 	.byte	0x04, 0x17
        /*000a*/ 	.short	(.L_1038 - .L_1037)
.L_1037:
        /*000c*/ 	.word	0x00000000
        /*0010*/ 	.short	0x0000
        /*0012*/ 	.short	0x0000
        /*0014*/ 	.byte	0x00, 0xf0, 0x41, 0x07


	//----- nvinfo : EIATTR_SPARSE_MMA_MASK
	.align		4
.L_1038:
        /*0018*/ 	.byte	0x03, 0x50
        /*001a*/ 	.short	0x0000


	//----- nvinfo : EIATTR_MAXREG_COUNT
	.align		4
        /*001c*/ 	.byte	0x03, 0x1b
        /*001e*/ 	.short	0x00ff


	//----- nvinfo : EIATTR_NUM_BARRIERS
	.align		4
        /*0020*/ 	.byte	0x02, 0x4c
        /*0022*/ 	.byte	0x01
	.zero		1


	//----- nvinfo : EIATTR_ANNOTATIONS
	.align		4
        /*0024*/ 	.byte	0x04, 0x55
        /*0026*/ 	.short	(.L_1040 - .L_1039)


	//   ....[0]....
.L_1039:
        /* <DEDUP_REMOVED lines=201> */


	//----- nvinfo : EIATTR_MERCURY_ISA_VERSION
	.align		4
.L_1040:
        /*0ca0*/ 	.byte	0x03, 0x5f
        /*0ca2*/ 	.short	0x0101


	//----- nvinfo : EIATTR_COOP_GROUP_MASK_REGIDS
	.align		4
        /*0ca4*/ 	.byte	0x04, 0x29
        /*0ca6*/ 	.short	(.L_1042 - .L_1041)


	//   ....[0]....
.L_1041:
        /*0ca8*/ 	.word	0xffffffff


	//   ....[1]....
        /*0cac*/ 	.word	0xffffffff


	//   ....[2]....
        /*0cb0*/ 	.word	0xffffffff


	//   ....[3]....
        /*0cb4*/ 	.word	0xffffffff


	//   ....[4]....
        /*0cb8*/ 	.word	0xffffffff


	//   ....[5]....
        /*0cbc*/ 	.word	0xffffffff


	//   ....[6]....
        /*0cc0*/ 	.word	0xffffffff


	//   ....[7]....
        /*0cc4*/ 	.word	0xffffffff


	//   ....[8]....
        /*0cc8*/ 	.word	0xffffffff


	//   ....[9]....
        /*0ccc*/ 	.word	0xffffffff


	//   ....[10]....
        /*0cd0*/ 	.word	0xffffffff


	//   ....[11]....
        /*0cd4*/ 	.word	0xffffffff


	//   ....[12]....
        /*0cd8*/ 	.word	0xffffffff


	//   ....[13]....
        /*0cdc*/ 	.word	0xffffffff


	//   ....[14]....
        /*0ce0*/ 	.word	0xffffffff


	//   ....[15]....
        /*0ce4*/ 	.word	0xffffffff


	//   ....[16]....
        /*0ce8*/ 	.word	0xffffffff


	//   ....[17]....
        /*0cec*/ 	.word	0xffffffff


	//   ....[18]....
        /*0cf0*/ 	.word	0xffffffff


	//   ....[19]....
        /*0cf4*/ 	.word	0xffffffff


	//   ....[20]....
        /*0cf8*/ 	.word	0x05000004


	//   ....[21]....
        /*0cfc*/ 	.word	0x05000004


	//   ....[22]....
        /*0d00*/ 	.word	0x05000004


	//   ....[23]....
        /*0d04*/ 	.word	0x05000004


	//----- nvinfo : EIATTR_COOP_GROUP_INSTR_OFFSETS
	.align		4
.L_1042:
        /*0d08*/ 	.byte	0x04, 0x28
        /*0d0a*/ 	.short	(.L_1044 - .L_1043)


	//   ....[0]....
.L_1043:
        /*0d0c*/ 	.word	0x00006140


	//   ....[1]....
        /*0d10*/ 	.word	0x00006240


	//   ....[2]....
        /*0d14*/ 	.word	0x00006310


	//   ....[3]....
        /*0d18*/ 	.word	0x000063f0


	//   ....[4]....
        /*0d1c*/ 	.word	0x0000be90


	//   ....[5]....
        /*0d20*/ 	.word	0x0000bf30


	//   ....[6]....
        /*0d24*/ 	.word	0x0000c1e0


	//   ....[7]....
        /*0d28*/ 	.word	0x0000c220


	//   ....[8]....
        /*0d2c*/ 	.word	0x00014650


	//   ....[9]....
        /*0d30*/ 	.word	0x00014720


	//   ....[10]....
        /*0d34*/ 	.word	0x00014730


	//   ....[11]....
        /*0d38*/ 	.word	0x00014760


	//   ....[12]....
        /*0d3c*/ 	.word	0x0001c770


	//   ....[13]....
        /*0d40*/ 	.word	0x0001c780


	//   ....[14]....
        /*0d44*/ 	.word	0x0001c7b0


	//   ....[15]....
        /*0d48*/ 	.word	0x0001c7c0


	//   ....[16]....
        /*0d4c*/ 	.word	0x000203d0


	//   ....[17]....
        /*0d50*/ 	.word	0x000203e0


	//   ....[18]....
        /*0d54*/ 	.word	0x00020410


	//   ....[19]....
        /*0d58*/ 	.word	0x00020420


	//   ....[20]....
        /*0d5c*/ 	.word	0x00022660


	//   ....[21]....
        /*0d60*/ 	.word	0x000226d0


	//   ....[22]....
        /*0d64*/ 	.word	0x00022740


	//   ....[23]....
        /*0d68*/ 	.word	0x000227a0


	//----- nvinfo : EIATTR_EXIT_INSTR_OFFSETS
	.align		4
.L_1044:
        /*0d6c*/ 	.byte	0x04, 0x1c
        /*0d6e*/ 	.short	(.L_1046 - .L_1045)


	//   ....[0]....
.L_1045:
        /*0d70*/ 	.word	0x00000060


	//----- nvinfo : EIATTR_CRS_STACK_SIZE
	.align		4
.L_1046:
        /*0d74*/ 	.byte	0x04, 0x1e
        /*0d76*/ 	.short	(.L_1048 - .L_1047)
.L_1047:
        /*0d78*/ 	.word	0x00000000


	//----- nvinfo : EIATTR_CBANK_PARAM_SIZE
	.align		4
.L_1048:
        /*0d7c*/ 	.byte	0x03, 0x19
        /*0d7e*/ 	.short	0x01d0


	//----- nvinfo : EIATTR_PARAM_CBANK
	.align		4
        /*0d80*/ 	.byte	0x04, 0x0a
        /*0d82*/ 	.short	(.L_1050 - .L_1049)
	.align		4
.L_1049:
        /*0d84*/ 	.word	index@(.nv.constant0._ZN5flash16flash_fwd_kernelI23Flash_fwd_kernel_traitsILi256ELi128ELi64ELi8ELb0ELb0EN7cutlass10bfloat16_tE19Flash_kernel_traitsILi256ELi128ELi64ELi8ES3_EELb1ELb0ELb1ELb1ELb0ELb0ELb0ELb1EEEvNS_16Flash_fwd_paramsE)
        /*0d88*/ 	.short	0x0210
        /*0d8a*/ 	.short	0x01d0


	//----- nvinfo : EIATTR_SW_WAR
	.align		4
.L_1050:
        /*0d8c*/ 	.byte	0x04, 0x36
        /*0d8e*/ 	.short	(.L_1052 - .L_1051)
.L_1051:
        /*0d90*/ 	.word	0x00000008
.L_1052:


//--------------------- .nv.info._ZN5flash16flash_fwd_kernelI23Flash_fwd_kernel_traitsILi256ELi128ELi64ELi8ELb0ELb0EN7cutlass10bfloat16_tE19Flash_kernel_traitsILi256ELi128ELi64ELi8ES3_EELb0ELb0ELb1ELb1ELb0ELb0ELb1ELb0EEEvNS_16Flash_fwd_paramsE --------------------------
	.section	.nv.info._ZN5flash16flash_fwd_kernelI23Flash_fwd_kernel_traitsILi256ELi128ELi64ELi8ELb0ELb0EN7cutlass10bfloat16_tE19Flash_kernel_traitsILi256ELi128ELi64ELi8ES3_EELb0ELb0ELb1ELb1ELb0ELb0ELb1ELb0EEEvNS_16Flash_fwd_paramsE,"",@"SHT_CUDA_INFO"
	.sectionflags	@""
	.align	4


	//----- nvinfo : EIATTR_CUDA_API_VERSION
	.align		4
        /*0000*/ 	.byte	0x04, 0x37
        /*0002*/ 	.short	(.L_1054 - .L_1053)
.L_1053:
        /*0004*/ 	.word	0x00000082


	//----- nvinfo : EIATTR_KPARAM_INFO
	.align		4
.L_1054:
        /*0008*/ 	.byte	0x04, 0x17
        /*000a*/ 	.short	(.L_1056 - .L_1055)
.L_1055:
        /*000c*/ 	.word	0x00000000
        /*0010*/ 	.short	0x0000
        /*0012*/ 	.short	0x0000
        /*0014*/ 	.byte	0x00, 0xf0, 0x41, 0x07


	//----- nvinfo : EIATTR_SPARSE_MMA_MASK
	.align		4
.L_1056:
        /*0018*/ 	.byte	0x03, 0x50
        /*001a*/ 	.short	0x0000


	//----- nvinfo : EIATTR_MAXREG_COUNT
	.align		4
        /*001c*/ 	.byte	0x03, 0x1b
        /*001e*/ 	.short	0x00ff


	//----- nvinfo : EIATTR_NUM_BARRIERS
	.align		4
        /*0020*/ 	.byte	0x02, 0x4c
        /*0022*/ 	.byte	0x01
	.zero		1


	//----- nvinfo : EIATTR_ANNOTATIONS
	.align		4
        /*0024*/ 	.byte	0x04, 0x55
        /*0026*/ 	.short	(.L_1058 - .L_1057)


	//   ....[0]....
.L_1057:
        /* <DEDUP_REMOVED lines=39> */


	//----- nvinfo : EIATTR_MERCURY_ISA_VERSION
	.align		4
.L_1058:
        /*0280*/ 	.byte	0x03, 0x5f
        /*0282*/ 	.short	0x0101


	//----- nvinfo : EIATTR_COOP_GROUP_MASK_REGIDS
	.align		4
        /*0284*/ 	.byte	0x04, 0x29
        /*0286*/ 	.short	(.L_1060 - .L_1059)


	//   ....[0]....
.L_1059:
        /*0288*/ 	.word	0xffffffff


	//   ....[1]....
        /*028c*/ 	.word	0xffffffff


	//   ....[2]....
        /*0290*/ 	.word	0xffffffff


	//   ....[3]....
        /*0294*/ 	.word	0xffffffff


	//   ....[4]....
        /*0298*/ 	.word	0xffffffff


	//   ....[5]....
        /*029c*/ 	.word	0xffffffff


	//   ....[6]....
        /*02a0*/ 	.word	0xffffffff


	//   ....[7]....
        /*02a4*/ 	.word	0xffffffff


	//   ....[8]....
        /*02a8*/ 	.word	0xffffffff


	//   ....[9]....
        /*02ac*/ 	.word	0xffffffff


	//   ....[10]....
        /*02b0*/ 	.word	0xffffffff


	//   ....[11]....
        /*02b4*/ 	.word	0xffffffff


	//   ....[12]....
        /*02b8*/ 	.word	0xffffffff


	//   ....[13]....
        /*02bc*/ 	.word	0xffffffff


	//   ....[14]....
        /*02c0*/ 	.word	0xffffffff


	//   ....[15]....
        /*02c4*/ 	.word	0xffffffff


	//   ....[16]....
        /*02c8*/ 	.word	0xffffffff


	//   ....[17]....
        /*02cc*/ 	.word	0xffffffff


	//   ....[18]....
        /*02d0*/ 	.word	0xffffffff


	//   ....[19]....
        /*02d4*/ 	.word	0xffffffff


	//----- nvinfo : EIATTR_COOP_GROUP_INSTR_OFFSETS
	.align		4
.L_1060:
        /*02d8*/ 	.byte	0x04, 0x28
        /*02da*/ 	.short	(.L_1062 - .L_1061)


	//   ....[0]....
.L_1061:
        /*02dc*/ 	.word	0x00006680


	//   ....[1]....
        /*02e0*/ 	.word	0x000066d0


	//   ....[2]....
        /*02e4*/ 	.word	0x000066f0


	//   ....[3]....
        /*02e8*/ 	.word	0x00006710


	//   ....[4]....
        /*02ec*/ 	.word	0x0000b5b0


	//   ....[5]....
        /*02f0*/ 	.word	0x0000b600


	//   ....[6]....
        /*02f4*/ 	.word	0x0000b620


	//   ....[7]....
        /*02f8*/ 	.word	0x0000b640


	//   ....[8]....
        /*02fc*/ 	.word	0x00010af0


	//   ....[9]....
        /*0300*/ 	.word	0x00010b40


	//   ....[10]....
        /*0304*/ 	.word	0x00010b60


	//   ....[11]....
        /*0308*/ 	.word	0x00010b80


	//   ....[12]....
        /*030c*/ 	.word	0x00016030


	//   ....[13]....
        /*0310*/ 	.word	0x00016220


	//   ....[14]....
        /*0314*/ 	.word	0x00016240


	//   ....[15]....
        /*0318*/ 	.word	0x000162a0


	//   ....[16]....
        /*031c*/ 	.word	0x000180e0


	//   ....[17]....
        /*0320*/ 	.word	0x000180f0


	//   ....[18]....
        /*0324*/ 	.word	0x00018120


	//   ....[19]....
        /*0328*/ 	.word	0x00018130


	//----- nvinfo : EIATTR_EXIT_INSTR_OFFSETS
	.align		4
.L_1062:
        /*032c*/ 	.byte	0x04, 0x1c
        /*032e*/ 	.short	(.L_1064 - .L_1063)


	//   ....[0]....
.L_1063:
        /*0330*/ 	.word	0x000004b0


	//   ....[1]....
        /*0334*/ 	.word	0x00001300


	//   ....[2]....
        /*0338*/ 	.word	0x00001390


	//   ....[3]....
        /*033c*/ 	.word	0x00019f90


	//   ....[4]....
        /*0340*/ 	.word	0x0001a0e0


	//   ....[5]....
        /*0344*/ 	.word	0x0001a100


	//----- nvinfo : EIATTR_CRS_STACK_SIZE
	.align		4
.L_1064:
        /*0348*/ 	.byte	0x04, 0x1e
        /*034a*/ 	.short	(.L_1066 - .L_1065)
.L_1065:
        /*034c*/ 	.word	0x00000000


	//----- nvinfo : EIATTR_CBANK_PARAM_SIZE
	.align		4
.L_1066:
        /*0350*/ 	.byte	0x03, 0x19
        /*0352*/ 	.short	0x01d0


	//----- nvinfo : EIATTR_PARAM_CBANK
	.align		4
        /*0354*/ 	.byte	0x04, 0x0a
        /*0356*/ 	.short	(.L_1068 - .L_1067)
	.align		4
.L_1067:
        /*0358*/ 	.word	index@(.nv.constant0._ZN5flash16flash_fwd_kernelI23Flash_fwd_kernel_traitsILi256ELi128ELi64ELi8ELb0ELb0EN7cutlass10bfloat16_tE19Flash_kernel_traitsILi256ELi128ELi64ELi8ES3_EELb0ELb0ELb1ELb1ELb0ELb0ELb1ELb0EEEvNS_16Flash_fwd_paramsE)
        /*035c*/ 	.short	0x0210
        /*035e*/ 	.short	0x01d0


	//----- nvinfo : EIATTR_SW_WAR
	.align		4
.L_1068:
        /*0360*/ 	.byte	0x04, 0x36
        /*0362*/ 	.short	(.L_1070 - .L_1069)
.L_1069:
        /*0364*/ 	.word	0x00000008
.L_1070:


//--------------------- .nv.callgraph             --------------------------
	.section	.nv.callgraph,"",@"SHT_CUDA_CALLGRAPH"
	.align	4
	.sectionentsize	8
	.align		4
        /*0000*/ 	.word	0x00000000
	.align		4
        /*0004*/ 	.word	0xffffffff
	.align		4
        /*0008*/ 	.word	0x00000000
	.align		4
        /*000c*/ 	.word	0xfffffffe
	.align		4
        /*0010*/ 	.word	0x00000000
	.align		4
        /*0014*/ 	.word	0xfffffffd
	.align		4
        /*0018*/ 	.word	0x00000000
	.align		4
        /*001c*/ 	.word	0xfffffffc


//--------------------- .nv.constant4             --------------------------
	.section	.nv.constant4,"a",@progbits
	.align	8
	.align		8
.nv.constant4:
        /*0000*/ 	.dword	_ZN66_INTERNAL_e4d567b6_30_flash_fwd_hdim256_bf16_sm80_cu_6987f922_29834cuda3std3__45__cpo5beginE
	.align		8
        /*0008*/ 	.dword	_ZN66_INTERNAL_e4d567b6_30_flash_fwd_hdim256_bf16_sm80_cu_6987f922_29834cuda3std3__45__cpo3endE
	.align		8
        /*0010*/ 	.dword	_ZN66_INTERNAL_e4d567b6_30_flash_fwd_hdim256_bf16_sm80_cu_6987f922_29834cuda3std3__45__cpo6cbeginE
	.align		8
        /*0018*/ 	.dword	_ZN66_INTERNAL_e4d567b6_30_flash_fwd_hdim256_bf16_sm80_cu_6987f922_29834cuda3std3__45__cpo4cendE
	.align		8
        /*0020*/ 	.dword	_ZN66_INTERNAL_e4d567b6_30_flash_fwd_hdim256_bf16_sm80_cu_6987f922_29834cuda3std3__468_GLOBAL__N__e4d567b6_30_flash_fwd_hdim256_bf16_sm80_cu_6987f922_29836ignoreE
	.align		8
        /*0028*/ 	.dword	_ZN66_INTERNAL_e4d567b6_30_flash_fwd_hdim256_bf16_sm80_cu_6987f922_29834cuda3std3__419piecewise_constructE
	.align		8
        /*0030*/ 	.dword	_ZN66_INTERNAL_e4d567b6_30_flash_fwd_hdim256_bf16_sm80_cu_6987f922_29834cuda3std3__48in_placeE
	.align		8
        /*0038*/ 	.dword	_ZN66_INTERNAL_e4d567b6_30_flash_fwd_hdim256_bf16_sm80_cu_6987f922_29834cuda3std6ranges3__45__cpo4swapE
	.align		8
        /*0040*/ 	.dword	_ZN66_INTERNAL_e4d567b6_30_flash_fwd_hdim256_bf16_sm80_cu_6987f922_29834cuda3std6ranges3__45__cpo9iter_moveE
	.align		8
        /*0048*/ 	.dword	_ZN66_INTERNAL_e4d567b6_30_flash_fwd_hdim256_bf16_sm80_cu_6987f922_29834cute7productE
	.align		8
        /*0050*/ 	.dword	_ZN66_INTERNAL_e4d567b6_30_flash_fwd_hdim256_bf16_sm80_cu_6987f922_29834cute1_E


//--------------------- .text._ZN5flash16flash_fwd_kernelI23Flash_fwd_kernel_traitsILi256ELi64ELi64ELi4ELb0ELb0EN7cutlass10bfloat16_tE19Flash_kernel_traitsILi256ELi64ELi64ELi4ES3_EELb0ELb0ELb0ELb0ELb0ELb1ELb0ELb0EEEvNS_16Flash_fwd_paramsE --------------------------
	.section	.text._ZN5flash16flash_fwd_kernelI23Flash_fwd_kernel_traitsILi256ELi64ELi64ELi4ELb0ELb0EN7cutlass10bfloat16_tE19Flash_kernel_traitsILi256ELi64ELi64ELi4ES3_EELb0ELb0ELb0ELb0ELb0ELb1ELb0ELb0EEEvNS_16Flash_fwd_paramsE,"ax",@progbits
	.align	128
        .global         _ZN5flash16flash_fwd_kernelI23Flash_fwd_kernel_traitsILi256ELi64ELi64ELi4ELb0ELb0EN7cutlass10bfloat16_tE19Flash_kernel_traitsILi256ELi64ELi64ELi4ES3_EELb0ELb0ELb0ELb0ELb0ELb1ELb0ELb0EEEvNS_16Flash_fwd_paramsE
        .type           _ZN5flash16flash_fwd_kernelI23Flash_fwd_kernel_traitsILi256ELi64ELi64ELi4ELb0ELb0EN7cutlass10bfloat16_tE19Flash_kernel_traitsILi256ELi64ELi64ELi4ES3_EELb0ELb0ELb0ELb0ELb0ELb1ELb0ELb0EEEvNS_16Flash_fwd_paramsE,@function
        .size           _ZN5flash16flash_fwd_kernelI23Flash_fwd_kernel_traitsILi256ELi64ELi64ELi4ELb0ELb0EN7cutlass10bfloat16_tE19Flash_kernel_traitsILi256ELi64ELi64ELi4ES3_EELb0ELb0ELb0ELb0ELb0ELb1ELb0ELb0EEEvNS_16Flash_fwd_paramsE,(.L_x_2387 - _ZN5flash16flash_fwd_kernelI23Flash_fwd_kernel_traitsILi256ELi64ELi64ELi4ELb0ELb0EN7cutlass10bfloat16_tE19Flash_kernel_traitsILi256ELi64ELi64ELi4ES3_EELb0ELb0ELb0ELb0ELb0ELb1ELb0ELb0EEEvNS_16Flash_fwd_paramsE)
        .other          _ZN5flash16flash_fwd_kernelI23Flash_fwd_kernel_traitsILi256ELi64ELi64ELi4ELb0ELb0EN7cutlass10bfloat16_tE19Flash_kernel_traitsILi256ELi64ELi64ELi4ES3_EELb0ELb0ELb0ELb0ELb0ELb1ELb0ELb0EEEvNS_16Flash_fwd_paramsE,@"STO_CUDA_ENTRY STV_DEFAULT"
_ZN5flash16flash_fwd_kernelI23Flash_fwd_kernel_traitsILi256ELi64ELi64ELi4ELb0ELb0EN7cutlass10bfloat16_tE19Flash_kernel_traitsILi256ELi64ELi64ELi4ES3_EELb0ELb0ELb0ELb0ELb0ELb1ELb0ELb0EEEvNS_16Flash_fwd_paramsE:
.text._ZN5flash16flash_fwd_kernelI23Flash_fwd_kernel_traitsILi256ELi64ELi64ELi4ELb0ELb0EN7cutlass10bfloat16_tE19Flash_kernel_traitsILi256ELi64ELi64ELi4ES3_EELb0ELb0ELb0ELb0ELb0ELb1ELb0ELb0EEEvNS_16Flash_fwd_paramsE:
[----:B------:R-:W-:Y:S08]  /*0000*/  LDC R1, c[0x0][0x28] ;  /* 0x00000a00ff017b82 */ /* 0x000ff00000000800 */
[----:B------:R-:W1:Y:S01]  /*0010*/  S2UR UR23, SR_CTAID.Y ;  /* 0x00000000001779c3 */ /* 0x000e620000002600 */
[----:B------:R-:W-:Y:S01]  /*0020*/  ULDC.64 UR4, c[0x0][0x300] ;  /* 0x0000c00000047ab9 */ /* 0x000fe20000000a00 */
[----:B------:R-:W-:Y:S01]  /*0030*/  ULDC.64 UR6, c[0x0][0x2f0] ;  /* 0x0000bc0000067ab9 */ /* 0x000fe20000000a00 */
[----:B------:R-:W-:-:S02]  /*0040*/  UISETP.NE.U32.AND UP1, UPT, UR4, URZ, UPT ;  /* 0x0000003f0400728c */ /* 0x000fc4000bf25070 */
[----:B------:R-:W-:Y:S02]  /*0050*/  UISETP.NE.U32.AND UP2, UPT, UR6, URZ, UPT ;  /* 0x0000003f0600728c */ /* 0x000fe4000bf45070 */
[----:B------:R-:W-:Y:S02]  /*0060*/  UISETP.NE.AND.EX UP1, UPT, UR5, URZ, UPT, UP1 ;  /* 0x0000003f0500728c */ /* 0x000fe4000bf25310 */
[----:B------:R-:W-:Y:S01]  /*0070*/  UISETP.NE.AND.EX UP2, UPT, UR7, URZ, UPT, UP2 ;  /* 0x0000003f0700728c */ /* 0x000fe2000bf45320 */
[----:B------:R-:W-:Y:S01]  /*0080*/  ULDC.64 UR8, c[0x0][0x2f0] ;  /* 0x0000bc0000087ab9 */ /* 0x000fe20000000a00 */
[----:B------:R-:W-:Y:S02]  /*0090*/  ULDC.U8 UR6, c[0x0][0x3c2] ;  /* 0x0000f08000067ab9 */ /* 0x000fe40000000000 */
[----:B------:R-:W-:Y:S01]  /*00a0*/  PLOP3.LUT P0, PT, PT, PT, UP1, 0x80, 0x0 ;  /* 0x000000000000781c */ /* 0x000fe20003f0f018 */
[----:B------:R-:W-:Y:S01]  /*00b0*/  ULDC.64 UR4, c[0x0][0x2f8] ;  /* 0x0000be0000047ab9 */ /* 0x000fe20000000a00 */
[----:B------:R-:W-:Y:S01]  /*00c0*/  PLOP3.LUT P2, PT, PT, PT, UP2, 0x80, 0x0 ;  /* 0x000000000000781c */ /* 0x000fe20003f4f028 */
[----:B------:R-:W-:-:S02]  /*00d0*/  UISETP.NE.AND UP3, UPT, UR6, URZ, UPT ;  /* 0x0000003f0600728c */ /* 0x000fc4000bf65270 */
[----:B------:R-:W-:Y:S01]  /*00e0*/  UISETP.EQ.U32.AND UP0, UPT, UR4, URZ, UPT ;  /* 0x0000003f0400728c */ /* 0x000fe2000bf02070 */
[----:B------:R-:W-:Y:S01]  /*00f0*/  ULDC.64 UR18, c[0x0][0x208] ;  /* 0x0000820000127ab9 */ /* 0x000fe20000000a00 */
[----:B------:R-:W-:Y:S02]  /*0100*/  ULDC.64 UR6, c[0x0][0x2f8] ;  /* 0x0000be0000067ab9 */ /* 0x000fe40000000a00 */
[----:B------:R-:W-:Y:S02]  /*0110*/  UISETP.EQ.OR.EX UP0, UPT, UR5, URZ, !UP3, UP0 ;  /* 0x0000003f0500728c */ /* 0x000fe4000df02700 */
[----:B-1----:R-:W-:-:S06]  /*0120*/  UIMAD.WIDE UR8, UR23, 0x4, UR8 ;  /* 0x00000004170878a5 */ /* 0x002fcc000f8e0208 */
[----:B------:R-:W-:Y:S02]  /*0130*/  IMAD.U32 R10, RZ, RZ, UR8 ;  /* 0x00000008ff0a7e24 */ /* 0x000fe4000f8e00ff */
[----:B------:R-:W-:Y:S01]  /*0140*/  IMAD.U32 R11, RZ, RZ, UR9 ;  /* 0x00000009ff0b7e24 */ /* 0x000fe2000f8e00ff */
[----:B------:R-:W-:Y:S02]  /*0150*/  @UP1 ULDC.64 UR8, c[0x0][0x300] ;  /* 0x0000c00000081ab9 */ /* 0x000fe40000000a00 */
[----:B------:R-:W-:Y:S02]  /*0160*/  @UP1 UIMAD.WIDE UR8, UR23, 0x4, UR8 ;  /* 0x00000004170818a5 */ /* 0x000fe4000f8e0208 */
[----:B------:R-:W2:Y:S04]  /*0170*/  @P2 LDG.E R5, desc[UR18][R10.64] ;  /* 0x000000120a052981 */ /* 0x000ea8000c1e1900 */
[----:B------:R-:W-:Y:S01]  /*0180*/  IMAD.U32 R8, RZ, RZ, UR8 ;  /* 0x00000008ff087e24 */ /* 0x000fe2000f8e00ff */
[----:B------:R-:W3:Y:S01]  /*0190*/  @P2 LDG.E R0, desc[UR18][R10.64+0x4] ;  /* 0x000004120a002981 */ /* 0x000ee2000c1e1900 */
[----:B------:R-:W-:Y:S01]  /*01a0*/  IMAD.U32 R9, RZ, RZ, UR9 ;  /* 0x00000009ff097e24 */ /* 0x000fe2000f8e00ff */
[----:B------:R-:W-:Y:S01]  /*01b0*/  PLOP3.LUT P1, PT, PT, PT, UP0, 0x80, 0x0 ;  /* 0x000000000000781c */ /* 0x000fe20003f2f008 */
[----:B------:R-:W-:-:S03]  /*01c0*/  UIMAD.WIDE UR6, UR23, 0x4, UR6 ;  /* 0x00000004170678a5 */ /* 0x000fc6000f8e0206 */
[----:B------:R-:W4:Y:S03]  /*01d0*/  @P0 LDG.E R2, desc[UR18][R8.64] ;  /* 0x0000001208020981 */ /* 0x000f26000c1e1900 */
[----:B------:R-:W-:Y:S02]  /*01e0*/  IMAD.U32 R6, RZ, RZ, UR6 ;  /* 0x00000006ff067e24 */ /* 0x000fe4000f8e00ff */
[----:B------:R-:W-:-:S05]  /*01f0*/  IMAD.U32 R7, RZ, RZ, UR7 ;  /* 0x00000007ff077e24 */ /* 0x000fca000f8e00ff */
[----:B------:R-:W5:Y:S01]  /*0200*/  @!P1 LDG.E R3, desc[UR18][R6.64] ;  /* 0x0000001206039981 */ /* 0x000f62000c1e1900 */
[----:B------:R-:W-:Y:S01]  /*0210*/  UMOV UR14, 0xffffffff ;  /* 0xffffffff000e7882 */ /* 0x000fe20000000000 */
[----:B------:R-:W-:Y:S01]  /*0220*/  UMOV UR26, URZ ;  /* 0x0000003f001a7c82 */ /* 0x000fe20008000000 */
[----:B------:R-:W1:Y:S01]  /*0230*/  S2R R4, SR_TID.X ;  /* 0x0000000000047919 */ /* 0x000e620000002100 */
[----:B------:R-:W-:Y:S01]  /*0240*/  UMOV UR21, 0xffffffff ;  /* 0xffffffff00157882 */ /* 0x000fe20000000000 */
[----:B------:R-:W1:Y:S08]  /*0250*/  S2UR UR15, SR_CTAID.X ;  /* 0x00000000000f79c3 */ /* 0x000e700000002500 */
[----:B------:R-:W1:Y:S01]  /*0260*/  S2UR UR8, SR_CTAID.Z ;  /* 0x00000000000879c3 */ /* 0x000e620000002700 */
[----:B--2---:R-:W-:-:S02]  /*0270*/  @P2 R2UR UR14, R5 ;  /* 0x00000000050e22ca */ /* 0x004fc400000e0000 */
[----:B---3--:R-:W-:Y:S02]  /*0280*/  @P2 R2UR UR16, R0 ;  /* 0x00000000001022ca */ /* 0x008fe400000e0000 */
[----:B----4-:R-:W-:Y:S02]  /*0290*/  @P0 R2UR UR26, R2 ;  /* 0x00000000021a02ca */ /* 0x010fe400000e0000 */
[----:B------:R-:W-:-:S04]  /*02a0*/  ISETP.NE.U32.AND P0, PT, RZ, UR4, PT ;  /* 0x00000004ff007c0c */ /* 0x000fc8000bf05070 */
[----:B------:R-:W-:-:S05]  /*02b0*/  ISETP.NE.AND.EX P0, PT, RZ, UR5, PT, P0 ;  /* 0x00000005ff007c0c */ /* 0x000fca000bf05300 */
[----:B------:R-:W-:Y:S01]  /*02c0*/  @UP2 UIADD3 UR16, UR16, -UR14, URZ ;  /* 0x8000000e10102290 */ /* 0x000fe2000fffe03f */
[----:B-----5:R-:W-:-:S06]  /*02d0*/  @!P1 R2UR UR21, R3 ;  /* 0x00000000031592ca */ /* 0x020fcc00000e0000 */
[----:B------:R-:W-:Y:S01]  /*02e0*/  @!UP2 ULDC UR16, c[0x0][0x2c4] ;  /* 0x0000b1000010aab9 */ /* 0x000fe20000000800 */
[----:B-1----:R-:W-:Y:S08]  /*02f0*/  @!P0 BRA `(.L_x_0) ;  /* 0x00000000001c8947 */ /* 0x002ff00003800000 */
[----:B------:R-:W-:-:S13]  /*0300*/  PLOP3.LUT P0, PT, PT, PT, UP3, 0x80, 0x0 ;  /* 0x000000000000781c */ /* 0x000fda0003f0f038 */
[----:B------:R-:W2:Y:S04]  /*0310*/  @P0 LDG.E R0, desc[UR18][R6.64+0x4] ;  /* 0x0000041206000981 */ /* 0x000ea8000c1e1900 */
[----:B------:R-:W3:Y:S01]  /*0320*/  @!P0 LDG.E R2, desc[UR18][R6.64] ;  /* 0x0000001206028981 */ /* 0x000ee2000c1e1900 */
[----:B--2---:R-:W-:-:S13]  /*0330*/  @P0 R2UR UR6, R0 ;  /* 0x00000000000602ca */ /* 0x004fda00000e0000 */
[----:B------:R-:W-:-:S07]  /*0340*/  @UP3 UIADD3 UR6, UR6, -UR21, URZ ;  /* 0x8000001506063290 */ /* 0x000fce000fffe03f */
[----:B---3--:R-:W-:Y:S01]  /*0350*/  @!P0 R2UR UR6, R2 ;  /* 0x00000000020682ca */ /* 0x008fe200000e0000 */
[----:B------:R-:W-:-:S14]  /*0360*/  BRA `(.L_x_1) ;  /* 0x0000000000047947 */ /* 0x000fdc0003800000 */
.L_x_0:
[----:B------:R-:W-:-:S05]  /*0370*/  ULDC UR6, c[0x0][0x2c8] ;  /* 0x0000b20000067ab9 */ /* 0x000fca0000000800 */
.L_x_1:
[----:B------:R-:W-:Y:S02]  /*0380*/  ULDC.64 UR4, c[0x0][0x308] ;  /* 0x0000c20000047ab9 */ /* 0x000fe40000000a00 */
[----:B------:R-:W-:-:S04]  /*0390*/  UISETP.NE.U32.AND UP2, UPT, UR4, URZ, UPT ;  /* 0x0000003f0400728c */ /* 0x000fc8000bf45070 */
[----:B------:R-:W-:-:S06]  /*03a0*/  UISETP.NE.AND.EX UP2, UPT, UR5, URZ, UPT, UP2 ;  /* 0x0000003f0500728c */ /* 0x000fcc000bf45320 */
[----:B------:R-:W-:-:S05]  /*03b0*/  PLOP3.LUT P0, PT, PT, PT, UP2, 0x80, 0x0 ;  /* 0x000000000000781c */ /* 0x000fca0003f0f028 */
[----:B------:R-:W-:Y:S02]  /*03c0*/  @UP2 ULDC.64 UR4, c[0x0][0x308] ;  /* 0x0000c20000042ab9 */ /* 0x000fe40000000a00 */
[----:B------:R-:W-:-:S06]  /*03d0*/  @UP2 UIMAD.WIDE UR4, UR23, 0x4, UR4 ;  /* 0x00000004170428a5 */ /* 0x000fcc000f8e0204 */
[----:B------:R-:W-:Y:S02]  /*03e0*/  IMAD.U32 R2, RZ, RZ, UR4 ;  /* 0x00000004ff027e24 */ /* 0x000fe4000f8e00ff */
[----:B------:R-:W-:Y:S01]  /*03f0*/  IMAD.U32 R3, RZ, RZ, UR5 ;  /* 0x00000005ff037e24 */ /* 0x000fe2000f8e00ff */
[----:B------:R-:W-:Y:S01]  /*0400*/  USHF.L.U32 UR9, UR15, 0x6, URZ ;  /* 0x000000060f097899 */ /* 0x000fe2000800063f */
[----:B------:R-:W-:-:S03]  /*0410*/  @!UP2 ULDC.64 UR4, c[0x0][0x318] ;  /* 0x0000c6000004aab9 */ /* 0x000fc60000000a00 */
[----:B------:R-:W2:Y:S01]  /*0420*/  @P0 LDG.E R0, desc[UR18][R2.64] ;  /* 0x0000001202000981 */ /* 0x000ea2000c1e1900 */
[----:B------:R-:W-:Y:S02]  /*0430*/  UISETP.GT.AND UP1, UPT, UR16, UR9, UPT ;  /* 0x000000091000728c */ /* 0x000fe4000bf24270 */
[----:B------:R-:W-:-:S03]  /*0440*/  @!UP2 UISETP.NE.U32.AND UP0, UPT, UR4, URZ, UPT ;  /* 0x0000003f0400a28c */ /* 0x000fc6000bf05070 */
[----:B------:R-:W-:Y:S01]  /*0450*/  @!UP2 ULDC UR4, c[0x0][0x2cc] ;  /* 0x0000b3000004aab9 */ /* 0x000fe20000000800 */
[----:B------:R-:W-:-:S04]  /*0460*/  @!UP2 UISETP.NE.AND.EX UP0, UPT, UR5, URZ, UPT, UP0 ;  /* 0x0000003f0500a28c */ /* 0x000fc8000bf05300 */
[----:B------:R-:W-:Y:S01]  /*0470*/  @!UP2 USEL UR4, UR4, URZ, UP0 ;  /* 0x0000003f0404a287 */ /* 0x000fe20008000000 */
[----:B--2---:R-:W-:Y:S02]  /*0480*/  @P0 R2UR UR17, R0 ;  /* 0x00000000001102ca */ /* 0x004fe400000e0000 */
[----:B------:R-:W-:-:S11]  /*0490*/  PLOP3.LUT P0, PT, PT, PT, UP1, 0x80, 0x0 ;  /* 0x000000000000781c */ /* 0x000fd60003f0f018 */
[----:B------:R-:W-:Y:S02]  /*04a0*/  @UP2 UIADD3 UR17, UR17, -UR26, URZ ;  /* 0x8000001a11112290 */ /* 0x000fe4000fffe03f */
[----:B------:R-:W-:Y:S01]  /*04b0*/  @!UP2 UIADD3 UR17, UR4, UR6, -UR26 ;  /* 0x000000060411a290 */ /* 0x000fe2000fffe81a */
[----:B------:R-:W-:Y:S11]  /*04c0*/  @!P0 EXIT ;  /* 0x000000000000894d */ /* 0x000ff60003800000 */
[----:B------:R-:W-:Y:S02]  /*04d0*/  UISETP.GE.AND UP0, UPT, UR17, 0x1, UPT ;  /* 0x000000011100788c */ /* 0x000fe4000bf06270 */
[----:B------:R-:W-:-:S04]  /*04e0*/  UIADD3 UR4, UR17, 0x3f, URZ ;  /* 0x0000003f11047890 */ /* 0x000fc8000fffe03f */
[----:B------:R-:W-:Y:S01]  /*04f0*/  PLOP3.LUT P0, PT, PT, PT, UP0, 0x80, 0x0 ;  /* 0x000000000000781c */ /* 0x000fe20003f0f008 */
[----:B------:R-:W-:-:S04]  /*0500*/  USHF.R.S32.HI UR12, URZ, 0x1f, UR4 ;  /* 0x0000001f3f0c7899 */ /* 0x000fc80008011404 */
[----:B------:R-:W-:-:S08]  /*0510*/  ULEA.HI UR12, UR12, UR4, URZ, 0x6 ;  /* 0x000000040c0c7291 */ /* 0x000fd0000f8f303f */
[----:B------:R-:W-:Y:S05]  /*0520*/  @!P0 BRA `(.L_x_2) ;  /* 0x0000009400d48947 */ /* 0x000fea0003800000 */
[----:B------:R-:W1:Y:S01]  /*0530*/  LDC R5, c[0x0][0x278] ;  /* 0x00009e00ff057b82 */ /* 0x000e620000000800 */
[----:B------:R-:W-:Y:S01]  /*0540*/  SHF.R.S32.HI R13, RZ, 0x1f, R4 ;  /* 0x0000001fff0d7819 */ /* 0x000fe20000011404 */
[----:B------:R-:W-:Y:S01]  /*0550*/  UIADD3 UR5, -UR9, UR16, URZ ;  /* 0x0000001009057290 */ /* 0x000fe2000fffe13f */
[----:B------:R-:W2:Y:S01]  /*0560*/  S2R R6, SR_CTAID.Z ;  /* 0x0000000000067919 */ /* 0x000ea20000002700 */
[----:B------:R-:W-:Y:S01]  /*0570*/  UISETP.NE.AND UP0, UPT, UR14, -0x1, UPT ;  /* 0xffffffff0e00788c */ /* 0x000fe2000bf05270 */
[----:B------:R-:W-:Y:S01]  /*0580*/  LEA.HI R3, R13, R4, RZ, 0x3 ;  /* 0x000000040d037211 */ /* 0x000fe200078f18ff */
[----:B------:R-:W-:Y:S01]  /*0590*/  IMAD.U32 R31, RZ, RZ, UR15 ;  /* 0x0000000fff1f7e24 */ /* 0x000fe2000f8e00ff */
[----:B------:R-:W-:Y:S02]  /*05a0*/  ULEA.HI.SX32 UR13, UR12, 0xffffffff, 0x1a ;  /* 0xffffffff0c0d7891 */ /* 0x000fe4000f8fd23f */
[----:B------:R-:W-:Y:S02]  /*05b0*/  SHF.R.S32.HI R18, RZ, 0x3, R3 ;  /* 0x00000003ff127819 */ /* 0x000fe40000011403 */
[----:B------:R-:W-:Y:S01]  /*05c0*/  LOP3.LUT R3, R3, 0xfffffff8, RZ, 0xc0, !PT ;  /* 0xfffffff803037812 */ /* 0x000fe200078ec0ff */
[----:B------:R-:W-:Y:S01]  /*05d0*/  UIMAD UR20, UR13, -0x40, UR17 ;  /* 0xffffffc00d1478a4 */ /* 0x000fe2000f8e0211 */
[C---:B------:R-:W-:Y:S01]  /*05e0*/  ISETP.GE.AND P1, PT, R18.reuse, UR5, PT ;  /* 0x0000000512007c0c */ /* 0x040fe2000bf26270 */
[C---:B------:R-:W-:Y:S01]  /*05f0*/  VIADD R21, R18.reuse, 0x10 ;  /* 0x0000001012157836 */ /* 0x040fe20000000000 */
[----:B------:R-:W-:Y:S01]  /*0600*/  @UP0 ULDC.64 UR6, c[0x0][0x240] ;  /* 0x0000900000060ab9 */ /* 0x000fe20000000a00 */
[C---:B------:R-:W-:Y:S01]  /*0610*/  VIADD R20, R18.reuse, 0x20 ;  /* 0x0000002012147836 */ /* 0x040fe20000000000 */
[----:B------:R-:W-:Y:S01]  /*0620*/  @UP0 UIMAD.WIDE.U32 UR10, UR14, UR6, URZ ;  /* 0x000000060e0a02a5 */ /* 0x000fe2000f8e003f */
[----:B------:R-:W-:Y:S01]  /*0630*/  IMAD.SHL.U32 R11, R18, 0x40, RZ ;  /* 0x00000040120b7824 */ /* 0x000fe200078e00ff */
[----:B------:R-:W-:Y:S01]  /*0640*/  ISETP.GE.AND P2, PT, R21, UR5, PT ;  /* 0x0000000515007c0c */ /* 0x000fe2000bf46270 */
[----:B------:R-:W-:Y:S01]  /*0650*/  @!UP0 USHF.R.S32.HI UR9, URZ, 0x1f, UR23 ;  /* 0x0000001f3f098899 */ /* 0x000fe20008011417 */
[----:B------:R-:W-:Y:S01]  /*0660*/  ISETP.GE.AND P0, PT, R20, UR5, PT ;  /* 0x0000000514007c0c */ /* 0x000fe2000bf06270 */
[----:B------:R-:W-:Y:S01]  /*0670*/  @UP0 UIMAD UR4, UR14, UR7, UR11 ;  /* 0x000000070e0402a4 */ /* 0x000fe2000f8e020b */
[----:B------:R-:W-:-:S02]  /*0680*/  LOP3.LUT R11, R11, 0x1c0, RZ, 0xc0, !PT ;  /* 0x000001c00b0b7812 */ /* 0x000fc400078ec0ff */
[----:B-1----:R-:W-:Y:S01]  /*0690*/  IABS R28, R5 ;  /* 0x00000005001c7213 */ /* 0x002fe20000000000 */
[----:B------:R-:W-:Y:S01]  /*06a0*/  @!UP0 ULDC.64 UR6, c[0x0][0x228] ;  /* 0x00008a0000068ab9 */ /* 0x000fe20000000a00 */
[----:B------:R-:W-:Y:S01]  /*06b0*/  SHF.R.U32.HI R12, RZ, 0x3, R11 ;  /* 0x00000003ff0c7819 */ /* 0x000fe2000001160b */
[----:B------:R-:W-:Y:S01]  /*06c0*/  @!UP0 UIMAD UR9, UR9, UR6, URZ ;  /* 0x00000006090982a4 */ /* 0x000fe2000f8e023f */
[----:B------:R-:W1:Y:S01]  /*06d0*/  I2F.RP R0, R28 ;  /* 0x0000001c00007306 */ /* 0x000e620000209400 */
[----:B------:R-:W-:Y:S01]  /*06e0*/  @!UP0 UIMAD.WIDE.U32 UR24, UR23, UR6, URZ ;  /* 0x00000006171882a5 */ /* 0x000fe2000f8e003f */
[--C-:B------:R-:W-:Y:S01]  /*06f0*/  SHF.R.S32.HI R19, RZ, 0x1f, R18.reuse ;  /* 0x0000001fff137819 */ /* 0x100fe20000011412 */
[----:B------:R-:W3:Y:S01]  /*0700*/  @!P2 S2R R29, SR_CgaCtaId ;  /* 0x00000000001da919 */ /* 0x000ee20000008800 */
[----:B------:R-:W-:Y:S01]  /*0710*/  @!UP0 UIMAD UR7, UR23, UR7, UR9 ;  /* 0x00000007170782a4 */ /* 0x000fe2000f8e0209 */
[----:B------:R-:W4:Y:S01]  /*0720*/  @!P1 LDC.64 R14, c[0x0][0x210] ;  /* 0x00008400ff0e9b82 */ /* 0x000f220000000a00 */
[----:B--2---:R-:W-:Y:S01]  /*0730*/  IABS R6, R6 ;  /* 0x0000000600067213 */ /* 0x004fe20000000000 */
[----:B------:R-:W2:Y:S01]  /*0740*/  @!P0 S2R R27, SR_CgaCtaId ;  /* 0x00000000001b8919 */ /* 0x000ea20000008800 */
[----:B------:R-:W-:Y:S01]  /*0750*/  @!UP0 UIADD3 UR4, UR25, UR7, URZ ;  /* 0x0000000719048290 */ /* 0x000fe2000fffe03f */
[----:B------:R-:W-:Y:S01]  /*0760*/  IMAD.WIDE R30, R31, 0x40, R18 ;  /* 0x000000401f1e7825 */ /* 0x000fe200078e0212 */
[----:B------:R-:W-:Y:S01]  /*0770*/  @!UP0 UMOV UR10, UR24 ;  /* 0x00000018000a8c82 */ /* 0x000fe20008000000 */
[----:B------:R-:W-:Y:S01]  /*0780*/  ULDC.64 UR6, c[0x0][0x258] ;  /* 0x0000960000067ab9 */ /* 0x000fe20000000a00 */
[----:B------:R-:W-:Y:S01]  /*0790*/  @!P0 MOV R24, 0x400 ;  /* 0x0000040000188802 */ /* 0x000fe20000000f00 */
[----:B------:R-:W-:Y:S01]  /*07a0*/  IMAD.U32 R22, RZ, RZ, UR6 ;  /* 0x00000006ff167e24 */ /* 0x000fe2000f8e00ff */
[----:B------:R-:W-:Y:S01]  /*07b0*/  @!P2 IADD3 R34, P4, R30, 0x10, RZ ;  /* 0x000000101e22a810 */ /* 0x000fe20007f9e0ff */
[----:B-1----:R-:W1:Y:S01]  /*07c0*/  MUFU.RCP R8, R0 ;  /* 0x0000000000087308 */ /* 0x002e620000001000 */
[----:B------:R-:W-:-:S03]  /*07d0*/  UISETP.NE.AND UP0, UPT, UR21, -0x1, UPT ;  /* 0xffffffff1500788c */ /* 0x000fc6000bf05270 */
[----:B------:R-:W-:Y:S01]  /*07e0*/  @!P2 IMAD.X R35, RZ, RZ, R31, P4 ;  /* 0x000000ffff23a224 */ /* 0x000fe200020e061f */
[----:B------:R-:W-:-:S05]  /*07f0*/  @!P0 IADD3 R36, P4, R30, 0x20, RZ ;  /* 0x000000201e248810 */ /* 0x000fca0007f9e0ff */
[----:B------:R-:W-:Y:S02]  /*0800*/  @!P0 IMAD.X R37, RZ, RZ, R31, P4 ;  /* 0x000000ffff258224 */ /* 0x000fe400020e061f */
[----:B------:R-:W-:Y:S02]  /*0810*/  @UP0 UIADD3 UR24, UR26, UR21, URZ ;  /* 0x000000151a180290 */ /* 0x000fe4000fffe03f */
[----:B------:R-:W-:Y:S01]  /*0820*/  @UP0 UIADD3 UR21, UR26, UR21, URZ ;  /* 0x000000151a150290 */ /* 0x000fe2000fffe03f */
[----:B-1----:R-:W-:Y:S02]  /*0830*/  VIADD R8, R8, 0xffffffe ;  /* 0x0ffffffe08087836 */ /* 0x002fe40000000000 */
[----:B------:R-:W-:Y:S02]  /*0840*/  IMAD.IADD R0, R4, 0x1, -R3 ;  /* 0x0000000104007824 */ /* 0x000fe400078e0a03 */
[----:B------:R-:W1:Y:S01]  /*0850*/  F2I.FTZ.U32.TRUNC.NTZ R9, R8 ;  /* 0x0000000800097305 */ /* 0x000e62000021f000 */
[----:B------:R-:W5:Y:S01]  /*0860*/  @!P1 LDC.64 R2, c[0x0][0x240] ;  /* 0x00009000ff029b82 */ /* 0x000f620000000a00 */
[----:B------:R-:W-:Y:S01]  /*0870*/  IMAD.SHL.U32 R16, R0, 0x8, RZ ;  /* 0x0000000800107824 */ /* 0x000fe200078e00ff */
[----:B--2---:R-:W-:-:S04]  /*0880*/  @!P0 LEA R27, R27, R24, 0x18 ;  /* 0x000000181b1b8211 */ /* 0x004fc800078ec0ff */
[----:B------:R-:W-:Y:S02]  /*0890*/  SHF.R.S32.HI R17, RZ, 0x1f, R16 ;  /* 0x0000001fff117819 */ /* 0x000fe40000011410 */
[----:B------:R-:W-:Y:S01]  /*08a0*/  IADD3 R10, P3, R16, UR10, RZ ;  /* 0x0000000a100a7c10 */ /* 0x000fe2000ff7e0ff */
[----:B------:R-:W-:Y:S02]  /*08b0*/  @UP0 ULDC.64 UR10, c[0x0][0x248] ;  /* 0x00009200000a0ab9 */ /* 0x000fe40000000a00 */
[----:B------:R-:W-:Y:S02]  /*08c0*/  @UP0 UIMAD.WIDE.U32 UR28, UR24, UR10, URZ ;  /* 0x0000000a181c02a5 */ /* 0x000fe4000f8e003f */
[----:B------:R-:W-:Y:S01]  /*08d0*/  @UP0 UIMAD UR24, UR24, UR11, URZ ;  /* 0x0000000b181802a4 */ /* 0x000fe2000f8e023f */
[----:B-1----:R-:W-:Y:S02]  /*08e0*/  IMAD.MOV R7, RZ, RZ, -R9 ;  /* 0x000000ffff077224 */ /* 0x002fe400078e0a09 */
[----:B------:R-:W-:Y:S01]  /*08f0*/  IMAD.MOV.U32 R8, RZ, RZ, RZ ;  /* 0x000000ffff087224 */ /* 0x000fe200078e00ff */
[----:B------:R-:W-:Y:S01]  /*0900*/  @UP0 UIADD3 UR24, UR29, UR24, URZ ;  /* 0x000000181d180290 */ /* 0x000fe2000fffe03f */
[----:B------:R-:W-:-:S04]  /*0910*/  IMAD R7, R7, R28, RZ ;  /* 0x0000001c07077224 */ /* 0x000fc800078e02ff */
[----:B------:R-:W-:Y:S01]  /*0920*/  IMAD.HI.U32 R7, R9, R7, R8 ;  /* 0x0000000709077227 */ /* 0x000fe200078e0008 */
[----:B------:R-:W-:Y:S02]  /*0930*/  LOP3.LUT R9, R11, 0x38, R16, 0xf8, !PT ;  /* 0x000000380b097812 */ /* 0x000fe400078ef810 */
[----:B------:R-:W-:Y:S01]  /*0940*/  IADD3.X R11, R17, UR4, RZ, P3, !PT ;  /* 0x00000004110b7c10 */ /* 0x000fe20009ffe4ff */
[----:B------:R-:W-:Y:S01]  /*0950*/  USHF.R.S32.HI UR4, URZ, 0x1f, UR8 ;  /* 0x0000001f3f047899 */ /* 0x000fe20008011408 */
[----:B------:R-:W-:Y:S01]  /*0960*/  @!P2 MOV R8, 0x400 ;  /* 0x000004000008a802 */ /* 0x000fe20000000f00 */
[----:B------:R-:W-:Y:S01]  /*0970*/  IMAD.HI.U32 R26, R7, R6, RZ ;  /* 0x00000006071a7227 */ /* 0x000fe200078e00ff */
[----:B------:R-:W-:Y:S01]  /*0980*/  LOP3.LUT R12, R9, R12, RZ, 0x3c, !PT ;  /* 0x0000000c090c7212 */ /* 0x000fe200078e3cff */
[----:B------:R-:W-:Y:S01]  /*0990*/  UIMAD UR4, UR4, UR6, URZ ;  /* 0x00000006040472a4 */ /* 0x000fe2000f8e023f */
[----:B---3--:R-:W-:Y:S01]  /*09a0*/  @!P2 LEA R29, R29, R8, 0x18 ;  /* 0x000000081d1da211 */ /* 0x008fe200078ec0ff */
[----:B------:R-:W-:Y:S01]  /*09b0*/  IMAD.MOV R33, RZ, RZ, -R26 ;  /* 0x000000ffff217224 */ /* 0x000fe200078e0a1a */
[----:B------:R-:W1:Y:S01]  /*09c0*/  @!P0 LDC.64 R8, c[0x0][0x240] ;  /* 0x00009000ff088b82 */ /* 0x000e620000000a00 */
[----:B------:R-:W-:Y:S01]  /*09d0*/  IMAD.WIDE.U32 R22, R22, UR8, R10 ;  /* 0x0000000816167c25 */ /* 0x000fe2000f8e000a */
[----:B------:R-:W-:-:S03]  /*09e0*/  UIMAD UR4, UR8, UR7, UR4 ;  /* 0x00000007080472a4 */ /* 0x000fc6000f8e0204 */
[C---:B------:R-:W-:Y:S01]  /*09f0*/  IMAD R33, R28.reuse, R33, R6 ;  /* 0x000000211c217224 */ /* 0x040fe200078e0206 */
[----:B------:R-:W-:Y:S01]  /*0a00*/  LEA.HI R6, R13, R4, RZ, 0x6 ;  /* 0x000000040d067211 */ /* 0x000fe200078f30ff */
[-C--:B-----5:R-:W-:Y:S01]  /*0a10*/  @!P1 IMAD R32, R31, R2.reuse, RZ ;  /* 0x000000021f209224 */ /* 0x0a0fe200078e02ff */
[----:B------:R-:W2:Y:S01]  /*0a20*/  @!P2 LDC.64 R10, c[0x0][0x240] ;  /* 0x00009000ff0aab82 */ /* 0x000ea20000000a00 */
[----:B------:R-:W-:Y:S01]  /*0a30*/  VIADD R25, R23, UR4 ;  /* 0x0000000417197c36 */ /* 0x000fe20008000000 */
[----:B------:R-:W-:Y:S01]  /*0a40*/  ISETP.GT.U32.AND P3, PT, R28, R33, PT ;  /* 0x000000211c00720c */ /* 0x000fe20003f64070 */
[----:B------:R-:W-:Y:S01]  /*0a50*/  @!P1 IMAD R32, R30, R3, R32 ;  /* 0x000000031e209224 */ /* 0x000fe200078e0220 */
[----:B------:R-:W-:Y:S01]  /*0a60*/  UMOV UR4, 0x400 ;  /* 0x0000040000047882 */ /* 0x000fe20000000000 */
[----:B------:R-:W-:Y:S02]  /*0a70*/  IMAD.SHL.U32 R3, R6, 0x8, RZ ;  /* 0x0000000806037824 */ /* 0x000fe400078e00ff */
[----:B------:R-:W-:Y:S01]  /*0a80*/  @!P1 IMAD.MOV.U32 R24, RZ, RZ, R22 ;  /* 0x000000ffff189224 */ /* 0x000fe200078e0016 */
[----:B------:R-:W3:Y:S02]  /*0a90*/  S2UR UR6, SR_CgaCtaId ;  /* 0x00000000000679c3 */ /* 0x000ee40000008800 */
[----:B------:R-:W-:Y:S01]  /*0aa0*/  LOP3.LUT R12, R12, 0xfffffe00, R3, 0xf8, !PT ;  /* 0xfffffe000c0c7812 */ /* 0x000fe200078ef803 */
[----:B------:R-:W-:-:S04]  /*0ab0*/  @!P1 IMAD.WIDE.U32 R38, R30, R2, R24 ;  /* 0x000000021e269225 */ /* 0x000fc800078e0018 */
[----:B------:R-:W-:Y:S01]  /*0ac0*/  @!P1 IMAD.IADD R32, R39, 0x1, R32 ;  /* 0x0000000127209824 */ /* 0x000fe200078e0220 */
[----:B------:R-:W5:Y:S01]  /*0ad0*/  @!P2 LDC.64 R6, c[0x0][0x210] ;  /* 0x00008400ff06ab82 */ /* 0x000f620000000a00 */
[----:B------:R-:W-:Y:S01]  /*0ae0*/  @!P3 IMAD.IADD R33, R33, 0x1, -R28 ;  /* 0x000000012121b824 */ /* 0x000fe200078e0a1c */
[----:B----4-:R-:W-:Y:S01]  /*0af0*/  @!P1 LEA R14, P5, R38, R14, 0x1 ;  /* 0x0000000e260e9211 */ /* 0x010fe200078a08ff */
[----:B-1----:R-:W-:Y:S02]  /*0b00*/  @!P0 IMAD R37, R37, R8, RZ ;  /* 0x0000000825258224 */ /* 0x002fe400078e02ff */
[----:B------:R-:W-:Y:S01]  /*0b10*/  @!P2 IMAD R29, R12, 0x2, R29 ;  /* 0x000000020c1da824 */ /* 0x000fe200078e021d */
[----:B------:R-:W-:Y:S01]  /*0b20*/  ISETP.GE.U32.AND P4, PT, R33, R28, PT ;  /* 0x0000001c2100720c */ /* 0x000fe20003f86070 */
[----:B------:R-:W-:Y:S01]  /*0b30*/  @!P2 IMAD.MOV.U32 R33, RZ, RZ, R25 ;  /* 0x000000ffff21a224 */ /* 0x000fe200078e0019 */
[----:B------:R-:W1:Y:S01]  /*0b40*/  @!P0 LDC.64 R2, c[0x0][0x210] ;  /* 0x00008400ff028b82 */ /* 0x000e620000000a00 */
[----:B--2---:R-:W-:Y:S01]  /*0b50*/  @!P2 IMAD R35, R35, R10, RZ ;  /* 0x0000000a2323a224 */ /* 0x004fe200078e02ff */
[----:B------:R-:W-:Y:S01]  /*0b60*/  @!P1 LEA.HI.X R15, R38, R15, R32, 0x1, P5 ;  /* 0x0000000f260f9211 */ /* 0x000fe200028f0c20 */
[----:B------:R-:W-:-:S02]  /*0b70*/  @!P2 IMAD.MOV.U32 R32, RZ, RZ, R22 ;  /* 0x000000ffff20a224 */ /* 0x000fc400078e0016 */
[C---:B------:R-:W-:Y:S02]  /*0b80*/  @!P2 IMAD R11, R34.reuse, R11, R35 ;  /* 0x0000000b220ba224 */ /* 0x040fe400078e0223 */
[----:B------:R-:W-:Y:S01]  /*0b90*/  @!P2 IMAD.WIDE.U32 R34, R34, R10, R32 ;  /* 0x0000000a2222a225 */ /* 0x000fe200078e0020 */
[----:B---3--:R-:W-:-:S03]  /*0ba0*/  ULEA UR4, UR6, UR4, 0x18 ;  /* 0x0000000406047291 */ /* 0x008fc6000f8ec03f */
[----:B------:R-:W-:Y:S02]  /*0bb0*/  @!P0 IMAD.MOV.U32 R32, RZ, RZ, R22 ;  /* 0x000000ffff208224 */ /* 0x000fe400078e0016 */
[----:B------:R-:W-:Y:S01]  /*0bc0*/  @!P0 IMAD.MOV.U32 R33, RZ, RZ, R25 ;  /* 0x000000ffff218224 */ /* 0x000fe200078e0019 */
[----:B------:R-:W-:Y:S01]  /*0bd0*/  LEA R240, R12, UR4, 0x1 ;  /* 0x000000040cf07c11 */ /* 0x000fe2000f8e08ff */
[C---:B------:R-:W-:Y:S02]  /*0be0*/  @!P0 IMAD R9, R36.reuse, R9, R37 ;  /* 0x0000000924098224 */ /* 0x040fe400078e0225 */
[----:B------:R-:W-:Y:S01]  /*0bf0*/  @!P0 IMAD.WIDE.U32 R36, R36, R8, R32 ;  /* 0x0000000824248225 */ /* 0x000fe200078e0020 */
[----:B-----5:R-:W-:Y:S01]  /*0c00*/  @!P2 LEA R32, P6, R34, R6, 0x1 ;  /* 0x000000062220a211 */ /* 0x020fe200078c08ff */
[----:B------:R-:W-:Y:S01]  /*0c10*/  @!PT LDS RZ, [RZ] ;  /* 0x00000000fffff984 */ /* 0x000fe20000000800 */
[----:B------:R-:W-:Y:S01]  /*0c20*/  @!PT LDS RZ, [RZ] ;  /* 0x00000000fffff984 */ /* 0x000fe20000000800 */
[----:B------:R-:W-:Y:S01]  /*0c30*/  @!PT LDS RZ, [RZ] ;  /* 0x00000000fffff984 */ /* 0x000fe20000000800 */
[----:B------:R-:W-:Y:S02]  /*0c40*/  @!P1 LDGSTS.E.BYPASS.LTC128B.128 [R240], desc[UR18][R14.64] ;  /* 0x000000000ef09fae */ /* 0x000fe4000b901d52 */
[----:B------:R-:W-:-:S02]  /*0c50*/  @!P2 IMAD.IADD R8, R35, 0x1, R11 ;  /* 0x000000012308a824 */ /* 0x000fc400078e020b */
[----:B------:R-:W-:Y:S01]  /*0c60*/  @!P0 IMAD.IADD R6, R37, 0x1, R9 ;  /* 0x0000000125068824 */ /* 0x000fe200078e0209 */
[----:B-1----:R-:W-:Y:S01]  /*0c70*/  @!P0 LEA R2, P5, R36, R2, 0x1 ;  /* 0x0000000224028211 */ /* 0x002fe200078a08ff */
[----:B------:R-:W-:Y:S01]  /*0c80*/  @!P1 LDGSTS.E.BYPASS.LTC128B.128 [R240+0x2000], desc[UR18][R14.64+0x80] ;  /* 0x020000800ef09fae */ /* 0x000fe2000b901d52 */
[----:B------:R-:W-:Y:S01]  /*0c90*/  @!P2 LEA.HI.X R33, R34, R7, R8, 0x1, P6 ;  /* 0x000000072221a211 */ /* 0x000fe200030f0c08 */
[----:B------:R-:W-:Y:S01]  /*0ca0*/  VIADD R11, R18, 0x30 ;  /* 0x00000030120b7836 */ /* 0x000fe20000000000 */
[----:B------:R-:W-:Y:S01]  /*0cb0*/  @!P0 LEA.HI.X R3, R36, R3, R6, 0x1, P5 ;  /* 0x0000000324038211 */ /* 0x000fe200028f0c06 */
[----:B------:R-:W-:Y:S01]  /*0cc0*/  @!P1 LDGSTS.E.BYPASS.LTC128B.128 [R240+0x4000], desc[UR18][R14.64+0x100] ;  /* 0x040001000ef09fae */ /* 0x000fe2000b901d52 */
[----:B------:R-:W-:Y:S01]  /*0cd0*/  @!P0 IMAD R27, R12, 0x2, R27 ;  /* 0x000000020c1b8824 */ /* 0x000fe200078e021b */
[----:B------:R-:W-:Y:S01]  /*0ce0*/  LOP3.LUT R6, R5, UR8, RZ, 0x3c, !PT ;  /* 0x0000000805067c12 */ /* 0x000fe2000f8e3cff */
[----:B------:R-:W-:Y:S01]  /*0cf0*/  @!P3 VIADD R26, R26, 0x1 ;  /* 0x000000011a1ab836 */ /* 0x000fe20000000000 */
[----:B------:R1:W-:Y:S01]  /*0d00*/  @!P1 LDGSTS.E.BYPASS.LTC128B.128 [R240+0x6000], desc[UR18][R14.64+0x180] ;  /* 0x060001800ef09fae */ /* 0x0003e2000b901d52 */
[----:B------:R-:W-:Y:S01]  /*0d10*/  ISETP.GE.AND P1, PT, R11, UR5, PT ;  /* 0x000000050b007c0c */ /* 0x000fe2000bf26270 */
[----:B------:R-:W-:Y:S01]  /*0d20*/  @UP0 ULDC.64 UR8, c[0x0][0x250] ;  /* 0x0000940000080ab9 */ /* 0x000fe20000000a00 */
[----:B------:R-:W-:Y:S01]  /*0d30*/  @P4 VIADD R26, R26, 0x1 ;  /* 0x000000011a1a4836 */ /* 0x000fe20000000000 */
[----:B------:R-:W-:Y:S01]  /*0d40*/  @!P2 LDGSTS.E.BYPASS.LTC128B.128 [R29+0x800], desc[UR18][R32.64] ;  /* 0x00800000201dafae */ /* 0x000fe2000b901d52 */
[----:B------:R-:W-:Y:S01]  /*0d50*/  ISETP.GE.AND P6, PT, R18, UR20, PT ;  /* 0x0000001412007c0c */ /* 0x000fe2000bfc6270 */
[----:B------:R-:W-:Y:S01]  /*0d60*/  @UP0 UIMAD.WIDE.U32 UR6, UR21, UR8, URZ ;  /* 0x00000008150602a5 */ /* 0x000fe2000f8e003f */
[----:B------:R-:W-:Y:S01]  /*0d70*/  IMAD.MOV.U32 R10, RZ, RZ, R26 ;  /* 0x000000ffff0a7224 */ /* 0x000fe200078e001a */
[----:B------:R-:W-:Y:S01]  /*0d80*/  @!P2 LDGSTS.E.BYPASS.LTC128B.128 [R29+0x2800], desc[UR18][R32.64+0x80] ;  /* 0x02800080201dafae */ /* 0x000fe2000b901d52 */
[----:B------:R-:W-:Y:S01]  /*0d90*/  @UP0 UIMAD UR21, UR21, UR9, URZ ;  /* 0x00000009151502a4 */ /* 0x000fe2000f8e023f */
[----:B------:R-:W-:-:S02]  /*0da0*/  P2R R9, PR, RZ, 0x40 ;  /* 0x00000040ff097803 */ /* 0x000fc40000000000 */
[----:B------:R-:W-:Y:S01]  /*0db0*/  @!P2 LDGSTS.E.BYPASS.LTC128B.128 [R29+0x4800], desc[UR18][R32.64+0x100] ;  /* 0x04800100201dafae */ /* 0x000fe2000b901d52 */
[----:B------:R-:W-:Y:S01]  /*0dc0*/  ISETP.GE.AND P4, PT, R21, UR20, PT ;  /* 0x0000001415007c0c */ /* 0x000fe2000bf86270 */
[----:B------:R-:W-:Y:S01]  /*0dd0*/  @UP0 UIADD3 UR21, UR7, UR21, URZ ;  /* 0x0000001507150290 */ /* 0x000fe2000fffe03f */
[----:B------:R-:W-:Y:S01]  /*0de0*/  ISETP.GE.AND P5, PT, R20, UR20, PT ;  /* 0x0000001414007c0c */ /* 0x000fe2000bfa6270 */
[----:B------:R-:W-:Y:S01]  /*0df0*/  @!P2 LDGSTS.E.BYPASS.LTC128B.128 [R29+0x6800], desc[UR18][R32.64+0x180] ;  /* 0x06800180201dafae */ /* 0x000fe2000b901d52 */
[----:B------:R-:W-:Y:S01]  /*0e00*/  ISETP.GE.AND P2, PT, R6, RZ, PT ;  /* 0x000000ff0600720c */ /* 0x000fe20003f46270 */
[----:B------:R-:W-:Y:S01]  /*0e10*/  @UP0 UMOV UR22, UR6 ;  /* 0x0000000600160c82 */ /* 0x000fe20008000000 */
[----:B------:R-:W2:Y:S01]  /*0e20*/  @!P1 LDC.64 R6, c[0x0][0x210] ;  /* 0x00008400ff069b82 */ /* 0x000ea20000000a00 */
[----:B------:R-:W-:Y:S01]  /*0e30*/  @!P0 LDGSTS.E.BYPASS.LTC128B.128 [R27+0x1000], desc[UR18][R2.64] ;  /* 0x01000000021b8fae */ /* 0x000fe2000b901d52 */
[----:B------:R-:W-:-:S03]  /*0e40*/  ISETP.GE.AND P3, PT, R20, UR20, PT ;  /* 0x0000001414007c0c */ /* 0x000fc6000bf66270 */
[----:B------:R-:W-:Y:S04]  /*0e50*/  @!P0 LDGSTS.E.BYPASS.LTC128B.128 [R27+0x3000], desc[UR18][R2.64+0x80] ;  /* 0x03000080021b8fae */ /* 0x000fe8000b901d52 */
[----:B------:R-:W-:Y:S02]  /*0e60*/  @!P0 LDGSTS.E.BYPASS.LTC128B.128 [R27+0x5000], desc[UR18][R2.64+0x100] ;  /* 0x05000100021b8fae */ /* 0x000fe4000b901d52 */
[----:B------:R-:W-:Y:S02]  /*0e70*/  @!P2 IMAD.MOV R10, RZ, RZ, -R10 ;  /* 0x000000ffff0aa224 */ /* 0x000fe400078e0a0a */
[----:B------:R3:W-:Y:S01]  /*0e80*/  @!P0 LDGSTS.E.BYPASS.LTC128B.128 [R27+0x7000], desc[UR18][R2.64+0x180] ;  /* 0x07000180021b8fae */ /* 0x0007e2000b901d52 */
[----:B------:R-:W-:Y:S01]  /*0e90*/  ISETP.NE.AND P0, PT, R5, RZ, PT ;  /* 0x000000ff0500720c */ /* 0x000fe20003f05270 */
[----:B-1----:R-:W1:Y:S01]  /*0ea0*/  @!P1 S2R R15, SR_CgaCtaId ;  /* 0x00000000000f9919 */ /* 0x002e620000008800 */
[----:B------:R-:W4:Y:S01]  /*0eb0*/  @!P6 S2R R8, SR_CgaCtaId ;  /* 0x000000000008e919 */ /* 0x000f220000008800 */
[----:B------:R-:W-:-:S10]  /*0ec0*/  ISETP.GE.AND P6, PT, R21, UR20, PT ;  /* 0x0000001415007c0c */ /* 0x000fd4000bfc6270 */
[----:B------:R-:W-:Y:S02]  /*0ed0*/  @!P0 LOP3.LUT R10, RZ, R5, RZ, 0x33, !PT ;  /* 0x00000005ff0a8212 */ /* 0x000fe400078e33ff */
[----:B------:R-:W-:Y:S01]  /*0ee0*/  PLOP3.LUT P0, PT, PT, PT, UP0, 0x80, 0x0 ;  /* 0x000000000000781c */ /* 0x000fe20003f0f008 */
[----:B---3--:R-:W3:-:S12]  /*0ef0*/  @!P1 LDC.64 R2, c[0x0][0x240] ;  /* 0x00009000ff029b82 */ /* 0x008ed80000000a00 */
[----:B------:R-:W-:Y:S05]  /*0f00*/  @P0 BRA `(.L_x_3) ;  /* 0x0000000000300947 */ /* 0x000fea0003800000 */
[----:B------:R-:W-:Y:S01]  /*0f10*/  USHF.R.S32.HI UR25, URZ, 0x1f, UR26 ;  /* 0x0000001f3f197899 */ /* 0x000fe2000801141a */
[----:B------:R-:W-:Y:S01]  /*0f20*/  ULDC.64 UR10, c[0x0][0x248] ;  /* 0x00009200000a7ab9 */ /* 0x000fe20000000a00 */
[----:B------:R-:W-:Y:S02]  /*0f30*/  USHF.R.S32.HI UR24, URZ, 0x1f, UR23 ;  /* 0x0000001f3f187899 */ /* 0x000fe40008011417 */
[----:B------:R-:W-:Y:S02]  /*0f40*/  UIMAD UR25, UR25, UR10, URZ ;  /* 0x0000000a191972a4 */ /* 0x000fe4000f8e023f */
[----:B------:R-:W-:Y:S02]  /*0f50*/  UIMAD.WIDE.U32 UR28, UR26, UR10, URZ ;  /* 0x0000000a1a1c72a5 */ /* 0x000fe4000f8e003f */
[----:B------:R-:W-:Y:S01]  /*0f60*/  UIMAD UR25, UR26, UR11, UR25 ;  /* 0x0000000b1a1972a4 */ /* 0x000fe2000f8e0219 */
[----:B------:R-:W-:-:S03]  /*0f70*/  ULDC.64 UR6, c[0x0][0x230] ;  /* 0x00008c0000067ab9 */ /* 0x000fc60000000a00 */
[----:B------:R-:W-:Y:S02]  /*0f80*/  UIADD3 UR29, UR29, UR25, URZ ;  /* 0x000000191d1d7290 */ /* 0x000fe4000fffe03f */
[----:B------:R-:W-:Y:S02]  /*0f90*/  UIMAD UR24, UR24, UR6, URZ ;  /* 0x00000006181872a4 */ /* 0x000fe4000f8e023f */
[----:B------:R-:W-:Y:S02]  /*0fa0*/  UIMAD.WIDE.U32 UR28, UR23, UR6, UR28 ;  /* 0x00000006171c72a5 */ /* 0x000fe4000f8e001c */
[----:B------:R-:W-:-:S04]  /*0fb0*/  UIMAD UR7, UR23, UR7, UR24 ;  /* 0x00000007170772a4 */ /* 0x000fc8000f8e0218 */
[----:B------:R-:W-:Y:S02]  /*0fc0*/  UIADD3 UR24, UR29, UR7, URZ ;  /* 0x000000071d187290 */ /* 0x000fe4000fffe03f */
.L_x_3:
[----:B------:R-:W-:Y:S01]  /*0fd0*/  @!P1 IADD3 R20, P2, R30, 0x30, RZ ;  /* 0x000000301e149810 */ /* 0x000fe20007f5e0ff */
[----:B------:R-:W-:-:S12]  /*0fe0*/  @P0 BRA `(.L_x_4) ;  /* 0x0000000000340947 */ /* 0x000fd80003800000 */
[----:B------:R-:W-:Y:S01]  /*0ff0*/  USHF.R.S32.HI UR6, URZ, 0x1f, UR26 ;  /* 0x0000001f3f067899 */ /* 0x000fe2000801141a */
[----:B------:R-:W-:Y:S01]  /*1000*/  ULDC.64 UR8, c[0x0][0x250] ;  /* 0x0000940000087ab9 */ /* 0x000fe20000000a00 */
[----:B------:R-:W-:Y:S02]  /*1010*/  USHF.R.S32.HI UR21, URZ, 0x1f, UR23 ;  /* 0x0000001f3f157899 */ /* 0x000fe40008011417 */
[----:B------:R-:W-:Y:S02]  /*1020*/  UIMAD UR6, UR6, UR8, URZ ;  /* 0x00000008060672a4 */ /* 0x000fe4000f8e023f */
[----:B------:R-:W-:Y:S02]  /*1030*/  UIMAD.WIDE.U32 UR30, UR26, UR8, URZ ;  /* 0x000000081a1e72a5 */ /* 0x000fe4000f8e003f */
[----:B------:R-:W-:-:S03]  /*1040*/  UIMAD UR26, UR26, UR9, UR6 ;  /* 0x000000091a1a72a4 */ /* 0x000fc6000f8e0206 */
[----:B------:R-:W-:Y:S01]  /*1050*/  ULDC.64 UR6, c[0x0][0x238] ;  /* 0x00008e0000067ab9 */ /* 0x000fe20000000a00 */
[----:B------:R-:W-:Y:S02]  /*1060*/  UIADD3 UR27, UR31, UR26, URZ ;  /* 0x0000001a1f1b7290 */ /* 0x000fe4000fffe03f */
[----:B------:R-:W-:Y:S01]  /*1070*/  UIMAD UR21, UR21, UR6, URZ ;  /* 0x00000006151572a4 */ /* 0x000fe2000f8e023f */
[----:B------:R-:W-:-:S03]  /*1080*/  UMOV UR26, UR30 ;  /* 0x0000001e001a7c82 */ /* 0x000fc60008000000 */
[----:B------:R-:W-:Y:S02]  /*1090*/  UIMAD UR21, UR23, UR7, UR21 ;  /* 0x00000007171572a4 */ /* 0x000fe4000f8e0215 */
[----:B------:R-:W-:-:S04]  /*10a0*/  UIMAD.WIDE.U32 UR22, UR23, UR6, UR26 ;  /* 0x00000006171672a5 */ /* 0x000fc8000f8e001a */
[----:B------:R-:W-:-:S12]  /*10b0*/  UIADD3 UR21, UR23, UR21, URZ ;  /* 0x0000001517157290 */ /* 0x000fd8000fffe03f */
.L_x_4:
[----:B------:R-:W-:Y:S01]  /*10c0*/  @!P1 IMAD.X R31, RZ, RZ, R31, P2 ;  /* 0x000000ffff1f9224 */ /* 0x000fe200010e061f */
[----:B------:R-:W-:Y:S01]  /*10d0*/  ISETP.NE.AND P2, PT, R9, RZ, PT ;  /* 0x000000ff0900720c */ /* 0x000fe20003f45270 */
[----:B------:R-:W-:Y:S01]  /*10e0*/  IMAD R5, R19, UR10, RZ ;  /* 0x0000000a13057c24 */ /* 0x000fe2000f8e02ff */
[----:B------:R-:W-:Y:S01]  /*10f0*/  @!P1 MOV R14, 0x400 ;  /* 0x00000400000e9802 */ /* 0x000fe20000000f00 */
[C---:B------:R-:W-:Y:S01]  /*1100*/  IMAD.WIDE.U32 R26, R18.reuse, UR10, R16 ;  /* 0x0000000a121a7c25 */ /* 0x040fe2000f8e0010 */
[----:B------:R-:W-:Y:S01]  /*1110*/  ULDC.64 UR6, c[0x0][0x260] ;  /* 0x0000980000067ab9 */ /* 0x000fe20000000a00 */
[----:B------:R-:W-:Y:S01]  /*1120*/  USHF.L.U64.HI UR23, UR10, 0x6, UR11 ;  /* 0x000000060a177899 */ /* 0x000fe2000801020b */
[----:B-1----:R-:W-:Y:S01]  /*1130*/  @!P1 LEA R15, R15, R14, 0x18 ;  /* 0x0000000e0f0f9211 */ /* 0x002fe200078ec0ff */
[----:B------:R-:W-:Y:S01]  /*1140*/  IMAD R9, R18, UR11, R5 ;  /* 0x0000000b12097c24 */ /* 0x000fe2000f8e0205 */
[----:B------:R-:W-:Y:S01]  /*1150*/  IADD3 R244, P0, R26, UR28, RZ ;  /* 0x0000001c1af47c10 */ /* 0x000fe2000ff1e0ff */
[-C--:B---3--:R-:W-:Y:S01]  /*1160*/  @!P1 IMAD R31, R31, R2.reuse, RZ ;  /* 0x000000021f1f9224 */ /* 0x088fe200078e02ff */
[----:B------:R-:W-:Y:S01]  /*1170*/  SHF.R.S32.HI R14, RZ, 0x1f, R10 ;  /* 0x0000001fff0e7819 */ /* 0x000fe2000001140a */
[----:B------:R-:W-:Y:S01]  /*1180*/  @!P1 IMAD.MOV.U32 R23, RZ, RZ, R25 ;  /* 0x000000ffff179224 */ /* 0x000fe200078e0019 */
[----:B------:R-:W-:Y:S01]  /*1190*/  IADD3.X R245, R27, UR24, R9, P0, !PT ;  /* 0x000000181bf57c10 */ /* 0x000fe200087fe409 */
[----:B------:R-:W-:Y:S01]  /*11a0*/  @!P1 IMAD R3, R20, R3, R31 ;  /* 0x0000000314039224 */ /* 0x000fe200078e021f */
[----:B------:R-:W-:Y:S01]  /*11b0*/  @!P2 MOV R21, 0x400 ;  /* 0x000004000015a802 */ /* 0x000fe20000000f00 */
[----:B------:R-:W-:Y:S01]  /*11c0*/  IMAD R247, R14, UR6, RZ ;  /* 0x000000060ef77c24 */ /* 0x000fe2000f8e02ff */
[----:B------:R-:W-:Y:S01]  /*11d0*/  USHF.L.U32 UR24, UR10, 0x6, URZ ;  /* 0x000000060a187899 */ /* 0x000fe2000800063f */
[----:B------:R-:W-:Y:S01]  /*11e0*/  IMAD.WIDE.U32 R244, R10, UR6, R244 ;  /* 0x000000060af47c25 */ /* 0x000fe2000f8e00f4 */
[----:B----4-:R-:W-:Y:S01]  /*11f0*/  @!P2 LEA R5, R8, R21, 0x18 ;  /* 0x000000150805a211 */ /* 0x010fe200078ec0ff */
[----:B------:R-:W-:Y:S01]  /*1200*/  USHF.R.S32.HI UR25, URZ, 0x1f, UR13 ;  /* 0x0000001f3f197899 */ /* 0x000fe2000801140d */
[----:B------:R-:W1:Y:S01]  /*1210*/  @!P2 LDC.64 R8, c[0x0][0x218] ;  /* 0x00008600ff08ab82 */ /* 0x000e620000000a00 */
[----:B------:R-:W-:Y:S01]  /*1220*/  @!P1 IMAD.WIDE.U32 R20, R20, R2, R22 ;  /* 0x0000000214149225 */ /* 0x000fe200078e0016 */
[----:B------:R-:W-:Y:S01]  /*1230*/  UIMAD UR6, UR23, UR13, URZ ;  /* 0x0000000d170672a4 */ /* 0x000fe2000f8e023f */
[----:B------:R-:W3:Y:S01]  /*1240*/  @!P6 S2R R22, SR_CgaCtaId ;  /* 0x000000000016e919 */ /* 0x000ee20000008800 */
[----:B------:R-:W-:Y:S01]  /*1250*/  UIMAD.WIDE.U32 UR26, UR10, 0x20, URZ ;  /* 0x000000200a1a78a5 */ /* 0x000fe2000f8e003f */
[----:B------:R-:W-:Y:S01]  /*1260*/  @!P1 IMAD.IADD R2, R21, 0x1, R3 ;  /* 0x0000000115029824 */ /* 0x000fe200078e0203 */
[----:B--2---:R-:W-:Y:S01]  /*1270*/  @!P1 LEA R28, P0, R20, R6, 0x1 ;  /* 0x00000006141c9211 */ /* 0x004fe200078008ff */
[----:B------:R-:W-:Y:S01]  /*1280*/  IMAD R247, R10, UR7, R247 ;  /* 0x000000070af77c24 */ /* 0x000fe2000f8e02f7 */
[----:B------:R-:W-:Y:S01]  /*1290*/  UIMAD UR6, UR25, UR24, UR6 ;  /* 0x00000018190672a4 */ /* 0x000fe2000f8e0206 */
[----:B------:R-:W-:Y:S01]  /*12a0*/  IMAD.U32 R3, RZ, RZ, UR24 ;  /* 0x00000018ff037e24 */ /* 0x000fe2000f8e00ff */
[----:B------:R-:W-:Y:S01]  /*12b0*/  @!P1 LEA.HI.X R29, R20, R7, R2, 0x1, P0 ;  /* 0x00000007141d9211 */ /* 0x000fe200000f0c02 */
[----:B------:R-:W-:Y:S01]  /*12c0*/  IMAD.IADD R247, R245, 0x1, R247 ;  /* 0x00000001f5f77824 */ /* 0x000fe200078e02f7 */
[----:B------:R-:W2:Y:S01]  /*12d0*/  @!P6 LDC.64 R6, c[0x0][0x218] ;  /* 0x00008600ff06eb82 */ /* 0x000ea20000000a00 */
[----:B------:R-:W-:-:S02]  /*12e0*/  IMAD.MOV.U32 R246, RZ, RZ, R244 ;  /* 0x000000fffff67224 */ /* 0x000fc400078e00f4 */
[----:B------:R-:W-:Y:S02]  /*12f0*/  @!P1 IMAD R24, R12, 0x2, R15 ;  /* 0x000000020c189824 */ /* 0x000fe400078e020f */
[----:B------:R-:W-:Y:S01]  /*1300*/  IMAD.WIDE.U32 R20, R3, UR13, R246 ;  /* 0x0000000d03147c25 */ /* 0x000fe2000f8e00f6 */
[----:B------:R-:W4:Y:S03]  /*1310*/  @!P5 S2R R15, SR_CgaCtaId ;  /* 0x00000000000fd919 */ /* 0x000f260000008800 */
[----:B------:R-:W-:Y:S01]  /*1320*/  VIADD R21, R21, UR6 ;  /* 0x0000000615157c36 */ /* 0x000fe20008000000 */
[----:B------:R-:W-:Y:S01]  /*1330*/  @!PT LDS RZ, [RZ] ;  /* 0x00000000fffff984 */ /* 0x000fe20000000800 */
[----:B------:R-:W-:Y:S01]  /*1340*/  @!PT LDS RZ, [RZ] ;  /* 0x00000000fffff984 */ /* 0x000fe20000000800 */
[----:B------:R-:W-:Y:S01]  /*1350*/  @!PT LDS RZ, [RZ] ;  /* 0x00000000fffff984 */ /* 0x000fe20000000800 */
[----:B------:R-:W-:Y:S01]  /*1360*/  @!P1 LDGSTS.E.BYPASS.LTC128B.128 [R24+0x1800], desc[UR18][R28.64] ;  /* 0x018000001c189fae */ /* 0x000fe2000b901d52 */
[----:B------:R-:W-:Y:S01]  /*1370*/  IMAD.U32 R2, RZ, RZ, UR10 ;  /* 0x0000000aff027e24 */ /* 0x000fe2000f8e00ff */
[----:B-1----:R-:W-:Y:S01]  /*1380*/  @!P2 LEA R26, P0, R20, R8, 0x1 ;  /* 0x00000008141aa211 */ /* 0x002fe200078008ff */
[----:B------:R-:W-:Y:S01]  /*1390*/  @!P2 IMAD R25, R12, 0x2, R5 ;  /* 0x000000020c19a824 */ /* 0x000fe200078e0205 */
[----:B------:R-:W-:Y:S01]  /*13a0*/  @!P1 LDGSTS.E.BYPASS.LTC128B.128 [R24+0x3800], desc[UR18][R28.64+0x80] ;  /* 0x038000801c189fae */ /* 0x000fe2000b901d52 */
[----:B------:R-:W-:Y:S01]  /*13b0*/  LEA.HI R8, R13, R4, RZ, 0x4 ;  /* 0x000000040d087211 */ /* 0x000fe200078f20ff */
[----:B------:R-:W-:Y:S01]  /*13c0*/  IMAD.U32 R23, RZ, RZ, UR11 ;  /* 0x0000000bff177e24 */ /* 0x000fe2000f8e00ff */
[----:B------:R-:W-:Y:S01]  /*13d0*/  @!P2 LEA.HI.X R27, R20, R9, R21, 0x1, P0 ;  /* 0x00000009141ba211 */ /* 0x000fe200000f0c15 */
[----:B------:R-:W-:Y:S01]  /*13e0*/  @!P1 LDGSTS.E.BYPASS.LTC128B.128 [R24+0x5800], desc[UR18][R28.64+0x100] ;  /* 0x058001001c189fae */ /* 0x000fe2000b901d52 */
[----:B------:R-:W-:Y:S01]  /*13f0*/  ISETP.GE.AND P0, PT, R11, UR20, PT ;  /* 0x000000140b007c0c */ /* 0x000fe2000bf06270 */
[----:B------:R-:W-:Y:S01]  /*1400*/  USHF.L.U32 UR6, UR11, 0x5, URZ ;  /* 0x000000050b067899 */ /* 0x000fe2000800063f */
[----:B------:R-:W-:Y:S01]  /*1410*/  @!P6 MOV R5, 0x400 ;  /* 0x000004000005e802 */ /* 0x000fe20000000f00 */
[----:B------:R1:W-:Y:S01]  /*1420*/  @!P1 LDGSTS.E.BYPASS.LTC128B.128 [R24+0x7800], desc[UR18][R28.64+0x180] ;  /* 0x078001801c189fae */ /* 0x0003e2000b901d52 */
[----:B------:R-:W-:-:S02]  /*1430*/  @!P6 LEA R9, P1, R2, R20, 0x4 ;  /* 0x000000140209e211 */ /* 0x000fc400078220ff */
[----:B------:R-:W-:Y:S01]  /*1440*/  SHF.R.S32.HI R237, RZ, 0x4, R8 ;  /* 0x00000004ffed7819 */ /* 0x000fe20000011408 */
[----:B------:R-:W-:Y:S01]  /*1450*/  @!P2 LDGSTS.E.BYPASS.LTC128B.128 [R25+0x8000], desc[UR18][R26.64] ;  /* 0x080000001a19afae */ /* 0x000fe2000b901d52 */
[----:B------:R-:W-:-:S03]  /*1460*/  LEA.HI R13, R13, R4, RZ, 0x5 ;  /* 0x000000040d0d7211 */ /* 0x000fc600078f28ff */
[----:B------:R-:W-:Y:S02]  /*1470*/  @!P2 LDGSTS.E.BYPASS.LTC128B.128 [R25+0xa000], desc[UR18][R26.64+0x80] ;  /* 0x0a0000801a19afae */ /* 0x000fe4000b901d52 */
[----:B------:R-:W-:Y:S02]  /*1480*/  VOTEU.ALL UP0, P0 ;  /* 0x00000000003f7886 */ /* 0x000fe40000000000 */
[----:B------:R-:W-:Y:S04]  /*1490*/  @!P2 LDGSTS.E.BYPASS.LTC128B.128 [R25+0xc000], desc[UR18][R26.64+0x100] ;  /* 0x0c0001001a19afae */ /* 0x000fe8000b901d52 */
[----:B------:R5:W-:Y:S01]  /*14a0*/  @!P2 LDGSTS.E.BYPASS.LTC128B.128 [R25+0xe000], desc[UR18][R26.64+0x180] ;  /* 0x0e0001801a19afae */ /* 0x000be2000b901d52 */
[----:B-1----:R-:W-:Y:S01]  /*14b0*/  @!P6 LEA.HI.X R24, R2, R21, R23, 0x4, P1 ;  /* 0x000000150218e211 */ /* 0x002fe200008f2417 */
[----:B------:R-:W-:Y:S01]  /*14c0*/  IMAD.SHL.U32 R23, R18, 0x8, RZ ;  /* 0x0000000812177824 */ /* 0x000fe200078e00ff */
[----:B--2---:R-:W-:-:S02]  /*14d0*/  @!P6 LEA R28, P2, R9, R6, 0x1 ;  /* 0x00000006091ce211 */ /* 0x004fc400078408ff */
[----:B------:R-:W-:Y:S02]  /*14e0*/  ISETP.GE.AND P1, PT, R11, UR20, PT ;  /* 0x000000140b007c0c */ /* 0x000fe4000bf26270 */
[----:B------:R-:W-:Y:S02]  /*14f0*/  LEA.HI R6, R8, R237, RZ, 0x1 ;  /* 0x000000ed08067211 */ /* 0x000fe400078f08ff */
[----:B---3--:R-:W-:Y:S02]  /*1500*/  @!P6 LEA R11, R22, R5, 0x18 ;  /* 0x00000005160be211 */ /* 0x008fe400078ec0ff */
[----:B------:R-:W1:Y:S01]  /*1510*/  @!P0 S2R R5, SR_CgaCtaId ;  /* 0x0000000000058919 */ /* 0x000e620000008800 */
[----:B------:R-:W-:Y:S01]  /*1520*/  @!P6 LEA.HI.X R29, R9, R7, R24, 0x1, P2 ;  /* 0x00000007091de211 */ /* 0x000fe200010f0c18 */
[----:B------:R-:W-:Y:S01]  /*1530*/  IMAD R9, R19, UR8, RZ ;  /* 0x0000000813097c24 */ /* 0x000fe2000f8e02ff */
[----:B------:R-:W-:Y:S01]  /*1540*/  LOP3.LUT R22, R6, 0xfffffffe, RZ, 0xc0, !PT ;  /* 0xfffffffe06167812 */ /* 0x000fe200078ec0ff */
[----:B------:R-:W-:Y:S01]  /*1550*/  IMAD.U32 R19, RZ, RZ, UR6 ;  /* 0x00000006ff137e24 */ /* 0x000fe2000f8e00ff */
[----:B------:R-:W-:Y:S01]  /*1560*/  @!P5 MOV R6, 0x400 ;  /* 0x000004000006d802 */ /* 0x000fe20000000f00 */
[----:B-----5:R-:W-:Y:S01]  /*1570*/  @!P6 IMAD R25, R12, 0x2, R11 ;  /* 0x000000020c19e824 */ /* 0x020fe200078e020b */
[----:B------:R-:W-:Y:S01]  /*1580*/  LOP3.LUT R7, R8, 0xfffffff0, RZ, 0xc0, !PT ;  /* 0xfffffff008077812 */ /* 0x000fe200078ec0ff */
[----:B------:R-:W-:Y:S01]  /*1590*/  IMAD.IADD R237, R237, 0x1, -R22 ;  /* 0x00000001eded7824 */ /* 0x000fe200078e0a16 */
[----:B----4-:R-:W-:Y:S01]  /*15a0*/  @!P5 LEA R11, R15, R6, 0x18 ;  /* 0x000000060f0bd211 */ /* 0x010fe200078ec0ff */
[----:B------:R-:W-:Y:S01]  /*15b0*/  IMAD.SHL.U32 R8, R0, 0x40, RZ ;  /* 0x0000004000087824 */ /* 0x000fe200078e00ff */
[----:B------:R-:W-:Y:S01]  /*15c0*/  @!P6 LDGSTS.E.BYPASS.LTC128B.128 [R25+0x8800], desc[UR18][R28.64] ;  /* 0x088000001c19efae */ /* 0x000fe2000b901d52 */
[----:B------:R-:W-:Y:S01]  /*15d0*/  IMAD.IADD R22, R4, 0x1, -R7 ;  /* 0x0000000104167824 */ /* 0x000fe200078e0a07 */
[C---:B------:R-:W-:Y:S01]  /*15e0*/  ISETP.GE.AND P2, PT, R18.reuse, UR20, PT ;  /* 0x0000001412007c0c */ /* 0x040fe2000bf46270 */
[----:B------:R-:W2:Y:S01]  /*15f0*/  @!P5 LDC.64 R6, c[0x0][0x218] ;  /* 0x00008600ff06db82 */ /* 0x000ea20000000a00 */
[----:B------:R-:W-:Y:S01]  /*1600*/  @!P6 LDGSTS.E.BYPASS.LTC128B.128 [R25+0xa800], desc[UR18][R28.64+0x80] ;  /* 0x0a8000801c19efae */ /* 0x000fe2000b901d52 */
[----:B------:R-:W-:Y:S01]  /*1610*/  IMAD.WIDE.U32 R26, R18, UR8, R16 ;  /* 0x00000008121a7c25 */ /* 0x000fe2000f8e0010 */
[----:B------:R-:W-:Y:S01]  /*1620*/  LOP3.LUT R16, R8, 0x1c0, RZ, 0xc0, !PT ;  /* 0x000001c008107812 */ /* 0x000fe200078ec0ff */
[----:B------:R-:W-:Y:S01]  /*1630*/  ULDC.64 UR6, c[0x0][0x268] ;  /* 0x00009a0000067ab9 */ /* 0x000fe20000000a00 */
[----:B------:R-:W-:Y:S01]  /*1640*/  @!P6 LDGSTS.E.BYPASS.LTC128B.128 [R25+0xc800], desc[UR18][R28.64+0x100] ;  /* 0x0c8001001c19efae */ /* 0x000fe2000b901d52 */
[----:B------:R-:W-:Y:S01]  /*1650*/  IMAD R17, R18, UR9, R9 ;  /* 0x0000000912117c24 */ /* 0x000fe2000f8e0209 */
[----:B------:R-:W-:Y:S01]  /*1660*/  @!P0 MOV R18, 0x400 ;  /* 0x0000040000128802 */ /* 0x000fe20000000f00 */
[----:B------:R-:W-:Y:S01]  /*1670*/  @!P5 IMAD R11, R12, 0x2, R11 ;  /* 0x000000020c0bd824 */ /* 0x000fe200078e020b */
[----:B------:R3:W-:Y:S01]  /*1680*/  @!P6 LDGSTS.E.BYPASS.LTC128B.128 [R25+0xe800], desc[UR18][R28.64+0x180] ;  /* 0x0e8001801c19efae */ /* 0x0007e2000b901d52 */
[----:B------:R-:W-:Y:S01]  /*1690*/  @!P5 IADD3 R9, P6, R20, UR26, RZ ;  /* 0x0000001a1409dc10 */ /* 0x000fe2000ffde0ff */
[----:B------:R-:W-:Y:S01]  /*16a0*/  IMAD R239, R14, UR6, RZ ;  /* 0x000000060eef7c24 */ /* 0x000fe2000f8e02ff */
[----:B------:R-:W-:Y:S01]  /*16b0*/  SHF.R.S32.HI R15, RZ, 0x1f, R22 ;  /* 0x0000001fff0f7819 */ /* 0x000fe20000011416 */
[----:B------:R-:W-:Y:S01]  /*16c0*/  IMAD.SHL.U32 R4, R4, 0x2, RZ ;  /* 0x0000000204047824 */ /* 0x000fe200078e00ff */
[----:B------:R-:W-:Y:S01]  /*16d0*/  @!P5 IADD3.X R8, R21, UR27, R19, P6, !PT ;  /* 0x0000001b1508dc10 */ /* 0x000fe2000b7fe413 */
[----:B------:R-:W-:Y:S01]  /*16e0*/  IMAD R239, R10, UR7, R239 ;  /* 0x000000070aef7c24 */ /* 0x000fe2000f8e02ef */
[----:B------:R-:W-:Y:S01]  /*16f0*/  IADD3 R242, P6, R26, UR22, RZ ;  /* 0x000000161af27c10 */ /* 0x000fe2000ffde0ff */
[----:B------:R-:W-:Y:S01]  /*1700*/  UIMAD UR7, UR25, UR8, URZ ;  /* 0x00000008190772a4 */ /* 0x000fe2000f8e023f */
[----:B-1----:R-:W-:-:S02]  /*1710*/  @!P0 LEA R19, R5, R18, 0x18 ;  /* 0x0000001205138211 */ /* 0x002fc400078ec0ff */
[----:B------:R-:W-:Y:S01]  /*1720*/  IADD3.X R243, R27, UR21, R17, P6, !PT ;  /* 0x000000151bf37c10 */ /* 0x000fe2000b7fe411 */
[----:B------:R-:W-:Y:S01]  /*1730*/  UIMAD.WIDE.U32 UR20, UR13, UR8, URZ ;  /* 0x000000080d1472a5 */ /* 0x000fe2000f8e003f */
[----:B------:R-:W-:Y:S01]  /*1740*/  LEA.HI R15, R15, R22, RZ, 0x3 ;  /* 0x000000160f0f7211 */ /* 0x000fe200078f18ff */
[----:B------:R-:W-:Y:S01]  /*1750*/  @!P0 IMAD R12, R12, 0x2, R19 ;  /* 0x000000020c0c8824 */ /* 0x000fe200078e0213 */
[C---:B--2---:R-:W-:Y:S01]  /*1760*/  @!P5 LEA R18, P6, R9.reuse, R6, 0x1 ;  /* 0x000000060912d211 */ /* 0x044fe200078c08ff */
[----:B------:R-:W-:Y:S01]  /*1770*/  IMAD.WIDE.U32 R242, R10, UR6, R242 ;  /* 0x000000060af27c25 */ /* 0x000fe2000f8e00f2 */
[----:B------:R-:W-:Y:S01]  /*1780*/  LOP3.LUT R23, R16, 0x8, R23, 0xf8, !PT ;  /* 0x0000000810177812 */ /* 0x000fe200078ef817 */
[----:B------:R-:W-:Y:S01]  /*1790*/  @!UP0 UIMAD UR6, UR11, 0x30, URZ ;  /* 0x000000300b0688a4 */ /* 0x000fe2000f8e023f */
[----:B------:R-:W-:Y:S01]  /*17a0*/  @!P5 LEA.HI.X R19, R9, R7, R8, 0x1, P6 ;  /* 0x000000070913d211 */ /* 0x000fe200030f0c08 */
[----:B------:R-:W-:Y:S01]  /*17b0*/  UIMAD UR7, UR13, UR9, UR7 ;  /* 0x000000090d0772a4 */ /* 0x000fe2000f8e0207 */
[----:B------:R-:W1:Y:S01]  /*17c0*/  @!P0 LDC.64 R8, c[0x0][0x218] ;  /* 0x00008600ff088b82 */ /* 0x000e620000000a00 */
[----:B------:R-:W-:Y:S01]  /*17d0*/  SHF.R.U32.HI R16, RZ, 0x3, R16 ;  /* 0x00000003ff107819 */ /* 0x000fe20000011610 */
[----:B------:R-:W-:Y:S01]  /*17e0*/  IMAD.SHL.U32 R17, R237, 0x8, RZ ;  /* 0x00000008ed117824 */ /* 0x000fe200078e00ff */
[----:B------:R-:W-:Y:S01]  /*17f0*/  @!P5 LDGSTS.E.BYPASS.LTC128B.128 [R11+0x9000], desc[UR18][R18.64] ;  /* 0x09000000120bdfae */ /* 0x000fe2000b901d52 */
[----:B------:R-:W-:Y:S01]  /*1800*/  UIADD3 UR7, UR21, UR7, URZ ;  /* 0x0000000715077290 */ /* 0x000fe2000fffe03f */
[----:B------:R-:W-:Y:S01]  /*1810*/  LOP3.LUT R16, R23, R16, RZ, 0x3c, !PT ;  /* 0x0000001017107212 */ /* 0x000fe200078e3cff */
[----:B------:R-:W-:Y:S01]  /*1820*/  IMAD.U32 R24, RZ, RZ, UR20 ;  /* 0x00000014ff187e24 */ /* 0x000fe2000f8e00ff */
[----:B---3--:R-:W-:Y:S01]  /*1830*/  LOP3.LUT R25, R15, 0xfffffff8, RZ, 0xc0, !PT ;  /* 0xfffffff80f197812 */ /* 0x008fe200078ec0ff */
[----:B------:R-:W-:Y:S01]  /*1840*/  @!P5 LDGSTS.E.BYPASS.LTC128B.128 [R11+0xb000], desc[UR18][R18.64+0x80] ;  /* 0x0b000080120bdfae */ /* 0x000fe2000b901d52 */
[----:B------:R-:W2:Y:S01]  /*1850*/  @!P2 LDC.64 R6, c[0x0][0x220] ;  /* 0x00008800ff06ab82 */ /* 0x000ea20000000a00 */
[----:B------:R-:W-:Y:S01]  /*1860*/  IMAD.U32 R10, RZ, RZ, UR7 ;  /* 0x00000007ff0a7e24 */ /* 0x000fe2000f8e00ff */
[----:B------:R-:W-:Y:S01]  /*1870*/  VOTEU.ALL UP0, P1 ;  /* 0x00000000003f7886 */ /* 0x000fe20000800000 */
[----:B------:R-:W-:Y:S01]  /*1880*/  IMAD.IADD R5, R22, 0x1, -R25 ;  /* 0x0000000116057824 */ /* 0x000fe200078e0a19 */
[----:B------:R-:W-:Y:S01]  /*1890*/  @!P5 LDGSTS.E.BYPASS.LTC128B.128 [R11+0xd000], desc[UR18][R18.64+0x100] ;  /* 0x0d000100120bdfae */ /* 0x000fe2000b901d52 */
[----:B------:R-:W-:-:S03]  /*18a0*/  @!P0 IMAD.WIDE.U32 R22, R2, 0x30, R20 ;  /* 0x0000003002168825 */ /* 0x000fc600078e0014 */
[----:B------:R3:W-:Y:S01]  /*18b0*/  @!P5 LDGSTS.E.BYPASS.LTC128B.128 [R11+0xf000], desc[UR18][R18.64+0x180] ;  /* 0x0f000180120bdfae */ /* 0x0007e2000b901d52 */
[----:B------:R-:W-:Y:S01]  /*18c0*/  @!P0 VIADD R14, R23, UR6 ;  /* 0x00000006170e8c36 */ /* 0x000fe20008000000 */
[----:B------:R-:W-:Y:S01]  /*18d0*/  USHF.L.U32 UR6, UR9, 0x5, URZ ;  /* 0x0000000509067899 */ /* 0x000fe2000800063f */
[----:B------:R-:W-:Y:S02]  /*18e0*/  IMAD.SHL.U32 R2, R5, 0x40, RZ ;  /* 0x0000004005027824 */ /* 0x000fe400078e00ff */
[----:B------:R-:W-:Y:S01]  /*18f0*/  IMAD.IADD R239, R243, 0x1, R239 ;  /* 0x00000001f3ef7824 */ /* 0x000fe200078e02ef */
[----:B-1----:R-:W-:Y:S01]  /*1900*/  @!P0 LEA R20, P6, R22, R8, 0x1 ;  /* 0x0000000816148211 */ /* 0x002fe200078c08ff */
[----:B------:R-:W-:Y:S01]  /*1910*/  IMAD.U32 R23, RZ, RZ, UR8 ;  /* 0x00000008ff177e24 */ /* 0x000fe2000f8e00ff */
[----:B------:R-:W-:Y:S01]  /*1920*/  LOP3.LUT R2, R2, 0x1c0, RZ, 0xc0, !PT ;  /* 0x000001c002027812 */ /* 0x000fe200078ec0ff */
[----:B------:R-:W-:Y:S01]  /*1930*/  IMAD.U32 R25, RZ, RZ, UR21 ;  /* 0x00000015ff197e24 */ /* 0x000fe2000f8e00ff */
[----:B------:R-:W-:Y:S01]  /*1940*/  @!P0 LEA.HI.X R21, R22, R9, R14, 0x1, P6 ;  /* 0x0000000916158211 */ /* 0x000fe200030f0c0e */
[----:B------:R-:W-:Y:S01]  /*1950*/  IMAD R237, R237, 0x200, R16 ;  /* 0x00000200eded7824 */ /* 0x000fe200078e0210 */
[----:B------:R-:W-:Y:S01]  /*1960*/  UIMAD.WIDE.U32 UR20, UR8, 0x20, URZ ;  /* 0x00000020081478a5 */ /* 0x000fe2000f8e003f */
[----:B------:R-:W-:Y:S01]  /*1970*/  IMAD.U32 R16, RZ, RZ, UR8 ;  /* 0x00000008ff107e24 */ /* 0x000fe2000f8e00ff */
[----:B------:R-:W1:Y:S01]  /*1980*/  @!P3 LDC.64 R8, c[0x0][0x220] ;  /* 0x00008800ff08bb82 */ /* 0x000e620000000a00 */
[----:B------:R-:W-:Y:S01]  /*1990*/  @!P0 LDGSTS.E.BYPASS.LTC128B.128 [R12+0x9800], desc[UR18][R20.64] ;  /* 0x09800000140c8fae */ /* 0x000fe2000b901d52 */
[----:B------:R-:W-:Y:S01]  /*19a0*/  IMAD.U32 R25, RZ, RZ, UR6 ;  /* 0x00000006ff197e24 */ /* 0x000fe2000f8e00ff */
[----:B------:R-:W-:Y:S01]  /*19b0*/  @!UP0 UIMAD UR6, UR9, 0x30, URZ ;  /* 0x00000030090688a4 */ /* 0x000fe2000f8e023f */
[----:B------:R-:W-:Y:S01]  /*19c0*/  IMAD.SHL.U32 R85, R15, 0x40, RZ ;  /* 0x000000400f557824 */ /* 0x000fe200078e00ff */
[----:B------:R-:W-:Y:S01]  /*19d0*/  @!P0 LDGSTS.E.BYPASS.LTC128B.128 [R12+0xb800], desc[UR18][R20.64+0x80] ;  /* 0x0b800080140c8fae */ /* 0x000fe2000b901d52 */
[----:B------:R-:W-:Y:S01]  /*19e0*/  LEA R237, R237, UR4, 0x1 ;  /* 0x00000004eded7c11 */ /* 0x000fe2000f8e08ff */
[----:B------:R-:W-:-:S02]  /*19f0*/  UISETP.GE.AND UP0, UPT, UR17, 0x41, UPT ;  /* 0x000000411100788c */ /* 0x000fc4000bf06270 */
[----:B------:R-:W-:Y:S01]  /*1a00*/  @!P0 LDGSTS.E.BYPASS.LTC128B.128 [R12+0xd800], desc[UR18][R20.64+0x100] ;  /* 0x0d800100140c8fae */ /* 0x000fe2000b901d52 */
[----:B------:R-:W-:Y:S01]  /*1a10*/  LOP3.LUT R85, R85, 0xfffffe00, RZ, 0xc0, !PT ;  /* 0xfffffe0055557812 */ /* 0x000fe200078ec0ff */
[----:B------:R-:W-:Y:S01]  /*1a20*/  VIADD R235, R237, 0x8020 ;  /* 0x00008020edeb7836 */ /* 0x000fe20000000000 */
[----:B---3--:R-:W-:Y:S01]  /*1a30*/  LOP3.LUT R11, R2, 0x8, R17, 0xf8, !PT ;  /* 0x00000008020b7812 */ /* 0x008fe200078ef811 */
[----:B------:R1:W-:Y:S01]  /*1a40*/  @!P0 LDGSTS.E.BYPASS.LTC128B.128 [R12+0xf800], desc[UR18][R20.64+0x180] ;  /* 0x0f800180140c8fae */ /* 0x0003e2000b901d52 */
[----:B------:R-:W-:Y:S01]  /*1a50*/  SHF.R.U32.HI R2, RZ, 0x3, R2 ;  /* 0x00000003ff027819 */ /* 0x000fe20000011602 */
[----:B------:R-:W-:Y:S01]  /*1a60*/  IMAD.U32 R17, RZ, RZ, UR9 ;  /* 0x00000009ff117e24 */ /* 0x000fe2000f8e00ff */
[C---:B------:R-:W-:Y:S01]  /*1a70*/  LEA R18, P5, R24.reuse, R242, 0x6 ;  /* 0x000000f218127211 */ /* 0x040fe200078a30ff */
[----:B------:R-:W0:Y:S01]  /*1a80*/  LDGDEPBAR ;  /* 0x00000000000079af */ /* 0x000e220000000000 */
[----:B------:R-:W-:Y:S02]  /*1a90*/  LOP3.LUT R2, R11, R2, RZ, 0x3c, !PT ;  /* 0x000000020b027212 */ /* 0x000fe400078e3cff */
[----:B------:R-:W-:-:S02]  /*1aa0*/  LEA.HI.X R19, R24, R239, R10, 0x6, P5 ;  /* 0x000000ef18137211 */ /* 0x000fc400028f340a */
[----:B------:R-:W3:Y:S01]  /*1ab0*/  @!P4 LDC.64 R10, c[0x0][0x220] ;  /* 0x00008800ff0acb82 */ /* 0x000ee20000000a00 */
[C---:B------:R-:W-:Y:S01]  /*1ac0*/  @!P4 LEA R14, P5, R23.reuse, R18, 0x4 ;  /* 0x00000012170ec211 */ /* 0x040fe200078a20ff */
[----:B------:R-:W-:-:S03]  /*1ad0*/  @!P1 IMAD.WIDE.U32 R26, R23, 0x30, R18 ;  /* 0x00000030171a9825 */ /* 0x000fc600078e0012 */
[----:B------:R-:W-:Y:S02]  /*1ae0*/  @!P4 LEA.HI.X R17, R16, R19, R17, 0x4, P5 ;  /* 0x000000131011c211 */ /* 0x000fe400028f2411 */
[C---:B------:R-:W-:Y:S02]  /*1af0*/  @!P3 IADD3 R16, P0, R18.reuse, UR20, RZ ;  /* 0x000000141210bc10 */ /* 0x040fe4000ff1e0ff */
[C---:B--2---:R-:W-:Y:S02]  /*1b00*/  @!P2 LEA R24, P5, R18.reuse, R6, 0x1 ;  /* 0x000000061218a211 */ /* 0x044fe400078a08ff */
[----:B------:R-:W-:Y:S02]  /*1b10*/  @!P3 IADD3.X R22, R19, UR21, R25, P0, !PT ;  /* 0x000000151316bc10 */ /* 0x000fe400087fe419 */
[----:B------:R-:W-:Y:S02]  /*1b20*/  @!P2 LEA.HI.X R25, R18, R7, R19, 0x1, P5 ;  /* 0x000000071219a211 */ /* 0x000fe400028f0c13 */
[----:B------:R-:W2:Y:S01]  /*1b30*/  @!P1 LDC.64 R6, c[0x0][0x220] ;  /* 0x00008800ff069b82 */ /* 0x000ea20000000a00 */
[----:B------:R-:W-:-:S07]  /*1b40*/  DEPBAR.LE SB0, 0x0 ;  /* 0x000080000000791a */ /* 0x000fce0000000000 */
[----:B------:R-:W-:Y:S01]  /*1b50*/  BAR.SYNC.DEFER_BLOCKING 0x0 ;  /* 0x0000000000007b1d */ /* 0x000fe20000010000 */
[C---:B---3--:R-:W-:Y:S02]  /*1b60*/  @!P4 LEA R18, P0, R14.reuse, R10, 0x1 ;  /* 0x0000000a0e12c211 */ /* 0x048fe400078008ff */
[----:B------:R-:W-:Y:S02]  /*1b70*/  SHF.R.S32.HI R10, RZ, 0x5, R13 ;  /* 0x00000005ff0a7819 */ /* 0x000fe4000001140d */
[----:B------:R-:W-:Y:S02]  /*1b80*/  @!P4 LEA.HI.X R19, R14, R11, R17, 0x1, P0 ;  /* 0x0000000b0e13c211 */ /* 0x000fe400000f0c11 */
[----:B-1----:R-:W-:Y:S01]  /*1b90*/  @!P3 LEA R12, P0, R16, R8, 0x1 ;  /* 0x00000008100cb211 */ /* 0x002fe200078008ff */
[----:B------:R-:W-:-:S03]  /*1ba0*/  @!P1 VIADD R8, R27, UR6 ;  /* 0x000000061b089c36 */ /* 0x000fc60008000000 */
[----:B------:R-:W-:Y:S01]  /*1bb0*/  @!P3 LEA.HI.X R13, R16, R9, R22, 0x1, P0 ;  /* 0x00000009100db211 */ /* 0x000fe200000f0c16 */
[----:B------:R-:W-:Y:S01]  /*1bc0*/  IMAD R9, R10, 0x400, R85 ;  /* 0x000004000a097824 */ /* 0x000fe200078e0255 */
[----:B--2---:R-:W-:-:S03]  /*1bd0*/  @!P1 LEA R14, P0, R26, R6, 0x1 ;  /* 0x000000061a0e9211 */ /* 0x004fc600078008ff */
[----:B------:R-:W-:Y:S01]  /*1be0*/  IMAD.IADD R238, R2, 0x1, R9 ;  /* 0x0000000102ee7824 */ /* 0x000fe200078e0209 */
[----:B------:R-:W-:Y:S01]  /*1bf0*/  @!P1 LEA.HI.X R15, R26, R7, R8, 0x1, P0 ;  /* 0x000000071a0f9211 */ /* 0x000fe200000f0c08 */
[----:B------:R-:W-:-:S03]  /*1c00*/  IMAD.MOV.U32 R7, RZ, RZ, 0x10 ;  /* 0x00000010ff077424 */ /* 0x000fc600078e00ff */
[----:B------:R-:W-:Y:S01]  /*1c10*/  LEA R238, R238, UR4, 0x1 ;  /* 0x00000004eeee7c11 */ /* 0x000fe2000f8e08ff */
[----:B------:R-:W-:Y:S04]  /*1c20*/  @P2 STS.128 [R240+0x10000], RZ ;  /* 0x010000fff0002388 */ /* 0x000fe80000000c00 */
[----:B------:R-:W-:Y:S04]  /*1c30*/  @P2 STS.128 [R240+0x12000], RZ ;  /* 0x012000fff0002388 */ /* 0x000fe80000000c00 */
[----:B------:R-:W-:Y:S04]  /*1c40*/  @P2 STS.128 [R240+0x14000], RZ ;  /* 0x014000fff0002388 */ /* 0x000fe80000000c00 */
[----:B------:R-:W-:Y:S04]  /*1c50*/  @P2 STS.128 [R240+0x16000], RZ ;  /* 0x016000fff0002388 */ /* 0x000fe80000000c00 */
[----:B------:R-:W-:Y:S01]  /*1c60*/  @!PT LDS RZ, [RZ] ;  /* 0x00000000fffff984 */ /* 0x000fe20000000800 */
[----:B------:R-:W-:Y:S01]  /*1c70*/  @!PT LDS RZ, [RZ] ;  /* 0x00000000fffff984 */ /* 0x000fe20000000800 */
[----:B------:R-:W-:Y:S01]  /*1c80*/  @!PT LDS RZ, [RZ] ;  /* 0x00000000fffff984 */ /* 0x000fe20000000800 */
[----:B------:R-:W-:Y:S04]  /*1c90*/  @!P2 LDGSTS.E.BYPASS.LTC128B.128 [R240+0x10000], desc[UR18][R24.64] ;  /* 0x1000000018f0afae */ /* 0x000fe8000b901d52 */
[----:B------:R-:W-:Y:S04]  /*1ca0*/  @!P2 LDGSTS.E.BYPASS.LTC128B.128 [R240+0x12000], desc[UR18][R24.64+0x80] ;  /* 0x1200008018f0afae */ /* 0x000fe8000b901d52 */
[----:B------:R-:W-:Y:S04]  /*1cb0*/  @!P2 LDGSTS.E.BYPASS.LTC128B.128 [R240+0x14000], desc[UR18][R24.64+0x100] ;  /* 0x1400010018f0afae */ /* 0x000fe8000b901d52 */
[----:B------:R-:W-:Y:S04]  /*1cc0*/  @!P2 LDGSTS.E.BYPASS.LTC128B.128 [R240+0x16000], desc[UR18][R24.64+0x180] ;  /* 0x1600018018f0afae */ /* 0x000fe8000b901d52 */
        /* <DEDUP_REMOVED lines=10> */
[----:B------:R1:W-:Y:S04]  /*1d70*/  @!P4 LDGSTS.E.BYPASS.LTC128B.128 [R240+0x16800], desc[UR18][R18.64+0x180] ;  /* 0x1680018012f0cfae */ /* 0x0003e8000b901d52 */
        /* <DEDUP_REMOVED lines=21> */
[----:B------:R2:W-:Y:S01]  /*1ed0*/  @!P1 LDGSTS.E.BYPASS.LTC128B.128 [R240+0x17800], desc[UR18][R14.64+0x180] ;  /* 0x178001800ef09fae */ /* 0x0005e2000b901d52 */
[----:B------:R-:W-:Y:S01]  /*1ee0*/  R2P PR, R5, 0x6 ;  /* 0x0000000605007804 */ /* 0x000fe20000000000 */
[----:B------:R-:W-:-:S02]  /*1ef0*/  IMAD.MOV.U32 R5, RZ, RZ, 0x20 ;  /* 0x00000020ff057424 */ /* 0x000fc400078e00ff */
[----:B------:R-:W-:Y:S02]  /*1f00*/  LDSM.16.M88.4 R28, [R238] ;  /* 0x00000000ee1c783b */ /* 0x000fe40000000200 */
[----:B------:R-:W-:Y:S02]  /*1f10*/  SEL R7, R7, 0xfffffff0, !P1 ;  /* 0xfffffff007077807 */ /* 0x000fe40004800000 */
[----:B------:R-:W2:Y:S01]  /*1f20*/  LDSM.16.M88.4 R8, [R237+0x8000] ;  /* 0x00800000ed08783b */ /* 0x000ea20000000200 */
[----:B------:R-:W-:Y:S02]  /*1f30*/  SEL R5, R5, 0xffffffe0, !P2 ;  /* 0xffffffe005057807 */ /* 0x000fe40005000000 */
[----:B------:R-:W-:Y:S01]  /*1f40*/  R2P PR, R0, 0x6 ;  /* 0x0000000600007804 */ /* 0x000fe20000000000 */
[----:B------:R-:W-:Y:S01]  /*1f50*/  VIADD R0, R237, 0x8000 ;  /* 0x00008000ed007836 */ /* 0x000fe20000000000 */
[----:B------:R-:W3:Y:S01]  /*1f60*/  LDSM.16.M88.4 R44, [R237+0x8800] ;  /* 0x00880000ed2c783b */ /* 0x000ee20000000200 */
[----:B------:R-:W-:-:S02]  /*1f70*/  IMAD R236, R7, 0x2, R238 ;  /* 0x0000000207ec7824 */ /* 0x000fc400078e02ee */
[C---:B------:R-:W-:Y:S01]  /*1f80*/  IMAD R234, R5.reuse, 0x2, R238 ;  /* 0x0000000205ea7824 */ /* 0x040fe200078e02ee */
[----:B------:R-:W4:Y:S01]  /*1f90*/  LDSM.16.M88.4 R36, [R237+0x9000] ;  /* 0x00900000ed24783b */ /* 0x000f220000000200 */
[----:B------:R-:W-:-:S03]  /*1fa0*/  IMAD R233, R5, 0x2, R236 ;  /* 0x0000000205e97824 */ /* 0x000fc600078e02ec */
[----:B------:R-:W5:Y:S03]  /*1fb0*/  LDSM.16.M88.4 R68, [R237+0x9800] ;  /* 0x00980000ed44783b */ /* 0x000f660000000200 */
[----:B------:R-:W-:Y:S01]  /*1fc0*/  @P1 VIADD R235, R0, 0xffffffe0 ;  /* 0xffffffe000eb1836 */ /* 0x000fe20000000000 */
[----:B------:R-:W-:Y:S01]  /*1fd0*/  LDSM.16.M88.4 R64, [R236] ;  /* 0x00000000ec40783b */ /* 0x000fe20000000200 */
[----:B------:R-:W-:-:S03]  /*1fe0*/  IMAD.MOV.U32 R0, RZ, RZ, 0x40 ;  /* 0x00000040ff007424 */ /* 0x000fc600078e00ff */
[----:B-1----:R-:W1:Y:S02]  /*1ff0*/  LDSM.16.M88.4 R16, [R235] ;  /* 0x00000000eb10783b */ /* 0x002e640000000200 */
[----:B------:R-:W-:Y:S02]  /*2000*/  SEL R0, R0, 0xffffffc0, !P2 ;  /* 0xffffffc000007807 */ /* 0x000fe40005000000 */
[----:B------:R-:W1:Y:S03]  /*2010*/  LDSM.16.M88.4 R60, [R235+0x800] ;  /* 0x00080000eb3c783b */ /* 0x000e660000000200 */
[----:B------:R-:W-:Y:S01]  /*2020*/  IMAD.IADD R231, R237, 0x1, R0 ;  /* 0x00000001ede77824 */ /* 0x000fe200078e0200 */
[----:B------:R-:W1:Y:S01]  /*2030*/  LDSM.16.M88.4 R56, [R235+0x1000] ;  /* 0x00100000eb38783b */ /* 0x000e620000000200 */
[----:B------:R-:W-:-:S03]  /*2040*/  IMAD.IADD R224, R0, 0x1, R235 ;  /* 0x0000000100e07824 */ /* 0x000fc600078e02eb */
[----:B------:R-:W1:Y:S04]  /*2050*/  LDSM.16.M88.4 R52, [R235+0x1800] ;  /* 0x00180000eb34783b */ /* 0x000e680000000200 */
[----:B------:R-:W-:Y:S01]  /*2060*/  LDSM.16.M88.4 R24, [R234] ;  /* 0x00000000ea18783b */ /* 0x000fe20000000200 */
[C---:B--2---:R-:W-:Y:S03]  /*2070*/  HMMA.16816.F32.BF16 R12, R28.reuse, R8, RZ ;  /* 0x000000081c0c723c */ /* 0x044fe600000418ff */
[----:B------:R-:W2:Y:S04]  /*2080*/  LDSM.16.M88.4 R20, [R231+0x8000] ;  /* 0x00800000e714783b */ /* 0x000ea80000000200 */
[----:B------:R-:W-:Y:S01]  /*2090*/  LDSM.16.M88.4 R80, [R231+0x9000] ;  /* 0x00900000e750783b */ /* 0x000fe20000000200 */
[C---:B------:R-:W-:Y:S03]  /*20a0*/  HMMA.16816.F32.BF16 R8, R28.reuse, R10, RZ ;  /* 0x0000000a1c08723c */ /* 0x040fe600000418ff */
[----:B------:R-:W-:Y:S03]  /*20b0*/  LDSM.16.M88.4 R76, [R231+0x9800] ;  /* 0x00980000e74c783b */ /* 0x000fe60000000200 */
[C---:B---3--:R-:W-:Y:S01]  /*20c0*/  HMMA.16816.F32.BF16 R48, R28.reuse, R44, RZ ;  /* 0x0000002c1c30723c */ /* 0x048fe200000418ff */
[----:B------:R-:W-:Y:S04]  /*20d0*/  LDSM.16.M88.4 R72, [R233] ;  /* 0x00000000e948783b */ /* 0x000fe80000000200 */
[----:B------:R-:W0:Y:S01]  /*20e0*/  LDGDEPBAR ;  /* 0x00000000000079af */ /* 0x000e220000000000 */
[C---:B----4-:R-:W-:Y:S06]  /*20f0*/  HMMA.16816.F32.BF16 R40, R28.reuse, R36, RZ ;  /* 0x000000241c28723c */ /* 0x050fec00000418ff */
[C---:B------:R-:W-:Y:S06]  /*2100*/  HMMA.16816.F32.BF16 R44, R28.reuse, R46, RZ ;  /* 0x0000002e1c2c723c */ /* 0x040fec00000418ff */
[C---:B------:R-:W-:Y:S06]  /*2110*/  HMMA.16816.F32.BF16 R36, R28.reuse, R38, RZ ;  /* 0x000000261c24723c */ /* 0x040fec00000418ff */
[C---:B-----5:R-:W-:Y:S06]  /*2120*/  HMMA.16816.F32.BF16 R32, R28.reuse, R68, RZ ;  /* 0x000000441c20723c */ /* 0x060fec00000418ff */
[----:B------:R-:W-:Y:S01]  /*2130*/  HMMA.16816.F32.BF16 R28, R28, R70, RZ ;  /* 0x000000461c1c723c */ /* 0x000fe200000418ff */
[----:B------:R-:W-:Y:S05]  /*2140*/  LDSM.16.M88.4 R68, [R224] ;  /* 0x00000000e044783b */ /* 0x000fea0000000200 */
[C---:B-1----:R-:W-:Y:S06]  /*2150*/  HMMA.16816.F32.BF16 R12, R64.reuse, R16, R12 ;  /* 0x00000010400c723c */ /* 0x042fec000004180c */
[C---:B------:R-:W-:Y:S01]  /*2160*/  HMMA.16816.F32.BF16 R8, R64.reuse, R18, R8 ;  /* 0x000000124008723c */ /* 0x040fe20000041808 */
[----:B------:R-:W1:Y:S05]  /*2170*/  LDSM.16.M88.4 R16, [R231+0x8800] ;  /* 0x00880000e710783b */ /* 0x000e6a0000000200 */
[C---:B------:R-:W-:Y:S06]  /*2180*/  HMMA.16816.F32.BF16 R48, R64.reuse, R60, R48 ;  /* 0x0000003c4030723c */ /* 0x040fec0000041830 */
[C---:B------:R-:W-:Y:S01]  /*2190*/  HMMA.16816.F32.BF16 R44, R64.reuse, R62, R44 ;  /* 0x0000003e402c723c */ /* 0x040fe2000004182c */
[----:B------:R-:W-:Y:S05]  /*21a0*/  LDSM.16.M88.4 R60, [R224+0x1800] ;  /* 0x00180000e03c783b */ /* 0x000fea0000000200 */
[C---:B------:R-:W-:Y:S06]  /*21b0*/  HMMA.16816.F32.BF16 R40, R64.reuse, R56, R40 ;  /* 0x000000384028723c */ /* 0x040fec0000041828 */
[C---:B------:R-:W-:Y:S06]  /*21c0*/  HMMA.16816.F32.BF16 R36, R64.reuse, R58, R36 ;  /* 0x0000003a4024723c */ /* 0x040fec0000041824 */
[C---:B------:R-:W-:Y:S06]  /*21d0*/  HMMA.16816.F32.BF16 R32, R64.reuse, R52, R32 ;  /* 0x000000344020723c */ /* 0x040fec0000041820 */
[----:B------:R-:W-:Y:S01]  /*21e0*/  HMMA.16816.F32.BF16 R28, R64, R54, R28 ;  /* 0x00000036401c723c */ /* 0x000fe2000004181c */
[----:B------:R-:W3:Y:S04]  /*21f0*/  LDSM.16.M88.4 R52, [R224+0x800] ;  /* 0x00080000e034783b */ /* 0x000ee80000000200 */
[----:B------:R-:W4:Y:S01]  /*2200*/  LDSM.16.M88.4 R64, [R224+0x1000] ;  /* 0x00100000e040783b */ /* 0x000f220000000200 */
[C---:B--2---:R-:W-:Y:S06]  /*2210*/  HMMA.16816.F32.BF16 R12, R24.reuse, R20, R12 ;  /* 0x00000014180c723c */ /* 0x044fec000004180c */
[C---:B------:R-:W-:Y:S01]  /*2220*/  HMMA.16816.F32.BF16 R56, R24.reuse, R22, R8 ;  /* 0x000000161838723c */ /* 0x040fe20000041808 */
[----:B------:R-:W-:Y:S04]  /*2230*/  LDSM.16.M88.4 R20, [R238+0x2000] ;  /* 0x00200000ee14783b */ /* 0x000fe80000000200 */
[----:B------:R-:W2:Y:S01]  /*2240*/  LDSM.16.M88.4 R8, [R237+0xa000] ;  /* 0x00a00000ed08783b */ /* 0x000ea20000000200 */
[C---:B-1----:R-:W-:Y:S06]  /*2250*/  HMMA.16816.F32.BF16 R48, R24.reuse, R16, R48 ;  /* 0x000000101830723c */ /* 0x042fec0000041830 */
[C---:B------:R-:W-:Y:S01]  /*2260*/  HMMA.16816.F32.BF16 R44, R24.reuse, R18, R44 ;  /* 0x00000012182c723c */ /* 0x040fe2000004182c */
[----:B------:R-:W1:Y:S05]  /*2270*/  LDSM.16.M88.4 R16, [R237+0xa800] ;  /* 0x00a80000ed10783b */ /* 0x000e6a0000000200 */
[C---:B------:R-:W-:Y:S06]  /*2280*/  HMMA.16816.F32.BF16 R40, R24.reuse, R80, R40 ;  /* 0x000000501828723c */ /* 0x040fec0000041828 */
[C---:B------:R-:W-:Y:S01]  /*2290*/  HMMA.16816.F32.BF16 R36, R24.reuse, R82, R36 ;  /* 0x000000521824723c */ /* 0x040fe20000041824 */
[----:B------:R-:W5:Y:S05]  /*22a0*/  LDSM.16.M88.4 R80, [R237+0xb000] ;  /* 0x00b00000ed50783b */ /* 0x000f6a0000000200 */
[C---:B------:R-:W-:Y:S06]  /*22b0*/  HMMA.16816.F32.BF16 R32, R24.reuse, R76, R32 ;  /* 0x0000004c1820723c */ /* 0x040fec0000041820 */
[----:B------:R-:W-:Y:S01]  /*22c0*/  HMMA.16816.F32.BF16 R28, R24, R78, R28 ;  /* 0x0000004e181c723c */ /* 0x000fe2000004181c */
[----:B------:R-:W5:Y:S04]  /*22d0*/  LDSM.16.M88.4 R76, [R237+0xb800] ;  /* 0x00b80000ed4c783b */ /* 0x000f680000000200 */
[----:B------:R-:W-:Y:S01]  /*22e0*/  LDSM.16.M88.4 R24, [R235+0x2000] ;  /* 0x00200000eb18783b */ /* 0x000fe20000000200 */
[C---:B------:R-:W-:Y:S06]  /*22f0*/  HMMA.16816.F32.BF16 R12, R72.reuse, R68, R12 ;  /* 0x00000044480c723c */ /* 0x040fec000004180c */
[C---:B------:R-:W-:Y:S01]  /*2300*/  HMMA.16816.F32.BF16 R68, R72.reuse, R70, R56 ;  /* 0x000000464844723c */ /* 0x040fe20000041838 */
[----:B------:R-:W5:Y:S05]  /*2310*/  LDSM.16.M88.4 R56, [R236+0x2000] ;  /* 0x00200000ec38783b */ /* 0x000f6a0000000200 */
[C---:B---3--:R-:W-:Y:S06]  /*2320*/  HMMA.16816.F32.BF16 R48, R72.reuse, R52, R48 ;  /* 0x000000344830723c */ /* 0x048fec0000041830 */
[C---:B------:R-:W-:Y:S01]  /*2330*/  HMMA.16816.F32.BF16 R44, R72.reuse, R54, R44 ;  /* 0x00000036482c723c */ /* 0x040fe2000004182c */
[----:B------:R-:W3:Y:S05]  /*2340*/  LDSM.16.M88.4 R52, [R235+0x2800] ;  /* 0x00280000eb34783b */ /* 0x000eea0000000200 */
[C---:B----4-:R-:W-:Y:S06]  /*2350*/  HMMA.16816.F32.BF16 R40, R72.reuse, R64, R40 ;  /* 0x000000404828723c */ /* 0x050fec0000041828 */
[C---:B------:R-:W-:Y:S01]  /*2360*/  HMMA.16816.F32.BF16 R36, R72.reuse, R66, R36 ;  /* 0x000000424824723c */ /* 0x040fe20000041824 */
[----:B------:R-:W-:Y:S05]  /*2370*/  LDSM.16.M88.4 R64, [R235+0x3800] ;  /* 0x00380000eb40783b */ /* 0x000fea0000000200 */
[C---:B------:R-:W-:Y:S06]  /*2380*/  HMMA.16816.F32.BF16 R32, R72.reuse, R60, R32 ;  /* 0x0000003c4820723c */ /* 0x040fec0000041820 */
[----:B------:R-:W-:Y:S01]  /*2390*/  HMMA.16816.F32.BF16 R28, R72, R62, R28 ;  /* 0x0000003e481c723c */ /* 0x000fe2000004181c */
[----:B------:R-:W4:Y:S04]  /*23a0*/  LDSM.16.M88.4 R72, [R235+0x3000] ;  /* 0x00300000eb48783b */ /* 0x000f280000000200 */
[----:B------:R-:W-:Y:S01]  /*23b0*/  LDSM.16.M88.4 R60, [R234+0x2000] ;  /* 0x00200000ea3c783b */ /* 0x000fe20000000200 */
[C---:B--2---:R-:W-:Y:S06]  /*23c0*/  HMMA.16816.F32.BF16 R12, R20.reuse, R8, R12 ;  /* 0x00000008140c723c */ /* 0x044fec000004180c */
[C---:B------:R-:W-:Y:S01]  /*23d0*/  HMMA.16816.F32.BF16 R68, R20.reuse, R10, R68 ;  /* 0x0000000a1444723c */ /* 0x040fe20000041844 */
[----:B------:R-:W2:Y:S05]  /*23e0*/  LDSM.16.M88.4 R8, [R231+0xa000] ;  /* 0x00a00000e708783b */ /* 0x000eaa0000000200 */
[C---:B-1----:R-:W-:Y:S06]  /*23f0*/  HMMA.16816.F32.BF16 R48, R20.reuse, R16, R48 ;  /* 0x000000101430723c */ /* 0x042fec0000041830 */
[C---:B------:R-:W-:Y:S01]  /*2400*/  HMMA.16816.F32.BF16 R44, R20.reuse, R18, R44 ;  /* 0x00000012142c723c */ /* 0x040fe2000004182c */
[----:B------:R-:W1:Y:S05]  /*2410*/  LDSM.16.M88.4 R16, [R231+0xa800] ;  /* 0x00a80000e710783b */ /* 0x000e6a0000000200 */
[C---:B-----5:R-:W-:Y:S06]  /*2420*/  HMMA.16816.F32.BF16 R40, R20.reuse, R80, R40 ;  /* 0x000000501428723c */ /* 0x060fec0000041828 */
        /* <DEDUP_REMOVED lines=14> */
[----:B------:R-:W4:Y:S05]  /*2510*/  LDSM.16.M88.4 R72, [R224+0x3000] ;  /* 0x00300000e048783b */ /* 0x000f2a0000000200 */
        /* <DEDUP_REMOVED lines=22> */
[----:B------:R-:W-:Y:S05]  /*2680*/  LDSM.16.M88.4 R52, [R234+0x4000] ;  /* 0x00400000ea34783b */ /* 0x000fea0000000200 */
[C---:B----4-:R-:W-:Y:S06]  /*2690*/  HMMA.16816.F32.BF16 R40, R24.reuse, R72, R40 ;  /* 0x000000481828723c */ /* 0x050fec0000041828 */
[C---:B------:R-:W-:Y:S01]  /*26a0*/  HMMA.16816.F32.BF16 R36, R24.reuse, R74, R36 ;  /* 0x0000004a1824723c */ /* 0x040fe20000041824 */
[----:B------:R-:W-:Y:S05]  /*26b0*/  LDSM.16.M88.4 R72, [R235+0x5000] ;  /* 0x00500000eb48783b */ /* 0x000fea0000000200 */
[C---:B------:R-:W-:Y:S06]  /*26c0*/  HMMA.16816.F32.BF16 R32, R24.reuse, R64, R32 ;  /* 0x000000401820723c */ /* 0x040fec0000041820 */
[----:B------:R-:W-:Y:S01]  /*26d0*/  HMMA.16816.F32.BF16 R28, R24, R66, R28 ;  /* 0x00000042181c723c */ /* 0x000fe2000004181c */
[----:B------:R-:W3:Y:S04]  /*26e0*/  LDSM.16.M88.4 R24, [R235+0x4800] ;  /* 0x00480000eb18783b */ /* 0x000ee80000000200 */
[----:B------:R-:W4:Y:S01]  /*26f0*/  LDSM.16.M88.4 R64, [R235+0x5800] ;  /* 0x00580000eb40783b */ /* 0x000f220000000200 */
        /* <DEDUP_REMOVED lines=19> */
[C---:B------:R-:W-:Y:S06]  /*2830*/  HMMA.16816.F32.BF16 R40, R60.reuse, R72, R40 ;  /* 0x000000483c28723c */ /* 0x040fec0000041828 */
[C---:B------:R-:W-:Y:S01]  /*2840*/  HMMA.16816.F32.BF16 R36, R60.reuse, R74, R36 ;  /* 0x0000004a3c24723c */ /* 0x040fe20000041824 */
[----:B------:R-:W3:Y:S05]  /*2850*/  LDSM.16.M88.4 R72, [R224+0x5000] ;  /* 0x00500000e048783b */ /* 0x000eea0000000200 */
[C---:B----4-:R-:W-:Y:S06]  /*2860*/  HMMA.16816.F32.BF16 R32, R60.reuse, R64, R32 ;  /* 0x000000403c20723c */ /* 0x050fec0000041820 */
        /* <DEDUP_REMOVED lines=14> */
[----:B------:R-:W-:Y:S04]  /*2950*/  LDSM.16.M88.4 R52, [R236+0x6000] ;  /* 0x00600000ec34783b */ /* 0x000fe80000000200 */
[----:B------:R-:W-:Y:S01]  /*2960*/  LDSM.16.M88.4 R76, [R237+0xf800] ;  /* 0x00f80000ed4c783b */ /* 0x000fe20000000200 */
[C---:B------:R-:W-:Y:S06]  /*2970*/  HMMA.16816.F32.BF16 R12, R56.reuse, R20, R12 ;  /* 0x00000014380c723c */ /* 0x040fec000004180c */
[C---:B------:R-:W-:Y:S01]  /*2980*/  HMMA.16816.F32.BF16 R68, R56.reuse, R22, R68 ;  /* 0x000000163844723c */ /* 0x040fe20000041844 */
[----:B------:R-:W5:Y:S05]  /*2990*/  LDSM.16.M88.4 R20, [R235+0x6000] ;  /* 0x00600000eb14783b */ /* 0x000f6a0000000200 */
[C---:B---3--:R-:W-:Y:S06]  /*29a0*/  HMMA.16816.F32.BF16 R48, R56.reuse, R24, R48 ;  /* 0x000000183830723c */ /* 0x048fec0000041830 */
[C---:B------:R-:W-:Y:S01]  /*29b0*/  HMMA.16816.F32.BF16 R44, R56.reuse, R26, R44 ;  /* 0x0000001a382c723c */ /* 0x040fe2000004182c */
[----:B------:R-:W-:Y:S05]  /*29c0*/  LDSM.16.M88.4 R24, [R235+0x7000] ;  /* 0x00700000eb18783b */ /* 0x000fea0000000200 */
[C---:B------:R-:W-:Y:S06]  /*29d0*/  HMMA.16816.F32.BF16 R40, R56.reuse, R72, R40 ;  /* 0x000000483828723c */ /* 0x040fec0000041828 */
[C---:B------:R-:W-:Y:S01]  /*29e0*/  HMMA.16816.F32.BF16 R36, R56.reuse, R74, R36 ;  /* 0x0000004a3824723c */ /* 0x040fe20000041824 */
[----:B------:R-:W-:Y:S05]  /*29f0*/  LDSM.16.M88.4 R72, [R235+0x7800] ;  /* 0x00780000eb48783b */ /* 0x000fea0000000200 */
[C---:B----4-:R-:W-:Y:S06]  /*2a00*/  HMMA.16816.F32.BF16 R32, R56.reuse, R64, R32 ;  /* 0x000000403820723c */ /* 0x050fec0000041820 */
[----:B------:R-:W-:Y:S01]  /*2a10*/  HMMA.16816.F32.BF16 R28, R56, R66, R28 ;  /* 0x00000042381c723c */ /* 0x000fe2000004181c */
[----:B------:R-:W3:Y:S04]  /*2a20*/  LDSM.16.M88.4 R56, [R235+0x6800] ;  /* 0x00680000eb38783b */ /* 0x000ee80000000200 */
        /* <DEDUP_REMOVED lines=8> */
[----:B------:R-:W-:Y:S06]  /*2ab0*/  HMMA.16816.F32.BF16 R36, R60, R82, R36 ;  /* 0x000000523c24723c */ /* 0x000fec0000041824 */
[----:B------:R-:W-:Y:S06]  /*2ac0*/  HMMA.16816.F32.BF16 R12, R52, R20, R12 ;  /* 0x00000014340c723c */ /* 0x000fec000004180c */
[C---:B------:R-:W-:Y:S06]  /*2ad0*/  HMMA.16816.F32.BF16 R32, R60.reuse, R76, R32 ;  /* 0x0000004c3c20723c */ /* 0x040fec0000041820 */
[----:B------:R-:W-:Y:S01]  /*2ae0*/  HMMA.16816.F32.BF16 R60, R60, R78, R28 ;  /* 0x0000004e3c3c723c */ /* 0x000fe2000004181c */
[----:B------:R-:W-:Y:S05]  /*2af0*/  LDSM.16.M88.4 R28, [R231+0xf000] ;  /* 0x00f00000e71c783b */ /* 0x000fea0000000200 */
[C---:B------:R-:W-:Y:S01]  /*2b00*/  HMMA.16816.F32.BF16 R76, R52.reuse, R22, R68 ;  /* 0x00000016344c723c */ /* 0x040fe20000041844 */
[----:B------:R-:W-:Y:S04]  /*2b10*/  LDSM.16.M88.4 R68, [R233+0x6000] ;  /* 0x00600000e944783b */ /* 0x000fe80000000200 */
[----:B------:R-:W4:Y:S01]  /*2b20*/  LDSM.16.M88.4 R20, [R224+0x6000] ;  /* 0x00600000e014783b */ /* 0x000f220000000200 */
[C---:B---3--:R-:W-:Y:S06]  /*2b30*/  HMMA.16816.F32.BF16 R48, R52.reuse, R56, R48 ;  /* 0x000000383430723c */ /* 0x048fec0000041830 */
[C---:B------:R-:W-:Y:S06]  /*2b40*/  HMMA.16816.F32.BF16 R40, R52.reuse, R24, R40 ;  /* 0x000000183428723c */ /* 0x040fec0000041828 */
[----:B------:R-:W-:Y:S01]  /*2b50*/  HMMA.16816.F32.BF16 R36, R52, R26, R36 ;  /* 0x0000001a3424723c */ /* 0x000fe20000041824 */
[----:B------:R-:W3:Y:S05]  /*2b60*/  LDSM.16.M88.4 R24, [R224+0x6800] ;  /* 0x00680000e018783b */ /* 0x000eea0000000200 */
[----:B--2---:R-:W-:Y:S06]  /*2b70*/  HMMA.16816.F32.BF16 R12, R64, R8, R12 ;  /* 0x00000008400c723c */ /* 0x004fec000004180c */
[----:B------:R-:W-:Y:S01]  /*2b80*/  HMMA.16816.F32.BF16 R44, R52, R58, R44 ;  /* 0x0000003a342c723c */ /* 0x000fe2000004182c */
[----:B------:R-:W-:Y:S01]  /*2b90*/  LOP3.LUT R9, R4, 0x6, RZ, 0xc0, !PT ;  /* 0x0000000604097812 */ /* 0x000fe200078ec0ff */
[----:B------:R-:W-:-:S04]  /*2ba0*/  IMAD.U32 R4, RZ, RZ, UR13 ;  /* 0x0000000dff047e24 */ /* 0x000fc8000f8e00ff */
[----:B------:R-:W-:Y:S01]  /*2bb0*/  HMMA.16816.F32.BF16 R76, R64, R10, R76 ;  /* 0x0000000a404c723c */ /* 0x000fe2000004184c */
[----:B------:R-:W-:Y:S02]  /*2bc0*/  IMAD R4, R4, 0x40, R9 ;  /* 0x0000004004047824 */ /* 0x000fe400078e0209 */
[----:B------:R-:W-:Y:S02]  /*2bd0*/  LDSM.16.M88.4 R8, [R224+0x7000] ;  /* 0x00700000e008783b */ /* 0x000fe40000000200 */
[C---:B------:R-:W-:Y:S01]  /*2be0*/  VIADD R0, R4.reuse, 0x8 ;  /* 0x0000000804007836 */ /* 0x040fe20000000000 */
[C---:B------:R-:W-:Y:S01]  /*2bf0*/  HMMA.16816.F32.BF16 R32, R52.reuse, R72, R32 ;  /* 0x000000483420723c */ /* 0x040fe20000041820 */
[C---:B------:R-:W-:Y:S01]  /*2c00*/  VIADD R6, R4.reuse, 0x1 ;  /* 0x0000000104067836 */ /* 0x040fe20000000000 */
[----:B------:R-:W-:Y:S02]  /*2c10*/  ISETP.GE.AND P4, PT, R4, UR17, PT ;  /* 0x0000001104007c0c */ /* 0x000fe4000bf86270 */
[----:B------:R-:W-:Y:S01]  /*2c20*/  ISETP.GE.AND P2, PT, R0, UR17, PT ;  /* 0x0000001100007c0c */ /* 0x000fe2000bf46270 */
[----:B------:R-:W-:Y:S01]  /*2c30*/  VIADD R0, R4, 0x11 ;  /* 0x0000001104007836 */ /* 0x000fe20000000000 */
[----:B------:R-:W-:Y:S01]  /*2c40*/  HMMA.16816.F32.BF16 R60, R52, R74, R60 ;  /* 0x0000004a343c723c */ /* 0x000fe2000004183c */
[----:B------:R-:W2:Y:S01]  /*2c50*/  LDSM.16.M88.4 R52, [R231+0xf800] ;  /* 0x00f80000e734783b */ /* 0x000ea20000000200 */
[----:B------:R-:W-:Y:S01]  /*2c60*/  ISETP.GE.AND P3, PT, R6, UR17, PT ;  /* 0x0000001106007c0c */ /* 0x000fe2000bf66270 */
[----:B------:R-:W-:Y:S01]  /*2c70*/  VIADD R6, R4, 0x10 ;  /* 0x0000001004067836 */ /* 0x000fe20000000000 */
[----:B------:R-:W-:Y:S01]  /*2c80*/  ISETP.GE.AND P6, PT, R0, UR17, PT ;  /* 0x0000001100007c0c */ /* 0x000fe2000bfc6270 */
[----:B------:R-:W-:Y:S01]  /*2c90*/  VIADD R0, R4, 0x18 ;  /* 0x0000001804007836 */ /* 0x000fe20000000000 */
[----:B-1----:R-:W-:Y:S02]  /*2ca0*/  HMMA.16816.F32.BF16 R48, R64, R16, R48 ;  /* 0x000000104030723c */ /* 0x002fe40000041830 */
[----:B------:R-:W-:-:S02]  /*2cb0*/  ISETP.GE.AND P0, PT, R6, UR17, PT ;  /* 0x0000001106007c0c */ /* 0x000fc4000bf06270 */
[----:B------:R-:W-:Y:S01]  /*2cc0*/  ISETP.GE.AND P5, PT, R0, UR17, PT ;  /* 0x0000001100007c0c */ /* 0x000fe2000bfa6270 */
[C---:B------:R-:W-:Y:S01]  /*2cd0*/  VIADD R0, R4.reuse, 0x21 ;  /* 0x0000002104007836 */ /* 0x040fe20000000000 */
[----:B----4-:R-:W-:Y:S01]  /*2ce0*/  HMMA.16816.F32.BF16 R12, R68, R20, R12 ;  /* 0x00000014440c723c */ /* 0x010fe2000004180c */
[----:B------:R-:W-:-:S05]  /*2cf0*/  VIADD R16, R4, 0x9 ;  /* 0x0000000904107836 */ /* 0x000fca0000000000 */
[----:B------:R-:W-:Y:S01]  /*2d00*/  HMMA.16816.F32.BF16 R44, R64, R18, R44 ;  /* 0x00000012402c723c */ /* 0x000fe2000004182c */
[----:B------:R-:W-:Y:S01]  /*2d10*/  ISETP.GE.AND P1, PT, R16, UR17, PT ;  /* 0x0000001110007c0c */ /* 0x000fe2000bf26270 */
[----:B------:R-:W-:Y:S01]  /*2d20*/  VIADD R20, R4, 0x19 ;  /* 0x0000001904147836 */ /* 0x000fe20000000000 */
[----:B------:R-:W1:Y:S01]  /*2d30*/  LDSM.16.M88.4 R16, [R224+0x7800] ;  /* 0x00780000e010783b */ /* 0x000e620000000200 */
[----:B------:R-:W-:-:S04]  /*2d40*/  DEPBAR.LE SB0, 0x0 ;  /* 0x000080000000791a */ /* 0x000fc80000000000 */
[----:B------:R-:W-:Y:S06]  /*2d50*/  HMMA.16816.F32.BF16 R76, R68, R22, R76 ;  /* 0x00000016444c723c */ /* 0x000fec000004184c */
[----:B------:R-:W-:Y:S04]  /*2d60*/  HMMA.16816.F32.BF16 R40, R64, R28, R40 ;  /* 0x0000001c4028723c */ /* 0x000fe80000041828 */
[----:B------:R-:W-:Y:S01]  /*2d70*/  FSEL R21, R12, -INF , !P4 ;  /* 0xff8000000c157808 */ /* 0x000fe20006000000 */
[----:B------:R-:W-:Y:S01]  /*2d80*/  VIADD R12, R4, 0x20 ;  /* 0x00000020040c7836 */ /* 0x000fe20000000000 */
[----:B---3--:R-:W-:Y:S01]  /*2d90*/  HMMA.16816.F32.BF16 R48, R68, R24, R48 ;  /* 0x000000184430723c */ /* 0x008fe20000041830 */
[----:B------:R-:W-:-:S02]  /*2da0*/  FSEL R6, R14, -INF , !P4 ;  /* 0xff8000000e067808 */ /* 0x000fc40006000000 */
[----:B------:R-:W-:Y:S02]  /*2db0*/  ISETP.GE.AND P4, PT, R20, UR17, PT ;  /* 0x0000001114007c0c */ /* 0x000fe4000bf86270 */
[----:B------:R-:W-:Y:S01]  /*2dc0*/  FSEL R20, R15, -INF , !P3 ;  /* 0xff8000000f147808 */ /* 0x000fe20005800000 */
[C---:B------:R-:W-:Y:S01]  /*2dd0*/  HMMA.16816.F32.BF16 R36, R64.reuse, R30, R36 ;  /* 0x0000001e4024723c */ /* 0x040fe20000041824 */
[----:B------:R-:W-:Y:S02]  /*2de0*/  FSEL R23, R13, -INF , !P3 ;  /* 0xff8000000d177808 */ /* 0x000fe40005800000 */
[----:B------:R-:W-:Y:S01]  /*2df0*/  ISETP.GE.AND P3, PT, R12, UR17, PT ;  /* 0x000000110c007c0c */ /* 0x000fe2000bf66270 */
[----:B------:R-:W-:Y:S02]  /*2e00*/  VIADD R12, R4, 0x28 ;  /* 0x00000028040c7836 */ /* 0x000fe40000000000 */
[----:B--2---:R-:W-:Y:S01]  /*2e10*/  HMMA.16816.F32.BF16 R32, R64, R52, R32 ;  /* 0x000000344020723c */ /* 0x004fe20000041820 */
[----:B------:R-:W-:-:S02]  /*2e20*/  FSEL R78, R78, -INF , !P2 ;  /* 0xff8000004e4e7808 */ /* 0x000fc40005000000 */
[----:B------:R-:W-:Y:S02]  /*2e30*/  FSEL R25, R76, -INF , !P2 ;  /* 0xff8000004c197808 */ /* 0x000fe40005000000 */
[----:B------:R-:W-:Y:S01]  /*2e40*/  ISETP.GE.AND P2, PT, R0, UR17, PT ;  /* 0x0000001100007c0c */ /* 0x000fe2000bf46270 */
[C---:B------:R-:W-:Y:S01]  /*2e50*/  HMMA.16816.F32.BF16 R44, R68.reuse, R26, R44 ;  /* 0x0000001a442c723c */ /* 0x040fe2000004182c */
[----:B------:R-:W-:Y:S01]  /*2e60*/  VIADD R0, R4, 0x29 ;  /* 0x0000002904007836 */ /* 0x000fe20000000000 */
[----:B------:R-:W-:Y:S02]  /*2e70*/  FSEL R22, R79, -INF , !P1 ;  /* 0xff8000004f167808 */ /* 0x000fe40004800000 */
[----:B------:R-:W-:Y:S02]  /*2e80*/  FSEL R77, R77, -INF , !P1 ;  /* 0xff8000004d4d7808 */ /* 0x000fe40004800000 */
[----:B------:R-:W-:Y:S01]  /*2e90*/  ISETP.GE.AND P1, PT, R12, UR17, PT ;  /* 0x000000110c007c0c */ /* 0x000fe2000bf26270 */
[----:B------:R-:W-:Y:S01]  /*2ea0*/  HMMA.16816.F32.BF16 R40, R68, R8, R40 ;  /* 0x000000084428723c */ /* 0x000fe20000041828 */
[----:B------:R-:W-:-:S02]  /*2eb0*/  FSEL R12, R50, -INF , !P0 ;  /* 0xff800000320c7808 */ /* 0x000fc40004000000 */
[----:B------:R-:W-:Y:S02]  /*2ec0*/  FSEL R15, R48, -INF , !P0 ;  /* 0xff800000300f7808 */ /* 0x000fe40004000000 */
[----:B------:R-:W-:Y:S01]  /*2ed0*/  ISETP.GE.AND P0, PT, R0, UR17, PT ;  /* 0x0000001100007c0c */ /* 0x000fe2000bf06270 */
[----:B------:R-:W-:Y:S01]  /*2ee0*/  HMMA.16816.F32.BF16 R60, R64, R54, R60 ;  /* 0x00000036403c723c */ /* 0x000fe2000004183c */
[C---:B------:R-:W-:Y:S01]  /*2ef0*/  VIADD R8, R4.reuse, 0x30 ;  /* 0x0000003004087836 */ /* 0x040fe20000000000 */
[----:B------:R-:W-:Y:S01]  /*2f00*/  FMNMX.FTZ R0, R21, R23, !PT ;  /* 0x0000001715007209 */ /* 0x000fe20007810000 */
[----:B------:R-:W-:Y:S01]  /*2f10*/  VIADD R9, R4, 0x31 ;  /* 0x0000003104097836 */ /* 0x000fe20000000000 */
[----:B------:R-:W-:Y:S02]  /*2f20*/  FSEL R14, R51, -INF , !P6 ;  /* 0xff800000330e7808 */ /* 0x000fe40007000000 */
[----:B------:R-:W-:Y:S01]  /*2f30*/  FSEL R13, R49, -INF , !P6 ;  /* 0xff800000310d7808 */ /* 0x000fe20007000000 */
[----:B------:R-:W-:Y:S01]  /*2f40*/  HMMA.16816.F32.BF16 R36, R68, R10, R36 ;  /* 0x0000000a4424723c */ /* 0x000fe20000041824 */
[----:B------:R-:W-:-:S02]  /*2f50*/  ISETP.GE.AND P6, PT, R8, UR17, PT ;  /* 0x0000001108007c0c */ /* 0x000fc4000bfc6270 */
[----:B------:R-:W-:Y:S02]  /*2f60*/  FMNMX.FTZ R8, R25, R0, !PT ;  /* 0x0000000019087209 */ /* 0x000fe40007810000 */
[----:B------:R-:W-:Y:S01]  /*2f70*/  FSEL R0, R46, -INF , !P5 ;  /* 0xff8000002e007808 */ /* 0x000fe20006800000 */
[----:B-1----:R-:W-:Y:S01]  /*2f80*/  HMMA.16816.F32.BF16 R32, R68, R16, R32 ;  /* 0x000000104420723c */ /* 0x002fe20000041820 */
[----:B------:R-:W-:Y:S01]  /*2f90*/  FMNMX.FTZ R8, R77, R8, !PT ;  /* 0x000000084d087209 */ /* 0x000fe20007810000 */
[----:B------:R-:W-:Y:S01]  /*2fa0*/  VIADD R10, R4, 0x38 ;  /* 0x00000038040a7836 */ /* 0x000fe20000000000 */
[----:B------:R-:W-:Y:S01]  /*2fb0*/  FSEL R11, R44, -INF , !P5 ;  /* 0xff8000002c0b7808 */ /* 0x000fe20006800000 */
[----:B------:R-:W-:Y:S01]  /*2fc0*/  VIADD R4, R4, 0x39 ;  /* 0x0000003904047836 */ /* 0x000fe20000000000 */
[----:B------:R-:W-:Y:S02]  /*2fd0*/  ISETP.GE.AND P5, PT, R9, UR17, PT ;  /* 0x0000001109007c0c */ /* 0x000fe4000bfa6270 */
[----:B------:R-:W-:-:S02]  /*2fe0*/  FMNMX.FTZ R16, R15, R8, !PT ;  /* 0x000000080f107209 */ /* 0x000fc40007810000 */
[----:B------:R-:W-:Y:S02]  /*2ff0*/  FSEL R8, R47, -INF , !P4 ;  /* 0xff8000002f087808 */ /* 0x000fe40006000000 */
[----:B------:R-:W-:Y:S01]  /*3000*/  FSEL R9, R45, -INF , !P4 ;  /* 0xff8000002d097808 */ /* 0x000fe20006000000 */
[----:B------:R-:W-:Y:S01]  /*3010*/  HMMA.16816.F32.BF16 R60, R68, R18, R60 ;  /* 0x00000012443c723c */ /* 0x000fe2000004183c */
[----:B------:R-:W-:Y:S02]  /*3020*/  ISETP.GE.AND P4, PT, R10, UR17, PT ;  /* 0x000000110a007c0c */ /* 0x000fe4000bf86270 */
[----:B------:R-:W-:Y:S02]  /*3030*/  FMNMX.FTZ R10, R13, R16, !PT ;  /* 0x000000100d0a7209 */ /* 0x000fe40007810000 */
[----:B------:R-:W-:Y:S02]  /*3040*/  FMNMX.FTZ R17, R6, R20, !PT ;  /* 0x0000001406117209 */ /* 0x000fe40007810000 */
[----:B------:R-:W-:-:S02]  /*3050*/  FMNMX.FTZ R10, R11, R10, !PT ;  /* 0x0000000a0b0a7209 */ /* 0x000fc40007810000 */
[----:B------:R-:W-:Y:S02]  /*3060*/  FSEL R203, R40, -INF , !P3 ;  /* 0xff80000028cb7808 */ /* 0x000fe40005800000 */
[----:B------:R-:W-:Y:S02]  /*3070*/  FMNMX.FTZ R17, R78, R17, !PT ;  /* 0x000000114e117209 */ /* 0x000fe40007810000 */
[----:B------:R-:W-:Y:S02]  /*3080*/  FMNMX.FTZ R10, R9, R10, !PT ;  /* 0x0000000a090a7209 */ /* 0x000fe40007810000 */
[----:B------:R-:W-:Y:S02]  /*3090*/  FSEL R198, R42, -INF , !P3 ;  /* 0xff8000002ac67808 */ /* 0x000fe40005800000 */
[----:B------:R-:W-:Y:S02]  /*30a0*/  ISETP.GE.AND P3, PT, R4, UR17, PT ;  /* 0x0000001104007c0c */ /* 0x000fe4000bf66270 */
[----:B------:R-:W-:-:S02]  /*30b0*/  FSEL R197, R41, -INF , !P2 ;  /* 0xff80000029c57808 */ /* 0x000fc40005000000 */
[----:B------:R-:W-:Y:S02]  /*30c0*/  FMNMX.FTZ R17, R22, R17, !PT ;  /* 0x0000001116117209 */ /* 0x000fe40007810000 */
[----:B------:R-:W-:Y:S02]  /*30d0*/  FMNMX.FTZ R4, R203, R10, !PT ;  /* 0x0000000acb047209 */ /* 0x000fe40007810000 */
[----:B------:R-:W-:Y:S02]  /*30e0*/  FSEL R201, R36, -INF , !P1 ;  /* 0xff80000024c97808 */ /* 0x000fe40004800000 */
[----:B------:R-:W-:Y:S02]  /*30f0*/  FMNMX.FTZ R17, R12, R17, !PT ;  /* 0x000000110c117209 */ /* 0x000fe40007810000 */
[----:B------:R-:W-:Y:S02]  /*3100*/  FMNMX.FTZ R4, R197, R4, !PT ;  /* 0x00000004c5047209 */ /* 0x000fe40007810000 */
[----:B------:R-:W-:-:S02]  /*3110*/  FSEL R199, R37, -INF , !P0 ;  /* 0xff80000025c77808 */ /* 0x000fc40004000000 */
[----:B------:R-:W-:Y:S02]  /*3120*/  FMNMX.FTZ R17, R14, R17, !PT ;  /* 0x000000110e117209 */ /* 0x000fe40007810000 */
[----:B------:R-:W-:Y:S02]  /*3130*/  FMNMX.FTZ R4, R201, R4, !PT ;  /* 0x00000004c9047209 */ /* 0x000fe40007810000 */
[----:B------:R-:W-:Y:S02]  /*3140*/  FSEL R213, R32, -INF , !P6 ;  /* 0xff80000020d57808 */ /* 0x000fe40007000000 */
[----:B------:R-:W-:Y:S02]  /*3150*/  FMNMX.FTZ R17, R0, R17, !PT ;  /* 0x0000001100117209 */ /* 0x000fe40007810000 */
[----:B------:R-:W-:Y:S02]  /*3160*/  FMNMX.FTZ R4, R199, R4, !PT ;  /* 0x00000004c7047209 */ /* 0x000fe40007810000 */
[----:B------:R-:W-:-:S02]  /*3170*/  FSEL R212, R39, -INF , !P0 ;  /* 0xff80000027d47808 */ /* 0x000fc40004000000 */
[----:B------:R-:W-:Y:S02]  /*3180*/  PLOP3.LUT P0, PT, PT, PT, UP0, 0x80, 0x0 ;  /* 0x000000000000781c */ /* 0x000fe40003f0f008 */
[----:B------:R-:W-:Y:S02]  /*3190*/  FSEL R211, R33, -INF , !P5 ;  /* 0xff80000021d37808 */ /* 0x000fe40006800000 */
[----:B------:R-:W-:Y:S02]  /*31a0*/  FMNMX.FTZ R17, R8, R17, !PT ;  /* 0x0000001108117209 */ /* 0x000fe40007810000 */
[----:B------:R-:W-:Y:S02]  /*31b0*/  FMNMX.FTZ R4, R213, R4, !PT ;  /* 0x00000004d5047209 */ /* 0x000fe40007810000 */
[----:B------:R-:W-:Y:S02]  /*31c0*/  FSEL R214, R43, -INF , !P2 ;  /* 0xff8000002bd67808 */ /* 0x000fe40005000000 */
[----:B------:R-:W-:-:S02]  /*31d0*/  FSEL R209, R60, -INF , !P4 ;  /* 0xff8000003cd17808 */ /* 0x000fc40006000000 */
[----:B------:R-:W-:Y:S02]  /*31e0*/  FMNMX.FTZ R17, R198, R17, !PT ;  /* 0x00000011c6117209 */ /* 0x000fe40007810000 */
[----:B------:R-:W-:Y:S02]  /*31f0*/  FMNMX.FTZ R4, R211, R4, !PT ;  /* 0x00000004d3047209 */ /* 0x000fe40007810000 */
[----:B------:R-:W-:Y:S02]  /*3200*/  FSEL R200, R38, -INF , !P1 ;  /* 0xff80000026c87808 */ /* 0x000fe40004800000 */
[----:B------:R-:W-:Y:S02]  /*3210*/  FSEL R207, R61, -INF , !P3 ;  /* 0xff8000003dcf7808 */ /* 0x000fe40005800000 */
[----:B------:R-:W-:Y:S02]  /*3220*/  FMNMX.FTZ R17, R214, R17, !PT ;  /* 0x00000011d6117209 */ /* 0x000fe40007810000 */
[----:B------:R-:W-:-:S02]  /*3230*/  FMNMX.FTZ R4, R209, R4, !PT ;  /* 0x00000004d1047209 */ /* 0x000fc40007810000 */
[----:B------:R-:W-:Y:S02]  /*3240*/  FMNMX.FTZ R17, R200, R17, !PT ;  /* 0x00000011c8117209 */ /* 0x000fe40007810000 */
[----:B------:R-:W-:Y:S01]  /*3250*/  FMNMX.FTZ R4, R207, R4, !PT ;  /* 0x00000004cf047209 */ /* 0x000fe20007810000 */
[----:B------:R-:W-:Y:S06]  /*3260*/  BAR.SYNC.DEFER_BLOCKING 0x0 ;  /* 0x0000000000007b1d */ /* 0x000fec0000010000 */
[----:B------:R-:W-:Y:S05]  /*3270*/  @!P0 BRA `(.L_x_5) ;  /* 0x0000000000948947 */ /* 0x000fea0003800000 */
[----:B------:R-:W-:Y:S02]  /*3280*/  ULEA.HI.SX32 UR7, UR12, 0xfffffffe, 0x1a ;  /* 0xfffffffe0c077891 */ /* 0x000fe4000f8fd23f */
[----:B------:R-:W-:Y:S02]  /*3290*/  USHF.L.U32 UR13, UR10, 0x5, URZ ;  /* 0x000000050a0d7899 */ /* 0x000fe4000800063f */
[----:B------:R-:W-:Y:S02]  /*32a0*/  USHF.R.S32.HI UR6, URZ, 0x1f, UR7 ;  /* 0x0000001f3f067899 */ /* 0x000fe40008011407 */
[----:B------:R-:W-:Y:S01]  /*32b0*/  UIMAD UR23, UR23, UR7, URZ ;  /* 0x00000007171772a4 */ /* 0x000fe2000f8e023f */
[----:B------:R-:W-:Y:S01]  /*32c0*/  IMAD.WIDE.U32 R18, R3, UR7, R246 ;  /* 0x0000000703127c25 */ /* 0x000fe2000f8e00f6 */
[----:B------:R-:W-:Y:S02]  /*32d0*/  USHF.L.U64.HI UR10, UR10, 0x5, UR11 ;  /* 0x000000050a0a7899 */ /* 0x000fe4000801020b */
[----:B------:R-:W-:-:S03]  /*32e0*/  UIMAD UR23, UR6, UR24, UR23 ;  /* 0x00000018061772a4 */ /* 0x000fc6000f8e0217 */
[----:B------:R-:W-:Y:S02]  /*32f0*/  ULDC.64 UR6, c[0x0][0x218] ;  /* 0x0000860000067ab9 */ /* 0x000fe40000000a00 */
[----:B------:R-:W-:Y:S01]  /*3300*/  LEA R28, P2, R18, UR6, 0x1 ;  /* 0x00000006121c7c11 */ /* 0x000fe2000f8408ff */
[----:B------:R-:W-:-:S03]  /*3310*/  VIADD R3, R19, UR23 ;  /* 0x0000001713037c36 */ /* 0x000fc60008000000 */
[----:B------:R-:W-:Y:S02]  /*3320*/  IADD3 R26, P1, R28, UR13, RZ ;  /* 0x0000000d1c1a7c10 */ /* 0x000fe4000ff3e0ff */
[----:B------:R-:W-:Y:S02]  /*3330*/  LEA.HI.X R29, R18, UR7, R3, 0x1, P2 ;  /* 0x00000007121d7c11 */ /* 0x000fe400090f0c03 */
[----:B------:R-:W-:Y:S02]  /*3340*/  IADD3 R30, P2, R26, UR13, RZ ;  /* 0x0000000d1a1e7c10 */ /* 0x000fe4000ff5e0ff */
[----:B------:R-:W-:Y:S01]  /*3350*/  IADD3.X R27, R29, UR10, RZ, P1, !PT ;  /* 0x0000000a1d1b7c10 */ /* 0x000fe20008ffe4ff */
[----:B------:R-:W-:Y:S01]  /*3360*/  @!PT LDS RZ, [RZ] ;  /* 0x00000000fffff984 */ /* 0x000fe20000000800 */
[----:B------:R-:W-:Y:S01]  /*3370*/  @!PT LDS RZ, [RZ] ;  /* 0x00000000fffff984 */ /* 0x000fe20000000800 */
[----:B------:R-:W-:Y:S01]  /*3380*/  @!PT LDS RZ, [RZ] ;  /* 0x00000000fffff984 */ /* 0x000fe20000000800 */
[----:B------:R1:W-:Y:S01]  /*3390*/  LDGSTS.E.BYPASS.LTC128B.128 [R240+0x8000], desc[UR18][R28.64] ;  /* 0x080000001cf07fae */ /* 0x0003e2000b901d52 */
[----:B------:R-:W-:Y:S02]  /*33a0*/  IADD3 R18, P1, R30, UR13, RZ ;  /* 0x0000000d1e127c10 */ /* 0x000fe4000ff3e0ff */
[----:B------:R-:W-:Y:S01]  /*33b0*/  IADD3.X R31, R27, UR10, RZ, P2, !PT ;  /* 0x0000000a1b1f7c10 */ /* 0x000fe200097fe4ff */
[----:B------:R1:W-:Y:S03]  /*33c0*/  LDGSTS.E.BYPASS.LTC128B.128 [R240+0xa000], desc[UR18][R28.64+0x80] ;  /* 0x0a0000801cf07fae */ /* 0x0003e6000b901d52 */
[----:B------:R-:W-:Y:S01]  /*33d0*/  IADD3.X R19, R31, UR10, RZ, P1, !PT ;  /* 0x0000000a1f137c10 */ /* 0x000fe20008ffe4ff */
[----:B------:R1:W-:Y:S04]  /*33e0*/  LDGSTS.E.BYPASS.LTC128B.128 [R240+0xc000], desc[UR18][R28.64+0x100] ;  /* 0x0c0001001cf07fae */ /* 0x0003e8000b901d52 */
        /* <DEDUP_REMOVED lines=13> */
[----:B------:R-:W0:Y:S02]  /*34c0*/  LDGDEPBAR ;  /* 0x00000000000079af */ /* 0x000e240000000000 */
.L_x_5:
[----:B------:R-:W-:Y:S01]  /*34d0*/  FSEL R208, R34, -INF , !P6 ;  /* 0xff80000022d07808 */ /* 0x000fe20007000000 */
[----:B------:R-:W2:Y:S01]  /*34e0*/  SHFL.BFLY PT, R3, R4, 0x2, 0x1f ;  /* 0x0c401f0004037f89 */ /* 0x000ea200000e0000 */
[----:B------:R-:W-:Y:S01]  /*34f0*/  FMNMX.FTZ R17, R212, R17, !PT ;  /* 0x00000011d4117209 */ /* 0x000fe20007810000 */
[----:B------:R-:W-:Y:S01]  /*3500*/  ULDC UR6, c[0x0][0x2ec] ;  /* 0x0000bb0000067ab9 */ /* 0x000fe20000000800 */
[----:B------:R-:W-:Y:S02]  /*3510*/  FSEL R206, R35, -INF , !P5 ;  /* 0xff80000023ce7808 */ /* 0x000fe40006800000 */
[----:B------:R-:W-:Y:S02]  /*3520*/  FMNMX.FTZ R17, R208, R17, !PT ;  /* 0x00000011d0117209 */ /* 0x000fe40007810000 */
[----:B------:R-:W-:Y:S02]  /*3530*/  FSEL R204, R62, -INF , !P4 ;  /* 0xff8000003ecc7808 */ /* 0x000fe40006000000 */
[----:B------:R-:W-:-:S02]  /*3540*/  FMNMX.FTZ R17, R206, R17, !PT ;  /* 0x00000011ce117209 */ /* 0x000fc40007810000 */
[----:B------:R-:W-:Y:S02]  /*3550*/  FSEL R202, R63, -INF , !P3 ;  /* 0xff8000003fca7808 */ /* 0x000fe40005800000 */
[----:B------:R-:W-:Y:S02]  /*3560*/  FMNMX.FTZ R17, R204, R17, !PT ;  /* 0x00000011cc117209 */ /* 0x000fe40007810000 */
[----:B------:R-:W-:Y:S02]  /*3570*/  IADD3 R232, R85, R2, RZ ;  /* 0x0000000255e87210 */ /* 0x000fe40007ffe0ff */
[----:B-1----:R-:W-:Y:S02]  /*3580*/  FMNMX.FTZ R19, R202, R17, !PT ;  /* 0x00000011ca137209 */ /* 0x002fe40007810000 */
[----:B------:R-:W-:Y:S02]  /*3590*/  LEA R232, R232, UR4, 0x1 ;  /* 0x00000004e8e87c11 */ /* 0x000fe4000f8e08ff */
[----:B------:R-:W-:Y:S01]  /*35a0*/  IADD3 R227, R235, 0x800, RZ ;  /* 0x00000800ebe37810 */ /* 0x000fe20007ffe0ff */
[----:B------:R-:W1:Y:S01]  /*35b0*/  SHFL.BFLY PT, R10, R19, 0x2, 0x1f ;  /* 0x0c401f00130a7f89 */ /* 0x000e6200000e0000 */
[----:B------:R-:W-:-:S02]  /*35c0*/  LEA R229, R5, R232, 0x1 ;  /* 0x000000e805e57211 */ /* 0x000fc400078e08ff */
[----:B--2---:R-:W-:Y:S01]  /*35d0*/  FMNMX.FTZ R17, R4, R3, !PT ;  /* 0x0000000304117209 */ /* 0x004fe20007810000 */
[----:B------:R-:W-:Y:S01]  /*35e0*/  LDSM.16.MT88.4 R156, [R232+0x10000] ;  /* 0x01000000e89c783b */ /* 0x000fe20000004200 */
[----:B------:R-:W-:Y:S02]  /*35f0*/  LEA R230, R7, R232, 0x1 ;  /* 0x000000e807e67211 */ /* 0x000fe400078e08ff */
[----:B------:R-:W-:Y:S01]  /*3600*/  IADD3 R226, R235, 0x1000, RZ ;  /* 0x00001000ebe27810 */ /* 0x000fe20007ffe0ff */
[----:B------:R-:W2:Y:S01]  /*3610*/  SHFL.BFLY PT, R164, R17, 0x1, 0x1f ;  /* 0x0c201f0011a47f89 */ /* 0x000ea200000e0000 */
[----:B------:R-:W-:Y:S02]  /*3620*/  LEA R228, R5, R230, 0x1 ;  /* 0x000000e605e47211 */ /* 0x000fe400078e08ff */
[C---:B------:R-:W-:Y:S01]  /*3630*/  IADD3 R225, R235.reuse, 0x1800, RZ ;  /* 0x00001800ebe17810 */ /* 0x040fe20007ffe0ff */
[----:B------:R-:W-:Y:S01]  /*3640*/  LDSM.16.MT88.4 R48, [R229+0x10000] ;  /* 0x01000000e530783b */ /* 0x000fe20000004200 */
[----:B------:R-:W-:-:S02]  /*3650*/  IADD3 R223, R235, 0x2000, RZ ;  /* 0x00002000ebdf7810 */ /* 0x000fc40007ffe0ff */
[C---:B------:R-:W-:Y:S01]  /*3660*/  IADD3 R222, R235.reuse, 0x2800, RZ ;  /* 0x00002800ebde7810 */ /* 0x040fe20007ffe0ff */
[----:B------:R-:W-:Y:S01]  /*3670*/  LDSM.16.MT88.4 R80, [R229+0x12000] ;  /* 0x01200000e550783b */ /* 0x000fe20000004200 */
[C---:B------:R-:W-:Y:S02]  /*3680*/  IADD3 R221, R235.reuse, 0x3000, RZ ;  /* 0x00003000ebdd7810 */ /* 0x040fe40007ffe0ff */
[C---:B------:R-:W-:Y:S01]  /*3690*/  IADD3 R220, R235.reuse, 0x3800, RZ ;  /* 0x00003800ebdc7810 */ /* 0x040fe20007ffe0ff */
[----:B------:R-:W-:Y:S01]  /*36a0*/  LDSM.16.MT88.4 R104, [R230+0x14000] ;  /* 0x01400000e668783b */ /* 0x000fe20000004200 */
[C---:B------:R-:W-:Y:S02]  /*36b0*/  IADD3 R219, R235.reuse, 0x4000, RZ ;  /* 0x00004000ebdb7810 */ /* 0x040fe40007ffe0ff */
[----:B------:R-:W-:Y:S01]  /*36c0*/  IADD3 R218, R235, 0x4800, RZ ;  /* 0x00004800ebda7810 */ /* 0x000fe20007ffe0ff */
[----:B------:R-:W-:Y:S01]  /*36d0*/  LDSM.16.MT88.4 R40, [R230+0x10000] ;  /* 0x01000000e628783b */ /* 0x000fe20000004200 */
[----:B-1----:R-:W-:-:S02]  /*36e0*/  FMNMX.FTZ R4, R19, R10, !PT ;  /* 0x0000000a13047209 */ /* 0x002fc40007810000 */
[C---:B------:R-:W-:Y:S01]  /*36f0*/  IADD3 R217, R235.reuse, 0x5000, RZ ;  /* 0x00005000ebd97810 */ /* 0x040fe20007ffe0ff */
[----:B------:R-:W-:Y:S01]  /*3700*/  LDSM.16.MT88.4 R56, [R228+0x10000] ;  /* 0x01000000e438783b */ /* 0x000fe20000004200 */
[C---:B------:R-:W-:Y:S02]  /*3710*/  IADD3 R216, R235.reuse, 0x5800, RZ ;  /* 0x00005800ebd87810 */ /* 0x040fe40007ffe0ff */
[----:B------:R-:W-:Y:S01]  /*3720*/  IADD3 R215, R235, 0x6000, RZ ;  /* 0x00006000ebd77810 */ /* 0x000fe20007ffe0ff */
[----:B------:R-:W1:Y:S01]  /*3730*/  SHFL.BFLY PT, R3, R4, 0x1, 0x1f ;  /* 0x0c201f0004037f89 */ /* 0x000e6200000e0000 */
[----:B--2---:R-:W-:-:S03]  /*3740*/  FMNMX.FTZ R164, R17, R164, !PT ;  /* 0x000000a411a47209 */ /* 0x004fc60007810000 */
[----:B------:R-:W2:Y:S01]  /*3750*/  LDSM.16.MT88.4 R64, [R232+0x12000] ;  /* 0x01200000e840783b */ /* 0x000ea20000004200 */
[C---:B------:R-:W-:Y:S01]  /*3760*/  FSETP.NEU.FTZ.AND P1, PT, R164.reuse, -INF , PT ;  /* 0xff800000a400780b */ /* 0x040fe20003f3d000 */
[----:B------:R-:W-:Y:S02]  /*3770*/  FMUL.FTZ R210, R164, UR6 ;  /* 0x00000006a4d27c20 */ /* 0x000fe40008410000 */
[----:B------:R-:W3:Y:S03]  /*3780*/  LDSM.16.MT88.4 R72, [R230+0x12000] ;  /* 0x01200000e648783b */ /* 0x000ee60000004200 */
[----:B------:R-:W-:Y:S01]  /*3790*/  FSEL R210, R210, RZ, P1 ;  /* 0x000000ffd2d27208 */ /* 0x000fe20000800000 */
[----:B------:R-:W4:Y:S04]  /*37a0*/  LDSM.16.MT88.4 R88, [R228+0x12000] ;  /* 0x01200000e458783b */ /* 0x000f280000004200 */
[--C-:B------:R-:W-:Y:S01]  /*37b0*/  FFMA.FTZ R195, R21, UR6, -R210.reuse ;  /* 0x0000000615c37c23 */ /* 0x100fe200080108d2 */
[--C-:B------:R-:W-:Y:S01]  /*37c0*/  FFMA.FTZ R192, R23, UR6, -R210.reuse ;  /* 0x0000000617c07c23 */ /* 0x100fe200080108d2 */
[--C-:B------:R-:W-:Y:S01]  /*37d0*/  FFMA.FTZ R191, R25, UR6, -R210.reuse ;  /* 0x0000000619bf7c23 */ /* 0x100fe200080108d2 */
[--C-:B------:R-:W-:Y:S01]  /*37e0*/  FFMA.FTZ R186, R77, UR6, -R210.reuse ;  /* 0x000000064dba7c23 */ /* 0x100fe200080108d2 */
[----:B------:R-:W5:Y:S01]  /*37f0*/  LDSM.16.MT88.4 R96, [R232+0x14000] ;  /* 0x01400000e860783b */ /* 0x000f620000004200 */
[--C-:B------:R-:W-:Y:S01]  /*3800*/  FFMA.FTZ R187, R15, UR6, -R210.reuse ;  /* 0x000000060fbb7c23 */ /* 0x100fe200080108d2 */
[----:B------:R-:W-:Y:S01]  /*3810*/  MUFU.EX2 R195, R195 ;  /* 0x000000c300c37308 */ /* 0x000fe20000000800 */
[--C-:B------:R-:W-:Y:S01]  /*3820*/  FFMA.FTZ R184, R13, UR6, -R210.reuse ;  /* 0x000000060db87c23 */ /* 0x100fe200080108d2 */
[----:B-1----:R-:W-:Y:S01]  /*3830*/  FMNMX.FTZ R3, R4, R3, !PT ;  /* 0x0000000304037209 */ /* 0x002fe20007810000 */
[----:B------:R-:W1:Y:S01]  /*3840*/  LDSM.16.MT88.4 R112, [R229+0x14000] ;  /* 0x01400000e570783b */ /* 0x000e620000004200 */
[--C-:B------:R-:W-:Y:S01]  /*3850*/  FFMA.FTZ R167, R11, UR6, -R210.reuse ;  /* 0x000000060ba77c23 */ /* 0x100fe200080108d2 */
[--C-:B------:R-:W-:Y:S01]  /*3860*/  FFMA.FTZ R2, R9, UR6, -R210.reuse ;  /* 0x0000000609027c23 */ /* 0x100fe200080108d2 */
[C---:B------:R-:W-:Y:S01]  /*3870*/  FSETP.NEU.FTZ.AND P1, PT, R3.reuse, -INF , PT ;  /* 0xff8000000300780b */ /* 0x040fe20003f3d000 */
[----:B------:R-:W-:Y:S01]  /*3880*/  FMUL.FTZ R205, R3, UR6 ;  /* 0x0000000603cd7c20 */ /* 0x000fe20008410000 */
[----:B------:R-:W1:Y:S01]  /*3890*/  LDSM.16.MT88.4 R116, [R228+0x14000] ;  /* 0x01400000e474783b */ /* 0x000e620000004200 */
[----:B------:R-:W2:Y:S01]  /*38a0*/  MUFU.EX2 R192, R192 ;  /* 0x000000c000c07308 */ /* 0x000ea20000000800 */
[--C-:B------:R-:W-:Y:S01]  /*38b0*/  FFMA.FTZ R194, R203, UR6, -R210.reuse ;  /* 0x00000006cbc27c23 */ /* 0x100fe200080108d2 */
[--C-:B------:R-:W-:Y:S01]  /*38c0*/  FFMA.FTZ R196, R201, UR6, -R210.reuse ;  /* 0x00000006c9c47c23 */ /* 0x100fe200080108d2 */
[----:B------:R-:W-:Y:S01]  /*38d0*/  FSEL R205, R205, RZ, P1 ;  /* 0x000000ffcdcd7208 */ /* 0x000fe20000800000 */
[----:B------:R-:W1:Y:S01]  /*38e0*/  LDSM.16.MT88.4 R124, [R232+0x16000] ;  /* 0x01600000e87c783b */ /* 0x000e620000004200 */
[--C-:B------:R-:W-:Y:S01]  /*38f0*/  FFMA.FTZ R197, R197, UR6, -R210.reuse ;  /* 0x00000006c5c57c23 */ /* 0x100fe200080108d2 */
[--C-:B------:R-:W-:Y:S01]  /*3900*/  FFMA.FTZ R199, R199, UR6, -R210.reuse ;  /* 0x00000006c7c77c23 */ /* 0x100fe200080108d2 */
[----:B------:R-:W-:Y:S01]  /*3910*/  FFMA.FTZ R249, R207, UR6, -R210 ;  /* 0x00000006cff97c23 */ /* 0x000fe200080108d2 */
[--C-:B------:R-:W-:Y:S01]  /*3920*/  FFMA.FTZ R189, R6, UR6, -R205.reuse ;  /* 0x0000000606bd7c23 */ /* 0x100fe200080108cd */
[--C-:B------:R-:W-:Y:S01]  /*3930*/  FFMA.FTZ R190, R20, UR6, -R205.reuse ;  /* 0x0000000614be7c23 */ /* 0x100fe200080108cd */
[--C-:B------:R-:W-:Y:S01]  /*3940*/  FFMA.FTZ R193, R78, UR6, -R205.reuse ;  /* 0x000000064ec17c23 */ /* 0x100fe200080108cd */
[--C-:B------:R-:W-:Y:S01]  /*3950*/  FFMA.FTZ R188, R22, UR6, -R205.reuse ;  /* 0x0000000616bc7c23 */ /* 0x100fe200080108cd */
[----:B------:R-:W1:Y:S01]  /*3960*/  LDSM.16.MT88.4 R132, [R230+0x16000] ;  /* 0x01600000e684783b */ /* 0x000e620000004200 */
[----:B------:R-:W-:Y:S01]  /*3970*/  MUFU.EX2 R191, R191 ;  /* 0x000000bf00bf7308 */ /* 0x000fe20000000800 */
[--C-:B------:R-:W-:Y:S01]  /*3980*/  FFMA.FTZ R185, R12, UR6, -R205.reuse ;  /* 0x000000060cb97c23 */ /* 0x100fe200080108cd */
[--C-:B------:R-:W-:Y:S01]  /*3990*/  FFMA.FTZ R166, R14, UR6, -R205.reuse ;  /* 0x000000060ea67c23 */ /* 0x100fe200080108cd */
[----:B------:R-:W1:Y:S01]  /*39a0*/  LDSM.16.MT88.4 R140, [R229+0x16000] ;  /* 0x01600000e58c783b */ /* 0x000e620000004200 */
[--C-:B------:R-:W-:Y:S01]  /*39b0*/  FFMA.FTZ R165, R0, UR6, -R205.reuse ;  /* 0x0000000600a57c23 */ /* 0x100fe200080108cd */
[--C-:B------:R-:W-:Y:S01]  /*39c0*/  FFMA.FTZ R0, R8, UR6, -R205.reuse ;  /* 0x0000000608007c23 */ /* 0x100fe200080108cd */
[----:B--2---:R-:W-:Y:S01]  /*39d0*/  F2FP.BF16.F32.PACK_AB R148, R192, R195 ;  /* 0x000000c3c094723e */ /* 0x004fe200000010ff */
[----:B------:R-:W2:Y:S01]  /*39e0*/  LDSM.16.MT88.4 R4, [R228+0x16000] ;  /* 0x01600000e404783b */ /* 0x000ea20000004200 */
[----:B------:R-:W3:Y:S01]  /*39f0*/  MUFU.EX2 R186, R186 ;  /* 0x000000ba00ba7308 */ /* 0x000ee20000000800 */
[--C-:B------:R-:W-:Y:S01]  /*3a00*/  FFMA.FTZ R198, R198, UR6, -R205.reuse ;  /* 0x00000006c6c67c23 */ /* 0x100fe200080108cd */
[--C-:B------:R-:W-:Y:S01]  /*3a10*/  FFMA.FTZ R201, R214, UR6, -R205.reuse ;  /* 0x00000006d6c97c23 */ /* 0x100fe200080108cd */
[----:B------:R-:W2:Y:S01]  /*3a20*/  LDSM.16.MT88.4 R12, [R229+0x10800] ;  /* 0x01080000e50c783b */ /* 0x000ea20000004200 */
[--C-:B------:R-:W-:Y:S01]  /*3a30*/  FFMA.FTZ R200, R200, UR6, -R205.reuse ;  /* 0x00000006c8c87c23 */ /* 0x100fe200080108cd */
[----:B------:R-:W-:Y:S01]  /*3a40*/  FFMA.FTZ R203, R212, UR6, -R205 ;  /* 0x00000006d4cb7c23 */ /* 0x000fe200080108cd */
[----:B------:R-:W-:Y:S01]  /*3a50*/  FADD.FTZ R192, R195, R192 ;  /* 0x000000c0c3c07221 */ /* 0x000fe20000010000 */
[----:B------:R-:W2:Y:S01]  /*3a60*/  LDSM.16.MT88.4 R20, [R229+0x12800] ;  /* 0x01280000e514783b */ /* 0x000ea20000004200 */
[----:B------:R-:W-:Y:S01]  /*3a70*/  MUFU.EX2 R189, R189 ;  /* 0x000000bd00bd7308 */ /* 0x000fe20000000800 */
[----:B------:R-:W-:-:S02]  /*3a80*/  IADD3 R214, R235, 0x6800, RZ ;  /* 0x00006800ebd67810 */ /* 0x000fc40007ffe0ff */
[----:B------:R-:W2:Y:S01]  /*3a90*/  LDSM.16.MT88.4 R8, [R230+0x14800] ;  /* 0x01480000e608783b */ /* 0x000ea20000004200 */
[----:B------:R-:W-:-:S03]  /*3aa0*/  IADD3 R212, R235, 0x7800, RZ ;  /* 0x00007800ebd47810 */ /* 0x000fc60007ffe0ff */
[----:B------:R-:W2:Y:S01]  /*3ab0*/  LDSM.16.MT88.4 R16, [R229+0x14800] ;  /* 0x01480000e510783b */ /* 0x000ea20000004200 */
[----:B------:R-:W4:Y:S01]  /*3ac0*/  MUFU.EX2 R190, R190 ;  /* 0x000000be00be7308 */ /* 0x000f220000000800 */
[C---:B---3--:R-:W-:Y:S01]  /*3ad0*/  F2FP.BF16.F32.PACK_AB R150, R186.reuse, R191 ;  /* 0x000000bfba96723e */ /* 0x048fe200000010ff */
[----:B------:R-:W-:Y:S01]  /*3ae0*/  FADD.FTZ R191, R191, R192 ;  /* 0x000000c0bfbf7221 */ /* 0x000fe20000010000 */
[----:B------:R-:W-:Y:S03]  /*3af0*/  LDSM.16.MT88.4 R32, [R230+0x12800] ;  /* 0x01280000e620783b */ /* 0x000fe60000004200 */
[----:B------:R-:W-:Y:S01]  /*3b00*/  FADD.FTZ R186, R186, R191 ;  /* 0x000000bfbaba7221 */ /* 0x000fe20000010000 */
[----:B------:R-:W-:Y:S01]  /*3b10*/  LDSM.16.MT88.4 R24, [R232+0x14800] ;  /* 0x01480000e818783b */ /* 0x000fe20000004200 */
[----:B------:R-:W-:Y:S03]  /*3b20*/  MUFU.EX2 R193, R193 ;  /* 0x000000c100c17308 */ /* 0x000fe60000000800 */
[----:B------:R-:W-:Y:S04]  /*3b30*/  LDSM.16.MT88.4 R180, [R232+0x10800] ;  /* 0x01080000e8b4783b */ /* 0x000fe80000004200 */
[----:B------:R-:W-:Y:S01]  /*3b40*/  LDSM.16.MT88.4 R176, [R230+0x10800] ;  /* 0x01080000e6b0783b */ /* 0x000fe20000004200 */
[----:B------:R-:W3:Y:S01]  /*3b50*/  MUFU.EX2 R188, R188 ;  /* 0x000000bc00bc7308 */ /* 0x000ee20000000800 */
[----:B----4-:R-:W-:Y:S01]  /*3b60*/  F2FP.BF16.F32.PACK_AB R149, R190, R189 ;  /* 0x000000bdbe95723e */ /* 0x010fe200000010ff */
[----:B------:R-:W-:Y:S01]  /*3b70*/  FADD.FTZ R190, R189, R190 ;  /* 0x000000bebdbe7221 */ /* 0x000fe20000010000 */
[----:B------:R-:W-:Y:S04]  /*3b80*/  LDSM.16.MT88.4 R172, [R228+0x10800] ;  /* 0x01080000e4ac783b */ /* 0x000fe80000004200 */
[----:B------:R-:W-:Y:S01]  /*3b90*/  LDSM.16.MT88.4 R168, [R232+0x12800] ;  /* 0x01280000e8a8783b */ /* 0x000fe20000004200 */
[----:B------:R-:W-:Y:S03]  /*3ba0*/  MUFU.EX2 R187, R187 ;  /* 0x000000bb00bb7308 */ /* 0x000fe60000000800 */
[----:B------:R-:W-:Y:S05]  /*3bb0*/  LDSM.16.MT88.4 R28, [R228+0x12800] ;  /* 0x01280000e41c783b */ /* 0x000fea0000004200 */
[----:B------:R-:W4:Y:S01]  /*3bc0*/  MUFU.EX2 R184, R184 ;  /* 0x000000b800b87308 */ /* 0x000f220000000800 */
[----:B---3--:R-:W-:Y:S01]  /*3bd0*/  F2FP.BF16.F32.PACK_AB R151, R188, R193 ;  /* 0x000000c1bc97723e */ /* 0x008fe200000010ff */
[----:B------:R-:W-:-:S04]  /*3be0*/  FADD.FTZ R193, R193, R190 ;  /* 0x000000bec1c17221 */ /* 0x000fc80000010000 */
[----:B------:R-:W-:Y:S02]  /*3bf0*/  FADD.FTZ R188, R188, R193 ;  /* 0x000000c1bcbc7221 */ /* 0x000fe40000010000 */
[C---:B------:R-:W-:Y:S01]  /*3c00*/  HMMA.16816.F32.BF16 R44, R148.reuse, R48, RZ ;  /* 0x00000030942c723c */ /* 0x040fe200000418ff */
[----:B------:R-:W-:Y:S05]  /*3c10*/  MUFU.EX2 R167, R167 ;  /* 0x000000a700a77308 */ /* 0x000fea0000000800 */
[C---:B------:R-:W-:Y:S03]  /*3c20*/  HMMA.16816.F32.BF16 R48, R148.reuse, R50, RZ ;  /* 0x000000329430723c */ /* 0x040fe600000418ff */
[----:B------:R-:W-:Y:S03]  /*3c30*/  MUFU.EX2 R2, R2 ;  /* 0x0000000200027308 */ /* 0x000fe60000000800 */
[C---:B------:R-:W-:Y:S05]  /*3c40*/  HMMA.16816.F32.BF16 R76, R148.reuse, R80, RZ ;  /* 0x00000050944c723c */ /* 0x040fea00000418ff */
[----:B------:R-:W-:Y:S01]  /*3c50*/  MUFU.EX2 R185, R185 ;  /* 0x000000b900b97308 */ /* 0x000fe20000000800 */
[C---:B------:R-:W-:Y:S06]  /*3c60*/  HMMA.16816.F32.BF16 R100, R148.reuse, R104, RZ ;  /* 0x000000689464723c */ /* 0x040fec00000418ff */
[C---:B------:R-:W-:Y:S01]  /*3c70*/  HMMA.16816.F32.BF16 R80, R148.reuse, R82, RZ ;  /* 0x000000529450723c */ /* 0x040fe200000418ff */
[----:B------:R-:W3:Y:S05]  /*3c80*/  MUFU.EX2 R166, R166 ;  /* 0x000000a600a67308 */ /* 0x000eea0000000800 */
[C---:B------:R-:W-:Y:S03]  /*3c90*/  HMMA.16816.F32.BF16 R104, R148.reuse, R106, RZ ;  /* 0x0000006a9468723c */ /* 0x040fe600000418ff */
[----:B------:R-:W-:Y:S03]  /*3ca0*/  MUFU.EX2 R165, R165 ;  /* 0x000000a500a57308 */ /* 0x000fe60000000800 */
[C---:B------:R-:W-:Y:S05]  /*3cb0*/  HMMA.16816.F32.BF16 R160, R148.reuse, R156, RZ ;  /* 0x0000009c94a0723c */ /* 0x040fea00000418ff */
[----:B------:R-:W3:Y:S01]  /*3cc0*/  MUFU.EX2 R0, R0 ;  /* 0x0000000000007308 */ /* 0x000ee20000000800 */
[C---:B------:R-:W-:Y:S06]  /*3cd0*/  HMMA.16816.F32.BF16 R36, R148.reuse, R40, RZ ;  /* 0x000000289424723c */ /* 0x040fec00000418ff */
[C---:B------:R-:W-:Y:S01]  /*3ce0*/  HMMA.16816.F32.BF16 R52, R148.reuse, R56, RZ ;  /* 0x000000389434723c */ /* 0x040fe200000418ff */
[----:B------:R-:W-:Y:S05]  /*3cf0*/  MUFU.EX2 R194, R194 ;  /* 0x000000c200c27308 */ /* 0x000fea0000000800 */
[C---:B------:R-:W-:Y:S03]  /*3d00*/  HMMA.16816.F32.BF16 R60, R148.reuse, R64, RZ ;  /* 0x00000040943c723c */ /* 0x040fe600000418ff */
[----:B------:R-:W3:Y:S03]  /*3d10*/  MUFU.EX2 R197, R197 ;  /* 0x000000c500c57308 */ /* 0x000ee60000000800 */
[C---:B------:R-:W-:Y:S05]  /*3d20*/  HMMA.16816.F32.BF16 R68, R148.reuse, R72, RZ ;  /* 0x000000489444723c */ /* 0x040fea00000418ff */
[----:B------:R-:W-:Y:S01]  /*3d30*/  MUFU.EX2 R196, R196 ;  /* 0x000000c400c47308 */ /* 0x000fe20000000800 */
[C---:B------:R-:W-:Y:S06]  /*3d40*/  HMMA.16816.F32.BF16 R84, R148.reuse, R88, RZ ;  /* 0x000000589454723c */ /* 0x040fec00000418ff */
[C---:B-----5:R-:W-:Y:S01]  /*3d50*/  HMMA.16816.F32.BF16 R92, R148.reuse, R96, RZ ;  /* 0x00000060945c723c */ /* 0x060fe200000418ff */
[----:B------:R-:W-:Y:S05]  /*3d60*/  MUFU.EX2 R199, R199 ;  /* 0x000000c700c77308 */ /* 0x000fea0000000800 */
[C---:B-1----:R-:W-:Y:S03]  /*3d70*/  HMMA.16816.F32.BF16 R108, R148.reuse, R112, RZ ;  /* 0x00000070946c723c */ /* 0x042fe600000418ff */
[----:B------:R-:W-:Y:S03]  /*3d80*/  MUFU.EX2 R198, R198 ;  /* 0x000000c600c67308 */ /* 0x000fe60000000800 */
[C---:B------:R-:W-:Y:S05]  /*3d90*/  HMMA.16816.F32.BF16 R152, R148.reuse, R116, RZ ;  /* 0x000000749498723c */ /* 0x040fea00000418ff */
[----:B------:R-:W1:Y:S01]  /*3da0*/  MUFU.EX2 R201, R201 ;  /* 0x000000c900c97308 */ /* 0x000e620000000800 */
[C---:B------:R-:W-:Y:S06]  /*3db0*/  HMMA.16816.F32.BF16 R120, R148.reuse, R124, RZ ;  /* 0x0000007c9478723c */ /* 0x040fec00000418ff */
[C---:B------:R-:W-:Y:S01]  /*3dc0*/  HMMA.16816.F32.BF16 R128, R148.reuse, R132, RZ ;  /* 0x000000849480723c */ /* 0x040fe200000418ff */
[----:B------:R-:W-:Y:S05]  /*3dd0*/  MUFU.EX2 R200, R200 ;  /* 0x000000c800c87308 */ /* 0x000fea0000000800 */
[C---:B------:R-:W-:Y:S03]  /*3de0*/  HMMA.16816.F32.BF16 R136, R148.reuse, R140, RZ ;  /* 0x0000008c9488723c */ /* 0x040fe600000418ff */
[----:B------:R-:W5:Y:S03]  /*3df0*/  MUFU.EX2 R203, R203 ;  /* 0x000000cb00cb7308 */ /* 0x000f660000000800 */
[C---:B------:R-:W-:Y:S05]  /*3e00*/  HMMA.16816.F32.BF16 R156, R148.reuse, R158, RZ ;  /* 0x0000009e949c723c */ /* 0x040fea00000418ff */
[----:B------:R-:W-:Y:S01]  /*3e10*/  MUFU.EX2 R249, R249 ;  /* 0x000000f900f97308 */ /* 0x000fe20000000800 */
[C---:B------:R-:W-:Y:S06]  /*3e20*/  HMMA.16816.F32.BF16 R40, R148.reuse, R42, RZ ;  /* 0x0000002a9428723c */ /* 0x040fec00000418ff */
        /* <DEDUP_REMOVED lines=10> */
[C---:B--2---:R-:W-:Y:S06]  /*3ed0*/  HMMA.16816.F32.BF16 R144, R148.reuse, R4, RZ ;  /* 0x000000049490723c */ /* 0x044fec00000418ff */
[----:B------:R-:W-:Y:S01]  /*3ee0*/  HMMA.16816.F32.BF16 R148, R148, R6, RZ ;  /* 0x000000069494723c */ /* 0x000fe200000418ff */
[----:B----4-:R-:W-:Y:S01]  /*3ef0*/  F2FP.BF16.F32.PACK_AB R4, R184, R187 ;  /* 0x000000bbb804723e */ /* 0x010fe200000010ff */
[----:B------:R-:W-:Y:S01]  /*3f00*/  FADD.FTZ R187, R187, R186 ;  /* 0x000000babbbb7221 */ /* 0x000fe20000010000 */
[----:B---3--:R-:W-:Y:S01]  /*3f10*/  F2FP.BF16.F32.PACK_AB R5, R166, R185 ;  /* 0x000000b9a605723e */ /* 0x008fe200000010ff */
[----:B------:R-:W-:-:S02]  /*3f20*/  FADD.FTZ R185, R185, R188 ;  /* 0x000000bcb9b97221 */ /* 0x000fc40000010000 */
[----:B------:R-:W-:Y:S01]  /*3f30*/  FADD.FTZ R184, R184, R187 ;  /* 0x000000bbb8b87221 */ /* 0x000fe20000010000 */
[----:B------:R-:W-:Y:S01]  /*3f40*/  F2FP.BF16.F32.PACK_AB R6, R2, R167 ;  /* 0x000000a70206723e */ /* 0x000fe200000010ff */
[----:B------:R-:W-:Y:S01]  /*3f50*/  FADD.FTZ R166, R166, R185 ;  /* 0x000000b9a6a67221 */ /* 0x000fe20000010000 */
[----:B------:R-:W-:Y:S01]  /*3f60*/  F2FP.BF16.F32.PACK_AB R7, R0, R165 ;  /* 0x000000a50007723e */ /* 0x000fe200000010ff */
[----:B------:R-:W-:Y:S02]  /*3f70*/  FADD.FTZ R167, R167, R184 ;  /* 0x000000b8a7a77221 */ /* 0x000fe40000010000 */
[----:B------:R-:W-:Y:S02]  /*3f80*/  FADD.FTZ R165, R165, R166 ;  /* 0x000000a6a5a57221 */ /* 0x000fe40000010000 */
[----:B------:R-:W-:Y:S02]  /*3f90*/  FADD.FTZ R167, R2, R167 ;  /* 0x000000a702a77221 */ /* 0x000fe40000010000 */
[----:B------:R-:W-:Y:S01]  /*3fa0*/  HMMA.16816.F32.BF16 R44, R4, R12, R44 ;  /* 0x0000000c042c723c */ /* 0x000fe2000004182c */
[----:B------:R-:W-:-:S05]  /*3fb0*/  FADD.FTZ R165, R0, R165 ;  /* 0x000000a500a57221 */ /* 0x000fca0000010000 */
[C---:B------:R-:W-:Y:S01]  /*3fc0*/  HMMA.16816.F32.BF16 R48, R4.reuse, R14, R48 ;  /* 0x0000000e0430723c */ /* 0x040fe20000041830 */
[----:B------:R-:W2:Y:S05]  /*3fd0*/  LDSM.16.MT88.4 R12, [R228+0x14800] ;  /* 0x01480000e40c783b */ /* 0x000eaa0000004200 */
[C---:B------:R-:W-:Y:S06]  /*3fe0*/  HMMA.16816.F32.BF16 R76, R4.reuse, R20, R76 ;  /* 0x00000014044c723c */ /* 0x040fec000004184c */
[C---:B------:R-:W-:Y:S01]  /*3ff0*/  HMMA.16816.F32.BF16 R80, R4.reuse, R22, R80 ;  /* 0x000000160450723c */ /* 0x040fe20000041850 */
[----:B------:R-:W3:Y:S05]  /*4000*/  LDSM.16.MT88.4 R20, [R232+0x16800] ;  /* 0x01680000e814783b */ /* 0x000eea0000004200 */
[C---:B------:R-:W-:Y:S06]  /*4010*/  HMMA.16816.F32.BF16 R100, R4.reuse, R8, R100 ;  /* 0x000000080464723c */ /* 0x040fec0000041864 */
[C---:B------:R-:W-:Y:S01]  /*4020*/  HMMA.16816.F32.BF16 R104, R4.reuse, R10, R104 ;  /* 0x0000000a0468723c */ /* 0x040fe20000041868 */
[----:B------:R-:W4:Y:S05]  /*4030*/  LDSM.16.MT88.4 R8, [R230+0x16800] ;  /* 0x01680000e608783b */ /* 0x000f2a0000004200 */
[C---:B------:R-:W-:Y:S06]  /*4040*/  HMMA.16816.F32.BF16 R108, R4.reuse, R16, R108 ;  /* 0x00000010046c723c */ /* 0x040fec000004186c */
[C---:B------:R-:W-:Y:S01]  /*4050*/  HMMA.16816.F32.BF16 R112, R4.reuse, R18, R112 ;  /* 0x000000120470723c */ /* 0x040fe20000041870 */
[----:B------:R-:W1:Y:S05]  /*4060*/  LDSM.16.MT88.4 R16, [R229+0x16800] ;  /* 0x01680000e510783b */ /* 0x000e6a0000004200 */
[C---:B--2---:R-:W-:Y:S06]  /*4070*/  HMMA.16816.F32.BF16 R152, R4.reuse, R12, R152 ;  /* 0x0000000c0498723c */ /* 0x044fec0000041898 */
[C---:B------:R-:W-:Y:S01]  /*4080*/  HMMA.16816.F32.BF16 R116, R4.reuse, R14, R116 ;  /* 0x0000000e0474723c */ /* 0x040fe20000041874 */
[----:B------:R-:W2:Y:S05]  /*4090*/  LDSM.16.MT88.4 R12, [R228+0x16800] ;  /* 0x01680000e40c783b */ /* 0x000eaa0000004200 */
[C---:B---3--:R-:W-:Y:S06]  /*40a0*/  HMMA.16816.F32.BF16 R120, R4.reuse, R20, R120 ;  /* 0x000000140478723c */ /* 0x048fec0000041878 */
[C---:B------:R-:W-:Y:S01]  /*40b0*/  HMMA.16816.F32.BF16 R124, R4.reuse, R22, R124 ;  /* 0x00000016047c723c */ /* 0x040fe2000004187c */
[----:B------:R-:W-:Y:S05]  /*40c0*/  LDSM.16.MT88.4 R20, [R232+0x15000] ;  /* 0x01500000e814783b */ /* 0x000fea0000004200 */
[C---:B----4-:R-:W-:Y:S06]  /*40d0*/  HMMA.16816.F32.BF16 R128, R4.reuse, R8, R128 ;  /* 0x000000080480723c */ /* 0x050fec0000041880 */
[C---:B------:R-:W-:Y:S01]  /*40e0*/  HMMA.16816.F32.BF16 R132, R4.reuse, R10, R132 ;  /* 0x0000000a0484723c */ /* 0x040fe20000041884 */
[----:B------:R-:W3:Y:S05]  /*40f0*/  LDSM.16.MT88.4 R8, [R230+0x13000] ;  /* 0x01300000e608783b */ /* 0x000eea0000004200 */
[C---:B------:R-:W-:Y:S06]  /*4100*/  HMMA.16816.F32.BF16 R68, R4.reuse, R32, R68 ;  /* 0x000000200444723c */ /* 0x040fec0000041844 */
[C---:B------:R-:W-:Y:S01]  /*4110*/  HMMA.16816.F32.BF16 R72, R4.reuse, R34, R72 ;  /* 0x000000220448723c */ /* 0x040fe20000041848 */
[----:B------:R-:W-:Y:S05]  /*4120*/  LDSM.16.MT88.4 R32, [R229+0x13000] ;  /* 0x01300000e520783b */ /* 0x000fea0000004200 */
[C---:B------:R-:W-:Y:S06]  /*4130*/  HMMA.16816.F32.BF16 R92, R4.reuse, R24, R92 ;  /* 0x00000018045c723c */ /* 0x040fec000004185c */
[C---:B------:R-:W-:Y:S01]  /*4140*/  HMMA.16816.F32.BF16 R96, R4.reuse, R26, R96 ;  /* 0x0000001a0460723c */ /* 0x040fe20000041860 */
[----:B------:R-:W4:Y:S05]  /*4150*/  LDSM.16.MT88.4 R24, [R229+0x11000] ;  /* 0x01100000e518783b */ /* 0x000f2a0000004200 */
[C---:B------:R-:W-:Y:S06]  /*4160*/  HMMA.16816.F32.BF16 R160, R4.reuse, R180, R160 ;  /* 0x000000b404a0723c */ /* 0x040fec00000418a0 */
[C---:B------:R-:W-:Y:S01]  /*4170*/  HMMA.16816.F32.BF16 R156, R4.reuse, R182, R156 ;  /* 0x000000b6049c723c */ /* 0x040fe2000004189c */
[----:B------:R-:W-:Y:S05]  /*4180*/  LDSM.16.MT88.4 R180, [R232+0x11000] ;  /* 0x01100000e8b4783b */ /* 0x000fea0000004200 */
        /* <DEDUP_REMOVED lines=12> */
[C---:B-1----:R-:W-:Y:S06]  /*4250*/  HMMA.16816.F32.BF16 R136, R4.reuse, R16, R136 ;  /* 0x000000100488723c */ /* 0x042fec0000041888 */
[C---:B------:R-:W-:Y:S01]  /*4260*/  HMMA.16816.F32.BF16 R140, R4.reuse, R18, R140 ;  /* 0x00000012048c723c */ /* 0x040fe2000004188c */
[----:B------:R-:W1:Y:S05]  /*4270*/  LDSM.16.MT88.4 R16, [R230+0x15000] ;  /* 0x01500000e610783b */ /* 0x000e6a0000004200 */
[C---:B--2---:R-:W-:Y:S06]  /*4280*/  HMMA.16816.F32.BF16 R144, R4.reuse, R12, R144 ;  /* 0x0000000c0490723c */ /* 0x044fec0000041890 */
[----:B------:R-:W-:Y:S01]  /*4290*/  HMMA.16816.F32.BF16 R148, R4, R14, R148 ;  /* 0x0000000e0494723c */ /* 0x000fe20000041894 */
[----:B------:R-:W2:Y:S06]  /*42a0*/  LDSM.16.MT88.4 R12, [R229+0x15000] ;  /* 0x01500000e50c783b */ /* 0x000eac0000004200 */
[----:B------:R-:W-:Y:S01]  /*42b0*/  F2FP.BF16.F32.PACK_AB R4, R197, R194 ;  /* 0x000000c2c504723e */ /* 0x000fe200000010ff */
[----:B------:R-:W-:Y:S01]  /*42c0*/  FADD.FTZ R194, R194, R167 ;  /* 0x000000a7c2c27221 */ /* 0x000fe20000010000 */
[----:B------:R-:W-:Y:S01]  /*42d0*/  F2FP.BF16.F32.PACK_AB R5, R201, R198 ;  /* 0x000000c6c905723e */ /* 0x000fe200000010ff */
[----:B------:R-:W-:Y:S01]  /*42e0*/  FADD.FTZ R198, R198, R165 ;  /* 0x000000a5c6c67221 */ /* 0x000fe20000010000 */
[----:B------:R-:W-:Y:S01]  /*42f0*/  F2FP.BF16.F32.PACK_AB R6, R199, R196 ;  /* 0x000000c4c706723e */ /* 0x000fe200000010ff */
[----:B------:R-:W-:Y:S01]  /*4300*/  FADD.FTZ R197, R197, R194 ;  /* 0x000000c2c5c57221 */ /* 0x000fe20000010000 */
[----:B-----5:R-:W-:Y:S01]  /*4310*/  F2FP.BF16.F32.PACK_AB R7, R203, R200 ;  /* 0x000000c8cb07723e */ /* 0x020fe200000010ff */
[----:B------:R-:W-:-:S02]  /*4320*/  FADD.FTZ R201, R201, R198 ;  /* 0x000000c6c9c97221 */ /* 0x000fc40000010000 */
[----:B------:R-:W-:Y:S02]  /*4330*/  FADD.FTZ R196, R196, R197 ;  /* 0x000000c5c4c47221 */ /* 0x000fe40000010000 */
[----:B------:R-:W-:Y:S02]  /*4340*/  FADD.FTZ R200, R200, R201 ;  /* 0x000000c9c8c87221 */ /* 0x000fe40000010000 */
[----:B---3--:R-:W-:Y:S01]  /*4350*/  HMMA.16816.F32.BF16 R68, R4, R8, R68 ;  /* 0x000000080444723c */ /* 0x008fe20000041844 */
[----:B------:R-:W-:Y:S01]  /*4360*/  FADD.FTZ R199, R199, R196 ;  /* 0x000000c4c7c77221 */ /* 0x000fe20000010000 */
[----:B------:R-:W-:-:S04]  /*4370*/  FADD.FTZ R200, R203, R200 ;  /* 0x000000c8cbc87221 */ /* 0x000fc80000010000 */
[C---:B------:R-:W-:Y:S01]  /*4380*/  HMMA.16816.F32.BF16 R72, R4.reuse, R10, R72 ;  /* 0x0000000a0448723c */ /* 0x040fe20000041848 */
[----:B------:R-:W3:Y:S05]  /*4390*/  LDSM.16.MT88.4 R8, [R232+0x17000] ;  /* 0x01700000e808783b */ /* 0x000eea0000004200 */
[C---:B------:R-:W-:Y:S06]  /*43a0*/  HMMA.16816.F32.BF16 R92, R4.reuse, R20, R92 ;  /* 0x00000014045c723c */ /* 0x040fec000004185c */
[C---:B------:R-:W-:Y:S01]  /*43b0*/  HMMA.16816.F32.BF16 R96, R4.reuse, R22, R96 ;  /* 0x000000160460723c */ /* 0x040fe20000041860 */
[----:B------:R-:W5:Y:S05]  /*43c0*/  LDSM.16.MT88.4 R20, [R230+0x17000] ;  /* 0x01700000e614783b */ /* 0x000f6a0000004200 */
[C---:B----4-:R-:W-:Y:S06]  /*43d0*/  HMMA.16816.F32.BF16 R44, R4.reuse, R24, R44 ;  /* 0x00000018042c723c */ /* 0x050fec000004182c */
[C---:B------:R-:W-:Y:S01]  /*43e0*/  HMMA.16816.F32.BF16 R48, R4.reuse, R26, R48 ;  /* 0x0000001a0430723c */ /* 0x040fe20000041830 */
[----:B------:R-:W4:Y:S05]  /*43f0*/  LDSM.16.MT88.4 R24, [R228+0x15000] ;  /* 0x01500000e418783b */ /* 0x000f2a0000004200 */
[C---:B-1----:R-:W-:Y:S06]  /*4400*/  HMMA.16816.F32.BF16 R100, R4.reuse, R16, R100 ;  /* 0x000000100464723c */ /* 0x042fec0000041864 */
[C---:B------:R-:W-:Y:S01]  /*4410*/  HMMA.16816.F32.BF16 R104, R4.reuse, R18, R104 ;  /* 0x000000120468723c */ /* 0x040fe20000041868 */
[----:B------:R-:W1:Y:S05]  /*4420*/  LDSM.16.MT88.4 R16, [R229+0x17000] ;  /* 0x01700000e510783b */ /* 0x000e6a0000004200 */
[C---:B--2---:R-:W-:Y:S06]  /*4430*/  HMMA.16816.F32.BF16 R108, R4.reuse, R12, R108 ;  /* 0x0000000c046c723c */ /* 0x044fec000004186c */
[C---:B------:R-:W-:Y:S01]  /*4440*/  HMMA.16816.F32.BF16 R112, R4.reuse, R14, R112 ;  /* 0x0000000e0470723c */ /* 0x040fe20000041870 */
[----:B------:R-:W2:Y:S05]  /*4450*/  LDSM.16.MT88.4 R12, [R228+0x17000] ;  /* 0x01700000e40c783b */ /* 0x000eaa0000004200 */
[C---:B---3--:R-:W-:Y:S06]  /*4460*/  HMMA.16816.F32.BF16 R120, R4.reuse, R8, R120 ;  /* 0x000000080478723c */ /* 0x048fec0000041878 */
[C---:B------:R-:W-:Y:S01]  /*4470*/  HMMA.16816.F32.BF16 R124, R4.reuse, R10, R124 ;  /* 0x0000000a047c723c */ /* 0x040fe2000004187c */
[----:B------:R-:W3:Y:S05]  /*4480*/  LDSM.16.MT88.4 R8, [R232+0x11800] ;  /* 0x01180000e808783b */ /* 0x000eea0000004200 */
[C---:B-----5:R-:W-:Y:S06]  /*4490*/  HMMA.16816.F32.BF16 R128, R4.reuse, R20, R128 ;  /* 0x000000140480723c */ /* 0x060fec0000041880 */
[C---:B------:R-:W-:Y:S01]  /*44a0*/  HMMA.16816.F32.BF16 R132, R4.reuse, R22, R132 ;  /* 0x000000160484723c */ /* 0x040fe20000041884 */
[----:B------:R-:W5:Y:S05]  /*44b0*/  LDSM.16.MT88.4 R20, [R229+0x11800] ;  /* 0x01180000e514783b */ /* 0x000f6a0000004200 */
[C---:B------:R-:W-:Y:S06]  /*44c0*/  HMMA.16816.F32.BF16 R160, R4.reuse, R180, R160 ;  /* 0x000000b404a0723c */ /* 0x040fec00000418a0 */
[----:B------:R-:W-:Y:S01]  /*44d0*/  HMMA.16816.F32.BF16 R156, R4, R182, R156 ;  /* 0x000000b6049c723c */ /* 0x000fe2000004189c */
[--C-:B------:R-:W-:Y:S01]  /*44e0*/  FFMA.FTZ R180, R206, UR6, -R205.reuse ;  /* 0x00000006ceb47c23 */ /* 0x100fe200080108cd */
[----:B------:R-:W-:-:S04]  /*44f0*/  FFMA.FTZ R181, R204, UR6, -R205 ;  /* 0x00000006ccb57c23 */ /* 0x000fc800080108cd */
[C---:B------:R-:W-:Y:S01]  /*4500*/  HMMA.16816.F32.BF16 R36, R4.reuse, R176, R36 ;  /* 0x000000b00424723c */ /* 0x040fe20000041824 */
[--C-:B------:R-:W-:Y:S01]  /*4510*/  FFMA.FTZ R182, R202, UR6, -R205.reuse ;  /* 0x00000006cab67c23 */ /* 0x100fe200080108cd */
[----:B------:R-:W-:Y:S04]  /*4520*/  MUFU.EX2 R180, R180 ;  /* 0x000000b400b47308 */ /* 0x000fe80000000800 */
[C---:B------:R-:W-:Y:S01]  /*4530*/  HMMA.16816.F32.BF16 R40, R4.reuse, R178, R40 ;  /* 0x000000b20428723c */ /* 0x040fe20000041828 */
[--C-:B------:R-:W-:Y:S01]  /*4540*/  FFMA.FTZ R176, R213, UR6, -R210.reuse ;  /* 0x00000006d5b07c23 */ /* 0x100fe200080108d2 */
[--C-:B------:R-:W-:Y:S01]  /*4550*/  FFMA.FTZ R177, R211, UR6, -R210.reuse ;  /* 0x00000006d3b17c23 */ /* 0x100fe200080108d2 */
[----:B------:R-:W-:Y:S01]  /*4560*/  IADD3 R213, R235, 0x7000, RZ ;  /* 0x00007000ebd57810 */ /* 0x000fe20007ffe0ff */
[----:B------:R-:W-:Y:S02]  /*4570*/  MUFU.EX2 R181, R181 ;  /* 0x000000b500b57308 */ /* 0x000fe40000000800 */
[----:B------:R-:W-:Y:S01]  /*4580*/  HMMA.16816.F32.BF16 R52, R4, R172, R52 ;  /* 0x000000ac0434723c */ /* 0x000fe20000041834 */
[----:B------:R-:W-:Y:S01]  /*4590*/  FFMA.FTZ R178, R209, UR6, -R210 ;  /* 0x00000006d1b27c23 */ /* 0x000fe200080108d2 */
[----:B------:R-:W-:-:S04]  /*45a0*/  FFMA.FTZ R179, R208, UR6, -R205 ;  /* 0x00000006d0b37c23 */ /* 0x000fc800080108cd */
[----:B------:R-:W-:Y:S01]  /*45b0*/  MUFU.EX2 R176, R176 ;  /* 0x000000b000b07308 */ /* 0x000fe20000000800 */
[C---:B------:R-:W-:Y:S01]  /*45c0*/  HMMA.16816.F32.BF16 R56, R4.reuse, R174, R56 ;  /* 0x000000ae0438723c */ /* 0x040fe20000041838 */
[----:B------:R-:W-:Y:S05]  /*45d0*/  LDSM.16.MT88.4 R172, [R230+0x13800] ;  /* 0x01380000e6ac783b */ /* 0x000fea0000004200 */
[C---:B------:R-:W-:Y:S01]  /*45e0*/  HMMA.16816.F32.BF16 R60, R4.reuse, R168, R60 ;  /* 0x000000a8043c723c */ /* 0x040fe2000004183c */
[----:B------:R-:W3:Y:S05]  /*45f0*/  MUFU.EX2 R177, R177 ;  /* 0x000000b100b17308 */ /* 0x000eea0000000800 */
[C---:B------:R-:W-:Y:S01]  /*4600*/  HMMA.16816.F32.BF16 R64, R4.reuse, R170, R64 ;  /* 0x000000aa0440723c */ /* 0x040fe20000041840 */
[----:B------:R-:W-:Y:S02]  /*4610*/  LDSM.16.MT88.4 R168, [R229+0x13800] ;  /* 0x01380000e5a8783b */ /* 0x000fe40000004200 */
[----:B------:R-:W-:Y:S03]  /*4620*/  MUFU.EX2 R178, R178 ;  /* 0x000000b200b27308 */ /* 0x000fe60000000800 */
[C---:B------:R-:W-:Y:S05]  /*4630*/  HMMA.16816.F32.BF16 R76, R4.reuse, R32, R76 ;  /* 0x00000020044c723c */ /* 0x040fea000004184c */
[----:B------:R-:W5:Y:S01]  /*4640*/  MUFU.EX2 R179, R179 ;  /* 0x000000b300b37308 */ /* 0x000f620000000800 */
[C---:B------:R-:W-:Y:S01]  /*4650*/  HMMA.16816.F32.BF16 R80, R4.reuse, R34, R80 ;  /* 0x000000220450723c */ /* 0x040fe20000041850 */
[----:B------:R-:W-:Y:S05]  /*4660*/  LDSM.16.MT88.4 R32, [R228+0x13800] ;  /* 0x01380000e420783b */ /* 0x000fea0000004200 */
[C---:B------:R-:W-:Y:S01]  /*4670*/  HMMA.16816.F32.BF16 R84, R4.reuse, R28, R84 ;  /* 0x0000001c0454723c */ /* 0x040fe20000041854 */
[----:B------:R-:W5:Y:S05]  /*4680*/  MUFU.EX2 R182, R182 ;  /* 0x000000b600b67308 */ /* 0x000f6a0000000800 */
[C---:B------:R-:W-:Y:S01]  /*4690*/  HMMA.16816.F32.BF16 R88, R4.reuse, R30, R88 ;  /* 0x0000001e0458723c */ /* 0x040fe20000041858 */
[----:B------:R-:W-:Y:S05]  /*46a0*/  LDSM.16.MT88.4 R28, [R232+0x15800] ;  /* 0x01580000e81c783b */ /* 0x000fea0000004200 */
[C---:B----4-:R-:W-:Y:S06]  /*46b0*/  HMMA.16816.F32.BF16 R152, R4.reuse, R24, R152 ;  /* 0x000000180498723c */ /* 0x050fec0000041898 */
[C---:B------:R-:W-:Y:S01]  /*46c0*/  HMMA.16816.F32.BF16 R116, R4.reuse, R26, R116 ;  /* 0x0000001a0474723c */ /* 0x040fe20000041874 */
[----:B------:R-:W4:Y:S05]  /*46d0*/  LDSM.16.MT88.4 R24, [R230+0x11800] ;  /* 0x01180000e618783b */ /* 0x000f2a0000004200 */
[C---:B-1----:R-:W-:Y:S06]  /*46e0*/  HMMA.16816.F32.BF16 R136, R4.reuse, R16, R136 ;  /* 0x000000100488723c */ /* 0x042fec0000041888 */
[C---:B------:R-:W-:Y:S01]  /*46f0*/  HMMA.16816.F32.BF16 R140, R4.reuse, R18, R140 ;  /* 0x00000012048c723c */ /* 0x040fe2000004188c */
[----:B------:R-:W1:Y:S05]  /*4700*/  LDSM.16.MT88.4 R16, [R228+0x11800] ;  /* 0x01180000e410783b */ /* 0x000e6a0000004200 */
[C---:B--2---:R-:W-:Y:S06]  /*4710*/  HMMA.16816.F32.BF16 R144, R4.reuse, R12, R144 ;  /* 0x0000000c0490723c */ /* 0x044fec0000041890 */
[----:B------:R-:W-:Y:S01]  /*4720*/  HMMA.16816.F32.BF16 R148, R4, R14, R148 ;  /* 0x0000000e0494723c */ /* 0x000fe20000041894 */
[----:B------:R-:W2:Y:S06]  /*4730*/  LDSM.16.MT88.4 R12, [R232+0x13800] ;  /* 0x01380000e80c783b */ /* 0x000eac0000004200 */
[----:B---3--:R-:W-:Y:S01]  /*4740*/  F2FP.BF16.F32.PACK_AB R4, R177, R176 ;  /* 0x000000b0b104723e */ /* 0x008fe200000010ff */
[----:B------:R-:W-:Y:S01]  /*4750*/  FADD.FTZ R176, R176, R199 ;  /* 0x000000c7b0b07221 */ /* 0x000fe20000010000 */
[----:B-----5:R-:W-:Y:S01]  /*4760*/  F2FP.BF16.F32.PACK_AB R5, R180, R179 ;  /* 0x000000b3b405723e */ /* 0x020fe200000010ff */
[----:B------:R-:W-:Y:S01]  /*4770*/  FADD.FTZ R179, R179, R200 ;  /* 0x000000c8b3b37221 */ /* 0x000fe20000010000 */
[----:B------:R-:W-:Y:S01]  /*4780*/  F2FP.BF16.F32.PACK_AB R6, R249, R178 ;  /* 0x000000b2f906723e */ /* 0x000fe200000010ff */
[----:B------:R-:W-:Y:S01]  /*4790*/  FADD.FTZ R177, R177, R176 ;  /* 0x000000b0b1b17221 */ /* 0x000fe20000010000 */
[----:B------:R-:W-:Y:S01]  /*47a0*/  F2FP.BF16.F32.PACK_AB R7, R182, R181 ;  /* 0x000000b5b607723e */ /* 0x000fe200000010ff */
[----:B------:R-:W-:-:S02]  /*47b0*/  FADD.FTZ R180, R180, R179 ;  /* 0x000000b3b4b47221 */ /* 0x000fc40000010000 */
[----:B------:R-:W-:Y:S02]  /*47c0*/  FADD.FTZ R178, R178, R177 ;  /* 0x000000b1b2b27221 */ /* 0x000fe40000010000 */
[----:B------:R-:W-:Y:S02]  /*47d0*/  FADD.FTZ R181, R181, R180 ;  /* 0x000000b4b5b57221 */ /* 0x000fe40000010000 */
[----:B------:R-:W-:Y:S01]  /*47e0*/  HMMA.16816.F32.BF16 R160, R4, R8, R160 ;  /* 0x0000000804a0723c */ /* 0x000fe200000418a0 */
        /* <DEDUP_REMOVED lines=23> */
[C---:B------:R-:W-:Y:S06]  /*4960*/  HMMA.16816.F32.BF16 R72, R4.reuse, R174, R72 ;  /* 0x000000ae0448723c */ /* 0x040fec0000041848 */
[C---:B------:R-:W-:Y:S06]  /*4970*/  HMMA.16816.F32.BF16 R76, R4.reuse, R168, R76 ;  /* 0x000000a8044c723c */ /* 0x040fec000004184c */
[C---:B------:R-:W-:Y:S06]  /*4980*/  HMMA.16816.F32.BF16 R80, R4.reuse, R170, R80 ;  /* 0x000000aa0450723c */ /* 0x040fec0000041850 */
[C---:B------:R-:W-:Y:S06]  /*4990*/  HMMA.16816.F32.BF16 R84, R4.reuse, R32, R84 ;  /* 0x000000200454723c */ /* 0x040fec0000041854 */
[C---:B------:R-:W-:Y:S06]  /*49a0*/  HMMA.16816.F32.BF16 R88, R4.reuse, R34, R88 ;  /* 0x000000220458723c */ /* 0x040fec0000041858 */
[C---:B------:R-:W-:Y:S06]  /*49b0*/  HMMA.16816.F32.BF16 R92, R4.reuse, R28, R92 ;  /* 0x0000001c045c723c */ /* 0x040fec000004185c */
[C---:B------:R-:W-:Y:S06]  /*49c0*/  HMMA.16816.F32.BF16 R96, R4.reuse, R30, R96 ;  /* 0x0000001e0460723c */ /* 0x040fec0000041860 */
[C---:B----4-:R-:W-:Y:S06]  /*49d0*/  HMMA.16816.F32.BF16 R108, R4.reuse, R24, R108 ;  /* 0x00000018046c723c */ /* 0x050fec000004186c */
[C---:B------:R-:W-:Y:S06]  /*49e0*/  HMMA.16816.F32.BF16 R112, R4.reuse, R26, R112 ;  /* 0x0000001a0470723c */ /* 0x040fec0000041870 */
[C---:B-1----:R-:W-:Y:S06]  /*49f0*/  HMMA.16816.F32.BF16 R120, R4.reuse, R16, R120 ;  /* 0x000000100478723c */ /* 0x042fec0000041878 */
[C---:B------:R-:W-:Y:S06]  /*4a00*/  HMMA.16816.F32.BF16 R124, R4.reuse, R18, R124 ;  /* 0x00000012047c723c */ /* 0x040fec000004187c */
[C---:B--2---:R-:W-:Y:S06]  /*4a10*/  HMMA.16816.F32.BF16 R128, R4.reuse, R12, R128 ;  /* 0x0000000c0480723c */ /* 0x044fec0000041880 */
[C---:B------:R-:W-:Y:S06]  /*4a20*/  HMMA.16816.F32.BF16 R132, R4.reuse, R14, R132 ;  /* 0x0000000e0484723c */ /* 0x040fec0000041884 */
[C---:B---3--:R-:W-:Y:S06]  /*4a30*/  HMMA.16816.F32.BF16 R136, R4.reuse, R8, R136 ;  /* 0x000000080488723c */ /* 0x048fec0000041888 */
[C---:B------:R-:W-:Y:S06]  /*4a40*/  HMMA.16816.F32.BF16 R140, R4.reuse, R10, R140 ;  /* 0x0000000a048c723c */ /* 0x040fec000004188c */
[C---:B-----5:R-:W-:Y:S06]  /*4a50*/  HMMA.16816.F32.BF16 R144, R4.reuse, R20, R144 ;  /* 0x000000140490723c */ /* 0x060fec0000041890 */
[----:B------:R-:W-:Y:S01]  /*4a60*/  HMMA.16816.F32.BF16 R148, R4, R22, R148 ;  /* 0x000000160494723c */ /* 0x000fe20000041894 */
[----:B------:R-:W-:-:S08]  /*4a70*/  NOP ;  /* 0x0000000000007918 */ /* 0x000fd00000000000 */
[----:B------:R-:W-:-:S15]  /*4a80*/  @!P0 BRA `(.L_x_6) ;  /* 0x00000030006c8947 */ /* 0x000fde0003800000 */
[----:B------:R-:W-:Y:S01]  /*4a90*/  USHF.L.U64.HI UR17, UR8, 0x5, UR9 ;  /* 0x0000000508117899 */ /* 0x000fe20008010209 */
[----:B------:R-:W-:Y:S01]  /*4aa0*/  MOV R0, R3 ;  /* 0x0000000300007202 */ /* 0x000fe20000000f00 */
[----:B------:R-:W-:Y:S01]  /*4ab0*/  USHF.L.U32 UR20, UR8, 0x5, URZ ;  /* 0x0000000508147899 */ /* 0x000fe2000800063f */
[----:B------:R-:W-:Y:S01]  /*4ac0*/  MOV R165, R164 ;  /* 0x000000a400a57202 */ /* 0x000fe20000000f00 */
[----:B------:R-:W-:Y:S01]  /*4ad0*/  ULEA.HI.SX32 UR25, UR12, 0xfffffffe, 0x1a ;  /* 0xfffffffe0c197891 */ /* 0x000fe2000f8fd23f */
[----:B------:R-:W-:Y:S01]  /*4ae0*/  ULDC.64 UR8, c[0x0][0x248] ;  /* 0x0000920000087ab9 */ /* 0x000fe20000000a00 */
[----:B------:R-:W-:Y:S01]  /*4af0*/  ULDC UR4, c[0x0][0x2ec] ;  /* 0x0000bb0000047ab9 */ /* 0x000fe20000000800 */
[----:B------:R-:W-:Y:S02]  /*4b00*/  USHF.L.U64.HI UR22, UR8, 0x5, UR9 ;  /* 0x0000000508167899 */ /* 0x000fe40008010209 */
[----:B------:R-:W-:Y:S01]  /*4b10*/  USHF.L.U32 UR21, UR8, 0x5, URZ ;  /* 0x0000000508157899 */ /* 0x000fe2000800063f */
[----:B------:R-:W-:Y:S01]  /*4b20*/  ULDC.64 UR12, c[0x0][0x250] ;  /* 0x00009400000c7ab9 */ /* 0x000fe20000000a00 */
[----:B------:R-:W-:Y:S01]  /*4b30*/  ULDC.64 UR6, c[0x0][0x218] ;  /* 0x0000860000067ab9 */ /* 0x000fe20000000a00 */
[----:B------:R-:W-:Y:S01]  /*4b40*/  ULDC.64 UR10, c[0x0][0x220] ;  /* 0x00008800000a7ab9 */ /* 0x000fe20000000a00 */
[----:B------:R-:W-:Y:S08]  /*4b50*/  BRA `(.L_x_7) ;  /* 0x0000000000a07947 */ /* 0x000ff00003800000 */
.L_x_9:
[----:B------:R-:W-:Y:S04]  /*4b60*/  UIADD3 UR24, UR25, -0x1, URZ ;  /* 0xffffffff19187890 */ /* 0x000fe8000fffe03f */
[----:B------:R-:W-:Y:S02]  /*4b70*/  USHF.R.S32.HI UR23, URZ, 0x1f, UR24 ;  /* 0x0000001f3f177899 */ /* 0x000fe40008011418 */
[----:B------:R-:W-:Y:S02]  /*4b80*/  UIMAD.WIDE.U32 UR26, UR24, UR8, URZ ;  /* 0x00000008181a72a5 */ /* 0x000fe4000f8e003f */
[----:B------:R-:W-:Y:S04]  /*4b90*/  UIMAD UR23, UR23, UR8, URZ ;  /* 0x00000008171772a4 */ /* 0x000fe8000f8e023f */
[----:B------:R-:W-:Y:S01]  /*4ba0*/  UIMAD UR23, UR24, UR9, UR23 ;  /* 0x00000009181772a4 */ /* 0x000fe2000f8e0217 */
[----:B------:R-:W-:Y:S02]  /*4bb0*/  IMAD.U32 R168, RZ, RZ, UR26 ;  /* 0x0000001affa87e24 */ /* 0x000fe4000f8e00ff */
[----:B------:R-:W-:Y:S01]  /*4bc0*/  IMAD.U32 R169, RZ, RZ, UR27 ;  /* 0x0000001bffa97e24 */ /* 0x000fe2000f8e00ff */
[----:B------:R-:W-:Y:S02]  /*4bd0*/  UIADD3 UR23, UR27, UR23, URZ ;  /* 0x000000171b177290 */ /* 0x000fe4000fffe03f */
[----:B------:R-:W-:Y:S04]  /*4be0*/  LEA R164, P1, R168, R244, 0x6 ;  /* 0x000000f4a8a47211 */ /* 0x000fe800078230ff */
[----:B------:R-:W-:Y:S01]  /*4bf0*/  IMAD.U32 R3, RZ, RZ, UR23 ;  /* 0x00000017ff037e24 */ /* 0x000fe2000f8e00ff */
[----:B------:R-:W-:Y:S04]  /*4c00*/  LEA R166, P2, R164, UR6, 0x1 ;  /* 0x00000006a4a67c11 */ /* 0x000fe8000f8408ff */
[----:B------:R-:W-:Y:S02]  /*4c10*/  LEA.HI.X R3, R168, R247, R3, 0x6, P1 ;  /* 0x000000f7a8037211 */ /* 0x000fe400008f3403 */
        /* <DEDUP_REMOVED lines=26> */
[----:B------:R-:W0:Y:S01]  /*4dc0*/  LDGDEPBAR ;  /* 0x00000000000079af */ /* 0x000e220000000000 */
[----:B------:R-:W-:Y:S05]  /*4dd0*/  BRA `(.L_x_8) ;  /* 0x00000010006c7947 */ /* 0x000fea0003800000 */
.L_x_7:
[----:B------:R-:W-:Y:S01]  /*4de0*/  USHF.R.S32.HI UR23, URZ, 0x1f, UR25 ;  /* 0x0000001f3f177899 */ /* 0x000fe20008011419 */
[----:B------:R-:W-:Y:S04]  /*4df0*/  DEPBAR.LE SB0, 0x0 ;  /* 0x000080000000791a */ /* 0x000fe80000000000 */
[----:B------:R-:W-:Y:S01]  /*4e00*/  UIMAD UR23, UR23, UR12, URZ ;  /* 0x0000000c171772a4 */ /* 0x000fe2000f8e023f */
[----:B------:R-:W-:Y:S01]  /*4e10*/  BAR.SYNC.DEFER_BLOCKING 0x0 ;  /* 0x0000000000007b1d */ /* 0x000fe20000010000 */
[----:B------:R-:W-:Y:S02]  /*4e20*/  UIMAD.WIDE.U32 UR26, UR25, UR12, URZ ;  /* 0x0000000c191a72a5 */ /* 0x000fe4000f8e003f */
[----:B------:R-:W-:Y:S04]  /*4e30*/  UIMAD UR23, UR25, UR13, UR23 ;  /* 0x0000000d191772a4 */ /* 0x000fe8000f8e0217 */
[----:B------:R-:W-:Y:S01]  /*4e40*/  UIADD3 UR23, UR27, UR23, URZ ;  /* 0x000000171b177290 */ /* 0x000fe2000fffe03f */
[----:B------:R-:W-:Y:S02]  /*4e50*/  IMAD.U32 R250, RZ, RZ, UR26 ;  /* 0x0000001afffa7e24 */ /* 0x000fe4000f8e00ff */
[----:B------:R-:W-:Y:S03]  /*4e60*/  IMAD.U32 R251, RZ, RZ, UR27 ;  /* 0x0000001bfffb7e24 */ /* 0x000fe6000f8e00ff */
[----:B------:R-:W-:Y:S01]  /*4e70*/  IMAD.U32 R2, RZ, RZ, UR23 ;  /* 0x00000017ff027e24 */ /* 0x000fe2000f8e00ff */
[C---:B------:R-:W-:Y:S04]  /*4e80*/  LEA R3, P0, R250.reuse, R242, 0x6 ;  /* 0x000000f2fa037211 */ /* 0x040fe800078030ff */
[C---:B------:R-:W-:Y:S02]  /*4e90*/  LEA R166, P1, R3.reuse, UR10, 0x1 ;  /* 0x0000000a03a67c11 */ /* 0x040fe4000f8208ff */
        /* <DEDUP_REMOVED lines=8> */
[----:B------:R-:W-:Y:S01]  /*4f20*/  LDGSTS.E.BYPASS.LTC128B.128 [R240+0x10000], desc[UR18][R166.64] ;  /* 0x10000000a6f07fae */ /* 0x000fe2000b901d52 */
[----:B------:R-:W-:Y:S02]  /*4f30*/  IADD3 R2, P0, R14, UR20, RZ ;  /* 0x000000140e027c10 */ /* 0x000fe4000ff1e0ff */
[----:B------:R-:W-:Y:S01]  /*4f40*/  IADD3.X R15, R251, UR17, RZ, P1, !PT ;  /* 0x00000011fb0f7c10 */ /* 0x000fe20008ffe4ff */
[----:B------:R-:W-:Y:S03]  /*4f50*/  LDGSTS.E.BYPASS.LTC128B.128 [R240+0x12000], desc[UR18][R166.64+0x80] ;  /* 0x12000080a6f07fae */ /* 0x000fe6000b901d52 */
[----:B------:R-:W-:Y:S01]  /*4f60*/  IADD3.X R3, R15, UR17, RZ, P0, !PT ;  /* 0x000000110f037c10 */ /* 0x000fe200087fe4ff */
[----:B------:R-:W-:Y:S01]  /*4f70*/  LDGSTS.E.BYPASS.LTC128B.128 [R240+0x14000], desc[UR18][R166.64+0x100] ;  /* 0x14000100a6f07fae */ /* 0x000fe2000b901d52 */
[----:B------:R-:W-:Y:S03]  /*4f80*/  ISETP.LT.AND P0, PT, RZ, UR25, PT ;  /* 0x00000019ff007c0c */ /* 0x000fe6000bf01270 */
[----:B------:R-:W-:Y:S04]  /*4f90*/  LDGSTS.E.BYPASS.LTC128B.128 [R240+0x16000], desc[UR18][R166.64+0x180] ;  /* 0x16000180a6f07fae */ /* 0x000fe8000b901d52 */
[----:B------:R-:W-:Y:S04]  /*4fa0*/  LDGSTS.E.BYPASS.LTC128B.128 [R240+0x10800], desc[UR18][R250.64] ;  /* 0x10800000faf07fae */ /* 0x000fe8000b901d52 */
[----:B------:R-:W-:Y:S04]  /*4fb0*/  LDGSTS.E.BYPASS.LTC128B.128 [R240+0x12800], desc[UR18][R250.64+0x80] ;  /* 0x12800080faf07fae */ /* 0x000fe8000b901d52 */
[----:B------:R-:W-:Y:S04]  /*4fc0*/  LDGSTS.E.BYPASS.LTC128B.128 [R240+0x14800], desc[UR18][R250.64+0x100] ;  /* 0x14800100faf07fae */ /* 0x000fe8000b901d52 */
[----:B------:R-:W-:Y:S04]  /*4fd0*/  LDGSTS.E.BYPASS.LTC128B.128 [R240+0x16800], desc[UR18][R250.64+0x180] ;  /* 0x16800180faf07fae */ /* 0x000fe8000b901d52 */
[----:B------:R-:W-:Y:S04]  /*4fe0*/  LDGSTS.E.BYPASS.LTC128B.128 [R240+0x11000], desc[UR18][R14.64] ;  /* 0x110000000ef07fae */ /* 0x000fe8000b901d52 */
[----:B------:R-:W-:Y:S04]  /*4ff0*/  LDGSTS.E.BYPASS.LTC128B.128 [R240+0x13000], desc[UR18][R14.64+0x80] ;  /* 0x130000800ef07fae */ /* 0x000fe8000b901d52 */
[----:B------:R-:W-:Y:S04]  /*5000*/  LDGSTS.E.BYPASS.LTC128B.128 [R240+0x15000], desc[UR18][R14.64+0x100] ;  /* 0x150001000ef07fae */ /* 0x000fe8000b901d52 */
[----:B------:R1:W-:Y:S04]  /*5010*/  LDGSTS.E.BYPASS.LTC128B.128 [R240+0x17000], desc[UR18][R14.64+0x180] ;  /* 0x170001800ef07fae */ /* 0x0003e8000b901d52 */
[----:B------:R-:W-:Y:S04]  /*5020*/  LDGSTS.E.BYPASS.LTC128B.128 [R240+0x11800], desc[UR18][R2.64] ;  /* 0x1180000002f07fae */ /* 0x000fe8000b901d52 */
[----:B------:R-:W-:Y:S04]  /*5030*/  LDGSTS.E.BYPASS.LTC128B.128 [R240+0x13800], desc[UR18][R2.64+0x80] ;  /* 0x1380008002f07fae */ /* 0x000fe8000b901d52 */
[----:B------:R-:W-:Y:S04]  /*5040*/  LDGSTS.E.BYPASS.LTC128B.128 [R240+0x15800], desc[UR18][R2.64+0x100] ;  /* 0x1580010002f07fae */ /* 0x000fe8000b901d52 */
[----:B------:R2:W-:Y:S04]  /*5050*/  LDGSTS.E.BYPASS.LTC128B.128 [R240+0x17800], desc[UR18][R2.64+0x180] ;  /* 0x1780018002f07fae */ /* 0x0005e8000b901d52 */
[----:B------:R-:W-:Y:S04]  /*5060*/  LDSM.16.M88.4 R168, [R238] ;  /* 0x00000000eea8783b */ /* 0x000fe80000000200 */
[----:B------:R-:W3:Y:S04]  /*5070*/  LDSM.16.M88.4 R172, [R237+0x8000] ;  /* 0x00800000edac783b */ /* 0x000ee80000000200 */
[----:B------:R-:W1:Y:S04]  /*5080*/  LDSM.16.M88.4 R176, [R237+0x8800] ;  /* 0x00880000edb0783b */ /* 0x000e680000000200 */
[----:B------:R-:W4:Y:S04]  /*5090*/  LDSM.16.M88.4 R180, [R237+0x9000] ;  /* 0x00900000edb4783b */ /* 0x000f280000000200 */
[----:B------:R-:W5:Y:S04]  /*50a0*/  LDSM.16.M88.4 R184, [R237+0x9800] ;  /* 0x00980000edb8783b */ /* 0x000f680000000200 */
[----:B------:R-:W0:Y:S04]  /*50b0*/  LDGDEPBAR ;  /* 0x00000000000079af */ /* 0x000e280000000000 */
[----:B------:R-:W-:Y:S04]  /*50c0*/  LDSM.16.M88.4 R188, [R236] ;  /* 0x00000000ecbc783b */ /* 0x000fe80000000200 */
[----:B------:R-:W2:Y:S04]  /*50d0*/  LDSM.16.M88.4 R192, [R235] ;  /* 0x00000000ebc0783b */ /* 0x000ea80000000200 */
[----:B------:R-:W2:Y:S04]  /*50e0*/  LDSM.16.M88.4 R196, [R227] ;  /* 0x00000000e3c4783b */ /* 0x000ea80000000200 */
[----:B------:R-:W2:Y:S04]  /*50f0*/  LDSM.16.M88.4 R200, [R226] ;  /* 0x00000000e2c8783b */ /* 0x000ea80000000200 */
[----:B------:R-:W-:Y:S01]  /*5100*/  LDSM.16.M88.4 R204, [R231+0x8000] ;  /* 0x00800000e7cc783b */ /* 0x000fe20000000200 */
[C---:B---3--:R-:W-:Y:S03]  /*5110*/  HMMA.16816.F32.BF16 R4, R168.reuse, R172, RZ ;  /* 0x000000aca804723c */ /* 0x048fe600000418ff */
[----:B------:R-:W-:Y:S03]  /*5120*/  LDSM.16.M88.4 R208, [R231+0x8800] ;  /* 0x00880000e7d0783b */ /* 0x000fe60000000200 */
[C---:B------:R-:W-:Y:S01]  /*5130*/  HMMA.16816.F32.BF16 R8, R168.reuse, R174, RZ ;  /* 0x000000aea808723c */ /* 0x040fe200000418ff */
[----:B------:R-:W3:Y:S05]  /*5140*/  LDSM.16.M88.4 R172, [R225] ;  /* 0x00000000e1ac783b */ /* 0x000eea0000000200 */
[C---:B-1----:R-:W-:Y:S06]  /*5150*/  HMMA.16816.F32.BF16 R12, R168.reuse, R176, RZ ;  /* 0x000000b0a80c723c */ /* 0x042fec00000418ff */
[C---:B------:R-:W-:Y:S01]  /*5160*/  HMMA.16816.F32.BF16 R16, R168.reuse, R178, RZ ;  /* 0x000000b2a810723c */ /* 0x040fe200000418ff */
[----:B------:R-:W1:Y:S05]  /*5170*/  LDSM.16.M88.4 R176, [R234] ;  /* 0x00000000eab0783b */ /* 0x000e6a0000000200 */
[C---:B----4-:R-:W-:Y:S06]  /*5180*/  HMMA.16816.F32.BF16 R20, R168.reuse, R180, RZ ;  /* 0x000000b4a814723c */ /* 0x050fec00000418ff */
[C---:B------:R-:W-:Y:S01]  /*5190*/  HMMA.16816.F32.BF16 R24, R168.reuse, R182, RZ ;  /* 0x000000b6a818723c */ /* 0x040fe200000418ff */
[----:B------:R-:W4:Y:S05]  /*51a0*/  LDSM.16.M88.4 R180, [R231+0x9000] ;  /* 0x00900000e7b4783b */ /* 0x000f2a0000000200 */
[C---:B-----5:R-:W-:Y:S06]  /*51b0*/  HMMA.16816.F32.BF16 R28, R168.reuse, R184, RZ ;  /* 0x000000b8a81c723c */ /* 0x060fec00000418ff */
[----:B------:R-:W-:Y:S01]  /*51c0*/  HMMA.16816.F32.BF16 R32, R168, R186, RZ ;  /* 0x000000baa820723c */ /* 0x000fe200000418ff */
[----:B------:R-:W5:Y:S04]  /*51d0*/  LDSM.16.M88.4 R168, [R231+0x9800] ;  /* 0x00980000e7a8783b */ /* 0x000f680000000200 */
[----:B------:R-:W-:Y:S01]  /*51e0*/  LDSM.16.M88.4 R184, [R233] ;  /* 0x00000000e9b8783b */ /* 0x000fe20000000200 */
[C---:B--2---:R-:W-:Y:S06]  /*51f0*/  HMMA.16816.F32.BF16 R4, R188.reuse, R192, R4 ;  /* 0x000000c0bc04723c */ /* 0x044fec0000041804 */
[C---:B------:R-:W-:Y:S01]  /*5200*/  HMMA.16816.F32.BF16 R8, R188.reuse, R194, R8 ;  /* 0x000000c2bc08723c */ /* 0x040fe20000041808 */
[----:B------:R-:W2:Y:S05]  /*5210*/  LDSM.16.M88.4 R192, [R224] ;  /* 0x00000000e0c0783b */ /* 0x000eaa0000000200 */
[C---:B------:R-:W-:Y:S06]  /*5220*/  HMMA.16816.F32.BF16 R12, R188.reuse, R196, R12 ;  /* 0x000000c4bc0c723c */ /* 0x040fec000004180c */
[C---:B------:R-:W-:Y:S01]  /*5230*/  HMMA.16816.F32.BF16 R16, R188.reuse, R198, R16 ;  /* 0x000000c6bc10723c */ /* 0x040fe20000041810 */
[----:B------:R-:W2:Y:S05]  /*5240*/  LDSM.16.M88.4 R196, [R224+0x800] ;  /* 0x00080000e0c4783b */ /* 0x000eaa0000000200 */
[C---:B------:R-:W-:Y:S06]  /*5250*/  HMMA.16816.F32.BF16 R20, R188.reuse, R200, R20 ;  /* 0x000000c8bc14723c */ /* 0x040fec0000041814 */
[C---:B------:R-:W-:Y:S01]  /*5260*/  HMMA.16816.F32.BF16 R24, R188.reuse, R202, R24 ;  /* 0x000000cabc18723c */ /* 0x040fe20000041818 */
[----:B------:R-:W2:Y:S05]  /*5270*/  LDSM.16.M88.4 R200, [R224+0x1000] ;  /* 0x00100000e0c8783b */ /* 0x000eaa0000000200 */
[C---:B---3--:R-:W-:Y:S06]  /*5280*/  HMMA.16816.F32.BF16 R28, R188.reuse, R172, R28 ;  /* 0x000000acbc1c723c */ /* 0x048fec000004181c */
[----:B------:R-:W-:Y:S01]  /*5290*/  HMMA.16816.F32.BF16 R32, R188, R174, R32 ;  /* 0x000000aebc20723c */ /* 0x000fe20000041820 */
[----:B------:R-:W3:Y:S04]  /*52a0*/  LDSM.16.M88.4 R172, [R224+0x1800] ;  /* 0x00180000e0ac783b */ /* 0x000ee80000000200 */
[----:B------:R-:W-:Y:S01]  /*52b0*/  LDSM.16.M88.4 R188, [R238+0x2000] ;  /* 0x00200000eebc783b */ /* 0x000fe20000000200 */
[C---:B-1----:R-:W-:Y:S06]  /*52c0*/  HMMA.16816.F32.BF16 R4, R176.reuse, R204, R4 ;  /* 0x000000ccb004723c */ /* 0x042fec0000041804 */
[C---:B------:R-:W-:Y:S01]  /*52d0*/  HMMA.16816.F32.BF16 R8, R176.reuse, R206, R8 ;  /* 0x000000ceb008723c */ /* 0x040fe20000041808 */
[----:B------:R-:W1:Y:S05]  /*52e0*/  LDSM.16.M88.4 R204, [R237+0xa000] ;  /* 0x00a00000edcc783b */ /* 0x000e6a0000000200 */
[C---:B------:R-:W-:Y:S06]  /*52f0*/  HMMA.16816.F32.BF16 R12, R176.reuse, R208, R12 ;  /* 0x000000d0b00c723c */ /* 0x040fec000004180c */
[C---:B------:R-:W-:Y:S01]  /*5300*/  HMMA.16816.F32.BF16 R16, R176.reuse, R210, R16 ;  /* 0x000000d2b010723c */ /* 0x040fe20000041810 */
[----:B------:R-:W1:Y:S05]  /*5310*/  LDSM.16.M88.4 R208, [R237+0xa800] ;  /* 0x00a80000edd0783b */ /* 0x000e6a0000000200 */
[C---:B----4-:R-:W-:Y:S06]  /*5320*/  HMMA.16816.F32.BF16 R20, R176.reuse, R180, R20 ;  /* 0x000000b4b014723c */ /* 0x050fec0000041814 */
[C---:B------:R-:W-:Y:S01]  /*5330*/  HMMA.16816.F32.BF16 R24, R176.reuse, R182, R24 ;  /* 0x000000b6b018723c */ /* 0x040fe20000041818 */
[----:B------:R-:W4:Y:S05]  /*5340*/  LDSM.16.M88.4 R180, [R237+0xb000] ;  /* 0x00b00000edb4783b */ /* 0x000f2a0000000200 */
[C---:B-----5:R-:W-:Y:S06]  /*5350*/  HMMA.16816.F32.BF16 R28, R176.reuse, R168, R28 ;  /* 0x000000a8b01c723c */ /* 0x060fec000004181c */
[----:B------:R-:W-:Y:S01]  /*5360*/  HMMA.16816.F32.BF16 R32, R176, R170, R32 ;  /* 0x000000aab020723c */ /* 0x000fe20000041820 */
[----:B------:R-:W5:Y:S04]  /*5370*/  LDSM.16.M88.4 R168, [R237+0xb800] ;  /* 0x00b80000eda8783b */ /* 0x000f680000000200 */
[----:B------:R-:W-:Y:S01]  /*5380*/  LDSM.16.M88.4 R176, [R236+0x2000] ;  /* 0x00200000ecb0783b */ /* 0x000fe20000000200 */
[C---:B--2---:R-:W-:Y:S06]  /*5390*/  HMMA.16816.F32.BF16 R4, R184.reuse, R192, R4 ;  /* 0x000000c0b804723c */ /* 0x044fec0000041804 */
[C---:B------:R-:W-:Y:S01]  /*53a0*/  HMMA.16816.F32.BF16 R8, R184.reuse, R194, R8 ;  /* 0x000000c2b808723c */ /* 0x040fe20000041808 */
[----:B------:R-:W2:Y:S05]  /*53b0*/  LDSM.16.M88.4 R192, [R223] ;  /* 0x00000000dfc0783b */ /* 0x000eaa0000000200 */
[C---:B------:R-:W-:Y:S06]  /*53c0*/  HMMA.16816.F32.BF16 R12, R184.reuse, R196, R12 ;  /* 0x000000c4b80c723c */ /* 0x040fec000004180c */
[C---:B------:R-:W-:Y:S01]  /*53d0*/  HMMA.16816.F32.BF16 R16, R184.reuse, R198, R16 ;  /* 0x000000c6b810723c */ /* 0x040fe20000041810 */
[----:B------:R-:W2:Y:S05]  /*53e0*/  LDSM.16.M88.4 R196, [R222] ;  /* 0x00000000dec4783b */ /* 0x000eaa0000000200 */
[C---:B------:R-:W-:Y:S06]  /*53f0*/  HMMA.16816.F32.BF16 R20, R184.reuse, R200, R20 ;  /* 0x000000c8b814723c */ /* 0x040fec0000041814 */
[C---:B------:R-:W-:Y:S01]  /*5400*/  HMMA.16816.F32.BF16 R24, R184.reuse, R202, R24 ;  /* 0x000000cab818723c */ /* 0x040fe20000041818 */
[----:B------:R-:W2:Y:S05]  /*5410*/  LDSM.16.M88.4 R200, [R221] ;  /* 0x00000000ddc8783b */ /* 0x000eaa0000000200 */
[C---:B---3--:R-:W-:Y:S06]  /*5420*/  HMMA.16816.F32.BF16 R28, R184.reuse, R172, R28 ;  /* 0x000000acb81c723c */ /* 0x048fec000004181c */
[----:B------:R-:W-:Y:S01]  /*5430*/  HMMA.16816.F32.BF16 R32, R184, R174, R32 ;  /* 0x000000aeb820723c */ /* 0x000fe20000041820 */
[----:B------:R-:W3:Y:S04]  /*5440*/  LDSM.16.M88.4 R172, [R220] ;  /* 0x00000000dcac783b */ /* 0x000ee80000000200 */
        /* <DEDUP_REMOVED lines=16> */
[----:B------:R-:W2:Y:S05]  /*5550*/  LDSM.16.M88.4 R192, [R224+0x2000] ;  /* 0x00200000e0c0783b */ /* 0x000eaa0000000200 */
        /* <DEDUP_REMOVED lines=64> */
[----:B------:R-:W-:Y:S05]  /*5960*/  LDSM.16.M88.4 R204, [R237+0xe800] ;  /* 0x00e80000edcc783b */ /* 0x000fea0000000200 */
[C---:B------:R-:W-:Y:S06]  /*5970*/  HMMA.16816.F32.BF16 R12, R188.reuse, R208, R12 ;  /* 0x000000d0bc0c723c */ /* 0x040fec000004180c */
[C---:B------:R-:W-:Y:S01]  /*5980*/  HMMA.16816.F32.BF16 R16, R188.reuse, R210, R16 ;  /* 0x000000d2bc10723c */ /* 0x040fe20000041810 */
[----:B------:R-:W-:Y:S05]  /*5990*/  LDSM.16.M88.4 R208, [R231+0xe000] ;  /* 0x00e00000e7d0783b */ /* 0x000fea0000000200 */
[C---:B----4-:R-:W-:Y:S06]  /*59a0*/  HMMA.16816.F32.BF16 R20, R188.reuse, R180, R20 ;  /* 0x000000b4bc14723c */ /* 0x050fec0000041814 */
[C---:B------:R-:W-:Y:S01]  /*59b0*/  HMMA.16816.F32.BF16 R24, R188.reuse, R182, R24 ;  /* 0x000000b6bc18723c */ /* 0x040fe20000041818 */
[----:B------:R-:W1:Y:S05]  /*59c0*/  LDSM.16.M88.4 R180, [R238+0x6000] ;  /* 0x00600000eeb4783b */ /* 0x000e6a0000000200 */
[C---:B-----5:R-:W-:Y:S06]  /*59d0*/  HMMA.16816.F32.BF16 R28, R188.reuse, R168, R28 ;  /* 0x000000a8bc1c723c */ /* 0x060fec000004181c */
[----:B------:R-:W-:Y:S01]  /*59e0*/  HMMA.16816.F32.BF16 R32, R188, R170, R32 ;  /* 0x000000aabc20723c */ /* 0x000fe20000041820 */
[----:B------:R-:W4:Y:S04]  /*59f0*/  LDSM.16.M88.4 R168, [R237+0xf000] ;  /* 0x00f00000eda8783b */ /* 0x000f280000000200 */
[----:B------:R-:W5:Y:S01]  /*5a00*/  LDSM.16.M88.4 R188, [R237+0xf800] ;  /* 0x00f80000edbc783b */ /* 0x000f620000000200 */
[C---:B--2---:R-:W-:Y:S06]  /*5a10*/  HMMA.16816.F32.BF16 R4, R176.reuse, R192, R4 ;  /* 0x000000c0b004723c */ /* 0x044fec0000041804 */
[C---:B------:R-:W-:Y:S01]  /*5a20*/  HMMA.16816.F32.BF16 R8, R176.reuse, R194, R8 ;  /* 0x000000c2b008723c */ /* 0x040fe20000041808 */
[----:B------:R-:W-:Y:S05]  /*5a30*/  LDSM.16.M88.4 R192, [R236+0x6000] ;  /* 0x00600000ecc0783b */ /* 0x000fea0000000200 */
        /* <DEDUP_REMOVED lines=9> */
[----:B------:R-:W3:Y:S01]  /*5ad0*/  LDSM.16.M88.4 R176, [R212] ;  /* 0x00000000d4b0783b */ /* 0x000ee20000000200 */
[C---:B-1----:R-:W-:Y:S06]  /*5ae0*/  HMMA.16816.F32.BF16 R4, R180.reuse, R184, R4 ;  /* 0x000000b8b404723c */ /* 0x042fec0000041804 */
[C---:B------:R-:W-:Y:S01]  /*5af0*/  HMMA.16816.F32.BF16 R8, R180.reuse, R186, R8 ;  /* 0x000000bab408723c */ /* 0x040fe20000041808 */
[----:B------:R-:W1:Y:S05]  /*5b00*/  LDSM.16.M88.4 R184, [R234+0x6000] ;  /* 0x00600000eab8783b */ /* 0x000e6a0000000200 */
[C---:B------:R-:W-:Y:S06]  /*5b10*/  HMMA.16816.F32.BF16 R12, R180.reuse, R204, R12 ;  /* 0x000000ccb40c723c */ /* 0x040fec000004180c */
[C---:B------:R-:W-:Y:S01]  /*5b20*/  HMMA.16816.F32.BF16 R16, R180.reuse, R206, R16 ;  /* 0x000000ceb410723c */ /* 0x040fe20000041810 */
[----:B------:R-:W-:Y:S05]  /*5b30*/  LDSM.16.M88.4 R204, [R224+0x6000] ;  /* 0x00600000e0cc783b */ /* 0x000fea0000000200 */
[C---:B----4-:R-:W-:Y:S06]  /*5b40*/  HMMA.16816.F32.BF16 R20, R180.reuse, R168, R20 ;  /* 0x000000a8b414723c */ /* 0x050fec0000041814 */
[C---:B------:R-:W-:Y:S01]  /*5b50*/  HMMA.16816.F32.BF16 R24, R180.reuse, R170, R24 ;  /* 0x000000aab418723c */ /* 0x040fe20000041818 */
[----:B------:R-:W4:Y:S05]  /*5b60*/  LDSM.16.M88.4 R168, [R231+0xe800] ;  /* 0x00e80000e7a8783b */ /* 0x000f2a0000000200 */
[C---:B-----5:R-:W-:Y:S06]  /*5b70*/  HMMA.16816.F32.BF16 R28, R180.reuse, R188, R28 ;  /* 0x000000bcb41c723c */ /* 0x060fec000004181c */
[----:B------:R-:W-:Y:S01]  /*5b80*/  HMMA.16816.F32.BF16 R32, R180, R190, R32 ;  /* 0x000000beb420723c */ /* 0x000fe20000041820 */
[----:B------:R-:W5:Y:S04]  /*5b90*/  LDSM.16.M88.4 R180, [R231+0xf000] ;  /* 0x00f00000e7b4783b */ /* 0x000f680000000200 */
[----:B------:R-:W5:Y:S01]  /*5ba0*/  LDSM.16.M88.4 R188, [R231+0xf800] ;  /* 0x00f80000e7bc783b */ /* 0x000f620000000200 */
[C---:B--2---:R-:W-:Y:S06]  /*5bb0*/  HMMA.16816.F32.BF16 R4, R192.reuse, R196, R4 ;  /* 0x000000c4c004723c */ /* 0x044fec0000041804 */
[C---:B------:R-:W-:Y:S01]  /*5bc0*/  HMMA.16816.F32.BF16 R8, R192.reuse, R198, R8 ;  /* 0x000000c6c008723c */ /* 0x040fe20000041808 */
[----:B------:R-:W2:Y:S05]  /*5bd0*/  LDSM.16.M88.4 R196, [R233+0x6000] ;  /* 0x00600000e9c4783b */ /* 0x000eaa0000000200 */
[C---:B------:R-:W-:Y:S06]  /*5be0*/  HMMA.16816.F32.BF16 R12, R192.reuse, R200, R12 ;  /* 0x000000c8c00c723c */ /* 0x040fec000004180c */
[C---:B------:R-:W-:Y:S06]  /*5bf0*/  HMMA.16816.F32.BF16 R16, R192.reuse, R202, R16 ;  /* 0x000000cac010723c */ /* 0x040fec0000041810 */
[C---:B---3--:R-:W-:Y:S06]  /*5c00*/  HMMA.16816.F32.BF16 R20, R192.reuse, R172, R20 ;  /* 0x000000acc014723c */ /* 0x048fec0000041814 */
[C---:B------:R-:W-:Y:S01]  /*5c10*/  HMMA.16816.F32.BF16 R24, R192.reuse, R174, R24 ;  /* 0x000000aec018723c */ /* 0x040fe20000041818 */
[----:B------:R-:W3:Y:S05]  /*5c20*/  LDSM.16.M88.4 R172, [R224+0x6800] ;  /* 0x00680000e0ac783b */ /* 0x000eea0000000200 */
[C---:B------:R-:W-:Y:S06]  /*5c30*/  HMMA.16816.F32.BF16 R28, R192.reuse, R176, R28 ;  /* 0x000000b0c01c723c */ /* 0x040fec000004181c */
[----:B------:R-:W-:Y:S01]  /*5c40*/  HMMA.16816.F32.BF16 R32, R192, R178, R32 ;  /* 0x000000b2c020723c */ /* 0x000fe20000041820 */
[----:B------:R-:W-:Y:S05]  /*5c50*/  LDSM.16.M88.4 R176, [R224+0x7800] ;  /* 0x00780000e0b0783b */ /* 0x000fea0000000200 */
[C---:B-1----:R-:W-:Y:S06]  /*5c60*/  HMMA.16816.F32.BF16 R4, R184.reuse, R208, R4 ;  /* 0x000000d0b804723c */ /* 0x042fec0000041804 */
[C---:B------:R-:W-:Y:S06]  /*5c70*/  HMMA.16816.F32.BF16 R8, R184.reuse, R210, R8 ;  /* 0x000000d2b808723c */ /* 0x040fec0000041808 */
[C---:B----4-:R-:W-:Y:S06]  /*5c80*/  HMMA.16816.F32.BF16 R12, R184.reuse, R168, R12 ;  /* 0x000000a8b80c723c */ /* 0x050fec000004180c */
[C---:B------:R-:W-:Y:S01]  /*5c90*/  HMMA.16816.F32.BF16 R16, R184.reuse, R170, R16 ;  /* 0x000000aab810723c */ /* 0x040fe20000041810 */
[----:B------:R-:W1:Y:S01]  /*5ca0*/  LDSM.16.M88.4 R168, [R224+0x7000] ;  /* 0x00700000e0a8783b */ /* 0x000e620000000200 */
[----:B------:R-:W-:Y:S04]  /*5cb0*/  DEPBAR.LE SB0, 0x0 ;  /* 0x000080000000791a */ /* 0x000fe80000000000 */
[C---:B-----5:R-:W-:Y:S01]  /*5cc0*/  HMMA.16816.F32.BF16 R20, R184.reuse, R180, R20 ;  /* 0x000000b4b814723c */ /* 0x060fe20000041814 */
[----:B------:R-:W-:Y:S05]  /*5cd0*/  BAR.SYNC.DEFER_BLOCKING 0x0 ;  /* 0x0000000000007b1d */ /* 0x000fea0000010000 */
[C---:B------:R-:W-:Y:S06]  /*5ce0*/  HMMA.16816.F32.BF16 R24, R184.reuse, R182, R24 ;  /* 0x000000b6b818723c */ /* 0x040fec0000041818 */
[C---:B------:R-:W-:Y:S06]  /*5cf0*/  HMMA.16816.F32.BF16 R28, R184.reuse, R188, R28 ;  /* 0x000000bcb81c723c */ /* 0x040fec000004181c */
[----:B------:R-:W-:Y:S06]  /*5d00*/  HMMA.16816.F32.BF16 R32, R184, R190, R32 ;  /* 0x000000beb820723c */ /* 0x000fec0000041820 */
[C---:B--2---:R-:W-:Y:S06]  /*5d10*/  HMMA.16816.F32.BF16 R4, R196.reuse, R204, R4 ;  /* 0x000000ccc404723c */ /* 0x044fec0000041804 */
[C---:B------:R-:W-:Y:S06]  /*5d20*/  HMMA.16816.F32.BF16 R8, R196.reuse, R206, R8 ;  /* 0x000000cec408723c */ /* 0x040fec0000041808 */
[C---:B---3--:R-:W-:Y:S06]  /*5d30*/  HMMA.16816.F32.BF16 R12, R196.reuse, R172, R12 ;  /* 0x000000acc40c723c */ /* 0x048fec000004180c */
[C---:B------:R-:W-:Y:S06]  /*5d40*/  HMMA.16816.F32.BF16 R16, R196.reuse, R174, R16 ;  /* 0x000000aec410723c */ /* 0x040fec0000041810 */
[----:B------:R-:W-:Y:S01]  /*5d50*/  FMNMX.FTZ R164, R4, R165, !PT ;  /* 0x000000a504a47209 */ /* 0x000fe20007810000 */
[C---:B-1----:R-:W-:Y:S04]  /*5d60*/  HMMA.16816.F32.BF16 R20, R196.reuse, R168, R20 ;  /* 0x000000a8c414723c */ /* 0x042fe80000041814 */
[----:B------:R-:W-:Y:S02]  /*5d70*/  FMNMX.FTZ R2, R6, R0, !PT ;  /* 0x0000000006027209 */ /* 0x000fe40007810000 */
[----:B------:R-:W-:Y:S01]  /*5d80*/  FMNMX.FTZ R3, R5, R164, !PT ;  /* 0x000000a405037209 */ /* 0x000fe20007810000 */
[C---:B------:R-:W-:Y:S04]  /*5d90*/  HMMA.16816.F32.BF16 R24, R196.reuse, R170, R24 ;  /* 0x000000aac418723c */ /* 0x040fe80000041818 */
[----:B------:R-:W-:Y:S02]  /*5da0*/  FMNMX.FTZ R167, R7, R2, !PT ;  /* 0x0000000207a77209 */ /* 0x000fe40007810000 */
[----:B------:R-:W-:Y:S01]  /*5db0*/  FMNMX.FTZ R164, R8, R3, !PT ;  /* 0x0000000308a47209 */ /* 0x000fe20007810000 */
[C---:B------:R-:W-:Y:S04]  /*5dc0*/  HMMA.16816.F32.BF16 R28, R196.reuse, R176, R28 ;  /* 0x000000b0c41c723c */ /* 0x040fe8000004181c */
[----:B------:R-:W-:Y:S02]  /*5dd0*/  FMNMX.FTZ R2, R10, R167, !PT ;  /* 0x000000a70a027209 */ /* 0x000fe40007810000 */
[----:B------:R-:W-:Y:S01]  /*5de0*/  FMNMX.FTZ R3, R9, R164, !PT ;  /* 0x000000a409037209 */ /* 0x000fe20007810000 */
[----:B------:R-:W-:Y:S04]  /*5df0*/  HMMA.16816.F32.BF16 R32, R196, R178, R32 ;  /* 0x000000b2c420723c */ /* 0x000fe80000041820 */
[----:B------:R-:W-:Y:S02]  /*5e00*/  FMNMX.FTZ R167, R11, R2, !PT ;  /* 0x000000020ba77209 */ /* 0x000fe40007810000 */
[----:B------:R-:W-:Y:S02]  /*5e10*/  FMNMX.FTZ R164, R12, R3, !PT ;  /* 0x000000030ca47209 */ /* 0x000fe40007810000 */
[----:B------:R-:W-:Y:S03]  /*5e20*/  FMNMX.FTZ R2, R14, R167, !PT ;  /* 0x000000a70e027209 */ /* 0x000fe60007810000 */
[----:B------:R-:W-:Y:S02]  /*5e30*/  FMNMX.FTZ R3, R13, R164, !PT ;  /* 0x000000a40d037209 */ /* 0x000fe40007810000 */
        /* <DEDUP_REMOVED lines=19> */
[----:B------:R-:W-:Y:S01]  /*5f70*/  FMNMX.FTZ R248, R33, R248, !PT ;  /* 0x000000f821f87209 */ /* 0x000fe20007810000 */
[----:B------:R-:W-:Y:S06]  /*5f80*/  @P0 BRA `(.L_x_9) ;  /* 0xffffffe800f40947 */ /* 0x000fec000383ffff */
.L_x_8:
[----:B-1----:R-:W-:Y:S01]  /*5f90*/  FMNMX.FTZ R167, R35, R2, !PT ;  /* 0x0000000223a77209 */ /* 0x002fe20007810000 */
[----:B------:R-:W-:Y:S01]  /*5fa0*/  SHFL.BFLY PT, R3, R248, 0x2, 0x1f ;  /* 0x0c401f00f8037f89 */ /* 0x000fe200000e0000 */
[----:B------:R-:W-:Y:S07]  /*5fb0*/  UIADD3 UR25, UR25, -0x1, URZ ;  /* 0xffffffff19197890 */ /* 0x000fee000fffe03f */
[----:B------:R-:W1:Y:S08]  /*5fc0*/  SHFL.BFLY PT, R2, R167, 0x2, 0x1f ;  /* 0x0c401f00a7027f89 */ /* 0x000e7000000e0000 */
[----:B------:R-:W-:Y:S08]  /*5fd0*/  LDSM.16.MT88.4 R172, [R230+0x10000] ;  /* 0x01000000e6ac783b */ /* 0x000ff00000004200 */
[----:B------:R-:W-:Y:S08]  /*5fe0*/  LDSM.16.MT88.4 R176, [R229+0x10000] ;  /* 0x01000000e5b0783b */ /* 0x000ff00000004200 */
[----:B------:R-:W-:Y:S08]  /*5ff0*/  LDSM.16.MT88.4 R180, [R230+0x14000] ;  /* 0x01400000e6b4783b */ /* 0x000ff00000004200 */
[----:B------:R-:W-:Y:S08]  /*6000*/  LDSM.16.MT88.4 R184, [R230+0x12800] ;  /* 0x01280000e6b8783b */ /* 0x000ff00000004200 */
[----:B------:R-:W-:Y:S08]  /*6010*/  LDSM.16.MT88.4 R188, [R229+0x12800] ;  /* 0x01280000e5bc783b */ /* 0x000ff00000004200 */
[----:B------:R-:W-:Y:S08]  /*6020*/  LDSM.16.MT88.4 R192, [R230+0x14800] ;  /* 0x01480000e6c0783b */ /* 0x000ff00000004200 */
[----:B------:R-:W-:Y:S01]  /*6030*/  LDSM.16.MT88.4 R196, [R229+0x14800] ;  /* 0x01480000e5c4783b */ /* 0x000fe20000004200 */
[----:B-1----:R-:W-:Y:S02]  /*6040*/  FMNMX.FTZ R166, R167, R2, !PT ;  /* 0x00000002a7a67209 */ /* 0x002fe40007810000 */
[----:B------:R-:W-:Y:S05]  /*6050*/  FMNMX.FTZ R169, R248, R3, !PT ;  /* 0x00000003f8a97209 */ /* 0x000fea0007810000 */
[----:B------:R-:W1:Y:S08]  /*6060*/  SHFL.BFLY PT, R3, R166, 0x1, 0x1f ;  /* 0x0c201f00a6037f89 */ /* 0x000e7000000e0000 */
[----:B------:R-:W2:Y:S01]  /*6070*/  SHFL.BFLY PT, R164, R169, 0x1, 0x1f ;  /* 0x0c201f00a9a47f89 */ /* 0x000ea200000e0000 */
[----:B-1----:R-:W-:Y:S02]  /*6080*/  FMNMX.FTZ R3, R166, R3, !PT ;  /* 0x00000003a6037209 */ /* 0x002fe40007810000 */
[----:B--2---:R-:W-:Y:S03]  /*6090*/  FMNMX.FTZ R164, R169, R164, !PT ;  /* 0x000000a4a9a47209 */ /* 0x004fe60007810000 */
[C---:B------:R-:W-:Y:S02]  /*60a0*/  FADD.FTZ R0, -R3.reuse, R0 ;  /* 0x0000000003007221 */ /* 0x040fe40000010100 */
[----:B------:R-:W1:Y:S01]  /*60b0*/  LDSM.16.MT88.4 R168, [R232+0x10000] ;  /* 0x01000000e8a8783b */ /* 0x000e620000004200 */
[C---:B------:R-:W-:Y:S01]  /*60c0*/  FMUL.FTZ R204, R3.reuse, UR4 ;  /* 0x0000000403cc7c20 */ /* 0x040fe20008410000 */
[----:B------:R-:W-:Y:S01]  /*60d0*/  FSETP.NEU.FTZ.AND P1, PT, R164, -INF , PT ;  /* 0xff800000a400780b */ /* 0x000fe20003f3d000 */
[----:B------:R-:W-:Y:S01]  /*60e0*/  FMUL.FTZ R167, R0, UR4 ;  /* 0x0000000400a77c20 */ /* 0x000fe20008410000 */
[C---:B------:R-:W-:Y:S01]  /*60f0*/  FMUL.FTZ R206, R164.reuse, UR4 ;  /* 0x00000004a4ce7c20 */ /* 0x040fe20008410000 */
[----:B------:R-:W-:Y:S02]  /*6100*/  FADD.FTZ R2, -R164, R165 ;  /* 0x000000a5a4027221 */ /* 0x000fe40000010100 */
[----:B------:R2:W3:Y:S02]  /*6110*/  MUFU.EX2 R0, R167 ;  /* 0x000000a700007308 */ /* 0x0004e40000000800 */
[----:B------:R-:W-:Y:S01]  /*6120*/  FSEL R206, R206, RZ, P1 ;  /* 0x000000ffcece7208 */ /* 0x000fe20000800000 */
[----:B------:R-:W-:Y:S01]  /*6130*/  FMUL.FTZ R165, R2, UR4 ;  /* 0x0000000402a57c20 */ /* 0x000fe20008410000 */
[----:B------:R-:W-:Y:S03]  /*6140*/  FSETP.NEU.FTZ.AND P1, PT, R3, -INF , PT ;  /* 0xff8000000300780b */ /* 0x000fe60003f3d000 */
[--C-:B------:R-:W-:Y:S01]  /*6150*/  FFMA.FTZ R201, R4, UR4, -R206.reuse ;  /* 0x0000000404c97c23 */ /* 0x100fe200080108ce */
[----:B------:R-:W-:Y:S01]  /*6160*/  FSEL R204, R204, RZ, P1 ;  /* 0x000000ffcccc7208 */ /* 0x000fe20000800000 */
[--C-:B------:R-:W-:Y:S01]  /*6170*/  FFMA.FTZ R200, R9, UR4, -R206.reuse ;  /* 0x0000000409c87c23 */ /* 0x100fe200080108ce */
[--C-:B------:R-:W-:Y:S01]  /*6180*/  FFMA.FTZ R5, R5, UR4, -R206.reuse ;  /* 0x0000000405057c23 */ /* 0x100fe200080108ce */
[----:B------:R-:W4:Y:S01]  /*6190*/  MUFU.EX2 R2, R165 ;  /* 0x000000a500027308 */ /* 0x000f220000000800 */
[----:B------:R-:W-:Y:S01]  /*61a0*/  FFMA.FTZ R207, R12, UR4, -R206 ;  /* 0x000000040ccf7c23 */ /* 0x000fe200080108ce */
[--C-:B------:R-:W-:Y:S01]  /*61b0*/  FFMA.FTZ R203, R6, UR4, -R204.reuse ;  /* 0x0000000406cb7c23 */ /* 0x100fe200080108cc */
[--C-:B------:R-:W-:Y:S01]  /*61c0*/  FFMA.FTZ R166, R7, UR4, -R204.reuse ;  /* 0x0000000407a67c23 */ /* 0x100fe200080108cc */
[--C-:B------:R-:W-:Y:S01]  /*61d0*/  FFMA.FTZ R202, R10, UR4, -R204.reuse ;  /* 0x000000040aca7c23 */ /* 0x100fe200080108cc */
[----:B------:R-:W-:Y:S01]  /*61e0*/  FFMA.FTZ R205, R11, UR4, -R204 ;  /* 0x000000040bcd7c23 */ /* 0x000fe200080108cc */
[--C-:B--2---:R-:W-:Y:S01]  /*61f0*/  FFMA.FTZ R167, R8, UR4, -R206.reuse ;  /* 0x0000000408a77c23 */ /* 0x104fe200080108ce */
[C---:B---3--:R-:W-:Y:S03]  /*6200*/  FMUL.FTZ R6, R0.reuse, R162 ;  /* 0x000000a200067220 */ /* 0x048fe60000410000 */
[----:B------:R2:W-:Y:S01]  /*6210*/  MUFU.EX2 R165, R5 ;  /* 0x0000000500a57308 */ /* 0x0005e20000000800 */
[C---:B------:R-:W-:Y:S01]  /*6220*/  FMUL.FTZ R7, R0.reuse, R163 ;  /* 0x000000a300077220 */ /* 0x040fe20000410000 */
[C---:B------:R-:W-:Y:S01]  /*6230*/  FMUL.FTZ R10, R0.reuse, R158 ;  /* 0x0000009e000a7220 */ /* 0x040fe20000410000 */
[C---:B------:R-:W-:Y:S01]  /*6240*/  FMUL.FTZ R11, R0.reuse, R159 ;  /* 0x0000009f000b7220 */ /* 0x040fe20000410000 */
[C---:B------:R-:W-:Y:S01]  /*6250*/  FMUL.FTZ R38, R0.reuse, R38 ;  /* 0x0000002600267220 */ /* 0x040fe20000410000 */
[C---:B------:R-:W-:Y:S01]  /*6260*/  FMUL.FTZ R39, R0.reuse, R39 ;  /* 0x0000002700277220 */ /* 0x040fe20000410000 */
[C---:B------:R-:W-:Y:S01]  /*6270*/  FMUL.FTZ R42, R0.reuse, R42 ;  /* 0x0000002a002a7220 */ /* 0x040fe20000410000 */
[----:B------:R-:W-:Y:S03]  /*6280*/  FMUL.FTZ R43, R0, R43 ;  /* 0x0000002b002b7220 */ /* 0x000fe60000410000 */
[----:B------:R-:W3:Y:S01]  /*6290*/  MUFU.EX2 R201, R201 ;  /* 0x000000c900c97308 */ /* 0x000ee20000000800 */
[C---:B----4-:R-:W-:Y:S01]  /*62a0*/  FMUL.FTZ R4, R2.reuse, R160 ;  /* 0x000000a002047220 */ /* 0x050fe20000410000 */
[C---:B------:R-:W-:Y:S01]  /*62b0*/  FMUL.FTZ R8, R2.reuse, R156 ;  /* 0x0000009c02087220 */ /* 0x040fe20000410000 */
[C---:B------:R-:W-:Y:S01]  /*62c0*/  FMUL.FTZ R9, R2.reuse, R157 ;  /* 0x0000009d02097220 */ /* 0x040fe20000410000 */
[C---:B------:R-:W-:Y:S01]  /*62d0*/  FMUL.FTZ R36, R2.reuse, R36 ;  /* 0x0000002402247220 */ /* 0x040fe20000410000 */
[----:B------:R-:W4:Y:S01]  /*62e0*/  LDSM.16.MT88.4 R156, [R228+0x10000] ;  /* 0x01000000e49c783b */ /* 0x000f220000004200 */
[C---:B------:R-:W-:Y:S01]  /*62f0*/  FMUL.FTZ R37, R2.reuse, R37 ;  /* 0x0000002502257220 */ /* 0x040fe20000410000 */
[C---:B------:R-:W-:Y:S03]  /*6300*/  FMUL.FTZ R40, R2.reuse, R40 ;  /* 0x0000002802287220 */ /* 0x040fe60000410000 */
[----:B------:R-:W-:Y:S01]  /*6310*/  MUFU.EX2 R203, R203 ;  /* 0x000000cb00cb7308 */ /* 0x000fe20000000800 */
[C---:B--2---:R-:W-:Y:S01]  /*6320*/  FMUL.FTZ R5, R2.reuse, R161 ;  /* 0x000000a102057220 */ /* 0x044fe20000410000 */
[C---:B------:R-:W-:Y:S01]  /*6330*/  FMUL.FTZ R41, R2.reuse, R41 ;  /* 0x0000002902297220 */ /* 0x040fe20000410000 */
[C---:B------:R-:W-:Y:S01]  /*6340*/  FMUL.FTZ R44, R2.reuse, R44 ;  /* 0x0000002c022c7220 */ /* 0x040fe20000410000 */
[----:B------:R-:W-:Y:S01]  /*6350*/  FMUL.FTZ R45, R2, R45 ;  /* 0x0000002d022d7220 */ /* 0x000fe20000410000 */
[C---:B------:R-:W-:Y:S01]  /*6360*/  FMUL.FTZ R46, R0.reuse, R46 ;  /* 0x0000002e002e7220 */ /* 0x040fe20000410000 */
[----:B------:R-:W-:Y:S01]  /*6370*/  FMUL.FTZ R47, R0, R47 ;  /* 0x0000002f002f7220 */ /* 0x000fe20000410000 */
[C---:B------:R-:W-:Y:S03]  /*6380*/  FMUL.FTZ R48, R2.reuse, R48 ;  /* 0x0000003002307220 */ /* 0x040fe60000410000 */
[----:B------:R-:W2:Y:S01]  /*6390*/  MUFU.EX2 R166, R166 ;  /* 0x000000a600a67308 */ /* 0x000ea20000000800 */
[----:B---3--:R-:W-:Y:S01]  /*63a0*/  F2FP.BF16.F32.PACK_AB R160, R165, R201 ;  /* 0x000000c9a5a0723e */ /* 0x008fe200000010ff */
[----:B------:R-:W-:Y:S01]  /*63b0*/  FMUL.FTZ R49, R2, R49 ;  /* 0x0000003102317220 */ /* 0x000fe20000410000 */
[C---:B------:R-:W-:Y:S01]  /*63c0*/  FMUL.FTZ R50, R0.reuse, R50 ;  /* 0x0000003200327220 */ /* 0x040fe20000410000 */
[----:B------:R-:W-:Y:S01]  /*63d0*/  FMUL.FTZ R51, R0, R51 ;  /* 0x0000003300337220 */ /* 0x000fe20000410000 */
[C---:B------:R-:W-:Y:S01]  /*63e0*/  FMUL.FTZ R52, R2.reuse, R52 ;  /* 0x0000003402347220 */ /* 0x040fe20000410000 */
[----:B------:R-:W-:Y:S01]  /*63f0*/  FMUL.FTZ R53, R2, R53 ;  /* 0x0000003502357220 */ /* 0x000fe20000410000 */
[C---:B------:R-:W-:Y:S03]  /*6400*/  FMUL.FTZ R54, R0.reuse, R54 ;  /* 0x0000003600367220 */ /* 0x040fe60000410000 */
[----:B------:R-:W-:Y:S01]  /*6410*/  MUFU.EX2 R167, R167 ;  /* 0x000000a700a77308 */ /* 0x000fe20000000800 */
[----:B------:R-:W-:Y:S01]  /*6420*/  FMUL.FTZ R55, R0, R55 ;  /* 0x0000003700377220 */ /* 0x000fe20000410000 */
[C---:B------:R-:W-:Y:S01]  /*6430*/  FMUL.FTZ R56, R2.reuse, R56 ;  /* 0x0000003802387220 */ /* 0x040fe20000410000 */
[----:B------:R-:W-:Y:S01]  /*6440*/  FMUL.FTZ R57, R2, R57 ;  /* 0x0000003902397220 */ /* 0x000fe20000410000 */
[C---:B------:R-:W-:Y:S01]  /*6450*/  FMUL.FTZ R58, R0.reuse, R58 ;  /* 0x0000003a003a7220 */ /* 0x040fe20000410000 */
[----:B------:R-:W-:Y:S01]  /*6460*/  FMUL.FTZ R59, R0, R59 ;  /* 0x0000003b003b7220 */ /* 0x000fe20000410000 */
[C---:B------:R-:W-:Y:S01]  /*6470*/  FMUL.FTZ R12, R2.reuse, R152 ;  /* 0x00000098020c7220 */ /* 0x040fe20000410000 */
[----:B------:R-:W-:Y:S03]  /*6480*/  FMUL.FTZ R60, R2, R60 ;  /* 0x0000003c023c7220 */ /* 0x000fe60000410000 */
[----:B------:R-:W3:Y:S01]  /*6490*/  MUFU.EX2 R200, R200 ;  /* 0x000000c800c87308 */ /* 0x000ee20000000800 */
[----:B--2---:R-:W-:Y:S01]  /*64a0*/  F2FP.BF16.F32.PACK_AB R161, R166, R203 ;  /* 0x000000cba6a1723e */ /* 0x004fe200000010ff */
        /* <DEDUP_REMOVED lines=14> */
[----:B------:R-:W2:Y:S01]  /*6590*/  MUFU.EX2 R205, R205 ;  /* 0x000000cd00cd7308 */ /* 0x000ea20000000800 */
[----:B---3--:R-:W-:Y:S01]  /*65a0*/  F2FP.BF16.F32.PACK_AB R162, R200, R167 ;  /* 0x000000a7c8a2723e */ /* 0x008fe200000010ff */
[C---:B------:R-:W-:Y:S01]  /*65b0*/  FMUL.FTZ R74, R0.reuse, R74 ;  /* 0x0000004a004a7220 */ /* 0x040fe20000410000 */
[----:B------:R-:W-:Y:S01]  /*65c0*/  FMUL.FTZ R75, R0, R75 ;  /* 0x0000004b004b7220 */ /* 0x000fe20000410000 */
        /* <DEDUP_REMOVED lines=13> */
[----:B--2---:R-:W-:Y:S01]  /*66a0*/  F2FP.BF16.F32.PACK_AB R163, R205, R202 ;  /* 0x000000cacda3723e */ /* 0x004fe200000010ff */
[----:B------:R-:W-:Y:S01]  /*66b0*/  FMUL.FTZ R89, R2, R89 ;  /* 0x0000005902597220 */ /* 0x000fe20000410000 */
[C---:B------:R-:W-:Y:S01]  /*66c0*/  FMUL.FTZ R90, R0.reuse, R90 ;  /* 0x0000005a005a7220 */ /* 0x040fe20000410000 */
[----:B------:R-:W-:Y:S01]  /*66d0*/  FMUL.FTZ R91, R0, R91 ;  /* 0x0000005b005b7220 */ /* 0x000fe20000410000 */
[C---:B------:R-:W-:Y:S01]  /*66e0*/  FMUL.FTZ R92, R2.reuse, R92 ;  /* 0x0000005c025c7220 */ /* 0x040fe20000410000 */
[----:B------:R-:W-:Y:S01]  /*66f0*/  FMUL.FTZ R93, R2, R93 ;  /* 0x0000005d025d7220 */ /* 0x000fe20000410000 */
[C---:B------:R-:W-:Y:S01]  /*6700*/  FMUL.FTZ R94, R0.reuse, R94 ;  /* 0x0000005e005e7220 */ /* 0x040fe20000410000 */
[C---:B-1----:R-:W-:Y:S01]  /*6710*/  HMMA.16816.F32.BF16 R4, R160.reuse, R168, R4 ;  /* 0x000000a8a004723c */ /* 0x042fe20000041804 */
[----:B------:R-:W-:Y:S04]  /*6720*/  MUFU.EX2 R207, R207 ;  /* 0x000000cf00cf7308 */ /* 0x000fe80000000800 */
[----:B------:R-:W-:Y:S01]  /*6730*/  FMUL.FTZ R95, R0, R95 ;  /* 0x0000005f005f7220 */ /* 0x000fe20000410000 */
[C---:B------:R-:W-:Y:S01]  /*6740*/  HMMA.16816.F32.BF16 R8, R160.reuse, R170, R8 ;  /* 0x000000aaa008723c */ /* 0x040fe20000041808 */
[----:B------:R-:W1:Y:S04]  /*6750*/  LDSM.16.MT88.4 R168, [R232+0x12000] ;  /* 0x01200000e8a8783b */ /* 0x000e680000004200 */
[C---:B------:R-:W-:Y:S01]  /*6760*/  FMUL.FTZ R96, R2.reuse, R96 ;  /* 0x0000006002607220 */ /* 0x040fe20000410000 */
[C---:B------:R-:W-:Y:S05]  /*6770*/  HMMA.16816.F32.BF16 R36, R160.reuse, R172, R36 ;  /* 0x000000aca024723c */ /* 0x040fea0000041824 */
[----:B------:R-:W-:Y:S01]  /*6780*/  FMUL.FTZ R97, R2, R97 ;  /* 0x0000006102617220 */ /* 0x000fe20000410000 */
[C---:B------:R-:W-:Y:S01]  /*6790*/  HMMA.16816.F32.BF16 R40, R160.reuse, R174, R40 ;  /* 0x000000aea028723c */ /* 0x040fe20000041828 */
[----:B------:R-:W2:Y:S04]  /*67a0*/  LDSM.16.MT88.4 R172, [R230+0x12000] ;  /* 0x01200000e6ac783b */ /* 0x000ea80000004200 */
[C---:B------:R-:W-:Y:S01]  /*67b0*/  FMUL.FTZ R98, R0.reuse, R98 ;  /* 0x0000006200627220 */ /* 0x040fe20000410000 */
[C---:B------:R-:W-:Y:S05]  /*67c0*/  HMMA.16816.F32.BF16 R44, R160.reuse, R176, R44 ;  /* 0x000000b0a02c723c */ /* 0x040fea000004182c */
[----:B------:R-:W-:Y:S01]  /*67d0*/  FMUL.FTZ R99, R0, R99 ;  /* 0x0000006300637220 */ /* 0x000fe20000410000 */
[C---:B------:R-:W-:Y:S01]  /*67e0*/  HMMA.16816.F32.BF16 R48, R160.reuse, R178, R48 ;  /* 0x000000b2a030723c */ /* 0x040fe20000041830 */
[----:B------:R-:W-:Y:S04]  /*67f0*/  LDSM.16.MT88.4 R176, [R228+0x12000] ;  /* 0x01200000e4b0783b */ /* 0x000fe80000004200 */
[C---:B------:R-:W-:Y:S01]  /*6800*/  FMUL.FTZ R100, R2.reuse, R100 ;  /* 0x0000006402647220 */ /* 0x040fe20000410000 */
[C---:B----4-:R-:W-:Y:S05]  /*6810*/  HMMA.16816.F32.BF16 R52, R160.reuse, R156, R52 ;  /* 0x0000009ca034723c */ /* 0x050fea0000041834 */
[----:B------:R-:W-:Y:S01]  /*6820*/  FMUL.FTZ R101, R2, R101 ;  /* 0x0000006502657220 */ /* 0x000fe20000410000 */
[C---:B------:R-:W-:Y:S01]  /*6830*/  HMMA.16816.F32.BF16 R56, R160.reuse, R158, R56 ;  /* 0x0000009ea038723c */ /* 0x040fe20000041838 */
[----:B------:R-:W3:Y:S04]  /*6840*/  LDSM.16.MT88.4 R156, [R229+0x12000] ;  /* 0x01200000e59c783b */ /* 0x000ee80000004200 */
[C---:B------:R-:W-:Y:S01]  /*6850*/  FMUL.FTZ R102, R0.reuse, R102 ;  /* 0x0000006600667220 */ /* 0x040fe20000410000 */
[C---:B-1----:R-:W-:Y:S05]  /*6860*/  HMMA.16816.F32.BF16 R60, R160.reuse, R168, R60 ;  /* 0x000000a8a03c723c */ /* 0x042fea000004183c */
[----:B------:R-:W-:Y:S01]  /*6870*/  FMUL.FTZ R103, R0, R103 ;  /* 0x0000006700677220 */ /* 0x000fe20000410000 */
[C---:B------:R-:W-:Y:S01]  /*6880*/  HMMA.16816.F32.BF16 R64, R160.reuse, R170, R64 ;  /* 0x000000aaa040723c */ /* 0x040fe20000041840 */
[----:B------:R-:W1:Y:S04]  /*6890*/  LDSM.16.MT88.4 R168, [R232+0x14000] ;  /* 0x01400000e8a8783b */ /* 0x000e680000004200 */
[C---:B------:R-:W-:Y:S01]  /*68a0*/  FMUL.FTZ R104, R2.reuse, R104 ;  /* 0x0000006802687220 */ /* 0x040fe20000410000 */
[C---:B--2---:R-:W-:Y:S05]  /*68b0*/  HMMA.16816.F32.BF16 R68, R160.reuse, R172, R68 ;  /* 0x000000aca044723c */ /* 0x044fea0000041844 */
[----:B------:R-:W-:Y:S01]  /*68c0*/  FMUL.FTZ R105, R2, R105 ;  /* 0x0000006902697220 */ /* 0x000fe20000410000 */
[C---:B------:R-:W-:Y:S01]  /*68d0*/  HMMA.16816.F32.BF16 R72, R160.reuse, R174, R72 ;  /* 0x000000aea048723c */ /* 0x040fe20000041848 */
[----:B------:R-:W-:Y:S04]  /*68e0*/  LDSM.16.MT88.4 R172, [R232+0x16000] ;  /* 0x01600000e8ac783b */ /* 0x000fe80000004200 */
[C---:B------:R-:W-:Y:S01]  /*68f0*/  FMUL.FTZ R106, R0.reuse, R106 ;  /* 0x0000006a006a7220 */ /* 0x040fe20000410000 */
[----:B------:R-:W-:Y:S01]  /*6900*/  FMUL.FTZ R107, R0, R107 ;  /* 0x0000006b006b7220 */ /* 0x000fe20000410000 */
[C---:B------:R-:W-:Y:S01]  /*6910*/  FMUL.FTZ R108, R2.reuse, R108 ;  /* 0x0000006c026c7220 */ /* 0x040fe20000410000 */
[----:B------:R-:W-:Y:S03]  /*6920*/  FMUL.FTZ R109, R2, R109 ;  /* 0x0000006d026d7220 */ /* 0x000fe60000410000 */
[C---:B------:R-:W-:Y:S01]  /*6930*/  FMUL.FTZ R110, R0.reuse, R110 ;  /* 0x0000006e006e7220 */ /* 0x040fe20000410000 */
[----:B------:R-:W-:Y:S01]  /*6940*/  FMUL.FTZ R111, R0, R111 ;  /* 0x0000006f006f7220 */ /* 0x000fe20000410000 */
[C---:B------:R-:W-:Y:S01]  /*6950*/  FMUL.FTZ R112, R2.reuse, R112 ;  /* 0x0000007002707220 */ /* 0x040fe20000410000 */
[----:B------:R-:W-:Y:S01]  /*6960*/  FMUL.FTZ R113, R2, R113 ;  /* 0x0000007102717220 */ /* 0x000fe20000410000 */
[C---:B------:R-:W-:Y:S01]  /*6970*/  FMUL.FTZ R114, R0.reuse, R114 ;  /* 0x0000007200727220 */ /* 0x040fe20000410000 */
[----:B------:R-:W-:Y:S01]  /*6980*/  FMUL.FTZ R115, R0, R115 ;  /* 0x0000007300737220 */ /* 0x000fe20000410000 */
[C---:B---3--:R-:W-:Y:S03]  /*6990*/  HMMA.16816.F32.BF16 R76, R160.reuse, R156, R76 ;  /* 0x0000009ca04c723c */ /* 0x048fe6000004184c */
[----:B------:R-:W-:Y:S01]  /*69a0*/  FFMA.FTZ R208, R13, UR4, -R206 ;  /* 0x000000040dd07c23 */ /* 0x000fe200080108ce */
[----:B------:R-:W-:Y:S01]  /*69b0*/  FMUL.FTZ R13, R2, R153 ;  /* 0x00000099020d7220 */ /* 0x000fe20000410000 */
[--C-:B------:R-:W-:Y:S01]  /*69c0*/  FFMA.FTZ R209, R14, UR4, -R204.reuse ;  /* 0x000000040ed17c23 */ /* 0x100fe200080108cc */
[C---:B------:R-:W-:Y:S01]  /*69d0*/  HMMA.16816.F32.BF16 R80, R160.reuse, R158, R80 ;  /* 0x0000009ea050723c */ /* 0x040fe20000041850 */
[----:B------:R-:W2:Y:S02]  /*69e0*/  LDSM.16.MT88.4 R156, [R229+0x14000] ;  /* 0x01400000e59c783b */ /* 0x000ea40000004200 */
[----:B------:R-:W3:Y:S02]  /*69f0*/  MUFU.EX2 R208, R208 ;  /* 0x000000d000d07308 */ /* 0x000ee40000000800 */
[C---:B------:R-:W-:Y:S01]  /*6a00*/  FMUL.FTZ R14, R0.reuse, R154 ;  /* 0x0000009a000e7220 */ /* 0x040fe20000410000 */
[C---:B------:R-:W-:Y:S05]  /*6a10*/  HMMA.16816.F32.BF16 R84, R160.reuse, R176, R84 ;  /* 0x000000b0a054723c */ /* 0x040fea0000041854 */
[----:B------:R-:W-:Y:S01]  /*6a20*/  FFMA.FTZ R210, R15, UR4, -R204 ;  /* 0x000000040fd27c23 */ /* 0x000fe200080108cc */
[C---:B------:R-:W-:Y:S01]  /*6a30*/  HMMA.16816.F32.BF16 R88, R160.reuse, R178, R88 ;  /* 0x000000b2a058723c */ /* 0x040fe20000041858 */
[----:B------:R-:W-:Y:S01]  /*6a40*/  LDSM.16.MT88.4 R176, [R230+0x16000] ;  /* 0x01600000e6b0783b */ /* 0x000fe20000004200 */
[----:B------:R-:W-:Y:S03]  /*6a50*/  MUFU.EX2 R209, R209 ;  /* 0x000000d100d17308 */ /* 0x000fe60000000800 */
[----:B------:R-:W-:Y:S01]  /*6a60*/  FMUL.FTZ R15, R0, R155 ;  /* 0x0000009b000f7220 */ /* 0x000fe20000410000 */
[C---:B-1----:R-:W-:Y:S03]  /*6a70*/  HMMA.16816.F32.BF16 R92, R160.reuse, R168, R92 ;  /* 0x000000a8a05c723c */ /* 0x042fe6000004185c */
[----:B------:R-:W-:Y:S03]  /*6a80*/  LDSM.16.MT88.4 R152, [R229+0x16000] ;  /* 0x01600000e598783b */ /* 0x000fe60000004200 */
[----:B------:R-:W1:Y:S01]  /*6a90*/  MUFU.EX2 R210, R210 ;  /* 0x000000d200d27308 */ /* 0x000e620000000800 */
[C---:B------:R-:W-:Y:S01]  /*6aa0*/  FMUL.FTZ R116, R2.reuse, R116 ;  /* 0x0000007402747220 */ /* 0x040fe20000410000 */
[C---:B------:R-:W-:Y:S03]  /*6ab0*/  HMMA.16816.F32.BF16 R96, R160.reuse, R170, R96 ;  /* 0x000000aaa060723c */ /* 0x040fe60000041860 */
[----:B------:R-:W4:Y:S03]  /*6ac0*/  LDSM.16.MT88.4 R168, [R228+0x14000] ;  /* 0x01400000e4a8783b */ /* 0x000f260000004200 */
[C---:B------:R-:W-:Y:S05]  /*6ad0*/  HMMA.16816.F32.BF16 R100, R160.reuse, R180, R100 ;  /* 0x000000b4a064723c */ /* 0x040fea0000041864 */
[----:B------:R-:W-:Y:S01]  /*6ae0*/  FMUL.FTZ R117, R2, R117 ;  /* 0x0000007502757220 */ /* 0x000fe20000410000 */
[C---:B------:R-:W-:Y:S01]  /*6af0*/  HMMA.16816.F32.BF16 R104, R160.reuse, R182, R104 ;  /* 0x000000b6a068723c */ /* 0x040fe20000041868 */
[----:B------:R-:W-:Y:S04]  /*6b00*/  LDSM.16.MT88.4 R180, [R232+0x12800] ;  /* 0x01280000e8b4783b */ /* 0x000fe80000004200 */
[C---:B------:R-:W-:Y:S01]  /*6b10*/  FMUL.FTZ R118, R0.reuse, R118 ;  /* 0x0000007600767220 */ /* 0x040fe20000410000 */
[C---:B--2---:R-:W-:Y:S05]  /*6b20*/  HMMA.16816.F32.BF16 R108, R160.reuse, R156, R108 ;  /* 0x0000009ca06c723c */ /* 0x044fea000004186c */
[----:B------:R-:W-:Y:S01]  /*6b30*/  FMUL.FTZ R119, R0, R119 ;  /* 0x0000007700777220 */ /* 0x000fe20000410000 */
[C---:B------:R-:W-:Y:S01]  /*6b40*/  HMMA.16816.F32.BF16 R112, R160.reuse, R158, R112 ;  /* 0x0000009ea070723c */ /* 0x040fe20000041870 */
[----:B------:R-:W2:Y:S04]  /*6b50*/  LDSM.16.MT88.4 R156, [R228+0x16000] ;  /* 0x01600000e49c783b */ /* 0x000ea80000004200 */
        /* <DEDUP_REMOVED lines=14> */
[C---:B----4-:R-:W-:Y:S03]  /*6c40*/  HMMA.16816.F32.BF16 R12, R160.reuse, R168, R12 ;  /* 0x000000a8a00c723c */ /* 0x050fe6000004180c */
[C---:B------:R-:W-:Y:S01]  /*6c50*/  FMUL.FTZ R134, R0.reuse, R134 ;  /* 0x0000008600867220 */ /* 0x040fe20000410000 */
[----:B------:R-:W-:Y:S01]  /*6c60*/  FMUL.FTZ R135, R0, R135 ;  /* 0x0000008700877220 */ /* 0x000fe20000410000 */
[C---:B------:R-:W-:Y:S01]  /*6c70*/  FMUL.FTZ R136, R2.reuse, R136 ;  /* 0x0000008802887220 */ /* 0x040fe20000410000 */
[C---:B------:R-:W-:Y:S01]  /*6c80*/  HMMA.16816.F32.BF16 R116, R160.reuse, R170, R116 ;  /* 0x000000aaa074723c */ /* 0x040fe20000041874 */
[----:B------:R-:W4:Y:S04]  /*6c90*/  LDSM.16.MT88.4 R168, [R232+0x10800] ;  /* 0x01080000e8a8783b */ /* 0x000f280000004200 */
[----:B------:R-:W-:Y:S01]  /*6ca0*/  FMUL.FTZ R137, R2, R137 ;  /* 0x0000008902897220 */ /* 0x000fe20000410000 */
[C---:B------:R-:W-:Y:S05]  /*6cb0*/  HMMA.16816.F32.BF16 R120, R160.reuse, R172, R120 ;  /* 0x000000aca078723c */ /* 0x040fea0000041878 */
[C---:B------:R-:W-:Y:S01]  /*6cc0*/  FMUL.FTZ R138, R0.reuse, R138 ;  /* 0x0000008a008a7220 */ /* 0x040fe20000410000 */
[C---:B------:R-:W-:Y:S01]  /*6cd0*/  HMMA.16816.F32.BF16 R124, R160.reuse, R174, R124 ;  /* 0x000000aea07c723c */ /* 0x040fe2000004187c */
[----:B------:R-:W5:Y:S04]  /*6ce0*/  LDSM.16.MT88.4 R172, [R230+0x10800] ;  /* 0x01080000e6ac783b */ /* 0x000f680000004200 */
[----:B------:R-:W-:Y:S01]  /*6cf0*/  FMUL.FTZ R139, R0, R139 ;  /* 0x0000008b008b7220 */ /* 0x000fe20000410000 */
[C---:B------:R-:W-:Y:S05]  /*6d00*/  HMMA.16816.F32.BF16 R128, R160.reuse, R176, R128 ;  /* 0x000000b0a080723c */ /* 0x040fea0000041880 */
[--C-:B------:R-:W-:Y:S01]  /*6d10*/  FFMA.FTZ R211, R16, UR4, -R206.reuse ;  /* 0x0000000410d37c23 */ /* 0x100fe200080108ce */
[C---:B------:R-:W-:Y:S01]  /*6d20*/  HMMA.16816.F32.BF16 R132, R160.reuse, R178, R132 ;  /* 0x000000b2a084723c */ /* 0x040fe20000041884 */
[----:B------:R-:W-:Y:S04]  /*6d30*/  LDSM.16.MT88.4 R176, [R228+0x10800] ;  /* 0x01080000e4b0783b */ /* 0x000fe80000004200 */
[----:B------:R-:W-:Y:S01]  /*6d40*/  FFMA.FTZ R248, R17, UR4, -R206 ;  /* 0x0000000411f87c23 */ /* 0x000fe200080108ce */
[C---:B------:R-:W-:Y:S01]  /*6d50*/  HMMA.16816.F32.BF16 R136, R160.reuse, R152, R136 ;  /* 0x00000098a088723c */ /* 0x040fe20000041888 */
[----:B------:R-:W-:Y:S04]  /*6d60*/  MUFU.EX2 R211, R211 ;  /* 0x000000d300d37308 */ /* 0x000fe80000000800 */
[--C-:B------:R-:W-:Y:S01]  /*6d70*/  FFMA.FTZ R250, R18, UR4, -R204.reuse ;  /* 0x0000000412fa7c23 */ /* 0x100fe200080108cc */
[----:B------:R-:W-:Y:S01]  /*6d80*/  FFMA.FTZ R251, R19, UR4, -R204 ;  /* 0x0000000413fb7c23 */ /* 0x000fe200080108cc */
[C---:B------:R-:W-:Y:S01]  /*6d90*/  FMUL.FTZ R140, R2.reuse, R140 ;  /* 0x0000008c028c7220 */ /* 0x040fe20000410000 */
[----:B------:R-:W-:Y:S03]  /*6da0*/  FMUL.FTZ R141, R2, R141 ;  /* 0x0000008d028d7220 */ /* 0x000fe60000410000 */
[----:B------:R-:W4:Y:S01]  /*6db0*/  MUFU.EX2 R248, R248 ;  /* 0x000000f800f87308 */ /* 0x000f220000000800 */
[C---:B------:R-:W-:Y:S01]  /*6dc0*/  FMUL.FTZ R142, R0.reuse, R142 ;  /* 0x0000008e008e7220 */ /* 0x040fe20000410000 */
[----:B------:R-:W-:Y:S01]  /*6dd0*/  FMUL.FTZ R143, R0, R143 ;  /* 0x0000008f008f7220 */ /* 0x000fe20000410000 */
[C---:B------:R-:W-:Y:S01]  /*6de0*/  FMUL.FTZ R144, R2.reuse, R144 ;  /* 0x0000009002907220 */ /* 0x040fe20000410000 */
[----:B------:R-:W-:Y:S01]  /*6df0*/  FMUL.FTZ R145, R2, R145 ;  /* 0x0000009102917220 */ /* 0x000fe20000410000 */
[C---:B------:R-:W-:Y:S01]  /*6e00*/  FMUL.FTZ R146, R0.reuse, R146 ;  /* 0x0000009200927220 */ /* 0x040fe20000410000 */
[----:B------:R-:W-:Y:S04]  /*6e10*/  FMUL.FTZ R147, R0, R147 ;  /* 0x0000009300937220 */ /* 0x000fe80000410000 */
[----:B------:R-:W-:Y:S01]  /*6e20*/  MUFU.EX2 R250, R250 ;  /* 0x000000fa00fa7308 */ /* 0x000fe20000000800 */
[C---:B------:R-:W-:Y:S01]  /*6e30*/  FMUL.FTZ R16, R2.reuse, R148 ;  /* 0x0000009402107220 */ /* 0x040fe20000410000 */
[C---:B------:R-:W-:Y:S01]  /*6e40*/  HMMA.16816.F32.BF16 R140, R160.reuse, R154, R140 ;  /* 0x0000009aa08c723c */ /* 0x040fe2000004188c */
[----:B------:R-:W5:Y:S02]  /*6e50*/  LDSM.16.MT88.4 R152, [R229+0x10800] ;  /* 0x01080000e598783b */ /* 0x000f640000004200 */
[----:B------:R-:W-:Y:S01]  /*6e60*/  FMUL.FTZ R17, R2, R149 ;  /* 0x0000009502117220 */ /* 0x000fe20000410000 */
[C---:B------:R-:W-:Y:S01]  /*6e70*/  FMUL.FTZ R18, R0.reuse, R150 ;  /* 0x0000009600127220 */ /* 0x040fe20000410000 */
[----:B------:R-:W-:Y:S01]  /*6e80*/  FMUL.FTZ R19, R0, R151 ;  /* 0x0000009700137220 */ /* 0x000fe20000410000 */
[C---:B--2---:R-:W-:Y:S02]  /*6e90*/  HMMA.16816.F32.BF16 R144, R160.reuse, R156, R144 ;  /* 0x0000009ca090723c */ /* 0x044fe40000041890 */
[----:B------:R-:W2:Y:S03]  /*6ea0*/  MUFU.EX2 R251, R251 ;  /* 0x000000fb00fb7308 */ /* 0x000ea60000000800 */
[----:B---3--:R-:W-:Y:S01]  /*6eb0*/  F2FP.BF16.F32.PACK_AB R148, R208, R207 ;  /* 0x000000cfd094723e */ /* 0x008fe200000010ff */
[----:B------:R-:W-:Y:S01]  /*6ec0*/  HMMA.16816.F32.BF16 R16, R160, R158, R16 ;  /* 0x0000009ea010723c */ /* 0x000fe20000041810 */
[----:B------:R-:W3:Y:S04]  /*6ed0*/  LDSM.16.MT88.4 R156, [R228+0x12800] ;  /* 0x01280000e49c783b */ /* 0x000ee80000004200 */
[----:B-1----:R-:W-:Y:S01]  /*6ee0*/  F2FP.BF16.F32.PACK_AB R149, R210, R209 ;  /* 0x000000d1d295723e */ /* 0x002fe200000010ff */
[----:B------:R-:W-:Y:S01]  /*6ef0*/  FFMA.FTZ R201, R2, R249, R201 ;  /* 0x000000f902c97223 */ /* 0x000fe200000100c9 */
[----:B----4-:R-:W-:Y:S01]  /*6f00*/  F2FP.BF16.F32.PACK_AB R150, R248, R211 ;  /* 0x000000d3f896723e */ /* 0x010fe200000010ff */
[----:B------:R-:W-:Y:S01]  /*6f10*/  FFMA.FTZ R203, R0, R241, R203 ;  /* 0x000000f100cb7223 */ /* 0x000fe200000100cb */
[----:B------:R-:W1:Y:S02]  /*6f20*/  LDSM.16.MT88.4 R160, [R232+0x14800] ;  /* 0x01480000e8a0783b */ /* 0x000e640000004200 */
[----:B------:R-:W-:Y:S01]  /*6f30*/  FADD.FTZ R0, R165, R201 ;  /* 0x000000c9a5007221 */ /* 0x000fe20000010000 */
[----:B--2---:R-:W-:Y:S01]  /*6f40*/  F2FP.BF16.F32.PACK_AB R151, R251, R250 ;  /* 0x000000fafb97723e */ /* 0x004fe200000010ff */
[----:B------:R-:W-:Y:S01]  /*6f50*/  FADD.FTZ R203, R166, R203 ;  /* 0x000000cba6cb7221 */ /* 0x000fe20000010000 */
[----:B------:R-:W-:Y:S01]  /*6f60*/  MOV R165, R164 ;  /* 0x000000a400a57202 */ /* 0x000fe20000000f00 */
[----:B------:R-:W-:Y:S01]  /*6f70*/  FADD.FTZ R167, R167, R0 ;  /* 0x00000000a7a77221 */ /* 0x000fe20000010000 */
[----:B------:R-:W-:Y:S01]  /*6f80*/  MOV R0, R3 ;  /* 0x0000000300007202 */ /* 0x000fe20000000f00 */
[----:B------:R-:W-:Y:S02]  /*6f90*/  FADD.FTZ R202, R202, R203 ;  /* 0x000000cbcaca7221 */ /* 0x000fe40000010000 */
[C---:B------:R-:W-:Y:S05]  /*6fa0*/  HMMA.16816.F32.BF16 R4, R148.reuse, R168, R4 ;  /* 0x000000a89404723c */ /* 0x040fea0000041804 */
[----:B------:R-:W-:Y:S01]  /*6fb0*/  FADD.FTZ R200, R200, R167 ;  /* 0x000000a7c8c87221 */ /* 0x000fe20000010000 */
[C---:B------:R-:W-:Y:S01]  /*6fc0*/  HMMA.16816.F32.BF16 R8, R148.reuse, R170, R8 ;  /* 0x000000aa9408723c */ /* 0x040fe20000041808 */
[----:B------:R-:W-:Y:S04]  /*6fd0*/  LDSM.16.MT88.4 R168, [R232+0x16800] ;  /* 0x01680000e8a8783b */ /* 0x000fe80000004200 */
[----:B------:R-:W-:Y:S01]  /*6fe0*/  FADD.FTZ R202, R205, R202 ;  /* 0x000000cacdca7221 */ /* 0x000fe20000010000 */
[C---:B-----5:R-:W-:Y:S05]  /*6ff0*/  HMMA.16816.F32.BF16 R36, R148.reuse, R172, R36 ;  /* 0x000000ac9424723c */ /* 0x060fea0000041824 */
[----:B------:R-:W-:Y:S01]  /*7000*/  FADD.FTZ R207, R207, R200 ;  /* 0x000000c8cfcf7221 */ /* 0x000fe20000010000 */
[C---:B------:R-:W-:Y:S01]  /*7010*/  HMMA.16816.F32.BF16 R40, R148.reuse, R174, R40 ;  /* 0x000000ae9428723c */ /* 0x040fe20000041828 */
[----:B------:R-:W-:Y:S04]  /*7020*/  LDSM.16.MT88.4 R172, [R228+0x11000] ;  /* 0x01100000e4ac783b */ /* 0x000fe80000004200 */
[----:B------:R-:W-:Y:S01]  /*7030*/  FADD.FTZ R209, R209, R202 ;  /* 0x000000cad1d17221 */ /* 0x000fe20000010000 */
[C---:B------:R-:W-:Y:S05]  /*7040*/  HMMA.16816.F32.BF16 R44, R148.reuse, R152, R44 ;  /* 0x00000098942c723c */ /* 0x040fea000004182c */
[----:B------:R-:W-:Y:S01]  /*7050*/  FADD.FTZ R208, R208, R207 ;  /* 0x000000cfd0d07221 */ /* 0x000fe20000010000 */
[C---:B------:R-:W-:Y:S01]  /*7060*/  HMMA.16816.F32.BF16 R48, R148.reuse, R154, R48 ;  /* 0x0000009a9430723c */ /* 0x040fe20000041830 */
[----:B------:R-:W2:Y:S04]  /*7070*/  LDSM.16.MT88.4 R152, [R228+0x14800] ;  /* 0x01480000e498783b */ /* 0x000ea80000004200 */
[----:B------:R-:W-:Y:S01]  /*7080*/  FADD.FTZ R209, R210, R209 ;  /* 0x000000d1d2d17221 */ /* 0x000fe20000010000 */
[C---:B------:R-:W-:Y:S05]  /*7090*/  HMMA.16816.F32.BF16 R52, R148.reuse, R176, R52 ;  /* 0x000000b09434723c */ /* 0x040fea0000041834 */
[----:B------:R-:W-:Y:S01]  /*70a0*/  FADD.FTZ R211, R211, R208 ;  /* 0x000000d0d3d37221 */ /* 0x000fe20000010000 */
[C---:B------:R-:W-:Y:S01]  /*70b0*/  HMMA.16816.F32.BF16 R56, R148.reuse, R178, R56 ;  /* 0x000000b29438723c */ /* 0x040fe20000041838 */
[----:B------:R-:W-:Y:S04]  /*70c0*/  LDSM.16.MT88.4 R176, [R230+0x13000] ;  /* 0x01300000e6b0783b */ /* 0x000fe80000004200 */
[----:B------:R-:W-:Y:S01]  /*70d0*/  FADD.FTZ R250, R250, R209 ;  /* 0x000000d1fafa7221 */ /* 0x000fe20000010000 */
[C---:B------:R-:W-:Y:S05]  /*70e0*/  HMMA.16816.F32.BF16 R60, R148.reuse, R180, R60 ;  /* 0x000000b4943c723c */ /* 0x040fea000004183c */
[----:B------:R-:W-:Y:S01]  /*70f0*/  FADD.FTZ R211, R248, R211 ;  /* 0x000000d3f8d37221 */ /* 0x000fe20000010000 */
[C---:B------:R-:W-:Y:S01]  /*7100*/  HMMA.16816.F32.BF16 R64, R148.reuse, R182, R64 ;  /* 0x000000b69440723c */ /* 0x040fe20000041840 */
[----:B------:R-:W-:Y:S04]  /*7110*/  LDSM.16.MT88.4 R180, [R229+0x13000] ;  /* 0x01300000e5b4783b */ /* 0x000fe80000004200 */
[----:B------:R-:W-:Y:S01]  /*7120*/  FADD.FTZ R251, R251, R250 ;  /* 0x000000fafbfb7221 */ /* 0x000fe20000010000 */
[C---:B------:R-:W-:Y:S06]  /*7130*/  HMMA.16816.F32.BF16 R68, R148.reuse, R184, R68 ;  /* 0x000000b89444723c */ /* 0x040fec0000041844 */
[C---:B------:R-:W-:Y:S01]  /*7140*/  HMMA.16816.F32.BF16 R72, R148.reuse, R186, R72 ;  /* 0x000000ba9448723c */ /* 0x040fe20000041848 */
[----:B------:R-:W-:Y:S05]  /*7150*/  LDSM.16.MT88.4 R184, [R228+0x13000] ;  /* 0x01300000e4b8783b */ /* 0x000fea0000004200 */
[C---:B------:R-:W-:Y:S06]  /*7160*/  HMMA.16816.F32.BF16 R76, R148.reuse, R188, R76 ;  /* 0x000000bc944c723c */ /* 0x040fec000004184c */
[C---:B------:R-:W-:Y:S05]  /*7170*/  HMMA.16816.F32.BF16 R80, R148.reuse, R190, R80 ;  /* 0x000000be9450723c */ /* 0x040fea0000041850 */
[--C-:B------:R-:W-:Y:S01]  /*7180*/  FFMA.FTZ R188, R20, UR4, -R206.reuse ;  /* 0x0000000414bc7c23 */ /* 0x100fe200080108ce */
[C---:B---3--:R-:W-:Y:S05]  /*7190*/  HMMA.16816.F32.BF16 R84, R148.reuse, R156, R84 ;  /* 0x0000009c9454723c */ /* 0x048fea0000041854 */
[----:B------:R-:W-:Y:S01]  /*71a0*/  FFMA.FTZ R189, R21, UR4, -R206 ;  /* 0x0000000415bd7c23 */ /* 0x000fe200080108ce */
[C---:B------:R-:W-:Y:S01]  /*71b0*/  HMMA.16816.F32.BF16 R88, R148.reuse, R158, R88 ;  /* 0x0000009e9458723c */ /* 0x040fe20000041858 */
[----:B------:R-:W3:Y:S01]  /*71c0*/  LDSM.16.MT88.4 R156, [R230+0x16800] ;  /* 0x01680000e69c783b */ /* 0x000ee20000004200 */
[----:B------:R-:W-:Y:S03]  /*71d0*/  MUFU.EX2 R188, R188 ;  /* 0x000000bc00bc7308 */ /* 0x000fe60000000800 */
[--C-:B------:R-:W-:Y:S01]  /*71e0*/  FFMA.FTZ R190, R22, UR4, -R204.reuse ;  /* 0x0000000416be7c23 */ /* 0x100fe200080108cc */
[C---:B-1----:R-:W-:Y:S06]  /*71f0*/  HMMA.16816.F32.BF16 R92, R148.reuse, R160, R92 ;  /* 0x000000a0945c723c */ /* 0x042fec000004185c */
[----:B------:R-:W1:Y:S01]  /*7200*/  MUFU.EX2 R189, R189 ;  /* 0x000000bd00bd7308 */ /* 0x000e620000000800 */
[----:B------:R-:W-:Y:S01]  /*7210*/  FFMA.FTZ R191, R23, UR4, -R204 ;  /* 0x0000000417bf7c23 */ /* 0x000fe200080108cc */
[C---:B------:R-:W-:Y:S01]  /*7220*/  HMMA.16816.F32.BF16 R96, R148.reuse, R162, R96 ;  /* 0x000000a29460723c */ /* 0x040fe20000041860 */
[----:B------:R-:W4:Y:S05]  /*7230*/  LDSM.16.MT88.4 R160, [R229+0x16800] ;  /* 0x01680000e5a0783b */ /* 0x000f2a0000004200 */
[C---:B------:R-:W-:Y:S02]  /*7240*/  HMMA.16816.F32.BF16 R100, R148.reuse, R192, R100 ;  /* 0x000000c09464723c */ /* 0x040fe40000041864 */
[----:B------:R-:W-:Y:S01]  /*7250*/  MUFU.EX2 R190, R190 ;  /* 0x000000be00be7308 */ /* 0x000fe20000000800 */
[----:B------:R-:W5:Y:S03]  /*7260*/  LDSM.16.MT88.4 R20, [R228+0x16800] ;  /* 0x01680000e414783b */ /* 0x000f660000004200 */
[C---:B------:R-:W-:Y:S06]  /*7270*/  HMMA.16816.F32.BF16 R104, R148.reuse, R194, R104 ;  /* 0x000000c29468723c */ /* 0x040fec0000041868 */
[----:B------:R-:W3:Y:S01]  /*7280*/  MUFU.EX2 R191, R191 ;  /* 0x000000bf00bf7308 */ /* 0x000ee20000000800 */
[--C-:B------:R-:W-:Y:S01]  /*7290*/  FFMA.FTZ R192, R24, UR4, -R206.reuse ;  /* 0x0000000418c07c23 */ /* 0x100fe200080108ce */
[C---:B------:R-:W-:Y:S03]  /*72a0*/  HMMA.16816.F32.BF16 R108, R148.reuse, R196, R108 ;  /* 0x000000c4946c723c */ /* 0x040fe6000004186c */
[----:B-1----:R-:W-:Y:S03]  /*72b0*/  F2FP.BF16.F32.PACK_AB R24, R189, R188 ;  /* 0x000000bcbd18723e */ /* 0x002fe600000010ff */
[C---:B------:R-:W-:Y:S02]  /*72c0*/  HMMA.16816.F32.BF16 R112, R148.reuse, R198, R112 ;  /* 0x000000c69470723c */ /* 0x040fe40000041870 */
[----:B------:R-:W-:Y:S03]  /*72d0*/  MUFU.EX2 R192, R192 ;  /* 0x000000c000c07308 */ /* 0x000fe60000000800 */
[----:B------:R-:W-:Y:S01]  /*72e0*/  FFMA.FTZ R193, R25, UR4, -R206 ;  /* 0x0000000419c17c23 */ /* 0x000fe200080108ce */
[C---:B--2---:R-:W-:Y:S05]  /*72f0*/  HMMA.16816.F32.BF16 R12, R148.reuse, R152, R12 ;  /* 0x00000098940c723c */ /* 0x044fea000004180c */
[----:B---3--:R-:W-:Y:S01]  /*7300*/  F2FP.BF16.F32.PACK_AB R25, R191, R190 ;  /* 0x000000bebf19723e */ /* 0x008fe200000010ff */
[C---:B------:R-:W-:Y:S01]  /*7310*/  HMMA.16816.F32.BF16 R116, R148.reuse, R154, R116 ;  /* 0x0000009a9474723c */ /* 0x040fe20000041874 */
[----:B------:R-:W1:Y:S01]  /*7320*/  LDSM.16.MT88.4 R152, [R232+0x11000] ;  /* 0x01100000e898783b */ /* 0x000e620000004200 */
[----:B------:R-:W2:Y:S03]  /*7330*/  MUFU.EX2 R193, R193 ;  /* 0x000000c100c17308 */ /* 0x000ea60000000800 */
[--C-:B------:R-:W-:Y:S01]  /*7340*/  FFMA.FTZ R194, R26, UR4, -R204.reuse ;  /* 0x000000041ac27c23 */ /* 0x100fe200080108cc */
[C---:B------:R-:W-:Y:S05]  /*7350*/  HMMA.16816.F32.BF16 R120, R148.reuse, R168, R120 ;  /* 0x000000a89478723c */ /* 0x040fea0000041878 */
[----:B------:R-:W-:Y:S01]  /*7360*/  FFMA.FTZ R195, R27, UR4, -R204 ;  /* 0x000000041bc37c23 */ /* 0x000fe200080108cc */
[C---:B------:R-:W-:Y:S01]  /*7370*/  HMMA.16816.F32.BF16 R124, R148.reuse, R170, R124 ;  /* 0x000000aa947c723c */ /* 0x040fe2000004187c */
[----:B------:R-:W-:Y:S01]  /*7380*/  LDSM.16.MT88.4 R168, [R229+0x11000] ;  /* 0x01100000e5a8783b */ /* 0x000fe20000004200 */
[----:B------:R-:W-:Y:S03]  /*7390*/  MUFU.EX2 R194, R194 ;  /* 0x000000c200c27308 */ /* 0x000fe60000000800 */
[----:B------:R-:W-:Y:S01]  /*73a0*/  FADD.FTZ R188, R188, R211 ;  /* 0x000000d3bcbc7221 */ /* 0x000fe20000010000 */
[C---:B------:R-:W-:Y:S06]  /*73b0*/  HMMA.16816.F32.BF16 R128, R148.reuse, R156, R128 ;  /* 0x0000009c9480723c */ /* 0x040fec0000041880 */
[----:B------:R-:W3:Y:S01]  /*73c0*/  MUFU.EX2 R195, R195 ;  /* 0x000000c300c37308 */ /* 0x000ee20000000800 */
[----:B--2---:R-:W-:Y:S01]  /*73d0*/  F2FP.BF16.F32.PACK_AB R26, R193, R192 ;  /* 0x000000c0c11a723e */ /* 0x004fe200000010ff */
[C---:B------:R-:W-:Y:S01]  /*73e0*/  HMMA.16816.F32.BF16 R132, R148.reuse, R158, R132 ;  /* 0x0000009e9484723c */ /* 0x040fe20000041884 */
[----:B------:R-:W2:Y:S02]  /*73f0*/  LDSM.16.MT88.4 R156, [R230+0x11000] ;  /* 0x01100000e69c783b */ /* 0x000ea40000004200 */
[----:B------:R-:W-:Y:S03]  /*7400*/  FADD.FTZ R190, R190, R251 ;  /* 0x000000fbbebe7221 */ /* 0x000fe60000010000 */
[C---:B----4-:R-:W-:Y:S05]  /*7410*/  HMMA.16816.F32.BF16 R136, R148.reuse, R160, R136 ;  /* 0x000000a09488723c */ /* 0x050fea0000041888 */
[----:B------:R-:W-:Y:S01]  /*7420*/  FADD.FTZ R189, R189, R188 ;  /* 0x000000bcbdbd7221 */ /* 0x000fe20000010000 */
[C---:B------:R-:W-:Y:S01]  /*7430*/  HMMA.16816.F32.BF16 R140, R148.reuse, R162, R140 ;  /* 0x000000a2948c723c */ /* 0x040fe2000004188c */
[----:B------:R-:W4:Y:S04]  /*7440*/  LDSM.16.MT88.4 R160, [R232+0x13000] ;  /* 0x01300000e8a0783b */ /* 0x000f280000004200 */
[----:B---3--:R-:W-:Y:S01]  /*7450*/  F2FP.BF16.F32.PACK_AB R27, R195, R194 ;  /* 0x000000c2c31b723e */ /* 0x008fe200000010ff */
[C---:B-----5:R-:W-:Y:S05]  /*7460*/  HMMA.16816.F32.BF16 R144, R148.reuse, R20, R144 ;  /* 0x000000149490723c */ /* 0x060fea0000041890 */
[----:B------:R-:W-:Y:S01]  /*7470*/  FADD.FTZ R191, R191, R190 ;  /* 0x000000bebfbf7221 */ /* 0x000fe20000010000 */
[----:B------:R-:W-:Y:S01]  /*7480*/  HMMA.16816.F32.BF16 R16, R148, R22, R16 ;  /* 0x000000169410723c */ /* 0x000fe20000041810 */
[----:B------:R-:W3:Y:S04]  /*7490*/  LDSM.16.MT88.4 R20, [R232+0x15000] ;  /* 0x01500000e814783b */ /* 0x000ee80000004200 */
[----:B------:R-:W-:Y:S01]  /*74a0*/  FADD.FTZ R192, R192, R189 ;  /* 0x000000bdc0c07221 */ /* 0x000fe20000010000 */
[C---:B-1----:R-:W-:Y:S03]  /*74b0*/  HMMA.16816.F32.BF16 R4, R24.reuse, R152, R4 ;  /* 0x000000981804723c */ /* 0x042fe60000041804 */
[----:B------:R-:W1:Y:S02]  /*74c0*/  LDSM.16.MT88.4 R148, [R230+0x15000] ;  /* 0x01500000e694783b */ /* 0x000e640000004200 */
[----:B------:R-:W-:Y:S01]  /*74d0*/  FADD.FTZ R194, R194, R191 ;  /* 0x000000bfc2c27221 */ /* 0x000fe20000010000 */
[C---:B------:R-:W-:Y:S05]  /*74e0*/  HMMA.16816.F32.BF16 R8, R24.reuse, R154, R8 ;  /* 0x0000009a1808723c */ /* 0x040fea0000041808 */
[----:B------:R-:W5:Y:S01]  /*74f0*/  LDSM.16.MT88.4 R152, [R229+0x15000] ;  /* 0x01500000e598783b */ /* 0x000f620000004200 */
[C---:B--2---:R-:W-:Y:S05]  /*7500*/  HMMA.16816.F32.BF16 R36, R24.reuse, R156, R36 ;  /* 0x0000009c1824723c */ /* 0x044fea0000041824 */
[----:B------:R-:W-:Y:S01]  /*7510*/  FADD.FTZ R193, R193, R192 ;  /* 0x000000c0c1c17221 */ /* 0x000fe20000010000 */
[C---:B------:R-:W-:Y:S01]  /*7520*/  HMMA.16816.F32.BF16 R40, R24.reuse, R158, R40 ;  /* 0x0000009e1828723c */ /* 0x040fe20000041828 */
[----:B------:R-:W2:Y:S04]  /*7530*/  LDSM.16.MT88.4 R156, [R228+0x15000] ;  /* 0x01500000e49c783b */ /* 0x000ea80000004200 */
[----:B------:R-:W-:Y:S01]  /*7540*/  FADD.FTZ R195, R195, R194 ;  /* 0x000000c2c3c37221 */ /* 0x000fe20000010000 */
[C---:B------:R-:W-:Y:S06]  /*7550*/  HMMA.16816.F32.BF16 R44, R24.reuse, R168, R44 ;  /* 0x000000a8182c723c */ /* 0x040fec000004182c */
[C---:B------:R-:W-:Y:S01]  /*7560*/  HMMA.16816.F32.BF16 R48, R24.reuse, R170, R48 ;  /* 0x000000aa1830723c */ /* 0x040fe20000041830 */
[----:B------:R-:W-:Y:S05]  /*7570*/  LDSM.16.MT88.4 R168, [R232+0x13800] ;  /* 0x01380000e8a8783b */ /* 0x000fea0000004200 */
[C---:B------:R-:W-:Y:S06]  /*7580*/  HMMA.16816.F32.BF16 R52, R24.reuse, R172, R52 ;  /* 0x000000ac1834723c */ /* 0x040fec0000041834 */
[C---:B------:R-:W-:Y:S05]  /*7590*/  HMMA.16816.F32.BF16 R56, R24.reuse, R174, R56 ;  /* 0x000000ae1838723c */ /* 0x040fea0000041838 */
[--C-:B------:R-:W-:Y:S01]  /*75a0*/  FFMA.FTZ R172, R28, UR4, -R206.reuse ;  /* 0x000000041cac7c23 */ /* 0x100fe200080108ce */
[C---:B----4-:R-:W-:Y:S05]  /*75b0*/  HMMA.16816.F32.BF16 R60, R24.reuse, R160, R60 ;  /* 0x000000a0183c723c */ /* 0x050fea000004183c */
[----:B------:R-:W-:Y:S01]  /*75c0*/  FFMA.FTZ R173, R29, UR4, -R206 ;  /* 0x000000041dad7c23 */ /* 0x000fe200080108ce */
[C---:B------:R-:W-:Y:S01]  /*75d0*/  HMMA.16816.F32.BF16 R64, R24.reuse, R162, R64 ;  /* 0x000000a21840723c */ /* 0x040fe20000041840 */
[----:B------:R-:W4:Y:S01]  /*75e0*/  LDSM.16.MT88.4 R160, [R232+0x17000] ;  /* 0x01700000e8a0783b */ /* 0x000f220000004200 */
[----:B------:R-:W-:Y:S03]  /*75f0*/  MUFU.EX2 R172, R172 ;  /* 0x000000ac00ac7308 */ /* 0x000fe60000000800 */
[--C-:B------:R-:W-:Y:S01]  /*7600*/  FFMA.FTZ R174, R30, UR4, -R204.reuse ;  /* 0x000000041eae7c23 */ /* 0x100fe200080108cc */
[C---:B------:R-:W-:Y:S06]  /*7610*/  HMMA.16816.F32.BF16 R68, R24.reuse, R176, R68 ;  /* 0x000000b01844723c */ /* 0x040fec0000041844 */
[----:B------:R-:W4:Y:S01]  /*7620*/  MUFU.EX2 R173, R173 ;  /* 0x000000ad00ad7308 */ /* 0x000f220000000800 */
[----:B------:R-:W-:Y:S01]  /*7630*/  FFMA.FTZ R175, R31, UR4, -R204 ;  /* 0x000000041faf7c23 */ /* 0x000fe200080108cc */
[C---:B------:R-:W-:Y:S01]  /*7640*/  HMMA.16816.F32.BF16 R72, R24.reuse, R178, R72 ;  /* 0x000000b21848723c */ /* 0x040fe20000041848 */
[----:B------:R-:W-:Y:S02]  /*7650*/  LDSM.16.MT88.4 R28, [R228+0x17000] ;  /* 0x01700000e41c783b */ /* 0x000fe40000004200 */
[----:B------:R-:W-:Y:S03]  /*7660*/  FFMA.FTZ R176, R32, UR4, -R206 ;  /* 0x0000000420b07c23 */ /* 0x000fe600080108ce */
[C---:B------:R-:W-:Y:S02]  /*7670*/  HMMA.16816.F32.BF16 R76, R24.reuse, R180, R76 ;  /* 0x000000b4184c723c */ /* 0x040fe4000004184c */
[----:B------:R-:W-:Y:S03]  /*7680*/  MUFU.EX2 R174, R174 ;  /* 0x000000ae00ae7308 */ /* 0x000fe60000000800 */
[----:B------:R-:W-:Y:S01]  /*7690*/  FFMA.FTZ R178, R34, UR4, -R204 ;  /* 0x0000000422b27c23 */ /* 0x000fe200080108cc */
[C---:B------:R-:W-:Y:S06]  /*76a0*/  HMMA.16816.F32.BF16 R80, R24.reuse, R182, R80 ;  /* 0x000000b61850723c */ /* 0x040fec0000041850 */
[----:B------:R-:W4:Y:S01]  /*76b0*/  MUFU.EX2 R175, R175 ;  /* 0x000000af00af7308 */ /* 0x000f220000000800 */
[----:B------:R-:W-:Y:S01]  /*76c0*/  FFMA.FTZ R206, R33, UR4, -R206 ;  /* 0x0000000421ce7c23 */ /* 0x000fe200080108ce */
[C---:B------:R-:W-:Y:S03]  /*76d0*/  HMMA.16816.F32.BF16 R84, R24.reuse, R184, R84 ;  /* 0x000000b81854723c */ /* 0x040fe60000041854 */
[----:B------:R-:W-:Y:S03]  /*76e0*/  FFMA.FTZ R204, R35, UR4, -R204 ;  /* 0x0000000423cc7c23 */ /* 0x000fe600080108cc */
[C---:B------:R-:W-:Y:S01]  /*76f0*/  HMMA.16816.F32.BF16 R88, R24.reuse, R186, R88 ;  /* 0x000000ba1858723c */ /* 0x040fe20000041858 */
[----:B------:R-:W-:Y:S01]  /*7700*/  LDSM.16.MT88.4 R32, [R228+0x11800] ;  /* 0x01180000e420783b */ /* 0x000fe20000004200 */
[----:B------:R-:W-:Y:S04]  /*7710*/  MUFU.EX2 R176, R176 ;  /* 0x000000b000b07308 */ /* 0x000fe80000000800 */
[C---:B---3--:R-:W-:Y:S06]  /*7720*/  HMMA.16816.F32.BF16 R92, R24.reuse, R20, R92 ;  /* 0x00000014185c723c */ /* 0x048fec000004185c */
[----:B------:R-:W3:Y:S01]  /*7730*/  MUFU.EX2 R177, R206 ;  /* 0x000000ce00b17308 */ /* 0x000ee20000000800 */
[C---:B------:R-:W-:Y:S01]  /*7740*/  HMMA.16816.F32.BF16 R96, R24.reuse, R22, R96 ;  /* 0x000000161860723c */ /* 0x040fe20000041860 */
[----:B------:R-:W3:Y:S05]  /*7750*/  LDSM.16.MT88.4 R20, [R230+0x17000] ;  /* 0x01700000e614783b */ /* 0x000eea0000004200 */
[C---:B-1----:R-:W-:Y:S03]  /*7760*/  HMMA.16816.F32.BF16 R100, R24.reuse, R148, R100 ;  /* 0x000000941864723c */ /* 0x042fe60000041864 */
[----:B------:R-:W-:Y:S03]  /*7770*/  MUFU.EX2 R178, R178 ;  /* 0x000000b200b27308 */ /* 0x000fe60000000800 */
[C---:B------:R-:W-:Y:S01]  /*7780*/  HMMA.16816.F32.BF16 R104, R24.reuse, R150, R104 ;  /* 0x000000961868723c */ /* 0x040fe20000041868 */
[----:B------:R-:W1:Y:S06]  /*7790*/  LDSM.16.MT88.4 R148, [R229+0x17000] ;  /* 0x01700000e594783b */ /* 0x000e6c0000004200 */
[----:B------:R-:W1:Y:S01]  /*77a0*/  MUFU.EX2 R179, R204 ;  /* 0x000000cc00b37308 */ /* 0x000e620000000800 */
[C---:B-----5:R-:W-:Y:S06]  /*77b0*/  HMMA.16816.F32.BF16 R108, R24.reuse, R152, R108 ;  /* 0x00000098186c723c */ /* 0x060fec000004186c */
[C---:B------:R-:W-:Y:S01]  /*77c0*/  HMMA.16816.F32.BF16 R112, R24.reuse, R154, R112 ;  /* 0x0000009a1870723c */ /* 0x040fe20000041870 */
[----:B------:R-:W-:Y:S05]  /*77d0*/  LDSM.16.MT88.4 R152, [R230+0x11800] ;  /* 0x01180000e698783b */ /* 0x000fea0000004200 */
[C---:B--2---:R-:W-:Y:S06]  /*77e0*/  HMMA.16816.F32.BF16 R12, R24.reuse, R156, R12 ;  /* 0x0000009c180c723c */ /* 0x044fec000004180c */
[C---:B------:R-:W-:Y:S01]  /*77f0*/  HMMA.16816.F32.BF16 R116, R24.reuse, R158, R116 ;  /* 0x0000009e1874723c */ /* 0x040fe20000041874 */
[----:B------:R-:W2:Y:S05]  /*7800*/  LDSM.16.MT88.4 R156, [R232+0x11800] ;  /* 0x01180000e89c783b */ /* 0x000eaa0000004200 */
[C---:B----4-:R-:W-:Y:S06]  /*7810*/  HMMA.16816.F32.BF16 R120, R24.reuse, R160, R120 ;  /* 0x000000a01878723c */ /* 0x050fec0000041878 */
[C---:B------:R-:W-:Y:S06]  /*7820*/  HMMA.16816.F32.BF16 R124, R24.reuse, R162, R124 ;  /* 0x000000a2187c723c */ /* 0x040fec000004187c */
[C---:B---3--:R-:W-:Y:S06]  /*7830*/  HMMA.16816.F32.BF16 R128, R24.reuse, R20, R128 ;  /* 0x000000141880723c */ /* 0x048fec0000041880 */
[C---:B------:R-:W-:Y:S01]  /*7840*/  HMMA.16816.F32.BF16 R132, R24.reuse, R22, R132 ;  /* 0x000000161884723c */ /* 0x040fe20000041884 */
[----:B------:R-:W3:Y:S05]  /*7850*/  LDSM.16.MT88.4 R20, [R229+0x11800] ;  /* 0x01180000e514783b */ /* 0x000eea0000004200 */
[C---:B-1----:R-:W-:Y:S06]  /*7860*/  HMMA.16816.F32.BF16 R136, R24.reuse, R148, R136 ;  /* 0x000000941888723c */ /* 0x042fec0000041888 */
[C---:B------:R-:W-:Y:S05]  /*7870*/  HMMA.16816.F32.BF16 R140, R24.reuse, R150, R140 ;  /* 0x00000096188c723c */ /* 0x040fea000004188c */
[----:B------:R-:W-:Y:S01]  /*7880*/  F2FP.BF16.F32.PACK_AB R148, R173, R172 ;  /* 0x000000acad94723e */ /* 0x000fe200000010ff */
[C---:B------:R-:W-:Y:S05]  /*7890*/  HMMA.16816.F32.BF16 R144, R24.reuse, R28, R144 ;  /* 0x0000001c1890723c */ /* 0x040fea0000041890 */
[----:B------:R-:W-:Y:S01]  /*78a0*/  F2FP.BF16.F32.PACK_AB R149, R175, R174 ;  /* 0x000000aeaf95723e */ /* 0x000fe200000010ff */
[----:B------:R-:W-:Y:S01]  /*78b0*/  HMMA.16816.F32.BF16 R16, R24, R30, R16 ;  /* 0x0000001e1810723c */ /* 0x000fe20000041810 */
[----:B------:R-:W-:Y:S04]  /*78c0*/  LDSM.16.MT88.4 R24, [R228+0x13800] ;  /* 0x01380000e418783b */ /* 0x000fe80000004200 */
[----:B------:R-:W-:Y:S01]  /*78d0*/  F2FP.BF16.F32.PACK_AB R150, R177, R176 ;  /* 0x000000b0b196723e */ /* 0x000fe200000010ff */
[----:B------:R-:W-:Y:S01]  /*78e0*/  FADD.FTZ R172, R172, R193 ;  /* 0x000000c1acac7221 */ /* 0x000fe20000010000 */
[----:B------:R-:W-:Y:S01]  /*78f0*/  F2FP.BF16.F32.PACK_AB R151, R179, R178 ;  /* 0x000000b2b397723e */ /* 0x000fe200000010ff */
[----:B------:R-:W-:Y:S01]  /*7900*/  FADD.FTZ R174, R174, R195 ;  /* 0x000000c3aeae7221 */ /* 0x000fe20000010000 */
[----:B------:R-:W-:Y:S02]  /*7910*/  LDSM.16.MT88.4 R28, [R230+0x15800] ;  /* 0x01580000e61c783b */ /* 0x000fe40000004200 */
[----:B------:R-:W-:Y:S01]  /*7920*/  FADD.FTZ R173, R173, R172 ;  /* 0x000000acadad7221 */ /* 0x000fe20000010000 */
[----:B------:R-:W-:Y:S02]  /*7930*/  FADD.FTZ R175, R175, R174 ;  /* 0x000000aeafaf7221 */ /* 0x000fe40000010000 */
[C---:B--2---:R-:W-:Y:S03]  /*7940*/  HMMA.16816.F32.BF16 R160, R148.reuse, R156, R4 ;  /* 0x0000009c94a0723c */ /* 0x044fe60000041804 */
[----:B------:R-:W1:Y:S02]  /*7950*/  LDSM.16.MT88.4 R4, [R230+0x13800] ;  /* 0x01380000e604783b */ /* 0x000e640000004200 */
[----:B------:R-:W-:Y:S01]  /*7960*/  FADD.FTZ R176, R176, R173 ;  /* 0x000000adb0b07221 */ /* 0x000fe20000010000 */
[C---:B------:R-:W-:Y:S05]  /*7970*/  HMMA.16816.F32.BF16 R156, R148.reuse, R158, R8 ;  /* 0x0000009e949c723c */ /* 0x040fea0000041808 */
[----:B------:R-:W2:Y:S01]  /*7980*/  LDSM.16.MT88.4 R8, [R229+0x13800] ;  /* 0x01380000e508783b */ /* 0x000ea20000004200 */
[C---:B------:R-:W-:Y:S05]  /*7990*/  HMMA.16816.F32.BF16 R36, R148.reuse, R152, R36 ;  /* 0x000000989424723c */ /* 0x040fea0000041824 */
[----:B------:R-:W-:Y:S01]  /*79a0*/  FADD.FTZ R178, R178, R175 ;  /* 0x000000afb2b27221 */ /* 0x000fe20000010000 */
[C---:B------:R-:W-:Y:S05]  /*79b0*/  HMMA.16816.F32.BF16 R40, R148.reuse, R154, R40 ;  /* 0x0000009a9428723c */ /* 0x040fea0000041828 */
[----:B------:R-:W-:Y:S01]  /*79c0*/  FADD.FTZ R249, R177, R176 ;  /* 0x000000b0b1f97221 */ /* 0x000fe20000010000 */
[C---:B---3--:R-:W-:Y:S05]  /*79d0*/  HMMA.16816.F32.BF16 R44, R148.reuse, R20, R44 ;  /* 0x00000014942c723c */ /* 0x048fea000004182c */
[----:B------:R-:W-:Y:S01]  /*79e0*/  FADD.FTZ R241, R179, R178 ;  /* 0x000000b2b3f17221 */ /* 0x000fe20000010000 */
[C---:B------:R-:W-:Y:S01]  /*79f0*/  HMMA.16816.F32.BF16 R48, R148.reuse, R22, R48 ;  /* 0x000000169430723c */ /* 0x040fe20000041830 */
[----:B------:R-:W3:Y:S05]  /*7a00*/  LDSM.16.MT88.4 R20, [R232+0x15800] ;  /* 0x01580000e814783b */ /* 0x000eea0000004200 */
[C---:B------:R-:W-:Y:S06]  /*7a10*/  HMMA.16816.F32.BF16 R52, R148.reuse, R32, R52 ;  /* 0x000000209434723c */ /* 0x040fec0000041834 */
[C---:B------:R-:W-:Y:S01]  /*7a20*/  HMMA.16816.F32.BF16 R56, R148.reuse, R34, R56 ;  /* 0x000000229438723c */ /* 0x040fe20000041838 */
[----:B------:R-:W4:Y:S05]  /*7a30*/  LDSM.16.MT88.4 R32, [R229+0x15800] ;  /* 0x01580000e520783b */ /* 0x000f2a0000004200 */
[C---:B------:R-:W-:Y:S06]  /*7a40*/  HMMA.16816.F32.BF16 R60, R148.reuse, R168, R60 ;  /* 0x000000a8943c723c */ /* 0x040fec000004183c */
[C---:B------:R-:W-:Y:S06]  /*7a50*/  HMMA.16816.F32.BF16 R64, R148.reuse, R170, R64 ;  /* 0x000000aa9440723c */ /* 0x040fec0000041840 */
[C---:B-1----:R-:W-:Y:S06]  /*7a60*/  HMMA.16816.F32.BF16 R68, R148.reuse, R4, R68 ;  /* 0x000000049444723c */ /* 0x042fec0000041844 */
[C---:B------:R-:W-:Y:S01]  /*7a70*/  HMMA.16816.F32.BF16 R72, R148.reuse, R6, R72 ;  /* 0x000000069448723c */ /* 0x040fe20000041848 */
[----:B------:R-:W1:Y:S05]  /*7a80*/  LDSM.16.MT88.4 R4, [R228+0x15800] ;  /* 0x01580000e404783b */ /* 0x000e6a0000004200 */
[C---:B--2---:R-:W-:Y:S06]  /*7a90*/  HMMA.16816.F32.BF16 R76, R148.reuse, R8, R76 ;  /* 0x00000008944c723c */ /* 0x044fec000004184c */
[C---:B------:R-:W-:Y:S01]  /*7aa0*/  HMMA.16816.F32.BF16 R80, R148.reuse, R10, R80 ;  /* 0x0000000a9450723c */ /* 0x040fe20000041850 */
[----:B------:R-:W2:Y:S05]  /*7ab0*/  LDSM.16.MT88.4 R8, [R232+0x17800] ;  /* 0x01780000e808783b */ /* 0x000eaa0000004200 */
[C---:B------:R-:W-:Y:S06]  /*7ac0*/  HMMA.16816.F32.BF16 R84, R148.reuse, R24, R84 ;  /* 0x000000189454723c */ /* 0x040fec0000041854 */
[C---:B------:R-:W-:Y:S01]  /*7ad0*/  HMMA.16816.F32.BF16 R88, R148.reuse, R26, R88 ;  /* 0x0000001a9458723c */ /* 0x040fe20000041858 */
[----:B------:R-:W5:Y:S05]  /*7ae0*/  LDSM.16.MT88.4 R24, [R230+0x17800] ;  /* 0x01780000e618783b */ /* 0x000f6a0000004200 */
[C---:B---3--:R-:W-:Y:S06]  /*7af0*/  HMMA.16816.F32.BF16 R92, R148.reuse, R20, R92 ;  /* 0x00000014945c723c */ /* 0x048fec000004185c */
[C---:B------:R-:W-:Y:S01]  /*7b00*/  HMMA.16816.F32.BF16 R96, R148.reuse, R22, R96 ;  /* 0x000000169460723c */ /* 0x040fe20000041860 */
[----:B------:R-:W3:Y:S05]  /*7b10*/  LDSM.16.MT88.4 R20, [R229+0x17800] ;  /* 0x01780000e514783b */ /* 0x000eea0000004200 */
[C---:B------:R-:W-:Y:S06]  /*7b20*/  HMMA.16816.F32.BF16 R100, R148.reuse, R28, R100 ;  /* 0x0000001c9464723c */ /* 0x040fec0000041864 */
[C---:B------:R-:W-:Y:S01]  /*7b30*/  HMMA.16816.F32.BF16 R104, R148.reuse, R30, R104 ;  /* 0x0000001e9468723c */ /* 0x040fe20000041868 */
[----:B------:R-:W3:Y:S05]  /*7b40*/  LDSM.16.MT88.4 R28, [R228+0x17800] ;  /* 0x01780000e41c783b */ /* 0x000eea0000004200 */
[C---:B----4-:R-:W-:Y:S06]  /*7b50*/  HMMA.16816.F32.BF16 R108, R148.reuse, R32, R108 ;  /* 0x00000020946c723c */ /* 0x050fec000004186c */
[C---:B------:R-:W-:Y:S06]  /*7b60*/  HMMA.16816.F32.BF16 R112, R148.reuse, R34, R112 ;  /* 0x000000229470723c */ /* 0x040fec0000041870 */
[C---:B-1----:R-:W-:Y:S06]  /*7b70*/  HMMA.16816.F32.BF16 R152, R148.reuse, R4, R12 ;  /* 0x000000049498723c */ /* 0x042fec000004180c */
[C---:B------:R-:W-:Y:S06]  /*7b80*/  HMMA.16816.F32.BF16 R116, R148.reuse, R6, R116 ;  /* 0x000000069474723c */ /* 0x040fec0000041874 */
[C---:B--2---:R-:W-:Y:S06]  /*7b90*/  HMMA.16816.F32.BF16 R120, R148.reuse, R8, R120 ;  /* 0x000000089478723c */ /* 0x044fec0000041878 */
[C---:B------:R-:W-:Y:S06]  /*7ba0*/  HMMA.16816.F32.BF16 R124, R148.reuse, R10, R124 ;  /* 0x0000000a947c723c */ /* 0x040fec000004187c */
[C---:B-----5:R-:W-:Y:S06]  /*7bb0*/  HMMA.16816.F32.BF16 R128, R148.reuse, R24, R128 ;  /* 0x000000189480723c */ /* 0x060fec0000041880 */
[C---:B------:R-:W-:Y:S06]  /*7bc0*/  HMMA.16816.F32.BF16 R132, R148.reuse, R26, R132 ;  /* 0x0000001a9484723c */ /* 0x040fec0000041884 */
[C---:B---3--:R-:W-:Y:S06]  /*7bd0*/  HMMA.16816.F32.BF16 R136, R148.reuse, R20, R136 ;  /* 0x000000149488723c */ /* 0x048fec0000041888 */
[C---:B------:R-:W-:Y:S06]  /*7be0*/  HMMA.16816.F32.BF16 R140, R148.reuse, R22, R140 ;  /* 0x00000016948c723c */ /* 0x040fec000004188c */
[C---:B------:R-:W-:Y:S06]  /*7bf0*/  HMMA.16816.F32.BF16 R144, R148.reuse, R28, R144 ;  /* 0x0000001c9490723c */ /* 0x040fec0000041890 */
[----:B------:R-:W-:Y:S01]  /*7c00*/  HMMA.16816.F32.BF16 R148, R148, R30, R16 ;  /* 0x0000001e9494723c */ /* 0x000fe20000041810 */
[----:B------:R-:W-:Y:S11]  /*7c10*/  @!UPT UIADD3 URZ, URZ, URZ, URZ ;  /* 0x0000003f3f3ff290 */ /* 0x000ff6000fffe03f */
[----:B------:R-:W-:Y:S01]  /*7c20*/  @!UPT UIADD3 URZ, URZ, URZ, URZ ;  /* 0x0000003f3f3ff290 */ /* 0x000fe2000fffe03f */
[----:B------:R-:W-:Y:S11]  /*7c30*/  @P0 BRA `(.L_x_7) ;  /* 0xffffffd000680947 */ /* 0x000ff6000383ffff */
.L_x_6:
[----:B------:R-:W1:Y:S01]  /*7c40*/  SHFL.BFLY PT, R0, R249, 0x2, 0x1f ;  /* 0x0c401f00f9007f89 */ /* 0x000e6200000e0000 */
[----:B------:R-:W2:Y:S01]  /*7c50*/  S2UR UR4, SR_CgaCtaId ;  /* 0x00000000000479c3 */ /* 0x000ea20000008800 */
[----:B------:R-:W-:Y:S01]  /*7c60*/  MOV R12, 0x3f800000 ;  /* 0x3f800000000c7802 */ /* 0x000fe20000000f00 */
[----:B------:R-:W-:Y:S01]  /*7c70*/  UMOV UR6, 0x400 ;  /* 0x0000040000067882 */ /* 0x000fe20000000000 */
[----:B------:R-:W3:Y:S01]  /*7c80*/  SHFL.BFLY PT, R4, R241, 0x2, 0x1f ;  /* 0x0c401f00f1047f89 */ /* 0x000ee200000e0000 */
[----:B------:R-:W-:Y:S01]  /*7c90*/  MOV R13, 0x3f800000 ;  /* 0x3f800000000d7802 */ /* 0x000fe20000000f00 */
[----:B------:R-:W-:Y:S01]  /*7ca0*/  UISETP.NE.AND UP0, UPT, UR14, -0x1, UPT ;  /* 0xffffffff0e00788c */ /* 0x000fe2000bf05270 */
[----:B------:R-:W4:Y:S01]  /*7cb0*/  S2R R2, SR_TID.X ;  /* 0x0000000000027919 */ /* 0x000f220000002100 */
[----:B-1----:R-:W-:Y:S01]  /*7cc0*/  FADD.FTZ R11, R0, R249 ;  /* 0x000000f9000b7221 */ /* 0x002fe20000010000 */
[----:B--2---:R-:W-:Y:S01]  /*7cd0*/  ULEA UR4, UR4, UR6, 0x18 ;  /* 0x0000000604047291 */ /* 0x004fe2000f8ec03f */
[----:B------:R-:W1:Y:S01]  /*7ce0*/  S2R R0, SR_TID.X ;  /* 0x0000000000007919 */ /* 0x000e620000002100 */
[----:B---3--:R-:W-:-:S06]  /*7cf0*/  FADD.FTZ R4, R4, R241 ;  /* 0x000000f104047221 */ /* 0x008fcc0000010000 */
[----:B------:R-:W-:Y:S01]  /*7d00*/  @UP0 ULDC.64 UR6, c[0x0][0x298] ;  /* 0x0000a60000060ab9 */ /* 0x000fe20000000a00 */
[----:B------:R-:W2:Y:S01]  /*7d10*/  SHFL.BFLY PT, R8, R11, 0x1, 0x1f ;  /* 0x0c201f000b087f89 */ /* 0x000ea200000e0000 */
[----:B------:R-:W-:-:S03]  /*7d20*/  @UP0 UIMAD.WIDE.U32 UR10, UR14, UR6, URZ ;  /* 0x000000060e0a02a5 */ /* 0x000fc6000f8e003f */
[----:B------:R-:W3:Y:S01]  /*7d30*/  SHFL.BFLY PT, R7, R4, 0x1, 0x1f ;  /* 0x0c201f0004077f89 */ /* 0x000ee200000e0000 */
[----:B----4-:R-:W-:-:S04]  /*7d40*/  SHF.R.S32.HI R9, RZ, 0x1f, R2 ;  /* 0x0000001fff097819 */ /* 0x010fc80000011402 */
[-C--:B------:R-:W-:Y:S01]  /*7d50*/  LEA.HI R6, R9, R2.reuse, RZ, 0x5 ;  /* 0x0000000209067211 */ /* 0x080fe200078f28ff */
[----:B--2---:R-:W-:Y:S01]  /*7d60*/  FADD.FTZ R8, R11, R8 ;  /* 0x000000080b087221 */ /* 0x004fe20000010000 */
[----:B------:R-:W-:Y:S02]  /*7d70*/  LEA.HI R11, R9, R2, RZ, 0x2 ;  /* 0x00000002090b7211 */ /* 0x000fe400078f10ff */
[----:B------:R-:W-:Y:S01]  /*7d80*/  LOP3.LUT R9, R6, 0xffffffe0, RZ, 0xc0, !PT ;  /* 0xffffffe006097812 */ /* 0x000fe200078ec0ff */
[----:B---3--:R-:W-:Y:S01]  /*7d90*/  FADD.FTZ R7, R4, R7 ;  /* 0x0000000704077221 */ /* 0x008fe20000010000 */
[----:B-1----:R-:W-:Y:S02]  /*7da0*/  SHF.R.S32.HI R5, RZ, 0x1f, R0 ;  /* 0x0000001fff057819 */ /* 0x002fe40000011400 */
[----:B------:R-:W-:Y:S02]  /*7db0*/  LOP3.LUT R17, R11, 0x3ffffffc, RZ, 0xc0, !PT ;  /* 0x3ffffffc0b117812 */ /* 0x000fe400078ec0ff */
[----:B------:R-:W-:-:S02]  /*7dc0*/  LEA.HI R5, R5, R0, RZ, 0x3 ;  /* 0x0000000005057211 */ /* 0x000fc400078f18ff */
[----:B------:R-:W-:Y:S02]  /*7dd0*/  FSETP.NE.FTZ.AND P4, PT, R8, RZ, PT ;  /* 0x000000ff0800720b */ /* 0x000fe40003f95000 */
[----:B------:R-:W-:Y:S02]  /*7de0*/  SHF.R.S32.HI R14, RZ, 0x3, R5 ;  /* 0x00000003ff0e7819 */ /* 0x000fe40000011405 */
[----:B------:R-:W-:Y:S02]  /*7df0*/  FSETP.NE.FTZ.AND P3, PT, R7, RZ, PT ;  /* 0x000000ff0700720b */ /* 0x000fe40003f75000 */
[----:B------:R-:W-:Y:S02]  /*7e00*/  IADD3 R4, R14, 0x10, RZ ;  /* 0x000000100e047810 */ /* 0x000fe40007ffe0ff */
[----:B------:R-:W-:Y:S02]  /*7e10*/  LOP3.LUT R5, R5, 0xfffffff8, RZ, 0xc0, !PT ;  /* 0xfffffff805057812 */ /* 0x000fe400078ec0ff */
[----:B------:R-:W-:-:S02]  /*7e20*/  ISETP.GE.AND P0, PT, R4, UR5, PT ;  /* 0x0000000504007c0c */ /* 0x000fc4000bf06270 */
[--C-:B------:R-:W-:Y:S01]  /*7e30*/  SHF.R.S32.HI R4, RZ, 0x2, R11.reuse ;  /* 0x00000002ff047819 */ /* 0x100fe2000001140b */
[----:B------:R-:W1:Y:S01]  /*7e40*/  @P4 MUFU.RCP R12, R8 ;  /* 0x00000008000c4308 */ /* 0x000e620000001000 */
[----:B------:R-:W-:Y:S02]  /*7e50*/  SHF.R.S32.HI R11, RZ, 0x1f, R11 ;  /* 0x0000001fff0b7819 */ /* 0x000fe4000001140b */
[----:B------:R-:W-:Y:S02]  /*7e60*/  IADD3 R0, -R5, R0, RZ ;  /* 0x0000000005007210 */ /* 0x000fe40007ffe1ff */
[----:B------:R-:W-:Y:S02]  /*7e70*/  LEA.HI R11, R11, R4, RZ, 0x3 ;  /* 0x000000040b0b7211 */ /* 0x000fe400078f18ff */
[----:B------:R-:W-:Y:S01]  /*7e80*/  SHF.R.S32.HI R5, RZ, 0x5, R6 ;  /* 0x00000005ff057819 */ /* 0x000fe20000011406 */
[----:B------:R-:W2:Y:S01]  /*7e90*/  @P3 MUFU.RCP R13, R7 ;  /* 0x00000007000d3308 */ /* 0x000ea20000001000 */
[----:B------:R-:W-:-:S02]  /*7ea0*/  LOP3.LUT R11, R11, 0xfffffff8, RZ, 0xc0, !PT ;  /* 0xfffffff80b0b7812 */ /* 0x000fc400078ec0ff */
[-C--:B------:R-:W-:Y:S02]  /*7eb0*/  IADD3 R10, -R17, R2.reuse, RZ ;  /* 0x00000002110a7210 */ /* 0x080fe40007ffe1ff */
[----:B------:R-:W-:Y:S02]  /*7ec0*/  IADD3 R11, R4, -R11, RZ ;  /* 0x8000000b040b7210 */ /* 0x000fe40007ffe0ff */
[----:B------:R-:W-:Y:S02]  /*7ed0*/  IADD3 R2, -R9, R2, RZ ;  /* 0x0000000209027210 */ /* 0x000fe40007ffe1ff */
[C---:B------:R-:W-:Y:S01]  /*7ee0*/  SHF.L.U32 R4, R11.reuse, 0x6, RZ ;  /* 0x000000060b047819 */ /* 0x040fe200000006ff */
[C---:B-1----:R-:W-:Y:S01]  /*7ef0*/  FMUL.FTZ R160, R12.reuse, R160 ;  /* 0x000000a00ca07220 */ /* 0x042fe20000410000 */
[----:B------:R-:W-:Y:S01]  /*7f00*/  LOP3.LUT R6, R11, 0x1, RZ, 0xc0, !PT ;  /* 0x000000010b067812 */ /* 0x000fe200078ec0ff */
[----:B------:R-:W-:Y:S01]  /*7f10*/  FMUL.FTZ R161, R12, R161 ;  /* 0x000000a10ca17220 */ /* 0x000fe20000410000 */
[----:B------:R-:W-:Y:S01]  /*7f20*/  LOP3.LUT R4, R4, 0x1c0, RZ, 0xc0, !PT ;  /* 0x000001c004047812 */ /* 0x000fe200078ec0ff */
[C---:B------:R-:W-:Y:S01]  /*7f30*/  FMUL.FTZ R156, R12.reuse, R156 ;  /* 0x0000009c0c9c7220 */ /* 0x040fe20000410000 */
[----:B------:R-:W-:Y:S01]  /*7f40*/  LEA R10, R5, R10, 0x9 ;  /* 0x0000000a050a7211 */ /* 0x000fe200078e48ff */
[----:B------:R-:W-:Y:S01]  /*7f50*/  FMUL.FTZ R157, R12, R157 ;  /* 0x0000009d0c9d7220 */ /* 0x000fe20000410000 */
[----:B------:R-:W-:Y:S01]  /*7f60*/  LEA.HI R9, R4, R4, RZ, 0x1d ;  /* 0x0000000404097211 */ /* 0x000fe200078fe8ff */
[C---:B--2---:R-:W-:Y:S01]  /*7f70*/  FMUL.FTZ R163, R13.reuse, R163 ;  /* 0x000000a30da37220 */ /* 0x044fe20000410000 */
[----:B------:R-:W-:Y:S01]  /*7f80*/  ISETP.NE.U32.AND P5, PT, R6, 0x1, PT ;  /* 0x000000010600780c */ /* 0x000fe20003fa5070 */
[C---:B------:R-:W-:Y:S01]  /*7f90*/  FMUL.FTZ R162, R13.reuse, R162 ;  /* 0x000000a20da27220 */ /* 0x040fe20000410000 */
[----:B------:R-:W-:Y:S01]  /*7fa0*/  LEA R9, R10, R9, 0x1 ;  /* 0x000000090a097211 */ /* 0x000fe200078e08ff */
[----:B------:R-:W-:Y:S01]  /*7fb0*/  FMUL.FTZ R159, R13, R159 ;  /* 0x0000009f0d9f7220 */ /* 0x000fe20000410000 */
[----:B------:R-:W-:Y:S01]  /*7fc0*/  R2P PR, R11, 0x6 ;  /* 0x000000060b007804 */ /* 0x000fe20000000000 */
[----:B------:R-:W-:Y:S01]  /*7fd0*/  FMUL.FTZ R158, R13, R158 ;  /* 0x0000009e0d9e7220 */ /* 0x000fe20000410000 */
[----:B------:R-:W-:Y:S01]  /*7fe0*/  LEA R9, R9, UR4, 0x1 ;  /* 0x0000000409097c11 */ /* 0x000fe2000f8e08ff */
[C---:B------:R-:W-:Y:S01]  /*7ff0*/  FMUL.FTZ R36, R12.reuse, R36 ;  /* 0x000000240c247220 */ /* 0x040fe20000410000 */
[----:B------:R-:W-:Y:S01]  /*8000*/  MOV R4, 0x20 ;  /* 0x0000002000047802 */ /* 0x000fe20000000f00 */
[C---:B------:R-:W-:Y:S01]  /*8010*/  FMUL.FTZ R37, R12.reuse, R37 ;  /* 0x000000250c257220 */ /* 0x040fe20000410000 */
[----:B------:R-:W-:Y:S01]  /*8020*/  MOV R6, 0x40 ;  /* 0x0000004000067802 */ /* 0x000fe20000000f00 */
[C---:B------:R-:W-:Y:S01]  /*8030*/  FMUL.FTZ R39, R13.reuse, R39 ;  /* 0x000000270d277220 */ /* 0x040fe20000410000 */
[C---:B------:R-:W-:Y:S01]  /*8040*/  FMUL.FTZ R38, R13.reuse, R38 ;  /* 0x000000260d267220 */ /* 0x040fe20000410000 */
[C---:B------:R-:W-:Y:S01]  /*8050*/  FMUL.FTZ R40, R12.reuse, R40 ;  /* 0x000000280c287220 */ /* 0x040fe20000410000 */
[C---:B------:R-:W-:Y:S01]  /*8060*/  FMUL.FTZ R41, R12.reuse, R41 ;  /* 0x000000290c297220 */ /* 0x040fe20000410000 */
[C---:B------:R-:W-:Y:S01]  /*8070*/  FMUL.FTZ R43, R13.reuse, R43 ;  /* 0x0000002b0d2b7220 */ /* 0x040fe20000410000 */
[----:B------:R-:W-:Y:S01]  /*8080*/  FMUL.FTZ R42, R13, R42 ;  /* 0x0000002a0d2a7220 */ /* 0x000fe20000410000 */
[----:B------:R-:W-:Y:S01]  /*8090*/  IADD3 R11, R9, -0x10, RZ ;  /* 0xfffffff0090b7810 */ /* 0x000fe20007ffe0ff */
[----:B------:R-:W-:Y:S01]  /*80a0*/  FMUL.FTZ R44, R12, R44 ;  /* 0x0000002c0c2c7220 */ /* 0x000fe20000410000 */
[----:B------:R-:W-:Y:S01]  /*80b0*/  SEL R4, R4, 0xffffffe0, !P1 ;  /* 0xffffffe004047807 */ /* 0x000fe20004800000 */
[C---:B------:R-:W-:Y:S01]  /*80c0*/  FMUL.FTZ R45, R12.reuse, R45 ;  /* 0x0000002d0c2d7220 */ /* 0x040fe20000410000 */
[C---:B------:R-:W-:Y:S01]  /*80d0*/  FMUL.FTZ R47, R13.reuse, R47 ;  /* 0x0000002f0d2f7220 */ /* 0x040fe20000410000 */
[----:B------:R-:W-:Y:S01]  /*80e0*/  FMUL.FTZ R46, R13, R46 ;  /* 0x0000002e0d2e7220 */ /* 0x000fe20000410000 */
[----:B------:R-:W-:Y:S01]  /*80f0*/  @P5 IADD3 R11, R9, 0x10, RZ ;  /* 0x00000010090b5810 */ /* 0x000fe20007ffe0ff */
[C---:B------:R-:W-:Y:S01]  /*8100*/  FMUL.FTZ R48, R12.reuse, R48 ;  /* 0x000000300c307220 */ /* 0x040fe20000410000 */
[C---:B------:R-:W-:Y:S01]  /*8110*/  FMUL.FTZ R49, R12.reuse, R49 ;  /* 0x000000310c317220 */ /* 0x040fe20000410000 */
[C---:B------:R-:W-:Y:S01]  /*8120*/  FMUL.FTZ R51, R13.reuse, R51 ;  /* 0x000000330d337220 */ /* 0x040fe20000410000 */
[----:B------:R-:W-:Y:S01]  /*8130*/  FMUL.FTZ R50, R13, R50 ;  /* 0x000000320d327220 */ /* 0x000fe20000410000 */
[----:B------:R-:W-:Y:S01]  /*8140*/  F2FP.BF16.F32.PACK_AB R160, R161, R160 ;  /* 0x000000a0a1a0723e */ /* 0x000fe200000010ff */
[C---:B------:R-:W-:Y:S01]  /*8150*/  FMUL.FTZ R52, R12.reuse, R52 ;  /* 0x000000340c347220 */ /* 0x040fe20000410000 */
[----:B------:R-:W-:Y:S01]  /*8160*/  F2FP.BF16.F32.PACK_AB R162, R163, R162 ;  /* 0x000000a2a3a2723e */ /* 0x000fe200000010ff */
[----:B------:R-:W-:Y:S01]  /*8170*/  FMUL.FTZ R53, R12, R53 ;  /* 0x000000350c357220 */ /* 0x000fe20000410000 */
[----:B------:R-:W-:Y:S01]  /*8180*/  SEL R6, R6, 0xffffffc0, !P2 ;  /* 0xffffffc006067807 */ /* 0x000fe20005000000 */
[C---:B------:R-:W-:Y:S01]  /*8190*/  FMUL.FTZ R55, R13.reuse, R55 ;  /* 0x000000370d377220 */ /* 0x040fe20000410000 */
        /* <DEDUP_REMOVED lines=50> */
[----:B------:R-:W-:Y:S01]  /*84c0*/  FMUL.FTZ R150, R13, R150 ;  /* 0x000000960d967220 */ /* 0x000fe20000410000 */
[----:B------:R-:W-:Y:S01]  /*84d0*/  F2FP.BF16.F32.PACK_AB R156, R157, R156 ;  /* 0x0000009c9d9c723e */ /* 0x000fe200000010ff */
[C---:B------:R-:W-:Y:S01]  /*84e0*/  FMUL.FTZ R56, R12.reuse, R56 ;  /* 0x000000380c387220 */ /* 0x040fe20000410000 */
[----:B------:R-:W-:Y:S01]  /*84f0*/  F2FP.BF16.F32.PACK_AB R158, R159, R158 ;  /* 0x0000009e9f9e723e */ /* 0x000fe200000010ff */
[C---:B------:R-:W-:Y:S01]  /*8500*/  FMUL.FTZ R57, R12.reuse, R57 ;  /* 0x000000390c397220 */ /* 0x040fe20000410000 */
[----:B------:R-:W-:Y:S01]  /*8510*/  F2FP.BF16.F32.PACK_AB R36, R37, R36 ;  /* 0x000000242524723e */ /* 0x000fe200000010ff */
[C---:B------:R-:W-:Y:S01]  /*8520*/  FMUL.FTZ R60, R12.reuse, R60 ;  /* 0x0000003c0c3c7220 */ /* 0x040fe20000410000 */
[----:B------:R-:W-:Y:S01]  /*8530*/  F2FP.BF16.F32.PACK_AB R38, R39, R38 ;  /* 0x000000262726723e */ /* 0x000fe200000010ff */
[C---:B------:R-:W-:Y:S01]  /*8540*/  FMUL.FTZ R61, R12.reuse, R61 ;  /* 0x0000003d0c3d7220 */ /* 0x040fe20000410000 */
[----:B------:R-:W-:Y:S01]  /*8550*/  IADD3 R13, R9, R4, RZ ;  /* 0x00000004090d7210 */ /* 0x000fe20007ffe0ff */
[C---:B------:R-:W-:Y:S01]  /*8560*/  FMUL.FTZ R64, R12.reuse, R64 ;  /* 0x000000400c407220 */ /* 0x040fe20000410000 */
[----:B------:R-:W-:Y:S01]  /*8570*/  F2FP.BF16.F32.PACK_AB R40, R41, R40 ;  /* 0x000000282928723e */ /* 0x000fe200000010ff */
[C---:B------:R-:W-:Y:S01]  /*8580*/  FMUL.FTZ R65, R12.reuse, R65 ;  /* 0x000000410c417220 */ /* 0x040fe20000410000 */
[----:B------:R-:W-:Y:S01]  /*8590*/  F2FP.BF16.F32.PACK_AB R42, R43, R42 ;  /* 0x0000002a2b2a723e */ /* 0x000fe200000010ff */
[----:B------:R-:W-:Y:S01]  /*85a0*/  FMUL.FTZ R68, R12, R68 ;  /* 0x000000440c447220 */ /* 0x000fe20000410000 */
[----:B------:R-:W-:Y:S01]  /*85b0*/  IADD3 R17, R4, R11, RZ ;  /* 0x0000000b04117210 */ /* 0x000fe20007ffe0ff */
[C---:B------:R-:W-:Y:S01]  /*85c0*/  FMUL.FTZ R69, R12.reuse, R69 ;  /* 0x000000450c457220 */ /* 0x040fe20000410000 */
[----:B------:R-:W-:Y:S01]  /*85d0*/  F2FP.BF16.F32.PACK_AB R44, R45, R44 ;  /* 0x0000002c2d2c723e */ /* 0x000fe200000010ff */
[----:B------:R1:W-:Y:S01]  /*85e0*/  STS [R9], R160 ;  /* 0x000000a009007388 */ /* 0x0003e20000000800 */
[----:B------:R-:W-:Y:S01]  /*85f0*/  F2FP.BF16.F32.PACK_AB R46, R47, R46 ;  /* 0x0000002e2f2e723e */ /* 0x000fe200000010ff */
[C---:B------:R-:W-:Y:S01]  /*8600*/  FMUL.FTZ R72, R12.reuse, R72 ;  /* 0x000000480c487220 */ /* 0x040fe20000410000 */
[----:B------:R-:W-:Y:S01]  /*8610*/  IADD3 R19, R9, R6, RZ ;  /* 0x0000000609137210 */ /* 0x000fe20007ffe0ff */
[----:B------:R1:W-:Y:S01]  /*8620*/  STS [R9+0x400], R162 ;  /* 0x000400a209007388 */ /* 0x0003e20000000800 */
[----:B------:R-:W-:Y:S01]  /*8630*/  F2FP.BF16.F32.PACK_AB R48, R49, R48 ;  /* 0x000000303130723e */ /* 0x000fe200000010ff */
[----:B------:R-:W-:Y:S01]  /*8640*/  FMUL.FTZ R73, R12, R73 ;  /* 0x000000490c497220 */ /* 0x000fe20000410000 */
[----:B------:R-:W-:Y:S01]  /*8650*/  F2FP.BF16.F32.PACK_AB R50, R51, R50 ;  /* 0x000000323332723e */ /* 0x000fe200000010ff */
[----:B------:R1:W-:Y:S01]  /*8660*/  STS [R11], R156 ;  /* 0x0000009c0b007388 */ /* 0x0003e20000000800 */
[----:B------:R-:W-:Y:S01]  /*8670*/  IADD3 R21, R6, R11, RZ ;  /* 0x0000000b06157210 */ /* 0x000fe20007ffe0ff */
[C---:B------:R-:W-:Y:S01]  /*8680*/  FMUL.FTZ R76, R12.reuse, R76 ;  /* 0x0000004c0c4c7220 */ /* 0x040fe20000410000 */
[----:B------:R-:W-:Y:S01]  /*8690*/  F2FP.BF16.F32.PACK_AB R52, R53, R52 ;  /* 0x000000343534723e */ /* 0x000fe200000010ff */
[----:B------:R1:W-:Y:S01]  /*86a0*/  STS [R11+0x400], R158 ;  /* 0x0004009e0b007388 */ /* 0x0003e20000000800 */
[----:B------:R-:W-:Y:S01]  /*86b0*/  F2FP.BF16.F32.PACK_AB R54, R55, R54 ;  /* 0x000000363736723e */ /* 0x000fe200000010ff */
[C---:B------:R-:W-:Y:S01]  /*86c0*/  FMUL.FTZ R77, R12.reuse, R77 ;  /* 0x0000004d0c4d7220 */ /* 0x040fe20000410000 */
[----:B------:R-:W-:Y:S01]  /*86d0*/  IADD3 R23, R13, R6, RZ ;  /* 0x000000060d177210 */ /* 0x000fe20007ffe0ff */
[----:B------:R1:W-:Y:S01]  /*86e0*/  STS [R13], R36 ;  /* 0x000000240d007388 */ /* 0x0003e20000000800 */
[----:B------:R-:W-:Y:S01]  /*86f0*/  F2FP.BF16.F32.PACK_AB R56, R57, R56 ;  /* 0x000000383938723e */ /* 0x000fe200000010ff */
[C---:B------:R-:W-:Y:S01]  /*8700*/  FMUL.FTZ R80, R12.reuse, R80 ;  /* 0x000000500c507220 */ /* 0x040fe20000410000 */
[----:B------:R-:W-:Y:S01]  /*8710*/  F2FP.BF16.F32.PACK_AB R58, R59, R58 ;  /* 0x0000003a3b3a723e */ /* 0x000fe200000010ff */
[----:B------:R1:W-:Y:S01]  /*8720*/  STS [R13+0x400], R38 ;  /* 0x000400260d007388 */ /* 0x0003e20000000800 */
[----:B------:R-:W-:Y:S01]  /*8730*/  IADD3 R25, R17, R6, RZ ;  /* 0x0000000611197210 */ /* 0x000fe20007ffe0ff */
[C---:B------:R-:W-:Y:S01]  /*8740*/  FMUL.FTZ R81, R12.reuse, R81 ;  /* 0x000000510c517220 */ /* 0x040fe20000410000 */
[----:B------:R-:W-:Y:S01]  /*8750*/  F2FP.BF16.F32.PACK_AB R60, R61, R60 ;  /* 0x0000003c3d3c723e */ /* 0x000fe200000010ff */
[----:B------:R1:W-:Y:S01]  /*8760*/  STS [R17], R40 ;  /* 0x0000002811007388 */ /* 0x0003e20000000800 */
[----:B------:R-:W-:Y:S01]  /*8770*/  F2FP.BF16.F32.PACK_AB R62, R63, R62 ;  /* 0x0000003e3f3e723e */ /* 0x000fe200000010ff */
[C---:B------:R-:W-:Y:S01]  /*8780*/  FMUL.FTZ R84, R12.reuse, R84 ;  /* 0x000000540c547220 */ /* 0x040fe20000410000 */
[----:B------:R-:W-:Y:S01]  /*8790*/  F2FP.BF16.F32.PACK_AB R64, R65, R64 ;  /* 0x000000404140723e */ /* 0x000fe200000010ff */
[----:B------:R1:W-:Y:S01]  /*87a0*/  STS [R17+0x400], R42 ;  /* 0x0004002a11007388 */ /* 0x0003e20000000800 */
[----:B------:R-:W-:Y:S01]  /*87b0*/  F2FP.BF16.F32.PACK_AB R66, R67, R66 ;  /* 0x000000424342723e */ /* 0x000fe200000010ff */
[C---:B------:R-:W-:Y:S01]  /*87c0*/  FMUL.FTZ R85, R12.reuse, R85 ;  /* 0x000000550c557220 */ /* 0x040fe20000410000 */
[----:B------:R-:W-:Y:S01]  /*87d0*/  F2FP.BF16.F32.PACK_AB R68, R69, R68 ;  /* 0x000000444544723e */ /* 0x000fe200000010ff */
[----:B------:R1:W-:Y:S01]  /*87e0*/  STS [R19], R44 ;  /* 0x0000002c13007388 */ /* 0x0003e20000000800 */
[----:B------:R-:W-:Y:S01]  /*87f0*/  PLOP3.LUT P1, PT, PT, PT, UP0, 0x80, 0x0 ;  /* 0x000000000000781c */ /* 0x000fe20003f2f008 */
[C---:B------:R-:W-:Y:S01]  /*8800*/  FMUL.FTZ R88, R12.reuse, R88 ;  /* 0x000000580c587220 */ /* 0x040fe20000410000 */
[C---:B------:R-:W-:Y:S01]  /*8810*/  FMUL.FTZ R89, R12.reuse, R89 ;  /* 0x000000590c597220 */ /* 0x040fe20000410000 */
[----:B------:R1:W-:Y:S01]  /*8820*/  STS [R19+0x400], R46 ;  /* 0x0004002e13007388 */ /* 0x0003e20000000800 */
[C---:B------:R-:W-:Y:S01]  /*8830*/  FMUL.FTZ R92, R12.reuse, R92 ;  /* 0x0000005c0c5c7220 */ /* 0x040fe20000410000 */
[C---:B------:R-:W-:Y:S01]  /*8840*/  FMUL.FTZ R93, R12.reuse, R93 ;  /* 0x0000005d0c5d7220 */ /* 0x040fe20000410000 */
[C---:B------:R-:W-:Y:S01]  /*8850*/  FMUL.FTZ R96, R12.reuse, R96 ;  /* 0x000000600c607220 */ /* 0x040fe20000410000 */
[----:B------:R1:W-:Y:S01]  /*8860*/  STS [R21], R48 ;  /* 0x0000003015007388 */ /* 0x0003e20000000800 */
[C---:B------:R-:W-:Y:S01]  /*8870*/  FMUL.FTZ R97, R12.reuse, R97 ;  /* 0x000000610c617220 */ /* 0x040fe20000410000 */
        /* <DEDUP_REMOVED lines=27> */
[----:B------:R-:W-:Y:S01]  /*8a30*/  @UP0 UIMAD UR4, UR14, UR7, UR11 ;  /* 0x000000070e0402a4 */ /* 0x000fe2000f8e020b */
        /* <DEDUP_REMOVED lines=9> */
[----:B------:R-:W-:Y:S01]  /*8ad0*/  FMUL.FTZ R149, R12, R149 ;  /* 0x000000950c957220 */ /* 0x000fe20000410000 */
[----:B------:R1:W-:Y:S01]  /*8ae0*/  STS [R13+0x2000], R68 ;  /* 0x002000440d007388 */ /* 0x0003e20000000800 */
[----:B------:R-:W-:-:S02]  /*8af0*/  F2FP.BF16.F32.PACK_AB R70, R71, R70 ;  /* 0x000000464746723e */ /* 0x000fc400000010ff */
[----:B------:R-:W-:Y:S02]  /*8b00*/  F2FP.BF16.F32.PACK_AB R72, R73, R72 ;  /* 0x000000484948723e */ /* 0x000fe400000010ff */
[----:B------:R-:W-:Y:S02]  /*8b10*/  F2FP.BF16.F32.PACK_AB R74, R75, R74 ;  /* 0x0000004a4b4a723e */ /* 0x000fe400000010ff */
[----:B------:R-:W-:Y:S02]  /*8b20*/  F2FP.BF16.F32.PACK_AB R76, R77, R76 ;  /* 0x0000004c4d4c723e */ /* 0x000fe400000010ff */
[----:B------:R-:W-:Y:S02]  /*8b30*/  F2FP.BF16.F32.PACK_AB R78, R79, R78 ;  /* 0x0000004e4f4e723e */ /* 0x000fe400000010ff */
[----:B------:R-:W-:Y:S02]  /*8b40*/  F2FP.BF16.F32.PACK_AB R80, R81, R80 ;  /* 0x000000505150723e */ /* 0x000fe400000010ff */
        /* <DEDUP_REMOVED lines=27> */
[----:B------:R-:W-:Y:S01]  /*8d00*/  F2FP.BF16.F32.PACK_AB R132, R133, R132 ;  /* 0x000000848584723e */ /* 0x000fe200000010ff */
[----:B-1----:R-:W-:Y:S06]  /*8d10*/  @P1 BRA `(.L_x_10) ;  /* 0x00000000001c1947 */ /* 0x002fec0003800000 */
[----:B------:R-:W1:Y:S01]  /*8d20*/  S2UR UR8, SR_CTAID.Y ;  /* 0x00000000000879c3 */ /* 0x000e620000002600 */
[----:B------:R-:W-:Y:S01]  /*8d30*/  ULDC.64 UR6, c[0x0][0x290] ;  /* 0x0000a40000067ab9 */ /* 0x000fe20000000a00 */
[----:B-1----:R-:W-:Y:S02]  /*8d40*/  USHF.R.S32.HI UR4, URZ, 0x1f, UR8 ;  /* 0x0000001f3f047899 */ /* 0x002fe40008011408 */
[----:B------:R-:W-:Y:S02]  /*8d50*/  UIMAD.WIDE.U32 UR10, UR8, UR6, URZ ;  /* 0x00000006080a72a5 */ /* 0x000fe4000f8e003f */
[----:B------:R-:W-:-:S04]  /*8d60*/  UIMAD UR4, UR4, UR6, URZ ;  /* 0x00000006040472a4 */ /* 0x000fc8000f8e023f */
[----:B------:R-:W-:-:S04]  /*8d70*/  UIMAD UR4, UR8, UR7, UR4 ;  /* 0x00000007080472a4 */ /* 0x000fc8000f8e0204 */
[----:B------:R-:W-:-:S12]  /*8d80*/  UIADD3 UR4, UR11, UR4, URZ ;  /* 0x000000040b047290 */ /* 0x000fd8000fffe03f */
.L_x_10:
[----:B------:R-:W-:Y:S01]  /*8d90*/  ULDC.U8 UR6, c[0x0][0x3d8] ;  /* 0x0000f60000067ab9 */ /* 0x000fe20000000000 */
[----:B------:R-:W-:Y:S01]  /*8da0*/  ULDC.U8 UR8, c[0x0][0x3d9] ;  /* 0x0000f64000087ab9 */ /* 0x000fe20000000000 */
[----:B------:R-:W-:Y:S02]  /*8db0*/  ISETP.NE.AND P2, PT, RZ, UR6, PT ;  /* 0x00000006ff007c0c */ /* 0x000fe4000bf45270 */
[----:B------:R-:W-:Y:S02]  /*8dc0*/  CS2R R26, SRZ ;  /* 0x00000000001a7805 */ /* 0x000fe4000001ff00 */
[----:B------:R-:W-:Y:S02]  /*8dd0*/  F2FP.BF16.F32.PACK_AB R134, R135, R134 ;  /* 0x000000868786723e */ /* 0x000fe400000010ff */
[----:B------:R-:W-:Y:S02]  /*8de0*/  ISETP.NE.OR P1, PT, RZ, UR8, !P2 ;  /* 0x00000008ff007c0c */ /* 0x000fe4000d725670 */
        /* <DEDUP_REMOVED lines=8> */
[----:B------:R-:W-:Y:S01]  /*8e70*/  PLOP3.LUT P6, PT, PT, PT, PT, 0x8, 0x0 ;  /* 0x000000000000781c */ /* 0x000fe20003fce170 */
[----:B------:R-:W-:-:S12]  /*8e80*/  @P1 BRA `(.L_x_11) ;  /* 0x0000000000201947 */ /* 0x000fd80003800000 */
[----:B------:R-:W1:Y:S01]  /*8e90*/  S2UR UR6, SR_CTAID.Y ;  /* 0x00000000000679c3 */ /* 0x000e620000002600 */
[----:B------:R-:W-:Y:S01]  /*8ea0*/  ULDC UR7, c[0x0][0x2c4] ;  /* 0x0000b10000077ab9 */ /* 0x000fe20000000800 */
[----:B------:R-:W-:Y:S01]  /*8eb0*/  PLOP3.LUT P6, PT, PT, PT, PT, 0x80, 0x0 ;  /* 0x000000000000781c */ /* 0x000fe20003fcf070 */
[----:B-1----:R-:W-:-:S04]  /*8ec0*/  UIMAD UR6, UR6, UR7, URZ ;  /* 0x00000007060672a4 */ /* 0x002fc8000f8e023f */
[----:B------:R-:W-:-:S04]  /*8ed0*/  USEL UR14, UR6, UR14, !UP0 ;  /* 0x0000000e060e7287 */ /* 0x000fc8000c000000 */
[----:B------:R-:W-:Y:S02]  /*8ee0*/  USHF.R.S32.HI UR6, URZ, 0x1f, UR14 ;  /* 0x0000001f3f067899 */ /* 0x000fe4000801140e */
[----:B------:R-:W-:-:S04]  /*8ef0*/  IMAD.U32 R26, RZ, RZ, UR14 ;  /* 0x0000000eff1a7e24 */ /* 0x000fc8000f8e00ff */
[----:B------:R-:W-:-:S07]  /*8f00*/  MOV R27, UR6 ;  /* 0x00000006001b7c02 */ /* 0x000fce0008000f00 */
.L_x_11:
[----:B------:R-:W-:Y:S01]  /*8f10*/  ISETP.NE.AND P5, PT, RZ, UR8, PT ;  /* 0x00000008ff007c0c */ /* 0x000fe2000bfa5270 */
[----:B------:R-:W-:Y:S01]  /*8f20*/  STS [R13+0x2400], R70 ;  /* 0x002400460d007388 */ /* 0x000fe20000000800 */
[----:B------:R-:W-:Y:S01]  /*8f30*/  PLOP3.LUT P1, PT, PT, PT, PT, 0x8, 0x0 ;  /* 0x000000000000781c */ /* 0x000fe20003f2e170 */
[----:B------:R-:W1:Y:S01]  /*8f40*/  S2UR UR6, SR_CTAID.X ;  /* 0x00000000000679c3 */ /* 0x000e620000002500 */
[----:B------:R-:W-:Y:S01]  /*8f50*/  VIADD R12, R14, 0x20 ;  /* 0x000000200e0c7836 */ /* 0x000fe20000000000 */
[----:B------:R-:W-:Y:S01]  /*8f60*/  STS [R17+0x2000], R72 ;  /* 0x0020004811007388 */ /* 0x000fe20000000800 */
[----:B------:R-:W-:Y:S01]  /*8f70*/  @P4 MUFU.LG2 R8, R8 ;  /* 0x0000000800084308 */ /* 0x000fe20000000c00 */
[----:B------:R-:W-:Y:S01]  /*8f80*/  SHF.R.S32.HI R20, RZ, 0x1f, R5 ;  /* 0x0000001fff147819 */ /* 0x000fe20000011405 */
[----:B------:R-:W-:Y:S01]  /*8f90*/  BSSY B0, `(.L_x_12) ;  /* 0x000006a000007945 */ /* 0x000fe20003800000 */
[----:B------:R-:W-:Y:S01]  /*8fa0*/  STS [R17+0x2400], R74 ;  /* 0x0024004a11007388 */ /* 0x000fe20000000800 */
[----:B------:R-:W-:Y:S01]  /*8fb0*/  IMAD.SHL.U32 R0, R0, 0x8, RZ ;  /* 0x0000000800007824 */ /* 0x000fe200078e00ff */
[----:B------:R-:W-:-:S02]  /*8fc0*/  LEA.HI R20, R20, R5, RZ, 0x2 ;  /* 0x0000000514147211 */ /* 0x000fc400078f10ff */
[----:B------:R-:W-:Y:S01]  /*8fd0*/  STS [R19+0x2000], R76 ;  /* 0x0020004c13007388 */ /* 0x000fe20000000800 */
[----:B------:R-:W2:Y:S01]  /*8fe0*/  @!P5 LDC R4, c[0x0][0x2c4] ;  /* 0x0000b100ff04db82 */ /* 0x000ea20000000800 */
[----:B------:R-:W-:Y:S01]  /*8ff0*/  @!P5 PLOP3.LUT P1, PT, P2, PT, PT, 0x80, 0x0 ;  /* 0x000000000000d81c */ /* 0x000fe2000172f070 */
[----:B------:R-:W-:Y:S01]  /*9000*/  @P5 IMAD.MOV.U32 R33, RZ, RZ, 0x1 ;  /* 0x00000001ff215424 */ /* 0x000fe200078e00ff */
[----:B------:R-:W-:Y:S01]  /*9010*/  STS [R19+0x2400], R78 ;  /* 0x0024004e13007388 */ /* 0x000fe20000000800 */
[----:B------:R-:W-:Y:S01]  /*9020*/  ISETP.GE.AND P2, PT, R12, UR5, PT ;  /* 0x000000050c007c0c */ /* 0x000fe2000bf46270 */
[----:B------:R-:W3:Y:S01]  /*9030*/  @P3 MUFU.LG2 R7, R7 ;  /* 0x0000000700073308 */ /* 0x000ee20000000c00 */
[----:B------:R-:W-:Y:S01]  /*9040*/  LOP3.LUT R20, R20, 0xffffffc, RZ, 0xc0, !PT ;  /* 0x0ffffffc14147812 */ /* 0x000fe200078ec0ff */
[----:B------:R-:W-:Y:S01]  /*9050*/  STS [R21+0x2000], R80 ;  /* 0x0020005015007388 */ /* 0x000fe20000000800 */
[----:B------:R-:W4:Y:S02]  /*9060*/  @!P5 LDC R31, c[0x0][0x270] ;  /* 0x00009c00ff1fdb82 */ /* 0x000f240000000800 */
[----:B------:R-:W-:Y:S01]  /*9070*/  IADD3 R20, -R20, R5, RZ ;  /* 0x0000000514147210 */ /* 0x000fe20007ffe1ff */
[----:B------:R-:W-:Y:S04]  /*9080*/  STS [R21+0x2400], R82 ;  /* 0x0024005215007388 */ /* 0x000fe80000000800 */
[----:B------:R-:W-:Y:S01]  /*9090*/  STS [R23+0x2000], R84 ;  /* 0x0020005417007388 */ /* 0x000fe20000000800 */
[----:B------:R-:W1:Y:S03]  /*90a0*/  @P5 LDC R10, c[0x0][0x2c0] ;  /* 0x0000b000ff0a5b82 */ /* 0x000e660000000800 */
[----:B------:R-:W-:Y:S04]  /*90b0*/  STS [R23+0x2400], R86 ;  /* 0x0024005617007388 */ /* 0x000fe80000000800 */
[----:B------:R-:W-:Y:S01]  /*90c0*/  STS [R25+0x2000], R88 ;  /* 0x0020005819007388 */ /* 0x000fe20000000800 */
[----:B--2---:R-:W4:Y:S03]  /*90d0*/  @P1 LDC R4, c[0x0][0x2e4] ;  /* 0x0000b900ff041b82 */ /* 0x004f260000000800 */
[----:B------:R-:W-:Y:S04]  /*90e0*/  STS [R25+0x2400], R90 ;  /* 0x0024005a19007388 */ /* 0x000fe80000000800 */
[----:B------:R-:W-:Y:S01]  /*90f0*/  STS [R9+0x4000], R92 ;  /* 0x0040005c09007388 */ /* 0x000fe20000000800 */
[----:B------:R-:W2:Y:S03]  /*9100*/  @P5 LDC.64 R28, c[0x0][0x2c0] ;  /* 0x0000b000ff1c5b82 */ /* 0x000ea60000000a00 */
[----:B------:R-:W-:Y:S04]  /*9110*/  STS [R9+0x4400], R94 ;  /* 0x0044005e09007388 */ /* 0x000fe80000000800 */
[----:B------:R-:W-:Y:S01]  /*9120*/  STS [R11+0x4000], R96 ;  /* 0x004000600b007388 */ /* 0x000fe20000000800 */
[----:B------:R-:W5:Y:S01]  /*9130*/  @P3 LDC R12, c[0x0][0x2e8] ;  /* 0x0000ba00ff0c3b82 */ /* 0x000f620000000800 */
[----:B------:R-:W-:-:S02]  /*9140*/  @!P5 IMAD.MOV.U32 R10, RZ, RZ, 0x1 ;  /* 0x00000001ff0ad424 */ /* 0x000fc400078e00ff */
[----:B------:R-:W-:Y:S04]  /*9150*/  STS [R11+0x4400], R98 ;  /* 0x004400620b007388 */ /* 0x000fe80000000800 */
[----:B------:R-:W-:Y:S01]  /*9160*/  STS [R13+0x4000], R100 ;  /* 0x004000640d007388 */ /* 0x000fe20000000800 */
[----:B----4-:R-:W-:-:S03]  /*9170*/  @!P5 IMAD R33, R4, R31, RZ ;  /* 0x0000001f0421d224 */ /* 0x010fc600078e02ff */
[----:B------:R-:W-:Y:S04]  /*9180*/  STS [R13+0x4400], R102 ;  /* 0x004400660d007388 */ /* 0x000fe80000000800 */
[----:B------:R-:W-:Y:S01]  /*9190*/  STS [R17+0x4000], R104 ;  /* 0x0040006811007388 */ /* 0x000fe20000000800 */
[----:B--2---:R-:W-:Y:S01]  /*91a0*/  @P5 IMAD R28, R29, R28, RZ ;  /* 0x0000001c1d1c5224 */ /* 0x004fe200078e02ff */
[----:B------:R-:W-:Y:S01]  /*91b0*/  @!P5 MOV R28, R4 ;  /* 0x00000004001cd202 */ /* 0x000fe20000000f00 */
[----:B-1----:R-:W-:Y:S01]  /*91c0*/  IMAD R4, R10, UR6, RZ ;  /* 0x000000060a047c24 */ /* 0x002fe2000f8e02ff */
[----:B------:R-:W-:Y:S01]  /*91d0*/  STS [R17+0x4400], R106 ;  /* 0x0044006a11007388 */ /* 0x000fe20000000800 */
[----:B------:R-:W-:Y:S02]  /*91e0*/  LOP3.LUT P5, RZ, R2, 0x3, RZ, 0xc0, !PT ;  /* 0x0000000302ff7812 */ /* 0x000fe400078ac0ff */
[----:B------:R-:W-:Y:S01]  /*91f0*/  IMAD.SHL.U32 R4, R4, 0x40, RZ ;  /* 0x0000004004047824 */ /* 0x000fe200078e00ff */
[----:B------:R-:W-:Y:S04]  /*9200*/  STS [R19+0x4000], R108 ;  /* 0x0040006c13007388 */ /* 0x000fe80000000800 */
[----:B------:R-:W-:Y:S01]  /*9210*/  STS [R19+0x4400], R110 ;  /* 0x0044006e13007388 */ /* 0x000fe20000000800 */
[----:B------:R-:W-:-:S03]  /*9220*/  SHF.R.S32.HI R5, RZ, 0x1f, R4 ;  /* 0x0000001fff057819 */ /* 0x000fc60000011404 */
[----:B------:R-:W-:Y:S04]  /*9230*/  STS [R21+0x4000], R112 ;  /* 0x0040007015007388 */ /* 0x000fe80000000800 */
        /* <DEDUP_REMOVED lines=8> */
[----:B------:R1:W-:Y:S04]  /*92c0*/  STS [R11+0x6400], R126 ;  /* 0x0064007e0b007388 */ /* 0x0003e80000000800 */
[----:B------:R-:W-:Y:S04]  /*92d0*/  STS [R13+0x6000], R128 ;  /* 0x006000800d007388 */ /* 0x000fe80000000800 */
[----:B------:R2:W-:Y:S04]  /*92e0*/  STS [R13+0x6400], R130 ;  /* 0x006400820d007388 */ /* 0x0005e80000000800 */
[----:B------:R-:W-:Y:S04]  /*92f0*/  STS [R17+0x6000], R132 ;  /* 0x0060008411007388 */ /* 0x000fe80000000800 */
[----:B------:R-:W-:Y:S04]  /*9300*/  STS [R17+0x6400], R134 ;  /* 0x0064008611007388 */ /* 0x000fe80000000800 */
[----:B------:R-:W-:Y:S04]  /*9310*/  STS [R19+0x6000], R136 ;  /* 0x0060008813007388 */ /* 0x000fe80000000800 */
[----:B------:R-:W-:Y:S01]  /*9320*/  STS [R19+0x6400], R138 ;  /* 0x0064008a13007388 */ /* 0x000fe20000000800 */
[----:B-1----:R-:W-:-:S03]  /*9330*/  VIADD R11, R14, 0x30 ;  /* 0x000000300e0b7836 */ /* 0x002fc60000000000 */
[----:B------:R-:W-:Y:S02]  /*9340*/  STS [R21+0x6000], R140 ;  /* 0x0060008c15007388 */ /* 0x000fe40000000800 */
[----:B------:R-:W-:Y:S02]  /*9350*/  ISETP.GE.AND P1, PT, R11, UR5, PT ;  /* 0x000000050b007c0c */ /* 0x000fe4000bf26270 */
[----:B------:R1:W-:Y:S01]  /*9360*/  STS [R21+0x6400], R142 ;  /* 0x0064008e15007388 */ /* 0x0003e20000000800 */
[----:B--2---:R-:W2:Y:S01]  /*9370*/  @P4 LDC R13, c[0x0][0x2e8] ;  /* 0x0000ba00ff0d4b82 */ /* 0x004ea20000000800 */
[----:B------:R-:W-:Y:S02]  /*9380*/  SHF.R.S32.HI R11, RZ, 0x1f, R2 ;  /* 0x0000001fff0b7819 */ /* 0x000fe40000011402 */
[----:B------:R4:W-:Y:S02]  /*9390*/  STS [R23+0x6000], R144 ;  /* 0x0060009017007388 */ /* 0x0009e40000000800 */
[----:B------:R-:W-:Y:S01]  /*93a0*/  LEA.HI R11, R11, R2, RZ, 0x2 ;  /* 0x000000020b0b7211 */ /* 0x000fe200078f10ff */
[----:B---3--:R-:W-:Y:S01]  /*93b0*/  @P3 FMUL.FTZ R2, R7, 0.69314718246459960938 ;  /* 0x3f31721807023820 */ /* 0x008fe20000410000 */
[----:B------:R4:W-:Y:S02]  /*93c0*/  STS [R23+0x6400], R146 ;  /* 0x0064009217007388 */ /* 0x0009e40000000800 */
[----:B------:R-:W-:-:S02]  /*93d0*/  SHF.R.S32.HI R11, RZ, 0x2, R11 ;  /* 0x00000002ff0b7819 */ /* 0x000fc4000001140b */
[----:B------:R4:W-:Y:S02]  /*93e0*/  STS [R25+0x6000], R148 ;  /* 0x0060009419007388 */ /* 0x0009e40000000800 */
[----:B------:R-:W-:Y:S02]  /*93f0*/  LEA R11, R20, R11, 0x4 ;  /* 0x0000000b140b7211 */ /* 0x000fe400078e20ff */
[----:B------:R4:W-:Y:S01]  /*9400*/  STS [R25+0x6400], R150 ;  /* 0x0064009619007388 */ /* 0x0009e20000000800 */
[----:B------:R-:W-:Y:S01]  /*9410*/  BAR.SYNC.DEFER_BLOCKING 0x0 ;  /* 0x0000000000007b1d */ /* 0x000fe20000010000 */
[----:B-1----:R-:W-:Y:S01]  /*9420*/  @P4 FMUL.FTZ R21, R8, 0.69314718246459960938 ;  /* 0x3f31721808154820 */ /* 0x002fe20000410000 */
[----:B------:R-:W-:Y:S02]  /*9430*/  IMAD.MOV.U32 R8, RZ, RZ, 0x7f800000 ;  /* 0x7f800000ff087424 */ /* 0x000fe400078e00ff */
[----:B-----5:R-:W-:Y:S02]  /*9440*/  @P3 FFMA.FTZ R8, R3, R12, R2 ;  /* 0x0000000c03083223 */ /* 0x020fe40000010002 */
[----:B------:R-:W1:Y:S01]  /*9450*/  S2R R6, SR_CTAID.Y ;  /* 0x0000000000067919 */ /* 0x000e620000002600 */
[----:B------:R-:W3:Y:S01]  /*9460*/  S2R R9, SR_CTAID.Z ;  /* 0x0000000000097919 */ /* 0x000ee20000002700 */
[----:B------:R4:W3:Y:S01]  /*9470*/  LDS.128 R16, [R240+0x1800] ;  /* 0x00180000f0107984 */ /* 0x0008e20000000c00 */
[----:B-1----:R-:W-:-:S02]  /*9480*/  IMAD R33, R6, R33, RZ ;  /* 0x0000002106217224 */ /* 0x002fc400078e02ff */
[----:B------:R-:W-:Y:S02]  /*9490*/  IMAD.MOV.U32 R6, RZ, RZ, 0x7f800000 ;  /* 0x7f800000ff067424 */ /* 0x000fe400078e00ff */
[----:B--2---:R-:W-:Y:S01]  /*94a0*/  @P4 FFMA.FTZ R6, R164, R13, R21 ;  /* 0x0000000da4064223 */ /* 0x004fe20000010015 */
[----:B------:R-:W-:-:S05]  /*94b0*/  SEL R33, R33, RZ, !P6 ;  /* 0x000000ff21217207 */ /* 0x000fca0007000000 */
[----:B---3--:R-:W-:-:S05]  /*94c0*/  IMAD R33, R9, R28, R33 ;  /* 0x0000001c09217224 */ /* 0x008fca00078e0221 */
[--C-:B------:R-:W-:Y:S02]  /*94d0*/  IADD3 R7, P6, P4, R4, R26, R33.reuse ;  /* 0x0000001a04077210 */ /* 0x100fe40007cde021 */
[----:B------:R-:W-:-:S04]  /*94e0*/  SHF.R.S32.HI R26, RZ, 0x1f, R33 ;  /* 0x0000001fff1a7819 */ /* 0x000fc80000011421 */
[----:B------:R-:W-:Y:S01]  /*94f0*/  IADD3.X R26, R5, R27, R26, P6, P4 ;  /* 0x0000001b051a7210 */ /* 0x000fe200037e841a */
[----:B----4-:R-:W-:Y:S06]  /*9500*/  @P5 BRA `(.L_x_13) ;  /* 0x0000000000485947 */ /* 0x010fec0003800000 */
[----:B------:R-:W-:Y:S01]  /*9510*/  UIMAD UR7, UR6, -0x40, UR16 ;  /* 0xffffffc0060778a4 */ /* 0x000fe2000f8e0210 */
[----:B------:R-:W-:-:S05]  /*9520*/  VIADD R13, R11, 0x8 ;  /* 0x000000080b0d7836 */ /* 0x000fca0000000000 */
[----:B------:R-:W-:Y:S02]  /*9530*/  ISETP.GE.AND P6, PT, R11, UR7, PT ;  /* 0x000000070b007c0c */ /* 0x000fe4000bfc6270 */
[----:B------:R-:W-:-:S11]  /*9540*/  ISETP.GE.AND P5, PT, R13, UR7, PT ;  /* 0x000000070d007c0c */ /* 0x000fd6000bfa6270 */
[----:B------:R-:W1:Y:S01]  /*9550*/  @!P6 LDC.64 R4, c[0x0][0x2b0] ;  /* 0x0000ac00ff04eb82 */ /* 0x000e620000000a00 */
[-C--:B------:R-:W-:Y:S02]  /*9560*/  @!P6 IMAD R11, R11, R10.reuse, RZ ;  /* 0x0000000a0b0be224 */ /* 0x080fe400078e02ff */
[----:B------:R-:W-:-:S03]  /*9570*/  @!P5 IMAD R13, R13, R10, RZ ;  /* 0x0000000a0d0dd224 */ /* 0x000fc600078e02ff */
[-C--:B------:R-:W-:Y:S02]  /*9580*/  @!P6 IADD3 R10, P4, R11, R7.reuse, RZ ;  /* 0x000000070b0ae210 */ /* 0x080fe40007f9e0ff */
[----:B------:R-:W2:Y:S01]  /*9590*/  @!P5 LDC.64 R2, c[0x0][0x2b0] ;  /* 0x0000ac00ff02db82 */ /* 0x000ea20000000a00 */
[----:B------:R-:W-:Y:S02]  /*95a0*/  @!P5 IADD3 R7, P3, R13, R7, RZ ;  /* 0x000000070d07d210 */ /* 0x000fe40007f7e0ff */
[-C--:B------:R-:W-:Y:S02]  /*95b0*/  @!P6 LEA.HI.X.SX32 R11, R11, R26.reuse, 0x1, P4 ;  /* 0x0000001a0b0be211 */ /* 0x080fe400020f0eff */
[----:B------:R-:W-:Y:S02]  /*95c0*/  @!P5 LEA.HI.X.SX32 R26, R13, R26, 0x1, P3 ;  /* 0x0000001a0d1ad211 */ /* 0x000fe400018f0eff */
[----:B-1----:R-:W-:-:S04]  /*95d0*/  @!P6 LEA R4, P4, R10, R4, 0x2 ;  /* 0x000000040a04e211 */ /* 0x002fc800078810ff */
[----:B------:R-:W-:Y:S02]  /*95e0*/  @!P6 LEA.HI.X R5, R10, R5, R11, 0x2, P4 ;  /* 0x000000050a05e211 */ /* 0x000fe400020f140b */
[----:B--2---:R-:W-:-:S03]  /*95f0*/  @!P5 LEA R2, P3, R7, R2, 0x2 ;  /* 0x000000020702d211 */ /* 0x004fc600078610ff */
[----:B------:R1:W-:Y:S01]  /*9600*/  @!P6 STG.E desc[UR18][R4.64], R6 ;  /* 0x000000060400e986 */ /* 0x0003e2000c101912 */
[----:B------:R-:W-:-:S05]  /*9610*/  @!P5 LEA.HI.X R3, R7, R3, R26, 0x2, P3 ;  /* 0x000000030703d211 */ /* 0x000fca00018f141a */
[----:B------:R1:W-:Y:S04]  /*9620*/  @!P5 STG.E desc[UR18][R2.64], R8 ;  /* 0x000000080200d986 */ /* 0x0003e8000c101912 */
.L_x_13:
[----:B------:R-:W-:Y:S05]  /*9630*/  BSYNC B0 ;  /* 0x0000000000007941 */ /* 0x000fea0003800000 */
.L_x_12:
[----:B-1----:R-:W-:Y:S01]  /*9640*/  SHF.R.S32.HI R2, RZ, 0x1f, R0 ;  /* 0x0000001fff027819 */ /* 0x002fe20000011400 */
[----:B------:R-:W-:Y:S01]  /*9650*/  ULDC.64 UR6, c[0x0][0x2a0] ;  /* 0x0000a80000067ab9 */ /* 0x000fe20000000a00 */
[----:B------:R-:W-:Y:S01]  /*9660*/  IADD3 R26, P3, R0, UR10, RZ ;  /* 0x0000000a001a7c10 */ /* 0x000fe2000ff7e0ff */
[----:B------:R-:W-:Y:S01]  /*9670*/  IMAD.U32 R25, RZ, RZ, UR15 ;  /* 0x0000000fff197e24 */ /* 0x000fe2000f8e00ff */
[----:B------:R-:W-:Y:S01]  /*9680*/  SHF.R.S32.HI R0, RZ, 0x1f, R9 ;  /* 0x0000001fff007819 */ /* 0x000fe20000011409 */
[----:B------:R1:W2:Y:S01]  /*9690*/  LDS.128 R20, [R240] ;  /* 0x00000000f0147984 */ /* 0x0002a20000000c00 */
[--C-:B------:R-:W-:Y:S01]  /*96a0*/  SHF.R.S32.HI R15, RZ, 0x1f, R14.reuse ;  /* 0x0000001fff0f7819 */ /* 0x100fe2000001140e */
[----:B------:R-:W-:Y:S01]  /*96b0*/  BSSY B0, `(.L_x_14) ;  /* 0x0000019000007945 */ /* 0x000fe20003800000 */
[----:B------:R-:W-:Y:S01]  /*96c0*/  IADD3.X R27, R2, UR4, RZ, P3, !PT ;  /* 0x00000004021b7c10 */ /* 0x000fe20009ffe4ff */
[----:B------:R-:W-:Y:S01]  /*96d0*/  IMAD R0, R0, UR6, RZ ;  /* 0x0000000600007c24 */ /* 0x000fe2000f8e02ff */
[----:B------:R-:W-:Y:S01]  /*96e0*/  ISETP.GE.AND P3, PT, R14, UR5, PT ;  /* 0x000000050e007c0c */ /* 0x000fe2000bf66270 */
[----:B------:R-:W-:Y:S01]  /*96f0*/  IMAD.WIDE R24, R25, 0x40, R14 ;  /* 0x0000004019187825 */ /* 0x000fe200078e020e */
[----:B------:R1:W3:Y:S03]  /*9700*/  LDS.128 R4, [R240+0x6000] ;  /* 0x00600000f0047984 */ /* 0x0002e60000000c00 */
[C---:B------:R-:W-:Y:S01]  /*9710*/  IMAD R29, R9.reuse, UR7, R0 ;  /* 0x00000007091d7c24 */ /* 0x040fe2000f8e0200 */
[----:B------:R1:W4:Y:S01]  /*9720*/  LDS.128 R12, [R240+0x2000] ;  /* 0x00200000f00c7984 */ /* 0x0003220000000c00 */
[----:B------:R-:W-:-:S03]  /*9730*/  IMAD.WIDE.U32 R26, R9, UR6, R26 ;  /* 0x00000006091a7c25 */ /* 0x000fc6000f8e001a */
[----:B------:R1:W1:Y:S01]  /*9740*/  LDS.128 R8, [R240+0x4000] ;  /* 0x00400000f0087984 */ /* 0x0002620000000c00 */
[----:B------:R-:W-:Y:S02]  /*9750*/  IMAD.IADD R29, R27, 0x1, R29 ;  /* 0x000000011b1d7824 */ /* 0x000fe400078e021d */
[----:B------:R-:W-:Y:S05]  /*9760*/  @P3 BRA `(.L_x_15) ;  /* 0x0000000000343947 */ /* 0x000fea0003800000 */
[----:B------:R-:W-:Y:S01]  /*9770*/  ULDC.64 UR6, c[0x0][0x298] ;  /* 0x0000a60000067ab9 */ /* 0x000fe20000000a00 */
[----:B------:R-:W-:Y:S01]  /*9780*/  MOV R28, R26 ;  /* 0x0000001a001c7202 */ /* 0x000fe20000000f00 */
[----:B------:R-:W-:-:S04]  /*9790*/  IMAD R3, R25, UR6, RZ ;  /* 0x0000000619037c24 */ /* 0x000fc8000f8e02ff */
[----:B------:R-:W-:-:S04]  /*97a0*/  IMAD.WIDE.U32 R30, R24, UR6, R28 ;  /* 0x00000006181e7c25 */ /* 0x000fc8000f8e001c */
[----:B------:R-:W-:Y:S01]  /*97b0*/  IMAD R0, R24, UR7, R3 ;  /* 0x0000000718007c24 */ /* 0x000fe2000f8e0203 */
[----:B------:R-:W-:Y:S02]  /*97c0*/  ULDC.64 UR6, c[0x0][0x280] ;  /* 0x0000a00000067ab9 */ /* 0x000fe40000000a00 */
[----:B------:R-:W-:Y:S02]  /*97d0*/  LEA R2, P3, R30, UR6, 0x1 ;  /* 0x000000061e027c11 */ /* 0x000fe4000f8608ff */
[----:B------:R-:W-:-:S04]  /*97e0*/  IADD3 R0, R31, R0, RZ ;  /* 0x000000001f007210 */ /* 0x000fc80007ffe0ff */
[----:B------:R-:W-:-:S05]  /*97f0*/  LEA.HI.X R3, R30, UR7, R0, 0x1, P3 ;  /* 0x000000071e037c11 */ /* 0x000fca00098f0c00 */
[----:B--2---:R2:W-:Y:S04]  /*9800*/  STG.E.128 desc[UR18][R2.64], R20 ;  /* 0x0000001402007986 */ /* 0x0045e8000c101d12 */
[----:B----4-:R2:W-:Y:S04]  /*9810*/  STG.E.128 desc[UR18][R2.64+0x80], R12 ;  /* 0x0000800c02007986 */ /* 0x0105e8000c101d12 */
[----:B-1----:R2:W-:Y:S04]  /*9820*/  STG.E.128 desc[UR18][R2.64+0x100], R8 ;  /* 0x0001000802007986 */ /* 0x0025e8000c101d12 */
[----:B---3--:R2:W-:Y:S02]  /*9830*/  STG.E.128 desc[UR18][R2.64+0x180], R4 ;  /* 0x0001800402007986 */ /* 0x0085e4000c101d12 */
.L_x_15:
[----:B------:R-:W-:Y:S05]  /*9840*/  BSYNC B0 ;  /* 0x0000000000007941 */ /* 0x000fea0003800000 */
.L_x_14:
[----:B--2---:R2:W2:Y:S01]  /*9850*/  LDS.128 R20, [R240+0x800] ;  /* 0x00080000f0147984 */ /* 0x0044a20000000c00 */
[----:B------:R-:W-:Y:S03]  /*9860*/  BSSY B0, `(.L_x_16) ;  /* 0x0000015000007945 */ /* 0x000fe60003800000 */
[----:B----4-:R4:W2:Y:S04]  /*9870*/  LDS.128 R12, [R240+0x2800] ;  /* 0x00280000f00c7984 */ /* 0x0108a80000000c00 */
[----:B-1----:R4:W1:Y:S04]  /*9880*/  LDS.128 R8, [R240+0x4800] ;  /* 0x00480000f0087984 */ /* 0x0028680000000c00 */
[----:B---3--:R4:W3:Y:S01]  /*9890*/  LDS.128 R4, [R240+0x6800] ;  /* 0x00680000f0047984 */ /* 0x0088e20000000c00 */
[----:B------:R-:W-:Y:S05]  /*98a0*/  @P0 BRA `(.L_x_17) ;  /* 0x0000000000400947 */ /* 0x000fea0003800000 */
[----:B------:R-:W-:Y:S01]  /*98b0*/  IADD3 R2, P0, R24, 0x10, RZ ;  /* 0x0000001018027810 */ /* 0x000fe20007f1e0ff */
[----:B------:R-:W-:Y:S01]  /*98c0*/  ULDC.64 UR6, c[0x0][0x298] ;  /* 0x0000a60000067ab9 */ /* 0x000fe20000000a00 */
[----:B------:R-:W-:Y:S01]  /*98d0*/  MOV R31, R29 ;  /* 0x0000001d001f7202 */ /* 0x000fe20000000f00 */
[----:B------:R-:W-:Y:S02]  /*98e0*/  IMAD.MOV.U32 R30, RZ, RZ, R26 ;  /* 0x000000ffff1e7224 */ /* 0x000fe400078e001a */
[----:B------:R-:W-:Y:S02]  /*98f0*/  IMAD.X R0, RZ, RZ, R25, P0 ;  /* 0x000000ffff007224 */ /* 0x000fe400000e0619 */
[----:B------:R-:W-:-:S04]  /*9900*/  IMAD.WIDE.U32 R30, R2, UR6, R30 ;  /* 0x00000006021e7c25 */ /* 0x000fc8000f8e001e */
[----:B------:R-:W-:-:S04]  /*9910*/  IMAD R3, R0, UR6, RZ ;  /* 0x0000000600037c24 */ /* 0x000fc8000f8e02ff */
[----:B------:R-:W-:Y:S01]  /*9920*/  IMAD R3, R2, UR7, R3 ;  /* 0x0000000702037c24 */ /* 0x000fe2000f8e0203 */
[----:B------:R-:W-:Y:S02]  /*9930*/  ULDC.64 UR6, c[0x0][0x280] ;  /* 0x0000a00000067ab9 */ /* 0x000fe40000000a00 */
[----:B------:R-:W-:Y:S02]  /*9940*/  LEA R2, P0, R30, UR6, 0x1 ;  /* 0x000000061e027c11 */ /* 0x000fe4000f8008ff */
[----:B------:R-:W-:-:S04]  /*9950*/  IADD3 R3, R31, R3, RZ ;  /* 0x000000031f037210 */ /* 0x000fc80007ffe0ff */
[----:B------:R-:W-:-:S05]  /*9960*/  LEA.HI.X R3, R30, UR7, R3, 0x1, P0 ;  /* 0x000000071e037c11 */ /* 0x000fca00080f0c03 */
[----:B--2---:R2:W-:Y:S04]  /*9970*/  STG.E.128 desc[UR18][R2.64], R20 ;  /* 0x0000001402007986 */ /* 0x0045e8000c101d12 */
[----:B------:R2:W-:Y:S04]  /*9980*/  STG.E.128 desc[UR18][R2.64+0x80], R12 ;  /* 0x0000800c02007986 */ /* 0x0005e8000c101d12 */
[----:B-1----:R2:W-:Y:S04]  /*9990*/  STG.E.128 desc[UR18][R2.64+0x100], R8 ;  /* 0x0001000802007986 */ /* 0x0025e8000c101d12 */
[----:B---3--:R2:W-:Y:S02]  /*99a0*/  STG.E.128 desc[UR18][R2.64+0x180], R4 ;  /* 0x0001800402007986 */ /* 0x0085e4000c101d12 */
.L_x_17:
[----:B------:R-:W-:Y:S05]  /*99b0*/  BSYNC B0 ;  /* 0x0000000000007941 */ /* 0x000fea0003800000 */
.L_x_16:
[----:B--2---:R2:W2:Y:S01]  /*99c0*/  LDS.128 R20, [R240+0x1000] ;  /* 0x00100000f0147984 */ /* 0x0044a20000000c00 */
[----:B------:R-:W-:Y:S03]  /*99d0*/  BSSY B0, `(.L_x_18) ;  /* 0x0000015000007945 */ /* 0x000fe60003800000 */
[----:B------:R2:W2:Y:S04]  /*99e0*/  LDS.128 R12, [R240+0x3000] ;  /* 0x00300000f00c7984 */ /* 0x0004a80000000c00 */
[----:B-1----:R1:W1:Y:S04]  /*99f0*/  LDS.128 R8, [R240+0x5000] ;  /* 0x00500000f0087984 */ /* 0x0022680000000c00 */
[----:B---3--:R3:W1:Y:S01]  /*9a00*/  LDS.128 R4, [R240+0x7000] ;  /* 0x00700000f0047984 */ /* 0x0086620000000c00 */
        /* <DEDUP_REMOVED lines=16> */
[----:B------:R2:W-:Y:S02]  /*9b10*/  STG.E.128 desc[UR18][R2.64+0x180], R4 ;  /* 0x0001800402007986 */ /* 0x0005e4000c101d12 */
.L_x_19:
[----:B------:R-:W-:Y:S05]  /*9b20*/  BSYNC B0 ;  /* 0x0000000000007941 */ /* 0x000fea0003800000 */
.L_x_18:
[----:B-12---:R1:W2:Y:S04]  /*9b30*/  LDS.128 R8, [R240+0x3800] ;  /* 0x00380000f0087984 */ /* 0x0062a80000000c00 */
[----:B------:R1:W1:Y:S04]  /*9b40*/  LDS.128 R4, [R240+0x5800] ;  /* 0x00580000f0047984 */ /* 0x0002680000000c00 */
[----:B------:R1:W1:Y:S01]  /*9b50*/  LDS.128 R12, [R240+0x7800] ;  /* 0x00780000f00c7984 */ /* 0x0002620000000c00 */
[----:B------:R-:W-:Y:S05]  /*9b60*/  @P1 EXIT ;  /* 0x000000000000194d */ /* 0x000fea0003800000 */
        /* <DEDUP_REMOVED lines=12> */
[----:B------:R-:W-:Y:S04]  /*9c30*/  STG.E.128 desc[UR18][R2.64], R16 ;  /* 0x0000001002007986 */ /* 0x000fe8000c101d12 */
[----:B--2---:R-:W-:Y:S04]  /*9c40*/  STG.E.128 desc[UR18][R2.64+0x80], R8 ;  /* 0x0000800802007986 */ /* 0x004fe8000c101d12 */
[----:B-1----:R-:W-:Y:S04]  /*9c50*/  STG.E.128 desc[UR18][R2.64+0x100], R4 ;  /* 0x0001000402007986 */ /* 0x002fe8000c101d12 */
[----:B------:R-:W-:Y:S01]  /*9c60*/  STG.E.128 desc[UR18][R2.64+0x180], R12 ;  /* 0x0001800c02007986 */ /* 0x000fe2000c101d12 */
[----:B------:R-:W-:Y:S05]  /*9c70*/  EXIT ;  /* 0x000000000000794d */ /* 0x000fea0003800000 */
.L_x_2:
[----:B------:R-:W-:Y:S01]  /*9c80*/  UISETP.NE.AND UP0, UPT, UR14, -0x1, UPT ;  /* 0xffffffff0e00788c */ /* 0x000fe2000bf05270 */
[----:B------:R-:W-:Y:S01]  /*9c90*/  SHF.R.S32.HI R3, RZ, 0x1f, R4 ;  /* 0x0000001fff037819 */ /* 0x000fe20000011404 */
[----:B------:R-:W-:Y:S01]  /*9ca0*/  ULDC.U8 UR10, c[0x0][0x3d9] ;  /* 0x0000f640000a7ab9 */ /* 0x000fe20000000000 */
[----:B------:R-:W-:Y:S01]  /*9cb0*/  UIADD3 UR16, -UR9, UR16, URZ ;  /* 0x0000001009107290 */ /* 0x000fe2000fffe13f */
[----:B------:R-:W-:Y:S01]  /*9cc0*/  LOP3.LUT P3, RZ, R4, 0x7, RZ, 0xc0, !PT ;  /* 0x0000000704ff7812 */ /* 0x000fe2000786c0ff */
[----:B------:R-:W-:Y:S01]  /*9cd0*/  UISETP.NE.AND UP2, UPT, UR10, URZ, UPT ;  /* 0x0000003f0a00728c */ /* 0x000fe2000bf45270 */
[----:B------:R-:W-:Y:S01]  /*9ce0*/  LEA.HI R8, R3, R4, RZ, 0x3 ;  /* 0x0000000403087211 */ /* 0x000fe200078f18ff */
[----:B------:R-:W-:Y:S01]  /*9cf0*/  UMOV UR24, URZ ;  /* 0x0000003f00187c82 */ /* 0x000fe20008000000 */
[----:B------:R-:W-:Y:S01]  /*9d00*/  UMOV UR25, URZ ;  /* 0x0000003f00197c82 */ /* 0x000fe20008000000 */
[----:B------:R-:W-:Y:S01]  /*9d10*/  IMAD.U32 R7, RZ, RZ, UR15 ;  /* 0x0000000fff077e24 */ /* 0x000fe2000f8e00ff */
[----:B------:R-:W-:Y:S01]  /*9d20*/  LOP3.LUT R3, R8, 0x1ffffff8, RZ, 0xc0, !PT ;  /* 0x1ffffff808037812 */ /* 0x000fe200078ec0ff */
[----:B------:R-:W-:Y:S01]  /*9d30*/  @!UP0 USHF.R.S32.HI UR11, URZ, 0x1f, UR23 ;  /* 0x0000001f3f0b8899 */ /* 0x000fe20008011417 */
[----:B------:R-:W-:Y:S01]  /*9d40*/  SHF.R.S32.HI R8, RZ, 0x3, R8 ;  /* 0x00000003ff087819 */ /* 0x000fe20000011408 */
[----:B------:R-:W-:Y:S01]  /*9d50*/  @UP0 ULDC.64 UR6, c[0x0][0x298] ;  /* 0x0000a60000060ab9 */ /* 0x000fe20000000a00 */
[----:B------:R-:W-:Y:S01]  /*9d60*/  @!UP0 ULDC.64 UR4, c[0x0][0x290] ;  /* 0x0000a40000048ab9 */ /* 0x000fe20000000a00 */
[----:B------:R-:W-:Y:S01]  /*9d70*/  @UP0 UIMAD.WIDE.U32 UR12, UR14, UR6, URZ ;  /* 0x000000060e0c02a5 */ /* 0x000fe2000f8e003f */
[----:B------:R-:W-:Y:S01]  /*9d80*/  IMAD.IADD R0, R4, 0x1, -R3 ;  /* 0x0000000104007824 */ /* 0x000fe200078e0a03 */
[----:B------:R-:W-:Y:S01]  /*9d90*/  @!UP0 UIMAD UR6, UR11, UR4, URZ ;  /* 0x000000040b0682a4 */ /* 0x000fe2000f8e023f */
[----:B------:R-:W-:Y:S01]  /*9da0*/  ISETP.GE.AND P4, PT, R8, UR16, PT ;  /* 0x0000001008007c0c */ /* 0x000fe2000bf86270 */
[----:B------:R-:W-:Y:S01]  /*9db0*/  @!UP0 UIMAD.WIDE.U32 UR20, UR23, UR4, URZ ;  /* 0x00000004171482a5 */ /* 0x000fe2000f8e003f */
[----:B------:R-:W-:Y:S01]  /*9dc0*/  IMAD.SHL.U32 R0, R0, 0x8, RZ ;  /* 0x0000000800007824 */ /* 0x000fe200078e00ff */
[----:B------:R-:W-:Y:S01]  /*9dd0*/  @!UP0 UIMAD UR6, UR23, UR5, UR6 ;  /* 0x00000005170682a4 */ /* 0x000fe2000f8e0206 */
[----:B------:R-:W-:Y:S01]  /*9de0*/  SHF.R.S32.HI R9, RZ, 0x1f, R8 ;  /* 0x0000001fff097819 */ /* 0x000fe20000011408 */
[----:B------:R-:W-:Y:S01]  /*9df0*/  @UP0 UIMAD UR7, UR14, UR7, UR13 ;  /* 0x000000070e0702a4 */ /* 0x000fe2000f8e020d */
[C---:B------:R-:W-:Y:S01]  /*9e00*/  VIADD R5, R8.reuse, 0x10 ;  /* 0x0000001008057836 */ /* 0x040fe20000000000 */
[----:B------:R-:W-:Y:S01]  /*9e10*/  @!UP0 UIADD3 UR7, UR21, UR6, URZ ;  /* 0x0000000615078290 */ /* 0x000fe2000fffe03f */
[----:B------:R-:W-:Y:S01]  /*9e20*/  VIADD R4, R8, 0x20 ;  /* 0x0000002008047836 */ /* 0x000fe20000000000 */
[----:B------:R-:W-:Y:S01]  /*9e30*/  ULDC.U8 UR13, c[0x0][0x3d8] ;  /* 0x0000f600000d7ab9 */ /* 0x000fe20000000000 */
[----:B------:R-:W-:Y:S01]  /*9e40*/  @!UP0 UMOV UR12, UR20 ;  /* 0x00000014000c8c82 */ /* 0x000fe20008000000 */
[----:B------:R-:W-:Y:S01]  /*9e50*/  @UP2 ULDC.64 UR4, c[0x0][0x2c0] ;  /* 0x0000b00000042ab9 */ /* 0x000fe20000000a00 */
[----:B------:R-:W-:Y:S01]  /*9e60*/  UISETP.NE.AND UP0, UPT, UR13, URZ, !UP2 ;  /* 0x0000003f0d00728c */ /* 0x000fe2000d705270 */
[C---:B------:R-:W-:Y:S01]  /*9e70*/  IADD3 R2, P0, R0.reuse, UR12, RZ ;  /* 0x0000000c00027c10 */ /* 0x040fe2000ff1e0ff */
[----:B------:R-:W-:Y:S01]  /*9e80*/  USHF.R.S32.HI UR11, URZ, 0x1f, UR8 ;  /* 0x0000001f3f0b7899 */ /* 0x000fe20008011408 */
[----:B------:R-:W-:Y:S01]  /*9e90*/  BSSY B0, `(.L_x_20) ;  /* 0x0000035000007945 */ /* 0x000fe20003800000 */
[----:B------:R-:W-:Y:S01]  /*9ea0*/  UISETP.NE.AND UP3, UPT, UR13, URZ, UPT ;  /* 0x0000003f0d00728c */ /* 0x000fe2000bf65270 */
[----:B------:R-:W-:Y:S01]  /*9eb0*/  LEA.HI.X.SX32 R3, R0, UR7, 0x1, P0 ;  /* 0x0000000700037c11 */ /* 0x000fe200080f0eff */
[----:B------:R-:W-:Y:S01]  /*9ec0*/  @UP2 UIMAD UR17, UR5, UR4, URZ ;  /* 0x00000004051122a4 */ /* 0x000fe2000f8e023f */
[C---:B------:R-:W-:Y:S01]  /*9ed0*/  VIADD R0, R8.reuse, 0x30 ;  /* 0x0000003008007836 */ /* 0x040fe20000000000 */
[----:B------:R-:W-:Y:S01]  /*9ee0*/  UISETP.NE.OR UP3, UPT, UR10, URZ, !UP3 ;  /* 0x0000003f0a00728c */ /* 0x000fe2000df65670 */
[----:B------:R-:W-:Y:S01]  /*9ef0*/  ISETP.GE.OR P6, PT, R8, UR16, P3 ;  /* 0x0000001008007c0c */ /* 0x000fe20009fc6670 */
[----:B------:R-:W-:Y:S01]  /*9f00*/  ULDC.64 UR4, c[0x0][0x2a0] ;  /* 0x0000a80000047ab9 */ /* 0x000fe20000000a00 */
[----:B------:R-:W-:Y:S01]  /*9f10*/  @!UP2 ULDC UR7, c[0x0][0x270] ;  /* 0x00009c000007aab9 */ /* 0x000fe20000000800 */
[----:B------:R-:W-:Y:S01]  /*9f20*/  UIMAD UR11, UR11, UR4, URZ ;  /* 0x000000040b0b72a4 */ /* 0x000fe2000f8e023f */
[----:B------:R-:W-:Y:S01]  /*9f30*/  IMAD.U32 R10, RZ, RZ, UR4 ;  /* 0x00000004ff0a7e24 */ /* 0x000fe2000f8e00ff */
[----:B------:R-:W-:Y:S01]  /*9f40*/  UISETP.NE.OR UP1, UPT, UR14, -0x1, UP3 ;  /* 0xffffffff0e00788c */ /* 0x000fe20009f25670 */
[----:B------:R-:W-:Y:S01]  /*9f50*/  ISETP.GE.AND P0, PT, R5, UR16, PT ;  /* 0x0000001005007c0c */ /* 0x000fe2000bf06270 */
[----:B------:R-:W-:Y:S01]  /*9f60*/  @!UP2 ULDC UR4, c[0x0][0x2c4] ;  /* 0x0000b1000004aab9 */ /* 0x000fe20000000800 */
[----:B------:R-:W-:Y:S01]  /*9f70*/  UIMAD UR5, UR8, UR5, UR11 ;  /* 0x00000005080572a4 */ /* 0x000fe2000f8e020b */
[----:B------:R-:W-:Y:S01]  /*9f80*/  IMAD.WIDE.U32 R10, R10, UR8, R2 ;  /* 0x000000080a0a7c25 */ /* 0x000fe2000f8e0002 */
[----:B------:R-:W-:Y:S01]  /*9f90*/  @UP0 ULDC UR4, c[0x0][0x2e4] ;  /* 0x0000b90000040ab9 */ /* 0x000fe20000000800 */
[----:B------:R-:W-:Y:S01]  /*9fa0*/  @UP2 UMOV UR11, 0x1 ;  /* 0x00000001000b2882 */ /* 0x000fe20000000000 */
[----:B------:R-:W-:Y:S01]  /*9fb0*/  @!UP2 UIMAD UR11, UR4, UR7, URZ ;  /* 0x00000007040ba2a4 */ /* 0x000fe2000f8e023f */
[----:B------:R-:W-:Y:S01]  /*9fc0*/  ISETP.GE.AND P2, PT, R4, UR16, PT ;  /* 0x0000001004007c0c */ /* 0x000fe2000bf46270 */
[----:B------:R-:W-:Y:S01]  /*9fd0*/  @!UP3 ULDC UR10, c[0x0][0x2c4] ;  /* 0x0000b100000abab9 */ /* 0x000fe20000000800 */
[----:B------:R-:W-:Y:S01]  /*9fe0*/  @UP2 ULDC UR6, c[0x0][0x2c0] ;  /* 0x0000b00000062ab9 */ /* 0x000fe20000000800 */
[----:B------:R-:W-:Y:S01]  /*9ff0*/  UIMAD UR11, UR23, UR11, URZ ;  /* 0x0000000b170b72a4 */ /* 0x000fe2000f8e023f */
[----:B------:R-:W-:Y:S01]  /*a000*/  VIADD R13, R11, UR5 ;  /* 0x000000050b0d7c36 */ /* 0x000fe20008000000 */
[----:B------:R-:W-:Y:S01]  /*a010*/  @!UP1 UIMAD UR14, UR23, UR10, URZ ;  /* 0x0000000a170e92a4 */ /* 0x000fe2000f8e023f */
[----:B------:R-:W-:Y:S01]  /*a020*/  ISETP.GE.AND P1, PT, R0, UR16, PT ;  /* 0x0000001000007c0c */ /* 0x000fe2000bf26270 */
[----:B------:R-:W-:Y:S01]  /*a030*/  USEL UR11, UR11, URZ, UP3 ;  /* 0x0000003f0b0b7287 */ /* 0x000fe20009800000 */
[----:B------:R-:W-:Y:S01]  /*a040*/  ISETP.GE.OR P5, PT, R5, UR16, P3 ;  /* 0x0000001005007c0c */ /* 0x000fe20009fa6670 */
[----:B------:R-:W-:Y:S01]  /*a050*/  @!UP2 UMOV UR6, 0x1 ;  /* 0x000000010006a882 */ /* 0x000fe20000000000 */
[----:B------:R-:W-:Y:S01]  /*a060*/  @!UP2 UMOV UR17, UR4 ;  /* 0x000000040011ac82 */ /* 0x000fe20008000000 */
[----:B------:R-:W-:Y:S01]  /*a070*/  UIMAD UR7, UR9, UR6, URZ ;  /* 0x00000006090772a4 */ /* 0x000fe2000f8e023f */
[----:B------:R-:W-:Y:S01]  /*a080*/  IMAD.WIDE R6, R7, 0x40, R8 ;  /* 0x0000004007067825 */ /* 0x000fe200078e0208 */
[----:B------:R-:W-:Y:S01]  /*a090*/  UIMAD UR17, UR8, UR17, UR11 ;  /* 0x00000011081172a4 */ /* 0x000fe2000f8e020b */
[----:B------:R-:W-:Y:S01]  /*a0a0*/  @!UP3 UMOV UR24, UR14 ;  /* 0x0000000e0018bc82 */ /* 0x000fe20008000000 */
[----:B------:R-:W-:-:S02]  /*a0b0*/  USHF.R.S32.HI UR4, URZ, 0x1f, UR7 ;  /* 0x0000001f3f047899 */ /* 0x000fc40008011407 */
[----:B------:R-:W-:Y:S02]  /*a0c0*/  @!UP3 USHF.R.S32.HI UR25, URZ, 0x1f, UR14 ;  /* 0x0000001f3f19b899 */ /* 0x000fe4000801140e */
[----:B------:R-:W-:Y:S02]  /*a0d0*/  USHF.R.S32.HI UR8, URZ, 0x1f, UR17 ;  /* 0x0000001f3f087899 */ /* 0x000fe40008011411 */
[----:B------:R-:W-:-:S04]  /*a0e0*/  UIADD3 UR7, UP1, UP0, UR7, UR24, UR17 ;  /* 0x0000001807077290 */ /* 0x000fc8000f83e011 */
[----:B------:R-:W-:Y:S01]  /*a0f0*/  UIADD3.X UR24, UR4, UR25, UR8, UP1, UP0 ;  /* 0x0000001904187290 */ /* 0x000fe20008fe0408 */
[----:B------:R-:W-:Y:S11]  /*a100*/  @P4 BRA `(.L_x_21) ;  /* 0x0000000000344947 */ /* 0x000ff60003800000 */
        /* <DEDUP_REMOVED lines=9> */
[----:B------:R1:W-:Y:S04]  /*a1a0*/  STG.E.128 desc[UR18][R16.64], RZ ;  /* 0x000000ff10007986 */ /* 0x0003e8000c101d12 */
[----:B------:R1:W-:Y:S04]  /*a1b0*/  STG.E.128 desc[UR18][R16.64+0x80], RZ ;  /* 0x000080ff10007986 */ /* 0x0003e8000c101d12 */
[----:B------:R1:W-:Y:S04]  /*a1c0*/  STG.E.128 desc[UR18][R16.64+0x100], RZ ;  /* 0x000100ff10007986 */ /* 0x0003e8000c101d12 */
[----:B------:R1:W-:Y:S02]  /*a1d0*/  STG.E.128 desc[UR18][R16.64+0x180], RZ ;  /* 0x000180ff10007986 */ /* 0x0003e4000c101d12 */
.L_x_21:
[----:B------:R-:W-:Y:S05]  /*a1e0*/  BSYNC B0 ;  /* 0x0000000000007941 */ /* 0x000fea0003800000 */
.L_x_20:
[----:B------:R-:W-:Y:S01]  /*a1f0*/  BSSY B0, `(.L_x_22) ;  /* 0x0000014000007945 */ /* 0x000fe20003800000 */
[----:B------:R-:W-:Y:S02]  /*a200*/  ISETP.GE.OR P4, PT, R4, UR16, P3 ;  /* 0x0000001004007c0c */ /* 0x000fe40009f86670 */
[----:B------:R-:W-:Y:S01]  /*a210*/  ISETP.GE.OR P3, PT, R0, UR16, P3 ;  /* 0x0000001000007c0c */ /* 0x000fe20009f66670 */
[----:B------:R-:W-:-:S12]  /*a220*/  @P0 BRA `(.L_x_23) ;  /* 0x0000000000400947 */ /* 0x000fd80003800000 */
        /* <DEDUP_REMOVED lines=9> */
[----:B-1----:R-:W-:Y:S02]  /*a2c0*/  LEA R16, P0, R14, UR4, 0x1 ;  /* 0x000000040e107c11 */ /* 0x002fe4000f8008ff */
[----:B------:R-:W-:-:S04]  /*a2d0*/  IADD3 R2, R2, R15, RZ ;  /* 0x0000000f02027210 */ /* 0x000fc80007ffe0ff */
[----:B------:R-:W-:-:S05]  /*a2e0*/  LEA.HI.X R17, R14, UR5, R2, 0x1, P0 ;  /* 0x000000050e117c11 */ /* 0x000fca00080f0c02 */
[----:B------:R2:W-:Y:S04]  /*a2f0*/  STG.E.128 desc[UR18][R16.64], RZ ;  /* 0x000000ff10007986 */ /* 0x0005e8000c101d12 */
[----:B------:R2:W-:Y:S04]  /*a300*/  STG.E.128 desc[UR18][R16.64+0x80], RZ ;  /* 0x000080ff10007986 */ /* 0x0005e8000c101d12 */
[----:B------:R2:W-:Y:S04]  /*a310*/  STG.E.128 desc[UR18][R16.64+0x100], RZ ;  /* 0x000100ff10007986 */ /* 0x0005e8000c101d12 */
[----:B------:R2:W-:Y:S02]  /*a320*/  STG.E.128 desc[UR18][R16.64+0x180], RZ ;  /* 0x000180ff10007986 */ /* 0x0005e4000c101d12 */
.L_x_23:
[----:B------:R-:W-:Y:S05]  /*a330*/  BSYNC B0 ;  /* 0x0000000000007941 */ /* 0x000fea0003800000 */
.L_x_22:
[----:B------:R-:W-:Y:S04]  /*a340*/  BSSY B0, `(.L_x_24) ;  /* 0x0000012000007945 */ /* 0x000fe80003800000 */
        /* <DEDUP_REMOVED lines=10> */
[----:B-12---:R-:W-:Y:S02]  /*a3f0*/  LEA R16, P0, R14, UR4, 0x1 ;  /* 0x000000040e107c11 */ /* 0x006fe4000f8008ff */
[----:B------:R-:W-:-:S04]  /*a400*/  IADD3 R2, R2, R15, RZ ;  /* 0x0000000f02027210 */ /* 0x000fc80007ffe0ff */
[----:B------:R-:W-:-:S05]  /*a410*/  LEA.HI.X R17, R14, UR5, R2, 0x1, P0 ;  /* 0x000000050e117c11 */ /* 0x000fca00080f0c02 */
[----:B------:R3:W-:Y:S04]  /*a420*/  STG.E.128 desc[UR18][R16.64], RZ ;  /* 0x000000ff10007986 */ /* 0x0007e8000c101d12 */
[----:B------:R3:W-:Y:S04]  /*a430*/  STG.E.128 desc[UR18][R16.64+0x80], RZ ;  /* 0x000080ff10007986 */ /* 0x0007e8000c101d12 */
[----:B------:R3:W-:Y:S04]  /*a440*/  STG.E.128 desc[UR18][R16.64+0x100], RZ ;  /* 0x000100ff10007986 */ /* 0x0007e8000c101d12 */
[----:B------:R3:W-:Y:S02]  /*a450*/  STG.E.128 desc[UR18][R16.64+0x180], RZ ;  /* 0x000180ff10007986 */ /* 0x0007e4000c101d12 */
.L_x_25:
[----:B------:R-:W-:Y:S05]  /*a460*/  BSYNC B0 ;  /* 0x0000000000007941 */ /* 0x000fea0003800000 */
.L_x_24:
[----:B------:R-:W-:Y:S04]  /*a470*/  BSSY B0, `(.L_x_26) ;  /* 0x0000012000007945 */ /* 0x000fe80003800000 */
[----:B------:R-:W-:Y:S05]  /*a480*/  @P1 BRA `(.L_x_27) ;  /* 0x0000000000401947 */ /* 0x000fea0003800000 */
[----:B------:R-:W-:Y:S01]  /*a490*/  IADD3 R2, P0, R6, 0x30, RZ ;  /* 0x0000003006027810 */ /* 0x000fe20007f1e0ff */
[----:B------:R-:W-:Y:S01]  /*a4a0*/  ULDC.64 UR4, c[0x0][0x298] ;  /* 0x0000a60000047ab9 */ /* 0x000fe20000000a00 */
[----:B------:R-:W-:-:S03]  /*a4b0*/  IMAD.MOV.U32 R6, RZ, RZ, R10 ;  /* 0x000000ffff067224 */ /* 0x000fc600078e000a */
[----:B------:R-:W-:Y:S01]  /*a4c0*/  IMAD.X R3, RZ, RZ, R7, P0 ;  /* 0x000000ffff037224 */ /* 0x000fe200000e0607 */
[----:B------:R-:W-:-:S03]  /*a4d0*/  MOV R7, R13 ;  /* 0x0000000d00077202 */ /* 0x000fc60000000f00 */
[----:B------:R-:W-:Y:S02]  /*a4e0*/  IMAD R3, R3, UR4, RZ ;  /* 0x0000000403037c24 */ /* 0x000fe4000f8e02ff */
        /* <DEDUP_REMOVED lines=10> */
.L_x_27:
[----:B------:R-:W-:Y:S05]  /*a590*/  BSYNC B0 ;  /* 0x0000000000007941 */ /* 0x000fea0003800000 */
.L_x_26:
[----:B------:R-:W-:Y:S04]  /*a5a0*/  BSSY B0, `(.L_x_28) ;  /* 0x000000a000007945 */ /* 0x000fe80003800000 */
[----:B------:R-:W-:Y:S05]  /*a5b0*/  @P6 BRA `(.L_x_29) ;  /* 0x0000000000206947 */ /* 0x000fea0003800000 */
[----:B----4-:R-:W-:Y:S01]  /*a5c0*/  IMAD R2, R8, UR6, RZ ;  /* 0x0000000608027c24 */ /* 0x010fe2000f8e02ff */
[----:B------:R-:W-:-:S04]  /*a5d0*/  ULDC.64 UR4, c[0x0][0x2b0] ;  /* 0x0000ac0000047ab9 */ /* 0x000fc80000000a00 */
[----:B------:R-:W-:-:S04]  /*a5e0*/  IADD3 R3, P0, R2, UR7, RZ ;  /* 0x0000000702037c10 */ /* 0x000fc8000ff1e0ff */
[----:B------:R-:W-:Y:S02]  /*a5f0*/  LEA.HI.X.SX32 R2, R2, UR24, 0x1, P0 ;  /* 0x0000001802027c11 */ /* 0x000fe400080f0eff */
[----:B------:R-:W-:-:S04]  /*a600*/  LEA R6, P0, R3, UR4, 0x2 ;  /* 0x0000000403067c11 */ /* 0x000fc8000f8010ff */
[----:B------:R-:W-:Y:S01]  /*a610*/  LEA.HI.X R7, R3, UR5, R2, 0x2, P0 ;  /* 0x0000000503077c11 */ /* 0x000fe200080f1402 */
[----:B------:R-:W-:-:S05]  /*a620*/  IMAD.MOV.U32 R3, RZ, RZ, 0x7f800000 ;  /* 0x7f800000ff037424 */ /* 0x000fca00078e00ff */
[----:B------:R4:W-:Y:S03]  /*a630*/  STG.E desc[UR18][R6.64], R3 ;  /* 0x0000000306007986 */ /* 0x0009e6000c101912 */
.L_x_29:
[----:B------:R-:W-:Y:S05]  /*a640*/  BSYNC B0 ;  /* 0x0000000000007941 */ /* 0x000fea0003800000 */
.L_x_28:
        /* <DEDUP_REMOVED lines=10> */
.L_x_31:
[----:B------:R-:W-:Y:S05]  /*a6f0*/  BSYNC B0 ;  /* 0x0000000000007941 */ /* 0x000fea0003800000 */
.L_x_30:
        /* <DEDUP_REMOVED lines=10> */
.L_x_33:
[----:B------:R-:W-:Y:S05]  /*a7a0*/  BSYNC B0 ;  /* 0x0000000000007941 */ /* 0x000fea0003800000 */
.L_x_32:
[----:B------:R-:W-:Y:S05]  /*a7b0*/  @P3 EXIT ;  /* 0x000000000000394d */ /* 0x000fea0003800000 */
[----:B------:R-:W-:Y:S01]  /*a7c0*/  IMAD R0, R0, UR6, RZ ;  /* 0x0000000600007c24 */ /* 0x000fe2000f8e02ff */
[----:B------:R-:W-:Y:S01]  /*a7d0*/  ULDC.64 UR4, c[0x0][0x2b0] ;  /* 0x0000ac0000047ab9 */ /* 0x000fe20000000a00 */
[----:B----4-:R-:W-:-:S03]  /*a7e0*/  IMAD.MOV.U32 R5, RZ, RZ, 0x7f800000 ;  /* 0x7f800000ff057424 */ /* 0x010fc600078e00ff */
[----:B------:R-:W-:-:S04]  /*a7f0*/  IADD3 R3, P0, R0, UR7, RZ ;  /* 0x0000000700037c10 */ /* 0x000fc8000ff1e0ff */
[----:B------:R-:W-:Y:S02]  /*a800*/  LEA.HI.X.SX32 R0, R0, UR24, 0x1, P0 ;  /* 0x0000001800007c11 */ /* 0x000fe400080f0eff */
[----:B------:R-:W-:-:S04]  /*a810*/  LEA R2, P0, R3, UR4, 0x2 ;  /* 0x0000000403027c11 */ /* 0x000fc8000f8010ff */
[----:B------:R-:W-:-:S05]  /*a820*/  LEA.HI.X R3, R3, UR5, R0, 0x2, P0 ;  /* 0x0000000503037c11 */ /* 0x000fca00080f1400 */
[----:B------:R-:W-:Y:S01]  /*a830*/  STG.E desc[UR18][R2.64], R5 ;  /* 0x0000000502007986 */ /* 0x000fe2000c101912 */
[----:B------:R-:W-:Y:S05]  /*a840*/  EXIT ;  /* 0x000000000000794d */ /* 0x000fea0003800000 */
.L_x_34:
[----:B------:R-:W-:-:S00]  /*a850*/  BRA `(.L_x_34) ;  /* 0xfffffffc00fc7947 */ /* 0x000fc0000383ffff */
[----:B------:R-:W-:-:S00]  /*a860*/  NOP ;  /* 0x0000000000007918 */ /* 0x000fc00000000000 */
        /* <DEDUP_REMOVED lines=9> */
.L_x_2387:


//--------------------- .text._ZN5flash16flash_fwd_kernelI23Flash_fwd_kernel_traitsILi256ELi64ELi64ELi4ELb0ELb0EN7cutlass10bfloat16_tE19Flash_kernel_traitsILi256ELi64ELi64ELi4ES3_EELb0ELb0ELb0ELb0ELb0ELb0ELb0ELb0EEEvNS_16Flash_fwd_paramsE --------------------------
	.section	.text._ZN5flash16flash_fwd_kernelI23Flash_fwd_kernel_traitsILi256ELi64ELi64ELi4ELb0ELb0EN7cutlass10bfloat16_tE19Flash_kernel_traitsILi256ELi64ELi64ELi4ES3_EELb0ELb0ELb0ELb0ELb0ELb0ELb0ELb0EEEvNS_16Flash_fwd_paramsE,"ax",@progbits
	.align	128
        .global         _ZN5flash16flash_fwd_kernelI23Flash_fwd_kernel_traitsILi256ELi64ELi64ELi4ELb0ELb0EN7cutlass10bfloat16_tE19Flash_kernel_traitsILi256ELi64ELi64ELi4ES3_EELb0ELb0ELb0ELb0ELb0ELb0ELb0ELb0EEEvNS_16Flash_fwd_paramsE
        .type           _ZN5flash16flash_fwd_kernelI23Flash_fwd_kernel_traitsILi256ELi64ELi64ELi4ELb0ELb0EN7cutlass10bfloat16_tE19Flash_kernel_traitsILi256ELi64ELi64ELi4ES3_EELb0ELb0ELb0ELb0ELb0ELb0ELb0ELb0EEEvNS_16Flash_fwd_paramsE,@function
        .size           _ZN5flash16flash_fwd_kernelI23Flash_fwd_kernel_traitsILi256ELi64ELi64ELi4ELb0ELb0EN7cutlass10bfloat16_tE19Flash_kernel_traitsILi256ELi64ELi64ELi4ES3_EELb0ELb0ELb0ELb0ELb0ELb0ELb0ELb0EEEvNS_16Flash_fwd_paramsE,(.L_x_2388 - _ZN5flash16flash_fwd_kernelI23Flash_fwd_kernel_traitsILi256ELi64ELi64ELi4ELb0ELb0EN7cutlass10bfloat16_tE19Flash_kernel_traitsILi256ELi64ELi64ELi4ES3_EELb0ELb0ELb0ELb0ELb0ELb0ELb0ELb0EEEvNS_16Flash_fwd_paramsE)
        .other          _ZN5flash16flash_fwd_kernelI23Flash_fwd_kernel_traitsILi256ELi64ELi64ELi4ELb0ELb0EN7cutlass10bfloat16_tE19Flash_kernel_traitsILi256ELi64ELi64ELi4ES3_EELb0ELb0ELb0ELb0ELb0ELb0ELb0ELb0EEEvNS_16Flash_fwd_paramsE,@"STO_CUDA_ENTRY STV_DEFAULT"
_ZN5flash16flash_fwd_kernelI23Flash_fwd_kernel_traitsILi256ELi64ELi64ELi4ELb0ELb0EN7cutlass10bfloat16_tE19Flash_kernel_traitsILi256ELi64ELi64ELi4ES3_EELb0ELb0ELb0ELb0ELb0ELb0ELb0ELb0EEEvNS_16Flash_fwd_paramsE:
.text._ZN5flash16flash_fwd_kernelI23Flash_fwd_kernel_traitsILi256ELi64ELi64ELi4ELb0ELb0EN7cutlass10bfloat16_tE19Flash_kernel_traitsILi256ELi64ELi64ELi4ES3_EELb0ELb0ELb0ELb0ELb0ELb0ELb0ELb0EEEvNS_16Flash_fwd_paramsE:
[----:B------:R-:W1:Y:S08]  /*0000*/  LDC R1, c[0x0][0x28] ;  /* 0x00000a00ff017b82 */ /* 0x000e700000000800 */
[----:B------:R-:W2:Y:S01]  /*0010*/  S2UR UR9, SR_CTAID.Y ;  /* 0x00000000000979c3 */ /* 0x000ea20000002600 */
[----:B------:R-:W-:Y:S01]  /*0020*/  ULDC.64 UR6, c[0x0][0x2f0] ;  /* 0x0000bc0000067ab9 */ /* 0x000fe20000000a00 */
[----:B------:R-:W-:Y:S01]  /*0030*/  ULDC.64 UR4, c[0x0][0x300] ;  /* 0x0000c00000047ab9 */ /* 0x000fe20000000a00 */
[----:B------:R-:W-:Y:S01]  /*0040*/  UISETP.NE.U32.AND UP2, UPT, UR6, URZ, UPT ;  /* 0x0000003f0600728c */ /* 0x000fe2000bf45070 */
[----:B-1----:R-:W-:Y:S01]  /*0050*/  VIADD R1, R1, 0xfffffff0 ;  /* 0xfffffff001017836 */ /* 0x002fe20000000000 */
[----:B------:R-:W-:-:S02]  /*0060*/  UISETP.NE.U32.AND UP1, UPT, UR4, URZ, UPT ;  /* 0x0000003f0400728c */ /* 0x000fc4000bf25070 */
[----:B------:R-:W-:Y:S02]  /*0070*/  UISETP.NE.AND.EX UP2, UPT, UR7, URZ, UPT, UP2 ;  /* 0x0000003f0700728c */ /* 0x000fe4000bf45320 */
[----:B------:R-:W-:Y:S01]  /*0080*/  UISETP.NE.AND.EX UP1, UPT, UR5, URZ, UPT, UP1 ;  /* 0x0000003f0500728c */ /* 0x000fe2000bf25310 */
[----:B------:R-:W-:Y:S01]  /*0090*/  ULDC.64 UR10, c[0x0][0x2f0] ;  /* 0x0000bc00000a7ab9 */ /* 0x000fe20000000a00 */
[----:B------:R-:W-:Y:S02]  /*00a0*/  ULDC.64 UR26, c[0x0][0x208] ;  /* 0x00008200001a7ab9 */ /* 0x000fe40000000a00 */
[----:B------:R-:W-:Y:S01]  /*00b0*/  PLOP3.LUT P2, PT, PT, PT, UP2, 0x80, 0x0 ;  /* 0x000000000000781c */ /* 0x000fe20003f4f028 */
[----:B------:R-:W-:Y:S01]  /*00c0*/  ULDC.U8 UR4, c[0x0][0x3c2] ;  /* 0x0000f08000047ab9 */ /* 0x000fe20000000000 */
[----:B------:R-:W-:Y:S01]  /*00d0*/  PLOP3.LUT P0, PT, PT, PT, UP1, 0x80, 0x0 ;  /* 0x000000000000781c */ /* 0x000fe20003f0f018 */
[----:B------:R-:W-:Y:S01]  /*00e0*/  ULDC.64 UR6, c[0x0][0x2f8] ;  /* 0x0000be0000067ab9 */ /* 0x000fe20000000a00 */
[----:B------:R-:W-:-:S02]  /*00f0*/  UISETP.NE.AND UP3, UPT, UR4, URZ, UPT ;  /* 0x0000003f0400728c */ /* 0x000fc4000bf65270 */
[----:B------:R-:W-:Y:S01]  /*0100*/  UISETP.EQ.U32.AND UP0, UPT, UR6, URZ, UPT ;  /* 0x0000003f0600728c */ /* 0x000fe2000bf02070 */
[----:B------:R-:W-:-:S03]  /*0110*/  ULDC.64 UR4, c[0x0][0x2f8] ;  /* 0x0000be0000047ab9 */ /* 0x000fc60000000a00 */
[----:B------:R-:W-:Y:S02]  /*0120*/  UISETP.EQ.OR.EX UP0, UPT, UR7, URZ, !UP3, UP0 ;  /* 0x0000003f0700728c */ /* 0x000fe4000df02700 */
[----:B--2---:R-:W-:-:S06]  /*0130*/  UIMAD.WIDE UR10, UR9, 0x4, UR10 ;  /* 0x00000004090a78a5 */ /* 0x004fcc000f8e020a */
[----:B------:R-:W-:Y:S02]  /*0140*/  IMAD.U32 R2, RZ, RZ, UR10 ;  /* 0x0000000aff027e24 */ /* 0x000fe4000f8e00ff */
[----:B------:R-:W-:Y:S01]  /*0150*/  IMAD.U32 R3, RZ, RZ, UR11 ;  /* 0x0000000bff037e24 */ /* 0x000fe2000f8e00ff */
[----:B------:R-:W-:Y:S02]  /*0160*/  @UP1 ULDC.64 UR10, c[0x0][0x300] ;  /* 0x0000c000000a1ab9 */ /* 0x000fe40000000a00 */
[----:B------:R-:W-:Y:S02]  /*0170*/  @UP1 UIMAD.WIDE UR10, UR9, 0x4, UR10 ;  /* 0x00000004090a18a5 */ /* 0x000fe4000f8e020a */
[----:B------:R-:W2:Y:S04]  /*0180*/  @P2 LDG.E R4, desc[UR26][R2.64] ;  /* 0x0000001a02042981 */ /* 0x000ea8000c1e1900 */
[----:B------:R1:W3:Y:S01]  /*0190*/  @P2 LDG.E R0, desc[UR26][R2.64+0x4] ;  /* 0x0000041a02002981 */ /* 0x0002e2000c1e1900 */
[----:B------:R-:W-:Y:S01]  /*01a0*/  PLOP3.LUT P1, PT, PT, PT, UP0, 0x80, 0x0 ;  /* 0x000000000000781c */ /* 0x000fe20003f2f008 */
[----:B------:R-:W-:-:S06]  /*01b0*/  UIMAD.WIDE UR4, UR9, 0x4, UR4 ;  /* 0x00000004090478a5 */ /* 0x000fcc000f8e0204 */
[----:B------:R-:W-:Y:S02]  /*01c0*/  IMAD.U32 R8, RZ, RZ, UR4 ;  /* 0x00000004ff087e24 */ /* 0x000fe4000f8e00ff */
[----:B------:R-:W-:Y:S02]  /*01d0*/  IMAD.U32 R9, RZ, RZ, UR5 ;  /* 0x00000005ff097e24 */ /* 0x000fe4000f8e00ff */
[----:B-1----:R-:W-:Y:S02]  /*01e0*/  IMAD.U32 R2, RZ, RZ, UR10 ;  /* 0x0000000aff027e24 */ /* 0x002fe4000f8e00ff */
[----:B------:R-:W-:-:S05]  /*01f0*/  IMAD.U32 R3, RZ, RZ, UR11 ;  /* 0x0000000bff037e24 */ /* 0x000fca000f8e00ff */
[----:B------:R-:W4:Y:S04]  /*0200*/  @P0 LDG.E R2, desc[UR26][R2.64] ;  /* 0x0000001a02020981 */ /* 0x000f28000c1e1900 */
[----:B------:R-:W5:Y:S01]  /*0210*/  @!P1 LDG.E R3, desc[UR26][R8.64] ;  /* 0x0000001a08039981 */ /* 0x000f62000c1e1900 */
[----:B------:R-:W-:Y:S01]  /*0220*/  UMOV UR5, 0xffffffff ;  /* 0xffffffff00057882 */ /* 0x000fe20000000000 */
[----:B------:R-:W-:Y:S01]  /*0230*/  UMOV UR15, URZ ;  /* 0x0000003f000f7c82 */ /* 0x000fe20008000000 */
[----:B------:R-:W-:Y:S01]  /*0240*/  UMOV UR4, 0xffffffff ;  /* 0xffffffff00047882 */ /* 0x000fe20000000000 */
[----:B------:R-:W1:Y:S01]  /*0250*/  S2R R6, SR_TID.X ;  /* 0x0000000000067919 */ /* 0x000e620000002100 */
[----:B------:R-:W1:Y:S08]  /*0260*/  S2UR UR16, SR_CTAID.X ;  /* 0x00000000001079c3 */ /* 0x000e700000002500 */
[----:B------:R-:W1:Y:S01]  /*0270*/  S2UR UR14, SR_CTAID.Z ;  /* 0x00000000000e79c3 */ /* 0x000e620000002700 */
[----:B--2---:R-:W-:-:S02]  /*0280*/  @P2 R2UR UR5, R4 ;  /* 0x00000000040522ca */ /* 0x004fc400000e0000 */
[----:B---3--:R-:W-:-:S13]  /*0290*/  @P2 R2UR UR17, R0 ;  /* 0x00000000001122ca */ /* 0x008fda00000e0000 */
[----:B------:R-:W-:-:S07]  /*02a0*/  @UP2 UIADD3 UR17, UR17, -UR5, URZ ;  /* 0x8000000511112290 */ /* 0x000fce000fffe03f */
[----:B------:R-:W-:Y:S01]  /*02b0*/  @!UP2 ULDC UR17, c[0x0][0x2c4] ;  /* 0x0000b1000011aab9 */ /* 0x000fe20000000800 */
[----:B----4-:R-:W-:Y:S02]  /*02c0*/  @P0 R2UR UR15, R2 ;  /* 0x00000000020f02ca */ /* 0x010fe400000e0000 */
[----:B------:R-:W-:-:S04]  /*02d0*/  ISETP.NE.U32.AND P0, PT, RZ, UR6, PT ;  /* 0x00000006ff007c0c */ /* 0x000fc8000bf05070 */
[----:B------:R-:W-:Y:S02]  /*02e0*/  ISETP.NE.AND.EX P0, PT, RZ, UR7, PT, P0 ;  /* 0x00000007ff007c0c */ /* 0x000fe4000bf05300 */
[----:B-----5:R-:W-:-:S11]  /*02f0*/  @!P1 R2UR UR4, R3 ;  /* 0x00000000030492ca */ /* 0x020fd600000e0000 */
[----:B-1----:R-:W-:Y:S05]  /*0300*/  @!P0 BRA `(.L_x_35) ;  /* 0x00000000001c8947 */ /* 0x002fea0003800000 */
[----:B------:R-:W-:-:S13]  /*0310*/  PLOP3.LUT P0, PT, PT, PT, UP3, 0x80, 0x0 ;  /* 0x000000000000781c */ /* 0x000fda0003f0f038 */
[----:B------:R-:W2:Y:S04]  /*0320*/  @P0 LDG.E R0, desc[UR26][R8.64+0x4] ;  /* 0x0000041a08000981 */ /* 0x000ea8000c1e1900 */
[----:B------:R-:W3:Y:S01]  /*0330*/  @!P0 LDG.E R8, desc[UR26][R8.64] ;  /* 0x0000001a08088981 */ /* 0x000ee2000c1e1900 */
[----:B--2---:R-:W-:-:S13]  /*0340*/  @P0 R2UR UR8, R0 ;  /* 0x00000000000802ca */ /* 0x004fda00000e0000 */
[----:B------:R-:W-:-:S07]  /*0350*/  @UP3 UIADD3 UR8, UR8, -UR4, URZ ;  /* 0x8000000408083290 */ /* 0x000fce000fffe03f */
[----:B---3--:R-:W-:Y:S01]  /*0360*/  @!P0 R2UR UR8, R8 ;  /* 0x00000000080882ca */ /* 0x008fe200000e0000 */
[----:B------:R-:W-:-:S14]  /*0370*/  BRA `(.L_x_36) ;  /* 0x0000000000047947 */ /* 0x000fdc0003800000 */
.L_x_35:
[----:B------:R-:W-:-:S05]  /*0380*/  ULDC UR8, c[0x0][0x2c8] ;  /* 0x0000b20000087ab9 */ /* 0x000fca0000000800 */
.L_x_36:
        /* <DEDUP_REMOVED lines=27> */
[----:B------:R-:W-:Y:S02]  /*0540*/  UISETP.NE.AND UP1, UPT, UR5, -0x1, UPT ;  /* 0xffffffff0500788c */ /* 0x000fe4000bf25270 */
[----:B------:R-:W-:-:S06]  /*0550*/  UISETP.NE.AND UP0, UPT, UR4, -0x1, UPT ;  /* 0xffffffff0400788c */ /* 0x000fcc000bf05270 */
[----:B------:R-:W-:-:S03]  /*0560*/  PLOP3.LUT P0, PT, PT, PT, UP0, 0x80, 0x0 ;  /* 0x000000000000781c */ /* 0x000fc60003f0f008 */
[----:B------:R-:W-:Y:S01]  /*0570*/  @UP1 ULDC.64 UR6, c[0x0][0x240] ;  /* 0x0000900000061ab9 */ /* 0x000fe20000000a00 */
[----:B------:R-:W-:Y:S02]  /*0580*/  @!UP1 USHF.R.S32.HI UR18, URZ, 0x1f, UR9 ;  /* 0x0000001f3f129899 */ /* 0x000fe40008011409 */
[----:B------:R-:W-:Y:S02]  /*0590*/  @UP1 UIMAD.WIDE.U32 UR30, UR5, UR6, URZ ;  /* 0x00000006051e12a5 */ /* 0x000fe4000f8e003f */
[----:B------:R-:W-:Y:S02]  /*05a0*/  @UP0 UIADD3 UR20, UR15, UR4, URZ ;  /* 0x000000040f140290 */ /* 0x000fe4000fffe03f */
[----:B------:R-:W-:Y:S01]  /*05b0*/  @UP1 UIMAD UR8, UR5, UR7, UR31 ;  /* 0x00000007050812a4 */ /* 0x000fe2000f8e021f */
[----:B------:R-:W-:Y:S02]  /*05c0*/  @UP0 ULDC.64 UR12, c[0x0][0x248] ;  /* 0x00009200000c0ab9 */ /* 0x000fe40000000a00 */
[----:B------:R-:W-:Y:S01]  /*05d0*/  @!UP1 ULDC.64 UR6, c[0x0][0x228] ;  /* 0x00008a0000069ab9 */ /* 0x000fe20000000a00 */
[----:B------:R-:W-:-:S02]  /*05e0*/  @UP0 UIMAD.WIDE.U32 UR24, UR20, UR12, URZ ;  /* 0x0000000c141802a5 */ /* 0x000fc4000f8e003f */
[----:B------:R-:W-:Y:S02]  /*05f0*/  @!UP1 UIMAD.WIDE.U32 UR10, UR9, UR6, URZ ;  /* 0x00000006090a92a5 */ /* 0x000fe4000f8e003f */
[----:B------:R-:W-:Y:S02]  /*0600*/  @!UP1 UIMAD UR6, UR18, UR6, URZ ;  /* 0x00000006120692a4 */ /* 0x000fe4000f8e023f */
[----:B------:R-:W-:Y:S02]  /*0610*/  @UP0 UIMAD UR20, UR20, UR13, URZ ;  /* 0x0000000d141402a4 */ /* 0x000fe4000f8e023f */
[----:B------:R-:W-:Y:S02]  /*0620*/  @!UP1 UIMAD UR7, UR9, UR7, UR6 ;  /* 0x00000007090792a4 */ /* 0x000fe4000f8e0206 */
[----:B------:R-:W-:Y:S01]  /*0630*/  @UP0 UIADD3 UR20, UR25, UR20, URZ ;  /* 0x0000001419140290 */ /* 0x000fe2000fffe03f */
[----:B------:R-:W-:Y:S01]  /*0640*/  @UP0 UMOV UR22, UR24 ;  /* 0x0000001800160c82 */ /* 0x000fe20008000000 */
[----:B------:R-:W-:Y:S01]  /*0650*/  @!UP1 UIADD3 UR8, UR11, UR7, URZ ;  /* 0x000000070b089290 */ /* 0x000fe2000fffe03f */
[----:B------:R-:W-:Y:S01]  /*0660*/  @!UP1 UMOV UR30, UR10 ;  /* 0x0000000a001e9c82 */ /* 0x000fe20008000000 */
[----:B------:R-:W-:Y:S10]  /*0670*/  @P0 BRA `(.L_x_38) ;  /* 0x0000000000340947 */ /* 0x000ff40003800000 */
[----:B------:R-:W-:Y:S01]  /*0680*/  USHF.R.S32.HI UR11, URZ, 0x1f, UR15 ;  /* 0x0000001f3f0b7899 */ /* 0x000fe2000801140f */
[----:B------:R-:W-:Y:S01]  /*0690*/  ULDC.64 UR12, c[0x0][0x248] ;  /* 0x00009200000c7ab9 */ /* 0x000fe20000000a00 */
[----:B------:R-:W-:Y:S02]  /*06a0*/  USHF.R.S32.HI UR10, URZ, 0x1f, UR9 ;  /* 0x0000001f3f0a7899 */ /* 0x000fe40008011409 */
[----:B------:R-:W-:Y:S02]  /*06b0*/  UIMAD UR11, UR11, UR12, URZ ;  /* 0x0000000c0b0b72a4 */ /* 0x000fe4000f8e023f */
[----:B------:R-:W-:Y:S02]  /*06c0*/  UIMAD.WIDE.U32 UR20, UR15, UR12, URZ ;  /* 0x0000000c0f1472a5 */ /* 0x000fe4000f8e003f */
[----:B------:R-:W-:Y:S01]  /*06d0*/  UIMAD UR11, UR15, UR13, UR11 ;  /* 0x0000000d0f0b72a4 */ /* 0x000fe2000f8e020b */
[----:B------:R-:W-:Y:S02]  /*06e0*/  ULDC.64 UR6, c[0x0][0x230] ;  /* 0x00008c0000067ab9 */ /* 0x000fe40000000a00 */
[----:B------:R-:W-:-:S02]  /*06f0*/  UIMAD UR10, UR10, UR6, URZ ;  /* 0x000000060a0a72a4 */ /* 0x000fc4000f8e023f */
[----:B------:R-:W-:Y:S02]  /*0700*/  UIADD3 UR21, UR21, UR11, URZ ;  /* 0x0000000b15157290 */ /* 0x000fe4000fffe03f */
[----:B------:R-:W-:Y:S02]  /*0710*/  UIMAD UR7, UR9, UR7, UR10 ;  /* 0x00000007090772a4 */ /* 0x000fe4000f8e020a */
[----:B------:R-:W-:-:S04]  /*0720*/  UIMAD.WIDE.U32 UR10, UR9, UR6, UR20 ;  /* 0x00000006090a72a5 */ /* 0x000fc8000f8e0014 */
[----:B------:R-:W-:-:S03]  /*0730*/  UIADD3 UR20, UR11, UR7, URZ ;  /* 0x000000070b147290 */ /* 0x000fc6000fffe03f */
[----:B------:R-:W-:-:S09]  /*0740*/  UMOV UR22, UR10 ;  /* 0x0000000a00167c82 */ /* 0x000fd20008000000 */
.L_x_38:
[----:B------:R-:W-:Y:S01]  /*0750*/  ULDC UR6, c[0x0][0x278] ;  /* 0x00009e0000067ab9 */ /* 0x000fe20000000800 */
[----:B------:R-:W1:Y:S01]  /*0760*/  S2R R2, SR_CTAID.Z ;  /* 0x0000000000027919 */ /* 0x000e620000002700 */
[----:B------:R-:W-:Y:S01]  /*0770*/  IMAD.U32 R0, RZ, RZ, UR6 ;  /* 0x00000006ff007e24 */ /* 0x000fe2000f8e00ff */
[----:B------:R-:W-:Y:S01]  /*0780*/  UMOV UR24, URZ ;  /* 0x0000003f00187c82 */ /* 0x000fe20008000000 */
[----:B------:R-:W-:Y:S01]  /*0790*/  SHF.R.S32.HI R15, RZ, 0x1f, R6 ;  /* 0x0000001fff0f7819 */ /* 0x000fe20000011406 */
[----:B------:R-:W-:Y:S01]  /*07a0*/  @UP0 UIADD3 UR4, UR15, UR4, URZ ;  /* 0x000000040f040290 */ /* 0x000fe2000fffe03f */
[----:B------:R-:W-:Y:S01]  /*07b0*/  IMAD.U32 R26, RZ, RZ, UR16 ;  /* 0x00000010ff1a7e24 */ /* 0x000fe2000f8e00ff */
[----:B------:R-:W-:Y:S02]  /*07c0*/  IABS R0, R0 ;  /* 0x0000000000007213 */ /* 0x000fe40000000000 */
[----:B------:R-:W-:Y:S02]  /*07d0*/  LEA.HI R16, R15, R6, RZ, 0x3 ;  /* 0x000000060f107211 */ /* 0x000fe400078f18ff */
[----:B------:R-:W-:-:S02]  /*07e0*/  R2UR UR10, R0 ;  /* 0x00000000000a72ca */ /* 0x000fc400000e0000 */
[----:B------:R-:W-:Y:S02]  /*07f0*/  LOP3.LUT R7, R16, 0xfffffff8, RZ, 0xc0, !PT ;  /* 0xfffffff810077812 */ /* 0x000fe400078ec0ff */
[----:B------:R-:W-:Y:S02]  /*0800*/  SHF.R.S32.HI R16, RZ, 0x3, R16 ;  /* 0x00000003ff107819 */ /* 0x000fe40000011410 */
[----:B------:R-:W-:Y:S01]  /*0810*/  LEA.HI R217, R15, R6, RZ, 0x4 ;  /* 0x000000060fd97211 */ /* 0x000fe200078f20ff */
[----:B------:R-:W-:Y:S01]  /*0820*/  IMAD.IADD R7, R6, 0x1, -R7 ;  /* 0x0000000106077824 */ /* 0x000fe200078e0a07 */
[--C-:B------:R-:W-:Y:S01]  /*0830*/  SHF.R.S32.HI R17, RZ, 0x1f, R16.reuse ;  /* 0x0000001fff117819 */ /* 0x100fe20000011410 */
[----:B------:R-:W-:Y:S02]  /*0840*/  IMAD.SHL.U32 R228, R16, 0x40, RZ ;  /* 0x0000004010e47824 */ /* 0x000fe400078e00ff */
[----:B------:R-:W-:Y:S02]  /*0850*/  IMAD.SHL.U32 R168, R7, 0x8, RZ ;  /* 0x0000000807a87824 */ /* 0x000fe400078e00ff */
[----:B------:R-:W2:Y:S01]  /*0860*/  I2F.RP R0, UR10 ;  /* 0x0000000a00007d06 */ /* 0x000ea20008209400 */
[----:B------:R-:W-:Y:S01]  /*0870*/  LOP3.LUT R228, R228, 0x1c0, RZ, 0xc0, !PT ;  /* 0x000001c0e4e47812 */ /* 0x000fe200078ec0ff */
[----:B------:R-:W-:Y:S01]  /*0880*/  IMAD.WIDE R26, R26, 0x40, R16 ;  /* 0x000000401a1a7825 */ /* 0x000fe200078e0210 */
[----:B------:R-:W-:-:S02]  /*0890*/  SHF.R.S32.HI R169, RZ, 0x1f, R168 ;  /* 0x0000001fffa97819 */ /* 0x000fc400000114a8 */
[----:B-1----:R-:W-:-:S04]  /*08a0*/  IABS R2, R2 ;  /* 0x0000000200027213 */ /* 0x002fc80000000000 */
[----:B------:R-:W-:Y:S01]  /*08b0*/  R2UR UR7, R2 ;  /* 0x00000000020772ca */ /* 0x000fe200000e0000 */
[----:B--2---:R-:W1:Y:S02]  /*08c0*/  MUFU.RCP R0, R0 ;  /* 0x0000000000007308 */ /* 0x004e640000001000 */
[----:B-1----:R-:W-:-:S06]  /*08d0*/  VIADD R0, R0, 0xffffffe ;  /* 0x0ffffffe00007836 */ /* 0x002fcc0000000000 */
[----:B------:R-:W1:Y:S02]  /*08e0*/  F2I.FTZ.U32.TRUNC.NTZ R0, R0 ;  /* 0x0000000000007305 */ /* 0x000e64000021f000 */
[----:B-1----:R-:W-:Y:S02]  /*08f0*/  R2UR UR25, R0 ;  /* 0x00000000001972ca */ /* 0x002fe400000e0000 */
[----:B------:R-:W-:Y:S02]  /*0900*/  LOP3.LUT R0, R228, 0x38, R168, 0xf8, !PT ;  /* 0x00000038e4007812 */ /* 0x000fe400078ef8a8 */
[----:B------:R-:W-:-:S04]  /*0910*/  SHF.R.U32.HI R228, RZ, 0x3, R228 ;  /* 0x00000003ffe47819 */ /* 0x000fc800000116e4 */
[----:B------:R-:W-:Y:S02]  /*0920*/  LOP3.LUT R228, R0, R228, RZ, 0x3c, !PT ;  /* 0x000000e400e47212 */ /* 0x000fe400078e3cff */
[----:B------:R-:W-:-:S03]  /*0930*/  LEA.HI R0, R15, R6, RZ, 0x6 ;  /* 0x000000060f007211 */ /* 0x000fc600078f30ff */
[----:B------:R-:W-:Y:S02]  /*0940*/  UIADD3 UR11, URZ, -UR25, URZ ;  /* 0x800000193f0b7290 */ /* 0x000fe4000fffe03f */
[----:B------:R-:W-:Y:S02]  /*0950*/  IMAD.SHL.U32 R0, R0, 0x8, RZ ;  /* 0x0000000800007824 */ /* 0x000fe400078e00ff */
[----:B------:R-:W-:-:S04]  /*0960*/  UIMAD UR11, UR11, UR10, URZ ;  /* 0x0000000a0b0b72a4 */ /* 0x000fc8000f8e023f */
[----:B------:R-:W-:-:S07]  /*0970*/  UIMAD.WIDE.U32 UR24, UR25, UR11, UR24 ;  /* 0x0000000b191872a5 */ /* 0x000fce000f8e0018 */
[----:B------:R-:W-:Y:S02]  /*0980*/  UMOV UR11, UR25 ;  /* 0x00000019000b7c82 */ /* 0x000fe40008000000 */
[----:B------:R-:W-:-:S07]  /*0990*/  UIMAD.WIDE.U32 UR24, UR11, UR7, URZ ;  /* 0x000000070b1872a5 */ /* 0x000fce000f8e003f */
[----:B------:R-:W-:Y:S01]  /*09a0*/  UMOV UR18, UR25 ;  /* 0x0000001900127c82 */ /* 0x000fe20008000000 */
[----:B------:R-:W-:Y:S02]  /*09b0*/  USHF.R.S32.HI UR25, URZ, 0x1f, UR14 ;  /* 0x0000001f3f197899 */ /* 0x000fe4000801140e */
[----:B------:R-:W-:-:S04]  /*09c0*/  UIADD3 UR11, -UR18, URZ, URZ ;  /* 0x0000003f120b7290 */ /* 0x000fc8000fffe13f */
[----:B------:R-:W-:-:S04]  /*09d0*/  UIMAD UR7, UR10, UR11, UR7 ;  /* 0x0000000b0a0772a4 */ /* 0x000fc8000f8e0207 */
[----:B------:R-:W-:-:S11]  /*09e0*/  UISETP.GT.U32.AND UP1, UPT, UR10, UR7, UPT ;  /* 0x000000070a00728c */ /* 0x000fd6000bf24070 */
[----:B------:R-:W-:Y:S02]  /*09f0*/  @!UP1 UIADD3 UR7, UR7, -UR10, URZ ;  /* 0x8000000a07079290 */ /* 0x000fe4000fffe03f */
[----:B------:R-:W-:Y:S02]  /*0a00*/  @!UP1 UIADD3 UR18, UR18, 0x1, URZ ;  /* 0x0000000112129890 */ /* 0x000fe4000fffe03f */
[----:B------:R-:W-:Y:S02]  /*0a10*/  UISETP.GE.U32.AND UP2, UPT, UR7, UR10, UPT ;  /* 0x0000000a0700728c */ /* 0x000fe4000bf46070 */
[----:B------:R-:W-:Y:S01]  /*0a20*/  ULOP3.LUT UR7, UR14, UR6, URZ, 0x3c, !UPT ;  /* 0x000000060e077292 */ /* 0x000fe2000f8e3c3f */
[----:B------:R-:W-:-:S03]  /*0a30*/  @UP0 ULDC.64 UR10, c[0x0][0x250] ;  /* 0x00009400000a0ab9 */ /* 0x000fc60000000a00 */
[----:B------:R-:W-:Y:S02]  /*0a40*/  UISETP.GE.AND UP1, UPT, UR7, URZ, UPT ;  /* 0x0000003f0700728c */ /* 0x000fe4000bf26270 */
[----:B------:R-:W-:Y:S02]  /*0a50*/  @UP0 UIMAD.WIDE.U32 UR32, UR4, UR10, URZ ;  /* 0x0000000a042002a5 */ /* 0x000fe4000f8e003f */
[----:B------:R-:W-:Y:S02]  /*0a60*/  @UP0 UIMAD UR4, UR4, UR11, URZ ;  /* 0x0000000b040402a4 */ /* 0x000fe4000f8e023f */
[----:B------:R-:W-:Y:S02]  /*0a70*/  @UP2 UIADD3 UR18, UR18, 0x1, URZ ;  /* 0x0000000112122890 */ /* 0x000fe4000fffe03f */
[----:B------:R-:W-:Y:S02]  /*0a80*/  UISETP.NE.AND UP2, UPT, UR6, URZ, UPT ;  /* 0x0000003f0600728c */ /* 0x000fe4000bf45270 */
[----:B------:R-:W-:-:S02]  /*0a90*/  @UP0 UIADD3 UR21, UR33, UR4, URZ ;  /* 0x0000000421150290 */ /* 0x000fc4000fffe03f */
[----:B------:R-:W-:Y:S01]  /*0aa0*/  @!UP1 UIADD3 UR18, -UR18, URZ, URZ ;  /* 0x0000003f12129290 */ /* 0x000fe2000fffe13f */
[----:B------:R-:W-:-:S06]  /*0ab0*/  @UP0 UMOV UR24, UR32 ;  /* 0x0000002000180c82 */ /* 0x000fcc0008000000 */
[----:B------:R-:W-:-:S04]  /*0ac0*/  @!UP2 ULOP3.LUT UR18, URZ, UR6, URZ, 0x33, !UPT ;  /* 0x000000063f12a292 */ /* 0x000fc8000f8e333f */
[----:B------:R-:W-:Y:S01]  /*0ad0*/  USHF.R.S32.HI UR4, URZ, 0x1f, UR18 ;  /* 0x0000001f3f047899 */ /* 0x000fe20008011412 */
[----:B------:R-:W-:Y:S11]  /*0ae0*/  @P0 BRA `(.L_x_39) ;  /* 0x0000000000340947 */ /* 0x000ff60003800000 */
[----:B------:R-:W-:Y:S01]  /*0af0*/  USHF.R.S32.HI UR21, URZ, 0x1f, UR15 ;  /* 0x0000001f3f157899 */ /* 0x000fe2000801140f */
[----:B------:R-:W-:Y:S01]  /*0b00*/  ULDC.64 UR10, c[0x0][0x250] ;  /* 0x00009400000a7ab9 */ /* 0x000fe20000000a00 */
[----:B------:R-:W-:Y:S02]  /*0b10*/  ULDC.64 UR6, c[0x0][0x238] ;  /* 0x00008e0000067ab9 */ /* 0x000fe40000000a00 */
[----:B------:R-:W-:Y:S02]  /*0b20*/  UIMAD UR21, UR21, UR10, URZ ;  /* 0x0000000a151572a4 */ /* 0x000fe4000f8e023f */
[----:B------:R-:W-:Y:S02]  /*0b30*/  UIMAD.WIDE.U32 UR32, UR15, UR10, URZ ;  /* 0x0000000a0f2072a5 */ /* 0x000fe4000f8e003f */
[----:B------:R-:W-:Y:S02]  /*0b40*/  UIMAD UR21, UR15, UR11, UR21 ;  /* 0x0000000b0f1572a4 */ /* 0x000fe4000f8e0215 */
[----:B------:R-:W-:-:S02]  /*0b50*/  USHF.R.S32.HI UR15, URZ, 0x1f, UR9 ;  /* 0x0000001f3f0f7899 */ /* 0x000fc40008011409 */
[----:B------:R-:W-:Y:S02]  /*0b60*/  UIADD3 UR33, UR33, UR21, URZ ;  /* 0x0000001521217290 */ /* 0x000fe4000fffe03f */
[----:B------:R-:W-:Y:S02]  /*0b70*/  UIMAD UR15, UR15, UR6, URZ ;  /* 0x000000060f0f72a4 */ /* 0x000fe4000f8e023f */
[----:B------:R-:W-:Y:S02]  /*0b80*/  UIMAD.WIDE.U32 UR32, UR9, UR6, UR32 ;  /* 0x00000006092072a5 */ /* 0x000fe4000f8e0020 */
[----:B------:R-:W-:-:S04]  /*0b90*/  UIMAD UR7, UR9, UR7, UR15 ;  /* 0x00000007090772a4 */ /* 0x000fc8000f8e020f */
[----:B------:R-:W-:Y:S01]  /*0ba0*/  UIADD3 UR21, UR33, UR7, URZ ;  /* 0x0000000721157290 */ /* 0x000fe2000fffe03f */
[----:B------:R-:W-:-:S11]  /*0bb0*/  UMOV UR24, UR32 ;  /* 0x0000002000187c82 */ /* 0x000fd60008000000 */
.L_x_39:
[----:B------:R-:W1:Y:S01]  /*0bc0*/  S2UR UR15, SR_CgaCtaId ;  /* 0x00000000000f79c3 */ /* 0x000e620000008800 */
[----:B------:R-:W-:Y:S01]  /*0bd0*/  UIADD3 UR28, -UR28, UR17, URZ ;  /* 0x000000111c1c7290 */ /* 0x000fe2000fffe13f */
[----:B------:R-:W-:Y:S01]  /*0be0*/  IADD3 R2, P0, R168, UR30, RZ ;  /* 0x0000001ea8027c10 */ /* 0x000fe2000ff1e0ff */
[----:B------:R-:W-:Y:S01]  /*0bf0*/  ULDC.64 UR6, c[0x0][0x258] ;  /* 0x0000960000067ab9 */ /* 0x000fe20000000a00 */
[----:B------:R-:W-:Y:S01]  /*0c00*/  LOP3.LUT R18, R217, 0xfffffff0, RZ, 0xc0, !PT ;  /* 0xfffffff0d9127812 */ /* 0x000fe200078ec0ff */
[----:B------:R-:W-:Y:S01]  /*0c10*/  IMAD.U32 R20, RZ, RZ, UR6 ;  /* 0x00000006ff147e24 */ /* 0x000fe2000f8e00ff */
[----:B------:R-:W-:Y:S01]  /*0c20*/  IADD3.X R3, R169, UR8, RZ, P0, !PT ;  /* 0x00000008a9037c10 */ /* 0x000fe200087fe4ff */
[----:B------:R-:W-:Y:S01]  /*0c30*/  UIMAD UR25, UR25, UR6, URZ ;  /* 0x00000006191972a4 */ /* 0x000fe2000f8e023f */
[----:B------:R-:W-:Y:S01]  /*0c40*/  ISETP.GE.AND P1, PT, R16, UR28, PT ;  /* 0x0000001c10007c0c */ /* 0x000fe2000bf26270 */
[----:B------:R-:W-:Y:S01]  /*0c50*/  IMAD.IADD R18, R6, 0x1, -R18 ;  /* 0x0000000106127824 */ /* 0x000fe200078e0a12 */
[----:B------:R-:W-:Y:S01]  /*0c60*/  ULDC.64 UR8, c[0x0][0x260] ;  /* 0x0000980000087ab9 */ /* 0x000fe20000000a00 */
[----:B------:R-:W-:Y:S01]  /*0c70*/  IMAD.WIDE.U32 R20, R20, UR14, R2 ;  /* 0x0000000e14147c25 */ /* 0x000fe2000f8e0002 */
[----:B------:R-:W-:Y:S01]  /*0c80*/  UIMAD UR14, UR14, UR7, UR25 ;  /* 0x000000070e0e72a4 */ /* 0x000fe2000f8e0219 */
[----:B------:R-:W-:Y:S01]  /*0c90*/  SHF.R.S32.HI R19, RZ, 0x4, R217 ;  /* 0x00000004ff137819 */ /* 0x000fe200000114d9 */
[----:B------:R-:W-:Y:S01]  /*0ca0*/  UMOV UR30, 0x400 ;  /* 0x00000400001e7882 */ /* 0x000fe20000000000 */
[----:B------:R-:W-:Y:S01]  /*0cb0*/  ULDC.64 UR6, c[0x0][0x268] ;  /* 0x00009a0000067ab9 */ /* 0x000fe20000000a00 */
[----:B------:R-:W-:Y:S01]  /*0cc0*/  SHF.R.S32.HI R4, RZ, 0x1f, R18 ;  /* 0x0000001fff047819 */ /* 0x000fe20000011412 */
[----:B------:R-:W-:Y:S01]  /*0cd0*/  UIMAD UR29, UR4, UR8, URZ ;  /* 0x00000008041d72a4 */ /* 0x000fe2000f8e023f */
[C---:B------:R-:W-:Y:S01]  /*0ce0*/  VIADD R14, R16.reuse, 0x10 ;  /* 0x00000010100e7836 */ /* 0x040fe20000000000 */
[----:B------:R-:W-:Y:S01]  /*0cf0*/  UIMAD UR25, UR4, UR6, URZ ;  /* 0x00000006041972a4 */ /* 0x000fe2000f8e023f */
[----:B------:R-:W-:Y:S01]  /*0d00*/  VIADD R13, R16, 0x20 ;  /* 0x00000020100d7836 */ /* 0x000fe20000000000 */
[----:B------:R-:W-:Y:S01]  /*0d10*/  LOP3.LUT R228, R228, 0xfffffe00, R0, 0xf8, !PT ;  /* 0xfffffe00e4e47812 */ /* 0x000fe200078ef800 */
[----:B------:R-:W-:Y:S01]  /*0d20*/  IMAD R5, R17, UR12, RZ ;  /* 0x0000000c11057c24 */ /* 0x000fe2000f8e02ff */
[----:B------:R-:W-:Y:S01]  /*0d30*/  LEA.HI R217, R217, R19, RZ, 0x1 ;  /* 0x00000013d9d97211 */ /* 0x000fe200078f08ff */
[----:B-1----:R-:W-:Y:S01]  /*0d40*/  ULEA UR4, UR15, UR30, 0x18 ;  /* 0x0000001e0f047291 */ /* 0x002fe2000f8ec03f */
[----:B------:R-:W-:Y:S01]  /*0d50*/  LEA.HI R4, R4, R18, RZ, 0x3 ;  /* 0x0000001204047211 */ /* 0x000fe200078f18ff */
[----:B------:R-:W-:Y:S01]  /*0d60*/  UIMAD UR9, UR18, UR9, UR29 ;  /* 0x00000009120972a4 */ /* 0x000fe2000f8e021d */
[----:B------:R-:W-:Y:S01]  /*0d70*/  VIADD R23, R21, UR14 ;  /* 0x0000000e15177c36 */ /* 0x000fe20008000000 */
[----:B------:R-:W-:Y:S01]  /*0d80*/  UIMAD UR25, UR18, UR7, UR25 ;  /* 0x00000007121972a4 */ /* 0x000fe2000f8e0219 */
[----:B------:R-:W-:Y:S01]  /*0d90*/  BSSY B0, `(.L_x_40) ;  /* 0x000003b000007945 */ /* 0x000fe20003800000 */
[----:B------:R-:W-:Y:S01]  /*0da0*/  VIADD R12, R16, 0x30 ;  /* 0x00000030100c7836 */ /* 0x000fe20000000000 */
[----:B------:R-:W-:Y:S01]  /*0db0*/  LOP3.LUT R217, R217, 0xfffffffe, RZ, 0xc0, !PT ;  /* 0xfffffffed9d97812 */ /* 0x000fe200078ec0ff */
[C---:B------:R-:W-:Y:S01]  /*0dc0*/  VIADD R230, R168.reuse, 0x80 ;  /* 0x00000080a8e67836 */ /* 0x040fe20000000000 */
[C---:B------:R-:W-:Y:S01]  /*0dd0*/  IADD3 R231, R168.reuse, 0x40, RZ ;  /* 0x00000040a8e77810 */ /* 0x040fe20007ffe0ff */
[----:B------:R-:W-:Y:S01]  /*0de0*/  VIADD R229, R168, 0xc0 ;  /* 0x000000c0a8e57836 */ /* 0x000fe20000000000 */
[----:B------:R-:W-:Y:S01]  /*0df0*/  LOP3.LUT R0, R4, 0xfffffff8, RZ, 0xc0, !PT ;  /* 0xfffffff804007812 */ /* 0x000fe200078ec0ff */
[----:B------:R-:W-:Y:S01]  /*0e00*/  IMAD.WIDE.U32 R28, R16, UR12, R168 ;  /* 0x0000000c101c7c25 */ /* 0x000fe2000f8e00a8 */
[----:B------:R-:W-:-:S02]  /*0e10*/  ISETP.GE.AND P0, PT, R14, UR28, PT ;  /* 0x0000001c0e007c0c */ /* 0x000fc4000bf06270 */
[----:B------:R-:W-:Y:S01]  /*0e20*/  ISETP.GE.AND P5, PT, R13, UR28, PT ;  /* 0x0000001c0d007c0c */ /* 0x000fe2000bfa6270 */
[----:B------:R-:W-:Y:S01]  /*0e30*/  IMAD R5, R16, UR13, R5 ;  /* 0x0000000d10057c24 */ /* 0x000fe2000f8e0205 */
[----:B------:R-:W-:Y:S01]  /*0e40*/  MOV R165, UR6 ;  /* 0x0000000600a57c02 */ /* 0x000fe20008000f00 */
[----:B------:R-:W-:Y:S01]  /*0e50*/  IMAD.U32 R166, RZ, RZ, UR8 ;  /* 0x00000008ffa67e24 */ /* 0x000fe2000f8e00ff */
[----:B------:R-:W-:Y:S01]  /*0e60*/  LEA R228, R228, UR4, 0x1 ;  /* 0x00000004e4e47c11 */ /* 0x000fe2000f8e08ff */
[----:B------:R-:W-:Y:S08]  /*0e70*/  @P1 BRA `(.L_x_41) ;  /* 0x0000000000b01947 */ /* 0x000ff00003800000 */
[----:B------:R-:W-:Y:S01]  /*0e80*/  ULDC UR7, c[0x0][0x2d0] ;  /* 0x0000b40000077ab9 */ /* 0x000fe20000000800 */
[----:B------:R-:W-:Y:S01]  /*0e90*/  ULDC.64 UR14, c[0x0][0x240] ;  /* 0x00009000000e7ab9 */ /* 0x000fe20000000a00 */
[----:B------:R-:W-:Y:S01]  /*0ea0*/  ISETP.GE.AND P4, PT, R231, UR7, PT ;  /* 0x00000007e7007c0c */ /* 0x000fe2000bf86270 */
[----:B------:R-:W-:Y:S01]  /*0eb0*/  IMAD R24, R27, UR14, RZ ;  /* 0x0000000e1b187c24 */ /* 0x000fe2000f8e02ff */
[----:B------:R-:W-:Y:S01]  /*0ec0*/  ISETP.GE.AND P6, PT, R168, UR7, PT ;  /* 0x00000007a8007c0c */ /* 0x000fe2000bfc6270 */
[----:B------:R-:W-:Y:S01]  /*0ed0*/  IMAD.MOV.U32 R22, RZ, RZ, R20 ;  /* 0x000000ffff167224 */ /* 0x000fe200078e0014 */
[----:B------:R-:W-:Y:S01]  /*0ee0*/  ISETP.GE.AND P3, PT, R230, UR7, PT ;  /* 0x00000007e6007c0c */ /* 0x000fe2000bf66270 */
[C---:B------:R-:W-:Y:S02]  /*0ef0*/  IMAD R24, R26.reuse, UR15, R24 ;  /* 0x0000000f1a187c24 */ /* 0x040fe4000f8e0218 */
[----:B------:R-:W-:-:S04]  /*0f00*/  IMAD.WIDE.U32 R30, R26, UR14, R22 ;  /* 0x0000000e1a1e7c25 */ /* 0x000fc8000f8e0016 */
[----:B------:R-:W-:Y:S02]  /*0f10*/  IMAD.IADD R24, R31, 0x1, R24 ;  /* 0x000000011f187824 */ /* 0x000fe400078e0218 */
[----:B------:R-:W1:Y:S02]  /*0f20*/  @!P4 LDC.64 R8, c[0x0][0x210] ;  /* 0x00008400ff08cb82 */ /* 0x000e640000000a00 */
[----:B------:R2:W-:Y:S06]  /*0f30*/  @P6 STS.128 [R228], RZ ;  /* 0x000000ffe4006388 */ /* 0x0005ec0000000c00 */
[----:B------:R-:W3:Y:S08]  /*0f40*/  @!P6 LDC.64 R10, c[0x0][0x210] ;  /* 0x00008400ff0aeb82 */ /* 0x000ef00000000a00 */
[----:B------:R-:W4:Y:S01]  /*0f50*/  @!P3 LDC.64 R2, c[0x0][0x210] ;  /* 0x00008400ff02bb82 */ /* 0x000f220000000a00 */
[----:B-1----:R-:W-:-:S04]  /*0f60*/  @!P4 LEA R8, P2, R30, R8, 0x1 ;  /* 0x000000081e08c211 */ /* 0x002fc800078408ff */
[C---:B------:R-:W-:Y:S02]  /*0f70*/  @!P4 LEA.HI.X R9, R30.reuse, R9, R24, 0x1, P2 ;  /* 0x000000091e09c211 */ /* 0x040fe400010f0c18 */
[----:B------:R-:W-:Y:S02]  /*0f80*/  ISETP.GE.AND P2, PT, R229, UR7, PT ;  /* 0x00000007e5007c0c */ /* 0x000fe4000bf46270 */
[----:B---3--:R-:W-:-:S04]  /*0f90*/  @!P6 LEA R10, P1, R30, R10, 0x1 ;  /* 0x0000000a1e0ae211 */ /* 0x008fc800078208ff */
[C---:B------:R-:W-:Y:S02]  /*0fa0*/  @!P6 LEA.HI.X R11, R30.reuse, R11, R24, 0x1, P1 ;  /* 0x0000000b1e0be211 */ /* 0x040fe400008f0c18 */
[----:B----4-:R-:W-:-:S03]  /*0fb0*/  @!P3 LEA R2, P1, R30, R2, 0x1 ;  /* 0x000000021e02b211 */ /* 0x010fc600078208ff */
[----:B------:R-:W-:Y:S01]  /*0fc0*/  @!PT LDS RZ, [RZ] ;  /* 0x00000000fffff984 */ /* 0x000fe20000000800 */
[----:B------:R-:W-:Y:S01]  /*0fd0*/  @!PT LDS RZ, [RZ] ;  /* 0x00000000fffff984 */ /* 0x000fe20000000800 */
[----:B------:R-:W-:Y:S01]  /*0fe0*/  @!PT LDS RZ, [RZ] ;  /* 0x00000000fffff984 */ /* 0x000fe20000000800 */
[----:B------:R2:W-:Y:S01]  /*0ff0*/  @!P6 LDGSTS.E.BYPASS.LTC128B.128 [R228], desc[UR26][R10.64] ;  /* 0x000000000ae4efae */ /* 0x0005e2000b901d5a */
[----:B------:R-:W-:-:S03]  /*1000*/  @!P3 LEA.HI.X R3, R30, R3, R24, 0x1, P1 ;  /* 0x000000031e03b211 */ /* 0x000fc600008f0c18 */
[----:B------:R2:W-:Y:S04]  /*1010*/  @P4 STS.128 [R228+0x2000], RZ ;  /* 0x002000ffe4004388 */ /* 0x0005e80000000c00 */
[----:B------:R-:W-:Y:S01]  /*1020*/  @!PT LDS RZ, [RZ] ;  /* 0x00000000fffff984 */ /* 0x000fe20000000800 */
[----:B------:R-:W-:Y:S01]  /*1030*/  @!PT LDS RZ, [RZ] ;  /* 0x00000000fffff984 */ /* 0x000fe20000000800 */
[----:B------:R-:W-:Y:S01]  /*1040*/  @!PT LDS RZ, [RZ] ;  /* 0x00000000fffff984 */ /* 0x000fe20000000800 */
[----:B------:R2:W-:Y:S04]  /*1050*/  @!P4 LDGSTS.E.BYPASS.LTC128B.128 [R228+0x2000], desc[UR26][R8.64+0x80] ;  /* 0x0200008008e4cfae */ /* 0x0005e8000b901d5a */
[----:B------:R2:W-:Y:S04]  /*1060*/  @P3 STS.128 [R228+0x4000], RZ ;  /* 0x004000ffe4003388 */ /* 0x0005e80000000c00 */
[----:B------:R-:W-:Y:S01]  /*1070*/  @!PT LDS RZ, [RZ] ;  /* 0x00000000fffff984 */ /* 0x000fe20000000800 */
[----:B------:R-:W-:Y:S01]  /*1080*/  @!PT LDS RZ, [RZ] ;  /* 0x00000000fffff984 */ /* 0x000fe20000000800 */
[----:B------:R-:W-:Y:S01]  /*1090*/  @!PT LDS RZ, [RZ] ;  /* 0x00000000fffff984 */ /* 0x000fe20000000800 */
[----:B------:R2:W-:Y:S04]  /*10a0*/  @!P3 LDGSTS.E.BYPASS.LTC128B.128 [R228+0x4000], desc[UR26][R2.64+0x100] ;  /* 0x0400010002e4bfae */ /* 0x0005e8000b901d5a */
[----:B------:R2:W-:Y:S01]  /*10b0*/  @P2 STS.128 [R228+0x6000], RZ ;  /* 0x006000ffe4002388 */ /* 0x0005e20000000c00 */
[----:B------:R-:W-:Y:S05]  /*10c0*/  @P2 BRA `(.L_x_41) ;  /* 0x00000000001c2947 */ /* 0x000fea0003800000 */
[----:B------:R-:W-:Y:S02]  /*10d0*/  ULDC.64 UR14, c[0x0][0x210] ;  /* 0x00008400000e7ab9 */ /* 0x000fe40000000a00 */
[----:B--2---:R-:W-:-:S04]  /*10e0*/  LEA R2, P1, R30, UR14, 0x1 ;  /* 0x0000000e1e027c11 */ /* 0x004fc8000f8208ff */
[----:B------:R-:W-:-:S05]  /*10f0*/  LEA.HI.X R3, R30, UR15, R24, 0x1, P1 ;  /* 0x0000000f1e037c11 */ /* 0x000fca00088f0c18 */
[----:B------:R-:W-:Y:S01]  /*1100*/  @!PT LDS RZ, [RZ] ;  /* 0x00000000fffff984 */ /* 0x000fe20000000800 */
[----:B------:R-:W-:Y:S01]  /*1110*/  @!PT LDS RZ, [RZ] ;  /* 0x00000000fffff984 */ /* 0x000fe20000000800 */
[----:B------:R-:W-:Y:S01]  /*1120*/  @!PT LDS RZ, [RZ] ;  /* 0x00000000fffff984 */ /* 0x000fe20000000800 */
[----:B------:R1:W-:Y:S04]  /*1130*/  LDGSTS.E.BYPASS.LTC128B.128 [R228+0x6000], desc[UR26][R2.64+0x180] ;  /* 0x0600018002e47fae */ /* 0x0003e8000b901d5a */
.L_x_41:
[----:B------:R-:W-:Y:S05]  /*1140*/  BSYNC B0 ;  /* 0x0000000000007941 */ /* 0x000fea0003800000 */
.L_x_40:
[----:B------:R-:W-:Y:S01]  /*1150*/  IADD3 R234, P1, R28, UR22, RZ ;  /* 0x000000161cea7c10 */ /* 0x000fe2000ff3e0ff */
[----:B-12---:R-:W-:Y:S01]  /*1160*/  IMAD R2, R17, UR10, RZ ;  /* 0x0000000a11027c24 */ /* 0x006fe2000f8e02ff */
[----:B------:R-:W-:Y:S01]  /*1170*/  BSSY B0, `(.L_x_42) ;  /* 0x0000037000007945 */ /* 0x000fe20003800000 */
[----:B------:R-:W-:Y:S01]  /*1180*/  IADD3 R0, R18, -R0, RZ ;  /* 0x8000000012007210 */ /* 0x000fe20007ffe0ff */
[----:B------:R-:W-:Y:S01]  /*1190*/  IMAD.WIDE.U32 R24, R16, UR10, R168 ;  /* 0x0000000a10187c25 */ /* 0x000fe2000f8e00a8 */
[----:B------:R-:W-:Y:S02]  /*11a0*/  ISETP.GE.AND P6, PT, R12, UR28, PT ;  /* 0x0000001c0c007c0c */ /* 0x000fe4000bfc6270 */
[----:B------:R-:W-:Y:S01]  /*11b0*/  IADD3 R217, R19, -R217, RZ ;  /* 0x800000d913d97210 */ /* 0x000fe20007ffe0ff */
[----:B------:R-:W-:Y:S01]  /*11c0*/  IMAD R18, R16, UR11, R2 ;  /* 0x0000000b10127c24 */ /* 0x000fe2000f8e0202 */
[----:B------:R-:W-:Y:S01]  /*11d0*/  IADD3.X R235, R29, UR20, R5, P1, !PT ;  /* 0x000000141deb7c10 */ /* 0x000fe20008ffe405 */
[----:B------:R-:W-:Y:S08]  /*11e0*/  @P0 BRA `(.L_x_43) ;  /* 0x0000000000bc0947 */ /* 0x000ff00003800000 */
[----:B------:R-:W-:Y:S01]  /*11f0*/  ULDC UR8, c[0x0][0x2d0] ;  /* 0x0000b40000087ab9 */ /* 0x000fe20000000800 */
[----:B------:R-:W-:Y:S01]  /*1200*/  IADD3 R19, P0, R26, 0x10, RZ ;  /* 0x000000101a137810 */ /* 0x000fe20007f1e0ff */
[----:B------:R-:W-:Y:S01]  /*1210*/  ULDC.64 UR6, c[0x0][0x240] ;  /* 0x0000900000067ab9 */ /* 0x000fe20000000a00 */
[----:B------:R-:W-:Y:S01]  /*1220*/  ISETP.GE.AND P3, PT, R231, UR8, PT ;  /* 0x00000008e7007c0c */ /* 0x000fe2000bf66270 */
[----:B------:R-:W-:Y:S01]  /*1230*/  IMAD.MOV.U32 R28, RZ, RZ, R20 ;  /* 0x000000ffff1c7224 */ /* 0x000fe200078e0014 */
[----:B------:R-:W-:Y:S01]  /*1240*/  ISETP.GE.AND P4, PT, R168, UR8, PT ;  /* 0x00000008a8007c0c */ /* 0x000fe2000bf86270 */
[----:B------:R-:W-:Y:S01]  /*1250*/  IMAD.X R5, RZ, RZ, R27, P0 ;  /* 0x000000ffff057224 */ /* 0x000fe200000e061b */
[----:B------:R-:W-:Y:S01]  /*1260*/  ISETP.GE.AND P2, PT, R230, UR8, PT ;  /* 0x00000008e6007c0c */ /* 0x000fe2000bf46270 */
[----:B------:R-:W-:Y:S02]  /*1270*/  IMAD.MOV.U32 R29, RZ, RZ, R23 ;  /* 0x000000ffff1d7224 */ /* 0x000fe400078e0017 */
[----:B------:R-:W-:-:S02]  /*1280*/  IMAD R5, R5, UR6, RZ ;  /* 0x0000000605057c24 */ /* 0x000fc4000f8e02ff */
[----:B------:R-:W-:-:S04]  /*1290*/  IMAD.WIDE.U32 R28, R19, UR6, R28 ;  /* 0x00000006131c7c25 */ /* 0x000fc8000f8e001c */
[----:B------:R-:W1:Y:S01]  /*12a0*/  @!P3 LDC.64 R8, c[0x0][0x210] ;  /* 0x00008400ff08bb82 */ /* 0x000e620000000a00 */
[----:B------:R-:W-:Y:S01]  /*12b0*/  IMAD R5, R19, UR7, R5 ;  /* 0x0000000713057c24 */ /* 0x000fe2000f8e0205 */
[----:B------:R2:W-:Y:S03]  /*12c0*/  @P4 STS.128 [R228+0x800], RZ ;  /* 0x000800ffe4004388 */ /* 0x0005e60000000c00 */
[----:B------:R-:W-:-:S03]  /*12d0*/  IMAD.IADD R5, R29, 0x1, R5 ;  /* 0x000000011d057824 */ /* 0x000fc600078e0205 */
        /* <DEDUP_REMOVED lines=11> */
[----:B------:R2:W-:Y:S01]  /*1390*/  @!P4 LDGSTS.E.BYPASS.LTC128B.128 [R228+0x800], desc[UR26][R10.64] ;  /* 0x008000000ae4cfae */ /* 0x0005e2000b901d5a */
        /* <DEDUP_REMOVED lines=20> */
.L_x_43:
[----:B------:R-:W-:Y:S05]  /*14e0*/  BSYNC B0 ;  /* 0x0000000000007941 */ /* 0x000fea0003800000 */
.L_x_42:
[----:B------:R-:W-:Y:S04]  /*14f0*/  BSSY B0, `(.L_x_44) ;  /* 0x0000031000007945 */ /* 0x000fe80003800000 */
[----:B------:R-:W-:Y:S05]  /*1500*/  @P5 BRA `(.L_x_45) ;  /* 0x0000000000bc5947 */ /* 0x000fea0003800000 */
        /* <DEDUP_REMOVED lines=11> */
[----:B--2---:R-:W2:Y:S01]  /*15c0*/  @!P5 LDC.64 R10, c[0x0][0x210] ;  /* 0x00008400ff0adb82 */ /* 0x004ea20000000a00 */
[----:B------:R-:W-:Y:S01]  /*15d0*/  IMAD R5, R19, UR7, R5 ;  /* 0x0000000713057c24 */ /* 0x000fe2000f8e0205 */
[----:B------:R3:W-:Y:S03]  /*15e0*/  @P5 STS.128 [R228+0x1000], RZ ;  /* 0x001000ffe4005388 */ /* 0x0007e60000000c00 */
[----:B------:R-:W-:-:S03]  /*15f0*/  IMAD.IADD R5, R29, 0x1, R5 ;  /* 0x000000011d057824 */ /* 0x000fc600078e0205 */
[----:B------:R-:W4:Y:S08]  /*1600*/  @!P4 LDC.64 R8, c[0x0][0x210] ;  /* 0x00008400ff08cb82 */ /* 0x000f300000000a00 */
[----:B-1----:R-:W1:Y:S01]  /*1610*/  @!P2 LDC.64 R2, c[0x0][0x210] ;  /* 0x00008400ff02ab82 */ /* 0x002e620000000a00 */
[----:B--2---:R-:W-:-:S04]  /*1620*/  @!P5 LEA R10, P0, R28, R10, 0x1 ;  /* 0x0000000a1c0ad211 */ /* 0x004fc800078008ff */
[C-C-:B------:R-:W-:Y:S02]  /*1630*/  @!P5 LEA.HI.X R11, R28.reuse, R11, R5.reuse, 0x1, P0 ;  /* 0x0000000b1c0bd211 */ /* 0x140fe400000f0c05 */
[----:B------:R-:W-:Y:S02]  /*1640*/  ISETP.GE.AND P0, PT, R229, UR8, PT ;  /* 0x00000008e5007c0c */ /* 0x000fe4000bf06270 */
[C---:B----4-:R-:W-:Y:S01]  /*1650*/  @!P4 LEA R8, P3, R28.reuse, R8, 0x1 ;  /* 0x000000081c08c211 */ /* 0x050fe200078608ff */
[----:B------:R-:W-:Y:S01]  /*1660*/  @!PT LDS RZ, [RZ] ;  /* 0x00000000fffff984 */ /* 0x000fe20000000800 */
[----:B------:R-:W-:Y:S01]  /*1670*/  @!PT LDS RZ, [RZ] ;  /* 0x00000000fffff984 */ /* 0x000fe20000000800 */
[----:B------:R-:W-:Y:S01]  /*1680*/  @!PT LDS RZ, [RZ] ;  /* 0x00000000fffff984 */ /* 0x000fe20000000800 */
[----:B------:R3:W-:Y:S03]  /*1690*/  @!P5 LDGSTS.E.BYPASS.LTC128B.128 [R228+0x1000], desc[UR26][R10.64] ;  /* 0x010000000ae4dfae */ /* 0x0007e6000b901d5a */
[C---:B------:R-:W-:Y:S01]  /*16a0*/  @!P4 LEA.HI.X R9, R28.reuse, R9, R5, 0x1, P3 ;  /* 0x000000091c09c211 */ /* 0x040fe200018f0c05 */
[----:B------:R3:W-:Y:S01]  /*16b0*/  @P4 STS.128 [R228+0x3000], RZ ;  /* 0x003000ffe4004388 */ /* 0x0007e20000000c00 */
[----:B-1----:R-:W-:-:S03]  /*16c0*/  @!P2 LEA R2, P1, R28, R2, 0x1 ;  /* 0x000000021c02a211 */ /* 0x002fc600078208ff */
        /* <DEDUP_REMOVED lines=13> */
[----:B---3--:R-:W-:-:S04]  /*17a0*/  LEA R2, P0, R28, UR6, 0x1 ;  /* 0x000000061c027c11 */ /* 0x008fc8000f8008ff */
[----:B------:R-:W-:-:S05]  /*17b0*/  LEA.HI.X R3, R28, UR7, R5, 0x1, P0 ;  /* 0x000000071c037c11 */ /* 0x000fca00080f0c05 */
[----:B------:R-:W-:Y:S01]  /*17c0*/  @!PT LDS RZ, [RZ] ;  /* 0x00000000fffff984 */ /* 0x000fe20000000800 */
[----:B------:R-:W-:Y:S01]  /*17d0*/  @!PT LDS RZ, [RZ] ;  /* 0x00000000fffff984 */ /* 0x000fe20000000800 */
[----:B------:R-:W-:Y:S01]  /*17e0*/  @!PT LDS RZ, [RZ] ;  /* 0x00000000fffff984 */ /* 0x000fe20000000800 */
[----:B------:R4:W-:Y:S04]  /*17f0*/  LDGSTS.E.BYPASS.LTC128B.128 [R228+0x7000], desc[UR26][R2.64+0x180] ;  /* 0x0700018002e47fae */ /* 0x0009e8000b901d5a */
.L_x_45:
[----:B------:R-:W-:Y:S05]  /*1800*/  BSYNC B0 ;  /* 0x0000000000007941 */ /* 0x000fea0003800000 */
.L_x_44:
        /* <DEDUP_REMOVED lines=10> */
[----:B------:R-:W-:-:S04]  /*18b0*/  IMAD.WIDE.U32 R20, R5, UR6, R20 ;  /* 0x0000000605147c25 */ /* 0x000fc8000f8e0014 */
[----:B------:R-:W-:-:S04]  /*18c0*/  IMAD R19, R19, UR6, RZ ;  /* 0x0000000613137c24 */ /* 0x000fc8000f8e02ff */
[----:B--23--:R-:W2:Y:S01]  /*18d0*/  @!P5 LDC.64 R10, c[0x0][0x210] ;  /* 0x00008400ff0adb82 */ /* 0x00cea20000000a00 */
[----:B------:R-:W-:Y:S01]  /*18e0*/  IMAD R19, R5, UR7, R19 ;  /* 0x0000000705137c24 */ /* 0x000fe2000f8e0213 */
[----:B------:R3:W-:Y:S03]  /*18f0*/  @P5 STS.128 [R228+0x1800], RZ ;  /* 0x001800ffe4005388 */ /* 0x0007e60000000c00 */
[----:B------:R-:W-:-:S03]  /*1900*/  IMAD.IADD R19, R21, 0x1, R19 ;  /* 0x0000000115137824 */ /* 0x000fc600078e0213 */
[----:B------:R-:W5:Y:S08]  /*1910*/  @!P4 LDC.64 R8, c[0x0][0x210] ;  /* 0x00008400ff08cb82 */ /* 0x000f700000000a00 */
[----:B-1--4-:R-:W1:Y:S01]  /*1920*/  @!P2 LDC.64 R2, c[0x0][0x210] ;  /* 0x00008400ff02ab82 */ /* 0x012e620000000a00 */
[----:B--2---:R-:W-:-:S04]  /*1930*/  @!P5 LEA R10, P0, R20, R10, 0x1 ;  /* 0x0000000a140ad211 */ /* 0x004fc800078008ff */
[C-C-:B------:R-:W-:Y:S02]  /*1940*/  @!P5 LEA.HI.X R11, R20.reuse, R11, R19.reuse, 0x1, P0 ;  /* 0x0000000b140bd211 */ /* 0x140fe400000f0c13 */
[----:B------:R-:W-:Y:S02]  /*1950*/  ISETP.GE.AND P0, PT, R229, UR8, PT ;  /* 0x00000008e5007c0c */ /* 0x000fe4000bf06270 */
[C---:B-----5:R-:W-:Y:S01]  /*1960*/  @!P4 LEA R8, P3, R20.reuse, R8, 0x1 ;  /* 0x000000081408c211 */ /* 0x060fe200078608ff */
        /* <DEDUP_REMOVED lines=26> */
.L_x_47:
[----:B------:R-:W-:Y:S05]  /*1b10*/  BSYNC B0 ;  /* 0x0000000000007941 */ /* 0x000fea0003800000 */
.L_x_46:
[----:B------:R-:W-:Y:S01]  /*1b20*/  ULEA.HI.SX32 UR8, UR19, 0xffffffff, 0x1a ;  /* 0xffffffff13087891 */ /* 0x000fe2000f8fd23f */
[----:B------:R-:W-:Y:S01]  /*1b30*/  IMAD.WIDE.U32 R234, R166, UR18, R234 ;  /* 0x00000012a6ea7c25 */ /* 0x000fe2000f8e00ea */
[----:B------:R-:W-:Y:S01]  /*1b40*/  USHF.L.U32 UR15, UR12, 0x6, URZ ;  /* 0x000000060c0f7899 */ /* 0x000fe2000800063f */
[----:B------:R-:W-:Y:S01]  /*1b50*/  SHF.L.U32 R22, R217, 0x3, RZ ;  /* 0x00000003d9167819 */ /* 0x000fe200000006ff */
[----:B------:R-:W-:Y:S01]  /*1b60*/  UIMAD UR30, UR8, -0x40, UR23 ;  /* 0xffffffc0081e78a4 */ /* 0x000fe2000f8e0217 */
[----:B------:R-:W-:Y:S01]  /*1b70*/  VIADD R237, R235, UR9 ;  /* 0x00000009ebed7c36 */ /* 0x000fe20008000000 */
[----:B------:R-:W-:Y:S01]  /*1b80*/  USHF.L.U64.HI UR14, UR12, 0x6, UR13 ;  /* 0x000000060c0e7899 */ /* 0x000fe2000801020d */
[----:B------:R-:W-:Y:S01]  /*1b90*/  IMAD.MOV.U32 R236, RZ, RZ, R234 ;  /* 0x000000ffffec7224 */ /* 0x000fe200078e00ea */
[----:B------:R-:W-:Y:S01]  /*1ba0*/  USHF.R.S32.HI UR31, URZ, 0x1f, UR8 ;  /* 0x0000001f3f1f7899 */ /* 0x000fe20008011408 */
[----:B------:R-:W-:Y:S01]  /*1bb0*/  IMAD.U32 R5, RZ, RZ, UR15 ;  /* 0x0000000fff057e24 */ /* 0x000fe2000f8e00ff */
[----:B------:R-:W-:Y:S01]  /*1bc0*/  ISETP.GE.AND P1, PT, R16, UR30, PT ;  /* 0x0000001e10007c0c */ /* 0x000fe2000bf26270 */
[----:B------:R-:W-:Y:S01]  /*1bd0*/  UIMAD UR6, UR14, UR8, URZ ;  /* 0x000000080e0672a4 */ /* 0x000fe2000f8e023f */
[----:B------:R-:W-:Y:S01]  /*1be0*/  IMAD.SHL.U32 R26, R7, 0x40, RZ ;  /* 0x00000040071a7824 */ /* 0x000fe200078e00ff */
[----:B------:R-:W-:Y:S01]  /*1bf0*/  BSSY B0, `(.L_x_48) ;  /* 0x0000035000007945 */ /* 0x000fe20003800000 */
[----:B------:R-:W-:Y:S01]  /*1c00*/  IMAD.SHL.U32 R19, R0, 0x40, RZ ;  /* 0x0000004000137824 */ /* 0x000fe200078e00ff */
[----:B------:R-:W-:Y:S01]  /*1c10*/  UIMAD UR6, UR31, UR15, UR6 ;  /* 0x0000000f1f0672a4 */ /* 0x000fe2000f8e0206 */
[----:B------:R-:W-:Y:S01]  /*1c20*/  IMAD.WIDE.U32 R20, R5, UR8, R236 ;  /* 0x0000000805147c25 */ /* 0x000fe2000f8e00ec */
[----:B------:R-:W-:-:S02]  /*1c30*/  LOP3.LUT R26, R26, 0x1c0, RZ, 0xc0, !PT ;  /* 0x000001c01a1a7812 */ /* 0x000fc400078ec0ff */
[----:B------:R-:W-:Y:S01]  /*1c40*/  LOP3.LUT R19, R19, 0x1c0, RZ, 0xc0, !PT ;  /* 0x000001c013137812 */ /* 0x000fe200078ec0ff */
[----:B------:R-:W-:Y:S01]  /*1c50*/  IMAD.SHL.U32 R27, R16, 0x8, RZ ;  /* 0x00000008101b7824 */ /* 0x000fe200078e00ff */
[----:B------:R-:W-:Y:S02]  /*1c60*/  IADD3 R23, R21, UR6, RZ ;  /* 0x0000000615177c10 */ /* 0x000fe4000fffe0ff */
[----:B------:R-:W-:Y:S02]  /*1c70*/  LOP3.LUT R22, R19, 0x8, R22, 0xf8, !PT ;  /* 0x0000000813167812 */ /* 0x000fe400078ef816 */
[----:B------:R-:W-:Y:S02]  /*1c80*/  LOP3.LUT R27, R26, 0x8, R27, 0xf8, !PT ;  /* 0x000000081a1b7812 */ /* 0x000fe400078ef81b */
[----:B------:R-:W-:Y:S02]  /*1c90*/  ISETP.GE.AND P0, PT, R14, UR30, PT ;  /* 0x0000001e0e007c0c */ /* 0x000fe4000bf06270 */
[----:B------:R-:W-:-:S02]  /*1ca0*/  ISETP.GE.AND P5, PT, R13, UR30, PT ;  /* 0x0000001e0d007c0c */ /* 0x000fc4000bfa6270 */
[----:B------:R-:W-:Y:S02]  /*1cb0*/  SHF.R.U32.HI R26, RZ, 0x3, R26 ;  /* 0x00000003ff1a7819 */ /* 0x000fe4000001161a */
[----:B------:R-:W-:Y:S01]  /*1cc0*/  SHF.R.U32.HI R19, RZ, 0x3, R19 ;  /* 0x00000003ff137819 */ /* 0x000fe20000011613 */
[----:B------:R-:W-:Y:S08]  /*1cd0*/  @P1 BRA `(.L_x_49) ;  /* 0x0000000000981947 */ /* 0x000ff00003800000 */
[----:B------:R-:W-:Y:S02]  /*1ce0*/  ULDC UR6, c[0x0][0x2d0] ;  /* 0x0000b40000067ab9 */ /* 0x000fe40000000800 */
[----:B------:R-:W-:Y:S02]  /*1cf0*/  ISETP.GE.AND P4, PT, R231, UR6, PT ;  /* 0x00000006e7007c0c */ /* 0x000fe4000bf86270 */
[----:B------:R-:W-:Y:S02]  /*1d00*/  ISETP.GE.AND P6, PT, R168, UR6, PT ;  /* 0x00000006a8007c0c */ /* 0x000fe4000bfc6270 */
[----:B------:R-:W-:-:S09]  /*1d10*/  ISETP.GE.AND P3, PT, R230, UR6, PT ;  /* 0x00000006e6007c0c */ /* 0x000fd2000bf66270 */
[----:B--23--:R-:W2:Y:S02]  /*1d20*/  @!P4 LDC.64 R8, c[0x0][0x218] ;  /* 0x00008600ff08cb82 */ /* 0x00cea40000000a00 */
[----:B------:R3:W-:Y:S06]  /*1d30*/  @P6 STS.128 [R228+0x8000], RZ ;  /* 0x008000ffe4006388 */ /* 0x0007ec0000000c00 */
[----:B------:R-:W5:Y:S08]  /*1d40*/  @!P6 LDC.64 R10, c[0x0][0x218] ;  /* 0x00008600ff0aeb82 */ /* 0x000f700000000a00 */
[----:B-1--4-:R-:W1:Y:S01]  /*1d50*/  @!P3 LDC.64 R2, c[0x0][0x218] ;  /* 0x00008600ff02bb82 */ /* 0x012e620000000a00 */
[----:B--2---:R-:W-:-:S04]  /*1d60*/  @!P4 LEA R8, P1, R20, R8, 0x1 ;  /* 0x000000081408c211 */ /* 0x004fc800078208ff */
[C---:B------:R-:W-:Y:S02]  /*1d70*/  @!P4 LEA.HI.X R9, R20.reuse, R9, R23, 0x1, P1 ;  /* 0x000000091409c211 */ /* 0x040fe400008f0c17 */
[----:B------:R-:W-:Y:S02]  /*1d80*/  ISETP.GE.AND P1, PT, R229, UR6, PT ;  /* 0x00000006e5007c0c */ /* 0x000fe4000bf26270 */
[----:B-----5:R-:W-:-:S04]  /*1d90*/  @!P6 LEA R10, P2, R20, R10, 0x1 ;  /* 0x0000000a140ae211 */ /* 0x020fc800078408ff */
[C---:B------:R-:W-:Y:S02]  /*1da0*/  @!P6 LEA.HI.X R11, R20.reuse, R11, R23, 0x1, P2 ;  /* 0x0000000b140be211 */ /* 0x040fe400010f0c17 */
        /* <DEDUP_REMOVED lines=25> */
.L_x_49:
[----:B------:R-:W-:Y:S05]  /*1f40*/  BSYNC B0 ;  /* 0x0000000000007941 */ /* 0x000fea0003800000 */
.L_x_48:
[----:B------:R-:W-:Y:S01]  /*1f50*/  IADD3 R232, P1, R24, UR24, RZ ;  /* 0x0000001818e87c10 */ /* 0x000fe2000ff3e0ff */
[----:B------:R-:W-:Y:S01]  /*1f60*/  USHF.L.U64.HI UR28, UR12, 0x4, UR13 ;  /* 0x000000040c1c7899 */ /* 0x000fe2000801020d */
[----:B------:R-:W-:Y:S01]  /*1f70*/  BSSY B0, `(.L_x_50) ;  /* 0x000002f000007945 */ /* 0x000fe20003800000 */
[----:B------:R-:W-:Y:S01]  /*1f80*/  USHF.L.U32 UR29, UR12, 0x4, URZ ;  /* 0x000000040c1d7899 */ /* 0x000fe2000800063f */
[----:B------:R-:W-:Y:S02]  /*1f90*/  ISETP.GE.AND P6, PT, R12, UR30, PT ;  /* 0x0000001e0c007c0c */ /* 0x000fe4000bfc6270 */
[----:B------:R-:W-:Y:S02]  /*1fa0*/  LOP3.LUT R24, R27, R26, RZ, 0x3c, !PT ;  /* 0x0000001a1b187212 */ /* 0x000fe400078e3cff */
[----:B------:R-:W-:Y:S02]  /*1fb0*/  LOP3.LUT R19, R22, R19, RZ, 0x3c, !PT ;  /* 0x0000001316137212 */ /* 0x000fe400078e3cff */
[----:B------:R-:W-:Y:S01]  /*1fc0*/  IADD3.X R233, R25, UR21, R18, P1, !PT ;  /* 0x0000001519e97c10 */ /* 0x000fe20008ffe412 */
[----:B------:R-:W-:Y:S06]  /*1fd0*/  @P0 BRA `(.L_x_51) ;  /* 0x0000000000a00947 */ /* 0x000fec0003800000 */
[----:B------:R-:W-:Y:S01]  /*1fe0*/  ULDC UR6, c[0x0][0x2d0] ;  /* 0x0000b40000067ab9 */ /* 0x000fe20000000800 */
[----:B------:R-:W-:Y:S02]  /*1ff0*/  IADD3 R25, P0, R20, UR29, RZ ;  /* 0x0000001d14197c10 */ /* 0x000fe4000ff1e0ff */
[----:B------:R-:W-:Y:S02]  /*2000*/  ISETP.GE.AND P3, PT, R231, UR6, PT ;  /* 0x00000006e7007c0c */ /* 0x000fe4000bf66270 */
[----:B------:R-:W-:Y:S02]  /*2010*/  ISETP.GE.AND P4, PT, R168, UR6, PT ;  /* 0x00000006a8007c0c */ /* 0x000fe4000bf86270 */
[----:B------:R-:W-:Y:S02]  /*2020*/  ISETP.GE.AND P2, PT, R230, UR6, PT ;  /* 0x00000006e6007c0c */ /* 0x000fe4000bf46270 */
[----:B------:R-:W-:-:S07]  /*2030*/  IADD3.X R18, R23, UR28, RZ, P0, !PT ;  /* 0x0000001c17127c10 */ /* 0x000fce00087fe4ff */
[----:B--23--:R-:W2:Y:S02]  /*2040*/  @!P3 LDC.64 R8, c[0x0][0x218] ;  /* 0x00008600ff08bb82 */ /* 0x00cea40000000a00 */
[----:B------:R3:W-:Y:S06]  /*2050*/  @P4 STS.128 [R228+0x8800], RZ ;  /* 0x008800ffe4004388 */ /* 0x0007ec0000000c00 */
[----:B------:R-:W5:Y:S08]  /*2060*/  @!P4 LDC.64 R10, c[0x0][0x218] ;  /* 0x00008600ff0acb82 */ /* 0x000f700000000a00 */
[----:B-1--4-:R-:W1:Y:S01]  /*2070*/  @!P2 LDC.64 R2, c[0x0][0x218] ;  /* 0x00008600ff02ab82 */ /* 0x012e620000000a00 */
[----:B--2---:R-:W-:-:S04]  /*2080*/  @!P3 LEA R8, P0, R25, R8, 0x1 ;  /* 0x000000081908b211 */ /* 0x004fc800078008ff */
[----:B------:R-:W-:Y:S02]  /*2090*/  @!P3 LEA.HI.X R9, R25, R9, R18, 0x1, P0 ;  /* 0x000000091909b211 */ /* 0x000fe400000f0c12 */
        /* <DEDUP_REMOVED lines=28> */
.L_x_51:
[----:B------:R-:W-:Y:S05]  /*2260*/  BSYNC B0 ;  /* 0x0000000000007941 */ /* 0x000fea0003800000 */
.L_x_50:
[----:B------:R-:W-:Y:S04]  /*2270*/  BSSY B0, `(.L_x_52) ;  /* 0x000002c000007945 */ /* 0x000fe80003800000 */
[----:B------:R-:W-:Y:S05]  /*2280*/  @P5 BRA `(.L_x_53) ;  /* 0x0000000000a85947 */ /* 0x000fea0003800000 */
[----:B------:R-:W-:Y:S01]  /*2290*/  ULDC UR6, c[0x0][0x2d0] ;  /* 0x0000b40000067ab9 */ /* 0x000fe20000000800 */
[----:B------:R-:W-:Y:S01]  /*22a0*/  IMAD.U32 R25, RZ, RZ, UR12 ;  /* 0x0000000cff197e24 */ /* 0x000fe2000f8e00ff */
[----:B------:R-:W-:Y:S01]  /*22b0*/  ISETP.GE.AND P5, PT, R168, UR6, PT ;  /* 0x00000006a8007c0c */ /* 0x000fe2000bfa6270 */
[----:B------:R-:W-:Y:S01]  /*22c0*/  IMAD.U32 R18, RZ, RZ, UR13 ;  /* 0x0000000dff127e24 */ /* 0x000fe2000f8e00ff */
[----:B------:R-:W-:Y:S02]  /*22d0*/  ISETP.GE.AND P4, PT, R231, UR6, PT ;  /* 0x00000006e7007c0c */ /* 0x000fe4000bf86270 */
[----:B------:R-:W-:Y:S02]  /*22e0*/  ISETP.GE.AND P2, PT, R230, UR6, PT ;  /* 0x00000006e6007c0c */ /* 0x000fe4000bf46270 */
[----:B------:R-:W-:-:S04]  /*22f0*/  LEA R26, P0, R25, R20, 0x5 ;  /* 0x00000014191a7211 */ /* 0x000fc800078028ff */
[----:B------:R-:W-:-:S03]  /*2300*/  LEA.HI.X R18, R25, R23, R18, 0x5, P0 ;  /* 0x0000001719127211 */ /* 0x000fc600000f2c12 */
[----:B--23--:R-:W2:Y:S01]  /*2310*/  @!P5 LDC.64 R10, c[0x0][0x218] ;  /* 0x00008600ff0adb82 */ /* 0x00cea20000000a00 */
[----:B------:R3:W-:Y:S07]  /*2320*/  @P5 STS.128 [R228+0x9000], RZ ;  /* 0x009000ffe4005388 */ /* 0x0007ee0000000c00 */
        /* <DEDUP_REMOVED lines=32> */
.L_x_53:
[----:B------:R-:W-:Y:S05]  /*2530*/  BSYNC B0 ;  /* 0x0000000000007941 */ /* 0x000fea0003800000 */
.L_x_52:
[----:B------:R-:W-:Y:S04]  /*2540*/  BSSY B0, `(.L_x_54) ;  /* 0x000002d000007945 */ /* 0x000fe80003800000 */
[----:B------:R-:W-:Y:S05]  /*2550*/  @P6 BRA `(.L_x_55) ;  /* 0x0000000000ac6947 */ /* 0x000fea0003800000 */
[----:B------:R-:W-:Y:S01]  /*2560*/  ULDC UR6, c[0x0][0x2d0] ;  /* 0x0000b40000067ab9 */ /* 0x000fe20000000800 */
[----:B------:R-:W-:Y:S01]  /*2570*/  IMAD.U32 R18, RZ, RZ, UR12 ;  /* 0x0000000cff127e24 */ /* 0x000fe2000f8e00ff */
[----:B------:R-:W-:Y:S01]  /*2580*/  ISETP.GE.AND P5, PT, R168, UR6, PT ;  /* 0x00000006a8007c0c */ /* 0x000fe2000bfa6270 */
[----:B------:R-:W-:Y:S01]  /*2590*/  IMAD.MOV.U32 R22, RZ, RZ, R20 ;  /* 0x000000ffff167224 */ /* 0x000fe200078e0014 */
[----:B------:R-:W-:Y:S01]  /*25a0*/  ISETP.GE.AND P4, PT, R231, UR6, PT ;  /* 0x00000006e7007c0c */ /* 0x000fe2000bf86270 */
[----:B------:R-:W-:Y:S01]  /*25b0*/  UIMAD UR7, UR13, 0x30, URZ ;  /* 0x000000300d0778a4 */ /* 0x000fe2000f8e023f */
[----:B------:R-:W-:Y:S01]  /*25c0*/  ISETP.GE.AND P2, PT, R230, UR6, PT ;  /* 0x00000006e6007c0c */ /* 0x000fe2000bf46270 */
[----:B------:R-:W-:-:S04]  /*25d0*/  IMAD.WIDE.U32 R22, R18, 0x30, R22 ;  /* 0x0000003012167825 */ /* 0x000fc800078e0016 */
[----:B------:R-:W-:-:S04]  /*25e0*/  VIADD R18, R23, UR7 ;  /* 0x0000000717127c36 */ /* 0x000fc80008000000 */
        /* <DEDUP_REMOVED lines=34> */
.L_x_55:
[----:B------:R-:W-:Y:S05]  /*2810*/  BSYNC B0 ;  /* 0x0000000000007941 */ /* 0x000fea0003800000 */
.L_x_54:
[----:B------:R-:W0:Y:S01]  /*2820*/  LDGDEPBAR ;  /* 0x00000000000079af */ /* 0x000e220000000000 */
[----:B------:R-:W-:Y:S01]  /*2830*/  ISETP.GE.AND P2, PT, R16, UR30, PT ;  /* 0x0000001e10007c0c */ /* 0x000fe2000bf46270 */
[----:B------:R-:W-:Y:S01]  /*2840*/  UIMAD UR6, UR31, UR10, URZ ;  /* 0x0000000a1f0672a4 */ /* 0x000fe2000f8e023f */
[----:B------:R-:W-:Y:S01]  /*2850*/  IMAD.SHL.U32 R4, R4, 0x40, RZ ;  /* 0x0000004004047824 */ /* 0x000fe200078e00ff */
[----:B------:R-:W-:Y:S01]  /*2860*/  UIMAD.WIDE.U32 UR12, UR8, UR10, URZ ;  /* 0x0000000a080c72a5 */ /* 0x000fe2000f8e003f */
[----:B------:R-:W-:Y:S01]  /*2870*/  IMAD.WIDE.U32 R232, R165, UR18, R232 ;  /* 0x00000012a5e87c25 */ /* 0x000fe2000f8e00e8 */
[----:B------:R-:W-:Y:S01]  /*2880*/  UIMAD UR6, UR8, UR11, UR6 ;  /* 0x0000000b080672a4 */ /* 0x000fe2000f8e0206 */
[----:B------:R-:W-:Y:S01]  /*2890*/  LEA.HI R218, R15, R6, RZ, 0x5 ;  /* 0x000000060fda7211 */ /* 0x000fe200078f28ff */
[----:B------:R-:W-:Y:S01]  /*28a0*/  BSSY B0, `(.L_x_56) ;  /* 0x000003b000007945 */ /* 0x000fe20003800000 */
[----:B------:R-:W-:Y:S01]  /*28b0*/  LOP3.LUT R4, R19, 0xfffffe00, R4, 0xf8, !PT ;  /* 0xfffffe0013047812 */ /* 0x000fe200078ef804 */
[----:B------:R-:W-:Y:S01]  /*28c0*/  UIADD3 UR6, UR13, UR6, URZ ;  /* 0x000000060d067290 */ /* 0x000fe2000fffe03f */
[----:B--23--:R-:W-:Y:S01]  /*28d0*/  IMAD.U32 R8, RZ, RZ, UR12 ;  /* 0x0000000cff087e24 */ /* 0x00cfe2000f8e00ff */
[----:B------:R-:W-:Y:S01]  /*28e0*/  SHF.R.S32.HI R218, RZ, 0x5, R218 ;  /* 0x00000005ffda7819 */ /* 0x000fe200000114da */
[----:B------:R-:W-:Y:S01]  /*28f0*/  VIADD R219, R233, UR25 ;  /* 0x00000019e9db7c36 */ /* 0x000fe20008000000 */
[----:B------:R-:W-:Y:S01]  /*2900*/  ISETP.GE.AND P0, PT, R14, UR30, PT ;  /* 0x0000001e0e007c0c */ /* 0x000fe2000bf06270 */
[----:B------:R-:W-:Y:S01]  /*2910*/  IMAD.U32 R9, RZ, RZ, UR13 ;  /* 0x0000000dff097e24 */ /* 0x000fe2000f8e00ff */
[----:B------:R-:W-:Y:S01]  /*2920*/  LEA R16, P1, R8, R232, 0x6 ;  /* 0x000000e808107211 */ /* 0x000fe200078230ff */
[----:B-1--4-:R-:W-:Y:S01]  /*2930*/  IMAD.U32 R2, RZ, RZ, UR6 ;  /* 0x00000006ff027e24 */ /* 0x012fe2000f8e00ff */
[----:B------:R-:W-:Y:S01]  /*2940*/  ISETP.GE.AND P5, PT, R13, UR30, PT ;  /* 0x0000001e0d007c0c */ /* 0x000fe2000bfa6270 */
[----:B------:R-:W-:-:S02]  /*2950*/  IMAD R217, R217, 0x200, R24 ;  /* 0x00000200d9d97824 */ /* 0x000fc400078e0218 */
[----:B------:R-:W-:Y:S01]  /*2960*/  IMAD R218, R218, 0x400, R4 ;  /* 0x00000400dada7824 */ /* 0x000fe200078e0204 */
[----:B------:R-:W-:Y:S01]  /*2970*/  LEA.HI.X R17, R8, R219, R2, 0x6, P1 ;  /* 0x000000db08117211 */ /* 0x000fe200008f3402 */
[----:B------:R-:W-:-:S04]  /*2980*/  DEPBAR.LE SB0, 0x0 ;  /* 0x000080000000791a */ /* 0x000fc80000000000 */
[----:B------:R-:W-:Y:S06]  /*2990*/  BAR.SYNC.DEFER_BLOCKING 0x0 ;  /* 0x0000000000007b1d */ /* 0x000fec0000010000 */
[----:B------:R1:W-:Y:S04]  /*29a0*/  @P2 STS.128 [R228+0x10000], RZ ;  /* 0x010000ffe4002388 */ /* 0x0003e80000000c00 */
[----:B------:R1:W-:Y:S04]  /*29b0*/  @P2 STS.128 [R228+0x12000], RZ ;  /* 0x012000ffe4002388 */ /* 0x0003e80000000c00 */
[----:B------:R1:W-:Y:S04]  /*29c0*/  @P2 STS.128 [R228+0x14000], RZ ;  /* 0x014000ffe4002388 */ /* 0x0003e80000000c00 */
[----:B------:R1:W-:Y:S01]  /*29d0*/  @P2 STS.128 [R228+0x16000], RZ ;  /* 0x016000ffe4002388 */ /* 0x0003e20000000c00 */
[----:B------:R-:W-:Y:S05]  /*29e0*/  @P2 BRA `(.L_x_57) ;  /* 0x0000000000982947 */ /* 0x000fea0003800000 */
[----:B------:R-:W-:Y:S02]  /*29f0*/  ULDC UR6, c[0x0][0x2d0] ;  /* 0x0000b40000067ab9 */ /* 0x000fe40000000800 */
[----:B------:R-:W-:Y:S02]  /*2a00*/  ISETP.GE.AND P4, PT, R231, UR6, PT ;  /* 0x00000006e7007c0c */ /* 0x000fe4000bf86270 */
[----:B------:R-:W-:Y:S02]  /*2a10*/  ISETP.GE.AND P6, PT, R168, UR6, PT ;  /* 0x00000006a8007c0c */ /* 0x000fe4000bfc6270 */
[----:B------:R-:W-:-:S09]  /*2a20*/  ISETP.GE.AND P3, PT, R230, UR6, PT ;  /* 0x00000006e6007c0c */ /* 0x000fd2000bf66270 */
[----:B------:R-:W2:Y:S02]  /*2a30*/  @!P4 LDC.64 R8, c[0x0][0x220] ;  /* 0x00008800ff08cb82 */ /* 0x000ea40000000a00 */
[----:B------:R3:W-:Y:S06]  /*2a40*/  @P6 STS.128 [R228+0x10000], RZ ;  /* 0x010000ffe4006388 */ /* 0x0007ec0000000c00 */
[----:B------:R-:W4:Y:S08]  /*2a50*/  @!P6 LDC.64 R10, c[0x0][0x220] ;  /* 0x00008800ff0aeb82 */ /* 0x000f300000000a00 */
[----:B------:R-:W5:Y:S01]  /*2a60*/  @!P3 LDC.64 R2, c[0x0][0x220] ;  /* 0x00008800ff02bb82 */ /* 0x000f620000000a00 */
[----:B--2---:R-:W-:-:S04]  /*2a70*/  @!P4 LEA R8, P1, R16, R8, 0x1 ;  /* 0x000000081008c211 */ /* 0x004fc800078208ff */
[C---:B------:R-:W-:Y:S02]  /*2a80*/  @!P4 LEA.HI.X R9, R16.reuse, R9, R17, 0x1, P1 ;  /* 0x000000091009c211 */ /* 0x040fe400008f0c11 */
[----:B------:R-:W-:Y:S02]  /*2a90*/  ISETP.GE.AND P1, PT, R229, UR6, PT ;  /* 0x00000006e5007c0c */ /* 0x000fe4000bf26270 */
[----:B----4-:R-:W-:-:S04]  /*2aa0*/  @!P6 LEA R10, P2, R16, R10, 0x1 ;  /* 0x0000000a100ae211 */ /* 0x010fc800078408ff */
[C---:B------:R-:W-:Y:S02]  /*2ab0*/  @!P6 LEA.HI.X R11, R16.reuse, R11, R17, 0x1, P2 ;  /* 0x0000000b100be211 */ /* 0x040fe400010f0c11 */
[----:B-----5:R-:W-:-:S03]  /*2ac0*/  @!P3 LEA R2, P2, R16, R2, 0x1 ;  /* 0x000000021002b211 */ /* 0x020fc600078408ff */
        /* <DEDUP_REMOVED lines=24> */
.L_x_57:
[----:B------:R-:W-:Y:S05]  /*2c50*/  BSYNC B0 ;  /* 0x0000000000007941 */ /* 0x000fea0003800000 */
.L_x_56:
[----:B------:R4:W-:Y:S01]  /*2c60*/  @P0 STS.128 [R228+0x10800], RZ ;  /* 0x010800ffe4000388 */ /* 0x0009e20000000c00 */
[----:B------:R-:W-:Y:S01]  /*2c70*/  BSSY B0, `(.L_x_58) ;  /* 0x0000033000007945 */ /* 0x000fe20003800000 */
[----:B------:R-:W-:Y:S02]  /*2c80*/  ISETP.GE.AND P6, PT, R12, UR30, PT ;  /* 0x0000001e0c007c0c */ /* 0x000fe4000bfc6270 */
[----:B------:R4:W-:Y:S01]  /*2c90*/  @P0 STS.128 [R228+0x12800], RZ ;  /* 0x012800ffe4000388 */ /* 0x0009e20000000c00 */
[----:B------:R-:W-:Y:S02]  /*2ca0*/  LEA R218, R218, UR4, 0x1 ;  /* 0x00000004dada7c11 */ /* 0x000fe4000f8e08ff */
[----:B------:R-:W-:Y:S01]  /*2cb0*/  LEA R217, R217, UR4, 0x1 ;  /* 0x00000004d9d97c11 */ /* 0x000fe2000f8e08ff */
[----:B------:R4:W-:Y:S04]  /*2cc0*/  @P0 STS.128 [R228+0x14800], RZ ;  /* 0x014800ffe4000388 */ /* 0x0009e80000000c00 */
[----:B------:R4:W-:Y:S01]  /*2cd0*/  @P0 STS.128 [R228+0x16800], RZ ;  /* 0x016800ffe4000388 */ /* 0x0009e20000000c00 */
[----:B------:R-:W-:Y:S05]  /*2ce0*/  @P0 BRA `(.L_x_59) ;  /* 0x0000000000ac0947 */ /* 0x000fea0003800000 */
[----:B------:R-:W-:Y:S01]  /*2cf0*/  ULDC UR6, c[0x0][0x2d0] ;  /* 0x0000b40000067ab9 */ /* 0x000fe20000000800 */
[----:B------:R-:W-:Y:S01]  /*2d00*/  USHF.L.U32 UR7, UR11, 0x4, URZ ;  /* 0x000000040b077899 */ /* 0x000fe2000800063f */
[----:B------:R-:W-:Y:S01]  /*2d10*/  ISETP.GE.AND P3, PT, R231, UR6, PT ;  /* 0x00000006e7007c0c */ /* 0x000fe2000bf66270 */
[----:B------:R-:W-:Y:S01]  /*2d20*/  UIMAD.WIDE.U32 UR12, UR10, 0x10, URZ ;  /* 0x000000100a0c78a5 */ /* 0x000fe2000f8e003f */
[----:B------:R-:W-:Y:S02]  /*2d30*/  ISETP.GE.AND P4, PT, R168, UR6, PT ;  /* 0x00000006a8007c0c */ /* 0x000fe4000bf86270 */
[----:B------:R-:W-:Y:S01]  /*2d40*/  ISETP.GE.AND P2, PT, R230, UR6, PT ;  /* 0x00000006e6007c0c */ /* 0x000fe2000bf46270 */
[----:B------:R-:W-:Y:S02]  /*2d50*/  IMAD.U32 R12, RZ, RZ, UR7 ;  /* 0x00000007ff0c7e24 */ /* 0x000fe4000f8e00ff */
[----:B------:R-:W-:-:S04]  /*2d60*/  IADD3 R13, P0, R16, UR12, RZ ;  /* 0x0000000c100d7c10 */ /* 0x000fc8000ff1e0ff */
[----:B------:R-:W-:Y:S02]  /*2d70*/  IADD3.X R12, R17, UR13, R12, P0, !PT ;  /* 0x0000000d110c7c10 */ /* 0x000fe400087fe40c */
[----:B---3--:R-:W3:Y:S02]  /*2d80*/  @!P3 LDC.64 R8, c[0x0][0x220] ;  /* 0x00008800ff08bb82 */ /* 0x008ee40000000a00 */
[----:B------:R1:W-:Y:S06]  /*2d90*/  @P4 STS.128 [R228+0x10800], RZ ;  /* 0x010800ffe4004388 */ /* 0x0003ec0000000c00 */
[----:B------:R-:W5:Y:S08]  /*2da0*/  @!P4 LDC.64 R10, c[0x0][0x220] ;  /* 0x00008800ff0acb82 */ /* 0x000f700000000a00 */
[----:B--2---:R-:W2:Y:S01]  /*2db0*/  @!P2 LDC.64 R2, c[0x0][0x220] ;  /* 0x00008800ff02ab82 */ /* 0x004ea20000000a00 */
[----:B---3--:R-:W-:-:S04]  /*2dc0*/  @!P3 LEA R8, P0, R13, R8, 0x1 ;  /* 0x000000080d08b211 */ /* 0x008fc800078008ff */
[----:B------:R-:W-:Y:S02]  /*2dd0*/  @!P3 LEA.HI.X R9, R13, R9, R12, 0x1, P0 ;  /* 0x000000090d09b211 */ /* 0x000fe400000f0c0c */
[----:B------:R-:W-:Y:S02]  /*2de0*/  ISETP.GE.AND P0, PT, R229, UR6, PT ;  /* 0x00000006e5007c0c */ /* 0x000fe4000bf06270 */
[----:B-----5:R-:W-:-:S04]  /*2df0*/  @!P4 LEA R10, P1, R13, R10, 0x1 ;  /* 0x0000000a0d0ac211 */ /* 0x020fc800078208ff */
[C---:B------:R-:W-:Y:S02]  /*2e00*/  @!P4 LEA.HI.X R11, R13.reuse, R11, R12, 0x1, P1 ;  /* 0x0000000b0d0bc211 */ /* 0x040fe400008f0c0c */
[----:B--2---:R-:W-:-:S03]  /*2e10*/  @!P2 LEA R2, P1, R13, R2, 0x1 ;  /* 0x000000020d02a211 */ /* 0x004fc600078208ff */
        /* <DEDUP_REMOVED lines=18> */
[----:B-1----:R-:W-:-:S04]  /*2f40*/  LEA R2, P0, R13, UR6, 0x1 ;  /* 0x000000060d027c11 */ /* 0x002fc8000f8008ff */
[----:B------:R-:W-:-:S05]  /*2f50*/  LEA.HI.X R3, R13, UR7, R12, 0x1, P0 ;  /* 0x000000070d037c11 */ /* 0x000fca00080f0c0c */
[----:B------:R-:W-:Y:S01]  /*2f60*/  @!PT LDS RZ, [RZ] ;  /* 0x00000000fffff984 */ /* 0x000fe20000000800 */
[----:B------:R-:W-:Y:S01]  /*2f70*/  @!PT LDS RZ, [RZ] ;  /* 0x00000000fffff984 */ /* 0x000fe20000000800 */
[----:B------:R-:W-:Y:S01]  /*2f80*/  @!PT LDS RZ, [RZ] ;  /* 0x00000000fffff984 */ /* 0x000fe20000000800 */
[----:B------:R1:W-:Y:S04]  /*2f90*/  LDGSTS.E.BYPASS.LTC128B.128 [R228+0x16800], desc[UR26][R2.64+0x180] ;  /* 0x1680018002e47fae */ /* 0x0003e8000b901d5a */
.L_x_59:
[----:B------:R-:W-:Y:S05]  /*2fa0*/  BSYNC B0 ;  /* 0x0000000000007941 */ /* 0x000fea0003800000 */
.L_x_58:
[----:B------:R1:W-:Y:S01]  /*2fb0*/  @P5 STS.128 [R228+0x11000], RZ ;  /* 0x011000ffe4005388 */ /* 0x0003e20000000c00 */
[----:B------:R-:W-:Y:S03]  /*2fc0*/  BSSY B0, `(.L_x_60) ;  /* 0x000002f000007945 */ /* 0x000fe60003800000 */
[----:B------:R1:W-:Y:S04]  /*2fd0*/  @P5 STS.128 [R228+0x13000], RZ ;  /* 0x013000ffe4005388 */ /* 0x0003e80000000c00 */
[----:B------:R1:W-:Y:S04]  /*2fe0*/  @P5 STS.128 [R228+0x15000], RZ ;  /* 0x015000ffe4005388 */ /* 0x0003e80000000c00 */
[----:B------:R1:W-:Y:S01]  /*2ff0*/  @P5 STS.128 [R228+0x17000], RZ ;  /* 0x017000ffe4005388 */ /* 0x0003e20000000c00 */
        /* <DEDUP_REMOVED lines=9> */
[----:B-1-3--:R-:W1:Y:S01]  /*3090*/  @!P5 LDC.64 R10, c[0x0][0x220] ;  /* 0x00008800ff0adb82 */ /* 0x00ae620000000a00 */
[----:B------:R3:W-:Y:S07]  /*30a0*/  @P5 STS.128 [R228+0x11000], RZ ;  /* 0x011000ffe4005388 */ /* 0x0007ee0000000c00 */
[----:B------:R-:W5:Y:S08]  /*30b0*/  @!P4 LDC.64 R8, c[0x0][0x220] ;  /* 0x00008800ff08cb82 */ /* 0x000f700000000a00 */
[----:B--2---:R-:W2:Y:S01]  /*30c0*/  @!P2 LDC.64 R2, c[0x0][0x220] ;  /* 0x00008800ff02ab82 */ /* 0x004ea20000000a00 */
[----:B-1----:R-:W-:-:S04]  /*30d0*/  @!P5 LEA R10, P0, R14, R10, 0x1 ;  /* 0x0000000a0e0ad211 */ /* 0x002fc800078008ff */
        /* <DEDUP_REMOVED lines=29> */
.L_x_61:
[----:B------:R-:W-:Y:S05]  /*32b0*/  BSYNC B0 ;  /* 0x0000000000007941 */ /* 0x000fea0003800000 */
.L_x_60:
        /* <DEDUP_REMOVED lines=9> */
[----:B------:R-:W-:Y:S01]  /*3350*/  UIMAD UR7, UR11, 0x30, URZ ;  /* 0x000000300b0778a4 */ /* 0x000fe2000f8e023f */
[----:B------:R-:W-:Y:S01]  /*3360*/  ISETP.GE.AND P4, PT, R231, UR6, PT ;  /* 0x00000006e7007c0c */ /* 0x000fe2000bf86270 */
[----:B------:R-:W-:Y:S01]  /*3370*/  IMAD.WIDE.U32 R16, R12, 0x30, R16 ;  /* 0x000000300c107825 */ /* 0x000fe200078e0010 */
[----:B------:R-:W-:-:S03]  /*3380*/  ISETP.GE.AND P2, PT, R230, UR6, PT ;  /* 0x00000006e6007c0c */ /* 0x000fc6000bf46270 */
[----:B------:R-:W-:-:S06]  /*3390*/  VIADD R12, R17, UR7 ;  /* 0x00000007110c7c36 */ /* 0x000fcc0008000000 */
        /* <DEDUP_REMOVED lines=34> */
.L_x_63:
[----:B------:R-:W-:Y:S05]  /*35c0*/  BSYNC B0 ;  /* 0x0000000000007941 */ /* 0x000fea0003800000 */
.L_x_62:
[----:B------:R-:W-:Y:S01]  /*35d0*/  LDSM.16.M88.4 R56, [R218] ;  /* 0x00000000da38783b */ /* 0x000fe20000000200 */
[----:B------:R-:W-:Y:S01]  /*35e0*/  R2P PR, R7, 0x6 ;  /* 0x0000000607007804 */ /* 0x000fe20000000000 */
[----:B-123--:R-:W-:Y:S01]  /*35f0*/  IMAD.MOV.U32 R2, RZ, RZ, 0x10 ;  /* 0x00000010ff027424 */ /* 0x00efe200078e00ff */
[----:B------:R-:W-:Y:S01]  /*3600*/  LOP3.LUT P0, RZ, R0, 0x2, RZ, 0xc0, !PT ;  /* 0x0000000200ff7812 */ /* 0x000fe2000780c0ff */
[----:B------:R-:W1:Y:S01]  /*3610*/  LDSM.16.M88.4 R36, [R217+0x8000] ;  /* 0x00800000d924783b */ /* 0x000e620000000200 */
[C---:B------:R-:W-:Y:S01]  /*3620*/  VIADD R3, R217.reuse, 0x8000 ;  /* 0x00008000d9037836 */ /* 0x040fe20000000000 */
[----:B------:R-:W-:Y:S01]  /*3630*/  UISETP.GE.AND UP0, UPT, UR23, 0x41, UPT ;  /* 0x000000411700788c */ /* 0x000fe2000bf06270 */
[----:B------:R-:W-:Y:S01]  /*3640*/  SEL R2, R2, 0xfffffff0, !P0 ;  /* 0xfffffff002027807 */ /* 0x000fe20004000000 */
[----:B------:R-:W2:Y:S01]  /*3650*/  LDSM.16.M88.4 R28, [R217+0x8800] ;  /* 0x00880000d91c783b */ /* 0x000ea20000000200 */
[----:B------:R-:W-:Y:S01]  /*3660*/  VIADD R215, R217, 0x8020 ;  /* 0x00008020d9d77836 */ /* 0x000fe20000000000 */
[----:B------:R-:W-:Y:S01]  /*3670*/  LOP3.LUT P0, RZ, R0, 0x4, RZ, 0xc0, !PT ;  /* 0x0000000400ff7812 */ /* 0x000fe2000780c0ff */
[----:B------:R-:W-:Y:S01]  /*3680*/  IMAD.MOV.U32 R0, RZ, RZ, 0x20 ;  /* 0x00000020ff007424 */ /* 0x000fe200078e00ff */
[----:B------:R-:W3:Y:S01]  /*3690*/  LDSM.16.M88.4 R20, [R217+0x9000] ;  /* 0x00900000d914783b */ /* 0x000ee20000000200 */
[----:B------:R-:W-:-:S02]  /*36a0*/  IMAD R216, R2, 0x2, R218 ;  /* 0x0000000202d87824 */ /* 0x000fc400078e02da */
[----:B------:R-:W-:Y:S01]  /*36b0*/  @P1 VIADD R215, R3, 0xffffffe0 ;  /* 0xffffffe003d71836 */ /* 0x000fe20000000000 */
[----:B------:R-:W5:Y:S01]  /*36c0*/  LDSM.16.M88.4 R12, [R217+0x9800] ;  /* 0x00980000d90c783b */ /* 0x000f620000000200 */
[----:B------:R-:W-:Y:S01]  /*36d0*/  IMAD.MOV.U32 R3, RZ, RZ, 0x40 ;  /* 0x00000040ff037424 */ /* 0x000fe200078e00ff */
[----:B------:R-:W-:Y:S01]  /*36e0*/  SEL R0, R0, 0xffffffe0, !P0 ;  /* 0xffffffe000007807 */ /* 0x000fe20004000000 */
[----:B------:R-:W-:Y:S01]  /*36f0*/  IMAD.SHL.U32 R6, R6, 0x2, RZ ;  /* 0x0000000206067824 */ /* 0x000fe200078e00ff */
[----:B------:R-:W-:Y:S01]  /*3700*/  LDSM.16.M88.4 R48, [R216] ;  /* 0x00000000d830783b */ /* 0x000fe20000000200 */
[----:B------:R-:W-:Y:S01]  /*3710*/  VIADD R207, R215, 0x800 ;  /* 0x00000800d7cf7836 */ /* 0x000fe20000000000 */
[----:B------:R-:W-:Y:S01]  /*3720*/  SEL R3, R3, 0xffffffc0, !P2 ;  /* 0xffffffc003037807 */ /* 0x000fe20005000000 */
[C---:B------:R-:W-:Y:S01]  /*3730*/  IMAD R214, R0.reuse, 0x2, R218 ;  /* 0x0000000200d67824 */ /* 0x040fe200078e02da */
[----:B------:R-:W4:Y:S01]  /*3740*/  LDSM.16.M88.4 R8, [R215] ;  /* 0x00000000d708783b */ /* 0x000f220000000200 */
[----:B------:R-:W-:Y:S01]  /*3750*/  IMAD R213, R0, 0x2, R216 ;  /* 0x0000000200d57824 */ /* 0x000fe200078e02d8 */
[----:B------:R-:W-:Y:S01]  /*3760*/  LOP3.LUT R6, R6, 0x6, RZ, 0xc0, !PT ;  /* 0x0000000606067812 */ /* 0x000fe200078ec0ff */
[----:B------:R-:W-:Y:S01]  /*3770*/  IMAD.IADD R211, R217, 0x1, R3 ;  /* 0x00000001d9d37824 */ /* 0x000fe200078e0203 */
[----:B------:R-:W4:Y:S01]  /*3780*/  LDSM.16.M88.4 R52, [R215+0x800] ;  /* 0x00080000d734783b */ /* 0x000f220000000200 */
[----:B------:R-:W-:-:S02]  /*3790*/  IMAD.IADD R204, R3, 0x1, R215 ;  /* 0x0000000103cc7824 */ /* 0x000fc400078e02d7 */
[----:B------:R-:W-:Y:S01]  /*37a0*/  IMAD.U32 R3, RZ, RZ, UR8 ;  /* 0x00000008ff037e24 */ /* 0x000fe2000f8e00ff */
[----:B------:R-:W4:Y:S01]  /*37b0*/  LDSM.16.M88.4 R16, [R215+0x1000] ;  /* 0x00100000d710783b */ /* 0x000f220000000200 */
[----:B------:R-:W-:Y:S02]  /*37c0*/  VIADD R206, R215, 0x1000 ;  /* 0x00001000d7ce7836 */ /* 0x000fe40000000000 */
[----:B------:R-:W-:Y:S01]  /*37d0*/  IMAD R3, R3, 0x40, R6 ;  /* 0x0000004003037824 */ /* 0x000fe200078e0206 */
[----:B------:R-:W4:Y:S01]  /*37e0*/  LDSM.16.M88.4 R60, [R215+0x1800] ;  /* 0x00180000d73c783b */ /* 0x000f220000000200 */
[----:B------:R-:W-:Y:S02]  /*37f0*/  VIADD R205, R215, 0x1800 ;  /* 0x00001800d7cd7836 */ /* 0x000fe40000000000 */
[C---:B------:R-:W-:Y:S01]  /*3800*/  VIADD R6, R3.reuse, 0x8 ;  /* 0x0000000803067836 */ /* 0x040fe20000000000 */
[----:B------:R-:W-:Y:S01]  /*3810*/  LDSM.16.M88.4 R64, [R214] ;  /* 0x00000000d640783b */ /* 0x000fe20000000200 */
[C---:B------:R-:W-:Y:S01]  /*3820*/  VIADD R7, R3.reuse, 0x1 ;  /* 0x0000000103077836 */ /* 0x040fe20000000000 */
[----:B------:R-:W-:Y:S01]  /*3830*/  ISETP.GE.AND P1, PT, R3, UR23, PT ;  /* 0x0000001703007c0c */ /* 0x000fe2000bf26270 */
[----:B------:R-:W-:Y:S01]  /*3840*/  VIADD R203, R215, 0x2000 ;  /* 0x00002000d7cb7836 */ /* 0x000fe20000000000 */
[C---:B-1----:R-:W-:Y:S01]  /*3850*/  HMMA.16816.F32.BF16 R40, R56.reuse, R36, RZ ;  /* 0x000000243828723c */ /* 0x042fe200000418ff */
[----:B------:R-:W1:Y:S01]  /*3860*/  LDSM.16.M88.4 R44, [R211+0x8000] ;  /* 0x00800000d32c783b */ /* 0x000e620000000200 */
[----:B------:R-:W-:Y:S01]  /*3870*/  ISETP.GE.AND P6, PT, R6, UR23, PT ;  /* 0x0000001706007c0c */ /* 0x000fe2000bfc6270 */
[----:B------:R-:W-:Y:S01]  /*3880*/  VIADD R6, R3, 0x11 ;  /* 0x0000001103067836 */ /* 0x000fe20000000000 */
[----:B------:R-:W-:Y:S01]  /*3890*/  ISETP.GE.AND P0, PT, R7, UR23, PT ;  /* 0x0000001707007c0c */ /* 0x000fe2000bf06270 */
[----:B------:R-:W-:Y:S01]  /*38a0*/  LDSM.16.M88.4 R72, [R211+0x9800] ;  /* 0x00980000d348783b */ /* 0x000fe20000000200 */
[----:B------:R-:W-:Y:S01]  /*38b0*/  HMMA.16816.F32.BF16 R36, R56, R38, RZ ;  /* 0x000000263824723c */ /* 0x000fe200000418ff */
[C---:B------:R-:W-:Y:S01]  /*38c0*/  VIADD R7, R3.reuse, 0x10 ;  /* 0x0000001003077836 */ /* 0x040fe20000000000 */
[----:B------:R-:W-:Y:S01]  /*38d0*/  ISETP.GE.AND P3, PT, R6, UR23, PT ;  /* 0x0000001706007c0c */ /* 0x000fe2000bf66270 */
[----:B------:R-:W-:Y:S01]  /*38e0*/  LDSM.16.M88.4 R76, [R215+0x3800] ;  /* 0x00380000d74c783b */ /* 0x000fe20000000200 */
[----:B------:R-:W-:-:S02]  /*38f0*/  VIADD R6, R3, 0x18 ;  /* 0x0000001803067836 */ /* 0x000fc40000000000 */
[C---:B--2---:R-:W-:Y:S01]  /*3900*/  HMMA.16816.F32.BF16 R32, R56.reuse, R28, RZ ;  /* 0x0000001c3820723c */ /* 0x044fe200000418ff */
[----:B------:R-:W-:Y:S01]  /*3910*/  ISETP.GE.AND P4, PT, R7, UR23, PT ;  /* 0x0000001707007c0c */ /* 0x000fe2000bf86270 */
[C---:B------:R-:W-:Y:S01]  /*3920*/  VIADD R7, R3.reuse, 0x19 ;  /* 0x0000001903077836 */ /* 0x040fe20000000000 */
[----:B------:R-:W-:Y:S01]  /*3930*/  ISETP.GE.AND P2, PT, R6, UR23, PT ;  /* 0x0000001706007c0c */ /* 0x000fe2000bf46270 */
[----:B------:R-:W-:Y:S01]  /*3940*/  VIADD R6, R3, 0x21 ;  /* 0x0000002103067836 */ /* 0x000fe20000000000 */
[----:B------:R-:W0:Y:S01]  /*3950*/  LDGDEPBAR ;  /* 0x00000000000079af */ /* 0x000e220000000000 */
[C---:B------:R-:W-:Y:S01]  /*3960*/  HMMA.16816.F32.BF16 R28, R56.reuse, R30, RZ ;  /* 0x0000001e381c723c */ /* 0x040fe200000418ff */
[C---:B------:R-:W-:Y:S02]  /*3970*/  VIADD R202, R215.reuse, 0x2800 ;  /* 0x00002800d7ca7836 */ /* 0x040fe40000000000 */
[C---:B------:R-:W-:Y:S02]  /*3980*/  VIADD R201, R215.reuse, 0x3000 ;  /* 0x00003000d7c97836 */ /* 0x040fe40000000000 */
[C---:B------:R-:W-:Y:S01]  /*3990*/  VIADD R200, R215.reuse, 0x3800 ;  /* 0x00003800d7c87836 */ /* 0x040fe20000000000 */
[----:B---3--:R-:W-:Y:S01]  /*39a0*/  HMMA.16816.F32.BF16 R24, R56, R20, RZ ;  /* 0x000000143818723c */ /* 0x008fe200000418ff */
[----:B------:R-:W-:-:S02]  /*39b0*/  VIADD R199, R215, 0x4000 ;  /* 0x00004000d7c77836 */ /* 0x000fc40000000000 */
[C---:B------:R-:W-:Y:S02]  /*39c0*/  VIADD R198, R215.reuse, 0x4800 ;  /* 0x00004800d7c67836 */ /* 0x040fe40000000000 */
[C---:B------:R-:W-:Y:S01]  /*39d0*/  VIADD R197, R215.reuse, 0x5000 ;  /* 0x00005000d7c57836 */ /* 0x040fe20000000000 */
[C---:B------:R-:W-:Y:S01]  /*39e0*/  HMMA.16816.F32.BF16 R20, R56.reuse, R22, RZ ;  /* 0x000000163814723c */ /* 0x040fe200000418ff */
[C---:B------:R-:W-:Y:S02]  /*39f0*/  VIADD R196, R215.reuse, 0x5800 ;  /* 0x00005800d7c47836 */ /* 0x040fe40000000000 */
[C---:B------:R-:W-:Y:S02]  /*3a00*/  VIADD R195, R215.reuse, 0x6000 ;  /* 0x00006000d7c37836 */ /* 0x040fe40000000000 */
[C---:B------:R-:W-:Y:S01]  /*3a10*/  VIADD R194, R215.reuse, 0x6800 ;  /* 0x00006800d7c27836 */ /* 0x040fe20000000000 */
[----:B-----5:R-:W-:Y:S01]  /*3a20*/  HMMA.16816.F32.BF16 R68, R56, R12, RZ ;  /* 0x0000000c3844723c */ /* 0x020fe200000418ff */
[----:B------:R-:W-:-:S02]  /*3a30*/  VIADD R193, R215, 0x7000 ;  /* 0x00007000d7c17836 */ /* 0x000fc40000000000 */
[----:B------:R-:W-:-:S03]  /*3a40*/  VIADD R192, R215, 0x7800 ;  /* 0x00007800d7c07836 */ /* 0x000fc60000000000 */
[----:B------:R-:W-:Y:S01]  /*3a50*/  HMMA.16816.F32.BF16 R56, R56, R14, RZ ;  /* 0x0000000e3838723c */ /* 0x000fe200000418ff */
[----:B------:R-:W2:Y:S05]  /*3a60*/  LDSM.16.M88.4 R12, [R211+0x8800] ;  /* 0x00880000d30c783b */ /* 0x000eaa0000000200 */
[C---:B----4-:R-:W-:Y:S06]  /*3a70*/  HMMA.16816.F32.BF16 R40, R48.reuse, R8, R40 ;  /* 0x000000083028723c */ /* 0x050fec0000041828 */
[C---:B------:R-:W-:Y:S01]  /*3a80*/  HMMA.16816.F32.BF16 R36, R48.reuse, R10, R36 ;  /* 0x0000000a3024723c */ /* 0x040fe20000041824 */
[----:B------:R-:W3:Y:S05]  /*3a90*/  LDSM.16.M88.4 R8, [R211+0x9000] ;  /* 0x00900000d308783b */ /* 0x000eea0000000200 */
[C---:B------:R-:W-:Y:S06]  /*3aa0*/  HMMA.16816.F32.BF16 R32, R48.reuse, R52, R32 ;  /* 0x000000343020723c */ /* 0x040fec0000041820 */
[C---:B------:R-:W-:Y:S01]  /*3ab0*/  HMMA.16816.F32.BF16 R28, R48.reuse, R54, R28 ;  /* 0x00000036301c723c */ /* 0x040fe2000004181c */
[----:B------:R-:W-:Y:S05]  /*3ac0*/  LDSM.16.M88.4 R52, [R204] ;  /* 0x00000000cc34783b */ /* 0x000fea0000000200 */
[C---:B------:R-:W-:Y:S06]  /*3ad0*/  HMMA.16816.F32.BF16 R24, R48.reuse, R16, R24 ;  /* 0x000000103018723c */ /* 0x040fec0000041818 */
[C---:B------:R-:W-:Y:S01]  /*3ae0*/  HMMA.16816.F32.BF16 R20, R48.reuse, R18, R20 ;  /* 0x000000123014723c */ /* 0x040fe20000041814 */
[----:B------:R-:W4:Y:S05]  /*3af0*/  LDSM.16.M88.4 R16, [R213] ;  /* 0x00000000d510783b */ /* 0x000f2a0000000200 */
[C---:B------:R-:W-:Y:S06]  /*3b00*/  HMMA.16816.F32.BF16 R68, R48.reuse, R60, R68 ;  /* 0x0000003c3044723c */ /* 0x040fec0000041844 */
[----:B------:R-:W-:Y:S01]  /*3b10*/  HMMA.16816.F32.BF16 R56, R48, R62, R56 ;  /* 0x0000003e3038723c */ /* 0x000fe20000041838 */
[----:B------:R-:W5:Y:S04]  /*3b20*/  LDSM.16.M88.4 R48, [R204+0x800] ;  /* 0x00080000cc30783b */ /* 0x000f680000000200 */
[----:B------:R-:W-:Y:S01]  /*3b30*/  LDSM.16.M88.4 R60, [R204+0x1800] ;  /* 0x00180000cc3c783b */ /* 0x000fe20000000200 */
[C---:B-1----:R-:W-:Y:S06]  /*3b40*/  HMMA.16816.F32.BF16 R40, R64.reuse, R44, R40 ;  /* 0x0000002c4028723c */ /* 0x042fec0000041828 */
[C---:B------:R-:W-:Y:S01]  /*3b50*/  HMMA.16816.F32.BF16 R36, R64.reuse, R46, R36 ;  /* 0x0000002e4024723c */ /* 0x040fe20000041824 */
[----:B------:R-:W1:Y:S05]  /*3b60*/  LDSM.16.M88.4 R44, [R204+0x1000] ;  /* 0x00100000cc2c783b */ /* 0x000e6a0000000200 */
[C---:B--2---:R-:W-:Y:S06]  /*3b70*/  HMMA.16816.F32.BF16 R32, R64.reuse, R12, R32 ;  /* 0x0000000c4020723c */ /* 0x044fec0000041820 */
[C---:B------:R-:W-:Y:S01]  /*3b80*/  HMMA.16816.F32.BF16 R28, R64.reuse, R14, R28 ;  /* 0x0000000e401c723c */ /* 0x040fe2000004181c */
[----:B------:R-:W-:Y:S05]  /*3b90*/  LDSM.16.M88.4 R12, [R217+0xa000] ;  /* 0x00a00000d90c783b */ /* 0x000fea0000000200 */
[C---:B---3--:R-:W-:Y:S06]  /*3ba0*/  HMMA.16816.F32.BF16 R24, R64.reuse, R8, R24 ;  /* 0x000000084018723c */ /* 0x048fec0000041818 */
[C---:B------:R-:W-:Y:S01]  /*3bb0*/  HMMA.16816.F32.BF16 R20, R64.reuse, R10, R20 ;  /* 0x0000000a4014723c */ /* 0x040fe20000041814 */
[----:B------:R-:W2:Y:S05]  /*3bc0*/  LDSM.16.M88.4 R8, [R218+0x2000] ;  /* 0x00200000da08783b */ /* 0x000eaa0000000200 */
[C---:B------:R-:W-:Y:S06]  /*3bd0*/  HMMA.16816.F32.BF16 R68, R64.reuse, R72, R68 ;  /* 0x000000484044723c */ /* 0x040fec0000041844 */
[----:B------:R-:W-:Y:S01]  /*3be0*/  HMMA.16816.F32.BF16 R64, R64, R74, R56 ;  /* 0x0000004a4040723c */ /* 0x000fe20000041838 */
[----:B------:R-:W3:Y:S04]  /*3bf0*/  LDSM.16.M88.4 R56, [R217+0xa800] ;  /* 0x00a80000d938783b */ /* 0x000ee80000000200 */
[----:B------:R-:W-:Y:S01]  /*3c00*/  LDSM.16.M88.4 R72, [R216+0x2000] ;  /* 0x00200000d848783b */ /* 0x000fe20000000200 */
[C---:B----4-:R-:W-:Y:S06]  /*3c10*/  HMMA.16816.F32.BF16 R40, R16.reuse, R52, R40 ;  /* 0x000000341028723c */ /* 0x050fec0000041828 */
[C---:B------:R-:W-:Y:S01]  /*3c20*/  HMMA.16816.F32.BF16 R36, R16.reuse, R54, R36 ;  /* 0x000000361024723c */ /* 0x040fe20000041824 */
[----:B------:R-:W4:Y:S05]  /*3c30*/  LDSM.16.M88.4 R52, [R217+0xb000] ;  /* 0x00b00000d934783b */ /* 0x000f2a0000000200 */
[C---:B-----5:R-:W-:Y:S06]  /*3c40*/  HMMA.16816.F32.BF16 R32, R16.reuse, R48, R32 ;  /* 0x000000301020723c */ /* 0x060fec0000041820 */
[C---:B------:R-:W-:Y:S01]  /*3c50*/  HMMA.16816.F32.BF16 R28, R16.reuse, R50, R28 ;  /* 0x00000032101c723c */ /* 0x040fe2000004181c */
[----:B------:R-:W5:Y:S05]  /*3c60*/  LDSM.16.M88.4 R48, [R217+0xb800] ;  /* 0x00b80000d930783b */ /* 0x000f6a0000000200 */
[C---:B-1----:R-:W-:Y:S06]  /*3c70*/  HMMA.16816.F32.BF16 R24, R16.reuse, R44, R24 ;  /* 0x0000002c1018723c */ /* 0x042fec0000041818 */
[C---:B------:R-:W-:Y:S01]  /*3c80*/  HMMA.16816.F32.BF16 R20, R16.reuse, R46, R20 ;  /* 0x0000002e1014723c */ /* 0x040fe20000041814 */
[----:B------:R-:W1:Y:S05]  /*3c90*/  LDSM.16.M88.4 R44, [R215+0x2000] ;  /* 0x00200000d72c783b */ /* 0x000e6a0000000200 */
[C---:B------:R-:W-:Y:S06]  /*3ca0*/  HMMA.16816.F32.BF16 R68, R16.reuse, R60, R68 ;  /* 0x0000003c1044723c */ /* 0x040fec0000041844 */
[----:B------:R-:W-:Y:S01]  /*3cb0*/  HMMA.16816.F32.BF16 R64, R16, R62, R64 ;  /* 0x0000003e1040723c */ /* 0x000fe20000041840 */
[----:B------:R-:W-:Y:S04]  /*3cc0*/  LDSM.16.M88.4 R16, [R215+0x2800] ;  /* 0x00280000d710783b */ /* 0x000fe80000000200 */
[----:B------:R-:W-:Y:S01]  /*3cd0*/  LDSM.16.M88.4 R60, [R211+0xa800] ;  /* 0x00a80000d33c783b */ /* 0x000fe20000000200 */
[C---:B--2---:R-:W-:Y:S06]  /*3ce0*/  HMMA.16816.F32.BF16 R40, R8.reuse, R12, R40 ;  /* 0x0000000c0828723c */ /* 0x044fec0000041828 */
[C---:B------:R-:W-:Y:S01]  /*3cf0*/  HMMA.16816.F32.BF16 R36, R8.reuse, R14, R36 ;  /* 0x0000000e0824723c */ /* 0x040fe20000041824 */
[----:B------:R-:W2:Y:S05]  /*3d00*/  LDSM.16.M88.4 R12, [R215+0x3000] ;  /* 0x00300000d70c783b */ /* 0x000eaa0000000200 */
[C---:B---3--:R-:W-:Y:S06]  /*3d10*/  HMMA.16816.F32.BF16 R32, R8.reuse, R56, R32 ;  /* 0x000000380820723c */ /* 0x048fec0000041820 */
[C---:B------:R-:W-:Y:S01]  /*3d20*/  HMMA.16816.F32.BF16 R28, R8.reuse, R58, R28 ;  /* 0x0000003a081c723c */ /* 0x040fe2000004181c */
[----:B------:R-:W-:Y:S05]  /*3d30*/  LDSM.16.M88.4 R56, [R211+0xb800] ;  /* 0x00b80000d338783b */ /* 0x000fea0000000200 */
[C---:B----4-:R-:W-:Y:S06]  /*3d40*/  HMMA.16816.F32.BF16 R24, R8.reuse, R52, R24 ;  /* 0x000000340818723c */ /* 0x050fec0000041818 */
[C---:B------:R-:W-:Y:S01]  /*3d50*/  HMMA.16816.F32.BF16 R20, R8.reuse, R54, R20 ;  /* 0x000000360814723c */ /* 0x040fe20000041814 */
[----:B------:R-:W-:Y:S05]  /*3d60*/  LDSM.16.M88.4 R52, [R211+0xb000] ;  /* 0x00b00000d334783b */ /* 0x000fea0000000200 */
[C---:B-----5:R-:W-:Y:S06]  /*3d70*/  HMMA.16816.F32.BF16 R68, R8.reuse, R48, R68 ;  /* 0x000000300844723c */ /* 0x060fec0000041844 */
[----:B------:R-:W-:Y:S01]  /*3d80*/  HMMA.16816.F32.BF16 R64, R8, R50, R64 ;  /* 0x000000320840723c */ /* 0x000fe20000041840 */
[----:B------:R-:W-:Y:S04]  /*3d90*/  LDSM.16.M88.4 R48, [R214+0x2000] ;  /* 0x00200000d630783b */ /* 0x000fe80000000200 */
[----:B------:R-:W3:Y:S01]  /*3da0*/  LDSM.16.M88.4 R8, [R211+0xa000] ;  /* 0x00a00000d308783b */ /* 0x000ee20000000200 */
[C---:B-1----:R-:W-:Y:S06]  /*3db0*/  HMMA.16816.F32.BF16 R40, R72.reuse, R44, R40 ;  /* 0x0000002c4828723c */ /* 0x042fec0000041828 */
[C---:B------:R-:W-:Y:S01]  /*3dc0*/  HMMA.16816.F32.BF16 R36, R72.reuse, R46, R36 ;  /* 0x0000002e4824723c */ /* 0x040fe20000041824 */
[----:B------:R-:W-:Y:S05]  /*3dd0*/  LDSM.16.M88.4 R44, [R204+0x2000] ;  /* 0x00200000cc2c783b */ /* 0x000fea0000000200 */
[C---:B--2---:R-:W-:Y:S06]  /*3de0*/  HMMA.16816.F32.BF16 R24, R72.reuse, R12, R24 ;  /* 0x0000000c4818723c */ /* 0x044fec0000041818 */
[C---:B------:R-:W-:Y:S01]  /*3df0*/  HMMA.16816.F32.BF16 R20, R72.reuse, R14, R20 ;  /* 0x0000000e4814723c */ /* 0x040fe20000041814 */
[----:B------:R-:W1:Y:S05]  /*3e00*/  LDSM.16.M88.4 R12, [R213+0x2000] ;  /* 0x00200000d50c783b */ /* 0x000e6a0000000200 */
[C---:B------:R-:W-:Y:S06]  /*3e10*/  HMMA.16816.F32.BF16 R32, R72.reuse, R16, R32 ;  /* 0x000000104820723c */ /* 0x040fec0000041820 */
[C---:B------:R-:W-:Y:S01]  /*3e20*/  HMMA.16816.F32.BF16 R28, R72.reuse, R18, R28 ;  /* 0x00000012481c723c */ /* 0x040fe2000004181c */
[----:B------:R-:W2:Y:S05]  /*3e30*/  LDSM.16.M88.4 R16, [R204+0x2800] ;  /* 0x00280000cc10783b */ /* 0x000eaa0000000200 */
[C---:B------:R-:W-:Y:S06]  /*3e40*/  HMMA.16816.F32.BF16 R68, R72.reuse, R76, R68 ;  /* 0x0000004c4844723c */ /* 0x040fec0000041844 */
[----:B------:R-:W-:Y:S01]  /*3e50*/  HMMA.16816.F32.BF16 R64, R72, R78, R64 ;  /* 0x0000004e4840723c */ /* 0x000fe20000041840 */
[----:B------:R-:W-:Y:S04]  /*3e60*/  LDSM.16.M88.4 R72, [R204+0x3800] ;  /* 0x00380000cc48783b */ /* 0x000fe80000000200 */
[----:B------:R-:W-:Y:S01]  /*3e70*/  LDSM.16.M88.4 R76, [R217+0xd800] ;  /* 0x00d80000d94c783b */ /* 0x000fe20000000200 */
[C---:B---3--:R-:W-:Y:S06]  /*3e80*/  HMMA.16816.F32.BF16 R40, R48.reuse, R8, R40 ;  /* 0x000000083028723c */ /* 0x048fec0000041828 */
[C---:B------:R-:W-:Y:S01]  /*3e90*/  HMMA.16816.F32.BF16 R36, R48.reuse, R10, R36 ;  /* 0x0000000a3024723c */ /* 0x040fe20000041824 */
[----:B------:R-:W3:Y:S05]  /*3ea0*/  LDSM.16.M88.4 R8, [R204+0x3000] ;  /* 0x00300000cc08783b */ /* 0x000eea0000000200 */
[C---:B------:R-:W-:Y:S06]  /*3eb0*/  HMMA.16816.F32.BF16 R32, R48.reuse, R60, R32 ;  /* 0x0000003c3020723c */ /* 0x040fec0000041820 */
[C---:B------:R-:W-:Y:S01]  /*3ec0*/  HMMA.16816.F32.BF16 R28, R48.reuse, R62, R28 ;  /* 0x0000003e301c723c */ /* 0x040fe2000004181c */
[----:B------:R-:W-:Y:S05]  /*3ed0*/  LDSM.16.M88.4 R60, [R217+0xc000] ;  /* 0x00c00000d93c783b */ /* 0x000fea0000000200 */
[C---:B------:R-:W-:Y:S06]  /*3ee0*/  HMMA.16816.F32.BF16 R24, R48.reuse, R52, R24 ;  /* 0x000000343018723c */ /* 0x040fec0000041818 */
[C---:B------:R-:W-:Y:S01]  /*3ef0*/  HMMA.16816.F32.BF16 R20, R48.reuse, R54, R20 ;  /* 0x000000363014723c */ /* 0x040fe20000041814 */
[----:B------:R-:W4:Y:S05]  /*3f00*/  LDSM.16.M88.4 R52, [R218+0x4000] ;  /* 0x00400000da34783b */ /* 0x000f2a0000000200 */
        /* <DEDUP_REMOVED lines=16> */
[----:B------:R-:W3:Y:S01]  /*4010*/  LDSM.16.M88.4 R72, [R215+0x5800] ;  /* 0x00580000d748783b */ /* 0x000ee20000000200 */
[C---:B----4-:R-:W-:Y:S06]  /*4020*/  HMMA.16816.F32.BF16 R40, R52.reuse, R60, R40 ;  /* 0x0000003c3428723c */ /* 0x050fec0000041828 */
[C---:B------:R-:W-:Y:S01]  /*4030*/  HMMA.16816.F32.BF16 R36, R52.reuse, R62, R36 ;  /* 0x0000003e3424723c */ /* 0x040fe20000041824 */
[----:B------:R-:W-:Y:S05]  /*4040*/  LDSM.16.M88.4 R60, [R211+0xc000] ;  /* 0x00c00000d33c783b */ /* 0x000fea0000000200 */
[C---:B-----5:R-:W-:Y:S06]  /*4050*/  HMMA.16816.F32.BF16 R32, R52.reuse, R56, R32 ;  /* 0x000000383420723c */ /* 0x060fec0000041820 */
[C---:B------:R-:W-:Y:S01]  /*4060*/  HMMA.16816.F32.BF16 R28, R52.reuse, R58, R28 ;  /* 0x0000003a341c723c */ /* 0x040fe2000004181c */
[----:B------:R-:W-:Y:S05]  /*4070*/  LDSM.16.M88.4 R56, [R211+0xc800] ;  /* 0x00c80000d338783b */ /* 0x000fea0000000200 */
[C---:B-1----:R-:W-:Y:S06]  /*4080*/  HMMA.16816.F32.BF16 R24, R52.reuse, R44, R24 ;  /* 0x0000002c3418723c */ /* 0x042fec0000041818 */
[C---:B------:R-:W-:Y:S01]  /*4090*/  HMMA.16816.F32.BF16 R20, R52.reuse, R46, R20 ;  /* 0x0000002e3414723c */ /* 0x040fe20000041814 */
[----:B------:R-:W1:Y:S05]  /*40a0*/  LDSM.16.M88.4 R44, [R214+0x4000] ;  /* 0x00400000d62c783b */ /* 0x000e6a0000000200 */
[C---:B------:R-:W-:Y:S06]  /*40b0*/  HMMA.16816.F32.BF16 R68, R52.reuse, R76, R68 ;  /* 0x0000004c3444723c */ /* 0x040fec0000041844 */
[----:B------:R-:W-:Y:S01]  /*40c0*/  HMMA.16816.F32.BF16 R64, R52, R78, R64 ;  /* 0x0000004e3440723c */ /* 0x000fe20000041840 */
[----:B------:R-:W4:Y:S04]  /*40d0*/  LDSM.16.M88.4 R52, [R211+0xd000] ;  /* 0x00d00000d334783b */ /* 0x000f280000000200 */
[----:B------:R-:W-:Y:S01]  /*40e0*/  LDSM.16.M88.4 R76, [R213+0x4000] ;  /* 0x00400000d54c783b */ /* 0x000fe20000000200 */
[C---:B--2---:R-:W-:Y:S06]  /*40f0*/  HMMA.16816.F32.BF16 R40, R8.reuse, R48, R40 ;  /* 0x000000300828723c */ /* 0x044fec0000041828 */
[C---:B------:R-:W-:Y:S01]  /*4100*/  HMMA.16816.F32.BF16 R36, R8.reuse, R50, R36 ;  /* 0x000000320824723c */ /* 0x040fe20000041824 */
[----:B------:R-:W2:Y:S05]  /*4110*/  LDSM.16.M88.4 R48, [R211+0xd800] ;  /* 0x00d80000d330783b */ /* 0x000eaa0000000200 */
[C---:B------:R-:W-:Y:S06]  /*4120*/  HMMA.16816.F32.BF16 R32, R8.reuse, R16, R32 ;  /* 0x000000100820723c */ /* 0x040fec0000041820 */
[C---:B------:R-:W-:Y:S01]  /*4130*/  HMMA.16816.F32.BF16 R28, R8.reuse, R18, R28 ;  /* 0x00000012081c723c */ /* 0x040fe2000004181c */
[----:B------:R-:W5:Y:S05]  /*4140*/  LDSM.16.M88.4 R16, [R204+0x4000] ;  /* 0x00400000cc10783b */ /* 0x000f6a0000000200 */
[C---:B---3--:R-:W-:Y:S06]  /*4150*/  HMMA.16816.F32.BF16 R24, R8.reuse, R12, R24 ;  /* 0x0000000c0818723c */ /* 0x048fec0000041818 */
[C---:B------:R-:W-:Y:S01]  /*4160*/  HMMA.16816.F32.BF16 R20, R8.reuse, R14, R20 ;  /* 0x0000000e0814723c */ /* 0x040fe20000041814 */
[----:B------:R-:W3:Y:S05]  /*4170*/  LDSM.16.M88.4 R12, [R204+0x4800] ;  /* 0x00480000cc0c783b */ /* 0x000eea0000000200 */
[C---:B------:R-:W-:Y:S06]  /*4180*/  HMMA.16816.F32.BF16 R68, R8.reuse, R72, R68 ;  /* 0x000000480844723c */ /* 0x040fec0000041844 */
[----:B------:R-:W-:Y:S01]  /*4190*/  HMMA.16816.F32.BF16 R64, R8, R74, R64 ;  /* 0x0000004a0840723c */ /* 0x000fe20000041840 */
[----:B------:R-:W3:Y:S04]  /*41a0*/  LDSM.16.M88.4 R8, [R204+0x5000] ;  /* 0x00500000cc08783b */ /* 0x000ee80000000200 */
[----:B------:R-:W3:Y:S01]  /*41b0*/  LDSM.16.M88.4 R72, [R204+0x5800] ;  /* 0x00580000cc48783b */ /* 0x000ee20000000200 */
[C---:B-1----:R-:W-:Y:S06]  /*41c0*/  HMMA.16816.F32.BF16 R40, R44.reuse, R60, R40 ;  /* 0x0000003c2c28723c */ /* 0x042fec0000041828 */
[C---:B------:R-:W-:Y:S01]  /*41d0*/  HMMA.16816.F32.BF16 R36, R44.reuse, R62, R36 ;  /* 0x0000003e2c24723c */ /* 0x040fe20000041824 */
[----:B------:R-:W-:Y:S05]  /*41e0*/  LDSM.16.M88.4 R60, [R218+0x6000] ;  /* 0x00600000da3c783b */ /* 0x000fea0000000200 */
[C---:B------:R-:W-:Y:S06]  /*41f0*/  HMMA.16816.F32.BF16 R32, R44.reuse, R56, R32 ;  /* 0x000000382c20723c */ /* 0x040fec0000041820 */
[C---:B------:R-:W-:Y:S01]  /*4200*/  HMMA.16816.F32.BF16 R28, R44.reuse, R58, R28 ;  /* 0x0000003a2c1c723c */ /* 0x040fe2000004181c */
[----:B------:R-:W1:Y:S05]  /*4210*/  LDSM.16.M88.4 R56, [R217+0xe000] ;  /* 0x00e00000d938783b */ /* 0x000e6a0000000200 */
[C---:B----4-:R-:W-:Y:S06]  /*4220*/  HMMA.16816.F32.BF16 R24, R44.reuse, R52, R24 ;  /* 0x000000342c18723c */ /* 0x050fec0000041818 */
[C---:B------:R-:W-:Y:S01]  /*4230*/  HMMA.16816.F32.BF16 R20, R44.reuse, R54, R20 ;  /* 0x000000362c14723c */ /* 0x040fe20000041814 */
[----:B------:R-:W4:Y:S05]  /*4240*/  LDSM.16.M88.4 R52, [R217+0xe800] ;  /* 0x00e80000d934783b */ /* 0x000f2a0000000200 */
[C---:B--2---:R-:W-:Y:S06]  /*4250*/  HMMA.16816.F32.BF16 R68, R44.reuse, R48, R68 ;  /* 0x000000302c44723c */ /* 0x044fec0000041844 */
[----:B------:R-:W-:Y:S01]  /*4260*/  HMMA.16816.F32.BF16 R64, R44, R50, R64 ;  /* 0x000000322c40723c */ /* 0x000fe20000041840 */
[----:B------:R-:W2:Y:S04]  /*4270*/  LDSM.16.M88.4 R48, [R217+0xf000] ;  /* 0x00f00000d930783b */ /* 0x000ea80000000200 */
[----:B------:R-:W2:Y:S01]  /*4280*/  LDSM.16.M88.4 R44, [R217+0xf800] ;  /* 0x00f80000d92c783b */ /* 0x000ea20000000200 */
[C---:B-----5:R-:W-:Y:S06]  /*4290*/  HMMA.16816.F32.BF16 R40, R76.reuse, R16, R40 ;  /* 0x000000104c28723c */ /* 0x060fec0000041828 */
[C---:B------:R-:W-:Y:S01]  /*42a0*/  HMMA.16816.F32.BF16 R36, R76.reuse, R18, R36 ;  /* 0x000000124c24723c */ /* 0x040fe20000041824 */
[----:B------:R-:W-:Y:S05]  /*42b0*/  LDSM.16.M88.4 R16, [R216+0x6000] ;  /* 0x00600000d810783b */ /* 0x000fea0000000200 */
[C---:B---3--:R-:W-:Y:S06]  /*42c0*/  HMMA.16816.F32.BF16 R32, R76.reuse, R12, R32 ;  /* 0x0000000c4c20723c */ /* 0x048fec0000041820 */
[C---:B------:R-:W-:Y:S01]  /*42d0*/  HMMA.16816.F32.BF16 R28, R76.reuse, R14, R28 ;  /* 0x0000000e4c1c723c */ /* 0x040fe2000004181c */
[----:B------:R-:W3:Y:S05]  /*42e0*/  LDSM.16.M88.4 R12, [R215+0x6000] ;  /* 0x00600000d70c783b */ /* 0x000eea0000000200 */
[C---:B------:R-:W-:Y:S06]  /*42f0*/  HMMA.16816.F32.BF16 R24, R76.reuse, R8, R24 ;  /* 0x000000084c18723c */ /* 0x040fec0000041818 */
[C---:B------:R-:W-:Y:S01]  /*4300*/  HMMA.16816.F32.BF16 R20, R76.reuse, R10, R20 ;  /* 0x0000000a4c14723c */ /* 0x040fe20000041814 */
[----:B------:R-:W5:Y:S05]  /*4310*/  LDSM.16.M88.4 R8, [R215+0x6800] ;  /* 0x00680000d708783b */ /* 0x000f6a0000000200 */
[C---:B------:R-:W-:Y:S06]  /*4320*/  HMMA.16816.F32.BF16 R68, R76.reuse, R72, R68 ;  /* 0x000000484c44723c */ /* 0x040fec0000041844 */
[----:B------:R-:W-:Y:S01]  /*4330*/  HMMA.16816.F32.BF16 R64, R76, R74, R64 ;  /* 0x0000004a4c40723c */ /* 0x000fe20000041840 */
[----:B------:R-:W-:Y:S05]  /*4340*/  LDSM.16.M88.4 R72, [R214+0x6000] ;  /* 0x00600000d648783b */ /* 0x000fea0000000200 */
[C---:B-1----:R-:W-:Y:S06]  /*4350*/  HMMA.16816.F32.BF16 R40, R60.reuse, R56, R40 ;  /* 0x000000383c28723c */ /* 0x042fec0000041828 */
[C---:B------:R-:W-:Y:S01]  /*4360*/  HMMA.16816.F32.BF16 R36, R60.reuse, R58, R36 ;  /* 0x0000003a3c24723c */ /* 0x040fe20000041824 */
[----:B------:R-:W-:Y:S05]  /*4370*/  LDSM.16.M88.4 R56, [R215+0x7000] ;  /* 0x00700000d738783b */ /* 0x000fea0000000200 */
[C---:B----4-:R-:W-:Y:S06]  /*4380*/  HMMA.16816.F32.BF16 R32, R60.reuse, R52, R32 ;  /* 0x000000343c20723c */ /* 0x050fec0000041820 */
[C---:B------:R-:W-:Y:S01]  /*4390*/  HMMA.16816.F32.BF16 R28, R60.reuse, R54, R28 ;  /* 0x000000363c1c723c */ /* 0x040fe2000004181c */
[----:B------:R-:W1:Y:S05]  /*43a0*/  LDSM.16.M88.4 R52, [R215+0x7800] ;  /* 0x00780000d734783b */ /* 0x000e6a0000000200 */
[C---:B--2---:R-:W-:Y:S01]  /*43b0*/  HMMA.16816.F32.BF16 R76, R60.reuse, R48, R24 ;  /* 0x000000303c4c723c */ /* 0x044fe20000041818 */
[----:B------:R-:W2:Y:S05]  /*43c0*/  LDSM.16.M88.4 R24, [R211+0xe000] ;  /* 0x00e00000d318783b */ /* 0x000eaa0000000200 */
[C---:B------:R-:W-:Y:S06]  /*43d0*/  HMMA.16816.F32.BF16 R68, R60.reuse, R44, R68 ;  /* 0x0000002c3c44723c */ /* 0x040fec0000041844 */
[----:B------:R-:W-:Y:S01]  /*43e0*/  HMMA.16816.F32.BF16 R64, R60, R46, R64 ;  /* 0x0000002e3c40723c */ /* 0x000fe20000041840 */
[----:B------:R-:W-:Y:S05]  /*43f0*/  LDSM.16.M88.4 R44, [R211+0xf000] ;  /* 0x00f00000d32c783b */ /* 0x000fea0000000200 */
[C---:B---3--:R-:W-:Y:S06]  /*4400*/  HMMA.16816.F32.BF16 R40, R16.reuse, R12, R40 ;  /* 0x0000000c1028723c */ /* 0x048fec0000041828 */
[----:B------:R-:W-:Y:S01]  /*4410*/  HMMA.16816.F32.BF16 R36, R16, R14, R36 ;  /* 0x0000000e1024723c */ /* 0x000fe20000041824 */
[----:B------:R-:W3:Y:S05]  /*4420*/  LDSM.16.M88.4 R12, [R211+0xe800] ;  /* 0x00e80000d30c783b */ /* 0x000eea0000000200 */
[----:B------:R-:W-:Y:S01]  /*4430*/  HMMA.16816.F32.BF16 R20, R60, R50, R20 ;  /* 0x000000323c14723c */ /* 0x000fe20000041814 */
[----:B------:R-:W-:Y:S04]  /*4440*/  LDSM.16.M88.4 R60, [R213+0x6000] ;  /* 0x00600000d53c783b */ /* 0x000fe80000000200 */
[----:B------:R-:W-:Y:S01]  /*4450*/  LDSM.16.M88.4 R48, [R204+0x6000] ;  /* 0x00600000cc30783b */ /* 0x000fe20000000200 */
[C---:B-----5:R-:W-:Y:S06]  /*4460*/  HMMA.16816.F32.BF16 R32, R16.reuse, R8, R32 ;  /* 0x000000081020723c */ /* 0x060fec0000041820 */
[C---:B------:R-:W-:Y:S01]  /*4470*/  HMMA.16816.F32.BF16 R28, R16.reuse, R10, R28 ;  /* 0x0000000a101c723c */ /* 0x040fe2000004181c */
[----:B------:R-:W4:Y:S05]  /*4480*/  LDSM.16.M88.4 R8, [R211+0xf800] ;  /* 0x00f80000d308783b */ /* 0x000f2a0000000200 */
[C---:B-1----:R-:W-:Y:S06]  /*4490*/  HMMA.16816.F32.BF16 R68, R16.reuse, R52, R68 ;  /* 0x000000341044723c */ /* 0x042fec0000041844 */
[C---:B------:R-:W-:Y:S06]  /*44a0*/  HMMA.16816.F32.BF16 R64, R16.reuse, R54, R64 ;  /* 0x000000361040723c */ /* 0x040fec0000041840 */
[C---:B------:R-:W-:Y:S06]  /*44b0*/  HMMA.16816.F32.BF16 R76, R16.reuse, R56, R76 ;  /* 0x00000038104c723c */ /* 0x040fec000004184c */
[----:B------:R-:W-:Y:S01]  /*44c0*/  HMMA.16816.F32.BF16 R20, R16, R58, R20 ;  /* 0x0000003a1014723c */ /* 0x000fe20000041814 */
[----:B------:R-:W1:Y:S05]  /*44d0*/  LDSM.16.M88.4 R56, [R204+0x6800] ;  /* 0x00680000cc38783b */ /* 0x000e6a0000000200 */
[----:B--2---:R-:W-:Y:S01]  /*44e0*/  HMMA.16816.F32.BF16 R40, R72, R24, R40 ;  /* 0x000000184828723c */ /* 0x004fe20000041828 */
[----:B------:R-:W-:-:S05]  /*44f0*/  VIADD R16, R3, 0x9 ;  /* 0x0000000903107836 */ /* 0x000fca0000000000 */
[----:B------:R-:W-:Y:S01]  /*4500*/  HMMA.16816.F32.BF16 R36, R72, R26, R36 ;  /* 0x0000001a4824723c */ /* 0x000fe20000041824 */
[----:B------:R-:W-:-:S05]  /*4510*/  ISETP.GE.AND P5, PT, R16, UR23, PT ;  /* 0x0000001710007c0c */ /* 0x000fca000bfa6270 */
[C---:B---3--:R-:W-:Y:S06]  /*4520*/  HMMA.16816.F32.BF16 R32, R72.reuse, R12, R32 ;  /* 0x0000000c4820723c */ /* 0x048fec0000041820 */
[C---:B------:R-:W-:Y:S01]  /*4530*/  HMMA.16816.F32.BF16 R28, R72.reuse, R14, R28 ;  /* 0x0000000e481c723c */ /* 0x040fe2000004181c */
[----:B------:R-:W2:Y:S05]  /*4540*/  LDSM.16.M88.4 R12, [R204+0x7000] ;  /* 0x00700000cc0c783b */ /* 0x000eaa0000000200 */
[C---:B----4-:R-:W-:Y:S06]  /*4550*/  HMMA.16816.F32.BF16 R68, R72.reuse, R8, R68 ;  /* 0x000000084844723c */ /* 0x050fec0000041844 */
[----:B------:R-:W-:Y:S01]  /*4560*/  HMMA.16816.F32.BF16 R64, R72, R10, R64 ;  /* 0x0000000a4840723c */ /* 0x000fe20000041840 */
[----:B------:R-:W3:Y:S01]  /*4570*/  LDSM.16.M88.4 R8, [R204+0x7800] ;  /* 0x00780000cc08783b */ /* 0x000ee20000000200 */
[----:B------:R-:W-:-:S04]  /*4580*/  DEPBAR.LE SB0, 0x0 ;  /* 0x000080000000791a */ /* 0x000fc80000000000 */
[----:B------:R-:W-:Y:S06]  /*4590*/  HMMA.16816.F32.BF16 R76, R72, R44, R76 ;  /* 0x0000002c484c723c */ /* 0x000fec000004184c */
[C---:B------:R-:W-:Y:S06]  /*45a0*/  HMMA.16816.F32.BF16 R40, R60.reuse, R48, R40 ;  /* 0x000000303c28723c */ /* 0x040fec0000041828 */
[C---:B------:R-:W-:Y:S06]  /*45b0*/  HMMA.16816.F32.BF16 R36, R60.reuse, R50, R36 ;  /* 0x000000323c24723c */ /* 0x040fec0000041824 */
[C---:B-1----:R-:W-:Y:S06]  /*45c0*/  HMMA.16816.F32.BF16 R32, R60.reuse, R56, R32 ;  /* 0x000000383c20723c */ /* 0x042fec0000041820 */
[----:B------:R-:W-:Y:S06]  /*45d0*/  HMMA.16816.F32.BF16 R28, R60, R58, R28 ;  /* 0x0000003a3c1c723c */ /* 0x000fec000004181c */
[----:B------:R-:W-:Y:S01]  /*45e0*/  HMMA.16816.F32.BF16 R20, R72, R46, R20 ;  /* 0x0000002e4814723c */ /* 0x000fe20000041814 */
[----:B------:R-:W-:-:S02]  /*45f0*/  FSEL R42, R42, -INF , !P1 ;  /* 0xff8000002a2a7808 */ /* 0x000fc40004800000 */
[----:B------:R-:W-:Y:S02]  /*4600*/  FSEL R40, R40, -INF , !P1 ;  /* 0xff80000028287808 */ /* 0x000fe40004800000 */
[----:B------:R-:W-:Y:S01]  /*4610*/  ISETP.GE.AND P1, PT, R7, UR23, PT ;  /* 0x0000001707007c0c */ /* 0x000fe2000bf26270 */
[C---:B--2---:R-:W-:Y:S01]  /*4620*/  HMMA.16816.F32.BF16 R76, R60.reuse, R12, R76 ;  /* 0x0000000c3c4c723c */ /* 0x044fe2000004184c */
[----:B------:R-:W-:Y:S01]  /*4630*/  FSEL R38, R38, -INF , !P6 ;  /* 0xff80000026267808 */ /* 0x000fe20007000000 */
[C---:B------:R-:W-:Y:S01]  /*4640*/  VIADD R7, R3.reuse, 0x20 ;  /* 0x0000002003077836 */ /* 0x040fe20000000000 */
[----:B------:R-:W-:Y:S02]  /*4650*/  FSEL R36, R36, -INF , !P6 ;  /* 0xff80000024247808 */ /* 0x000fe40007000000 */
[----:B------:R-:W-:Y:S01]  /*4660*/  ISETP.GE.AND P6, PT, R6, UR23, PT ;  /* 0x0000001706007c0c */ /* 0x000fe2000bfc6270 */
[----:B---3--:R-:W-:Y:S01]  /*4670*/  HMMA.16816.F32.BF16 R64, R60, R10, R64 ;  /* 0x0000000a3c40723c */ /* 0x008fe20000041840 */
[----:B------:R-:W-:Y:S01]  /*4680*/  VIADD R6, R3, 0x29 ;  /* 0x0000002903067836 */ /* 0x000fe20000000000 */
[----:B------:R-:W-:-:S02]  /*4690*/  FSEL R43, R43, -INF , !P0 ;  /* 0xff8000002b2b7808 */ /* 0x000fc40004000000 */
[----:B------:R-:W-:Y:S02]  /*46a0*/  FSEL R41, R41, -INF , !P0 ;  /* 0xff80000029297808 */ /* 0x000fe40004000000 */
[----:B------:R-:W-:Y:S01]  /*46b0*/  FSEL R12, R34, -INF , !P4 ;  /* 0xff800000220c7808 */ /* 0x000fe20006000000 */
[C---:B------:R-:W-:Y:S01]  /*46c0*/  HMMA.16816.F32.BF16 R68, R60.reuse, R8, R68 ;  /* 0x000000083c44723c */ /* 0x040fe20000041844 */
[----:B------:R-:W-:Y:S02]  /*46d0*/  FSEL R32, R32, -INF , !P4 ;  /* 0xff80000020207808 */ /* 0x000fe40006000000 */
[----:B------:R-:W-:Y:S01]  /*46e0*/  ISETP.GE.AND P0, PT, R7, UR23, PT ;  /* 0x0000001707007c0c */ /* 0x000fe2000bf06270 */
[C---:B------:R-:W-:Y:S01]  /*46f0*/  VIADD R7, R3.reuse, 0x28 ;  /* 0x0000002803077836 */ /* 0x040fe20000000000 */
[----:B------:R-:W-:Y:S01]  /*4700*/  ISETP.GE.AND P4, PT, R6, UR23, PT ;  /* 0x0000001706007c0c */ /* 0x000fe2000bf86270 */
[----:B------:R-:W-:Y:S01]  /*4710*/  VIADD R6, R3, 0x31 ;  /* 0x0000003103067836 */ /* 0x000fe20000000000 */
[----:B------:R-:W-:Y:S01]  /*4720*/  FSEL R39, R39, -INF , !P5 ;  /* 0xff80000027277808 */ /* 0x000fe20006800000 */
[----:B------:R-:W-:Y:S01]  /*4730*/  HMMA.16816.F32.BF16 R20, R60, R14, R20 ;  /* 0x0000000e3c14723c */ /* 0x000fe20000041814 */
[----:B------:R-:W-:-:S02]  /*4740*/  FSEL R37, R37, -INF , !P5 ;  /* 0xff80000025257808 */ /* 0x000fc40006800000 */
[----:B------:R-:W-:Y:S02]  /*4750*/  FSEL R8, R30, -INF , !P2 ;  /* 0xff8000001e087808 */ /* 0x000fe40005000000 */
[----:B------:R-:W-:Y:S02]  /*4760*/  FSEL R28, R28, -INF , !P2 ;  /* 0xff8000001c1c7808 */ /* 0x000fe40005000000 */
[----:B------:R-:W-:Y:S01]  /*4770*/  ISETP.GE.AND P5, PT, R7, UR23, PT ;  /* 0x0000001707007c0c */ /* 0x000fe2000bfa6270 */
[C---:B------:R-:W-:Y:S01]  /*4780*/  VIADD R7, R3.reuse, 0x30 ;  /* 0x0000003003077836 */ /* 0x040fe20000000000 */
[----:B------:R-:W-:Y:S01]  /*4790*/  ISETP.GE.AND P2, PT, R6, UR23, PT ;  /* 0x0000001706007c0c */ /* 0x000fe2000bf46270 */
[C---:B------:R-:W-:Y:S01]  /*47a0*/  VIADD R6, R3.reuse, 0x38 ;  /* 0x0000003803067836 */ /* 0x040fe20000000000 */
[----:B------:R-:W-:Y:S01]  /*47b0*/  FSEL R187, R78, -INF , !P0 ;  /* 0xff8000004ebb7808 */ /* 0x000fe20004000000 */
[----:B------:R-:W-:Y:S01]  /*47c0*/  VIADD R3, R3, 0x39 ;  /* 0x0000003903037836 */ /* 0x000fe20000000000 */
[----:B------:R-:W-:-:S02]  /*47d0*/  FSEL R183, R76, -INF , !P0 ;  /* 0xff8000004cb77808 */ /* 0x000fc40004000000 */
[----:B------:R-:W-:Y:S02]  /*47e0*/  FSEL R9, R35, -INF , !P3 ;  /* 0xff80000023097808 */ /* 0x000fe40005800000 */
[----:B------:R-:W-:Y:S02]  /*47f0*/  ISETP.GE.AND P0, PT, R3, UR23, PT ;  /* 0x0000001703007c0c */ /* 0x000fe4000bf06270 */
[----:B------:R-:W-:Y:S02]  /*4800*/  FSEL R33, R33, -INF , !P3 ;  /* 0xff80000021217808 */ /* 0x000fe40005800000 */
[----:B------:R-:W-:Y:S02]  /*4810*/  FSEL R190, R67, -INF , !P0 ;  /* 0xff80000043be7808 */ /* 0x000fe40004000000 */
[----:B------:R-:W-:Y:S02]  /*4820*/  FSEL R224, R65, -INF , !P0 ;  /* 0xff80000041e07808 */ /* 0x000fe40004000000 */
[----:B------:R-:W-:-:S02]  /*4830*/  PLOP3.LUT P0, PT, PT, PT, UP0, 0x80, 0x0 ;  /* 0x000000000000781c */ /* 0x000fc40003f0f008 */
[----:B------:R-:W-:Y:S02]  /*4840*/  FSEL R16, R31, -INF , !P1 ;  /* 0xff8000001f107808 */ /* 0x000fe40004800000 */
[----:B------:R-:W-:Y:S02]  /*4850*/  FSEL R29, R29, -INF , !P1 ;  /* 0xff8000001d1d7808 */ /* 0x000fe40004800000 */
[----:B------:R-:W-:Y:S02]  /*4860*/  ISETP.GE.AND P3, PT, R7, UR23, PT ;  /* 0x0000001707007c0c */ /* 0x000fe4000bf66270 */
[----:B------:R-:W-:Y:S02]  /*4870*/  ISETP.GE.AND P1, PT, R6, UR23, PT ;  /* 0x0000001706007c0c */ /* 0x000fe4000bf26270 */
[----:B------:R-:W-:Y:S02]  /*4880*/  FSEL R188, R79, -INF , !P6 ;  /* 0xff8000004fbc7808 */ /* 0x000fe40007000000 */
[----:B------:R-:W-:-:S02]  /*4890*/  FSEL R184, R77, -INF , !P6 ;  /* 0xff8000004db87808 */ /* 0x000fc40007000000 */
[----:B------:R-:W-:Y:S02]  /*48a0*/  FSEL R189, R22, -INF , !P5 ;  /* 0xff80000016bd7808 */ /* 0x000fe40006800000 */
[----:B------:R-:W-:Y:S02]  /*48b0*/  FSEL R185, R20, -INF , !P5 ;  /* 0xff80000014b97808 */ /* 0x000fe40006800000 */
[----:B------:R-:W-:Y:S02]  /*48c0*/  FSEL R220, R23, -INF , !P4 ;  /* 0xff80000017dc7808 */ /* 0x000fe40006000000 */
[----:B------:R-:W-:Y:S02]  /*48d0*/  FSEL R186, R21, -INF , !P4 ;  /* 0xff80000015ba7808 */ /* 0x000fe40006000000 */
[----:B------:R-:W-:Y:S02]  /*48e0*/  FSEL R223, R70, -INF , !P3 ;  /* 0xff80000046df7808 */ /* 0x000fe40005800000 */
[----:B------:R-:W-:-:S02]  /*48f0*/  FSEL R238, R68, -INF , !P3 ;  /* 0xff80000044ee7808 */ /* 0x000fc40005800000 */
[----:B------:R-:W-:Y:S02]  /*4900*/  FSEL R222, R71, -INF , !P2 ;  /* 0xff80000047de7808 */ /* 0x000fe40005000000 */
[----:B------:R-:W-:Y:S02]  /*4910*/  FSEL R227, R69, -INF , !P2 ;  /* 0xff80000045e37808 */ /* 0x000fe40005000000 */
[----:B------:R-:W-:Y:S02]  /*4920*/  FSEL R221, R66, -INF , !P1 ;  /* 0xff80000042dd7808 */ /* 0x000fe40004800000 */
[----:B------:R-:W-:Y:S01]  /*4930*/  FSEL R226, R64, -INF , !P1 ;  /* 0xff80000040e27808 */ /* 0x000fe20004800000 */
[----:B------:R-:W-:Y:S06]  /*4940*/  BAR.SYNC.DEFER_BLOCKING 0x0 ;  /* 0x0000000000007b1d */ /* 0x000fec0000010000 */
[----:B------:R-:W-:Y:S05]  /*4950*/  @!P0 BRA `(.L_x_64) ;  /* 0x0000000800548947 */ /* 0x000fea0003800000 */
[----:B------:R-:W-:Y:S01]  /*4960*/  ULDC UR6, c[0x0][0x2d0] ;  /* 0x0000b40000067ab9 */ /* 0x000fe20000000800 */
[----:B------:R-:W-:Y:S01]  /*4970*/  ULEA.HI.SX32 UR7, UR19, 0xfffffffe, 0x1a ;  /* 0xfffffffe13077891 */ /* 0x000fe2000f8fd23f */
[----:B------:R-:W-:Y:S01]  /*4980*/  ISETP.GE.AND P6, PT, R168, UR6, PT ;  /* 0x00000006a8007c0c */ /* 0x000fe2000bfc6270 */
[----:B------:R-:W-:Y:S01]  /*4990*/  BSSY B0, `(.L_x_65) ;  /* 0x0000090000007945 */ /* 0x000fe20003800000 */
[----:B------:R-:W-:Y:S01]  /*49a0*/  ISETP.GE.AND P5, PT, R231, UR6, PT ;  /* 0x00000006e7007c0c */ /* 0x000fe2000bfa6270 */
[----:B------:R-:W-:Y:S01]  /*49b0*/  UIMAD UR14, UR14, UR7, URZ ;  /* 0x000000070e0e72a4 */ /* 0x000fe2000f8e023f */
[----:B------:R-:W-:Y:S01]  /*49c0*/  ISETP.GE.AND P4, PT, R230, UR6, PT ;  /* 0x00000006e6007c0c */ /* 0x000fe2000bf86270 */
[----:B------:R-:W-:Y:S01]  /*49d0*/  IMAD.WIDE.U32 R22, R5, UR7, R236 ;  /* 0x0000000705167c25 */ /* 0x000fe2000f8e00ec */
[----:B------:R-:W-:Y:S01]  /*49e0*/  ISETP.GE.AND P3, PT, R229, UR6, PT ;  /* 0x00000006e5007c0c */ /* 0x000fe2000bf66270 */
[----:B------:R-:W-:-:S04]  /*49f0*/  USHF.R.S32.HI UR6, URZ, 0x1f, UR7 ;  /* 0x0000001f3f067899 */ /* 0x000fc80008011407 */
[----:B------:R-:W-:Y:S02]  /*4a00*/  UIMAD UR6, UR6, UR15, UR14 ;  /* 0x0000000f060672a4 */ /* 0x000fe4000f8e020e */
[----:B------:R-:W1:Y:S01]  /*4a10*/  @!P6 LDC.64 R14, c[0x0][0x218] ;  /* 0x00008600ff0eeb82 */ /* 0x000e620000000a00 */
[----:B------:R2:W-:Y:S03]  /*4a20*/  @P6 STS.128 [R228+0x8000], RZ ;  /* 0x008000ffe4006388 */ /* 0x0005e60000000c00 */
[----:B------:R-:W-:-:S04]  /*4a30*/  VIADD R3, R23, UR6 ;  /* 0x0000000617037c36 */ /* 0x000fc80008000000 */
[----:B------:R-:W3:Y:S08]  /*4a40*/  @!P5 LDC.64 R10, c[0x0][0x218] ;  /* 0x00008600ff0adb82 */ /* 0x000ef00000000a00 */
[----:B------:R-:W4:Y:S08]  /*4a50*/  @!P4 LDC.64 R6, c[0x0][0x218] ;  /* 0x00008600ff06cb82 */ /* 0x000f300000000a00 */
[----:B------:R-:W5:Y:S01]  /*4a60*/  @!P3 LDC.64 R20, c[0x0][0x218] ;  /* 0x00008600ff14bb82 */ /* 0x000f620000000a00 */
[----:B-1----:R-:W-:-:S04]  /*4a70*/  @!P6 LEA R30, P1, R22, R14, 0x1 ;  /* 0x0000000e161ee211 */ /* 0x002fc800078208ff */
[----:B------:R-:W-:-:S03]  /*4a80*/  @!P6 LEA.HI.X R31, R22, R15, R3, 0x1, P1 ;  /* 0x0000000f161fe211 */ /* 0x000fc600008f0c03 */
[----:B------:R-:W1:Y:S01]  /*4a90*/  @!P6 LDC.64 R18, c[0x0][0x218] ;  /* 0x00008600ff12eb82 */ /* 0x000e620000000a00 */
[C---:B---3--:R-:W-:Y:S01]  /*4aa0*/  @!P5 LEA R26, P2, R22.reuse, R10, 0x1 ;  /* 0x0000000a161ad211 */ /* 0x048fe200078408ff */
[----:B------:R-:W-:Y:S01]  /*4ab0*/  @!PT LDS RZ, [RZ] ;  /* 0x00000000fffff984 */ /* 0x000fe20000000800 */
[----:B------:R-:W-:Y:S01]  /*4ac0*/  @!PT LDS RZ, [RZ] ;  /* 0x00000000fffff984 */ /* 0x000fe20000000800 */
[----:B------:R-:W-:Y:S01]  /*4ad0*/  @!PT LDS RZ, [RZ] ;  /* 0x00000000fffff984 */ /* 0x000fe20000000800 */
[----:B------:R-:W-:Y:S03]  /*4ae0*/  @!P6 LDGSTS.E.BYPASS.LTC128B.128 [R228+0x8000], desc[UR26][R30.64] ;  /* 0x080000001ee4efae */ /* 0x000fe6000b901d5a */
[C-C-:B------:R-:W-:Y:S01]  /*4af0*/  @!P5 LEA.HI.X R27, R22.reuse, R11, R3.reuse, 0x1, P2 ;  /* 0x0000000b161bd211 */ /* 0x140fe200010f0c03 */
[----:B------:R2:W-:Y:S01]  /*4b00*/  @P5 STS.128 [R228+0xa000], RZ ;  /* 0x00a000ffe4005388 */ /* 0x0005e20000000c00 */
[C---:B------:R-:W-:Y:S01]  /*4b10*/  IADD3 R5, P2, R22.reuse, UR29, RZ ;  /* 0x0000001d16057c10 */ /* 0x040fe2000ff5e0ff */
[----:B------:R-:W3:Y:S01]  /*4b20*/  @!P5 LDC.64 R14, c[0x0][0x218] ;  /* 0x00008600ff0edb82 */ /* 0x000ee20000000a00 */
[C---:B----4-:R-:W-:Y:S01]  /*4b30*/  @!P4 LEA R24, P1, R22.reuse, R6, 0x1 ;  /* 0x000000061618c211 */ /* 0x050fe200078208ff */
[----:B------:R-:W-:Y:S01]  /*4b40*/  @!PT LDS RZ, [RZ] ;  /* 0x00000000fffff984 */ /* 0x000fe20000000800 */
[----:B------:R-:W-:Y:S01]  /*4b50*/  @!PT LDS RZ, [RZ] ;  /* 0x00000000fffff984 */ /* 0x000fe20000000800 */
[----:B------:R-:W-:Y:S01]  /*4b60*/  @!PT LDS RZ, [RZ] ;  /* 0x00000000fffff984 */ /* 0x000fe20000000800 */
[----:B------:R4:W-:Y:S03]  /*4b70*/  @!P5 LDGSTS.E.BYPASS.LTC128B.128 [R228+0xa000], desc[UR26][R26.64+0x80] ;  /* 0x0a0000801ae4dfae */ /* 0x0009e6000b901d5a */
[C-C-:B------:R-:W-:Y:S01]  /*4b80*/  @!P4 LEA.HI.X R25, R22.reuse, R7, R3.reuse, 0x1, P1 ;  /* 0x000000071619c211 */ /* 0x140fe200008f0c03 */
[----:B------:R2:W-:Y:S02]  /*4b90*/  @P4 STS.128 [R228+0xc000], RZ ;  /* 0x00c000ffe4004388 */ /* 0x0005e40000000c00 */
[----:B------:R-:W4:Y:S01]  /*4ba0*/  @!P4 LDC.64 R10, c[0x0][0x218] ;  /* 0x00008600ff0acb82 */ /* 0x000f220000000a00 */
[C---:B-----5:R-:W-:Y:S01]  /*4bb0*/  @!P3 LEA R20, P1, R22.reuse, R20, 0x1 ;  /* 0x000000141614b211 */ /* 0x060fe200078208ff */
[----:B------:R-:W-:Y:S01]  /*4bc0*/  @!PT LDS RZ, [RZ] ;  /* 0x00000000fffff984 */ /* 0x000fe20000000800 */
[----:B------:R-:W-:Y:S01]  /*4bd0*/  @!PT LDS RZ, [RZ] ;  /* 0x00000000fffff984 */ /* 0x000fe20000000800 */
[----:B------:R-:W-:Y:S01]  /*4be0*/  @!PT LDS RZ, [RZ] ;  /* 0x00000000fffff984 */ /* 0x000fe20000000800 */
[----:B------:R5:W-:Y:S03]  /*4bf0*/  @!P4 LDGSTS.E.BYPASS.LTC128B.128 [R228+0xc000], desc[UR26][R24.64+0x100] ;  /* 0x0c00010018e4cfae */ /* 0x000be6000b901d5a */
[----:B------:R-:W-:Y:S01]  /*4c00*/  @!P3 LEA.HI.X R21, R22, R21, R3, 0x1, P1 ;  /* 0x000000151615b211 */ /* 0x000fe200008f0c03 */
[----:B------:R2:W-:Y:S01]  /*4c10*/  @P3 STS.128 [R228+0xe000], RZ ;  /* 0x00e000ffe4003388 */ /* 0x0005e20000000c00 */
[----:B------:R-:W-:Y:S01]  /*4c20*/  IADD3.X R3, R3, UR28, RZ, P2, !PT ;  /* 0x0000001c03037c10 */ /* 0x000fe200097fe4ff */
[----:B------:R-:W2:Y:S01]  /*4c30*/  @!P3 LDC.64 R6, c[0x0][0x218] ;  /* 0x00008600ff06bb82 */ /* 0x000ea20000000a00 */
[C---:B-1----:R-:W-:Y:S01]  /*4c40*/  @!P6 LEA R18, P1, R5.reuse, R18, 0x1 ;  /* 0x000000120512e211 */ /* 0x042fe200078208ff */
[----:B------:R-:W-:Y:S01]  /*4c50*/  @!PT LDS RZ, [RZ] ;  /* 0x00000000fffff984 */ /* 0x000fe20000000800 */
[----:B------:R-:W-:Y:S01]  /*4c60*/  @!PT LDS RZ, [RZ] ;  /* 0x00000000fffff984 */ /* 0x000fe20000000800 */
[----:B------:R-:W-:Y:S01]  /*4c70*/  @!PT LDS RZ, [RZ] ;  /* 0x00000000fffff984 */ /* 0x000fe20000000800 */
[----:B------:R1:W-:Y:S03]  /*4c80*/  @!P3 LDGSTS.E.BYPASS.LTC128B.128 [R228+0xe000], desc[UR26][R20.64+0x180] ;  /* 0x0e00018014e4bfae */ /* 0x0003e6000b901d5a */
[C-C-:B------:R-:W-:Y:S01]  /*4c90*/  @!P6 LEA.HI.X R19, R5.reuse, R19, R3.reuse, 0x1, P1 ;  /* 0x000000130513e211 */ /* 0x140fe200008f0c03 */
[----:B------:R1:W-:Y:S01]  /*4ca0*/  @P6 STS.128 [R228+0x8800], RZ ;  /* 0x008800ffe4006388 */ /* 0x0003e20000000c00 */
[C---:B---3--:R-:W-:Y:S01]  /*4cb0*/  @!P5 LEA R14, P1, R5.reuse, R14, 0x1 ;  /* 0x0000000e050ed211 */ /* 0x048fe200078208ff */
[----:B------:R-:W3:Y:S02]  /*4cc0*/  @!P5 LDC.64 R22, c[0x0][0x218] ;  /* 0x00008600ff16db82 */ /* 0x000ee40000000a00 */
[----:B------:R-:W-:Y:S01]  /*4cd0*/  @!PT LDS RZ, [RZ] ;  /* 0x00000000fffff984 */ /* 0x000fe20000000800 */
[----:B------:R-:W-:Y:S01]  /*4ce0*/  @!PT LDS RZ, [RZ] ;  /* 0x00000000fffff984 */ /* 0x000fe20000000800 */
[----:B------:R-:W-:Y:S01]  /*4cf0*/  @!PT LDS RZ, [RZ] ;  /* 0x00000000fffff984 */ /* 0x000fe20000000800 */
[----:B------:R3:W-:Y:S01]  /*4d00*/  @!P6 LDGSTS.E.BYPASS.LTC128B.128 [R228+0x8800], desc[UR26][R18.64] ;  /* 0x0880000012e4efae */ /* 0x0007e2000b901d5a */
[----:B------:R-:W-:-:S03]  /*4d10*/  @!P5 LEA.HI.X R15, R5, R15, R3, 0x1, P1 ;  /* 0x0000000f050fd211 */ /* 0x000fc600008f0c03 */
[----:B------:R3:W-:Y:S01]  /*4d20*/  @P5 STS.128 [R228+0xa800], RZ ;  /* 0x00a800ffe4005388 */ /* 0x0007e20000000c00 */
[----:B----4-:R-:W-:-:S03]  /*4d30*/  @!P4 LEA R26, P2, R5, R10, 0x1 ;  /* 0x0000000a051ac211 */ /* 0x010fc600078408ff */
[----:B------:R-:W-:Y:S01]  /*4d40*/  @!PT LDS RZ, [RZ] ;  /* 0x00000000fffff984 */ /* 0x000fe20000000800 */
[----:B------:R-:W-:Y:S01]  /*4d50*/  @!PT LDS RZ, [RZ] ;  /* 0x00000000fffff984 */ /* 0x000fe20000000800 */
[----:B------:R-:W-:Y:S01]  /*4d60*/  @!PT LDS RZ, [RZ] ;  /* 0x00000000fffff984 */ /* 0x000fe20000000800 */
[----:B------:R4:W-:Y:S01]  /*4d70*/  @!P5 LDGSTS.E.BYPASS.LTC128B.128 [R228+0xa800], desc[UR26][R14.64+0x80] ;  /* 0x0a8000800ee4dfae */ /* 0x0009e2000b901d5a */
[C---:B------:R-:W-:Y:S01]  /*4d80*/  @!P4 LEA.HI.X R27, R5.reuse, R11, R3, 0x1, P2 ;  /* 0x0000000b051bc211 */ /* 0x040fe200010f0c03 */
[----:B-----5:R-:W5:Y:S01]  /*4d90*/  @!P6 LDC.64 R24, c[0x0][0x218] ;  /* 0x00008600ff18eb82 */ /* 0x020f620000000a00 */
[C---:B------:R-:W-:Y:S01]  /*4da0*/  IADD3 R13, P2, R5.reuse, UR29, RZ ;  /* 0x0000001d050d7c10 */ /* 0x040fe2000ff5e0ff */
[----:B------:R3:W-:Y:S01]  /*4db0*/  @P4 STS.128 [R228+0xc800], RZ ;  /* 0x00c800ffe4004388 */ /* 0x0007e20000000c00 */
[----:B--2---:R-:W-:-:S03]  /*4dc0*/  @!P3 LEA R30, P1, R5, R6, 0x1 ;  /* 0x00000006051eb211 */ /* 0x004fc600078208ff */
[----:B------:R-:W-:Y:S01]  /*4dd0*/  @!PT LDS RZ, [RZ] ;  /* 0x00000000fffff984 */ /* 0x000fe20000000800 */
[----:B------:R-:W-:Y:S01]  /*4de0*/  @!PT LDS RZ, [RZ] ;  /* 0x00000000fffff984 */ /* 0x000fe20000000800 */
[----:B------:R-:W-:Y:S01]  /*4df0*/  @!PT LDS RZ, [RZ] ;  /* 0x00000000fffff984 */ /* 0x000fe20000000800 */
[----:B------:R2:W-:Y:S01]  /*4e00*/  @!P4 LDGSTS.E.BYPASS.LTC128B.128 [R228+0xc800], desc[UR26][R26.64+0x100] ;  /* 0x0c8001001ae4cfae */ /* 0x0005e2000b901d5a */
[----:B------:R-:W-:Y:S01]  /*4e10*/  @!P3 LEA.HI.X R31, R5, R7, R3, 0x1, P1 ;  /* 0x00000007051fb211 */ /* 0x000fe200008f0c03 */
[----:B-1----:R-:W1:Y:S01]  /*4e20*/  @!P4 LDC.64 R20, c[0x0][0x218] ;  /* 0x00008600ff14cb82 */ /* 0x002e620000000a00 */
[----:B------:R-:W-:Y:S01]  /*4e30*/  IADD3.X R3, R3, UR28, RZ, P2, !PT ;  /* 0x0000001c03037c10 */ /* 0x000fe200097fe4ff */
[----:B------:R2:W-:Y:S01]  /*4e40*/  @P3 STS.128 [R228+0xe800], RZ ;  /* 0x00e800ffe4003388 */ /* 0x0005e20000000c00 */
[----:B---3--:R-:W-:-:S03]  /*4e50*/  @!P5 LEA R22, P2, R13, R22, 0x1 ;  /* 0x000000160d16d211 */ /* 0x008fc600078408ff */
[----:B------:R-:W-:Y:S01]  /*4e60*/  @!PT LDS RZ, [RZ] ;  /* 0x00000000fffff984 */ /* 0x000fe20000000800 */
[----:B------:R-:W-:Y:S01]  /*4e70*/  @!PT LDS RZ, [RZ] ;  /* 0x00000000fffff984 */ /* 0x000fe20000000800 */
[----:B------:R-:W-:Y:S01]  /*4e80*/  @!PT LDS RZ, [RZ] ;  /* 0x00000000fffff984 */ /* 0x000fe20000000800 */
[----:B------:R2:W-:Y:S02]  /*4e90*/  @!P3 LDGSTS.E.BYPASS.LTC128B.128 [R228+0xe800], desc[UR26][R30.64+0x180] ;  /* 0x0e8001801ee4bfae */ /* 0x0005e4000b901d5a */
[----:B------:R-:W3:Y:S01]  /*4ea0*/  @!P3 LDC.64 R18, c[0x0][0x218] ;  /* 0x00008600ff12bb82 */ /* 0x000ee20000000a00 */
[C---:B------:R-:W-:Y:S01]  /*4eb0*/  @!P5 LEA.HI.X R23, R13.reuse, R23, R3, 0x1, P2 ;  /* 0x000000170d17d211 */ /* 0x040fe200010f0c03 */
[----:B------:R2:W-:Y:S01]  /*4ec0*/  @P6 STS.128 [R228+0x9000], RZ ;  /* 0x009000ffe4006388 */ /* 0x0005e20000000c00 */
[----:B------:R-:W-:-:S05]  /*4ed0*/  IADD3 R5, P2, R13, UR29, RZ ;  /* 0x0000001d0d057c10 */ /* 0x000fca000ff5e0ff */
[----:B----4-:R-:W4:Y:S01]  /*4ee0*/  @!P6 LDC.64 R14, c[0x0][0x218] ;  /* 0x00008600ff0eeb82 */ /* 0x010f220000000a00 */
[----:B-----5:R-:W-:-:S04]  /*4ef0*/  @!P6 LEA R24, P1, R13, R24, 0x1 ;  /* 0x000000180d18e211 */ /* 0x020fc800078208ff */
[----:B------:R-:W-:-:S03]  /*4f00*/  @!P6 LEA.HI.X R25, R13, R25, R3, 0x1, P1 ;  /* 0x000000190d19e211 */ /* 0x000fc600008f0c03 */
[----:B------:R-:W5:Y:S01]  /*4f10*/  @!P5 LDC.64 R10, c[0x0][0x218] ;  /* 0x00008600ff0adb82 */ /* 0x000f620000000a00 */
[C---:B-1----:R-:W-:Y:S01]  /*4f20*/  @!P4 LEA R20, P1, R13.reuse, R20, 0x1 ;  /* 0x000000140d14c211 */ /* 0x042fe200078208ff */
[----:B------:R-:W-:Y:S01]  /*4f30*/  @!PT LDS RZ, [RZ] ;  /* 0x00000000fffff984 */ /* 0x000fe20000000800 */
[----:B------:R-:W-:Y:S01]  /*4f40*/  @!PT LDS RZ, [RZ] ;  /* 0x00000000fffff984 */ /* 0x000fe20000000800 */
[----:B------:R-:W-:Y:S01]  /*4f50*/  @!PT LDS RZ, [RZ] ;  /* 0x00000000fffff984 */ /* 0x000fe20000000800 */
[----:B------:R2:W-:Y:S03]  /*4f60*/  @!P6 LDGSTS.E.BYPASS.LTC128B.128 [R228+0x9000], desc[UR26][R24.64] ;  /* 0x0900000018e4efae */ /* 0x0005e6000b901d5a */
[C-C-:B------:R-:W-:Y:S01]  /*4f70*/  @!P4 LEA.HI.X R21, R13.reuse, R21, R3.reuse, 0x1, P1 ;  /* 0x000000150d15c211 */ /* 0x140fe200008f0c03 */
[----:B------:R2:W-:Y:S02]  /*4f80*/  @P5 STS.128 [R228+0xb000], RZ ;  /* 0x00b000ffe4005388 */ /* 0x0005e40000000c00 */
[----:B------:R-:W1:Y:S01]  /*4f90*/  @!P4 LDC.64 R6, c[0x0][0x218] ;  /* 0x00008600ff06cb82 */ /* 0x000e620000000a00 */
[C---:B---3--:R-:W-:Y:S01]  /*4fa0*/  @!P3 LEA R18, P1, R13.reuse, R18, 0x1 ;  /* 0x000000120d12b211 */ /* 0x048fe200078208ff */
[----:B------:R-:W-:Y:S01]  /*4fb0*/  @!PT LDS RZ, [RZ] ;  /* 0x00000000fffff984 */ /* 0x000fe20000000800 */
[----:B------:R-:W-:Y:S01]  /*4fc0*/  @!PT LDS RZ, [RZ] ;  /* 0x00000000fffff984 */ /* 0x000fe20000000800 */
[----:B------:R-:W-:Y:S01]  /*4fd0*/  @!PT LDS RZ, [RZ] ;  /* 0x00000000fffff984 */ /* 0x000fe20000000800 */
[----:B------:R2:W-:Y:S03]  /*4fe0*/  @!P5 LDGSTS.E.BYPASS.LTC128B.128 [R228+0xb000], desc[UR26][R22.64+0x80] ;  /* 0x0b00008016e4dfae */ /* 0x0005e6000b901d5a */
[----:B------:R-:W-:Y:S01]  /*4ff0*/  @!P3 LEA.HI.X R19, R13, R19, R3, 0x1, P1 ;  /* 0x000000130d13b211 */ /* 0x000fe200008f0c03 */
[----:B------:R2:W-:Y:S01]  /*5000*/  @P4 STS.128 [R228+0xd000], RZ ;  /* 0x00d000ffe4004388 */ /* 0x0005e20000000c00 */
[----:B------:R-:W-:-:S02]  /*5010*/  IADD3.X R3, R3, UR28, RZ, P2, !PT ;  /* 0x0000001c03037c10 */ /* 0x000fc400097fe4ff */
[C---:B----4-:R-:W-:Y:S01]  /*5020*/  @!P6 LEA R14, P1, R5.reuse, R14, 0x1 ;  /* 0x0000000e050ee211 */ /* 0x050fe200078208ff */
[----:B------:R-:W-:Y:S01]  /*5030*/  @!PT LDS RZ, [RZ] ;  /* 0x00000000fffff984 */ /* 0x000fe20000000800 */
[----:B------:R-:W-:Y:S01]  /*5040*/  @!PT LDS RZ, [RZ] ;  /* 0x00000000fffff984 */ /* 0x000fe20000000800 */
[----:B------:R-:W-:Y:S01]  /*5050*/  @!PT LDS RZ, [RZ] ;  /* 0x00000000fffff984 */ /* 0x000fe20000000800 */
[----:B------:R2:W-:Y:S03]  /*5060*/  @!P4 LDGSTS.E.BYPASS.LTC128B.128 [R228+0xd000], desc[UR26][R20.64+0x100] ;  /* 0x0d00010014e4cfae */ /* 0x0005e6000b901d5a */
[C---:B------:R-:W-:Y:S01]  /*5070*/  @!P6 LEA.HI.X R15, R5.reuse, R15, R3, 0x1, P1 ;  /* 0x0000000f050fe211 */ /* 0x040fe200008f0c03 */
[----:B------:R2:W-:Y:S01]  /*5080*/  @P3 STS.128 [R228+0xf000], RZ ;  /* 0x00f000ffe4003388 */ /* 0x0005e20000000c00 */
[----:B-----5:R-:W-:-:S03]  /*5090*/  @!P5 LEA R10, P2, R5, R10, 0x1 ;  /* 0x0000000a050ad211 */ /* 0x020fc600078408ff */
[----:B------:R-:W-:Y:S01]  /*50a0*/  @!PT LDS RZ, [RZ] ;  /* 0x00000000fffff984 */ /* 0x000fe20000000800 */
[----:B------:R-:W-:Y:S01]  /*50b0*/  @!PT LDS RZ, [RZ] ;  /* 0x00000000fffff984 */ /* 0x000fe20000000800 */
[----:B------:R-:W-:Y:S01]  /*50c0*/  @!PT LDS RZ, [RZ] ;  /* 0x00000000fffff984 */ /* 0x000fe20000000800 */
[----:B------:R2:W-:Y:S01]  /*50d0*/  @!P3 LDGSTS.E.BYPASS.LTC128B.128 [R228+0xf000], desc[UR26][R18.64+0x180] ;  /* 0x0f00018012e4bfae */ /* 0x0005e2000b901d5a */
[----:B------:R-:W-:-:S03]  /*50e0*/  @!P5 LEA.HI.X R11, R5, R11, R3, 0x1, P2 ;  /* 0x0000000b050bd211 */ /* 0x000fc600010f0c03 */
        /* <DEDUP_REMOVED lines=26> */
.L_x_66:
[----:B------:R-:W-:Y:S05]  /*5290*/  BSYNC B0 ;  /* 0x0000000000007941 */ /* 0x000fea0003800000 */
.L_x_65:
[----:B------:R-:W0:Y:S02]  /*52a0*/  LDGDEPBAR ;  /* 0x00000000000079af */ /* 0x000e240000000000 */
.L_x_64:
[----:B-12---:R-:W-:Y:S01]  /*52b0*/  FMNMX.FTZ R7, R40, R41, !PT ;  /* 0x0000002928077209 */ /* 0x006fe20007810000 */
[----:B------:R-:W-:Y:S01]  /*52c0*/  ULDC UR6, c[0x0][0x2ec] ;  /* 0x0000bb0000067ab9 */ /* 0x000fe20000000800 */
[----:B------:R-:W-:Y:S02]  /*52d0*/  FMNMX.FTZ R3, R42, R43, !PT ;  /* 0x0000002b2a037209 */ /* 0x000fe40007810000 */
[----:B------:R-:W-:Y:S02]  /*52e0*/  FMNMX.FTZ R7, R36, R7, !PT ;  /* 0x0000000724077209 */ /* 0x000fe40007810000 */
[----:B------:R-:W-:Y:S02]  /*52f0*/  FMNMX.FTZ R3, R38, R3, !PT ;  /* 0x0000000326037209 */ /* 0x000fe40007810000 */
[----:B------:R-:W-:Y:S02]  /*5300*/  FMNMX.FTZ R7, R37, R7, !PT ;  /* 0x0000000725077209 */ /* 0x000fe40007810000 */
[----:B------:R-:W-:-:S02]  /*5310*/  FMNMX.FTZ R3, R39, R3, !PT ;  /* 0x0000000327037209 */ /* 0x000fc40007810000 */
[----:B------:R-:W-:Y:S02]  /*5320*/  FMNMX.FTZ R7, R32, R7, !PT ;  /* 0x0000000720077209 */ /* 0x000fe40007810000 */
        /* <DEDUP_REMOVED lines=23> */
[----:B------:R-:W-:Y:S01]  /*54a0*/  LEA R212, R4, UR4, 0x1 ;  /* 0x0000000404d47c11 */ /* 0x000fe2000f8e08ff */
[----:B------:R-:W1:Y:S03]  /*54b0*/  SHFL.BFLY PT, R6, R7, 0x2, 0x1f ;  /* 0x0c401f0007067f89 */ /* 0x000e6600000e0000 */
[-C--:B------:R-:W-:Y:S01]  /*54c0*/  LEA R210, R2, R212.reuse, 0x1 ;  /* 0x000000d402d27211 */ /* 0x080fe200078e08ff */
[----:B------:R-:W2:Y:S01]  /*54d0*/  SHFL.BFLY PT, R5, R3, 0x2, 0x1f ;  /* 0x0c401f0003057f89 */ /* 0x000ea200000e0000 */
[C---:B------:R-:W-:Y:S02]  /*54e0*/  LEA R209, R0.reuse, R212, 0x1 ;  /* 0x000000d400d17211 */ /* 0x040fe400078e08ff */
[----:B------:R-:W-:Y:S01]  /*54f0*/  LEA R208, R0, R210, 0x1 ;  /* 0x000000d200d07211 */ /* 0x000fe200078e08ff */
[----:B------:R-:W-:Y:S04]  /*5500*/  LDSM.16.MT88.4 R156, [R212+0x10000] ;  /* 0x01000000d49c783b */ /* 0x000fe80000004200 */
[----:B------:R-:W-:Y:S04]  /*5510*/  LDSM.16.MT88.4 R56, [R208+0x10000] ;  /* 0x01000000d038783b */ /* 0x000fe80000004200 */
[----:B------:R-:W-:Y:S04]  /*5520*/  LDSM.16.MT88.4 R48, [R209+0x10000] ;  /* 0x01000000d130783b */ /* 0x000fe80000004200 */
[----:B------:R-:W-:Y:S01]  /*5530*/  LDSM.16.MT88.4 R64, [R212+0x12000] ;  /* 0x01200000d440783b */ /* 0x000fe20000004200 */
[----:B-1----:R-:W-:-:S03]  /*5540*/  FMNMX.FTZ R6, R7, R6, !PT ;  /* 0x0000000607067209 */ /* 0x002fc60007810000 */
[----:B------:R-:W-:Y:S01]  /*5550*/  LDSM.16.MT88.4 R72, [R210+0x12000] ;  /* 0x01200000d248783b */ /* 0x000fe20000004200 */
[----:B--2---:R-:W-:-:S03]  /*5560*/  FMNMX.FTZ R5, R3, R5, !PT ;  /* 0x0000000503057209 */ /* 0x004fc60007810000 */
[----:B------:R-:W1:Y:S04]  /*5570*/  SHFL.BFLY PT, R164, R6, 0x1, 0x1f ;  /* 0x0c201f0006a47f89 */ /* 0x000e6800000e0000 */
[----:B------:R-:W2:Y:S04]  /*5580*/  SHFL.BFLY PT, R3, R5, 0x1, 0x1f ;  /* 0x0c201f0005037f89 */ /* 0x000ea800000e0000 */
[----:B------:R-:W-:Y:S04]  /*5590*/  LDSM.16.MT88.4 R80, [R209+0x12000] ;  /* 0x01200000d150783b */ /* 0x000fe80000004200 */
[----:B------:R-:W-:Y:S04]  /*55a0*/  LDSM.16.MT88.4 R88, [R208+0x12000] ;  /* 0x01200000d058783b */ /* 0x000fe80000004200 */
[----:B------:R-:W-:Y:S04]  /*55b0*/  LDSM.16.MT88.4 R96, [R212+0x14000] ;  /* 0x01400000d460783b */ /* 0x000fe80000004200 */
[----:B------:R-:W-:Y:S01]  /*55c0*/  LDSM.16.MT88.4 R104, [R210+0x14000] ;  /* 0x01400000d268783b */ /* 0x000fe20000004200 */
[----:B-1----:R-:W-:-:S03]  /*55d0*/  FMNMX.FTZ R164, R6, R164, !PT ;  /* 0x000000a406a47209 */ /* 0x002fc60007810000 */
[----:B------:R-:W-:Y:S01]  /*55e0*/  LDSM.16.MT88.4 R112, [R209+0x14000] ;  /* 0x01400000d170783b */ /* 0x000fe20000004200 */
[----:B--2---:R-:W-:Y:S01]  /*55f0*/  FMNMX.FTZ R3, R5, R3, !PT ;  /* 0x0000000305037209 */ /* 0x004fe20007810000 */
[C---:B------:R-:W-:Y:S01]  /*5600*/  FMUL.FTZ R225, R164.reuse, UR6 ;  /* 0x00000006a4e17c20 */ /* 0x040fe20008410000 */
[----:B------:R-:W-:Y:S01]  /*5610*/  FSETP.NEU.FTZ.AND P1, PT, R164, -INF , PT ;  /* 0xff800000a400780b */ /* 0x000fe20003f3d000 */
[----:B------:R-:W-:Y:S02]  /*5620*/  LDSM.16.MT88.4 R116, [R208+0x14000] ;  /* 0x01400000d074783b */ /* 0x000fe40000004200 */
[----:B------:R-:W-:Y:S01]  /*5630*/  FMUL.FTZ R191, R3, UR6 ;  /* 0x0000000603bf7c20 */ /* 0x000fe20008410000 */
[----:B------:R-:W-:Y:S01]  /*5640*/  FSEL R225, R225, RZ, P1 ;  /* 0x000000ffe1e17208 */ /* 0x000fe20000800000 */
[----:B------:R-:W-:Y:S01]  /*5650*/  LDSM.16.MT88.4 R124, [R212+0x16000] ;  /* 0x01600000d47c783b */ /* 0x000fe20000004200 */
[----:B------:R-:W-:-:S03]  /*5660*/  FSETP.NEU.FTZ.AND P1, PT, R3, -INF , PT ;  /* 0xff8000000300780b */ /* 0x000fc60003f3d000 */
[--C-:B------:R-:W-:Y:S01]  /*5670*/  FFMA.FTZ R180, R40, UR6, -R225.reuse ;  /* 0x0000000628b47c23 */ /* 0x100fe200080108e1 */
[----:B------:R-:W-:Y:S01]  /*5680*/  FSEL R191, R191, RZ, P1 ;  /* 0x000000ffbfbf7208 */ /* 0x000fe20000800000 */
[--C-:B------:R-:W-:Y:S01]  /*5690*/  FFMA.FTZ R179, R41, UR6, -R225.reuse ;  /* 0x0000000629b37c23 */ /* 0x100fe200080108e1 */
[--C-:B------:R-:W-:Y:S01]  /*56a0*/  FFMA.FTZ R177, R36, UR6, -R225.reuse ;  /* 0x0000000624b17c23 */ /* 0x100fe200080108e1 */
[----:B------:R-:W-:Y:S01]  /*56b0*/  FFMA.FTZ R175, R37, UR6, -R225 ;  /* 0x0000000625af7c23 */ /* 0x000fe200080108e1 */
[----:B------:R-:W-:Y:S01]  /*56c0*/  LDSM.16.MT88.4 R132, [R210+0x16000] ;  /* 0x01600000d284783b */ /* 0x000fe20000004200 */
[--C-:B------:R-:W-:Y:S01]  /*56d0*/  FFMA.FTZ R181, R42, UR6, -R191.reuse ;  /* 0x000000062ab57c23 */ /* 0x100fe200080108bf */
[--C-:B------:R-:W-:Y:S01]  /*56e0*/  FFMA.FTZ R182, R43, UR6, -R191.reuse ;  /* 0x000000062bb67c23 */ /* 0x100fe200080108bf */
[--C-:B------:R-:W-:Y:S01]  /*56f0*/  FFMA.FTZ R178, R38, UR6, -R191.reuse ;  /* 0x0000000626b27c23 */ /* 0x100fe200080108bf */
[----:B------:R-:W1:Y:S01]  /*5700*/  LDSM.16.MT88.4 R40, [R210+0x10000] ;  /* 0x01000000d228783b */ /* 0x000e620000004200 */
[--C-:B------:R-:W-:Y:S01]  /*5710*/  FFMA.FTZ R176, R39, UR6, -R191.reuse ;  /* 0x0000000627b07c23 */ /* 0x100fe200080108bf */
[----:B------:R-:W-:Y:S01]  /*5720*/  MUFU.EX2 R180, R180 ;  /* 0x000000b400b47308 */ /* 0x000fe20000000800 */
[--C-:B------:R-:W-:Y:S01]  /*5730*/  FFMA.FTZ R173, R12, UR6, -R191.reuse ;  /* 0x000000060cad7c23 */ /* 0x100fe200080108bf */
[----:B------:R-:W2:Y:S01]  /*5740*/  LDSM.16.MT88.4 R140, [R209+0x16000] ;  /* 0x01600000d18c783b */ /* 0x000ea20000004200 */
[--C-:B------:R-:W-:Y:S01]  /*5750*/  FFMA.FTZ R170, R9, UR6, -R191.reuse ;  /* 0x0000000609aa7c23 */ /* 0x100fe200080108bf */
[----:B------:R-:W-:Y:S01]  /*5760*/  FFMA.FTZ R167, R8, UR6, -R191 ;  /* 0x0000000608a77c23 */ /* 0x000fe200080108bf */
[--C-:B------:R-:W-:Y:S01]  /*5770*/  FFMA.FTZ R174, R32, UR6, -R225.reuse ;  /* 0x0000000620ae7c23 */ /* 0x100fe200080108e1 */
[----:B------:R-:W3:Y:S01]  /*5780*/  LDSM.16.MT88.4 R4, [R208+0x16000] ;  /* 0x01600000d004783b */ /* 0x000ee20000004200 */
[--C-:B------:R-:W-:Y:S01]  /*5790*/  FFMA.FTZ R172, R33, UR6, -R225.reuse ;  /* 0x0000000621ac7c23 */ /* 0x100fe200080108e1 */
[----:B------:R-:W4:Y:S01]  /*57a0*/  MUFU.EX2 R179, R179 ;  /* 0x000000b300b37308 */ /* 0x000f220000000800 */
[--C-:B------:R-:W-:Y:S01]  /*57b0*/  FFMA.FTZ R171, R28, UR6, -R225.reuse ;  /* 0x000000061cab7c23 */ /* 0x100fe200080108e1 */
[----:B------:R-:W5:Y:S01]  /*57c0*/  LDSM.16.MT88.4 R12, [R210+0x10800] ;  /* 0x01080000d20c783b */ /* 0x000f620000004200 */
[----:B------:R-:W-:Y:S01]  /*57d0*/  FFMA.FTZ R2, R29, UR6, -R225 ;  /* 0x000000061d027c23 */ /* 0x000fe200080108e1 */
[----:B------:R-:W-:Y:S01]  /*57e0*/  FFMA.FTZ R0, R16, UR6, -R191 ;  /* 0x0000000610007c23 */ /* 0x000fe200080108bf */
[--C-:B------:R-:W-:Y:S01]  /*57f0*/  FFMA.FTZ R183, R183, UR6, -R225.reuse ;  /* 0x00000006b7b77c23 */ /* 0x100fe200080108e1 */
[----:B------:R-:W5:Y:S01]  /*5800*/  LDSM.16.MT88.4 R8, [R208+0x10800] ;  /* 0x01080000d008783b */ /* 0x000f620000004200 */
[--C-:B------:R-:W-:Y:S01]  /*5810*/  FFMA.FTZ R184, R184, UR6, -R225.reuse ;  /* 0x00000006b8b87c23 */ /* 0x100fe200080108e1 */
[----:B------:R-:W-:Y:S01]  /*5820*/  MUFU.EX2 R177, R177 ;  /* 0x000000b100b17308 */ /* 0x000fe20000000800 */
[--C-:B------:R-:W-:Y:S01]  /*5830*/  FFMA.FTZ R185, R185, UR6, -R225.reuse ;  /* 0x00000006b9b97c23 */ /* 0x100fe200080108e1 */
[----:B------:R-:W5:Y:S01]  /*5840*/  LDSM.16.MT88.4 R24, [R212+0x10800] ;  /* 0x01080000d418783b */ /* 0x000f620000004200 */
[----:B------:R-:W-:Y:S01]  /*5850*/  FFMA.FTZ R186, R186, UR6, -R225 ;  /* 0x00000006baba7c23 */ /* 0x000fe200080108e1 */
[--C-:B------:R-:W-:Y:S01]  /*5860*/  FFMA.FTZ R187, R187, UR6, -R191.reuse ;  /* 0x00000006bbbb7c23 */ /* 0x100fe200080108bf */
[--C-:B------:R-:W-:Y:S01]  /*5870*/  FFMA.FTZ R188, R188, UR6, -R191.reuse ;  /* 0x00000006bcbc7c23 */ /* 0x100fe200080108bf */
[----:B------:R-:W5:Y:S01]  /*5880*/  LDSM.16.MT88.4 R20, [R209+0x10800] ;  /* 0x01080000d114783b */ /* 0x000f620000004200 */
[--C-:B------:R-:W-:Y:S01]  /*5890*/  FFMA.FTZ R189, R189, UR6, -R191.reuse ;  /* 0x00000006bdbd7c23 */ /* 0x100fe200080108bf */
[----:B------:R-:W1:Y:S01]  /*58a0*/  MUFU.EX2 R175, R175 ;  /* 0x000000af00af7308 */ /* 0x000e620000000800 */
[----:B----4-:R-:W-:Y:S01]  /*58b0*/  F2FP.BF16.F32.PACK_AB R148, R179, R180 ;  /* 0x000000b4b394723e */ /* 0x010fe200000010ff */
[----:B------:R-:W-:Y:S01]  /*58c0*/  LDSM.16.MT88.4 R16, [R212+0x12800] ;  /* 0x01280000d410783b */ /* 0x000fe20000004200 */
[----:B------:R-:W-:Y:S01]  /*58d0*/  FFMA.FTZ R220, R220, UR6, -R191 ;  /* 0x00000006dcdc7c23 */ /* 0x000fe200080108bf */
[--C-:B------:R-:W-:Y:S01]  /*58e0*/  FFMA.FTZ R238, R238, UR6, -R225.reuse ;  /* 0x00000006eeee7c23 */ /* 0x100fe200080108e1 */
[--C-:B------:R-:W-:Y:S01]  /*58f0*/  FFMA.FTZ R227, R227, UR6, -R225.reuse ;  /* 0x00000006e3e37c23 */ /* 0x100fe200080108e1 */
[----:B------:R-:W-:Y:S01]  /*5900*/  LDSM.16.MT88.4 R28, [R208+0x12800] ;  /* 0x01280000d01c783b */ /* 0x000fe20000004200 */
[--C-:B------:R-:W-:Y:S01]  /*5910*/  FFMA.FTZ R226, R226, UR6, -R225.reuse ;  /* 0x00000006e2e27c23 */ /* 0x100fe200080108e1 */
[----:B------:R-:W-:Y:S01]  /*5920*/  MUFU.EX2 R181, R181 ;  /* 0x000000b500b57308 */ /* 0x000fe20000000800 */
[----:B------:R-:W-:Y:S01]  /*5930*/  FFMA.FTZ R245, R224, UR6, -R225 ;  /* 0x00000006e0f57c23 */ /* 0x000fe200080108e1 */
[----:B------:R-:W-:Y:S01]  /*5940*/  LDSM.16.MT88.4 R32, [R210+0x12800] ;  /* 0x01280000d220783b */ /* 0x000fe20000004200 */
[--C-:B------:R-:W-:Y:S01]  /*5950*/  FFMA.FTZ R223, R223, UR6, -R191.reuse ;  /* 0x00000006dfdf7c23 */ /* 0x100fe200080108bf */
[--C-:B------:R-:W-:Y:S01]  /*5960*/  FFMA.FTZ R222, R222, UR6, -R191.reuse ;  /* 0x00000006dede7c23 */ /* 0x100fe200080108bf */
[--C-:B------:R-:W-:Y:S01]  /*5970*/  FFMA.FTZ R221, R221, UR6, -R191.reuse ;  /* 0x00000006dddd7c23 */ /* 0x100fe200080108bf */
[----:B------:R-:W-:Y:S01]  /*5980*/  FFMA.FTZ R244, R190, UR6, -R191 ;  /* 0x00000006bef47c23 */ /* 0x000fe200080108bf */
[----:B------:R-:W-:Y:S01]  /*5990*/  FADD.FTZ R179, R180, R179 ;  /* 0x000000b3b4b37221 */ /* 0x000fe20000010000 */
[----:B------:R-:W4:Y:S01]  /*59a0*/  MUFU.EX2 R182, R182 ;  /* 0x000000b600b67308 */ /* 0x000f220000000800 */
[----:B-1----:R-:W-:-:S02]  /*59b0*/  F2FP.BF16.F32.PACK_AB R150, R175, R177 ;  /* 0x000000b1af96723e */ /* 0x002fc400000010ff */
[----:B------:R-:W-:-:S04]  /*59c0*/  FADD.FTZ R179, R177, R179 ;  /* 0x000000b3b1b37221 */ /* 0x000fc80000010000 */
[----:B------:R-:W-:Y:S01]  /*59d0*/  FADD.FTZ R179, R175, R179 ;  /* 0x000000b3afb37221 */ /* 0x000fe20000010000 */
[----:B------:R-:W1:Y:S08]  /*59e0*/  MUFU.EX2 R178, R178 ;  /* 0x000000b200b27308 */ /* 0x000e700000000800 */
[----:B------:R-:W2:Y:S01]  /*59f0*/  MUFU.EX2 R176, R176 ;  /* 0x000000b000b07308 */ /* 0x000ea20000000800 */
[----:B----4-:R-:W-:Y:S01]  /*5a00*/  F2FP.BF16.F32.PACK_AB R149, R182, R181 ;  /* 0x000000b5b695723e */ /* 0x010fe200000010ff */
[----:B------:R-:W-:-:S06]  /*5a10*/  FADD.FTZ R181, R181, R182 ;  /* 0x000000b6b5b57221 */ /* 0x000fcc0000010000 */
[----:B------:R-:W4:Y:S01]  /*5a20*/  MUFU.EX2 R174, R174 ;  /* 0x000000ae00ae7308 */ /* 0x000f220000000800 */
[----:B-1----:R-:W-:-:S07]  /*5a30*/  FADD.FTZ R181, R178, R181 ;  /* 0x000000b5b2b57221 */ /* 0x002fce0000010000 */
[----:B------:R-:W1:Y:S01]  /*5a40*/  MUFU.EX2 R172, R172 ;  /* 0x000000ac00ac7308 */ /* 0x000e620000000800 */
[C---:B--2---:R-:W-:Y:S01]  /*5a50*/  F2FP.BF16.F32.PACK_AB R151, R176.reuse, R178 ;  /* 0x000000b2b097723e */ /* 0x044fe200000010ff */
[----:B------:R-:W-:-:S06]  /*5a60*/  FADD.FTZ R181, R176, R181 ;  /* 0x000000b5b0b57221 */ /* 0x000fcc0000010000 */
[----:B------:R-:W-:Y:S01]  /*5a70*/  HMMA.16816.F32.BF16 R36, R148, R40, RZ ;  /* 0x000000289424723c */ /* 0x000fe200000418ff */
[----:B------:R-:W-:Y:S01]  /*5a80*/  MUFU.EX2 R171, R171 ;  /* 0x000000ab00ab7308 */ /* 0x000fe20000000800 */
[----:B----4-:R-:W-:-:S04]  /*5a90*/  FADD.FTZ R179, R174, R179 ;  /* 0x000000b3aeb37221 */ /* 0x010fc80000010000 */
[C---:B------:R-:W-:Y:S03]  /*5aa0*/  HMMA.16816.F32.BF16 R52, R148.reuse, R56, RZ ;  /* 0x000000389434723c */ /* 0x040fe600000418ff */
[----:B------:R-:W-:Y:S01]  /*5ab0*/  MUFU.EX2 R2, R2 ;  /* 0x0000000200027308 */ /* 0x000fe20000000800 */
[----:B-1----:R-:W-:Y:S02]  /*5ac0*/  FADD.FTZ R179, R172, R179 ;  /* 0x000000b3acb37221 */ /* 0x002fe40000010000 */
[C---:B------:R-:W-:Y:S05]  /*5ad0*/  HMMA.16816.F32.BF16 R40, R148.reuse, R42, RZ ;  /* 0x0000002a9428723c */ /* 0x040fea00000418ff */
[----:B------:R-:W1:Y:S01]  /*5ae0*/  MUFU.EX2 R173, R173 ;  /* 0x000000ad00ad7308 */ /* 0x000e620000000800 */
[C---:B------:R-:W-:Y:S06]  /*5af0*/  HMMA.16816.F32.BF16 R56, R148.reuse, R58, RZ ;  /* 0x0000003a9438723c */ /* 0x040fec00000418ff */
[C---:B------:R-:W-:Y:S01]  /*5b00*/  HMMA.16816.F32.BF16 R160, R148.reuse, R156, RZ ;  /* 0x0000009c94a0723c */ /* 0x040fe200000418ff */
[----:B------:R-:W2:Y:S05]  /*5b10*/  MUFU.EX2 R170, R170 ;  /* 0x000000aa00aa7308 */ /* 0x000eaa0000000800 */
[----:B------:R-:W-:Y:S03]  /*5b20*/  HMMA.16816.F32.BF16 R44, R148, R48, RZ ;  /* 0x00000030942c723c */ /* 0x000fe600000418ff */
[----:B------:R-:W-:Y:S01]  /*5b30*/  MUFU.EX2 R167, R167 ;  /* 0x000000a700a77308 */ /* 0x000fe20000000800 */
[----:B-1----:R-:W-:-:S02]  /*5b40*/  FADD.FTZ R181, R173, R181 ;  /* 0x000000b5adb57221 */ /* 0x002fc40000010000 */
[C---:B------:R-:W-:Y:S05]  /*5b50*/  HMMA.16816.F32.BF16 R60, R148.reuse, R64, RZ ;  /* 0x00000040943c723c */ /* 0x040fea00000418ff */
[----:B------:R-:W1:Y:S01]  /*5b60*/  MUFU.EX2 R0, R0 ;  /* 0x0000000000007308 */ /* 0x000e620000000800 */
[----:B------:R-:W-:Y:S01]  /*5b70*/  HMMA.16816.F32.BF16 R68, R148, R72, RZ ;  /* 0x000000489444723c */ /* 0x000fe200000418ff */
[----:B--2---:R-:W-:-:S05]  /*5b80*/  FADD.FTZ R181, R170, R181 ;  /* 0x000000b5aab57221 */ /* 0x004fca0000010000 */
[C---:B------:R-:W-:Y:S01]  /*5b90*/  HMMA.16816.F32.BF16 R76, R148.reuse, R80, RZ ;  /* 0x00000050944c723c */ /* 0x040fe200000418ff */
[----:B------:R-:W-:Y:S05]  /*5ba0*/  MUFU.EX2 R183, R183 ;  /* 0x000000b700b77308 */ /* 0x000fea0000000800 */
[C---:B------:R-:W-:Y:S03]  /*5bb0*/  HMMA.16816.F32.BF16 R84, R148.reuse, R88, RZ ;  /* 0x000000589454723c */ /* 0x040fe600000418ff */
[----:B------:R-:W2:Y:S03]  /*5bc0*/  MUFU.EX2 R184, R184 ;  /* 0x000000b800b87308 */ /* 0x000ea60000000800 */
[C---:B------:R-:W-:Y:S05]  /*5bd0*/  HMMA.16816.F32.BF16 R92, R148.reuse, R96, RZ ;  /* 0x00000060945c723c */ /* 0x040fea00000418ff */
[----:B------:R-:W-:Y:S01]  /*5be0*/  MUFU.EX2 R185, R185 ;  /* 0x000000b900b97308 */ /* 0x000fe20000000800 */
[C---:B------:R-:W-:Y:S06]  /*5bf0*/  HMMA.16816.F32.BF16 R100, R148.reuse, R104, RZ ;  /* 0x000000689464723c */ /* 0x040fec00000418ff */
[C---:B------:R-:W-:Y:S01]  /*5c00*/  HMMA.16816.F32.BF16 R108, R148.reuse, R112, RZ ;  /* 0x00000070946c723c */ /* 0x040fe200000418ff */
[----:B------:R-:W-:Y:S05]  /*5c10*/  MUFU.EX2 R186, R186 ;  /* 0x000000ba00ba7308 */ /* 0x000fea0000000800 */
[C---:B------:R-:W-:Y:S03]  /*5c20*/  HMMA.16816.F32.BF16 R152, R148.reuse, R116, RZ ;  /* 0x000000749498723c */ /* 0x040fe600000418ff */
[----:B------:R-:W-:Y:S03]  /*5c30*/  MUFU.EX2 R187, R187 ;  /* 0x000000bb00bb7308 */ /* 0x000fe60000000800 */
[C---:B------:R-:W-:Y:S05]  /*5c40*/  HMMA.16816.F32.BF16 R120, R148.reuse, R124, RZ ;  /* 0x0000007c9478723c */ /* 0x040fea00000418ff */
[----:B------:R-:W4:Y:S01]  /*5c50*/  MUFU.EX2 R188, R188 ;  /* 0x000000bc00bc7308 */ /* 0x000f220000000800 */
[C---:B------:R-:W-:Y:S06]  /*5c60*/  HMMA.16816.F32.BF16 R128, R148.reuse, R132, RZ ;  /* 0x000000849480723c */ /* 0x040fec00000418ff */
[C---:B------:R-:W-:Y:S01]  /*5c70*/  HMMA.16816.F32.BF16 R136, R148.reuse, R140, RZ ;  /* 0x0000008c9488723c */ /* 0x040fe200000418ff */
[----:B------:R-:W-:Y:S05]  /*5c80*/  MUFU.EX2 R189, R189 ;  /* 0x000000bd00bd7308 */ /* 0x000fea0000000800 */
[C---:B------:R-:W-:Y:S03]  /*5c90*/  HMMA.16816.F32.BF16 R156, R148.reuse, R158, RZ ;  /* 0x0000009e949c723c */ /* 0x040fe600000418ff */
[----:B------:R-:W4:Y:S03]  /*5ca0*/  MUFU.EX2 R220, R220 ;  /* 0x000000dc00dc7308 */ /* 0x000f260000000800 */
[C---:B------:R-:W-:Y:S05]  /*5cb0*/  HMMA.16816.F32.BF16 R48, R148.reuse, R50, RZ ;  /* 0x000000329430723c */ /* 0x040fea00000418ff */
[----:B------:R-:W4:Y:S01]  /*5cc0*/  MUFU.EX2 R238, R238 ;  /* 0x000000ee00ee7308 */ /* 0x000f220000000800 */
[C---:B------:R-:W-:Y:S06]  /*5cd0*/  HMMA.16816.F32.BF16 R64, R148.reuse, R66, RZ ;  /* 0x000000429440723c */ /* 0x040fec00000418ff */
        /* <DEDUP_REMOVED lines=8> */
[----:B------:R-:W4:Y:S05]  /*5d60*/  MUFU.EX2 R223, R223 ;  /* 0x000000df00df7308 */ /* 0x000f2a0000000800 */
[C---:B------:R-:W-:Y:S03]  /*5d70*/  HMMA.16816.F32.BF16 R112, R148.reuse, R114, RZ ;  /* 0x000000729470723c */ /* 0x040fe600000418ff */
[----:B------:R-:W4:Y:S03]  /*5d80*/  MUFU.EX2 R222, R222 ;  /* 0x000000de00de7308 */ /* 0x000f260000000800 */
[C---:B------:R-:W-:Y:S05]  /*5d90*/  HMMA.16816.F32.BF16 R116, R148.reuse, R118, RZ ;  /* 0x000000769474723c */ /* 0x040fea00000418ff */
[----:B------:R-:W4:Y:S01]  /*5da0*/  MUFU.EX2 R221, R221 ;  /* 0x000000dd00dd7308 */ /* 0x000f220000000800 */
[C---:B------:R-:W-:Y:S06]  /*5db0*/  HMMA.16816.F32.BF16 R124, R148.reuse, R126, RZ ;  /* 0x0000007e947c723c */ /* 0x040fec00000418ff */
[C---:B------:R-:W-:Y:S01]  /*5dc0*/  HMMA.16816.F32.BF16 R132, R148.reuse, R134, RZ ;  /* 0x000000869484723c */ /* 0x040fe200000418ff */
[----:B------:R-:W4:Y:S05]  /*5dd0*/  MUFU.EX2 R244, R244 ;  /* 0x000000f400f47308 */ /* 0x000f2a0000000800 */
[C---:B------:R-:W-:Y:S06]  /*5de0*/  HMMA.16816.F32.BF16 R140, R148.reuse, R142, RZ ;  /* 0x0000008e948c723c */ /* 0x040fec00000418ff */
[C---:B---3--:R-:W-:Y:S06]  /*5df0*/  HMMA.16816.F32.BF16 R144, R148.reuse, R4, RZ ;  /* 0x000000049490723c */ /* 0x048fec00000418ff */
[----:B------:R-:W-:Y:S01]  /*5e00*/  HMMA.16816.F32.BF16 R148, R148, R6, RZ ;  /* 0x000000069494723c */ /* 0x000fe200000418ff */
[----:B------:R-:W-:-:S02]  /*5e10*/  F2FP.BF16.F32.PACK_AB R4, R172, R174 ;  /* 0x000000aeac04723e */ /* 0x000fc400000010ff */
[----:B------:R-:W-:-:S04]  /*5e20*/  F2FP.BF16.F32.PACK_AB R5, R170, R173 ;  /* 0x000000adaa05723e */ /* 0x000fc800000010ff */
[----:B------:R-:W-:Y:S01]  /*5e30*/  F2FP.BF16.F32.PACK_AB R6, R2, R171 ;  /* 0x000000ab0206723e */ /* 0x000fe200000010ff */
[----:B------:R-:W-:Y:S01]  /*5e40*/  FADD.FTZ R171, R171, R179 ;  /* 0x000000b3abab7221 */ /* 0x000fe20000010000 */
[----:B-1----:R-:W-:Y:S01]  /*5e50*/  F2FP.BF16.F32.PACK_AB R7, R0, R167 ;  /* 0x000000a70007723e */ /* 0x002fe200000010ff */
[----:B------:R-:W-:Y:S02]  /*5e60*/  FADD.FTZ R167, R167, R181 ;  /* 0x000000b5a7a77221 */ /* 0x000fe40000010000 */
[----:B------:R-:W-:Y:S02]  /*5e70*/  FADD.FTZ R171, R2, R171 ;  /* 0x000000ab02ab7221 */ /* 0x000fe40000010000 */
[----:B------:R-:W-:Y:S02]  /*5e80*/  FADD.FTZ R167, R0, R167 ;  /* 0x000000a700a77221 */ /* 0x000fe40000010000 */
[C---:B-----5:R-:W-:Y:S06]  /*5e90*/  HMMA.16816.F32.BF16 R36, R4.reuse, R12, R36 ;  /* 0x0000000c0424723c */ /* 0x060fec0000041824 */
[C---:B------:R-:W-:Y:S01]  /*5ea0*/  HMMA.16816.F32.BF16 R40, R4.reuse, R14, R40 ;  /* 0x0000000e0428723c */ /* 0x040fe20000041828 */
[----:B------:R-:W1:Y:S05]  /*5eb0*/  LDSM.16.MT88.4 R12, [R209+0x12800] ;  /* 0x01280000d10c783b */ /* 0x000e6a0000004200 */
[C---:B------:R-:W-:Y:S06]  /*5ec0*/  HMMA.16816.F32.BF16 R52, R4.reuse, R8, R52 ;  /* 0x000000080434723c */ /* 0x040fec0000041834 */
[C---:B------:R-:W-:Y:S01]  /*5ed0*/  HMMA.16816.F32.BF16 R56, R4.reuse, R10, R56 ;  /* 0x0000000a0438723c */ /* 0x040fe20000041838 */
[----:B------:R-:W3:Y:S05]  /*5ee0*/  LDSM.16.MT88.4 R8, [R210+0x14800] ;  /* 0x01480000d208783b */ /* 0x000eea0000004200 */
[C---:B------:R-:W-:Y:S06]  /*5ef0*/  HMMA.16816.F32.BF16 R160, R4.reuse, R24, R160 ;  /* 0x0000001804a0723c */ /* 0x040fec00000418a0 */
[C---:B------:R-:W-:Y:S01]  /*5f00*/  HMMA.16816.F32.BF16 R156, R4.reuse, R26, R156 ;  /* 0x0000001a049c723c */ /* 0x040fe2000004189c */
[----:B------:R-:W5:Y:S05]  /*5f10*/  LDSM.16.MT88.4 R24, [R212+0x14800] ;  /* 0x01480000d418783b */ /* 0x000f6a0000004200 */
[C---:B------:R-:W-:Y:S06]  /*5f20*/  HMMA.16816.F32.BF16 R44, R4.reuse, R20, R44 ;  /* 0x00000014042c723c */ /* 0x040fec000004182c */
[C---:B------:R-:W-:Y:S01]  /*5f30*/  HMMA.16816.F32.BF16 R48, R4.reuse, R22, R48 ;  /* 0x000000160430723c */ /* 0x040fe20000041830 */
[----:B------:R-:W-:Y:S05]  /*5f40*/  LDSM.16.MT88.4 R20, [R209+0x14800] ;  /* 0x01480000d114783b */ /* 0x000fea0000004200 */
[C---:B-1----:R-:W-:Y:S06]  /*5f50*/  HMMA.16816.F32.BF16 R76, R4.reuse, R12, R76 ;  /* 0x0000000c044c723c */ /* 0x042fec000004184c */
[C---:B------:R-:W-:Y:S01]  /*5f60*/  HMMA.16816.F32.BF16 R80, R4.reuse, R14, R80 ;  /* 0x0000000e0450723c */ /* 0x040fe20000041850 */
[----:B------:R-:W1:Y:S05]  /*5f70*/  LDSM.16.MT88.4 R12, [R212+0x16800] ;  /* 0x01680000d40c783b */ /* 0x000e6a0000004200 */
[C---:B---3--:R-:W-:Y:S06]  /*5f80*/  HMMA.16816.F32.BF16 R100, R4.reuse, R8, R100 ;  /* 0x000000080464723c */ /* 0x048fec0000041864 */
[C---:B------:R-:W-:Y:S01]  /*5f90*/  HMMA.16816.F32.BF16 R104, R4.reuse, R10, R104 ;  /* 0x0000000a0468723c */ /* 0x040fe20000041868 */
[----:B------:R-:W3:Y:S05]  /*5fa0*/  LDSM.16.MT88.4 R8, [R210+0x16800] ;  /* 0x01680000d208783b */ /* 0x000eea0000004200 */
[C---:B------:R-:W-:Y:S06]  /*5fb0*/  HMMA.16816.F32.BF16 R60, R4.reuse, R16, R60 ;  /* 0x00000010043c723c */ /* 0x040fec000004183c */
[C---:B------:R-:W-:Y:S01]  /*5fc0*/  HMMA.16816.F32.BF16 R64, R4.reuse, R18, R64 ;  /* 0x000000120440723c */ /* 0x040fe20000041840 */
[----:B------:R-:W2:Y:S05]  /*5fd0*/  LDSM.16.MT88.4 R16, [R208+0x14800] ;  /* 0x01480000d010783b */ /* 0x000eaa0000004200 */
[C---:B------:R-:W-:Y:S06]  /*5fe0*/  HMMA.16816.F32.BF16 R84, R4.reuse, R28, R84 ;  /* 0x0000001c0454723c */ /* 0x040fec0000041854 */
[C---:B------:R-:W-:Y:S01]  /*5ff0*/  HMMA.16816.F32.BF16 R88, R4.reuse, R30, R88 ;  /* 0x0000001e0458723c */ /* 0x040fe20000041858 */
[----:B------:R-:W-:Y:S05]  /*6000*/  LDSM.16.MT88.4 R28, [R208+0x16800] ;  /* 0x01680000d01c783b */ /* 0x000fea0000004200 */
[C---:B-----5:R-:W-:Y:S06]  /*6010*/  HMMA.16816.F32.BF16 R92, R4.reuse, R24, R92 ;  /* 0x00000018045c723c */ /* 0x060fec000004185c */
[C---:B------:R-:W-:Y:S01]  /*6020*/  HMMA.16816.F32.BF16 R96, R4.reuse, R26, R96 ;  /* 0x0000001a0460723c */ /* 0x040fe20000041860 */
[----:B------:R-:W5:Y:S05]  /*6030*/  LDSM.16.MT88.4 R24, [R209+0x16800] ;  /* 0x01680000d118783b */ /* 0x000f6a0000004200 */
        /* <DEDUP_REMOVED lines=8> */
[----:B------:R-:W-:Y:S05]  /*60c0*/  LDSM.16.MT88.4 R32, [R210+0x13000] ;  /* 0x01300000d220783b */ /* 0x000fea0000004200 */
[C---:B------:R-:W-:Y:S06]  /*60d0*/  HMMA.16816.F32.BF16 R108, R4.reuse, R20, R108 ;  /* 0x00000014046c723c */ /* 0x040fec000004186c */
[C---:B------:R-:W-:Y:S01]  /*60e0*/  HMMA.16816.F32.BF16 R112, R4.reuse, R22, R112 ;  /* 0x000000160470723c */ /* 0x040fe20000041870 */
[----:B------:R-:W3:Y:S05]  /*60f0*/  LDSM.16.MT88.4 R20, [R212+0x11000] ;  /* 0x01100000d414783b */ /* 0x000eea0000004200 */
[C---:B--2---:R-:W-:Y:S06]  /*6100*/  HMMA.16816.F32.BF16 R152, R4.reuse, R16, R152 ;  /* 0x000000100498723c */ /* 0x044fec0000041898 */
[C---:B------:R-:W-:Y:S01]  /*6110*/  HMMA.16816.F32.BF16 R116, R4.reuse, R18, R116 ;  /* 0x000000120474723c */ /* 0x040fe20000041874 */
[----:B------:R-:W2:Y:S05]  /*6120*/  LDSM.16.MT88.4 R16, [R209+0x11000] ;  /* 0x01100000d110783b */ /* 0x000eaa0000004200 */
[C---:B-----5:R-:W-:Y:S06]  /*6130*/  HMMA.16816.F32.BF16 R136, R4.reuse, R24, R136 ;  /* 0x000000180488723c */ /* 0x060fec0000041888 */
[C---:B------:R-:W-:Y:S01]  /*6140*/  HMMA.16816.F32.BF16 R140, R4.reuse, R26, R140 ;  /* 0x0000001a048c723c */ /* 0x040fe2000004188c */
[----:B------:R-:W-:Y:S05]  /*6150*/  LDSM.16.MT88.4 R24, [R212+0x13000] ;  /* 0x01300000d418783b */ /* 0x000fea0000004200 */
[C---:B------:R-:W-:Y:S06]  /*6160*/  HMMA.16816.F32.BF16 R144, R4.reuse, R28, R144 ;  /* 0x0000001c0490723c */ /* 0x040fec0000041890 */
[----:B------:R-:W-:Y:S01]  /*6170*/  HMMA.16816.F32.BF16 R148, R4, R30, R148 ;  /* 0x0000001e0494723c */ /* 0x000fe20000041894 */
[----:B------:R-:W-:Y:S06]  /*6180*/  LDSM.16.MT88.4 R28, [R208+0x13000] ;  /* 0x01300000d01c783b */ /* 0x000fec0000004200 */
[----:B------:R-:W-:Y:S01]  /*6190*/  F2FP.BF16.F32.PACK_AB R4, R184, R183 ;  /* 0x000000b7b804723e */ /* 0x000fe200000010ff */
[----:B------:R-:W-:Y:S01]  /*61a0*/  FADD.FTZ R183, R183, R171 ;  /* 0x000000abb7b77221 */ /* 0x000fe20000010000 */
[----:B----4-:R-:W-:Y:S01]  /*61b0*/  F2FP.BF16.F32.PACK_AB R5, R188, R187 ;  /* 0x000000bbbc05723e */ /* 0x010fe200000010ff */
[----:B------:R-:W-:Y:S01]  /*61c0*/  FADD.FTZ R187, R187, R167 ;  /* 0x000000a7bbbb7221 */ /* 0x000fe20000010000 */
[----:B------:R-:W-:Y:S01]  /*61d0*/  F2FP.BF16.F32.PACK_AB R6, R186, R185 ;  /* 0x000000b9ba06723e */ /* 0x000fe200000010ff */
[----:B------:R-:W-:Y:S01]  /*61e0*/  FADD.FTZ R183, R184, R183 ;  /* 0x000000b7b8b77221 */ /* 0x000fe20000010000 */
[----:B------:R-:W-:Y:S01]  /*61f0*/  F2FP.BF16.F32.PACK_AB R7, R220, R189 ;  /* 0x000000bddc07723e */ /* 0x000fe200000010ff */
[----:B------:R-:W-:-:S02]  /*6200*/  FADD.FTZ R187, R188, R187 ;  /* 0x000000bbbcbb7221 */ /* 0x000fc40000010000 */
[----:B------:R-:W-:Y:S02]  /*6210*/  FADD.FTZ R185, R185, R183 ;  /* 0x000000b7b9b97221 */ /* 0x000fe40000010000 */
[----:B------:R-:W-:Y:S02]  /*6220*/  FADD.FTZ R189, R189, R187 ;  /* 0x000000bbbdbd7221 */ /* 0x000fe40000010000 */
[----:B-1----:R-:W-:Y:S01]  /*6230*/  HMMA.16816.F32.BF16 R36, R4, R12, R36 ;  /* 0x0000000c0424723c */ /* 0x002fe20000041824 */
[----:B------:R-:W-:Y:S01]  /*6240*/  FADD.FTZ R185, R186, R185 ;  /* 0x000000b9bab97221 */ /* 0x000fe20000010000 */
[----:B------:R-:W-:-:S03]  /*6250*/  FADD.FTZ R189, R220, R189 ;  /* 0x000000bddcbd7221 */ /* 0x000fc60000010000 */
[----:B------:R-:W-:Y:S01]  /*6260*/  FADD.FTZ R185, R238, R185 ;  /* 0x000000b9eeb97221 */ /* 0x000fe20000010000 */
[----:B------:R-:W-:Y:S01]  /*6270*/  HMMA.16816.F32.BF16 R40, R4, R14, R40 ;  /* 0x0000000e0428723c */ /* 0x000fe20000041828 */
[----:B------:R-:W1:Y:S01]  /*6280*/  LDSM.16.MT88.4 R12, [R209+0x13000] ;  /* 0x01300000d10c783b */ /* 0x000e620000004200 */
[----:B------:R-:W-:Y:S01]  /*6290*/  FADD.FTZ R189, R223, R189 ;  /* 0x000000bddfbd7221 */ /* 0x000fe20000010000 */
[----:B------:R-:W-:-:S03]  /*62a0*/  FADD.FTZ R185, R227, R185 ;  /* 0x000000b9e3b97221 */ /* 0x000fc60000010000 */
[----:B---3--:R-:W-:Y:S01]  /*62b0*/  HMMA.16816.F32.BF16 R52, R4, R8, R52 ;  /* 0x000000080434723c */ /* 0x008fe20000041834 */
[----:B------:R-:W-:Y:S01]  /*62c0*/  FADD.FTZ R189, R222, R189 ;  /* 0x000000bddebd7221 */ /* 0x000fe20000010000 */
[----:B------:R-:W-:-:S03]  /*62d0*/  FADD.FTZ R185, R226, R185 ;  /* 0x000000b9e2b97221 */ /* 0x000fc60000010000 */
[----:B------:R-:W-:Y:S01]  /*62e0*/  FADD.FTZ R189, R221, R189 ;  /* 0x000000bdddbd7221 */ /* 0x000fe20000010000 */
[C---:B------:R-:W-:Y:S01]  /*62f0*/  HMMA.16816.F32.BF16 R56, R4.reuse, R10, R56 ;  /* 0x0000000a0438723c */ /* 0x040fe20000041838 */
[----:B------:R-:W3:Y:S05]  /*6300*/  LDSM.16.MT88.4 R8, [R210+0x15000] ;  /* 0x01500000d208783b */ /* 0x000eea0000004200 */
[C---:B------:R-:W-:Y:S06]  /*6310*/  HMMA.16816.F32.BF16 R160, R4.reuse, R20, R160 ;  /* 0x0000001404a0723c */ /* 0x040fec00000418a0 */
[C---:B------:R-:W-:Y:S01]  /*6320*/  HMMA.16816.F32.BF16 R156, R4.reuse, R22, R156 ;  /* 0x00000016049c723c */ /* 0x040fe2000004189c */
[----:B------:R-:W4:Y:S05]  /*6330*/  LDSM.16.MT88.4 R20, [R212+0x15000] ;  /* 0x01500000d414783b */ /* 0x000f2a0000004200 */
[C---:B--2---:R-:W-:Y:S06]  /*6340*/  HMMA.16816.F32.BF16 R44, R4.reuse, R16, R44 ;  /* 0x00000010042c723c */ /* 0x044fec000004182c */
[C---:B------:R-:W-:Y:S01]  /*6350*/  HMMA.16816.F32.BF16 R48, R4.reuse, R18, R48 ;  /* 0x000000120430723c */ /* 0x040fe20000041830 */
[----:B------:R-:W2:Y:S05]  /*6360*/  LDSM.16.MT88.4 R16, [R209+0x15000] ;  /* 0x01500000d110783b */ /* 0x000eaa0000004200 */
        /* <DEDUP_REMOVED lines=23> */
[----:B------:R-:W3:Y:S05]  /*64e0*/  LDSM.16.MT88.4 R32, [R210+0x11800] ;  /* 0x01180000d220783b */ /* 0x000eea0000004200 */
[C---:B------:R-:W-:Y:S06]  /*64f0*/  HMMA.16816.F32.BF16 R84, R4.reuse, R28, R84 ;  /* 0x0000001c0454723c */ /* 0x040fec0000041854 */
[C---:B------:R-:W-:Y:S01]  /*6500*/  HMMA.16816.F32.BF16 R88, R4.reuse, R30, R88 ;  /* 0x0000001e0458723c */ /* 0x040fe20000041858 */
[----:B------:R-:W3:Y:S05]  /*6510*/  LDSM.16.MT88.4 R28, [R209+0x11800] ;  /* 0x01180000d11c783b */ /* 0x000eea0000004200 */
[C---:B-----5:R-:W-:Y:S06]  /*6520*/  HMMA.16816.F32.BF16 R152, R4.reuse, R24, R152 ;  /* 0x000000180498723c */ /* 0x060fec0000041898 */
[C---:B------:R-:W-:Y:S01]  /*6530*/  HMMA.16816.F32.BF16 R116, R4.reuse, R26, R116 ;  /* 0x0000001a0474723c */ /* 0x040fe20000041874 */
[----:B------:R-:W5:Y:S05]  /*6540*/  LDSM.16.MT88.4 R24, [R212+0x13800] ;  /* 0x01380000d418783b */ /* 0x000f6a0000004200 */
[C---:B----4-:R-:W-:Y:S06]  /*6550*/  HMMA.16816.F32.BF16 R136, R4.reuse, R20, R136 ;  /* 0x000000140488723c */ /* 0x050fec0000041888 */
[C---:B------:R-:W-:Y:S01]  /*6560*/  HMMA.16816.F32.BF16 R140, R4.reuse, R22, R140 ;  /* 0x00000016048c723c */ /* 0x040fe2000004188c */
[----:B------:R-:W4:Y:S05]  /*6570*/  LDSM.16.MT88.4 R20, [R210+0x13800] ;  /* 0x01380000d214783b */ /* 0x000f2a0000004200 */
[C---:B--2---:R-:W-:Y:S06]  /*6580*/  HMMA.16816.F32.BF16 R144, R4.reuse, R16, R144 ;  /* 0x000000100490723c */ /* 0x044fec0000041890 */
[----:B------:R-:W-:Y:S01]  /*6590*/  HMMA.16816.F32.BF16 R148, R4, R18, R148 ;  /* 0x000000120494723c */ /* 0x000fe20000041894 */
[----:B------:R-:W2:Y:S06]  /*65a0*/  LDSM.16.MT88.4 R16, [R209+0x13800] ;  /* 0x01380000d110783b */ /* 0x000eac0000004200 */
[----:B------:R-:W-:-:S02]  /*65b0*/  F2FP.BF16.F32.PACK_AB R4, R227, R238 ;  /* 0x000000eee304723e */ /* 0x000fc400000010ff */
[----:B------:R-:W-:Y:S02]  /*65c0*/  F2FP.BF16.F32.PACK_AB R5, R222, R223 ;  /* 0x000000dfde05723e */ /* 0x000fe400000010ff */
[C---:B------:R-:W-:Y:S01]  /*65d0*/  F2FP.BF16.F32.PACK_AB R6, R245.reuse, R226 ;  /* 0x000000e2f506723e */ /* 0x040fe200000010ff */
[----:B------:R-:W-:Y:S01]  /*65e0*/  FADD.FTZ R245, R245, R185 ;  /* 0x000000b9f5f57221 */ /* 0x000fe20000010000 */
[C---:B------:R-:W-:Y:S01]  /*65f0*/  F2FP.BF16.F32.PACK_AB R7, R244.reuse, R221 ;  /* 0x000000ddf407723e */ /* 0x040fe200000010ff */
[----:B------:R-:W-:-:S06]  /*6600*/  FADD.FTZ R244, R244, R189 ;  /* 0x000000bdf4f47221 */ /* 0x000fcc0000010000 */
        /* <DEDUP_REMOVED lines=28> */
[C---:B------:R-:W-:Y:S06]  /*67d0*/  HMMA.16816.F32.BF16 R96, R4.reuse, R34, R96 ;  /* 0x000000220460723c */ /* 0x040fec0000041860 */
[C---:B------:R-:W-:Y:S06]  /*67e0*/  HMMA.16816.F32.BF16 R100, R4.reuse, R28, R100 ;  /* 0x0000001c0464723c */ /* 0x040fec0000041864 */
[C---:B------:R-:W-:Y:S06]  /*67f0*/  HMMA.16816.F32.BF16 R104, R4.reuse, R30, R104 ;  /* 0x0000001e0468723c */ /* 0x040fec0000041868 */
[C---:B-----5:R-:W-:Y:S06]  /*6800*/  HMMA.16816.F32.BF16 R152, R4.reuse, R24, R152 ;  /* 0x000000180498723c */ /* 0x060fec0000041898 */
[C---:B------:R-:W-:Y:S06]  /*6810*/  HMMA.16816.F32.BF16 R116, R4.reuse, R26, R116 ;  /* 0x0000001a0474723c */ /* 0x040fec0000041874 */
[C---:B----4-:R-:W-:Y:S06]  /*6820*/  HMMA.16816.F32.BF16 R120, R4.reuse, R20, R120 ;  /* 0x000000140478723c */ /* 0x050fec0000041878 */
[C---:B------:R-:W-:Y:S06]  /*6830*/  HMMA.16816.F32.BF16 R124, R4.reuse, R22, R124 ;  /* 0x00000016047c723c */ /* 0x040fec000004187c */
[C---:B--2---:R-:W-:Y:S06]  /*6840*/  HMMA.16816.F32.BF16 R128, R4.reuse, R16, R128 ;  /* 0x000000100480723c */ /* 0x044fec0000041880 */
[C---:B------:R-:W-:Y:S06]  /*6850*/  HMMA.16816.F32.BF16 R132, R4.reuse, R18, R132 ;  /* 0x000000120484723c */ /* 0x040fec0000041884 */
[C---:B-1----:R-:W-:Y:S06]  /*6860*/  HMMA.16816.F32.BF16 R136, R4.reuse, R12, R136 ;  /* 0x0000000c0488723c */ /* 0x042fec0000041888 */
[C---:B------:R-:W-:Y:S06]  /*6870*/  HMMA.16816.F32.BF16 R140, R4.reuse, R14, R140 ;  /* 0x0000000e048c723c */ /* 0x040fec000004188c */
[C---:B---3--:R-:W-:Y:S06]  /*6880*/  HMMA.16816.F32.BF16 R144, R4.reuse, R8, R144 ;  /* 0x000000080490723c */ /* 0x048fec0000041890 */
[----:B------:R-:W-:Y:S01]  /*6890*/  HMMA.16816.F32.BF16 R148, R4, R10, R148 ;  /* 0x0000000a0494723c */ /* 0x000fe20000041894 */
[----:B------:R-:W-:-:S08]  /*68a0*/  NOP ;  /* 0x0000000000007918 */ /* 0x000fd00000000000 */
[----:B------:R-:W-:-:S15]  /*68b0*/  @!P0 BRA `(.L_x_67) ;  /* 0x0000004000cc8947 */ /* 0x000fde0003800000 */
[----:B------:R-:W1:Y:S01]  /*68c0*/  S2R R250, SR_TID.X ;  /* 0x0000000000fa7919 */ /* 0x000e620000002100 */
[----:B------:R-:W-:Y:S01]  /*68d0*/  ULDC UR4, c[0x0][0x2d0] ;  /* 0x0000b40000047ab9 */ /* 0x000fe20000000800 */
[--C-:B------:R-:W-:Y:S01]  /*68e0*/  SHF.R.S32.HI R5, RZ, 0x1f, R168.reuse ;  /* 0x0000001fff057819 */ /* 0x100fe200000114a8 */
[----:B------:R-:W-:Y:S01]  /*68f0*/  IMAD.MOV.U32 R4, RZ, RZ, R168 ;  /* 0x000000ffff047224 */ /* 0x000fe200078e00a8 */
[----:B------:R-:W-:Y:S01]  /*6900*/  ISETP.GE.AND P3, PT, R168, UR4, PT ;  /* 0x00000004a8007c0c */ /* 0x000fe2000bf66270 */
[----:B------:R-:W-:Y:S01]  /*6910*/  IMAD.U32 R2, RZ, RZ, UR20 ;  /* 0x00000014ff027e24 */ /* 0x000fe2000f8e00ff */
[----:B------:R-:W-:Y:S01]  /*6920*/  ULDC.64 UR6, c[0x0][0x220] ;  /* 0x0000880000067ab9 */ /* 0x000fe20000000a00 */
[--C-:B------:R-:W-:Y:S01]  /*6930*/  IMAD.WIDE.U32 R166, R166, UR18, R4.reuse ;  /* 0x00000012a6a67c25 */ /* 0x100fe2000f8e0004 */
[----:B------:R-:W-:Y:S02]  /*6940*/  ULEA.HI.SX32 UR10, UR19, 0xfffffffe, 0x1a ;  /* 0xfffffffe130a7891 */ /* 0x000fe4000f8fd23f */
[----:B------:R-:W-:Y:S01]  /*6950*/  ULEA.HI.SX32 UR19, UR19, 0xfffffffd, 0x1a ;  /* 0xfffffffd13137891 */ /* 0x000fe2000f8fd23f */
[----:B------:R-:W-:Y:S01]  /*6960*/  IMAD.WIDE.U32 R4, R165, UR18, R4 ;  /* 0x00000012a5047c25 */ /* 0x000fe2000f8e0004 */
[----:B------:R-:W-:Y:S01]  /*6970*/  IADD3 R240, P1, R166, UR22, RZ ;  /* 0x00000016a6f07c10 */ /* 0x000fe2000ff3e0ff */
[----:B------:R-:W-:Y:S01]  /*6980*/  UMOV UR18, URZ ;  /* 0x0000003f00127c82 */ /* 0x000fe20008000000 */
[----:B------:R-:W-:Y:S01]  /*6990*/  ULDC UR11, c[0x0][0x2d0] ;  /* 0x0000b400000b7ab9 */ /* 0x000fe20000000800 */
[----:B------:R-:W-:Y:S01]  /*69a0*/  IMAD.U32 R0, RZ, RZ, UR21 ;  /* 0x00000015ff007e24 */ /* 0x000fe2000f8e00ff */
[----:B------:R-:W-:Y:S01]  /*69b0*/  IADD3 R238, P0, R4, UR24, RZ ;  /* 0x0000001804ee7c10 */ /* 0x000fe2000ff1e0ff */
[----:B------:R-:W2:Y:S01]  /*69c0*/  @!P3 LDC.64 R226, c[0x0][0x220] ;  /* 0x00008800ffe2bb82 */ /* 0x000ea20000000a00 */
[----:B------:R-:W-:Y:S01]  /*69d0*/  IADD3.X R2, R2, UR9, R167, P1, !PT ;  /* 0x0000000902027c10 */ /* 0x000fe20008ffe4a7 */
[----:B------:R-:W-:Y:S01]  /*69e0*/  ULDC.64 UR8, c[0x0][0x218] ;  /* 0x0000860000087ab9 */ /* 0x000fe20000000a00 */
[----:B------:R-:W-:Y:S01]  /*69f0*/  IADD3.X R0, R0, UR25, R5, P0, !PT ;  /* 0x0000001900007c10 */ /* 0x000fe200087fe405 */
[----:B------:R-:W-:Y:S01]  /*6a00*/  ULDC UR4, c[0x0][0x2ec] ;  /* 0x0000bb0000047ab9 */ /* 0x000fe20000000800 */
[----:B------:R-:W-:-:S02]  /*6a10*/  LEA R241, P1, R240, UR8, 0x1 ;  /* 0x00000008f0f17c11 */ /* 0x000fc4000f8208ff */
[----:B------:R-:W-:Y:S01]  /*6a20*/  LEA R239, P0, R238, UR6, 0x1 ;  /* 0x00000006eeef7c11 */ /* 0x000fe2000f8008ff */
[----:B------:R-:W3:Y:S01]  /*6a30*/  @!P3 LDC.64 R224, c[0x0][0x220] ;  /* 0x00008800ffe0bb82 */ /* 0x000ee20000000a00 */
[----:B------:R-:W-:Y:S01]  /*6a40*/  LEA.HI.X R240, R240, UR9, R2, 0x1, P1 ;  /* 0x00000009f0f07c11 */ /* 0x000fe200088f0c02 */
[----:B------:R-:W-:Y:S01]  /*6a50*/  IMAD.MOV.U32 R2, RZ, RZ, R164 ;  /* 0x000000ffff027224 */ /* 0x000fe200078e00a4 */
[----:B------:R-:W-:Y:S01]  /*6a60*/  LEA.HI.X R238, R238, UR7, R0, 0x1, P0 ;  /* 0x00000007eeee7c11 */ /* 0x000fe200080f0c00 */
[----:B------:R-:W-:Y:S01]  /*6a70*/  IMAD.MOV.U32 R0, RZ, RZ, R3 ;  /* 0x000000ffff007224 */ /* 0x000fe200078e0003 */
[----:B------:R-:W-:Y:S01]  /*6a80*/  ULDC.64 UR6, c[0x0][0x250] ;  /* 0x0000940000067ab9 */ /* 0x000fe20000000a00 */
[----:B------:R-:W-:Y:S01]  /*6a90*/  ULDC.64 UR8, c[0x0][0x248] ;  /* 0x0000920000087ab9 */ /* 0x000fe20000000a00 */
[----:B-1----:R-:W-:Y:S01]  /*6aa0*/  SHF.R.S32.HI R4, RZ, 0x1f, R250 ;  /* 0x0000001fff047819 */ /* 0x002fe200000114fa */
[----:B------:R-:W1:Y:S01]  /*6ab0*/  @!P3 LDC.64 R222, c[0x0][0x220] ;  /* 0x00008800ffdebb82 */ /* 0x000e620000000a00 */
[----:B------:R-:W-:-:S02]  /*6ac0*/  USHF.L.U64.HI UR13, UR6, 0x4, UR7 ;  /* 0x00000004060d7899 */ /* 0x000fc40008010207 */
[----:B------:R-:W-:Y:S01]  /*6ad0*/  LEA.HI R250, R4, R250, RZ, 0x3 ;  /* 0x000000fa04fa7211 */ /* 0x000fe200078f18ff */
[----:B------:R-:W-:-:S03]  /*6ae0*/  USHF.L.U32 UR14, UR6, 0x4, URZ ;  /* 0x00000004060e7899 */ /* 0x000fc6000800063f */
[----:B------:R-:W-:Y:S01]  /*6af0*/  SHF.R.S32.HI R250, RZ, 0x3, R250 ;  /* 0x00000003fffa7819 */ /* 0x000fe200000114fa */
[----:B------:R-:W4:Y:S03]  /*6b00*/  @!P3 LDC.64 R220, c[0x0][0x220] ;  /* 0x00008800ffdcbb82 */ /* 0x000f260000000a00 */
[----:B------:R-:W-:Y:S02]  /*6b10*/  SHF.R.S32.HI R251, RZ, 0x1f, R250 ;  /* 0x0000001ffffb7819 */ /* 0x000fe400000114fa */
[C---:B------:R-:W-:Y:S02]  /*6b20*/  IADD3 R248, P2, R250.reuse, 0x30, RZ ;  /* 0x00000030faf87810 */ /* 0x040fe40007f5e0ff */
[C---:B------:R-:W-:Y:S02]  /*6b30*/  IADD3 R246, P1, R250.reuse, 0x10, RZ ;  /* 0x00000010faf67810 */ /* 0x040fe40007f3e0ff */
[----:B------:R-:W-:Y:S01]  /*6b40*/  IADD3 R242, P0, R250, 0x20, RZ ;  /* 0x00000020faf27810 */ /* 0x000fe20007f1e0ff */
[----:B------:R-:W-:-:S02]  /*6b50*/  IMAD.X R249, RZ, RZ, R251, P2 ;  /* 0x000000fffff97224 */ /* 0x000fc400010e06fb */
[--C-:B------:R-:W-:Y:S02]  /*6b60*/  IMAD.X R247, RZ, RZ, R251.reuse, P1 ;  /* 0x000000fffff77224 */ /* 0x100fe400008e06fb */
[----:B------:R-:W-:Y:S01]  /*6b70*/  IMAD.X R243, RZ, RZ, R251, P0 ;  /* 0x000000fffff37224 */ /* 0x000fe200000e06fb */
[----:B------:R-:W-:Y:S07]  /*6b80*/  BRA `(.L_x_68) ;  /* 0x0000000400bc7947 */ /* 0x000fee0003800000 */
.L_x_70:
[----:B------:R1:W-:Y:S01]  /*6b90*/  @P3 STS.128 [R228+0x8000], RZ ;  /* 0x008000ffe4003388 */ /* 0x0003e20000000c00 */
[----:B------:R-:W-:Y:S01]  /*6ba0*/  UIADD3 UR15, UR10, -0x1, -UR18 ;  /* 0xffffffff0a0f7890 */ /* 0x000fe2000fffe812 */
[----:B------:R-:W2:Y:S03]  /*6bb0*/  @!P3 LDC.64 R170, c[0x0][0x218] ;  /* 0x00008600ffaabb82 */ /* 0x000ea60000000a00 */
[----:B------:R-:W-:Y:S02]  /*6bc0*/  USHF.R.S32.HI UR12, URZ, 0x1f, UR15 ;  /* 0x0000001f3f0c7899 */ /* 0x000fe4000801140f */
[----:B------:R-:W-:Y:S02]  /*6bd0*/  UIMAD.WIDE.U32 UR20, UR15, UR8, URZ ;  /* 0x000000080f1472a5 */ /* 0x000fe4000f8e003f */
[----:B------:R-:W-:Y:S01]  /*6be0*/  UIMAD UR12, UR12, UR8, URZ ;  /* 0x000000080c0c72a4 */ /* 0x000fe2000f8e023f */
[----:B------:R-:W3:Y:S03]  /*6bf0*/  @!P3 LDC.64 R168, c[0x0][0x218] ;  /* 0x00008600ffa8bb82 */ /* 0x000ee60000000a00 */
[----:B------:R-:W-:Y:S01]  /*6c00*/  UIMAD UR12, UR15, UR9, UR12 ;  /* 0x000000090f0c72a4 */ /* 0x000fe2000f8e020c */
[----:B------:R-:W-:Y:S02]  /*6c10*/  IMAD.U32 R180, RZ, RZ, UR20 ;  /* 0x00000014ffb47e24 */ /* 0x000fe4000f8e00ff */
[----:B------:R-:W-:Y:S01]  /*6c20*/  IMAD.U32 R181, RZ, RZ, UR21 ;  /* 0x00000015ffb57e24 */ /* 0x000fe2000f8e00ff */
[----:B------:R-:W-:Y:S01]  /*6c30*/  UIADD3 UR12, UR21, UR12, URZ ;  /* 0x0000000c150c7290 */ /* 0x000fe2000fffe03f */
[----:B------:R-:W4:Y:S01]  /*6c40*/  @!P3 LDC.64 R166, c[0x0][0x218] ;  /* 0x00008600ffa6bb82 */ /* 0x000f220000000a00 */
[C---:B------:R-:W-:Y:S04]  /*6c50*/  LEA R179, P5, R180.reuse, R234, 0x6 ;  /* 0x000000eab4b37211 */ /* 0x040fe800078a30ff */
[----:B------:R-:W-:Y:S03]  /*6c60*/  IMAD.U32 R178, RZ, RZ, UR12 ;  /* 0x0000000cffb27e24 */ /* 0x000fe6000f8e00ff */
[----:B------:R-:W5:Y:S02]  /*6c70*/  @!P3 LDC.64 R164, c[0x0][0x218] ;  /* 0x00008600ffa4bb82 */ /* 0x000f640000000a00 */
[----:B------:R-:W-:Y:S02]  /*6c80*/  LEA.HI.X R178, R180, R237, R178, 0x6, P5 ;  /* 0x000000edb4b27211 */ /* 0x000fe400028f34b2 */
[C---:B------:R-:W-:Y:S04]  /*6c90*/  IADD3 R175, P5, R179.reuse, UR29, RZ ;  /* 0x0000001db3af7c10 */ /* 0x040fe8000ffbe0ff */
[----:B------:R-:W-:Y:S02]  /*6ca0*/  IADD3.X R180, R178, UR28, RZ, P5, !PT ;  /* 0x0000001cb2b47c10 */ /* 0x000fe4000affe4ff */
[----:B--2---:R-:W-:Y:S02]  /*6cb0*/  @!P3 LEA R186, P6, R179, R170, 0x1 ;  /* 0x000000aab3bab211 */ /* 0x004fe400078c08ff */
[----:B------:R-:W-:Y:S02]  /*6cc0*/  IADD3 R170, P5, R175, UR29, RZ ;  /* 0x0000001dafaa7c10 */ /* 0x000fe4000ffbe0ff */
[----:B------:R-:W-:Y:S02]  /*6cd0*/  @!P3 LEA.HI.X R187, R179, R171, R178, 0x1, P6 ;  /* 0x000000abb3bbb211 */ /* 0x000fe400030f0cb2 */
[C---:B---3--:R-:W-:Y:S02]  /*6ce0*/  @!P3 LEA R178, P6, R175.reuse, R168, 0x1 ;  /* 0x000000a8afb2b211 */ /* 0x048fe400078c08ff */
[----:B------:R-:W-:Y:S01]  /*6cf0*/  IADD3.X R171, R180, UR28, RZ, P5, !PT ;  /* 0x0000001cb4ab7c10 */ /* 0x000fe2000affe4ff */
[----:B------:R-:W-:Y:S01]  /*6d00*/  @!PT LDS RZ, [RZ] ;  /* 0x00000000fffff984 */ /* 0x000fe20000000800 */
[----:B------:R-:W-:Y:S01]  /*6d10*/  @!PT LDS RZ, [RZ] ;  /* 0x00000000fffff984 */ /* 0x000fe20000000800 */
[----:B------:R-:W-:Y:S01]  /*6d20*/  @!PT LDS RZ, [RZ] ;  /* 0x00000000fffff984 */ /* 0x000fe20000000800 */
[----:B------:R1:W-:Y:S01]  /*6d30*/  @!P3 LDGSTS.E.BYPASS.LTC128B.128 [R228+0x8000], desc[UR26][R186.64] ;  /* 0x08000000bae4bfae */ /* 0x0003e2000b901d5a */
[----:B------:R-:W-:Y:S02]  /*6d40*/  @!P3 LEA.HI.X R179, R175, R169, R180, 0x1, P6 ;  /* 0x000000a9afb3b211 */ /* 0x000fe400030f0cb4 */
[C---:B----4-:R-:W-:Y:S01]  /*6d50*/  @!P3 LEA R180, P6, R170.reuse, R166, 0x1 ;  /* 0x000000a6aab4b211 */ /* 0x050fe200078c08ff */
[----:B------:R1:W-:Y:S01]  /*6d60*/  @P2 STS.128 [R228+0xa000], RZ ;  /* 0x00a000ffe4002388 */ /* 0x0003e20000000c00 */
[C---:B------:R-:W-:Y:S02]  /*6d70*/  IADD3 R168, P5, R170.reuse, UR29, RZ ;  /* 0x0000001daaa87c10 */ /* 0x040fe4000ffbe0ff */
[----:B------:R-:W-:Y:S01]  /*6d80*/  @!P3 LEA.HI.X R181, R170, R167, R171, 0x1, P6 ;  /* 0x000000a7aab5b211 */ /* 0x000fe200030f0cab */
[----:B------:R-:W-:Y:S01]  /*6d90*/  @!PT LDS RZ, [RZ] ;  /* 0x00000000fffff984 */ /* 0x000fe20000000800 */
[----:B------:R-:W-:Y:S01]  /*6da0*/  @!PT LDS RZ, [RZ] ;  /* 0x00000000fffff984 */ /* 0x000fe20000000800 */
[----:B------:R-:W-:Y:S01]  /*6db0*/  @!PT LDS RZ, [RZ] ;  /* 0x00000000fffff984 */ /* 0x000fe20000000800 */
[----:B------:R1:W-:Y:S01]  /*6dc0*/  @!P2 LDGSTS.E.BYPASS.LTC128B.128 [R228+0xa000], desc[UR26][R176.64+0x80] ;  /* 0x0a000080b0e4afae */ /* 0x0003e2000b901d5a */
[----:B------:R-:W-:Y:S02]  /*6dd0*/  IADD3.X R166, R171, UR28, RZ, P5, !PT ;  /* 0x0000001caba67c10 */ /* 0x000fe4000affe4ff */
[C---:B-----5:R-:W-:Y:S01]  /*6de0*/  @!P3 LEA R164, P5, R168.reuse, R164, 0x1 ;  /* 0x000000a4a8a4b211 */ /* 0x060fe200078a08ff */
[----:B------:R1:W-:Y:S03]  /*6df0*/  @P1 STS.128 [R228+0xc000], RZ ;  /* 0x00c000ffe4001388 */ /* 0x0003e60000000c00 */
[----:B------:R-:W-:Y:S01]  /*6e00*/  @!P3 LEA.HI.X R165, R168, R165, R166, 0x1, P5 ;  /* 0x000000a5a8a5b211 */ /* 0x000fe200028f0ca6 */
        /* <DEDUP_REMOVED lines=69> */
[----:B------:R-:W0:Y:S01]  /*7260*/  LDGDEPBAR ;  /* 0x00000000000079af */ /* 0x000e220000000000 */
[----:B------:R-:W-:Y:S05]  /*7270*/  BRA `(.L_x_69) ;  /* 0x0000001800b07947 */ /* 0x000fea0003800000 */
.L_x_68:
[----:B------:R-:W-:Y:S01]  /*7280*/  UIADD3 UR15, UR10, -UR18, URZ ;  /* 0x800000120a0f7290 */ /* 0x000fe2000fffe03f */
[----:B------:R-:W-:Y:S04]  /*7290*/  DEPBAR.LE SB0, 0x0 ;  /* 0x000080000000791a */ /* 0x000fe80000000000 */
[----:B------:R-:W-:Y:S01]  /*72a0*/  USHF.R.S32.HI UR12, URZ, 0x1f, UR15 ;  /* 0x0000001f3f0c7899 */ /* 0x000fe2000801140f */
[----:B------:R-:W-:Y:S01]  /*72b0*/  IMAD.U32 R22, RZ, RZ, UR15 ;  /* 0x0000000fff167e24 */ /* 0x000fe2000f8e00ff */
[----:B------:R-:W-:Y:S01]  /*72c0*/  BAR.SYNC.DEFER_BLOCKING 0x0 ;  /* 0x0000000000007b1d */ /* 0x000fe20000010000 */
[----:B------:R-:W-:Y:S01]  /*72d0*/  IMAD.U32 R20, RZ, RZ, UR15 ;  /* 0x0000000fff147e24 */ /* 0x000fe2000f8e00ff */
[----:B------:R-:W-:Y:S01]  /*72e0*/  UIMAD UR12, UR12, UR6, URZ ;  /* 0x000000060c0c72a4 */ /* 0x000fe2000f8e023f */
[----:B------:R-:W-:Y:S01]  /*72f0*/  IMAD.U32 R6, RZ, RZ, UR15 ;  /* 0x0000000fff067e24 */ /* 0x000fe2000f8e00ff */
[----:B------:R-:W-:Y:S01]  /*7300*/  LEA R22, P4, R22, R250, 0x6 ;  /* 0x000000fa16167211 */ /* 0x000fe200078830ff */
[----:B------:R-:W-:Y:S01]  /*7310*/  IMAD.U32 R5, RZ, RZ, UR15 ;  /* 0x0000000fff057e24 */ /* 0x000fe2000f8e00ff */
[----:B------:R-:W-:Y:S01]  /*7320*/  LEA R20, P2, R20, R246, 0x6 ;  /* 0x000000f614147211 */ /* 0x000fe200078430ff */
[----:B------:R-:W-:Y:S01]  /*7330*/  IMAD.U32 R18, RZ, RZ, UR15 ;  /* 0x0000000fff127e24 */ /* 0x000fe2000f8e00ff */
[----:B------:R-:W-:Y:S01]  /*7340*/  LEA.HI.X.SX32 R23, R6, R251, 0x6, P4 ;  /* 0x000000fb06177211 */ /* 0x000fe200020f36ff */
[----:B------:R-:W-:Y:S01]  /*7350*/  IMAD.U32 R4, RZ, RZ, UR15 ;  /* 0x0000000fff047e24 */ /* 0x000fe2000f8e00ff */
[----:B------:R-:W-:Y:S01]  /*7360*/  LEA.HI.X.SX32 R21, R5, R247, 0x6, P2 ;  /* 0x000000f705157211 */ /* 0x000fe200010f36ff */
[----:B------:R-:W-:Y:S01]  /*7370*/  IMAD.U32 R24, RZ, RZ, UR15 ;  /* 0x0000000fff187e24 */ /* 0x000fe2000f8e00ff */
[----:B------:R-:W-:Y:S01]  /*7380*/  LEA R18, P1, R18, R242, 0x6 ;  /* 0x000000f212127211 */ /* 0x000fe200078230ff */
[----:B------:R-:W-:Y:S01]  /*7390*/  IMAD R8, R23, UR6, RZ ;  /* 0x0000000617087c24 */ /* 0x000fe2000f8e02ff */
[----:B------:R-:W-:Y:S01]  /*73a0*/  UIMAD.WIDE.U32 UR20, UR15, UR6, URZ ;  /* 0x000000060f1472a5 */ /* 0x000fe2000f8e003f */
[----:B------:R-:W-:Y:S01]  /*73b0*/  IMAD R7, R21, UR6, RZ ;  /* 0x0000000615077c24 */ /* 0x000fe2000f8e02ff */
[----:B------:R-:W-:Y:S01]  /*73c0*/  UIMAD UR12, UR15, UR7, UR12 ;  /* 0x000000070f0c72a4 */ /* 0x000fe2000f8e020c */
[----:B------:R-:W-:Y:S01]  /*73d0*/  LEA.HI.X.SX32 R19, R4, R243, 0x6, P1 ;  /* 0x000000f304137211 */ /* 0x000fe200008f36ff */
[----:B------:R-:W-:Y:S01]  /*73e0*/  IMAD.U32 R3, RZ, RZ, UR15 ;  /* 0x0000000fff037e24 */ /* 0x000fe2000f8e00ff */
[----:B------:R-:W-:Y:S01]  /*73f0*/  LEA R24, P0, R24, R248, 0x6 ;  /* 0x000000f818187211 */ /* 0x000fe200078030ff */
[----:B------:R-:W-:Y:S01]  /*7400*/  IMAD R8, R22, UR7, R8 ;  /* 0x0000000716087c24 */ /* 0x000fe2000f8e0208 */
[----:B------:R-:W-:Y:S01]  /*7410*/  UIADD3 UR12, UR21, UR12, URZ ;  /* 0x0000000c150c7290 */ /* 0x000fe2000fffe03f */
[----:B------:R-:W-:Y:S01]  /*7420*/  IMAD R7, R20, UR7, R7 ;  /* 0x0000000714077c24 */ /* 0x000fe2000f8e0207 */
[----:B------:R-:W-:Y:S01]  /*7430*/  LEA.HI.X.SX32 R25, R3, R249, 0x6, P0 ;  /* 0x000000f903197211 */ /* 0x000fe200000f36ff */
[----:B------:R-:W-:Y:S01]  /*7440*/  IMAD.WIDE.U32 R22, R22, UR6, RZ ;  /* 0x0000000616167c25 */ /* 0x000fe2000f8e00ff */
[----:B------:R-:W-:Y:S03]  /*7450*/  @P3 STS.128 [R228+0x10000], RZ ;  /* 0x010000ffe4003388 */ /* 0x000fe60000000c00 */
[----:B------:R-:W-:Y:S01]  /*7460*/  IMAD.WIDE.U32 R20, R20, UR6, RZ ;  /* 0x0000000614147c25 */ /* 0x000fe2000f8e00ff */
[-C--:B------:R-:W-:Y:S03]  /*7470*/  LEA R16, P4, R22, R239.reuse, 0x1 ;  /* 0x000000ef16107211 */ /* 0x080fe600078808ff */
[----:B------:R-:W-:Y:S01]  /*7480*/  IMAD.U32 R10, RZ, RZ, UR20 ;  /* 0x00000014ff0a7e24 */ /* 0x000fe2000f8e00ff */
[----:B------:R-:W-:Y:S01]  /*7490*/  LEA R14, P2, R20, R239, 0x1 ;  /* 0x000000ef140e7211 */ /* 0x000fe200078408ff */
[----:B------:R-:W-:Y:S02]  /*74a0*/  IMAD R6, R19, UR6, RZ ;  /* 0x0000000613067c24 */ /* 0x000fe4000f8e02ff */
[----:B------:R-:W-:Y:S01]  /*74b0*/  IMAD.IADD R8, R23, 0x1, R8 ;  /* 0x0000000117087824 */ /* 0x000fe200078e0208 */
[----:B------:R-:W-:Y:S01]  /*74c0*/  LEA R4, P0, R10, R232, 0x6 ;  /* 0x000000e80a047211 */ /* 0x000fe200078030ff */
[----:B------:R-:W-:Y:S02]  /*74d0*/  IMAD.IADD R7, R21, 0x1, R7 ;  /* 0x0000000115077824 */ /* 0x000fe400078e0207 */
[----:B------:R-:W-:Y:S01]  /*74e0*/  IMAD.U32 R3, RZ, RZ, UR12 ;  /* 0x0000000cff037e24 */ /* 0x000fe2000f8e00ff */
[-C--:B------:R-:W-:Y:S01]  /*74f0*/  LEA.HI.X R17, R22, R238.reuse, R8, 0x1, P4 ;  /* 0x000000ee16117211 */ /* 0x080fe200020f0c08 */
[----:B------:R-:W-:Y:S01]  /*7500*/  IMAD R6, R18, UR7, R6 ;  /* 0x0000000712067c24 */ /* 0x000fe2000f8e0206 */
[----:B------:R-:W-:Y:S01]  /*7510*/  LEA.HI.X R15, R20, R238, R7, 0x1, P2 ;  /* 0x000000ee140f7211 */ /* 0x000fe200010f0c07 */
[----:B------:R-:W-:Y:S01]  /*7520*/  IMAD.WIDE.U32 R18, R18, UR6, RZ ;  /* 0x0000000612127c25 */ /* 0x000fe2000f8e00ff */
[----:B--2---:R-:W-:Y:S01]  /*7530*/  @!P3 LEA R8, P6, R4, R226, 0x1 ;  /* 0x000000e20408b211 */ /* 0x004fe200078c08ff */
[----:B------:R-:W-:Y:S01]  /*7540*/  UIADD3 UR12, UR19, -UR18, URZ ;  /* 0x80000012130c7290 */ /* 0x000fe2000fffe03f */
[----:B------:R-:W-:Y:S01]  /*7550*/  ISETP.GE.AND P2, PT, R231, UR11, PT ;  /* 0x0000000be7007c0c */ /* 0x000fe2000bf46270 */
[----:B------:R-:W-:Y:S01]  /*7560*/  IMAD R5, R25, UR6, RZ ;  /* 0x0000000619057c24 */ /* 0x000fe2000f8e02ff */
[----:B------:R-:W-:Y:S01]  /*7570*/  LEA.HI.X R3, R10, R219, R3, 0x6, P0 ;  /* 0x000000db0a037211 */ /* 0x000fe200000f3403 */
[----:B------:R-:W-:Y:S01]  /*7580*/  IMAD.IADD R6, R19, 0x1, R6 ;  /* 0x0000000113067824 */ /* 0x000fe200078e0206 */
[----:B------:R-:W-:Y:S01]  /*7590*/  LEA R12, P1, R18, R239, 0x1 ;  /* 0x000000ef120c7211 */ /* 0x000fe200078208ff */
[----:B------:R-:W-:Y:S01]  /*75a0*/  IMAD R5, R24, UR7, R5 ;  /* 0x0000000718057c24 */ /* 0x000fe2000f8e0205 */
[----:B------:R-:W-:Y:S01]  /*75b0*/  @!P3 LEA.HI.X R9, R4, R227, R3, 0x1, P6 ;  /* 0x000000e30409b211 */ /* 0x000fe200030f0c03 */
[----:B------:R-:W-:Y:S01]  /*75c0*/  IMAD.WIDE.U32 R24, R24, UR6, RZ ;  /* 0x0000000618187c25 */ /* 0x000fe2000f8e00ff */
[-C--:B------:R-:W-:Y:S02]  /*75d0*/  LEA.HI.X R13, R18, R238.reuse, R6, 0x1, P1 ;  /* 0x000000ee120d7211 */ /* 0x080fe400008f0c06 */
[----:B------:R-:W-:Y:S01]  /*75e0*/  ISETP.GE.AND P1, PT, R230, UR11, PT ;  /* 0x0000000be6007c0c */ /* 0x000fe2000bf26270 */
[----:B------:R-:W-:Y:S01]  /*75f0*/  @!PT LDS RZ, [RZ] ;  /* 0x00000000fffff984 */ /* 0x000fe20000000800 */
[----:B------:R-:W-:Y:S01]  /*7600*/  @!PT LDS RZ, [RZ] ;  /* 0x00000000fffff984 */ /* 0x000fe20000000800 */
[----:B------:R-:W-:Y:S01]  /*7610*/  @!PT LDS RZ, [RZ] ;  /* 0x00000000fffff984 */ /* 0x000fe20000000800 */
[----:B------:R-:W-:Y:S01]  /*7620*/  @!P3 LDGSTS.E.BYPASS.LTC128B.128 [R228+0x10000], desc[UR26][R8.64] ;  /* 0x1000000008e4bfae */ /* 0x000fe2000b901d5a */
[----:B------:R-:W-:Y:S01]  /*7630*/  IMAD.IADD R5, R25, 0x1, R5 ;  /* 0x0000000119057824 */ /* 0x000fe200078e0205 */
[----:B------:R-:W-:Y:S01]  /*7640*/  LEA R10, P0, R24, R239, 0x1 ;  /* 0x000000ef180a7211 */ /* 0x000fe200078008ff */
[----:B------:R-:W-:Y:S01]  /*7650*/  IMAD.U32 R11, RZ, RZ, UR21 ;  /* 0x00000015ff0b7e24 */ /* 0x000fe2000f8e00ff */
[----:B------:R-:W-:Y:S01]  /*7660*/  @P2 STS.128 [R228+0x12000], RZ ;  /* 0x012000ffe4002388 */ /* 0x000fe20000000c00 */
[----:B------:R-:W-:Y:S02]  /*7670*/  IADD3 R6, P5, R4, UR14, RZ ;  /* 0x0000000e04067c10 */ /* 0x000fe4000ffbe0ff */
[----:B------:R-:W-:Y:S01]  /*7680*/  LEA.HI.X R11, R24, R238, R5, 0x1, P0 ;  /* 0x000000ee180b7211 */ /* 0x000fe200000f0c05 */
[----:B------:R-:W-:Y:S01]  /*7690*/  @!PT LDS RZ, [RZ] ;  /* 0x00000000fffff984 */ /* 0x000fe20000000800 */
[----:B------:R-:W-:Y:S01]  /*76a0*/  @!PT LDS RZ, [RZ] ;  /* 0x00000000fffff984 */ /* 0x000fe20000000800 */
[----:B------:R-:W-:Y:S01]  /*76b0*/  @!PT LDS RZ, [RZ] ;  /* 0x00000000fffff984 */ /* 0x000fe20000000800 */
[----:B------:R-:W-:Y:S01]  /*76c0*/  @!P2 LDGSTS.E.BYPASS.LTC128B.128 [R228+0x12000], desc[UR26][R16.64+0x80] ;  /* 0x1200008010e4afae */ /* 0x000fe2000b901d5a */
[----:B------:R-:W-:Y:S02]  /*76d0*/  ISETP.GE.AND P0, PT, R229, UR11, PT ;  /* 0x0000000be5007c0c */ /* 0x000fe4000bf06270 */
[C---:B---3--:R-:W-:Y:S01]  /*76e0*/  @!P3 LEA R18, P6, R6.reuse, R224, 0x1 ;  /* 0x000000e00612b211 */ /* 0x048fe200078c08ff */
[----:B------:R-:W-:Y:S01]  /*76f0*/  @P1 STS.128 [R228+0x14000], RZ ;  /* 0x014000ffe4001388 */ /* 0x000fe20000000c00 */
[----:B------:R-:W-:Y:S02]  /*7700*/  IADD3.X R4, R3, UR13, RZ, P5, !PT ;  /* 0x0000000d03047c10 */ /* 0x000fe4000affe4ff */
[C---:B------:R-:W-:Y:S01]  /*7710*/  IADD3 R5, P4, R6.reuse, UR14, RZ ;  /* 0x0000000e06057c10 */ /* 0x040fe2000ff9e0ff */
[----:B------:R-:W-:Y:S01]  /*7720*/  @!PT LDS RZ, [RZ] ;  /* 0x00000000fffff984 */ /* 0x000fe20000000800 */
[----:B------:R-:W-:Y:S01]  /*7730*/  @!PT LDS RZ, [RZ] ;  /* 0x00000000fffff984 */ /* 0x000fe20000000800 */
[----:B------:R-:W-:Y:S01]  /*7740*/  @!PT LDS RZ, [RZ] ;  /* 0x00000000fffff984 */ /* 0x000fe20000000800 */
[----:B------:R-:W-:Y:S01]  /*7750*/  @!P1 LDGSTS.E.BYPASS.LTC128B.128 [R228+0x14000], desc[UR26][R16.64+0x100] ;  /* 0x1400010010e49fae */ /* 0x000fe2000b901d5a */
[----:B------:R-:W-:Y:S02]  /*7760*/  @!P3 LEA.HI.X R19, R6, R225, R4, 0x1, P6 ;  /* 0x000000e10613b211 */ /* 0x000fe400030f0c04 */
[C---:B-1----:R-:W-:Y:S02]  /*7770*/  @!P3 LEA R22, P6, R5.reuse, R222, 0x1 ;  /* 0x000000de0516b211 */ /* 0x042fe400078c08ff */
[----:B------:R-:W-:Y:S01]  /*7780*/  IADD3.X R6, R4, UR13, RZ, P4, !PT ;  /* 0x0000000d04067c10 */ /* 0x000fe2000a7fe4ff */
[----:B------:R-:W-:Y:S01]  /*7790*/  @P0 STS.128 [R228+0x16000], RZ ;  /* 0x016000ffe4000388 */ /* 0x000fe20000000c00 */
[C---:B------:R-:W-:Y:S02]  /*77a0*/  IADD3 R3, P5, R5.reuse, UR14, RZ ;  /* 0x0000000e05037c10 */ /* 0x040fe4000ffbe0ff */
[----:B------:R-:W-:Y:S01]  /*77b0*/  @!P3 LEA.HI.X R23, R5, R223, R6, 0x1, P6 ;  /* 0x000000df0517b211 */ /* 0x000fe200030f0c06 */
[----:B------:R-:W-:Y:S01]  /*77c0*/  @!PT LDS RZ, [RZ] ;  /* 0x00000000fffff984 */ /* 0x000fe20000000800 */
[----:B------:R-:W-:Y:S01]  /*77d0*/  @!PT LDS RZ, [RZ] ;  /* 0x00000000fffff984 */ /* 0x000fe20000000800 */
[----:B------:R-:W-:Y:S01]  /*77e0*/  @!PT LDS RZ, [RZ] ;  /* 0x00000000fffff984 */ /* 0x000fe20000000800 */
[----:B------:R-:W-:Y:S01]  /*77f0*/  @!P0 LDGSTS.E.BYPASS.LTC128B.128 [R228+0x16000], desc[UR26][R16.64+0x180] ;  /* 0x1600018010e48fae */ /* 0x000fe2000b901d5a */
[C---:B----4-:R-:W-:Y:S02]  /*7800*/  @!P3 LEA R20, P4, R3.reuse, R220, 0x1 ;  /* 0x000000dc0314b211 */ /* 0x050fe400078808ff */
[----:B------:R-:W-:Y:S01]  /*7810*/  IADD3.X R4, R6, UR13, RZ, P5, !PT ;  /* 0x0000000d06047c10 */ /* 0x000fe2000affe4ff */
[----:B------:R-:W-:Y:S03]  /*7820*/  @P3 STS.128 [R228+0x10800], RZ ;  /* 0x010800ffe4003388 */ /* 0x000fe60000000c00 */
[----:B------:R-:W-:Y:S01]  /*7830*/  @!P3 LEA.HI.X R21, R3, R221, R4, 0x1, P4 ;  /* 0x000000dd0315b211 */ /* 0x000fe200020f0c04 */
[----:B------:R-:W-:Y:S01]  /*7840*/  @!PT LDS RZ, [RZ] ;  /* 0x00000000fffff984 */ /* 0x000fe20000000800 */
[----:B------:R-:W-:Y:S01]  /*7850*/  @!PT LDS RZ, [RZ] ;  /* 0x00000000fffff984 */ /* 0x000fe20000000800 */
[----:B------:R-:W-:Y:S01]  /*7860*/  @!PT LDS RZ, [RZ] ;  /* 0x00000000fffff984 */ /* 0x000fe20000000800 */
[----:B------:R1:W-:Y:S01]  /*7870*/  @!P3 LDGSTS.E.BYPASS.LTC128B.128 [R228+0x10800], desc[UR26][R18.64] ;  /* 0x1080000012e4bfae */ /* 0x0003e2000b901d5a */
[----:B------:R-:W-:Y:S03]  /*7880*/  IMAD.U32 R3, RZ, RZ, UR12 ;  /* 0x0000000cff037e24 */ /* 0x000fe6000f8e00ff */
[----:B------:R-:W-:Y:S04]  /*7890*/  @P2 STS.128 [R228+0x12800], RZ ;  /* 0x012800ffe4002388 */ /* 0x000fe80000000c00 */
[----:B------:R-:W-:Y:S01]  /*78a0*/  @!PT LDS RZ, [RZ] ;  /* 0x00000000fffff984 */ /* 0x000fe20000000800 */
[----:B------:R-:W-:Y:S01]  /*78b0*/  @!PT LDS RZ, [RZ] ;  /* 0x00000000fffff984 */ /* 0x000fe20000000800 */
[----:B------:R-:W-:Y:S01]  /*78c0*/  @!PT LDS RZ, [RZ] ;  /* 0x00000000fffff984 */ /* 0x000fe20000000800 */
[----:B------:R-:W-:Y:S04]  /*78d0*/  @!P2 LDGSTS.E.BYPASS.LTC128B.128 [R228+0x12800], desc[UR26][R14.64+0x80] ;  /* 0x128000800ee4afae */ /* 0x000fe8000b901d5a */
        /* <DEDUP_REMOVED lines=49> */
[----:B------:R2:W-:Y:S04]  /*7bf0*/  @!P0 LDGSTS.E.BYPASS.LTC128B.128 [R228+0x17800], desc[UR26][R10.64+0x180] ;  /* 0x178001800ae48fae */ /* 0x0005e8000b901d5a */
[----:B------:R-:W-:Y:S04]  /*7c00*/  LDSM.16.M88.4 R32, [R218] ;  /* 0x00000000da20783b */ /* 0x000fe80000000200 */
[----:B-1----:R-:W-:Y:S04]  /*7c10*/  LDSM.16.M88.4 R16, [R217+0x8800] ;  /* 0x00880000d910783b */ /* 0x002fe80000000200 */
[----:B------:R-:W-:Y:S04]  /*7c20*/  LDSM.16.M88.4 R24, [R217+0x9000] ;  /* 0x00900000d918783b */ /* 0x000fe80000000200 */
[----:B------:R-:W-:Y:S04]  /*7c30*/  LDSM.16.M88.4 R164, [R217+0x9800] ;  /* 0x00980000d9a4783b */ /* 0x000fe80000000200 */
[----:B------:R-:W-:Y:S04]  /*7c40*/  LDSM.16.M88.4 R168, [R216] ;  /* 0x00000000d8a8783b */ /* 0x000fe80000000200 */
[----:B------:R-:W-:Y:S04]  /*7c50*/  LDSM.16.M88.4 R172, [R215] ;  /* 0x00000000d7ac783b */ /* 0x000fe80000000200 */
[----:B--2---:R-:W1:Y:S04]  /*7c60*/  LDSM.16.M88.4 R8, [R217+0x8000] ;  /* 0x00800000d908783b */ /* 0x004e680000000200 */
[----:B------:R-:W0:Y:S04]  /*7c70*/  LDGDEPBAR ;  /* 0x00000000000079af */ /* 0x000e280000000000 */
[----:B------:R-:W2:Y:S04]  /*7c80*/  LDSM.16.M88.4 R176, [R207] ;  /* 0x00000000cfb0783b */ /* 0x000ea80000000200 */
[----:B------:R-:W3:Y:S04]  /*7c90*/  LDSM.16.M88.4 R180, [R206] ;  /* 0x00000000ceb4783b */ /* 0x000ee80000000200 */
[----:B------:R-:W4:Y:S04]  /*7ca0*/  LDSM.16.M88.4 R184, [R205] ;  /* 0x00000000cdb8783b */ /* 0x000f280000000200 */
[----:B------:R-:W-:Y:S01]  /*7cb0*/  LDSM.16.M88.4 R188, [R211+0x8000] ;  /* 0x00800000d3bc783b */ /* 0x000fe20000000200 */
[C---:B-1----:R-:W-:Y:S06]  /*7cc0*/  HMMA.16816.F32.BF16 R4, R32.reuse, R8, RZ ;  /* 0x000000082004723c */ /* 0x042fec00000418ff */
[C---:B------:R-:W-:Y:S06]  /*7cd0*/  HMMA.16816.F32.BF16 R8, R32.reuse, R10, RZ ;  /* 0x0000000a2008723c */ /* 0x040fec00000418ff */
[C---:B------:R-:W-:Y:S06]  /*7ce0*/  HMMA.16816.F32.BF16 R12, R32.reuse, R16, RZ ;  /* 0x00000010200c723c */ /* 0x040fec00000418ff */
[C---:B------:R-:W-:Y:S06]  /*7cf0*/  HMMA.16816.F32.BF16 R16, R32.reuse, R18, RZ ;  /* 0x000000122010723c */ /* 0x040fec00000418ff */
[C---:B------:R-:W-:Y:S06]  /*7d00*/  HMMA.16816.F32.BF16 R20, R32.reuse, R24, RZ ;  /* 0x000000182014723c */ /* 0x040fec00000418ff */
[C---:B------:R-:W-:Y:S06]  /*7d10*/  HMMA.16816.F32.BF16 R24, R32.reuse, R26, RZ ;  /* 0x0000001a2018723c */ /* 0x040fec00000418ff */
[C---:B------:R-:W-:Y:S06]  /*7d20*/  HMMA.16816.F32.BF16 R28, R32.reuse, R164, RZ ;  /* 0x000000a4201c723c */ /* 0x040fec00000418ff */
[----:B------:R-:W-:Y:S01]  /*7d30*/  HMMA.16816.F32.BF16 R32, R32, R166, RZ ;  /* 0x000000a62020723c */ /* 0x000fe200000418ff */
[----:B------:R-:W1:Y:S05]  /*7d40*/  LDSM.16.M88.4 R164, [R214] ;  /* 0x00000000d6a4783b */ /* 0x000e6a0000000200 */
[C---:B------:R-:W-:Y:S06]  /*7d50*/  HMMA.16816.F32.BF16 R4, R168.reuse, R172, R4 ;  /* 0x000000aca804723c */ /* 0x040fec0000041804 */
[C---:B------:R-:W-:Y:S01]  /*7d60*/  HMMA.16816.F32.BF16 R8, R168.reuse, R174, R8 ;  /* 0x000000aea808723c */ /* 0x040fe20000041808 */
[----:B-----5:R-:W5:Y:S05]  /*7d70*/  LDSM.16.M88.4 R172, [R211+0x8800] ;  /* 0x00880000d3ac783b */ /* 0x020f6a0000000200 */
[C---:B--2---:R-:W-:Y:S06]  /*7d80*/  HMMA.16816.F32.BF16 R12, R168.reuse, R176, R12 ;  /* 0x000000b0a80c723c */ /* 0x044fec000004180c */
[C---:B------:R-:W-:Y:S01]  /*7d90*/  HMMA.16816.F32.BF16 R16, R168.reuse, R178, R16 ;  /* 0x000000b2a810723c */ /* 0x040fe20000041810 */
[----:B------:R-:W2:Y:S05]  /*7da0*/  LDSM.16.M88.4 R176, [R211+0x9000] ;  /* 0x00900000d3b0783b */ /* 0x000eaa0000000200 */
[C---:B---3--:R-:W-:Y:S06]  /*7db0*/  HMMA.16816.F32.BF16 R20, R168.reuse, R180, R20 ;  /* 0x000000b4a814723c */ /* 0x048fec0000041814 */
[C---:B------:R-:W-:Y:S01]  /*7dc0*/  HMMA.16816.F32.BF16 R24, R168.reuse, R182, R24 ;  /* 0x000000b6a818723c */ /* 0x040fe20000041818 */
[----:B------:R-:W-:Y:S05]  /*7dd0*/  LDSM.16.M88.4 R180, [R213] ;  /* 0x00000000d5b4783b */ /* 0x000fea0000000200 */
[C---:B----4-:R-:W-:Y:S06]  /*7de0*/  HMMA.16816.F32.BF16 R28, R168.reuse, R184, R28 ;  /* 0x000000b8a81c723c */ /* 0x050fec000004181c */
[----:B------:R-:W-:Y:S01]  /*7df0*/  HMMA.16816.F32.BF16 R32, R168, R186, R32 ;  /* 0x000000baa820723c */ /* 0x000fe20000041820 */
[----:B------:R-:W3:Y:S04]  /*7e00*/  LDSM.16.M88.4 R168, [R211+0x9800] ;  /* 0x00980000d3a8783b */ /* 0x000ee80000000200 */
[----:B------:R-:W4:Y:S01]  /*7e10*/  LDSM.16.M88.4 R184, [R204] ;  /* 0x00000000ccb8783b */ /* 0x000f220000000200 */
[C---:B-1----:R-:W-:Y:S06]  /*7e20*/  HMMA.16816.F32.BF16 R4, R164.reuse, R188, R4 ;  /* 0x000000bca404723c */ /* 0x042fec0000041804 */
[C---:B------:R-:W-:Y:S01]  /*7e30*/  HMMA.16816.F32.BF16 R8, R164.reuse, R190, R8 ;  /* 0x000000bea408723c */ /* 0x040fe20000041808 */
[----:B------:R-:W1:Y:S05]  /*7e40*/  LDSM.16.M88.4 R188, [R204+0x800] ;  /* 0x00080000ccbc783b */ /* 0x000e6a0000000200 */
[C---:B-----5:R-:W-:Y:S06]  /*7e50*/  HMMA.16816.F32.BF16 R12, R164.reuse, R172, R12 ;  /* 0x000000aca40c723c */ /* 0x060fec000004180c */
[C---:B------:R-:W-:Y:S01]  /*7e60*/  HMMA.16816.F32.BF16 R16, R164.reuse, R174, R16 ;  /* 0x000000aea410723c */ /* 0x040fe20000041810 */
[----:B------:R-:W5:Y:S05]  /*7e70*/  LDSM.16.M88.4 R172, [R204+0x1000] ;  /* 0x00100000ccac783b */ /* 0x000f6a0000000200 */
[C---:B--2---:R-:W-:Y:S06]  /*7e80*/  HMMA.16816.F32.BF16 R20, R164.reuse, R176, R20 ;  /* 0x000000b0a414723c */ /* 0x044fec0000041814 */
[C---:B------:R-:W-:Y:S01]  /*7e90*/  HMMA.16816.F32.BF16 R24, R164.reuse, R178, R24 ;  /* 0x000000b2a418723c */ /* 0x040fe20000041818 */
[----:B------:R-:W-:Y:S05]  /*7ea0*/  LDSM.16.M88.4 R176, [R217+0xa000] ;  /* 0x00a00000d9b0783b */ /* 0x000fea0000000200 */
[C---:B---3--:R-:W-:Y:S06]  /*7eb0*/  HMMA.16816.F32.BF16 R28, R164.reuse, R168, R28 ;  /* 0x000000a8a41c723c */ /* 0x048fec000004181c */
[----:B------:R-:W-:Y:S01]  /*7ec0*/  HMMA.16816.F32.BF16 R32, R164, R170, R32 ;  /* 0x000000aaa420723c */ /* 0x000fe20000041820 */
[----:B------:R-:W2:Y:S04]  /*7ed0*/  LDSM.16.M88.4 R164, [R204+0x1800] ;  /* 0x00180000cca4783b */ /* 0x000ea80000000200 */
[----:B------:R-:W3:Y:S01]  /*7ee0*/  LDSM.16.M88.4 R168, [R218+0x2000] ;  /* 0x00200000daa8783b */ /* 0x000ee20000000200 */
[C---:B----4-:R-:W-:Y:S06]  /*7ef0*/  HMMA.16816.F32.BF16 R4, R180.reuse, R184, R4 ;  /* 0x000000b8b404723c */ /* 0x050fec0000041804 */
[C---:B------:R-:W-:Y:S01]  /*7f00*/  HMMA.16816.F32.BF16 R8, R180.reuse, R186, R8 ;  /* 0x000000bab408723c */ /* 0x040fe20000041808 */
[----:B------:R-:W4:Y:S05]  /*7f10*/  LDSM.16.M88.4 R184, [R217+0xa800] ;  /* 0x00a80000d9b8783b */ /* 0x000f2a0000000200 */
[C---:B-1----:R-:W-:Y:S06]  /*7f20*/  HMMA.16816.F32.BF16 R12, R180.reuse, R188, R12 ;  /* 0x000000bcb40c723c */ /* 0x042fec000004180c */
[C---:B------:R-:W-:Y:S01]  /*7f30*/  HMMA.16816.F32.BF16 R16, R180.reuse, R190, R16 ;  /* 0x000000beb410723c */ /* 0x040fe20000041810 */
[----:B------:R-:W1:Y:S05]  /*7f40*/  LDSM.16.M88.4 R188, [R217+0xb000] ;  /* 0x00b00000d9bc783b */ /* 0x000e6a0000000200 */
[C---:B-----5:R-:W-:Y:S06]  /*7f50*/  HMMA.16816.F32.BF16 R20, R180.reuse, R172, R20 ;  /* 0x000000acb414723c */ /* 0x060fec0000041814 */
[C---:B------:R-:W-:Y:S01]  /*7f60*/  HMMA.16816.F32.BF16 R24, R180.reuse, R174, R24 ;  /* 0x000000aeb418723c */ /* 0x040fe20000041818 */
[----:B------:R-:W5:Y:S05]  /*7f70*/  LDSM.16.M88.4 R172, [R217+0xb800] ;  /* 0x00b80000d9ac783b */ /* 0x000f6a0000000200 */
[C---:B--2---:R-:W-:Y:S06]  /*7f80*/  HMMA.16816.F32.BF16 R28, R180.reuse, R164, R28 ;  /* 0x000000a4b41c723c */ /* 0x044fec000004181c */
[----:B------:R-:W-:Y:S01]  /*7f90*/  HMMA.16816.F32.BF16 R32, R180, R166, R32 ;  /* 0x000000a6b420723c */ /* 0x000fe20000041820 */
[----:B------:R-:W-:Y:S04]  /*7fa0*/  LDSM.16.M88.4 R164, [R216+0x2000] ;  /* 0x00200000d8a4783b */ /* 0x000fe80000000200 */
[----:B------:R-:W-:Y:S01]  /*7fb0*/  LDSM.16.M88.4 R180, [R202] ;  /* 0x00000000cab4783b */ /* 0x000fe20000000200 */
[C---:B---3--:R-:W-:Y:S06]  /*7fc0*/  HMMA.16816.F32.BF16 R4, R168.reuse, R176, R4 ;  /* 0x000000b0a804723c */ /* 0x048fec0000041804 */
[C---:B------:R-:W-:Y:S01]  /*7fd0*/  HMMA.16816.F32.BF16 R8, R168.reuse, R178, R8 ;  /* 0x000000b2a808723c */ /* 0x040fe20000041808 */
[----:B------:R-:W2:Y:S05]  /*7fe0*/  LDSM.16.M88.4 R176, [R203] ;  /* 0x00000000cbb0783b */ /* 0x000eaa0000000200 */
[C---:B----4-:R-:W-:Y:S06]  /*7ff0*/  HMMA.16816.F32.BF16 R12, R168.reuse, R184, R12 ;  /* 0x000000b8a80c723c */ /* 0x050fec000004180c */
[C---:B------:R-:W-:Y:S01]  /*8000*/  HMMA.16816.F32.BF16 R16, R168.reuse, R186, R16 ;  /* 0x000000baa810723c */ /* 0x040fe20000041810 */
[----:B------:R-:W3:Y:S05]  /*8010*/  LDSM.16.M88.4 R184, [R201] ;  /* 0x00000000c9b8783b */ /* 0x000eea0000000200 */
[C---:B-1----:R-:W-:Y:S06]  /*8020*/  HMMA.16816.F32.BF16 R20, R168.reuse, R188, R20 ;  /* 0x000000bca814723c */ /* 0x042fec0000041814 */
[C---:B------:R-:W-:Y:S01]  /*8030*/  HMMA.16816.F32.BF16 R24, R168.reuse, R190, R24 ;  /* 0x000000bea818723c */ /* 0x040fe20000041818 */
[----:B------:R-:W1:Y:S05]  /*8040*/  LDSM.16.M88.4 R188, [R200] ;  /* 0x00000000c8bc783b */ /* 0x000e6a0000000200 */
[C---:B-----5:R-:W-:Y:S06]  /*8050*/  HMMA.16816.F32.BF16 R28, R168.reuse, R172, R28 ;  /* 0x000000aca81c723c */ /* 0x060fec000004181c */
[----:B------:R-:W-:Y:S01]  /*8060*/  HMMA.16816.F32.BF16 R32, R168, R174, R32 ;  /* 0x000000aea820723c */ /* 0x000fe20000041820 */
[----:B------:R-:W-:Y:S04]  /*8070*/  LDSM.16.M88.4 R168, [R214+0x2000] ;  /* 0x00200000d6a8783b */ /* 0x000fe80000000200 */
[----:B------:R-:W4:Y:S01]  /*8080*/  LDSM.16.M88.4 R172, [R211+0xa000] ;  /* 0x00a00000d3ac783b */ /* 0x000f220000000200 */
        /* <DEDUP_REMOVED lines=8> */
[----:B------:R-:W-:Y:S05]  /*8110*/  LDSM.16.M88.4 R184, [R213+0x2000] ;  /* 0x00200000d5b8783b */ /* 0x000fea0000000200 */
[C---:B-1----:R-:W-:Y:S06]  /*8120*/  HMMA.16816.F32.BF16 R28, R164.reuse, R188, R28 ;  /* 0x000000bca41c723c */ /* 0x042fec000004181c */
[----:B------:R-:W-:Y:S01]  /*8130*/  HMMA.16816.F32.BF16 R32, R164, R190, R32 ;  /* 0x000000bea420723c */ /* 0x000fe20000041820 */
[----:B------:R-:W1:Y:S04]  /*8140*/  LDSM.16.M88.4 R164, [R211+0xb800] ;  /* 0x00b80000d3a4783b */ /* 0x000e680000000200 */
[----:B------:R-:W3:Y:S01]  /*8150*/  LDSM.16.M88.4 R188, [R204+0x2000] ;  /* 0x00200000ccbc783b */ /* 0x000ee20000000200 */
[C---:B----4-:R-:W-:Y:S06]  /*8160*/  HMMA.16816.F32.BF16 R4, R168.reuse, R172, R4 ;  /* 0x000000aca804723c */ /* 0x050fec0000041804 */
[C---:B------:R-:W-:Y:S01]  /*8170*/  HMMA.16816.F32.BF16 R8, R168.reuse, R174, R8 ;  /* 0x000000aea808723c */ /* 0x040fe20000041808 */
[----:B------:R-:W4:Y:S05]  /*8180*/  LDSM.16.M88.4 R172, [R204+0x2800] ;  /* 0x00280000ccac783b */ /* 0x000f2a0000000200 */
[C---:B--2---:R-:W-:Y:S06]  /*8190*/  HMMA.16816.F32.BF16 R12, R168.reuse, R176, R12 ;  /* 0x000000b0a80c723c */ /* 0x044fec000004180c */
[C---:B------:R-:W-:Y:S01]  /*81a0*/  HMMA.16816.F32.BF16 R16, R168.reuse, R178, R16 ;  /* 0x000000b2a810723c */ /* 0x040fe20000041810 */
[----:B------:R-:W2:Y:S05]  /*81b0*/  LDSM.16.M88.4 R176, [R204+0x3000] ;  /* 0x00300000ccb0783b */ /* 0x000eaa0000000200 */
[C---:B-----5:R-:W-:Y:S06]  /*81c0*/  HMMA.16816.F32.BF16 R20, R168.reuse, R180, R20 ;  /* 0x000000b4a814723c */ /* 0x060fec0000041814 */
[C---:B------:R-:W-:Y:S01]  /*81d0*/  HMMA.16816.F32.BF16 R24, R168.reuse, R182, R24 ;  /* 0x000000b6a818723c */ /* 0x040fe20000041818 */
[----:B------:R-:W-:Y:S05]  /*81e0*/  LDSM.16.M88.4 R180, [R217+0xc000] ;  /* 0x00c00000d9b4783b */ /* 0x000fea0000000200 */
[C---:B-1----:R-:W-:Y:S06]  /*81f0*/  HMMA.16816.F32.BF16 R28, R168.reuse, R164, R28 ;  /* 0x000000a4a81c723c */ /* 0x042fec000004181c */
[----:B------:R-:W-:Y:S01]  /*8200*/  HMMA.16816.F32.BF16 R32, R168, R166, R32 ;  /* 0x000000a6a820723c */ /* 0x000fe20000041820 */
[----:B------:R-:W1:Y:S04]  /*8210*/  LDSM.16.M88.4 R164, [R204+0x3800] ;  /* 0x00380000cca4783b */ /* 0x000e680000000200 */
[----:B------:R-:W5:Y:S01]  /*8220*/  LDSM.16.M88.4 R168, [R218+0x4000] ;  /* 0x00400000daa8783b */ /* 0x000f620000000200 */
[C---:B---3--:R-:W-:Y:S06]  /*8230*/  HMMA.16816.F32.BF16 R4, R184.reuse, R188, R4 ;  /* 0x000000bcb804723c */ /* 0x048fec0000041804 */
[C---:B------:R-:W-:Y:S01]  /*8240*/  HMMA.16816.F32.BF16 R8, R184.reuse, R190, R8 ;  /* 0x000000beb808723c */ /* 0x040fe20000041808 */
[----:B------:R-:W3:Y:S05]  /*8250*/  LDSM.16.M88.4 R188, [R217+0xc800] ;  /* 0x00c80000d9bc783b */ /* 0x000eea0000000200 */
[C---:B----4-:R-:W-:Y:S06]  /*8260*/  HMMA.16816.F32.BF16 R12, R184.reuse, R172, R12 ;  /* 0x000000acb80c723c */ /* 0x050fec000004180c */
[C---:B------:R-:W-:Y:S01]  /*8270*/  HMMA.16816.F32.BF16 R16, R184.reuse, R174, R16 ;  /* 0x000000aeb810723c */ /* 0x040fe20000041810 */
[----:B------:R-:W4:Y:S05]  /*8280*/  LDSM.16.M88.4 R172, [R217+0xd000] ;  /* 0x00d00000d9ac783b */ /* 0x000f2a0000000200 */
[C---:B--2---:R-:W-:Y:S06]  /*8290*/  HMMA.16816.F32.BF16 R20, R184.reuse, R176, R20 ;  /* 0x000000b0b814723c */ /* 0x044fec0000041814 */
[C---:B------:R-:W-:Y:S01]  /*82a0*/  HMMA.16816.F32.BF16 R24, R184.reuse, R178, R24 ;  /* 0x000000b2b818723c */ /* 0x040fe20000041818 */
[----:B------:R-:W2:Y:S05]  /*82b0*/  LDSM.16.M88.4 R176, [R217+0xd800] ;  /* 0x00d80000d9b0783b */ /* 0x000eaa0000000200 */
[C---:B-1----:R-:W-:Y:S06]  /*82c0*/  HMMA.16816.F32.BF16 R28, R184.reuse, R164, R28 ;  /* 0x000000a4b81c723c */ /* 0x042fec000004181c */
[----:B------:R-:W-:Y:S01]  /*82d0*/  HMMA.16816.F32.BF16 R32, R184, R166, R32 ;  /* 0x000000a6b820723c */ /* 0x000fe20000041820 */
[----:B------:R-:W-:Y:S04]  /*82e0*/  LDSM.16.M88.4 R164, [R216+0x4000] ;  /* 0x00400000d8a4783b */ /* 0x000fe80000000200 */
[----:B------:R-:W-:Y:S01]  /*82f0*/  LDSM.16.M88.4 R184, [R198] ;  /* 0x00000000c6b8783b */ /* 0x000fe20000000200 */
[C---:B-----5:R-:W-:Y:S06]  /*8300*/  HMMA.16816.F32.BF16 R4, R168.reuse, R180, R4 ;  /* 0x000000b4a804723c */ /* 0x060fec0000041804 */
[C---:B------:R-:W-:Y:S01]  /*8310*/  HMMA.16816.F32.BF16 R8, R168.reuse, R182, R8 ;  /* 0x000000b6a808723c */ /* 0x040fe20000041808 */
[----:B------:R-:W1:Y:S05]  /*8320*/  LDSM.16.M88.4 R180, [R199] ;  /* 0x00000000c7b4783b */ /* 0x000e6a0000000200 */
[C---:B---3--:R-:W-:Y:S06]  /*8330*/  HMMA.16816.F32.BF16 R12, R168.reuse, R188, R12 ;  /* 0x000000bca80c723c */ /* 0x048fec000004180c */
[C---:B------:R-:W-:Y:S01]  /*8340*/  HMMA.16816.F32.BF16 R16, R168.reuse, R190, R16 ;  /* 0x000000bea810723c */ /* 0x040fe20000041810 */
[----:B------:R-:W3:Y:S05]  /*8350*/  LDSM.16.M88.4 R188, [R197] ;  /* 0x00000000c5bc783b */ /* 0x000eea0000000200 */
[C---:B----4-:R-:W-:Y:S06]  /*8360*/  HMMA.16816.F32.BF16 R20, R168.reuse, R172, R20 ;  /* 0x000000aca814723c */ /* 0x050fec0000041814 */
[C---:B------:R-:W-:Y:S01]  /*8370*/  HMMA.16816.F32.BF16 R24, R168.reuse, R174, R24 ;  /* 0x000000aea818723c */ /* 0x040fe20000041818 */
[----:B------:R-:W4:Y:S05]  /*8380*/  LDSM.16.M88.4 R172, [R196] ;  /* 0x00000000c4ac783b */ /* 0x000f2a0000000200 */
[C---:B--2---:R-:W-:Y:S06]  /*8390*/  HMMA.16816.F32.BF16 R28, R168.reuse, R176, R28 ;  /* 0x000000b0a81c723c */ /* 0x044fec000004181c */
[----:B------:R-:W-:Y:S01]  /*83a0*/  HMMA.16816.F32.BF16 R32, R168, R178, R32 ;  /* 0x000000b2a820723c */ /* 0x000fe20000041820 */
        /* <DEDUP_REMOVED lines=8> */
[C---:B---3--:R-:W-:Y:S06]  /*8430*/  HMMA.16816.F32.BF16 R20, R164.reuse, R188, R20 ;  /* 0x000000bca414723c */ /* 0x048fec0000041814 */
[C---:B------:R-:W-:Y:S01]  /*8440*/  HMMA.16816.F32.BF16 R24, R164.reuse, R190, R24 ;  /* 0x000000bea418723c */ /* 0x040fe20000041818 */
[----:B------:R-:W-:Y:S05]  /*8450*/  LDSM.16.M88.4 R188, [R204+0x4000] ;  /* 0x00400000ccbc783b */ /* 0x000fea0000000200 */
[C---:B----4-:R-:W-:Y:S06]  /*8460*/  HMMA.16816.F32.BF16 R28, R164.reuse, R172, R28 ;  /* 0x000000aca41c723c */ /* 0x050fec000004181c */
        /* <DEDUP_REMOVED lines=11> */
[----:B------:R-:W-:Y:S05]  /*8520*/  LDSM.16.M88.4 R184, [R217+0xe000] ;  /* 0x00e00000d9b8783b */ /* 0x000fea0000000200 */
[C---:B---3--:R-:W-:Y:S06]  /*8530*/  HMMA.16816.F32.BF16 R28, R168.reuse, R164, R28 ;  /* 0x000000a4a81c723c */ /* 0x048fec000004181c */
[----:B------:R-:W-:Y:S01]  /*8540*/  HMMA.16816.F32.BF16 R32, R168, R166, R32 ;  /* 0x000000a6a820723c */ /* 0x000fe20000041820 */
[----:B------:R-:W3:Y:S04]  /*8550*/  LDSM.16.M88.4 R164, [R204+0x5800] ;  /* 0x00580000cca4783b */ /* 0x000ee80000000200 */
[----:B------:R-:W5:Y:S01]  /*8560*/  LDSM.16.M88.4 R168, [R218+0x6000] ;  /* 0x00600000daa8783b */ /* 0x000f620000000200 */
[C---:B----4-:R-:W-:Y:S06]  /*8570*/  HMMA.16816.F32.BF16 R4, R172.reuse, R188, R4 ;  /* 0x000000bcac04723c */ /* 0x050fec0000041804 */
[C---:B------:R-:W-:Y:S01]  /*8580*/  HMMA.16816.F32.BF16 R8, R172.reuse, R190, R8 ;  /* 0x000000beac08723c */ /* 0x040fe20000041808 */
[----:B------:R-:W4:Y:S05]  /*8590*/  LDSM.16.M88.4 R188, [R217+0xe800] ;  /* 0x00e80000d9bc783b */ /* 0x000f2a0000000200 */
[C---:B--2---:R-:W-:Y:S06]  /*85a0*/  HMMA.16816.F32.BF16 R12, R172.reuse, R176, R12 ;  /* 0x000000b0ac0c723c */ /* 0x044fec000004180c */
[C---:B------:R-:W-:Y:S01]  /*85b0*/  HMMA.16816.F32.BF16 R16, R172.reuse, R178, R16 ;  /* 0x000000b2ac10723c */ /* 0x040fe20000041810 */
[----:B------:R-:W2:Y:S05]  /*85c0*/  LDSM.16.M88.4 R176, [R217+0xf000] ;  /* 0x00f00000d9b0783b */ /* 0x000eaa0000000200 */
[C---:B-1----:R-:W-:Y:S06]  /*85d0*/  HMMA.16816.F32.BF16 R20, R172.reuse, R180, R20 ;  /* 0x000000b4ac14723c */ /* 0x042fec0000041814 */
[C---:B------:R-:W-:Y:S01]  /*85e0*/  HMMA.16816.F32.BF16 R24, R172.reuse, R182, R24 ;  /* 0x000000b6ac18723c */ /* 0x040fe20000041818 */
[----:B------:R-:W1:Y:S05]  /*85f0*/  LDSM.16.M88.4 R180, [R217+0xf800] ;  /* 0x00f80000d9b4783b */ /* 0x000e6a0000000200 */
[C---:B---3--:R-:W-:Y:S06]  /*8600*/  HMMA.16816.F32.BF16 R28, R172.reuse, R164, R28 ;  /* 0x000000a4ac1c723c */ /* 0x048fec000004181c */
[----:B------:R-:W-:Y:S01]  /*8610*/  HMMA.16816.F32.BF16 R32, R172, R166, R32 ;  /* 0x000000a6ac20723c */ /* 0x000fe20000041820 */
[----:B------:R-:W-:Y:S04]  /*8620*/  LDSM.16.M88.4 R164, [R216+0x6000] ;  /* 0x00600000d8a4783b */ /* 0x000fe80000000200 */
[----:B------:R-:W3:Y:S01]  /*8630*/  LDSM.16.M88.4 R172, [R195] ;  /* 0x00000000c3ac783b */ /* 0x000ee20000000200 */
[C---:B-----5:R-:W-:Y:S06]  /*8640*/  HMMA.16816.F32.BF16 R4, R168.reuse, R184, R4 ;  /* 0x000000b8a804723c */ /* 0x060fec0000041804 */
[C---:B------:R-:W-:Y:S01]  /*8650*/  HMMA.16816.F32.BF16 R8, R168.reuse, R186, R8 ;  /* 0x000000baa808723c */ /* 0x040fe20000041808 */
[----:B------:R-:W5:Y:S05]  /*8660*/  LDSM.16.M88.4 R184, [R194] ;  /* 0x00000000c2b8783b */ /* 0x000f6a0000000200 */
[C---:B----4-:R-:W-:Y:S06]  /*8670*/  HMMA.16816.F32.BF16 R12, R168.reuse, R188, R12 ;  /* 0x000000bca80c723c */ /* 0x050fec000004180c */
[C---:B------:R-:W-:Y:S01]  /*8680*/  HMMA.16816.F32.BF16 R16, R168.reuse, R190, R16 ;  /* 0x000000bea810723c */ /* 0x040fe20000041810 */
[----:B------:R-:W4:Y:S05]  /*8690*/  LDSM.16.M88.4 R188, [R193] ;  /* 0x00000000c1bc783b */ /* 0x000f2a0000000200 */
[C---:B--2---:R-:W-:Y:S06]  /*86a0*/  HMMA.16816.F32.BF16 R20, R168.reuse, R176, R20 ;  /* 0x000000b0a814723c */ /* 0x044fec0000041814 */
[C---:B------:R-:W-:Y:S01]  /*86b0*/  HMMA.16816.F32.BF16 R24, R168.reuse, R178, R24 ;  /* 0x000000b2a818723c */ /* 0x040fe20000041818 */
[----:B------:R-:W2:Y:S05]  /*86c0*/  LDSM.16.M88.4 R176, [R192] ;  /* 0x00000000c0b0783b */ /* 0x000eaa0000000200 */
[C---:B-1----:R-:W-:Y:S06]  /*86d0*/  HMMA.16816.F32.BF16 R28, R168.reuse, R180, R28 ;  /* 0x000000b4a81c723c */ /* 0x042fec000004181c */
[----:B------:R-:W-:Y:S01]  /*86e0*/  HMMA.16816.F32.BF16 R32, R168, R182, R32 ;  /* 0x000000b6a820723c */ /* 0x000fe20000041820 */
[----:B------:R-:W-:Y:S04]  /*86f0*/  LDSM.16.M88.4 R168, [R214+0x6000] ;  /* 0x00600000d6a8783b */ /* 0x000fe80000000200 */
[----:B------:R-:W1:Y:S01]  /*8700*/  LDSM.16.M88.4 R180, [R211+0xe000] ;  /* 0x00e00000d3b4783b */ /* 0x000e620000000200 */
[C---:B---3--:R-:W-:Y:S06]  /*8710*/  HMMA.16816.F32.BF16 R4, R164.reuse, R172, R4 ;  /* 0x000000aca404723c */ /* 0x048fec0000041804 */
[C---:B------:R-:W-:Y:S01]  /*8720*/  HMMA.16816.F32.BF16 R8, R164.reuse, R174, R8 ;  /* 0x000000aea408723c */ /* 0x040fe20000041808 */
[----:B------:R-:W3:Y:S05]  /*8730*/  LDSM.16.M88.4 R172, [R211+0xe800] ;  /* 0x00e80000d3ac783b */ /* 0x000eea0000000200 */
[C---:B-----5:R-:W-:Y:S06]  /*8740*/  HMMA.16816.F32.BF16 R12, R164.reuse, R184, R12 ;  /* 0x000000b8a40c723c */ /* 0x060fec000004180c */
[C---:B------:R-:W-:Y:S01]  /*8750*/  HMMA.16816.F32.BF16 R16, R164.reuse, R186, R16 ;  /* 0x000000baa410723c */ /* 0x040fe20000041810 */
[----:B------:R-:W5:Y:S05]  /*8760*/  LDSM.16.M88.4 R184, [R211+0xf000] ;  /* 0x00f00000d3b8783b */ /* 0x000f6a0000000200 */
[C---:B----4-:R-:W-:Y:S06]  /*8770*/  HMMA.16816.F32.BF16 R20, R164.reuse, R188, R20 ;  /* 0x000000bca414723c */ /* 0x050fec0000041814 */
[C---:B------:R-:W-:Y:S01]  /*8780*/  HMMA.16816.F32.BF16 R24, R164.reuse, R190, R24 ;  /* 0x000000bea418723c */ /* 0x040fe20000041818 */
[----:B------:R-:W4:Y:S05]  /*8790*/  LDSM.16.M88.4 R188, [R211+0xf800] ;  /* 0x00f80000d3bc783b */ /* 0x000f2a0000000200 */
[C---:B--2---:R-:W-:Y:S06]  /*87a0*/  HMMA.16816.F32.BF16 R28, R164.reuse, R176, R28 ;  /* 0x000000b0a41c723c */ /* 0x044fec000004181c */
[----:B------:R-:W-:Y:S01]  /*87b0*/  HMMA.16816.F32.BF16 R32, R164, R178, R32 ;  /* 0x000000b2a420723c */ /* 0x000fe20000041820 */
[----:B------:R-:W-:Y:S04]  /*87c0*/  LDSM.16.M88.4 R164, [R213+0x6000] ;  /* 0x00600000d5a4783b */ /* 0x000fe80000000200 */
[----:B------:R-:W2:Y:S01]  /*87d0*/  LDSM.16.M88.4 R176, [R204+0x6000] ;  /* 0x00600000ccb0783b */ /* 0x000ea20000000200 */
[C---:B-1----:R-:W-:Y:S06]  /*87e0*/  HMMA.16816.F32.BF16 R4, R168.reuse, R180, R4 ;  /* 0x000000b4a804723c */ /* 0x042fec0000041804 */
[C---:B------:R-:W-:Y:S01]  /*87f0*/  HMMA.16816.F32.BF16 R8, R168.reuse, R182, R8 ;  /* 0x000000b6a808723c */ /* 0x040fe20000041808 */
[----:B------:R-:W1:Y:S05]  /*8800*/  LDSM.16.M88.4 R180, [R204+0x6800] ;  /* 0x00680000ccb4783b */ /* 0x000e6a0000000200 */
[C---:B---3--:R-:W-:Y:S06]  /*8810*/  HMMA.16816.F32.BF16 R12, R168.reuse, R172, R12 ;  /* 0x000000aca80c723c */ /* 0x048fec000004180c */
[C---:B------:R-:W-:Y:S01]  /*8820*/  HMMA.16816.F32.BF16 R16, R168.reuse, R174, R16 ;  /* 0x000000aea810723c */ /* 0x040fe20000041810 */
[----:B------:R-:W3:Y:S05]  /*8830*/  LDSM.16.M88.4 R172, [R204+0x7000] ;  /* 0x00700000ccac783b */ /* 0x000eea0000000200 */
[C---:B-----5:R-:W-:Y:S06]  /*8840*/  HMMA.16816.F32.BF16 R20, R168.reuse, R184, R20 ;  /* 0x000000b8a814723c */ /* 0x060fec0000041814 */
[C---:B------:R-:W-:Y:S01]  /*8850*/  HMMA.16816.F32.BF16 R24, R168.reuse, R186, R24 ;  /* 0x000000baa818723c */ /* 0x040fe20000041818 */
[----:B------:R-:W5:Y:S01]  /*8860*/  LDSM.16.M88.4 R184, [R204+0x7800] ;  /* 0x00780000ccb8783b */ /* 0x000f620000000200 */
[----:B------:R-:W-:Y:S04]  /*8870*/  DEPBAR.LE SB0, 0x0 ;  /* 0x000080000000791a */ /* 0x000fe80000000000 */
[C---:B----4-:R-:W-:Y:S01]  /*8880*/  HMMA.16816.F32.BF16 R28, R168.reuse, R188, R28 ;  /* 0x000000bca81c723c */ /* 0x050fe2000004181c */
[----:B------:R-:W-:Y:S05]  /*8890*/  BAR.SYNC.DEFER_BLOCKING 0x0 ;  /* 0x0000000000007b1d */ /* 0x000fea0000010000 */
[----:B------:R-:W-:Y:S05]  /*88a0*/  HMMA.16816.F32.BF16 R32, R168, R190, R32 ;  /* 0x000000bea820723c */ /* 0x000fea0000041820 */
[C---:B------:R-:W-:Y:S01]  /*88b0*/  LEA R188, P5, R3.reuse, R250, 0x6 ;  /* 0x000000fa03bc7211 */ /* 0x040fe200078a30ff */
[C---:B--2---:R-:W-:Y:S05]  /*88c0*/  HMMA.16816.F32.BF16 R4, R164.reuse, R176, R4 ;  /* 0x000000b0a404723c */ /* 0x044fea0000041804 */
[C---:B------:R-:W-:Y:S01]  /*88d0*/  LEA.HI.X.SX32 R189, R3.reuse, R251, 0x6, P5 ;  /* 0x000000fb03bd7211 */ /* 0x040fe200028f36ff */
[C---:B------:R-:W-:Y:S05]  /*88e0*/  HMMA.16816.F32.BF16 R8, R164.reuse, R178, R8 ;  /* 0x000000b2a408723c */ /* 0x040fea0000041808 */
[C---:B------:R-:W-:Y:S01]  /*88f0*/  LEA R176, P4, R3.reuse, R246, 0x6 ;  /* 0x000000f603b07211 */ /* 0x040fe200078830ff */
[C---:B-1----:R-:W-:Y:S05]  /*8900*/  HMMA.16816.F32.BF16 R12, R164.reuse, R180, R12 ;  /* 0x000000b4a40c723c */ /* 0x042fea000004180c */
[----:B------:R-:W-:Y:S01]  /*8910*/  LEA.HI.X.SX32 R177, R3, R247, 0x6, P4 ;  /* 0x000000f703b17211 */ /* 0x000fe200020f36ff */
[C---:B------:R-:W-:Y:S05]  /*8920*/  HMMA.16816.F32.BF16 R16, R164.reuse, R182, R16 ;  /* 0x000000b6a410723c */ /* 0x040fea0000041810 */
[----:B------:R-:W-:Y:S01]  /*8930*/  IMAD R168, R177, UR8, RZ ;  /* 0x00000008b1a87c24 */ /* 0x000fe2000f8e02ff */
[C---:B---3--:R-:W-:Y:S05]  /*8940*/  HMMA.16816.F32.BF16 R20, R164.reuse, R172, R20 ;  /* 0x000000aca414723c */ /* 0x048fea0000041814 */
[----:B------:R-:W-:Y:S01]  /*8950*/  IMAD R169, R189, UR8, RZ ;  /* 0x00000008bda97c24 */ /* 0x000fe2000f8e02ff */
[C---:B------:R-:W-:Y:S05]  /*8960*/  HMMA.16816.F32.BF16 R24, R164.reuse, R174, R24 ;  /* 0x000000aea418723c */ /* 0x040fea0000041818 */
[----:B------:R-:W-:Y:S01]  /*8970*/  IMAD.WIDE.U32 R170, R176, UR8, RZ ;  /* 0x00000008b0aa7c25 */ /* 0x000fe2000f8e00ff */
[C---:B-----5:R-:W-:Y:S05]  /*8980*/  HMMA.16816.F32.BF16 R28, R164.reuse, R184, R28 ;  /* 0x000000b8a41c723c */ /* 0x060fea000004181c */
[-C--:B------:R-:W-:Y:S01]  /*8990*/  LEA R172, P4, R170, R241.reuse, 0x1 ;  /* 0x000000f1aaac7211 */ /* 0x080fe200078808ff */
[----:B------:R-:W-:Y:S01]  /*89a0*/  IMAD R168, R176, UR9, R168 ;  /* 0x00000009b0a87c24 */ /* 0x000fe2000f8e02a8 */
[----:B------:R-:W-:Y:S04]  /*89b0*/  HMMA.16816.F32.BF16 R32, R164, R186, R32 ;  /* 0x000000baa420723c */ /* 0x000fe80000041820 */
[C---:B------:R-:W-:Y:S04]  /*89c0*/  IMAD.WIDE.U32 R178, R188.reuse, UR8, RZ ;  /* 0x00000008bcb27c25 */ /* 0x040fe8000f8e00ff */
[----:B------:R-:W-:Y:S03]  /*89d0*/  IMAD R169, R188, UR9, R169 ;  /* 0x00000009bca97c24 */ /* 0x000fe6000f8e02a9 */
[----:B------:R-:W-:Y:S01]  /*89e0*/  LEA R176, P5, R178, R241, 0x1 ;  /* 0x000000f1b2b07211 */ /* 0x000fe200078a08ff */
[----:B------:R-:W-:Y:S01]  /*89f0*/  IMAD.IADD R168, R171, 0x1, R168 ;  /* 0x00000001aba87824 */ /* 0x000fe200078e02a8 */
[----:B------:R-:W-:Y:S01]  /*8a00*/  FMNMX.FTZ R171, R4, R2, !PT ;  /* 0x0000000204ab7209 */ /* 0x000fe20007810000 */
[----:B------:R-:W-:Y:S03]  /*8a10*/  IMAD.IADD R169, R179, 0x1, R169 ;  /* 0x00000001b3a97824 */ /* 0x000fe600078e02a9 */
[----:B------:R-:W-:Y:S02]  /*8a20*/  LEA.HI.X R173, R170, R240, R168, 0x1, P4 ;  /* 0x000000f0aaad7211 */ /* 0x000fe400020f0ca8 */
[----:B------:R-:W-:Y:S02]  /*8a30*/  FMNMX.FTZ R168, R6, R0, !PT ;  /* 0x0000000006a87209 */ /* 0x000fe40007810000 */
[----:B------:R-:W-:Y:S02]  /*8a40*/  FMNMX.FTZ R171, R5, R171, !PT ;  /* 0x000000ab05ab7209 */ /* 0x000fe40007810000 */
[----:B------:R-:W-:Y:S02]  /*8a50*/  LEA.HI.X R177, R178, R240, R169, 0x1, P5 ;  /* 0x000000f0b2b17211 */ /* 0x000fe400028f0ca9 */
        /* <DEDUP_REMOVED lines=8> */
[C---:B------:R-:W-:Y:S02]  /*8ae0*/  LEA R174, P4, R3.reuse, R248, 0x6 ;  /* 0x000000f803ae7211 */ /* 0x040fe400078830ff */
[----:B------:R-:W-:Y:S02]  /*8af0*/  LEA R170, P5, R3, R242, 0x6 ;  /* 0x000000f203aa7211 */ /* 0x000fe400078a30ff */
[----:B------:R-:W-:Y:S02]  /*8b00*/  FMNMX.FTZ R165, R15, R165, !PT ;  /* 0x000000a50fa57209 */ /* 0x000fe40007810000 */
[----:B------:R-:W-:Y:S02]  /*8b10*/  FMNMX.FTZ R166, R16, R166, !PT ;  /* 0x000000a610a67209 */ /* 0x000fe40007810000 */
[C---:B------:R-:W-:Y:S02]  /*8b20*/  LEA.HI.X.SX32 R175, R3.reuse, R249, 0x6, P4 ;  /* 0x000000f903af7211 */ /* 0x040fe400020f36ff */
[----:B------:R-:W-:Y:S02]  /*8b30*/  LEA.HI.X.SX32 R171, R3, R243, 0x6, P5 ;  /* 0x000000f303ab7211 */ /* 0x000fe400028f36ff */
[----:B------:R-:W-:Y:S01]  /*8b40*/  FMNMX.FTZ R165, R18, R165, !PT ;  /* 0x000000a512a57209 */ /* 0x000fe20007810000 */
[----:B------:R-:W-:Y:S01]  /*8b50*/  IMAD R164, R175, UR8, RZ ;  /* 0x00000008afa47c24 */ /* 0x000fe2000f8e02ff */
[----:B------:R-:W-:Y:S01]  /*8b60*/  FMNMX.FTZ R166, R17, R166, !PT ;  /* 0x000000a611a67209 */ /* 0x000fe20007810000 */
[----:B------:R-:W-:Y:S01]  /*8b70*/  IMAD R3, R171, UR8, RZ ;  /* 0x00000008ab037c24 */ /* 0x000fe2000f8e02ff */
[----:B------:R-:W-:Y:S01]  /*8b80*/  FMNMX.FTZ R165, R19, R165, !PT ;  /* 0x000000a513a57209 */ /* 0x000fe20007810000 */
[----:B------:R-:W-:Y:S01]  /*8b90*/  IMAD R164, R174, UR9, R164 ;  /* 0x00000009aea47c24 */ /* 0x000fe2000f8e02a4 */
[----:B------:R-:W-:Y:S01]  /*8ba0*/  FMNMX.FTZ R166, R20, R166, !PT ;  /* 0x000000a614a67209 */ /* 0x000fe20007810000 */
[----:B------:R-:W-:Y:S01]  /*8bb0*/  IMAD.WIDE.U32 R174, R174, UR8, RZ ;  /* 0x00000008aeae7c25 */ /* 0x000fe2000f8e00ff */
[----:B------:R-:W-:Y:S02]  /*8bc0*/  FMNMX.FTZ R165, R22, R165, !PT ;  /* 0x000000a516a57209 */ /* 0x000fe40007810000 */
[----:B------:R-:W-:Y:S01]  /*8bd0*/  FMNMX.FTZ R166, R21, R166, !PT ;  /* 0x000000a615a67209 */ /* 0x000fe20007810000 */
[----:B------:R-:W-:Y:S01]  /*8be0*/  IMAD R3, R170, UR9, R3 ;  /* 0x00000009aa037c24 */ /* 0x000fe2000f8e0203 */
[----:B------:R-:W-:Y:S01]  /*8bf0*/  LEA R182, P4, R174, R241, 0x1 ;  /* 0x000000f1aeb67211 */ /* 0x000fe200078808ff */
[----:B------:R-:W-:Y:S01]  /*8c00*/  IMAD.WIDE.U32 R170, R170, UR8, RZ ;  /* 0x00000008aaaa7c25 */ /* 0x000fe2000f8e00ff */
[----:B------:R-:W-:Y:S02]  /*8c10*/  FMNMX.FTZ R165, R23, R165, !PT ;  /* 0x000000a517a57209 */ /* 0x000fe40007810000 */
[----:B------:R-:W-:Y:S01]  /*8c20*/  FMNMX.FTZ R166, R24, R166, !PT ;  /* 0x000000a618a67209 */ /* 0x000fe20007810000 */
[----:B------:R-:W-:Y:S01]  /*8c30*/  IMAD.IADD R164, R175, 0x1, R164 ;  /* 0x00000001afa47824 */ /* 0x000fe200078e02a4 */
[----:B------:R-:W-:Y:S01]  /*8c40*/  LEA R184, P5, R170, R241, 0x1 ;  /* 0x000000f1aab87211 */ /* 0x000fe200078a08ff */
[----:B------:R-:W-:Y:S01]  /*8c50*/  IMAD.IADD R3, R171, 0x1, R3 ;  /* 0x00000001ab037824 */ /* 0x000fe200078e0203 */
[----:B------:R-:W-:Y:S02]  /*8c60*/  FMNMX.FTZ R165, R26, R165, !PT ;  /* 0x000000a51aa57209 */ /* 0x000fe40007810000 */
[----:B------:R-:W-:Y:S02]  /*8c70*/  FMNMX.FTZ R166, R25, R166, !PT ;  /* 0x000000a619a67209 */ /* 0x000fe40007810000 */
[-C--:B------:R-:W-:Y:S02]  /*8c80*/  LEA.HI.X R183, R174, R240.reuse, R164, 0x1, P4 ;  /* 0x000000f0aeb77211 */ /* 0x080fe400020f0ca4 */
[----:B------:R-:W-:Y:S02]  /*8c90*/  ISETP.LT.AND P4, PT, RZ, UR15, PT ;  /* 0x0000000fff007c0c */ /* 0x000fe4000bf81270 */
        /* <DEDUP_REMOVED lines=10> */
.L_x_69:
[----:B------:R-:W-:Y:S01]  /*8d40*/  FMNMX.FTZ R3, R35, R3, !PT ;  /* 0x0000000323037209 */ /* 0x000fe20007810000 */
[----:B-1----:R-:W1:Y:S01]  /*8d50*/  SHFL.BFLY PT, R164, R174, 0x2, 0x1f ;  /* 0x0c401f00aea47f89 */ /* 0x002e6200000e0000 */
[----:B------:R-:W-:Y:S07]  /*8d60*/  UIADD3 UR18, UR18, 0x1, URZ ;  /* 0x0000000112127890 */ /* 0x000fee000fffe03f */
[----:B------:R-:W2:Y:S08]  /*8d70*/  SHFL.BFLY PT, R165, R3, 0x2, 0x1f ;  /* 0x0c401f0003a57f89 */ /* 0x000eb000000e0000 */
[----:B------:R-:W-:Y:S08]  /*8d80*/  LDSM.16.MT88.4 R168, [R212+0x10000] ;  /* 0x01000000d4a8783b */ /* 0x000ff00000004200 */
[----:B------:R-:W-:Y:S08]  /*8d90*/  LDSM.16.MT88.4 R176, [R209+0x10000] ;  /* 0x01000000d1b0783b */ /* 0x000ff00000004200 */
[----:B------:R-:W-:Y:S08]  /*8da0*/  LDSM.16.MT88.4 R180, [R210+0x14000] ;  /* 0x01400000d2b4783b */ /* 0x000ff00000004200 */
[----:B------:R-:W-:Y:S04]  /*8db0*/  STL [R1+0xc], R195 ;  /* 0x00000cc301007387 */ /* 0x000fe80000100800 */
[----:B------:R-:W-:Y:S04]  /*8dc0*/  STL [R1+0x8], R194 ;  /* 0x000008c201007387 */ /* 0x000fe80000100800 */
[----:B------:R-:W-:Y:S04]  /*8dd0*/  STL [R1+0x4], R193 ;  /* 0x000004c101007387 */ /* 0x000fe80000100800 */
[----:B------:R-:W-:Y:S01]  /*8de0*/  STL [R1], R192 ;  /* 0x000000c001007387 */ /* 0x000fe20000100800 */
[----:B-1----:R-:W-:Y:S02]  /*8df0*/  FMNMX.FTZ R174, R174, R164, !PT ;  /* 0x000000a4aeae7209 */ /* 0x002fe40007810000 */
[----:B--2---:R-:W-:Y:S03]  /*8e00*/  FMNMX.FTZ R165, R3, R165, !PT ;  /* 0x000000a503a57209 */ /* 0x004fe60007810000 */
[----:B------:R-:W1:Y:S08]  /*8e10*/  SHFL.BFLY PT, R164, R174, 0x1, 0x1f ;  /* 0x0c201f00aea47f89 */ /* 0x000e7000000e0000 */
[----:B------:R-:W2:Y:S01]  /*8e20*/  SHFL.BFLY PT, R3, R165, 0x1, 0x1f ;  /* 0x0c201f00a5037f89 */ /* 0x000ea200000e0000 */
[----:B-1----:R-:W-:Y:S07]  /*8e30*/  FMNMX.FTZ R164, R174, R164, !PT ;  /* 0x000000a4aea47209 */ /* 0x002fee0007810000 */
[----:B------:R-:W1:Y:S01]  /*8e40*/  LDSM.16.MT88.4 R172, [R210+0x10000] ;  /* 0x01000000d2ac783b */ /* 0x000e620000004200 */
[----:B--2---:R-:W-:Y:S01]  /*8e50*/  FMNMX.FTZ R3, R165, R3, !PT ;  /* 0x00000003a5037209 */ /* 0x004fe20007810000 */
[C---:B------:R-:W-:Y:S01]  /*8e60*/  FMUL.FTZ R190, R164.reuse, UR4 ;  /* 0x00000004a4be7c20 */ /* 0x040fe20008410000 */
[C---:B------:R-:W-:Y:S01]  /*8e70*/  FSETP.NEU.FTZ.AND P0, PT, R164.reuse, -INF , PT ;  /* 0xff800000a400780b */ /* 0x040fe20003f1d000 */
[----:B------:R-:W-:Y:S02]  /*8e80*/  FADD.FTZ R2, -R164, R2 ;  /* 0x00000002a4027221 */ /* 0x000fe40000010100 */
[C---:B------:R-:W-:Y:S01]  /*8e90*/  FMUL.FTZ R189, R3.reuse, UR4 ;  /* 0x0000000403bd7c20 */ /* 0x040fe20008410000 */
[----:B------:R-:W-:Y:S01]  /*8ea0*/  FSEL R190, R190, RZ, P0 ;  /* 0x000000ffbebe7208 */ /* 0x000fe20000000000 */
[C---:B------:R-:W-:Y:S01]  /*8eb0*/  FADD.FTZ R0, -R3.reuse, R0 ;  /* 0x0000000003007221 */ /* 0x040fe20000010100 */
[----:B------:R-:W-:Y:S01]  /*8ec0*/  FSETP.NEU.FTZ.AND P0, PT, R3, -INF , PT ;  /* 0xff8000000300780b */ /* 0x000fe20003f1d000 */
[----:B------:R-:W-:Y:S02]  /*8ed0*/  FMUL.FTZ R2, R2, UR4 ;  /* 0x0000000402027c20 */ /* 0x000fe40008410000 */
[----:B------:R-:W-:Y:S01]  /*8ee0*/  FMUL.FTZ R0, R0, UR4 ;  /* 0x0000000400007c20 */ /* 0x000fe20008410000 */
[----:B------:R-:W-:Y:S01]  /*8ef0*/  FSEL R189, R189, RZ, P0 ;  /* 0x000000ffbdbd7208 */ /* 0x000fe20000000000 */
[--C-:B------:R-:W-:Y:S01]  /*8f00*/  FFMA.FTZ R184, R4, UR4, -R190.reuse ;  /* 0x0000000404b87c23 */ /* 0x100fe200080108be */
[--C-:B------:R-:W-:Y:S01]  /*8f10*/  FFMA.FTZ R165, R5, UR4, -R190.reuse ;  /* 0x0000000405a57c23 */ /* 0x100fe200080108be */
[--C-:B------:R-:W-:Y:S01]  /*8f20*/  FFMA.FTZ R167, R8, UR4, -R190.reuse ;  /* 0x0000000408a77c23 */ /* 0x100fe200080108be */
[--C-:B------:R-:W-:Y:S01]  /*8f30*/  FFMA.FTZ R185, R9, UR4, -R190.reuse ;  /* 0x0000000409b97c23 */ /* 0x100fe200080108be */
[--C-:B------:R-:W-:Y:S01]  /*8f40*/  FFMA.FTZ R187, R6, UR4, -R189.reuse ;  /* 0x0000000406bb7c23 */ /* 0x100fe200080108bd */
[--C-:B------:R-:W-:Y:S01]  /*8f50*/  FFMA.FTZ R166, R7, UR4, -R189.reuse ;  /* 0x0000000407a67c23 */ /* 0x100fe200080108bd */
[--C-:B------:R-:W-:Y:S01]  /*8f60*/  FFMA.FTZ R186, R10, UR4, -R189.reuse ;  /* 0x000000040aba7c23 */ /* 0x100fe200080108bd */
[--C-:B------:R-:W-:Y:S01]  /*8f70*/  FFMA.FTZ R188, R11, UR4, -R189.reuse ;  /* 0x000000040bbc7c23 */ /* 0x100fe200080108bd */
[----:B------:R-:W2:Y:S01]  /*8f80*/  MUFU.EX2 R2, R2 ;  /* 0x0000000200027308 */ /* 0x000ea20000000800 */
[--C-:B------:R-:W-:Y:S01]  /*8f90*/  FFMA.FTZ R26, R26, UR4, -R189.reuse ;  /* 0x000000041a1a7c23 */ /* 0x100fe200080108bd */
[--C-:B------:R-:W-:Y:S01]  /*8fa0*/  FFMA.FTZ R252, R25, UR4, -R190.reuse ;  /* 0x0000000419fc7c23 */ /* 0x100fe200080108be */
[--C-:B------:R-:W-:Y:S01]  /*8fb0*/  FFMA.FTZ R28, R28, UR4, -R190.reuse ;  /* 0x000000041c1c7c23 */ /* 0x100fe200080108be */
[--C-:B------:R-:W-:Y:S01]  /*8fc0*/  FFMA.FTZ R29, R29, UR4, -R190.reuse ;  /* 0x000000041d1d7c23 */ /* 0x100fe200080108be */
[--C-:B------:R-:W-:Y:S01]  /*8fd0*/  FFMA.FTZ R30, R30, UR4, -R189.reuse ;  /* 0x000000041e1e7c23 */ /* 0x100fe200080108bd */
[--C-:B------:R-:W-:Y:S01]  /*8fe0*/  FFMA.FTZ R31, R31, UR4, -R189.reuse ;  /* 0x000000041f1f7c23 */ /* 0x100fe200080108bd */
[--C-:B------:R-:W-:Y:S03]  /*8ff0*/  FFMA.FTZ R32, R32, UR4, -R190.reuse ;  /* 0x0000000420207c23 */ /* 0x100fe600080108be */
[----:B------:R-:W3:Y:S01]  /*9000*/  MUFU.EX2 R0, R0 ;  /* 0x0000000000007308 */ /* 0x000ee20000000800 */
[--C-:B------:R-:W-:Y:S01]  /*9010*/  FFMA.FTZ R34, R34, UR4, -R189.reuse ;  /* 0x0000000422227c23 */ /* 0x100fe200080108bd */
[--C-:B------:R-:W-:Y:S01]  /*9020*/  FFMA.FTZ R191, R20, UR4, -R190.reuse ;  /* 0x0000000414bf7c23 */ /* 0x100fe200080108be */
[--C-:B------:R-:W-:Y:S07]  /*9030*/  FFMA.FTZ R20, R27, UR4, -R189.reuse ;  /* 0x000000041b147c23 */ /* 0x100fee00080108bd */
[----:B------:R-:W-:Y:S01]  /*9040*/  MUFU.EX2 R184, R184 ;  /* 0x000000b800b87308 */ /* 0x000fe20000000800 */
[C---:B--2---:R-:W-:Y:S01]  /*9050*/  FMUL.FTZ R4, R2.reuse, R160 ;  /* 0x000000a002047220 */ /* 0x044fe20000410000 */
[C---:B------:R-:W-:Y:S01]  /*9060*/  FMUL.FTZ R5, R2.reuse, R161 ;  /* 0x000000a102057220 */ /* 0x040fe20000410000 */
[C---:B------:R-:W-:Y:S01]  /*9070*/  FMUL.FTZ R8, R2.reuse, R156 ;  /* 0x0000009c02087220 */ /* 0x040fe20000410000 */
[C---:B------:R-:W-:Y:S01]  /*9080*/  FMUL.FTZ R9, R2.reuse, R157 ;  /* 0x0000009d02097220 */ /* 0x040fe20000410000 */
[C---:B------:R-:W-:Y:S01]  /*9090*/  FMUL.FTZ R36, R2.reuse, R36 ;  /* 0x0000002402247220 */ /* 0x040fe20000410000 */
[C---:B------:R-:W-:Y:S01]  /*90a0*/  FMUL.FTZ R37, R2.reuse, R37 ;  /* 0x0000002502257220 */ /* 0x040fe20000410000 */
[----:B------:R-:W-:Y:S03]  /*90b0*/  FMUL.FTZ R40, R2, R40 ;  /* 0x0000002802287220 */ /* 0x000fe60000410000 */
[----:B------:R-:W2:Y:S01]  /*90c0*/  MUFU.EX2 R165, R165 ;  /* 0x000000a500a57308 */ /* 0x000ea20000000800 */
[C---:B---3--:R-:W-:Y:S01]  /*90d0*/  FMUL.FTZ R6, R0.reuse, R162 ;  /* 0x000000a200067220 */ /* 0x048fe20000410000 */
[C---:B------:R-:W-:Y:S01]  /*90e0*/  FMUL.FTZ R7, R0.reuse, R163 ;  /* 0x000000a300077220 */ /* 0x040fe20000410000 */
[C---:B------:R-:W-:Y:S01]  /*90f0*/  FMUL.FTZ R10, R0.reuse, R158 ;  /* 0x0000009e000a7220 */ /* 0x040fe20000410000 */
[C---:B------:R-:W-:Y:S01]  /*9100*/  FMUL.FTZ R11, R0.reuse, R159 ;  /* 0x0000009f000b7220 */ /* 0x040fe20000410000 */
[C---:B------:R-:W-:Y:S01]  /*9110*/  FMUL.FTZ R38, R0.reuse, R38 ;  /* 0x0000002600267220 */ /* 0x040fe20000410000 */
[----:B------:R-:W3:Y:S01]  /*9120*/  LDSM.16.MT88.4 R156, [R208+0x10000] ;  /* 0x01000000d09c783b */ /* 0x000ee20000004200 */
[----:B------:R-:W-:Y:S03]  /*9130*/  FMUL.FTZ R39, R0, R39 ;  /* 0x0000002700277220 */ /* 0x000fe60000410000 */
        /* <DEDUP_REMOVED lines=8> */
[----:B------:R-:W4:Y:S01]  /*91c0*/  MUFU.EX2 R166, R166 ;  /* 0x000000a600a67308 */ /* 0x000f220000000800 */
[----:B--2---:R-:W-:Y:S01]  /*91d0*/  F2FP.BF16.F32.PACK_AB R160, R165, R184 ;  /* 0x000000b8a5a0723e */ /* 0x004fe200000010ff */
[C---:B------:R-:W-:Y:S01]  /*91e0*/  FMUL.FTZ R48, R2.reuse, R48 ;  /* 0x0000003002307220 */ /* 0x040fe20000410000 */
[----:B------:R-:W-:Y:S01]  /*91f0*/  FMUL.FTZ R49, R2, R49 ;  /* 0x0000003102317220 */ /* 0x000fe20000410000 */
[C---:B------:R-:W-:Y:S01]  /*9200*/  FMUL.FTZ R50, R0.reuse, R50 ;  /* 0x0000003200327220 */ /* 0x040fe20000410000 */
[----:B------:R-:W-:Y:S01]  /*9210*/  FMUL.FTZ R51, R0, R51 ;  /* 0x0000003300337220 */ /* 0x000fe20000410000 */
[C---:B------:R-:W-:Y:S01]  /*9220*/  FMUL.FTZ R52, R2.reuse, R52 ;  /* 0x0000003402347220 */ /* 0x040fe20000410000 */
[----:B------:R-:W-:Y:S03]  /*9230*/  FMUL.FTZ R53, R2, R53 ;  /* 0x0000003502357220 */ /* 0x000fe60000410000 */
[----:B------:R-:W-:Y:S01]  /*9240*/  MUFU.EX2 R167, R167 ;  /* 0x000000a700a77308 */ /* 0x000fe20000000800 */
[C---:B------:R-:W-:Y:S01]  /*9250*/  FMUL.FTZ R54, R0.reuse, R54 ;  /* 0x0000003600367220 */ /* 0x040fe20000410000 */
[----:B------:R-:W-:Y:S01]  /*9260*/  FMUL.FTZ R55, R0, R55 ;  /* 0x0000003700377220 */ /* 0x000fe20000410000 */
[C---:B------:R-:W-:Y:S01]  /*9270*/  FMUL.FTZ R56, R2.reuse, R56 ;  /* 0x0000003802387220 */ /* 0x040fe20000410000 */
[----:B------:R-:W-:Y:S01]  /*9280*/  FMUL.FTZ R57, R2, R57 ;  /* 0x0000003902397220 */ /* 0x000fe20000410000 */
[C---:B------:R-:W-:Y:S01]  /*9290*/  FMUL.FTZ R58, R0.reuse, R58 ;  /* 0x0000003a003a7220 */ /* 0x040fe20000410000 */
[----:B------:R-:W-:Y:S01]  /*92a0*/  FMUL.FTZ R59, R0, R59 ;  /* 0x0000003b003b7220 */ /* 0x000fe20000410000 */
[----:B------:R-:W-:Y:S03]  /*92b0*/  FMUL.FTZ R60, R2, R60 ;  /* 0x0000003c023c7220 */ /* 0x000fe60000410000 */
[----:B------:R-:W2:Y:S01]  /*92c0*/  MUFU.EX2 R185, R185 ;  /* 0x000000b900b97308 */ /* 0x000ea20000000800 */
[----:B----4-:R-:W-:Y:S01]  /*92d0*/  F2FP.BF16.F32.PACK_AB R161, R166, R187 ;  /* 0x000000bba6a1723e */ /* 0x010fe200000010ff */
        /* <DEDUP_REMOVED lines=30> */
[----:B------:R-:W-:Y:S01]  /*94c0*/  FMUL.FTZ R88, R2, R88 ;  /* 0x0000005802587220 */ /* 0x000fe20000410000 */
[----:B----4-:R-:W-:Y:S01]  /*94d0*/  F2FP.BF16.F32.PACK_AB R163, R188, R186 ;  /* 0x000000babca3723e */ /* 0x010fe200000010ff */
[----:B------:R-:W-:Y:S01]  /*94e0*/  MUFU.EX2 R194, R26 ;  /* 0x0000001a00c27308 */ /* 0x000fe20000000800 */
[----:B------:R-:W-:Y:S01]  /*94f0*/  FMUL.FTZ R89, R2, R89 ;  /* 0x0000005902597220 */ /* 0x000fe20000410000 */
[C---:B------:R-:W-:Y:S01]  /*9500*/  FMUL.FTZ R90, R0.reuse, R90 ;  /* 0x0000005a005a7220 */ /* 0x040fe20000410000 */
[----:B------:R-:W-:Y:S01]  /*9510*/  FMUL.FTZ R91, R0, R91 ;  /* 0x0000005b005b7220 */ /* 0x000fe20000410000 */
[C---:B------:R-:W-:Y:S01]  /*9520*/  FMUL.FTZ R92, R2.reuse, R92 ;  /* 0x0000005c025c7220 */ /* 0x040fe20000410000 */
[----:B------:R-:W-:Y:S01]  /*9530*/  FMUL.FTZ R93, R2, R93 ;  /* 0x0000005d025d7220 */ /* 0x000fe20000410000 */
[C---:B------:R-:W-:Y:S04]  /*9540*/  HMMA.16816.F32.BF16 R4, R160.reuse, R168, R4 ;  /* 0x000000a8a004723c */ /* 0x040fe80000041804 */
[----:B------:R-:W-:Y:S01]  /*9550*/  MUFU.EX2 R192, R28 ;  /* 0x0000001c00c07308 */ /* 0x000fe20000000800 */
[C---:B------:R-:W-:Y:S01]  /*9560*/  FMUL.FTZ R94, R0.reuse, R94 ;  /* 0x0000005e005e7220 */ /* 0x040fe20000410000 */
[C---:B------:R-:W-:Y:S01]  /*9570*/  HMMA.16816.F32.BF16 R8, R160.reuse, R170, R8 ;  /* 0x000000aaa008723c */ /* 0x040fe20000041808 */
[----:B------:R-:W2:Y:S07]  /*9580*/  LDSM.16.MT88.4 R168, [R212+0x12000] ;  /* 0x01200000d4a8783b */ /* 0x000eae0000004200 */
[----:B------:R-:W-:Y:S03]  /*9590*/  MUFU.EX2 R193, R29 ;  /* 0x0000001d00c17308 */ /* 0x000fe60000000800 */
[----:B------:R-:W-:Y:S01]  /*95a0*/  FMUL.FTZ R95, R0, R95 ;  /* 0x0000005f005f7220 */ /* 0x000fe20000410000 */
[C---:B-1----:R-:W-:Y:S03]  /*95b0*/  HMMA.16816.F32.BF16 R36, R160.reuse, R172, R36 ;  /* 0x000000aca024723c */ /* 0x042fe60000041824 */
[C---:B------:R-:W-:Y:S03]  /*95c0*/  FMUL.FTZ R96, R2.reuse, R96 ;  /* 0x0000006002607220 */ /* 0x040fe60000410000 */
[C---:B------:R-:W-:Y:S01]  /*95d0*/  HMMA.16816.F32.BF16 R40, R160.reuse, R174, R40 ;  /* 0x000000aea028723c */ /* 0x040fe20000041828 */
[----:B------:R-:W1:Y:S01]  /*95e0*/  LDSM.16.MT88.4 R172, [R210+0x12000] ;  /* 0x01200000d2ac783b */ /* 0x000e620000004200 */
[----:B------:R-:W-:Y:S03]  /*95f0*/  MUFU.EX2 R195, R20 ;  /* 0x0000001400c37308 */ /* 0x000fe60000000800 */
[----:B------:R-:W-:Y:S01]  /*9600*/  FMUL.FTZ R97, R2, R97 ;  /* 0x0000006102617220 */ /* 0x000fe20000410000 */
[C---:B------:R-:W-:Y:S06]  /*9610*/  HMMA.16816.F32.BF16 R44, R160.reuse, R176, R44 ;  /* 0x000000b0a02c723c */ /* 0x040fec000004182c */
[----:B------:R-:W-:Y:S01]  /*9620*/  MUFU.EX2 R191, R191 ;  /* 0x000000bf00bf7308 */ /* 0x000fe20000000800 */
[C---:B------:R-:W-:Y:S01]  /*9630*/  FMUL.FTZ R98, R0.reuse, R98 ;  /* 0x0000006200627220 */ /* 0x040fe20000410000 */
[C---:B------:R-:W-:Y:S01]  /*9640*/  HMMA.16816.F32.BF16 R48, R160.reuse, R178, R48 ;  /* 0x000000b2a030723c */ /* 0x040fe20000041830 */
[----:B------:R-:W-:Y:S02]  /*9650*/  LDSM.16.MT88.4 R176, [R208+0x12000] ;  /* 0x01200000d0b0783b */ /* 0x000fe40000004200 */
[----:B------:R-:W-:Y:S03]  /*9660*/  FMUL.FTZ R99, R0, R99 ;  /* 0x0000006300637220 */ /* 0x000fe60000410000 */
[C---:B---3--:R-:W-:Y:S02]  /*9670*/  HMMA.16816.F32.BF16 R52, R160.reuse, R156, R52 ;  /* 0x0000009ca034723c */ /* 0x048fe40000041834 */
[----:B------:R-:W-:Y:S03]  /*9680*/  MUFU.EX2 R252, R252 ;  /* 0x000000fc00fc7308 */ /* 0x000fe60000000800 */
[C---:B------:R-:W-:Y:S01]  /*9690*/  FMUL.FTZ R100, R2.reuse, R100 ;  /* 0x0000006402647220 */ /* 0x040fe20000410000 */
[C---:B------:R-:W-:Y:S01]  /*96a0*/  HMMA.16816.F32.BF16 R56, R160.reuse, R158, R56 ;  /* 0x0000009ea038723c */ /* 0x040fe20000041838 */
[----:B------:R-:W3:Y:S04]  /*96b0*/  LDSM.16.MT88.4 R156, [R209+0x12000] ;  /* 0x01200000d19c783b */ /* 0x000ee80000004200 */
[----:B------:R-:W-:Y:S01]  /*96c0*/  FMUL.FTZ R101, R2, R101 ;  /* 0x0000006502657220 */ /* 0x000fe20000410000 */
[C---:B--2---:R-:W-:Y:S05]  /*96d0*/  HMMA.16816.F32.BF16 R60, R160.reuse, R168, R60 ;  /* 0x000000a8a03c723c */ /* 0x044fea000004183c */
[C---:B------:R-:W-:Y:S01]  /*96e0*/  FMUL.FTZ R102, R0.reuse, R102 ;  /* 0x0000006600667220 */ /* 0x040fe20000410000 */
[C---:B------:R-:W-:Y:S01]  /*96f0*/  HMMA.16816.F32.BF16 R64, R160.reuse, R170, R64 ;  /* 0x000000aaa040723c */ /* 0x040fe20000041840 */
[----:B------:R-:W2:Y:S04]  /*9700*/  LDSM.16.MT88.4 R168, [R212+0x14000] ;  /* 0x01400000d4a8783b */ /* 0x000ea80000004200 */
[----:B------:R-:W-:Y:S01]  /*9710*/  FMUL.FTZ R103, R0, R103 ;  /* 0x0000006700677220 */ /* 0x000fe20000410000 */
[C---:B-1----:R-:W-:Y:S05]  /*9720*/  HMMA.16816.F32.BF16 R68, R160.reuse, R172, R68 ;  /* 0x000000aca044723c */ /* 0x042fea0000041844 */
[C---:B------:R-:W-:Y:S01]  /*9730*/  FMUL.FTZ R104, R2.reuse, R104 ;  /* 0x0000006802687220 */ /* 0x040fe20000410000 */
[C---:B------:R-:W-:Y:S01]  /*9740*/  HMMA.16816.F32.BF16 R72, R160.reuse, R174, R72 ;  /* 0x000000aea048723c */ /* 0x040fe20000041848 */
[----:B------:R-:W-:Y:S04]  /*9750*/  LDSM.16.MT88.4 R172, [R212+0x16000] ;  /* 0x01600000d4ac783b */ /* 0x000fe80000004200 */
[----:B------:R-:W-:Y:S01]  /*9760*/  FMUL.FTZ R105, R2, R105 ;  /* 0x0000006902697220 */ /* 0x000fe20000410000 */
[C---:B------:R-:W-:Y:S01]  /*9770*/  FMUL.FTZ R106, R0.reuse, R106 ;  /* 0x0000006a006a7220 */ /* 0x040fe20000410000 */
[----:B------:R-:W-:Y:S01]  /*9780*/  FMUL.FTZ R107, R0, R107 ;  /* 0x0000006b006b7220 */ /* 0x000fe20000410000 */
[C---:B------:R-:W-:Y:S03]  /*9790*/  FMUL.FTZ R108, R2.reuse, R108 ;  /* 0x0000006c026c7220 */ /* 0x040fe60000410000 */
[----:B------:R-:W-:Y:S01]  /*97a0*/  FMUL.FTZ R109, R2, R109 ;  /* 0x0000006d026d7220 */ /* 0x000fe20000410000 */
[C---:B------:R-:W-:Y:S01]  /*97b0*/  FMUL.FTZ R110, R0.reuse, R110 ;  /* 0x0000006e006e7220 */ /* 0x040fe20000410000 */
[----:B------:R-:W-:Y:S01]  /*97c0*/  FMUL.FTZ R111, R0, R111 ;  /* 0x0000006f006f7220 */ /* 0x000fe20000410000 */
[C---:B------:R-:W-:Y:S01]  /*97d0*/  FMUL.FTZ R112, R2.reuse, R112 ;  /* 0x0000007002707220 */ /* 0x040fe20000410000 */
[----:B------:R-:W-:Y:S01]  /*97e0*/  FMUL.FTZ R113, R2, R113 ;  /* 0x0000007102717220 */ /* 0x000fe20000410000 */
[C---:B------:R-:W-:Y:S01]  /*97f0*/  FMUL.FTZ R114, R0.reuse, R114 ;  /* 0x0000007200727220 */ /* 0x040fe20000410000 */
[C---:B---3--:R-:W-:Y:S03]  /*9800*/  HMMA.16816.F32.BF16 R76, R160.reuse, R156, R76 ;  /* 0x0000009ca04c723c */ /* 0x048fe6000004184c */
[----:B------:R-:W-:Y:S01]  /*9810*/  FMUL.FTZ R115, R0, R115 ;  /* 0x0000007300737220 */ /* 0x000fe20000410000 */
[C---:B------:R-:W-:Y:S01]  /*9820*/  FMUL.FTZ R116, R2.reuse, R116 ;  /* 0x0000007402747220 */ /* 0x040fe20000410000 */
[----:B------:R-:W-:Y:S01]  /*9830*/  FMUL.FTZ R117, R2, R117 ;  /* 0x0000007502757220 */ /* 0x000fe20000410000 */
[C---:B------:R-:W-:Y:S01]  /*9840*/  HMMA.16816.F32.BF16 R80, R160.reuse, R158, R80 ;  /* 0x0000009ea050723c */ /* 0x040fe20000041850 */
[----:B------:R-:W1:Y:S04]  /*9850*/  LDSM.16.MT88.4 R156, [R209+0x14000] ;  /* 0x01400000d19c783b */ /* 0x000e680000004200 */
[C---:B------:R-:W-:Y:S01]  /*9860*/  FMUL.FTZ R118, R0.reuse, R118 ;  /* 0x0000007600767220 */ /* 0x040fe20000410000 */
        /* <DEDUP_REMOVED lines=10> */
[C---:B------:R-:W-:Y:S05]  /*9910*/  HMMA.16816.F32.BF16 R100, R160.reuse, R180, R100 ;  /* 0x000000b4a064723c */ /* 0x040fea0000041864 */
[----:B------:R-:W-:Y:S01]  /*9920*/  FMUL.FTZ R123, R0, R123 ;  /* 0x0000007b007b7220 */ /* 0x000fe20000410000 */
[C---:B------:R-:W-:Y:S05]  /*9930*/  HMMA.16816.F32.BF16 R104, R160.reuse, R182, R104 ;  /* 0x000000b6a068723c */ /* 0x040fea0000041868 */
[--C-:B------:R-:W-:Y:S01]  /*9940*/  FFMA.FTZ R180, R12, UR4, -R190.reuse ;  /* 0x000000040cb47c23 */ /* 0x100fe200080108be */
[C---:B-1----:R-:W-:Y:S05]  /*9950*/  HMMA.16816.F32.BF16 R108, R160.reuse, R156, R108 ;  /* 0x0000009ca06c723c */ /* 0x042fea000004186c */
[--C-:B------:R-:W-:Y:S01]  /*9960*/  FFMA.FTZ R181, R13, UR4, -R190.reuse ;  /* 0x000000040db57c23 */ /* 0x100fe200080108be */
[C---:B------:R-:W-:Y:S01]  /*9970*/  HMMA.16816.F32.BF16 R112, R160.reuse, R158, R112 ;  /* 0x0000009ea070723c */ /* 0x040fe20000041870 */
[----:B------:R-:W-:Y:S01]  /*9980*/  LDSM.16.MT88.4 R156, [R208+0x16000] ;  /* 0x01600000d09c783b */ /* 0x000fe20000004200 */
[----:B------:R-:W-:Y:S03]  /*9990*/  MUFU.EX2 R180, R180 ;  /* 0x000000b400b47308 */ /* 0x000fe60000000800 */
[--C-:B------:R-:W-:Y:S01]  /*99a0*/  FFMA.FTZ R182, R14, UR4, -R189.reuse ;  /* 0x000000040eb67c23 */ /* 0x100fe200080108bd */
[--C-:B------:R-:W-:Y:S01]  /*99b0*/  FFMA.FTZ R183, R15, UR4, -R189.reuse ;  /* 0x000000040fb77c23 */ /* 0x100fe200080108bd */
[C---:B------:R-:W-:Y:S01]  /*99c0*/  FMUL.FTZ R12, R2.reuse, R152 ;  /* 0x00000098020c7220 */ /* 0x040fe20000410000 */
[----:B------:R-:W-:Y:S04]  /*99d0*/  FMUL.FTZ R13, R2, R153 ;  /* 0x00000099020d7220 */ /* 0x000fe80000410000 */
[----:B------:R-:W1:Y:S01]  /*99e0*/  MUFU.EX2 R181, R181 ;  /* 0x000000b500b57308 */ /* 0x000e620000000800 */
[C---:B------:R-:W-:Y:S01]  /*99f0*/  FMUL.FTZ R14, R0.reuse, R154 ;  /* 0x0000009a000e7220 */ /* 0x040fe20000410000 */
[----:B------:R-:W-:Y:S01]  /*9a00*/  FMUL.FTZ R15, R0, R155 ;  /* 0x0000009b000f7220 */ /* 0x000fe20000410000 */
[C---:B------:R-:W-:Y:S01]  /*9a10*/  FMUL.FTZ R124, R2.reuse, R124 ;  /* 0x0000007c027c7220 */ /* 0x040fe20000410000 */
[----:B------:R-:W3:Y:S01]  /*9a20*/  LDSM.16.MT88.4 R152, [R209+0x16000] ;  /* 0x01600000d198783b */ /* 0x000ee20000004200 */
[----:B------:R-:W-:Y:S01]  /*9a30*/  FMUL.FTZ R125, R2, R125 ;  /* 0x0000007d027d7220 */ /* 0x000fe20000410000 */
[C---:B------:R-:W-:Y:S01]  /*9a40*/  FMUL.FTZ R126, R0.reuse, R126 ;  /* 0x0000007e007e7220 */ /* 0x040fe20000410000 */
[----:B------:R-:W-:Y:S01]  /*9a50*/  FMUL.FTZ R127, R0, R127 ;  /* 0x0000007f007f7220 */ /* 0x000fe20000410000 */
[C---:B------:R-:W-:Y:S01]  /*9a60*/  FMUL.FTZ R128, R2.reuse, R128 ;  /* 0x0000008002807220 */ /* 0x040fe20000410000 */
[C---:B--2---:R-:W-:Y:S01]  /*9a70*/  HMMA.16816.F32.BF16 R12, R160.reuse, R168, R12 ;  /* 0x000000a8a00c723c */ /* 0x044fe2000004180c */
[----:B------:R-:W-:Y:S02]  /*9a80*/  MUFU.EX2 R182, R182 ;  /* 0x000000b600b67308 */ /* 0x000fe40000000800 */
[----:B------:R-:W-:Y:S01]  /*9a90*/  FMUL.FTZ R129, R2, R129 ;  /* 0x0000008102817220 */ /* 0x000fe20000410000 */
[C---:B------:R-:W-:Y:S01]  /*9aa0*/  FMUL.FTZ R130, R0.reuse, R130 ;  /* 0x0000008200827220 */ /* 0x040fe20000410000 */
[----:B------:R-:W-:Y:S01]  /*9ab0*/  FMUL.FTZ R131, R0, R131 ;  /* 0x0000008300837220 */ /* 0x000fe20000410000 */
[C---:B------:R-:W-:Y:S01]  /*9ac0*/  HMMA.16816.F32.BF16 R116, R160.reuse, R170, R116 ;  /* 0x000000aaa074723c */ /* 0x040fe20000041874 */
[----:B------:R-:W2:Y:S04]  /*9ad0*/  LDSM.16.MT88.4 R168, [R212+0x10800] ;  /* 0x01080000d4a8783b */ /* 0x000ea80000004200 */
[C---:B------:R-:W-:Y:S01]  /*9ae0*/  FMUL.FTZ R132, R2.reuse, R132 ;  /* 0x0000008402847220 */ /* 0x040fe20000410000 */
[C---:B------:R-:W-:Y:S05]  /*9af0*/  HMMA.16816.F32.BF16 R120, R160.reuse, R172, R120 ;  /* 0x000000aca078723c */ /* 0x040fea0000041878 */
[----:B------:R-:W-:Y:S01]  /*9b00*/  FMUL.FTZ R133, R2, R133 ;  /* 0x0000008502857220 */ /* 0x000fe20000410000 */
[C---:B------:R-:W-:Y:S01]  /*9b10*/  HMMA.16816.F32.BF16 R124, R160.reuse, R174, R124 ;  /* 0x000000aea07c723c */ /* 0x040fe2000004187c */
[----:B------:R-:W4:Y:S04]  /*9b20*/  LDSM.16.MT88.4 R172, [R210+0x10800] ;  /* 0x01080000d2ac783b */ /* 0x000f280000004200 */
[C---:B------:R-:W-:Y:S01]  /*9b30*/  FMUL.FTZ R134, R0.reuse, R134 ;  /* 0x0000008600867220 */ /* 0x040fe20000410000 */
[C---:B------:R-:W-:Y:S01]  /*9b40*/  HMMA.16816.F32.BF16 R128, R160.reuse, R176, R128 ;  /* 0x000000b0a080723c */ /* 0x040fe20000041880 */
[----:B------:R1:W2:Y:S04]  /*9b50*/  MUFU.EX2 R176, R183 ;  /* 0x000000b700b07308 */ /* 0x0002a80000000800 */
[----:B------:R-:W-:Y:S01]  /*9b60*/  FMUL.FTZ R135, R0, R135 ;  /* 0x0000008700877220 */ /* 0x000fe20000410000 */
[C---:B------:R-:W-:Y:S01]  /*9b70*/  FMUL.FTZ R136, R2.reuse, R136 ;  /* 0x0000008802887220 */ /* 0x040fe20000410000 */
[----:B------:R-:W-:Y:S01]  /*9b80*/  FMUL.FTZ R137, R2, R137 ;  /* 0x0000008902897220 */ /* 0x000fe20000410000 */
[C---:B------:R-:W-:Y:S03]  /*9b90*/  FMUL.FTZ R138, R0.reuse, R138 ;  /* 0x0000008a008a7220 */ /* 0x040fe60000410000 */
[----:B------:R-:W-:Y:S01]  /*9ba0*/  FMUL.FTZ R139, R0, R139 ;  /* 0x0000008b008b7220 */ /* 0x000fe20000410000 */
[C---:B------:R-:W-:Y:S03]  /*9bb0*/  HMMA.16816.F32.BF16 R132, R160.reuse, R178, R132 ;  /* 0x000000b2a084723c */ /* 0x040fe60000041884 */
[--C-:B------:R-:W-:Y:S01]  /*9bc0*/  FFMA.FTZ R177, R16, UR4, -R190.reuse ;  /* 0x0000000410b17c23 */ /* 0x100fe200080108be */
[C---:B------:R-:W-:Y:S01]  /*9bd0*/  FMUL.FTZ R140, R2.reuse, R140 ;  /* 0x0000008c028c7220 */ /* 0x040fe20000410000 */
[----:B------:R-:W-:Y:S01]  /*9be0*/  FMUL.FTZ R141, R2, R141 ;  /* 0x0000008d028d7220 */ /* 0x000fe20000410000 */
[C---:B---3--:R-:W-:Y:S03]  /*9bf0*/  HMMA.16816.F32.BF16 R136, R160.reuse, R152, R136 ;  /* 0x00000098a088723c */ /* 0x048fe60000041888 */
[----:B------:R-:W-:Y:S02]  /*9c00*/  MUFU.EX2 R177, R177 ;  /* 0x000000b100b17308 */ /* 0x000fe40000000800 */
[----:B------:R-:W-:Y:S01]  /*9c10*/  FFMA.FTZ R178, R17, UR4, -R190 ;  /* 0x0000000411b27c23 */ /* 0x000fe200080108be */
[--C-:B------:R-:W-:Y:S01]  /*9c20*/  FFMA.FTZ R179, R18, UR4, -R189.reuse ;  /* 0x0000000412b37c23 */ /* 0x100fe200080108bd */
[----:B-1----:R-:W-:Y:S01]  /*9c30*/  FFMA.FTZ R183, R19, UR4, -R189 ;  /* 0x0000000413b77c23 */ /* 0x002fe200080108bd */
[C---:B------:R-:W-:Y:S03]  /*9c40*/  FMUL.FTZ R142, R0.reuse, R142 ;  /* 0x0000008e008e7220 */ /* 0x040fe60000410000 */
[----:B------:R-:W-:Y:S02]  /*9c50*/  FMUL.FTZ R143, R0, R143 ;  /* 0x0000008f008f7220 */ /* 0x000fe40000410000 */
[----:B------:R-:W1:Y:S01]  /*9c60*/  MUFU.EX2 R178, R178 ;  /* 0x000000b200b27308 */ /* 0x000e620000000800 */
[C---:B------:R-:W-:Y:S01]  /*9c70*/  FMUL.FTZ R144, R2.reuse, R144 ;  /* 0x0000009002907220 */ /* 0x040fe20000410000 */
[----:B------:R-:W-:Y:S01]  /*9c80*/  FMUL.FTZ R145, R2, R145 ;  /* 0x0000009102917220 */ /* 0x000fe20000410000 */
[C---:B------:R-:W-:Y:S01]  /*9c90*/  FMUL.FTZ R146, R0.reuse, R146 ;  /* 0x0000009200927220 */ /* 0x040fe20000410000 */
[----:B------:R-:W-:Y:S01]  /*9ca0*/  FMUL.FTZ R147, R0, R147 ;  /* 0x0000009300937220 */ /* 0x000fe20000410000 */
[C---:B------:R-:W-:Y:S01]  /*9cb0*/  FMUL.FTZ R16, R2.reuse, R148 ;  /* 0x0000009402107220 */ /* 0x040fe20000410000 */
[C---:B------:R-:W-:Y:S01]  /*9cc0*/  HMMA.16816.F32.BF16 R140, R160.reuse, R154, R140 ;  /* 0x0000009aa08c723c */ /* 0x040fe2000004188c */
[----:B------:R-:W3:Y:S03]  /*9cd0*/  LDSM.16.MT88.4 R152, [R209+0x10800] ;  /* 0x01080000d198783b */ /* 0x000ee60000004200 */
[----:B------:R-:W-:Y:S01]  /*9ce0*/  MUFU.EX2 R179, R179 ;  /* 0x000000b300b37308 */ /* 0x000fe20000000800 */
[----:B------:R-:W-:Y:S01]  /*9cf0*/  FMUL.FTZ R17, R2, R149 ;  /* 0x0000009502117220 */ /* 0x000fe20000410000 */
[C---:B------:R-:W-:Y:S01]  /*9d00*/  FMUL.FTZ R18, R0.reuse, R150 ;  /* 0x0000009600127220 */ /* 0x040fe20000410000 */
[----:B------:R-:W-:Y:S01]  /*9d10*/  FMUL.FTZ R19, R0, R151 ;  /* 0x0000009700137220 */ /* 0x000fe20000410000 */
[C---:B------:R-:W-:Y:S06]  /*9d20*/  HMMA.16816.F32.BF16 R144, R160.reuse, R156, R144 ;  /* 0x0000009ca090723c */ /* 0x040fec0000041890 */
[----:B------:R-:W4:Y:S01]  /*9d30*/  MUFU.EX2 R183, R183 ;  /* 0x000000b700b77308 */ /* 0x000f220000000800 */
[----:B------:R-:W-:Y:S01]  /*9d40*/  F2FP.BF16.F32.PACK_AB R148, R181, R180 ;  /* 0x000000b4b594723e */ /* 0x000fe200000010ff */
[----:B------:R-:W-:Y:S01]  /*9d50*/  HMMA.16816.F32.BF16 R16, R160, R158, R16 ;  /* 0x0000009ea010723c */ /* 0x000fe20000041810 */
[----:B------:R-:W3:Y:S02]  /*9d60*/  LDSM.16.MT88.4 R156, [R208+0x10800] ;  /* 0x01080000d09c783b */ /* 0x000ee40000004200 */
[----:B--2---:R-:W-:Y:S01]  /*9d70*/  F2FP.BF16.F32.PACK_AB R149, R176, R182 ;  /* 0x000000b6b095723e */ /* 0x004fe200000010ff */
[----:B------:R-:W-:Y:S01]  /*9d80*/  FFMA.FTZ R184, R2, R245, R184 ;  /* 0x000000f502b87223 */ /* 0x000fe200000100b8 */
[----:B-1----:R-:W-:Y:S01]  /*9d90*/  F2FP.BF16.F32.PACK_AB R150, R178, R177 ;  /* 0x000000b1b296723e */ /* 0x002fe200000010ff */
[----:B------:R-:W-:Y:S03]  /*9da0*/  FFMA.FTZ R187, R0, R244, R187 ;  /* 0x000000f400bb7223 */ /* 0x000fe600000100bb */
[----:B------:R-:W1:Y:S02]  /*9db0*/  LDSM.16.MT88.4 R160, [R212+0x12800] ;  /* 0x01280000d4a0783b */ /* 0x000e640000004200 */
[----:B------:R-:W-:Y:S01]  /*9dc0*/  MOV R0, R3 ;  /* 0x0000000300007202 */ /* 0x000fe20000000f00 */
[----:B------:R-:W-:Y:S01]  /*9dd0*/  FADD.FTZ R187, R166, R187 ;  /* 0x000000bba6bb7221 */ /* 0x000fe20000010000 */
[----:B------:R-:W-:Y:S01]  /*9de0*/  FADD.FTZ R184, R165, R184 ;  /* 0x000000b8a5b87221 */ /* 0x000fe20000010000 */
[----:B----4-:R-:W-:Y:S02]  /*9df0*/  F2FP.BF16.F32.PACK_AB R151, R183, R179 ;  /* 0x000000b3b797723e */ /* 0x010fe400000010ff */
[----:B------:R-:W-:Y:S01]  /*9e00*/  FADD.FTZ R187, R186, R187 ;  /* 0x000000bbbabb7221 */ /* 0x000fe20000010000 */
[----:B------:R-:W-:Y:S03]  /*9e10*/  FADD.FTZ R184, R167, R184 ;  /* 0x000000b8a7b87221 */ /* 0x000fe60000010000 */
[----:B------:R-:W-:Y:S01]  /*9e20*/  FADD.FTZ R187, R188, R187 ;  /* 0x000000bbbcbb7221 */ /* 0x000fe20000010000 */
        /* <DEDUP_REMOVED lines=9> */
[----:B------:R-:W4:Y:S04]  /*9ec0*/  LDSM.16.MT88.4 R172, [R209+0x12800] ;  /* 0x01280000d1ac783b */ /* 0x000f280000004200 */
[----:B------:R-:W-:Y:S01]  /*9ed0*/  FADD.FTZ R187, R183, R187 ;  /* 0x000000bbb7bb7221 */ /* 0x000fe20000010000 */
[C---:B---3--:R-:W-:Y:S05]  /*9ee0*/  HMMA.16816.F32.BF16 R44, R148.reuse, R152, R44 ;  /* 0x00000098942c723c */ /* 0x048fea000004182c */
[----:B------:R-:W-:Y:S01]  /*9ef0*/  FADD.FTZ R184, R180, R184 ;  /* 0x000000b8b4b87221 */ /* 0x000fe20000010000 */
[C---:B------:R-:W-:Y:S01]  /*9f00*/  HMMA.16816.F32.BF16 R48, R148.reuse, R154, R48 ;  /* 0x0000009a9430723c */ /* 0x040fe20000041830 */
[----:B------:R-:W3:Y:S04]  /*9f10*/  LDSM.16.MT88.4 R152, [R208+0x12800] ;  /* 0x01280000d098783b */ /* 0x000ee80000004200 */
[----:B------:R-:W-:Y:S01]  /*9f20*/  FADD.FTZ R184, R181, R184 ;  /* 0x000000b8b5b87221 */ /* 0x000fe20000010000 */
[C---:B------:R-:W-:Y:S05]  /*9f30*/  HMMA.16816.F32.BF16 R52, R148.reuse, R156, R52 ;  /* 0x0000009c9434723c */ /* 0x040fea0000041834 */
[----:B------:R-:W-:Y:S01]  /*9f40*/  FADD.FTZ R184, R177, R184 ;  /* 0x000000b8b1b87221 */ /* 0x000fe20000010000 */
[C---:B------:R-:W-:Y:S01]  /*9f50*/  HMMA.16816.F32.BF16 R56, R148.reuse, R158, R56 ;  /* 0x0000009e9438723c */ /* 0x040fe20000041838 */
[----:B------:R-:W3:Y:S04]  /*9f60*/  LDSM.16.MT88.4 R156, [R212+0x14800] ;  /* 0x01480000d49c783b */ /* 0x000ee80000004200 */
[----:B------:R-:W-:Y:S01]  /*9f70*/  FADD.FTZ R184, R178, R184 ;  /* 0x000000b8b2b87221 */ /* 0x000fe20000010000 */
[C---:B-1----:R-:W-:Y:S05]  /*9f80*/  HMMA.16816.F32.BF16 R60, R148.reuse, R160, R60 ;  /* 0x000000a0943c723c */ /* 0x042fea000004183c */
[----:B------:R-:W-:Y:S01]  /*9f90*/  FADD.FTZ R184, R191, R184 ;  /* 0x000000b8bfb87221 */ /* 0x000fe20000010000 */
[C---:B------:R-:W-:Y:S01]  /*9fa0*/  HMMA.16816.F32.BF16 R64, R148.reuse, R162, R64 ;  /* 0x000000a29440723c */ /* 0x040fe20000041840 */
[----:B------:R-:W1:Y:S05]  /*9fb0*/  LDSM.16.MT88.4 R160, [R210+0x14800] ;  /* 0x01480000d2a0783b */ /* 0x000e6a0000004200 */
[C---:B--2---:R-:W-:Y:S06]  /*9fc0*/  HMMA.16816.F32.BF16 R68, R148.reuse, R168, R68 ;  /* 0x000000a89444723c */ /* 0x044fec0000041844 */
[C---:B------:R-:W-:Y:S01]  /*9fd0*/  HMMA.16816.F32.BF16 R72, R148.reuse, R170, R72 ;  /* 0x000000aa9448723c */ /* 0x040fe20000041848 */
[----:B------:R-:W2:Y:S05]  /*9fe0*/  LDSM.16.MT88.4 R168, [R209+0x14800] ;  /* 0x01480000d1a8783b */ /* 0x000eaa0000004200 */
[C---:B----4-:R-:W-:Y:S06]  /*9ff0*/  HMMA.16816.F32.BF16 R76, R148.reuse, R172, R76 ;  /* 0x000000ac944c723c */ /* 0x050fec000004184c */
[C---:B------:R-:W-:Y:S01]  /*a000*/  HMMA.16816.F32.BF16 R80, R148.reuse, R174, R80 ;  /* 0x000000ae9450723c */ /* 0x040fe20000041850 */
[----:B------:R-:W4:Y:S05]  /*a010*/  LDSM.16.MT88.4 R172, [R208+0x14800] ;  /* 0x01480000d0ac783b */ /* 0x000f2a0000004200 */
[C---:B---3--:R-:W-:Y:S06]  /*a020*/  HMMA.16816.F32.BF16 R84, R148.reuse, R152, R84 ;  /* 0x000000989454723c */ /* 0x048fec0000041854 */
[C---:B------:R-:W-:Y:S01]  /*a030*/  HMMA.16816.F32.BF16 R88, R148.reuse, R154, R88 ;  /* 0x0000009a9458723c */ /* 0x040fe20000041858 */
[----:B------:R-:W3:Y:S05]  /*a040*/  LDSM.16.MT88.4 R152, [R212+0x16800] ;  /* 0x01680000d498783b */ /* 0x000eea0000004200 */
[C---:B------:R-:W-:Y:S06]  /*a050*/  HMMA.16816.F32.BF16 R92, R148.reuse, R156, R92 ;  /* 0x0000009c945c723c */ /* 0x040fec000004185c */
[C---:B------:R-:W-:Y:S01]  /*a060*/  HMMA.16816.F32.BF16 R96, R148.reuse, R158, R96 ;  /* 0x0000009e9460723c */ /* 0x040fe20000041860 */
[----:B------:R-:W3:Y:S05]  /*a070*/  LDSM.16.MT88.4 R156, [R210+0x16800] ;  /* 0x01680000d29c783b */ /* 0x000eea0000004200 */
[C---:B-1----:R-:W-:Y:S06]  /*a080*/  HMMA.16816.F32.BF16 R100, R148.reuse, R160, R100 ;  /* 0x000000a09464723c */ /* 0x042fec0000041864 */
[C---:B------:R-:W-:Y:S01]  /*a090*/  HMMA.16816.F32.BF16 R104, R148.reuse, R162, R104 ;  /* 0x000000a29468723c */ /* 0x040fe20000041868 */
[----:B------:R-:W1:Y:S05]  /*a0a0*/  LDSM.16.MT88.4 R160, [R209+0x16800] ;  /* 0x01680000d1a0783b */ /* 0x000e6a0000004200 */
[C---:B--2---:R-:W-:Y:S06]  /*a0b0*/  HMMA.16816.F32.BF16 R108, R148.reuse, R168, R108 ;  /* 0x000000a8946c723c */ /* 0x044fec000004186c */
[C---:B------:R-:W-:Y:S01]  /*a0c0*/  HMMA.16816.F32.BF16 R112, R148.reuse, R170, R112 ;  /* 0x000000aa9470723c */ /* 0x040fe20000041870 */
[----:B------:R-:W2:Y:S05]  /*a0d0*/  LDSM.16.MT88.4 R168, [R208+0x16800] ;  /* 0x01680000d0a8783b */ /* 0x000eaa0000004200 */
[C---:B----4-:R-:W-:Y:S06]  /*a0e0*/  HMMA.16816.F32.BF16 R12, R148.reuse, R172, R12 ;  /* 0x000000ac940c723c */ /* 0x050fec000004180c */
[C---:B------:R-:W-:Y:S05]  /*a0f0*/  HMMA.16816.F32.BF16 R116, R148.reuse, R174, R116 ;  /* 0x000000ae9474723c */ /* 0x040fea0000041874 */
[--C-:B------:R-:W-:Y:S01]  /*a100*/  FFMA.FTZ R172, R21, UR4, -R190.reuse ;  /* 0x0000000415ac7c23 */ /* 0x100fe200080108be */
[C---:B---3--:R-:W-:Y:S05]  /*a110*/  HMMA.16816.F32.BF16 R120, R148.reuse, R152, R120 ;  /* 0x000000989478723c */ /* 0x048fea0000041878 */
[--C-:B------:R-:W-:Y:S01]  /*a120*/  FFMA.FTZ R175, R24, UR4, -R190.reuse ;  /* 0x0000000418af7c23 */ /* 0x100fe200080108be */
[C---:B------:R-:W-:Y:S01]  /*a130*/  HMMA.16816.F32.BF16 R124, R148.reuse, R154, R124 ;  /* 0x0000009a947c723c */ /* 0x040fe2000004187c */
[----:B------:R-:W3:Y:S01]  /*a140*/  LDSM.16.MT88.4 R152, [R212+0x11000] ;  /* 0x01100000d498783b */ /* 0x000ee20000004200 */
[----:B------:R-:W4:Y:S03]  /*a150*/  MUFU.EX2 R172, R172 ;  /* 0x000000ac00ac7308 */ /* 0x000f260000000800 */
[----:B------:R-:W-:Y:S01]  /*a160*/  FFMA.FTZ R190, R33, UR4, -R190 ;  /* 0x0000000421be7c23 */ /* 0x000fe200080108be */
[C---:B------:R-:W-:Y:S03]  /*a170*/  HMMA.16816.F32.BF16 R128, R148.reuse, R156, R128 ;  /* 0x0000009c9480723c */ /* 0x040fe60000041880 */
[----:B------:R-:W3:Y:S03]  /*a180*/  LDSM.16.MT88.4 R24, [R210+0x11000] ;  /* 0x01100000d218783b */ /* 0x000ee60000004200 */
[----:B------:R-:W2:Y:S01]  /*a190*/  MUFU.EX2 R175, R175 ;  /* 0x000000af00af7308 */ /* 0x000ea20000000800 */
[--C-:B------:R-:W-:Y:S01]  /*a1a0*/  FFMA.FTZ R173, R22, UR4, -R189.reuse ;  /* 0x0000000416ad7c23 */ /* 0x100fe200080108bd */
[C---:B------:R-:W-:Y:S03]  /*a1b0*/  HMMA.16816.F32.BF16 R132, R148.reuse, R158, R132 ;  /* 0x0000009e9484723c */ /* 0x040fe60000041884 */
[----:B------:R-:W3:Y:S03]  /*a1c0*/  LDSM.16.MT88.4 R156, [R209+0x11000] ;  /* 0x01100000d19c783b */ /* 0x000ee60000004200 */
[C---:B-1----:R-:W-:Y:S02]  /*a1d0*/  HMMA.16816.F32.BF16 R136, R148.reuse, R160, R136 ;  /* 0x000000a09488723c */ /* 0x042fe40000041888 */
[----:B------:R-:W1:Y:S03]  /*a1e0*/  MUFU.EX2 R173, R173 ;  /* 0x000000ad00ad7308 */ /* 0x000e660000000800 */
[--C-:B------:R-:W-:Y:S01]  /*a1f0*/  FFMA.FTZ R174, R23, UR4, -R189.reuse ;  /* 0x0000000417ae7c23 */ /* 0x100fe200080108bd */
[C---:B------:R-:W-:Y:S01]  /*a200*/  HMMA.16816.F32.BF16 R140, R148.reuse, R162, R140 ;  /* 0x000000a2948c723c */ /* 0x040fe2000004188c */
[----:B------:R-:W3:Y:S05]  /*a210*/  LDSM.16.MT88.4 R160, [R208+0x11000] ;  /* 0x01100000d0a0783b */ /* 0x000eea0000004200 */
[----:B------:R-:W-:Y:S01]  /*a220*/  MUFU.EX2 R190, R190 ;  /* 0x000000be00be7308 */ /* 0x000fe20000000800 */
[----:B----4-:R-:W-:Y:S01]  /*a230*/  F2FP.BF16.F32.PACK_AB R20, R172, R191 ;  /* 0x000000bfac14723e */ /* 0x010fe200000010ff */
[C---:B--2---:R-:W-:Y:S08]  /*a240*/  HMMA.16816.F32.BF16 R144, R148.reuse, R168, R144 ;  /* 0x000000a89490723c */ /* 0x044ff00000041890 */
[----:B------:R-:W2:Y:S01]  /*a250*/  MUFU.EX2 R174, R174 ;  /* 0x000000ae00ae7308 */ /* 0x000ea20000000800 */
[----:B------:R-:W-:Y:S01]  /*a260*/  HMMA.16816.F32.BF16 R16, R148, R170, R16 ;  /* 0x000000aa9410723c */ /* 0x000fe20000041810 */
[----:B------:R-:W4:Y:S02]  /*a270*/  LDSM.16.MT88.4 R148, [R212+0x13000] ;  /* 0x01300000d494783b */ /* 0x000f240000004200 */
[----:B------:R-:W-:Y:S01]  /*a280*/  MOV R168, R194 ;  /* 0x000000c200a87202 */ /* 0x000fe20000000f00 */
[----:B------:R-:W-:Y:S01]  /*a290*/  FFMA.FTZ R189, R35, UR4, -R189 ;  /* 0x0000000423bd7c23 */ /* 0x000fe200080108bd */
[----:B------:R-:W-:Y:S04]  /*a2a0*/  MOV R169, R195 ;  /* 0x000000c300a97202 */ /* 0x000fe80000000f00 */
[----:B------:R-:W4:Y:S02]  /*a2b0*/  MUFU.EX2 R171, R30 ;  /* 0x0000001e00ab7308 */ /* 0x000f240000000800 */
[----:B------:R-:W-:Y:S01]  /*a2c0*/  F2FP.BF16.F32.PACK_AB R22, R252, R175 ;  /* 0x000000affc16723e */ /* 0x000fe200000010ff */
[----:B-1----:R-:W-:Y:S01]  /*a2d0*/  FADD.FTZ R187, R173, R187 ;  /* 0x000000bbadbb7221 */ /* 0x002fe20000010000 */
[----:B------:R-:W-:Y:S01]  /*a2e0*/  F2FP.BF16.F32.PACK_AB R23, R169, R168 ;  /* 0x000000a8a917723e */ /* 0x000fe200000010ff */
[----:B------:R-:W-:Y:S01]  /*a2f0*/  FADD.FTZ R184, R172, R184 ;  /* 0x000000b8acb87221 */ /* 0x000fe20000010000 */
[C---:B--2---:R-:W-:Y:S04]  /*a300*/  F2FP.BF16.F32.PACK_AB R21, R174.reuse, R173 ;  /* 0x000000adae15723e */ /* 0x044fe800000010ff */
[----:B------:R1:W-:Y:S01]  /*a310*/  MUFU.EX2 R194, R31 ;  /* 0x0000001f00c27308 */ /* 0x0003e20000000800 */
[----:B------:R-:W-:Y:S01]  /*a320*/  FADD.FTZ R187, R174, R187 ;  /* 0x000000bbaebb7221 */ /* 0x000fe20000010000 */
[----:B------:R-:W-:Y:S01]  /*a330*/  FADD.FTZ R184, R175, R184 ;  /* 0x000000b8afb87221 */ /* 0x000fe20000010000 */
[C---:B---3--:R-:W-:Y:S07]  /*a340*/  HMMA.16816.F32.BF16 R4, R20.reuse, R152, R4 ;  /* 0x000000981404723c */ /* 0x048fee0000041804 */
[----:B------:R-:W2:Y:S01]  /*a350*/  MUFU.EX2 R195, R32 ;  /* 0x0000002000c37308 */ /* 0x000ea20000000800 */
[----:B------:R-:W-:Y:S01]  /*a360*/  FADD.FTZ R184, R252, R184 ;  /* 0x000000b8fcb87221 */ /* 0x000fe20000010000 */
[C---:B------:R-:W-:Y:S01]  /*a370*/  HMMA.16816.F32.BF16 R8, R20.reuse, R154, R8 ;  /* 0x0000009a1408723c */ /* 0x040fe20000041808 */
[----:B------:R-:W3:Y:S07]  /*a380*/  LDSM.16.MT88.4 R152, [R210+0x13000] ;  /* 0x01300000d298783b */ /* 0x000eee0000004200 */
[----:B------:R-:W-:Y:S01]  /*a390*/  MUFU.EX2 R189, R189 ;  /* 0x000000bd00bd7308 */ /* 0x000fe20000000800 */
[C---:B------:R-:W-:Y:S01]  /*a3a0*/  HMMA.16816.F32.BF16 R36, R20.reuse, R24, R36 ;  /* 0x000000181424723c */ /* 0x040fe20000041824 */
[----:B-1----:R-:W-:Y:S05]  /*a3b0*/  LDSM.16.MT88.4 R28, [R209+0x11800] ;  /* 0x01180000d11c783b */ /* 0x002fea0000004200 */
[C---:B------:R-:W-:Y:S03]  /*a3c0*/  HMMA.16816.F32.BF16 R40, R20.reuse, R26, R40 ;  /* 0x0000001a1428723c */ /* 0x040fe60000041828 */
[----:B------:R-:W1:Y:S03]  /*a3d0*/  LDSM.16.MT88.4 R24, [R209+0x13000] ;  /* 0x01300000d118783b */ /* 0x000e660000004200 */
[C---:B------:R-:W-:Y:S06]  /*a3e0*/  HMMA.16816.F32.BF16 R44, R20.reuse, R156, R44 ;  /* 0x0000009c142c723c */ /* 0x040fec000004182c */
[C---:B------:R-:W-:Y:S01]  /*a3f0*/  HMMA.16816.F32.BF16 R48, R20.reuse, R158, R48 ;  /* 0x0000009e1430723c */ /* 0x040fe20000041830 */
[----:B------:R-:W2:Y:S05]  /*a400*/  LDSM.16.MT88.4 R156, [R208+0x13000] ;  /* 0x01300000d09c783b */ /* 0x000eaa0000004200 */
[C---:B------:R-:W-:Y:S06]  /*a410*/  HMMA.16816.F32.BF16 R52, R20.reuse, R160, R52 ;  /* 0x000000a01434723c */ /* 0x040fec0000041834 */
        /* <DEDUP_REMOVED lines=25> */
[----:B------:R-:W-:Y:S05]  /*a5b0*/  LDSM.16.MT88.4 R24, [R210+0x11800] ;  /* 0x01180000d218783b */ /* 0x000fea0000004200 */
[C---:B--2---:R-:W-:Y:S06]  /*a5c0*/  HMMA.16816.F32.BF16 R120, R20.reuse, R156, R120 ;  /* 0x0000009c1478723c */ /* 0x044fec0000041878 */
[C---:B------:R-:W-:Y:S01]  /*a5d0*/  HMMA.16816.F32.BF16 R124, R20.reuse, R158, R124 ;  /* 0x0000009e147c723c */ /* 0x040fe2000004187c */
[----:B------:R-:W1:Y:S05]  /*a5e0*/  LDSM.16.MT88.4 R156, [R212+0x11800] ;  /* 0x01180000d49c783b */ /* 0x000e6a0000004200 */
[C---:B------:R-:W-:Y:S06]  /*a5f0*/  HMMA.16816.F32.BF16 R128, R20.reuse, R160, R128 ;  /* 0x000000a01480723c */ /* 0x040fec0000041880 */
[C---:B------:R-:W-:Y:S05]  /*a600*/  HMMA.16816.F32.BF16 R132, R20.reuse, R162, R132 ;  /* 0x000000a21484723c */ /* 0x040fea0000041884 */
[----:B------:R-:W-:Y:S01]  /*a610*/  MOV R160, R171 ;  /* 0x000000ab00a07202 */ /* 0x000fe20000000f00 */
[C---:B----4-:R-:W-:Y:S05]  /*a620*/  HMMA.16816.F32.BF16 R136, R20.reuse, R148, R136 ;  /* 0x000000941488723c */ /* 0x050fea0000041888 */
[----:B------:R-:W-:Y:S01]  /*a630*/  MOV R161, R192 ;  /* 0x000000c000a17202 */ /* 0x000fe20000000f00 */
[C---:B------:R-:W-:Y:S01]  /*a640*/  HMMA.16816.F32.BF16 R140, R20.reuse, R150, R140 ;  /* 0x00000096148c723c */ /* 0x040fe2000004188c */
[----:B------:R2:W4:Y:S05]  /*a650*/  MUFU.EX2 R192, R34 ;  /* 0x0000002200c07308 */ /* 0x00052a0000000800 */
[C---:B---3--:R-:W-:Y:S05]  /*a660*/  HMMA.16816.F32.BF16 R144, R20.reuse, R152, R144 ;  /* 0x000000981490723c */ /* 0x048fea0000041890 */
[----:B------:R-:W-:Y:S01]  /*a670*/  F2FP.BF16.F32.PACK_AB R150, R190, R195 ;  /* 0x000000c3be96723e */ /* 0x000fe200000010ff */
[----:B------:R-:W-:Y:S01]  /*a680*/  HMMA.16816.F32.BF16 R16, R20, R154, R16 ;  /* 0x0000009a1410723c */ /* 0x000fe20000041810 */
[----:B------:R-:W-:Y:S04]  /*a690*/  LDSM.16.MT88.4 R20, [R210+0x13800] ;  /* 0x01380000d214783b */ /* 0x000fe80000004200 */
[----:B------:R-:W-:Y:S02]  /*a6a0*/  MOV R153, R168 ;  /* 0x000000a800997202 */ /* 0x000fe40000000f00 */
[----:B------:R-:W-:Y:S02]  /*a6b0*/  MOV R154, R160 ;  /* 0x000000a0009a7202 */ /* 0x000fe40000000f00 */
[----:B--2---:R-:W2:Y:S02]  /*a6c0*/  LDSM.16.MT88.4 R32, [R208+0x11800] ;  /* 0x01180000d020783b */ /* 0x004ea40000004200 */
[----:B------:R-:W-:Y:S02]  /*a6d0*/  MOV R155, R161 ;  /* 0x000000a1009b7202 */ /* 0x000fe40000000f00 */
[----:B------:R-:W-:Y:S02]  /*a6e0*/  F2FP.BF16.F32.PACK_AB R149, R194, R154 ;  /* 0x0000009ac295723e */ /* 0x000fe400000010ff */
[----:B------:R-:W-:Y:S02]  /*a6f0*/  F2FP.BF16.F32.PACK_AB R148, R193, R155 ;  /* 0x0000009bc194723e */ /* 0x000fe400000010ff */
[C---:B----4-:R-:W-:Y:S02]  /*a700*/  F2FP.BF16.F32.PACK_AB R151, R189.reuse, R192 ;  /* 0x000000c0bd97723e */ /* 0x050fe400000010ff */
[----:B------:R-:W-:Y:S02]  /*a710*/  MOV R152, R169 ;  /* 0x000000a900987202 */ /* 0x000fe40000000f00 */
[----:B------:R-:W3:Y:S01]  /*a720*/  LDSM.16.MT88.4 R168, [R212+0x13800] ;  /* 0x01380000d4a8783b */ /* 0x000ee20000004200 */
[----:B------:R-:W-:Y:S02]  /*a730*/  MOV R244, R153 ;  /* 0x0000009900f47202 */ /* 0x000fe40000000f00 */
[C---:B-1----:R-:W-:Y:S05]  /*a740*/  HMMA.16816.F32.BF16 R160, R148.reuse, R156, R4 ;  /* 0x0000009c94a0723c */ /* 0x042fea0000041804 */
[----:B------:R-:W-:Y:S01]  /*a750*/  MOV R2, R152 ;  /* 0x0000009800027202 */ /* 0x000fe20000000f00 */
[C---:B------:R-:W-:Y:S05]  /*a760*/  HMMA.16816.F32.BF16 R156, R148.reuse, R158, R8 ;  /* 0x0000009e949c723c */ /* 0x040fea0000041808 */
[----:B------:R-:W-:Y:S01]  /*a770*/  MOV R6, R194 ;  /* 0x000000c200067202 */ /* 0x000fe20000000f00 */
[C---:B------:R-:W-:Y:S05]  /*a780*/  HMMA.16816.F32.BF16 R36, R148.reuse, R24, R36 ;  /* 0x000000189424723c */ /* 0x040fea0000041824 */
[----:B------:R-:W-:Y:S01]  /*a790*/  MOV R11, R6 ;  /* 0x00000006000b7202 */ /* 0x000fe20000000f00 */
[C---:B------:R-:W-:Y:S05]  /*a7a0*/  HMMA.16816.F32.BF16 R40, R148.reuse, R26, R40 ;  /* 0x0000001a9428723c */ /* 0x040fea0000041828 */
[----:B------:R-:W-:Y:S01]  /*a7b0*/  MOV R5, R195 ;  /* 0x000000c300057202 */ /* 0x000fe20000000f00 */
[C---:B------:R-:W-:Y:S01]  /*a7c0*/  HMMA.16816.F32.BF16 R44, R148.reuse, R28, R44 ;  /* 0x0000001c942c723c */ /* 0x040fe2000004182c */
[----:B------:R1:W5:Y:S04]  /*a7d0*/  LDL.LU R195, [R1+0xc] ;  /* 0x00000c0001c37983 */ /* 0x0003680000300800 */
[----:B------:R1:W5:Y:S01]  /*a7e0*/  LDL.LU R194, [R1+0x8] ;  /* 0x0000080001c27983 */ /* 0x0003620000300800 */
[C---:B------:R-:W-:Y:S05]  /*a7f0*/  HMMA.16816.F32.BF16 R48, R148.reuse, R30, R48 ;  /* 0x0000001e9430723c */ /* 0x040fea0000041830 */
[----:B------:R-:W-:Y:S01]  /*a800*/  MOV R29, R11 ;  /* 0x0000000b001d7202 */ /* 0x000fe20000000f00 */
[C---:B--2---:R-:W-:Y:S05]  /*a810*/  HMMA.16816.F32.BF16 R52, R148.reuse, R32, R52 ;  /* 0x000000209434723c */ /* 0x044fea0000041834 */
[----:B------:R-:W-:Y:S01]  /*a820*/  MOV R7, R193 ;  /* 0x000000c100077202 */ /* 0x000fe20000000f00 */
[C---:B------:R-:W-:Y:S01]  /*a830*/  HMMA.16816.F32.BF16 R56, R148.reuse, R34, R56 ;  /* 0x000000229438723c */ /* 0x040fe20000041838 */
[----:B------:R1:W5:Y:S04]  /*a840*/  LDL.LU R193, [R1+0x4] ;  /* 0x0000040001c17983 */ /* 0x0003680000300800 */
[----:B------:R-:W-:Y:S01]  /*a850*/  MOV R10, R5 ;  /* 0x00000005000a7202 */ /* 0x000fe20000000f00 */
[C---:B---3--:R-:W-:Y:S05]  /*a860*/  HMMA.16816.F32.BF16 R60, R148.reuse, R168, R60 ;  /* 0x000000a8943c723c */ /* 0x048fea000004183c */
[----:B------:R-:W-:Y:S01]  /*a870*/  MOV R25, R7 ;  /* 0x0000000700197202 */ /* 0x000fe20000000f00 */
[C---:B------:R-:W-:Y:S01]  /*a880*/  HMMA.16816.F32.BF16 R64, R148.reuse, R170, R64 ;  /* 0x000000aa9440723c */ /* 0x040fe20000041840 */
[----:B------:R-:W2:Y:S04]  /*a890*/  LDSM.16.MT88.4 R4, [R209+0x13800] ;  /* 0x01380000d104783b */ /* 0x000ea80000004200 */
[----:B------:R-:W-:Y:S01]  /*a8a0*/  FADD.FTZ R187, R244, R187 ;  /* 0x000000bbf4bb7221 */ /* 0x000fe20000010000 */
[C---:B------:R-:W-:Y:S05]  /*a8b0*/  HMMA.16816.F32.BF16 R68, R148.reuse, R20, R68 ;  /* 0x000000149444723c */ /* 0x040fea0000041844 */
[----:B------:R-:W-:Y:S01]  /*a8c0*/  MOV R170, R154 ;  /* 0x0000009a00aa7202 */ /* 0x000fe20000000f00 */
[C---:B------:R-:W-:Y:S01]  /*a8d0*/  HMMA.16816.F32.BF16 R72, R148.reuse, R22, R72 ;  /* 0x000000169448723c */ /* 0x040fe20000041848 */
[----:B------:R-:W-:Y:S04]  /*a8e0*/  LDSM.16.MT88.4 R20, [R208+0x15800] ;  /* 0x01580000d014783b */ /* 0x000fe80000004200 */
[----:B------:R-:W-:Y:S01]  /*a8f0*/  FADD.FTZ R187, R2, R187 ;  /* 0x000000bb02bb7221 */ /* 0x000fe20000010000 */
[----:B------:R-:W-:Y:S02]  /*a900*/  MOV R168, R29 ;  /* 0x0000001d00a87202 */ /* 0x000fe40000000f00 */
[----:B------:R-:W-:Y:S02]  /*a910*/  MOV R28, R10 ;  /* 0x0000000a001c7202 */ /* 0x000fe40000000f00 */
[----:B------:R-:W3:Y:S01]  /*a920*/  LDSM.16.MT88.4 R8, [R208+0x13800] ;  /* 0x01380000d008783b */ /* 0x000ee20000004200 */
[----:B------:R-:W-:Y:S01]  /*a930*/  FADD.FTZ R187, R170, R187 ;  /* 0x000000bbaabb7221 */ /* 0x000fe20000010000 */
[----:B------:R-:W-:Y:S02]  /*a940*/  MOV R33, R25 ;  /* 0x0000001900217202 */ /* 0x000fe40000000f00 */
[----:B------:R-:W-:Y:S01]  /*a950*/  MOV R169, R28 ;  /* 0x0000001c00a97202 */ /* 0x000fe20000000f00 */
[----:B------:R-:W-:Y:S01]  /*a960*/  FADD.FTZ R187, R168, R187 ;  /* 0x000000bba8bb7221 */ /* 0x000fe20000010000 */
[----:B------:R-:W-:Y:S02]  /*a970*/  MOV R171, R33 ;  /* 0x0000002100ab7202 */ /* 0x000fe40000000f00 */
[----:B------:R-:W4:Y:S01]  /*a980*/  LDSM.16.MT88.4 R24, [R212+0x15800] ;  /* 0x01580000d418783b */ /* 0x000f220000004200 */
[----:B------:R-:W-:Y:S01]  /*a990*/  FADD.FTZ R187, R192, R187 ;  /* 0x000000bbc0bb7221 */ /* 0x000fe20000010000 */
[----:B------:R-:W-:Y:S02]  /*a9a0*/  MOV R245, R155 ;  /* 0x0000009b00f57202 */ /* 0x000fe40000000f00 */
[----:B------:R-:W-:Y:S01]  /*a9b0*/  MOV R2, R164 ;  /* 0x000000a400027202 */ /* 0x000fe20000000f00 */
[----:B------:R-:W-:Y:S02]  /*a9c0*/  FADD.FTZ R244, R189, R187 ;  /* 0x000000bbbdf47221 */ /* 0x000fe40000010000 */
[----:B------:R-:W-:Y:S01]  /*a9d0*/  FADD.FTZ R184, R245, R184 ;  /* 0x000000b8f5b87221 */ /* 0x000fe20000010000 */
[----:B------:R1:W5:Y:S01]  /*a9e0*/  LDL.LU R192, [R1] ;  /* 0x0000000001c07983 */ /* 0x0003620000300800 */
[C---:B--2---:R-:W-:Y:S03]  /*a9f0*/  HMMA.16816.F32.BF16 R76, R148.reuse, R4, R76 ;  /* 0x00000004944c723c */ /* 0x044fe6000004184c */
[----:B------:R-:W2:Y:S01]  /*aa00*/  LDSM.16.MT88.4 R28, [R210+0x15800] ;  /* 0x01580000d21c783b */ /* 0x000ea20000004200 */
[----:B------:R-:W-:Y:S02]  /*aa10*/  FADD.FTZ R184, R171, R184 ;  /* 0x000000b8abb87221 */ /* 0x000fe40000010000 */
[C---:B------:R-:W-:Y:S05]  /*aa20*/  HMMA.16816.F32.BF16 R80, R148.reuse, R6, R80 ;  /* 0x000000069450723c */ /* 0x040fea0000041850 */
[----:B------:R-:W1:Y:S01]  /*aa30*/  LDSM.16.MT88.4 R32, [R209+0x15800] ;  /* 0x01580000d120783b */ /* 0x000e620000004200 */
[----:B------:R-:W-:Y:S07]  /*aa40*/  FADD.FTZ R184, R169, R184 ;  /* 0x000000b8a9b87221 */ /* 0x000fee0000010000 */
[----:B------:R-:W1:Y:S01]  /*aa50*/  LDSM.16.MT88.4 R4, [R212+0x17800] ;  /* 0x01780000d404783b */ /* 0x000e620000004200 */
[----:B------:R-:W-:Y:S01]  /*aa60*/  FADD.FTZ R245, R190, R184 ;  /* 0x000000b8bef57221 */ /* 0x000fe20000010000 */
[C---:B---3--:R-:W-:Y:S06]  /*aa70*/  HMMA.16816.F32.BF16 R84, R148.reuse, R8, R84 ;  /* 0x000000089454723c */ /* 0x048fec0000041854 */
[C---:B------:R-:W-:Y:S01]  /*aa80*/  HMMA.16816.F32.BF16 R88, R148.reuse, R10, R88 ;  /* 0x0000000a9458723c */ /* 0x040fe20000041858 */
[----:B------:R-:W3:Y:S05]  /*aa90*/  LDSM.16.MT88.4 R8, [R210+0x17800] ;  /* 0x01780000d208783b */ /* 0x000eea0000004200 */
[C---:B----4-:R-:W-:Y:S06]  /*aaa0*/  HMMA.16816.F32.BF16 R92, R148.reuse, R24, R92 ;  /* 0x00000018945c723c */ /* 0x050fec000004185c */
[C---:B------:R-:W-:Y:S01]  /*aab0*/  HMMA.16816.F32.BF16 R96, R148.reuse, R26, R96 ;  /* 0x0000001a9460723c */ /* 0x040fe20000041860 */
[----:B------:R-:W4:Y:S05]  /*aac0*/  LDSM.16.MT88.4 R24, [R209+0x17800] ;  /* 0x01780000d118783b */ /* 0x000f2a0000004200 */
[C---:B--2---:R-:W-:Y:S06]  /*aad0*/  HMMA.16816.F32.BF16 R100, R148.reuse, R28, R100 ;  /* 0x0000001c9464723c */ /* 0x044fec0000041864 */
[C---:B------:R-:W-:Y:S01]  /*aae0*/  HMMA.16816.F32.BF16 R104, R148.reuse, R30, R104 ;  /* 0x0000001e9468723c */ /* 0x040fe20000041868 */
[----:B------:R-:W2:Y:S05]  /*aaf0*/  LDSM.16.MT88.4 R28, [R208+0x17800] ;  /* 0x01780000d01c783b */ /* 0x000eaa0000004200 */
[C---:B-1----:R-:W-:Y:S06]  /*ab00*/  HMMA.16816.F32.BF16 R108, R148.reuse, R32, R108 ;  /* 0x00000020946c723c */ /* 0x042fec000004186c */
[C---:B------:R-:W-:Y:S06]  /*ab10*/  HMMA.16816.F32.BF16 R112, R148.reuse, R34, R112 ;  /* 0x000000229470723c */ /* 0x040fec0000041870 */
[C---:B------:R-:W-:Y:S06]  /*ab20*/  HMMA.16816.F32.BF16 R152, R148.reuse, R20, R12 ;  /* 0x000000149498723c */ /* 0x040fec000004180c */
[C---:B------:R-:W-:Y:S06]  /*ab30*/  HMMA.16816.F32.BF16 R116, R148.reuse, R22, R116 ;  /* 0x000000169474723c */ /* 0x040fec0000041874 */
[C---:B------:R-:W-:Y:S06]  /*ab40*/  HMMA.16816.F32.BF16 R120, R148.reuse, R4, R120 ;  /* 0x000000049478723c */ /* 0x040fec0000041878 */
[C---:B------:R-:W-:Y:S06]  /*ab50*/  HMMA.16816.F32.BF16 R124, R148.reuse, R6, R124 ;  /* 0x00000006947c723c */ /* 0x040fec000004187c */
[C---:B---3--:R-:W-:Y:S06]  /*ab60*/  HMMA.16816.F32.BF16 R128, R148.reuse, R8, R128 ;  /* 0x000000089480723c */ /* 0x048fec0000041880 */
[C---:B------:R-:W-:Y:S06]  /*ab70*/  HMMA.16816.F32.BF16 R132, R148.reuse, R10, R132 ;  /* 0x0000000a9484723c */ /* 0x040fec0000041884 */
[C---:B----4-:R-:W-:Y:S06]  /*ab80*/  HMMA.16816.F32.BF16 R136, R148.reuse, R24, R136 ;  /* 0x000000189488723c */ /* 0x050fec0000041888 */
[C---:B------:R-:W-:Y:S06]  /*ab90*/  HMMA.16816.F32.BF16 R140, R148.reuse, R26, R140 ;  /* 0x0000001a948c723c */ /* 0x040fec000004188c */
[C---:B--2---:R-:W-:Y:S06]  /*aba0*/  HMMA.16816.F32.BF16 R144, R148.reuse, R28, R144 ;  /* 0x0000001c9490723c */ /* 0x044fec0000041890 */
[----:B------:R-:W-:Y:S01]  /*abb0*/  HMMA.16816.F32.BF16 R148, R148, R30, R16 ;  /* 0x0000001e9494723c */ /* 0x000fe20000041810 */
[----:B------:R-:W-:Y:S11]  /*abc0*/  @!UPT UIADD3 URZ, URZ, URZ, URZ ;  /* 0x0000003f3f3ff290 */ /* 0x000ff6000fffe03f */
[----:B------:R-:W-:Y:S01]  /*abd0*/  @!UPT UIADD3 URZ, URZ, URZ, URZ ;  /* 0x0000003f3f3ff290 */ /* 0x000fe2000fffe03f */
[----:B------:R-:W-:Y:S11]  /*abe0*/  @P4 BRA `(.L_x_68) ;  /* 0xffffffc400a44947 */ /* 0x000ff6000383ffff */
.L_x_67:
[----:B------:R-:W1:Y:S01]  /*abf0*/  S2R R0, SR_TID.X ;  /* 0x0000000000007919 */ /* 0x000e620000002100 */
[----:B------:R-:W2:Y:S01]  /*ac00*/  S2UR UR8, SR_CgaCtaId ;  /* 0x00000000000879c3 */ /* 0x000ea20000008800 */
[----:B------:R-:W-:Y:S01]  /*ac10*/  UISETP.NE.AND UP0, UPT, UR5, -0x1, UPT ;  /* 0xffffffff0500788c */ /* 0x000fe2000bf05270 */
[----:B------:R-:W-:Y:S01]  /*ac20*/  IMAD.MOV.U32 R11, RZ, RZ, 0x3f800000 ;  /* 0x3f800000ff0b7424 */ /* 0x000fe200078e00ff */
[----:B------:R-:W3:Y:S04]  /*ac30*/  SHFL.BFLY PT, R2, R245, 0x2, 0x1f ;  /* 0x0c401f00f5027f89 */ /* 0x000ee800000e0000 */
[----:B------:R-:W4:Y:S01]  /*ac40*/  SHFL.BFLY PT, R9, R244, 0x2, 0x1f ;  /* 0x0c401f00f4097f89 */ /* 0x000f2200000e0000 */
[----:B------:R-:W-:Y:S01]  /*ac50*/  PLOP3.LUT P3, PT, PT, PT, UP0, 0x80, 0x0 ;  /* 0x000000000000781c */ /* 0x000fe20003f6f008 */
[----:B------:R-:W4:Y:S03]  /*ac60*/  S2UR UR4, SR_CTAID.X ;  /* 0x00000000000479c3 */ /* 0x000f260000002500 */
[----:B------:R-:W-:-:S02]  /*ac70*/  @UP0 ULDC.64 UR6, c[0x0][0x298] ;  /* 0x0000a60000060ab9 */ /* 0x000fc40000000a00 */
[----:B------:R-:W-:-:S03]  /*ac80*/  @UP0 UIMAD.WIDE.U32 UR12, UR5, UR6, URZ ;  /* 0x00000006050c02a5 */ /* 0x000fc6000f8e003f */
[----:B------:R-:W-:Y:S01]  /*ac90*/  UMOV UR6, 0x400 ;  /* 0x0000040000067882 */ /* 0x000fe20000000000 */
[----:B------:R-:W-:Y:S02]  /*aca0*/  @UP0 UIMAD UR10, UR5, UR7, UR13 ;  /* 0x00000007050a02a4 */ /* 0x000fe4000f8e020d */
[----:B--2---:R-:W-:Y:S01]  /*acb0*/  ULEA UR8, UR8, UR6, 0x18 ;  /* 0x0000000608087291 */ /* 0x004fe2000f8ec03f */
[----:B---3--:R-:W-:Y:S01]  /*acc0*/  FADD.FTZ R245, R2, R245 ;  /* 0x000000f502f57221 */ /* 0x008fe20000010000 */
[----:B-1----:R-:W-:-:S04]  /*acd0*/  SHF.R.S32.HI R5, RZ, 0x1f, R0 ;  /* 0x0000001fff057819 */ /* 0x002fc80000011400 */
[----:B------:R-:W1:Y:S01]  /*ace0*/  SHFL.BFLY PT, R7, R245, 0x1, 0x1f ;  /* 0x0c201f00f5077f89 */ /* 0x000e6200000e0000 */
[----:B----4-:R-:W-:Y:S01]  /*acf0*/  FADD.FTZ R244, R9, R244 ;  /* 0x000000f409f47221 */ /* 0x010fe20000010000 */
[----:B------:R-:W-:Y:S01]  /*ad00*/  IMAD.MOV.U32 R9, RZ, RZ, 0x20 ;  /* 0x00000020ff097424 */ /* 0x000fe200078e00ff */
[CC--:B------:R-:W-:Y:S02]  /*ad10*/  LEA.HI R10, R5.reuse, R0.reuse, RZ, 0x2 ;  /* 0x00000000050a7211 */ /* 0x0c0fe400078f10ff */
[----:B------:R-:W-:Y:S01]  /*ad20*/  LEA.HI R4, R5, R0, RZ, 0x5 ;  /* 0x0000000005047211 */ /* 0x000fe200078f28ff */
[----:B------:R2:W3:Y:S01]  /*ad30*/  SHFL.BFLY PT, R12, R244, 0x1, 0x1f ;  /* 0x0c201f00f40c7f89 */ /* 0x0004e200000e0000 */
[--C-:B------:R-:W-:Y:S02]  /*ad40*/  SHF.R.S32.HI R2, RZ, 0x2, R10.reuse ;  /* 0x00000002ff027819 */ /* 0x100fe4000001140a */
[----:B------:R-:W-:Y:S02]  /*ad50*/  SHF.R.S32.HI R6, RZ, 0x1f, R10 ;  /* 0x0000001fff067819 */ /* 0x000fe4000001140a */
[----:B------:R-:W-:-:S02]  /*ad60*/  LOP3.LUT R10, R10, 0x3ffffffc, RZ, 0xc0, !PT ;  /* 0x3ffffffc0a0a7812 */ /* 0x000fc400078ec0ff */
[----:B------:R-:W-:-:S03]  /*ad70*/  LEA.HI R6, R6, R2, RZ, 0x3 ;  /* 0x0000000206067211 */ /* 0x000fc600078f18ff */
[----:B------:R-:W-:Y:S01]  /*ad80*/  IMAD.IADD R10, R0, 0x1, -R10 ;  /* 0x00000001000a7824 */ /* 0x000fe200078e0a0a */
[----:B------:R-:W-:-:S05]  /*ad90*/  LOP3.LUT R6, R6, 0xfffffff8, RZ, 0xc0, !PT ;  /* 0xfffffff806067812 */ /* 0x000fca00078ec0ff */
[----:B------:R-:W-:Y:S01]  /*ada0*/  IMAD.IADD R6, R2, 0x1, -R6 ;  /* 0x0000000102067824 */ /* 0x000fe200078e0a06 */
[----:B------:R-:W-:Y:S01]  /*adb0*/  SHF.R.S32.HI R2, RZ, 0x5, R4 ;  /* 0x00000005ff027819 */ /* 0x000fe20000011404 */
[----:B-1----:R-:W-:Y:S02]  /*adc0*/  FADD.FTZ R7, R245, R7 ;  /* 0x00000007f5077221 */ /* 0x002fe40000010000 */
[----:B------:R-:W-:Y:S02]  /*add0*/  IMAD.SHL.U32 R8, R6, 0x40, RZ ;  /* 0x0000004006087824 */ /* 0x000fe400078e00ff */
[----:B------:R-:W-:Y:S01]  /*ade0*/  IMAD R10, R2, 0x200, R10 ;  /* 0x00000200020a7824 */ /* 0x000fe200078e020a */
[----:B------:R-:W-:Y:S02]  /*adf0*/  FSETP.NE.FTZ.AND P0, PT, R7, RZ, PT ;  /* 0x000000ff0700720b */ /* 0x000fe40003f15000 */
[----:B------:R-:W-:Y:S02]  /*ae00*/  LOP3.LUT R8, R8, 0x1c0, RZ, 0xc0, !PT ;  /* 0x000001c008087812 */ /* 0x000fe400078ec0ff */
[----:B------:R-:W-:-:S02]  /*ae10*/  R2P PR, R6, 0x6 ;  /* 0x0000000606007804 */ /* 0x000fc40000000000 */
[----:B------:R-:W-:-:S03]  /*ae20*/  LEA.HI R8, R8, R8, RZ, 0x1d ;  /* 0x0000000808087211 */ /* 0x000fc600078fe8ff */
[----:B------:R-:W-:Y:S02]  /*ae30*/  SEL R9, R9, 0xffffffe0, !P1 ;  /* 0xffffffe009097807 */ /* 0x000fe40004800000 */
[----:B------:R-:W-:Y:S02]  /*ae40*/  IMAD.U32 R10, R10, 0x2, R8 ;  /* 0x000000020a0a7824 */ /* 0x000fe400078e0008 */
[----:B------:R-:W-:-:S03]  /*ae50*/  IMAD.MOV.U32 R8, RZ, RZ, 0x40 ;  /* 0x00000040ff087424 */ /* 0x000fc600078e00ff */
[----:B------:R-:W-:Y:S02]  /*ae60*/  LEA R10, R10, UR8, 0x1 ;  /* 0x000000080a0a7c11 */ /* 0x000fe4000f8e08ff */
[----:B------:R-:W-:Y:S01]  /*ae70*/  SEL R8, R8, 0xffffffc0, !P2 ;  /* 0xffffffc008087807 */ /* 0x000fe20005000000 */
[----:B--23--:R-:W-:Y:S06]  /*ae80*/  @P3 BRA `(.L_x_71) ;  /* 0x00000000001c3947 */ /* 0x00cfec0003800000 */
[----:B------:R-:W1:Y:S01]  /*ae90*/  S2UR UR9, SR_CTAID.Y ;  /* 0x00000000000979c3 */ /* 0x000e620000002600 */
[----:B------:R-:W-:Y:S01]  /*aea0*/  ULDC.64 UR6, c[0x0][0x290] ;  /* 0x0000a40000067ab9 */ /* 0x000fe20000000a00 */
[----:B-1----:R-:W-:Y:S02]  /*aeb0*/  USHF.R.S32.HI UR8, URZ, 0x1f, UR9 ;  /* 0x0000001f3f087899 */ /* 0x002fe40008011409 */
[----:B------:R-:W-:Y:S02]  /*aec0*/  UIMAD.WIDE.U32 UR12, UR9, UR6, URZ ;  /* 0x00000006090c72a5 */ /* 0x000fe4000f8e003f */
[----:B------:R-:W-:-:S04]  /*aed0*/  UIMAD UR8, UR8, UR6, URZ ;  /* 0x00000006080872a4 */ /* 0x000fc8000f8e023f */
[----:B------:R-:W-:-:S04]  /*aee0*/  UIMAD UR7, UR9, UR7, UR8 ;  /* 0x00000007090772a4 */ /* 0x000fc8000f8e0208 */
[----:B------:R-:W-:-:S12]  /*aef0*/  UIADD3 UR10, UR13, UR7, URZ ;  /* 0x000000070d0a7290 */ /* 0x000fd8000fffe03f */
.L_x_71:
[----:B------:R-:W-:Y:S01]  /*af00*/  ULDC.U8 UR6, c[0x0][0x3d8] ;  /* 0x0000f60000067ab9 */ /* 0x000fe20000000000 */
[----:B------:R-:W-:Y:S01]  /*af10*/  ULDC.U8 UR9, c[0x0][0x3d9] ;  /* 0x0000f64000097ab9 */ /* 0x000fe20000000000 */
[----:B------:R-:W-:Y:S01]  /*af20*/  ISETP.NE.AND P2, PT, RZ, UR6, PT ;  /* 0x00000006ff007c0c */ /* 0x000fe2000bf45270 */
[----:B------:R1:W2:Y:S01]  /*af30*/  @P0 MUFU.RCP R11, R7 ;  /* 0x00000007000b0308 */ /* 0x0002a20000001000 */
[----:B------:R-:W-:Y:S01]  /*af40*/  LOP3.LUT R6, R6, 0x1, RZ, 0xc0, !PT ;  /* 0x0000000106067812 */ /* 0x000fe200078ec0ff */
[----:B------:R-:W-:Y:S01]  /*af50*/  UIMAD UR6, UR4, -0x40, UR17 ;  /* 0xffffffc0040678a4 */ /* 0x000fe2000f8e0211 */
[----:B------:R-:W-:Y:S02]  /*af60*/  ISETP.NE.OR P3, PT, RZ, UR9, !P2 ;  /* 0x00000009ff007c0c */ /* 0x000fe4000d765670 */
[----:B------:R-:W-:Y:S01]  /*af70*/  ISETP.NE.U32.AND P1, PT, R6, 0x1, PT ;  /* 0x000000010600780c */ /* 0x000fe20003f25070 */
[----:B------:R-:W-:Y:S01]  /*af80*/  FADD.FTZ R6, R244, R12 ;  /* 0x0000000cf4067221 */ /* 0x000fe20000010000 */
[----:B------:R-:W-:-:S02]  /*af90*/  PLOP3.LUT P6, PT, PT, PT, PT, 0x8, 0x0 ;  /* 0x000000000000781c */ /* 0x000fc40003fce170 */
[----:B------:R-:W-:Y:S02]  /*afa0*/  CS2R R12, SRZ ;  /* 0x00000000000c7805 */ /* 0x000fe4000001ff00 */
[----:B------:R-:W-:-:S05]  /*afb0*/  LEA.HI R5, R5, R0, RZ, 0x3 ;  /* 0x0000000005057211 */ /* 0x000fca00078f18ff */
[----:B------:R-:W-:Y:S05]  /*afc0*/  @P3 BRA `(.L_x_72) ;  /* 0x0000000000203947 */ /* 0x000fea0003800000 */
[----:B------:R-:W3:Y:S01]  /*afd0*/  S2UR UR7, SR_CTAID.Y ;  /* 0x00000000000779c3 */ /* 0x000ee20000002600 */
[----:B------:R-:W-:Y:S01]  /*afe0*/  ULDC UR8, c[0x0][0x2c4] ;  /* 0x0000b10000087ab9 */ /* 0x000fe20000000800 */
[----:B------:R-:W-:Y:S01]  /*aff0*/  PLOP3.LUT P6, PT, PT, PT, PT, 0x80, 0x0 ;  /* 0x000000000000781c */ /* 0x000fe20003fcf070 */
[----:B---3--:R-:W-:-:S04]  /*b000*/  UIMAD UR7, UR7, UR8, URZ ;  /* 0x00000008070772a4 */ /* 0x008fc8000f8e023f */
[----:B------:R-:W-:-:S04]  /*b010*/  USEL UR7, UR7, UR5, !UP0 ;  /* 0x0000000507077287 */ /* 0x000fc8000c000000 */
[----:B------:R-:W-:Y:S02]  /*b020*/  USHF.R.S32.HI UR5, URZ, 0x1f, UR7 ;  /* 0x0000001f3f057899 */ /* 0x000fe40008011407 */
[----:B------:R-:W-:-:S04]  /*b030*/  IMAD.U32 R12, RZ, RZ, UR7 ;  /* 0x00000007ff0c7e24 */ /* 0x000fc8000f8e00ff */
[----:B------:R-:W-:-:S07]  /*b040*/  MOV R13, UR5 ;  /* 0x00000005000d7c02 */ /* 0x000fce0008000f00 */
.L_x_72:
[----:B------:R-:W-:Y:S01]  /*b050*/  FSETP.NE.FTZ.AND P5, PT, R6, RZ, PT ;  /* 0x000000ff0600720b */ /* 0x000fe20003fb5000 */
[C---:B--2---:R-:W-:Y:S01]  /*b060*/  FMUL.FTZ R160, R11.reuse, R160 ;  /* 0x000000a00ba07220 */ /* 0x044fe20000410000 */
[----:B------:R-:W-:Y:S01]  /*b070*/  MOV R15, 0x3f800000 ;  /* 0x3f800000000f7802 */ /* 0x000fe20000000f00 */
[C---:B------:R-:W-:Y:S01]  /*b080*/  FMUL.FTZ R161, R11.reuse, R161 ;  /* 0x000000a10ba17220 */ /* 0x040fe20000410000 */
[----:B------:R-:W-:Y:S01]  /*b090*/  ISETP.NE.AND P4, PT, RZ, UR9, PT ;  /* 0x00000009ff007c0c */ /* 0x000fe2000bf85270 */
[C---:B------:R-:W-:Y:S01]  /*b0a0*/  FMUL.FTZ R156, R11.reuse, R156 ;  /* 0x0000009c0b9c7220 */ /* 0x040fe20000410000 */
[----:B------:R-:W-:Y:S01]  /*b0b0*/  LOP3.LUT R14, R4, 0xffffffe0, RZ, 0xc0, !PT ;  /* 0xffffffe0040e7812 */ /* 0x000fe200078ec0ff */
[C---:B------:R-:W-:Y:S01]  /*b0c0*/  FMUL.FTZ R157, R11.reuse, R157 ;  /* 0x0000009d0b9d7220 */ /* 0x040fe20000410000 */
[----:B------:R-:W-:Y:S01]  /*b0d0*/  SHF.R.S32.HI R4, RZ, 0x3, R5 ;  /* 0x00000003ff047819 */ /* 0x000fe20000011405 */
[C---:B------:R-:W-:Y:S01]  /*b0e0*/  FMUL.FTZ R36, R11.reuse, R36 ;  /* 0x000000240b247220 */ /* 0x040fe20000410000 */
[----:B------:R-:W-:Y:S01]  /*b0f0*/  IADD3 R0, -R14, R0, RZ ;  /* 0x000000000e007210 */ /* 0x000fe20007ffe1ff */
[C---:B------:R-:W-:Y:S01]  /*b100*/  FMUL.FTZ R37, R11.reuse, R37 ;  /* 0x000000250b257220 */ /* 0x040fe20000410000 */
[----:B------:R-:W-:Y:S01]  /*b110*/  ISETP.GE.AND P3, PT, R4, UR6, PT ;  /* 0x0000000604007c0c */ /* 0x000fe2000bf66270 */
[----:B------:R-:W2:Y:S01]  /*b120*/  @P5 MUFU.RCP R15, R6 ;  /* 0x00000006000f5308 */ /* 0x000ea20000001000 */
[C---:B------:R-:W-:Y:S01]  /*b130*/  IADD3 R14, R10.reuse, -0x10, RZ ;  /* 0xfffffff00a0e7810 */ /* 0x040fe20007ffe0ff */
[----:B------:R-:W-:Y:S01]  /*b140*/  FMUL.FTZ R40, R11, R40 ;  /* 0x000000280b287220 */ /* 0x000fe20000410000 */
[----:B------:R-:W-:Y:S01]  /*b150*/  LEA.HI.SX32 R4, R5, 0x10, 0x1d ;  /* 0x0000001005047811 */ /* 0x000fe200078feaff */
[C---:B------:R-:W-:Y:S01]  /*b160*/  FMUL.FTZ R41, R11.reuse, R41 ;  /* 0x000000290b297220 */ /* 0x040fe20000410000 */
[----:B------:R-:W-:Y:S01]  /*b170*/  @P1 IADD3 R14, R10, 0x10, RZ ;  /* 0x000000100a0e1810 */ /* 0x000fe20007ffe0ff */
[C---:B------:R-:W-:Y:S01]  /*b180*/  FMUL.FTZ R44, R11.reuse, R44 ;  /* 0x0000002c0b2c7220 */ /* 0x040fe20000410000 */
[----:B------:R-:W-:Y:S01]  /*b190*/  PLOP3.LUT P1, PT, PT, PT, PT, 0x8, 0x0 ;  /* 0x000000000000781c */ /* 0x000fe20003f2e170 */
[C---:B------:R-:W-:Y:S01]  /*b1a0*/  FMUL.FTZ R45, R11.reuse, R45 ;  /* 0x0000002d0b2d7220 */ /* 0x040fe20000410000 */
[----:B------:R-:W-:Y:S01]  /*b1b0*/  @!P4 PLOP3.LUT P1, PT, P2, PT, PT, 0x80, 0x0 ;  /* 0x000000000000c81c */ /* 0x000fe2000172f070 */
[C---:B------:R-:W-:Y:S01]  /*b1c0*/  FMUL.FTZ R48, R11.reuse, R48 ;  /* 0x000000300b307220 */ /* 0x040fe20000410000 */
[----:B------:R-:W-:Y:S01]  /*b1d0*/  FMUL.FTZ R49, R11, R49 ;  /* 0x000000310b317220 */ /* 0x000fe20000410000 */
[----:B------:R-:W-:Y:S01]  /*b1e0*/  F2FP.BF16.F32.PACK_AB R160, R161, R160 ;  /* 0x000000a0a1a0723e */ /* 0x000fe200000010ff */
[C---:B------:R-:W-:Y:S01]  /*b1f0*/  FMUL.FTZ R52, R11.reuse, R52 ;  /* 0x000000340b347220 */ /* 0x040fe20000410000 */
[----:B------:R-:W-:Y:S01]  /*b200*/  ISETP.GE.AND P2, PT, R4, UR6, PT ;  /* 0x0000000604007c0c */ /* 0x000fe2000bf46270 */
[----:B------:R-:W-:Y:S01]  /*b210*/  FMUL.FTZ R53, R11, R53 ;  /* 0x000000350b357220 */ /* 0x000fe20000410000 */
[----:B------:R-:W-:Y:S01]  /*b220*/  F2FP.BF16.F32.PACK_AB R156, R157, R156 ;  /* 0x0000009c9d9c723e */ /* 0x000fe200000010ff */
[C---:B--2---:R-:W-:Y:S01]  /*b230*/  FMUL.FTZ R163, R15.reuse, R163 ;  /* 0x000000a30fa37220 */ /* 0x044fe20000410000 */
        /* <DEDUP_REMOVED lines=13> */
[----:B------:R-:W-:Y:S01]  /*b310*/  FMUL.FTZ R54, R15, R54 ;  /* 0x000000360f367220 */ /* 0x000fe20000410000 */
[----:B------:R-:W-:Y:S01]  /*b320*/  F2FP.BF16.F32.PACK_AB R158, R159, R158 ;  /* 0x0000009e9f9e723e */ /* 0x000fe200000010ff */
[C---:B------:R-:W-:Y:S01]  /*b330*/  FMUL.FTZ R56, R11.reuse, R56 ;  /* 0x000000380b387220 */ /* 0x040fe20000410000 */
[----:B------:R-:W-:Y:S01]  /*b340*/  FMUL.FTZ R57, R11, R57 ;  /* 0x000000390b397220 */ /* 0x000fe20000410000 */
[C---:B------:R-:W-:Y:S01]  /*b350*/  FMUL.FTZ R59, R15.reuse, R59 ;  /* 0x0000003b0f3b7220 */ /* 0x040fe20000410000 */
[----:B------:R-:W-:Y:S01]  /*b360*/  FMUL.FTZ R58, R15, R58 ;  /* 0x0000003a0f3a7220 */ /* 0x000fe20000410000 */
[----:B------:R-:W-:Y:S01]  /*b370*/  F2FP.BF16.F32.PACK_AB R36, R37, R36 ;  /* 0x000000242524723e */ /* 0x000fe200000010ff */
[----:B------:R-:W-:Y:S01]  /*b380*/  FMUL.FTZ R60, R11, R60 ;  /* 0x0000003c0b3c7220 */ /* 0x000fe20000410000 */
[----:B------:R-:W-:Y:S01]  /*b390*/  F2FP.BF16.F32.PACK_AB R38, R39, R38 ;  /* 0x000000262726723e */ /* 0x000fe200000010ff */
[----:B------:R-:W-:Y:S01]  /*b3a0*/  FMUL.FTZ R61, R11, R61 ;  /* 0x0000003d0b3d7220 */ /* 0x000fe20000410000 */
[C---:B------:R-:W-:Y:S01]  /*b3b0*/  IADD3 R4, R10.reuse, R9, RZ ;  /* 0x000000090a047210 */ /* 0x040fe20007ffe0ff */
[C---:B------:R-:W-:Y:S01]  /*b3c0*/  FMUL.FTZ R63, R15.reuse, R63 ;  /* 0x0000003f0f3f7220 */ /* 0x040fe20000410000 */
[----:B------:R-:W-:Y:S01]  /*b3d0*/  FMUL.FTZ R62, R15, R62 ;  /* 0x0000003e0f3e7220 */ /* 0x000fe20000410000 */
[----:B------:R-:W-:Y:S01]  /*b3e0*/  F2FP.BF16.F32.PACK_AB R40, R41, R40 ;  /* 0x000000282928723e */ /* 0x000fe200000010ff */
[----:B------:R-:W-:Y:S01]  /*b3f0*/  FMUL.FTZ R64, R11, R64 ;  /* 0x000000400b407220 */ /* 0x000fe20000410000 */
[----:B------:R-:W-:Y:S01]  /*b400*/  F2FP.BF16.F32.PACK_AB R42, R43, R42 ;  /* 0x0000002a2b2a723e */ /* 0x000fe200000010ff */
[----:B------:R-:W-:Y:S01]  /*b410*/  FMUL.FTZ R65, R11, R65 ;  /* 0x000000410b417220 */ /* 0x000fe20000410000 */
[----:B------:R-:W-:Y:S01]  /*b420*/  IADD3 R9, R9, R14, RZ ;  /* 0x0000000e09097210 */ /* 0x000fe20007ffe0ff */
        /* <DEDUP_REMOVED lines=10> */
[----:B------:R-:W-:Y:S01]  /*b4d0*/  STS [R10], R160 ;  /* 0x000000a00a007388 */ /* 0x000fe20000000800 */
[----:B------:R-:W-:Y:S01]  /*b4e0*/  F2FP.BF16.F32.PACK_AB R50, R51, R50 ;  /* 0x000000323332723e */ /* 0x000fe200000010ff */
[C---:B------:R-:W-:Y:S01]  /*b4f0*/  FMUL.FTZ R72, R11.reuse, R72 ;  /* 0x000000480b487220 */ /* 0x040fe20000410000 */
[----:B------:R-:W-:Y:S01]  /*b500*/  IADD3 R17, R8, R14, RZ ;  /* 0x0000000e08117210 */ /* 0x000fe20007ffe0ff */
[----:B------:R-:W-:Y:S01]  /*b510*/  STS [R10+0x400], R162 ;  /* 0x000400a20a007388 */ /* 0x000fe20000000800 */
[----:B------:R-:W-:Y:S01]  /*b520*/  FMUL.FTZ R73, R11, R73 ;  /* 0x000000490b497220 */ /* 0x000fe20000410000 */
        /* <DEDUP_REMOVED lines=14> */
[----:B------:R-:W-:Y:S01]  /*b610*/  FMUL.FTZ R80, R11, R80 ;  /* 0x000000500b507220 */ /* 0x000fe20000410000 */
        /* <DEDUP_REMOVED lines=9> */
[----:B------:R-:W-:Y:S01]  /*b6b0*/  FMUL.FTZ R85, R11, R85 ;  /* 0x000000550b557220 */ /* 0x000fe20000410000 */
[----:B------:R-:W-:Y:S01]  /*b6c0*/  STS [R9+0x400], R42 ;  /* 0x0004002a09007388 */ /* 0x000fe20000000800 */
        /* <DEDUP_REMOVED lines=35> */
[----:B------:R-:W-:Y:S01]  /*b900*/  STS [R10+0x2000], R60 ;  /* 0x0020003c0a007388 */ /* 0x000fe20000000800 */
        /* <DEDUP_REMOVED lines=87> */
[----:B------:R-:W2:Y:S01]  /*be80*/  @!P4 LDC R19, c[0x0][0x2c4] ;  /* 0x0000b100ff13cb82 */ /* 0x000ea20000000800 */
[----:B------:R-:W-:Y:S01]  /*be90*/  F2FP.BF16.F32.PACK_AB R122, R123, R122 ;  /* 0x0000007a7b7a723e */ /* 0x000fe200000010ff */
[----:B------:R-:W-:Y:S01]  /*bea0*/  STS [R9+0x4000], R104 ;  /* 0x0040006809007388 */ /* 0x000fe20000000800 */
[C---:B------:R-:W-:Y:S01]  /*beb0*/  FMUL.FTZ R144, R11.reuse, R144 ;  /* 0x000000900b907220 */ /* 0x040fe20000410000 */
[C---:B------:R-:W-:Y:S01]  /*bec0*/  FMUL.FTZ R145, R11.reuse, R145 ;  /* 0x000000910b917220 */ /* 0x040fe20000410000 */
[----:B------:R-:W-:Y:S01]  /*bed0*/  FMUL.FTZ R148, R11, R148 ;  /* 0x000000940b947220 */ /* 0x000fe20000410000 */
[----:B------:R-:W-:Y:S01]  /*bee0*/  STS [R9+0x4400], R106 ;  /* 0x0044006a09007388 */ /* 0x000fe20000000800 */
[C---:B------:R-:W-:Y:S01]  /*bef0*/  FMUL.FTZ R147, R15.reuse, R147 ;  /* 0x000000930f937220 */ /* 0x040fe20000410000 */
[C---:B------:R-:W-:Y:S01]  /*bf00*/  FMUL.FTZ R146, R15.reuse, R146 ;  /* 0x000000920f927220 */ /* 0x040fe20000410000 */
[----:B------:R-:W-:Y:S01]  /*bf10*/  FMUL.FTZ R151, R15, R151 ;  /* 0x000000970f977220 */ /* 0x000fe20000410000 */
[----:B------:R-:W-:Y:S01]  /*bf20*/  F2FP.BF16.F32.PACK_AB R124, R125, R124 ;  /* 0x0000007c7d7c723e */ /* 0x000fe200000010ff */
[----:B------:R-:W-:Y:S01]  /*bf30*/  STS [R16+0x4000], R108 ;  /* 0x0040006c10007388 */ /* 0x000fe20000000800 */
[----:B------:R-:W-:Y:S01]  /*bf40*/  F2FP.BF16.F32.PACK_AB R126, R127, R126 ;  /* 0x0000007e7f7e723e */ /* 0x000fe200000010ff */
[----:B------:R-:W-:Y:S01]  /*bf50*/  FMUL.FTZ R11, R11, R149 ;  /* 0x000000950b0b7220 */ /* 0x000fe20000410000 */
[----:B------:R-:W-:Y:S01]  /*bf60*/  FMUL.FTZ R15, R15, R150 ;  /* 0x000000960f0f7220 */ /* 0x000fe20000410000 */
[----:B------:R-:W-:Y:S01]  /*bf70*/  STS [R16+0x4400], R110 ;  /* 0x0044006e10007388 */ /* 0x000fe20000000800 */
[----:B------:R-:W-:Y:S01]  /*bf80*/  F2FP.BF16.F32.PACK_AB R128, R129, R128 ;  /* 0x000000808180723e */ /* 0x000fe200000010ff */
[----:B------:R-:W3:Y:S01]  /*bf90*/  @P4 LDC.64 R20, c[0x0][0x2c0] ;  /* 0x0000b000ff144b82 */ /* 0x000ee20000000a00 */
[----:B------:R-:W-:Y:S01]  /*bfa0*/  F2FP.BF16.F32.PACK_AB R130, R131, R130 ;  /* 0x000000828382723e */ /* 0x000fe200000010ff */
[----:B------:R-:W-:Y:S01]  /*bfb0*/  STS [R17+0x4000], R112 ;  /* 0x0040007011007388 */ /* 0x000fe20000000800 */
[----:B------:R-:W-:Y:S01]  /*bfc0*/  F2FP.BF16.F32.PACK_AB R132, R133, R132 ;  /* 0x000000848584723e */ /* 0x000fe200000010ff */
[----:B-1----:R-:W-:Y:S01]  /*bfd0*/  @P0 MUFU.LG2 R7, R7 ;  /* 0x0000000700070308 */ /* 0x002fe20000000c00 */
[----:B------:R-:W-:Y:S01]  /*bfe0*/  F2FP.BF16.F32.PACK_AB R134, R135, R134 ;  /* 0x000000868786723e */ /* 0x000fe200000010ff */
[----:B------:R-:W-:Y:S01]  /*bff0*/  STS [R17+0x4400], R114 ;  /* 0x0044007211007388 */ /* 0x000fe20000000800 */
[----:B------:R-:W-:Y:S01]  /*c000*/  F2FP.BF16.F32.PACK_AB R136, R137, R136 ;  /* 0x000000888988723e */ /* 0x000fe200000010ff */
[----:B------:R-:W1:Y:S01]  /*c010*/  @!P4 LDC R23, c[0x0][0x270] ;  /* 0x00009c00ff17cb82 */ /* 0x000e620000000800 */
[----:B------:R-:W-:Y:S01]  /*c020*/  F2FP.BF16.F32.PACK_AB R138, R139, R138 ;  /* 0x0000008a8b8a723e */ /* 0x000fe200000010ff */
[----:B------:R-:W-:Y:S01]  /*c030*/  STS [R18+0x4000], R152 ;  /* 0x0040009812007388 */ /* 0x000fe20000000800 */
[----:B------:R-:W-:Y:S01]  /*c040*/  F2FP.BF16.F32.PACK_AB R140, R141, R140 ;  /* 0x0000008c8d8c723e */ /* 0x000fe200000010ff */
[----:B------:R-:W4:Y:S01]  /*c050*/  @P5 MUFU.LG2 R6, R6 ;  /* 0x0000000600065308 */ /* 0x000f220000000c00 */
[----:B------:R-:W-:Y:S01]  /*c060*/  F2FP.BF16.F32.PACK_AB R142, R143, R142 ;  /* 0x0000008e8f8e723e */ /* 0x000fe200000010ff */
[----:B------:R-:W-:Y:S01]  /*c070*/  STS [R18+0x4400], R154 ;  /* 0x0044009a12007388 */ /* 0x000fe20000000800 */
[----:B------:R-:W-:Y:S01]  /*c080*/  F2FP.BF16.F32.PACK_AB R144, R145, R144 ;  /* 0x000000909190723e */ /* 0x000fe200000010ff */
[----:B--2---:R-:W2:Y:S01]  /*c090*/  @P1 LDC R19, c[0x0][0x2e4] ;  /* 0x0000b900ff131b82 */ /* 0x004ea20000000800 */
[----:B------:R-:W-:Y:S01]  /*c0a0*/  F2FP.BF16.F32.PACK_AB R146, R147, R146 ;  /* 0x000000929392723e */ /* 0x000fe200000010ff */
[----:B------:R-:W-:Y:S01]  /*c0b0*/  STS [R8+0x4000], R116 ;  /* 0x0040007408007388 */ /* 0x000fe20000000800 */
[----:B------:R-:W-:Y:S01]  /*c0c0*/  F2FP.BF16.F32.PACK_AB R11, R11, R148 ;  /* 0x000000940b0b723e */ /* 0x000fe200000010ff */
[----:B------:R-:W-:Y:S01]  /*c0d0*/  BSSY B0, `(.L_x_73) ;  /* 0x0000051000007945 */ /* 0x000fe20003800000 */
[----:B------:R-:W-:Y:S01]  /*c0e0*/  F2FP.BF16.F32.PACK_AB R15, R151, R15 ;  /* 0x0000000f970f723e */ /* 0x000fe200000010ff */
[----:B------:R-:W-:Y:S01]  /*c0f0*/  STS [R8+0x4400], R118 ;  /* 0x0044007608007388 */ /* 0x000fe20000000800 */
[----:B---3--:R-:W-:-:S03]  /*c100*/  @P4 IMAD R20, R21, R20, RZ ;  /* 0x0000001415144224 */ /* 0x008fc600078e02ff */
[----:B------:R-:W-:Y:S01]  /*c110*/  STS [R10+0x6000], R120 ;  /* 0x006000780a007388 */ /* 0x000fe20000000800 */
[----:B----4-:R-:W-:-:S03]  /*c120*/  @P5 FMUL.FTZ R6, R6, 0.69314718246459960938 ;  /* 0x3f31721806065820 */ /* 0x010fc60000410000 */
[----:B------:R-:W-:Y:S04]  /*c130*/  STS [R10+0x6400], R122 ;  /* 0x0064007a0a007388 */ /* 0x000fe80000000800 */
[----:B------:R-:W-:Y:S04]  /*c140*/  STS [R14+0x6000], R124 ;  /* 0x0060007c0e007388 */ /* 0x000fe80000000800 */
[----:B------:R3:W-:Y:S01]  /*c150*/  STS [R14+0x6400], R126 ;  /* 0x0064007e0e007388 */ /* 0x0007e20000000800 */
[----:B--2---:R-:W-:-:S03]  /*c160*/  @!P4 MOV R20, R19 ;  /* 0x000000130014c202 */ /* 0x004fc60000000f00 */
[----:B------:R-:W-:Y:S04]  /*c170*/  STS [R4+0x6000], R128 ;  /* 0x0060008004007388 */ /* 0x000fe80000000800 */
[----:B------:R-:W-:Y:S04]  /*c180*/  STS [R4+0x6400], R130 ;  /* 0x0064008204007388 */ /* 0x000fe80000000800 */
[----:B------:R-:W-:Y:S04]  /*c190*/  STS [R9+0x6000], R132 ;  /* 0x0060008409007388 */ /* 0x000fe80000000800 */
[----:B------:R-:W-:Y:S04]  /*c1a0*/  STS [R9+0x6400], R134 ;  /* 0x0064008609007388 */ /* 0x000fe80000000800 */
[----:B------:R-:W-:Y:S04]  /*c1b0*/  STS [R16+0x6000], R136 ;  /* 0x0060008810007388 */ /* 0x000fe80000000800 */
[----:B------:R2:W-:Y:S01]  /*c1c0*/  STS [R16+0x6400], R138 ;  /* 0x0064008a10007388 */ /* 0x0005e20000000800 */
[----:B---3--:R-:W3:Y:S03]  /*c1d0*/  @P4 LDC R14, c[0x0][0x2c0] ;  /* 0x0000b000ff0e4b82 */ /* 0x008ee60000000800 */
[----:B------:R-:W-:Y:S04]  /*c1e0*/  STS [R17+0x6000], R140 ;  /* 0x0060008c11007388 */ /* 0x000fe80000000800 */
[----:B------:R4:W-:Y:S04]  /*c1f0*/  STS [R17+0x6400], R142 ;  /* 0x0064008e11007388 */ /* 0x0009e80000000800 */
[----:B------:R-:W-:Y:S04]  /*c200*/  STS [R18+0x6000], R144 ;  /* 0x0060009012007388 */ /* 0x000fe80000000800 */
[----:B------:R3:W-:Y:S04]  /*c210*/  STS [R18+0x6400], R146 ;  /* 0x0064009212007388 */ /* 0x0007e80000000800 */
[----:B------:R-:W-:Y:S04]  /*c220*/  STS [R8+0x6000], R11 ;  /* 0x0060000b08007388 */ /* 0x000fe80000000800 */
[----:B------:R3:W-:Y:S01]  /*c230*/  STS [R8+0x6400], R15 ;  /* 0x0064000f08007388 */ /* 0x0007e20000000800 */
[----:B--2---:R-:W-:Y:S01]  /*c240*/  @P4 MOV R16, 0x1 ;  /* 0x0000000100104802 */ /* 0x004fe20000000f00 */
[----:B-1----:R-:W-:Y:S01]  /*c250*/  @!P4 IMAD R16, R19, R23, RZ ;  /* 0x000000171310c224 */ /* 0x002fe200078e02ff */
[----:B------:R-:W-:Y:S01]  /*c260*/  @!P4 MOV R14, 0x1 ;  /* 0x00000001000ec802 */ /* 0x000fe20000000f00 */
[----:B------:R-:W-:Y:S01]  /*c270*/  BAR.SYNC.DEFER_BLOCKING 0x0 ;  /* 0x0000000000007b1d */ /* 0x000fe20000010000 */
[----:B----4-:R-:W-:-:S05]  /*c280*/  LEA.HI.SX32 R17, R5, 0x20, 0x1d ;  /* 0x0000002005117811 */ /* 0x010fca00078feaff */
[----:B------:R-:W1:Y:S01]  /*c290*/  S2R R22, SR_CTAID.Y ;  /* 0x0000000000167919 */ /* 0x000e620000002600 */
[----:B------:R-:W-:Y:S02]  /*c2a0*/  ISETP.GE.AND P1, PT, R17, UR6, PT ;  /* 0x0000000611007c0c */ /* 0x000fe4000bf26270 */
[----:B------:R-:W-:Y:S01]  /*c2b0*/  SHF.R.S32.HI R17, RZ, 0x1f, R2 ;  /* 0x0000001fff117819 */ /* 0x000fe20000011402 */
[----:B------:R-:W2:Y:S01]  /*c2c0*/  S2R R4, SR_TID.X ;  /* 0x0000000000047919 */ /* 0x000ea20000002100 */
[----:B---3--:R-:W-:Y:S02]  /*c2d0*/  SHF.R.S32.HI R18, RZ, 0x1f, R0 ;  /* 0x0000001fff127819 */ /* 0x008fe40000011400 */
[----:B------:R-:W-:Y:S01]  /*c2e0*/  LEA.HI R21, R17, R2, RZ, 0x2 ;  /* 0x0000000211157211 */ /* 0x000fe200078f10ff */
[----:B------:R-:W3:Y:S01]  /*c2f0*/  S2R R24, SR_CTAID.Z ;  /* 0x0000000000187919 */ /* 0x000ee20000002700 */
[----:B------:R-:W4:Y:S01]  /*c300*/  @P5 LDC R17, c[0x0][0x2e8] ;  /* 0x0000ba00ff115b82 */ /* 0x000f220000000800 */
[----:B------:R-:W-:-:S04]  /*c310*/  LEA.HI R18, R18, R0, RZ, 0x2 ;  /* 0x0000000012127211 */ /* 0x000fc800078f10ff */
[----:B------:R-:W-:Y:S01]  /*c320*/  SHF.R.S32.HI R18, RZ, 0x2, R18 ;  /* 0x00000002ff127819 */ /* 0x000fe20000011412 */
[----:B------:R3:W3:Y:S02]  /*c330*/  LDS.128 R8, [R228+0x1800] ;  /* 0x00180000e4087984 */ /* 0x0006e40000000c00 */
[----:B------:R-:W3:Y:S01]  /*c340*/  @P0 LDC R15, c[0x0][0x2e8] ;  /* 0x0000ba00ff0f0b82 */ /* 0x000ee20000000800 */
[----:B-1----:R-:W-:Y:S01]  /*c350*/  IMAD R16, R22, R16, RZ ;  /* 0x0000001016107224 */ /* 0x002fe200078e02ff */
[----:B------:R-:W-:Y:S01]  /*c360*/  LOP3.LUT R22, R21, 0xffffffc, RZ, 0xc0, !PT ;  /* 0x0ffffffc15167812 */ /* 0x000fe200078ec0ff */
[----:B------:R-:W-:Y:S01]  /*c370*/  @P0 FMUL.FTZ R21, R7, 0.69314718246459960938 ;  /* 0x3f31721807150820 */ /* 0x000fe20000410000 */
[----:B------:R-:W-:Y:S01]  /*c380*/  IMAD R7, R14, UR4, RZ ;  /* 0x000000040e077c24 */ /* 0x000fe2000f8e02ff */
[----:B--2---:R-:W-:Y:S02]  /*c390*/  SHF.R.S32.HI R19, RZ, 0x1f, R4 ;  /* 0x0000001fff137819 */ /* 0x004fe40000011404 */
[----:B------:R-:W-:-:S02]  /*c3a0*/  SEL R16, R16, RZ, !P6 ;  /* 0x000000ff10107207 */ /* 0x000fc40007000000 */
[----:B------:R-:W-:Y:S02]  /*c3b0*/  LOP3.LUT P6, RZ, R0, 0x3, RZ, 0xc0, !PT ;  /* 0x0000000300ff7812 */ /* 0x000fe400078cc0ff */
[----:B------:R-:W-:Y:S01]  /*c3c0*/  MOV R0, 0x7f800000 ;  /* 0x7f80000000007802 */ /* 0x000fe20000000f00 */
[----:B---3--:R-:W-:Y:S01]  /*c3d0*/  @P0 FFMA.FTZ R0, R164, R15, R21 ;  /* 0x0000000fa4000223 */ /* 0x008fe20000010015 */
[----:B------:R-:W-:Y:S01]  /*c3e0*/  IMAD R20, R24, R20, R16 ;  /* 0x0000001418147224 */ /* 0x000fe200078e0210 */
[----:B------:R-:W-:Y:S02]  /*c3f0*/  SHF.L.U32 R21, R7, 0x6, RZ ;  /* 0x0000000607157819 */ /* 0x000fe400000006ff */
[----:B------:R-:W-:Y:S02]  /*c400*/  LEA.HI R15, R19, R4, RZ, 0x3 ;  /* 0x00000004130f7211 */ /* 0x000fe400078f18ff */
[----:B------:R-:W-:Y:S02]  /*c410*/  IADD3 R12, P4, P0, R21, R12, R20 ;  /* 0x0000000c150c7210 */ /* 0x000fe4000789e014 */
[----:B------:R-:W-:-:S02]  /*c420*/  IADD3 R2, -R22, R2, RZ ;  /* 0x0000000216027210 */ /* 0x000fc40007ffe1ff */
[----:B------:R-:W-:Y:S02]  /*c430*/  LOP3.LUT R7, R15, 0xfffffff8, RZ, 0xc0, !PT ;  /* 0xfffffff80f077812 */ /* 0x000fe400078ec0ff */
[----:B------:R-:W-:Y:S02]  /*c440*/  SHF.R.S32.HI R19, RZ, 0x1f, R21 ;  /* 0x0000001fff137819 */ /* 0x000fe40000011415 */
[----:B------:R-:W-:Y:S02]  /*c450*/  SHF.R.S32.HI R20, RZ, 0x1f, R20 ;  /* 0x0000001fff147819 */ /* 0x000fe40000011414 */
[----:B------:R-:W-:Y:S01]  /*c460*/  MOV R16, 0x7f800000 ;  /* 0x7f80000000107802 */ /* 0x000fe20000000f00 */
[----:B----4-:R-:W-:Y:S01]  /*c470*/  @P5 FFMA.FTZ R16, R3, R17, R6 ;  /* 0x0000001103105223 */ /* 0x010fe20000010006 */
[----:B------:R-:W-:Y:S02]  /*c480*/  IADD3 R4, -R7, R4, RZ ;  /* 0x0000000407047210 */ /* 0x000fe40007ffe1ff */
[----:B------:R-:W-:-:S02]  /*c490*/  LEA R18, R2, R18, 0x4 ;  /* 0x0000001202127211 */ /* 0x000fc400078e20ff */
[----:B------:R-:W-:Y:S01]  /*c4a0*/  IADD3.X R19, R19, R13, R20, P4, P0 ;  /* 0x0000000d13137210 */ /* 0x000fe200027e0414 */
[----:B------:R-:W-:Y:S06]  /*c4b0*/  @P6 BRA `(.L_x_74) ;  /* 0x0000000000486947 */ /* 0x000fec0003800000 */
        /* <DEDUP_REMOVED lines=18> */
.L_x_74:
[----:B------:R-:W-:Y:S05]  /*c5e0*/  BSYNC B0 ;  /* 0x0000000000007941 */ /* 0x000fea0003800000 */
.L_x_73:
[----:B-1----:R-:W-:Y:S01]  /*c5f0*/  IMAD.SHL.U32 R0, R4, 0x8, RZ ;  /* 0x0000000804007824 */ /* 0x002fe200078e00ff */
[----:B------:R-:W-:Y:S01]  /*c600*/  SHF.R.S32.HI R3, RZ, 0x1f, R24 ;  /* 0x0000001fff037819 */ /* 0x000fe20000011418 */
[----:B------:R-:W-:Y:S01]  /*c610*/  ULDC.64 UR4, c[0x0][0x2a0] ;  /* 0x0000a80000047ab9 */ /* 0x000fe20000000a00 */
[----:B------:R-:W-:Y:S01]  /*c620*/  SHF.R.S32.HI R12, RZ, 0x3, R15 ;  /* 0x00000003ff0c7819 */ /* 0x000fe2000001140f */
[----:B------:R-:W-:Y:S01]  /*c630*/  IMAD.U32 R2, RZ, RZ, UR16 ;  /* 0x00000010ff027e24 */ /* 0x000fe2000f8e00ff */
[----:B------:R-:W-:Y:S01]  /*c640*/  SHF.R.S32.HI R4, RZ, 0x1f, R0 ;  /* 0x0000001fff047819 */ /* 0x000fe20000011400 */
[----:B------:R-:W-:Y:S01]  /*c650*/  IMAD R26, R3, UR4, RZ ;  /* 0x00000004031a7c24 */ /* 0x000fe2000f8e02ff */
[----:B------:R-:W-:Y:S01]  /*c660*/  IADD3 R6, P0, R0, UR12, RZ ;  /* 0x0000000c00067c10 */ /* 0x000fe2000ff1e0ff */
[----:B------:R1:W2:Y:S01]  /*c670*/  LDS.128 R20, [R228] ;  /* 0x00000000e4147984 */ /* 0x0002a20000000c00 */
[----:B------:R-:W-:Y:S01]  /*c680*/  LEA.HI.SX32 R5, R5, 0x30, 0x1d ;  /* 0x0000003005057811 */ /* 0x000fe200078feaff */
[----:B------:R-:W-:Y:S01]  /*c690*/  IMAD R26, R24, UR5, R26 ;  /* 0x00000005181a7c24 */ /* 0x000fe2000f8e021a */
[--C-:B------:R-:W-:Y:S01]  /*c6a0*/  SHF.R.S32.HI R13, RZ, 0x1f, R12.reuse ;  /* 0x0000001fff0d7819 */ /* 0x100fe2000001140c */
[----:B------:R1:W3:Y:S01]  /*c6b0*/  LDS.128 R16, [R228+0x2000] ;  /* 0x00200000e4107984 */ /* 0x0002e20000000c00 */
[----:B------:R-:W-:Y:S01]  /*c6c0*/  IADD3.X R7, R4, UR10, RZ, P0, !PT ;  /* 0x0000000a04077c10 */ /* 0x000fe200087fe4ff */
[----:B------:R-:W-:Y:S01]  /*c6d0*/  BSSY B0, `(.L_x_75) ;  /* 0x000001a000007945 */ /* 0x000fe20003800000 */
[----:B------:R-:W-:Y:S01]  /*c6e0*/  ISETP.GE.AND P0, PT, R5, UR6, PT ;  /* 0x0000000605007c0c */ /* 0x000fe2000bf06270 */
[----:B------:R-:W-:-:S02]  /*c6f0*/  IMAD.WIDE R2, R2, 0x40, R12 ;  /* 0x0000004002027825 */ /* 0x000fc400078e020c */
[----:B------:R1:W4:Y:S02]  /*c700*/  LDS.128 R12, [R228+0x4000] ;  /* 0x00400000e40c7984 */ /* 0x0003240000000c00 */
[----:B------:R-:W-:Y:S02]  /*c710*/  IMAD.WIDE.U32 R24, R24, UR4, R6 ;  /* 0x0000000418187c25 */ /* 0x000fe4000f8e0006 */
[----:B------:R1:W1:Y:S02]  /*c720*/  LDS.128 R4, [R228+0x6000] ;  /* 0x00600000e4047984 */ /* 0x0002640000000c00 */
[----:B------:R-:W-:Y:S01]  /*c730*/  IMAD.IADD R27, R25, 0x1, R26 ;  /* 0x00000001191b7824 */ /* 0x000fe200078e021a */
[----:B------:R-:W-:Y:S06]  /*c740*/  @P3 BRA `(.L_x_76) ;  /* 0x0000000000483947 */ /* 0x000fec0003800000 */
[----:B------:R-:W-:Y:S01]  /*c750*/  ULDC.64 UR4, c[0x0][0x298] ;  /* 0x0000a60000047ab9 */ /* 0x000fe20000000a00 */
[----:B------:R-:W-:Y:S01]  /*c760*/  IMAD.MOV.U32 R26, RZ, RZ, R24 ;  /* 0x000000ffff1a7224 */ /* 0x000fe200078e0018 */
[----:B------:R-:W-:Y:S01]  /*c770*/  ULDC UR7, c[0x0][0x2d0] ;  /* 0x0000b40000077ab9 */ /* 0x000fe20000000800 */
[----:B------:R-:W-:Y:S01]  /*c780*/  IMAD R28, R3, UR4, RZ ;  /* 0x00000004031c7c24 */ /* 0x000fe2000f8e02ff */
[----:B------:R-:W-:Y:S01]  /*c790*/  ISETP.GE.AND P6, PT, R0, UR7, PT ;  /* 0x0000000700007c0c */ /* 0x000fe2000bfc6270 */
[----:B------:R-:W-:Y:S01]  /*c7a0*/  IMAD.WIDE.U32 R30, R2, UR4, R26 ;  /* 0x00000004021e7c25 */ /* 0x000fe2000f8e001a */
[----:B------:R-:W-:Y:S02]  /*c7b0*/  ISETP.GE.AND P5, PT, R231, UR7, PT ;  /* 0x00000007e7007c0c */ /* 0x000fe4000bfa6270 */
[----:B------:R-:W-:Y:S01]  /*c7c0*/  ISETP.GE.AND P4, PT, R230, UR7, PT ;  /* 0x00000007e6007c0c */ /* 0x000fe2000bf86270 */
[----:B------:R-:W-:Y:S01]  /*c7d0*/  IMAD R28, R2, UR5, R28 ;  /* 0x00000005021c7c24 */ /* 0x000fe2000f8e021c */
[----:B------:R-:W-:-:S02]  /*c7e0*/  ULDC.64 UR4, c[0x0][0x280] ;  /* 0x0000a00000047ab9 */ /* 0x000fc40000000a00 */
[----:B------:R-:W-:Y:S01]  /*c7f0*/  LEA R32, P3, R30, UR4, 0x1 ;  /* 0x000000041e207c11 */ /* 0x000fe2000f8608ff */
[----:B------:R-:W-:-:S05]  /*c800*/  IMAD.IADD R28, R31, 0x1, R28 ;  /* 0x000000011f1c7824 */ /* 0x000fca00078e021c */
[----:B------:R-:W-:Y:S02]  /*c810*/  LEA.HI.X R33, R30, UR5, R28, 0x1, P3 ;  /* 0x000000051e217c11 */ /* 0x000fe400098f0c1c */
[----:B------:R-:W-:-:S03]  /*c820*/  ISETP.GE.AND P3, PT, R229, UR7, PT ;  /* 0x00000007e5007c0c */ /* 0x000fc6000bf66270 */
[----:B--2---:R2:W-:Y:S04]  /*c830*/  @!P6 STG.E.128 desc[UR26][R32.64], R20 ;  /* 0x000000142000e986 */ /* 0x0045e8000c101d1a */
[----:B---3--:R2:W-:Y:S04]  /*c840*/  @!P5 STG.E.128 desc[UR26][R32.64+0x80], R16 ;  /* 0x000080102000d986 */ /* 0x0085e8000c101d1a */
[----:B----4-:R2:W-:Y:S04]  /*c850*/  @!P4 STG.E.128 desc[UR26][R32.64+0x100], R12 ;  /* 0x0001000c2000c986 */ /* 0x0105e8000c101d1a */
[----:B-1----:R2:W-:Y:S02]  /*c860*/  @!P3 STG.E.128 desc[UR26][R32.64+0x180], R4 ;  /* 0x000180042000b986 */ /* 0x0025e4000c101d1a */
.L_x_76:
[----:B------:R-:W-:Y:S05]  /*c870*/  BSYNC B0 ;  /* 0x0000000000007941 */ /* 0x000fea0003800000 */
.L_x_75:
[----:B--2---:R2:W2:Y:S01]  /*c880*/  LDS.128 R20, [R228+0x800] ;  /* 0x00080000e4147984 */ /* 0x0044a20000000c00 */
[----:B------:R-:W-:Y:S03]  /*c890*/  BSSY B0, `(.L_x_77) ;  /* 0x000001a000007945 */ /* 0x000fe60003800000 */
[----:B---3--:R3:W2:Y:S04]  /*c8a0*/  LDS.128 R16, [R228+0x2800] ;  /* 0x00280000e4107984 */ /* 0x0086a80000000c00 */
[----:B----4-:R3:W4:Y:S04]  /*c8b0*/  LDS.128 R12, [R228+0x4800] ;  /* 0x00480000e40c7984 */ /* 0x0107280000000c00 */
[----:B-1----:R3:W1:Y:S01]  /*c8c0*/  LDS.128 R4, [R228+0x6800] ;  /* 0x00680000e4047984 */ /* 0x0026620000000c00 */
[----:B------:R-:W-:Y:S05]  /*c8d0*/  @P2 BRA `(.L_x_78) ;  /* 0x0000000000542947 */ /* 0x000fea0003800000 */
[----:B------:R-:W-:Y:S01]  /*c8e0*/  IADD3 R29, P2, R2, 0x10, RZ ;  /* 0x00000010021d7810 */ /* 0x000fe20007f5e0ff */
[----:B------:R-:W-:Y:S01]  /*c8f0*/  ULDC.64 UR4, c[0x0][0x298] ;  /* 0x0000a60000047ab9 */ /* 0x000fe20000000a00 */
[----:B------:R-:W-:Y:S01]  /*c900*/  IMAD.MOV.U32 R30, RZ, RZ, R24 ;  /* 0x000000ffff1e7224 */ /* 0x000fe200078e0018 */
[----:B------:R-:W-:Y:S01]  /*c910*/  ULDC UR7, c[0x0][0x2d0] ;  /* 0x0000b40000077ab9 */ /* 0x000fe20000000800 */
[----:B------:R-:W-:Y:S01]  /*c920*/  IMAD.MOV.U32 R31, RZ, RZ, R27 ;  /* 0x000000ffff1f7224 */ /* 0x000fe200078e001b */
[----:B------:R-:W-:Y:S01]  /*c930*/  ISETP.GE.AND P5, PT, R0, UR7, PT ;  /* 0x0000000700007c0c */ /* 0x000fe2000bfa6270 */
[----:B------:R-:W-:Y:S01]  /*c940*/  IMAD.X R28, RZ, RZ, R3, P2 ;  /* 0x000000ffff1c7224 */ /* 0x000fe200010e0603 */
[----:B------:R-:W-:Y:S01]  /*c950*/  ISETP.GE.AND P4, PT, R231, UR7, PT ;  /* 0x00000007e7007c0c */ /* 0x000fe2000bf86270 */
[----:B------:R-:W-:Y:S01]  /*c960*/  IMAD.WIDE.U32 R30, R29, UR4, R30 ;  /* 0x000000041d1e7c25 */ /* 0x000fe2000f8e001e */
[----:B------:R-:W-:Y:S02]  /*c970*/  ISETP.GE.AND P3, PT, R230, UR7, PT ;  /* 0x00000007e6007c0c */ /* 0x000fe4000bf66270 */
[----:B------:R-:W-:Y:S01]  /*c980*/  ISETP.GE.AND P2, PT, R229, UR7, PT ;  /* 0x00000007e5007c0c */ /* 0x000fe2000bf46270 */
[----:B------:R-:W-:-:S04]  /*c990*/  IMAD R28, R28, UR4, RZ ;  /* 0x000000041c1c7c24 */ /* 0x000fc8000f8e02ff */
[----:B------:R-:W-:Y:S01]  /*c9a0*/  IMAD R28, R29, UR5, R28 ;  /* 0x000000051d1c7c24 */ /* 0x000fe2000f8e021c */
[----:B------:R-:W-:Y:S02]  /*c9b0*/  ULDC.64 UR4, c[0x0][0x280] ;  /* 0x0000a00000047ab9 */ /* 0x000fe40000000a00 */
[----:B------:R-:W-:Y:S01]  /*c9c0*/  LEA R32, P6, R30, UR4, 0x1 ;  /* 0x000000041e207c11 */ /* 0x000fe2000f8c08ff */
[----:B------:R-:W-:-:S05]  /*c9d0*/  IMAD.IADD R28, R31, 0x1, R28 ;  /* 0x000000011f1c7824 */ /* 0x000fca00078e021c */
[----:B------:R-:W-:-:S05]  /*c9e0*/  LEA.HI.X R33, R30, UR5, R28, 0x1, P6 ;  /* 0x000000051e217c11 */ /* 0x000fca000b0f0c1c */
[----:B--2---:R2:W-:Y:S04]  /*c9f0*/  @!P5 STG.E.128 desc[UR26][R32.64], R20 ;  /* 0x000000142000d986 */ /* 0x0045e8000c101d1a */
[----:B------:R2:W-:Y:S04]  /*ca00*/  @!P4 STG.E.128 desc[UR26][R32.64+0x80], R16 ;  /* 0x000080102000c986 */ /* 0x0005e8000c101d1a */
[----:B----4-:R2:W-:Y:S04]  /*ca10*/  @!P3 STG.E.128 desc[UR26][R32.64+0x100], R12 ;  /* 0x0001000c2000b986 */ /* 0x0105e8000c101d1a */
[----:B-1----:R2:W-:Y:S02]  /*ca20*/  @!P2 STG.E.128 desc[UR26][R32.64+0x180], R4 ;  /* 0x000180042000a986 */ /* 0x0025e4000c101d1a */
.L_x_78:
[----:B------:R-:W-:Y:S05]  /*ca30*/  BSYNC B0 ;  /* 0x0000000000007941 */ /* 0x000fea0003800000 */
.L_x_77:
[----:B--2---:R2:W2:Y:S01]  /*ca40*/  LDS.128 R20, [R228+0x1000] ;  /* 0x00100000e4147984 */ /* 0x0044a20000000c00 */
[----:B------:R-:W-:Y:S03]  /*ca50*/  BSSY B0, `(.L_x_79) ;  /* 0x000001a000007945 */ /* 0x000fe60003800000 */
[----:B------:R2:W2:Y:S04]  /*ca60*/  LDS.128 R16, [R228+0x3000] ;  /* 0x00300000e4107984 */ /* 0x0004a80000000c00 */
[----:B----4-:R4:W2:Y:S04]  /*ca70*/  LDS.128 R12, [R228+0x5000] ;  /* 0x00500000e40c7984 */ /* 0x0108a80000000c00 */
        /* <DEDUP_REMOVED lines=21> */
[----:B------:R2:W-:Y:S04]  /*cbd0*/  @!P2 STG.E.128 desc[UR26][R32.64+0x100], R12 ;  /* 0x0001000c2000a986 */ /* 0x0005e8000c101d1a */
[----:B-1----:R2:W-:Y:S02]  /*cbe0*/  @!P1 STG.E.128 desc[UR26][R32.64+0x180], R4 ;  /* 0x0001800420009986 */ /* 0x0025e4000c101d1a */
.L_x_80:
[----:B------:R-:W-:Y:S05]  /*cbf0*/  BSYNC B0 ;  /* 0x0000000000007941 */ /* 0x000fea0003800000 */
.L_x_79:
[----:B--2---:R2:W2:Y:S04]  /*cc00*/  LDS.128 R12, [R228+0x3800] ;  /* 0x00380000e40c7984 */ /* 0x0044a80000000c00 */
[----:B-1----:R1:W1:Y:S04]  /*cc10*/  LDS.128 R4, [R228+0x5800] ;  /* 0x00580000e4047984 */ /* 0x0022680000000c00 */
[----:B------:R1:W1:Y:S01]  /*cc20*/  LDS.128 R16, [R228+0x7800] ;  /* 0x00780000e4107984 */ /* 0x0002620000000c00 */
[----:B------:R-:W-:Y:S05]  /*cc30*/  @P0 EXIT ;  /* 0x000000000000094d */ /* 0x000fea0003800000 */
        /* <DEDUP_REMOVED lines=9> */
[----:B------:R-:W-:-:S03]  /*ccd0*/  ISETP.GE.AND P1, PT, R230, UR6, PT ;  /* 0x00000006e6007c0c */ /* 0x000fc6000bf26270 */
[----:B------:R-:W-:-:S04]  /*cce0*/  IMAD R3, R3, UR4, RZ ;  /* 0x0000000403037c24 */ /* 0x000fc8000f8e02ff */
[----:B------:R-:W-:Y:S01]  /*ccf0*/  IMAD R3, R2, UR5, R3 ;  /* 0x0000000502037c24 */ /* 0x000fe2000f8e0203 */
[----:B------:R-:W-:Y:S02]  /*cd00*/  ULDC.64 UR4, c[0x0][0x280] ;  /* 0x0000a00000047ab9 */ /* 0x000fe40000000a00 */
[----:B------:R-:W-:Y:S01]  /*cd10*/  LEA R2, P0, R20, UR4, 0x1 ;  /* 0x0000000414027c11 */ /* 0x000fe2000f8008ff */
[----:B------:R-:W-:-:S05]  /*cd20*/  IMAD.IADD R3, R21, 0x1, R3 ;  /* 0x0000000115037824 */ /* 0x000fca00078e0203 */
[----:B------:R-:W-:Y:S02]  /*cd30*/  LEA.HI.X R3, R20, UR5, R3, 0x1, P0 ;  /* 0x0000000514037c11 */ /* 0x000fe400080f0c03 */
[----:B------:R-:W-:-:S03]  /*cd40*/  ISETP.GE.AND P0, PT, R229, UR6, PT ;  /* 0x00000006e5007c0c */ /* 0x000fc6000bf06270 */
[----:B------:R3:W-:Y:S04]  /*cd50*/  @!P3 STG.E.128 desc[UR26][R2.64], R8 ;  /* 0x000000080200b986 */ /* 0x0007e8000c101d1a */
[----:B--2---:R3:W-:Y:S04]  /*cd60*/  @!P2 STG.E.128 desc[UR26][R2.64+0x80], R12 ;  /* 0x0000800c0200a986 */ /* 0x0047e8000c101d1a */
[----:B-1----:R3:W-:Y:S02]  /*cd70*/  @!P1 STG.E.128 desc[UR26][R2.64+0x100], R4 ;  /* 0x0001000402009986 */ /* 0x0027e4000c101d1a */
[----:B------:R-:W-:Y:S05]  /*cd80*/  @P0 EXIT ;  /* 0x000000000000094d */ /* 0x000fea0003800000 */
[----:B------:R-:W-:Y:S01]  /*cd90*/  STG.E.128 desc[UR26][R2.64+0x180], R16 ;  /* 0x0001801002007986 */ /* 0x000fe2000c101d1a */
[----:B------:R-:W-:Y:S05]  /*cda0*/  EXIT ;  /* 0x000000000000794d */ /* 0x000fea0003800000 */
.L_x_37:
[----:B------:R-:W-:Y:S01]  /*cdb0*/  UISETP.NE.AND UP4, UPT, UR5, -0x1, UPT ;  /* 0xffffffff0500788c */ /* 0x000fe2000bf85270 */
[----:B------:R-:W-:Y:S01]  /*cdc0*/  SHF.R.S32.HI R16, RZ, 0x1f, R6 ;  /* 0x0000001fff107819 */ /* 0x000fe20000011406 */
[----:B------:R-:W-:Y:S01]  /*cdd0*/  ULDC.U8 UR4, c[0x0][0x3d9] ;  /* 0x0000f64000047ab9 */ /* 0x000fe20000000000 */
[----:B------:R-:W-:Y:S01]  /*cde0*/  USHF.R.S32.HI UR15, URZ, 0x1f, UR14 ;  /* 0x0000001f3f0f7899 */ /* 0x000fe2000801140e */
[----:B------:R-:W-:Y:S01]  /*cdf0*/  IMAD.U32 R14, RZ, RZ, UR16 ;  /* 0x00000010ff0e7e24 */ /* 0x000fe2000f8e00ff */
[----:B------:R-:W-:Y:S01]  /*ce00*/  UISETP.NE.AND UP2, UPT, UR4, URZ, UPT ;  /* 0x0000003f0400728c */ /* 0x000fe2000bf45270 */
[----:B------:R-:W-:Y:S01]  /*ce10*/  LEA.HI R16, R16, R6, RZ, 0x3 ;  /* 0x0000000610107211 */ /* 0x000fe200078f18ff */
[----:B------:R-:W-:Y:S01]  /*ce20*/  UIADD3 UR17, -UR28, UR17, URZ ;  /* 0x000000111c117290 */ /* 0x000fe2000fffe13f */
[----:B------:R-:W-:Y:S01]  /*ce30*/  BSSY B0, `(.L_x_81) ;  /* 0x0000051000007945 */ /* 0x000fe20003800000 */
[----:B------:R-:W-:Y:S01]  /*ce40*/  UMOV UR22, URZ ;  /* 0x0000003f00167c82 */ /* 0x000fe20008000000 */
[----:B------:R-:W-:Y:S01]  /*ce50*/  LOP3.LUT R0, R16, 0xfffffff8, RZ, 0xc0, !PT ;  /* 0xfffffff810007812 */ /* 0x000fe200078ec0ff */
[----:B------:R-:W-:Y:S01]  /*ce60*/  @UP4 ULDC.64 UR10, c[0x0][0x298] ;  /* 0x0000a600000a4ab9 */ /* 0x000fe20000000a00 */
[----:B------:R-:W-:Y:S01]  /*ce70*/  @!UP4 USHF.R.S32.HI UR8, URZ, 0x1f, UR9 ;  /* 0x0000001f3f08c899 */ /* 0x000fe20008011409 */
[----:B------:R-:W-:Y:S01]  /*ce80*/  SHF.R.S32.HI R16, RZ, 0x3, R16 ;  /* 0x00000003ff107819 */ /* 0x000fe20000011410 */
[----:B------:R-:W-:Y:S01]  /*ce90*/  @UP4 UIMAD.WIDE.U32 UR12, UR5, UR10, URZ ;  /* 0x0000000a050c42a5 */ /* 0x000fe2000f8e003f */
[----:B------:R-:W-:Y:S01]  /*cea0*/  IMAD.IADD R6, R6, 0x1, -R0 ;  /* 0x0000000106067824 */ /* 0x000fe200078e0a00 */
[----:B------:R-:W-:Y:S01]  /*ceb0*/  @!UP4 ULDC.64 UR6, c[0x0][0x290] ;  /* 0x0000a4000006cab9 */ /* 0x000fe20000000a00 */
[----:B------:R-:W-:Y:S01]  /*cec0*/  ULDC.U8 UR10, c[0x0][0x3d8] ;  /* 0x0000f600000a7ab9 */ /* 0x000fe20000000000 */
[----:B------:R-:W-:Y:S01]  /*ced0*/  @!UP4 UIMAD UR8, UR8, UR6, URZ ;  /* 0x000000060808c2a4 */ /* 0x000fe2000f8e023f */
[----:B------:R-:W-:Y:S01]  /*cee0*/  IMAD.SHL.U32 R7, R6, 0x8, RZ ;  /* 0x0000000806077824 */ /* 0x000fe200078e00ff */
[----:B------:R-:W-:Y:S01]  /*cef0*/  UISETP.NE.AND UP0, UPT, UR10, URZ, !UP2 ;  /* 0x0000003f0a00728c */ /* 0x000fe2000d705270 */
[----:B------:R-:W-:Y:S01]  /*cf00*/  ISETP.GE.AND P1, PT, R16, UR17, PT ;  /* 0x0000001110007c0c */ /* 0x000fe2000bf26270 */
[----:B------:R-:W-:Y:S01]  /*cf10*/  UISETP.NE.AND UP3, UPT, UR10, URZ, UPT ;  /* 0x0000003f0a00728c */ /* 0x000fe2000bf65270 */
[--C-:B------:R-:W-:Y:S01]  /*cf20*/  SHF.R.S32.HI R17, RZ, 0x1f, R16.reuse ;  /* 0x0000001fff117819 */ /* 0x100fe20000011410 */
[----:B------:R-:W-:Y:S01]  /*cf30*/  @!UP4 UIMAD.WIDE.U32 UR18, UR9, UR6, URZ ;  /* 0x000000060912c2a5 */ /* 0x000fe2000f8e003f */
[----:B------:R-:W-:Y:S01]  /*cf40*/  ISETP.NE.AND P3, PT, R6, RZ, PT ;  /* 0x000000ff0600720c */ /* 0x000fe20003f65270 */
[----:B------:R-:W-:Y:S01]  /*cf50*/  UISETP.NE.OR UP3, UPT, UR4, URZ, !UP3 ;  /* 0x0000003f0400728c */ /* 0x000fe2000df65670 */
[C---:B------:R-:W-:Y:S01]  /*cf60*/  VIADD R6, R7.reuse, 0x40 ;  /* 0x0000004007067836 */ /* 0x040fe20000000000 */
[----:B------:R-:W-:Y:S01]  /*cf70*/  @!UP4 UIMAD UR8, UR9, UR7, UR8 ;  /* 0x000000070908c2a4 */ /* 0x000fe2000f8e0208 */
[----:B------:R-:W-:Y:S01]  /*cf80*/  IMAD.WIDE R14, R14, 0x40, R16 ;  /* 0x000000400e0e7825 */ /* 0x000fe200078e0210 */
[----:B------:R-:W-:Y:S01]  /*cf90*/  UISETP.NE.OR UP1, UPT, UR5, -0x1, UP3 ;  /* 0xffffffff0500788c */ /* 0x000fe20009f25670 */
[C---:B------:R-:W-:Y:S01]  /*cfa0*/  IADD3 R4, R7.reuse, 0xc0, RZ ;  /* 0x000000c007047810 */ /* 0x040fe20007ffe0ff */
[----:B------:R-:W-:Y:S01]  /*cfb0*/  @!UP2 ULDC UR4, c[0x0][0x2c4] ;  /* 0x0000b1000004aab9 */ /* 0x000fe20000000800 */
[----:B------:R-:W-:Y:S01]  /*cfc0*/  @!UP2 ULDC UR10, c[0x0][0x270] ;  /* 0x00009c00000aaab9 */ /* 0x000fe20000000800 */
[----:B------:R-:W-:Y:S01]  /*cfd0*/  @UP0 ULDC UR4, c[0x0][0x2e4] ;  /* 0x0000b90000040ab9 */ /* 0x000fe20000000800 */
[----:B------:R-:W-:Y:S01]  /*cfe0*/  @UP2 ULDC.64 UR6, c[0x0][0x2c0] ;  /* 0x0000b00000062ab9 */ /* 0x000fe20000000a00 */
[----:B------:R-:W-:Y:S01]  /*cff0*/  @UP2 UMOV UR20, 0x1 ;  /* 0x0000000100142882 */ /* 0x000fe20000000000 */
[----:B------:R-:W-:Y:S01]  /*d000*/  @UP4 UIMAD UR11, UR5, UR11, UR13 ;  /* 0x0000000b050b42a4 */ /* 0x000fe2000f8e020d */
[----:B------:R-:W-:Y:S01]  /*d010*/  VIADD R5, R7, 0x80 ;  /* 0x0000008007057836 */ /* 0x000fe20000000000 */
[----:B------:R-:W-:-:S02]  /*d020*/  @!UP2 UIMAD UR20, UR4, UR10, URZ ;  /* 0x0000000a0414a2a4 */ /* 0x000fc4000f8e023f */
[----:B------:R-:W-:Y:S02]  /*d030*/  @UP2 UIMAD UR13, UR7, UR6, URZ ;  /* 0x00000006070d22a4 */ /* 0x000fe4000f8e023f */
[----:B------:R-:W-:Y:S01]  /*d040*/  UIMAD UR20, UR9, UR20, URZ ;  /* 0x00000014091472a4 */ /* 0x000fe2000f8e023f */
[----:B------:R-:W-:Y:S01]  /*d050*/  ULDC.64 UR6, c[0x0][0x2a0] ;  /* 0x0000a80000067ab9 */ /* 0x000fe20000000a00 */
[----:B------:R-:W-:Y:S01]  /*d060*/  @!UP4 UIADD3 UR11, UR19, UR8, URZ ;  /* 0x00000008130bc290 */ /* 0x000fe2000fffe03f */
[----:B------:R-:W-:Y:S01]  /*d070*/  IMAD.U32 R10, RZ, RZ, UR6 ;  /* 0x00000006ff0a7e24 */ /* 0x000fe2000f8e00ff */
[----:B------:R-:W-:Y:S01]  /*d080*/  UIMAD UR15, UR15, UR6, URZ ;  /* 0x000000060f0f72a4 */ /* 0x000fe2000f8e023f */
[----:B------:R-:W-:Y:S02]  /*d090*/  @!UP4 UMOV UR12, UR18 ;  /* 0x00000012000ccc82 */ /* 0x000fe40008000000 */
[----:B------:R-:W-:Y:S01]  /*d0a0*/  @!UP3 ULDC UR6, c[0x0][0x2c4] ;  /* 0x0000b1000006bab9 */ /* 0x000fe20000000800 */
[C---:B------:R-:W-:Y:S01]  /*d0b0*/  IADD3 R2, P0, R7.reuse, UR12, RZ ;  /* 0x0000000c07027c10 */ /* 0x040fe2000ff1e0ff */
[----:B------:R-:W-:Y:S01]  /*d0c0*/  @!UP1 UIMAD UR5, UR9, UR6, URZ ;  /* 0x00000006090592a4 */ /* 0x000fe2000f8e023f */
[----:B------:R-:W-:Y:S01]  /*d0d0*/  @UP2 ULDC UR21, c[0x0][0x2c0] ;  /* 0x0000b00000152ab9 */ /* 0x000fe20000000800 */
[----:B------:R-:W-:Y:S01]  /*d0e0*/  USEL UR20, UR20, URZ, UP3 ;  /* 0x0000003f14147287 */ /* 0x000fe20009800000 */
[----:B------:R-:W-:Y:S01]  /*d0f0*/  LEA.HI.X.SX32 R3, R7, UR11, 0x1, P0 ;  /* 0x0000000b07037c11 */ /* 0x000fe200080f0eff */
[----:B------:R-:W-:Y:S01]  /*d100*/  @!UP2 UMOV UR21, 0x1 ;  /* 0x000000010015a882 */ /* 0x000fe20000000000 */
[----:B------:R-:W-:Y:S01]  /*d110*/  @!UP2 UMOV UR13, UR4 ;  /* 0x00000004000dac82 */ /* 0x000fe20008000000 */
[----:B------:R-:W-:-:S02]  /*d120*/  UIMAD UR4, UR28, UR21, URZ ;  /* 0x000000151c0472a4 */ /* 0x000fc4000f8e023f */
[----:B------:R-:W-:Y:S01]  /*d130*/  UIMAD UR13, UR14, UR13, UR20 ;  /* 0x0000000d0e0d72a4 */ /* 0x000fe2000f8e0214 */
[----:B------:R-:W-:Y:S01]  /*d140*/  IMAD.WIDE.U32 R10, R10, UR14, R2 ;  /* 0x0000000e0a0a7c25 */ /* 0x000fe2000f8e0002 */
[----:B------:R-:W-:Y:S01]  /*d150*/  UIMAD UR7, UR14, UR7, UR15 ;  /* 0x000000070e0772a4 */ /* 0x000fe2000f8e020f */
[C---:B------:R-:W-:Y:S01]  /*d160*/  IADD3 R2, R16.reuse, 0x20, RZ ;  /* 0x0000002010027810 */ /* 0x040fe20007ffe0ff */
[----:B------:R-:W-:Y:S01]  /*d170*/  @!UP3 UMOV UR22, UR5 ;  /* 0x000000050016bc82 */ /* 0x000fe20008000000 */
[----:B------:R-:W-:Y:S01]  /*d180*/  UMOV UR23, URZ ;  /* 0x0000003f00177c82 */ /* 0x000fe20008000000 */
[----:B------:R-:W-:Y:S01]  /*d190*/  USHF.R.S32.HI UR6, URZ, 0x1f, UR4 ;  /* 0x0000001f3f067899 */ /* 0x000fe20008011404 */
[----:B------:R-:W-:Y:S01]  /*d1a0*/  VIADD R3, R16, 0x10 ;  /* 0x0000001010037836 */ /* 0x000fe20000000000 */
[----:B------:R-:W-:Y:S01]  /*d1b0*/  @!UP3 USHF.R.S32.HI UR23, URZ, 0x1f, UR5 ;  /* 0x0000001f3f17b899 */ /* 0x000fe20008011405 */
[----:B------:R-:W-:Y:S01]  /*d1c0*/  VIADD R13, R11, UR7 ;  /* 0x000000070b0d7c36 */ /* 0x000fe20008000000 */
[----:B------:R-:W-:-:S02]  /*d1d0*/  USHF.R.S32.HI UR8, URZ, 0x1f, UR13 ;  /* 0x0000001f3f087899 */ /* 0x000fc4000801140d */
[----:B------:R-:W-:Y:S01]  /*d1e0*/  UIADD3 UR4, UP1, UP0, UR4, UR22, UR13 ;  /* 0x0000001604047290 */ /* 0x000fe2000f83e00d */
[----:B------:R-:W-:-:S03]  /*d1f0*/  ISETP.GE.AND P0, PT, R3, UR17, PT ;  /* 0x0000001103007c0c */ /* 0x000fc6000bf06270 */
[----:B------:R-:W-:Y:S01]  /*d200*/  UIADD3.X UR22, UR6, UR23, UR8, UP1, UP0 ;  /* 0x0000001706167290 */ /* 0x000fe20008fe0408 */
[----:B------:R-:W-:Y:S11]  /*d210*/  @P1 BRA `(.L_x_82) ;  /* 0x0000000000481947 */ /* 0x000ff60003800000 */
        /* <DEDUP_REMOVED lines=9> */
[----:B------:R-:W-:Y:S01]  /*d2b0*/  ISETP.GE.AND P1, PT, R4, UR8, PT ;  /* 0x0000000804007c0c */ /* 0x000fe2000bf26270 */
[----:B------:R-:W-:-:S02]  /*d2c0*/  ULDC.64 UR6, c[0x0][0x280] ;  /* 0x0000a00000067ab9 */ /* 0x000fc40000000a00 */
[----:B------:R-:W-:Y:S01]  /*d2d0*/  IMAD.IADD R0, R9, 0x1, R0 ;  /* 0x0000000109007824 */ /* 0x000fe200078e0200 */
[----:B------:R-:W-:-:S04]  /*d2e0*/  LEA R18, P6, R8, UR6, 0x1 ;  /* 0x0000000608127c11 */ /* 0x000fc8000f8c08ff */
[----:B------:R-:W-:-:S05]  /*d2f0*/  LEA.HI.X R19, R8, UR7, R0, 0x1, P6 ;  /* 0x0000000708137c11 */ /* 0x000fca000b0f0c00 */
[----:B------:R1:W-:Y:S04]  /*d300*/  @!P5 STG.E.128 desc[UR26][R18.64], RZ ;  /* 0x000000ff1200d986 */ /* 0x0003e8000c101d1a */
[----:B------:R1:W-:Y:S04]  /*d310*/  @!P4 STG.E.128 desc[UR26][R18.64+0x80], RZ ;  /* 0x000080ff1200c986 */ /* 0x0003e8000c101d1a */
[----:B------:R1:W-:Y:S04]  /*d320*/  @!P2 STG.E.128 desc[UR26][R18.64+0x100], RZ ;  /* 0x000100ff1200a986 */ /* 0x0003e8000c101d1a */
[----:B------:R1:W-:Y:S02]  /*d330*/  @!P1 STG.E.128 desc[UR26][R18.64+0x180], RZ ;  /* 0x000180ff12009986 */ /* 0x0003e4000c101d1a */
.L_x_82:
[----:B------:R-:W-:Y:S05]  /*d340*/  BSYNC B0 ;  /* 0x0000000000007941 */ /* 0x000fea0003800000 */
.L_x_81:
[----:B------:R-:W-:Y:S01]  /*d350*/  BSSY B0, `(.L_x_83) ;  /* 0x0000019000007945 */ /* 0x000fe20003800000 */
[----:B------:R-:W-:Y:S02]  /*d360*/  ISETP.GE.AND P1, PT, R2, UR17, PT ;  /* 0x0000001102007c0c */ /* 0x000fe4000bf26270 */
[----:B------:R-:W-:Y:S01]  /*d370*/  IADD3 R0, R16, 0x30, RZ ;  /* 0x0000003010007810 */ /* 0x000fe20007ffe0ff */
[----:B------:R-:W-:Y:S05]  /*d380*/  @P0 BRA `(.L_x_84) ;  /* 0x0000000000540947 */ /* 0x000fea0003800000 */
[----:B------:R-:W-:Y:S01]  /*d390*/  IADD3 R9, P0, R14, 0x10, RZ ;  /* 0x000000100e097810 */ /* 0x000fe20007f1e0ff */
[----:B------:R-:W-:Y:S01]  /*d3a0*/  ULDC.64 UR6, c[0x0][0x298] ;  /* 0x0000a60000067ab9 */ /* 0x000fe20000000a00 */
[----:B-1----:R-:W-:Y:S01]  /*d3b0*/  IMAD.MOV.U32 R18, RZ, RZ, R10 ;  /* 0x000000ffff127224 */ /* 0x002fe200078e000a */
        /* <DEDUP_REMOVED lines=14> */
[----:B------:R2:W-:Y:S04]  /*d4a0*/  @!P5 STG.E.128 desc[UR26][R20.64], RZ ;  /* 0x000000ff1400d986 */ /* 0x0005e8000c101d1a */
[----:B------:R2:W-:Y:S04]  /*d4b0*/  @!P4 STG.E.128 desc[UR26][R20.64+0x80], RZ ;  /* 0x000080ff1400c986 */ /* 0x0005e8000c101d1a */
[----:B------:R2:W-:Y:S04]  /*d4c0*/  @!P2 STG.E.128 desc[UR26][R20.64+0x100], RZ ;  /* 0x000100ff1400a986 */ /* 0x0005e8000c101d1a */
[----:B------:R2:W-:Y:S02]  /*d4d0*/  @!P0 STG.E.128 desc[UR26][R20.64+0x180], RZ ;  /* 0x000180ff14008986 */ /* 0x0005e4000c101d1a */
.L_x_84:
[----:B------:R-:W-:Y:S05]  /*d4e0*/  BSYNC B0 ;  /* 0x0000000000007941 */ /* 0x000fea0003800000 */
.L_x_83:
[----:B------:R-:W-:Y:S01]  /*d4f0*/  BSSY B0, `(.L_x_85) ;  /* 0x0000018000007945 */ /* 0x000fe20003800000 */
[----:B------:R-:W-:-:S03]  /*d500*/  ISETP.GE.AND P0, PT, R0, UR17, PT ;  /* 0x0000001100007c0c */ /* 0x000fc6000bf06270 */
[----:B------:R-:W-:Y:S10]  /*d510*/  @P1 BRA `(.L_x_86) ;  /* 0x0000000000541947 */ /* 0x000ff40003800000 */
        /* <DEDUP_REMOVED lines=14> */
[----:B--2---:R-:W-:Y:S01]  /*d600*/  LEA R20, P6, R18, UR6, 0x1 ;  /* 0x0000000612147c11 */ /* 0x004fe2000f8c08ff */
[----:B------:R-:W-:-:S05]  /*d610*/  IMAD.IADD R8, R19, 0x1, R8 ;  /* 0x0000000113087824 */ /* 0x000fca00078e0208 */
[----:B------:R-:W-:-:S05]  /*d620*/  LEA.HI.X R21, R18, UR7, R8, 0x1, P6 ;  /* 0x0000000712157c11 */ /* 0x000fca000b0f0c08 */
[----:B------:R3:W-:Y:S04]  /*d630*/  @!P5 STG.E.128 desc[UR26][R20.64], RZ ;  /* 0x000000ff1400d986 */ /* 0x0007e8000c101d1a */
[----:B------:R3:W-:Y:S04]  /*d640*/  @!P4 STG.E.128 desc[UR26][R20.64+0x80], RZ ;  /* 0x000080ff1400c986 */ /* 0x0007e8000c101d1a */
[----:B------:R3:W-:Y:S04]  /*d650*/  @!P2 STG.E.128 desc[UR26][R20.64+0x100], RZ ;  /* 0x000100ff1400a986 */ /* 0x0007e8000c101d1a */
[----:B------:R3:W-:Y:S02]  /*d660*/  @!P1 STG.E.128 desc[UR26][R20.64+0x180], RZ ;  /* 0x000180ff14009986 */ /* 0x0007e4000c101d1a */
.L_x_86:
[----:B------:R-:W-:Y:S05]  /*d670*/  BSYNC B0 ;  /* 0x0000000000007941 */ /* 0x000fea0003800000 */
.L_x_85:
[----:B------:R-:W-:Y:S01]  /*d680*/  BSSY B0, `(.L_x_87) ;  /* 0x000001a000007945 */ /* 0x000fe20003800000 */
[----:B------:R-:W-:Y:S02]  /*d690*/  ISETP.GE.OR P6, PT, R16, UR17, P3 ;  /* 0x0000001110007c0c */ /* 0x000fe40009fc6670 */
[----:B------:R-:W-:Y:S02]  /*d6a0*/  ISETP.GE.OR P5, PT, R3, UR17, P3 ;  /* 0x0000001103007c0c */ /* 0x000fe40009fa6670 */
[----:B------:R-:W-:Y:S02]  /*d6b0*/  ISETP.GE.OR P4, PT, R2, UR17, P3 ;  /* 0x0000001102007c0c */ /* 0x000fe40009f86670 */
[----:B------:R-:W-:Y:S01]  /*d6c0*/  ISETP.GE.OR P3, PT, R0, UR17, P3 ;  /* 0x0000001100007c0c */ /* 0x000fe20009f66670 */
[----:B------:R-:W-:-:S12]  /*d6d0*/  @P0 BRA `(.L_x_88) ;  /* 0x0000000000500947 */ /* 0x000fd80003800000 */
[----:B------:R-:W-:Y:S01]  /*d6e0*/  IADD3 R8, P0, R14, 0x30, RZ ;  /* 0x000000300e087810 */ /* 0x000fe20007f1e0ff */
[----:B------:R-:W-:Y:S01]  /*d6f0*/  ULDC.64 UR6, c[0x0][0x298] ;  /* 0x0000a60000067ab9 */ /* 0x000fe20000000a00 */
[----:B------:R-:W-:Y:S01]  /*d700*/  IMAD.MOV.U32 R11, RZ, RZ, R13 ;  /* 0x000000ffff0b7224 */ /* 0x000fe200078e000d */
[----:B------:R-:W-:Y:S02]  /*d710*/  ULDC UR5, c[0x0][0x2d0] ;  /* 0x0000b40000057ab9 */ /* 0x000fe40000000800 */
        /* <DEDUP_REMOVED lines=11> */
[----:B------:R4:W-:Y:S01]  /*d7d0*/  @!P0 STG.E.128 desc[UR26][R8.64], RZ ;  /* 0x000000ff08008986 */ /* 0x0009e2000c101d1a */
[----:B------:R-:W-:-:S03]  /*d7e0*/  ISETP.GE.AND P0, PT, R4, UR5, PT ;  /* 0x0000000504007c0c */ /* 0x000fc6000bf06270 */
[----:B------:R4:W-:Y:S06]  /*d7f0*/  @!P2 STG.E.128 desc[UR26][R8.64+0x80], RZ ;  /* 0x000080ff0800a986 */ /* 0x0009ec000c101d1a */
[----:B------:R4:W-:Y:S04]  /*d800*/  @!P1 STG.E.128 desc[UR26][R8.64+0x100], RZ ;  /* 0x000100ff08009986 */ /* 0x0009e8000c101d1a */
[----:B------:R4:W-:Y:S02]  /*d810*/  @!P0 STG.E.128 desc[UR26][R8.64+0x180], RZ ;  /* 0x000180ff08008986 */ /* 0x0009e4000c101d1a */
.L_x_88:
[----:B------:R-:W-:Y:S05]  /*d820*/  BSYNC B0 ;  /* 0x0000000000007941 */ /* 0x000fea0003800000 */
.L_x_87:
[----:B------:R-:W-:Y:S04]  /*d830*/  BSSY B0, `(.L_x_89) ;  /* 0x000000a000007945 */ /* 0x000fe80003800000 */
[----:B------:R-:W-:Y:S05]  /*d840*/  @P6 BRA `(.L_x_90) ;  /* 0x0000000000206947 */ /* 0x000fea0003800000 */
[----:B------:R-:W-:Y:S01]  /*d850*/  IMAD R4, R16, UR21, RZ ;  /* 0x0000001510047c24 */ /* 0x000fe2000f8e02ff */
[----:B------:R-:W-:-:S04]  /*d860*/  ULDC.64 UR6, c[0x0][0x2b0] ;  /* 0x0000ac0000067ab9 */ /* 0x000fc80000000a00 */
[----:B------:R-:W-:-:S04]  /*d870*/  IADD3 R5, P0, R4, UR4, RZ ;  /* 0x0000000404057c10 */ /* 0x000fc8000ff1e0ff */
[----:B------:R-:W-:Y:S02]  /*d880*/  LEA.HI.X.SX32 R4, R4, UR22, 0x1, P0 ;  /* 0x0000001604047c11 */ /* 0x000fe400080f0eff */
[----:B------:R-:W-:-:S04]  /*d890*/  LEA R6, P0, R5, UR6, 0x2 ;  /* 0x0000000605067c11 */ /* 0x000fc8000f8010ff */
[----:B------:R-:W-:Y:S01]  /*d8a0*/  LEA.HI.X R7, R5, UR7, R4, 0x2, P0 ;  /* 0x0000000705077c11 */ /* 0x000fe200080f1404 */
[----:B------:R-:W-:-:S05]  /*d8b0*/  IMAD.MOV.U32 R4, RZ, RZ, 0x7f800000 ;  /* 0x7f800000ff047424 */ /* 0x000fca00078e00ff */
[----:B------:R1:W-:Y:S03]  /*d8c0*/  STG.E desc[UR26][R6.64], R4 ;  /* 0x0000000406007986 */ /* 0x0003e6000c10191a */
.L_x_90:
[----:B------:R-:W-:Y:S05]  /*d8d0*/  BSYNC B0 ;  /* 0x0000000000007941 */ /* 0x000fea0003800000 */
.L_x_89:
[----:B------:R-:W-:Y:S04]  /*d8e0*/  BSSY B0, `(.L_x_91) ;  /* 0x000000a000007945 */ /* 0x000fe80003800000 */
[----:B------:R-:W-:Y:S05]  /*d8f0*/  @P5 BRA `(.L_x_92) ;  /* 0x0000000000205947 */ /* 0x000fea0003800000 */
[----:B------:R-:W-:Y:S01]  /*d900*/  IMAD R3, R3, UR21, RZ ;  /* 0x0000001503037c24 */ /* 0x000fe2000f8e02ff */
[----:B------:R-:W-:-:S04]  /*d910*/  ULDC.64 UR6, c[0x0][0x2b0] ;  /* 0x0000ac0000067ab9 */ /* 0x000fc80000000a00 */
[----:B-1----:R-:W-:-:S04]  /*d920*/  IADD3 R4, P0, R3, UR4, RZ ;  /* 0x0000000403047c10 */ /* 0x002fc8000ff1e0ff */
[----:B------:R-:W-:Y:S02]  /*d930*/  LEA.HI.X.SX32 R3, R3, UR22, 0x1, P0 ;  /* 0x0000001603037c11 */ /* 0x000fe400080f0eff */
[----:B------:R-:W-:-:S04]  /*d940*/  LEA R6, P0, R4, UR6, 0x2 ;  /* 0x0000000604067c11 */ /* 0x000fc8000f8010ff */
[----:B------:R-:W-:Y:S01]  /*d950*/  LEA.HI.X R7, R4, UR7, R3, 0x2, P0 ;  /* 0x0000000704077c11 */ /* 0x000fe200080f1403 */
[----:B------:R-:W-:-:S05]  /*d960*/  IMAD.MOV.U32 R3, RZ, RZ, 0x7f800000 ;  /* 0x7f800000ff037424 */ /* 0x000fca00078e00ff */
[----:B------:R1:W-:Y:S03]  /*d970*/  STG.E desc[UR26][R6.64], R3 ;  /* 0x0000000306007986 */ /* 0x0003e6000c10191a */
.L_x_92:
[----:B------:R-:W-:Y:S05]  /*d980*/  BSYNC B0 ;  /* 0x0000000000007941 */ /* 0x000fea0003800000 */
.L_x_91:
        /* <DEDUP_REMOVED lines=10> */
.L_x_94:
[----:B------:R-:W-:Y:S05]  /*da30*/  BSYNC B0 ;  /* 0x0000000000007941 */ /* 0x000fea0003800000 */
.L_x_93:
[----:B------:R-:W-:Y:S05]  /*da40*/  @P3 EXIT ;  /* 0x000000000000394d */ /* 0x000fea0003800000 */
[----:B------:R-:W-:Y:S01]  /*da50*/  IMAD R0, R0, UR21, RZ ;  /* 0x0000001500007c24 */ /* 0x000fe2000f8e02ff */
[----:B------:R-:W-:-:S04]  /*da60*/  ULDC.64 UR6, c[0x0][0x2b0] ;  /* 0x0000ac0000067ab9 */ /* 0x000fc80000000a00 */
[----:B-1----:R-:W-:-:S04]  /*da70*/  IADD3 R2, P0, R0, UR4, RZ ;  /* 0x0000000400027c10 */ /* 0x002fc8000ff1e0ff */
[----:B------:R-:W-:Y:S02]  /*da80*/  LEA.HI.X.SX32 R0, R0, UR22, 0x1, P0 ;  /* 0x0000001600007c11 */ /* 0x000fe400080f0eff */
[----:B------:R-:W-:-:S04]  /*da90*/  LEA R4, P0, R2, UR6, 0x2 ;  /* 0x0000000602047c11 */ /* 0x000fc8000f8010ff */
[----:B------:R-:W-:Y:S01]  /*daa0*/  LEA.HI.X R5, R2, UR7, R0, 0x2, P0 ;  /* 0x0000000702057c11 */ /* 0x000fe200080f1400 */
[----:B------:R-:W-:-:S05]  /*dab0*/  IMAD.MOV.U32 R0, RZ, RZ, 0x7f800000 ;  /* 0x7f800000ff007424 */ /* 0x000fca00078e00ff */
[----:B------:R-:W-:Y:S01]  /*dac0*/  STG.E desc[UR26][R4.64], R0 ;  /* 0x0000000004007986 */ /* 0x000fe2000c10191a */
[----:B------:R-:W-:Y:S05]  /*dad0*/  EXIT ;  /* 0x000000000000794d */ /* 0x000fea0003800000 */
.L_x_95:
        /* <DEDUP_REMOVED lines=10> */
.L_x_2388:


//--------------------- .text._ZN5flash16flash_fwd_kernelI23Flash_fwd_kernel_traitsILi256ELi64ELi64ELi4ELb0ELb0EN7cutlass10bfloat16_tE19Flash_kernel_traitsILi256ELi64ELi64ELi4ES3_EELb0ELb0ELb0ELb1ELb0ELb0ELb0ELb0EEEvNS_16Flash_fwd_paramsE --------------------------
	.section	.text._ZN5flash16flash_fwd_kernelI23Flash_fwd_kernel_traitsILi256ELi64ELi64ELi4ELb0ELb0EN7cutlass10bfloat16_tE19Flash_kernel_traitsILi256ELi64ELi64ELi4ES3_EELb0ELb0ELb0ELb1ELb0ELb0ELb0ELb0EEEvNS_16Flash_fwd_paramsE,"ax",@progbits
	.align	128
        .global         _ZN5flash16flash_fwd_kernelI23Flash_fwd_kernel_traitsILi256ELi64ELi64ELi4ELb0ELb0EN7cutlass10bfloat16_tE19Flash_kernel_traitsILi256ELi64ELi64ELi4ES3_EELb0ELb0ELb0ELb1ELb0ELb0ELb0ELb0EEEvNS_16Flash_fwd_paramsE
        .type           _ZN5flash16flash_fwd_kernelI23Flash_fwd_kernel_traitsILi256ELi64ELi64ELi4ELb0ELb0EN7cutlass10bfloat16_tE19Flash_kernel_traitsILi256ELi64ELi64ELi4ES3_EELb0ELb0ELb0ELb1ELb0ELb0ELb0ELb0EEEvNS_16Flash_fwd_paramsE,@function
        .size           _ZN5flash16flash_fwd_kernelI23Flash_fwd_kernel_traitsILi256ELi64ELi64ELi4ELb0ELb0EN7cutlass10bfloat16_tE19Flash_kernel_traitsILi256ELi64ELi64ELi4ES3_EELb0ELb0ELb0ELb1ELb0ELb0ELb0ELb0EEEvNS_16Flash_fwd_paramsE,(.L_x_2389 - _ZN5flash16flash_fwd_kernelI23Flash_fwd_kernel_traitsILi256ELi64ELi64ELi4ELb0ELb0EN7cutlass10bfloat16_tE19Flash_kernel_traitsILi256ELi64ELi64ELi4ES3_EELb0ELb0ELb0ELb1ELb0ELb0ELb0ELb0EEEvNS_16Flash_fwd_paramsE)
        .other          _ZN5flash16flash_fwd_kernelI23Flash_fwd_kernel_traitsILi256ELi64ELi64ELi4ELb0ELb0EN7cutlass10bfloat16_tE19Flash_kernel_traitsILi256ELi64ELi64ELi4ES3_EELb0ELb0ELb0ELb1ELb0ELb0ELb0ELb0EEEvNS_16Flash_fwd_paramsE,@"STO_CUDA_ENTRY STV_DEFAULT"
_ZN5flash16flash_fwd_kernelI23Flash_fwd_kernel_traitsILi256ELi64ELi64ELi4ELb0ELb0EN7cutlass10bfloat16_tE19Flash_kernel_traitsILi256ELi64ELi64ELi4ES3_EELb0ELb0ELb0ELb1ELb0ELb0ELb0ELb0EEEvNS_16Flash_fwd_paramsE:
.text._ZN5flash16flash_fwd_kernelI23Flash_fwd_kernel_traitsILi256ELi64ELi64ELi4ELb0ELb0EN7cutlass10bfloat16_tE19Flash_kernel_traitsILi256ELi64ELi64ELi4ES3_EELb0ELb0ELb0ELb1ELb0ELb0ELb0ELb0EEEvNS_16Flash_fwd_paramsE:
        /* <DEDUP_REMOVED lines=56> */
.L_x_96:
[----:B------:R-:W-:-:S05]  /*0380*/  ULDC UR7, c[0x0][0x2c8] ;  /* 0x0000b20000077ab9 */ /* 0x000fca0000000800 */
.L_x_97:
        /* <DEDUP_REMOVED lines=42> */
[----:B------:R-:W-:Y:S02]  /*0630*/  @UP0 UIADD3 UR21, UR23, UR21, URZ ;  /* 0x0000001517150290 */ /* 0x000fe4000fffe03f */
        /* <DEDUP_REMOVED lines=14> */
[----:B------:R-:W-:-:S12]  /*0720*/  UIADD3 UR21, UR23, UR5, URZ ;  /* 0x0000000517157290 */ /* 0x000fd8000fffe03f */
.L_x_99:
[----:B------:R-:W-:Y:S01]  /*0730*/  ULDC UR4, c[0x0][0x278] ;  /* 0x00009e0000047ab9 */ /* 0x000fe20000000800 */
[----:B------:R-:W1:Y:S01]  /*0740*/  S2R R2, SR_CTAID.Z ;  /* 0x0000000000027919 */ /* 0x000e620000002700 */
[----:B------:R-:W-:Y:S01]  /*0750*/  IMAD.U32 R0, RZ, RZ, UR4 ;  /* 0x00000004ff007e24 */ /* 0x000fe2000f8e00ff */
[----:B------:R-:W-:Y:S01]  /*0760*/  UMOV UR14, URZ ;  /* 0x0000003f000e7c82 */ /* 0x000fe20008000000 */
[----:B------:R-:W-:Y:S01]  /*0770*/  SHF.R.S32.HI R84, RZ, 0x1f, R6 ;  /* 0x0000001fff547819 */ /* 0x000fe20000011406 */
[----:B------:R-:W-:Y:S02]  /*0780*/  IMAD.U32 R22, RZ, RZ, UR17 ;  /* 0x00000011ff167e24 */ /* 0x000fe4000f8e00ff */
[----:B------:R-:W-:Y:S02]  /*0790*/  IABS R0, R0 ;  /* 0x0000000000007213 */ /* 0x000fe40000000000 */
[----:B------:R-:W-:Y:S02]  /*07a0*/  LEA.HI R12, R84, R6, RZ, 0x3 ;  /* 0x00000006540c7211 */ /* 0x000fe400078f18ff */
[----:B------:R-:W-:-:S02]  /*07b0*/  R2UR UR7, R0 ;  /* 0x00000000000772ca */ /* 0x000fc400000e0000 */
[----:B------:R-:W-:Y:S02]  /*07c0*/  SHF.R.S32.HI R16, RZ, 0x3, R12 ;  /* 0x00000003ff107819 */ /* 0x000fe4000001140c */
[----:B------:R-:W-:Y:S02]  /*07d0*/  LOP3.LUT R12, R12, 0xfffffff8, RZ, 0xc0, !PT ;  /* 0xfffffff80c0c7812 */ /* 0x000fe400078ec0ff */
[----:B------:R-:W-:-:S03]  /*07e0*/  SHF.R.S32.HI R17, RZ, 0x1f, R16 ;  /* 0x0000001fff117819 */ /* 0x000fc60000011410 */
[----:B------:R-:W-:Y:S02]  /*07f0*/  IMAD.IADD R12, R6, 0x1, -R12 ;  /* 0x00000001060c7824 */ /* 0x000fe400078e0a0c */
[----:B------:R-:W-:Y:S02]  /*0800*/  IMAD.WIDE R22, R22, 0x40, R16 ;  /* 0x0000004016167825 */ /* 0x000fe400078e0210 */
[----:B------:R-:W2:Y:S02]  /*0810*/  I2F.RP R0, UR7 ;  /* 0x0000000700007d06 */ /* 0x000ea40008209400 */
[----:B------:R-:W-:-:S05]  /*0820*/  IMAD.SHL.U32 R168, R12, 0x8, RZ ;  /* 0x000000080ca87824 */ /* 0x000fca00078e00ff */
[----:B------:R-:W-:Y:S02]  /*0830*/  SHF.R.S32.HI R169, RZ, 0x1f, R168 ;  /* 0x0000001fffa97819 */ /* 0x000fe400000114a8 */
[----:B-1----:R-:W-:-:S04]  /*0840*/  IABS R2, R2 ;  /* 0x0000000200027213 */ /* 0x002fc80000000000 */
[----:B------:R-:W-:Y:S01]  /*0850*/  R2UR UR5, R2 ;  /* 0x00000000020572ca */ /* 0x000fe200000e0000 */
[----:B--2---:R-:W1:Y:S01]  /*0860*/  MUFU.RCP R0, R0 ;  /* 0x0000000000007308 */ /* 0x004e620000001000 */
[----:B------:R-:W-:-:S05]  /*0870*/  LEA.HI R2, R84, R6, RZ, 0x6 ;  /* 0x0000000654027211 */ /* 0x000fca00078f30ff */
[----:B------:R-:W-:Y:S02]  /*0880*/  IMAD.SHL.U32 R2, R2, 0x8, RZ ;  /* 0x0000000802027824 */ /* 0x000fe400078e00ff */
[----:B-1----:R-:W-:-:S06]  /*0890*/  VIADD R0, R0, 0xffffffe ;  /* 0x0ffffffe00007836 */ /* 0x002fcc0000000000 */
[----:B------:R-:W1:Y:S02]  /*08a0*/  F2I.FTZ.U32.TRUNC.NTZ R0, R0 ;  /* 0x0000000000007305 */ /* 0x000e64000021f000 */
[----:B-1----:R-:W-:Y:S01]  /*08b0*/  R2UR UR15, R0 ;  /* 0x00000000000f72ca */ /* 0x002fe200000e0000 */
[----:B------:R-:W-:-:S05]  /*08c0*/  IMAD.SHL.U32 R0, R16, 0x40, RZ ;  /* 0x0000004010007824 */ /* 0x000fca00078e00ff */
[----:B------:R-:W-:-:S04]  /*08d0*/  LOP3.LUT R0, R0, 0x1c0, RZ, 0xc0, !PT ;  /* 0x000001c000007812 */ /* 0x000fc800078ec0ff */
[----:B------:R-:W-:Y:S02]  /*08e0*/  LOP3.LUT R3, R0, 0x38, R168, 0xf8, !PT ;  /* 0x0000003800037812 */ /* 0x000fe400078ef8a8 */
[----:B------:R-:W-:Y:S01]  /*08f0*/  SHF.R.U32.HI R0, RZ, 0x3, R0 ;  /* 0x00000003ff007819 */ /* 0x000fe20000011600 */
[----:B------:R-:W-:-:S03]  /*0900*/  UIADD3 UR9, URZ, -UR15, URZ ;  /* 0x8000000f3f097290 */ /* 0x000fc6000fffe03f */
[----:B------:R-:W-:Y:S01]  /*0910*/  LOP3.LUT R0, R3, R0, RZ, 0x3c, !PT ;  /* 0x0000000003007212 */ /* 0x000fe200078e3cff */
[----:B------:R-:W-:-:S03]  /*0920*/  UIMAD UR9, UR9, UR7, URZ ;  /* 0x00000007090972a4 */ /* 0x000fc6000f8e023f */
[----:B------:R-:W-:Y:S01]  /*0930*/  LOP3.LUT R228, R0, 0xfffffe00, R2, 0xf8, !PT ;  /* 0xfffffe0000e47812 */ /* 0x000fe200078ef802 */
[----:B------:R-:W-:-:S07]  /*0940*/  UIMAD.WIDE.U32 UR14, UR15, UR9, UR14 ;  /* 0x000000090f0e72a5 */ /* 0x000fce000f8e000e */
[----:B------:R-:W-:Y:S02]  /*0950*/  UMOV UR9, UR15 ;  /* 0x0000000f00097c82 */ /* 0x000fe40008000000 */
[----:B------:R-:W-:-:S07]  /*0960*/  UIMAD.WIDE.U32 UR14, UR9, UR5, URZ ;  /* 0x00000005090e72a5 */ /* 0x000fce000f8e003f */
[----:B------:R-:W-:Y:S02]  /*0970*/  UMOV UR19, UR15 ;  /* 0x0000000f00137c82 */ /* 0x000fe40008000000 */
[----:B------:R-:W-:-:S04]  /*0980*/  UIADD3 UR9, -UR19, URZ, URZ ;  /* 0x0000003f13097290 */ /* 0x000fc8000fffe13f */
[----:B------:R-:W-:Y:S02]  /*0990*/  UIMAD UR9, UR7, UR9, UR5 ;  /* 0x00000009070972a4 */ /* 0x000fe4000f8e0205 */
[----:B------:R-:W-:Y:S02]  /*09a0*/  USHF.R.S32.HI UR5, URZ, 0x1f, UR30 ;  /* 0x0000001f3f057899 */ /* 0x000fe4000801141e */
[----:B------:R-:W-:-:S11]  /*09b0*/  UISETP.GT.U32.AND UP1, UPT, UR7, UR9, UPT ;  /* 0x000000090700728c */ /* 0x000fd6000bf24070 */
[----:B------:R-:W-:Y:S02]  /*09c0*/  @!UP1 UIADD3 UR9, UR9, -UR7, URZ ;  /* 0x8000000709099290 */ /* 0x000fe4000fffe03f */
[----:B------:R-:W-:Y:S02]  /*09d0*/  @!UP1 UIADD3 UR19, UR19, 0x1, URZ ;  /* 0x0000000113139890 */ /* 0x000fe4000fffe03f */
[----:B------:R-:W-:Y:S02]  /*09e0*/  UISETP.GE.U32.AND UP2, UPT, UR9, UR7, UPT ;  /* 0x000000070900728c */ /* 0x000fe4000bf46070 */
[----:B------:R-:W-:Y:S02]  /*09f0*/  @UP0 UIADD3 UR9, UR8, UR6, URZ ;  /* 0x0000000608090290 */ /* 0x000fe4000fffe03f */
[----:B------:R-:W-:-:S04]  /*0a00*/  ULOP3.LUT UR6, UR30, UR4, URZ, 0x3c, !UPT ;  /* 0x000000041e067292 */ /* 0x000fc8000f8e3c3f */
[----:B------:R-:W-:-:S03]  /*0a10*/  UISETP.GE.AND UP1, UPT, UR6, URZ, UPT ;  /* 0x0000003f0600728c */ /* 0x000fc6000bf26270 */
[----:B------:R-:W-:Y:S02]  /*0a20*/  @UP2 UIADD3 UR19, UR19, 0x1, URZ ;  /* 0x0000000113132890 */ /* 0x000fe4000fffe03f */
[----:B------:R-:W-:Y:S01]  /*0a30*/  UISETP.NE.AND UP2, UPT, UR4, URZ, UPT ;  /* 0x0000003f0400728c */ /* 0x000fe2000bf45270 */
[----:B------:R-:W-:Y:S02]  /*0a40*/  @UP0 ULDC.64 UR6, c[0x0][0x250] ;  /* 0x0000940000060ab9 */ /* 0x000fe40000000a00 */
[----:B------:R-:W-:-:S03]  /*0a50*/  @UP0 UIMAD.WIDE.U32 UR14, UR9, UR6, URZ ;  /* 0x00000006090e02a5 */ /* 0x000fc6000f8e003f */
[----:B------:R-:W-:Y:S02]  /*0a60*/  @!UP1 UIADD3 UR19, -UR19, URZ, URZ ;  /* 0x0000003f13139290 */ /* 0x000fe4000fffe13f */
[----:B------:R-:W-:-:S03]  /*0a70*/  @UP0 UIMAD UR9, UR9, UR7, URZ ;  /* 0x00000007090902a4 */ /* 0x000fc6000f8e023f */
[----:B------:R-:W-:Y:S01]  /*0a80*/  @!UP2 ULOP3.LUT UR19, URZ, UR4, URZ, 0x33, !UPT ;  /* 0x000000043f13a292 */ /* 0x000fe2000f8e333f */
[----:B------:R-:W-:Y:S01]  /*0a90*/  @UP0 UMOV UR24, UR14 ;  /* 0x0000000e00180c82 */ /* 0x000fe20008000000 */
[----:B------:R-:W-:Y:S02]  /*0aa0*/  @UP0 UIADD3 UR23, UR15, UR9, URZ ;  /* 0x000000090f170290 */ /* 0x000fe4000fffe03f */
[----:B------:R-:W-:Y:S01]  /*0ab0*/  USHF.R.S32.HI UR14, URZ, 0x1f, UR19 ;  /* 0x0000001f3f0e7899 */ /* 0x000fe20008011413 */
[----:B------:R-:W-:Y:S11]  /*0ac0*/  @P0 BRA `(.L_x_100) ;  /* 0x0000000000340947 */ /* 0x000ff60003800000 */
        /* <DEDUP_REMOVED lines=8> */
[----:B------:R-:W-:-:S04]  /*0b50*/  UIMAD UR4, UR4, UR8, URZ ;  /* 0x00000008040472a4 */ /* 0x000fc8000f8e023f */
[----:B------:R-:W-:Y:S02]  /*0b60*/  UIMAD UR4, UR29, UR9, UR4 ;  /* 0x000000091d0472a4 */ /* 0x000fe4000f8e0204 */
[----:B------:R-:W-:-:S04]  /*0b70*/  UIMAD.WIDE.U32 UR8, UR29, UR8, UR34 ;  /* 0x000000081d0872a5 */ /* 0x000fc8000f8e0022 */
[----:B------:R-:W-:-:S03]  /*0b80*/  UIADD3 UR23, UR9, UR4, URZ ;  /* 0x0000000409177290 */ /* 0x000fc6000fffe03f */
[----:B------:R-:W-:-:S09]  /*0b90*/  UMOV UR24, UR8 ;  /* 0x0000000800187c82 */ /* 0x000fd20008000000 */
.L_x_100:
[----:B------:R-:W1:Y:S01]  /*0ba0*/  S2UR UR4, SR_CgaCtaId ;  /* 0x00000000000479c3 */ /* 0x000e620000008800 */
[----:B------:R-:W-:Y:S01]  /*0bb0*/  IMAD R0, R17, UR12, RZ ;  /* 0x0000000c11007c24 */ /* 0x000fe2000f8e02ff */
[----:B------:R-:W-:Y:S01]  /*0bc0*/  IADD3 R2, P0, R168, UR32, RZ ;  /* 0x00000020a8027c10 */ /* 0x000fe2000ff1e0ff */
[C---:B------:R-:W-:Y:S01]  /*0bd0*/  IMAD.WIDE.U32 R4, R16.reuse, UR12, R168 ;  /* 0x0000000c10047c25 */ /* 0x040fe2000f8e00a8 */
[----:B------:R-:W-:Y:S01]  /*0be0*/  UIADD3 UR32, -UR25, UR18, URZ ;  /* 0x0000001219207290 */ /* 0x000fe2000fffe13f */
[C---:B------:R-:W-:Y:S01]  /*0bf0*/  IADD3 R14, R16.reuse, 0x20, RZ ;  /* 0x00000020100e7810 */ /* 0x040fe20007ffe0ff */
[----:B------:R-:W-:Y:S01]  /*0c00*/  ULDC.64 UR8, c[0x0][0x258] ;  /* 0x0000960000087ab9 */ /* 0x000fe20000000a00 */
[----:B------:R-:W-:Y:S01]  /*0c10*/  IMAD R0, R16, UR13, R0 ;  /* 0x0000000d10007c24 */ /* 0x000fe2000f8e0200 */
[----:B------:R-:W-:Y:S01]  /*0c20*/  IADD3 R234, P1, R4, UR22, RZ ;  /* 0x0000001604ea7c10 */ /* 0x000fe2000ff3e0ff */
[----:B------:R-:W-:Y:S01]  /*0c30*/  UIMAD UR15, UR5, UR8, URZ ;  /* 0x00000008050f72a4 */ /* 0x000fe2000f8e023f */
[----:B------:R-:W-:Y:S01]  /*0c40*/  IADD3.X R3, R169, UR10, RZ, P0, !PT ;  /* 0x0000000aa9037c10 */ /* 0x000fe200087fe4ff */
[----:B------:R-:W-:Y:S01]  /*0c50*/  IMAD.U32 R10, RZ, RZ, UR8 ;  /* 0x00000008ff0a7e24 */ /* 0x000fe2000f8e00ff */
[----:B------:R-:W-:Y:S01]  /*0c60*/  IADD3.X R235, R5, UR21, R0, P1, !PT ;  /* 0x0000001505eb7c10 */ /* 0x000fe20008ffe400 */
[----:B------:R-:W-:Y:S01]  /*0c70*/  UIMAD UR15, UR30, UR9, UR15 ;  /* 0x000000091e0f72a4 */ /* 0x000fe2000f8e020f */
[----:B------:R-:W-:Y:S01]  /*0c80*/  ISETP.GE.AND P1, PT, R16, UR32, PT ;  /* 0x0000002010007c0c */ /* 0x000fe2000bf26270 */
[----:B------:R-:W-:Y:S01]  /*0c90*/  ULDC.64 UR10, c[0x0][0x260] ;  /* 0x00009800000a7ab9 */ /* 0x000fe20000000a00 */
[----:B------:R-:W-:Y:S01]  /*0ca0*/  ULDC.64 UR8, c[0x0][0x268] ;  /* 0x00009a0000087ab9 */ /* 0x000fe20000000a00 */
[----:B------:R-:W-:Y:S01]  /*0cb0*/  IMAD.WIDE.U32 R10, R10, UR30, R2 ;  /* 0x0000001e0a0a7c25 */ /* 0x000fe2000f8e0002 */
[----:B------:R-:W-:Y:S01]  /*0cc0*/  UMOV UR33, 0x400 ;  /* 0x0000040000217882 */ /* 0x000fe20000000000 */
[----:B------:R-:W-:Y:S01]  /*0cd0*/  UIMAD UR31, UR14, UR10, URZ ;  /* 0x0000000a0e1f72a4 */ /* 0x000fe2000f8e023f */
[----:B------:R-:W-:Y:S01]  /*0ce0*/  BSSY B0, `(.L_x_101) ;  /* 0x000003d000007945 */ /* 0x000fe20003800000 */
[----:B------:R-:W-:Y:S01]  /*0cf0*/  UIMAD UR14, UR14, UR8, URZ ;  /* 0x000000080e0e72a4 */ /* 0x000fe2000f8e023f */
[C---:B------:R-:W-:Y:S01]  /*0d00*/  VIADD R15, R16.reuse, 0x10 ;  /* 0x00000010100f7836 */ /* 0x040fe20000000000 */
[----:B------:R-:W-:Y:S01]  /*0d10*/  UIMAD UR11, UR19, UR11, UR31 ;  /* 0x0000000b130b72a4 */ /* 0x000fe2000f8e021f */
[----:B------:R-:W-:Y:S01]  /*0d20*/  IADD3 R21, R11, UR15, RZ ;  /* 0x0000000f0b157c10 */ /* 0x000fe2000fffe0ff */
[----:B-1----:R-:W-:Y:S01]  /*0d30*/  ULEA UR4, UR4, UR33, 0x18 ;  /* 0x0000002104047291 */ /* 0x002fe2000f8ec03f */
[----:B------:R-:W-:Y:S01]  /*0d40*/  VIADD R13, R16, 0x30 ;  /* 0x00000030100d7836 */ /* 0x000fe20000000000 */
[----:B------:R-:W-:Y:S01]  /*0d50*/  UIMAD UR31, UR19, UR9, UR14 ;  /* 0x00000009131f72a4 */ /* 0x000fe2000f8e020e */
[----:B------:R-:W-:Y:S01]  /*0d60*/  ISETP.GE.AND P0, PT, R15, UR32, PT ;  /* 0x000000200f007c0c */ /* 0x000fe2000bf06270 */
[----:B------:R-:W-:Y:S01]  /*0d70*/  VIADD R231, R168, 0x40 ;  /* 0x00000040a8e77836 */ /* 0x000fe20000000000 */
[----:B------:R-:W-:Y:S01]  /*0d80*/  ISETP.GE.AND P5, PT, R14, UR32, PT ;  /* 0x000000200e007c0c */ /* 0x000fe2000bfa6270 */
[C---:B------:R-:W-:Y:S01]  /*0d90*/  VIADD R229, R168.reuse, 0xc0 ;  /* 0x000000c0a8e57836 */ /* 0x040fe20000000000 */
[----:B------:R-:W-:Y:S01]  /*0da0*/  IADD3 R230, R168, 0x80, RZ ;  /* 0x00000080a8e67810 */ /* 0x000fe20007ffe0ff */
[----:B------:R-:W-:Y:S01]  /*0db0*/  IMAD.U32 R165, RZ, RZ, UR8 ;  /* 0x00000008ffa57e24 */ /* 0x000fe2000f8e00ff */
[----:B------:R-:W-:-:S02]  /*0dc0*/  MOV R166, UR10 ;  /* 0x0000000a00a67c02 */ /* 0x000fc40008000f00 */
[----:B------:R-:W-:Y:S01]  /*0dd0*/  LEA R228, R228, UR4, 0x1 ;  /* 0x00000004e4e47c11 */ /* 0x000fe2000f8e08ff */
[----:B------:R-:W-:Y:S06]  /*0de0*/  @P1 BRA `(.L_x_102) ;  /* 0x0000000000b01947 */ /* 0x000fec0003800000 */
        /* <DEDUP_REMOVED lines=44> */
.L_x_102:
[----:B------:R-:W-:Y:S05]  /*10b0*/  BSYNC B0 ;  /* 0x0000000000007941 */ /* 0x000fea0003800000 */
.L_x_101:
[----:B------:R-:W-:Y:S01]  /*10c0*/  IMAD R7, R17, UR6, RZ ;  /* 0x0000000611077c24 */ /* 0x000fe2000f8e02ff */
[----:B------:R-:W-:Y:S01]  /*10d0*/  BSSY B0, `(.L_x_103) ;  /* 0x0000035000007945 */ /* 0x000fe20003800000 */
[----:B------:R-:W-:Y:S01]  /*10e0*/  ISETP.GE.AND P6, PT, R13, UR32, PT ;  /* 0x000000200d007c0c */ /* 0x000fe2000bfc6270 */
[----:B------:R-:W-:-:S04]  /*10f0*/  IMAD.WIDE.U32 R18, R16, UR6, R168 ;  /* 0x0000000610127c25 */ /* 0x000fc8000f8e00a8 */
[----:B------:R-:W-:-:S04]  /*1100*/  IMAD.WIDE.U32 R234, R166, UR19, R234 ;  /* 0x00000013a6ea7c25 */ /* 0x000fc8000f8e00ea */
[----:B------:R-:W-:Y:S01]  /*1110*/  IMAD R7, R16, UR7, R7 ;  /* 0x0000000710077c24 */ /* 0x000fe2000f8e0207 */
        /* <DEDUP_REMOVED lines=19> */
[C---:B------:R-:W-:Y:S02]  /*1250*/  @!P3 LEA.HI.X R5, R26.reuse, R5, R0, 0x1, P0 ;  /* 0x000000051a05b211 */ /* 0x040fe400000f0c00 */
[----:B------:R-:W-:Y:S02]  /*1260*/  ISETP.GE.AND P0, PT, R229, UR10, PT ;  /* 0x0000000ae5007c0c */ /* 0x000fe4000bf06270 */
[----:B----4-:R-:W-:-:S04]  /*1270*/  @!P4 LEA R8, P1, R26, R8, 0x1 ;  /* 0x000000081a08c211 */ /* 0x010fc800078208ff */
        /* <DEDUP_REMOVED lines=26> */
.L_x_104:
[----:B------:R-:W-:Y:S05]  /*1420*/  BSYNC B0 ;  /* 0x0000000000007941 */ /* 0x000fea0003800000 */
.L_x_103:
        /* <DEDUP_REMOVED lines=49> */
.L_x_106:
[----:B------:R-:W-:Y:S05]  /*1740*/  BSYNC B0 ;  /* 0x0000000000007941 */ /* 0x000fea0003800000 */
.L_x_105:
        /* <DEDUP_REMOVED lines=48> */
.L_x_108:
[----:B------:R-:W-:Y:S05]  /*1a50*/  BSYNC B0 ;  /* 0x0000000000007941 */ /* 0x000fea0003800000 */
.L_x_107:
[----:B------:R-:W-:Y:S01]  /*1a60*/  ULEA.HI.SX32 UR10, UR20, 0xffffffff, 0x1a ;  /* 0xffffffff140a7891 */ /* 0x000fe2000f8fd23f */
[----:B------:R-:W-:Y:S01]  /*1a70*/  VIADD R237, R235, UR11 ;  /* 0x0000000bebed7c36 */ /* 0x000fe20008000000 */
[----:B------:R-:W-:Y:S01]  /*1a80*/  USHF.L.U32 UR15, UR12, 0x6, URZ ;  /* 0x000000060c0f7899 */ /* 0x000fe2000800063f */
[----:B------:R-:W-:Y:S01]  /*1a90*/  IMAD.MOV.U32 R236, RZ, RZ, R234 ;  /* 0x000000ffffec7224 */ /* 0x000fe200078e00ea */
[----:B------:R-:W-:Y:S01]  /*1aa0*/  UIMAD UR34, UR10, -0x40, UR28 ;  /* 0xffffffc00a2278a4 */ /* 0x000fe2000f8e021c */
[----:B------:R-:W-:Y:S01]  /*1ab0*/  BSSY B0, `(.L_x_109) ;  /* 0x0000032000007945 */ /* 0x000fe20003800000 */
[----:B------:R-:W-:Y:S02]  /*1ac0*/  USHF.L.U64.HI UR14, UR12, 0x6, UR13 ;  /* 0x000000060c0e7899 */ /* 0x000fe4000801020d */
[----:B------:R-:W-:Y:S01]  /*1ad0*/  USHF.R.S32.HI UR35, URZ, 0x1f, UR10 ;  /* 0x0000001f3f237899 */ /* 0x000fe2000801140a */
[----:B--23--:R-:W-:Y:S01]  /*1ae0*/  MOV R5, UR15 ;  /* 0x0000000f00057c02 */ /* 0x00cfe20008000f00 */
[----:B------:R-:W-:Y:S01]  /*1af0*/  UIMAD UR8, UR14, UR10, URZ ;  /* 0x0000000a0e0872a4 */ /* 0x000fe2000f8e023f */
[----:B------:R-:W-:-:S02]  /*1b00*/  ISETP.GE.AND P1, PT, R16, UR34, PT ;  /* 0x0000002210007c0c */ /* 0x000fc4000bf26270 */
[----:B------:R-:W-:Y:S01]  /*1b10*/  ISETP.GE.AND P0, PT, R15, UR34, PT ;  /* 0x000000220f007c0c */ /* 0x000fe2000bf06270 */
[----:B------:R-:W-:Y:S01]  /*1b20*/  UIMAD UR8, UR35, UR15, UR8 ;  /* 0x0000000f230872a4 */ /* 0x000fe2000f8e0208 */
[----:B------:R-:W-:Y:S01]  /*1b30*/  IMAD.WIDE.U32 R20, R5, UR10, R236 ;  /* 0x0000000a05147c25 */ /* 0x000fe2000f8e00ec */
[----:B------:R-:W-:-:S04]  /*1b40*/  ISETP.GE.AND P5, PT, R14, UR34, PT ;  /* 0x000000220e007c0c */ /* 0x000fc8000bfa6270 */
[----:B------:R-:W-:-:S04]  /*1b50*/  VIADD R23, R21, UR8 ;  /* 0x0000000815177c36 */ /* 0x000fc80008000000 */
[----:B------:R-:W-:Y:S05]  /*1b60*/  @P1 BRA `(.L_x_110) ;  /* 0x0000000000981947 */ /* 0x000fea0003800000 */
[----:B------:R-:W-:Y:S02]  /*1b70*/  ULDC UR8, c[0x0][0x2d0] ;  /* 0x0000b40000087ab9 */ /* 0x000fe40000000800 */
[----:B------:R-:W-:Y:S02]  /*1b80*/  ISETP.GE.AND P4, PT, R231, UR8, PT ;  /* 0x00000008e7007c0c */ /* 0x000fe4000bf86270 */
[----:B------:R-:W-:Y:S02]  /*1b90*/  ISETP.GE.AND P6, PT, R168, UR8, PT ;  /* 0x00000008a8007c0c */ /* 0x000fe4000bfc6270 */
[----:B------:R-:W-:-:S09]  /*1ba0*/  ISETP.GE.AND P3, PT, R230, UR8, PT ;  /* 0x00000008e6007c0c */ /* 0x000fd2000bf66270 */
[----:B------:R-:W2:Y:S02]  /*1bb0*/  @!P4 LDC.64 R8, c[0x0][0x218] ;  /* 0x00008600ff08cb82 */ /* 0x000ea40000000a00 */
        /* <DEDUP_REMOVED lines=33> */
.L_x_110:
[----:B------:R-:W-:Y:S05]  /*1dd0*/  BSYNC B0 ;  /* 0x0000000000007941 */ /* 0x000fea0003800000 */
.L_x_109:
[----:B------:R-:W-:Y:S01]  /*1de0*/  USHF.L.U64.HI UR32, UR12, 0x4, UR13 ;  /* 0x000000040c207899 */ /* 0x000fe2000801020d */
[----:B------:R-:W-:Y:S01]  /*1df0*/  BSSY B0, `(.L_x_111) ;  /* 0x000002c000007945 */ /* 0x000fe20003800000 */
[----:B------:R-:W-:Y:S01]  /*1e00*/  USHF.L.U32 UR33, UR12, 0x4, URZ ;  /* 0x000000040c217899 */ /* 0x000fe2000800063f */
[----:B------:R-:W-:Y:S02]  /*1e10*/  ISETP.GE.AND P6, PT, R13, UR34, PT ;  /* 0x000000220d007c0c */ /* 0x000fe4000bfc6270 */
[----:B------:R-:W-:Y:S11]  /*1e20*/  @P0 BRA `(.L_x_112) ;  /* 0x0000000000a00947 */ /* 0x000ff60003800000 */
[----:B------:R-:W-:Y:S01]  /*1e30*/  ULDC UR8, c[0x0][0x2d0] ;  /* 0x0000b40000087ab9 */ /* 0x000fe20000000800 */
[----:B------:R-:W-:Y:S02]  /*1e40*/  IADD3 R4, P0, R20, UR33, RZ ;  /* 0x0000002114047c10 */ /* 0x000fe4000ff1e0ff */
[----:B------:R-:W-:Y:S02]  /*1e50*/  ISETP.GE.AND P3, PT, R231, UR8, PT ;  /* 0x00000008e7007c0c */ /* 0x000fe4000bf66270 */
[----:B------:R-:W-:Y:S02]  /*1e60*/  ISETP.GE.AND P4, PT, R168, UR8, PT ;  /* 0x00000008a8007c0c */ /* 0x000fe4000bf86270 */
[----:B------:R-:W-:Y:S02]  /*1e70*/  ISETP.GE.AND P2, PT, R230, UR8, PT ;  /* 0x00000008e6007c0c */ /* 0x000fe4000bf46270 */
[----:B------:R-:W-:-:S07]  /*1e80*/  IADD3.X R0, R23, UR32, RZ, P0, !PT ;  /* 0x0000002017007c10 */ /* 0x000fce00087fe4ff */
[----:B---3--:R-:W3:Y:S02]  /*1e90*/  @!P3 LDC.64 R8, c[0x0][0x218] ;  /* 0x00008600ff08bb82 */ /* 0x008ee40000000a00 */
[----:B------:R3:W-:Y:S06]  /*1ea0*/  @P4 STS.128 [R228+0x8800], RZ ;  /* 0x008800ffe4004388 */ /* 0x0007ec0000000c00 */
[----:B------:R-:W5:Y:S08]  /*1eb0*/  @!P4 LDC.64 R10, c[0x0][0x218] ;  /* 0x00008600ff0acb82 */ /* 0x000f700000000a00 */
[----:B-12-4-:R-:W1:Y:S01]  /*1ec0*/  @!P2 LDC.64 R2, c[0x0][0x218] ;  /* 0x00008600ff02ab82 */ /* 0x016e620000000a00 */
[----:B---3--:R-:W-:-:S04]  /*1ed0*/  @!P3 LEA R8, P0, R4, R8, 0x1 ;  /* 0x000000080408b211 */ /* 0x008fc800078008ff */
        /* <DEDUP_REMOVED lines=29> */
.L_x_112:
[----:B------:R-:W-:Y:S05]  /*20b0*/  BSYNC B0 ;  /* 0x0000000000007941 */ /* 0x000fea0003800000 */
.L_x_111:
        /* <DEDUP_REMOVED lines=13> */
[----:B--2-4-:R-:W2:Y:S01]  /*2190*/  @!P2 LDC.64 R2, c[0x0][0x218] ;  /* 0x00008600ff02ab82 */ /* 0x014ea20000000a00 */
        /* <DEDUP_REMOVED lines=30> */
.L_x_114:
[----:B------:R-:W-:Y:S05]  /*2380*/  BSYNC B0 ;  /* 0x0000000000007941 */ /* 0x000fea0003800000 */
.L_x_113:
        /* <DEDUP_REMOVED lines=45> */
.L_x_116:
[----:B------:R-:W-:Y:S05]  /*2660*/  BSYNC B0 ;  /* 0x0000000000007941 */ /* 0x000fea0003800000 */
.L_x_115:
[----:B------:R-:W-:Y:S01]  /*2670*/  ULDC.64 UR12, c[0x0][0x3c8] ;  /* 0x0000f200000c7ab9 */ /* 0x000fe20000000a00 */
[----:B------:R-:W0:Y:S01]  /*2680*/  LDGDEPBAR ;  /* 0x00000000000079af */ /* 0x000e220000000000 */
[----:B------:R-:W-:-:S04]  /*2690*/  UISETP.NE.U32.AND UP1, UPT, UR12, URZ, UPT ;  /* 0x0000003f0c00728c */ /* 0x000fc8000bf25070 */
[----:B------:R-:W-:-:S06]  /*26a0*/  UISETP.NE.AND.EX UP1, UPT, UR13, URZ, UPT, UP1 ;  /* 0x0000003f0d00728c */ /* 0x000fcc000bf25310 */
[----:B------:R-:W-:-:S05]  /*26b0*/  PLOP3.LUT P1, PT, PT, PT, UP1, 0x80, 0x0 ;  /* 0x000000000000781c */ /* 0x000fca0003f2f018 */
[----:B------:R-:W-:Y:S01]  /*26c0*/  @UP1 USHF.R.S32.HI UR36, URZ, 0x1f, UR29 ;  /* 0x0000001f3f241899 */ /* 0x000fe2000801141d */
[----:B------:R-:W-:Y:S01]  /*26d0*/  @UP1 ULDC.64 UR8, c[0x0][0x3d0] ;  /* 0x0000f40000081ab9 */ /* 0x000fe20000000a00 */
[----:B------:R-:W-:Y:S02]  /*26e0*/  @UP1 UMOV UR38, UR30 ;  /* 0x0000001e00261c82 */ /* 0x000fe40008000000 */
[----:B------:R-:W-:Y:S01]  /*26f0*/  @UP1 UIMAD UR36, UR36, UR8, URZ ;  /* 0x00000008242412a4 */ /* 0x000fe2000f8e023f */
[----:B------:R-:W-:Y:S01]  /*2700*/  @UP1 UMOV UR39, UR5 ;  /* 0x0000000500271c82 */ /* 0x000fe20008000000 */
[----:B-1-3--:R-:W-:Y:S01]  /*2710*/  LEA.HI R9, R84, R6, RZ, 0x4 ;  /* 0x0000000654097211 */ /* 0x00afe200078f20ff */
[----:B------:R-:W-:Y:S01]  /*2720*/  @UP1 UIMAD.WIDE.U32 UR38, UR29, UR8, UR38 ;  /* 0x000000081d2612a5 */ /* 0x000fe2000f8e0026 */
[----:B------:R-:W-:Y:S01]  /*2730*/  IMAD.SHL.U32 R217, R16, 0x8, RZ ;  /* 0x0000000810d97824 */ /* 0x000fe200078e00ff */
[----:B------:R-:W-:Y:S01]  /*2740*/  @UP1 UIMAD UR9, UR29, UR9, UR36 ;  /* 0x000000091d0912a4 */ /* 0x000fe2000f8e0224 */
[----:B------:R-:W-:-:S04]  /*2750*/  DEPBAR.LE SB0, 0x0 ;  /* 0x000080000000791a */ /* 0x000fc80000000000 */
[----:B------:R-:W-:Y:S02]  /*2760*/  @UP1 ULEA UR12, UP0, UR38, UR12, 0x2 ;  /* 0x0000000c260c1291 */ /* 0x000fe4000f80103f */
[----:B------:R-:W-:Y:S01]  /*2770*/  @UP1 UIADD3 UR9, UR39, UR9, URZ ;  /* 0x0000000927091290 */ /* 0x000fe2000fffe03f */
[----:B------:R-:W-:-:S03]  /*2780*/  @UP1 ULDC UR5, c[0x0][0x2e8] ;  /* 0x0000ba0000051ab9 */ /* 0x000fc60000000800 */
[----:B------:R-:W-:Y:S01]  /*2790*/  @UP1 ULEA.HI.X UR13, UR38, UR13, UR9, 0x2, UP0 ;  /* 0x0000000d260d1291 */ /* 0x000fe200080f1409 */
[----:B--2-4-:R-:W-:-:S05]  /*27a0*/  IMAD.U32 R2, RZ, RZ, UR12 ;  /* 0x0000000cff027e24 */ /* 0x014fca000f8e00ff */
[----:B------:R-:W-:-:S06]  /*27b0*/  IMAD.U32 R3, RZ, RZ, UR13 ;  /* 0x0000000dff037e24 */ /* 0x000fcc000f8e00ff */
[----:B------:R1:W2:Y:S01]  /*27c0*/  @P1 LDG.E R3, desc[UR26][R2.64] ;  /* 0x0000001a02031981 */ /* 0x0002a2000c1e1900 */
[----:B------:R-:W-:Y:S01]  /*27d0*/  SHF.R.S32.HI R4, RZ, 0x4, R9 ;  /* 0x00000004ff047819 */ /* 0x000fe20000011409 */
[----:B------:R-:W-:Y:S01]  /*27e0*/  UIMAD.WIDE.U32 UR8, UR10, UR6, URZ ;  /* 0x000000060a0872a5 */ /* 0x000fe2000f8e003f */
[----:B------:R-:W-:Y:S01]  /*27f0*/  BAR.SYNC.DEFER_BLOCKING 0x0 ;  /* 0x0000000000007b1d */ /* 0x000fe20000010000 */
[----:B------:R-:W-:Y:S02]  /*2800*/  ISETP.GE.AND P3, PT, R16, UR34, PT ;  /* 0x0000002210007c0c */ /* 0x000fe4000bf66270 */
[----:B------:R-:W-:Y:S02]  /*2810*/  IADD3 R232, P0, R18, UR24, RZ ;  /* 0x0000001812e87c10 */ /* 0x000fe4000ff1e0ff */
[----:B------:R-:W-:Y:S01]  /*2820*/  LEA.HI R84, R84, R6, RZ, 0x5 ;  /* 0x0000000654547211 */ /* 0x000fe200078f28ff */
[----:B------:R-:W-:Y:S01]  /*2830*/  BSSY B0, `(.L_x_117) ;  /* 0x0000057000007945 */ /* 0x000fe20003800000 */
[----:B------:R-:W-:-:S02]  /*2840*/  IADD3.X R233, R19, UR23, R7, P0, !PT ;  /* 0x0000001713e97c10 */ /* 0x000fc400087fe407 */
[----:B------:R-:W-:Y:S02]  /*2850*/  SHF.R.S32.HI R7, RZ, 0x5, R84 ;  /* 0x00000005ff077819 */ /* 0x000fe40000011454 */
[----:B------:R-:W-:Y:S01]  /*2860*/  ISETP.GE.AND P0, PT, R15, UR34, PT ;  /* 0x000000220f007c0c */ /* 0x000fe2000bf06270 */
[----:B------:R-:W-:Y:S01]  /*2870*/  IMAD.WIDE.U32 R232, R165, UR19, R232 ;  /* 0x00000013a5e87c25 */ /* 0x000fe2000f8e00e8 */
[----:B------:R-:W-:-:S03]  /*2880*/  ISETP.GE.AND P5, PT, R14, UR34, PT ;  /* 0x000000220e007c0c */ /* 0x000fc6000bfa6270 */
[----:B------:R-:W-:Y:S01]  /*2890*/  VIADD R219, R233, UR31 ;  /* 0x0000001fe9db7c36 */ /* 0x000fe20008000000 */
[C---:B-1----:R-:W-:Y:S02]  /*28a0*/  LOP3.LUT R2, R9.reuse, 0xfffffff0, RZ, 0xc0, !PT ;  /* 0xfffffff009027812 */ /* 0x042fe400078ec0ff */
[----:B------:R-:W-:Y:S01]  /*28b0*/  LEA.HI R9, R9, R4, RZ, 0x1 ;  /* 0x0000000409097211 */ /* 0x000fe200078f08ff */
[----:B------:R1:W-:Y:S02]  /*28c0*/  @P3 STS.128 [R228+0x10000], RZ ;  /* 0x010000ffe4003388 */ /* 0x0003e40000000c00 */
[----:B------:R-:W-:Y:S01]  /*28d0*/  IMAD.IADD R2, R6, 0x1, -R2 ;  /* 0x0000000106027824 */ /* 0x000fe200078e0a02 */
[----:B------:R-:W-:Y:S01]  /*28e0*/  LOP3.LUT R9, R9, 0xfffffffe, RZ, 0xc0, !PT ;  /* 0xfffffffe09097812 */ /* 0x000fe200078ec0ff */
[----:B------:R1:W-:Y:S03]  /*28f0*/  @P3 STS.128 [R228+0x12000], RZ ;  /* 0x012000ffe4003388 */ /* 0x0003e60000000c00 */
[----:B------:R-:W-:Y:S01]  /*2900*/  SHF.R.S32.HI R10, RZ, 0x1f, R2 ;  /* 0x0000001fff0a7819 */ /* 0x000fe20000011402 */
[----:B------:R-:W-:Y:S01]  /*2910*/  IMAD.IADD R9, R4, 0x1, -R9 ;  /* 0x0000000104097824 */ /* 0x000fe200078e0a09 */
[----:B------:R1:W-:Y:S02]  /*2920*/  @P3 STS.128 [R228+0x14000], RZ ;  /* 0x014000ffe4003388 */ /* 0x0003e40000000c00 */
[----:B------:R-:W-:Y:S01]  /*2930*/  LEA.HI R10, R10, R2, RZ, 0x3 ;  /* 0x000000020a0a7211 */ /* 0x000fe200078f18ff */
[----:B------:R-:W-:Y:S01]  /*2940*/  IMAD.SHL.U32 R8, R9, 0x8, RZ ;  /* 0x0000000809087824 */ /* 0x000fe200078e00ff */
[----:B------:R1:W-:Y:S02]  /*2950*/  @P3 STS.128 [R228+0x16000], RZ ;  /* 0x016000ffe4003388 */ /* 0x0003e40000000c00 */
[C---:B------:R-:W-:Y:S01]  /*2960*/  LOP3.LUT R0, R10.reuse, 0xfffffff8, RZ, 0xc0, !PT ;  /* 0xfffffff80a007812 */ /* 0x040fe200078ec0ff */
[----:B------:R-:W-:-:S04]  /*2970*/  IMAD.SHL.U32 R10, R10, 0x40, RZ ;  /* 0x000000400a0a7824 */ /* 0x000fc800078e00ff */
[----:B------:R-:W-:Y:S02]  /*2980*/  IMAD.IADD R0, R2, 0x1, -R0 ;  /* 0x0000000102007824 */ /* 0x000fe400078e0a00 */
[----:B------:R-:W-:Y:S02]  /*2990*/  IMAD.SHL.U32 R2, R12, 0x40, RZ ;  /* 0x000000400c027824 */ /* 0x000fe400078e00ff */
[----:B------:R-:W-:-:S03]  /*29a0*/  IMAD.SHL.U32 R4, R0, 0x40, RZ ;  /* 0x0000004000047824 */ /* 0x000fc600078e00ff */
[----:B------:R-:W-:Y:S02]  /*29b0*/  LOP3.LUT R2, R2, 0x1c0, RZ, 0xc0, !PT ;  /* 0x000001c002027812 */ /* 0x000fe400078ec0ff */
[----:B------:R-:W-:Y:S02]  /*29c0*/  LOP3.LUT R4, R4, 0x1c0, RZ, 0xc0, !PT ;  /* 0x000001c004047812 */ /* 0x000fe400078ec0ff */
[----:B------:R-:W-:Y:S02]  /*29d0*/  LOP3.LUT R217, R2, 0x8, R217, 0xf8, !PT ;  /* 0x0000000802d97812 */ /* 0x000fe400078ef8d9 */
[----:B------:R-:W-:Y:S02]  /*29e0*/  SHF.R.U32.HI R2, RZ, 0x3, R2 ;  /* 0x00000003ff027819 */ /* 0x000fe40000011602 */
[----:B------:R-:W-:Y:S02]  /*29f0*/  LOP3.LUT R8, R4, 0x8, R8, 0xf8, !PT ;  /* 0x0000000804087812 */ /* 0x000fe400078ef808 */
[----:B------:R-:W-:-:S02]  /*2a00*/  LOP3.LUT R217, R217, R2, RZ, 0x3c, !PT ;  /* 0x00000002d9d97212 */ /* 0x000fc400078e3cff */
[----:B------:R-:W2:Y:S01]  /*2a10*/  @P1 MUFU.RCP R2, UR5 ;  /* 0x0000000500021d08 */ /* 0x000ea20008001000 */
[----:B------:R-:W-:Y:S01]  /*2a20*/  SHF.R.U32.HI R4, RZ, 0x3, R4 ;  /* 0x00000003ff047819 */ /* 0x000fe20000011604 */
[----:B------:R-:W-:Y:S01]  /*2a30*/  UIMAD UR5, UR35, UR6, URZ ;  /* 0x00000006230572a4 */ /* 0x000fe2000f8e023f */
[----:B------:R-:W-:Y:S02]  /*2a40*/  IMAD R217, R9, 0x200, R217 ;  /* 0x0000020009d97824 */ /* 0x000fe400078e02d9 */
[----:B------:R-:W-:Y:S01]  /*2a50*/  LOP3.LUT R4, R8, R4, RZ, 0x3c, !PT ;  /* 0x0000000408047212 */ /* 0x000fe200078e3cff */
[----:B------:R-:W-:Y:S01]  /*2a60*/  IMAD.U32 R8, RZ, RZ, UR8 ;  /* 0x00000008ff087e24 */ /* 0x000fe2000f8e00ff */
[----:B------:R-:W-:Y:S01]  /*2a70*/  UIMAD UR5, UR10, UR7, UR5 ;  /* 0x000000070a0572a4 */ /* 0x000fe2000f8e0205 */
[----:B------:R-:W-:Y:S01]  /*2a80*/  IMAD.U32 R9, RZ, RZ, UR9 ;  /* 0x00000009ff097e24 */ /* 0x000fe2000f8e00ff */
[----:B------:R-:W-:Y:S02]  /*2a90*/  LOP3.LUT R4, R4, 0xfffffe00, R10, 0xf8, !PT ;  /* 0xfffffe0004047812 */ /* 0x000fe400078ef80a */
[----:B------:R-:W-:Y:S01]  /*2aa0*/  UIADD3 UR5, UR9, UR5, URZ ;  /* 0x0000000509057290 */ /* 0x000fe2000fffe03f */
[----:B------:R-:W-:-:S02]  /*2ab0*/  LEA R16, P2, R8, R232, 0x6 ;  /* 0x000000e808107211 */ /* 0x000fc400078430ff */
[----:B------:R-:W-:Y:S02]  /*2ac0*/  IMAD R218, R7, 0x400, R4 ;  /* 0x0000040007da7824 */ /* 0x000fe400078e0204 */
[----:B--2---:R-:W-:Y:S01]  /*2ad0*/  @P1 FMUL.FTZ R2, R3, R2 ;  /* 0x0000000203021220 */ /* 0x004fe20000410000 */
[----:B------:R-:W-:Y:S01]  /*2ae0*/  IMAD.U32 R3, RZ, RZ, UR5 ;  /* 0x00000005ff037e24 */ /* 0x000fe2000f8e00ff */
[----:B------:R-:W-:-:S03]  /*2af0*/  UMOV UR5, URZ ;  /* 0x0000003f00057c82 */ /* 0x000fc60008000000 */
[----:B------:R-:W-:Y:S02]  /*2b00*/  @P1 R2UR UR8, R2 ;  /* 0x00000000020812ca */ /* 0x000fe400000e0000 */
[----:B------:R-:W-:-:S11]  /*2b10*/  LEA.HI.X R17, R8, R219, R3, 0x6, P2 ;  /* 0x000000db08117211 */ /* 0x000fd600010f3403 */
[----:B------:R-:W-:Y:S01]  /*2b20*/  @UP1 UMOV UR5, UR8 ;  /* 0x0000000800051c82 */ /* 0x000fe20008000000 */
[----:B-1----:R-:W-:Y:S05]  /*2b30*/  @P3 BRA `(.L_x_118) ;  /* 0x0000000000983947 */ /* 0x002fea0003800000 */
[----:B------:R-:W-:Y:S02]  /*2b40*/  ULDC UR8, c[0x0][0x2d0] ;  /* 0x0000b40000087ab9 */ /* 0x000fe40000000800 */
[----:B------:R-:W-:Y:S02]  /*2b50*/  ISETP.GE.AND P4, PT, R231, UR8, PT ;  /* 0x00000008e7007c0c */ /* 0x000fe4000bf86270 */
[----:B------:R-:W-:Y:S02]  /*2b60*/  ISETP.GE.AND P6, PT, R168, UR8, PT ;  /* 0x00000008a8007c0c */ /* 0x000fe4000bfc6270 */
[----:B------:R-:W-:-:S09]  /*2b70*/  ISETP.GE.AND P3, PT, R230, UR8, PT ;  /* 0x00000008e6007c0c */ /* 0x000fd2000bf66270 */
[----:B------:R-:W1:Y:S02]  /*2b80*/  @!P4 LDC.64 R8, c[0x0][0x220] ;  /* 0x00008800ff08cb82 */ /* 0x000e640000000a00 */
[----:B------:R2:W-:Y:S06]  /*2b90*/  @P6 STS.128 [R228+0x10000], RZ ;  /* 0x010000ffe4006388 */ /* 0x0005ec0000000c00 */
        /* <DEDUP_REMOVED lines=32> */
.L_x_118:
[----:B------:R-:W-:Y:S05]  /*2da0*/  BSYNC B0 ;  /* 0x0000000000007941 */ /* 0x000fea0003800000 */
.L_x_117:
        /* <DEDUP_REMOVED lines=18> */
[----:B--2---:R-:W2:Y:S02]  /*2ed0*/  @!P3 LDC.64 R8, c[0x0][0x220] ;  /* 0x00008800ff08bb82 */ /* 0x004ea40000000a00 */
[----:B------:R4:W-:Y:S06]  /*2ee0*/  @P4 STS.128 [R228+0x10800], RZ ;  /* 0x010800ffe4004388 */ /* 0x0009ec0000000c00 */
[----:B------:R-:W5:Y:S08]  /*2ef0*/  @!P4 LDC.64 R10, c[0x0][0x220] ;  /* 0x00008800ff0acb82 */ /* 0x000f700000000a00 */
[----:B-1----:R-:W1:Y:S01]  /*2f00*/  @!P2 LDC.64 R2, c[0x0][0x220] ;  /* 0x00008800ff02ab82 */ /* 0x002e620000000a00 */
        /* <DEDUP_REMOVED lines=24> */
[----:B----4-:R-:W-:-:S04]  /*3090*/  LEA R2, P0, R14, UR8, 0x1 ;  /* 0x000000080e027c11 */ /* 0x010fc8000f8008ff */
[----:B------:R-:W-:-:S05]  /*30a0*/  LEA.HI.X R3, R14, UR9, R13, 0x1, P0 ;  /* 0x000000090e037c11 */ /* 0x000fca00080f0c0d */
[----:B------:R-:W-:Y:S01]  /*30b0*/  @!PT LDS RZ, [RZ] ;  /* 0x00000000fffff984 */ /* 0x000fe20000000800 */
[----:B------:R-:W-:Y:S01]  /*30c0*/  @!PT LDS RZ, [RZ] ;  /* 0x00000000fffff984 */ /* 0x000fe20000000800 */
[----:B------:R-:W-:Y:S01]  /*30d0*/  @!PT LDS RZ, [RZ] ;  /* 0x00000000fffff984 */ /* 0x000fe20000000800 */
[----:B------:R1:W-:Y:S04]  /*30e0*/  LDGSTS.E.BYPASS.LTC128B.128 [R228+0x16800], desc[UR26][R2.64+0x180] ;  /* 0x1680018002e47fae */ /* 0x0003e8000b901d5a */
.L_x_120:
[----:B------:R-:W-:Y:S05]  /*30f0*/  BSYNC B0 ;  /* 0x0000000000007941 */ /* 0x000fea0003800000 */
.L_x_119:
        /* <DEDUP_REMOVED lines=14> */
[----:B--2-4-:R-:W2:Y:S01]  /*31e0*/  @!P5 LDC.64 R10, c[0x0][0x220] ;  /* 0x00008800ff0adb82 */ /* 0x014ea20000000a00 */
[----:B------:R4:W-:Y:S07]  /*31f0*/  @P5 STS.128 [R228+0x11000], RZ ;  /* 0x011000ffe4005388 */ /* 0x0009ee0000000c00 */
[----:B------:R-:W5:Y:S08]  /*3200*/  @!P4 LDC.64 R8, c[0x0][0x220] ;  /* 0x00008800ff08cb82 */ /* 0x000f700000000a00 */
[----:B-1----:R-:W1:Y:S01]  /*3210*/  @!P2 LDC.64 R2, c[0x0][0x220] ;  /* 0x00008800ff02ab82 */ /* 0x002e620000000a00 */
[----:B--2---:R-:W-:-:S04]  /*3220*/  @!P5 LEA R10, P0, R15, R10, 0x1 ;  /* 0x0000000a0f0ad211 */ /* 0x004fc800078008ff */
[--C-:B------:R-:W-:Y:S02]  /*3230*/  @!P5 LEA.HI.X R11, R15, R11, R13.reuse, 0x1, P0 ;  /* 0x0000000b0f0bd211 */ /* 0x100fe400000f0c0d */
        /* <DEDUP_REMOVED lines=28> */
.L_x_122:
[----:B------:R-:W-:Y:S05]  /*3400*/  BSYNC B0 ;  /* 0x0000000000007941 */ /* 0x000fea0003800000 */
.L_x_121:
        /* <DEDUP_REMOVED lines=14> */
[----:B--2-4-:R-:W2:Y:S01]  /*34f0*/  @!P5 LDC.64 R10, c[0x0][0x220] ;  /* 0x00008800ff0adb82 */ /* 0x014ea20000000a00 */
[----:B------:R4:W-:Y:S07]  /*3500*/  @P5 STS.128 [R228+0x11800], RZ ;  /* 0x011800ffe4005388 */ /* 0x0009ee0000000c00 */
[----:B------:R-:W5:Y:S08]  /*3510*/  @!P4 LDC.64 R8, c[0x0][0x220] ;  /* 0x00008800ff08cb82 */ /* 0x000f700000000a00 */
[----:B-1----:R-:W1:Y:S01]  /*3520*/  @!P2 LDC.64 R2, c[0x0][0x220] ;  /* 0x00008800ff02ab82 */ /* 0x002e620000000a00 */
        /* <DEDUP_REMOVED lines=30> */
.L_x_124:
[----:B------:R-:W-:Y:S05]  /*3710*/  BSYNC B0 ;  /* 0x0000000000007941 */ /* 0x000fea0003800000 */
.L_x_123:
[----:B------:R-:W-:Y:S01]  /*3720*/  LDSM.16.M88.4 R44, [R218] ;  /* 0x00000000da2c783b */ /* 0x000fe20000000200 */
[----:B------:R-:W-:Y:S01]  /*3730*/  R2P PR, R12, 0x6 ;  /* 0x000000060c007804 */ /* 0x000fe20000000000 */
[----:B-12-4-:R-:W-:Y:S01]  /*3740*/  IMAD.MOV.U32 R2, RZ, RZ, 0x10 ;  /* 0x00000010ff027424 */ /* 0x016fe200078e00ff */
        /* <DEDUP_REMOVED lines=9> */
[----:B------:R-:W4:Y:S01]  /*37e0*/  LDSM.16.M88.4 R60, [R217+0x9000] ;  /* 0x00900000d93c783b */ /* 0x000f220000000200 */
[----:B------:R-:W-:-:S02]  /*37f0*/  IMAD R216, R2, 0x2, R218 ;  /* 0x0000000202d87824 */ /* 0x000fc400078e02da */
[----:B------:R-:W-:Y:S01]  /*3800*/  @P1 VIADD R215, R3, 0xffffffe0 ;  /* 0xffffffe003d71836 */ /* 0x000fe20000000000 */
[----:B------:R-:W5:Y:S01]  /*3810*/  LDSM.16.M88.4 R40, [R217+0x9800] ;  /* 0x00980000d928783b */ /* 0x000f620000000200 */
[----:B------:R-:W-:Y:S01]  /*3820*/  IMAD.MOV.U32 R3, RZ, RZ, 0x40 ;  /* 0x00000040ff037424 */ /* 0x000fe200078e00ff */
[----:B------:R-:W-:Y:S01]  /*3830*/  SEL R0, R0, 0xffffffe0, !P0 ;  /* 0xffffffe000007807 */ /* 0x000fe20004000000 */
[C---:B------:R-:W-:Y:S01]  /*3840*/  VIADD R207, R215.reuse, 0x800 ;  /* 0x00000800d7cf7836 */ /* 0x040fe20000000000 */
[----:B------:R-:W-:Y:S01]  /*3850*/  LDSM.16.M88.4 R8, [R216] ;  /* 0x00000000d808783b */ /* 0x000fe20000000200 */
[----:B------:R-:W-:Y:S01]  /*3860*/  VIADD R206, R215, 0x1000 ;  /* 0x00001000d7ce7836 */ /* 0x000fe20000000000 */
[----:B------:R-:W-:Y:S01]  /*3870*/  SEL R3, R3, 0xffffffc0, !P2 ;  /* 0xffffffc003037807 */ /* 0x000fe20005000000 */
[C---:B------:R-:W-:Y:S01]  /*3880*/  IMAD R214, R0.reuse, 0x2, R218 ;  /* 0x0000000200d67824 */ /* 0x040fe200078e02da */
[----:B------:R-:W3:Y:S01]  /*3890*/  LDSM.16.M88.4 R12, [R215] ;  /* 0x00000000d70c783b */ /* 0x000ee20000000200 */
[----:B------:R-:W-:-:S02]  /*38a0*/  IMAD R213, R0, 0x2, R216 ;  /* 0x0000000200d57824 */ /* 0x000fc400078e02d8 */
[----:B------:R-:W-:Y:S01]  /*38b0*/  IMAD.IADD R211, R217, 0x1, R3 ;  /* 0x00000001d9d37824 */ /* 0x000fe200078e0203 */
[----:B------:R-:W3:Y:S01]  /*38c0*/  LDSM.16.M88.4 R36, [R215+0x800] ;  /* 0x00080000d724783b */ /* 0x000ee20000000200 */
[----:B------:R-:W-:Y:S01]  /*38d0*/  IMAD.IADD R204, R3, 0x1, R215 ;  /* 0x0000000103cc7824 */ /* 0x000fe200078e02d7 */
[----:B------:R-:W-:Y:S01]  /*38e0*/  LOP3.LUT R3, R84, 0xffffffe0, RZ, 0xc0, !PT ;  /* 0xffffffe054037812 */ /* 0x000fe200078ec0ff */
[C---:B------:R-:W-:Y:S01]  /*38f0*/  VIADD R205, R215.reuse, 0x1800 ;  /* 0x00001800d7cd7836 */ /* 0x040fe20000000000 */
[----:B------:R-:W3:Y:S01]  /*3900*/  LDSM.16.M88.4 R32, [R215+0x1000] ;  /* 0x00100000d720783b */ /* 0x000ee20000000200 */
[----:B------:R-:W-:Y:S02]  /*3910*/  VIADD R203, R215, 0x2000 ;  /* 0x00002000d7cb7836 */ /* 0x000fe40000000000 */
[C---:B------:R-:W-:Y:S01]  /*3920*/  IMAD.IADD R3, R6.reuse, 0x1, -R3 ;  /* 0x0000000106037824 */ /* 0x040fe200078e0a03 */
[----:B------:R-:W3:Y:S01]  /*3930*/  LDSM.16.M88.4 R72, [R215+0x1800] ;  /* 0x00180000d748783b */ /* 0x000ee20000000200 */
[----:B------:R-:W-:-:S02]  /*3940*/  IMAD.SHL.U32 R6, R6, 0x2, RZ ;  /* 0x0000000206067824 */ /* 0x000fc400078e00ff */
[C---:B------:R-:W-:Y:S01]  /*3950*/  VIADD R202, R215.reuse, 0x2800 ;  /* 0x00002800d7ca7836 */ /* 0x040fe20000000000 */
[----:B------:R-:W-:Y:S01]  /*3960*/  LDSM.16.M88.4 R52, [R214] ;  /* 0x00000000d634783b */ /* 0x000fe20000000200 */
[C---:B------:R-:W-:Y:S02]  /*3970*/  VIADD R201, R215.reuse, 0x3000 ;  /* 0x00003000d7c97836 */ /* 0x040fe40000000000 */
[C---:B------:R-:W-:Y:S01]  /*3980*/  VIADD R200, R215.reuse, 0x3800 ;  /* 0x00003800d7c87836 */ /* 0x040fe20000000000 */
[C---:B-1----:R-:W-:Y:S01]  /*3990*/  HMMA.16816.F32.BF16 R28, R44.reuse, R24, RZ ;  /* 0x000000182c1c723c */ /* 0x042fe200000418ff */
[----:B------:R-:W1:Y:S01]  /*39a0*/  LDSM.16.M88.4 R68, [R211+0x8000] ;  /* 0x00800000d344783b */ /* 0x000e620000000200 */
[C---:B------:R-:W-:Y:S02]  /*39b0*/  VIADD R199, R215.reuse, 0x4000 ;  /* 0x00004000d7c77836 */ /* 0x040fe40000000000 */
[C---:B------:R-:W-:Y:S01]  /*39c0*/  VIADD R198, R215.reuse, 0x4800 ;  /* 0x00004800d7c67836 */ /* 0x040fe20000000000 */
[----:B------:R-:W-:Y:S01]  /*39d0*/  LDSM.16.M88.4 R76, [R211+0x9800] ;  /* 0x00980000d34c783b */ /* 0x000fe20000000200 */
[----:B------:R-:W-:Y:S01]  /*39e0*/  HMMA.16816.F32.BF16 R24, R44, R26, RZ ;  /* 0x0000001a2c18723c */ /* 0x000fe200000418ff */
[----:B------:R-:W-:-:S02]  /*39f0*/  VIADD R197, R215, 0x5000 ;  /* 0x00005000d7c57836 */ /* 0x000fc40000000000 */
[----:B------:R-:W-:Y:S01]  /*3a00*/  LDSM.16.M88.4 R48, [R213] ;  /* 0x00000000d530783b */ /* 0x000fe20000000200 */
[C---:B------:R-:W-:Y:S02]  /*3a10*/  VIADD R196, R215.reuse, 0x5800 ;  /* 0x00005800d7c47836 */ /* 0x040fe40000000000 */
[C---:B--2---:R-:W-:Y:S01]  /*3a20*/  HMMA.16816.F32.BF16 R20, R44.reuse, R16, RZ ;  /* 0x000000102c14723c */ /* 0x044fe200000418ff */
[----:B------:R-:W-:Y:S01]  /*3a30*/  LDSM.16.M88.4 R80, [R204+0x3800] ;  /* 0x00380000cc50783b */ /* 0x000fe20000000200 */
[C---:B------:R-:W-:Y:S02]  /*3a40*/  VIADD R195, R215.reuse, 0x6000 ;  /* 0x00006000d7c37836 */ /* 0x040fe40000000000 */
[C---:B------:R-:W-:Y:S01]  /*3a50*/  VIADD R194, R215.reuse, 0x6800 ;  /* 0x00006800d7c27836 */ /* 0x040fe20000000000 */
[----:B------:R-:W0:Y:S01]  /*3a60*/  LDGDEPBAR ;  /* 0x00000000000079af */ /* 0x000e220000000000 */
[----:B----4-:R-:W-:Y:S01]  /*3a70*/  HMMA.16816.F32.BF16 R64, R44, R60, RZ ;  /* 0x0000003c2c40723c */ /* 0x010fe200000418ff */
[----:B------:R-:W-:-:S02]  /*3a80*/  VIADD R193, R215, 0x7000 ;  /* 0x00007000d7c17836 */ /* 0x000fc40000000000 */
[----:B------:R-:W-:-:S03]  /*3a90*/  VIADD R192, R215, 0x7800 ;  /* 0x00007800d7c07836 */ /* 0x000fc60000000000 */
[C---:B------:R-:W-:Y:S06]  /*3aa0*/  HMMA.16816.F32.BF16 R16, R44.reuse, R18, RZ ;  /* 0x000000122c10723c */ /* 0x040fec00000418ff */
[C---:B------:R-:W-:Y:S06]  /*3ab0*/  HMMA.16816.F32.BF16 R60, R44.reuse, R62, RZ ;  /* 0x0000003e2c3c723c */ /* 0x040fec00000418ff */
[C---:B-----5:R-:W-:Y:S06]  /*3ac0*/  HMMA.16816.F32.BF16 R56, R44.reuse, R40, RZ ;  /* 0x000000282c38723c */ /* 0x060fec00000418ff */
[----:B------:R-:W-:Y:S01]  /*3ad0*/  HMMA.16816.F32.BF16 R44, R44, R42, RZ ;  /* 0x0000002a2c2c723c */ /* 0x000fe200000418ff */
[----:B------:R-:W-:Y:S05]  /*3ae0*/  LDSM.16.M88.4 R40, [R211+0x9000] ;  /* 0x00900000d328783b */ /* 0x000fea0000000200 */
[C---:B---3--:R-:W-:Y:S06]  /*3af0*/  HMMA.16816.F32.BF16 R28, R8.reuse, R12, R28 ;  /* 0x0000000c081c723c */ /* 0x048fec000004181c */
[C---:B------:R-:W-:Y:S01]  /*3b00*/  HMMA.16816.F32.BF16 R24, R8.reuse, R14, R24 ;  /* 0x0000000e0818723c */ /* 0x040fe20000041818 */
[----:B------:R-:W2:Y:S05]  /*3b10*/  LDSM.16.M88.4 R12, [R211+0x8800] ;  /* 0x00880000d30c783b */ /* 0x000eaa0000000200 */
[C---:B------:R-:W-:Y:S06]  /*3b20*/  HMMA.16816.F32.BF16 R20, R8.reuse, R36, R20 ;  /* 0x000000240814723c */ /* 0x040fec0000041814 */
[C---:B------:R-:W-:Y:S01]  /*3b30*/  HMMA.16816.F32.BF16 R16, R8.reuse, R38, R16 ;  /* 0x000000260810723c */ /* 0x040fe20000041810 */
[----:B------:R-:W3:Y:S05]  /*3b40*/  LDSM.16.M88.4 R36, [R204] ;  /* 0x00000000cc24783b */ /* 0x000eea0000000200 */
[C---:B------:R-:W-:Y:S06]  /*3b50*/  HMMA.16816.F32.BF16 R64, R8.reuse, R32, R64 ;  /* 0x000000200840723c */ /* 0x040fec0000041840 */
[C---:B------:R-:W-:Y:S01]  /*3b60*/  HMMA.16816.F32.BF16 R60, R8.reuse, R34, R60 ;  /* 0x00000022083c723c */ /* 0x040fe2000004183c */
[----:B------:R-:W4:Y:S05]  /*3b70*/  LDSM.16.M88.4 R32, [R204+0x800] ;  /* 0x00080000cc20783b */ /* 0x000f2a0000000200 */
[C---:B------:R-:W-:Y:S06]  /*3b80*/  HMMA.16816.F32.BF16 R56, R8.reuse, R72, R56 ;  /* 0x000000480838723c */ /* 0x040fec0000041838 */
[----:B------:R-:W-:Y:S01]  /*3b90*/  HMMA.16816.F32.BF16 R44, R8, R74, R44 ;  /* 0x0000004a082c723c */ /* 0x000fe2000004182c */
[----:B------:R-:W5:Y:S04]  /*3ba0*/  LDSM.16.M88.4 R8, [R204+0x1000] ;  /* 0x00100000cc08783b */ /* 0x000f680000000200 */
[----:B------:R-:W5:Y:S01]  /*3bb0*/  LDSM.16.M88.4 R72, [R204+0x1800] ;  /* 0x00180000cc48783b */ /* 0x000f620000000200 */
        /* <DEDUP_REMOVED lines=11> */
[----:B------:R-:W2:Y:S04]  /*3c70*/  LDSM.16.M88.4 R44, [R217+0xb000] ;  /* 0x00b00000d92c783b */ /* 0x000ea80000000200 */
[----:B------:R-:W2:Y:S01]  /*3c80*/  LDSM.16.M88.4 R76, [R217+0xb800] ;  /* 0x00b80000d94c783b */ /* 0x000ea20000000200 */
[C---:B---3--:R-:W-:Y:S06]  /*3c90*/  HMMA.16816.F32.BF16 R28, R48.reuse, R36, R28 ;  /* 0x00000024301c723c */ /* 0x048fec000004181c */
[C---:B------:R-:W-:Y:S01]  /*3ca0*/  HMMA.16816.F32.BF16 R24, R48.reuse, R38, R24 ;  /* 0x000000263018723c */ /* 0x040fe20000041818 */
[----:B------:R-:W-:Y:S05]  /*3cb0*/  LDSM.16.M88.4 R36, [R215+0x2800] ;  /* 0x00280000d724783b */ /* 0x000fea0000000200 */
[C---:B----4-:R-:W-:Y:S06]  /*3cc0*/  HMMA.16816.F32.BF16 R20, R48.reuse, R32, R20 ;  /* 0x000000203014723c */ /* 0x050fec0000041814 */
[C---:B------:R-:W-:Y:S01]  /*3cd0*/  HMMA.16816.F32.BF16 R16, R48.reuse, R34, R16 ;  /* 0x000000223010723c */ /* 0x040fe20000041810 */
[----:B------:R-:W-:Y:S05]  /*3ce0*/  LDSM.16.M88.4 R32, [R215+0x2000] ;  /* 0x00200000d720783b */ /* 0x000fea0000000200 */
[C---:B-----5:R-:W-:Y:S06]  /*3cf0*/  HMMA.16816.F32.BF16 R64, R48.reuse, R8, R64 ;  /* 0x000000083040723c */ /* 0x060fec0000041840 */
[C---:B------:R-:W-:Y:S01]  /*3d00*/  HMMA.16816.F32.BF16 R60, R48.reuse, R10, R60 ;  /* 0x0000000a303c723c */ /* 0x040fe2000004183c */
[----:B------:R-:W3:Y:S05]  /*3d10*/  LDSM.16.M88.4 R8, [R216+0x2000] ;  /* 0x00200000d808783b */ /* 0x000eea0000000200 */
[C---:B------:R-:W-:Y:S06]  /*3d20*/  HMMA.16816.F32.BF16 R56, R48.reuse, R72, R56 ;  /* 0x000000483038723c */ /* 0x040fec0000041838 */
[----:B------:R-:W-:Y:S01]  /*3d30*/  HMMA.16816.F32.BF16 R52, R48, R74, R52 ;  /* 0x0000004a3034723c */ /* 0x000fe20000041834 */
[----:B------:R-:W-:Y:S04]  /*3d40*/  LDSM.16.M88.4 R72, [R215+0x3800] ;  /* 0x00380000d748783b */ /* 0x000fe80000000200 */
[----:B------:R-:W-:Y:S01]  /*3d50*/  LDSM.16.M88.4 R48, [R211+0xa000] ;  /* 0x00a00000d330783b */ /* 0x000fe20000000200 */
[C---:B-1----:R-:W-:Y:S06]  /*3d60*/  HMMA.16816.F32.BF16 R28, R68.reuse, R12, R28 ;  /* 0x0000000c441c723c */ /* 0x042fec000004181c */
[C---:B------:R-:W-:Y:S01]  /*3d70*/  HMMA.16816.F32.BF16 R24, R68.reuse, R14, R24 ;  /* 0x0000000e4418723c */ /* 0x040fe20000041818 */
[----:B------:R-:W1:Y:S05]  /*3d80*/  LDSM.16.M88.4 R12, [R215+0x3000] ;  /* 0x00300000d70c783b */ /* 0x000e6a0000000200 */
[C---:B--2---:R-:W-:Y:S06]  /*3d90*/  HMMA.16816.F32.BF16 R20, R68.reuse, R40, R20 ;  /* 0x000000284414723c */ /* 0x044fec0000041814 */
[C---:B------:R-:W-:Y:S01]  /*3da0*/  HMMA.16816.F32.BF16 R16, R68.reuse, R42, R16 ;  /* 0x0000002a4410723c */ /* 0x040fe20000041810 */
[----:B------:R-:W2:Y:S05]  /*3db0*/  LDSM.16.M88.4 R40, [R214+0x2000] ;  /* 0x00200000d628783b */ /* 0x000eaa0000000200 */
[C---:B------:R-:W-:Y:S06]  /*3dc0*/  HMMA.16816.F32.BF16 R64, R68.reuse, R44, R64 ;  /* 0x0000002c4440723c */ /* 0x040fec0000041840 */
[C---:B------:R-:W-:Y:S01]  /*3dd0*/  HMMA.16816.F32.BF16 R60, R68.reuse, R46, R60 ;  /* 0x0000002e443c723c */ /* 0x040fe2000004183c */
[----:B------:R-:W4:Y:S05]  /*3de0*/  LDSM.16.M88.4 R44, [R211+0xa800] ;  /* 0x00a80000d32c783b */ /* 0x000f2a0000000200 */
        /* <DEDUP_REMOVED lines=9> */
[----:B------:R-:W5:Y:S05]  /*3e80*/  LDSM.16.M88.4 R36, [R204+0x2000] ;  /* 0x00200000cc24783b */ /* 0x000f6a0000000200 */
[C---:B-1----:R-:W-:Y:S06]  /*3e90*/  HMMA.16816.F32.BF16 R64, R8.reuse, R12, R64 ;  /* 0x0000000c0840723c */ /* 0x042fec0000041840 */
[C---:B------:R-:W-:Y:S01]  /*3ea0*/  HMMA.16816.F32.BF16 R60, R8.reuse, R14, R60 ;  /* 0x0000000e083c723c */ /* 0x040fe2000004183c */
[----:B------:R-:W1:Y:S05]  /*3eb0*/  LDSM.16.M88.4 R12, [R204+0x2800] ;  /* 0x00280000cc0c783b */ /* 0x000e6a0000000200 */
[C---:B------:R-:W-:Y:S06]  /*3ec0*/  HMMA.16816.F32.BF16 R56, R8.reuse, R72, R56 ;  /* 0x000000480838723c */ /* 0x040fec0000041838 */
[----:B------:R-:W-:Y:S01]  /*3ed0*/  HMMA.16816.F32.BF16 R52, R8, R74, R52 ;  /* 0x0000004a0834723c */ /* 0x000fe20000041834 */
[----:B------:R-:W1:Y:S04]  /*3ee0*/  LDSM.16.M88.4 R8, [R204+0x3000] ;  /* 0x00300000cc08783b */ /* 0x000e680000000200 */
[----:B------:R-:W-:Y:S01]  /*3ef0*/  LDSM.16.M88.4 R72, [R216+0x4000] ;  /* 0x00400000d848783b */ /* 0x000fe20000000200 */
[C---:B--2---:R-:W-:Y:S06]  /*3f00*/  HMMA.16816.F32.BF16 R28, R40.reuse, R48, R28 ;  /* 0x00000030281c723c */ /* 0x044fec000004181c */
[C---:B------:R-:W-:Y:S01]  /*3f10*/  HMMA.16816.F32.BF16 R24, R40.reuse, R50, R24 ;  /* 0x000000322818723c */ /* 0x040fe20000041818 */
[----:B------:R-:W-:Y:S05]  /*3f20*/  LDSM.16.M88.4 R48, [R217+0xc000] ;  /* 0x00c00000d930783b */ /* 0x000fea0000000200 */
[C---:B----4-:R-:W-:Y:S06]  /*3f30*/  HMMA.16816.F32.BF16 R20, R40.reuse, R44, R20 ;  /* 0x0000002c2814723c */ /* 0x050fec0000041814 */
        /* <DEDUP_REMOVED lines=8> */
[----:B------:R-:W4:Y:S01]  /*3fc0*/  LDSM.16.M88.4 R68, [R217+0xd800] ;  /* 0x00d80000d944783b */ /* 0x000f220000000200 */
[C---:B-----5:R-:W-:Y:S06]  /*3fd0*/  HMMA.16816.F32.BF16 R28, R76.reuse, R36, R28 ;  /* 0x000000244c1c723c */ /* 0x060fec000004181c */
[C---:B------:R-:W-:Y:S01]  /*3fe0*/  HMMA.16816.F32.BF16 R24, R76.reuse, R38, R24 ;  /* 0x000000264c18723c */ /* 0x040fe20000041818 */
[----:B------:R-:W5:Y:S05]  /*3ff0*/  LDSM.16.M88.4 R36, [R215+0x4000] ;  /* 0x00400000d724783b */ /* 0x000f6a0000000200 */
[C---:B-1----:R-:W-:Y:S06]  /*4000*/  HMMA.16816.F32.BF16 R20, R76.reuse, R12, R20 ;  /* 0x0000000c4c14723c */ /* 0x042fec0000041814 */
[C---:B------:R-:W-:Y:S01]  /*4010*/  HMMA.16816.F32.BF16 R16, R76.reuse, R14, R16 ;  /* 0x0000000e4c10723c */ /* 0x040fe20000041810 */
[----:B------:R-:W1:Y:S05]  /*4020*/  LDSM.16.M88.4 R12, [R215+0x4800] ;  /* 0x00480000d70c783b */ /* 0x000e6a0000000200 */
[C---:B------:R-:W-:Y:S06]  /*4030*/  HMMA.16816.F32.BF16 R64, R76.reuse, R8, R64 ;  /* 0x000000084c40723c */ /* 0x040fec0000041840 */
        /* <DEDUP_REMOVED lines=8> */
[----:B------:R-:W-:Y:S05]  /*40c0*/  LDSM.16.M88.4 R48, [R211+0xc000] ;  /* 0x00c00000d330783b */ /* 0x000fea0000000200 */
[C---:B------:R-:W-:Y:S06]  /*40d0*/  HMMA.16816.F32.BF16 R20, R32.reuse, R44, R20 ;  /* 0x0000002c2014723c */ /* 0x040fec0000041814 */
[C---:B------:R-:W-:Y:S01]  /*40e0*/  HMMA.16816.F32.BF16 R16, R32.reuse, R46, R16 ;  /* 0x0000002e2010723c */ /* 0x040fe20000041810 */
[----:B------:R-:W-:Y:S05]  /*40f0*/  LDSM.16.M88.4 R44, [R211+0xc800] ;  /* 0x00c80000d32c783b */ /* 0x000fea0000000200 */
[C---:B---3--:R-:W-:Y:S06]  /*4100*/  HMMA.16816.F32.BF16 R64, R32.reuse, R40, R64 ;  /* 0x000000282040723c */ /* 0x048fec0000041840 */
[C---:B------:R-:W-:Y:S01]  /*4110*/  HMMA.16816.F32.BF16 R60, R32.reuse, R42, R60 ;  /* 0x0000002a203c723c */ /* 0x040fe2000004183c */
[----:B------:R-:W2:Y:S05]  /*4120*/  LDSM.16.M88.4 R40, [R214+0x4000] ;  /* 0x00400000d628783b */ /* 0x000eaa0000000200 */
[C---:B----4-:R-:W-:Y:S06]  /*4130*/  HMMA.16816.F32.BF16 R56, R32.reuse, R68, R56 ;  /* 0x000000442038723c */ /* 0x050fec0000041838 */
[----:B------:R-:W-:Y:S01]  /*4140*/  HMMA.16816.F32.BF16 R52, R32, R70, R52 ;  /* 0x000000462034723c */ /* 0x000fe20000041834 */
[----:B------:R-:W3:Y:S04]  /*4150*/  LDSM.16.M88.4 R32, [R211+0xd000] ;  /* 0x00d00000d320783b */ /* 0x000ee80000000200 */
[----:B------:R-:W-:Y:S01]  /*4160*/  LDSM.16.M88.4 R68, [R213+0x4000] ;  /* 0x00400000d544783b */ /* 0x000fe20000000200 */
[C---:B-----5:R-:W-:Y:S06]  /*4170*/  HMMA.16816.F32.BF16 R28, R72.reuse, R36, R28 ;  /* 0x00000024481c723c */ /* 0x060fec000004181c */
[C---:B------:R-:W-:Y:S01]  /*4180*/  HMMA.16816.F32.BF16 R24, R72.reuse, R38, R24 ;  /* 0x000000264818723c */ /* 0x040fe20000041818 */
[----:B------:R-:W4:Y:S05]  /*4190*/  LDSM.16.M88.4 R36, [R204+0x4000] ;  /* 0x00400000cc24783b */ /* 0x000f2a0000000200 */
[C---:B-1----:R-:W-:Y:S06]  /*41a0*/  HMMA.16816.F32.BF16 R20, R72.reuse, R12, R20 ;  /* 0x0000000c4814723c */ /* 0x042fec0000041814 */
[C---:B------:R-:W-:Y:S01]  /*41b0*/  HMMA.16816.F32.BF16 R16, R72.reuse, R14, R16 ;  /* 0x0000000e4810723c */ /* 0x040fe20000041810 */
[----:B------:R-:W1:Y:S05]  /*41c0*/  LDSM.16.M88.4 R12, [R204+0x4800] ;  /* 0x00480000cc0c783b */ /* 0x000e6a0000000200 */
[C---:B------:R-:W-:Y:S06]  /*41d0*/  HMMA.16816.F32.BF16 R64, R72.reuse, R8, R64 ;  /* 0x000000084840723c */ /* 0x040fec0000041840 */
[----:B------:R-:W-:Y:S01]  /*41e0*/  HMMA.16816.F32.BF16 R60, R72, R10, R60 ;  /* 0x0000000a483c723c */ /* 0x000fe2000004183c */
[----:B------:R-:W5:Y:S05]  /*41f0*/  LDSM.16.M88.4 R8, [R204+0x5000] ;  /* 0x00500000cc08783b */ /* 0x000f6a0000000200 */
[----:B--2---:R-:W-:Y:S06]  /*4200*/  HMMA.16816.F32.BF16 R28, R40, R48, R28 ;  /* 0x00000030281c723c */ /* 0x004fec000004181c */
[----:B------:R-:W-:Y:S06]  /*4210*/  HMMA.16816.F32.BF16 R56, R72, R80, R56 ;  /* 0x000000504838723c */ /* 0x000fec0000041838 */
[----:B------:R-:W-:Y:S01]  /*4220*/  HMMA.16816.F32.BF16 R24, R40, R50, R24 ;  /* 0x000000322818723c */ /* 0x000fe20000041818 */
[----:B------:R-:W-:Y:S05]  /*4230*/  LDSM.16.M88.4 R48, [R217+0xe000] ;  /* 0x00e00000d930783b */ /* 0x000fea0000000200 */
[----:B------:R-:W-:Y:S01]  /*4240*/  HMMA.16816.F32.BF16 R52, R72, R82, R52 ;  /* 0x000000524834723c */ /* 0x000fe20000041834 */
[----:B------:R-:W-:Y:S05]  /*4250*/  LDSM.16.M88.4 R72, [R204+0x5800] ;  /* 0x00580000cc48783b */ /* 0x000fea0000000200 */
[C---:B------:R-:W-:Y:S06]  /*4260*/  HMMA.16816.F32.BF16 R20, R40.reuse, R44, R20 ;  /* 0x0000002c2814723c */ /* 0x040fec0000041814 */
[C---:B------:R-:W-:Y:S01]  /*4270*/  HMMA.16816.F32.BF16 R16, R40.reuse, R46, R16 ;  /* 0x0000002e2810723c */ /* 0x040fe20000041810 */
[----:B------:R-:W-:Y:S05]  /*4280*/  LDSM.16.M88.4 R44, [R217+0xe800] ;  /* 0x00e80000d92c783b */ /* 0x000fea0000000200 */
[C---:B---3--:R-:W-:Y:S06]  /*4290*/  HMMA.16816.F32.BF16 R64, R40.reuse, R32, R64 ;  /* 0x000000202840723c */ /* 0x048fec0000041840 */
[----:B------:R-:W-:Y:S01]  /*42a0*/  HMMA.16816.F32.BF16 R60, R40, R34, R60 ;  /* 0x00000022283c723c */ /* 0x000fe2000004183c */
[----:B------:R-:W2:Y:S05]  /*42b0*/  LDSM.16.M88.4 R32, [R218+0x6000] ;  /* 0x00600000da20783b */ /* 0x000eaa0000000200 */
[----:B----4-:R-:W-:Y:S06]  /*42c0*/  HMMA.16816.F32.BF16 R28, R68, R36, R28 ;  /* 0x00000024441c723c */ /* 0x010fec000004181c */
[----:B------:R-:W-:Y:S06]  /*42d0*/  HMMA.16816.F32.BF16 R56, R40, R76, R56 ;  /* 0x0000004c2838723c */ /* 0x000fec0000041838 */
[----:B------:R-:W-:Y:S01]  /*42e0*/  HMMA.16816.F32.BF16 R24, R68, R38, R24 ;  /* 0x000000264418723c */ /* 0x000fe20000041818 */
[----:B------:R-:W-:Y:S05]  /*42f0*/  LDSM.16.M88.4 R36, [R217+0xf800] ;  /* 0x00f80000d924783b */ /* 0x000fea0000000200 */
[----:B------:R-:W-:Y:S01]  /*4300*/  HMMA.16816.F32.BF16 R52, R40, R78, R52 ;  /* 0x0000004e2834723c */ /* 0x000fe20000041834 */
[----:B------:R-:W-:Y:S04]  /*4310*/  LDSM.16.M88.4 R76, [R216+0x6000] ;  /* 0x00600000d84c783b */ /* 0x000fe80000000200 */
[----:B------:R-:W-:Y:S01]  /*4320*/  LDSM.16.M88.4 R40, [R217+0xf000] ;  /* 0x00f00000d928783b */ /* 0x000fe20000000200 */
[C---:B-1----:R-:W-:Y:S06]  /*4330*/  HMMA.16816.F32.BF16 R20, R68.reuse, R12, R20 ;  /* 0x0000000c4414723c */ /* 0x042fec0000041814 */
[C---:B------:R-:W-:Y:S01]  /*4340*/  HMMA.16816.F32.BF16 R16, R68.reuse, R14, R16 ;  /* 0x0000000e4410723c */ /* 0x040fe20000041810 */
[----:B------:R-:W1:Y:S05]  /*4350*/  LDSM.16.M88.4 R12, [R215+0x6000] ;  /* 0x00600000d70c783b */ /* 0x000e6a0000000200 */
[C---:B-----5:R-:W-:Y:S06]  /*4360*/  HMMA.16816.F32.BF16 R64, R68.reuse, R8, R64 ;  /* 0x000000084440723c */ /* 0x060fec0000041840 */
[----:B------:R-:W-:Y:S01]  /*4370*/  HMMA.16816.F32.BF16 R60, R68, R10, R60 ;  /* 0x0000000a443c723c */ /* 0x000fe2000004183c */
[----:B------:R-:W3:Y:S05]  /*4380*/  LDSM.16.M88.4 R8, [R215+0x6800] ;  /* 0x00680000d708783b */ /* 0x000eea0000000200 */
[----:B--2---:R-:W-:Y:S06]  /*4390*/  HMMA.16816.F32.BF16 R28, R32, R48, R28 ;  /* 0x00000030201c723c */ /* 0x004fec000004181c */
[----:B------:R-:W-:Y:S06]  /*43a0*/  HMMA.16816.F32.BF16 R56, R68, R72, R56 ;  /* 0x000000484438723c */ /* 0x000fec0000041838 */
[C---:B------:R-:W-:Y:S01]  /*43b0*/  HMMA.16816.F32.BF16 R24, R32.reuse, R50, R24 ;  /* 0x000000322018723c */ /* 0x040fe20000041818 */
[----:B------:R-:W-:Y:S05]  /*43c0*/  LDSM.16.M88.4 R48, [R214+0x6000] ;  /* 0x00600000d630783b */ /* 0x000fea0000000200 */
[C---:B------:R-:W-:Y:S06]  /*43d0*/  HMMA.16816.F32.BF16 R20, R32.reuse, R44, R20 ;  /* 0x0000002c2014723c */ /* 0x040fec0000041814 */
[----:B------:R-:W-:Y:S01]  /*43e0*/  HMMA.16816.F32.BF16 R16, R32, R46, R16 ;  /* 0x0000002e2010723c */ /* 0x000fe20000041810 */
[----:B------:R-:W2:Y:S05]  /*43f0*/  LDSM.16.M88.4 R44, [R211+0xe000] ;  /* 0x00e00000d32c783b */ /* 0x000eaa0000000200 */
[----:B------:R-:W-:Y:S01]  /*4400*/  HMMA.16816.F32.BF16 R52, R68, R74, R52 ;  /* 0x0000004a4434723c */ /* 0x000fe20000041834 */
[----:B------:R-:W4:Y:S04]  /*4410*/  LDSM.16.M88.4 R68, [R215+0x7800] ;  /* 0x00780000d744783b */ /* 0x000f280000000200 */
[----:B------:R-:W5:Y:S01]  /*4420*/  LDSM.16.M88.4 R72, [R215+0x7000] ;  /* 0x00700000d748783b */ /* 0x000f620000000200 */
[----:B-1----:R-:W-:Y:S06]  /*4430*/  HMMA.16816.F32.BF16 R28, R76, R12, R28 ;  /* 0x0000000c4c1c723c */ /* 0x002fec000004181c */
[----:B------:R-:W-:Y:S06]  /*4440*/  HMMA.16816.F32.BF16 R56, R32, R36, R56 ;  /* 0x000000242038723c */ /* 0x000fec0000041838 */
[----:B------:R-:W-:Y:S01]  /*4450*/  HMMA.16816.F32.BF16 R24, R76, R14, R24 ;  /* 0x0000000e4c18723c */ /* 0x000fe20000041818 */
[----:B------:R-:W-:Y:S05]  /*4460*/  LDSM.16.M88.4 R12, [R204+0x6000] ;  /* 0x00600000cc0c783b */ /* 0x000fea0000000200 */
[C---:B------:R-:W-:Y:S06]  /*4470*/  HMMA.16816.F32.BF16 R60, R32.reuse, R42, R60 ;  /* 0x0000002a203c723c */ /* 0x040fec000004183c */
[C---:B------:R-:W-:Y:S01]  /*4480*/  HMMA.16816.F32.BF16 R64, R32.reuse, R40, R64 ;  /* 0x000000282040723c */ /* 0x040fe20000041840 */
[----:B------:R-:W-:Y:S05]  /*4490*/  LDSM.16.M88.4 R40, [R211+0xe800] ;  /* 0x00e80000d328783b */ /* 0x000fea0000000200 */
[----:B------:R-:W-:Y:S01]  /*44a0*/  HMMA.16816.F32.BF16 R52, R32, R38, R52 ;  /* 0x000000262034723c */ /* 0x000fe20000041834 */
[----:B------:R-:W1:Y:S04]  /*44b0*/  LDSM.16.M88.4 R32, [R211+0xf800] ;  /* 0x00f80000d320783b */ /* 0x000e680000000200 */
[----:B------:R-:W-:Y:S01]  /*44c0*/  LDSM.16.M88.4 R36, [R211+0xf000] ;  /* 0x00f00000d324783b */ /* 0x000fe20000000200 */
[C---:B---3--:R-:W-:Y:S06]  /*44d0*/  HMMA.16816.F32.BF16 R20, R76.reuse, R8, R20 ;  /* 0x000000084c14723c */ /* 0x048fec0000041814 */
[----:B------:R-:W-:Y:S01]  /*44e0*/  HMMA.16816.F32.BF16 R16, R76, R10, R16 ;  /* 0x0000000a4c10723c */ /* 0x000fe20000041810 */
[----:B------:R-:W3:Y:S05]  /*44f0*/  LDSM.16.M88.4 R8, [R213+0x6000] ;  /* 0x00600000d508783b */ /* 0x000eea0000000200 */
[----:B--2---:R-:W-:Y:S06]  /*4500*/  HMMA.16816.F32.BF16 R28, R48, R44, R28 ;  /* 0x0000002c301c723c */ /* 0x004fec000004181c */
[----:B----4-:R-:W-:Y:S06]  /*4510*/  HMMA.16816.F32.BF16 R56, R76, R68, R56 ;  /* 0x000000444c38723c */ /* 0x010fec0000041838 */
[----:B------:R-:W-:Y:S01]  /*4520*/  HMMA.16816.F32.BF16 R44, R48, R46, R24 ;  /* 0x0000002e302c723c */ /* 0x000fe20000041818 */
[----:B------:R-:W2:Y:S05]  /*4530*/  LDSM.16.M88.4 R24, [R204+0x7000] ;  /* 0x00700000cc18783b */ /* 0x000eaa0000000200 */
[C---:B-----5:R-:W-:Y:S06]  /*4540*/  HMMA.16816.F32.BF16 R60, R76.reuse, R74, R60 ;  /* 0x0000004a4c3c723c */ /* 0x060fec000004183c */
[----:B------:R-:W-:Y:S01]  /*4550*/  HMMA.16816.F32.BF16 R68, R76, R70, R52 ;  /* 0x000000464c44723c */ /* 0x000fe20000041834 */
[----:B------:R-:W4:Y:S05]  /*4560*/  LDSM.16.M88.4 R52, [R204+0x6800] ;  /* 0x00680000cc34783b */ /* 0x000f2a0000000200 */
[----:B-1----:R-:W-:Y:S06]  /*4570*/  HMMA.16816.F32.BF16 R56, R48, R32, R56 ;  /* 0x000000203038723c */ /* 0x002fec0000041838 */
[----:B---3--:R-:W-:Y:S01]  /*4580*/  HMMA.16816.F32.BF16 R28, R8, R12, R28 ;  /* 0x0000000c081c723c */ /* 0x008fe2000004181c */
[----:B------:R-:W-:-:S04]  /*4590*/  SHF.R.S32.HI R32, RZ, 0x1f, R3 ;  /* 0x0000001fff207819 */ /* 0x000fc80000011403 */
[----:B------:R-:W-:Y:S01]  /*45a0*/  LEA.HI R32, R32, R3, RZ, 0x2 ;  /* 0x0000000320207211 */ /* 0x000fe200078f10ff */
[----:B------:R-:W-:Y:S01]  /*45b0*/  HMMA.16816.F32.BF16 R44, R8, R14, R44 ;  /* 0x0000000e082c723c */ /* 0x000fe2000004182c */
[----:B------:R-:W1:Y:S01]  /*45c0*/  LDSM.16.M88.4 R12, [R204+0x7800] ;  /* 0x00780000cc0c783b */ /* 0x000e620000000200 */
[----:B------:R-:W-:Y:S01]  /*45d0*/  LOP3.LUT R3, R6, 0x6, RZ, 0xc0, !PT ;  /* 0x0000000606037812 */ /* 0x000fe200078ec0ff */
[----:B------:R-:W-:Y:S01]  /*45e0*/  IMAD.U32 R6, RZ, RZ, UR10 ;  /* 0x0000000aff067e24 */ /* 0x000fe2000f8e00ff */
[----:B------:R-:W-:Y:S01]  /*45f0*/  SHF.R.S32.HI R32, RZ, 0x2, R32 ;  /* 0x00000002ff207819 */ /* 0x000fe20000011420 */
[----:B------:R-:W-:-:S04]  /*4600*/  DEPBAR.LE SB0, 0x0 ;  /* 0x000080000000791a */ /* 0x000fc80000000000 */
[----:B------:R-:W-:Y:S01]  /*4610*/  HMMA.16816.F32.BF16 R60, R48, R38, R60 ;  /* 0x00000026303c723c */ /* 0x000fe2000004183c */
[----:B------:R-:W-:Y:S02]  /*4620*/  IMAD R167, R7, 0x10, R32 ;  /* 0x0000001007a77824 */ /* 0x000fe400078e0220 */
[----:B------:R-:W-:Y:S02]  /*4630*/  IMAD.U32 R7, RZ, RZ, UR28 ;  /* 0x0000001cff077e24 */ /* 0x000fe4000f8e00ff */
[----:B------:R-:W-:Y:S01]  /*4640*/  VIADD R167, R167, UR25 ;  /* 0x00000019a7a77c36 */ /* 0x000fe20008000000 */
[----:B------:R-:W-:Y:S01]  /*4650*/  HMMA.16816.F32.BF16 R64, R76, R72, R64 ;  /* 0x000000484c40723c */ /* 0x000fe20000041840 */
[----:B------:R-:W-:-:S03]  /*4660*/  IMAD R6, R6, 0x40, R3 ;  /* 0x0000004006067824 */ /* 0x000fc600078e0203 */
[----:B------:R-:W-:Y:S01]  /*4670*/  IADD3 R7, R7, -UR18, R167 ;  /* 0x8000001207077c10 */ /* 0x000fe2000fffe0a7 */
[C---:B------:R-:W-:Y:S01]  /*4680*/  VIADD R38, R6.reuse, 0x10 ;  /* 0x0000001006267836 */ /* 0x040fe20000000000 */
[C---:B------:R-:W-:Y:S01]  /*4690*/  HMMA.16816.F32.BF16 R16, R48.reuse, R42, R16 ;  /* 0x0000002a3010723c */ /* 0x040fe20000041810 */
[C---:B------:R-:W-:Y:S01]  /*46a0*/  VIADD R3, R6.reuse, 0x9 ;  /* 0x0000000906037836 */ /* 0x040fe20000000000 */
[----:B------:R-:W-:Y:S02]  /*46b0*/  ISETP.GE.AND P2, PT, R6, UR28, PT ;  /* 0x0000001c06007c0c */ /* 0x000fe4000bf46270 */
[----:B------:R-:W-:Y:S01]  /*46c0*/  ISETP.GE.AND P5, PT, R38, UR28, PT ;  /* 0x0000001c26007c0c */ /* 0x000fe2000bfa6270 */
[----:B------:R-:W-:Y:S01]  /*46d0*/  IMAD.IADD R33, R7, 0x1, -R3 ;  /* 0x0000000107217824 */ /* 0x000fe200078e0a03 */
[----:B------:R-:W-:Y:S01]  /*46e0*/  HMMA.16816.F32.BF16 R20, R48, R40, R20 ;  /* 0x000000283014723c */ /* 0x000fe20000041814 */
[----:B------:R-:W-:Y:S01]  /*46f0*/  ISETP.GE.AND P6, PT, R3, UR28, PT ;  /* 0x0000001c03007c0c */ /* 0x000fe2000bfc6270 */
[----:B------:R-:W-:-:S02]  /*4700*/  VIADD R43, R6, 0x31 ;  /* 0x00000031062b7836 */ /* 0x000fc40000000000 */
[----:B------:R-:W-:Y:S01]  /*4710*/  IABS R33, R33 ;  /* 0x0000002100217213 */ /* 0x000fe20000000000 */
[C---:B------:R-:W-:Y:S01]  /*4720*/  VIADD R42, R6.reuse, 0x38 ;  /* 0x00000038062a7836 */ /* 0x040fe20000000000 */
[----:B--2---:R-:W-:Y:S01]  /*4730*/  HMMA.16816.F32.BF16 R60, R8, R26, R60 ;  /* 0x0000001a083c723c */ /* 0x004fe2000004183c */
[----:B------:R-:W-:Y:S01]  /*4740*/  VIADD R40, R6, 0x39 ;  /* 0x0000003906287836 */ /* 0x000fe20000000000 */
[----:B------:R-:W-:-:S04]  /*4750*/  I2FP.F32.S32 R33, R33 ;  /* 0x0000002100217245 */ /* 0x000fc80000201400 */
[----:B------:R-:W-:Y:S01]  /*4760*/  HMMA.16816.F32.BF16 R64, R48, R36, R64 ;  /* 0x000000243040723c */ /* 0x000fe20000041840 */
[C---:B------:R-:W-:Y:S02]  /*4770*/  VIADD R26, R6.reuse, 0x1 ;  /* 0x00000001061a7836 */ /* 0x040fe40000000000 */
[----:B------:R-:W-:Y:S01]  /*4780*/  FFMA.FTZ R33, R33, -UR5, R45 ;  /* 0x8000000521217c23 */ /* 0x000fe2000801002d */
[C---:B------:R-:W-:Y:S02]  /*4790*/  IMAD.IADD R27, R7.reuse, 0x1, -R6 ;  /* 0x00000001071b7824 */ /* 0x040fe400078e0a06 */
[----:B------:R-:W-:Y:S01]  /*47a0*/  IMAD.IADD R32, R7, 0x1, -R26 ;  /* 0x0000000107207824 */ /* 0x000fe200078e0a1a */
[----:B----4-:R-:W-:Y:S01]  /*47b0*/  HMMA.16816.F32.BF16 R16, R8, R54, R16 ;  /* 0x000000360810723c */ /* 0x010fe20000041810 */
[C---:B------:R-:W-:Y:S01]  /*47c0*/  VIADD R36, R6.reuse, 0x18 ;  /* 0x0000001806247836 */ /* 0x040fe20000000000 */
[----:B------:R-:W-:Y:S01]  /*47d0*/  IABS R27, R27 ;  /* 0x0000001b001b7213 */ /* 0x000fe20000000000 */
[----:B------:R-:W-:Y:S01]  /*47e0*/  VIADD R37, R6, 0x11 ;  /* 0x0000001106257836 */ /* 0x000fe20000000000 */
[----:B------:R-:W-:-:S02]  /*47f0*/  IABS R32, R32 ;  /* 0x0000002000207213 */ /* 0x000fc40000000000 */
[----:B------:R-:W-:Y:S01]  /*4800*/  HMMA.16816.F32.BF16 R20, R8, R52, R20 ;  /* 0x000000340814723c */ /* 0x000fe20000041814 */
[----:B------:R-:W-:Y:S02]  /*4810*/  I2FP.F32.S32 R27, R27 ;  /* 0x0000001b001b7245 */ /* 0x000fe40000201400 */
[----:B------:R-:W-:Y:S02]  /*4820*/  I2FP.F32.S32 R32, R32 ;  /* 0x0000002000207245 */ /* 0x000fe40000201400 */
[----:B------:R-:W-:Y:S01]  /*4830*/  ISETP.GE.AND P1, PT, R26, UR28, PT ;  /* 0x0000001c1a007c0c */ /* 0x000fe2000bf26270 */
[----:B------:R-:W-:Y:S01]  /*4840*/  HMMA.16816.F32.BF16 R68, R48, R34, R68 ;  /* 0x000000223044723c */ /* 0x000fe20000041844 */
[----:B------:R-:W-:Y:S01]  /*4850*/  FFMA.FTZ R27, R27, -UR5, R28 ;  /* 0x800000051b1b7c23 */ /* 0x000fe2000801001c */
[----:B------:R-:W-:Y:S01]  /*4860*/  FFMA.FTZ R32, R32, -UR5, R29 ;  /* 0x8000000520207c23 */ /* 0x000fe2000801001d */
[----:B------:R-:W-:Y:S01]  /*4870*/  IMAD.IADD R29, R7, 0x1, -R37 ;  /* 0x00000001071d7824 */ /* 0x000fe200078e0a25 */
[----:B------:R-:W-:-:S02]  /*4880*/  ISETP.GE.AND P3, PT, R36, UR28, PT ;  /* 0x0000001c24007c0c */ /* 0x000fc4000bf66270 */
[C---:B-1----:R-:W-:Y:S01]  /*4890*/  HMMA.16816.F32.BF16 R56, R8.reuse, R12, R56 ;  /* 0x0000000c0838723c */ /* 0x042fe20000041838 */
[----:B------:R-:W-:Y:S01]  /*48a0*/  VIADD R35, R6, 0x19 ;  /* 0x0000001906237836 */ /* 0x000fe20000000000 */
[----:B------:R-:W-:Y:S02]  /*48b0*/  IABS R29, R29 ;  /* 0x0000001d001d7213 */ /* 0x000fe40000000000 */
[----:B------:R-:W-:Y:S01]  /*48c0*/  ISETP.GE.AND P4, PT, R37, UR28, PT ;  /* 0x0000001c25007c0c */ /* 0x000fe2000bf86270 */
[C---:B------:R-:W-:Y:S01]  /*48d0*/  IMAD.IADD R28, R7.reuse, 0x1, -R35 ;  /* 0x00000001071c7824 */ /* 0x040fe200078e0a23 */
[----:B------:R-:W-:Y:S01]  /*48e0*/  HMMA.16816.F32.BF16 R64, R8, R24, R64 ;  /* 0x000000180840723c */ /* 0x000fe20000041840 */
[C---:B------:R-:W-:Y:S01]  /*48f0*/  IMAD.IADD R12, R7.reuse, 0x1, -R36 ;  /* 0x00000001070c7824 */ /* 0x040fe200078e0a24 */
[----:B------:R-:W-:Y:S01]  /*4900*/  I2FP.F32.S32 R29, R29 ;  /* 0x0000001d001d7245 */ /* 0x000fe20000201400 */
[----:B------:R-:W-:Y:S01]  /*4910*/  IMAD.IADD R13, R7, 0x1, -R38 ;  /* 0x00000001070d7824 */ /* 0x000fe200078e0a26 */
[----:B------:R-:W-:-:S02]  /*4920*/  IABS R28, R28 ;  /* 0x0000001c001c7213 */ /* 0x000fc40000000000 */
[----:B------:R-:W-:Y:S01]  /*4930*/  IABS R12, R12 ;  /* 0x0000000c000c7213 */ /* 0x000fe20000000000 */
[----:B------:R-:W-:Y:S01]  /*4940*/  VIADD R24, R7, 0x8 ;  /* 0x0000000807187836 */ /* 0x000fe20000000000 */
[----:B------:R-:W-:Y:S01]  /*4950*/  IABS R13, R13 ;  /* 0x0000000d000d7213 */ /* 0x000fe20000000000 */
[----:B------:R-:W-:Y:S01]  /*4960*/  VIADD R25, R6, 0x8 ;  /* 0x0000000806197836 */ /* 0x000fe20000000000 */
[----:B------:R-:W-:Y:S01]  /*4970*/  I2FP.F32.S32 R12, R12 ;  /* 0x0000000c000c7245 */ /* 0x000fe20000201400 */
[----:B------:R-:W-:Y:S01]  /*4980*/  FFMA.FTZ R21, R29, -UR5, R21 ;  /* 0x800000051d157c23 */ /* 0x000fe20008010015 */
[----:B------:R-:W-:Y:S01]  /*4990*/  I2FP.F32.S32 R13, R13 ;  /* 0x0000000d000d7245 */ /* 0x000fe20000201400 */
[----:B------:R-:W-:Y:S01]  /*49a0*/  IMAD.IADD R26, R24, 0x1, -R26 ;  /* 0x00000001181a7824 */ /* 0x000fe200078e0a1a */
[----:B------:R-:W-:Y:S01]  /*49b0*/  I2FP.F32.S32 R28, R28 ;  /* 0x0000001c001c7245 */ /* 0x000fe20000201400 */
[----:B------:R-:W-:Y:S01]  /*49c0*/  FFMA.FTZ R12, R12, -UR5, R16 ;  /* 0x800000050c0c7c23 */ /* 0x000fe20008010010 */
[----:B------:R-:W-:-:S02]  /*49d0*/  IMAD.IADD R34, R7, 0x1, -R25 ;  /* 0x0000000107227824 */ /* 0x000fc400078e0a19 */
[----:B------:R-:W-:Y:S01]  /*49e0*/  FFMA.FTZ R13, R13, -UR5, R20 ;  /* 0x800000050d0d7c23 */ /* 0x000fe20008010014 */
[----:B------:R-:W-:Y:S02]  /*49f0*/  IMAD.IADD R20, R24, 0x1, -R6 ;  /* 0x0000000118147824 */ /* 0x000fe400078e0a06 */
[----:B------:R-:W-:Y:S01]  /*4a00*/  FFMA.FTZ R16, R28, -UR5, R17 ;  /* 0x800000051c107c23 */ /* 0x000fe20008010011 */
[----:B------:R-:W-:Y:S01]  /*4a10*/  VIADD R17, R6, 0x20 ;  /* 0x0000002006117836 */ /* 0x000fe20000000000 */
[----:B------:R-:W-:Y:S01]  /*4a20*/  ISETP.GE.AND P0, PT, R25, UR28, PT ;  /* 0x0000001c19007c0c */ /* 0x000fe2000bf06270 */
[C---:B------:R-:W-:Y:S01]  /*4a30*/  IMAD.IADD R28, R24.reuse, 0x1, -R3 ;  /* 0x00000001181c7824 */ /* 0x040fe200078e0a03 */
[----:B------:R-:W-:Y:S01]  /*4a40*/  IABS R20, R20 ;  /* 0x0000001400147213 */ /* 0x000fe20000000000 */
[----:B------:R-:W-:Y:S01]  /*4a50*/  IMAD.IADD R29, R7, 0x1, -R17 ;  /* 0x00000001071d7824 */ /* 0x000fe200078e0a11 */
[----:B------:R-:W-:Y:S01]  /*4a60*/  IABS R26, R26 ;  /* 0x0000001a001a7213 */ /* 0x000fe20000000000 */
[C---:B------:R-:W-:Y:S01]  /*4a70*/  IMAD.IADD R25, R24.reuse, 0x1, -R25 ;  /* 0x0000000118197824 */ /* 0x040fe200078e0a19 */
[----:B------:R-:W-:Y:S01]  /*4a80*/  I2FP.F32.S32 R20, R20 ;  /* 0x0000001400147245 */ /* 0x000fe20000201400 */
[C---:B------:R-:W-:Y:S01]  /*4a90*/  IMAD.IADD R36, R24.reuse, 0x1, -R36 ;  /* 0x0000000118247824 */ /* 0x040fe200078e0a24 */
[----:B------:R-:W-:Y:S01]  /*4aa0*/  IABS R3, R29 ;  /* 0x0000001d00037213 */ /* 0x000fe20000000000 */
[----:B------:R-:W-:Y:S01]  /*4ab0*/  IMAD.IADD R37, R24, 0x1, -R37 ;  /* 0x0000000118257824 */ /* 0x000fe200078e0a25 */
[----:B------:R-:W-:Y:S01]  /*4ac0*/  I2FP.F32.S32 R26, R26 ;  /* 0x0000001a001a7245 */ /* 0x000fe20000201400 */
[----:B------:R-:W-:Y:S01]  /*4ad0*/  FFMA.FTZ R20, R20, -UR5, R30 ;  /* 0x8000000514147c23 */ /* 0x000fe2000801001e */
[----:B------:R-:W-:Y:S01]  /*4ae0*/  I2FP.F32.S32 R3, R3 ;  /* 0x0000000300037245 */ /* 0x000fe20000201400 */
[----:B------:R-:W-:Y:S01]  /*4af0*/  IMAD.IADD R38, R24, 0x1, -R38 ;  /* 0x0000000118267824 */ /* 0x000fe200078e0a26 */
[----:B------:R-:W-:Y:S01]  /*4b00*/  IABS R34, R34 ;  /* 0x0000002200227213 */ /* 0x000fe20000000000 */
[----:B------:R-:W-:Y:S01]  /*4b10*/  FFMA.FTZ R26, R26, -UR5, R31 ;  /* 0x800000051a1a7c23 */ /* 0x000fe2000801001f */
[----:B------:R-:W-:Y:S01]  /*4b20*/  IABS R25, R25 ;  /* 0x0000001900197213 */ /* 0x000fe20000000000 */
[----:B------:R-:W-:Y:S01]  /*4b30*/  FFMA.FTZ R64, R3, -UR5, R64 ;  /* 0x8000000503407c23 */ /* 0x000fe20008010040 */
[----:B------:R-:W-:Y:S01]  /*4b40*/  IABS R36, R36 ;  /* 0x0000002400247213 */ /* 0x000fe20000000000 */
[----:B------:R-:W-:Y:S01]  /*4b50*/  HMMA.16816.F32.BF16 R68, R8, R14, R68 ;  /* 0x0000000e0844723c */ /* 0x000fe20000041844 */
[----:B------:R-:W-:-:S02]  /*4b60*/  I2FP.F32.S32 R34, R34 ;  /* 0x0000002200227245 */ /* 0x000fc40000201400 */
[----:B------:R-:W-:Y:S02]  /*4b70*/  I2FP.F32.S32 R25, R25 ;  /* 0x0000001900197245 */ /* 0x000fe40000201400 */
[----:B------:R-:W-:Y:S01]  /*4b80*/  I2FP.F32.S32 R36, R36 ;  /* 0x0000002400247245 */ /* 0x000fe20000201400 */
[----:B------:R-:W-:Y:S01]  /*4b90*/  FFMA.FTZ R34, R34, -UR5, R44 ;  /* 0x8000000522227c23 */ /* 0x000fe2000801002c */
[----:B------:R-:W-:Y:S01]  /*4ba0*/  FSEL R3, R27, -INF , !P2 ;  /* 0xff8000001b037808 */ /* 0x000fe20005000000 */
[----:B------:R-:W-:Y:S01]  /*4bb0*/  FFMA.FTZ R29, R25, -UR5, R46 ;  /* 0x80000005191d7c23 */ /* 0x000fe2000801002e */
[----:B------:R-:W-:Y:S01]  /*4bc0*/  FSEL R31, R20, -INF , !P2 ;  /* 0xff800000141f7808 */ /* 0x000fe20005000000 */
[----:B------:R-:W-:Y:S01]  /*4bd0*/  FFMA.FTZ R39, R36, -UR5, R18 ;  /* 0x8000000524277c23 */ /* 0x000fe20008010012 */
[----:B------:R-:W-:Y:S01]  /*4be0*/  ISETP.GE.AND P2, PT, R35, UR28, PT ;  /* 0x0000001c23007c0c */ /* 0x000fe2000bf46270 */
[----:B------:R-:W-:Y:S01]  /*4bf0*/  IMAD.IADD R35, R24, 0x1, -R35 ;  /* 0x0000000118237824 */ /* 0x000fe200078e0a23 */
[----:B------:R-:W-:Y:S01]  /*4c00*/  FSEL R32, R32, -INF , !P1 ;  /* 0xff80000020207808 */ /* 0x000fe20004800000 */
[----:B------:R-:W-:Y:S01]  /*4c10*/  VIADD R36, R6, 0x21 ;  /* 0x0000002106247836 */ /* 0x000fe20000000000 */
[----:B------:R-:W-:Y:S01]  /*4c20*/  FSEL R30, R26, -INF , !P1 ;  /* 0xff8000001a1e7808 */ /* 0x000fe20004800000 */
[----:B------:R-:W-:Y:S01]  /*4c30*/  VIADD R18, R6, 0x29 ;  /* 0x0000002906127836 */ /* 0x000fe20000000000 */
[----:B------:R-:W-:Y:S01]  /*4c40*/  ISETP.GE.AND P1, PT, R17, UR28, PT ;  /* 0x0000001c11007c0c */ /* 0x000fe2000bf26270 */
[----:B------:R-:W-:Y:S01]  /*4c50*/  IMAD.IADD R17, R24, 0x1, -R17 ;  /* 0x0000000118117824 */ /* 0x000fe200078e0a11 */
[----:B------:R-:W-:Y:S01]  /*4c60*/  IABS R35, R35 ;  /* 0x0000002300237213 */ /* 0x000fe20000000000 */
[C---:B------:R-:W-:Y:S01]  /*4c70*/  IMAD.IADD R27, R7.reuse, 0x1, -R36 ;  /* 0x00000001071b7824 */ /* 0x040fe200078e0a24 */
[----:B------:R-:W-:Y:S01]  /*4c80*/  IABS R37, R37 ;  /* 0x0000002500257213 */ /* 0x000fe20000000000 */
[----:B------:R-:W-:Y:S01]  /*4c90*/  VIADD R44, R6, 0x30 ;  /* 0x00000030062c7836 */ /* 0x000fe20000000000 */
[----:B------:R-:W-:Y:S01]  /*4ca0*/  IABS R38, R38 ;  /* 0x0000002600267213 */ /* 0x000fe20000000000 */
[----:B------:R-:W-:Y:S01]  /*4cb0*/  IMAD.IADD R25, R7, 0x1, -R18 ;  /* 0x0000000107197824 */ /* 0x000fe200078e0a12 */
[----:B------:R-:W-:-:S02]  /*4cc0*/  FSEL R34, R34, -INF , !P0 ;  /* 0xff80000022227808 */ /* 0x000fc40004000000 */
[----:B------:R-:W-:Y:S02]  /*4cd0*/  FSEL R29, R29, -INF , !P0 ;  /* 0xff8000001d1d7808 */ /* 0x000fe40004000000 */
[----:B------:R-:W-:Y:S02]  /*4ce0*/  IABS R28, R28 ;  /* 0x0000001c001c7213 */ /* 0x000fe40000000000 */
[----:B------:R-:W-:Y:S01]  /*4cf0*/  ISETP.GE.AND P0, PT, R36, UR28, PT ;  /* 0x0000001c24007c0c */ /* 0x000fe2000bf06270 */
[----:B------:R-:W-:Y:S01]  /*4d00*/  IMAD.IADD R36, R24, 0x1, -R36 ;  /* 0x0000000118247824 */ /* 0x000fe200078e0a24 */
[----:B------:R-:W-:Y:S02]  /*4d10*/  IABS R17, R17 ;  /* 0x0000001100117213 */ /* 0x000fe40000000000 */
[----:B------:R-:W-:Y:S02]  /*4d20*/  I2FP.F32.S32 R35, R35 ;  /* 0x0000002300237245 */ /* 0x000fe40000201400 */
[----:B------:R-:W-:-:S02]  /*4d30*/  I2FP.F32.S32 R37, R37 ;  /* 0x0000002500257245 */ /* 0x000fc40000201400 */
[----:B------:R-:W-:Y:S01]  /*4d40*/  I2FP.F32.S32 R38, R38 ;  /* 0x0000002600267245 */ /* 0x000fe20000201400 */
[----:B------:R-:W-:Y:S01]  /*4d50*/  FFMA.FTZ R41, R35, -UR5, R19 ;  /* 0x8000000523297c23 */ /* 0x000fe20008010013 */
[----:B------:R-:W-:Y:S01]  /*4d60*/  I2FP.F32.S32 R28, R28 ;  /* 0x0000001c001c7245 */ /* 0x000fe20000201400 */
[----:B------:R-:W-:Y:S01]  /*4d70*/  VIADD R35, R6, 0x28 ;  /* 0x0000002806237836 */ /* 0x000fe20000000000 */
[----:B------:R-:W-:Y:S01]  /*4d80*/  I2FP.F32.S32 R20, R17 ;  /* 0x0000001100147245 */ /* 0x000fe20000201400 */
[----:B------:R-:W-:Y:S01]  /*4d90*/  FFMA.FTZ R17, R37, -UR5, R23 ;  /* 0x8000000525117c23 */ /* 0x000fe20008010017 */
[----:B------:R-:W-:Y:S01]  /*4da0*/  IABS R27, R27 ;  /* 0x0000001b001b7213 */ /* 0x000fe20000000000 */
[----:B------:R-:W-:Y:S01]  /*4db0*/  FFMA.FTZ R38, R38, -UR5, R22 ;  /* 0x8000000526267c23 */ /* 0x000fe20008010016 */
[----:B------:R-:W-:Y:S01]  /*4dc0*/  IABS R36, R36 ;  /* 0x0000002400247213 */ /* 0x000fe20000000000 */
[----:B------:R-:W-:Y:S01]  /*4dd0*/  FFMA.FTZ R28, R28, -UR5, R47 ;  /* 0x800000051c1c7c23 */ /* 0x000fe2000801002f */
[----:B------:R-:W-:Y:S01]  /*4de0*/  FFMA.FTZ R66, R20, -UR5, R66 ;  /* 0x8000000514427c23 */ /* 0x000fe20008010042 */
[----:B------:R-:W-:Y:S01]  /*4df0*/  I2FP.F32.S32 R27, R27 ;  /* 0x0000001b001b7245 */ /* 0x000fe20000201400 */
[C---:B------:R-:W-:Y:S01]  /*4e00*/  IMAD.IADD R26, R7.reuse, 0x1, -R35 ;  /* 0x00000001071a7824 */ /* 0x040fe200078e0a23 */
[----:B------:R-:W-:Y:S01]  /*4e10*/  I2FP.F32.S32 R36, R36 ;  /* 0x0000002400247245 */ /* 0x000fe20000201400 */
[----:B------:R-:W-:Y:S01]  /*4e20*/  IMAD.IADD R23, R7, 0x1, -R44 ;  /* 0x0000000107177824 */ /* 0x000fe200078e0a2c */
[----:B------:R-:W-:Y:S01]  /*4e30*/  FSEL R19, R13, -INF , !P5 ;  /* 0xff8000000d137808 */ /* 0x000fe20006800000 */
[C---:B------:R-:W-:Y:S01]  /*4e40*/  IMAD.IADD R22, R7.reuse, 0x1, -R43 ;  /* 0x0000000107167824 */ /* 0x040fe200078e0a2b */
[----:B------:R-:W-:Y:S01]  /*4e50*/  FSEL R13, R38, -INF , !P5 ;  /* 0xff800000260d7808 */ /* 0x000fe20006800000 */
[----:B------:R-:W-:Y:S01]  /*4e60*/  IMAD.IADD R20, R7, 0x1, -R42 ;  /* 0x0000000107147824 */ /* 0x000fe200078e0a2a */
[----:B------:R-:W-:Y:S01]  /*4e70*/  FSEL R33, R33, -INF , !P6 ;  /* 0xff80000021217808 */ /* 0x000fe20007000000 */
[----:B------:R-:W-:Y:S01]  /*4e80*/  IMAD.IADD R37, R7, 0x1, -R40 ;  /* 0x0000000107257824 */ /* 0x000fe200078e0a28 */
[----:B------:R-:W-:Y:S01]  /*4e90*/  FSEL R7, R17, -INF , !P4 ;  /* 0xff80000011077808 */ /* 0x000fe20006000000 */
[----:B------:R-:W-:Y:S01]  /*4ea0*/  IMAD.IADD R38, R24, 0x1, -R18 ;  /* 0x0000000118267824 */ /* 0x000fe200078e0a12 */
[----:B------:R-:W-:Y:S01]  /*4eb0*/  FSEL R17, R12, -INF , !P3 ;  /* 0xff8000000c117808 */ /* 0x000fe20005800000 */
[----:B------:R-:W-:Y:S01]  /*4ec0*/  FFMA.FTZ R65, R27, -UR5, R65 ;  /* 0x800000051b417c23 */ /* 0x000fe20008010041 */
[----:B------:R-:W-:Y:S01]  /*4ed0*/  FSEL R28, R28, -INF , !P6 ;  /* 0xff8000001c1c7808 */ /* 0x000fe20007000000 */
[----:B------:R-:W-:Y:S01]  /*4ee0*/  FFMA.FTZ R67, R36, -UR5, R67 ;  /* 0x8000000524437c23 */ /* 0x000fe20008010043 */
[----:B------:R-:W-:-:S02]  /*4ef0*/  ISETP.GE.AND P5, PT, R18, UR28, PT ;  /* 0x0000001c12007c0c */ /* 0x000fc4000bfa6270 */
[----:B------:R-:W-:Y:S02]  /*4f00*/  FSEL R16, R16, -INF , !P2 ;  /* 0xff80000010107808 */ /* 0x000fe40005000000 */
[----:B------:R-:W-:Y:S02]  /*4f10*/  FSEL R12, R41, -INF , !P2 ;  /* 0xff800000290c7808 */ /* 0x000fe40005000000 */
[----:B------:R-:W-:Y:S01]  /*4f20*/  ISETP.GE.AND P6, PT, R35, UR28, PT ;  /* 0x0000001c23007c0c */ /* 0x000fe2000bfc6270 */
[C---:B------:R-:W-:Y:S01]  /*4f30*/  IMAD.IADD R35, R24.reuse, 0x1, -R35 ;  /* 0x0000000118237824 */ /* 0x040fe200078e0a23 */
[----:B------:R-:W-:Y:S01]  /*4f40*/  FSEL R18, R21, -INF , !P4 ;  /* 0xff80000015127808 */ /* 0x000fe20006000000 */
[C---:B------:R-:W-:Y:S01]  /*4f50*/  IMAD.IADD R21, R24.reuse, 0x1, -R44 ;  /* 0x0000000118157824 */ /* 0x040fe200078e0a2c */
[----:B------:R-:W-:Y:S01]  /*4f60*/  FSEL R6, R39, -INF , !P3 ;  /* 0xff80000027067808 */ /* 0x000fe20005800000 */
[----:B------:R-:W-:Y:S01]  /*4f70*/  IMAD.IADD R39, R24, 0x1, -R43 ;  /* 0x0000000118277824 */ /* 0x000fe200078e0a2b */
[----:B------:R-:W-:Y:S01]  /*4f80*/  ISETP.GE.AND P2, PT, R42, UR28, PT ;  /* 0x0000001c2a007c0c */ /* 0x000fe2000bf46270 */
[C---:B------:R-:W-:Y:S01]  /*4f90*/  IMAD.IADD R42, R24.reuse, 0x1, -R42 ;  /* 0x00000001182a7824 */ /* 0x040fe200078e0a2a */
[----:B------:R-:W-:Y:S01]  /*4fa0*/  FSEL R185, R65, -INF , !P0 ;  /* 0xff80000041b97808 */ /* 0x000fe20004000000 */
[----:B------:R-:W-:Y:S01]  /*4fb0*/  IMAD.IADD R24, R24, 0x1, -R40 ;  /* 0x0000000118187824 */ /* 0x000fe200078e0a28 */
[----:B------:R-:W-:-:S02]  /*4fc0*/  FSEL R189, R67, -INF , !P0 ;  /* 0xff80000043bd7808 */ /* 0x000fc40004000000 */
[----:B------:R-:W-:Y:S02]  /*4fd0*/  PLOP3.LUT P0, PT, PT, PT, UP0, 0x80, 0x0 ;  /* 0x000000000000781c */ /* 0x000fe40003f0f008 */
[----:B------:R-:W-:Y:S02]  /*4fe0*/  IABS R26, R26 ;  /* 0x0000001a001a7213 */ /* 0x000fe40000000000 */
[----:B------:R-:W-:Y:S02]  /*4ff0*/  IABS R25, R25 ;  /* 0x0000001900197213 */ /* 0x000fe40000000000 */
[----:B------:R-:W-:Y:S02]  /*5000*/  IABS R23, R23 ;  /* 0x0000001700177213 */ /* 0x000fe40000000000 */
[----:B------:R-:W-:Y:S02]  /*5010*/  IABS R22, R22 ;  /* 0x0000001600167213 */ /* 0x000fe40000000000 */
[----:B------:R-:W-:-:S02]  /*5020*/  IABS R20, R20 ;  /* 0x0000001400147213 */ /* 0x000fc40000000000 */
[----:B------:R-:W-:Y:S02]  /*5030*/  IABS R37, R37 ;  /* 0x0000002500257213 */ /* 0x000fe40000000000 */
[----:B------:R-:W-:Y:S02]  /*5040*/  IABS R35, R35 ;  /* 0x0000002300237213 */ /* 0x000fe40000000000 */
[----:B------:R-:W-:Y:S02]  /*5050*/  IABS R38, R38 ;  /* 0x0000002600267213 */ /* 0x000fe40000000000 */
[----:B------:R-:W-:Y:S02]  /*5060*/  IABS R21, R21 ;  /* 0x0000001500157213 */ /* 0x000fe40000000000 */
[----:B------:R-:W-:Y:S02]  /*5070*/  IABS R39, R39 ;  /* 0x0000002700277213 */ /* 0x000fe40000000000 */
[----:B------:R-:W-:-:S02]  /*5080*/  IABS R42, R42 ;  /* 0x0000002a002a7213 */ /* 0x000fc40000000000 */
[----:B------:R-:W-:Y:S02]  /*5090*/  IABS R24, R24 ;  /* 0x0000001800187213 */ /* 0x000fe40000000000 */
[----:B------:R-:W-:Y:S02]  /*50a0*/  I2FP.F32.S32 R26, R26 ;  /* 0x0000001a001a7245 */ /* 0x000fe40000201400 */
[----:B------:R-:W-:Y:S02]  /*50b0*/  I2FP.F32.S32 R25, R25 ;  /* 0x0000001900197245 */ /* 0x000fe40000201400 */
[----:B------:R-:W-:Y:S01]  /*50c0*/  I2FP.F32.S32 R23, R23 ;  /* 0x0000001700177245 */ /* 0x000fe20000201400 */
[----:B------:R-:W-:Y:S01]  /*50d0*/  FFMA.FTZ R60, R26, -UR5, R60 ;  /* 0x800000051a3c7c23 */ /* 0x000fe2000801003c */
        /* <DEDUP_REMOVED lines=18> */
[----:B------:R-:W-:Y:S01]  /*5200*/  FSEL R184, R64, -INF , !P1 ;  /* 0xff80000040b87808 */ /* 0x000fe20004800000 */
[----:B------:R-:W-:Y:S01]  /*5210*/  FFMA.FTZ R70, R42, -UR5, R70 ;  /* 0x800000052a467c23 */ /* 0x000fe20008010046 */
[----:B------:R-:W-:Y:S01]  /*5220*/  FSEL R188, R66, -INF , !P1 ;  /* 0xff80000042bc7808 */ /* 0x000fe20004800000 */
[----:B------:R-:W-:Y:S01]  /*5230*/  FFMA.FTZ R71, R24, -UR5, R71 ;  /* 0x8000000518477c23 */ /* 0x000fe20008010047 */
[----:B------:R-:W-:-:S02]  /*5240*/  ISETP.GE.AND P4, PT, R44, UR28, PT ;  /* 0x0000001c2c007c0c */ /* 0x000fc4000bf86270 */
[----:B------:R-:W-:Y:S02]  /*5250*/  ISETP.GE.AND P3, PT, R43, UR28, PT ;  /* 0x0000001c2b007c0c */ /* 0x000fe4000bf66270 */
[----:B------:R-:W-:Y:S02]  /*5260*/  ISETP.GE.AND P1, PT, R40, UR28, PT ;  /* 0x0000001c28007c0c */ /* 0x000fe4000bf26270 */
[----:B------:R-:W-:Y:S02]  /*5270*/  FSEL R186, R60, -INF , !P6 ;  /* 0xff8000003cba7808 */ /* 0x000fe40007000000 */
[----:B------:R-:W-:Y:S02]  /*5280*/  FSEL R190, R62, -INF , !P6 ;  /* 0xff8000003ebe7808 */ /* 0x000fe40007000000 */
        /* <DEDUP_REMOVED lines=36> */
[----:B------:R3:W-:Y:S03]  /*54d0*/  @!P6 LDGSTS.E.BYPASS.LTC128B.128 [R228+0x8000], desc[UR26][R38.64] ;  /* 0x0800000026e4efae */ /* 0x0007e6000b901d5a */
[C-C-:B------:R-:W-:Y:S01]  /*54e0*/  @!P5 LEA.HI.X R37, R24.reuse, R11, R5.reuse, 0x1, P2 ;  /* 0x0000000b1825d211 */ /* 0x140fe200010f0c05 */
[----:B------:R2:W-:Y:S01]  /*54f0*/  @P5 STS.128 [R228+0xa000], RZ ;  /* 0x00a000ffe4005388 */ /* 0x0005e20000000c00 */
[C---:B------:R-:W-:Y:S01]  /*5500*/  IADD3 R35, P2, R24.reuse, UR33, RZ ;  /* 0x0000002118237c10 */ /* 0x040fe2000ff5e0ff */
[----:B------:R-:W2:Y:S01]  /*5510*/  @!P5 LDC.64 R14, c[0x0][0x218] ;  /* 0x00008600ff0edb82 */ /* 0x000ea20000000a00 */
[C---:B----4-:R-:W-:Y:S01]  /*5520*/  @!P4 LEA R26, P1, R24.reuse, R8, 0x1 ;  /* 0x00000008181ac211 */ /* 0x050fe200078208ff */
[----:B------:R-:W-:Y:S01]  /*5530*/  @!PT LDS RZ, [RZ] ;  /* 0x00000000fffff984 */ /* 0x000fe20000000800 */
[----:B------:R-:W-:Y:S01]  /*5540*/  @!PT LDS RZ, [RZ] ;  /* 0x00000000fffff984 */ /* 0x000fe20000000800 */
[----:B------:R-:W-:Y:S01]  /*5550*/  @!PT LDS RZ, [RZ] ;  /* 0x00000000fffff984 */ /* 0x000fe20000000800 */
[----:B------:R-:W-:Y:S03]  /*5560*/  @!P5 LDGSTS.E.BYPASS.LTC128B.128 [R228+0xa000], desc[UR26][R36.64+0x80] ;  /* 0x0a00008024e4dfae */ /* 0x000fe6000b901d5a */
[C-C-:B------:R-:W-:Y:S01]  /*5570*/  @!P4 LEA.HI.X R27, R24.reuse, R9, R5.reuse, 0x1, P1 ;  /* 0x00000009181bc211 */ /* 0x140fe200008f0c05 */
[----:B------:R4:W-:Y:S02]  /*5580*/  @P4 STS.128 [R228+0xc000], RZ ;  /* 0x00c000ffe4004388 */ /* 0x0009e40000000c00 */
[----:B------:R-:W3:Y:S01]  /*5590*/  @!P4 LDC.64 R10, c[0x0][0x218] ;  /* 0x00008600ff0acb82 */ /* 0x000ee20000000a00 */
        /* <DEDUP_REMOVED lines=8> */
[----:B------:R-:W4:Y:S01]  /*5620*/  @!P3 LDC.64 R8, c[0x0][0x218] ;  /* 0x00008600ff08bb82 */ /* 0x000f220000000a00 */
[C---:B-1----:R-:W-:Y:S01]  /*5630*/  @!P6 LEA R20, P1, R35.reuse, R20, 0x1 ;  /* 0x000000142314e211 */ /* 0x042fe200078208ff */
[----:B------:R-:W-:Y:S01]  /*5640*/  @!PT LDS RZ, [RZ] ;  /* 0x00000000fffff984 */ /* 0x000fe20000000800 */
[----:B------:R-:W-:Y:S01]  /*5650*/  @!PT LDS RZ, [RZ] ;  /* 0x00000000fffff984 */ /* 0x000fe20000000800 */
[----:B------:R-:W-:Y:S01]  /*5660*/  @!PT LDS RZ, [RZ] ;  /* 0x00000000fffff984 */ /* 0x000fe20000000800 */
[----:B------:R1:W-:Y:S03]  /*5670*/  @!P3 LDGSTS.E.BYPASS.LTC128B.128 [R228+0xe000], desc[UR26][R22.64+0x180] ;  /* 0x0e00018016e4bfae */ /* 0x0003e6000b901d5a */
[C-C-:B------:R-:W-:Y:S01]  /*5680*/  @!P6 LEA.HI.X R21, R35.reuse, R21, R5.reuse, 0x1, P1 ;  /* 0x000000152315e211 */ /* 0x140fe200008f0c05 */
[----:B------:R1:W-:Y:S01]  /*5690*/  @P6 STS.128 [R228+0x8800], RZ ;  /* 0x008800ffe4006388 */ /* 0x0003e20000000c00 */
[C---:B--2---:R-:W-:Y:S01]  /*56a0*/  @!P5 LEA R14, P1, R35.reuse, R14, 0x1 ;  /* 0x0000000e230ed211 */ /* 0x044fe200078208ff */
[----:B------:R-:W2:Y:S02]  /*56b0*/  @!P5 LDC.64 R24, c[0x0][0x218] ;  /* 0x00008600ff18db82 */ /* 0x000ea40000000a00 */
[----:B------:R-:W-:Y:S01]  /*56c0*/  @!PT LDS RZ, [RZ] ;  /* 0x00000000fffff984 */ /* 0x000fe20000000800 */
[----:B------:R-:W-:Y:S01]  /*56d0*/  @!PT LDS RZ, [RZ] ;  /* 0x00000000fffff984 */ /* 0x000fe20000000800 */
[----:B------:R-:W-:Y:S01]  /*56e0*/  @!PT LDS RZ, [RZ] ;  /* 0x00000000fffff984 */ /* 0x000fe20000000800 */
[----:B------:R2:W-:Y:S01]  /*56f0*/  @!P6 LDGSTS.E.BYPASS.LTC128B.128 [R228+0x8800], desc[UR26][R20.64] ;  /* 0x0880000014e4efae */ /* 0x0005e2000b901d5a */
[----:B------:R-:W-:-:S03]  /*5700*/  @!P5 LEA.HI.X R15, R35, R15, R5, 0x1, P1 ;  /* 0x0000000f230fd211 */ /* 0x000fc600008f0c05 */
[----:B------:R2:W-:Y:S01]  /*5710*/  @P5 STS.128 [R228+0xa800], RZ ;  /* 0x00a800ffe4005388 */ /* 0x0005e20000000c00 */
[----:B---3--:R-:W-:-:S03]  /*5720*/  @!P4 LEA R38, P2, R35, R10, 0x1 ;  /* 0x0000000a2326c211 */ /* 0x008fc600078408ff */
        /* <DEDUP_REMOVED lines=8> */
[----:B----4-:R-:W-:-:S03]  /*57b0*/  @!P3 LEA R40, P1, R35, R8, 0x1 ;  /* 0x000000082328b211 */ /* 0x010fc600078208ff */
[----:B------:R-:W-:Y:S01]  /*57c0*/  @!PT LDS RZ, [RZ] ;  /* 0x00000000fffff984 */ /* 0x000fe20000000800 */
[----:B------:R-:W-:Y:S01]  /*57d0*/  @!PT LDS RZ, [RZ] ;  /* 0x00000000fffff984 */ /* 0x000fe20000000800 */
[----:B------:R-:W-:Y:S01]  /*57e0*/  @!PT LDS RZ, [RZ] ;  /* 0x00000000fffff984 */ /* 0x000fe20000000800 */
[----:B------:R4:W-:Y:S01]  /*57f0*/  @!P4 LDGSTS.E.BYPASS.LTC128B.128 [R228+0xc800], desc[UR26][R38.64+0x100] ;  /* 0x0c80010026e4cfae */ /* 0x0009e2000b901d5a */
[----:B------:R-:W-:Y:S01]  /*5800*/  @!P3 LEA.HI.X R41, R35, R9, R5, 0x1, P1 ;  /* 0x000000092329b211 */ /* 0x000fe200008f0c05 */
[----:B-1----:R-:W4:Y:S01]  /*5810*/  @!P4 LDC.64 R22, c[0x0][0x218] ;  /* 0x00008600ff16cb82 */ /* 0x002f220000000a00 */
[----:B------:R-:W-:Y:S01]  /*5820*/  IADD3.X R5, R5, UR32, RZ, P2, !PT ;  /* 0x0000002005057c10 */ /* 0x000fe200097fe4ff */
[----:B------:R1:W-:Y:S01]  /*5830*/  @P3 STS.128 [R228+0xe800], RZ ;  /* 0x00e800ffe4003388 */ /* 0x0003e20000000c00 */
[----:B--2---:R-:W-:-:S03]  /*5840*/  @!P5 LEA R24, P2, R36, R24, 0x1 ;  /* 0x000000182418d211 */ /* 0x004fc600078408ff */
[----:B------:R-:W-:Y:S01]  /*5850*/  @!PT LDS RZ, [RZ] ;  /* 0x00000000fffff984 */ /* 0x000fe20000000800 */
[----:B------:R-:W-:Y:S01]  /*5860*/  @!PT LDS RZ, [RZ] ;  /* 0x00000000fffff984 */ /* 0x000fe20000000800 */
[----:B------:R-:W-:Y:S01]  /*5870*/  @!PT LDS RZ, [RZ] ;  /* 0x00000000fffff984 */ /* 0x000fe20000000800 */
[----:B------:R1:W-:Y:S02]  /*5880*/  @!P3 LDGSTS.E.BYPASS.LTC128B.128 [R228+0xe800], desc[UR26][R40.64+0x180] ;  /* 0x0e80018028e4bfae */ /* 0x0003e4000b901d5a */
[----:B------:R-:W2:Y:S01]  /*5890*/  @!P3 LDC.64 R20, c[0x0][0x218] ;  /* 0x00008600ff14bb82 */ /* 0x000ea20000000a00 */
[C---:B------:R-:W-:Y:S01]  /*58a0*/  @!P5 LEA.HI.X R25, R36.reuse, R25, R5, 0x1, P2 ;  /* 0x000000192419d211 */ /* 0x040fe200010f0c05 */
[----:B------:R1:W-:Y:S06]  /*58b0*/  @P6 STS.128 [R228+0x9000], RZ ;  /* 0x009000ffe4006388 */ /* 0x0003ec0000000c00 */
[----:B---3--:R-:W3:Y:S01]  /*58c0*/  @!P6 LDC.64 R14, c[0x0][0x218] ;  /* 0x00008600ff0eeb82 */ /* 0x008ee20000000a00 */
[----:B-----5:R-:W-:-:S04]  /*58d0*/  @!P6 LEA R26, P1, R36, R26, 0x1 ;  /* 0x0000001a241ae211 */ /* 0x020fc800078208ff */
[----:B------:R-:W-:-:S03]  /*58e0*/  @!P6 LEA.HI.X R27, R36, R27, R5, 0x1, P1 ;  /* 0x0000001b241be211 */ /* 0x000fc600008f0c05 */
[----:B------:R-:W5:Y:S01]  /*58f0*/  @!P5 LDC.64 R10, c[0x0][0x218] ;  /* 0x00008600ff0adb82 */ /* 0x000f620000000a00 */
[C---:B----4-:R-:W-:Y:S01]  /*5900*/  @!P4 LEA R38, P1, R36.reuse, R22, 0x1 ;  /* 0x000000162426c211 */ /* 0x050fe200078208ff */
[----:B------:R-:W-:Y:S01]  /*5910*/  @!PT LDS RZ, [RZ] ;  /* 0x00000000fffff984 */ /* 0x000fe20000000800 */
[----:B------:R-:W-:Y:S01]  /*5920*/  @!PT LDS RZ, [RZ] ;  /* 0x00000000fffff984 */ /* 0x000fe20000000800 */
[----:B------:R-:W-:Y:S01]  /*5930*/  @!PT LDS RZ, [RZ] ;  /* 0x00000000fffff984 */ /* 0x000fe20000000800 */
[----:B------:R1:W-:Y:S01]  /*5940*/  @!P6 LDGSTS.E.BYPASS.LTC128B.128 [R228+0x9000], desc[UR26][R26.64] ;  /* 0x090000001ae4efae */ /* 0x0003e2000b901d5a */
[C---:B------:R-:W-:Y:S02]  /*5950*/  IADD3 R22, P2, R36.reuse, UR33, RZ ;  /* 0x0000002124167c10 */ /* 0x040fe4000ff5e0ff */
[C-C-:B------:R-:W-:Y:S01]  /*5960*/  @!P4 LEA.HI.X R39, R36.reuse, R23, R5.reuse, 0x1, P1 ;  /* 0x000000172427c211 */ /* 0x140fe200008f0c05 */
[----:B------:R1:W-:Y:S02]  /*5970*/  @P5 STS.128 [R228+0xb000], RZ ;  /* 0x00b000ffe4005388 */ /* 0x0003e40000000c00 */
[----:B------:R-:W4:Y:S01]  /*5980*/  @!P4 LDC.64 R8, c[0x0][0x218] ;  /* 0x00008600ff08cb82 */ /* 0x000f220000000a00 */
[C---:B--2---:R-:W-:Y:S01]  /*5990*/  @!P3 LEA R20, P1, R36.reuse, R20, 0x1 ;  /* 0x000000142414b211 */ /* 0x044fe200078208ff */
[----:B------:R-:W-:Y:S01]  /*59a0*/  @!PT LDS RZ, [RZ] ;  /* 0x00000000fffff984 */ /* 0x000fe20000000800 */
[----:B------:R-:W-:Y:S01]  /*59b0*/  @!PT LDS RZ, [RZ] ;  /* 0x00000000fffff984 */ /* 0x000fe20000000800 */
[----:B------:R-:W-:Y:S01]  /*59c0*/  @!PT LDS RZ, [RZ] ;  /* 0x00000000fffff984 */ /* 0x000fe20000000800 */
[----:B------:R1:W-:Y:S03]  /*59d0*/  @!P5 LDGSTS.E.BYPASS.LTC128B.128 [R228+0xb000], desc[UR26][R24.64+0x80] ;  /* 0x0b00008018e4dfae */ /* 0x0003e6000b901d5a */
[----:B------:R-:W-:Y:S01]  /*59e0*/  @!P3 LEA.HI.X R21, R36, R21, R5, 0x1, P1 ;  /* 0x000000152415b211 */ /* 0x000fe200008f0c05 */
[----:B------:R1:W-:Y:S01]  /*59f0*/  @P4 STS.128 [R228+0xd000], RZ ;  /* 0x00d000ffe4004388 */ /* 0x0003e20000000c00 */
[----:B------:R-:W-:-:S02]  /*5a00*/  IADD3.X R5, R5, UR32, RZ, P2, !PT ;  /* 0x0000002005057c10 */ /* 0x000fc400097fe4ff */
[C---:B---3--:R-:W-:Y:S01]  /*5a10*/  @!P6 LEA R14, P1, R22.reuse, R14, 0x1 ;  /* 0x0000000e160ee211 */ /* 0x048fe200078208ff */
        /* <DEDUP_REMOVED lines=38> */
.L_x_127:
[----:B------:R-:W-:Y:S05]  /*5c80*/  BSYNC B0 ;  /* 0x0000000000007941 */ /* 0x000fea0003800000 */
.L_x_126:
[----:B------:R-:W0:Y:S02]  /*5c90*/  LDGDEPBAR ;  /* 0x00000000000079af */ /* 0x000e240000000000 */
.L_x_125:
[----:B-1----:R-:W-:Y:S01]  /*5ca0*/  FMNMX.FTZ R10, R3, R32, !PT ;  /* 0x00000020030a7209 */ /* 0x002fe20007810000 */
        /* <DEDUP_REMOVED lines=31> */
[----:B--2---:R-:W1:Y:S03]  /*5ea0*/  SHFL.BFLY PT, R9, R10, 0x2, 0x1f ;  /* 0x0c401f000a097f89 */ /* 0x004e6600000e0000 */
        /* <DEDUP_REMOVED lines=13> */
[----:B------:R-:W3:Y:S04]  /*5f80*/  LDSM.16.MT88.4 R72, [R210+0x12000] ;  /* 0x01200000d248783b */ /* 0x000ee80000004200 */
[----:B------:R-:W4:Y:S04]  /*5f90*/  LDSM.16.MT88.4 R80, [R209+0x12000] ;  /* 0x01200000d150783b */ /* 0x000f280000004200 */
[----:B------:R-:W5:Y:S04]  /*5fa0*/  LDSM.16.MT88.4 R88, [R208+0x12000] ;  /* 0x01200000d058783b */ /* 0x000f680000004200 */
[----:B------:R-:W5:Y:S01]  /*5fb0*/  LDSM.16.MT88.4 R96, [R212+0x14000] ;  /* 0x01400000d460783b */ /* 0x000f620000004200 */
[----:B-1----:R-:W-:-:S03]  /*5fc0*/  FMNMX.FTZ R164, R9, R164, !PT ;  /* 0x000000a409a47209 */ /* 0x002fc60007810000 */
[----:B------:R-:W1:Y:S01]  /*5fd0*/  LDSM.16.MT88.4 R104, [R210+0x14000] ;  /* 0x01400000d268783b */ /* 0x000e620000004200 */
[C---:B------:R-:W-:Y:S01]  /*5fe0*/  FSETP.NEU.FTZ.AND P1, PT, R164.reuse, -INF , PT ;  /* 0xff800000a400780b */ /* 0x040fe20003f3d000 */
[----:B------:R-:W-:Y:S02]  /*5ff0*/  FMUL.FTZ R226, R164, UR6 ;  /* 0x00000006a4e27c20 */ /* 0x000fe40008410000 */
[----:B------:R-:W1:Y:S03]  /*6000*/  LDSM.16.MT88.4 R112, [R209+0x14000] ;  /* 0x01400000d170783b */ /* 0x000e660000004200 */
[----:B------:R-:W-:Y:S01]  /*6010*/  FSEL R226, R226, RZ, P1 ;  /* 0x000000ffe2e27208 */ /* 0x000fe20000800000 */
[----:B------:R-:W1:Y:S04]  /*6020*/  LDSM.16.MT88.4 R120, [R208+0x14000] ;  /* 0x01400000d078783b */ /* 0x000e680000004200 */
[--C-:B------:R-:W-:Y:S01]  /*6030*/  FFMA.FTZ R181, R3, UR6, -R226.reuse ;  /* 0x0000000603b57c23 */ /* 0x100fe200080108e2 */
[----:B--2---:R-:W-:Y:S01]  /*6040*/  FMNMX.FTZ R3, R8, R5, !PT ;  /* 0x0000000508037209 */ /* 0x004fe20007810000 */
[--C-:B------:R-:W-:Y:S01]  /*6050*/  FFMA.FTZ R180, R32, UR6, -R226.reuse ;  /* 0x0000000620b47c23 */ /* 0x100fe200080108e2 */
[--C-:B------:R-:W-:Y:S01]  /*6060*/  FFMA.FTZ R178, R34, UR6, -R226.reuse ;  /* 0x0000000622b27c23 */ /* 0x100fe200080108e2 */
[--C-:B------:R-:W-:Y:S01]  /*6070*/  FFMA.FTZ R176, R33, UR6, -R226.reuse ;  /* 0x0000000621b07c23 */ /* 0x100fe200080108e2 */
[C---:B------:R-:W-:Y:S01]  /*6080*/  FSETP.NEU.FTZ.AND P1, PT, R3.reuse, -INF , PT ;  /* 0xff8000000300780b */ /* 0x040fe20003f3d000 */
[----:B------:R-:W-:Y:S01]  /*6090*/  FMUL.FTZ R221, R3, UR6 ;  /* 0x0000000603dd7c20 */ /* 0x000fe20008410000 */
[----:B------:R-:W2:Y:S01]  /*60a0*/  LDSM.16.MT88.4 R128, [R212+0x16000] ;  /* 0x01600000d480783b */ /* 0x000ea20000004200 */
[--C-:B------:R-:W-:Y:S01]  /*60b0*/  FFMA.FTZ R175, R19, UR6, -R226.reuse ;  /* 0x0000000613af7c23 */ /* 0x100fe200080108e2 */
[--C-:B------:R-:W-:Y:S01]  /*60c0*/  FFMA.FTZ R173, R18, UR6, -R226.reuse ;  /* 0x0000000612ad7c23 */ /* 0x100fe200080108e2 */
[--C-:B------:R-:W-:Y:S01]  /*60d0*/  FFMA.FTZ R172, R17, UR6, -R226.reuse ;  /* 0x0000000611ac7c23 */ /* 0x100fe200080108e2 */
[----:B------:R-:W-:Y:S01]  /*60e0*/  FSEL R221, R221, RZ, P1 ;  /* 0x000000ffdddd7208 */ /* 0x000fe20000800000 */
[----:B------:R-:W2:Y:S01]  /*60f0*/  LDSM.16.MT88.4 R136, [R210+0x16000] ;  /* 0x01600000d288783b */ /* 0x000ea20000004200 */
[--C-:B------:R-:W-:Y:S01]  /*6100*/  FFMA.FTZ R2, R16, UR6, -R226.reuse ;  /* 0x0000000610027c23 */ /* 0x100fe200080108e2 */
[----:B------:R-:W-:Y:S01]  /*6110*/  MUFU.EX2 R181, R181 ;  /* 0x000000b500b57308 */ /* 0x000fe20000000800 */
[--C-:B------:R-:W-:Y:S01]  /*6120*/  FFMA.FTZ R184, R184, UR6, -R226.reuse ;  /* 0x00000006b8b87c23 */ /* 0x100fe200080108e2 */
[--C-:B------:R-:W-:Y:S01]  /*6130*/  FFMA.FTZ R182, R31, UR6, -R221.reuse ;  /* 0x000000061fb67c23 */ /* 0x100fe200080108dd */
[--C-:B------:R-:W-:Y:S01]  /*6140*/  FFMA.FTZ R183, R30, UR6, -R221.reuse ;  /* 0x000000061eb77c23 */ /* 0x100fe200080108dd */
[--C-:B------:R-:W-:Y:S01]  /*6150*/  FFMA.FTZ R179, R29, UR6, -R221.reuse ;  /* 0x000000061db37c23 */ /* 0x100fe200080108dd */
[--C-:B------:R-:W-:Y:S01]  /*6160*/  FFMA.FTZ R177, R28, UR6, -R221.reuse ;  /* 0x000000061cb17c23 */ /* 0x100fe200080108dd */
[----:B------:R-:W2:Y:S01]  /*6170*/  LDSM.16.MT88.4 R152, [R209+0x16000] ;  /* 0x01600000d198783b */ /* 0x000ea20000004200 */
[--C-:B------:R-:W-:Y:S01]  /*6180*/  FFMA.FTZ R174, R13, UR6, -R221.reuse ;  /* 0x000000060dae7c23 */ /* 0x100fe200080108dd */
[----:B------:R-:W3:Y:S01]  /*6190*/  MUFU.EX2 R180, R180 ;  /* 0x000000b400b47308 */ /* 0x000ee20000000800 */
[--C-:B------:R-:W-:Y:S01]  /*61a0*/  FFMA.FTZ R171, R7, UR6, -R221.reuse ;  /* 0x0000000607ab7c23 */ /* 0x100fe200080108dd */
[----:B------:R-:W2:Y:S01]  /*61b0*/  LDSM.16.MT88.4 R16, [R208+0x16000] ;  /* 0x01600000d010783b */ /* 0x000ea20000004200 */
[--C-:B------:R-:W-:Y:S01]  /*61c0*/  FFMA.FTZ R170, R6, UR6, -R221.reuse ;  /* 0x0000000606aa7c23 */ /* 0x100fe200080108dd */
[--C-:B------:R-:W-:Y:S01]  /*61d0*/  FFMA.FTZ R0, R12, UR6, -R221.reuse ;  /* 0x000000060c007c23 */ /* 0x100fe200080108dd */
[--C-:B------:R-:W-:Y:S01]  /*61e0*/  FFMA.FTZ R185, R185, UR6, -R226.reuse ;  /* 0x00000006b9b97c23 */ /* 0x100fe200080108e2 */
[----:B------:R-:W2:Y:S01]  /*61f0*/  LDSM.16.MT88.4 R8, [R210+0x10800] ;  /* 0x01080000d208783b */ /* 0x000ea20000004200 */
[--C-:B------:R-:W-:Y:S01]  /*6200*/  FFMA.FTZ R186, R186, UR6, -R226.reuse ;  /* 0x00000006baba7c23 */ /* 0x100fe200080108e2 */
[----:B------:R-:W-:Y:S01]  /*6210*/  MUFU.EX2 R178, R178 ;  /* 0x000000b200b27308 */ /* 0x000fe20000000800 */
[--C-:B------:R-:W-:Y:S01]  /*6220*/  FFMA.FTZ R187, R187, UR6, -R226.reuse ;  /* 0x00000006bbbb7c23 */ /* 0x100fe200080108e2 */
[----:B------:R-:W2:Y:S01]  /*6230*/  LDSM.16.MT88.4 R20, [R209+0x10800] ;  /* 0x01080000d114783b */ /* 0x000ea20000004200 */
[--C-:B------:R-:W-:Y:S01]  /*6240*/  FFMA.FTZ R188, R188, UR6, -R221.reuse ;  /* 0x00000006bcbc7c23 */ /* 0x100fe200080108dd */
[--C-:B------:R-:W-:Y:S01]  /*6250*/  FFMA.FTZ R189, R189, UR6, -R221.reuse ;  /* 0x00000006bdbd7c23 */ /* 0x100fe200080108dd */
[--C-:B------:R-:W-:Y:S01]  /*6260*/  FFMA.FTZ R190, R190, UR6, -R221.reuse ;  /* 0x00000006bebe7c23 */ /* 0x100fe200080108dd */
[----:B------:R-:W2:Y:S01]  /*6270*/  LDSM.16.MT88.4 R4, [R208+0x10800] ;  /* 0x01080000d004783b */ /* 0x000ea20000004200 */
[--C-:B------:R-:W-:Y:S01]  /*6280*/  FFMA.FTZ R191, R191, UR6, -R221.reuse ;  /* 0x00000006bfbf7c23 */ /* 0x100fe200080108dd */
[----:B------:R-:W4:Y:S01]  /*6290*/  MUFU.EX2 R176, R176 ;  /* 0x000000b000b07308 */ /* 0x000f220000000800 */
[----:B---3--:R-:W-:Y:S01]  /*62a0*/  F2FP.BF16.F32.PACK_AB R148, R180, R181 ;  /* 0x000000b5b494723e */ /* 0x008fe200000010ff */
[----:B------:R-:W3:Y:S01]  /*62b0*/  LDSM.16.MT88.4 R12, [R212+0x12800] ;  /* 0x01280000d40c783b */ /* 0x000ee20000004200 */
[--C-:B------:R-:W-:Y:S01]  /*62c0*/  FFMA.FTZ R239, R239, UR6, -R226.reuse ;  /* 0x00000006efef7c23 */ /* 0x100fe200080108e2 */
[--C-:B------:R-:W-:Y:S01]  /*62d0*/  FFMA.FTZ R238, R238, UR6, -R226.reuse ;  /* 0x00000006eeee7c23 */ /* 0x100fe200080108e2 */
[--C-:B------:R-:W-:Y:S01]  /*62e0*/  FFMA.FTZ R227, R227, UR6, -R226.reuse ;  /* 0x00000006e3e37c23 */ /* 0x100fe200080108e2 */
[----:B------:R-:W-:Y:S01]  /*62f0*/  LDSM.16.MT88.4 R24, [R212+0x10800] ;  /* 0x01080000d418783b */ /* 0x000fe20000004200 */
[----:B------:R-:W-:Y:S01]  /*6300*/  FFMA.FTZ R246, R225, UR6, -R226 ;  /* 0x00000006e1f67c23 */ /* 0x000fe200080108e2 */
[----:B------:R-:W-:Y:S01]  /*6310*/  MUFU.EX2 R182, R182 ;  /* 0x000000b600b67308 */ /* 0x000fe20000000800 */
[--C-:B------:R-:W-:Y:S01]  /*6320*/  FFMA.FTZ R224, R224, UR6, -R221.reuse ;  /* 0x00000006e0e07c23 */ /* 0x100fe200080108dd */
[----:B------:R-:W-:Y:S01]  /*6330*/  LDSM.16.MT88.4 R28, [R208+0x12800] ;  /* 0x01280000d01c783b */ /* 0x000fe20000004200 */
[--C-:B------:R-:W-:Y:S01]  /*6340*/  FFMA.FTZ R223, R223, UR6, -R221.reuse ;  /* 0x00000006dfdf7c23 */ /* 0x100fe200080108dd */
[--C-:B------:R-:W-:Y:S01]  /*6350*/  FFMA.FTZ R222, R222, UR6, -R221.reuse ;  /* 0x00000006dede7c23 */ /* 0x100fe200080108dd */
[----:B------:R-:W-:Y:S01]  /*6360*/  FFMA.FTZ R243, R220, UR6, -R221 ;  /* 0x00000006dcf37c23 */ /* 0x000fe200080108dd */
[----:B------:R-:W-:Y:S01]  /*6370*/  LDSM.16.MT88.4 R32, [R210+0x12800] ;  /* 0x01280000d220783b */ /* 0x000fe20000004200 */
[----:B------:R-:W-:Y:S01]  /*6380*/  FADD.FTZ R180, R181, R180 ;  /* 0x000000b4b5b47221 */ /* 0x000fe20000010000 */
[----:B------:R-:W5:Y:S01]  /*6390*/  MUFU.EX2 R183, R183 ;  /* 0x000000b700b77308 */ /* 0x000f620000000800 */
[----:B----4-:R-:W-:-:S02]  /*63a0*/  F2FP.BF16.F32.PACK_AB R150, R176, R178 ;  /* 0x000000b2b096723e */ /* 0x010fc400000010ff */
[----:B------:R-:W-:-:S04]  /*63b0*/  FADD.FTZ R180, R178, R180 ;  /* 0x000000b4b2b47221 */ /* 0x000fc80000010000 */
[----:B------:R-:W-:Y:S01]  /*63c0*/  FADD.FTZ R180, R176, R180 ;  /* 0x000000b4b0b47221 */ /* 0x000fe20000010000 */
[----:B------:R-:W4:Y:S08]  /*63d0*/  MUFU.EX2 R179, R179 ;  /* 0x000000b300b37308 */ /* 0x000f300000000800 */
[----:B------:R-:W1:Y:S01]  /*63e0*/  MUFU.EX2 R177, R177 ;  /* 0x000000b100b17308 */ /* 0x000e620000000800 */
[----:B-----5:R-:W-:Y:S01]  /*63f0*/  F2FP.BF16.F32.PACK_AB R149, R183, R182 ;  /* 0x000000b6b795723e */ /* 0x020fe200000010ff */
[----:B------:R-:W-:-:S06]  /*6400*/  FADD.FTZ R182, R182, R183 ;  /* 0x000000b7b6b67221 */ /* 0x000fcc0000010000 */
[----:B------:R-:W5:Y:S01]  /*6410*/  MUFU.EX2 R175, R175 ;  /* 0x000000af00af7308 */ /* 0x000f620000000800 */
[----:B----4-:R-:W-:-:S07]  /*6420*/  FADD.FTZ R182, R179, R182 ;  /* 0x000000b6b3b67221 */ /* 0x010fce0000010000 */
[----:B------:R-:W4:Y:S01]  /*6430*/  MUFU.EX2 R173, R173 ;  /* 0x000000ad00ad7308 */ /* 0x000f220000000800 */
[C---:B-1----:R-:W-:Y:S01]  /*6440*/  F2FP.BF16.F32.PACK_AB R151, R177.reuse, R179 ;  /* 0x000000b3b197723e */ /* 0x042fe200000010ff */
[----:B------:R-:W-:-:S06]  /*6450*/  FADD.FTZ R182, R177, R182 ;  /* 0x000000b6b1b67221 */ /* 0x000fcc0000010000 */
[----:B------:R-:W-:Y:S01]  /*6460*/  HMMA.16816.F32.BF16 R36, R148, R40, RZ ;  /* 0x000000289424723c */ /* 0x000fe200000418ff */
[----:B------:R-:W-:Y:S01]  /*6470*/  MUFU.EX2 R172, R172 ;  /* 0x000000ac00ac7308 */ /* 0x000fe20000000800 */
[----:B-----5:R-:W-:-:S04]  /*6480*/  FADD.FTZ R180, R175, R180 ;  /* 0x000000b4afb47221 */ /* 0x020fc80000010000 */
[C---:B------:R-:W-:Y:S03]  /*6490*/  HMMA.16816.F32.BF16 R40, R148.reuse, R42, RZ ;  /* 0x0000002a9428723c */ /* 0x040fe600000418ff */
[----:B------:R-:W-:Y:S01]  /*64a0*/  MUFU.EX2 R2, R2 ;  /* 0x0000000200027308 */ /* 0x000fe20000000800 */
[----:B----4-:R-:W-:Y:S02]  /*64b0*/  FADD.FTZ R180, R173, R180 ;  /* 0x000000b4adb47221 */ /* 0x010fe40000010000 */
[C---:B------:R-:W-:Y:S05]  /*64c0*/  HMMA.16816.F32.BF16 R160, R148.reuse, R156, RZ ;  /* 0x0000009c94a0723c */ /* 0x040fea00000418ff */
[----:B------:R-:W1:Y:S01]  /*64d0*/  MUFU.EX2 R174, R174 ;  /* 0x000000ae00ae7308 */ /* 0x000e620000000800 */
[C---:B------:R-:W-:Y:S06]  /*64e0*/  HMMA.16816.F32.BF16 R44, R148.reuse, R48, RZ ;  /* 0x00000030942c723c */ /* 0x040fec00000418ff */
[C---:B------:R-:W-:Y:S01]  /*64f0*/  HMMA.16816.F32.BF16 R52, R148.reuse, R56, RZ ;  /* 0x000000389434723c */ /* 0x040fe200000418ff */
[----:B------:R-:W4:Y:S05]  /*6500*/  MUFU.EX2 R171, R171 ;  /* 0x000000ab00ab7308 */ /* 0x000f2a0000000800 */
[----:B------:R-:W-:Y:S03]  /*6510*/  HMMA.16816.F32.BF16 R60, R148, R64, RZ ;  /* 0x00000040943c723c */ /* 0x000fe600000418ff */
[----:B------:R-:W-:Y:S01]  /*6520*/  MUFU.EX2 R170, R170 ;  /* 0x000000aa00aa7308 */ /* 0x000fe20000000800 */
[----:B-1----:R-:W-:-:S02]  /*6530*/  FADD.FTZ R182, R174, R182 ;  /* 0x000000b6aeb67221 */ /* 0x002fc40000010000 */
[C---:B------:R-:W-:Y:S05]  /*6540*/  HMMA.16816.F32.BF16 R68, R148.reuse, R72, RZ ;  /* 0x000000489444723c */ /* 0x040fea00000418ff */
[----:B------:R-:W1:Y:S01]  /*6550*/  MUFU.EX2 R0, R0 ;  /* 0x0000000000007308 */ /* 0x000e620000000800 */
[----:B------:R-:W-:Y:S01]  /*6560*/  HMMA.16816.F32.BF16 R76, R148, R80, RZ ;  /* 0x00000050944c723c */ /* 0x000fe200000418ff */
[----:B----4-:R-:W-:-:S05]  /*6570*/  FADD.FTZ R182, R171, R182 ;  /* 0x000000b6abb67221 */ /* 0x010fca0000010000 */
[C---:B------:R-:W-:Y:S01]  /*6580*/  HMMA.16816.F32.BF16 R84, R148.reuse, R88, RZ ;  /* 0x000000589454723c */ /* 0x040fe200000418ff */
[----:B------:R-:W-:Y:S05]  /*6590*/  MUFU.EX2 R184, R184 ;  /* 0x000000b800b87308 */ /* 0x000fea0000000800 */
[C---:B------:R-:W-:Y:S03]  /*65a0*/  HMMA.16816.F32.BF16 R92, R148.reuse, R96, RZ ;  /* 0x00000060945c723c */ /* 0x040fe600000418ff */
[----:B------:R-:W4:Y:S03]  /*65b0*/  MUFU.EX2 R185, R185 ;  /* 0x000000b900b97308 */ /* 0x000f260000000800 */
[C---:B------:R-:W-:Y:S05]  /*65c0*/  HMMA.16816.F32.BF16 R100, R148.reuse, R104, RZ ;  /* 0x000000689464723c */ /* 0x040fea00000418ff */
[----:B------:R-:W-:Y:S01]  /*65d0*/  MUFU.EX2 R186, R186 ;  /* 0x000000ba00ba7308 */ /* 0x000fe20000000800 */
[C---:B------:R-:W-:Y:S06]  /*65e0*/  HMMA.16816.F32.BF16 R108, R148.reuse, R112, RZ ;  /* 0x00000070946c723c */ /* 0x040fec00000418ff */
[C---:B------:R-:W-:Y:S01]  /*65f0*/  HMMA.16816.F32.BF16 R116, R148.reuse, R120, RZ ;  /* 0x000000789474723c */ /* 0x040fe200000418ff */
[----:B------:R-:W-:Y:S05]  /*6600*/  MUFU.EX2 R187, R187 ;  /* 0x000000bb00bb7308 */ /* 0x000fea0000000800 */
[C---:B--2---:R-:W-:Y:S03]  /*6610*/  HMMA.16816.F32.BF16 R124, R148.reuse, R128, RZ ;  /* 0x00000080947c723c */ /* 0x044fe600000418ff */
[----:B------:R-:W-:Y:S03]  /*6620*/  MUFU.EX2 R188, R188 ;  /* 0x000000bc00bc7308 */ /* 0x000fe60000000800 */
[C---:B------:R-:W-:Y:S05]  /*6630*/  HMMA.16816.F32.BF16 R132, R148.reuse, R136, RZ ;  /* 0x000000889484723c */ /* 0x040fea00000418ff */
[----:B------:R-:W2:Y:S01]  /*6640*/  MUFU.EX2 R189, R189 ;  /* 0x000000bd00bd7308 */ /* 0x000ea20000000800 */
[C---:B------:R-:W-:Y:S06]  /*6650*/  HMMA.16816.F32.BF16 R140, R148.reuse, R152, RZ ;  /* 0x00000098948c723c */ /* 0x040fec00000418ff */
[C---:B------:R-:W-:Y:S01]  /*6660*/  HMMA.16816.F32.BF16 R156, R148.reuse, R158, RZ ;  /* 0x0000009e949c723c */ /* 0x040fe200000418ff */
[----:B------:R-:W-:Y:S05]  /*6670*/  MUFU.EX2 R190, R190 ;  /* 0x000000be00be7308 */ /* 0x000fea0000000800 */
[C---:B------:R-:W-:Y:S03]  /*6680*/  HMMA.16816.F32.BF16 R48, R148.reuse, R50, RZ ;  /* 0x000000329430723c */ /* 0x040fe600000418ff */
[----:B------:R-:W5:Y:S03]  /*6690*/  MUFU.EX2 R191, R191 ;  /* 0x000000bf00bf7308 */ /* 0x000f660000000800 */
[C---:B------:R-:W-:Y:S05]  /*66a0*/  HMMA.16816.F32.BF16 R56, R148.reuse, R58, RZ ;  /* 0x0000003a9438723c */ /* 0x040fea00000418ff */
[----:B------:R-:W5:Y:S01]  /*66b0*/  MUFU.EX2 R239, R239 ;  /* 0x000000ef00ef7308 */ /* 0x000f620000000800 */
        /* <DEDUP_REMOVED lines=9> */
[----:B------:R-:W5:Y:S05]  /*6750*/  MUFU.EX2 R224, R224 ;  /* 0x000000e000e07308 */ /* 0x000f6a0000000800 */
[C---:B------:R-:W-:Y:S03]  /*6760*/  HMMA.16816.F32.BF16 R112, R148.reuse, R114, RZ ;  /* 0x000000729470723c */ /* 0x040fe600000418ff */
[----:B------:R-:W5:Y:S03]  /*6770*/  MUFU.EX2 R223, R223 ;  /* 0x000000df00df7308 */ /* 0x000f660000000800 */
[C---:B------:R-:W-:Y:S05]  /*6780*/  HMMA.16816.F32.BF16 R120, R148.reuse, R122, RZ ;  /* 0x0000007a9478723c */ /* 0x040fea00000418ff */
[----:B------:R-:W5:Y:S01]  /*6790*/  MUFU.EX2 R222, R222 ;  /* 0x000000de00de7308 */ /* 0x000f620000000800 */
[C---:B------:R-:W-:Y:S06]  /*67a0*/  HMMA.16816.F32.BF16 R128, R148.reuse, R130, RZ ;  /* 0x000000829480723c */ /* 0x040fec00000418ff */
[C---:B------:R-:W-:Y:S01]  /*67b0*/  HMMA.16816.F32.BF16 R136, R148.reuse, R138, RZ ;  /* 0x0000008a9488723c */ /* 0x040fe200000418ff */
[----:B------:R-:W5:Y:S05]  /*67c0*/  MUFU.EX2 R243, R243 ;  /* 0x000000f300f37308 */ /* 0x000f6a0000000800 */
[C---:B------:R-:W-:Y:S06]  /*67d0*/  HMMA.16816.F32.BF16 R152, R148.reuse, R154, RZ ;  /* 0x0000009a9498723c */ /* 0x040fec00000418ff */
[C---:B------:R-:W-:Y:S06]  /*67e0*/  HMMA.16816.F32.BF16 R144, R148.reuse, R16, RZ ;  /* 0x000000109490723c */ /* 0x040fec00000418ff */
        /* <DEDUP_REMOVED lines=9> */
[C---:B------:R-:W-:Y:S06]  /*6880*/  HMMA.16816.F32.BF16 R36, R16.reuse, R8, R36 ;  /* 0x000000081024723c */ /* 0x040fec0000041824 */
[C---:B------:R-:W-:Y:S01]  /*6890*/  HMMA.16816.F32.BF16 R40, R16.reuse, R10, R40 ;  /* 0x0000000a1028723c */ /* 0x040fe20000041828 */
[----:B------:R-:W1:Y:S05]  /*68a0*/  LDSM.16.MT88.4 R8, [R209+0x12800] ;  /* 0x01280000d108783b */ /* 0x000e6a0000004200 */
[C---:B------:R-:W-:Y:S06]  /*68b0*/  HMMA.16816.F32.BF16 R44, R16.reuse, R20, R44 ;  /* 0x00000014102c723c */ /* 0x040fec000004182c */
[C---:B------:R-:W-:Y:S01]  /*68c0*/  HMMA.16816.F32.BF16 R48, R16.reuse, R22, R48 ;  /* 0x000000161030723c */ /* 0x040fe20000041830 */
[----:B------:R-:W-:Y:S05]  /*68d0*/  LDSM.16.MT88.4 R20, [R209+0x14800] ;  /* 0x01480000d114783b */ /* 0x000fea0000004200 */
[C---:B------:R-:W-:Y:S06]  /*68e0*/  HMMA.16816.F32.BF16 R52, R16.reuse, R4, R52 ;  /* 0x000000041034723c */ /* 0x040fec0000041834 */
        /* <DEDUP_REMOVED lines=8> */
[C---:B------:R-:W-:Y:S06]  /*6970*/  HMMA.16816.F32.BF16 R160, R16.reuse, R24, R160 ;  /* 0x0000001810a0723c */ /* 0x040fec00000418a0 */
[C---:B------:R-:W-:Y:S01]  /*6980*/  HMMA.16816.F32.BF16 R156, R16.reuse, R26, R156 ;  /* 0x0000001a109c723c */ /* 0x040fe2000004189c */
[----:B------:R-:W2:Y:S05]  /*6990*/  LDSM.16.MT88.4 R24, [R212+0x14800] ;  /* 0x01480000d418783b */ /* 0x000eaa0000004200 */
[C---:B------:R-:W-:Y:S06]  /*69a0*/  HMMA.16816.F32.BF16 R84, R16.reuse, R28, R84 ;  /* 0x0000001c1054723c */ /* 0x040fec0000041854 */
[C---:B------:R-:W-:Y:S01]  /*69b0*/  HMMA.16816.F32.BF16 R88, R16.reuse, R30, R88 ;  /* 0x0000001e1058723c */ /* 0x040fe20000041858 */
[----:B------:R-:W-:Y:S05]  /*69c0*/  LDSM.16.MT88.4 R28, [R208+0x16800] ;  /* 0x01680000d01c783b */ /* 0x000fea0000004200 */
[C---:B----4-:R-:W-:Y:S06]  /*69d0*/  HMMA.16816.F32.BF16 R100, R16.reuse, R4, R100 ;  /* 0x000000041064723c */ /* 0x050fec0000041864 */
[C---:B------:R-:W-:Y:S01]  /*69e0*/  HMMA.16816.F32.BF16 R104, R16.reuse, R6, R104 ;  /* 0x000000061068723c */ /* 0x040fe20000041868 */
[----:B------:R-:W4:Y:S05]  /*69f0*/  LDSM.16.MT88.4 R4, [R210+0x16800] ;  /* 0x01680000d204783b */ /* 0x000f2a0000004200 */
[C---:B------:R-:W-:Y:S06]  /*6a00*/  HMMA.16816.F32.BF16 R108, R16.reuse, R20, R108 ;  /* 0x00000014106c723c */ /* 0x040fec000004186c */
[C---:B------:R-:W-:Y:S01]  /*6a10*/  HMMA.16816.F32.BF16 R112, R16.reuse, R22, R112 ;  /* 0x000000161070723c */ /* 0x040fe20000041870 */
[----:B------:R-:W5:Y:S05]  /*6a20*/  LDSM.16.MT88.4 R20, [R209+0x16800] ;  /* 0x01680000d114783b */ /* 0x000f6a0000004200 */
        /* <DEDUP_REMOVED lines=8> */
[----:B------:R-:W-:Y:S05]  /*6ab0*/  LDSM.16.MT88.4 R32, [R210+0x13000] ;  /* 0x01300000d220783b */ /* 0x000fea0000004200 */
[C---:B--2---:R-:W-:Y:S06]  /*6ac0*/  HMMA.16816.F32.BF16 R92, R16.reuse, R24, R92 ;  /* 0x00000018105c723c */ /* 0x044fec000004185c */
[C---:B------:R-:W-:Y:S01]  /*6ad0*/  HMMA.16816.F32.BF16 R96, R16.reuse, R26, R96 ;  /* 0x0000001a1060723c */ /* 0x040fe20000041860 */
[----:B------:R-:W-:Y:S05]  /*6ae0*/  LDSM.16.MT88.4 R24, [R212+0x11000] ;  /* 0x01100000d418783b */ /* 0x000fea0000004200 */
[C---:B----4-:R-:W-:Y:S06]  /*6af0*/  HMMA.16816.F32.BF16 R132, R16.reuse, R4, R132 ;  /* 0x000000041084723c */ /* 0x050fec0000041884 */
[C---:B------:R-:W-:Y:S01]  /*6b00*/  HMMA.16816.F32.BF16 R136, R16.reuse, R6, R136 ;  /* 0x000000061088723c */ /* 0x040fe20000041888 */
[----:B------:R-:W2:Y:S05]  /*6b10*/  LDSM.16.MT88.4 R4, [R208+0x11000] ;  /* 0x01100000d004783b */ /* 0x000eaa0000004200 */
[C---:B-----5:R-:W-:Y:S06]  /*6b20*/  HMMA.16816.F32.BF16 R140, R16.reuse, R20, R140 ;  /* 0x00000014108c723c */ /* 0x060fec000004188c */
[C---:B------:R-:W-:Y:S01]  /*6b30*/  HMMA.16816.F32.BF16 R152, R16.reuse, R22, R152 ;  /* 0x000000161098723c */ /* 0x040fe20000041898 */
[----:B------:R-:W4:Y:S05]  /*6b40*/  LDSM.16.MT88.4 R20, [R212+0x13000] ;  /* 0x01300000d414783b */ /* 0x000f2a0000004200 */
[C---:B------:R-:W-:Y:S06]  /*6b50*/  HMMA.16816.F32.BF16 R144, R16.reuse, R28, R144 ;  /* 0x0000001c1090723c */ /* 0x040fec0000041890 */
[----:B------:R-:W-:Y:S01]  /*6b60*/  HMMA.16816.F32.BF16 R148, R16, R30, R148 ;  /* 0x0000001e1094723c */ /* 0x000fe20000041894 */
[----:B------:R-:W-:Y:S06]  /*6b70*/  LDSM.16.MT88.4 R28, [R208+0x13000] ;  /* 0x01300000d01c783b */ /* 0x000fec0000004200 */
[----:B------:R-:W-:Y:S01]  /*6b80*/  F2FP.BF16.F32.PACK_AB R16, R185, R184 ;  /* 0x000000b8b910723e */ /* 0x000fe200000010ff */
[----:B------:R-:W-:Y:S01]  /*6b90*/  FADD.FTZ R184, R184, R172 ;  /* 0x000000acb8b87221 */ /* 0x000fe20000010000 */
[----:B------:R-:W-:Y:S01]  /*6ba0*/  F2FP.BF16.F32.PACK_AB R17, R189, R188 ;  /* 0x000000bcbd11723e */ /* 0x000fe200000010ff */
[----:B------:R-:W-:Y:S01]  /*6bb0*/  FADD.FTZ R188, R188, R170 ;  /* 0x000000aabcbc7221 */ /* 0x000fe20000010000 */
[----:B------:R-:W-:Y:S01]  /*6bc0*/  F2FP.BF16.F32.PACK_AB R18, R187, R186 ;  /* 0x000000babb12723e */ /* 0x000fe200000010ff */
[----:B------:R-:W-:Y:S01]  /*6bd0*/  FADD.FTZ R184, R185, R184 ;  /* 0x000000b8b9b87221 */ /* 0x000fe20000010000 */
[----:B------:R-:W-:Y:S01]  /*6be0*/  F2FP.BF16.F32.PACK_AB R19, R191, R190 ;  /* 0x000000bebf13723e */ /* 0x000fe200000010ff */
[----:B------:R-:W-:-:S02]  /*6bf0*/  FADD.FTZ R188, R189, R188 ;  /* 0x000000bcbdbc7221 */ /* 0x000fc40000010000 */
[----:B------:R-:W-:Y:S02]  /*6c00*/  FADD.FTZ R186, R186, R184 ;  /* 0x000000b8baba7221 */ /* 0x000fe40000010000 */
[----:B------:R-:W-:Y:S02]  /*6c10*/  FADD.FTZ R190, R190, R188 ;  /* 0x000000bcbebe7221 */ /* 0x000fe40000010000 */
[----:B---3--:R-:W-:Y:S01]  /*6c20*/  HMMA.16816.F32.BF16 R36, R16, R12, R36 ;  /* 0x0000000c1024723c */ /* 0x008fe20000041824 */
[----:B------:R-:W-:Y:S01]  /*6c30*/  FADD.FTZ R186, R187, R186 ;  /* 0x000000babbba7221 */ /* 0x000fe20000010000 */
[----:B------:R-:W-:-:S03]  /*6c40*/  FADD.FTZ R190, R191, R190 ;  /* 0x000000bebfbe7221 */ /* 0x000fc60000010000 */
[----:B------:R-:W-:Y:S01]  /*6c50*/  FADD.FTZ R186, R239, R186 ;  /* 0x000000baefba7221 */ /* 0x000fe20000010000 */
[----:B------:R-:W-:Y:S01]  /*6c60*/  HMMA.16816.F32.BF16 R40, R16, R14, R40 ;  /* 0x0000000e1028723c */ /* 0x000fe20000041828 */
[----:B------:R-:W3:Y:S01]  /*6c70*/  LDSM.16.MT88.4 R12, [R209+0x13000] ;  /* 0x01300000d10c783b */ /* 0x000ee20000004200 */
[----:B------:R-:W-:Y:S01]  /*6c80*/  FADD.FTZ R190, R224, R190 ;  /* 0x000000bee0be7221 */ /* 0x000fe20000010000 */
[----:B------:R-:W-:-:S03]  /*6c90*/  FADD.FTZ R186, R238, R186 ;  /* 0x000000baeeba7221 */ /* 0x000fc60000010000 */
[----:B-1----:R-:W-:Y:S01]  /*6ca0*/  HMMA.16816.F32.BF16 R44, R16, R8, R44 ;  /* 0x00000008102c723c */ /* 0x002fe2000004182c */
[----:B------:R-:W-:Y:S01]  /*6cb0*/  FADD.FTZ R190, R223, R190 ;  /* 0x000000bedfbe7221 */ /* 0x000fe20000010000 */
[----:B------:R-:W-:-:S03]  /*6cc0*/  FADD.FTZ R186, R227, R186 ;  /* 0x000000bae3ba7221 */ /* 0x000fc60000010000 */
        /* <DEDUP_REMOVED lines=31> */
[----:B------:R-:W-:Y:S01]  /*6ec0*/  HMMA.16816.F32.BF16 R152, R16, R6, R152 ;  /* 0x000000061098723c */ /* 0x000fe20000041898 */
[----:B------:R-:W-:-:S02]  /*6ed0*/  F2FP.BF16.F32.PACK_AB R4, R238, R239 ;  /* 0x000000efee04723e */ /* 0x000fc400000010ff */
[----:B------:R-:W-:-:S03]  /*6ee0*/  F2FP.BF16.F32.PACK_AB R5, R223, R224 ;  /* 0x000000e0df05723e */ /* 0x000fc600000010ff */
[C---:B------:R-:W-:Y:S01]  /*6ef0*/  HMMA.16816.F32.BF16 R68, R16.reuse, R32, R68 ;  /* 0x000000201044723c */ /* 0x040fe20000041844 */
[C---:B------:R-:W-:Y:S01]  /*6f00*/  F2FP.BF16.F32.PACK_AB R6, R246.reuse, R227 ;  /* 0x000000e3f606723e */ /* 0x040fe200000010ff */
[----:B------:R-:W-:Y:S01]  /*6f10*/  FADD.FTZ R246, R246, R186 ;  /* 0x000000baf6f67221 */ /* 0x000fe20000010000 */
[C---:B------:R-:W-:Y:S01]  /*6f20*/  F2FP.BF16.F32.PACK_AB R7, R243.reuse, R222 ;  /* 0x000000def307723e */ /* 0x040fe200000010ff */
[----:B------:R-:W-:Y:S02]  /*6f30*/  FADD.FTZ R243, R243, R190 ;  /* 0x000000bef3f37221 */ /* 0x000fe40000010000 */
[C---:B------:R-:W-:Y:S01]  /*6f40*/  HMMA.16816.F32.BF16 R72, R16.reuse, R34, R72 ;  /* 0x000000221048723c */ /* 0x040fe20000041848 */
[----:B------:R-:W2:Y:S05]  /*6f50*/  LDSM.16.MT88.4 R32, [R210+0x11800] ;  /* 0x01180000d220783b */ /* 0x000eaa0000004200 */
[C---:B------:R-:W-:Y:S06]  /*6f60*/  HMMA.16816.F32.BF16 R84, R16.reuse, R28, R84 ;  /* 0x0000001c1054723c */ /* 0x040fec0000041854 */
[C---:B------:R-:W-:Y:S01]  /*6f70*/  HMMA.16816.F32.BF16 R88, R16.reuse, R30, R88 ;  /* 0x0000001e1058723c */ /* 0x040fe20000041858 */
[----:B------:R-:W2:Y:S05]  /*6f80*/  LDSM.16.MT88.4 R28, [R209+0x11800] ;  /* 0x01180000d11c783b */ /* 0x000eaa0000004200 */
[C---:B-----5:R-:W-:Y:S06]  /*6f90*/  HMMA.16816.F32.BF16 R92, R16.reuse, R24, R92 ;  /* 0x00000018105c723c */ /* 0x060fec000004185c */
[C---:B------:R-:W-:Y:S01]  /*6fa0*/  HMMA.16816.F32.BF16 R96, R16.reuse, R26, R96 ;  /* 0x0000001a1060723c */ /* 0x040fe20000041860 */
[----:B------:R-:W5:Y:S05]  /*6fb0*/  LDSM.16.MT88.4 R24, [R208+0x11800] ;  /* 0x01180000d018783b */ /* 0x000f6a0000004200 */
[C---:B----4-:R-:W-:Y:S06]  /*6fc0*/  HMMA.16816.F32.BF16 R144, R16.reuse, R20, R144 ;  /* 0x000000141090723c */ /* 0x050fec0000041890 */
[----:B------:R-:W-:Y:S01]  /*6fd0*/  HMMA.16816.F32.BF16 R148, R16, R22, R148 ;  /* 0x000000161094723c */ /* 0x000fe20000041894 */
[----:B------:R-:W4:Y:S04]  /*6fe0*/  LDSM.16.MT88.4 R20, [R210+0x13800] ;  /* 0x01380000d214783b */ /* 0x000f280000004200 */
[----:B------:R-:W4:Y:S01]  /*6ff0*/  LDSM.16.MT88.4 R16, [R209+0x13800] ;  /* 0x01380000d110783b */ /* 0x000f220000004200 */
        /* <DEDUP_REMOVED lines=16> */
[C---:B------:R-:W-:Y:S01]  /*7100*/  HMMA.16816.F32.BF16 R72, R4.reuse, R22, R72 ;  /* 0x000000160448723c */ /* 0x040fe20000041848 */
[----:B------:R-:W4:Y:S05]  /*7110*/  LDSM.16.MT88.4 R20, [R212+0x17800] ;  /* 0x01780000d414783b */ /* 0x000f2a0000004200 */
        /* <DEDUP_REMOVED lines=10> */
[C---:B------:R-:W-:Y:S06]  /*71c0*/  HMMA.16816.F32.BF16 R96, R4.reuse, R34, R96 ;  /* 0x000000220460723c */ /* 0x040fec0000041860 */
[C---:B------:R-:W-:Y:S06]  /*71d0*/  HMMA.16816.F32.BF16 R100, R4.reuse, R28, R100 ;  /* 0x0000001c0464723c */ /* 0x040fec0000041864 */
[C---:B------:R-:W-:Y:S06]  /*71e0*/  HMMA.16816.F32.BF16 R104, R4.reuse, R30, R104 ;  /* 0x0000001e0468723c */ /* 0x040fec0000041868 */
[C---:B-----5:R-:W-:Y:S06]  /*71f0*/  HMMA.16816.F32.BF16 R116, R4.reuse, R24, R116 ;  /* 0x000000180474723c */ /* 0x060fec0000041874 */
[C---:B------:R-:W-:Y:S06]  /*7200*/  HMMA.16816.F32.BF16 R120, R4.reuse, R26, R120 ;  /* 0x0000001a0478723c */ /* 0x040fec0000041878 */
[C---:B----4-:R-:W-:Y:S06]  /*7210*/  HMMA.16816.F32.BF16 R124, R4.reuse, R20, R124 ;  /* 0x00000014047c723c */ /* 0x050fec000004187c */
[C---:B------:R-:W-:Y:S06]  /*7220*/  HMMA.16816.F32.BF16 R128, R4.reuse, R22, R128 ;  /* 0x000000160480723c */ /* 0x040fec0000041880 */
[C---:B------:R-:W-:Y:S06]  /*7230*/  HMMA.16816.F32.BF16 R132, R4.reuse, R16, R132 ;  /* 0x000000100484723c */ /* 0x040fec0000041884 */
[C---:B------:R-:W-:Y:S06]  /*7240*/  HMMA.16816.F32.BF16 R136, R4.reuse, R18, R136 ;  /* 0x000000120488723c */ /* 0x040fec0000041888 */
[C---:B---3--:R-:W-:Y:S06]  /*7250*/  HMMA.16816.F32.BF16 R140, R4.reuse, R12, R140 ;  /* 0x0000000c048c723c */ /* 0x048fec000004188c */
[C---:B------:R-:W-:Y:S06]  /*7260*/  HMMA.16816.F32.BF16 R152, R4.reuse, R14, R152 ;  /* 0x0000000e0498723c */ /* 0x040fec0000041898 */
[C---:B-1----:R-:W-:Y:S06]  /*7270*/  HMMA.16816.F32.BF16 R144, R4.reuse, R8, R144 ;  /* 0x000000080490723c */ /* 0x042fec0000041890 */
        /* <DEDUP_REMOVED lines=8> */
[----:B------:R-:W-:Y:S01]  /*7300*/  ULDC.64 UR6, c[0x0][0x218] ;  /* 0x0000860000067ab9 */ /* 0x000fe20000000a00 */
[----:B------:R-:W-:Y:S01]  /*7310*/  ULDC.64 UR8, c[0x0][0x220] ;  /* 0x0000880000087ab9 */ /* 0x000fe20000000a00 */
[--C-:B------:R-:W-:Y:S01]  /*7320*/  IMAD.WIDE.U32 R8, R166, UR19, R6.reuse ;  /* 0x00000013a6087c25 */ /* 0x100fe2000f8e0006 */
[----:B------:R-:W-:Y:S01]  /*7330*/  UIADD3 UR13, UR28, 0x3f, URZ ;  /* 0x0000003f1c0d7890 */ /* 0x000fe2000fffe03f */
[----:B------:R-:W-:Y:S02]  /*7340*/  UMOV UR10, URZ ;  /* 0x0000003f000a7c82 */ /* 0x000fe40008000000 */
[----:B------:R-:W-:Y:S01]  /*7350*/  IMAD.WIDE.U32 R6, R165, UR19, R6 ;  /* 0x00000013a5067c25 */ /* 0x000fe2000f8e0006 */
[----:B------:R-:W-:Y:S01]  /*7360*/  IADD3 R240, P1, R8, UR22, RZ ;  /* 0x0000001608f07c10 */ /* 0x000fe2000ff3e0ff */
[----:B------:R-:W-:-:S02]  /*7370*/  USHF.R.S32.HI UR4, URZ, 0x1f, UR13 ;  /* 0x0000001f3f047899 */ /* 0x000fc4000801140d */
[----:B------:R-:W-:Y:S01]  /*7380*/  IMAD.U32 R242, RZ, RZ, UR28 ;  /* 0x0000001cfff27e24 */ /* 0x000fe2000f8e00ff */
[----:B------:R-:W-:Y:S01]  /*7390*/  IADD3 R238, P0, R6, UR24, RZ ;  /* 0x0000001806ee7c10 */ /* 0x000fe2000ff1e0ff */
[----:B------:R-:W2:Y:S01]  /*73a0*/  @!P3 LDC.64 R226, c[0x0][0x220] ;  /* 0x00008800ffe2bb82 */ /* 0x000ea20000000a00 */
[----:B------:R-:W-:-:S03]  /*73b0*/  ULEA.HI UR13, UR4, UR13, URZ, 0x6 ;  /* 0x0000000d040d7291 */ /* 0x000fc6000f8f303f */
[----:B------:R-:W-:Y:S01]  /*73c0*/  ULDC UR4, c[0x0][0x2ec] ;  /* 0x0000bb0000047ab9 */ /* 0x000fe20000000800 */
[----:B------:R-:W-:Y:S02]  /*73d0*/  ULEA.HI.SX32 UR12, UR13, 0xfffffffe, 0x1a ;  /* 0xfffffffe0d0c7891 */ /* 0x000fe4000f8fd23f */
[----:B------:R-:W-:Y:S01]  /*73e0*/  ULEA.HI.SX32 UR13, UR13, 0xfffffffd, 0x1a ;  /* 0xfffffffd0d0d7891 */ /* 0x000fe2000f8fd23f */
[----:B------:R-:W3:Y:S01]  /*73f0*/  @!P3 LDC.64 R224, c[0x0][0x220] ;  /* 0x00008800ffe0bb82 */ /* 0x000ee20000000a00 */
[----:B-1----:R-:W-:-:S07]  /*7400*/  SHF.R.S32.HI R0, RZ, 0x1f, R4 ;  /* 0x0000001fff007819 */ /* 0x002fce0000011404 */
[----:B------:R-:W1:Y:S01]  /*7410*/  @!P3 LDC.64 R222, c[0x0][0x220] ;  /* 0x00008800ffdebb82 */ /* 0x000e620000000a00 */
[----:B------:R-:W-:Y:S02]  /*7420*/  LOP3.LUT R2, R4, 0x3, RZ, 0xc0, !PT ;  /* 0x0000000304027812 */ /* 0x000fe400078ec0ff */
[----:B------:R-:W-:Y:S01]  /*7430*/  LEA.HI R0, R0, R4, RZ, 0x3 ;  /* 0x0000000400007211 */ /* 0x000fe200078f18ff */
[----:B------:R-:W-:Y:S02]  /*7440*/  IMAD.U32 R4, RZ, RZ, UR21 ;  /* 0x00000015ff047e24 */ /* 0x000fe4000f8e00ff */
[----:B------:R-:W-:Y:S01]  /*7450*/  IMAD R167, R2, -0x2, R167 ;  /* 0xfffffffe02a77824 */ /* 0x000fe200078e02a7 */
[----:B------:R-:W-:Y:S01]  /*7460*/  SHF.R.S32.HI R10, RZ, 0x3, R0 ;  /* 0x00000003ff0a7819 */ /* 0x000fe20000011400 */
[----:B------:R-:W4:Y:S01]  /*7470*/  @!P3 LDC.64 R220, c[0x0][0x220] ;  /* 0x00008800ffdcbb82 */ /* 0x000f220000000a00 */
[----:B------:R-:W-:Y:S01]  /*7480*/  IMAD.U32 R2, RZ, RZ, UR23 ;  /* 0x00000017ff027e24 */ /* 0x000fe2000f8e00ff */
[----:B------:R-:W-:Y:S01]  /*7490*/  IADD3.X R4, R4, UR11, R9, P1, !PT ;  /* 0x0000000b04047c10 */ /* 0x000fe20008ffe409 */
[----:B------:R-:W-:Y:S01]  /*74a0*/  IMAD.MOV.U32 R0, RZ, RZ, R164 ;  /* 0x000000ffff007224 */ /* 0x000fe200078e00a4 */
[----:B------:R-:W-:Y:S01]  /*74b0*/  SHF.R.S32.HI R11, RZ, 0x1f, R10 ;  /* 0x0000001fff0b7819 */ /* 0x000fe2000001140a */
[----:B------:R-:W-:Y:S01]  /*74c0*/  ULDC UR11, c[0x0][0x2d0] ;  /* 0x0000b400000b7ab9 */ /* 0x000fe20000000800 */
[----:B------:R-:W-:-:S02]  /*74d0*/  IADD3.X R2, R2, UR31, R7, P0, !PT ;  /* 0x0000001f02027c10 */ /* 0x000fc400087fe407 */
[----:B------:R-:W-:Y:S01]  /*74e0*/  LEA R241, P1, R240, UR6, 0x1 ;  /* 0x00000006f0f17c11 */ /* 0x000fe2000f8208ff */
[----:B------:R1:W-:Y:S01]  /*74f0*/  STL.64 [R1], R10 ;  /* 0x0000000a01007387 */ /* 0x0003e20000100a00 */
[----:B------:R-:W-:Y:S02]  /*7500*/  LEA R239, P0, R238, UR8, 0x1 ;  /* 0x00000008eeef7c11 */ /* 0x000fe4000f8008ff */
[----:B------:R-:W-:Y:S01]  /*7510*/  LEA.HI.X R240, R240, UR7, R4, 0x1, P1 ;  /* 0x00000007f0f07c11 */ /* 0x000fe200088f0c04 */
[----:B------:R-:W-:Y:S01]  /*7520*/  ULDC.64 UR6, c[0x0][0x250] ;  /* 0x0000940000067ab9 */ /* 0x000fe20000000a00 */
[----:B------:R-:W-:Y:S01]  /*7530*/  LEA.HI.X R238, R238, UR9, R2, 0x1, P0 ;  /* 0x00000009eeee7c11 */ /* 0x000fe200080f0c02 */
[----:B------:R-:W-:Y:S01]  /*7540*/  IMAD.MOV.U32 R2, RZ, RZ, R3 ;  /* 0x000000ffff027224 */ /* 0x000fe200078e0003 */
[C---:B------:R-:W-:Y:S01]  /*7550*/  IADD3 R250, P2, R10.reuse, 0x30, RZ ;  /* 0x000000300afa7810 */ /* 0x040fe20007f5e0ff */
[----:B------:R-:W-:Y:S01]  /*7560*/  USHF.L.U64.HI UR15, UR6, 0x4, UR7 ;  /* 0x00000004060f7899 */ /* 0x000fe20008010207 */
[C---:B------:R-:W-:Y:S01]  /*7570*/  IADD3 R248, P1, R10.reuse, 0x10, RZ ;  /* 0x000000100af87810 */ /* 0x040fe20007f3e0ff */
[----:B------:R-:W-:Y:S01]  /*7580*/  USHF.L.U32 UR19, UR6, 0x4, URZ ;  /* 0x0000000406137899 */ /* 0x000fe2000800063f */
[----:B------:R-:W-:Y:S01]  /*7590*/  IADD3 R244, P0, R10, 0x20, RZ ;  /* 0x000000200af47810 */ /* 0x000fe20007f1e0ff */
[----:B------:R-:W-:Y:S01]  /*75a0*/  IMAD.X R251, RZ, RZ, R11, P2 ;  /* 0x000000fffffb7224 */ /* 0x000fe200010e060b */
[----:B------:R-:W-:Y:S01]  /*75b0*/  IADD3 R242, R242, -UR18, R167 ;  /* 0x80000012f2f27c10 */ /* 0x000fe2000fffe0a7 */
[--C-:B------:R-:W-:Y:S01]  /*75c0*/  IMAD.X R249, RZ, RZ, R11.reuse, P1 ;  /* 0x000000fffff97224 */ /* 0x100fe200008e060b */
[----:B------:R-:W-:Y:S01]  /*75d0*/  ULDC.64 UR8, c[0x0][0x248] ;  /* 0x0000920000087ab9 */ /* 0x000fe20000000a00 */
[----:B------:R-:W-:Y:S01]  /*75e0*/  IMAD.X R245, RZ, RZ, R11, P0 ;  /* 0x000000fffff57224 */ /* 0x000fe200000e060b */
[----:B--23--:R-:W-:Y:S07]  /*75f0*/  BRA `(.L_x_129) ;  /* 0x0000000400bc7947 */ /* 0x00cfee0003800000 */
.L_x_131:
        /* <DEDUP_REMOVED lines=14> */
[----:B------:R-:W1:Y:S02]  /*76e0*/  @!P3 LDC.64 R164, c[0x0][0x218] ;  /* 0x00008600ffa4bb82 */ /* 0x000e640000000a00 */
        /* <DEDUP_REMOVED lines=22> */
[C---:B-1----:R-:W-:Y:S01]  /*7850*/  @!P3 LEA R164, P5, R168.reuse, R164, 0x1 ;  /* 0x000000a4a8a4b211 */ /* 0x042fe200078a08ff */
        /* <DEDUP_REMOVED lines=73> */
.L_x_129:
[----:B------:R2:W-:Y:S01]  /*7cf0*/  STL.64 [R1+0x8], R36 ;  /* 0x0000082401007387 */ /* 0x0005e20000100a00 */
        /* <DEDUP_REMOVED lines=8> */
[----:B------:R-:W-:Y:S01]  /*7d80*/  UIMAD.WIDE.U32 UR22, UR20, UR6, URZ ;  /* 0x00000006141672a5 */ /* 0x000fe2000f8e003f */
[----:B------:R-:W-:Y:S01]  /*7d90*/  IMAD.U32 R5, RZ, RZ, UR20 ;  /* 0x00000014ff057e24 */ /* 0x000fe2000f8e00ff */
[----:B------:R-:W-:Y:S01]  /*7da0*/  LEA R20, P2, R20, R248, 0x6 ;  /* 0x000000f814147211 */ /* 0x000fe200078430ff */
[----:B------:R-:W-:Y:S01]  /*7db0*/  IMAD.U32 R18, RZ, RZ, UR20 ;  /* 0x00000014ff127e24 */ /* 0x000fe2000f8e00ff */
[----:B------:R-:W-:Y:S01]  /*7dc0*/  UIMAD UR14, UR20, UR7, UR14 ;  /* 0x00000007140e72a4 */ /* 0x000fe2000f8e020e */
[----:B------:R-:W-:Y:S01]  /*7dd0*/  IMAD.U32 R4, RZ, RZ, UR20 ;  /* 0x00000014ff047e24 */ /* 0x000fe2000f8e00ff */
[----:B------:R-:W-:Y:S01]  /*7de0*/  LEA.HI.X.SX32 R21, R5, R249, 0x6, P2 ;  /* 0x000000f905157211 */ /* 0x000fe200010f36ff */
[----:B------:R-:W-:Y:S01]  /*7df0*/  IMAD.U32 R24, RZ, RZ, UR20 ;  /* 0x00000014ff187e24 */ /* 0x000fe2000f8e00ff */
[----:B------:R-:W-:Y:S01]  /*7e00*/  LEA R18, P1, R18, R244, 0x6 ;  /* 0x000000f412127211 */ /* 0x000fe200078230ff */
[----:B------:R-:W-:Y:S01]  /*7e10*/  IMAD.U32 R3, RZ, RZ, UR20 ;  /* 0x00000014ff037e24 */ /* 0x000fe2000f8e00ff */
[----:B------:R-:W-:Y:S01]  /*7e20*/  UIADD3 UR14, UR23, UR14, URZ ;  /* 0x0000000e170e7290 */ /* 0x000fe2000fffe03f */
[----:B------:R-:W-:Y:S01]  /*7e30*/  IMAD R7, R21, UR6, RZ ;  /* 0x0000000615077c24 */ /* 0x000fe2000f8e02ff */
[----:B------:R-:W-:Y:S01]  /*7e40*/  LEA.HI.X.SX32 R19, R4, R245, 0x6, P1 ;  /* 0x000000f504137211 */ /* 0x000fe200008f36ff */
[----:B-1----:R-:W-:Y:S01]  /*7e50*/  IMAD.U32 R10, RZ, RZ, UR22 ;  /* 0x00000016ff0a7e24 */ /* 0x002fe2000f8e00ff */
[----:B------:R-:W-:Y:S01]  /*7e60*/  LEA R24, P0, R24, R250, 0x6 ;  /* 0x000000fa18187211 */ /* 0x000fe200078030ff */
[C---:B------:R-:W-:Y:S02]  /*7e70*/  IMAD R7, R20.reuse, UR7, R7 ;  /* 0x0000000714077c24 */ /* 0x040fe4000f8e0207 */
[----:B------:R-:W-:Y:S01]  /*7e80*/  IMAD.WIDE.U32 R20, R20, UR6, RZ ;  /* 0x0000000614147c25 */ /* 0x000fe2000f8e00ff */
[----:B------:R-:W-:Y:S02]  /*7e90*/  LEA.HI.X.SX32 R25, R3, R251, 0x6, P0 ;  /* 0x000000fb03197211 */ /* 0x000fe400000f36ff */
[----:B------:R-:W-:Y:S01]  /*7ea0*/  LEA R4, P0, R10, R232, 0x6 ;  /* 0x000000e80a047211 */ /* 0x000fe200078030ff */
[----:B--2---:R-:W2:Y:S01]  /*7eb0*/  LDL.64 R36, [R1] ;  /* 0x0000000001247983 */ /* 0x004ea20000100a00 */
[----:B------:R-:W-:Y:S01]  /*7ec0*/  IMAD.IADD R7, R21, 0x1, R7 ;  /* 0x0000000115077824 */ /* 0x000fe200078e0207 */
[C---:B------:R-:W-:Y:S01]  /*7ed0*/  LEA R14, P2, R20.reuse, R239, 0x1 ;  /* 0x000000ef140e7211 */ /* 0x040fe200078408ff */
[----:B------:R-:W-:Y:S01]  /*7ee0*/  IMAD.U32 R3, RZ, RZ, UR14 ;  /* 0x0000000eff037e24 */ /* 0x000fe2000f8e00ff */
[----:B------:R-:W-:Y:S01]  /*7ef0*/  @P3 STS.128 [R228+0x10000], RZ ;  /* 0x010000ffe4003388 */ /* 0x000fe20000000c00 */
[----:B------:R-:W-:Y:S01]  /*7f00*/  IMAD R5, R25, UR6, RZ ;  /* 0x0000000619057c24 */ /* 0x000fe2000f8e02ff */
[-C--:B------:R-:W-:Y:S01]  /*7f10*/  LEA.HI.X R15, R20, R238.reuse, R7, 0x1, P2 ;  /* 0x000000ee140f7211 */ /* 0x080fe200010f0c07 */
[----:B------:R-:W-:Y:S01]  /*7f20*/  IMAD.U32 R11, RZ, RZ, UR23 ;  /* 0x00000017ff0b7e24 */ /* 0x000fe2000f8e00ff */
[----:B------:R-:W-:Y:S01]  /*7f30*/  ISETP.GE.AND P2, PT, R231, UR11, PT ;  /* 0x0000000be7007c0c */ /* 0x000fe2000bf46270 */
[----:B------:R-:W-:Y:S01]  /*7f40*/  IMAD R5, R24, UR7, R5 ;  /* 0x0000000718057c24 */ /* 0x000fe2000f8e0205 */
[----:B------:R-:W-:Y:S01]  /*7f50*/  LEA.HI.X R3, R10, R219, R3, 0x6, P0 ;  /* 0x000000db0a037211 */ /* 0x000fe200000f3403 */
[----:B------:R-:W-:Y:S01]  /*7f60*/  IMAD.WIDE.U32 R24, R24, UR6, RZ ;  /* 0x0000000618187c25 */ /* 0x000fe2000f8e00ff */
[----:B------:R-:W-:Y:S03]  /*7f70*/  UIADD3 UR14, UR13, -UR10, URZ ;  /* 0x8000000a0d0e7290 */ /* 0x000fe6000fffe03f */
[----:B------:R-:W-:Y:S01]  /*7f80*/  IMAD.IADD R5, R25, 0x1, R5 ;  /* 0x0000000119057824 */ /* 0x000fe200078e0205 */
[C---:B------:R-:W-:Y:S04]  /*7f90*/  LEA R10, P0, R24.reuse, R239, 0x1 ;  /* 0x000000ef180a7211 */ /* 0x040fe800078008ff */
[----:B------:R-:W-:Y:S02]  /*7fa0*/  LEA.HI.X R11, R24, R238, R5, 0x1, P0 ;  /* 0x000000ee180b7211 */ /* 0x000fe400000f0c05 */
[----:B------:R-:W-:Y:S02]  /*7fb0*/  ISETP.GE.AND P0, PT, R229, UR11, PT ;  /* 0x0000000be5007c0c */ /* 0x000fe4000bf06270 */
[----:B--2---:R-:W-:Y:S04]  /*7fc0*/  LEA R22, P4, R22, R36, 0x6 ;  /* 0x0000002416167211 */ /* 0x004fe800078830ff */
[----:B------:R-:W-:Y:S01]  /*7fd0*/  LEA.HI.X.SX32 R23, R6, R37, 0x6, P4 ;  /* 0x0000002506177211 */ /* 0x000fe200020f36ff */
[----:B------:R-:W-:Y:S04]  /*7fe0*/  IMAD R6, R19, UR6, RZ ;  /* 0x0000000613067c24 */ /* 0x000fe8000f8e02ff */
[----:B------:R-:W-:Y:S02]  /*7ff0*/  IMAD R8, R23, UR6, RZ ;  /* 0x0000000617087c24 */ /* 0x000fe4000f8e02ff */
[----:B------:R-:W-:Y:S02]  /*8000*/  IMAD R6, R18, UR7, R6 ;  /* 0x0000000712067c24 */ /* 0x000fe4000f8e0206 */
[C---:B------:R-:W-:Y:S02]  /*8010*/  IMAD R8, R22.reuse, UR7, R8 ;  /* 0x0000000716087c24 */ /* 0x040fe4000f8e0208 */
[----:B------:R-:W-:Y:S04]  /*8020*/  IMAD.WIDE.U32 R22, R22, UR6, RZ ;  /* 0x0000000616167c25 */ /* 0x000fe8000f8e00ff */
[----:B------:R-:W-:Y:S01]  /*8030*/  IMAD.IADD R8, R23, 0x1, R8 ;  /* 0x0000000117087824 */ /* 0x000fe200078e0208 */
[-C--:B------:R-:W-:Y:S01]  /*8040*/  LEA R16, P4, R22, R239.reuse, 0x1 ;  /* 0x000000ef16107211 */ /* 0x080fe200078808ff */
[----:B------:R-:W-:Y:S03]  /*8050*/  IMAD.WIDE.U32 R18, R18, UR6, RZ ;  /* 0x0000000612127c25 */ /* 0x000fe6000f8e00ff */
[----:B------:R-:W-:Y:S01]  /*8060*/  LEA.HI.X R17, R22, R238, R8, 0x1, P4 ;  /* 0x000000ee16117211 */ /* 0x000fe200020f0c08 */
[----:B------:R-:W-:Y:S01]  /*8070*/  IMAD.IADD R6, R19, 0x1, R6 ;  /* 0x0000000113067824 */ /* 0x000fe200078e0206 */
[----:B------:R-:W-:Y:S02]  /*8080*/  @!P3 LEA R8, P6, R4, R226, 0x1 ;  /* 0x000000e20408b211 */ /* 0x000fe400078c08ff */
[----:B------:R-:W-:Y:S02]  /*8090*/  LEA R12, P1, R18, R239, 0x1 ;  /* 0x000000ef120c7211 */ /* 0x000fe400078208ff */
[----:B------:R-:W-:Y:S02]  /*80a0*/  @!P3 LEA.HI.X R9, R4, R227, R3, 0x1, P6 ;  /* 0x000000e30409b211 */ /* 0x000fe400030f0c03 */
[----:B------:R-:W-:Y:S02]  /*80b0*/  LEA.HI.X R13, R18, R238, R6, 0x1, P1 ;  /* 0x000000ee120d7211 */ /* 0x000fe400008f0c06 */
[----:B------:R-:W-:Y:S01]  /*80c0*/  ISETP.GE.AND P1, PT, R230, UR11, PT ;  /* 0x0000000be6007c0c */ /* 0x000fe2000bf26270 */
[----:B------:R-:W-:Y:S01]  /*80d0*/  @!PT LDS RZ, [RZ] ;  /* 0x00000000fffff984 */ /* 0x000fe20000000800 */
[----:B------:R-:W-:Y:S01]  /*80e0*/  @!PT LDS RZ, [RZ] ;  /* 0x00000000fffff984 */ /* 0x000fe20000000800 */
[----:B------:R-:W-:Y:S01]  /*80f0*/  @!PT LDS RZ, [RZ] ;  /* 0x00000000fffff984 */ /* 0x000fe20000000800 */
[----:B------:R-:W-:Y:S01]  /*8100*/  @!P3 LDGSTS.E.BYPASS.LTC128B.128 [R228+0x10000], desc[UR26][R8.64] ;  /* 0x1000000008e4bfae */ /* 0x000fe2000b901d5a */
[----:B------:R-:W-:Y:S03]  /*8110*/  IADD3 R6, P5, R4, UR19, RZ ;  /* 0x0000001304067c10 */ /* 0x000fe6000ffbe0ff */
[----:B------:R-:W-:Y:S01]  /*8120*/  @P2 STS.128 [R228+0x12000], RZ ;  /* 0x012000ffe4002388 */ /* 0x000fe20000000c00 */
[C---:B------:R-:W-:Y:S02]  /*8130*/  @!P3 LEA R18, P6, R6.reuse, R224, 0x1 ;  /* 0x000000e00612b211 */ /* 0x040fe400078c08ff */
[----:B------:R-:W-:Y:S01]  /*8140*/  IADD3.X R4, R3, UR15, RZ, P5, !PT ;  /* 0x0000000f03047c10 */ /* 0x000fe2000affe4ff */
[----:B------:R-:W-:Y:S01]  /*8150*/  @!PT LDS RZ, [RZ] ;  /* 0x00000000fffff984 */ /* 0x000fe20000000800 */
[----:B------:R-:W-:Y:S01]  /*8160*/  @!PT LDS RZ, [RZ] ;  /* 0x00000000fffff984 */ /* 0x000fe20000000800 */
[----:B------:R-:W-:Y:S01]  /*8170*/  @!PT LDS RZ, [RZ] ;  /* 0x00000000fffff984 */ /* 0x000fe20000000800 */
[----:B------:R-:W-:Y:S01]  /*8180*/  @!P2 LDGSTS.E.BYPASS.LTC128B.128 [R228+0x12000], desc[UR26][R16.64+0x80] ;  /* 0x1200008010e4afae */ /* 0x000fe2000b901d5a */
[C---:B------:R-:W-:Y:S02]  /*8190*/  IADD3 R5, P4, R6.reuse, UR19, RZ ;  /* 0x0000001306057c10 */ /* 0x040fe4000ff9e0ff */
[----:B------:R-:W-:Y:S01]  /*81a0*/  @!P3 LEA.HI.X R19, R6, R225, R4, 0x1, P6 ;  /* 0x000000e10613b211 */ /* 0x000fe200030f0c04 */
        /* <DEDUP_REMOVED lines=10> */
[C---:B----4-:R-:W-:Y:S02]  /*8250*/  @!P3 LEA R20, P4, R3.reuse, R220, 0x1 ;  /* 0x000000dc0314b211 */ /* 0x050fe400078808ff */
[----:B------:R-:W-:Y:S01]  /*8260*/  IADD3.X R4, R6, UR15, RZ, P5, !PT ;  /* 0x0000000f06047c10 */ /* 0x000fe2000affe4ff */
[----:B------:R-:W-:Y:S01]  /*8270*/  @!PT LDS RZ, [RZ] ;  /* 0x00000000fffff984 */ /* 0x000fe20000000800 */
[----:B------:R-:W-:Y:S01]  /*8280*/  @!PT LDS RZ, [RZ] ;  /* 0x00000000fffff984 */ /* 0x000fe20000000800 */
[----:B------:R-:W-:Y:S01]  /*8290*/  @!PT LDS RZ, [RZ] ;  /* 0x00000000fffff984 */ /* 0x000fe20000000800 */
[----:B------:R-:W-:Y:S03]  /*82a0*/  @!P0 LDGSTS.E.BYPASS.LTC128B.128 [R228+0x16000], desc[UR26][R16.64+0x180] ;  /* 0x1600018010e48fae */ /* 0x000fe6000b901d5a */
[----:B------:R-:W-:Y:S01]  /*82b0*/  @!P3 LEA.HI.X R21, R3, R221, R4, 0x1, P4 ;  /* 0x000000dd0315b211 */ /* 0x000fe200020f0c04 */
[----:B------:R-:W-:Y:S01]  /*82c0*/  @P3 STS.128 [R228+0x10800], RZ ;  /* 0x010800ffe4003388 */ /* 0x000fe20000000c00 */
[----:B------:R-:W-:Y:S03]  /*82d0*/  IMAD.U32 R3, RZ, RZ, UR14 ;  /* 0x0000000eff037e24 */ /* 0x000fe6000f8e00ff */
[----:B------:R-:W-:Y:S01]  /*82e0*/  @!PT LDS RZ, [RZ] ;  /* 0x00000000fffff984 */ /* 0x000fe20000000800 */
[----:B------:R-:W-:Y:S01]  /*82f0*/  @!PT LDS RZ, [RZ] ;  /* 0x00000000fffff984 */ /* 0x000fe20000000800 */
[----:B------:R-:W-:Y:S01]  /*8300*/  @!PT LDS RZ, [RZ] ;  /* 0x00000000fffff984 */ /* 0x000fe20000000800 */
[----:B------:R1:W-:Y:S04]  /*8310*/  @!P3 LDGSTS.E.BYPASS.LTC128B.128 [R228+0x10800], desc[UR26][R18.64] ;  /* 0x1080000012e4bfae */ /* 0x0003e8000b901d5a */
        /* <DEDUP_REMOVED lines=75> */
[----:B------:R-:W-:Y:S05]  /*87d0*/  LDSM.16.M88.4 R164, [R214] ;  /* 0x00000000d6a4783b */ /* 0x000fea0000000200 */
[C---:B------:R-:W-:Y:S06]  /*87e0*/  HMMA.16816.F32.BF16 R4, R168.reuse, R172, R4 ;  /* 0x000000aca804723c */ /* 0x040fec0000041804 */
[C---:B------:R-:W-:Y:S01]  /*87f0*/  HMMA.16816.F32.BF16 R8, R168.reuse, R174, R8 ;  /* 0x000000aea808723c */ /* 0x040fe20000041808 */
[----:B------:R-:W1:Y:S05]  /*8800*/  LDSM.16.M88.4 R172, [R211+0x8000] ;  /* 0x00800000d3ac783b */ /* 0x000e6a0000000200 */
[C---:B--2---:R-:W-:Y:S06]  /*8810*/  HMMA.16816.F32.BF16 R12, R168.reuse, R176, R12 ;  /* 0x000000b0a80c723c */ /* 0x044fec000004180c */
[C---:B------:R-:W-:Y:S01]  /*8820*/  HMMA.16816.F32.BF16 R16, R168.reuse, R178, R16 ;  /* 0x000000b2a810723c */ /* 0x040fe20000041810 */
[----:B------:R-:W2:Y:S05]  /*8830*/  LDSM.16.M88.4 R176, [R211+0x9000] ;  /* 0x00900000d3b0783b */ /* 0x000eaa0000000200 */
[C---:B---3--:R-:W-:Y:S06]  /*8840*/  HMMA.16816.F32.BF16 R20, R168.reuse, R180, R20 ;  /* 0x000000b4a814723c */ /* 0x048fec0000041814 */
[C---:B------:R-:W-:Y:S01]  /*8850*/  HMMA.16816.F32.BF16 R24, R168.reuse, R182, R24 ;  /* 0x000000b6a818723c */ /* 0x040fe20000041818 */
[----:B------:R-:W3:Y:S05]  /*8860*/  LDSM.16.M88.4 R180, [R211+0x9800] ;  /* 0x00980000d3b4783b */ /* 0x000eea0000000200 */
[C---:B----4-:R-:W-:Y:S06]  /*8870*/  HMMA.16816.F32.BF16 R28, R168.reuse, R184, R28 ;  /* 0x000000b8a81c723c */ /* 0x050fec000004181c */
[----:B------:R-:W-:Y:S01]  /*8880*/  HMMA.16816.F32.BF16 R32, R168, R186, R32 ;  /* 0x000000baa820723c */ /* 0x000fe20000041820 */
[----:B------:R-:W-:Y:S04]  /*8890*/  LDSM.16.M88.4 R168, [R213] ;  /* 0x00000000d5a8783b */ /* 0x000fe80000000200 */
[----:B------:R-:W4:Y:S01]  /*88a0*/  LDSM.16.M88.4 R184, [R204] ;  /* 0x00000000ccb8783b */ /* 0x000f220000000200 */
[C---:B-1----:R-:W-:Y:S06]  /*88b0*/  HMMA.16816.F32.BF16 R4, R164.reuse, R172, R4 ;  /* 0x000000aca404723c */ /* 0x042fec0000041804 */
[C---:B------:R-:W-:Y:S01]  /*88c0*/  HMMA.16816.F32.BF16 R8, R164.reuse, R174, R8 ;  /* 0x000000aea408723c */ /* 0x040fe20000041808 */
[----:B------:R-:W1:Y:S05]  /*88d0*/  LDSM.16.M88.4 R172, [R204+0x800] ;  /* 0x00080000ccac783b */ /* 0x000e6a0000000200 */
[C---:B------:R-:W-:Y:S06]  /*88e0*/  HMMA.16816.F32.BF16 R12, R164.reuse, R188, R12 ;  /* 0x000000bca40c723c */ /* 0x040fec000004180c */
[C---:B------:R-:W-:Y:S01]  /*88f0*/  HMMA.16816.F32.BF16 R16, R164.reuse, R190, R16 ;  /* 0x000000bea410723c */ /* 0x040fe20000041810 */
[----:B------:R-:W1:Y:S05]  /*8900*/  LDSM.16.M88.4 R188, [R204+0x1000] ;  /* 0x00100000ccbc783b */ /* 0x000e6a0000000200 */
[C---:B--2---:R-:W-:Y:S06]  /*8910*/  HMMA.16816.F32.BF16 R20, R164.reuse, R176, R20 ;  /* 0x000000b0a414723c */ /* 0x044fec0000041814 */
[C---:B------:R-:W-:Y:S01]  /*8920*/  HMMA.16816.F32.BF16 R24, R164.reuse, R178, R24 ;  /* 0x000000b2a418723c */ /* 0x040fe20000041818 */
[----:B------:R-:W2:Y:S05]  /*8930*/  LDSM.16.M88.4 R176, [R204+0x1800] ;  /* 0x00180000ccb0783b */ /* 0x000eaa0000000200 */
[C---:B---3--:R-:W-:Y:S06]  /*8940*/  HMMA.16816.F32.BF16 R28, R164.reuse, R180, R28 ;  /* 0x000000b4a41c723c */ /* 0x048fec000004181c */
[----:B------:R-:W-:Y:S01]  /*8950*/  HMMA.16816.F32.BF16 R32, R164, R182, R32 ;  /* 0x000000b6a420723c */ /* 0x000fe20000041820 */
[----:B------:R-:W-:Y:S04]  /*8960*/  LDSM.16.M88.4 R164, [R218+0x2000] ;  /* 0x00200000daa4783b */ /* 0x000fe80000000200 */
[----:B------:R-:W3:Y:S01]  /*8970*/  LDSM.16.M88.4 R180, [R217+0xa000] ;  /* 0x00a00000d9b4783b */ /* 0x000ee20000000200 */
[C---:B----4-:R-:W-:Y:S06]  /*8980*/  HMMA.16816.F32.BF16 R4, R168.reuse, R184, R4 ;  /* 0x000000b8a804723c */ /* 0x050fec0000041804 */
[C---:B------:R-:W-:Y:S01]  /*8990*/  HMMA.16816.F32.BF16 R8, R168.reuse, R186, R8 ;  /* 0x000000baa808723c */ /* 0x040fe20000041808 */
[----:B------:R-:W4:Y:S05]  /*89a0*/  LDSM.16.M88.4 R184, [R217+0xa800] ;  /* 0x00a80000d9b8783b */ /* 0x000f2a0000000200 */
[C---:B-1----:R-:W-:Y:S06]  /*89b0*/  HMMA.16816.F32.BF16 R12, R168.reuse, R172, R12 ;  /* 0x000000aca80c723c */ /* 0x042fec000004180c */
[C---:B------:R-:W-:Y:S01]  /*89c0*/  HMMA.16816.F32.BF16 R16, R168.reuse, R174, R16 ;  /* 0x000000aea810723c */ /* 0x040fe20000041810 */
[----:B------:R-:W1:Y:S05]  /*89d0*/  LDSM.16.M88.4 R172, [R217+0xb000] ;  /* 0x00b00000d9ac783b */ /* 0x000e6a0000000200 */
[C---:B------:R-:W-:Y:S06]  /*89e0*/  HMMA.16816.F32.BF16 R20, R168.reuse, R188, R20 ;  /* 0x000000bca814723c */ /* 0x040fec0000041814 */
[C---:B------:R-:W-:Y:S01]  /*89f0*/  HMMA.16816.F32.BF16 R24, R168.reuse, R190, R24 ;  /* 0x000000bea818723c */ /* 0x040fe20000041818 */
[----:B------:R-:W1:Y:S05]  /*8a00*/  LDSM.16.M88.4 R188, [R217+0xb800] ;  /* 0x00b80000d9bc783b */ /* 0x000e6a0000000200 */
[C---:B--2---:R-:W-:Y:S06]  /*8a10*/  HMMA.16816.F32.BF16 R28, R168.reuse, R176, R28 ;  /* 0x000000b0a81c723c */ /* 0x044fec000004181c */
[----:B------:R-:W-:Y:S01]  /*8a20*/  HMMA.16816.F32.BF16 R32, R168, R178, R32 ;  /* 0x000000b2a820723c */ /* 0x000fe20000041820 */
[----:B------:R-:W-:Y:S04]  /*8a30*/  LDSM.16.M88.4 R168, [R216+0x2000] ;  /* 0x00200000d8a8783b */ /* 0x000fe80000000200 */
[----:B------:R-:W2:Y:S01]  /*8a40*/  LDSM.16.M88.4 R176, [R203] ;  /* 0x00000000cbb0783b */ /* 0x000ea20000000200 */
[C---:B---3--:R-:W-:Y:S06]  /*8a50*/  HMMA.16816.F32.BF16 R4, R164.reuse, R180, R4 ;  /* 0x000000b4a404723c */ /* 0x048fec0000041804 */
[C---:B------:R-:W-:Y:S01]  /*8a60*/  HMMA.16816.F32.BF16 R8, R164.reuse, R182, R8 ;  /* 0x000000b6a408723c */ /* 0x040fe20000041808 */
[----:B------:R-:W3:Y:S05]  /*8a70*/  LDSM.16.M88.4 R180, [R202] ;  /* 0x00000000cab4783b */ /* 0x000eea0000000200 */
[C---:B----4-:R-:W-:Y:S06]  /*8a80*/  HMMA.16816.F32.BF16 R12, R164.reuse, R184, R12 ;  /* 0x000000b8a40c723c */ /* 0x050fec000004180c */
[C---:B------:R-:W-:Y:S01]  /*8a90*/  HMMA.16816.F32.BF16 R16, R164.reuse, R186, R16 ;  /* 0x000000baa410723c */ /* 0x040fe20000041810 */
[----:B------:R-:W4:Y:S05]  /*8aa0*/  LDSM.16.M88.4 R184, [R201] ;  /* 0x00000000c9b8783b */ /* 0x000f2a0000000200 */
[C---:B-1----:R-:W-:Y:S06]  /*8ab0*/  HMMA.16816.F32.BF16 R20, R164.reuse, R172, R20 ;  /* 0x000000aca414723c */ /* 0x042fec0000041814 */
[C---:B------:R-:W-:Y:S01]  /*8ac0*/  HMMA.16816.F32.BF16 R24, R164.reuse, R174, R24 ;  /* 0x000000aea418723c */ /* 0x040fe20000041818 */
[----:B------:R-:W1:Y:S05]  /*8ad0*/  LDSM.16.M88.4 R172, [R200] ;  /* 0x00000000c8ac783b */ /* 0x000e6a0000000200 */
        /* <DEDUP_REMOVED lines=9> */
[----:B------:R-:W3:Y:S05]  /*8b70*/  LDSM.16.M88.4 R180, [R211+0xb000] ;  /* 0x00b00000d3b4783b */ /* 0x000eea0000000200 */
[C---:B----4-:R-:W-:Y:S06]  /*8b80*/  HMMA.16816.F32.BF16 R20, R168.reuse, R184, R20 ;  /* 0x000000b8a814723c */ /* 0x050fec0000041814 */
[C---:B------:R-:W-:Y:S01]  /*8b90*/  HMMA.16816.F32.BF16 R24, R168.reuse, R186, R24 ;  /* 0x000000baa818723c */ /* 0x040fe20000041818 */
[----:B------:R-:W4:Y:S05]  /*8ba0*/  LDSM.16.M88.4 R184, [R211+0xb800] ;  /* 0x00b80000d3b8783b */ /* 0x000f2a0000000200 */
[C---:B-1----:R-:W-:Y:S06]  /*8bb0*/  HMMA.16816.F32.BF16 R28, R168.reuse, R172, R28 ;  /* 0x000000aca81c723c */ /* 0x042fec000004181c */
[----:B------:R-:W-:Y:S01]  /*8bc0*/  HMMA.16816.F32.BF16 R32, R168, R174, R32 ;  /* 0x000000aea820723c */ /* 0x000fe20000041820 */
[----:B------:R-:W-:Y:S04]  /*8bd0*/  LDSM.16.M88.4 R168, [R213+0x2000] ;  /* 0x00200000d5a8783b */ /* 0x000fe80000000200 */
[----:B------:R-:W1:Y:S01]  /*8be0*/  LDSM.16.M88.4 R172, [R204+0x2000] ;  /* 0x00200000ccac783b */ /* 0x000e620000000200 */
[C---:B--2---:R-:W-:Y:S06]  /*8bf0*/  HMMA.16816.F32.BF16 R4, R164.reuse, R176, R4 ;  /* 0x000000b0a404723c */ /* 0x044fec0000041804 */
[C---:B------:R-:W-:Y:S01]  /*8c00*/  HMMA.16816.F32.BF16 R8, R164.reuse, R178, R8 ;  /* 0x000000b2a408723c */ /* 0x040fe20000041808 */
[----:B------:R-:W2:Y:S05]  /*8c10*/  LDSM.16.M88.4 R176, [R204+0x2800] ;  /* 0x00280000ccb0783b */ /* 0x000eaa0000000200 */
[C---:B------:R-:W-:Y:S06]  /*8c20*/  HMMA.16816.F32.BF16 R12, R164.reuse, R188, R12 ;  /* 0x000000bca40c723c */ /* 0x040fec000004180c */
[C---:B------:R-:W-:Y:S01]  /*8c30*/  HMMA.16816.F32.BF16 R16, R164.reuse, R190, R16 ;  /* 0x000000bea410723c */ /* 0x040fe20000041810 */
[----:B------:R-:W2:Y:S05]  /*8c40*/  LDSM.16.M88.4 R188, [R204+0x3000] ;  /* 0x00300000ccbc783b */ /* 0x000eaa0000000200 */
[C---:B---3--:R-:W-:Y:S06]  /*8c50*/  HMMA.16816.F32.BF16 R20, R164.reuse, R180, R20 ;  /* 0x000000b4a414723c */ /* 0x048fec0000041814 */
[C---:B------:R-:W-:Y:S01]  /*8c60*/  HMMA.16816.F32.BF16 R24, R164.reuse, R182, R24 ;  /* 0x000000b6a418723c */ /* 0x040fe20000041818 */
[----:B------:R-:W3:Y:S05]  /*8c70*/  LDSM.16.M88.4 R180, [R204+0x3800] ;  /* 0x00380000ccb4783b */ /* 0x000eea0000000200 */
[C---:B----4-:R-:W-:Y:S06]  /*8c80*/  HMMA.16816.F32.BF16 R28, R164.reuse, R184, R28 ;  /* 0x000000b8a41c723c */ /* 0x050fec000004181c */
[----:B------:R-:W-:Y:S01]  /*8c90*/  HMMA.16816.F32.BF16 R32, R164, R186, R32 ;  /* 0x000000baa420723c */ /* 0x000fe20000041820 */
[----:B------:R-:W-:Y:S04]  /*8ca0*/  LDSM.16.M88.4 R164, [R218+0x4000] ;  /* 0x00400000daa4783b */ /* 0x000fe80000000200 */
[----:B------:R-:W4:Y:S01]  /*8cb0*/  LDSM.16.M88.4 R184, [R217+0xc000] ;  /* 0x00c00000d9b8783b */ /* 0x000f220000000200 */
        /* <DEDUP_REMOVED lines=8> */
[----:B------:R-:W2:Y:S05]  /*8d40*/  LDSM.16.M88.4 R188, [R217+0xd800] ;  /* 0x00d80000d9bc783b */ /* 0x000eaa0000000200 */
[C---:B---3--:R-:W-:Y:S06]  /*8d50*/  HMMA.16816.F32.BF16 R28, R168.reuse, R180, R28 ;  /* 0x000000b4a81c723c */ /* 0x048fec000004181c */
[----:B------:R-:W-:Y:S01]  /*8d60*/  HMMA.16816.F32.BF16 R32, R168, R182, R32 ;  /* 0x000000b6a820723c */ /* 0x000fe20000041820 */
[----:B------:R-:W-:Y:S04]  /*8d70*/  LDSM.16.M88.4 R168, [R216+0x4000] ;  /* 0x00400000d8a8783b */ /* 0x000fe80000000200 */
[----:B------:R-:W3:Y:S01]  /*8d80*/  LDSM.16.M88.4 R180, [R199] ;  /* 0x00000000c7b4783b */ /* 0x000ee20000000200 */
[C---:B----4-:R-:W-:Y:S06]  /*8d90*/  HMMA.16816.F32.BF16 R4, R164.reuse, R184, R4 ;  /* 0x000000b8a404723c */ /* 0x050fec0000041804 */
[C---:B------:R-:W-:Y:S01]  /*8da0*/  HMMA.16816.F32.BF16 R8, R164.reuse, R186, R8 ;  /* 0x000000baa408723c */ /* 0x040fe20000041808 */
[----:B------:R-:W4:Y:S05]  /*8db0*/  LDSM.16.M88.4 R184, [R198] ;  /* 0x00000000c6b8783b */ /* 0x000f2a0000000200 */
[C---:B-1----:R-:W-:Y:S06]  /*8dc0*/  HMMA.16816.F32.BF16 R12, R164.reuse, R172, R12 ;  /* 0x000000aca40c723c */ /* 0x042fec000004180c */
[C---:B------:R-:W-:Y:S01]  /*8dd0*/  HMMA.16816.F32.BF16 R16, R164.reuse, R174, R16 ;  /* 0x000000aea410723c */ /* 0x040fe20000041810 */
[----:B------:R-:W1:Y:S05]  /*8de0*/  LDSM.16.M88.4 R172, [R197] ;  /* 0x00000000c5ac783b */ /* 0x000e6a0000000200 */
[C---:B--2---:R-:W-:Y:S06]  /*8df0*/  HMMA.16816.F32.BF16 R20, R164.reuse, R176, R20 ;  /* 0x000000b0a414723c */ /* 0x044fec0000041814 */
[C---:B------:R-:W-:Y:S01]  /*8e00*/  HMMA.16816.F32.BF16 R24, R164.reuse, R178, R24 ;  /* 0x000000b2a418723c */ /* 0x040fe20000041818 */
[----:B------:R-:W2:Y:S05]  /*8e10*/  LDSM.16.M88.4 R176, [R196] ;  /* 0x00000000c4b0783b */ /* 0x000eaa0000000200 */
[C---:B------:R-:W-:Y:S06]  /*8e20*/  HMMA.16816.F32.BF16 R28, R164.reuse, R188, R28 ;  /* 0x000000bca41c723c */ /* 0x040fec000004181c */
[----:B------:R-:W-:Y:S01]  /*8e30*/  HMMA.16816.F32.BF16 R32, R164, R190, R32 ;  /* 0x000000bea420723c */ /* 0x000fe20000041820 */
[----:B------:R-:W-:Y:S04]  /*8e40*/  LDSM.16.M88.4 R164, [R214+0x4000] ;  /* 0x00400000d6a4783b */ /* 0x000fe80000000200 */
[----:B------:R-:W-:Y:S01]  /*8e50*/  LDSM.16.M88.4 R188, [R211+0xc800] ;  /* 0x00c80000d3bc783b */ /* 0x000fe20000000200 */
[C---:B---3--:R-:W-:Y:S06]  /*8e60*/  HMMA.16816.F32.BF16 R4, R168.reuse, R180, R4 ;  /* 0x000000b4a804723c */ /* 0x048fec0000041804 */
[C---:B------:R-:W-:Y:S01]  /*8e70*/  HMMA.16816.F32.BF16 R8, R168.reuse, R182, R8 ;  /* 0x000000b6a808723c */ /* 0x040fe20000041808 */
[----:B------:R-:W3:Y:S05]  /*8e80*/  LDSM.16.M88.4 R180, [R211+0xc000] ;  /* 0x00c00000d3b4783b */ /* 0x000eea0000000200 */
[C---:B----4-:R-:W-:Y:S06]  /*8e90*/  HMMA.16816.F32.BF16 R12, R168.reuse, R184, R12 ;  /* 0x000000b8a80c723c */ /* 0x050fec000004180c */
[C---:B------:R-:W-:Y:S01]  /*8ea0*/  HMMA.16816.F32.BF16 R16, R168.reuse, R186, R16 ;  /* 0x000000baa810723c */ /* 0x040fe20000041810 */
[----:B------:R-:W4:Y:S05]  /*8eb0*/  LDSM.16.M88.4 R184, [R211+0xd000] ;  /* 0x00d00000d3b8783b */ /* 0x000f2a0000000200 */
[C---:B-1----:R-:W-:Y:S06]  /*8ec0*/  HMMA.16816.F32.BF16 R20, R168.reuse, R172, R20 ;  /* 0x000000aca814723c */ /* 0x042fec0000041814 */
[C---:B------:R-:W-:Y:S01]  /*8ed0*/  HMMA.16816.F32.BF16 R24, R168.reuse, R174, R24 ;  /* 0x000000aea818723c */ /* 0x040fe20000041818 */
[----:B------:R-:W1:Y:S05]  /*8ee0*/  LDSM.16.M88.4 R172, [R211+0xd800] ;  /* 0x00d80000d3ac783b */ /* 0x000e6a0000000200 */
[C---:B--2---:R-:W-:Y:S06]  /*8ef0*/  HMMA.16816.F32.BF16 R28, R168.reuse, R176, R28 ;  /* 0x000000b0a81c723c */ /* 0x044fec000004181c */
[----:B------:R-:W-:Y:S01]  /*8f00*/  HMMA.16816.F32.BF16 R32, R168, R178, R32 ;  /* 0x000000b2a820723c */ /* 0x000fe20000041820 */
[----:B------:R-:W-:Y:S04]  /*8f10*/  LDSM.16.M88.4 R168, [R213+0x4000] ;  /* 0x00400000d5a8783b */ /* 0x000fe80000000200 */
[----:B------:R-:W2:Y:S01]  /*8f20*/  LDSM.16.M88.4 R176, [R204+0x4000] ;  /* 0x00400000ccb0783b */ /* 0x000ea20000000200 */
[C---:B---3--:R-:W-:Y:S06]  /*8f30*/  HMMA.16816.F32.BF16 R4, R164.reuse, R180, R4 ;  /* 0x000000b4a404723c */ /* 0x048fec0000041804 */
[C---:B------:R-:W-:Y:S01]  /*8f40*/  HMMA.16816.F32.BF16 R8, R164.reuse, R182, R8 ;  /* 0x000000b6a408723c */ /* 0x040fe20000041808 */
[----:B------:R-:W3:Y:S05]  /*8f50*/  LDSM.16.M88.4 R180, [R204+0x4800] ;  /* 0x00480000ccb4783b */ /* 0x000eea0000000200 */
[C---:B------:R-:W-:Y:S06]  /*8f60*/  HMMA.16816.F32.BF16 R12, R164.reuse, R188, R12 ;  /* 0x000000bca40c723c */ /* 0x040fec000004180c */
        /* <DEDUP_REMOVED lines=20> */
[----:B------:R-:W-:Y:S04]  /*90b0*/  LDSM.16.M88.4 R168, [R216+0x6000] ;  /* 0x00600000d8a8783b */ /* 0x000fe80000000200 */
[----:B------:R-:W4:Y:S01]  /*90c0*/  LDSM.16.M88.4 R184, [R195] ;  /* 0x00000000c3b8783b */ /* 0x000f220000000200 */
[C---:B-1----:R-:W-:Y:S06]  /*90d0*/  HMMA.16816.F32.BF16 R4, R164.reuse, R172, R4 ;  /* 0x000000aca404723c */ /* 0x042fec0000041804 */
[C---:B------:R-:W-:Y:S01]  /*90e0*/  HMMA.16816.F32.BF16 R8, R164.reuse, R174, R8 ;  /* 0x000000aea408723c */ /* 0x040fe20000041808 */
[----:B------:R-:W1:Y:S05]  /*90f0*/  LDSM.16.M88.4 R172, [R194] ;  /* 0x00000000c2ac783b */ /* 0x000e6a0000000200 */
[C---:B--2---:R-:W-:Y:S06]  /*9100*/  HMMA.16816.F32.BF16 R12, R164.reuse, R176, R12 ;  /* 0x000000b0a40c723c */ /* 0x044fec000004180c */
[C---:B------:R-:W-:Y:S01]  /*9110*/  HMMA.16816.F32.BF16 R16, R164.reuse, R178, R16 ;  /* 0x000000b2a410723c */ /* 0x040fe20000041810 */
[----:B------:R-:W2:Y:S05]  /*9120*/  LDSM.16.M88.4 R176, [R193] ;  /* 0x00000000c1b0783b */ /* 0x000eaa0000000200 */
[C---:B---3--:R-:W-:Y:S06]  /*9130*/  HMMA.16816.F32.BF16 R20, R164.reuse, R180, R20 ;  /* 0x000000b4a414723c */ /* 0x048fec0000041814 */
[C---:B------:R-:W-:Y:S01]  /*9140*/  HMMA.16816.F32.BF16 R24, R164.reuse, R182, R24 ;  /* 0x000000b6a418723c */ /* 0x040fe20000041818 */
[----:B------:R-:W3:Y:S05]  /*9150*/  LDSM.16.M88.4 R180, [R192] ;  /* 0x00000000c0b4783b */ /* 0x000eea0000000200 */
[C---:B------:R-:W-:Y:S06]  /*9160*/  HMMA.16816.F32.BF16 R28, R164.reuse, R188, R28 ;  /* 0x000000bca41c723c */ /* 0x040fec000004181c */
[----:B------:R-:W-:Y:S01]  /*9170*/  HMMA.16816.F32.BF16 R32, R164, R190, R32 ;  /* 0x000000bea420723c */ /* 0x000fe20000041820 */
[----:B------:R-:W-:Y:S04]  /*9180*/  LDSM.16.M88.4 R164, [R214+0x6000] ;  /* 0x00600000d6a4783b */ /* 0x000fe80000000200 */
[----:B------:R-:W-:Y:S01]  /*9190*/  LDSM.16.M88.4 R188, [R211+0xe800] ;  /* 0x00e80000d3bc783b */ /* 0x000fe20000000200 */
[C---:B----4-:R-:W-:Y:S06]  /*91a0*/  HMMA.16816.F32.BF16 R4, R168.reuse, R184, R4 ;  /* 0x000000b8a804723c */ /* 0x050fec0000041804 */
[C---:B------:R-:W-:Y:S01]  /*91b0*/  HMMA.16816.F32.BF16 R8, R168.reuse, R186, R8 ;  /* 0x000000baa808723c */ /* 0x040fe20000041808 */
[----:B------:R-:W4:Y:S05]  /*91c0*/  LDSM.16.M88.4 R184, [R211+0xe000] ;  /* 0x00e00000d3b8783b */ /* 0x000f2a0000000200 */
[C---:B-1----:R-:W-:Y:S06]  /*91d0*/  HMMA.16816.F32.BF16 R12, R168.reuse, R172, R12 ;  /* 0x000000aca80c723c */ /* 0x042fec000004180c */
        /* <DEDUP_REMOVED lines=10> */
[C---:B------:R-:W-:Y:S05]  /*9280*/  HMMA.16816.F32.BF16 R8, R164.reuse, R186, R8 ;  /* 0x000000baa408723c */ /* 0x040fea0000041808 */
[C---:B------:R-:W-:Y:S01]  /*9290*/  LEA R184, P4, R3.reuse, R36, 0x6 ;  /* 0x0000002403b87211 */ /* 0x040fe200078830ff */
[C---:B------:R-:W-:Y:S05]  /*92a0*/  HMMA.16816.F32.BF16 R12, R164.reuse, R188, R12 ;  /* 0x000000bca40c723c */ /* 0x040fea000004180c */
[----:B------:R-:W-:Y:S01]  /*92b0*/  LEA.HI.X.SX32 R185, R3, R37, 0x6, P4 ;  /* 0x0000002503b97211 */ /* 0x000fe200020f36ff */
[C---:B------:R-:W-:Y:S01]  /*92c0*/  HMMA.16816.F32.BF16 R16, R164.reuse, R190, R16 ;  /* 0x000000bea410723c */ /* 0x040fe20000041810 */
[----:B------:R4:W5:Y:S04]  /*92d0*/  LDL.LU.64 R36, [R1+0x8] ;  /* 0x0000080001247983 */ /* 0x0009680000300a00 */
[C---:B------:R-:W-:Y:S01]  /*92e0*/  IMAD.WIDE.U32 R186, R184.reuse, UR8, RZ ;  /* 0x00000008b8ba7c25 */ /* 0x040fe2000f8e00ff */
[C---:B-1----:R-:W-:Y:S06]  /*92f0*/  HMMA.16816.F32.BF16 R20, R164.reuse, R172, R20 ;  /* 0x000000aca414723c */ /* 0x042fec0000041814 */
[C---:B------:R-:W-:Y:S05]  /*9300*/  HMMA.16816.F32.BF16 R24, R164.reuse, R174, R24 ;  /* 0x000000aea418723c */ /* 0x040fea0000041818 */
[----:B------:R-:W-:Y:S01]  /*9310*/  IMAD R172, R185, UR8, RZ ;  /* 0x00000008b9ac7c24 */ /* 0x000fe2000f8e02ff */
[C---:B--2---:R-:W-:Y:S05]  /*9320*/  HMMA.16816.F32.BF16 R28, R164.reuse, R176, R28 ;  /* 0x000000b0a41c723c */ /* 0x044fea000004181c */
[----:B------:R-:W-:Y:S01]  /*9330*/  IMAD R172, R184, UR9, R172 ;  /* 0x00000009b8ac7c24 */ /* 0x000fe2000f8e02ac */
[----:B------:R-:W-:Y:S01]  /*9340*/  LEA R184, P4, R3, R248, 0x6 ;  /* 0x000000f803b87211 */ /* 0x000fe200078830ff */
[----:B------:R-:W-:Y:S04]  /*9350*/  HMMA.16816.F32.BF16 R32, R164, R178, R32 ;  /* 0x000000b2a420723c */ /* 0x000fe80000041820 */
[C---:B------:R-:W-:Y:S01]  /*9360*/  LEA R176, P5, R186.reuse, R241, 0x1 ;  /* 0x000000f1bab07211 */ /* 0x040fe200078a08ff */
[----:B------:R-:W-:Y:S01]  /*9370*/  IMAD.IADD R177, R187, 0x1, R172 ;  /* 0x00000001bbb17824 */ /* 0x000fe200078e02ac */
[C---:B------:R-:W-:Y:S01]  /*9380*/  LEA.HI.X.SX32 R185, R3.reuse, R249, 0x6, P4 ;  /* 0x000000f903b97211 */ /* 0x040fe200020f36ff */
[----:B------:R-:W1:Y:S01]  /*9390*/  LDSM.16.M88.4 R172, [R204+0x6800] ;  /* 0x00680000ccac783b */ /* 0x000e620000000200 */
[----:B------:R-:W-:Y:S01]  /*93a0*/  LEA R190, P4, R3, R250, 0x6 ;  /* 0x000000fa03be7211 */ /* 0x000fe200078830ff */
[C---:B---3--:R-:W-:Y:S02]  /*93b0*/  HMMA.16816.F32.BF16 R4, R168.reuse, R180, R4 ;  /* 0x000000b4a804723c */ /* 0x048fe40000041804 */
[----:B------:R-:W-:Y:S03]  /*93c0*/  IMAD.U32 R164, RZ, RZ, UR20 ;  /* 0x00000014ffa47e24 */ /* 0x000fe6000f8e00ff */
[----:B------:R-:W-:Y:S01]  /*93d0*/  LEA.HI.X R177, R186, R240, R177, 0x1, P5 ;  /* 0x000000f0bab17211 */ /* 0x000fe200028f0cb1 */
[----:B------:R-:W-:Y:S01]  /*93e0*/  IMAD R165, R185, UR8, RZ ;  /* 0x00000008b9a57c24 */ /* 0x000fe2000f8e02ff */
[C---:B------:R-:W-:Y:S01]  /*93f0*/  LEA R188, P5, R3.reuse, R244, 0x6 ;  /* 0x000000f403bc7211 */ /* 0x040fe200078a30ff */
[C---:B------:R-:W-:Y:S03]  /*9400*/  HMMA.16816.F32.BF16 R8, R168.reuse, R182, R8 ;  /* 0x000000b6a808723c */ /* 0x040fe60000041808 */
[C---:B------:R-:W-:Y:S01]  /*9410*/  LEA.HI.X.SX32 R189, R3.reuse, R245, 0x6, P5 ;  /* 0x000000f503bd7211 */ /* 0x040fe200028f36ff */
[----:B------:R-:W-:Y:S01]  /*9420*/  IMAD R165, R184, UR9, R165 ;  /* 0x00000009b8a57c24 */ /* 0x000fe2000f8e02a5 */
[----:B------:R-:W-:Y:S01]  /*9430*/  LEA.HI.X.SX32 R191, R3, R251, 0x6, P4 ;  /* 0x000000fb03bf7211 */ /* 0x000fe200020f36ff */
[----:B------:R-:W-:Y:S02]  /*9440*/  IMAD R3, R164, -0x40, R242 ;  /* 0xffffffc0a4037824 */ /* 0x000fe400078e02f2 */
[----:B------:R-:W-:Y:S03]  /*9450*/  IMAD R164, R189, UR8, RZ ;  /* 0x00000008bda47c24 */ /* 0x000fe6000f8e02ff */
[----:B------:R-:W-:Y:S04]  /*9460*/  IMAD.WIDE.U32 R184, R184, UR8, RZ ;  /* 0x00000008b8b87c25 */ /* 0x000fe8000f8e00ff */
[----:B------:R-:W-:Y:S01]  /*9470*/  IMAD.IADD R165, R185, 0x1, R165 ;  /* 0x00000001b9a57824 */ /* 0x000fe200078e02a5 */
[-C--:B------:R-:W-:Y:S01]  /*9480*/  LEA R178, P4, R184, R241.reuse, 0x1 ;  /* 0x000000f1b8b27211 */ /* 0x080fe200078808ff */
[C---:B------:R-:W-:Y:S02]  /*9490*/  IMAD R164, R188.reuse, UR9, R164 ;  /* 0x00000009bca47c24 */ /* 0x040fe4000f8e02a4 */
[----:B------:R-:W-:Y:S01]  /*94a0*/  IMAD.WIDE.U32 R188, R188, UR8, RZ ;  /* 0x00000008bcbc7c25 */ /* 0x000fe2000f8e00ff */
[-C--:B------:R-:W-:Y:S03]  /*94b0*/  LEA.HI.X R179, R184, R240.reuse, R165, 0x1, P4 ;  /* 0x000000f0b8b37211 */ /* 0x080fe600020f0ca5 */
[----:B------:R-:W-:Y:S01]  /*94c0*/  IMAD.IADD R181, R189, 0x1, R164 ;  /* 0x00000001bdb57824 */ /* 0x000fe200078e02a4 */
[CC--:B------:R-:W-:Y:S01]  /*94d0*/  LEA R180, P4, R188.reuse, R241.reuse, 0x1 ;  /* 0x000000f1bcb47211 */ /* 0x0c0fe200078808ff */
[----:B------:R-:W2:Y:S01]  /*94e0*/  LDSM.16.M88.4 R164, [R204+0x7000] ;  /* 0x00700000cca4783b */ /* 0x000ea20000000200 */
[----:B------:R-:W-:Y:S02]  /*94f0*/  VIADD R184, R3, 0xffffffff ;  /* 0xffffffff03b87836 */ /* 0x000fe40000000000 */
[----:B------:R-:W-:Y:S01]  /*9500*/  LEA.HI.X R181, R188, R240, R181, 0x1, P4 ;  /* 0x000000f0bcb57211 */ /* 0x000fe200020f0cb5 */
[----:B------:R-:W-:Y:S01]  /*9510*/  IMAD R185, R191, UR8, RZ ;  /* 0x00000008bfb97c24 */ /* 0x000fe2000f8e02ff */
[C---:B-1----:R-:W-:Y:S03]  /*9520*/  HMMA.16816.F32.BF16 R12, R168.reuse, R172, R12 ;  /* 0x000000aca80c723c */ /* 0x042fe6000004180c */
[----:B------:R-:W-:Y:S01]  /*9530*/  ISETP.GE.AND P4, PT, R184, RZ, PT ;  /* 0x000000ffb800720c */ /* 0x000fe20003f86270 */
[----:B------:R-:W-:Y:S02]  /*9540*/  VIADD R187, R3, 0x8 ;  /* 0x0000000803bb7836 */ /* 0x000fe40000000000 */
[C---:B------:R-:W-:Y:S03]  /*9550*/  HMMA.16816.F32.BF16 R16, R168.reuse, R174, R16 ;  /* 0x000000aea810723c */ /* 0x040fe60000041810 */
[----:B------:R-:W-:Y:S02]  /*9560*/  ISETP.GE.AND P6, PT, R187, RZ, PT ;  /* 0x000000ffbb00720c */ /* 0x000fe40003fc6270 */
[C---:B------:R-:W-:Y:S02]  /*9570*/  IMAD R185, R190.reuse, UR9, R185 ;  /* 0x00000009beb97c24 */ /* 0x040fe4000f8e02b9 */
[C---:B------:R-:W-:Y:S04]  /*9580*/  VIADD R173, R3.reuse, 0xfffffff0 ;  /* 0xfffffff003ad7836 */ /* 0x040fe80000000000 */
[----:B------:R-:W-:Y:S01]  /*9590*/  @!P4 IADD3 R184, -R3, 0x1, RZ ;  /* 0x0000000103b8c810 */ /* 0x000fe20007ffe1ff */
[----:B------:R-:W-:Y:S01]  /*95a0*/  IMAD.WIDE.U32 R190, R190, UR8, RZ ;  /* 0x00000008bebe7c25 */ /* 0x000fe2000f8e00ff */
[----:B------:R-:W-:Y:S02]  /*95b0*/  ISETP.GE.AND P4, PT, R173, RZ, PT ;  /* 0x000000ffad00720c */ /* 0x000fe40003f86270 */
[----:B------:R-:W-:Y:S01]  /*95c0*/  I2FP.F32.S32 R184, R184 ;  /* 0x000000b800b87245 */ /* 0x000fe20000201400 */
[----:B------:R-:W-:Y:S01]  /*95d0*/  IMAD.IADD R185, R191, 0x1, R185 ;  /* 0x00000001bfb97824 */ /* 0x000fe200078e02b9 */
[C---:B------:R-:W-:Y:S01]  /*95e0*/  LEA R182, P5, R190.reuse, R241, 0x1 ;  /* 0x000000f1beb67211 */ /* 0x040fe200078a08ff */
[C---:B------:R-:W-:Y:S01]  /*95f0*/  VIADD R186, R3.reuse, 0xfffffff8 ;  /* 0xfffffff803ba7836 */ /* 0x040fe20000000000 */
[C---:B------:R-:W-:Y:S01]  /*9600*/  @!P6 IADD3 R187, -R3.reuse, -0x8, RZ ;  /* 0xfffffff803bbe810 */ /* 0x040fe20007ffe1ff */
[C---:B------:R-:W-:Y:S01]  /*9610*/  VIADD R188, R3.reuse, 0xffffffe7 ;  /* 0xffffffe703bc7836 */ /* 0x040fe20000000000 */
[----:B------:R-:W-:Y:S01]  /*9620*/  LEA.HI.X R183, R190, R240, R185, 0x1, P5 ;  /* 0x000000f0beb77211 */ /* 0x000fe200028f0cb9 */
[C---:B------:R-:W-:Y:S01]  /*9630*/  VIADD R185, R3.reuse, 0xfffffff7 ;  /* 0xfffffff703b97836 */ /* 0x040fe20000000000 */
[----:B------:R-:W-:Y:S01]  /*9640*/  ISETP.GE.AND P6, PT, R186, RZ, PT ;  /* 0x000000ffba00720c */ /* 0x000fe20003fc6270 */
[C---:B------:R-:W-:Y:S01]  /*9650*/  VIADD R190, R3.reuse, 0xffffffef ;  /* 0xffffffef03be7836 */ /* 0x040fe20000000000 */
[----:B------:R-:W-:Y:S01]  /*9660*/  I2FP.F32.S32 R187, R187 ;  /* 0x000000bb00bb7245 */ /* 0x000fe20000201400 */
[----:B------:R-:W-:Y:S01]  /*9670*/  VIADD R189, R3, 0xffffffe8 ;  /* 0xffffffe803bd7836 */ /* 0x000fe20000000000 */
[----:B------:R-:W-:Y:S01]  /*9680*/  ISETP.GE.AND P5, PT, R185, RZ, PT ;  /* 0x000000ffb900720c */ /* 0x000fe20003fa6270 */
[C---:B------:R-:W-:Y:S01]  /*9690*/  VIADD R172, R3.reuse, 0xffffffd8 ;  /* 0xffffffd803ac7836 */ /* 0x040fe20000000000 */
[----:B------:R-:W-:Y:S01]  /*96a0*/  @!P4 IADD3 R173, -R3, 0x10, RZ ;  /* 0x0000001003adc810 */ /* 0x000fe20007ffe1ff */
[C---:B--2---:R-:W-:Y:S03]  /*96b0*/  HMMA.16816.F32.BF16 R20, R168.reuse, R164, R20 ;  /* 0x000000a4a814723c */ /* 0x044fe60000041814 */
[----:B------:R-:W-:Y:S01]  /*96c0*/  ISETP.GE.AND P4, PT, R188, RZ, PT ;  /* 0x000000ffbc00720c */ /* 0x000fe20003f86270 */
[----:B------:R-:W-:Y:S01]  /*96d0*/  FFMA.FTZ R6, R187, -UR5, R6 ;  /* 0x80000005bb067c23 */ /* 0x000fe20008010006 */
[----:B------:R-:W-:Y:S01]  /*96e0*/  I2FP.F32.S32 R173, R173 ;  /* 0x000000ad00ad7245 */ /* 0x000fe20000201400 */
[C---:B------:R-:W-:Y:S05]  /*96f0*/  HMMA.16816.F32.BF16 R24, R168.reuse, R166, R24 ;  /* 0x000000a6a818723c */ /* 0x040fea0000041818 */
[----:B------:R-:W-:Y:S01]  /*9700*/  IABS R164, R3 ;  /* 0x0000000300a47213 */ /* 0x000fe20000000000 */
[C---:B------:R-:W-:Y:S01]  /*9710*/  VIADD R187, R3.reuse, 0xffffffe0 ;  /* 0xffffffe003bb7836 */ /* 0x040fe20000000000 */
[C---:B------:R-:W-:Y:S01]  /*9720*/  @!P6 IADD3 R186, -R3.reuse, 0x8, RZ ;  /* 0x0000000803bae810 */ /* 0x040fe20007ffe1ff */
[C---:B------:R-:W-:Y:S01]  /*9730*/  VIADD R175, R3.reuse, 0xffffffcf ;  /* 0xffffffcf03af7836 */ /* 0x040fe20000000000 */
[----:B------:R-:W-:Y:S02]  /*9740*/  ISETP.GE.AND P6, PT, R190, RZ, PT ;  /* 0x000000ffbe00720c */ /* 0x000fe40003fc6270 */
[----:B------:R-:W-:Y:S01]  /*9750*/  I2FP.F32.S32 R174, R164 ;  /* 0x000000a400ae7245 */ /* 0x000fe20000201400 */
[C---:B------:R-:W-:Y:S01]  /*9760*/  FFMA.FTZ R5, R184.reuse, -UR5, R5 ;  /* 0x80000005b8057c23 */ /* 0x040fe20008010005 */
[----:B------:R-:W-:Y:S01]  /*9770*/  @!P5 IADD3 R185, -R3, 0x9, RZ ;  /* 0x0000000903b9d810 */ /* 0x000fe20007ffe1ff */
[----:B------:R-:W1:Y:S01]  /*9780*/  LDSM.16.M88.4 R164, [R204+0x7800] ;  /* 0x00780000cca4783b */ /* 0x000e620000000200 */
[----:B------:R-:W-:Y:S01]  /*9790*/  ISETP.GE.AND P5, PT, R189, RZ, PT ;  /* 0x000000ffbd00720c */ /* 0x000fe20003fa6270 */
[----:B------:R-:W-:Y:S04]  /*97a0*/  DEPBAR.LE SB0, 0x0 ;  /* 0x000080000000791a */ /* 0x000fe80000000000 */
[----:B------:R-:W-:Y:S01]  /*97b0*/  I2FP.F32.S32 R186, R186 ;  /* 0x000000ba00ba7245 */ /* 0x000fe20000201400 */
[----:B------:R-:W-:Y:S01]  /*97c0*/  BAR.SYNC.DEFER_BLOCKING 0x0 ;  /* 0x0000000000007b1d */ /* 0x000fe20000010000 */
[C---:B------:R-:W-:Y:S01]  /*97d0*/  @!P4 IADD3 R188, -R3.reuse, 0x19, RZ ;  /* 0x0000001903bcc810 */ /* 0x040fe20007ffe1ff */
[----:B------:R-:W-:Y:S01]  /*97e0*/  FFMA.FTZ R11, R184, -UR5, R11 ;  /* 0x80000005b80b7c23 */ /* 0x000fe2000801000b */
[----:B------:R-:W-:Y:S01]  /*97f0*/  ISETP.GE.AND P4, PT, R172, RZ, PT ;  /* 0x000000ffac00720c */ /* 0x000fe20003f86270 */
[C---:B------:R-:W-:Y:S01]  /*9800*/  FFMA.FTZ R8, R186.reuse, -UR5, R8 ;  /* 0x80000005ba087c23 */ /* 0x040fe20008010008 */
[C---:B------:R-:W-:Y:S01]  /*9810*/  @!P6 IADD3 R190, -R3.reuse, 0x11, RZ ;  /* 0x0000001103bee810 */ /* 0x040fe20007ffe1ff */
[----:B------:R-:W-:Y:S01]  /*9820*/  FFMA.FTZ R14, R186, -UR5, R14 ;  /* 0x80000005ba0e7c23 */ /* 0x000fe2000801000e */
[C---:B------:R-:W-:Y:S01]  /*9830*/  @!P5 IADD3 R189, -R3.reuse, 0x18, RZ ;  /* 0x0000001803bdd810 */ /* 0x040fe20007ffe1ff */
[----:B------:R-:W-:Y:S01]  /*9840*/  VIADD R186, R3, 0xffffffdf ;  /* 0xffffffdf03ba7836 */ /* 0x000fe20000000000 */
[----:B------:R-:W-:Y:S01]  /*9850*/  ISETP.GE.AND P6, PT, R187, RZ, PT ;  /* 0x000000ffbb00720c */ /* 0x000fe20003fc6270 */
[C---:B------:R-:W-:Y:S01]  /*9860*/  VIADD R184, R3.reuse, 0xffffffd0 ;  /* 0xffffffd003b87836 */ /* 0x040fe20000000000 */
[----:B------:R-:W-:Y:S01]  /*9870*/  I2FP.F32.S32 R185, R185 ;  /* 0x000000b900b97245 */ /* 0x000fe20000201400 */
[----:B------:R-:W-:Y:S01]  /*9880*/  VIADD R191, R3, 0x7 ;  /* 0x0000000703bf7836 */ /* 0x000fe20000000000 */
[----:B------:R-:W-:Y:S01]  /*9890*/  ISETP.GE.AND P5, PT, R186, RZ, PT ;  /* 0x000000ffba00720c */ /* 0x000fe20003fa6270 */
[C---:B------:R-:W-:Y:S01]  /*98a0*/  FFMA.FTZ R4, R174.reuse, -UR5, R4 ;  /* 0x80000005ae047c23 */ /* 0x040fe20008010004 */
[----:B------:R-:W-:Y:S01]  /*98b0*/  I2FP.F32.S32 R190, R190 ;  /* 0x000000be00be7245 */ /* 0x000fe20000201400 */
[----:B------:R-:W-:Y:S01]  /*98c0*/  FFMA.FTZ R9, R185, -UR5, R9 ;  /* 0x80000005b9097c23 */ /* 0x000fe20008010009 */
[----:B------:R-:W-:Y:S01]  /*98d0*/  @!P4 IADD3 R172, -R3, 0x28, RZ ;  /* 0x0000002803acc810 */ /* 0x000fe20007ffe1ff */
[----:B------:R-:W-:Y:S01]  /*98e0*/  FFMA.FTZ R15, R185, -UR5, R15 ;  /* 0x80000005b90f7c23 */ /* 0x000fe2000801000f */
[----:B------:R-:W-:Y:S01]  /*98f0*/  ISETP.GE.AND P4, PT, R175, RZ, PT ;  /* 0x000000ffaf00720c */ /* 0x000fe20003f86270 */
[C---:B------:R-:W-:Y:S01]  /*9900*/  VIADD R185, R3.reuse, 0xffffffd7 ;  /* 0xffffffd703b97836 */ /* 0x040fe20000000000 */
[----:B------:R-:W-:Y:S01]  /*9910*/  I2FP.F32.S32 R189, R189 ;  /* 0x000000bd00bd7245 */ /* 0x000fe20000201400 */
[----:B------:R-:W-:Y:S01]  /*9920*/  FFMA.FTZ R10, R174, -UR5, R10 ;  /* 0x80000005ae0a7c23 */ /* 0x000fe2000801000a */
[----:B------:R-:W-:Y:S01]  /*9930*/  @!P6 IADD3 R187, -R3, 0x20, RZ ;  /* 0x0000002003bbe810 */ /* 0x000fe20007ffe1ff */
[----:B------:R-:W-:Y:S01]  /*9940*/  FFMA.FTZ R12, R173, -UR5, R12 ;  /* 0x80000005ad0c7c23 */ /* 0x000fe2000801000c */
[----:B------:R-:W-:Y:S01]  /*9950*/  ISETP.GE.AND P6, PT, R185, RZ, PT ;  /* 0x000000ffb900720c */ /* 0x000fe20003fc6270 */
[----:B------:R-:W-:Y:S01]  /*9960*/  FFMA.FTZ R18, R173, -UR5, R18 ;  /* 0x80000005ad127c23 */ /* 0x000fe20008010012 */
[C---:B------:R-:W-:Y:S01]  /*9970*/  @!P5 IADD3 R186, -R3.reuse, 0x21, RZ ;  /* 0x0000002103bad810 */ /* 0x040fe20007ffe1ff */
[C---:B------:R-:W-:Y:S01]  /*9980*/  VIADD R174, R3.reuse, 0xffffffc8 ;  /* 0xffffffc803ae7836 */ /* 0x040fe20000000000 */
[----:B------:R-:W-:Y:S01]  /*9990*/  ISETP.GE.AND P5, PT, R184, RZ, PT ;  /* 0x000000ffb800720c */ /* 0x000fe20003fa6270 */
[C---:B------:R-:W-:Y:S01]  /*99a0*/  VIADD R173, R3.reuse, 0xffffffc7 ;  /* 0xffffffc703ad7836 */ /* 0x040fe20000000000 */
[----:B------:R-:W-:Y:S01]  /*99b0*/  I2FP.F32.S32 R188, R188 ;  /* 0x000000bc00bc7245 */ /* 0x000fe20000201400 */
[C---:B------:R-:W-:Y:S01]  /*99c0*/  FFMA.FTZ R13, R190.reuse, -UR5, R13 ;  /* 0x80000005be0d7c23 */ /* 0x040fe2000801000d */
[----:B------:R-:W-:Y:S01]  /*99d0*/  @!P4 IADD3 R175, -R3, 0x31, RZ ;  /* 0x0000003103afc810 */ /* 0x000fe20007ffe1ff */
[C---:B-1----:R-:W-:Y:S05]  /*99e0*/  HMMA.16816.F32.BF16 R28, R168.reuse, R164, R28 ;  /* 0x000000a4a81c723c */ /* 0x042fea000004181c */
[----:B------:R-:W-:Y:S01]  /*99f0*/  ISETP.GE.AND P4, PT, R191, RZ, PT ;  /* 0x000000ffbf00720c */ /* 0x000fe20003f86270 */
[----:B------:R-:W-:Y:S01]  /*9a00*/  FFMA.FTZ R16, R189, -UR5, R16 ;  /* 0x80000005bd107c23 */ /* 0x000fe20008010010 */
[C---:B------:R-:W-:Y:S01]  /*9a10*/  @!P6 IADD3 R185, -R3.reuse, 0x29, RZ ;  /* 0x0000002903b9e810 */ /* 0x040fe20007ffe1ff */
[----:B------:R-:W-:Y:S01]  /*9a20*/  FFMA.FTZ R19, R190, -UR5, R19 ;  /* 0x80000005be137c23 */ /* 0x000fe20008010013 */
[----:B------:R-:W-:Y:S01]  /*9a30*/  ISETP.GE.AND P6, PT, R174, RZ, PT ;  /* 0x000000ffae00720c */ /* 0x000fe20003fc6270 */
[----:B------:R-:W-:Y:S03]  /*9a40*/  HMMA.16816.F32.BF16 R32, R168, R166, R32 ;  /* 0x000000a6a820723c */ /* 0x000fe60000041820 */
[----:B------:R-:W-:Y:S01]  /*9a50*/  @!P5 IADD3 R184, -R3, 0x30, RZ ;  /* 0x0000003003b8d810 */ /* 0x000fe20007ffe1ff */
[----:B------:R-:W-:Y:S01]  /*9a60*/  FFMA.FTZ R17, R188, -UR5, R17 ;  /* 0x80000005bc117c23 */ /* 0x000fe20008010011 */
[----:B------:R-:W-:Y:S01]  /*9a70*/  ISETP.GE.AND P5, PT, R173, RZ, PT ;  /* 0x000000ffad00720c */ /* 0x000fe20003fa6270 */
[----:B------:R-:W-:Y:S01]  /*9a80*/  FFMA.FTZ R22, R189, -UR5, R22 ;  /* 0x80000005bd167c23 */ /* 0x000fe20008010016 */
[----:B------:R-:W-:Y:S01]  /*9a90*/  FMNMX.FTZ R164, R4, R0, !PT ;  /* 0x0000000004a47209 */ /* 0x000fe20007810000 */
[----:B------:R-:W-:Y:S03]  /*9aa0*/  FFMA.FTZ R23, R188, -UR5, R23 ;  /* 0x80000005bc177c23 */ /* 0x000fe60008010017 */
[C---:B------:R-:W-:Y:S02]  /*9ab0*/  @!P4 IADD3 R191, -R3.reuse, -0x7, RZ ;  /* 0xfffffff903bfc810 */ /* 0x040fe40007ffe1ff */
[----:B------:R-:W-:Y:S02]  /*9ac0*/  @!P6 IADD3 R174, -R3, 0x38, RZ ;  /* 0x0000003803aee810 */ /* 0x000fe40007ffe1ff */
[----:B------:R-:W-:Y:S02]  /*9ad0*/  FMNMX.FTZ R164, R5, R164, !PT ;  /* 0x000000a405a47209 */ /* 0x000fe40007810000 */
[----:B------:R-:W-:Y:S02]  /*9ae0*/  I2FP.F32.S32 R187, R187 ;  /* 0x000000bb00bb7245 */ /* 0x000fe40000201400 */
[----:B------:R-:W-:Y:S02]  /*9af0*/  @!P5 IADD3 R173, -R3, 0x39, RZ ;  /* 0x0000003903add810 */ /* 0x000fe40007ffe1ff */
[----:B------:R-:W-:Y:S01]  /*9b00*/  I2FP.F32.S32 R3, R191 ;  /* 0x000000bf00037245 */ /* 0x000fe20000201400 */
[C---:B------:R-:W-:Y:S01]  /*9b10*/  FFMA.FTZ R20, R187.reuse, -UR5, R20 ;  /* 0x80000005bb147c23 */ /* 0x040fe20008010014 */
[----:B------:R-:W-:Y:S01]  /*9b20*/  FMNMX.FTZ R164, R8, R164, !PT ;  /* 0x000000a408a47209 */ /* 0x000fe20007810000 */
[----:B------:R-:W-:Y:S01]  /*9b30*/  FFMA.FTZ R26, R187, -UR5, R26 ;  /* 0x80000005bb1a7c23 */ /* 0x000fe2000801001a */
[----:B------:R-:W-:Y:S01]  /*9b40*/  I2FP.F32.S32 R186, R186 ;  /* 0x000000ba00ba7245 */ /* 0x000fe20000201400 */
[----:B------:R-:W-:Y:S01]  /*9b50*/  FFMA.FTZ R7, R3, -UR5, R7 ;  /* 0x8000000503077c23 */ /* 0x000fe20008010007 */
[----:B------:R-:W-:Y:S02]  /*9b60*/  FMNMX.FTZ R3, R6, R2, !PT ;  /* 0x0000000206037209 */ /* 0x000fe40007810000 */
[----:B------:R-:W-:Y:S01]  /*9b70*/  FMNMX.FTZ R164, R9, R164, !PT ;  /* 0x000000a409a47209 */ /* 0x000fe20007810000 */
[C---:B------:R-:W-:Y:S01]  /*9b80*/  FFMA.FTZ R21, R186.reuse, -UR5, R21 ;  /* 0x80000005ba157c23 */ /* 0x040fe20008010015 */
[----:B------:R-:W-:Y:S01]  /*9b90*/  FMNMX.FTZ R3, R7, R3, !PT ;  /* 0x0000000307037209 */ /* 0x000fe20007810000 */
[----:B------:R-:W-:Y:S01]  /*9ba0*/  FFMA.FTZ R27, R186, -UR5, R27 ;  /* 0x80000005ba1b7c23 */ /* 0x000fe2000801001b */
        /* <DEDUP_REMOVED lines=8> */
[----:B------:R-:W-:Y:S02]  /*9c30*/  I2FP.F32.S32 R172, R172 ;  /* 0x000000ac00ac7245 */ /* 0x000fe40000201400 */
[----:B------:R-:W-:Y:S02]  /*9c40*/  FMNMX.FTZ R165, R18, R3, !PT ;  /* 0x0000000312a57209 */ /* 0x000fe40007810000 */
[----:B------:R-:W-:Y:S01]  /*9c50*/  FMNMX.FTZ R164, R20, R164, !PT ;  /* 0x000000a414a47209 */ /* 0x000fe20007810000 */
[C---:B------:R-:W-:Y:S01]  /*9c60*/  FFMA.FTZ R24, R172.reuse, -UR5, R24 ;  /* 0x80000005ac187c23 */ /* 0x040fe20008010018 */
[----:B------:R-:W-:Y:S01]  /*9c70*/  FMNMX.FTZ R165, R19, R165, !PT ;  /* 0x000000a513a57209 */ /* 0x000fe20007810000 */
[----:B------:R-:W-:Y:S01]  /*9c80*/  FFMA.FTZ R30, R172, -UR5, R30 ;  /* 0x80000005ac1e7c23 */ /* 0x000fe2000801001e */
[----:B------:R-:W-:Y:S02]  /*9c90*/  I2FP.F32.S32 R185, R185 ;  /* 0x000000b900b97245 */ /* 0x000fe40000201400 */
[----:B------:R-:W-:Y:S02]  /*9ca0*/  FMNMX.FTZ R165, R22, R165, !PT ;  /* 0x000000a516a57209 */ /* 0x000fe40007810000 */
[----:B------:R-:W-:Y:S01]  /*9cb0*/  FMNMX.FTZ R164, R21, R164, !PT ;  /* 0x000000a415a47209 */ /* 0x000fe20007810000 */
[----:B------:R-:W-:Y:S01]  /*9cc0*/  FFMA.FTZ R25, R185, -UR5, R25 ;  /* 0x80000005b9197c23 */ /* 0x000fe20008010019 */
[----:B------:R-:W-:Y:S01]  /*9cd0*/  FMNMX.FTZ R165, R23, R165, !PT ;  /* 0x000000a517a57209 */ /* 0x000fe20007810000 */
[----:B------:R-:W-:Y:S01]  /*9ce0*/  FFMA.FTZ R31, R185, -UR5, R31 ;  /* 0x80000005b91f7c23 */ /* 0x000fe2000801001f */
[----:B------:R-:W-:Y:S02]  /*9cf0*/  I2FP.F32.S32 R184, R184 ;  /* 0x000000b800b87245 */ /* 0x000fe40000201400 */
[----:B------:R-:W-:Y:S02]  /*9d00*/  FMNMX.FTZ R165, R26, R165, !PT ;  /* 0x000000a51aa57209 */ /* 0x000fe40007810000 */
[----:B------:R-:W-:Y:S01]  /*9d10*/  FMNMX.FTZ R164, R24, R164, !PT ;  /* 0x000000a418a47209 */ /* 0x000fe20007810000 */
[C---:B------:R-:W-:Y:S01]  /*9d20*/  FFMA.FTZ R28, R184.reuse, -UR5, R28 ;  /* 0x80000005b81c7c23 */ /* 0x040fe2000801001c */
[----:B------:R-:W-:Y:S01]  /*9d30*/  I2FP.F32.S32 R3, R175 ;  /* 0x000000af00037245 */ /* 0x000fe20000201400 */
[----:B------:R-:W-:Y:S01]  /*9d40*/  FFMA.FTZ R34, R184, -UR5, R34 ;  /* 0x80000005b8227c23 */ /* 0x000fe20008010022 */
[----:B------:R-:W-:Y:S02]  /*9d50*/  FMNMX.FTZ R165, R27, R165, !PT ;  /* 0x000000a51ba57209 */ /* 0x000fe40007810000 */
[----:B------:R-:W-:Y:S01]  /*9d60*/  FMNMX.FTZ R164, R25, R164, !PT ;  /* 0x000000a419a47209 */ /* 0x000fe20007810000 */
[C---:B------:R-:W-:Y:S01]  /*9d70*/  FFMA.FTZ R29, R3.reuse, -UR5, R29 ;  /* 0x80000005031d7c23 */ /* 0x040fe2000801001d */
[----:B------:R-:W-:Y:S01]  /*9d80*/  ISETP.LT.AND P4, PT, RZ, UR20, PT ;  /* 0x00000014ff007c0c */ /* 0x000fe2000bf81270 */
[----:B------:R-:W-:Y:S01]  /*9d90*/  FFMA.FTZ R35, R3, -UR5, R35 ;  /* 0x8000000503237c23 */ /* 0x000fe20008010023 */
[----:B------:R-:W-:Y:S02]  /*9da0*/  I2FP.F32.S32 R174, R174 ;  /* 0x000000ae00ae7245 */ /* 0x000fe40000201400 */
[----:B------:R-:W-:Y:S02]  /*9db0*/  FMNMX.FTZ R3, R30, R165, !PT ;  /* 0x000000a51e037209 */ /* 0x000fe40007810000 */
[----:B------:R-:W-:Y:S01]  /*9dc0*/  FMNMX.FTZ R164, R28, R164, !PT ;  /* 0x000000a41ca47209 */ /* 0x000fe20007810000 */
[----:B------:R-:W-:Y:S01]  /*9dd0*/  FFMA.FTZ R32, R174, -UR5, R32 ;  /* 0x80000005ae207c23 */ /* 0x000fe20008010020 */
[----:B------:R-:W-:Y:S02]  /*9de0*/  I2FP.F32.S32 R173, R173 ;  /* 0x000000ad00ad7245 */ /* 0x000fe40000201400 */
[----:B------:R-:W-:Y:S02]  /*9df0*/  FMNMX.FTZ R3, R31, R3, !PT ;  /* 0x000000031f037209 */ /* 0x000fe40007810000 */
[----:B------:R-:W-:Y:S01]  /*9e00*/  FMNMX.FTZ R172, R29, R164, !PT ;  /* 0x000000a41dac7209 */ /* 0x000fe20007810000 */
[----:B------:R-:W-:Y:S01]  /*9e10*/  FFMA.FTZ R33, R173, -UR5, R33 ;  /* 0x80000005ad217c23 */ /* 0x000fe20008010021 */
[----:B------:R-:W-:Y:S02]  /*9e20*/  FMNMX.FTZ R3, R34, R3, !PT ;  /* 0x0000000322037209 */ /* 0x000fe40007810000 */
[----:B------:R-:W-:Y:S02]  /*9e30*/  FMNMX.FTZ R172, R32, R172, !PT ;  /* 0x000000ac20ac7209 */ /* 0x000fe40007810000 */
[----:B------:R-:W-:Y:S02]  /*9e40*/  FMNMX.FTZ R3, R35, R3, !PT ;  /* 0x0000000323037209 */ /* 0x000fe40007810000 */
[----:B------:R-:W-:Y:S01]  /*9e50*/  FMNMX.FTZ R172, R33, R172, !PT ;  /* 0x000000ac21ac7209 */ /* 0x000fe20007810000 */
[----:B----4-:R-:W-:Y:S06]  /*9e60*/  @P4 BRA `(.L_x_131) ;  /* 0xffffffd400e44947 */ /* 0x010fec000383ffff */
.L_x_130:
[----:B--2---:R-:W1:Y:S01]  /*9e70*/  SHFL.BFLY PT, R164, R3, 0x2, 0x1f ;  /* 0x0c401f0003a47f89 */ /* 0x004e6200000e0000 */
[----:B------:R-:W-:Y:S07]  /*9e80*/  UIADD3 UR10, UR10, 0x1, URZ ;  /* 0x000000010a0a7890 */ /* 0x000fee000fffe03f */
[----:B------:R-:W2:Y:S08]  /*9e90*/  SHFL.BFLY PT, R165, R172, 0x2, 0x1f ;  /* 0x0c401f00aca57f89 */ /* 0x000eb000000e0000 */
[----:B------:R-:W-:Y:S08]  /*9ea0*/  LDSM.16.MT88.4 R168, [R212+0x10000] ;  /* 0x01000000d4a8783b */ /* 0x000ff00000004200 */
[----:B------:R-:W-:Y:S01]  /*9eb0*/  LDSM.16.MT88.4 R176, [R209+0x10000] ;  /* 0x01000000d1b0783b */ /* 0x000fe20000004200 */
[----:B-1----:R-:W-:Y:S02]  /*9ec0*/  FMNMX.FTZ R164, R3, R164, !PT ;  /* 0x000000a403a47209 */ /* 0x002fe40007810000 */
[----:B--2---:R-:W-:Y:S05]  /*9ed0*/  FMNMX.FTZ R172, R172, R165, !PT ;  /* 0x000000a5acac7209 */ /* 0x004fea0007810000 */
[----:B------:R-:W1:Y:S08]  /*9ee0*/  SHFL.BFLY PT, R3, R164, 0x1, 0x1f ;  /* 0x0c201f00a4037f89 */ /* 0x000e7000000e0000 */
[----:B------:R-:W2:Y:S01]  /*9ef0*/  SHFL.BFLY PT, R165, R172, 0x1, 0x1f ;  /* 0x0c201f00aca57f89 */ /* 0x000ea200000e0000 */
[----:B-1----:R-:W-:Y:S02]  /*9f00*/  FMNMX.FTZ R3, R164, R3, !PT ;  /* 0x00000003a4037209 */ /* 0x002fe40007810000 */
[----:B--2---:R-:W-:Y:S03]  /*9f10*/  FMNMX.FTZ R164, R172, R165, !PT ;  /* 0x000000a5aca47209 */ /* 0x004fe60007810000 */
[C---:B------:R-:W-:Y:S01]  /*9f20*/  FMUL.FTZ R186, R3.reuse, UR4 ;  /* 0x0000000403ba7c20 */ /* 0x040fe20008410000 */
[C---:B------:R-:W-:Y:S01]  /*9f30*/  FSETP.NEU.FTZ.AND P0, PT, R3.reuse, -INF , PT ;  /* 0xff8000000300780b */ /* 0x040fe20003f1d000 */
[----:B------:R-:W-:Y:S01]  /*9f40*/  FADD.FTZ R2, -R3, R2 ;  /* 0x0000000203027221 */ /* 0x000fe20000010100 */
[----:B------:R-:W1:Y:S01]  /*9f50*/  LDSM.16.MT88.4 R172, [R210+0x10000] ;  /* 0x01000000d2ac783b */ /* 0x000e620000004200 */
[----:B------:R-:W-:Y:S01]  /*9f60*/  FMUL.FTZ R185, R164, UR4 ;  /* 0x00000004a4b97c20 */ /* 0x000fe20008410000 */
        /* <DEDUP_REMOVED lines=25> */
[----:B------:R-:W-:Y:S01]  /*a100*/  FFMA.FTZ R21, R21, UR4, -R185 ;  /* 0x0000000415157c23 */ /* 0x000fe200080108b9 */
[--C-:B------:R-:W-:Y:S01]  /*a110*/  FFMA.FTZ R188, R18, UR4, -R186.reuse ;  /* 0x0000000412bc7c23 */ /* 0x100fe200080108ba */
[----:B------:R-:W-:Y:S05]  /*a120*/  FFMA.FTZ R190, R19, UR4, -R186 ;  /* 0x0000000413be7c23 */ /* 0x000fea00080108ba */
        /* <DEDUP_REMOVED lines=13> */
[C---:B-----5:R-:W-:Y:S01]  /*a200*/  FMUL.FTZ R36, R2.reuse, R36 ;  /* 0x0000002402247220 */ /* 0x060fe20000410000 */
        /* <DEDUP_REMOVED lines=59> */
[----:B----4-:R-:W-:Y:S01]  /*a5c0*/  F2FP.BF16.F32.PACK_AB R163, R165, R166 ;  /* 0x000000a6a5a3723e */ /* 0x010fe200000010ff */
[C---:B------:R-:W-:Y:S01]  /*a5d0*/  FMUL.FTZ R14, R0.reuse, R154 ;  /* 0x0000009a000e7220 */ /* 0x040fe20000410000 */
[----:B------:R-:W-:Y:S01]  /*a5e0*/  FMUL.FTZ R15, R0, R155 ;  /* 0x0000009b000f7220 */ /* 0x000fe20000410000 */
[C---:B------:R-:W-:Y:S01]  /*a5f0*/  FMUL.FTZ R12, R2.reuse, R152 ;  /* 0x00000098020c7220 */ /* 0x040fe20000410000 */
[----:B------:R-:W-:Y:S01]  /*a600*/  FMUL.FTZ R13, R2, R153 ;  /* 0x00000099020d7220 */ /* 0x000fe20000410000 */
[----:B------:R-:W-:Y:S01]  /*a610*/  FMUL.FTZ R91, R0, R91 ;  /* 0x0000005b005b7220 */ /* 0x000fe20000410000 */
[----:B------:R-:W-:Y:S01]  /*a620*/  LDSM.16.MT88.4 R152, [R209+0x10800] ;  /* 0x01080000d198783b */ /* 0x000fe20000004200 */
[C---:B------:R-:W-:Y:S01]  /*a630*/  HMMA.16816.F32.BF16 R4, R160.reuse, R168, R4 ;  /* 0x000000a8a004723c */ /* 0x040fe20000041804 */
[----:B------:R-:W-:Y:S04]  /*a640*/  MUFU.EX2 R187, R187 ;  /* 0x000000bb00bb7308 */ /* 0x000fe80000000800 */
[C---:B------:R-:W-:Y:S01]  /*a650*/  FMUL.FTZ R88, R2.reuse, R88 ;  /* 0x0000005802587220 */ /* 0x040fe20000410000 */
[C---:B------:R-:W-:Y:S01]  /*a660*/  HMMA.16816.F32.BF16 R8, R160.reuse, R170, R8 ;  /* 0x000000aaa008723c */ /* 0x040fe20000041808 */
[----:B------:R-:W2:Y:S04]  /*a670*/  LDSM.16.MT88.4 R168, [R212+0x12000] ;  /* 0x01200000d4a8783b */ /* 0x000ea80000004200 */
[----:B------:R-:W-:Y:S01]  /*a680*/  MUFU.EX2 R189, R189 ;  /* 0x000000bd00bd7308 */ /* 0x000fe20000000800 */
[----:B------:R-:W-:Y:S01]  /*a690*/  FMUL.FTZ R89, R2, R89 ;  /* 0x0000005902597220 */ /* 0x000fe20000410000 */
[C---:B-1----:R-:W-:Y:S04]  /*a6a0*/  HMMA.16816.F32.BF16 R36, R160.reuse, R172, R36 ;  /* 0x000000aca024723c */ /* 0x042fe80000041824 */
[C---:B------:R-:W-:Y:S02]  /*a6b0*/  FMUL.FTZ R94, R0.reuse, R94 ;  /* 0x0000005e005e7220 */ /* 0x040fe40000410000 */
[C---:B------:R-:W-:Y:S01]  /*a6c0*/  HMMA.16816.F32.BF16 R40, R160.reuse, R174, R40 ;  /* 0x000000aea028723c */ /* 0x040fe20000041828 */
[----:B------:R-:W1:Y:S01]  /*a6d0*/  LDSM.16.MT88.4 R172, [R210+0x12000] ;  /* 0x01200000d2ac783b */ /* 0x000e620000004200 */
[----:B------:R-:W-:Y:S03]  /*a6e0*/  MUFU.EX2 R188, R188 ;  /* 0x000000bc00bc7308 */ /* 0x000fe60000000800 */
[----:B------:R-:W-:Y:S01]  /*a6f0*/  FMUL.FTZ R95, R0, R95 ;  /* 0x0000005f005f7220 */ /* 0x000fe20000410000 */
[C---:B------:R-:W-:Y:S06]  /*a700*/  HMMA.16816.F32.BF16 R44, R160.reuse, R176, R44 ;  /* 0x000000b0a02c723c */ /* 0x040fec000004182c */
[----:B------:R-:W4:Y:S01]  /*a710*/  MUFU.EX2 R190, R190 ;  /* 0x000000be00be7308 */ /* 0x000f220000000800 */
        /* <DEDUP_REMOVED lines=8> */
[----:B------:R-:W3:Y:S05]  /*a7a0*/  LDSM.16.MT88.4 R156, [R209+0x12000] ;  /* 0x01200000d19c783b */ /* 0x000eea0000004200 */
[----:B------:R-:W4:Y:S01]  /*a7b0*/  MUFU.EX2 R247, R247 ;  /* 0x000000f700f77308 */ /* 0x000f220000000800 */
[----:B------:R-:W-:Y:S01]  /*a7c0*/  FMUL.FTZ R99, R0, R99 ;  /* 0x0000006300637220 */ /* 0x000fe20000410000 */
[C---:B--2---:R-:W-:Y:S03]  /*a7d0*/  HMMA.16816.F32.BF16 R60, R160.reuse, R168, R60 ;  /* 0x000000a8a03c723c */ /* 0x044fe6000004183c */
[C---:B------:R-:W-:Y:S03]  /*a7e0*/  FMUL.FTZ R96, R2.reuse, R96 ;  /* 0x0000006002607220 */ /* 0x040fe60000410000 */
[C---:B------:R-:W-:Y:S01]  /*a7f0*/  HMMA.16816.F32.BF16 R64, R160.reuse, R170, R64 ;  /* 0x000000aaa040723c */ /* 0x040fe20000041840 */
[----:B------:R-:W2:Y:S01]  /*a800*/  LDSM.16.MT88.4 R168, [R208+0x12000] ;  /* 0x01200000d0a8783b */ /* 0x000ea20000004200 */
[----:B------:R-:W4:Y:S03]  /*a810*/  MUFU.EX2 R252, R252 ;  /* 0x000000fc00fc7308 */ /* 0x000f260000000800 */
[----:B------:R-:W-:Y:S01]  /*a820*/  FMUL.FTZ R97, R2, R97 ;  /* 0x0000006102617220 */ /* 0x000fe20000410000 */
[C---:B-1----:R-:W-:Y:S05]  /*a830*/  HMMA.16816.F32.BF16 R68, R160.reuse, R172, R68 ;  /* 0x000000aca044723c */ /* 0x042fea0000041844 */
[C---:B------:R-:W-:Y:S01]  /*a840*/  FMUL.FTZ R102, R0.reuse, R102 ;  /* 0x0000006600667220 */ /* 0x040fe20000410000 */
[C---:B------:R-:W-:Y:S01]  /*a850*/  HMMA.16816.F32.BF16 R72, R160.reuse, R174, R72 ;  /* 0x000000aea048723c */ /* 0x040fe20000041848 */
[----:B------:R-:W1:Y:S04]  /*a860*/  LDSM.16.MT88.4 R172, [R212+0x14000] ;  /* 0x01400000d4ac783b */ /* 0x000e680000004200 */
        /* <DEDUP_REMOVED lines=15> */
[----:B------:R-:W3:Y:S04]  /*a960*/  LDSM.16.MT88.4 R156, [R210+0x14000] ;  /* 0x01400000d29c783b */ /* 0x000ee80000004200 */
[C---:B------:R-:W-:Y:S01]  /*a970*/  FMUL.FTZ R112, R2.reuse, R112 ;  /* 0x0000007002707220 */ /* 0x040fe20000410000 */
[C---:B--2---:R-:W-:Y:S05]  /*a980*/  HMMA.16816.F32.BF16 R84, R160.reuse, R168, R84 ;  /* 0x000000a8a054723c */ /* 0x044fea0000041854 */
[----:B------:R-:W-:Y:S01]  /*a990*/  FMUL.FTZ R113, R2, R113 ;  /* 0x0000007102717220 */ /* 0x000fe20000410000 */
[C---:B------:R-:W-:Y:S01]  /*a9a0*/  HMMA.16816.F32.BF16 R88, R160.reuse, R170, R88 ;  /* 0x000000aaa058723c */ /* 0x040fe20000041858 */
[----:B------:R-:W2:Y:S04]  /*a9b0*/  LDSM.16.MT88.4 R168, [R209+0x14000] ;  /* 0x01400000d1a8783b */ /* 0x000ea80000004200 */
[C---:B------:R-:W-:Y:S01]  /*a9c0*/  FMUL.FTZ R118, R0.reuse, R118 ;  /* 0x0000007600767220 */ /* 0x040fe20000410000 */
[C---:B-1----:R-:W-:Y:S05]  /*a9d0*/  HMMA.16816.F32.BF16 R92, R160.reuse, R172, R92 ;  /* 0x000000aca05c723c */ /* 0x042fea000004185c */
[----:B------:R-:W-:Y:S01]  /*a9e0*/  FMUL.FTZ R119, R0, R119 ;  /* 0x0000007700777220 */ /* 0x000fe20000410000 */
[C---:B------:R-:W-:Y:S01]  /*a9f0*/  HMMA.16816.F32.BF16 R96, R160.reuse, R174, R96 ;  /* 0x000000aea060723c */ /* 0x040fe20000041860 */
[----:B------:R-:W1:Y:S04]  /*aa00*/  LDSM.16.MT88.4 R172, [R208+0x14000] ;  /* 0x01400000d0ac783b */ /* 0x000e680000004200 */
        /* <DEDUP_REMOVED lines=11> */
[C---:B------:R-:W-:Y:S01]  /*aac0*/  FMUL.FTZ R130, R0.reuse, R130 ;  /* 0x0000008200827220 */ /* 0x040fe20000410000 */
[----:B------:R-:W-:Y:S01]  /*aad0*/  FMUL.FTZ R131, R0, R131 ;  /* 0x0000008300837220 */ /* 0x000fe20000410000 */
        /* <DEDUP_REMOVED lines=34> */
[----:B----4-:R-:W-:Y:S01]  /*ad00*/  F2FP.BF16.F32.PACK_AB R151, R190, R188 ;  /* 0x000000bcbe97723e */ /* 0x010fe200000010ff */
[C---:B-1----:R-:W-:Y:S05]  /*ad10*/  HMMA.16816.F32.BF16 R140, R160.reuse, R172, R140 ;  /* 0x000000aca08c723c */ /* 0x042fea000004188c */
[----:B------:R-:W-:Y:S01]  /*ad20*/  FMUL.FTZ R16, R2, R148 ;  /* 0x0000009402107220 */ /* 0x000fe20000410000 */
[C---:B------:R-:W-:Y:S01]  /*ad30*/  HMMA.16816.F32.BF16 R12, R160.reuse, R174, R12 ;  /* 0x000000aea00c723c */ /* 0x040fe2000004180c */
[----:B------:R-:W1:Y:S04]  /*ad40*/  LDSM.16.MT88.4 R172, [R208+0x10800] ;  /* 0x01080000d0ac783b */ /* 0x000e680000004200 */
[----:B------:R-:W-:Y:S01]  /*ad50*/  F2FP.BF16.F32.PACK_AB R148, R247, R191 ;  /* 0x000000bff794723e */ /* 0x000fe200000010ff */
[----:B------:R-:W-:Y:S01]  /*ad60*/  FFMA.FTZ R183, R0, R243, R183 ;  /* 0x000000f300b77223 */ /* 0x000fe200000100b7 */
[----:B------:R-:W-:Y:S01]  /*ad70*/  MOV R0, R164 ;  /* 0x000000a400007202 */ /* 0x000fe20000000f00 */
[----:B------:R-:W-:Y:S03]  /*ad80*/  FFMA.FTZ R184, R2, R246, R184 ;  /* 0x000000f602b87223 */ /* 0x000fe600000100b8 */
[----:B------:R-:W-:Y:S01]  /*ad90*/  FADD.FTZ R183, R167, R183 ;  /* 0x000000b7a7b77221 */ /* 0x000fe20000010000 */
[----:B------:R-:W-:Y:S03]  /*ada0*/  FADD.FTZ R184, R182, R184 ;  /* 0x000000b8b6b87221 */ /* 0x000fe60000010000 */
[----:B------:R-:W-:Y:S01]  /*adb0*/  FADD.FTZ R183, R166, R183 ;  /* 0x000000b7a6b77221 */ /* 0x000fe20000010000 */
[----:B------:R-:W-:Y:S01]  /*adc0*/  FADD.FTZ R184, R181, R184 ;  /* 0x000000b8b5b87221 */ /* 0x000fe20000010000 */
[C---:B---3--:R-:W-:Y:S01]  /*add0*/  HMMA.16816.F32.BF16 R144, R160.reuse, R156, R144 ;  /* 0x0000009ca090723c */ /* 0x048fe20000041890 */
[----:B------:R3:W4:Y:S02]  /*ade0*/  MUFU.EX2 R157, R17 ;  /* 0x00000011009d7308 */ /* 0x0007240000000800 */
[----:B------:R-:W-:Y:S01]  /*adf0*/  FADD.FTZ R183, R165, R183 ;  /* 0x000000b7a5b77221 */ /* 0x000fe20000010000 */
[----:B------:R-:W-:Y:S03]  /*ae00*/  FADD.FTZ R184, R180, R184 ;  /* 0x000000b8b4b87221 */ /* 0x000fe60000010000 */
[----:B------:R-:W-:Y:S01]  /*ae10*/  FADD.FTZ R183, R187, R183 ;  /* 0x000000b7bbb77221 */ /* 0x000fe20000010000 */
[----:B------:R-:W-:Y:S03]  /*ae20*/  FADD.FTZ R184, R191, R184 ;  /* 0x000000b8bfb87221 */ /* 0x000fe60000010000 */
[----:B------:R-:W-:Y:S01]  /*ae30*/  FADD.FTZ R183, R189, R183 ;  /* 0x000000b7bdb77221 */ /* 0x000fe20000010000 */
[----:B------:R-:W-:Y:S03]  /*ae40*/  FADD.FTZ R184, R247, R184 ;  /* 0x000000b8f7b87221 */ /* 0x000fe60000010000 */
[----:B------:R-:W-:Y:S01]  /*ae50*/  FADD.FTZ R183, R188, R183 ;  /* 0x000000b7bcb77221 */ /* 0x000fe20000010000 */
[----:B------:R-:W-:Y:S01]  /*ae60*/  FADD.FTZ R184, R252, R184 ;  /* 0x000000b8fcb87221 */ /* 0x000fe20000010000 */
[----:B---3--:R-:W-:Y:S01]  /*ae70*/  FMUL.FTZ R17, R2, R149 ;  /* 0x0000009502117220 */ /* 0x008fe20000410000 */
[----:B------:R-:W-:Y:S01]  /*ae80*/  F2FP.BF16.F32.PACK_AB R149, R189, R187 ;  /* 0x000000bbbd95723e */ /* 0x000fe200000010ff */
[----:B------:R-:W-:Y:S01]  /*ae90*/  FADD.FTZ R183, R190, R183 ;  /* 0x000000b7beb77221 */ /* 0x000fe20000010000 */
[----:B------:R-:W-:Y:S04]  /*aea0*/  MOV R2, R3 ;  /* 0x0000000300027202 */ /* 0x000fe80000000f00 */
[----:B------:R-:W-:Y:S07]  /*aeb0*/  HMMA.16816.F32.BF16 R16, R160, R158, R16 ;  /* 0x0000009ea010723c */ /* 0x000fee0000041810 */
[----:B----4-:R-:W-:Y:S02]  /*aec0*/  MOV R163, R157 ;  /* 0x0000009d00a37202 */ /* 0x010fe40000000f00 */
[----:B------:R-:W3:Y:S02]  /*aed0*/  LDSM.16.MT88.4 R156, [R212+0x12800] ;  /* 0x01280000d49c783b */ /* 0x000ee40000004200 */
[----:B------:R-:W-:Y:S07]  /*aee0*/  F2FP.BF16.F32.PACK_AB R150, R163, R252 ;  /* 0x000000fca396723e */ /* 0x000fee00000010ff */
[C---:B--2---:R-:W-:Y:S06]  /*aef0*/  HMMA.16816.F32.BF16 R4, R148.reuse, R168, R4 ;  /* 0x000000a89404723c */ /* 0x044fec0000041804 */
[C---:B------:R-:W-:Y:S05]  /*af00*/  HMMA.16816.F32.BF16 R8, R148.reuse, R170, R8 ;  /* 0x000000aa9408723c */ /* 0x040fea0000041808 */
[----:B------:R-:W-:Y:S01]  /*af10*/  MOV R169, R163 ;  /* 0x000000a300a97202 */ /* 0x000fe20000000f00 */
[C---:B------:R-:W-:Y:S01]  /*af20*/  HMMA.16816.F32.BF16 R36, R148.reuse, R176, R36 ;  /* 0x000000b09424723c */ /* 0x040fe20000041824 */
[----:B------:R-:W2:Y:S05]  /*af30*/  LDSM.16.MT88.4 R160, [R210+0x12800] ;  /* 0x01280000d2a0783b */ /* 0x000eaa0000004200 */
[C---:B------:R-:W-:Y:S05]  /*af40*/  HMMA.16816.F32.BF16 R40, R148.reuse, R178, R40 ;  /* 0x000000b29428723c */ /* 0x040fea0000041828 */
[--C-:B------:R-:W-:Y:S01]  /*af50*/  FFMA.FTZ R177, R23, UR4, -R186.reuse ;  /* 0x0000000417b17c23 */ /* 0x100fe200080108ba */
[C---:B------:R-:W-:Y:S01]  /*af60*/  HMMA.16816.F32.BF16 R44, R148.reuse, R152, R44 ;  /* 0x00000098942c723c */ /* 0x040fe2000004182c */
[----:B------:R-:W-:Y:S04]  /*af70*/  MUFU.EX2 R23, R24 ;  /* 0x0000001800177308 */ /* 0x000fe80000000800 */
[----:B------:R-:W-:Y:S01]  /*af80*/  MOV R179, R169 ;  /* 0x000000a900b37202 */ /* 0x000fe20000000f00 */
[C---:B------:R-:W-:Y:S01]  /*af90*/  HMMA.16816.F32.BF16 R48, R148.reuse, R154, R48 ;  /* 0x0000009a9430723c */ /* 0x040fe20000041830 */
[----:B------:R-:W4:Y:S04]  /*afa0*/  LDSM.16.MT88.4 R168, [R209+0x12800] ;  /* 0x01280000d1a8783b */ /* 0x000f280000004200 */
[----:B------:R-:W-:Y:S01]  /*afb0*/  MUFU.EX2 R177, R177 ;  /* 0x000000b100b17308 */ /* 0x000fe20000000800 */
[--C-:B------:R-:W-:Y:S01]  /*afc0*/  FFMA.FTZ R178, R26, UR4, -R186.reuse ;  /* 0x000000041ab27c23 */ /* 0x100fe200080108ba */
[C---:B-1----:R-:W-:Y:S02]  /*afd0*/  HMMA.16816.F32.BF16 R52, R148.reuse, R172, R52 ;  /* 0x000000ac9434723c */ /* 0x042fe40000041834 */
[----:B------:R-:W1:Y:S02]  /*afe0*/  LDSM.16.MT88.4 R152, [R208+0x12800] ;  /* 0x01280000d098783b */ /* 0x000e640000004200 */
[----:B------:R-:W-:Y:S02]  /*aff0*/  MOV R26, R179 ;  /* 0x000000b3001a7202 */ /* 0x000fe40000000f00 */
[C---:B------:R-:W-:Y:S02]  /*b000*/  HMMA.16816.F32.BF16 R56, R148.reuse, R174, R56 ;  /* 0x000000ae9438723c */ /* 0x040fe40000041838 */
[----:B------:R-:W-:Y:S02]  /*b010*/  MUFU.EX2 R178, R178 ;  /* 0x000000b200b27308 */ /* 0x000fe40000000800 */
[----:B------:R-:W1:Y:S02]  /*b020*/  LDSM.16.MT88.4 R172, [R212+0x14800] ;  /* 0x01480000d4ac783b */ /* 0x000e640000004200 */
[C---:B---3--:R-:W-:Y:S05]  /*b030*/  HMMA.16816.F32.BF16 R60, R148.reuse, R156, R60 ;  /* 0x0000009c943c723c */ /* 0x048fea000004183c */
[--C-:B------:R-:W-:Y:S01]  /*b040*/  FFMA.FTZ R179, R27, UR4, -R186.reuse ;  /* 0x000000041bb37c23 */ /* 0x100fe200080108ba */
[C---:B------:R-:W-:Y:S01]  /*b050*/  HMMA.16816.F32.BF16 R64, R148.reuse, R158, R64 ;  /* 0x0000009e9440723c */ /* 0x040fe20000041840 */
[----:B------:R-:W3:Y:S01]  /*b060*/  LDSM.16.MT88.4 R156, [R210+0x14800] ;  /* 0x01480000d29c783b */ /* 0x000ee20000004200 */
[----:B------:R-:W-:Y:S03]  /*b070*/  MUFU.EX2 R27, R20 ;  /* 0x00000014001b7308 */ /* 0x000fe60000000800 */
[--C-:B------:R-:W-:Y:S01]  /*b080*/  FFMA.FTZ R176, R22, UR4, -R186.reuse ;  /* 0x0000000416b07c23 */ /* 0x100fe200080108ba */
[C---:B--2---:R-:W-:Y:S06]  /*b090*/  HMMA.16816.F32.BF16 R68, R148.reuse, R160, R68 ;  /* 0x000000a09444723c */ /* 0x044fec0000041844 */
[----:B------:R-:W-:Y:S01]  /*b0a0*/  MUFU.EX2 R22, R21 ;  /* 0x0000001500167308 */ /* 0x000fe20000000800 */
[C---:B------:R-:W-:Y:S01]  /*b0b0*/  HMMA.16816.F32.BF16 R72, R148.reuse, R162, R72 ;  /* 0x000000a29448723c */ /* 0x040fe20000041848 */
[----:B------:R-:W2:Y:S05]  /*b0c0*/  LDSM.16.MT88.4 R160, [R209+0x14800] ;  /* 0x01480000d1a0783b */ /* 0x000eaa0000004200 */
[C---:B----4-:R-:W-:Y:S03]  /*b0d0*/  HMMA.16816.F32.BF16 R76, R148.reuse, R168, R76 ;  /* 0x000000a8944c723c */ /* 0x050fe6000004184c */
[----:B------:R-:W4:Y:S03]  /*b0e0*/  MUFU.EX2 R176, R176 ;  /* 0x000000b000b07308 */ /* 0x000f260000000800 */
[C---:B------:R-:W-:Y:S01]  /*b0f0*/  HMMA.16816.F32.BF16 R80, R148.reuse, R170, R80 ;  /* 0x000000aa9450723c */ /* 0x040fe20000041850 */
[----:B------:R-:W2:Y:S06]  /*b100*/  LDSM.16.MT88.4 R168, [R208+0x14800] ;  /* 0x01480000d0a8783b */ /* 0x000eac0000004200 */
[----:B------:R-:W3:Y:S01]  /*b110*/  MUFU.EX2 R179, R179 ;  /* 0x000000b300b37308 */ /* 0x000ee20000000800 */
[C---:B-1----:R-:W-:Y:S06]  /*b120*/  HMMA.16816.F32.BF16 R84, R148.reuse, R152, R84 ;  /* 0x000000989454723c */ /* 0x042fec0000041854 */
[C---:B------:R-:W-:Y:S01]  /*b130*/  HMMA.16816.F32.BF16 R88, R148.reuse, R154, R88 ;  /* 0x0000009a9458723c */ /* 0x040fe20000041858 */
[----:B------:R-:W1:Y:S04]  /*b140*/  LDSM.16.MT88.4 R152, [R212+0x16800] ;  /* 0x01680000d498783b */ /* 0x000e680000004200 */
[C---:B----4-:R-:W-:Y:S01]  /*b150*/  F2FP.BF16.F32.PACK_AB R21, R177.reuse, R176 ;  /* 0x000000b0b115723e */ /* 0x050fe200000010ff */
        /* <DEDUP_REMOVED lines=9> */
[C---:B------:R-:W-:Y:S01]  /*b1f0*/  FADD.FTZ R183, R179.reuse, R183 ;  /* 0x000000b7b3b77221 */ /* 0x040fe20000010000 */
[C---:B--2---:R-:W-:Y:S06]  /*b200*/  HMMA.16816.F32.BF16 R108, R148.reuse, R160, R108 ;  /* 0x000000a0946c723c */ /* 0x044fec000004186c */
[C---:B------:R-:W-:Y:S01]  /*b210*/  HMMA.16816.F32.BF16 R112, R148.reuse, R162, R112 ;  /* 0x000000a29470723c */ /* 0x040fe20000041870 */
[----:B------:R-:W2:Y:S05]  /*b220*/  LDSM.16.MT88.4 R160, [R208+0x16800] ;  /* 0x01680000d0a0783b */ /* 0x000eaa0000004200 */
[C---:B------:R-:W-:Y:S06]  /*b230*/  HMMA.16816.F32.BF16 R116, R148.reuse, R168, R116 ;  /* 0x000000a89474723c */ /* 0x040fec0000041874 */
[C---:B------:R-:W-:Y:S01]  /*b240*/  HMMA.16816.F32.BF16 R120, R148.reuse, R170, R120 ;  /* 0x000000aa9478723c */ /* 0x040fe20000041878 */
[----:B------:R-:W-:Y:S05]  /*b250*/  LDSM.16.MT88.4 R168, [R210+0x11000] ;  /* 0x01100000d2a8783b */ /* 0x000fea0000004200 */
[C---:B-1----:R-:W-:Y:S06]  /*b260*/  HMMA.16816.F32.BF16 R124, R148.reuse, R152, R124 ;  /* 0x00000098947c723c */ /* 0x042fec000004187c */
[C---:B------:R-:W-:Y:S01]  /*b270*/  HMMA.16816.F32.BF16 R128, R148.reuse, R154, R128 ;  /* 0x0000009a9480723c */ /* 0x040fe20000041880 */
[----:B------:R-:W1:Y:S05]  /*b280*/  LDSM.16.MT88.4 R152, [R212+0x11000] ;  /* 0x01100000d498783b */ /* 0x000e6a0000004200 */
[C---:B----4-:R-:W-:Y:S06]  /*b290*/  HMMA.16816.F32.BF16 R132, R148.reuse, R172, R132 ;  /* 0x000000ac9484723c */ /* 0x050fec0000041884 */
[C---:B------:R-:W-:Y:S01]  /*b2a0*/  HMMA.16816.F32.BF16 R136, R148.reuse, R174, R136 ;  /* 0x000000ae9488723c */ /* 0x040fe20000041888 */
[----:B------:R-:W4:Y:S05]  /*b2b0*/  LDSM.16.MT88.4 R172, [R209+0x11000] ;  /* 0x01100000d1ac783b */ /* 0x000f2a0000004200 */
[C---:B---3--:R-:W-:Y:S01]  /*b2c0*/  HMMA.16816.F32.BF16 R140, R148.reuse, R156, R140 ;  /* 0x0000009c948c723c */ /* 0x048fe2000004188c */
[----:B------:R-:W3:Y:S05]  /*b2d0*/  MUFU.EX2 R157, R25 ;  /* 0x00000019009d7308 */ /* 0x000eea0000000800 */
[C---:B------:R-:W-:Y:S06]  /*b2e0*/  HMMA.16816.F32.BF16 R12, R148.reuse, R158, R12 ;  /* 0x0000009e940c723c */ /* 0x040fec000004180c */
[C---:B--2---:R-:W-:Y:S06]  /*b2f0*/  HMMA.16816.F32.BF16 R144, R148.reuse, R160, R144 ;  /* 0x000000a09490723c */ /* 0x044fec0000041890 */
[----:B------:R-:W-:Y:S01]  /*b300*/  HMMA.16816.F32.BF16 R16, R148, R162, R16 ;  /* 0x000000a29410723c */ /* 0x000fe20000041810 */
[----:B------:R-:W-:Y:S04]  /*b310*/  LDSM.16.MT88.4 R148, [R212+0x13000] ;  /* 0x01300000d494783b */ /* 0x000fe80000004200 */
[----:B------:R-:W-:Y:S02]  /*b320*/  MOV R160, R27 ;  /* 0x0000001b00a07202 */ /* 0x000fe40000000f00 */
[----:B------:R-:W-:Y:S04]  /*b330*/  MOV R162, R23 ;  /* 0x0000001700a27202 */ /* 0x000fe80000000f00 */
[----:B------:R-:W-:Y:S02]  /*b340*/  MOV R163, R22 ;  /* 0x0000001600a37202 */ /* 0x000fe40000000f00 */
[----:B------:R-:W-:Y:S02]  /*b350*/  F2FP.BF16.F32.PACK_AB R23, R179, R178 ;  /* 0x000000b2b317723e */ /* 0x000fe400000010ff */
[----:B------:R-:W-:Y:S02]  /*b360*/  F2FP.BF16.F32.PACK_AB R20, R163, R160 ;  /* 0x000000a0a314723e */ /* 0x000fe400000010ff */
[----:B---3--:R-:W-:Y:S02]  /*b370*/  F2FP.BF16.F32.PACK_AB R22, R157, R162 ;  /* 0x000000a29d16723e */ /* 0x008fe400000010ff */
[----:B------:R-:W-:Y:S02]  /*b380*/  MOV R161, R26 ;  /* 0x0000001a00a17202 */ /* 0x000fe40000000f00 */
[----:B------:R-:W2:Y:S03]  /*b390*/  LDSM.16.MT88.4 R24, [R208+0x11000] ;  /* 0x01100000d018783b */ /* 0x000ea60000004200 */
[C---:B-1----:R-:W-:Y:S06]  /*b3a0*/  HMMA.16816.F32.BF16 R4, R20.reuse, R152, R4 ;  /* 0x000000981404723c */ /* 0x042fec0000041804 */
[C---:B------:R-:W-:Y:S01]  /*b3b0*/  HMMA.16816.F32.BF16 R8, R20.reuse, R154, R8 ;  /* 0x0000009a1408723c */ /* 0x040fe20000041808 */
[----:B------:R-:W1:Y:S05]  /*b3c0*/  LDSM.16.MT88.4 R152, [R210+0x13000] ;  /* 0x01300000d298783b */ /* 0x000e6a0000004200 */
[C---:B------:R-:W-:Y:S06]  /*b3d0*/  HMMA.16816.F32.BF16 R36, R20.reuse, R168, R36 ;  /* 0x000000a81424723c */ /* 0x040fec0000041824 */
[C---:B------:R-:W-:Y:S05]  /*b3e0*/  HMMA.16816.F32.BF16 R40, R20.reuse, R170, R40 ;  /* 0x000000aa1428723c */ /* 0x040fea0000041828 */
[--C-:B------:R-:W-:Y:S01]  /*b3f0*/  FFMA.FTZ R168, R30, UR4, -R186.reuse ;  /* 0x000000041ea87c23 */ /* 0x100fe200080108ba */
[C---:B----4-:R-:W-:Y:S05]  /*b400*/  HMMA.16816.F32.BF16 R44, R20.reuse, R172, R44 ;  /* 0x000000ac142c723c */ /* 0x050fea000004182c */
[----:B------:R-:W-:Y:S01]  /*b410*/  MOV R169, R157 ;  /* 0x0000009d00a97202 */ /* 0x000fe20000000f00 */
[C---:B------:R-:W-:Y:S01]  /*b420*/  HMMA.16816.F32.BF16 R48, R20.reuse, R174, R48 ;  /* 0x000000ae1430723c */ /* 0x040fe20000041830 */
[----:B------:R-:W3:Y:S01]  /*b430*/  LDSM.16.MT88.4 R156, [R209+0x13000] ;  /* 0x01300000d19c783b */ /* 0x000ee20000004200 */
[----:B------:R-:W4:Y:S03]  /*b440*/  MUFU.EX2 R168, R168 ;  /* 0x000000a800a87308 */ /* 0x000f260000000800 */
[----:B------:R-:W-:Y:S01]  /*b450*/  MOV R171, R163 ;  /* 0x000000a300ab7202 */ /* 0x000fe20000000f00 */
[--C-:B------:R-:W-:Y:S01]  /*b460*/  FFMA.FTZ R170, R34, UR4, -R186.reuse ;  /* 0x0000000422aa7c23 */ /* 0x100fe200080108ba */
[C---:B--2---:R-:W-:Y:S04]  /*b470*/  HMMA.16816.F32.BF16 R52, R20.reuse, R24, R52 ;  /* 0x000000181434723c */ /* 0x044fe80000041834 */
[----:B------:R-:W-:Y:S01]  /*b480*/  MOV R174, R162 ;  /* 0x000000a200ae7202 */ /* 0x000fe20000000f00 */
[----:B------:R-:W-:Y:S01]  /*b490*/  MUFU.EX2 R170, R170 ;  /* 0x000000aa00aa7308 */ /* 0x000fe20000000800 */
[C---:B------:R-:W-:Y:S01]  /*b4a0*/  HMMA.16816.F32.BF16 R56, R20.reuse, R26, R56 ;  /* 0x0000001a1438723c */ /* 0x040fe20000041838 */
[----:B------:R-:W-:Y:S04]  /*b4b0*/  LDSM.16.MT88.4 R24, [R212+0x15000] ;  /* 0x01500000d418783b */ /* 0x000fe80000004200 */
[----:B------:R-:W-:Y:S01]  /*b4c0*/  MOV R173, R160 ;  /* 0x000000a000ad7202 */ /* 0x000fe20000000f00 */
[C---:B------:R-:W-:Y:S05]  /*b4d0*/  HMMA.16816.F32.BF16 R60, R20.reuse, R148, R60 ;  /* 0x00000094143c723c */ /* 0x040fea000004183c */
[----:B------:R-:W-:Y:S01]  /*b4e0*/  MOV R172, R161 ;  /* 0x000000a100ac7202 */ /* 0x000fe20000000f00 */
[C---:B------:R-:W-:Y:S01]  /*b4f0*/  HMMA.16816.F32.BF16 R64, R20.reuse, R150, R64 ;  /* 0x000000961440723c */ /* 0x040fe20000041840 */
[----:B------:R-:W2:Y:S04]  /*b500*/  LDSM.16.MT88.4 R160, [R208+0x13000] ;  /* 0x01300000d0a0783b */ /* 0x000ea80000004200 */
[----:B------:R-:W-:Y:S01]  /*b510*/  MOV R34, R172 ;  /* 0x000000ac00227202 */ /* 0x000fe20000000f00 */
[C---:B-1----:R-:W-:Y:S03]  /*b520*/  HMMA.16816.F32.BF16 R68, R20.reuse, R152, R68 ;  /* 0x000000981444723c */ /* 0x042fe60000041844 */
[----:B------:R-:W1:Y:S02]  /*b530*/  LDSM.16.MT88.4 R148, [R210+0x15000] ;  /* 0x01500000d294783b */ /* 0x000e640000004200 */
[--C-:B------:R-:W-:Y:S01]  /*b540*/  FFMA.FTZ R172, R29, UR4, -R185.reuse ;  /* 0x000000041dac7c23 */ /* 0x100fe200080108b9 */
[C---:B------:R-:W-:Y:S05]  /*b550*/  HMMA.16816.F32.BF16 R72, R20.reuse, R154, R72 ;  /* 0x0000009a1448723c */ /* 0x040fea0000041848 */
[----:B------:R-:W1:Y:S01]  /*b560*/  LDSM.16.MT88.4 R152, [R209+0x15000] ;  /* 0x01500000d198783b */ /* 0x000e620000004200 */
[C---:B---3--:R-:W-:Y:S01]  /*b570*/  HMMA.16816.F32.BF16 R76, R20.reuse, R156, R76 ;  /* 0x0000009c144c723c */ /* 0x048fe2000004184c */
[----:B------:R-:W-:Y:S04]  /*b580*/  MUFU.EX2 R172, R172 ;  /* 0x000000ac00ac7308 */ /* 0x000fe80000000800 */
[----:B------:R-:W-:Y:S01]  /*b590*/  MOV R175, R169 ;  /* 0x000000a900af7202 */ /* 0x000fe20000000f00 */
[C---:B------:R-:W-:Y:S01]  /*b5a0*/  HMMA.16816.F32.BF16 R80, R20.reuse, R158, R80 ;  /* 0x0000009e1450723c */ /* 0x040fe20000041850 */
[----:B------:R-:W3:Y:S04]  /*b5b0*/  LDSM.16.MT88.4 R156, [R208+0x15000] ;  /* 0x01500000d09c783b */ /* 0x000ee80000004200 */
[--C-:B------:R-:W-:Y:S01]  /*b5c0*/  FFMA.FTZ R169, R31, UR4, -R186.reuse ;  /* 0x000000041fa97c23 */ /* 0x100fe200080108ba */
[----:B------:R-:W-:Y:S01]  /*b5d0*/  FFMA.FTZ R186, R35, UR4, -R186 ;  /* 0x0000000423ba7c23 */ /* 0x000fe200080108ba */
[----:B------:R-:W-:Y:S01]  /*b5e0*/  MOV R35, R173 ;  /* 0x000000ad00237202 */ /* 0x000fe20000000f00 */
[----:B------:R-:W-:Y:S03]  /*b5f0*/  FFMA.FTZ R173, R32, UR4, -R185 ;  /* 0x0000000420ad7c23 */ /* 0x000fe600080108b9 */
[----:B------:R-:W1:Y:S01]  /*b600*/  MUFU.EX2 R169, R169 ;  /* 0x000000a900a97308 */ /* 0x000e620000000800 */
[----:B----4-:R-:W-:Y:S01]  /*b610*/  FADD.FTZ R183, R168, R183 ;  /* 0x000000b7a8b77221 */ /* 0x010fe20000010000 */
[C---:B--2---:R-:W-:Y:S08]  /*b620*/  HMMA.16816.F32.BF16 R84, R20.reuse, R160, R84 ;  /* 0x000000a01454723c */ /* 0x044ff00000041854 */
[----:B------:R-:W2:Y:S01]  /*b630*/  MUFU.EX2 R186, R186 ;  /* 0x000000ba00ba7308 */ /* 0x000ea20000000800 */
[C---:B------:R-:W-:Y:S01]  /*b640*/  HMMA.16816.F32.BF16 R88, R20.reuse, R162, R88 ;  /* 0x000000a21458723c */ /* 0x040fe20000041858 */
[----:B------:R-:W4:Y:S08]  /*b650*/  LDSM.16.MT88.4 R160, [R212+0x17000] ;  /* 0x01700000d4a0783b */ /* 0x000f300000004200 */
[----:B------:R-:W-:Y:S02]  /*b660*/  MUFU.EX2 R173, R173 ;  /* 0x000000ad00ad7308 */ /* 0x000fe40000000800 */
[----:B-1----:R-:W-:Y:S01]  /*b670*/  FADD.FTZ R183, R169, R183 ;  /* 0x000000b7a9b77221 */ /* 0x002fe20000010000 */
[C---:B------:R-:W-:Y:S03]  /*b680*/  HMMA.16816.F32.BF16 R92, R20.reuse, R24, R92 ;  /* 0x00000018145c723c */ /* 0x040fe6000004185c */
[----:B------:R-:W-:Y:S03]  /*b690*/  FADD.FTZ R183, R170, R183 ;  /* 0x000000b7aab77221 */ /* 0x000fe60000010000 */
[C---:B------:R-:W-:Y:S01]  /*b6a0*/  HMMA.16816.F32.BF16 R96, R20.reuse, R26, R96 ;  /* 0x0000001a1460723c */ /* 0x040fe20000041860 */
[----:B------:R-:W1:Y:S04]  /*b6b0*/  LDSM.16.MT88.4 R24, [R210+0x17000] ;  /* 0x01700000d218783b */ /* 0x000e680000004200 */
[----:B--2---:R-:W-:Y:S01]  /*b6c0*/  FADD.FTZ R243, R186, R183 ;  /* 0x000000b7baf37221 */ /* 0x004fe20000010000 */
[C---:B------:R-:W-:Y:S06]  /*b6d0*/  HMMA.16816.F32.BF16 R100, R20.reuse, R148, R100 ;  /* 0x000000941464723c */ /* 0x040fec0000041864 */
[C---:B------:R-:W-:Y:S01]  /*b6e0*/  HMMA.16816.F32.BF16 R104, R20.reuse, R150, R104 ;  /* 0x000000961468723c */ /* 0x040fe20000041868 */
[----:B------:R-:W2:Y:S05]  /*b6f0*/  LDSM.16.MT88.4 R148, [R209+0x17000] ;  /* 0x01700000d194783b */ /* 0x000eaa0000004200 */
[C---:B------:R-:W-:Y:S06]  /*b700*/  HMMA.16816.F32.BF16 R108, R20.reuse, R152, R108 ;  /* 0x00000098146c723c */ /* 0x040fec000004186c */
[C---:B------:R-:W-:Y:S01]  /*b710*/  HMMA.16816.F32.BF16 R112, R20.reuse, R154, R112 ;  /* 0x0000009a1470723c */ /* 0x040fe20000041870 */
[----:B------:R-:W2:Y:S05]  /*b720*/  LDSM.16.MT88.4 R152, [R208+0x17000] ;  /* 0x01700000d098783b */ /* 0x000eaa0000004200 */
[C---:B---3--:R-:W-:Y:S06]  /*b730*/  HMMA.16816.F32.BF16 R116, R20.reuse, R156, R116 ;  /* 0x0000009c1474723c */ /* 0x048fec0000041874 */
[C---:B------:R-:W-:Y:S01]  /*b740*/  HMMA.16816.F32.BF16 R120, R20.reuse, R158, R120 ;  /* 0x0000009e1478723c */ /* 0x040fe20000041878 */
[----:B------:R-:W3:Y:S05]  /*b750*/  LDSM.16.MT88.4 R156, [R212+0x11800] ;  /* 0x01180000d49c783b */ /* 0x000eea0000004200 */
[C---:B----4-:R-:W-:Y:S06]  /*b760*/  HMMA.16816.F32.BF16 R124, R20.reuse, R160, R124 ;  /* 0x000000a0147c723c */ /* 0x050fec000004187c */
[C---:B------:R-:W-:Y:S05]  /*b770*/  HMMA.16816.F32.BF16 R128, R20.reuse, R162, R128 ;  /* 0x000000a21480723c */ /* 0x040fea0000041880 */
[----:B------:R-:W-:Y:S01]  /*b780*/  MOV R161, R171 ;  /* 0x000000ab00a17202 */ /* 0x000fe20000000f00 */
[C---:B-1----:R-:W-:Y:S05]  /*b790*/  HMMA.16816.F32.BF16 R132, R20.reuse, R24, R132 ;  /* 0x000000181484723c */ /* 0x042fea0000041884 */
[--C-:B------:R-:W-:Y:S01]  /*b7a0*/  FFMA.FTZ R171, R28, UR4, -R185.reuse ;  /* 0x000000041cab7c23 */ /* 0x100fe200080108b9 */
[C---:B------:R-:W-:Y:S01]  /*b7b0*/  HMMA.16816.F32.BF16 R136, R20.reuse, R26, R136 ;  /* 0x0000001a1488723c */ /* 0x040fe20000041888 */
[----:B------:R-:W1:Y:S04]  /*b7c0*/  LDSM.16.MT88.4 R24, [R210+0x11800] ;  /* 0x01180000d218783b */ /* 0x000e680000004200 */
[----:B------:R-:W-:Y:S01]  /*b7d0*/  FFMA.FTZ R185, R33, UR4, -R185 ;  /* 0x0000000421b97c23 */ /* 0x000fe200080108b9 */
[C---:B--2---:R-:W-:Y:S01]  /*b7e0*/  HMMA.16816.F32.BF16 R140, R20.reuse, R148, R140 ;  /* 0x00000094148c723c */ /* 0x044fe2000004188c */
[----:B------:R-:W2:Y:S02]  /*b7f0*/  MUFU.EX2 R171, R171 ;  /* 0x000000ab00ab7308 */ /* 0x000ea40000000800 */
[----:B------:R-:W4:Y:S03]  /*b800*/  LDSM.16.MT88.4 R28, [R209+0x11800] ;  /* 0x01180000d11c783b */ /* 0x000f260000004200 */
[C---:B------:R-:W-:Y:S05]  /*b810*/  HMMA.16816.F32.BF16 R12, R20.reuse, R150, R12 ;  /* 0x00000096140c723c */ /* 0x040fea000004180c */
[----:B------:R-:W3:Y:S01]  /*b820*/  MUFU.EX2 R185, R185 ;  /* 0x000000b900b97308 */ /* 0x000ee20000000800 */
[----:B------:R-:W-:Y:S01]  /*b830*/  F2FP.BF16.F32.PACK_AB R149, R169, R168 ;  /* 0x000000a8a995723e */ /* 0x000fe200000010ff */
[C---:B------:R-:W-:Y:S04]  /*b840*/  HMMA.16816.F32.BF16 R144, R20.reuse, R152, R144 ;  /* 0x000000981490723c */ /* 0x040fe80000041890 */
[----:B------:R-:W-:Y:S02]  /*b850*/  F2FP.BF16.F32.PACK_AB R151, R186, R170 ;  /* 0x000000aaba97723e */ /* 0x000fe400000010ff */
[----:B------:R-:W-:Y:S01]  /*b860*/  HMMA.16816.F32.BF16 R16, R20, R154, R16 ;  /* 0x0000009a1410723c */ /* 0x000fe20000041810 */
[----:B------:R-:W-:Y:S04]  /*b870*/  LDSM.16.MT88.4 R20, [R212+0x13800] ;  /* 0x01380000d414783b */ /* 0x000fe80000004200 */
[----:B--2---:R-:W-:Y:S02]  /*b880*/  F2FP.BF16.F32.PACK_AB R148, R172, R171 ;  /* 0x000000abac94723e */ /* 0x004fe400000010ff */
[----:B------:R-:W-:Y:S04]  /*b890*/  MOV R152, R35 ;  /* 0x0000002300987202 */ /* 0x000fe80000000f00 */
[----:B---3--:R-:W-:Y:S02]  /*b8a0*/  F2FP.BF16.F32.PACK_AB R150, R185, R173 ;  /* 0x000000adb996723e */ /* 0x008fe400000010ff */
[----:B------:R-:W-:Y:S02]  /*b8b0*/  MOV R153, R34 ;  /* 0x0000002200997202 */ /* 0x000fe40000000f00 */
[----:B------:R-:W2:Y:S01]  /*b8c0*/  LDSM.16.MT88.4 R32, [R208+0x11800] ;  /* 0x01180000d020783b */ /* 0x000ea20000004200 */
[----:B------:R-:W-:Y:S02]  /*b8d0*/  MOV R155, R161 ;  /* 0x000000a1009b7202 */ /* 0x000fe40000000f00 */
[C---:B------:R-:W-:Y:S05]  /*b8e0*/  HMMA.16816.F32.BF16 R160, R148.reuse, R156, R4 ;  /* 0x0000009c94a0723c */ /* 0x040fea0000041804 */
[----:B------:R-:W3:Y:S01]  /*b8f0*/  LDSM.16.MT88.4 R4, [R210+0x13800] ;  /* 0x01380000d204783b */ /* 0x000ee20000004200 */
[C---:B------:R-:W-:Y:S06]  /*b900*/  HMMA.16816.F32.BF16 R156, R148.reuse, R158, R8 ;  /* 0x0000009e949c723c */ /* 0x040fec0000041808 */
[C---:B-1----:R-:W-:Y:S01]  /*b910*/  HMMA.16816.F32.BF16 R36, R148.reuse, R24, R36 ;  /* 0x000000189424723c */ /* 0x042fe20000041824 */
[----:B------:R-:W1:Y:S05]  /*b920*/  LDSM.16.MT88.4 R8, [R209+0x13800] ;  /* 0x01380000d108783b */ /* 0x000e6a0000004200 */
[C---:B------:R-:W-:Y:S03]  /*b930*/  HMMA.16816.F32.BF16 R40, R148.reuse, R26, R40 ;  /* 0x0000001a9428723c */ /* 0x040fe60000041828 */
[----:B------:R-:W1:Y:S03]  /*b940*/  LDSM.16.MT88.4 R24, [R208+0x13800] ;  /* 0x01380000d018783b */ /* 0x000e660000004200 */
[C---:B----4-:R-:W-:Y:S06]  /*b950*/  HMMA.16816.F32.BF16 R44, R148.reuse, R28, R44 ;  /* 0x0000001c942c723c */ /* 0x050fec000004182c */
[C---:B------:R-:W-:Y:S01]  /*b960*/  HMMA.16816.F32.BF16 R48, R148.reuse, R30, R48 ;  /* 0x0000001e9430723c */ /* 0x040fe20000041830 */
[----:B------:R-:W4:Y:S05]  /*b970*/  LDSM.16.MT88.4 R28, [R212+0x15800] ;  /* 0x01580000d41c783b */ /* 0x000f2a0000004200 */
[C---:B--2---:R-:W-:Y:S06]  /*b980*/  HMMA.16816.F32.BF16 R52, R148.reuse, R32, R52 ;  /* 0x000000209434723c */ /* 0x044fec0000041834 */
[C---:B------:R-:W-:Y:S05]  /*b990*/  HMMA.16816.F32.BF16 R56, R148.reuse, R34, R56 ;  /* 0x000000229438723c */ /* 0x040fea0000041838 */
[----:B------:R-:W-:Y:S01]  /*b9a0*/  MOV R33, R155 ;  /* 0x0000009b00217202 */ /* 0x000fe20000000f00 */
[C---:B------:R-:W-:Y:S05]  /*b9b0*/  HMMA.16816.F32.BF16 R60, R148.reuse, R20, R60 ;  /* 0x00000014943c723c */ /* 0x040fea000004183c */
[----:B------:R-:W-:Y:S01]  /*b9c0*/  MOV R32, R152 ;  /* 0x0000009800207202 */ /* 0x000fe20000000f00 */
[C---:B------:R-:W-:Y:S01]  /*b9d0*/  HMMA.16816.F32.BF16 R64, R148.reuse, R22, R64 ;  /* 0x000000169440723c */ /* 0x040fe20000041840 */
[----:B------:R-:W2:Y:S04]  /*b9e0*/  LDSM.16.MT88.4 R20, [R210+0x15800] ;  /* 0x01580000d214783b */ /* 0x000ea80000004200 */
[----:B------:R-:W-:Y:S01]  /*b9f0*/  MOV R35, R153 ;  /* 0x0000009900237202 */ /* 0x000fe20000000f00 */
[C---:B---3--:R-:W-:Y:S03]  /*ba00*/  HMMA.16816.F32.BF16 R68, R148.reuse, R4, R68 ;  /* 0x000000049444723c */ /* 0x048fe60000041844 */
[----:B------:R-:W-:Y:S02]  /*ba10*/  LDSM.16.MT88.4 R152, [R209+0x17800] ;  /* 0x01780000d198783b */ /* 0x000fe40000004200 */
[----:B------:R-:W-:Y:S01]  /*ba20*/  FADD.FTZ R184, R35, R184 ;  /* 0x000000b823b87221 */ /* 0x000fe20000010000 */
[C---:B------:R-:W-:Y:S05]  /*ba30*/  HMMA.16816.F32.BF16 R72, R148.reuse, R6, R72 ;  /* 0x000000069448723c */ /* 0x040fea0000041848 */
[----:B------:R-:W3:Y:S01]  /*ba40*/  LDSM.16.MT88.4 R4, [R209+0x15800] ;  /* 0x01580000d104783b */ /* 0x000ee20000004200 */
[C---:B-1----:R-:W-:Y:S05]  /*ba50*/  HMMA.16816.F32.BF16 R76, R148.reuse, R8, R76 ;  /* 0x00000008944c723c */ /* 0x042fea000004184c */
[----:B------:R-:W-:Y:S01]  /*ba60*/  FADD.FTZ R184, R32, R184 ;  /* 0x000000b820b87221 */ /* 0x000fe20000010000 */
[C---:B------:R-:W-:Y:S01]  /*ba70*/  HMMA.16816.F32.BF16 R80, R148.reuse, R10, R80 ;  /* 0x0000000a9450723c */ /* 0x040fe20000041850 */
[----:B------:R-:W1:Y:S04]  /*ba80*/  LDSM.16.MT88.4 R8, [R208+0x15800] ;  /* 0x01580000d008783b */ /* 0x000e680000004200 */
[----:B------:R-:W-:Y:S01]  /*ba90*/  FADD.FTZ R184, R33, R184 ;  /* 0x000000b821b87221 */ /* 0x000fe20000010000 */
[C---:B------:R-:W-:Y:S05]  /*baa0*/  HMMA.16816.F32.BF16 R84, R148.reuse, R24, R84 ;  /* 0x000000189454723c */ /* 0x040fea0000041854 */
[----:B------:R-:W-:Y:S01]  /*bab0*/  FADD.FTZ R184, R174, R184 ;  /* 0x000000b8aeb87221 */ /* 0x000fe20000010000 */
[C---:B------:R-:W-:Y:S01]  /*bac0*/  HMMA.16816.F32.BF16 R88, R148.reuse, R26, R88 ;  /* 0x0000001a9458723c */ /* 0x040fe20000041858 */
[----:B------:R-:W1:Y:S04]  /*bad0*/  LDSM.16.MT88.4 R24, [R212+0x17800] ;  /* 0x01780000d418783b */ /* 0x000e680000004200 */
[----:B------:R-:W-:Y:S01]  /*bae0*/  FADD.FTZ R184, R175, R184 ;  /* 0x000000b8afb87221 */ /* 0x000fe20000010000 */
[C---:B----4-:R-:W-:Y:S05]  /*baf0*/  HMMA.16816.F32.BF16 R92, R148.reuse, R28, R92 ;  /* 0x0000001c945c723c */ /* 0x050fea000004185c */
[----:B------:R-:W-:Y:S01]  /*bb00*/  FADD.FTZ R184, R171, R184 ;  /* 0x000000b8abb87221 */ /* 0x000fe20000010000 */
[C---:B------:R-:W-:Y:S01]  /*bb10*/  HMMA.16816.F32.BF16 R96, R148.reuse, R30, R96 ;  /* 0x0000001e9460723c */ /* 0x040fe20000041860 */
[----:B------:R-:W4:Y:S04]  /*bb20*/  LDSM.16.MT88.4 R28, [R210+0x17800] ;  /* 0x01780000d21c783b */ /* 0x000f280000004200 */
[----:B------:R-:W-:Y:S01]  /*bb30*/  FADD.FTZ R184, R172, R184 ;  /* 0x000000b8acb87221 */ /* 0x000fe20000010000 */
[C---:B--2---:R-:W-:Y:S05]  /*bb40*/  HMMA.16816.F32.BF16 R100, R148.reuse, R20, R100 ;  /* 0x000000149464723c */ /* 0x044fea0000041864 */
[----:B------:R-:W-:Y:S01]  /*bb50*/  FADD.FTZ R184, R173, R184 ;  /* 0x000000b8adb87221 */ /* 0x000fe20000010000 */
[C---:B------:R-:W-:Y:S01]  /*bb60*/  HMMA.16816.F32.BF16 R104, R148.reuse, R22, R104 ;  /* 0x000000169468723c */ /* 0x040fe20000041868 */
[----:B------:R-:W2:Y:S04]  /*bb70*/  LDSM.16.MT88.4 R20, [R208+0x17800] ;  /* 0x01780000d014783b */ /* 0x000ea80000004200 */
[----:B------:R-:W-:Y:S01]  /*bb80*/  FADD.FTZ R246, R185, R184 ;  /* 0x000000b8b9f67221 */ /* 0x000fe20000010000 */
[C---:B---3--:R-:W-:Y:S06]  /*bb90*/  HMMA.16816.F32.BF16 R108, R148.reuse, R4, R108 ;  /* 0x00000004946c723c */ /* 0x048fec000004186c */
[C---:B------:R-:W-:Y:S06]  /*bba0*/  HMMA.16816.F32.BF16 R112, R148.reuse, R6, R112 ;  /* 0x000000069470723c */ /* 0x040fec0000041870 */
[C---:B-1----:R-:W-:Y:S06]  /*bbb0*/  HMMA.16816.F32.BF16 R116, R148.reuse, R8, R116 ;  /* 0x000000089474723c */ /* 0x042fec0000041874 */
[C---:B------:R-:W-:Y:S06]  /*bbc0*/  HMMA.16816.F32.BF16 R120, R148.reuse, R10, R120 ;  /* 0x0000000a9478723c */ /* 0x040fec0000041878 */
[C---:B------:R-:W-:Y:S06]  /*bbd0*/  HMMA.16816.F32.BF16 R124, R148.reuse, R24, R124 ;  /* 0x00000018947c723c */ /* 0x040fec000004187c */
[C---:B------:R-:W-:Y:S06]  /*bbe0*/  HMMA.16816.F32.BF16 R128, R148.reuse, R26, R128 ;  /* 0x0000001a9480723c */ /* 0x040fec0000041880 */
[C---:B----4-:R-:W-:Y:S06]  /*bbf0*/  HMMA.16816.F32.BF16 R132, R148.reuse, R28, R132 ;  /* 0x0000001c9484723c */ /* 0x050fec0000041884 */
[C---:B------:R-:W-:Y:S06]  /*bc00*/  HMMA.16816.F32.BF16 R136, R148.reuse, R30, R136 ;  /* 0x0000001e9488723c */ /* 0x040fec0000041888 */
[C---:B------:R-:W-:Y:S06]  /*bc10*/  HMMA.16816.F32.BF16 R140, R148.reuse, R152, R140 ;  /* 0x00000098948c723c */ /* 0x040fec000004188c */
[C---:B------:R-:W-:Y:S06]  /*bc20*/  HMMA.16816.F32.BF16 R152, R148.reuse, R154, R12 ;  /* 0x0000009a9498723c */ /* 0x040fec000004180c */
[C---:B--2---:R-:W-:Y:S06]  /*bc30*/  HMMA.16816.F32.BF16 R144, R148.reuse, R20, R144 ;  /* 0x000000149490723c */ /* 0x044fec0000041890 */
[----:B------:R-:W-:Y:S01]  /*bc40*/  HMMA.16816.F32.BF16 R148, R148, R22, R16 ;  /* 0x000000169494723c */ /* 0x000fe20000041810 */
[----:B------:R-:W-:Y:S11]  /*bc50*/  @!UPT UIADD3 URZ, URZ, URZ, URZ ;  /* 0x0000003f3f3ff290 */ /* 0x000ff6000fffe03f */
[----:B------:R-:W-:Y:S01]  /*bc60*/  @!UPT UIADD3 URZ, URZ, URZ, URZ ;  /* 0x0000003f3f3ff290 */ /* 0x000fe2000fffe03f */
[----:B------:R-:W-:Y:S11]  /*bc70*/  @P4 BRA `(.L_x_129) ;  /* 0xffffffc0001c4947 */ /* 0x000ff6000383ffff */
.L_x_128:
[----:B------:R-:W1:Y:S01]  /*bc80*/  S2R R2, SR_TID.X ;  /* 0x0000000000027919 */ /* 0x000e620000002100 */
[----:B------:R-:W2:Y:S01]  /*bc90*/  S2UR UR6, SR_CgaCtaId ;  /* 0x00000000000679c3 */ /* 0x000ea20000008800 */
[----:B------:R-:W-:Y:S01]  /*bca0*/  UISETP.NE.AND UP0, UPT, UR16, -0x1, UPT ;  /* 0xffffffff1000788c */ /* 0x000fe2000bf05270 */
[----:B------:R-:W-:Y:S01]  /*bcb0*/  IMAD.MOV.U32 R10, RZ, RZ, 0x20 ;  /* 0x00000020ff0a7424 */ /* 0x000fe200078e00ff */
[----:B------:R-:W3:Y:S01]  /*bcc0*/  SHFL.BFLY PT, R7, R246, 0x2, 0x1f ;  /* 0x0c401f00f6077f89 */ /* 0x000ee200000e0000 */
[----:B------:R-:W-:-:S03]  /*bcd0*/  IMAD.MOV.U32 R9, RZ, RZ, 0x40 ;  /* 0x00000040ff097424 */ /* 0x000fc600078e00ff */
[----:B------:R-:W4:Y:S01]  /*bce0*/  SHFL.BFLY PT, R8, R243, 0x2, 0x1f ;  /* 0x0c401f00f3087f89 */ /* 0x000f2200000e0000 */
[----:B------:R-:W-:-:S04]  /*bcf0*/  PLOP3.LUT P0, PT, PT, PT, UP0, 0x80, 0x0 ;  /* 0x000000000000781c */ /* 0x000fc80003f0f008 */
[----:B------:R-:W-:Y:S02]  /*bd00*/  @UP0 ULDC.64 UR4, c[0x0][0x298] ;  /* 0x0000a60000040ab9 */ /* 0x000fe40000000a00 */
[----:B------:R-:W-:-:S03]  /*bd10*/  @UP0 UIMAD.WIDE.U32 UR8, UR16, UR4, URZ ;  /* 0x00000004100802a5 */ /* 0x000fc6000f8e003f */
[----:B------:R-:W-:Y:S01]  /*bd20*/  UMOV UR4, 0x400 ;  /* 0x0000040000047882 */ /* 0x000fe20000000000 */
[----:B------:R-:W-:Y:S02]  /*bd30*/  @UP0 UIMAD UR7, UR16, UR5, UR9 ;  /* 0x00000005100702a4 */ /* 0x000fe4000f8e0209 */
[----:B--2---:R-:W-:Y:S01]  /*bd40*/  ULEA UR6, UR6, UR4, 0x18 ;  /* 0x0000000406067291 */ /* 0x004fe2000f8ec03f */
[----:B---3--:R-:W-:Y:S01]  /*bd50*/  FADD.FTZ R7, R7, R246 ;  /* 0x000000f607077221 */ /* 0x008fe20000010000 */
[----:B-1----:R-:W-:Y:S01]  /*bd60*/  SHF.R.S32.HI R5, RZ, 0x1f, R2 ;  /* 0x0000001fff057819 */ /* 0x002fe20000011402 */
[----:B----4-:R-:W-:-:S03]  /*bd70*/  FADD.FTZ R243, R8, R243 ;  /* 0x000000f308f37221 */ /* 0x010fc60000010000 */
[----:B------:R1:W2:Y:S01]  /*bd80*/  SHFL.BFLY PT, R8, R7, 0x1, 0x1f ;  /* 0x0c201f0007087f89 */ /* 0x0002a200000e0000 */
[CC--:B------:R-:W-:Y:S02]  /*bd90*/  LEA.HI R12, R5.reuse, R2.reuse, RZ, 0x2 ;  /* 0x00000002050c7211 */ /* 0x0c0fe400078f10ff */
[----:B------:R-:W-:Y:S02]  /*bda0*/  LEA.HI R14, R5, R2, RZ, 0x5 ;  /* 0x00000002050e7211 */ /* 0x000fe400078f28ff */
[--C-:B------:R-:W-:Y:S02]  /*bdb0*/  SHF.R.S32.HI R0, RZ, 0x2, R12.reuse ;  /* 0x00000002ff007819 */ /* 0x100fe4000001140c */
[----:B------:R-:W-:Y:S02]  /*bdc0*/  SHF.R.S32.HI R4, RZ, 0x1f, R12 ;  /* 0x0000001fff047819 */ /* 0x000fe4000001140c */
[----:B------:R-:W-:Y:S02]  /*bdd0*/  LOP3.LUT R12, R12, 0x3ffffffc, RZ, 0xc0, !PT ;  /* 0x3ffffffc0c0c7812 */ /* 0x000fe400078ec0ff */
[----:B------:R-:W-:-:S03]  /*bde0*/  LEA.HI R4, R4, R0, RZ, 0x3 ;  /* 0x0000000004047211 */ /* 0x000fc600078f18ff */
[----:B------:R-:W-:Y:S01]  /*bdf0*/  IMAD.IADD R12, R2, 0x1, -R12 ;  /* 0x00000001020c7824 */ /* 0x000fe200078e0a0c */
[----:B------:R-:W-:-:S05]  /*be00*/  LOP3.LUT R4, R4, 0xfffffff8, RZ, 0xc0, !PT ;  /* 0xfffffff804047812 */ /* 0x000fca00078ec0ff */
[----:B------:R-:W-:Y:S01]  /*be10*/  IMAD.IADD R4, R0, 0x1, -R4 ;  /* 0x0000000100047824 */ /* 0x000fe200078e0a04 */
[----:B------:R-:W-:-:S03]  /*be20*/  SHF.R.S32.HI R0, RZ, 0x5, R14 ;  /* 0x00000005ff007819 */ /* 0x000fc6000001140e */
[C---:B------:R-:W-:Y:S01]  /*be30*/  IMAD.SHL.U32 R6, R4.reuse, 0x40, RZ ;  /* 0x0000004004067824 */ /* 0x040fe200078e00ff */
[----:B------:R-:W-:Y:S01]  /*be40*/  R2P PR, R4, 0x6 ;  /* 0x0000000604007804 */ /* 0x000fe20000000000 */
[----:B------:R-:W-:-:S03]  /*be50*/  IMAD R12, R0, 0x200, R12 ;  /* 0x00000200000c7824 */ /* 0x000fc600078e020c */
[----:B------:R-:W-:Y:S02]  /*be60*/  LOP3.LUT R6, R6, 0x1c0, RZ, 0xc0, !PT ;  /* 0x000001c006067812 */ /* 0x000fe400078ec0ff */
[----:B------:R-:W-:Y:S02]  /*be70*/  SEL R10, R10, 0xffffffe0, !P1 ;  /* 0xffffffe00a0a7807 */ /* 0x000fe40004800000 */
[----:B------:R-:W-:Y:S02]  /*be80*/  LEA.HI R6, R6, R6, RZ, 0x1d ;  /* 0x0000000606067211 */ /* 0x000fe400078fe8ff */
[----:B------:R-:W-:-:S03]  /*be90*/  SEL R9, R9, 0xffffffc0, !P2 ;  /* 0xffffffc009097807 */ /* 0x000fc60005000000 */
[----:B------:R-:W-:Y:S02]  /*bea0*/  IMAD.U32 R12, R12, 0x2, R6 ;  /* 0x000000020c0c7824 */ /* 0x000fe400078e0006 */
[----:B------:R1:W3:Y:S03]  /*beb0*/  SHFL.BFLY PT, R6, R243, 0x1, 0x1f ;  /* 0x0c201f00f3067f89 */ /* 0x0002e600000e0000 */
[----:B------:R-:W-:Y:S01]  /*bec0*/  LEA R12, R12, UR6, 0x1 ;  /* 0x000000060c0c7c11 */ /* 0x000fe2000f8e08ff */
[----:B--2---:R-:W-:Y:S06]  /*bed0*/  @P0 BRA `(.L_x_132) ;  /* 0x00000000001c0947 */ /* 0x004fec0003800000 */
[----:B------:R-:W2:Y:S01]  /*bee0*/  S2UR UR7, SR_CTAID.Y ;  /* 0x00000000000779c3 */ /* 0x000ea20000002600 */
[----:B------:R-:W-:Y:S01]  /*bef0*/  ULDC.64 UR4, c[0x0][0x290] ;  /* 0x0000a40000047ab9 */ /* 0x000fe20000000a00 */
[----:B--2---:R-:W-:Y:S02]  /*bf00*/  USHF.R.S32.HI UR6, URZ, 0x1f, UR7 ;  /* 0x0000001f3f067899 */ /* 0x004fe40008011407 */
[----:B------:R-:W-:Y:S02]  /*bf10*/  UIMAD.WIDE.U32 UR8, UR7, UR4, URZ ;  /* 0x00000004070872a5 */ /* 0x000fe4000f8e003f */
[----:B------:R-:W-:-:S04]  /*bf20*/  UIMAD UR6, UR6, UR4, URZ ;  /* 0x00000004060672a4 */ /* 0x000fc8000f8e023f */
[----:B------:R-:W-:-:S04]  /*bf30*/  UIMAD UR5, UR7, UR5, UR6 ;  /* 0x00000005070572a4 */ /* 0x000fc8000f8e0206 */
[----:B------:R-:W-:-:S12]  /*bf40*/  UIADD3 UR7, UR9, UR5, URZ ;  /* 0x0000000509077290 */ /* 0x000fd8000fffe03f */
.L_x_132:
[----:B------:R-:W-:Y:S01]  /*bf50*/  ULDC.U8 UR4, c[0x0][0x3d8] ;  /* 0x0000f60000047ab9 */ /* 0x000fe20000000000 */
[----:B------:R-:W-:Y:S01]  /*bf60*/  ULDC.U8 UR6, c[0x0][0x3d9] ;  /* 0x0000f64000067ab9 */ /* 0x000fe20000000000 */
[----:B------:R-:W-:Y:S02]  /*bf70*/  ISETP.NE.AND P2, PT, RZ, UR4, PT ;  /* 0x00000004ff007c0c */ /* 0x000fe4000bf45270 */
[----:B------:R-:W-:Y:S02]  /*bf80*/  CS2R R16, SRZ ;  /* 0x0000000000107805 */ /* 0x000fe4000001ff00 */
[----:B------:R-:W-:Y:S02]  /*bf90*/  PLOP3.LUT P6, PT, PT, PT, PT, 0x8, 0x0 ;  /* 0x000000000000781c */ /* 0x000fe40003fce170 */
[----:B------:R-:W-:-:S13]  /*bfa0*/  ISETP.NE.OR P0, PT, RZ, UR6, !P2 ;  /* 0x00000006ff007c0c */ /* 0x000fda000d705670 */
[----:B------:R-:W-:Y:S05]  /*bfb0*/  @P0 BRA `(.L_x_133) ;  /* 0x0000000000200947 */ /* 0x000fea0003800000 */
[----:B------:R-:W2:Y:S01]  /*bfc0*/  S2UR UR4, SR_CTAID.Y ;  /* 0x00000000000479c3 */ /* 0x000ea20000002600 */
[----:B------:R-:W-:Y:S01]  /*bfd0*/  ULDC UR5, c[0x0][0x2c4] ;  /* 0x0000b10000057ab9 */ /* 0x000fe20000000800 */
[----:B------:R-:W-:Y:S01]  /*bfe0*/  PLOP3.LUT P6, PT, PT, PT, PT, 0x80, 0x0 ;  /* 0x000000000000781c */ /* 0x000fe20003fcf070 */
[----:B--2---:R-:W-:-:S04]  /*bff0*/  UIMAD UR4, UR4, UR5, URZ ;  /* 0x00000005040472a4 */ /* 0x004fc8000f8e023f */
[----:B------:R-:W-:-:S04]  /*c000*/  USEL UR16, UR4, UR16, !UP0 ;  /* 0x0000001004107287 */ /* 0x000fc8000c000000 */
[----:B------:R-:W-:Y:S02]  /*c010*/  USHF.R.S32.HI UR4, URZ, 0x1f, UR16 ;  /* 0x0000001f3f047899 */ /* 0x000fe40008011410 */
[----:B------:R-:W-:-:S04]  /*c020*/  IMAD.U32 R16, RZ, RZ, UR16 ;  /* 0x00000010ff107e24 */ /* 0x000fc8000f8e00ff */
[----:B------:R-:W-:-:S07]  /*c030*/  MOV R17, UR4 ;  /* 0x0000000400117c02 */ /* 0x000fce0008000f00 */
.L_x_133:
[----:B-1----:R-:W-:Y:S01]  /*c040*/  FADD.FTZ R7, R7, R8 ;  /* 0x0000000807077221 */ /* 0x002fe20000010000 */
[----:B---3--:R-:W-:Y:S01]  /*c050*/  FADD.FTZ R6, R243, R6 ;  /* 0x00000006f3067221 */ /* 0x008fe20000010000 */
[----:B------:R-:W-:Y:S01]  /*c060*/  ISETP.NE.AND P3, PT, RZ, UR6, PT ;  /* 0x00000006ff007c0c */ /* 0x000fe2000bf65270 */
[----:B------:R-:W1:Y:S01]  /*c070*/  S2UR UR4, SR_CTAID.X ;  /* 0x00000000000479c3 */ /* 0x000e620000002500 */
[----:B------:R-:W-:Y:S01]  /*c080*/  MOV R13, 0x3f800000 ;  /* 0x3f800000000d7802 */ /* 0x000fe20000000f00 */
[----:B------:R-:W2:Y:S01]  /*c090*/  S2R R23, SR_CTAID.Y ;  /* 0x0000000000177919 */ /* 0x000ea20000002600 */
[----:B------:R-:W-:Y:S01]  /*c0a0*/  FSETP.NE.FTZ.AND P5, PT, R7, RZ, PT ;  /* 0x000000ff0700720b */ /* 0x000fe20003fb5000 */
[----:B------:R-:W-:Y:S01]  /*c0b0*/  BSSY B0, `(.L_x_134) ;  /* 0x000015f000007945 */ /* 0x000fe20003800000 */
[----:B------:R-:W-:Y:S01]  /*c0c0*/  FSETP.NE.FTZ.AND P4, PT, R6, RZ, PT ;  /* 0x000000ff0600720b */ /* 0x000fe20003f95000 */
[----:B------:R-:W3:Y:S01]  /*c0d0*/  S2R R22, SR_TID.X ;  /* 0x0000000000167919 */ /* 0x000ee20000002100 */
[----:B------:R-:W-:-:S02]  /*c0e0*/  MOV R15, 0x3f800000 ;  /* 0x3f800000000f7802 */ /* 0x000fc40000000f00 */
[----:B------:R-:W-:Y:S01]  /*c0f0*/  LOP3.LUT R4, R4, 0x1, RZ, 0xc0, !PT ;  /* 0x0000000104047812 */ /* 0x000fe200078ec0ff */
[----:B------:R-:W4:Y:S01]  /*c100*/  S2R R25, SR_CTAID.Z ;  /* 0x0000000000197919 */ /* 0x000f220000002700 */
[----:B------:R-:W-:Y:S01]  /*c110*/  PLOP3.LUT P0, PT, PT, PT, PT, 0x8, 0x0 ;  /* 0x000000000000781c */ /* 0x000fe20003f0e170 */
[----:B------:R-:W5:Y:S01]  /*c120*/  @!P3 LDC R8, c[0x0][0x2c4] ;  /* 0x0000b100ff08bb82 */ /* 0x000f620000000800 */
[----:B------:R-:W-:Y:S02]  /*c130*/  ISETP.NE.U32.AND P1, PT, R4, 0x1, PT ;  /* 0x000000010400780c */ /* 0x000fe40003f25070 */
[----:B------:R-:W-:Y:S01]  /*c140*/  @!P3 PLOP3.LUT P0, PT, P2, PT, PT, 0x80, 0x0 ;  /* 0x000000000000b81c */ /* 0x000fe2000170f070 */
[----:B------:R-:W2:Y:S01]  /*c150*/  @P5 MUFU.RCP R13, R7 ;  /* 0x00000007000d5308 */ /* 0x000ea20000001000 */
[----:B------:R-:W-:Y:S02]  /*c160*/  LEA.HI R5, R5, R2, RZ, 0x3 ;  /* 0x0000000205057211 */ /* 0x000fe400078f18ff */
[----:B------:R-:W-:Y:S01]  /*c170*/  LOP3.LUT R14, R14, 0xffffffe0, RZ, 0xc0, !PT ;  /* 0xffffffe00e0e7812 */ /* 0x000fe200078ec0ff */
[----:B------:R-:W4:Y:S01]  /*c180*/  @!P3 LDC R24, c[0x0][0x270] ;  /* 0x00009c00ff18bb82 */ /* 0x000f220000000800 */
[----:B------:R-:W-:-:S02]  /*c190*/  SHF.R.S32.HI R4, RZ, 0x3, R5 ;  /* 0x00000003ff047819 */ /* 0x000fc40000011405 */
[----:B------:R-:W-:Y:S01]  /*c1a0*/  IADD3 R11, R12, -0x10, RZ ;  /* 0xfffffff00c0b7810 */ /* 0x000fe20007ffe0ff */
[----:B------:R-:W3:Y:S01]  /*c1b0*/  @P4 MUFU.RCP R15, R6 ;  /* 0x00000006000f4308 */ /* 0x000ee20000001000 */
[----:B-1----:R-:W-:Y:S01]  /*c1c0*/  UIMAD UR6, UR4, -0x40, UR18 ;  /* 0xffffffc0040678a4 */ /* 0x002fe2000f8e0212 */
[----:B------:R-:W-:Y:S02]  /*c1d0*/  IADD3 R2, R2, -R14, RZ ;  /* 0x8000000e02027210 */ /* 0x000fe40007ffe0ff */
[----:B------:R-:W-:Y:S01]  /*c1e0*/  LEA.HI.SX32 R14, R5, 0x10, 0x1d ;  /* 0x00000010050e7811 */ /* 0x000fe200078feaff */
[----:B------:R-:W1:Y:S01]  /*c1f0*/  @P3 LDC.64 R20, c[0x0][0x2c0] ;  /* 0x0000b000ff143b82 */ /* 0x000e620000000a00 */
[----:B------:R-:W-:Y:S02]  /*c200*/  @P1 IADD3 R11, R12, 0x10, RZ ;  /* 0x000000100c0b1810 */ /* 0x000fe40007ffe0ff */
[----:B------:R-:W-:Y:S01]  /*c210*/  ISETP.GE.AND P2, PT, R4, UR6, PT ;  /* 0x0000000604007c0c */ /* 0x000fe2000bf46270 */
[C---:B--2---:R-:W-:Y:S01]  /*c220*/  FMUL.FTZ R160, R13.reuse, R160 ;  /* 0x000000a00da07220 */ /* 0x044fe20000410000 */
[C---:B------:R-:W-:Y:S01]  /*c230*/  FMUL.FTZ R161, R13.reuse, R161 ;  /* 0x000000a10da17220 */ /* 0x040fe20000410000 */
[C---:B------:R-:W-:Y:S01]  /*c240*/  FMUL.FTZ R156, R13.reuse, R156 ;  /* 0x0000009c0d9c7220 */ /* 0x040fe20000410000 */
[----:B------:R-:W-:Y:S01]  /*c250*/  FMUL.FTZ R157, R13, R157 ;  /* 0x0000009d0d9d7220 */ /* 0x000fe20000410000 */
[----:B------:R-:W-:Y:S01]  /*c260*/  LEA.HI.SX32 R4, R5, 0x20, 0x1d ;  /* 0x0000002005047811 */ /* 0x000fe200078feaff */
[C---:B------:R-:W-:Y:S01]  /*c270*/  FMUL.FTZ R36, R13.reuse, R36 ;  /* 0x000000240d247220 */ /* 0x040fe20000410000 */
[C---:B------:R-:W-:Y:S01]  /*c280*/  FMUL.FTZ R37, R13.reuse, R37 ;  /* 0x000000250d257220 */ /* 0x040fe20000410000 */
[----:B------:R-:W-:Y:S01]  /*c290*/  FMUL.FTZ R40, R13, R40 ;  /* 0x000000280d287220 */ /* 0x000fe20000410000 */
[C---:B---3--:R-:W-:Y:S01]  /*c2a0*/  FMUL.FTZ R163, R15.reuse, R163 ;  /* 0x000000a30fa37220 */ /* 0x048fe20000410000 */
[C---:B------:R-:W-:Y:S01]  /*c2b0*/  FMUL.FTZ R162, R15.reuse, R162 ;  /* 0x000000a20fa27220 */ /* 0x040fe20000410000 */
[C---:B------:R-:W-:Y:S01]  /*c2c0*/  FMUL.FTZ R159, R15.reuse, R159 ;  /* 0x0000009f0f9f7220 */ /* 0x040fe20000410000 */
[C---:B------:R-:W-:Y:S01]  /*c2d0*/  FMUL.FTZ R158, R15.reuse, R158 ;  /* 0x0000009e0f9e7220 */ /* 0x040fe20000410000 */
[C---:B------:R-:W-:Y:S01]  /*c2e0*/  FMUL.FTZ R39, R15.reuse, R39 ;  /* 0x000000270f277220 */ /* 0x040fe20000410000 */
[----:B------:R-:W-:Y:S01]  /*c2f0*/  FMUL.FTZ R38, R15, R38 ;  /* 0x000000260f267220 */ /* 0x000fe20000410000 */
[----:B------:R-:W-:Y:S01]  /*c300*/  FMUL.FTZ R41, R13, R41 ;  /* 0x000000290d297220 */ /* 0x000fe20000410000 */
[C---:B------:R-:W-:Y:S01]  /*c310*/  FMUL.FTZ R43, R15.reuse, R43 ;  /* 0x0000002b0f2b7220 */ /* 0x040fe20000410000 */
[----:B------:R-:W-:Y:S01]  /*c320*/  FMUL.FTZ R42, R15, R42 ;  /* 0x0000002a0f2a7220 */ /* 0x000fe20000410000 */
[C---:B------:R-:W-:Y:S01]  /*c330*/  FMUL.FTZ R44, R13.reuse, R44 ;  /* 0x0000002c0d2c7220 */ /* 0x040fe20000410000 */
[----:B------:R-:W-:Y:S01]  /*c340*/  FMUL.FTZ R45, R13, R45 ;  /* 0x0000002d0d2d7220 */ /* 0x000fe20000410000 */
[C---:B------:R-:W-:Y:S01]  /*c350*/  FMUL.FTZ R47, R15.reuse, R47 ;  /* 0x0000002f0f2f7220 */ /* 0x040fe20000410000 */
[----:B------:R-:W-:Y:S01]  /*c360*/  FMUL.FTZ R46, R15, R46 ;  /* 0x0000002e0f2e7220 */ /* 0x000fe20000410000 */
[----:B-----5:R-:W2:Y:S01]  /*c370*/  @P0 LDC R8, c[0x0][0x2e4] ;  /* 0x0000b900ff080b82 */ /* 0x020ea20000000800 */
        /* <DEDUP_REMOVED lines=8> */
[----:B------:R-:W-:Y:S01]  /*c400*/  ISETP.GE.AND P0, PT, R4, UR6, PT ;  /* 0x0000000604007c0c */ /* 0x000fe2000bf06270 */
[C---:B------:R-:W-:Y:S01]  /*c410*/  FMUL.FTZ R55, R15.reuse, R55 ;  /* 0x000000370f377220 */ /* 0x040fe20000410000 */
[----:B------:R-:W-:Y:S01]  /*c420*/  FMUL.FTZ R54, R15, R54 ;  /* 0x000000360f367220 */ /* 0x000fe20000410000 */
[----:B------:R-:W-:Y:S01]  /*c430*/  F2FP.BF16.F32.PACK_AB R156, R157, R156 ;  /* 0x0000009c9d9c723e */ /* 0x000fe200000010ff */
[----:B------:R-:W-:Y:S01]  /*c440*/  FMUL.FTZ R56, R13, R56 ;  /* 0x000000380d387220 */ /* 0x000fe20000410000 */
[----:B------:R-:W-:Y:S01]  /*c450*/  F2FP.BF16.F32.PACK_AB R158, R159, R158 ;  /* 0x0000009e9f9e723e */ /* 0x000fe200000010ff */
[----:B------:R-:W-:Y:S01]  /*c460*/  FMUL.FTZ R57, R13, R57 ;  /* 0x000000390d397220 */ /* 0x000fe20000410000 */
        /* <DEDUP_REMOVED lines=8> */
[----:B------:R-:W-:Y:S01]  /*c4f0*/  ISETP.GE.AND P1, PT, R14, UR6, PT ;  /* 0x000000060e007c0c */ /* 0x000fe2000bf26270 */
        /* <DEDUP_REMOVED lines=174> */
[C---:B------:R-:W-:Y:S01]  /*cfe0*/  FMUL.FTZ R145, R13.reuse, R145 ;  /* 0x000000910d917220 */ /* 0x040fe20000410000 */
[----:B------:R-:W-:Y:S01]  /*cff0*/  STS [R10+0x4400], R106 ;  /* 0x0044006a0a007388 */ /* 0x000fe20000000800 */
[----:B------:R-:W-:Y:S01]  /*d000*/  FMUL.FTZ R148, R13, R148 ;  /* 0x000000940d947220 */ /* 0x000fe20000410000 */
        /* <DEDUP_REMOVED lines=10> */
[----:B------:R-:W3:Y:S01]  /*d0b0*/  @P5 MUFU.LG2 R7, R7 ;  /* 0x0000000700075308 */ /* 0x000ee20000000c00 */
[----:B------:R-:W-:Y:S01]  /*d0c0*/  F2FP.BF16.F32.PACK_AB R134, R135, R134 ;  /* 0x000000868786723e */ /* 0x000fe200000010ff */
[----:B------:R-:W-:Y:S01]  /*d0d0*/  STS [R18+0x4000], R112 ;  /* 0x0040007012007388 */ /* 0x000fe20000000800 */
[----:B------:R-:W-:Y:S01]  /*d0e0*/  F2FP.BF16.F32.PACK_AB R136, R137, R136 ;  /* 0x000000888988723e */ /* 0x000fe200000010ff */
[----:B-1----:R-:W-:Y:S01]  /*d0f0*/  @P3 IMAD R20, R21, R20, RZ ;  /* 0x0000001415143224 */ /* 0x002fe200078e02ff */
[----:B------:R-:W-:Y:S01]  /*d100*/  F2FP.BF16.F32.PACK_AB R138, R139, R138 ;  /* 0x0000008a8b8a723e */ /* 0x000fe200000010ff */
[----:B------:R-:W-:Y:S01]  /*d110*/  STS [R18+0x4400], R114 ;  /* 0x0044007212007388 */ /* 0x000fe20000000800 */
[----:B------:R-:W-:Y:S01]  /*d120*/  F2FP.BF16.F32.PACK_AB R140, R141, R140 ;  /* 0x0000008c8d8c723e */ /* 0x000fe200000010ff */
[----:B------:R-:W1:Y:S01]  /*d130*/  @P4 MUFU.LG2 R6, R6 ;  /* 0x0000000600064308 */ /* 0x000e620000000c00 */
[----:B------:R-:W-:Y:S01]  /*d140*/  F2FP.BF16.F32.PACK_AB R142, R143, R142 ;  /* 0x0000008e8f8e723e */ /* 0x000fe200000010ff */
[----:B------:R-:W-:Y:S01]  /*d150*/  STS [R19+0x4000], R116 ;  /* 0x0040007413007388 */ /* 0x000fe20000000800 */
[----:B------:R-:W-:-:S02]  /*d160*/  F2FP.BF16.F32.PACK_AB R152, R153, R152 ;  /* 0x000000989998723e */ /* 0x000fc400000010ff */
[----:B------:R-:W-:Y:S01]  /*d170*/  F2FP.BF16.F32.PACK_AB R154, R155, R154 ;  /* 0x0000009a9b9a723e */ /* 0x000fe200000010ff */
[----:B------:R-:W-:Y:S01]  /*d180*/  STS [R19+0x4400], R118 ;  /* 0x0044007613007388 */ /* 0x000fe20000000800 */
[----:B------:R-:W-:Y:S02]  /*d190*/  F2FP.BF16.F32.PACK_AB R144, R145, R144 ;  /* 0x000000909190723e */ /* 0x000fe400000010ff */
[----:B------:R-:W-:Y:S01]  /*d1a0*/  F2FP.BF16.F32.PACK_AB R146, R147, R146 ;  /* 0x000000929392723e */ /* 0x000fe200000010ff */
[----:B------:R-:W-:Y:S01]  /*d1b0*/  STS [R9+0x4000], R120 ;  /* 0x0040007809007388 */ /* 0x000fe20000000800 */
[----:B------:R-:W-:Y:S01]  /*d1c0*/  F2FP.BF16.F32.PACK_AB R13, R13, R148 ;  /* 0x000000940d0d723e */ /* 0x000fe200000010ff */
[----:B---3--:R-:W-:Y:S01]  /*d1d0*/  @P5 FMUL.FTZ R7, R7, 0.69314718246459960938 ;  /* 0x3f31721807075820 */ /* 0x008fe20000410000 */
[----:B------:R-:W-:Y:S01]  /*d1e0*/  F2FP.BF16.F32.PACK_AB R15, R151, R15 ;  /* 0x0000000f970f723e */ /* 0x000fe200000010ff */
[----:B------:R-:W-:Y:S01]  /*d1f0*/  STS [R9+0x4400], R122 ;  /* 0x0044007a09007388 */ /* 0x000fe20000000800 */
[----:B--2---:R-:W-:Y:S01]  /*d200*/  @!P3 MOV R20, R8 ;  /* 0x000000080014b202 */ /* 0x004fe20000000f00 */
[----:B-1----:R-:W-:-:S02]  /*d210*/  @P4 FMUL.FTZ R6, R6, 0.69314718246459960938 ;  /* 0x3f31721806064820 */ /* 0x002fc40000410000 */
[----:B------:R-:W-:Y:S04]  /*d220*/  STS [R12+0x6000], R124 ;  /* 0x0060007c0c007388 */ /* 0x000fe80000000800 */
[----:B------:R-:W-:Y:S04]  /*d230*/  STS [R12+0x6400], R126 ;  /* 0x0064007e0c007388 */ /* 0x000fe80000000800 */
[----:B------:R-:W-:Y:S04]  /*d240*/  STS [R11+0x6000], R128 ;  /* 0x006000800b007388 */ /* 0x000fe80000000800 */
[----:B------:R1:W-:Y:S04]  /*d250*/  STS [R11+0x6400], R130 ;  /* 0x006400820b007388 */ /* 0x0003e80000000800 */
[----:B------:R-:W-:Y:S04]  /*d260*/  STS [R4+0x6000], R132 ;  /* 0x0060008404007388 */ /* 0x000fe80000000800 */
[----:B------:R2:W-:Y:S04]  /*d270*/  STS [R4+0x6400], R134 ;  /* 0x0064008604007388 */ /* 0x0005e80000000800 */
[----:B------:R-:W-:Y:S04]  /*d280*/  STS [R10+0x6000], R136 ;  /* 0x006000880a007388 */ /* 0x000fe80000000800 */
[----:B------:R3:W-:Y:S04]  /*d290*/  STS [R10+0x6400], R138 ;  /* 0x0064008a0a007388 */ /* 0x0007e80000000800 */
[----:B------:R-:W-:Y:S04]  /*d2a0*/  STS [R14+0x6000], R140 ;  /* 0x0060008c0e007388 */ /* 0x000fe80000000800 */
[----:B------:R-:W-:Y:S01]  /*d2b0*/  STS [R14+0x6400], R142 ;  /* 0x0064008e0e007388 */ /* 0x000fe20000000800 */
[----:B-1----:R-:W-:-:S03]  /*d2c0*/  SHF.R.S32.HI R11, RZ, 0x1f, R22 ;  /* 0x0000001fff0b7819 */ /* 0x002fc60000011416 */
[----:B------:R-:W-:Y:S04]  /*d2d0*/  STS [R18+0x6000], R152 ;  /* 0x0060009812007388 */ /* 0x000fe80000000800 */
[----:B------:R1:W-:Y:S01]  /*d2e0*/  STS [R18+0x6400], R154 ;  /* 0x0064009a12007388 */ /* 0x0003e20000000800 */
[----:B--2---:R-:W-:Y:S01]  /*d2f0*/  @P3 MOV R4, 0x1 ;  /* 0x0000000100043802 */ /* 0x004fe20000000f00 */
[----:B----4-:R-:W-:Y:S02]  /*d300*/  @!P3 IMAD R4, R8, R24, RZ ;  /* 0x000000180804b224 */ /* 0x010fe400078e02ff */
[----:B------:R-:W-:Y:S02]  /*d310*/  STS [R19+0x6000], R144 ;  /* 0x0060009013007388 */ /* 0x000fe40000000800 */
[----:B------:R-:W-:Y:S01]  /*d320*/  IMAD R23, R23, R4, RZ ;  /* 0x0000000417177224 */ /* 0x000fe200078e02ff */
[----:B------:R-:W-:Y:S01]  /*d330*/  SHF.R.S32.HI R4, RZ, 0x1f, R0 ;  /* 0x0000001fff047819 */ /* 0x000fe20000011400 */
[----:B------:R2:W-:Y:S01]  /*d340*/  STS [R19+0x6400], R146 ;  /* 0x0064009213007388 */ /* 0x0005e20000000800 */
[----:B---3--:R-:W3:Y:S02]  /*d350*/  @P3 LDC R10, c[0x0][0x2c0] ;  /* 0x0000b000ff0a3b82 */ /* 0x008ee40000000800 */
[----:B------:R-:W-:Y:S01]  /*d360*/  LEA.HI R4, R4, R0, RZ, 0x2 ;  /* 0x0000000004047211 */ /* 0x000fe200078f10ff */
[----:B------:R-:W-:Y:S01]  /*d370*/  STS [R9+0x6000], R13 ;  /* 0x0060000d09007388 */ /* 0x000fe20000000800 */
[----:B------:R-:W-:-:S02]  /*d380*/  SEL R23, R23, RZ, !P6 ;  /* 0x000000ff17177207 */ /* 0x000fc40007000000 */
[----:B------:R-:W-:Y:S01]  /*d390*/  LOP3.LUT R8, R4, 0xffffffc, RZ, 0xc0, !PT ;  /* 0x0ffffffc04087812 */ /* 0x000fe200078ec0ff */
[----:B------:R4:W-:Y:S01]  /*d3a0*/  STS [R9+0x6400], R15 ;  /* 0x0064000f09007388 */ /* 0x0009e20000000800 */
[----:B------:R-:W-:Y:S01]  /*d3b0*/  LOP3.LUT P6, RZ, R2, 0x3, RZ, 0xc0, !PT ;  /* 0x0000000302ff7812 */ /* 0x000fe200078cc0ff */
[----:B------:R-:W-:Y:S01]  /*d3c0*/  IMAD R20, R25, R20, R23 ;  /* 0x0000001419147224 */ /* 0x000fe200078e0217 */
[----:B------:R-:W-:Y:S01]  /*d3d0*/  IADD3 R8, R0, -R8, RZ ;  /* 0x8000000800087210 */ /* 0x000fe20007ffe0ff */
[----:B------:R-:W-:Y:S01]  /*d3e0*/  BAR.SYNC.DEFER_BLOCKING 0x0 ;  /* 0x0000000000007b1d */ /* 0x000fe20000010000 */
[----:B------:R-:W-:-:S07]  /*d3f0*/  MOV R4, 0x7f800000 ;  /* 0x7f80000000047802 */ /* 0x000fce0000000f00 */
[----:B-1----:R-:W1:Y:S01]  /*d400*/  @P5 LDC R18, c[0x0][0x2e8] ;  /* 0x0000ba00ff125b82 */ /* 0x002e620000000800 */
[----:B------:R-:W-:-:S07]  /*d410*/  @!P3 MOV R10, 0x1 ;  /* 0x00000001000ab802 */ /* 0x000fce0000000f00 */
[----:B--2---:R-:W2:Y:S01]  /*d420*/  @P4 LDC R19, c[0x0][0x2e8] ;  /* 0x0000ba00ff134b82 */ /* 0x004ea20000000800 */
[----:B---3--:R-:W-:Y:S01]  /*d430*/  IMAD R0, R10, UR4, RZ ;  /* 0x000000040a007c24 */ /* 0x008fe2000f8e02ff */
[----:B----4-:R-:W-:-:S04]  /*d440*/  LEA.HI R9, R11, R22, RZ, 0x5 ;  /* 0x000000160b097211 */ /* 0x010fc800078f28ff */
[----:B------:R-:W-:Y:S01]  /*d450*/  SHF.L.U32 R0, R0, 0x6, RZ ;  /* 0x0000000600007819 */ /* 0x000fe200000006ff */
[----:B------:R3:W4:Y:S01]  /*d460*/  LDS.128 R12, [R228+0x1800] ;  /* 0x00180000e40c7984 */ /* 0x0007220000000c00 */
[----:B------:R-:W-:Y:S02]  /*d470*/  LOP3.LUT R9, R9, 0xffffffe0, RZ, 0xc0, !PT ;  /* 0xffffffe009097812 */ /* 0x000fe400078ec0ff */
[----:B------:R-:W-:Y:S02]  /*d480*/  LEA.HI R11, R11, R22, RZ, 0x3 ;  /* 0x000000160b0b7211 */ /* 0x000fe400078f18ff */
[----:B------:R-:W-:Y:S01]  /*d490*/  IADD3 R9, R22, -R9, RZ ;  /* 0x8000000916097210 */ /* 0x000fe20007ffe0ff */
[----:B-1----:R-:W-:Y:S01]  /*d4a0*/  @P5 FFMA.FTZ R4, R164, R18, R7 ;  /* 0x00000012a4045223 */ /* 0x002fe20000010007 */
[----:B------:R-:W-:Y:S02]  /*d4b0*/  SHF.R.S32.HI R18, RZ, 0x1f, R0 ;  /* 0x0000001fff127819 */ /* 0x000fe40000011400 */
[----:B------:R-:W-:-:S02]  /*d4c0*/  SHF.R.S32.HI R2, RZ, 0x1f, R9 ;  /* 0x0000001fff027819 */ /* 0x000fc40000011409 */
[----:B------:R-:W-:Y:S02]  /*d4d0*/  IADD3 R0, P5, P3, R0, R16, R20 ;  /* 0x0000001000007210 */ /* 0x000fe40007bbe014 */
[----:B------:R-:W-:Y:S02]  /*d4e0*/  LEA.HI R2, R2, R9, RZ, 0x2 ;  /* 0x0000000902027211 */ /* 0x000fe400078f10ff */
[----:B------:R-:W-:Y:S02]  /*d4f0*/  LOP3.LUT R7, R11, 0xfffffff8, RZ, 0xc0, !PT ;  /* 0xfffffff80b077812 */ /* 0x000fe400078ec0ff */
[----:B------:R-:W-:Y:S02]  /*d500*/  SHF.R.S32.HI R2, RZ, 0x2, R2 ;  /* 0x00000002ff027819 */ /* 0x000fe40000011402 */
[----:B------:R-:W-:Y:S02]  /*d510*/  SHF.R.S32.HI R20, RZ, 0x1f, R20 ;  /* 0x0000001fff147819 */ /* 0x000fe40000011414 */
[----:B------:R-:W-:Y:S01]  /*d520*/  MOV R9, 0x7f800000 ;  /* 0x7f80000000097802 */ /* 0x000fe20000000f00 */
[----:B--2---:R-:W-:Y:S01]  /*d530*/  @P4 FFMA.FTZ R9, R3, R19, R6 ;  /* 0x0000001303094223 */ /* 0x004fe20000010006 */
[----:B------:R-:W-:-:S02]  /*d540*/  IADD3 R22, -R7, R22, RZ ;  /* 0x0000001607167210 */ /* 0x000fc40007ffe1ff */
[----:B------:R-:W-:Y:S02]  /*d550*/  LEA R8, R8, R2, 0x4 ;  /* 0x0000000208087211 */ /* 0x000fe400078e20ff */
[----:B------:R-:W-:Y:S01]  /*d560*/  IADD3.X R18, R18, R17, R20, P5, P3 ;  /* 0x0000001112127210 */ /* 0x000fe20002fe6414 */
[----:B---34-:R-:W-:Y:S06]  /*d570*/  @P6 BRA `(.L_x_135) ;  /* 0x0000000000486947 */ /* 0x018fec0003800000 */
        /* <DEDUP_REMOVED lines=18> */
.L_x_135:
[----:B------:R-:W-:Y:S05]  /*d6a0*/  BSYNC B0 ;  /* 0x0000000000007941 */ /* 0x000fea0003800000 */
.L_x_134:
[----:B------:R-:W-:Y:S01]  /*d6b0*/  IMAD.SHL.U32 R0, R22, 0x8, RZ ;  /* 0x0000000816007824 */ /* 0x000fe200078e00ff */
[----:B-1----:R-:W-:Y:S01]  /*d6c0*/  SHF.R.S32.HI R3, RZ, 0x1f, R25 ;  /* 0x0000001fff037819 */ /* 0x002fe20000011419 */
        /* <DEDUP_REMOVED lines=38> */
.L_x_137:
[----:B------:R-:W-:Y:S05]  /*d930*/  BSYNC B0 ;  /* 0x0000000000007941 */ /* 0x000fea0003800000 */
.L_x_136:
        /* <DEDUP_REMOVED lines=27> */
.L_x_139:
[----:B------:R-:W-:Y:S05]  /*daf0*/  BSYNC B0 ;  /* 0x0000000000007941 */ /* 0x000fea0003800000 */
.L_x_138:
        /* <DEDUP_REMOVED lines=27> */
.L_x_141:
[----:B------:R-:W-:Y:S05]  /*dcb0*/  BSYNC B0 ;  /* 0x0000000000007941 */ /* 0x000fea0003800000 */
.L_x_140:
        /* <DEDUP_REMOVED lines=27> */
.L_x_98:
[----:B------:R-:W1:Y:S01]  /*de70*/  S2R R7, SR_TID.X ;  /* 0x0000000000077919 */ /* 0x000e620000002100 */
[----:B------:R-:W-:Y:S01]  /*de80*/  UISETP.NE.AND UP4, UPT, UR16, -0x1, UPT ;  /* 0xffffffff1000788c */ /* 0x000fe2000bf85270 */
[----:B------:R-:W-:Y:S01]  /*de90*/  IMAD.U32 R14, RZ, RZ, UR17 ;  /* 0x00000011ff0e7e24 */ /* 0x000fe2000f8e00ff */
[----:B------:R-:W-:Y:S01]  /*dea0*/  ULDC.U8 UR8, c[0x0][0x3d9] ;  /* 0x0000f64000087ab9 */ /* 0x000fe20000000000 */
[----:B------:R-:W-:Y:S01]  /*deb0*/  USHF.R.S32.HI UR14, URZ, 0x1f, UR30 ;  /* 0x0000001f3f0e7899 */ /* 0x000fe2000801141e */
[----:B------:R-:W-:Y:S01]  /*dec0*/  BSSY B0, `(.L_x_142) ;  /* 0x0000055000007945 */ /* 0x000fe20003800000 */
[----:B------:R-:W-:Y:S02]  /*ded0*/  UISETP.NE.AND UP2, UPT, UR8, URZ, UPT ;  /* 0x0000003f0800728c */ /* 0x000fe4000bf45270 */
[----:B------:R-:W-:Y:S01]  /*dee0*/  UIADD3 UR18, -UR25, UR18, URZ ;  /* 0x0000001219127290 */ /* 0x000fe2000fffe13f */
[----:B------:R-:W-:Y:S01]  /*def0*/  UMOV UR20, URZ ;  /* 0x0000003f00147c82 */ /* 0x000fe20008000000 */
[----:B------:R-:W-:-:S02]  /*df00*/  UMOV UR21, URZ ;  /* 0x0000003f00157c82 */ /* 0x000fc40008000000 */
[----:B------:R-:W-:Y:S01]  /*df10*/  @!UP4 USHF.R.S32.HI UR9, URZ, 0x1f, UR29 ;  /* 0x0000001f3f09c899 */ /* 0x000fe2000801141d */
[----:B------:R-:W-:Y:S01]  /*df20*/  @UP4 ULDC.64 UR6, c[0x0][0x298] ;  /* 0x0000a60000064ab9 */ /* 0x000fe20000000a00 */
[----:B------:R-:W-:Y:S01]  /*df30*/  @!UP4 ULDC.64 UR4, c[0x0][0x290] ;  /* 0x0000a4000004cab9 */ /* 0x000fe20000000a00 */
[----:B------:R-:W-:Y:S02]  /*df40*/  @UP4 UIMAD.WIDE.U32 UR10, UR16, UR6, URZ ;  /* 0x00000006100a42a5 */ /* 0x000fe4000f8e003f */
[----:B------:R-:W-:Y:S02]  /*df50*/  @!UP4 UIMAD UR6, UR9, UR4, URZ ;  /* 0x000000040906c2a4 */ /* 0x000fe4000f8e023f */
[----:B------:R-:W-:Y:S01]  /*df60*/  @!UP4 UIMAD.WIDE.U32 UR12, UR29, UR4, URZ ;  /* 0x000000041d0cc2a5 */ /* 0x000fe2000f8e003f */
[----:B------:R-:W-:Y:S01]  /*df70*/  ULDC.U8 UR9, c[0x0][0x3d8] ;  /* 0x0000f60000097ab9 */ /* 0x000fe20000000000 */
[----:B------:R-:W-:Y:S02]  /*df80*/  @!UP4 UIMAD UR6, UR29, UR5, UR6 ;  /* 0x000000051d06c2a4 */ /* 0x000fe4000f8e0206 */
[----:B------:R-:W-:-:S02]  /*df90*/  UISETP.NE.AND UP0, UPT, UR9, URZ, !UP2 ;  /* 0x0000003f0900728c */ /* 0x000fc4000d705270 */
[----:B------:R-:W-:Y:S01]  /*dfa0*/  UISETP.NE.AND UP3, UPT, UR9, URZ, UPT ;  /* 0x0000003f0900728c */ /* 0x000fe2000bf65270 */
[----:B------:R-:W-:Y:S01]  /*dfb0*/  @UP2 ULDC.64 UR4, c[0x0][0x2c0] ;  /* 0x0000b00000042ab9 */ /* 0x000fe20000000a00 */
[----:B------:R-:W-:Y:S01]  /*dfc0*/  @UP4 UIMAD UR7, UR16, UR7, UR11 ;  /* 0x00000007100742a4 */ /* 0x000fe2000f8e020b */
[----:B-1----:R-:W-:Y:S01]  /*dfd0*/  SHF.R.S32.HI R16, RZ, 0x1f, R7 ;  /* 0x0000001fff107819 */ /* 0x002fe20000011407 */
[----:B------:R-:W-:Y:S02]  /*dfe0*/  UISETP.NE.OR UP3, UPT, UR8, URZ, !UP3 ;  /* 0x0000003f0800728c */ /* 0x000fe4000df65670 */
[----:B------:R-:W-:Y:S01]  /*dff0*/  @UP2 UIMAD UR11, UR5, UR4, URZ ;  /* 0x00000004050b22a4 */ /* 0x000fe2000f8e023f */
[----:B------:R-:W-:Y:S01]  /*e000*/  LEA.HI R16, R16, R7, RZ, 0x3 ;  /* 0x0000000710107211 */ /* 0x000fe200078f18ff */
[----:B------:R-:W-:Y:S01]  /*e010*/  UISETP.NE.OR UP1, UPT, UR16, -0x1, UP3 ;  /* 0xffffffff1000788c */ /* 0x000fe20009f25670 */
[----:B------:R-:W-:Y:S02]  /*e020*/  ULDC.64 UR4, c[0x0][0x2a0] ;  /* 0x0000a80000047ab9 */ /* 0x000fe40000000a00 */
[----:B------:R-:W-:Y:S01]  /*e030*/  LOP3.LUT R0, R16, 0xfffffff8, RZ, 0xc0, !PT ;  /* 0xfffffff810007812 */ /* 0x000fe200078ec0ff */
[----:B------:R-:W-:Y:S01]  /*e040*/  UIMAD UR8, UR14, UR4, URZ ;  /* 0x000000040e0872a4 */ /* 0x000fe2000f8e023f */
[----:B------:R-:W-:Y:S01]  /*e050*/  SHF.R.S32.HI R16, RZ, 0x3, R16 ;  /* 0x00000003ff107819 */ /* 0x000fe20000011410 */
[----:B------:R-:W-:Y:S01]  /*e060*/  @!UP2 ULDC UR9, c[0x0][0x270] ;  /* 0x00009c000009aab9 */ /* 0x000fe20000000800 */
[----:B------:R-:W-:Y:S01]  /*e070*/  @!UP2 ULDC UR14, c[0x0][0x2c4] ;  /* 0x0000b100000eaab9 */ /* 0x000fe20000000800 */
[----:B------:R-:W-:Y:S01]  /*e080*/  IMAD.IADD R7, R7, 0x1, -R0 ;  /* 0x0000000107077824 */ /* 0x000fe200078e0a00 */
[----:B------:R-:W-:Y:S01]  /*e090*/  @UP0 ULDC UR14, c[0x0][0x2e4] ;  /* 0x0000b900000e0ab9 */ /* 0x000fe20000000800 */
[----:B------:R-:W-:Y:S01]  /*e0a0*/  @UP2 UMOV UR15, 0x1 ;  /* 0x00000001000f2882 */ /* 0x000fe20000000000 */
[----:B------:R-:W-:Y:S01]  /*e0b0*/  @!UP2 UIMAD UR15, UR14, UR9, URZ ;  /* 0x000000090e0fa2a4 */ /* 0x000fe2000f8e023f */
[----:B------:R-:W-:Y:S01]  /*e0c0*/  ISETP.GE.AND P1, PT, R16, UR18, PT ;  /* 0x0000001210007c0c */ /* 0x000fe2000bf26270 */
[----:B------:R-:W-:Y:S01]  /*e0d0*/  UIMAD UR5, UR30, UR5, UR8 ;  /* 0x000000051e0572a4 */ /* 0x000fe2000f8e0208 */
[C---:B------:R-:W-:Y:S01]  /*e0e0*/  ISETP.NE.AND P3, PT, R7.reuse, RZ, PT ;  /* 0x000000ff0700720c */ /* 0x040fe20003f65270 */
[----:B------:R-:W-:Y:S01]  /*e0f0*/  IMAD.SHL.U32 R7, R7, 0x8, RZ ;  /* 0x0000000807077824 */ /* 0x000fe200078e00ff */
[----:B------:R-:W-:Y:S01]  /*e100*/  UIMAD UR15, UR29, UR15, URZ ;  /* 0x0000000f1d0f72a4 */ /* 0x000fe2000f8e023f */
[----:B------:R-:W-:Y:S01]  /*e110*/  IMAD.U32 R10, RZ, RZ, UR4 ;  /* 0x00000004ff0a7e24 */ /* 0x000fe2000f8e00ff */
[----:B------:R-:W-:Y:S01]  /*e120*/  @!UP3 ULDC UR8, c[0x0][0x2c4] ;  /* 0x0000b1000008bab9 */ /* 0x000fe20000000800 */
[----:B------:R-:W-:Y:S01]  /*e130*/  @!UP4 UIADD3 UR7, UR13, UR6, URZ ;  /* 0x000000060d07c290 */ /* 0x000fe2000fffe03f */
[--C-:B------:R-:W-:Y:S01]  /*e140*/  SHF.R.S32.HI R17, RZ, 0x1f, R16.reuse ;  /* 0x0000001fff117819 */ /* 0x100fe20000011410 */
[----:B------:R-:W-:Y:S01]  /*e150*/  @!UP4 UMOV UR10, UR12 ;  /* 0x0000000c000acc82 */ /* 0x000fe20008000000 */
[----:B------:R-:W-:Y:S01]  /*e160*/  @!UP1 UIMAD UR16, UR29, UR8, URZ ;  /* 0x000000081d1092a4 */ /* 0x000fe2000f8e023f */
[C---:B------:R-:W-:Y:S01]  /*e170*/  IADD3 R2, P0, R7.reuse, UR10, RZ ;  /* 0x0000000a07027c10 */ /* 0x040fe2000ff1e0ff */
[----:B------:R-:W-:Y:S01]  /*e180*/  @UP2 ULDC UR19, c[0x0][0x2c0] ;  /* 0x0000b00000132ab9 */ /* 0x000fe20000000800 */
[----:B------:R-:W-:Y:S01]  /*e190*/  USEL UR15, UR15, URZ, UP3 ;  /* 0x0000003f0f0f7287 */ /* 0x000fe20009800000 */
[----:B------:R-:W-:Y:S01]  /*e1a0*/  IMAD.WIDE R14, R14, 0x40, R16 ;  /* 0x000000400e0e7825 */ /* 0x000fe200078e0210 */
[----:B------:R-:W-:Y:S01]  /*e1b0*/  @!UP2 UMOV UR19, 0x1 ;  /* 0x000000010013a882 */ /* 0x000fe20000000000 */
[----:B------:R-:W-:Y:S01]  /*e1c0*/  @!UP2 UMOV UR11, UR14 ;  /* 0x0000000e000bac82 */ /* 0x000fe20008000000 */
[C---:B------:R-:W-:Y:S01]  /*e1d0*/  LEA.HI.X.SX32 R3, R7.reuse, UR7, 0x1, P0 ;  /* 0x0000000707037c11 */ /* 0x040fe200080f0eff */
[----:B------:R-:W-:Y:S01]  /*e1e0*/  UIMAD UR6, UR25, UR19, URZ ;  /* 0x00000013190672a4 */ /* 0x000fe2000f8e023f */
[C---:B------:R-:W-:Y:S01]  /*e1f0*/  VIADD R6, R7.reuse, 0x40 ;  /* 0x0000004007067836 */ /* 0x040fe20000000000 */
[----:B------:R-:W-:Y:S01]  /*e200*/  UIMAD UR11, UR30, UR11, UR15 ;  /* 0x0000000b1e0b72a4 */ /* 0x000fe2000f8e020f */
[----:B------:R-:W-:Y:S01]  /*e210*/  VIADD R5, R7, 0x80 ;  /* 0x0000008007057836 */ /* 0x000fe20000000000 */
[----:B------:R-:W-:Y:S01]  /*e220*/  @!UP3 UMOV UR20, UR16 ;  /* 0x000000100014bc82 */ /* 0x000fe20008000000 */
[----:B------:R-:W-:Y:S01]  /*e230*/  USHF.R.S32.HI UR4, URZ, 0x1f, UR6 ;  /* 0x0000001f3f047899 */ /* 0x000fe20008011406 */
[----:B------:R-:W-:Y:S01]  /*e240*/  IMAD.WIDE.U32 R10, R10, UR30, R2 ;  /* 0x0000001e0a0a7c25 */ /* 0x000fe2000f8e0002 */
[----:B------:R-:W-:Y:S01]  /*e250*/  @!UP3 USHF.R.S32.HI UR21, URZ, 0x1f, UR16 ;  /* 0x0000001f3f15b899 */ /* 0x000fe20008011410 */
[C---:B------:R-:W-:Y:S01]  /*e260*/  IADD3 R2, R16.reuse, 0x20, RZ ;  /* 0x0000002010027810 */ /* 0x040fe20007ffe0ff */
[----:B------:R-:W-:Y:S01]  /*e270*/  USHF.R.S32.HI UR7, URZ, 0x1f, UR11 ;  /* 0x0000001f3f077899 */ /* 0x000fe2000801140b */
[----:B------:R-:W-:Y:S01]  /*e280*/  VIADD R3, R16, 0x10 ;  /* 0x0000001010037836 */ /* 0x000fe20000000000 */
[----:B------:R-:W-:Y:S01]  /*e290*/  UIADD3 UR6, UP1, UP0, UR6, UR20, UR11 ;  /* 0x0000001406067290 */ /* 0x000fe2000f83e00b */
[----:B------:R-:W-:Y:S01]  /*e2a0*/  VIADD R13, R11, UR5 ;  /* 0x000000050b0d7c36 */ /* 0x000fe20008000000 */
[----:B------:R-:W-:-:S02]  /*e2b0*/  IADD3 R4, R7, 0xc0, RZ ;  /* 0x000000c007047810 */ /* 0x000fc40007ffe0ff */
[----:B------:R-:W-:Y:S01]  /*e2c0*/  UIADD3.X UR20, UR4, UR21, UR7, UP1, UP0 ;  /* 0x0000001504147290 */ /* 0x000fe20008fe0407 */
[----:B------:R-:W-:Y:S01]  /*e2d0*/  ISETP.GE.AND P0, PT, R3, UR18, PT ;  /* 0x0000001203007c0c */ /* 0x000fe2000bf06270 */
[----:B------:R-:W-:-:S12]  /*e2e0*/  @P1 BRA `(.L_x_143) ;  /* 0x0000000000481947 */ /* 0x000fd80003800000 */
        /* <DEDUP_REMOVED lines=18> */
.L_x_143:
[----:B------:R-:W-:Y:S05]  /*e410*/  BSYNC B0 ;  /* 0x0000000000007941 */ /* 0x000fea0003800000 */
.L_x_142:
        /* <DEDUP_REMOVED lines=25> */
.L_x_145:
[----:B------:R-:W-:Y:S05]  /*e5b0*/  BSYNC B0 ;  /* 0x0000000000007941 */ /* 0x000fea0003800000 */
.L_x_144:
        /* <DEDUP_REMOVED lines=24> */
.L_x_147:
[----:B------:R-:W-:Y:S05]  /*e740*/  BSYNC B0 ;  /* 0x0000000000007941 */ /* 0x000fea0003800000 */
.L_x_146:
        /* <DEDUP_REMOVED lines=26> */
.L_x_149:
[----:B------:R-:W-:Y:S05]  /*e8f0*/  BSYNC B0 ;  /* 0x0000000000007941 */ /* 0x000fea0003800000 */
.L_x_148:
        /* <DEDUP_REMOVED lines=10> */
.L_x_151:
[----:B------:R-:W-:Y:S05]  /*e9a0*/  BSYNC B0 ;  /* 0x0000000000007941 */ /* 0x000fea0003800000 */
.L_x_150:
        /* <DEDUP_REMOVED lines=10> */
.L_x_153:
[----:B------:R-:W-:Y:S05]  /*ea50*/  BSYNC B0 ;  /* 0x0000000000007941 */ /* 0x000fea0003800000 */
.L_x_152:
        /* <DEDUP_REMOVED lines=10> */
.L_x_155:
[----:B------:R-:W-:Y:S05]  /*eb00*/  BSYNC B0 ;  /* 0x0000000000007941 */ /* 0x000fea0003800000 */
.L_x_154:
        /* <DEDUP_REMOVED lines=10> */
.L_x_156:
        /* <DEDUP_REMOVED lines=13> */
.L_x_2389:


//--------------------- .text._ZN5flash16flash_fwd_kernelI23Flash_fwd_kernel_traitsILi256ELi64ELi64ELi4ELb0ELb0EN7cutlass10bfloat16_tE19Flash_kernel_traitsILi256ELi64ELi64ELi4ES3_EELb0ELb0ELb1ELb0ELb0ELb1ELb0ELb0EEEvNS_16Flash_fwd_paramsE --------------------------
	.section	.text._ZN5flash16flash_fwd_kernelI23Flash_fwd_kernel_traitsILi256ELi64ELi64ELi4ELb0ELb0EN7cutlass10bfloat16_tE19Flash_kernel_traitsILi256ELi64ELi64ELi4ES3_EELb0ELb0ELb1ELb0ELb0ELb1ELb0ELb0EEEvNS_16Flash_fwd_paramsE,"ax",@progbits
	.align	128
        .global         _ZN5flash16flash_fwd_kernelI23Flash_fwd_kernel_traitsILi256ELi64ELi64ELi4ELb0ELb0EN7cutlass10bfloat16_tE19Flash_kernel_traitsILi256ELi64ELi64ELi4ES3_EELb0ELb0ELb1ELb0ELb0ELb1ELb0ELb0EEEvNS_16Flash_fwd_paramsE
        .type           _ZN5flash16flash_fwd_kernelI23Flash_fwd_kernel_traitsILi256ELi64ELi64ELi4ELb0ELb0EN7cutlass10bfloat16_tE19Flash_kernel_traitsILi256ELi64ELi64ELi4ES3_EELb0ELb0ELb1ELb0ELb0ELb1ELb0ELb0EEEvNS_16Flash_fwd_paramsE,@function
        .size           _ZN5flash16flash_fwd_kernelI23Flash_fwd_kernel_traitsILi256ELi64ELi64ELi4ELb0ELb0EN7cutlass10bfloat16_tE19Flash_kernel_traitsILi256ELi64ELi64ELi4ES3_EELb0ELb0ELb1ELb0ELb0ELb1ELb0ELb0EEEvNS_16Flash_fwd_paramsE,(.L_x_2390 - _ZN5flash16flash_fwd_kernelI23Flash_fwd_kernel_traitsILi256ELi64ELi64ELi4ELb0ELb0EN7cutlass10bfloat16_tE19Flash_kernel_traitsILi256ELi64ELi64ELi4ES3_EELb0ELb0ELb1ELb0ELb0ELb1ELb0ELb0EEEvNS_16Flash_fwd_paramsE)
        .other          _ZN5flash16flash_fwd_kernelI23Flash_fwd_kernel_traitsILi256ELi64ELi64ELi4ELb0ELb0EN7cutlass10bfloat16_tE19Flash_kernel_traitsILi256ELi64ELi64ELi4ES3_EELb0ELb0ELb1ELb0ELb0ELb1ELb0ELb0EEEvNS_16Flash_fwd_paramsE,@"STO_CUDA_ENTRY STV_DEFAULT"
_ZN5flash16flash_fwd_kernelI23Flash_fwd_kernel_traitsILi256ELi64ELi64ELi4ELb0ELb0EN7cutlass10bfloat16_tE19Flash_kernel_traitsILi256ELi64ELi64ELi4ES3_EELb0ELb0ELb1ELb0ELb0ELb1ELb0ELb0EEEvNS_16Flash_fwd_paramsE:
.text._ZN5flash16flash_fwd_kernelI23Flash_fwd_kernel_traitsILi256ELi64ELi64ELi4ELb0ELb0EN7cutlass10bfloat16_tE19Flash_kernel_traitsILi256ELi64ELi64ELi4ES3_EELb0ELb0ELb1ELb0ELb0ELb1ELb0ELb0EEEvNS_16Flash_fwd_paramsE:
        /* <DEDUP_REMOVED lines=55> */
.L_x_157:
[----:B------:R-:W-:-:S03]  /*0370*/  ULDC UR6, c[0x0][0x2c8] ;  /* 0x0000b20000067ab9 */ /* 0x000fc60000000800 */
.L_x_158:
        /* <DEDUP_REMOVED lines=19> */
[----:B------:R-:W-:Y:S10]  /*04b0*/  @!P0 EXIT ;  /* 0x000000000000894d */ /* 0x000ff40003800000 */
[----:B------:R-:W-:Y:S02]  /*04c0*/  @!UP2 UIADD3 UR22, UR4, UR6, -UR25 ;  /* 0x000000060416a290 */ /* 0x000fe4000fffe819 */
[----:B------:R-:W-:Y:S02]  /*04d0*/  UIADD3 UR5, -UR15, 0x7f, UR21 ;  /* 0x0000007f0f057890 */ /* 0x000fe4000fffe115 */
[----:B------:R-:W-:Y:S01]  /*04e0*/  UIADD3 UR10, UR22, UR21, -UR15 ;  /* 0x00000015160a7290 */ /* 0x000fe2000fffe80f */
[----:B------:R-:W-:Y:S01]  /*04f0*/  ULDC UR20, c[0x0][0x394] ;  /* 0x0000e50000147ab9 */ /* 0x000fe20000000800 */
[----:B------:R-:W-:Y:S01]  /*0500*/  ULDC UR17, c[0x0][0x398] ;  /* 0x0000e60000117ab9 */ /* 0x000fe20000000800 */
[----:B------:R-:W-:Y:S02]  /*0510*/  UIADD3 UR7, UR22, 0x3f, URZ ;  /* 0x0000003f16077890 */ /* 0x000fe4000fffe03f */
[----:B------:R-:W-:Y:S02]  /*0520*/  UIADD3 UR5, UR5, UR17, UR22 ;  /* 0x0000001105057290 */ /* 0x000fe4000fffe016 */
[----:B------:R-:W-:-:S02]  /*0530*/  UIADD3 UR10, UR10, -UR20, URZ ;  /* 0x800000140a0a7290 */ /* 0x000fc4000fffe03f */
[----:B------:R-:W-:Y:S02]  /*0540*/  USHF.R.S32.HI UR6, URZ, 0x1f, UR7 ;  /* 0x0000001f3f067899 */ /* 0x000fe40008011407 */
[----:B------:R-:W-:Y:S02]  /*0550*/  USHF.R.S32.HI UR4, URZ, 0x1f, UR5 ;  /* 0x0000001f3f047899 */ /* 0x000fe40008011405 */
[----:B------:R-:W-:Y:S02]  /*0560*/  USHF.R.S32.HI UR9, URZ, 0x1f, UR10 ;  /* 0x0000001f3f097899 */ /* 0x000fe4000801140a */
[----:B------:R-:W-:Y:S02]  /*0570*/  ULEA.HI UR6, UR6, UR7, URZ, 0x6 ;  /* 0x0000000706067291 */ /* 0x000fe4000f8f303f */
[----:B------:R-:W-:Y:S02]  /*0580*/  ULEA.HI UR4, UR4, UR5, URZ, 0x6 ;  /* 0x0000000504047291 */ /* 0x000fe4000f8f303f */
[----:B------:R-:W-:-:S02]  /*0590*/  ULEA.HI UR9, UR9, UR10, URZ, 0x6 ;  /* 0x0000000a09097291 */ /* 0x000fc4000f8f303f */
[----:B------:R-:W-:Y:S02]  /*05a0*/  USHF.R.S32.HI UR6, URZ, 0x6, UR6 ;  /* 0x000000063f067899 */ /* 0x000fe40008011406 */
[----:B------:R-:W-:Y:S02]  /*05b0*/  USHF.R.S32.HI UR4, URZ, 0x6, UR4 ;  /* 0x000000063f047899 */ /* 0x000fe40008011404 */
[----:B------:R-:W-:Y:S02]  /*05c0*/  USHF.R.S32.HI UR9, URZ, 0x6, UR9 ;  /* 0x000000063f097899 */ /* 0x000fe40008011409 */
[----:B------:R-:W-:Y:S02]  /*05d0*/  UISETP.LT.AND UP0, UPT, UR6, UR4, UPT ;  /* 0x000000040600728c */ /* 0x000fe4000bf01270 */
[----:B------:R-:W-:Y:S02]  /*05e0*/  UISETP.LT.AND UP1, UPT, URZ, UR9, UPT ;  /* 0x000000093f00728c */ /* 0x000fe4000bf21270 */
[----:B------:R-:W-:-:S02]  /*05f0*/  USEL UR16, UR6, UR4, UP0 ;  /* 0x0000000406107287 */ /* 0x000fc40008000000 */
[----:B------:R-:W-:-:S04]  /*0600*/  USEL UR12, URZ, UR9, !UP1 ;  /* 0x000000093f0c7287 */ /* 0x000fc8000c800000 */
[----:B------:R-:W-:-:S06]  /*0610*/  UISETP.GT.AND UP0, UPT, UR16, UR12, UPT ;  /* 0x0000000c1000728c */ /* 0x000fcc000bf04270 */
[----:B------:R-:W-:-:S13]  /*0620*/  PLOP3.LUT P0, PT, PT, PT, UP0, 0x80, 0x0 ;  /* 0x000000000000781c */ /* 0x000fda0003f0f008 */
[----:B------:R-:W-:Y:S05]  /*0630*/  @P0 BRA `(.L_x_159) ;  /* 0x0000000800f00947 */ /* 0x000fea0003800000 */
        /* <DEDUP_REMOVED lines=11> */
[----:B------:R-:W-:Y:S01]  /*06f0*/  @UP1 ULDC.64 UR6, c[0x0][0x298] ;  /* 0x0000a60000061ab9 */ /* 0x000fe20000000a00 */
[----:B------:R-:W-:Y:S01]  /*0700*/  @!UP1 USHF.R.S32.HI UR12, URZ, 0x1f, UR24 ;  /* 0x0000001f3f0c9899 */ /* 0x000fe20008011418 */
[----:B------:R-:W-:Y:S01]  /*0710*/  SHF.R.S32.HI R12, RZ, 0x3, R12 ;  /* 0x00000003ff0c7819 */ /* 0x000fe2000001140c */
[----:B------:R-:W-:Y:S01]  /*0720*/  @UP1 UIMAD.WIDE.U32 UR10, UR13, UR6, URZ ;  /* 0x000000060d0a12a5 */ /* 0x000fe2000f8e003f */
[----:B------:R-:W-:Y:S01]  /*0730*/  IMAD.IADD R0, R4, 0x1, -R3 ;  /* 0x0000000104007824 */ /* 0x000fe200078e0a03 */
[----:B------:R-:W-:Y:S01]  /*0740*/  @!UP1 ULDC.64 UR4, c[0x0][0x290] ;  /* 0x0000a40000049ab9 */ /* 0x000fe20000000a00 */
[----:B------:R-:W-:Y:S01]  /*0750*/  ISETP.GE.AND P4, PT, R12, UR15, PT ;  /* 0x0000000f0c007c0c */ /* 0x000fe2000bf86270 */
[----:B------:R-:W-:Y:S01]  /*0760*/  @!UP1 UIMAD UR6, UR12, UR4, URZ ;  /* 0x000000040c0692a4 */ /* 0x000fe2000f8e023f */
[----:B------:R-:W-:Y:S01]  /*0770*/  IMAD.SHL.U32 R0, R0, 0x8, RZ ;  /* 0x0000000800007824 */ /* 0x000fe200078e00ff */
[----:B------:R-:W-:Y:S01]  /*0780*/  @UP1 UIMAD UR7, UR13, UR7, UR11 ;  /* 0x000000070d0712a4 */ /* 0x000fe2000f8e020b */
[----:B------:R-:W-:Y:S01]  /*0790*/  SHF.R.S32.HI R13, RZ, 0x1f, R12 ;  /* 0x0000001fff0d7819 */ /* 0x000fe2000001140c */
[----:B------:R-:W-:Y:S01]  /*07a0*/  @!UP1 UIMAD.WIDE.U32 UR16, UR24, UR4, URZ ;  /* 0x00000004181092a5 */ /* 0x000fe2000f8e003f */
[C---:B------:R-:W-:Y:S01]  /*07b0*/  VIADD R5, R12.reuse, 0x10 ;  /* 0x000000100c057836 */ /* 0x040fe20000000000 */
[----:B------:R-:W-:Y:S01]  /*07c0*/  ULDC.U8 UR11, c[0x0][0x3d8] ;  /* 0x0000f600000b7ab9 */ /* 0x000fe20000000000 */
[----:B------:R-:W-:Y:S01]  /*07d0*/  @!UP1 UIMAD UR6, UR24, UR5, UR6 ;  /* 0x00000005180692a4 */ /* 0x000fe2000f8e0206 */
[C---:B------:R-:W-:Y:S01]  /*07e0*/  VIADD R4, R12.reuse, 0x20 ;  /* 0x000000200c047836 */ /* 0x040fe20000000000 */
[----:B------:R-:W-:Y:S01]  /*07f0*/  UISETP.NE.AND UP3, UPT, UR11, URZ, UPT ;  /* 0x0000003f0b00728c */ /* 0x000fe2000bf65270 */
[----:B------:R-:W-:Y:S01]  /*0800*/  BSSY B0, `(.L_x_160) ;  /* 0x000003a000007945 */ /* 0x000fe20003800000 */
[----:B------:R-:W-:Y:S01]  /*0810*/  UISETP.NE.AND UP0, UPT, UR11, URZ, !UP2 ;  /* 0x0000003f0b00728c */ /* 0x000fe2000d705270 */
[----:B------:R-:W-:Y:S01]  /*0820*/  ISETP.GE.OR P6, PT, R12, UR15, P3 ;  /* 0x0000000f0c007c0c */ /* 0x000fe20009fc6670 */
[----:B------:R-:W-:Y:S01]  /*0830*/  @!UP1 UIADD3 UR7, UR17, UR6, URZ ;  /* 0x0000000611079290 */ /* 0x000fe2000fffe03f */
[----:B------:R-:W-:Y:S01]  /*0840*/  ISETP.GE.AND P2, PT, R4, UR15, PT ;  /* 0x0000000f04007c0c */ /* 0x000fe2000bf46270 */
[----:B------:R-:W-:Y:S01]  /*0850*/  @!UP1 UMOV UR10, UR16 ;  /* 0x00000010000a9c82 */ /* 0x000fe20008000000 */
[----:B------:R-:W-:Y:S01]  /*0860*/  UISETP.NE.OR UP3, UPT, UR9, URZ, !UP3 ;  /* 0x0000003f0900728c */ /* 0x000fe2000df65670 */
[C---:B------:R-:W-:Y:S01]  /*0870*/  IADD3 R2, P0, R0.reuse, UR10, RZ ;  /* 0x0000000a00027c10 */ /* 0x040fe2000ff1e0ff */
[----:B------:R-:W-:Y:S01]  /*0880*/  @UP2 ULDC.64 UR4, c[0x0][0x2c0] ;  /* 0x0000b00000042ab9 */ /* 0x000fe20000000a00 */
[----:B------:R-:W-:Y:S01]  /*0890*/  USHF.R.S32.HI UR12, URZ, 0x1f, UR8 ;  /* 0x0000001f3f0c7899 */ /* 0x000fe20008011408 */
[C---:B------:R-:W-:Y:S01]  /*08a0*/  ISETP.GE.OR P5, PT, R5.reuse, UR15, P3 ;  /* 0x0000000f05007c0c */ /* 0x040fe20009fa6670 */
[----:B------:R-:W-:Y:S01]  /*08b0*/  @UP2 UIMAD UR20, UR5, UR4, URZ ;  /* 0x00000004051422a4 */ /* 0x000fe2000f8e023f */
[----:B------:R-:W-:Y:S01]  /*08c0*/  LEA.HI.X.SX32 R3, R0, UR7, 0x1, P0 ;  /* 0x0000000700037c11 */ /* 0x000fe200080f0eff */
[----:B------:R-:W-:Y:S01]  /*08d0*/  @!UP2 ULDC UR7, c[0x0][0x2c4] ;  /* 0x0000b1000007aab9 */ /* 0x000fe20000000800 */
[----:B------:R-:W-:Y:S01]  /*08e0*/  ULDC.64 UR4, c[0x0][0x2a0] ;  /* 0x0000a80000047ab9 */ /* 0x000fe20000000a00 */
[----:B------:R-:W-:Y:S01]  /*08f0*/  @UP0 ULDC UR7, c[0x0][0x2e4] ;  /* 0x0000b90000070ab9 */ /* 0x000fe20000000800 */
[----:B------:R-:W-:Y:S01]  /*0900*/  UIMAD UR12, UR12, UR4, URZ ;  /* 0x000000040c0c72a4 */ /* 0x000fe2000f8e023f */
[----:B------:R-:W-:Y:S01]  /*0910*/  IMAD.U32 R6, RZ, RZ, UR4 ;  /* 0x00000004ff067e24 */ /* 0x000fe2000f8e00ff */
[----:B------:R-:W-:Y:S01]  /*0920*/  @UP2 UMOV UR9, 0x1 ;  /* 0x0000000100092882 */ /* 0x000fe20000000000 */
[----:B------:R-:W-:Y:S01]  /*0930*/  @!UP2 ULDC UR4, c[0x0][0x270] ;  /* 0x00009c000004aab9 */ /* 0x000fe20000000800 */
[----:B------:R-:W-:Y:S01]  /*0940*/  @!UP3 ULDC UR6, c[0x0][0x2c4] ;  /* 0x0000b1000006bab9 */ /* 0x000fe20000000800 */
[----:B------:R-:W-:Y:S01]  /*0950*/  @!UP2 UIMAD UR9, UR7, UR4, URZ ;  /* 0x000000040709a2a4 */ /* 0x000fe2000f8e023f */
[----:B------:R-:W-:Y:S01]  /*0960*/  IMAD.WIDE.U32 R6, R6, UR8, R2 ;  /* 0x0000000806067c25 */ /* 0x000fe2000f8e0002 */
[----:B------:R-:W-:Y:S01]  /*0970*/  @!UP3 UIMAD UR6, UR24, UR6, URZ ;  /* 0x000000061806b2a4 */ /* 0x000fe2000f8e023f */
[----:B------:R-:W-:Y:S01]  /*0980*/  ISETP.GE.AND P0, PT, R5, UR15, PT ;  /* 0x0000000f05007c0c */ /* 0x000fe2000bf06270 */
[----:B------:R-:W-:Y:S01]  /*0990*/  UIMAD UR9, UR24, UR9, URZ ;  /* 0x00000009180972a4 */ /* 0x000fe2000f8e023f */
[----:B------:R-:W-:Y:S01]  /*09a0*/  VIADD R2, R12, 0x30 ;  /* 0x000000300c027836 */ /* 0x000fe20000000000 */
[----:B------:R-:W-:Y:S01]  /*09b0*/  @!UP3 USEL UR6, UR6, UR13, !UP1 ;  /* 0x0000000d0606b287 */ /* 0x000fe2000c800000 */
[----:B------:R-:W-:Y:S01]  /*09c0*/  IMAD.WIDE R10, R11, 0x40, R12 ;  /* 0x000000400b0a7825 */ /* 0x000fe200078e020c */
[----:B------:R-:W-:Y:S01]  /*09d0*/  USEL UR9, UR9, URZ, UP3 ;  /* 0x0000003f09097287 */ /* 0x000fe20009800000 */
[----:B------:R-:W-:Y:S01]  /*09e0*/  @UP2 ULDC UR10, c[0x0][0x2c0] ;  /* 0x0000b000000a2ab9 */ /* 0x000fe20000000800 */
[----:B------:R-:W-:Y:S01]  /*09f0*/  @!UP2 UMOV UR10, 0x1 ;  /* 0x00000001000aa882 */ /* 0x000fe20000000000 */
[----:B------:R-:W-:Y:S01]  /*0a00*/  @!UP2 UMOV UR20, UR7 ;  /* 0x000000070014ac82 */ /* 0x000fe20008000000 */
[----:B------:R-:W-:Y:S01]  /*0a10*/  UIMAD UR21, UR21, UR10, URZ ;  /* 0x0000000a151572a4 */ /* 0x000fe2000f8e023f */
[----:B------:R-:W-:Y:S01]  /*0a20*/  ISETP.GE.AND P1, PT, R2, UR15, PT ;  /* 0x0000000f02007c0c */ /* 0x000fe2000bf26270 */
[----:B------:R-:W-:-:S02]  /*0a30*/  UIMAD UR20, UR8, UR20, UR9 ;  /* 0x00000014081472a4 */ /* 0x000fc4000f8e0209 */
[----:B------:R-:W-:Y:S01]  /*0a40*/  UIMAD UR5, UR8, UR5, UR12 ;  /* 0x00000005080572a4 */ /* 0x000fe2000f8e020c */
[----:B------:R-:W-:Y:S01]  /*0a50*/  @!UP3 UMOV UR22, UR6 ;  /* 0x000000060016bc82 */ /* 0x000fe20008000000 */
[----:B------:R-:W-:Y:S02]  /*0a60*/  @!UP3 USHF.R.S32.HI UR23, URZ, 0x1f, UR6 ;  /* 0x0000001f3f17b899 */ /* 0x000fe40008011406 */
[----:B------:R-:W-:Y:S02]  /*0a70*/  USHF.R.S32.HI UR4, URZ, 0x1f, UR21 ;  /* 0x0000001f3f047899 */ /* 0x000fe40008011415 */
[----:B------:R-:W-:Y:S01]  /*0a80*/  VIADD R9, R7, UR5 ;  /* 0x0000000507097c36 */ /* 0x000fe20008000000 */
        /* <DEDUP_REMOVED lines=17> */
.L_x_161:
[----:B------:R-:W-:Y:S05]  /*0ba0*/  BSYNC B0 ;  /* 0x0000000000007941 */ /* 0x000fea0003800000 */
.L_x_160:
        /* <DEDUP_REMOVED lines=20> */
.L_x_163:
[----:B------:R-:W-:Y:S05]  /*0cf0*/  BSYNC B0 ;  /* 0x0000000000007941 */ /* 0x000fea0003800000 */
.L_x_162:
        /* <DEDUP_REMOVED lines=18> */
.L_x_165:
[----:B------:R-:W-:Y:S05]  /*0e20*/  BSYNC B0 ;  /* 0x0000000000007941 */ /* 0x000fea0003800000 */
.L_x_164:
[----:B------:R-:W-:Y:S04]  /*0e30*/  BSSY B0, `(.L_x_166) ;  /* 0x0000011000007945 */ /* 0x000fe80003800000 */
[----:B------:R-:W-:Y:S05]  /*0e40*/  @P1 BRA `(.L_x_167) ;  /* 0x00000000003c1947 */ /* 0x000fea0003800000 */
[----:B------:R-:W-:Y:S01]  /*0e50*/  IADD3 R0, P0, R10, 0x30, RZ ;  /* 0x000000300a007810 */ /* 0x000fe20007f1e0ff */
[----:B------:R-:W-:Y:S01]  /*0e60*/  ULDC.64 UR4, c[0x0][0x298] ;  /* 0x0000a60000047ab9 */ /* 0x000fe20000000a00 */
[----:B------:R-:W-:Y:S02]  /*0e70*/  MOV R7, R9 ;  /* 0x0000000900077202 */ /* 0x000fe40000000f00 */
[----:B------:R-:W-:Y:S01]  /*0e80*/  IADD3.X R3, RZ, R11, RZ, P0, !PT ;  /* 0x0000000bff037210 */ /* 0x000fe200007fe4ff */
[----:B------:R-:W-:-:S04]  /*0e90*/  IMAD.WIDE.U32 R6, R0, UR4, R6 ;  /* 0x0000000400067c25 */ /* 0x000fc8000f8e0006 */
[----:B------:R-:W-:-:S04]  /*0ea0*/  IMAD R3, R3, UR4, RZ ;  /* 0x0000000403037c24 */ /* 0x000fc8000f8e02ff */
        /* <DEDUP_REMOVED lines=9> */
.L_x_167:
[----:B------:R-:W-:Y:S05]  /*0f40*/  BSYNC B0 ;  /* 0x0000000000007941 */ /* 0x000fea0003800000 */
.L_x_166:
        /* <DEDUP_REMOVED lines=10> */
.L_x_169:
[----:B------:R-:W-:Y:S05]  /*0ff0*/  BSYNC B0 ;  /* 0x0000000000007941 */ /* 0x000fea0003800000 */
.L_x_168:
        /* <DEDUP_REMOVED lines=10> */
.L_x_171:
[----:B------:R-:W-:Y:S05]  /*10a0*/  BSYNC B0 ;  /* 0x0000000000007941 */ /* 0x000fea0003800000 */
.L_x_170:
        /* <DEDUP_REMOVED lines=10> */
.L_x_173:
[----:B------:R-:W-:Y:S05]  /*1150*/  BSYNC B0 ;  /* 0x0000000000007941 */ /* 0x000fea0003800000 */
.L_x_172:
[----:B------:R-:W-:Y:S05]  /*1160*/  @P3 EXIT ;  /* 0x000000000000394d */ /* 0x000fea0003800000 */
[----:B------:R-:W-:Y:S01]  /*1170*/  IMAD R0, R2, UR10, RZ ;  /* 0x0000000a02007c24 */ /* 0x000fe2000f8e02ff */
[----:B------:R-:W-:Y:S01]  /*1180*/  ULDC.64 UR4, c[0x0][0x2b0] ;  /* 0x0000ac0000047ab9 */ /* 0x000fe20000000a00 */
[----:B-1----:R-:W-:-:S03]  /*1190*/  IMAD.MOV.U32 R5, RZ, RZ, 0x7f800000 ;  /* 0x7f800000ff057424 */ /* 0x002fc600078e00ff */
[----:B------:R-:W-:-:S04]  /*11a0*/  IADD3 R3, P0, R0, UR6, RZ ;  /* 0x0000000600037c10 */ /* 0x000fc8000ff1e0ff */
[----:B------:R-:W-:Y:S02]  /*11b0*/  LEA.HI.X.SX32 R0, R0, UR22, 0x1, P0 ;  /* 0x0000001600007c11 */ /* 0x000fe400080f0eff */
[----:B------:R-:W-:-:S04]  /*11c0*/  LEA R2, P0, R3, UR4, 0x2 ;  /* 0x0000000403027c11 */ /* 0x000fc8000f8010ff */
[----:B------:R-:W-:-:S05]  /*11d0*/  LEA.HI.X R3, R3, UR5, R0, 0x2, P0 ;  /* 0x0000000503037c11 */ /* 0x000fca00080f1400 */
[----:B------:R-:W-:Y:S01]  /*11e0*/  STG.E desc[UR18][R2.64], R5 ;  /* 0x0000000502007986 */ /* 0x000fe2000c101912 */
[----:B------:R-:W-:Y:S05]  /*11f0*/  EXIT ;  /* 0x000000000000794d */ /* 0x000fea0003800000 */
.L_x_159:
[----:B------:R-:W1:Y:S01]  /*1200*/  LDC R5, c[0x0][0x278] ;  /* 0x00009e00ff057b82 */ /* 0x000e620000000800 */
[----:B------:R-:W2:Y:S01]  /*1210*/  S2R R6, SR_CTAID.Z ;  /* 0x0000000000067919 */ /* 0x000ea20000002700 */
[----:B------:R-:W-:Y:S01]  /*1220*/  UISETP.NE.AND UP0, UPT, UR13, -0x1, UPT ;  /* 0xffffffff0d00788c */ /* 0x000fe2000bf05270 */
[----:B------:R-:W-:Y:S01]  /*1230*/  SHF.R.S32.HI R13, RZ, 0x1f, R4 ;  /* 0x0000001fff0d7819 */ /* 0x000fe20000011404 */
[----:B------:R-:W-:Y:S01]  /*1240*/  IMAD.U32 R23, RZ, RZ, UR14 ;  /* 0x0000000eff177e24 */ /* 0x000fe2000f8e00ff */
[----:B------:R-:W-:Y:S02]  /*1250*/  UIADD3 UR23, UR16, -0x1, URZ ;  /* 0xffffffff10177890 */ /* 0x000fe4000fffe03f */
[----:B------:R-:W-:Y:S02]  /*1260*/  LEA.HI R26, R13, R4, RZ, 0x6 ;  /* 0x000000040d1a7211 */ /* 0x000fe400078f30ff */
[----:B------:R-:W-:-:S03]  /*1270*/  UIMAD UR26, UR23, -0x40, UR22 ;  /* 0xffffffc0171a78a4 */ /* 0x000fc6000f8e0216 */
[----:B------:R-:W-:Y:S01]  /*1280*/  IMAD.SHL.U32 R26, R26, 0x8, RZ ;  /* 0x000000081a1a7824 */ /* 0x000fe200078e00ff */
[----:B------:R-:W-:Y:S01]  /*1290*/  @!UP0 USHF.R.S32.HI UR9, URZ, 0x1f, UR24 ;  /* 0x0000001f3f098899 */ /* 0x000fe20008011418 */
[----:B------:R-:W-:Y:S01]  /*12a0*/  @UP0 ULDC.64 UR4, c[0x0][0x240] ;  /* 0x0000900000040ab9 */ /* 0x000fe20000000a00 */
[----:B------:R-:W-:Y:S01]  /*12b0*/  @!UP0 ULDC.64 UR6, c[0x0][0x228] ;  /* 0x00008a0000068ab9 */ /* 0x000fe20000000a00 */
[----:B------:R-:W-:Y:S02]  /*12c0*/  @UP0 UIMAD.WIDE.U32 UR10, UR13, UR4, URZ ;  /* 0x000000040d0a02a5 */ /* 0x000fe4000f8e003f */
[----:B------:R-:W-:Y:S02]  /*12d0*/  @!UP0 UIMAD UR9, UR9, UR6, URZ ;  /* 0x00000006090982a4 */ /* 0x000fe4000f8e023f */
[----:B------:R-:W-:Y:S02]  /*12e0*/  @!UP0 UIMAD.WIDE.U32 UR28, UR24, UR6, URZ ;  /* 0x00000006181c82a5 */ /* 0x000fe4000f8e003f */
[----:B------:R-:W-:Y:S01]  /*12f0*/  @UP0 UIMAD UR4, UR13, UR5, UR11 ;  /* 0x000000050d0402a4 */ /* 0x000fe2000f8e020b */
[----:B-1----:R-:W-:Y:S01]  /*1300*/  IABS R2, R5 ;  /* 0x0000000500027213 */ /* 0x002fe20000000000 */
[----:B------:R-:W-:-:S02]  /*1310*/  UIADD3 UR5, -UR21, UR15, URZ ;  /* 0x0000000f15057290 */ /* 0x000fc4000fffe13f */
[----:B------:R-:W-:Y:S01]  /*1320*/  @!UP0 UIMAD UR9, UR24, UR7, UR9 ;  /* 0x00000007180982a4 */ /* 0x000fe2000f8e0209 */
[----:B------:R-:W1:Y:S01]  /*1330*/  I2F.RP R7, R2 ;  /* 0x0000000200077306 */ /* 0x000e620000209400 */
[----:B------:R-:W-:Y:S01]  /*1340*/  @!UP0 UMOV UR10, UR28 ;  /* 0x0000001c000a8c82 */ /* 0x000fe20008000000 */
[----:B------:R-:W-:Y:S01]  /*1350*/  ULDC.64 UR6, c[0x0][0x258] ;  /* 0x0000960000067ab9 */ /* 0x000fe20000000a00 */
[----:B------:R-:W-:Y:S01]  /*1360*/  @!UP0 UIADD3 UR4, UR29, UR9, URZ ;  /* 0x000000091d048290 */ /* 0x000fe2000fffe03f */
[----:B------:R-:W-:Y:S01]  /*1370*/  IMAD.U32 R24, RZ, RZ, UR6 ;  /* 0x00000006ff187e24 */ /* 0x000fe2000f8e00ff */
[----:B--2---:R-:W-:Y:S01]  /*1380*/  IABS R6, R6 ;  /* 0x0000000600067213 */ /* 0x004fe20000000000 */
[----:B------:R-:W-:Y:S02]  /*1390*/  UISETP.NE.AND UP0, UPT, UR27, -0x1, UPT ;  /* 0xffffffff1b00788c */ /* 0x000fe4000bf05270 */
[----:B-1----:R-:W1:Y:S02]  /*13a0*/  MUFU.RCP R8, R7 ;  /* 0x0000000700087308 */ /* 0x002e640000001000 */
[----:B-1----:R-:W-:-:S06]  /*13b0*/  VIADD R8, R8, 0xffffffe ;  /* 0x0ffffffe08087836 */ /* 0x002fcc0000000000 */
[----:B------:R-:W1:Y:S02]  /*13c0*/  F2I.FTZ.U32.TRUNC.NTZ R9, R8 ;  /* 0x0000000800097305 */ /* 0x000e64000021f000 */
[----:B-1----:R-:W-:Y:S02]  /*13d0*/  IMAD.MOV R0, RZ, RZ, -R9 ;  /* 0x000000ffff007224 */ /* 0x002fe400078e0a09 */
[----:B------:R-:W-:Y:S02]  /*13e0*/  IMAD.MOV.U32 R8, RZ, RZ, RZ ;  /* 0x000000ffff087224 */ /* 0x000fe400078e00ff */
[----:B------:R-:W-:Y:S01]  /*13f0*/  IMAD R3, R0, R2, RZ ;  /* 0x0000000200037224 */ /* 0x000fe200078e02ff */
[----:B------:R-:W-:-:S03]  /*1400*/  LEA.HI R0, R13, R4, RZ, 0x3 ;  /* 0x000000040d007211 */ /* 0x000fc600078f18ff */
[----:B------:R-:W-:Y:S01]  /*1410*/  IMAD.HI.U32 R3, R9, R3, R8 ;  /* 0x0000000309037227 */ /* 0x000fe200078e0008 */
[----:B------:R-:W-:Y:S02]  /*1420*/  LOP3.LUT R7, R0, 0xfffffff8, RZ, 0xc0, !PT ;  /* 0xfffffff800077812 */ /* 0x000fe400078ec0ff */
[----:B------:R-:W-:-:S03]  /*1430*/  SHF.R.S32.HI R16, RZ, 0x3, R0 ;  /* 0x00000003ff107819 */ /* 0x000fc60000011400 */
[----:B------:R-:W-:Y:S01]  /*1440*/  IMAD.HI.U32 R14, R3, R6, RZ ;  /* 0x00000006030e7227 */ /* 0x000fe200078e00ff */
[----:B------:R-:W-:Y:S02]  /*1450*/  ISETP.GE.AND P1, PT, R16, UR5, PT ;  /* 0x0000000510007c0c */ /* 0x000fe4000bf26270 */
[----:B------:R-:W-:Y:S01]  /*1460*/  SHF.R.S32.HI R17, RZ, 0x1f, R16 ;  /* 0x0000001fff117819 */ /* 0x000fe20000011410 */
[----:B------:R-:W-:Y:S02]  /*1470*/  IMAD.IADD R0, R4, 0x1, -R7 ;  /* 0x0000000104007824 */ /* 0x000fe400078e0a07 */
[----:B------:R-:W-:Y:S02]  /*1480*/  IMAD.MOV R3, RZ, RZ, -R14 ;  /* 0x000000ffff037224 */ /* 0x000fe400078e0a0e */
[----:B------:R-:W-:Y:S02]  /*1490*/  IMAD.SHL.U32 R18, R0, 0x8, RZ ;  /* 0x0000000800127824 */ /* 0x000fe400078e00ff */
[----:B------:R-:W-:-:S02]  /*14a0*/  IMAD R3, R2, R3, R6 ;  /* 0x0000000302037224 */ /* 0x000fc400078e0206 */
[----:B------:R-:W-:Y:S01]  /*14b0*/  IMAD.SHL.U32 R15, R16, 0x40, RZ ;  /* 0x00000040100f7824 */ /* 0x000fe200078e00ff */
[----:B------:R-:W-:Y:S01]  /*14c0*/  SHF.R.S32.HI R19, RZ, 0x1f, R18 ;  /* 0x0000001fff137819 */ /* 0x000fe20000011412 */
[----:B------:R-:W1:Y:S01]  /*14d0*/  @!P1 LDC.64 R6, c[0x0][0x240] ;  /* 0x00009000ff069b82 */ /* 0x000e620000000a00 */
[----:B------:R-:W-:Y:S01]  /*14e0*/  IADD3 R10, P0, R18, UR10, RZ ;  /* 0x0000000a120a7c10 */ /* 0x000fe2000ff1e0ff */
[----:B------:R-:W-:Y:S01]  /*14f0*/  VIADD R20, R16, 0x10 ;  /* 0x0000001010147836 */ /* 0x000fe20000000000 */
[----:B------:R-:W-:Y:S01]  /*1500*/  ISETP.GT.U32.AND P2, PT, R2, R3, PT ;  /* 0x000000030200720c */ /* 0x000fe20003f44070 */
[----:B------:R-:W-:Y:S01]  /*1510*/  VIADD R12, R16, 0x20 ;  /* 0x00000020100c7836 */ /* 0x000fe20000000000 */
[----:B------:R-:W-:Y:S01]  /*1520*/  IADD3.X R11, R19, UR4, RZ, P0, !PT ;  /* 0x00000004130b7c10 */ /* 0x000fe200087fe4ff */
[----:B------:R-:W-:Y:S01]  /*1530*/  USHF.R.S32.HI UR4, URZ, 0x1f, UR8 ;  /* 0x0000001f3f047899 */ /* 0x000fe20008011408 */
[----:B------:R-:W-:Y:S01]  /*1540*/  LOP3.LUT R15, R15, 0x1c0, RZ, 0xc0, !PT ;  /* 0x000001c00f0f7812 */ /* 0x000fe200078ec0ff */
[----:B------:R-:W-:Y:S01]  /*1550*/  IMAD.WIDE R22, R23, 0x40, R16 ;  /* 0x0000004017167825 */ /* 0x000fe200078e0210 */
[----:B------:R-:W-:Y:S01]  /*1560*/  ISETP.GE.AND P4, PT, R20, UR5, PT ;  /* 0x0000000514007c0c */ /* 0x000fe2000bf86270 */
[----:B------:R-:W-:Y:S01]  /*1570*/  UIMAD UR4, UR4, UR6, URZ ;  /* 0x00000006040472a4 */ /* 0x000fe2000f8e023f */
[----:B------:R-:W-:Y:S01]  /*1580*/  LOP3.LUT R8, R15, 0x38, R18, 0xf8, !PT ;  /* 0x000000380f087812 */ /* 0x000fe200078ef812 */
[----:B------:R-:W-:Y:S01]  /*1590*/  IMAD.WIDE.U32 R24, R24, UR8, R10 ;  /* 0x0000000818187c25 */ /* 0x000fe2000f8e000a */
[----:B------:R-:W-:Y:S01]  /*15a0*/  SHF.R.U32.HI R15, RZ, 0x3, R15 ;  /* 0x00000003ff0f7819 */ /* 0x000fe2000001160f */
[----:B------:R-:W-:Y:S01]  /*15b0*/  UIMAD UR7, UR8, UR7, UR4 ;  /* 0x00000007080772a4 */ /* 0x000fe2000f8e0204 */
[----:B------:R-:W-:Y:S01]  /*15c0*/  ISETP.GE.AND P3, PT, R12, UR5, PT ;  /* 0x000000050c007c0c */ /* 0x000fe2000bf66270 */
[----:B------:R-:W-:Y:S01]  /*15d0*/  @!P2 IMAD.IADD R3, R3, 0x1, -R2 ;  /* 0x000000010303a824 */ /* 0x000fe200078e0a02 */
[----:B------:R-:W-:Y:S01]  /*15e0*/  LOP3.LUT R15, R8, R15, RZ, 0x3c, !PT ;  /* 0x0000000f080f7212 */ /* 0x000fe200078e3cff */
[----:B------:R-:W-:Y:S01]  /*15f0*/  @!P2 VIADD R14, R14, 0x1 ;  /* 0x000000010e0ea836 */ /* 0x000fe20000000000 */
[----:B------:R-:W-:Y:S01]  /*1600*/  LOP3.LUT R8, R5, UR8, RZ, 0x3c, !PT ;  /* 0x0000000805087c12 */ /* 0x000fe2000f8e3cff */
[----:B------:R-:W-:Y:S01]  /*1610*/  VIADD R29, R25, UR7 ;  /* 0x00000007191d7c36 */ /* 0x000fe20008000000 */
[----:B------:R-:W2:Y:S01]  /*1620*/  S2UR UR4, SR_CgaCtaId ;  /* 0x00000000000479c3 */ /* 0x000ea20000008800 */
[----:B------:R-:W-:Y:S01]  /*1630*/  ISETP.GE.U32.AND P5, PT, R3, R2, PT ;  /* 0x000000020300720c */ /* 0x000fe20003fa6070 */
[----:B------:R-:W-:Y:S01]  /*1640*/  @!P1 IMAD.MOV.U32 R28, RZ, RZ, R24 ;  /* 0x000000ffff1c9224 */ /* 0x000fe200078e0018 */
[----:B------:R-:W-:Y:S01]  /*1650*/  ISETP.GE.AND P0, PT, R8, RZ, PT ;  /* 0x000000ff0800720c */ /* 0x000fe20003f06270 */
[-C--:B-1----:R-:W-:Y:S01]  /*1660*/  @!P1 IMAD R8, R23, R6.reuse, RZ ;  /* 0x0000000617089224 */ /* 0x082fe200078e02ff */
[----:B------:R-:W-:Y:S01]  /*1670*/  UMOV UR6, 0x400 ;  /* 0x0000040000067882 */ /* 0x000fe20000000000 */
[C---:B------:R-:W-:Y:S01]  /*1680*/  @!P1 IMAD.WIDE.U32 R30, R22.reuse, R6, R28 ;  /* 0x00000006161e9225 */ /* 0x040fe200078e001c */
[----:B------:R-:W-:Y:S01]  /*1690*/  ISETP.NE.AND P2, PT, R5, RZ, PT ;  /* 0x000000ff0500720c */ /* 0x000fe20003f45270 */
[----:B------:R-:W1:Y:S01]  /*16a0*/  @!P1 LDC.64 R2, c[0x0][0x210] ;  /* 0x00008400ff029b82 */ /* 0x000e620000000a00 */
[----:B------:R-:W-:Y:S01]  /*16b0*/  LOP3.LUT R15, R15, 0xfffffe00, R26, 0xf8, !PT ;  /* 0xfffffe000f0f7812 */ /* 0x000fe200078ef81a */
[----:B------:R-:W-:Y:S01]  /*16c0*/  @!P1 IMAD R8, R22, R7, R8 ;  /* 0x0000000716089224 */ /* 0x000fe200078e0208 */
[----:B------:R-:W-:Y:S01]  /*16d0*/  @UP0 ULDC.64 UR8, c[0x0][0x250] ;  /* 0x0000940000080ab9 */ /* 0x000fe20000000a00 */
[----:B------:R-:W-:Y:S01]  /*16e0*/  @!P4 IMAD.MOV.U32 R34, RZ, RZ, R24 ;  /* 0x000000ffff22c224 */ /* 0x000fe200078e0018 */
[----:B------:R-:W-:Y:S01]  /*16f0*/  @UP0 ULDC.64 UR10, c[0x0][0x248] ;  /* 0x00009200000a0ab9 */ /* 0x000fe20000000a00 */
[----:B------:R-:W-:Y:S01]  /*1700*/  @P5 VIADD R14, R14, 0x1 ;  /* 0x000000010e0e5836 */ /* 0x000fe20000000000 */
[C---:B------:R-:W-:Y:S01]  /*1710*/  ISETP.GE.AND P6, PT, R20.reuse, UR26, PT ;  /* 0x0000001a14007c0c */ /* 0x040fe2000bfc6270 */
[----:B------:R-:W3:Y:S01]  /*1720*/  @!P4 LDC.64 R10, c[0x0][0x240] ;  /* 0x00009000ff0acb82 */ /* 0x000ee20000000a00 */
[----:B------:R-:W-:Y:S01]  /*1730*/  @!P1 IMAD.IADD R8, R31, 0x1, R8 ;  /* 0x000000011f089824 */ /* 0x000fe200078e0208 */
[----:B------:R-:W-:Y:S01]  /*1740*/  ISETP.GE.AND P5, PT, R20, UR26, PT ;  /* 0x0000001a14007c0c */ /* 0x000fe2000bfa6270 */
[----:B------:R-:W-:Y:S01]  /*1750*/  @!P0 IMAD.MOV R14, RZ, RZ, -R14 ;  /* 0x000000ffff0e8224 */ /* 0x000fe200078e0a0e */
[----:B------:R-:W-:Y:S01]  /*1760*/  @!P2 LOP3.LUT R14, RZ, R5, RZ, 0x33, !PT ;  /* 0x00000005ff0ea212 */ /* 0x000fe200078e33ff */
[----:B------:R-:W-:Y:S01]  /*1770*/  VIADD R5, R16, 0x30 ;  /* 0x0000003010057836 */ /* 0x000fe20000000000 */
[----:B------:R-:W-:Y:S01]  /*1780*/  @!P4 IADD3 R27, P2, R22, 0x10, RZ ;  /* 0x00000010161bc810 */ /* 0x000fe20007f5e0ff */
[----:B------:R-:W-:Y:S01]  /*1790*/  @!P4 IMAD.MOV.U32 R35, RZ, RZ, R29 ;  /* 0x000000ffff23c224 */ /* 0x000fe200078e001d */
[----:B--2---:R-:W-:Y:S01]  /*17a0*/  ULEA UR4, UR4, UR6, 0x18 ;  /* 0x0000000604047291 */ /* 0x004fe2000f8ec03f */
[----:B------:R-:W2:Y:S01]  /*17b0*/  @!P3 LDC.64 R6, c[0x0][0x240] ;  /* 0x00009000ff06bb82 */ /* 0x000ea20000000a00 */
[----:B------:R-:W-:Y:S01]  /*17c0*/  @!P3 IMAD.MOV.U32 R32, RZ, RZ, R24 ;  /* 0x000000ffff20b224 */ /* 0x000fe200078e0018 */
[----:B------:R-:W-:Y:S01]  /*17d0*/  @UP0 UIADD3 UR6, UR25, UR27, URZ ;  /* 0x0000001b19060290 */ /* 0x000fe2000fffe03f */
[----:B------:R-:W-:Y:S01]  /*17e0*/  @!P4 IMAD.X R31, RZ, RZ, R23, P2 ;  /* 0x000000ffff1fc224 */ /* 0x000fe200010e0617 */
[----:B------:R-:W-:Y:S01]  /*17f0*/  ISETP.GE.AND P2, PT, R5, UR5, PT ;  /* 0x0000000505007c0c */ /* 0x000fe2000bf46270 */
[----:B------:R-:W-:Y:S01]  /*1800*/  @UP0 UIADD3 UR27, UR25, UR27, URZ ;  /* 0x0000001b191b0290 */ /* 0x000fe2000fffe03f */
[----:B------:R-:W-:Y:S01]  /*1810*/  LEA R235, R15, UR4, 0x1 ;  /* 0x000000040feb7c11 */ /* 0x000fe2000f8e08ff */
[----:B------:R-:W-:Y:S01]  /*1820*/  @UP0 UIMAD.WIDE.U32 UR30, UR6, UR10, URZ ;  /* 0x0000000a061e02a5 */ /* 0x000fe2000f8e003f */
[C---:B-1----:R-:W-:Y:S01]  /*1830*/  @!P1 LEA R38, P0, R30.reuse, R2, 0x1 ;  /* 0x000000021e269211 */ /* 0x042fe200078008ff */
[----:B------:R-:W-:Y:S01]  /*1840*/  @UP0 UIMAD.WIDE.U32 UR28, UR27, UR8, URZ ;  /* 0x000000081b1c02a5 */ /* 0x000fe2000f8e003f */
[----:B------:R-:W-:Y:S01]  /*1850*/  @!P4 MOV R20, 0x400 ;  /* 0x000004000014c802 */ /* 0x000fe20000000f00 */
[----:B------:R-:W-:Y:S01]  /*1860*/  @UP0 UIMAD UR27, UR27, UR9, URZ ;  /* 0x000000091b1b02a4 */ /* 0x000fe2000f8e023f */
[----:B------:R-:W-:Y:S01]  /*1870*/  @!P1 LEA.HI.X R39, R30, R3, R8, 0x1, P0 ;  /* 0x000000031e279211 */ /* 0x000fe200000f0c08 */
[----:B------:R-:W-:Y:S01]  /*1880*/  @UP0 UIMAD UR6, UR6, UR11, URZ ;  /* 0x0000000b060602a4 */ /* 0x000fe2000f8e023f */
[----:B------:R-:W-:Y:S01]  /*1890*/  ISETP.GE.AND P0, PT, R16, UR26, PT ;  /* 0x0000001a10007c0c */ /* 0x000fe2000bf06270 */
[----:B------:R-:W1:Y:S01]  /*18a0*/  @!P4 LDC.64 R8, c[0x0][0x210] ;  /* 0x00008400ff08cb82 */ /* 0x000e620000000a00 */
[-C--:B---3--:R-:W-:Y:S01]  /*18b0*/  @!P4 IMAD R26, R31, R10.reuse, RZ ;  /* 0x0000000a1f1ac224 */ /* 0x088fe200078e02ff */
[----:B------:R-:W-:Y:S01]  /*18c0*/  @!PT LDS RZ, [RZ] ;  /* 0x00000000fffff984 */ /* 0x000fe20000000800 */
[----:B------:R-:W-:Y:S01]  /*18d0*/  @!PT LDS RZ, [RZ] ;  /* 0x00000000fffff984 */ /* 0x000fe20000000800 */
[----:B------:R-:W-:Y:S01]  /*18e0*/  @!PT LDS RZ, [RZ] ;  /* 0x00000000fffff984 */ /* 0x000fe20000000800 */
[----:B------:R3:W-:Y:S01]  /*18f0*/  @!P1 LDGSTS.E.BYPASS.LTC128B.128 [R235], desc[UR18][R38.64] ;  /* 0x0000000026eb9fae */ /* 0x0007e2000b901d52 */
[----:B------:R-:W-:Y:S01]  /*1900*/  P2R R21, PR, RZ, 0x1 ;  /* 0x00000001ff157803 */ /* 0x000fe20000000000 */
[C---:B------:R-:W-:Y:S01]  /*1910*/  @!P4 IMAD.WIDE.U32 R34, R27.reuse, R10, R34 ;  /* 0x0000000a1b22c225 */ /* 0x040fe200078e0022 */
[----:B------:R-:W-:Y:S01]  /*1920*/  @!P3 IADD3 R36, P0, R22, 0x20, RZ ;  /* 0x000000201624b810 */ /* 0x000fe20007f1e0ff */
[----:B------:R3:W-:Y:S01]  /*1930*/  @!P1 LDGSTS.E.BYPASS.LTC128B.128 [R235+0x2000], desc[UR18][R38.64+0x80] ;  /* 0x0200008026eb9fae */ /* 0x0007e2000b901d52 */
[----:B------:R-:W-:Y:S01]  /*1940*/  @UP0 UIADD3 UR27, UR29, UR27, URZ ;  /* 0x0000001b1d1b0290 */ /* 0x000fe2000fffe03f */
[----:B------:R-:W4:Y:S01]  /*1950*/  @!P3 LDC.64 R2, c[0x0][0x210] ;  /* 0x00008400ff02bb82 */ /* 0x000f220000000a00 */
[----:B------:R-:W-:Y:S01]  /*1960*/  @!P4 IMAD R31, R27, R11, R26 ;  /* 0x0000000b1b1fc224 */ /* 0x000fe200078e021a */
[----:B------:R3:W-:Y:S01]  /*1970*/  @!P1 LDGSTS.E.BYPASS.LTC128B.128 [R235+0x4000], desc[UR18][R38.64+0x100] ;  /* 0x0400010026eb9fae */ /* 0x0007e2000b901d52 */
[----:B------:R-:W-:Y:S01]  /*1980*/  @!P3 IMAD.X R33, RZ, RZ, R23, P0 ;  /* 0x000000ffff21b224 */ /* 0x000fe200000e0617 */
[----:B------:R-:W-:-:S02]  /*1990*/  @UP0 UIADD3 UR29, UR31, UR6, URZ ;  /* 0x000000061f1d0290 */ /* 0x000fc4000fffe03f */
[----:B------:R3:W-:Y:S01]  /*19a0*/  @!P1 LDGSTS.E.BYPASS.LTC128B.128 [R235+0x6000], desc[UR18][R38.64+0x180] ;  /* 0x0600018026eb9fae */ /* 0x0007e2000b901d52 */
[----:B------:R-:W-:Y:S01]  /*19b0*/  ISETP.NE.AND P1, PT, R21, RZ, PT ;  /* 0x000000ff1500720c */ /* 0x000fe20003f25270 */
[-C--:B--2---:R-:W-:Y:S01]  /*19c0*/  @!P3 IMAD R30, R33, R6.reuse, RZ ;  /* 0x00000006211eb224 */ /* 0x084fe200078e02ff */
[----:B------:R-:W2:Y:S01]  /*19d0*/  @!P4 S2R R11, SR_CgaCtaId ;  /* 0x00000000000bc919 */ /* 0x000ea20000008800 */
[----:B------:R-:W-:Y:S02]  /*19e0*/  @!P3 IMAD.MOV.U32 R33, RZ, RZ, R29 ;  /* 0x000000ffff21b224 */ /* 0x000fe400078e001d */
[C---:B------:R-:W-:Y:S01]  /*19f0*/  @!P3 IMAD R30, R36.reuse, R7, R30 ;  /* 0x00000007241eb224 */ /* 0x040fe200078e021e */
[----:B------:R-:W2:Y:S01]  /*1a00*/  @!P3 S2R R27, SR_CgaCtaId ;  /* 0x00000000001bb919 */ /* 0x000ea20000008800 */
[----:B------:R-:W-:Y:S01]  /*1a10*/  @!P3 IMAD.WIDE.U32 R36, R36, R6, R32 ;  /* 0x000000062424b225 */ /* 0x000fe200078e0020 */
[----:B-1----:R-:W-:Y:S01]  /*1a20*/  @!P4 LEA R32, P0, R34, R8, 0x1 ;  /* 0x000000082220c211 */ /* 0x002fe200078008ff */
[----:B------:R-:W1:Y:S02]  /*1a30*/  @!P2 S2R R10, SR_CgaCtaId ;  /* 0x00000000000aa919 */ /* 0x000e640000008800 */
[----:B------:R-:W-:-:S02]  /*1a40*/  @!P4 IMAD.IADD R6, R35, 0x1, R31 ;  /* 0x000000012306c824 */ /* 0x000fc400078e021f */
[----:B------:R-:W5:Y:S03]  /*1a50*/  @!P1 S2R R26, SR_CgaCtaId ;  /* 0x00000000001a9919 */ /* 0x000f660000008800 */
[----:B------:R-:W-:Y:S01]  /*1a60*/  @!P4 LEA.HI.X R33, R34, R9, R6, 0x1, P0 ;  /* 0x000000092221c211 */ /* 0x000fe200000f0c06 */
[----:B------:R-:W-:Y:S01]  /*1a70*/  @!P3 IMAD.IADD R34, R37, 0x1, R30 ;  /* 0x000000012522b824 */ /* 0x000fe200078e021e */
[----:B------:R-:W1:Y:S01]  /*1a80*/  @!P2 LDC.64 R8, c[0x0][0x240] ;  /* 0x00009000ff08ab82 */ /* 0x000e620000000a00 */
[----:B----4-:R-:W-:-:S04]  /*1a90*/  @!P3 LEA R30, P0, R36, R2, 0x1 ;  /* 0x00000002241eb211 */ /* 0x010fc800078008ff */
[----:B------:R-:W-:Y:S02]  /*1aa0*/  @!P3 LEA.HI.X R31, R36, R3, R34, 0x1, P0 ;  /* 0x00000003241fb211 */ /* 0x000fe400000f0c22 */
[----:B------:R-:W-:Y:S01]  /*1ab0*/  PLOP3.LUT P0, PT, PT, PT, UP0, 0x80, 0x0 ;  /* 0x000000000000781c */ /* 0x000fe20003f0f008 */
[----:B------:R-:W4:Y:S01]  /*1ac0*/  @!P2 LDC.64 R6, c[0x0][0x210] ;  /* 0x00008400ff06ab82 */ /* 0x000f220000000a00 */
[----:B------:R-:W-:Y:S02]  /*1ad0*/  @!P1 MOV R3, 0x400 ;  /* 0x0000040000039802 */ /* 0x000fe40000000f00 */
[----:B--2---:R-:W-:Y:S02]  /*1ae0*/  @!P4 LEA R20, R11, R20, 0x18 ;  /* 0x000000140b14c211 */ /* 0x004fe400078ec0ff */
[----:B-----5:R-:W-:-:S07]  /*1af0*/  @!P1 LEA R2, R26, R3, 0x18 ;  /* 0x000000031a029211 */ /* 0x020fce00078ec0ff */
[----:B---3--:R-:W-:Y:S05]  /*1b00*/  @P0 BRA `(.L_x_174) ;  /* 0x0000000000340947 */ /* 0x008fea0003800000 */
        /* <DEDUP_REMOVED lines=8> */
[----:B------:R-:W-:Y:S01]  /*1b90*/  UIMAD UR29, UR29, UR6, URZ ;  /* 0x000000061d1d72a4 */ /* 0x000fe2000f8e023f */
[----:B------:R-:W-:-:S03]  /*1ba0*/  UMOV UR30, UR32 ;  /* 0x00000020001e7c82 */ /* 0x000fc60008000000 */
[----:B------:R-:W-:Y:S02]  /*1bb0*/  UIMAD UR7, UR24, UR7, UR29 ;  /* 0x00000007180772a4 */ /* 0x000fe4000f8e021d */
[----:B------:R-:W-:-:S04]  /*1bc0*/  UIMAD.WIDE.U32 UR30, UR24, UR6, UR30 ;  /* 0x00000006181e72a5 */ /* 0x000fc8000f8e001e */
[----:B------:R-:W-:Y:S02]  /*1bd0*/  UIADD3 UR29, UR31, UR7, URZ ;  /* 0x000000071f1d7290 */ /* 0x000fe4000fffe03f */
.L_x_174:
[----:B------:R-:W-:Y:S01]  /*1be0*/  @!P2 IADD3 R3, P1, R22, 0x30, RZ ;  /* 0x000000301603a810 */ /* 0x000fe20007f3e0ff */
[----:B------:R-:W-:-:S12]  /*1bf0*/  @P0 BRA `(.L_x_175) ;  /* 0x0000000000340947 */ /* 0x000fd80003800000 */
        /* <DEDUP_REMOVED lines=8> */
[----:B------:R-:W-:-:S04]  /*1c80*/  UIMAD UR25, UR25, UR6, URZ ;  /* 0x00000006191972a4 */ /* 0x000fc8000f8e023f */
[----:B------:R-:W-:Y:S02]  /*1c90*/  UIMAD UR7, UR24, UR7, UR25 ;  /* 0x00000007180772a4 */ /* 0x000fe4000f8e0219 */
[----:B------:R-:W-:-:S04]  /*1ca0*/  UIMAD.WIDE.U32 UR24, UR24, UR6, UR32 ;  /* 0x00000006181872a5 */ /* 0x000fc8000f8e0020 */
[----:B------:R-:W-:-:S03]  /*1cb0*/  UIADD3 UR27, UR25, UR7, URZ ;  /* 0x00000007191b7290 */ /* 0x000fc6000fffe03f */
[----:B------:R-:W-:-:S09]  /*1cc0*/  UMOV UR28, UR24 ;  /* 0x00000018001c7c82 */ /* 0x000fd20008000000 */
.L_x_175:
[----:B------:R-:W-:Y:S01]  /*1cd0*/  @!P2 IMAD.X R23, RZ, RZ, R23, P1 ;  /* 0x000000ffff17a224 */ /* 0x000fe200008e0617 */
[----:B------:R-:W-:Y:S01]  /*1ce0*/  @!P2 MOV R25, 0x400 ;  /* 0x000004000019a802 */ /* 0x000fe20000000f00 */
[----:B------:R-:W-:Y:S01]  /*1cf0*/  IMAD R11, R17, UR10, RZ ;  /* 0x0000000a110b7c24 */ /* 0x000fe2000f8e02ff */
[----:B------:R-:W-:Y:S01]  /*1d00*/  @!P3 MOV R22, 0x400 ;  /* 0x000004000016b802 */ /* 0x000fe20000000f00 */
[----:B-1----:R-:W-:Y:S01]  /*1d10*/  @!P2 IMAD R26, R23, R8, RZ ;  /* 0x00000008171aa224 */ /* 0x002fe200078e02ff */
[----:B------:R-:W-:Y:S01]  /*1d20*/  @!P2 LEA R10, R10, R25, 0x18 ;  /* 0x000000190a0aa211 */ /* 0x000fe200078ec0ff */
[----:B------:R-:W-:Y:S01]  /*1d30*/  @!P4 IMAD R23, R15, 0x2, R20 ;  /* 0x000000020f17c824 */ /* 0x000fe200078e0214 */
[----:B------:R-:W-:Y:S01]  /*1d40*/  @!P3 LEA R22, R27, R22, 0x18 ;  /* 0x000000161b16b211 */ /* 0x000fe200078ec0ff */
[----:B------:R-:W-:Y:S01]  /*1d50*/  IMAD.WIDE.U32 R34, R16, UR10, R18 ;  /* 0x0000000a10227c25 */ /* 0x000fe2000f8e0012 */
[----:B------:R-:W-:Y:S01]  /*1d60*/  ULDC.64 UR6, c[0x0][0x260] ;  /* 0x0000980000067ab9 */ /* 0x000fe20000000a00 */
[----:B------:R-:W-:Y:S01]  /*1d70*/  USHF.L.U64.HI UR25, UR10, 0x6, UR11 ;  /* 0x000000060a197899 */ /* 0x000fe2000801020b */
[----:B------:R-:W-:Y:S01]  /*1d80*/  @!PT LDS RZ, [RZ] ;  /* 0x00000000fffff984 */ /* 0x000fe20000000800 */
[----:B------:R-:W-:Y:S01]  /*1d90*/  @!PT LDS RZ, [RZ] ;  /* 0x00000000fffff984 */ /* 0x000fe20000000800 */
[----:B------:R-:W-:Y:S01]  /*1da0*/  @!PT LDS RZ, [RZ] ;  /* 0x00000000fffff984 */ /* 0x000fe20000000800 */
[----:B------:R-:W-:Y:S01]  /*1db0*/  @!P4 LDGSTS.E.BYPASS.LTC128B.128 [R23+0x800], desc[UR18][R32.64] ;  /* 0x008000002017cfae */ /* 0x000fe2000b901d52 */
[----:B------:R-:W-:Y:S01]  /*1dc0*/  @!P2 IMAD.MOV.U32 R25, RZ, RZ, R29 ;  /* 0x000000ffff19a224 */ /* 0x000fe200078e001d */
[----:B------:R-:W-:Y:S01]  /*1dd0*/  IADD3 R236, P0, R34, UR30, RZ ;  /* 0x0000001e22ec7c10 */ /* 0x000fe2000ff1e0ff */
[----:B------:R-:W-:Y:S01]  /*1de0*/  IMAD R11, R16, UR11, R11 ;  /* 0x0000000b100b7c24 */ /* 0x000fe2000f8e020b */
[----:B------:R-:W-:Y:S01]  /*1df0*/  @!P4 LDGSTS.E.BYPASS.LTC128B.128 [R23+0x2800], desc[UR18][R32.64+0x80] ;  /* 0x028000802017cfae */ /* 0x000fe2000b901d52 */
[C---:B------:R-:W-:Y:S01]  /*1e00*/  @!P2 IMAD R9, R3.reuse, R9, R26 ;  /* 0x000000090309a224 */ /* 0x040fe200078e021a */
[----:B------:R-:W-:Y:S01]  /*1e10*/  USHF.R.S32.HI UR24, URZ, 0x1f, UR23 ;  /* 0x0000001f3f187899 */ /* 0x000fe20008011417 */
[----:B------:R-:W-:Y:S01]  /*1e20*/  @!P2 IMAD.WIDE.U32 R24, R3, R8, R24 ;  /* 0x000000080318a225 */ /* 0x000fe200078e0018 */
[----:B------:R-:W-:Y:S01]  /*1e30*/  @!P4 LDGSTS.E.BYPASS.LTC128B.128 [R23+0x4800], desc[UR18][R32.64+0x100] ;  /* 0x048001002017cfae */ /* 0x000fe2000b901d52 */
[----:B------:R-:W-:Y:S01]  /*1e40*/  IADD3.X R237, R35, UR29, R11, P0, !PT ;  /* 0x0000001d23ed7c10 */ /* 0x000fe200087fe40b */
[----:B------:R-:W-:Y:S01]  /*1e50*/  USHF.L.U32 UR29, UR10, 0x6, URZ ;  /* 0x000000060a1d7899 */ /* 0x000fe2000800063f */
[----:B------:R-:W-:Y:S01]  /*1e60*/  @!P2 IMAD.IADD R8, R25, 0x1, R9 ;  /* 0x000000011908a824 */ /* 0x000fe200078e0209 */
[----:B------:R1:W-:Y:S01]  /*1e70*/  @!P4 LDGSTS.E.BYPASS.LTC128B.128 [R23+0x6800], desc[UR18][R32.64+0x180] ;  /* 0x068001802017cfae */ /* 0x0003e2000b901d52 */
[----:B------:R-:W-:Y:S01]  /*1e80*/  ISETP.NE.AND P4, PT, R21, RZ, PT ;  /* 0x000000ff1500720c */ /* 0x000fe20003f85270 */
[----:B------:R-:W-:Y:S01]  /*1e90*/  @!P3 IMAD R3, R15, 0x2, R22 ;  /* 0x000000020f03b824 */ /* 0x000fe200078e0216 */
[----:B----4-:R-:W-:Y:S01]  /*1ea0*/  @!P2 LEA R34, P0, R24, R6, 0x1 ;  /* 0x000000061822a211 */ /* 0x010fe200078008ff */
[----:B------:R-:W-:Y:S01]  /*1eb0*/  IMAD.WIDE.U32 R236, R14, UR6, R236 ;  /* 0x000000060eec7c25 */ /* 0x000fe2000f8e00ec */
[----:B------:R-:W-:Y:S01]  /*1ec0*/  SHF.R.S32.HI R11, RZ, 0x1f, R14 ;  /* 0x0000001fff0b7819 */ /* 0x000fe2000001140e */
[----:B------:R-:W-:Y:S01]  /*1ed0*/  UIMAD.WIDE.U32 UR30, UR10, 0x20, URZ ;  /* 0x000000200a1e78a5 */ /* 0x000fe2000f8e003f */
[----:B------:R-:W-:Y:S01]  /*1ee0*/  @!P2 LEA.HI.X R35, R24, R7, R8, 0x1, P0 ;  /* 0x000000071823a211 */ /* 0x000fe200000f0c08 */
[----:B------:R-:W-:Y:S01]  /*1ef0*/  @!P3 LDGSTS.E.BYPASS.LTC128B.128 [R3+0x1000], desc[UR18][R30.64] ;  /* 0x010000001e03bfae */ /* 0x000fe2000b901d52 */
[----:B------:R-:W-:Y:S01]  /*1f00*/  IMAD.MOV.U32 R244, RZ, RZ, R236 ;  /* 0x000000fffff47224 */ /* 0x000fe200078e00ec */
[----:B------:R-:W-:Y:S01]  /*1f10*/  ISETP.GE.AND P1, PT, R12, UR26, PT ;  /* 0x0000001a0c007c0c */ /* 0x000fe2000bf26270 */
[----:B------:R-:W-:Y:S01]  /*1f20*/  IMAD R245, R11, UR6, RZ ;  /* 0x000000060bf57c24 */ /* 0x000fe2000f8e02ff */
[----:B------:R-:W-:Y:S01]  /*1f30*/  @!P3 LDGSTS.E.BYPASS.LTC128B.128 [R3+0x3000], desc[UR18][R30.64+0x80] ;  /* 0x030000801e03bfae */ /* 0x000fe2000b901d52 */
[----:B------:R-:W-:Y:S01]  /*1f40*/  UIMAD UR6, UR25, UR23, URZ ;  /* 0x00000017190672a4 */ /* 0x000fe2000f8e023f */
[----:B------:R-:W2:Y:S01]  /*1f50*/  @!P4 LDC.64 R8, c[0x0][0x218] ;  /* 0x00008600ff08cb82 */ /* 0x000ea20000000a00 */
[----:B------:R-:W-:Y:S01]  /*1f60*/  IMAD R245, R14, UR7, R245 ;  /* 0x000000070ef57c24 */ /* 0x000fe2000f8e02f5 */
[----:B------:R-:W-:Y:S01]  /*1f70*/  @!P3 LDGSTS.E.BYPASS.LTC128B.128 [R3+0x5000], desc[UR18][R30.64+0x100] ;  /* 0x050001001e03bfae */ /* 0x000fe2000b901d52 */
[----:B------:R-:W-:Y:S01]  /*1f80*/  UIMAD UR6, UR24, UR29, UR6 ;  /* 0x0000001d180672a4 */ /* 0x000fe2000f8e0206 */
[----:B------:R-:W-:Y:S01]  /*1f90*/  ISETP.GE.AND P0, PT, R5, UR26, PT ;  /* 0x0000001a05007c0c */ /* 0x000fe2000bf06270 */
[----:B------:R-:W-:Y:S01]  /*1fa0*/  IMAD.IADD R245, R237, 0x1, R245 ;  /* 0x00000001edf57824 */ /* 0x000fe200078e02f5 */
[----:B------:R3:W-:Y:S01]  /*1fb0*/  @!P3 LDGSTS.E.BYPASS.LTC128B.128 [R3+0x7000], desc[UR18][R30.64+0x180] ;  /* 0x070001801e03bfae */ /* 0x0007e2000b901d52 */
[-C--:B------:R-:W-:Y:S01]  /*1fc0*/  LEA.HI R20, R13, R4.reuse, RZ, 0x4 ;  /* 0x000000040d147211 */ /* 0x080fe200078f20ff */
[----:B------:R-:W4:Y:S01]  /*1fd0*/  @!P6 LDC.64 R6, c[0x0][0x218] ;  /* 0x00008600ff06eb82 */ /* 0x000f220000000a00 */
[----:B------:R-:W-:Y:S01]  /*1fe0*/  @!P4 IMAD R27, R15, 0x2, R2 ;  /* 0x000000020f1bc824 */ /* 0x000fe200078e0202 */
[----:B------:R-:W5:Y:S01]  /*1ff0*/  @!P1 S2R R22, SR_CgaCtaId ;  /* 0x0000000000169919 */ /* 0x000f620000008800 */
[----:B------:R-:W-:Y:S01]  /*2000*/  SHF.R.S32.HI R233, RZ, 0x4, R20 ;  /* 0x00000004ffe97819 */ /* 0x000fe20000011414 */
[----:B------:R-:W-:Y:S01]  /*2010*/  IMAD.SHL.U32 R246, R4, 0x2, RZ ;  /* 0x0000000204f67824 */ /* 0x000fe200078e00ff */
[----:B------:R-:W-:Y:S01]  /*2020*/  ISETP.GE.AND P3, PT, R12, UR26, PT ;  /* 0x0000001a0c007c0c */ /* 0x000fe2000bf66270 */
[----:B-1----:R-:W1:Y:S01]  /*2030*/  @!P6 S2R R23, SR_CgaCtaId ;  /* 0x000000000017e919 */ /* 0x002e620000008800 */
[----:B------:R-:W-:Y:S01]  /*2040*/  LEA.HI R26, R20, R233, RZ, 0x1 ;  /* 0x000000e9141a7211 */ /* 0x000fe200078f08ff */
[----:B------:R-:W-:Y:S01]  /*2050*/  IMAD.U32 R242, RZ, RZ, UR22 ;  /* 0x00000016fff27e24 */ /* 0x000fe2000f8e00ff */
[----:B------:R-:W-:Y:S01]  /*2060*/  VOTEU.ALL UP0, P0 ;  /* 0x00000000003f7886 */ /* 0x000fe20000000000 */
[----:B------:R-:W-:Y:S01]  /*2070*/  LEA.HI R80, R13, R4, RZ, 0x5 ;  /* 0x000000040d507211 */ /* 0x000fe200078f28ff */
[----:B------:R-:W-:Y:S01]  /*2080*/  UIADD3 UR20, UR22, -UR20, -UR15 ;  /* 0x8000001416147290 */ /* 0x000fe2000fffe80f */
[----:B------:R-:W-:-:S02]  /*2090*/  LOP3.LUT R26, R26, 0xfffffffe, RZ, 0xc0, !PT ;  /* 0xfffffffe1a1a7812 */ /* 0x000fc400078ec0ff */
[----:B------:R-:W-:-:S03]  /*20a0*/  LOP3.LUT R246, R246, 0x6, RZ, 0xc0, !PT ;  /* 0x00000006f6f67812 */ /* 0x000fc600078ec0ff */
[----:B------:R-:W-:Y:S02]  /*20b0*/  IMAD.IADD R233, R233, 0x1, -R26 ;  /* 0x00000001e9e97824 */ /* 0x000fe400078e0a1a */
[----:B---3--:R-:W-:Y:S02]  /*20c0*/  IMAD.U32 R3, RZ, RZ, UR29 ;  /* 0x0000001dff037e24 */ /* 0x008fe4000f8e00ff */
[----:B------:R-:W-:Y:S02]  /*20d0*/  @!P2 IMAD R30, R15, 0x2, R10 ;  /* 0x000000020f1ea824 */ /* 0x000fe400078e020a */
[----:B------:R-:W-:Y:S01]  /*20e0*/  IMAD.WIDE.U32 R24, R3, UR23, R244 ;  /* 0x0000001703187c25 */ /* 0x000fe2000f8e00f4 */
[----:B------:R-:W3:Y:S03]  /*20f0*/  @!P0 S2R R10, SR_CgaCtaId ;  /* 0x00000000000a8919 */ /* 0x000ee60000008800 */
[----:B------:R-:W-:Y:S01]  /*2100*/  VIADD R21, R25, UR6 ;  /* 0x0000000619157c36 */ /* 0x000fe20008000000 */
[----:B------:R-:W-:Y:S01]  /*2110*/  @!P2 LDGSTS.E.BYPASS.LTC128B.128 [R30+0x1800], desc[UR18][R34.64] ;  /* 0x01800000221eafae */ /* 0x000fe2000b901d52 */
[----:B------:R-:W-:Y:S01]  /*2120*/  IMAD.U32 R25, RZ, RZ, UR10 ;  /* 0x0000000aff197e24 */ /* 0x000fe2000f8e00ff */
[----:B------:R-:W-:-:S02]  /*2130*/  USHF.L.U32 UR6, UR11, 0x5, URZ ;  /* 0x000000050b067899 */ /* 0x000fc4000800063f */
[----:B------:R-:W-:Y:S04]  /*2140*/  @!P2 LDGSTS.E.BYPASS.LTC128B.128 [R30+0x3800], desc[UR18][R34.64+0x80] ;  /* 0x03800080221eafae */ /* 0x000fe8000b901d52 */
[----:B------:R-:W-:Y:S04]  /*2150*/  @!P2 LDGSTS.E.BYPASS.LTC128B.128 [R30+0x5800], desc[UR18][R34.64+0x100] ;  /* 0x05800100221eafae */ /* 0x000fe8000b901d52 */
[----:B------:R-:W-:Y:S01]  /*2160*/  @!P2 LDGSTS.E.BYPASS.LTC128B.128 [R30+0x7800], desc[UR18][R34.64+0x180] ;  /* 0x07800180221eafae */ /* 0x000fe2000b901d52 */
[----:B--2---:R-:W-:Y:S02]  /*2170*/  @!P4 LEA R28, P2, R24, R8, 0x1 ;  /* 0x00000008181cc211 */ /* 0x004fe400078408ff */
[----:B------:R-:W-:-:S02]  /*2180*/  @!P6 MOV R8, 0x400 ;  /* 0x000004000008e802 */ /* 0x000fc40000000f00 */
[----:B------:R-:W-:Y:S01]  /*2190*/  @!P4 LEA.HI.X R29, R24, R9, R21, 0x1, P2 ;  /* 0x00000009181dc211 */ /* 0x000fe200010f0c15 */
[----:B------:R-:W-:Y:S01]  /*21a0*/  IMAD.U32 R9, RZ, RZ, UR11 ;  /* 0x0000000bff097e24 */ /* 0x000fe2000f8e00ff */
[----:B------:R-:W-:Y:S02]  /*21b0*/  ISETP.GE.AND P2, PT, R5, UR26, PT ;  /* 0x0000001a05007c0c */ /* 0x000fe4000bf46270 */
[----:B------:R-:W-:Y:S01]  /*21c0*/  LOP3.LUT R5, R20, 0xfffffff0, RZ, 0xc0, !PT ;  /* 0xfffffff014057812 */ /* 0x000fe200078ec0ff */
[----:B------:R-:W-:Y:S01]  /*21d0*/  @!P4 LDGSTS.E.BYPASS.LTC128B.128 [R27+0x8000], desc[UR18][R28.64] ;  /* 0x080000001c1bcfae */ /* 0x000fe2000b901d52 */
[----:B------:R-:W-:Y:S01]  /*21e0*/  IMAD.U32 R20, RZ, RZ, UR10 ;  /* 0x0000000aff147e24 */ /* 0x000fe2000f8e00ff */
[----:B-1----:R-:W-:Y:S02]  /*21f0*/  @!P6 LEA R8, R23, R8, 0x18 ;  /* 0x000000081708e211 */ /* 0x002fe400078ec0ff */
[----:B------:R-:W-:Y:S01]  /*2200*/  IMAD.IADD R5, R4, 0x1, -R5 ;  /* 0x0000000104057824 */ /* 0x000fe200078e0a05 */
[----:B------:R-:W-:Y:S01]  /*2210*/  @!P4 LDGSTS.E.BYPASS.LTC128B.128 [R27+0xa000], desc[UR18][R28.64+0x80] ;  /* 0x0a0000801c1bcfae */ /* 0x000fe2000b901d52 */
[----:B------:R-:W-:-:S03]  /*2220*/  @!P1 MOV R23, 0x400 ;  /* 0x0000040000179802 */ /* 0x000fc60000000f00 */
[----:B------:R-:W-:Y:S01]  /*2230*/  @!P4 LDGSTS.E.BYPASS.LTC128B.128 [R27+0xc000], desc[UR18][R28.64+0x100] ;  /* 0x0c0001001c1bcfae */ /* 0x000fe2000b901d52 */
[----:B------:R-:W-:Y:S02]  /*2240*/  SHF.R.S32.HI R12, RZ, 0x1f, R5 ;  /* 0x0000001fff0c7819 */ /* 0x000fe40000011405 */
[----:B-----5:R-:W-:Y:S01]  /*2250*/  @!P1 LEA R22, R22, R23, 0x18 ;  /* 0x0000001716169211 */ /* 0x020fe200078ec0ff */
[----:B------:R4:W-:Y:S01]  /*2260*/  @!P4 LDGSTS.E.BYPASS.LTC128B.128 [R27+0xe000], desc[UR18][R28.64+0x180] ;  /* 0x0e0001801c1bcfae */ /* 0x0009e2000b901d52 */
[----:B------:R-:W-:Y:S02]  /*2270*/  @!P6 LEA R2, P4, R25, R24, 0x4 ;  /* 0x000000181902e211 */ /* 0x000fe400078820ff */
[----:B------:R-:W-:Y:S01]  /*2280*/  LEA.HI R12, R12, R5, RZ, 0x3 ;  /* 0x000000050c0c7211 */ /* 0x000fe200078f18ff */
[C---:B------:R-:W-:Y:S01]  /*2290*/  @!P1 IMAD R22, R15.reuse, 0x2, R22 ;  /* 0x000000020f169824 */ /* 0x040fe200078e0216 */
[----:B------:R-:W-:Y:S01]  /*22a0*/  @!P6 LEA.HI.X R9, R20, R21, R9, 0x4, P4 ;  /* 0x000000151409e211 */ /* 0x000fe200020f2409 */
[----:B------:R-:W-:Y:S01]  /*22b0*/  @!P6 IMAD R20, R15, 0x2, R8 ;  /* 0x000000020f14e824 */ /* 0x000fe200078e0208 */
[----:B------:R-:W-:Y:S01]  /*22c0*/  @!P0 MOV R23, 0x400 ;  /* 0x0000040000178802 */ /* 0x000fe20000000f00 */
[----:B------:R-:W-:-:S03]  /*22d0*/  IMAD.SHL.U32 R81, R12, 0x40, RZ ;  /* 0x000000400c517824 */ /* 0x000fc600078e00ff */
[----:B---3--:R-:W-:Y:S01]  /*22e0*/  @!P0 LEA R10, R10, R23, 0x18 ;  /* 0x000000170a0a8211 */ /* 0x008fe200078ec0ff */
[----:B------:R-:W-:Y:S01]  /*22f0*/  IMAD.SHL.U32 R23, R16, 0x8, RZ ;  /* 0x0000000810177824 */ /* 0x000fe200078e00ff */
[----:B------:R-:W-:-:S03]  /*2300*/  LOP3.LUT R81, R81, 0xfffffe00, RZ, 0xc0, !PT ;  /* 0xfffffe0051517812 */ /* 0x000fc600078ec0ff */
[----:B------:R-:W-:Y:S01]  /*2310*/  @!P0 IMAD R15, R15, 0x2, R10 ;  /* 0x000000020f0f8824 */ /* 0x000fe200078e020a */
[----:B----4-:R-:W-:Y:S01]  /*2320*/  @!P6 LEA R28, P4, R2, R6, 0x1 ;  /* 0x00000006021ce211 */ /* 0x010fe200078808ff */
[----:B------:R-:W-:Y:S01]  /*2330*/  IMAD.WIDE.U32 R26, R16, UR8, R18 ;  /* 0x00000008101a7c25 */ /* 0x000fe2000f8e0012 */
[----:B------:R-:W-:Y:S02]  /*2340*/  LOP3.LUT R6, R12, 0xfffffff8, RZ, 0xc0, !PT ;  /* 0xfffffff80c067812 */ /* 0x000fe400078ec0ff */
[----:B------:R-:W-:Y:S01]  /*2350*/  @!P6 LEA.HI.X R29, R2, R7, R9, 0x1, P4 ;  /* 0x00000007021de211 */ /* 0x000fe200020f0c09 */
[----:B------:R-:W-:Y:S01]  /*2360*/  IMAD.U32 R9, RZ, RZ, UR6 ;  /* 0x00000006ff097e24 */ /* 0x000fe2000f8e00ff */
[----:B------:R-:W-:Y:S01]  /*2370*/  ISETP.GE.AND P4, PT, R16, UR26, PT ;  /* 0x0000001a10007c0c */ /* 0x000fe2000bf86270 */
[----:B------:R-:W-:Y:S01]  /*2380*/  IMAD.IADD R5, R5, 0x1, -R6 ;  /* 0x0000000105057824 */ /* 0x000fe200078e0a06 */
[----:B------:R-:W-:Y:S01]  /*2390*/  ULDC.64 UR6, c[0x0][0x268] ;  /* 0x00009a0000067ab9 */ /* 0x000fe20000000a00 */
[----:B------:R-:W1:Y:S01]  /*23a0*/  @!P1 LDC.64 R6, c[0x0][0x218] ;  /* 0x00008600ff069b82 */ /* 0x000e620000000a00 */
[----:B------:R-:W-:Y:S01]  /*23b0*/  @!P6 LDGSTS.E.BYPASS.LTC128B.128 [R20+0x8800], desc[UR18][R28.64] ;  /* 0x088000001c14efae */ /* 0x000fe2000b901d52 */
[----:B------:R-:W-:-:S02]  /*23c0*/  IMAD R19, R17, UR8, RZ ;  /* 0x0000000811137c24 */ /* 0x000fc4000f8e02ff */
[----:B------:R-:W-:Y:S01]  /*23d0*/  IMAD R239, R11, UR6, RZ ;  /* 0x000000060bef7c24 */ /* 0x000fe2000f8e02ff */
[----:B------:R-:W-:Y:S01]  /*23e0*/  @!P6 LDGSTS.E.BYPASS.LTC128B.128 [R20+0xa800], desc[UR18][R28.64+0x80] ;  /* 0x0a8000801c14efae */ /* 0x000fe2000b901d52 */
[----:B------:R-:W-:Y:S02]  /*23f0*/  IMAD R16, R16, UR9, R19 ;  /* 0x0000000910107c24 */ /* 0x000fe4000f8e0213 */
[----:B------:R-:W-:Y:S01]  /*2400*/  IMAD.SHL.U32 R2, R0, 0x40, RZ ;  /* 0x0000004000027824 */ /* 0x000fe200078e00ff */
[----:B------:R-:W-:Y:S01]  /*2410*/  @!P6 LDGSTS.E.BYPASS.LTC128B.128 [R20+0xc800], desc[UR18][R28.64+0x100] ;  /* 0x0c8001001c14efae */ /* 0x000fe2000b901d52 */
[----:B------:R-:W-:Y:S01]  /*2420*/  IMAD R239, R14, UR7, R239 ;  /* 0x000000070eef7c24 */ /* 0x000fe2000f8e02ef */
[----:B------:R-:W-:Y:S02]  /*2430*/  UIMAD UR7, UR24, UR8, URZ ;  /* 0x00000008180772a4 */ /* 0x000fe4000f8e023f */
[----:B------:R2:W-:Y:S01]  /*2440*/  @!P6 LDGSTS.E.BYPASS.LTC128B.128 [R20+0xe800], desc[UR18][R28.64+0x180] ;  /* 0x0e8001801c14efae */ /* 0x0005e2000b901d52 */
[----:B------:R-:W-:Y:S01]  /*2450*/  @!P1 IADD3 R8, P6, R24, UR30, RZ ;  /* 0x0000001e18089c10 */ /* 0x000fe2000ffde0ff */
[----:B------:R-:W-:Y:S01]  /*2460*/  UIMAD UR7, UR23, UR9, UR7 ;  /* 0x00000009170772a4 */ /* 0x000fe2000f8e0207 */
[----:B------:R-:W-:-:S02]  /*2470*/  LOP3.LUT R2, R2, 0x1c0, RZ, 0xc0, !PT ;  /* 0x000001c002027812 */ /* 0x000fc400078ec0ff */
[----:B------:R-:W-:Y:S02]  /*2480*/  @!P1 IADD3.X R9, R21, UR31, R9, P6, !PT ;  /* 0x0000001f15099c10 */ /* 0x000fe4000b7fe409 */
[----:B------:R-:W-:Y:S02]  /*2490*/  IADD3 R166, P6, R26, UR28, RZ ;  /* 0x0000001c1aa67c10 */ /* 0x000fe4000ffde0ff */
[----:B------:R-:W-:Y:S02]  /*24a0*/  LOP3.LUT R17, R2, 0x8, R23, 0xf8, !PT ;  /* 0x0000000802117812 */ /* 0x000fe400078ef817 */
[----:B------:R-:W-:Y:S01]  /*24b0*/  IADD3.X R167, R27, UR27, R16, P6, !PT ;  /* 0x0000001b1ba77c10 */ /* 0x000fe2000b7fe410 */
[----:B------:R-:W-:Y:S01]  /*24c0*/  UIMAD.WIDE.U32 UR26, UR23, UR8, URZ ;  /* 0x00000008171a72a5 */ /* 0x000fe2000f8e003f */
[----:B-1----:R-:W-:Y:S02]  /*24d0*/  @!P1 LEA R10, P6, R8, R6, 0x1 ;  /* 0x00000006080a9211 */ /* 0x002fe400078c08ff */
[----:B------:R-:W-:Y:S01]  /*24e0*/  SHF.R.U32.HI R2, RZ, 0x3, R2 ;  /* 0x00000003ff027819 */ /* 0x000fe20000011602 */
[----:B------:R-:W-:Y:S01]  /*24f0*/  IMAD.WIDE.U32 R166, R14, UR6, R166 ;  /* 0x000000060ea67c25 */ /* 0x000fe2000f8e00a6 */
[----:B------:R-:W-:Y:S01]  /*2500*/  @!P1 LEA.HI.X R11, R8, R7, R9, 0x1, P6 ;  /* 0x00000007080b9211 */ /* 0x000fe200030f0c09 */
[----:B------:R-:W-:Y:S01]  /*2510*/  @!UP0 UIMAD UR6, UR11, 0x30, URZ ;  /* 0x000000300b0688a4 */ /* 0x000fe2000f8e023f */
[----:B------:R-:W1:Y:S01]  /*2520*/  @!P0 LDC.64 R6, c[0x0][0x218] ;  /* 0x00008600ff068b82 */ /* 0x000e620000000a00 */
[----:B------:R-:W-:Y:S01]  /*2530*/  LOP3.LUT R2, R17, R2, RZ, 0x3c, !PT ;  /* 0x0000000211027212 */ /* 0x000fe200078e3cff */
[----:B------:R-:W-:Y:S01]  /*2540*/  IMAD.U32 R17, RZ, RZ, UR10 ;  /* 0x0000000aff117e24 */ /* 0x000fe2000f8e00ff */
[----:B------:R-:W-:Y:S01]  /*2550*/  @!P1 LDGSTS.E.BYPASS.LTC128B.128 [R22+0x9000], desc[UR18][R10.64] ;  /* 0x090000000a169fae */ /* 0x000fe2000b901d52 */
[----:B------:R-:W-:Y:S01]  /*2560*/  IMAD.SHL.U32 R14, R5, 0x40, RZ ;  /* 0x00000040050e7824 */ /* 0x000fe200078e00ff */
[----:B------:R-:W-:Y:S01]  /*2570*/  UIADD3 UR7, UR27, UR7, URZ ;  /* 0x000000071b077290 */ /* 0x000fe2000fffe03f */
[----:B------:R-:W-:Y:S01]  /*2580*/  IMAD.U32 R16, RZ, RZ, UR26 ;  /* 0x0000001aff107e24 */ /* 0x000fe2000f8e00ff */
[----:B------:R-:W-:Y:S01]  /*2590*/  @!P1 LDGSTS.E.BYPASS.LTC128B.128 [R22+0xb000], desc[UR18][R10.64+0x80] ;  /* 0x0b0000800a169fae */ /* 0x000fe2000b901d52 */
[----:B--2---:R-:W-:Y:S01]  /*25a0*/  @!P0 IMAD.MOV.U32 R20, RZ, RZ, R24 ;  /* 0x000000ffff148224 */ /* 0x004fe200078e0018 */
[----:B------:R-:W2:Y:S01]  /*25b0*/  @!P4 LDC.64 R8, c[0x0][0x220] ;  /* 0x00008800ff08cb82 */ /* 0x000ea20000000a00 */
[----:B------:R-:W-:Y:S01]  /*25c0*/  LOP3.LUT R14, R14, 0x1c0, RZ, 0xc0, !PT ;  /* 0x000001c00e0e7812 */ /* 0x000fe200078ec0ff */
[----:B------:R-:W-:Y:S01]  /*25d0*/  @!P1 LDGSTS.E.BYPASS.LTC128B.128 [R22+0xd000], desc[UR18][R10.64+0x100] ;  /* 0x0d0001000a169fae */ /* 0x000fe2000b901d52 */
[----:B------:R-:W-:Y:S01]  /*25e0*/  @!P0 IMAD.WIDE.U32 R18, R17, 0x30, R20 ;  /* 0x0000003011128825 */ /* 0x000fe200078e0014 */
[----:B------:R-:W-:-:S02]  /*25f0*/  VOTEU.ALL UP0, P2 ;  /* 0x00000000003f7886 */ /* 0x000fc40001000000 */
[----:B------:R3:W-:Y:S01]  /*2600*/  @!P1 LDGSTS.E.BYPASS.LTC128B.128 [R22+0xf000], desc[UR18][R10.64+0x180] ;  /* 0x0f0001800a169fae */ /* 0x0007e2000b901d52 */
[----:B------:R-:W-:Y:S01]  /*2610*/  IMAD.SHL.U32 R21, R233, 0x8, RZ ;  /* 0x00000008e9157824 */ /* 0x000fe200078e00ff */
[----:B------:R-:W-:Y:S01]  /*2620*/  LEA R20, P1, R16, R166, 0x6 ;  /* 0x000000a610147211 */ /* 0x000fe200078230ff */
[----:B------:R-:W-:Y:S01]  /*2630*/  IMAD.U32 R17, RZ, RZ, UR27 ;  /* 0x0000001bff117e24 */ /* 0x000fe2000f8e00ff */
[----:B------:R-:W-:Y:S01]  /*2640*/  UIMAD.WIDE.U32 UR26, UR8, 0x20, URZ ;  /* 0x00000020081a78a5 */ /* 0x000fe2000f8e003f */
[----:B------:R-:W-:Y:S01]  /*2650*/  IMAD.IADD R239, R167, 0x1, R239 ;  /* 0x00000001a7ef7824 */ /* 0x000fe200078e02ef */
[----:B------:R-:W-:Y:S01]  /*2660*/  LOP3.LUT R17, R14, 0x8, R21, 0xf8, !PT ;  /* 0x000000080e117812 */ /* 0x000fe200078ef815 */
[----:B------:R-:W-:Y:S01]  /*2670*/  IMAD R233, R233, 0x200, R2 ;  /* 0x00000200e9e97824 */ /* 0x000fe200078e0202 */
[----:B------:R-:W-:-:S04]  /*2680*/  SHF.R.U32.HI R14, RZ, 0x3, R14 ;  /* 0x00000003ff0e7819 */ /* 0x000fc8000001160e */
[----:B------:R-:W-:Y:S01]  /*2690*/  LOP3.LUT R2, R17, R14, RZ, 0x3c, !PT ;  /* 0x0000000e11027212 */ /* 0x000fe200078e3cff */
[----:B------:R-:W-:Y:S01]  /*26a0*/  IMAD.U32 R17, RZ, RZ, UR9 ;  /* 0x00000009ff117e24 */ /* 0x000fe2000f8e00ff */
[----:B------:R-:W-:-:S05]  /*26b0*/  LEA R233, R233, UR4, 0x1 ;  /* 0x00000004e9e97c11 */ /* 0x000fca000f8e08ff */
[----:B------:R-:W-:Y:S02]  /*26c0*/  VIADD R231, R233, 0x8020 ;  /* 0x00008020e9e77836 */ /* 0x000fe40000000000 */
[----:B---3--:R-:W-:Y:S01]  /*26d0*/  @!P0 VIADD R10, R19, UR6 ;  /* 0x00000006130a8c36 */ /* 0x008fe20008000000 */
[C---:B-1----:R-:W-:Y:S01]  /*26e0*/  @!P0 LEA R22, P6, R18.reuse, R6, 0x1 ;  /* 0x0000000612168211 */ /* 0x042fe200078c08ff */
[----:B------:R-:W-:Y:S01]  /*26f0*/  IMAD.U32 R11, RZ, RZ, UR7 ;  /* 0x00000007ff0b7e24 */ /* 0x000fe2000f8e00ff */
[----:B------:R-:W-:Y:S01]  /*2700*/  USHF.L.U32 UR6, UR9, 0x5, URZ ;  /* 0x0000000509067899 */ /* 0x000fe2000800063f */
[----:B------:R-:W-:Y:S01]  /*2710*/  IMAD.U32 R19, RZ, RZ, UR8 ;  /* 0x00000008ff137e24 */ /* 0x000fe2000f8e00ff */
[----:B------:R-:W-:Y:S01]  /*2720*/  @!P0 LEA.HI.X R23, R18, R7, R10, 0x1, P6 ;  /* 0x0000000712178211 */ /* 0x000fe200030f0c0a */
[----:B------:R-:W-:Y:S01]  /*2730*/  IMAD.U32 R18, RZ, RZ, UR8 ;  /* 0x00000008ff127e24 */ /* 0x000fe2000f8e00ff */
[----:B------:R-:W-:Y:S01]  /*2740*/  LEA.HI.X R21, R16, R239, R11, 0x6, P1 ;  /* 0x000000ef10157211 */ /* 0x000fe200008f340b */
[----:B------:R-:W1:Y:S01]  /*2750*/  @!P5 LDC.64 R6, c[0x0][0x220] ;  /* 0x00008800ff06db82 */ /* 0x000e620000000a00 */
[----:B------:R-:W-:Y:S01]  /*2760*/  @!P5 LEA R16, P1, R19, R20, 0x4 ;  /* 0x000000141310d211 */ /* 0x000fe200078220ff */
[----:B------:R-:W-:Y:S01]  /*2770*/  @!P0 LDGSTS.E.BYPASS.LTC128B.128 [R15+0x9800], desc[UR18][R22.64] ;  /* 0x09800000160f8fae */ /* 0x000fe2000b901d52 */
[----:B------:R-:W-:Y:S01]  /*2780*/  IMAD.U32 R19, RZ, RZ, UR6 ;  /* 0x00000006ff137e24 */ /* 0x000fe2000f8e00ff */
[----:B------:R-:W-:Y:S01]  /*2790*/  @!UP0 UIMAD UR6, UR9, 0x30, URZ ;  /* 0x00000030090688a4 */ /* 0x000fe2000f8e023f */
[----:B------:R-:W-:Y:S01]  /*27a0*/  @!P5 LEA.HI.X R18, R18, R21, R17, 0x4, P1 ;  /* 0x000000151212d211 */ /* 0x000fe200008f2411 */
[----:B------:R-:W-:Y:S01]  /*27b0*/  @!P0 LDGSTS.E.BYPASS.LTC128B.128 [R15+0xb800], desc[UR18][R22.64+0x80] ;  /* 0x0b800080160f8fae */ /* 0x000fe2000b901d52 */
[C---:B--2---:R-:W-:Y:S01]  /*27c0*/  @!P4 LEA R24, P1, R20.reuse, R8, 0x1 ;  /* 0x000000081418c211 */ /* 0x044fe200078208ff */
[----:B------:R-:W2:Y:S01]  /*27d0*/  @!P3 LDC.64 R10, c[0x0][0x220] ;  /* 0x00008800ff0abb82 */ /* 0x000ea20000000a00 */
[----:B------:R-:W-:Y:S01]  /*27e0*/  IMAD.U32 R17, RZ, RZ, UR8 ;  /* 0x00000008ff117e24 */ /* 0x000fe2000f8e00ff */
[----:B------:R-:W-:Y:S01]  /*27f0*/  @!P0 LDGSTS.E.BYPASS.LTC128B.128 [R15+0xd800], desc[UR18][R22.64+0x100] ;  /* 0x0d800100160f8fae */ /* 0x000fe2000b901d52 */
[C-C-:B------:R-:W-:Y:S01]  /*2800*/  @!P4 LEA.HI.X R25, R20.reuse, R9, R21.reuse, 0x1, P1 ;  /* 0x000000091419c211 */ /* 0x140fe200008f0c15 */
[----:B------:R-:W-:Y:S01]  /*2810*/  UISETP.GT.AND UP0, UPT, UR23, UR12, UPT ;  /* 0x0000000c1700728c */ /* 0x000fe2000bf04270 */
[----:B------:R-:W-:Y:S01]  /*2820*/  @!P2 IMAD.WIDE.U32 R26, R17, 0x30, R20 ;  /* 0x00000030111aa825 */ /* 0x000fe200078e0014 */
[----:B------:R-:W-:Y:S01]  /*2830*/  @!P0 LDGSTS.E.BYPASS.LTC128B.128 [R15+0xf800], desc[UR18][R22.64+0x180] ;  /* 0x0f800180160f8fae */ /* 0x000fe2000b901d52 */
[----:B------:R-:W-:Y:S01]  /*2840*/  @!P3 IADD3 R14, P0, R20, UR26, RZ ;  /* 0x0000001a140ebc10 */ /* 0x000fe2000ff1e0ff */
[----:B------:R-:W3:Y:S02]  /*2850*/  @!P2 LDC.64 R8, c[0x0][0x220] ;  /* 0x00008800ff08ab82 */ /* 0x000ee40000000a00 */
[----:B------:R-:W0:Y:S01]  /*2860*/  LDGDEPBAR ;  /* 0x00000000000079af */ /* 0x000e220000000000 */
[----:B------:R-:W-:-:S02]  /*2870*/  @!P3 IADD3.X R17, R21, UR27, R19, P0, !PT ;  /* 0x0000001b1511bc10 */ /* 0x000fc400087fe413 */
[C---:B-1----:R-:W-:Y:S02]  /*2880*/  @!P5 LEA R20, P0, R16.reuse, R6, 0x1 ;  /* 0x000000061014d211 */ /* 0x042fe400078008ff */
[----:B------:R-:W-:Y:S02]  /*2890*/  SHF.R.S32.HI R6, RZ, 0x5, R80 ;  /* 0x00000005ff067819 */ /* 0x000fe40000011450 */
[----:B------:R-:W-:Y:S01]  /*28a0*/  @!P5 LEA.HI.X R21, R16, R7, R18, 0x1, P0 ;  /* 0x000000071015d211 */ /* 0x000fe200000f0c12 */
[----:B------:R-:W-:Y:S01]  /*28b0*/  @!P2 VIADD R7, R27, UR6 ;  /* 0x000000061b07ac36 */ /* 0x000fe20008000000 */
[----:B------:R-:W-:Y:S01]  /*28c0*/  LEA R243, R6, UR21, 0x4 ;  /* 0x0000001506f37c11 */ /* 0x000fe2000f8e20ff */
[----:B------:R-:W-:Y:S01]  /*28d0*/  UIADD3 UR6, UR22, 0x1, -UR15 ;  /* 0x0000000116067890 */ /* 0x000fe2000fffe80f */
[----:B--2---:R-:W-:-:S04]  /*28e0*/  @!P3 LEA R12, P0, R14, R10, 0x1 ;  /* 0x0000000a0e0cb211 */ /* 0x004fc800078008ff */
[----:B------:R-:W-:Y:S01]  /*28f0*/  @!P3 LEA.HI.X R13, R14, R11, R17, 0x1, P0 ;  /* 0x0000000b0e0db211 */ /* 0x000fe200000f0c11 */
[----:B------:R-:W-:Y:S02]  /*2900*/  IMAD R11, R6, 0x400, R81 ;  /* 0x00000400060b7824 */ /* 0x000fe400078e0251 */
[----:B------:R-:W-:Y:S01]  /*2910*/  IMAD.U32 R240, RZ, RZ, UR6 ;  /* 0x00000006fff07e24 */ /* 0x000fe2000f8e00ff */
[----:B---3--:R-:W-:Y:S01]  /*2920*/  @!P2 LEA R8, P0, R26, R8, 0x1 ;  /* 0x000000081a08a211 */ /* 0x008fe200078008ff */
[----:B------:R-:W-:Y:S01]  /*2930*/  IMAD.IADD R234, R2, 0x1, R11 ;  /* 0x0000000102ea7824 */ /* 0x000fe200078e020b */
[----:B------:R-:W-:-:S04]  /*2940*/  DEPBAR.LE SB0, 0x0 ;  /* 0x000080000000791a */ /* 0x000fc80000000000 */
[----:B------:R-:W-:Y:S01]  /*2950*/  BAR.SYNC.DEFER_BLOCKING 0x0 ;  /* 0x0000000000007b1d */ /* 0x000fe20000010000 */
[----:B------:R-:W-:Y:S01]  /*2960*/  @!P2 LEA.HI.X R9, R26, R9, R7, 0x1, P0 ;  /* 0x000000091a09a211 */ /* 0x000fe200000f0c07 */
[----:B------:R-:W-:Y:S01]  /*2970*/  IMAD.MOV.U32 R7, RZ, RZ, 0x10 ;  /* 0x00000010ff077424 */ /* 0x000fe200078e00ff */
[----:B------:R-:W-:Y:S01]  /*2980*/  LEA R234, R234, UR4, 0x1 ;  /* 0x00000004eaea7c11 */ /* 0x000fe2000f8e08ff */
[----:B------:R-:W-:Y:S02]  /*2990*/  UIADD3 UR6, UR6, UR17, URZ ;  /* 0x0000001106067290 */ /* 0x000fe4000fffe03f */
        /* <DEDUP_REMOVED lines=48> */
[----:B------:R-:W4:Y:S01]  /*2ca0*/  LDSM.16.M88.4 R36, [R233+0x8000] ;  /* 0x00800000e924783b */ /* 0x000f220000000200 */
[----:B------:R-:W-:Y:S02]  /*2cb0*/  SEL R5, R5, 0xffffffe0, !P2 ;  /* 0xffffffe005057807 */ /* 0x000fe40005000000 */
[----:B------:R-:W-:Y:S01]  /*2cc0*/  R2P PR, R0, 0x6 ;  /* 0x0000000600007804 */ /* 0x000fe20000000000 */
[----:B------:R-:W-:Y:S01]  /*2cd0*/  VIADD R0, R233, 0x8000 ;  /* 0x00008000e9007836 */ /* 0x000fe20000000000 */
[----:B------:R-:W5:Y:S01]  /*2ce0*/  LDSM.16.M88.4 R28, [R233+0x8800] ;  /* 0x00880000e91c783b */ /* 0x000f620000000200 */
[----:B------:R-:W-:-:S02]  /*2cf0*/  IMAD R232, R7, 0x2, R234 ;  /* 0x0000000207e87824 */ /* 0x000fc400078e02ea */
[C---:B------:R-:W-:Y:S01]  /*2d00*/  IMAD R230, R5.reuse, 0x2, R234 ;  /* 0x0000000205e67824 */ /* 0x040fe200078e02ea */
[----:B-1----:R-:W1:Y:S01]  /*2d10*/  LDSM.16.M88.4 R20, [R233+0x9000] ;  /* 0x00900000e914783b */ /* 0x002e620000000200 */
[----:B------:R-:W-:-:S03]  /*2d20*/  IMAD R229, R5, 0x2, R232 ;  /* 0x0000000205e57824 */ /* 0x000fc600078e02e8 */
[----:B------:R-:W1:Y:S03]  /*2d30*/  LDSM.16.M88.4 R52, [R233+0x9800] ;  /* 0x00980000e934783b */ /* 0x000e660000000200 */
[----:B------:R-:W-:Y:S01]  /*2d40*/  @P1 VIADD R231, R0, 0xffffffe0 ;  /* 0xffffffe000e71836 */ /* 0x000fe20000000000 */
[----:B------:R-:W-:Y:S01]  /*2d50*/  LDSM.16.M88.4 R60, [R232] ;  /* 0x00000000e83c783b */ /* 0x000fe20000000200 */
[----:B------:R-:W-:-:S03]  /*2d60*/  IMAD.MOV.U32 R0, RZ, RZ, 0x40 ;  /* 0x00000040ff007424 */ /* 0x000fc600078e00ff */
[----:B--2---:R-:W2:Y:S02]  /*2d70*/  LDSM.16.M88.4 R12, [R231] ;  /* 0x00000000e70c783b */ /* 0x004ea40000000200 */
[----:B------:R-:W-:Y:S02]  /*2d80*/  SEL R0, R0, 0xffffffc0, !P2 ;  /* 0xffffffc000007807 */ /* 0x000fe40005000000 */
[----:B------:R-:W2:Y:S03]  /*2d90*/  LDSM.16.M88.4 R44, [R231+0x800] ;  /* 0x00080000e72c783b */ /* 0x000ea60000000200 */
[----:B------:R-:W-:Y:S01]  /*2da0*/  IMAD.IADD R227, R233, 0x1, R0 ;  /* 0x00000001e9e37824 */ /* 0x000fe200078e0200 */
[----:B------:R-:W2:Y:S01]  /*2db0*/  LDSM.16.M88.4 R16, [R231+0x1000] ;  /* 0x00100000e710783b */ /* 0x000ea20000000200 */
[----:B------:R-:W-:-:S03]  /*2dc0*/  IMAD.IADD R220, R0, 0x1, R231 ;  /* 0x0000000100dc7824 */ /* 0x000fc600078e02e7 */
[----:B------:R-:W2:Y:S04]  /*2dd0*/  LDSM.16.M88.4 R72, [R231+0x1800] ;  /* 0x00180000e748783b */ /* 0x000ea80000000200 */
[----:B------:R-:W-:Y:S01]  /*2de0*/  LDSM.16.M88.4 R64, [R230] ;  /* 0x00000000e640783b */ /* 0x000fe20000000200 */
[C---:B----4-:R-:W-:Y:S03]  /*2df0*/  HMMA.16816.F32.BF16 R40, R48.reuse, R36, RZ ;  /* 0x000000243028723c */ /* 0x050fe600000418ff */
[----:B---3--:R-:W3:Y:S04]  /*2e00*/  LDSM.16.M88.4 R8, [R227+0x8000] ;  /* 0x00800000e308783b */ /* 0x008ee80000000200 */
[----:B------:R-:W-:Y:S01]  /*2e10*/  LDSM.16.M88.4 R56, [R227+0x9800] ;  /* 0x00980000e338783b */ /* 0x000fe20000000200 */
[C---:B------:R-:W-:Y:S03]  /*2e20*/  HMMA.16816.F32.BF16 R36, R48.reuse, R38, RZ ;  /* 0x000000263024723c */ /* 0x040fe600000418ff */
[----:B------:R-:W-:Y:S03]  /*2e30*/  LDSM.16.M88.4 R76, [R231+0x3800] ;  /* 0x00380000e74c783b */ /* 0x000fe60000000200 */
[C---:B-----5:R-:W-:Y:S01]  /*2e40*/  HMMA.16816.F32.BF16 R32, R48.reuse, R28, RZ ;  /* 0x0000001c3020723c */ /* 0x060fe200000418ff */
[----:B------:R-:W0:Y:S05]  /*2e50*/  LDGDEPBAR ;  /* 0x00000000000079af */ /* 0x000e2a0000000000 */
[C---:B-1----:R-:W-:Y:S06]  /*2e60*/  HMMA.16816.F32.BF16 R24, R48.reuse, R20, RZ ;  /* 0x000000143018723c */ /* 0x042fec00000418ff */
[C---:B------:R-:W-:Y:S06]  /*2e70*/  HMMA.16816.F32.BF16 R28, R48.reuse, R30, RZ ;  /* 0x0000001e301c723c */ /* 0x040fec00000418ff */
[C---:B------:R-:W-:Y:S06]  /*2e80*/  HMMA.16816.F32.BF16 R20, R48.reuse, R22, RZ ;  /* 0x000000163014723c */ /* 0x040fec00000418ff */
[C---:B------:R-:W-:Y:S06]  /*2e90*/  HMMA.16816.F32.BF16 R68, R48.reuse, R52, RZ ;  /* 0x000000343044723c */ /* 0x040fec00000418ff */
[----:B------:R-:W-:Y:S01]  /*2ea0*/  HMMA.16816.F32.BF16 R48, R48, R54, RZ ;  /* 0x000000363030723c */ /* 0x000fe200000418ff */
[----:B------:R-:W1:Y:S05]  /*2eb0*/  LDSM.16.M88.4 R52, [R227+0x8800] ;  /* 0x00880000e334783b */ /* 0x000e6a0000000200 */
[C---:B--2---:R-:W-:Y:S06]  /*2ec0*/  HMMA.16816.F32.BF16 R40, R60.reuse, R12, R40 ;  /* 0x0000000c3c28723c */ /* 0x044fec0000041828 */
[C---:B------:R-:W-:Y:S01]  /*2ed0*/  HMMA.16816.F32.BF16 R36, R60.reuse, R14, R36 ;  /* 0x0000000e3c24723c */ /* 0x040fe20000041824 */
[----:B------:R-:W2:Y:S05]  /*2ee0*/  LDSM.16.M88.4 R12, [R227+0x9000] ;  /* 0x00900000e30c783b */ /* 0x000eaa0000000200 */
        /* <DEDUP_REMOVED lines=10> */
[C---:B---3--:R-:W-:Y:S06]  /*2f90*/  HMMA.16816.F32.BF16 R40, R64.reuse, R8, R40 ;  /* 0x000000084028723c */ /* 0x048fec0000041828 */
[C---:B------:R-:W-:Y:S01]  /*2fa0*/  HMMA.16816.F32.BF16 R36, R64.reuse, R10, R36 ;  /* 0x0000000a4024723c */ /* 0x040fe20000041824 */
[----:B------:R-:W3:Y:S05]  /*2fb0*/  LDSM.16.M88.4 R8, [R220+0x1000] ;  /* 0x00100000dc08783b */ /* 0x000eea0000000200 */
[C---:B-1----:R-:W-:Y:S06]  /*2fc0*/  HMMA.16816.F32.BF16 R32, R64.reuse, R52, R32 ;  /* 0x000000344020723c */ /* 0x042fec0000041820 */
[C---:B------:R-:W-:Y:S01]  /*2fd0*/  HMMA.16816.F32.BF16 R28, R64.reuse, R54, R28 ;  /* 0x00000036401c723c */ /* 0x040fe2000004181c */
[----:B------:R-:W-:Y:S05]  /*2fe0*/  LDSM.16.M88.4 R52, [R234+0x2000] ;  /* 0x00200000ea34783b */ /* 0x000fea0000000200 */
[C---:B--2---:R-:W-:Y:S06]  /*2ff0*/  HMMA.16816.F32.BF16 R24, R64.reuse, R12, R24 ;  /* 0x0000000c4018723c */ /* 0x044fec0000041818 */
[C---:B------:R-:W-:Y:S01]  /*3000*/  HMMA.16816.F32.BF16 R20, R64.reuse, R14, R20 ;  /* 0x0000000e4014723c */ /* 0x040fe20000041814 */
[----:B------:R-:W1:Y:S05]  /*3010*/  LDSM.16.M88.4 R12, [R233+0xa000] ;  /* 0x00a00000e90c783b */ /* 0x000e6a0000000200 */
[C---:B------:R-:W-:Y:S06]  /*3020*/  HMMA.16816.F32.BF16 R68, R64.reuse, R56, R68 ;  /* 0x000000384044723c */ /* 0x040fec0000041844 */
[----:B------:R-:W-:Y:S01]  /*3030*/  HMMA.16816.F32.BF16 R64, R64, R58, R48 ;  /* 0x0000003a4040723c */ /* 0x000fe20000041830 */
[----:B------:R-:W2:Y:S04]  /*3040*/  LDSM.16.M88.4 R48, [R233+0xa800] ;  /* 0x00a80000e930783b */ /* 0x000ea80000000200 */
[----:B------:R-:W-:Y:S01]  /*3050*/  LDSM.16.M88.4 R56, [R233+0xb800] ;  /* 0x00b80000e938783b */ /* 0x000fe20000000200 */
[C---:B----4-:R-:W-:Y:S06]  /*3060*/  HMMA.16816.F32.BF16 R40, R16.reuse, R44, R40 ;  /* 0x0000002c1028723c */ /* 0x050fec0000041828 */
[C---:B------:R-:W-:Y:S01]  /*3070*/  HMMA.16816.F32.BF16 R36, R16.reuse, R46, R36 ;  /* 0x0000002e1024723c */ /* 0x040fe20000041824 */
[----:B------:R-:W4:Y:S05]  /*3080*/  LDSM.16.M88.4 R44, [R233+0xb000] ;  /* 0x00b00000e92c783b */ /* 0x000f2a0000000200 */
[C---:B-----5:R-:W-:Y:S06]  /*3090*/  HMMA.16816.F32.BF16 R32, R16.reuse, R60, R32 ;  /* 0x0000003c1020723c */ /* 0x060fec0000041820 */
[C---:B------:R-:W-:Y:S01]  /*30a0*/  HMMA.16816.F32.BF16 R28, R16.reuse, R62, R28 ;  /* 0x0000003e101c723c */ /* 0x040fe2000004181c */
[----:B------:R-:W-:Y:S05]  /*30b0*/  LDSM.16.M88.4 R60, [R232+0x2000] ;  /* 0x00200000e83c783b */ /* 0x000fea0000000200 */
[C---:B---3--:R-:W-:Y:S06]  /*30c0*/  HMMA.16816.F32.BF16 R24, R16.reuse, R8, R24 ;  /* 0x000000081018723c */ /* 0x048fec0000041818 */
[C---:B------:R-:W-:Y:S01]  /*30d0*/  HMMA.16816.F32.BF16 R20, R16.reuse, R10, R20 ;  /* 0x0000000a1014723c */ /* 0x040fe20000041814 */
[----:B------:R-:W3:Y:S05]  /*30e0*/  LDSM.16.M88.4 R8, [R231+0x2000] ;  /* 0x00200000e708783b */ /* 0x000eea0000000200 */
        /* <DEDUP_REMOVED lines=10> */
[C---:B----4-:R-:W-:Y:S06]  /*3190*/  HMMA.16816.F32.BF16 R24, R52.reuse, R44, R24 ;  /* 0x0000002c3418723c */ /* 0x050fec0000041818 */
[C---:B------:R-:W-:Y:S01]  /*31a0*/  HMMA.16816.F32.BF16 R20, R52.reuse, R46, R20 ;  /* 0x0000002e3414723c */ /* 0x040fe20000041814 */
[----:B------:R-:W2:Y:S05]  /*31b0*/  LDSM.16.M88.4 R44, [R227+0xa000] ;  /* 0x00a00000e32c783b */ /* 0x000eaa0000000200 */
[C---:B------:R-:W-:Y:S06]  /*31c0*/  HMMA.16816.F32.BF16 R68, R52.reuse, R56, R68 ;  /* 0x000000383444723c */ /* 0x040fec0000041844 */
[----:B------:R-:W-:Y:S01]  /*31d0*/  HMMA.16816.F32.BF16 R64, R52, R58, R64 ;  /* 0x0000003a3440723c */ /* 0x000fe20000041840 */
[----:B------:R-:W4:Y:S04]  /*31e0*/  LDSM.16.M88.4 R56, [R227+0xa800] ;  /* 0x00a80000e338783b */ /* 0x000f280000000200 */
[----:B------:R-:W-:Y:S01]  /*31f0*/  LDSM.16.M88.4 R52, [R220+0x2800] ;  /* 0x00280000dc34783b */ /* 0x000fe20000000200 */
[C---:B---3--:R-:W-:Y:S06]  /*3200*/  HMMA.16816.F32.BF16 R40, R60.reuse, R8, R40 ;  /* 0x000000083c28723c */ /* 0x048fec0000041828 */
[C---:B------:R-:W-:Y:S01]  /*3210*/  HMMA.16816.F32.BF16 R36, R60.reuse, R10, R36 ;  /* 0x0000000a3c24723c */ /* 0x040fe20000041824 */
[----:B------:R-:W3:Y:S05]  /*3220*/  LDSM.16.M88.4 R8, [R227+0xb000] ;  /* 0x00b00000e308783b */ /* 0x000eea0000000200 */
        /* <DEDUP_REMOVED lines=13> */
[C---:B----4-:R-:W-:Y:S06]  /*3300*/  HMMA.16816.F32.BF16 R32, R48.reuse, R56, R32 ;  /* 0x000000383020723c */ /* 0x050fec0000041820 */
[C---:B------:R-:W-:Y:S01]  /*3310*/  HMMA.16816.F32.BF16 R28, R48.reuse, R58, R28 ;  /* 0x0000003a301c723c */ /* 0x040fe2000004181c */
[----:B------:R-:W-:Y:S05]  /*3320*/  LDSM.16.M88.4 R56, [R233+0xc000] ;  /* 0x00c00000e938783b */ /* 0x000fea0000000200 */
[C---:B---3--:R-:W-:Y:S06]  /*3330*/  HMMA.16816.F32.BF16 R24, R48.reuse, R8, R24 ;  /* 0x000000083018723c */ /* 0x048fec0000041818 */
[C---:B------:R-:W-:Y:S01]  /*3340*/  HMMA.16816.F32.BF16 R20, R48.reuse, R10, R20 ;  /* 0x0000000a3014723c */ /* 0x040fe20000041814 */
[----:B------:R-:W3:Y:S05]  /*3350*/  LDSM.16.M88.4 R8, [R234+0x4000] ;  /* 0x00400000ea08783b */ /* 0x000eea0000000200 */
[C---:B------:R-:W-:Y:S06]  /*3360*/  HMMA.16816.F32.BF16 R68, R48.reuse, R72, R68 ;  /* 0x000000483044723c */ /* 0x040fec0000041844 */
[----:B------:R-:W-:Y:S01]  /*3370*/  HMMA.16816.F32.BF16 R64, R48, R74, R64 ;  /* 0x0000004a3040723c */ /* 0x000fe20000041840 */
[----:B------:R-:W4:Y:S04]  /*3380*/  LDSM.16.M88.4 R48, [R233+0xc800] ;  /* 0x00c80000e930783b */ /* 0x000f280000000200 */
[----:B------:R-:W-:Y:S01]  /*3390*/  LDSM.16.M88.4 R72, [R231+0x4000] ;  /* 0x00400000e748783b */ /* 0x000fe20000000200 */
[C---:B-1----:R-:W-:Y:S06]  /*33a0*/  HMMA.16816.F32.BF16 R40, R12.reuse, R16, R40 ;  /* 0x000000100c28723c */ /* 0x042fec0000041828 */
[C---:B------:R-:W-:Y:S01]  /*33b0*/  HMMA.16816.F32.BF16 R36, R12.reuse, R18, R36 ;  /* 0x000000120c24723c */ /* 0x040fe20000041824 */
[----:B------:R-:W1:Y:S05]  /*33c0*/  LDSM.16.M88.4 R16, [R233+0xd000] ;  /* 0x00d00000e910783b */ /* 0x000e6a0000000200 */
[C---:B------:R-:W-:Y:S06]  /*33d0*/  HMMA.16816.F32.BF16 R32, R12.reuse, R52, R32 ;  /* 0x000000340c20723c */ /* 0x040fec0000041820 */
[C---:B------:R-:W-:Y:S01]  /*33e0*/  HMMA.16816.F32.BF16 R28, R12.reuse, R54, R28 ;  /* 0x000000360c1c723c */ /* 0x040fe2000004181c */
[----:B------:R-:W5:Y:S05]  /*33f0*/  LDSM.16.M88.4 R52, [R232+0x4000] ;  /* 0x00400000e834783b */ /* 0x000f6a0000000200 */
[C---:B--2---:R-:W-:Y:S06]  /*3400*/  HMMA.16816.F32.BF16 R24, R12.reuse, R44, R24 ;  /* 0x0000002c0c18723c */ /* 0x044fec0000041818 */
[C---:B------:R-:W-:Y:S01]  /*3410*/  HMMA.16816.F32.BF16 R20, R12.reuse, R46, R20 ;  /* 0x0000002e0c14723c */ /* 0x040fe20000041814 */
[----:B------:R-:W2:Y:S05]  /*3420*/  LDSM.16.M88.4 R44, [R231+0x4800] ;  /* 0x00480000e72c783b */ /* 0x000eaa0000000200 */
[C---:B------:R-:W-:Y:S06]  /*3430*/  HMMA.16816.F32.BF16 R68, R12.reuse, R60, R68 ;  /* 0x0000003c0c44723c */ /* 0x040fec0000041844 */
[----:B------:R-:W-:Y:S01]  /*3440*/  HMMA.16816.F32.BF16 R64, R12, R62, R64 ;  /* 0x0000003e0c40723c */ /* 0x000fe20000041840 */
[----:B------:R-:W2:Y:S04]  /*3450*/  LDSM.16.M88.4 R12, [R231+0x5000] ;  /* 0x00500000e70c783b */ /* 0x000ea80000000200 */
        /* <DEDUP_REMOVED lines=10> */
[C---:B------:R-:W-:Y:S06]  /*3500*/  HMMA.16816.F32.BF16 R68, R8.reuse, R76, R68 ;  /* 0x0000004c0844723c */ /* 0x040fec0000041844 */
[----:B------:R-:W-:Y:S01]  /*3510*/  HMMA.16816.F32.BF16 R64, R8, R78, R64 ;  /* 0x0000004e0840723c */ /* 0x000fe20000041840 */
[----:B------:R-:W1:Y:S04]  /*3520*/  LDSM.16.M88.4 R8, [R227+0xd000] ;  /* 0x00d00000e308783b */ /* 0x000e680000000200 */
[----:B------:R-:W-:Y:S01]  /*3530*/  LDSM.16.M88.4 R76, [R234+0x6000] ;  /* 0x00600000ea4c783b */ /* 0x000fe20000000200 */
[C---:B-----5:R-:W-:Y:S06]  /*3540*/  HMMA.16816.F32.BF16 R40, R52.reuse, R72, R40 ;  /* 0x000000483428723c */ /* 0x060fec0000041828 */
[C---:B------:R-:W-:Y:S01]  /*3550*/  HMMA.16816.F32.BF16 R36, R52.reuse, R74, R36 ;  /* 0x0000004a3424723c */ /* 0x040fe20000041824 */
[----:B------:R-:W-:Y:S05]  /*3560*/  LDSM.16.M88.4 R72, [R227+0xd800] ;  /* 0x00d80000e348783b */ /* 0x000fea0000000200 */
[C---:B--2---:R-:W-:Y:S06]  /*3570*/  HMMA.16816.F32.BF16 R32, R52.reuse, R44, R32 ;  /* 0x0000002c3420723c */ /* 0x044fec0000041820 */
[C---:B------:R-:W-:Y:S01]  /*3580*/  HMMA.16816.F32.BF16 R28, R52.reuse, R46, R28 ;  /* 0x0000002e341c723c */ /* 0x040fe2000004181c */
[----:B------:R-:W-:Y:S05]  /*3590*/  LDSM.16.M88.4 R44, [R229+0x4000] ;  /* 0x00400000e52c783b */ /* 0x000fea0000000200 */
[C---:B------:R-:W-:Y:S06]  /*35a0*/  HMMA.16816.F32.BF16 R24, R52.reuse, R12, R24 ;  /* 0x0000000c3418723c */ /* 0x040fec0000041818 */
[C---:B------:R-:W-:Y:S01]  /*35b0*/  HMMA.16816.F32.BF16 R20, R52.reuse, R14, R20 ;  /* 0x0000000e3414723c */ /* 0x040fe20000041814 */
[----:B------:R-:W2:Y:S05]  /*35c0*/  LDSM.16.M88.4 R12, [R220+0x4000] ;  /* 0x00400000dc0c783b */ /* 0x000eaa0000000200 */
[C---:B---3--:R-:W-:Y:S06]  /*35d0*/  HMMA.16816.F32.BF16 R68, R52.reuse, R56, R68 ;  /* 0x000000383444723c */ /* 0x048fec0000041844 */
[----:B------:R-:W-:Y:S01]  /*35e0*/  HMMA.16816.F32.BF16 R64, R52, R58, R64 ;  /* 0x0000003a3440723c */ /* 0x000fe20000041840 */
[----:B------:R-:W3:Y:S04]  /*35f0*/  LDSM.16.M88.4 R56, [R220+0x4800] ;  /* 0x00480000dc38783b */ /* 0x000ee80000000200 */
[----:B------:R-:W5:Y:S01]  /*3600*/  LDSM.16.M88.4 R52, [R220+0x5000] ;  /* 0x00500000dc34783b */ /* 0x000f620000000200 */
[C---:B----4-:R-:W-:Y:S06]  /*3610*/  HMMA.16816.F32.BF16 R40, R60.reuse, R48, R40 ;  /* 0x000000303c28723c */ /* 0x050fec0000041828 */
[C---:B------:R-:W-:Y:S01]  /*3620*/  HMMA.16816.F32.BF16 R36, R60.reuse, R50, R36 ;  /* 0x000000323c24723c */ /* 0x040fe20000041824 */
[----:B------:R-:W4:Y:S05]  /*3630*/  LDSM.16.M88.4 R48, [R220+0x5800] ;  /* 0x00580000dc30783b */ /* 0x000f2a0000000200 */
[C---:B-1----:R-:W-:Y:S06]  /*3640*/  HMMA.16816.F32.BF16 R32, R60.reuse, R16, R32 ;  /* 0x000000103c20723c */ /* 0x042fec0000041820 */
[C---:B------:R-:W-:Y:S01]  /*3650*/  HMMA.16816.F32.BF16 R28, R60.reuse, R18, R28 ;  /* 0x000000123c1c723c */ /* 0x040fe2000004181c */
[----:B------:R-:W-:Y:S05]  /*3660*/  LDSM.16.M88.4 R16, [R233+0xe000] ;  /* 0x00e00000e910783b */ /* 0x000fea0000000200 */
[C---:B------:R-:W-:Y:S06]  /*3670*/  HMMA.16816.F32.BF16 R24, R60.reuse, R8, R24 ;  /* 0x000000083c18723c */ /* 0x040fec0000041818 */
[----:B------:R-:W-:Y:S01]  /*3680*/  HMMA.16816.F32.BF16 R20, R60, R10, R20 ;  /* 0x0000000a3c14723c */ /* 0x000fe20000041814 */
[----:B------:R-:W1:Y:S05]  /*3690*/  LDSM.16.M88.4 R8, [R233+0xe800] ;  /* 0x00e80000e908783b */ /* 0x000e6a0000000200 */
[C---:B--2---:R-:W-:Y:S06]  /*36a0*/  HMMA.16816.F32.BF16 R40, R44.reuse, R12, R40 ;  /* 0x0000000c2c28723c */ /* 0x044fec0000041828 */
[----:B------:R-:W-:Y:S01]  /*36b0*/  HMMA.16816.F32.BF16 R36, R44, R14, R36 ;  /* 0x0000000e2c24723c */ /* 0x000fe20000041824 */
[----:B------:R-:W2:Y:S05]  /*36c0*/  LDSM.16.M88.4 R12, [R233+0xf000] ;  /* 0x00f00000e90c783b */ /* 0x000eaa0000000200 */
[C---:B------:R-:W-:Y:S06]  /*36d0*/  HMMA.16816.F32.BF16 R68, R60.reuse, R72, R68 ;  /* 0x000000483c44723c */ /* 0x040fec0000041844 */
[----:B------:R-:W-:Y:S01]  /*36e0*/  HMMA.16816.F32.BF16 R64, R60, R74, R64 ;  /* 0x0000004a3c40723c */ /* 0x000fe20000041840 */
[----:B------:R-:W2:Y:S04]  /*36f0*/  LDSM.16.M88.4 R72, [R233+0xf800] ;  /* 0x00f80000e948783b */ /* 0x000ea80000000200 */
[----:B------:R-:W-:Y:S01]  /*3700*/  LDSM.16.M88.4 R60, [R232+0x6000] ;  /* 0x00600000e83c783b */ /* 0x000fe20000000200 */
[C---:B---3--:R-:W-:Y:S06]  /*3710*/  HMMA.16816.F32.BF16 R32, R44.reuse, R56, R32 ;  /* 0x000000382c20723c */ /* 0x048fec0000041820 */
[C---:B------:R-:W-:Y:S01]  /*3720*/  HMMA.16816.F32.BF16 R28, R44.reuse, R58, R28 ;  /* 0x0000003a2c1c723c */ /* 0x040fe2000004181c */
[----:B------:R-:W-:Y:S05]  /*3730*/  LDSM.16.M88.4 R56, [R231+0x6000] ;  /* 0x00600000e738783b */ /* 0x000fea0000000200 */
[C---:B-----5:R-:W-:Y:S06]  /*3740*/  HMMA.16816.F32.BF16 R24, R44.reuse, R52, R24 ;  /* 0x000000342c18723c */ /* 0x060fec0000041818 */
[C---:B------:R-:W-:Y:S01]  /*3750*/  HMMA.16816.F32.BF16 R20, R44.reuse, R54, R20 ;  /* 0x000000362c14723c */ /* 0x040fe20000041814 */
[----:B------:R-:W3:Y:S05]  /*3760*/  LDSM.16.M88.4 R52, [R231+0x6800] ;  /* 0x00680000e734783b */ /* 0x000eea0000000200 */
[C---:B----4-:R-:W-:Y:S06]  /*3770*/  HMMA.16816.F32.BF16 R68, R44.reuse, R48, R68 ;  /* 0x000000302c44723c */ /* 0x050fec0000041844 */
[----:B------:R-:W-:Y:S01]  /*3780*/  HMMA.16816.F32.BF16 R64, R44, R50, R64 ;  /* 0x000000322c40723c */ /* 0x000fe20000041840 */
[----:B------:R-:W4:Y:S04]  /*3790*/  LDSM.16.M88.4 R44, [R231+0x7800] ;  /* 0x00780000e72c783b */ /* 0x000f280000000200 */
[----:B------:R-:W-:Y:S01]  /*37a0*/  LDSM.16.M88.4 R48, [R231+0x7000] ;  /* 0x00700000e730783b */ /* 0x000fe20000000200 */
[C---:B-1----:R-:W-:Y:S06]  /*37b0*/  HMMA.16816.F32.BF16 R32, R76.reuse, R8, R32 ;  /* 0x000000084c20723c */ /* 0x042fec0000041820 */
[C---:B------:R-:W-:Y:S01]  /*37c0*/  HMMA.16816.F32.BF16 R28, R76.reuse, R10, R28 ;  /* 0x0000000a4c1c723c */ /* 0x040fe2000004181c */
[----:B------:R-:W-:Y:S05]  /*37d0*/  LDSM.16.M88.4 R8, [R230+0x6000] ;  /* 0x00600000e608783b */ /* 0x000fea0000000200 */
[C---:B--2---:R-:W-:Y:S06]  /*37e0*/  HMMA.16816.F32.BF16 R24, R76.reuse, R12, R24 ;  /* 0x0000000c4c18723c */ /* 0x044fec0000041818 */
[C---:B------:R-:W-:Y:S01]  /*37f0*/  HMMA.16816.F32.BF16 R20, R76.reuse, R14, R20 ;  /* 0x0000000e4c14723c */ /* 0x040fe20000041814 */
[----:B------:R-:W1:Y:S05]  /*3800*/  LDSM.16.M88.4 R12, [R227+0xe800] ;  /* 0x00e80000e30c783b */ /* 0x000e6a0000000200 */
[C---:B------:R-:W-:Y:S06]  /*3810*/  HMMA.16816.F32.BF16 R40, R76.reuse, R16, R40 ;  /* 0x000000104c28723c */ /* 0x040fec0000041828 */
[C---:B------:R-:W-:Y:S06]  /*3820*/  HMMA.16816.F32.BF16 R68, R76.reuse, R72, R68 ;  /* 0x000000484c44723c */ /* 0x040fec0000041844 */
[C---:B------:R-:W-:Y:S01]  /*3830*/  HMMA.16816.F32.BF16 R36, R76.reuse, R18, R36 ;  /* 0x000000124c24723c */ /* 0x040fe20000041824 */
[----:B------:R-:W2:Y:S05]  /*3840*/  LDSM.16.M88.4 R16, [R227+0xe000] ;  /* 0x00e00000e310783b */ /* 0x000eaa0000000200 */
[----:B------:R-:W-:Y:S01]  /*3850*/  HMMA.16816.F32.BF16 R72, R76, R74, R64 ;  /* 0x0000004a4c48723c */ /* 0x000fe20000041840 */
[----:B------:R-:W5:Y:S05]  /*3860*/  LDSM.16.M88.4 R64, [R227+0xf000] ;  /* 0x00f00000e340783b */ /* 0x000f6a0000000200 */
[C---:B---3--:R-:W-:Y:S06]  /*3870*/  HMMA.16816.F32.BF16 R32, R60.reuse, R52, R32 ;  /* 0x000000343c20723c */ /* 0x048fec0000041820 */
[C---:B------:R-:W-:Y:S06]  /*3880*/  HMMA.16816.F32.BF16 R40, R60.reuse, R56, R40 ;  /* 0x000000383c28723c */ /* 0x040fec0000041828 */
[C---:B------:R-:W-:Y:S06]  /*3890*/  HMMA.16816.F32.BF16 R36, R60.reuse, R58, R36 ;  /* 0x0000003a3c24723c */ /* 0x040fec0000041824 */
[C---:B----4-:R-:W-:Y:S06]  /*38a0*/  HMMA.16816.F32.BF16 R68, R60.reuse, R44, R68 ;  /* 0x0000002c3c44723c */ /* 0x050fec0000041844 */
[C---:B------:R-:W-:Y:S01]  /*38b0*/  HMMA.16816.F32.BF16 R72, R60.reuse, R46, R72 ;  /* 0x0000002e3c48723c */ /* 0x040fe20000041848 */
[----:B------:R-:W3:Y:S05]  /*38c0*/  LDSM.16.M88.4 R44, [R227+0xf800] ;  /* 0x00f80000e32c783b */ /* 0x000eea0000000200 */
[----:B------:R-:W-:Y:S01]  /*38d0*/  HMMA.16816.F32.BF16 R56, R60, R54, R28 ;  /* 0x000000363c38723c */ /* 0x000fe2000004181c */
[----:B------:R-:W-:Y:S04]  /*38e0*/  LDSM.16.M88.4 R28, [R229+0x6000] ;  /* 0x00600000e51c783b */ /* 0x000fe80000000200 */
[----:B------:R-:W4:Y:S01]  /*38f0*/  LDSM.16.M88.4 R52, [R220+0x6000] ;  /* 0x00600000dc34783b */ /* 0x000f220000000200 */
[----:B-1----:R-:W-:Y:S06]  /*3900*/  HMMA.16816.F32.BF16 R32, R8, R12, R32 ;  /* 0x0000000c0820723c */ /* 0x002fec0000041820 */
[----:B------:R-:W-:Y:S01]  /*3910*/  HMMA.16816.F32.BF16 R24, R60, R48, R24 ;  /* 0x000000303c18723c */ /* 0x000fe20000041818 */
[----:B------:R-:W-:-:S05]  /*3920*/  LOP3.LUT R13, R80, 0xffffffe0, RZ, 0xc0, !PT ;  /* 0xffffffe0500d7812 */ /* 0x000fca00078ec0ff */
[----:B------:R-:W-:Y:S01]  /*3930*/  IMAD.IADD R13, R4, 0x1, -R13 ;  /* 0x00000001040d7824 */ /* 0x000fe200078e0a0d */
[----:B------:R-:W-:Y:S04]  /*3940*/  HMMA.16816.F32.BF16 R20, R60, R50, R20 ;  /* 0x000000323c14723c */ /* 0x000fe80000041814 */
[----:B------:R-:W-:Y:S02]  /*3950*/  SHF.R.S32.HI R0, RZ, 0x1f, R13 ;  /* 0x0000001fff007819 */ /* 0x000fe4000001140d */
[----:B--2---:R-:W-:Y:S02]  /*3960*/  HMMA.16816.F32.BF16 R40, R8, R16, R40 ;  /* 0x000000100828723c */ /* 0x004fe40000041828 */
[----:B------:R-:W-:-:S04]  /*3970*/  LEA.HI R13, R0, R13, RZ, 0x2 ;  /* 0x0000000d000d7211 */ /* 0x000fc800078f10ff */
[C---:B------:R-:W-:Y:S01]  /*3980*/  HMMA.16816.F32.BF16 R56, R8.reuse, R14, R56 ;  /* 0x0000000e0838723c */ /* 0x040fe20000041838 */
[----:B------:R-:W-:Y:S01]  /*3990*/  SHF.R.S32.HI R0, RZ, 0x2, R13 ;  /* 0x00000002ff007819 */ /* 0x000fe2000001140d */
[----:B------:R-:W-:Y:S01]  /*39a0*/  IMAD.U32 R17, RZ, RZ, UR23 ;  /* 0x00000017ff117e24 */ /* 0x000fe2000f8e00ff */
[----:B------:R-:W1:Y:S03]  /*39b0*/  LDSM.16.M88.4 R12, [R220+0x6800] ;  /* 0x00680000dc0c783b */ /* 0x000e660000000200 */
[----:B------:R-:W-:Y:S01]  /*39c0*/  HMMA.16816.F32.BF16 R36, R8, R18, R36 ;  /* 0x000000120824723c */ /* 0x000fe20000041824 */
[----:B------:R-:W-:-:S04]  /*39d0*/  IMAD.IADD R243, R0, 0x1, R243 ;  /* 0x0000000100f37824 */ /* 0x000fc800078e02f3 */
[----:B------:R-:W-:Y:S01]  /*39e0*/  VIADD R241, R243, 0x8 ;  /* 0x00000008f3f17836 */ /* 0x000fe20000000000 */
[C---:B-----5:R-:W-:Y:S01]  /*39f0*/  HMMA.16816.F32.BF16 R24, R8.reuse, R64, R24 ;  /* 0x000000400818723c */ /* 0x060fe20000041818 */
[----:B------:R-:W-:Y:S01]  /*3a00*/  IMAD R18, R17, 0x40, R246 ;  /* 0x0000004011127824 */ /* 0x000fe200078e02f6 */
[----:B------:R-:W-:Y:S02]  /*3a10*/  VIADDMNMX R242, R243, UR6, R242, PT ;  /* 0x00000006f3f27c46 */ /* 0x000fe4000b8001f2 */
[----:B------:R-:W-:Y:S01]  /*3a20*/  IADD3 R240, R241, UR17, R240 ;  /* 0x00000011f1f07c10 */ /* 0x000fe2000fffe0f0 */
[C---:B------:R-:W-:Y:S01]  /*3a30*/  VIADD R0, R18.reuse, 0x1 ;  /* 0x0000000112007836 */ /* 0x040fe20000000000 */
[----:B------:R-:W-:Y:S01]  /*3a40*/  HMMA.16816.F32.BF16 R20, R8, R66, R20 ;  /* 0x000000420814723c */ /* 0x000fe20000041814 */
[----:B------:R-:W-:Y:S01]  /*3a50*/  VIADDMNMX R243, R243, UR20, RZ, !PT ;  /* 0x00000014f3f37c46 */ /* 0x000fe2000f8001ff */
[----:B------:R-:W-:Y:S01]  /*3a60*/  VIADD R4, R18, 0x8 ;  /* 0x0000000812047836 */ /* 0x000fe20000000000 */
[----:B------:R-:W-:-:S02]  /*3a70*/  VIMNMX R240, R240, UR22, PT ;  /* 0x00000016f0f07c48 */ /* 0x000fc4000bfe0100 */
[----:B------:R-:W-:Y:S01]  /*3a80*/  VIADDMNMX R241, R241, UR20, RZ, !PT ;  /* 0x00000014f1f17c46 */ /* 0x000fe2000f8001ff */
[C---:B---3--:R-:W-:Y:S01]  /*3a90*/  HMMA.16816.F32.BF16 R68, R8.reuse, R44, R68 ;  /* 0x0000002c0844723c */ /* 0x048fe20000041844 */
[C---:B------:R-:W-:Y:S02]  /*3aa0*/  ISETP.GE.AND P6, PT, R0.reuse, R242, PT ;  /* 0x000000f20000720c */ /* 0x040fe40003fc6270 */
[----:B------:R-:W-:Y:S02]  /*3ab0*/  ISETP.GE.AND P0, PT, R0, R240, PT ;  /* 0x000000f00000720c */ /* 0x000fe40003f06270 */
[----:B------:R-:W-:Y:S01]  /*3ac0*/  ISETP.GE.AND P5, PT, R18, R242, PT ;  /* 0x000000f21200720c */ /* 0x000fe20003fa6270 */
[----:B------:R-:W-:Y:S01]  /*3ad0*/  HMMA.16816.F32.BF16 R72, R8, R46, R72 ;  /* 0x0000002e0848723c */ /* 0x000fe20000041848 */
[----:B------:R-:W2:Y:S01]  /*3ae0*/  LDSM.16.M88.4 R8, [R220+0x7000] ;  /* 0x00700000dc08783b */ /* 0x000ea20000000200 */
[C---:B------:R-:W-:Y:S02]  /*3af0*/  ISETP.LT.OR P6, PT, R0.reuse, R243, P6 ;  /* 0x000000f30000720c */ /* 0x040fe400037c1670 */
[----:B------:R-:W-:Y:S01]  /*3b00*/  ISETP.LT.OR P0, PT, R0, R241, P0 ;  /* 0x000000f10000720c */ /* 0x000fe20000701670 */
[C---:B------:R-:W-:Y:S01]  /*3b10*/  VIADD R0, R18.reuse, 0x9 ;  /* 0x0000000912007836 */ /* 0x040fe20000000000 */
[----:B----4-:R-:W-:Y:S01]  /*3b20*/  HMMA.16816.F32.BF16 R40, R28, R52, R40 ;  /* 0x000000341c28723c */ /* 0x010fe20000041828 */
[----:B------:R-:W-:-:S02]  /*3b30*/  ISETP.LT.OR P5, PT, R18, R243, P5 ;  /* 0x000000f31200720c */ /* 0x000fc40002fa1670 */
[-C--:B------:R-:W-:Y:S02]  /*3b40*/  ISETP.GE.AND P3, PT, R4, R242.reuse, PT ;  /* 0x000000f20400720c */ /* 0x080fe40003f66270 */
[----:B------:R-:W-:Y:S01]  /*3b50*/  ISETP.GE.AND P4, PT, R0, R242, PT ;  /* 0x000000f20000720c */ /* 0x000fe20003f86270 */
[C---:B------:R-:W-:Y:S01]  /*3b60*/  HMMA.16816.F32.BF16 R36, R28.reuse, R54, R36 ;  /* 0x000000361c24723c */ /* 0x040fe20000041824 */
[-C--:B------:R-:W-:Y:S02]  /*3b70*/  ISETP.GE.AND P2, PT, R4, R240.reuse, PT ;  /* 0x000000f00400720c */ /* 0x080fe40003f46270 */
[----:B------:R-:W-:Y:S02]  /*3b80*/  ISETP.GE.AND P1, PT, R0, R240, PT ;  /* 0x000000f00000720c */ /* 0x000fe40003f26270 */
[C---:B------:R-:W-:Y:S01]  /*3b90*/  ISETP.LT.OR P3, PT, R4.reuse, R243, P3 ;  /* 0x000000f30400720c */ /* 0x040fe20001f61670 */
[----:B-1----:R-:W-:Y:S01]  /*3ba0*/  HMMA.16816.F32.BF16 R32, R28, R12, R32 ;  /* 0x0000000c1c20723c */ /* 0x002fe20000041820 */
[----:B------:R-:W-:Y:S01]  /*3bb0*/  ISETP.LT.OR P2, PT, R4, R241, P2 ;  /* 0x000000f10400720c */ /* 0x000fe20001741670 */
[----:B------:R-:W-:Y:S01]  /*3bc0*/  VIADD R4, R18, 0x10 ;  /* 0x0000001012047836 */ /* 0x000fe20000000000 */
[----:B------:R-:W-:-:S02]  /*3bd0*/  ISETP.LT.OR P4, PT, R0, R243, P4 ;  /* 0x000000f30000720c */ /* 0x000fc40002781670 */
[----:B------:R-:W-:Y:S01]  /*3be0*/  ISETP.LT.OR P1, PT, R0, R241, P1 ;  /* 0x000000f10000720c */ /* 0x000fe20000f21670 */
[----:B------:R-:W-:Y:S01]  /*3bf0*/  HMMA.16816.F32.BF16 R56, R28, R14, R56 ;  /* 0x0000000e1c38723c */ /* 0x000fe20000041838 */
[----:B------:R-:W-:Y:S01]  /*3c00*/  VIADD R0, R18, 0x11 ;  /* 0x0000001112007836 */ /* 0x000fe20000000000 */
[----:B------:R-:W1:Y:S01]  /*3c10*/  LDSM.16.M88.4 R12, [R220+0x7800] ;  /* 0x00780000dc0c783b */ /* 0x000e620000000200 */
[----:B------:R-:W-:-:S04]  /*3c20*/  DEPBAR.LE SB0, 0x0 ;  /* 0x000080000000791a */ /* 0x000fc80000000000 */
[----:B------:R-:W-:Y:S02]  /*3c30*/  FSEL R45, R40, -INF , !P5 ;  /* 0xff800000282d7808 */ /* 0x000fe40006800000 */
[C---:B------:R-:W-:Y:S02]  /*3c40*/  ISETP.GE.AND P5, PT, R18.reuse, R240, PT ;  /* 0x000000f01200720c */ /* 0x040fe40003fa6270 */
[----:B------:R-:W-:Y:S02]  /*3c50*/  FSEL R40, R43, -INF , !P0 ;  /* 0xff8000002b287808 */ /* 0x000fe40004000000 */
[----:B------:R-:W-:Y:S02]  /*3c60*/  ISETP.LT.OR P5, PT, R18, R241, P5 ;  /* 0x000000f11200720c */ /* 0x000fe40002fa1670 */
[----:B------:R-:W-:Y:S02]  /*3c70*/  FSEL R41, R41, -INF , !P6 ;  /* 0xff80000029297808 */ /* 0x000fe40007000000 */
[----:B------:R-:W-:Y:S01]  /*3c80*/  FSEL R42, R42, -INF , !P5 ;  /* 0xff8000002a2a7808 */ /* 0x000fe20006800000 */
[----:B--2---:R-:W-:Y:S01]  /*3c90*/  HMMA.16816.F32.BF16 R24, R28, R8, R24 ;  /* 0x000000081c18723c */ /* 0x004fe20000041818 */
[----:B------:R-:W-:-:S02]  /*3ca0*/  FSEL R43, R36, -INF , !P3 ;  /* 0xff800000242b7808 */ /* 0x000fc40005800000 */
[-C--:B------:R-:W-:Y:S02]  /*3cb0*/  ISETP.GE.AND P0, PT, R4, R242.reuse, PT ;  /* 0x000000f20400720c */ /* 0x080fe40003f06270 */
[----:B------:R-:W-:Y:S01]  /*3cc0*/  ISETP.GE.AND P6, PT, R0, R242, PT ;  /* 0x000000f20000720c */ /* 0x000fe20003fc6270 */
[----:B------:R-:W-:Y:S01]  /*3cd0*/  HMMA.16816.F32.BF16 R20, R28, R10, R20 ;  /* 0x0000000a1c14723c */ /* 0x000fe20000041814 */
[-C--:B------:R-:W-:Y:S01]  /*3ce0*/  ISETP.GE.AND P5, PT, R4, R240.reuse, PT ;  /* 0x000000f00400720c */ /* 0x080fe20003fa6270 */
[----:B------:R-:W-:Y:S01]  /*3cf0*/  VIADD R8, R18, 0x20 ;  /* 0x0000002012087836 */ /* 0x000fe20000000000 */
[----:B------:R-:W-:Y:S02]  /*3d00*/  ISETP.GE.AND P3, PT, R0, R240, PT ;  /* 0x000000f00000720c */ /* 0x000fe40003f66270 */
[C---:B------:R-:W-:Y:S02]  /*3d10*/  ISETP.LT.OR P0, PT, R4.reuse, R243, P0 ;  /* 0x000000f30400720c */ /* 0x040fe40000701670 */
[----:B------:R-:W-:Y:S01]  /*3d20*/  ISETP.LT.OR P5, PT, R4, R241, P5 ;  /* 0x000000f10400720c */ /* 0x000fe20002fa1670 */
[----:B------:R-:W-:Y:S01]  /*3d30*/  VIADD R4, R18, 0x18 ;  /* 0x0000001812047836 */ /* 0x000fe20000000000 */
[----:B------:R-:W-:Y:S01]  /*3d40*/  ISETP.LT.OR P6, PT, R0, R243, P6 ;  /* 0x000000f30000720c */ /* 0x000fe200037c1670 */
[----:B------:R-:W-:Y:S01]  /*3d50*/  VIADD R10, R18, 0x28 ;  /* 0x00000028120a7836 */ /* 0x000fe20000000000 */
[----:B------:R-:W-:Y:S01]  /*3d60*/  ISETP.LT.OR P3, PT, R0, R241, P3 ;  /* 0x000000f10000720c */ /* 0x000fe20001f61670 */
[C---:B------:R-:W-:Y:S01]  /*3d70*/  VIADD R0, R18.reuse, 0x19 ;  /* 0x0000001912007836 */ /* 0x040fe20000000000 */
[----:B------:R-:W-:Y:S01]  /*3d80*/  FSEL R37, R37, -INF , !P4 ;  /* 0xff80000025257808 */ /* 0x000fe20006000000 */
[----:B------:R-:W-:Y:S01]  /*3d90*/  VIADD R11, R18, 0x31 ;  /* 0x00000031120b7836 */ /* 0x000fe20000000000 */
[----:B------:R-:W-:-:S02]  /*3da0*/  FSEL R36, R39, -INF , !P1 ;  /* 0xff80000027247808 */ /* 0x000fc40004800000 */
[----:B------:R-:W-:Y:S01]  /*3db0*/  FSEL R38, R38, -INF , !P2 ;  /* 0xff80000026267808 */ /* 0x000fe20005000000 */
[C---:B-1----:R-:W-:Y:S01]  /*3dc0*/  HMMA.16816.F32.BF16 R68, R28.reuse, R12, R68 ;  /* 0x0000000c1c44723c */ /* 0x042fe20000041844 */
[----:B------:R-:W-:Y:S01]  /*3dd0*/  BAR.SYNC.DEFER_BLOCKING 0x0 ;  /* 0x0000000000007b1d */ /* 0x000fe20000010000 */
[----:B------:R-:W-:Y:S02]  /*3de0*/  ISETP.GE.AND P4, PT, R0, R242, PT ;  /* 0x000000f20000720c */ /* 0x000fe40003f86270 */
[----:B------:R-:W-:Y:S02]  /*3df0*/  ISETP.GE.AND P1, PT, R4, R240, PT ;  /* 0x000000f00400720c */ /* 0x000fe40003f26270 */
[----:B------:R-:W-:Y:S01]  /*3e00*/  FSEL R19, R32, -INF , !P0 ;  /* 0xff80000020137808 */ /* 0x000fe20004000000 */
[----:B------:R-:W-:Y:S01]  /*3e10*/  HMMA.16816.F32.BF16 R72, R28, R14, R72 ;  /* 0x0000000e1c48723c */ /* 0x000fe20000041848 */
[----:B------:R-:W-:Y:S02]  /*3e20*/  ISETP.GE.AND P2, PT, R4, R242, PT ;  /* 0x000000f20400720c */ /* 0x000fe40003f46270 */
[----:B------:R-:W-:-:S02]  /*3e30*/  ISETP.GE.AND P0, PT, R0, R240, PT ;  /* 0x000000f00000720c */ /* 0x000fc40003f06270 */
[----:B------:R-:W-:Y:S02]  /*3e40*/  ISETP.LT.OR P1, PT, R4, R241, P1 ;  /* 0x000000f10400720c */ /* 0x000fe40000f21670 */
[-C--:B------:R-:W-:Y:S02]  /*3e50*/  ISETP.LT.OR P4, PT, R0, R243.reuse, P4 ;  /* 0x000000f30000720c */ /* 0x080fe40002781670 */
[----:B------:R-:W-:Y:S02]  /*3e60*/  ISETP.LT.OR P2, PT, R4, R243, P2 ;  /* 0x000000f30400720c */ /* 0x000fe40001741670 */
[----:B------:R-:W-:Y:S01]  /*3e70*/  ISETP.LT.OR P0, PT, R0, R241, P0 ;  /* 0x000000f10000720c */ /* 0x000fe20000701670 */
[----:B------:R-:W-:Y:S01]  /*3e80*/  VIADD R0, R18, 0x21 ;  /* 0x0000002112007836 */ /* 0x000fe20000000000 */
[----:B------:R-:W-:Y:S02]  /*3e90*/  FSEL R33, R33, -INF , !P6 ;  /* 0xff80000021217808 */ /* 0x000fe40007000000 */
[----:B------:R-:W-:-:S02]  /*3ea0*/  FSEL R4, R35, -INF , !P3 ;  /* 0xff80000023047808 */ /* 0x000fc40005800000 */
[C---:B------:R-:W-:Y:S02]  /*3eb0*/  ISETP.GE.AND P3, PT, R8.reuse, R242, PT ;  /* 0x000000f20800720c */ /* 0x040fe40003f66270 */
[----:B------:R-:W-:Y:S02]  /*3ec0*/  ISETP.GE.AND P6, PT, R8, R240, PT ;  /* 0x000000f00800720c */ /* 0x000fe40003fc6270 */
[----:B------:R-:W-:Y:S02]  /*3ed0*/  FSEL R16, R58, -INF , !P1 ;  /* 0xff8000003a107808 */ /* 0x000fe40004800000 */
[----:B------:R-:W-:Y:S02]  /*3ee0*/  FSEL R9, R57, -INF , !P4 ;  /* 0xff80000039097808 */ /* 0x000fe40006000000 */
[C---:B------:R-:W-:Y:S02]  /*3ef0*/  ISETP.GE.AND P1, PT, R10.reuse, R242, PT ;  /* 0x000000f20a00720c */ /* 0x040fe40003f26270 */
[----:B------:R-:W-:-:S02]  /*3f00*/  ISETP.GE.AND P4, PT, R10, R240, PT ;  /* 0x000000f00a00720c */ /* 0x000fc40003f86270 */
[----:B------:R-:W-:Y:S02]  /*3f10*/  FSEL R6, R34, -INF , !P5 ;  /* 0xff80000022067808 */ /* 0x000fe40006800000 */
[----:B------:R-:W-:Y:S02]  /*3f20*/  FSEL R17, R56, -INF , !P2 ;  /* 0xff80000038117808 */ /* 0x000fe40005000000 */
[C---:B------:R-:W-:Y:S02]  /*3f30*/  ISETP.GE.AND P5, PT, R0.reuse, R242, PT ;  /* 0x000000f20000720c */ /* 0x040fe40003fa6270 */
[----:B------:R-:W-:Y:S02]  /*3f40*/  ISETP.GE.AND P2, PT, R0, R240, PT ;  /* 0x000000f00000720c */ /* 0x000fe40003f46270 */
[C---:B------:R-:W-:Y:S02]  /*3f50*/  ISETP.LT.OR P3, PT, R8.reuse, R243, P3 ;  /* 0x000000f30800720c */ /* 0x040fe40001f61670 */
[----:B------:R-:W-:Y:S01]  /*3f60*/  ISETP.LT.OR P6, PT, R8, R241, P6 ;  /* 0x000000f10800720c */ /* 0x000fe200037c1670 */
[----:B------:R-:W-:Y:S01]  /*3f70*/  VIADD R8, R18, 0x29 ;  /* 0x0000002912087836 */ /* 0x000fe20000000000 */
[----:B------:R-:W-:-:S02]  /*3f80*/  ISETP.LT.OR P1, PT, R10, R243, P1 ;  /* 0x000000f30a00720c */ /* 0x000fc40000f21670 */
[----:B------:R-:W-:Y:S02]  /*3f90*/  ISETP.LT.OR P4, PT, R10, R241, P4 ;  /* 0x000000f10a00720c */ /* 0x000fe40002781670 */
[----:B------:R-:W-:Y:S02]  /*3fa0*/  FMNMX.FTZ R10, R45, R41, !PT ;  /* 0x000000292d0a7209 */ /* 0x000fe40007810000 */
[C---:B------:R-:W-:Y:S02]  /*3fb0*/  ISETP.LT.OR P5, PT, R0.reuse, R243, P5 ;  /* 0x000000f30000720c */ /* 0x040fe40002fa1670 */
[----:B------:R-:W-:Y:S02]  /*3fc0*/  ISETP.LT.OR P2, PT, R0, R241, P2 ;  /* 0x000000f10000720c */ /* 0x000fe40001741670 */
[----:B------:R-:W-:Y:S02]  /*3fd0*/  FSEL R0, R59, -INF , !P0 ;  /* 0xff8000003b007808 */ /* 0x000fe40004000000 */
[----:B------:R-:W-:-:S02]  /*3fe0*/  FSEL R201, R24, -INF , !P3 ;  /* 0xff80000018c97808 */ /* 0x000fc40005800000 */
[C---:B------:R-:W-:Y:S02]  /*3ff0*/  ISETP.GE.AND P0, PT, R8.reuse, R242, PT ;  /* 0x000000f20800720c */ /* 0x040fe40003f06270 */
[C---:B------:R-:W-:Y:S02]  /*4000*/  ISETP.GE.AND P3, PT, R8.reuse, R240, PT ;  /* 0x000000f00800720c */ /* 0x040fe40003f66270 */
[----:B------:R-:W-:Y:S02]  /*4010*/  FMNMX.FTZ R10, R43, R10, !PT ;  /* 0x0000000a2b0a7209 */ /* 0x000fe40007810000 */
[C---:B------:R-:W-:Y:S02]  /*4020*/  ISETP.LT.OR P0, PT, R8.reuse, R243, P0 ;  /* 0x000000f30800720c */ /* 0x040fe40000701670 */
[----:B------:R-:W-:Y:S01]  /*4030*/  ISETP.LT.OR P3, PT, R8, R241, P3 ;  /* 0x000000f10800720c */ /* 0x000fe20001f61670 */
[----:B------:R-:W-:Y:S01]  /*4040*/  VIADD R8, R18, 0x30 ;  /* 0x0000003012087836 */ /* 0x000fe20000000000 */
[----:B------:R-:W-:-:S02]  /*4050*/  FMNMX.FTZ R10, R37, R10, !PT ;  /* 0x0000000a250a7209 */ /* 0x000fc40007810000 */
[----:B------:R-:W-:Y:S02]  /*4060*/  FSEL R182, R26, -INF , !P6 ;  /* 0xff8000001ab67808 */ /* 0x000fe40007000000 */
[----:B------:R-:W-:Y:S02]  /*4070*/  FSEL R180, R27, -INF , !P2 ;  /* 0xff8000001bb47808 */ /* 0x000fe40005000000 */
[----:B------:R-:W-:Y:S02]  /*4080*/  FMNMX.FTZ R10, R19, R10, !PT ;  /* 0x0000000a130a7209 */ /* 0x000fe40007810000 */
[C---:B------:R-:W-:Y:S02]  /*4090*/  ISETP.GE.AND P6, PT, R8.reuse, R242, PT ;  /* 0x000000f20800720c */ /* 0x040fe40003fc6270 */
[----:B------:R-:W-:Y:S02]  /*40a0*/  ISETP.GE.AND P2, PT, R8, R240, PT ;  /* 0x000000f00800720c */ /* 0x000fe40003f46270 */
[----:B------:R-:W-:-:S02]  /*40b0*/  FSEL R199, R25, -INF , !P5 ;  /* 0xff80000019c77808 */ /* 0x000fc40006800000 */
[----:B------:R-:W-:Y:S02]  /*40c0*/  FSEL R183, R20, -INF , !P1 ;  /* 0xff80000014b77808 */ /* 0x000fe40004800000 */
[C---:B------:R-:W-:Y:S02]  /*40d0*/  ISETP.GE.AND P5, PT, R11.reuse, R242, PT ;  /* 0x000000f20b00720c */ /* 0x040fe40003fa6270 */
[----:B------:R-:W-:Y:S02]  /*40e0*/  ISETP.GE.AND P1, PT, R11, R240, PT ;  /* 0x000000f00b00720c */ /* 0x000fe40003f26270 */
[----:B------:R-:W-:Y:S02]  /*40f0*/  FMNMX.FTZ R10, R33, R10, !PT ;  /* 0x0000000a210a7209 */ /* 0x000fe40007810000 */
[C---:B------:R-:W-:Y:S02]  /*4100*/  ISETP.LT.OR P6, PT, R8.reuse, R243, P6 ;  /* 0x000000f30800720c */ /* 0x040fe400037c1670 */
[----:B------:R-:W-:Y:S01]  /*4110*/  ISETP.LT.OR P2, PT, R8, R241, P2 ;  /* 0x000000f10800720c */ /* 0x000fe20001741670 */
[C---:B------:R-:W-:Y:S01]  /*4120*/  VIADD R8, R18.reuse, 0x38 ;  /* 0x0000003812087836 */ /* 0x040fe20000000000 */
[C---:B------:R-:W-:Y:S01]  /*4130*/  ISETP.LT.OR P5, PT, R11.reuse, R243, P5 ;  /* 0x000000f30b00720c */ /* 0x040fe20002fa1670 */
[----:B------:R-:W-:Y:S01]  /*4140*/  VIADD R18, R18, 0x39 ;  /* 0x0000003912127836 */ /* 0x000fe20000000000 */
[----:B------:R-:W-:-:S02]  /*4150*/  ISETP.LT.OR P1, PT, R11, R241, P1 ;  /* 0x000000f10b00720c */ /* 0x000fc40000f21670 */
[----:B------:R-:W-:Y:S02]  /*4160*/  FMNMX.FTZ R11, R42, R40, !PT ;  /* 0x000000282a0b7209 */ /* 0x000fe40007810000 */
[----:B------:R-:W-:Y:S02]  /*4170*/  FMNMX.FTZ R10, R17, R10, !PT ;  /* 0x0000000a110a7209 */ /* 0x000fe40007810000 */
[----:B------:R-:W-:Y:S02]  /*4180*/  FSEL R204, R22, -INF , !P4 ;  /* 0xff80000016cc7808 */ /* 0x000fe40006000000 */
[----:B------:R-:W-:Y:S02]  /*4190*/  FSEL R181, R21, -INF , !P0 ;  /* 0xff80000015b57808 */ /* 0x000fe40004000000 */
[C---:B------:R-:W-:Y:S02]  /*41a0*/  ISETP.GE.AND P4, PT, R8.reuse, R242, PT ;  /* 0x000000f20800720c */ /* 0x040fe40003f86270 */
[----:B------:R-:W-:-:S02]  /*41b0*/  ISETP.GE.AND P0, PT, R8, R240, PT ;  /* 0x000000f00800720c */ /* 0x000fc40003f06270 */
[----:B------:R-:W-:Y:S02]  /*41c0*/  FMNMX.FTZ R11, R38, R11, !PT ;  /* 0x0000000b260b7209 */ /* 0x000fe40007810000 */
[----:B------:R-:W-:Y:S02]  /*41d0*/  FMNMX.FTZ R10, R9, R10, !PT ;  /* 0x0000000a090a7209 */ /* 0x000fe40007810000 */
[C---:B------:R-:W-:Y:S02]  /*41e0*/  ISETP.LT.OR P4, PT, R8.reuse, R243, P4 ;  /* 0x000000f30800720c */ /* 0x040fe40002781670 */
[----:B------:R-:W-:Y:S02]  /*41f0*/  ISETP.LT.OR P0, PT, R8, R241, P0 ;  /* 0x000000f10800720c */ /* 0x000fe40000701670 */
[----:B------:R-:W-:Y:S02]  /*4200*/  FMNMX.FTZ R11, R36, R11, !PT ;  /* 0x0000000b240b7209 */ /* 0x000fe40007810000 */
[----:B------:R-:W-:-:S02]  /*4210*/  FMNMX.FTZ R8, R201, R10, !PT ;  /* 0x0000000ac9087209 */ /* 0x000fc40007810000 */
[----:B------:R-:W-:Y:S02]  /*4220*/  FMNMX.FTZ R11, R6, R11, !PT ;  /* 0x0000000b060b7209 */ /* 0x000fe40007810000 */
[----:B------:R-:W-:Y:S02]  /*4230*/  FMNMX.FTZ R8, R199, R8, !PT ;  /* 0x00000008c7087209 */ /* 0x000fe40007810000 */
[----:B------:R-:W-:Y:S02]  /*4240*/  FSEL R214, R23, -INF , !P3 ;  /* 0xff80000017d67808 */ /* 0x000fe40005800000 */
[----:B------:R-:W-:Y:S02]  /*4250*/  FMNMX.FTZ R11, R4, R11, !PT ;  /* 0x0000000b040b7209 */ /* 0x000fe40007810000 */
[----:B------:R-:W-:Y:S02]  /*4260*/  FMNMX.FTZ R8, R183, R8, !PT ;  /* 0x00000008b7087209 */ /* 0x000fe40007810000 */
[----:B------:R-:W-:-:S02]  /*4270*/  ISETP.GE.AND P3, PT, R18, R242, PT ;  /* 0x000000f21200720c */ /* 0x000fc40003f66270 */
[----:B------:R-:W-:Y:S02]  /*4280*/  FSEL R213, R69, -INF , !P5 ;  /* 0xff80000045d57808 */ /* 0x000fe40006800000 */
[----:B------:R-:W-:Y:S02]  /*4290*/  FSEL R215, R68, -INF , !P6 ;  /* 0xff80000044d77808 */ /* 0x000fe40007000000 */
[----:B------:R-:W-:Y:S02]  /*42a0*/  FMNMX.FTZ R11, R16, R11, !PT ;  /* 0x0000000b100b7209 */ /* 0x000fe40007810000 */
[----:B------:R-:W-:Y:S02]  /*42b0*/  FMNMX.FTZ R8, R181, R8, !PT ;  /* 0x00000008b5087209 */ /* 0x000fe40007810000 */
[----:B------:R-:W-:Y:S02]  /*42c0*/  ISETP.LT.OR P5, PT, R18, R243, P3 ;  /* 0x000000f31200720c */ /* 0x000fe40001fa1670 */
[----:B------:R-:W-:-:S02]  /*42d0*/  PLOP3.LUT P3, PT, PT, PT, UP0, 0x80, 0x0 ;  /* 0x000000000000781c */ /* 0x000fc40003f6f008 */
        /* <DEDUP_REMOVED lines=8> */
[----:B------:R-:W-:Y:S02]  /*4360*/  FMNMX.FTZ R11, R204, R11, !PT ;  /* 0x0000000bcc0b7209 */ /* 0x000fe40007810000 */
[----:B------:R-:W-:Y:S01]  /*4370*/  FMNMX.FTZ R8, R209, R8, !PT ;  /* 0x00000008d1087209 */ /* 0x000fe20007810000 */
[----:B------:R-:W-:Y:S06]  /*4380*/  @!P3 BRA `(.L_x_176) ;  /* 0x000000000094b947 */ /* 0x000fec0003800000 */
[----:B------:R-:W-:Y:S02]  /*4390*/  UIADD3 UR7, UR16, -0x2, URZ ;  /* 0xfffffffe10077890 */ /* 0x000fe4000fffe03f */
[----:B------:R-:W-:Y:S02]  /*43a0*/  USHF.L.U32 UR17, UR10, 0x5, URZ ;  /* 0x000000050a117899 */ /* 0x000fe4000800063f */
[----:B------:R-:W-:Y:S02]  /*43b0*/  USHF.R.S32.HI UR6, URZ, 0x1f, UR7 ;  /* 0x0000001f3f067899 */ /* 0x000fe40008011407 */
[----:B------:R-:W-:Y:S01]  /*43c0*/  UIMAD UR25, UR25, UR7, URZ ;  /* 0x00000007191972a4 */ /* 0x000fe2000f8e023f */
[----:B------:R-:W-:-:S03]  /*43d0*/  IMAD.WIDE.U32 R12, R3, UR7, R244 ;  /* 0x00000007030c7c25 */ /* 0x000fc6000f8e00f4 */
[----:B------:R-:W-:-:S03]  /*43e0*/  UIMAD UR25, UR6, UR29, UR25 ;  /* 0x0000001d061972a4 */ /* 0x000fc6000f8e0219 */
[----:B------:R-:W-:Y:S02]  /*43f0*/  ULDC.64 UR6, c[0x0][0x218] ;  /* 0x0000860000067ab9 */ /* 0x000fe40000000a00 */
[----:B------:R-:W-:Y:S01]  /*4400*/  LEA R20, P5, R12, UR6, 0x1 ;  /* 0x000000060c147c11 */ /* 0x000fe2000f8a08ff */
[----:B------:R-:W-:Y:S01]  /*4410*/  VIADD R3, R13, UR25 ;  /* 0x000000190d037c36 */ /* 0x000fe20008000000 */
[----:B------:R-:W-:Y:S02]  /*4420*/  USHF.L.U64.HI UR6, UR10, 0x5, UR11 ;  /* 0x000000050a067899 */ /* 0x000fe4000801020b */
[----:B------:R-:W-:Y:S02]  /*4430*/  IADD3 R14, P4, R20, UR17, RZ ;  /* 0x00000011140e7c10 */ /* 0x000fe4000ff9e0ff */
[----:B------:R-:W-:Y:S02]  /*4440*/  LEA.HI.X R21, R12, UR7, R3, 0x1, P5 ;  /* 0x000000070c157c11 */ /* 0x000fe4000a8f0c03 */
[----:B------:R-:W-:-:S02]  /*4450*/  IADD3 R22, P5, R14, UR17, RZ ;  /* 0x000000110e167c10 */ /* 0x000fc4000ffbe0ff */
        /* <DEDUP_REMOVED lines=24> */
.L_x_176:
[----:B------:R-:W-:Y:S01]  /*45e0*/  FSEL R210, R70, -INF , !P2 ;  /* 0xff80000046d27808 */ /* 0x000fe20005000000 */
[----:B------:R-:W2:Y:S01]  /*45f0*/  SHFL.BFLY PT, R3, R8, 0x2, 0x1f ;  /* 0x0c401f0008037f89 */ /* 0x000ea200000e0000 */
[----:B------:R-:W-:Y:S01]  /*4600*/  FMNMX.FTZ R11, R214, R11, !PT ;  /* 0x0000000bd60b7209 */ /* 0x000fe20007810000 */
[----:B------:R-:W-:Y:S01]  /*4610*/  ULDC UR17, c[0x0][0x2ec] ;  /* 0x0000bb0000117ab9 */ /* 0x000fe20000000800 */
[----:B------:R-:W-:Y:S02]  /*4620*/  ISETP.GE.AND P2, PT, R18, R240, PT ;  /* 0x000000f01200720c */ /* 0x000fe40003f46270 */
[----:B------:R-:W-:Y:S02]  /*4630*/  FSEL R208, R71, -INF , !P1 ;  /* 0xff80000047d07808 */ /* 0x000fe40004800000 */
[----:B------:R-:W-:Y:S02]  /*4640*/  FMNMX.FTZ R11, R210, R11, !PT ;  /* 0x0000000bd20b7209 */ /* 0x000fe40007810000 */
[----:B------:R-:W-:-:S02]  /*4650*/  ISETP.LT.OR P2, PT, R18, R241, P2 ;  /* 0x000000f11200720c */ /* 0x000fc40001741670 */
[----:B------:R-:W-:Y:S02]  /*4660*/  FSEL R206, R74, -INF , !P0 ;  /* 0xff8000004ace7808 */ /* 0x000fe40004000000 */
[----:B------:R-:W-:Y:S02]  /*4670*/  FMNMX.FTZ R11, R208, R11, !PT ;  /* 0x0000000bd00b7209 */ /* 0x000fe40007810000 */
[----:B------:R-:W-:Y:S02]  /*4680*/  FSEL R202, R75, -INF , !P2 ;  /* 0xff8000004bca7808 */ /* 0x000fe40005000000 */
[----:B------:R-:W-:Y:S02]  /*4690*/  FMNMX.FTZ R11, R206, R11, !PT ;  /* 0x0000000bce0b7209 */ /* 0x000fe40007810000 */
[----:B------:R-:W-:Y:S02]  /*46a0*/  IADD3 R228, R81, R2, RZ ;  /* 0x0000000251e47210 */ /* 0x000fe40007ffe0ff */
[----:B-1----:R-:W-:-:S02]  /*46b0*/  FMNMX.FTZ R13, R202, R11, !PT ;  /* 0x0000000bca0d7209 */ /* 0x002fc40007810000 */
[----:B------:R-:W-:Y:S02]  /*46c0*/  LEA R228, R228, UR4, 0x1 ;  /* 0x00000004e4e47c11 */ /* 0x000fe4000f8e08ff */
[----:B--2---:R-:W-:Y:S01]  /*46d0*/  FMNMX.FTZ R11, R8, R3, !PT ;  /* 0x00000003080b7209 */ /* 0x004fe20007810000 */
[----:B------:R-:W1:Y:S01]  /*46e0*/  SHFL.BFLY PT, R10, R13, 0x2, 0x1f ;  /* 0x0c401f000d0a7f89 */ /* 0x000e6200000e0000 */
[-C--:B------:R-:W-:Y:S02]  /*46f0*/  LEA R226, R7, R228.reuse, 0x1 ;  /* 0x000000e407e27211 */ /* 0x080fe400078e08ff */
[C---:B------:R-:W-:Y:S01]  /*4700*/  LEA R225, R5.reuse, R228, 0x1 ;  /* 0x000000e405e17211 */ /* 0x040fe200078e08ff */
        /* <DEDUP_REMOVED lines=13> */
[----:B-1----:R-:W-:-:S03]  /*47e0*/  FMNMX.FTZ R8, R13, R10, !PT ;  /* 0x0000000a0d087209 */ /* 0x002fc60007810000 */
[----:B------:R-:W-:Y:S01]  /*47f0*/  LDSM.16.MT88.4 R48, [R226+0x12000] ;  /* 0x01200000e230783b */ /* 0x000fe20000004200 */
[----:B--2---:R-:W-:-:S03]  /*4800*/  FMNMX.FTZ R164, R11, R164, !PT ;  /* 0x000000a40ba47209 */ /* 0x004fc60007810000 */
[----:B------:R-:W1:Y:S01]  /*4810*/  SHFL.BFLY PT, R3, R8, 0x1, 0x1f ;  /* 0x0c201f0008037f89 */ /* 0x000e6200000e0000 */
[C---:B------:R-:W-:Y:S01]  /*4820*/  FSETP.NEU.FTZ.AND P0, PT, R164.reuse, -INF , PT ;  /* 0xff800000a400780b */ /* 0x040fe20003f1d000 */
[----:B------:R-:W-:Y:S02]  /*4830*/  FMUL.FTZ R212, R164, UR17 ;  /* 0x00000011a4d47c20 */ /* 0x000fe40008410000 */
[----:B------:R-:W-:Y:S03]  /*4840*/  LDSM.16.MT88.4 R56, [R225+0x12000] ;  /* 0x01200000e138783b */ /* 0x000fe60000004200 */
[----:B------:R-:W-:Y:S01]  /*4850*/  FSEL R212, R212, RZ, P0 ;  /* 0x000000ffd4d47208 */ /* 0x000fe20000000000 */
[----:B------:R-:W-:Y:S04]  /*4860*/  LDSM.16.MT88.4 R64, [R224+0x12000] ;  /* 0x01200000e040783b */ /* 0x000fe80000004200 */
[--C-:B------:R-:W-:Y:S01]  /*4870*/  FFMA.FTZ R194, R41, UR17, -R212.reuse ;  /* 0x0000001129c27c23 */ /* 0x100fe200080108d4 */
[--C-:B------:R-:W-:Y:S01]  /*4880*/  FFMA.FTZ R193, R43, UR17, -R212.reuse ;  /* 0x000000112bc17c23 */ /* 0x100fe200080108d4 */
[----:B------:R-:W-:Y:S01]  /*4890*/  LDSM.16.MT88.4 R72, [R228+0x14000] ;  /* 0x01400000e448783b */ /* 0x000fe20000004200 */
[--C-:B------:R-:W-:Y:S01]  /*48a0*/  FFMA.FTZ R2, R9, UR17, -R212.reuse ;  /* 0x0000001109027c23 */ /* 0x100fe200080108d4 */
[--C-:B------:R-:W-:Y:S01]  /*48b0*/  FFMA.FTZ R197, R45, UR17, -R212.reuse ;  /* 0x000000112dc57c23 */ /* 0x100fe200080108d4 */
[--C-:B------:R-:W-:Y:S01]  /*48c0*/  FFMA.FTZ R188, R37, UR17, -R212.reuse ;  /* 0x0000001125bc7c23 */ /* 0x100fe200080108d4 */
[----:B------:R-:W-:Y:S01]  /*48d0*/  LDSM.16.MT88.4 R80, [R226+0x14000] ;  /* 0x01400000e250783b */ /* 0x000fe20000004200 */
[----:B------:R-:W-:Y:S01]  /*48e0*/  MUFU.EX2 R194, R194 ;  /* 0x000000c200c27308 */ /* 0x000fe20000000800 */
[--C-:B------:R-:W-:Y:S01]  /*48f0*/  FFMA.FTZ R189, R19, UR17, -R212.reuse ;  /* 0x0000001113bd7c23 */ /* 0x100fe200080108d4 */
[--C-:B------:R-:W-:Y:S01]  /*4900*/  FFMA.FTZ R185, R17, UR17, -R212.reuse ;  /* 0x0000001111b97c23 */ /* 0x100fe200080108d4 */
[----:B-1----:R-:W-:Y:S01]  /*4910*/  FMNMX.FTZ R3, R8, R3, !PT ;  /* 0x0000000308037209 */ /* 0x002fe20007810000 */
[----:B------:R-:W-:Y:S01]  /*4920*/  LDSM.16.MT88.4 R88, [R225+0x14000] ;  /* 0x01400000e158783b */ /* 0x000fe20000004200 */
[--C-:B------:R-:W-:Y:S01]  /*4930*/  FFMA.FTZ R186, R33, UR17, -R212.reuse ;  /* 0x0000001121ba7c23 */ /* 0x100fe200080108d4 */
[--C-:B------:R-:W-:Y:S01]  /*4940*/  FFMA.FTZ R196, R201, UR17, -R212.reuse ;  /* 0x00000011c9c47c23 */ /* 0x100fe200080108d4 */
[C---:B------:R-:W-:Y:S01]  /*4950*/  FSETP.NEU.FTZ.AND P0, PT, R3.reuse, -INF , PT ;  /* 0xff8000000300780b */ /* 0x040fe20003f1d000 */
[----:B------:R-:W-:Y:S01]  /*4960*/  FMUL.FTZ R205, R3, UR17 ;  /* 0x0000001103cd7c20 */ /* 0x000fe20008410000 */
[----:B------:R-:W-:Y:S01]  /*4970*/  LDSM.16.MT88.4 R96, [R224+0x14000] ;  /* 0x01400000e060783b */ /* 0x000fe20000004200 */
[----:B------:R-:W1:Y:S01]  /*4980*/  MUFU.EX2 R197, R197 ;  /* 0x000000c500c57308 */ /* 0x000e620000000800 */
[--C-:B------:R-:W-:Y:S01]  /*4990*/  FFMA.FTZ R199, R199, UR17, -R212.reuse ;  /* 0x00000011c7c77c23 */ /* 0x100fe200080108d4 */
[--C-:B------:R-:W-:Y:S01]  /*49a0*/  FFMA.FTZ R198, R183, UR17, -R212.reuse ;  /* 0x00000011b7c67c23 */ /* 0x100fe200080108d4 */
[----:B------:R-:W-:Y:S01]  /*49b0*/  FSEL R205, R205, RZ, P0 ;  /* 0x000000ffcdcd7208 */ /* 0x000fe20000000000 */
[----:B------:R-:W-:Y:S01]  /*49c0*/  LDSM.16.MT88.4 R104, [R228+0x16000] ;  /* 0x01600000e468783b */ /* 0x000fe20000004200 */
[--C-:B------:R-:W-:Y:S01]  /*49d0*/  FFMA.FTZ R201, R181, UR17, -R212.reuse ;  /* 0x00000011b5c97c23 */ /* 0x100fe200080108d4 */
[----:B------:R-:W-:Y:S01]  /*49e0*/  FFMA.FTZ R249, R209, UR17, -R212 ;  /* 0x00000011d1f97c23 */ /* 0x000fe200080108d4 */
[----:B------:R-:W-:Y:S01]  /*49f0*/  IADD3 R209, R231, 0x7000, RZ ;  /* 0x00007000e7d17810 */ /* 0x000fe20007ffe0ff */
[--C-:B------:R-:W-:Y:S01]  /*4a00*/  FFMA.FTZ R191, R42, UR17, -R205.reuse ;  /* 0x000000112abf7c23 */ /* 0x100fe200080108cd */
[--C-:B------:R-:W-:Y:S01]  /*4a10*/  FFMA.FTZ R192, R40, UR17, -R205.reuse ;  /* 0x0000001128c07c23 */ /* 0x100fe200080108cd */
[----:B------:R-:W-:Y:S01]  /*4a20*/  LDSM.16.MT88.4 R112, [R226+0x16000] ;  /* 0x01600000e270783b */ /* 0x000fe20000004200 */
[--C-:B------:R-:W-:Y:S01]  /*4a30*/  FFMA.FTZ R195, R38, UR17, -R205.reuse ;  /* 0x0000001126c37c23 */ /* 0x100fe200080108cd */
[--C-:B------:R-:W-:Y:S01]  /*4a40*/  FFMA.FTZ R190, R36, UR17, -R205.reuse ;  /* 0x0000001124be7c23 */ /* 0x100fe200080108cd */
[----:B------:R-:W-:Y:S01]  /*4a50*/  MUFU.EX2 R193, R193 ;  /* 0x000000c100c17308 */ /* 0x000fe20000000800 */
[----:B------:R-:W2:Y:S01]  /*4a60*/  LDSM.16.MT88.4 R40, [R228+0x12000] ;  /* 0x01200000e428783b */ /* 0x000ea20000004200 */
[--C-:B------:R-:W-:Y:S01]  /*4a70*/  FFMA.FTZ R187, R6, UR17, -R205.reuse ;  /* 0x0000001106bb7c23 */ /* 0x100fe200080108cd */
[--C-:B------:R-:W-:Y:S01]  /*4a80*/  FFMA.FTZ R184, R4, UR17, -R205.reuse ;  /* 0x0000001104b87c23 */ /* 0x100fe200080108cd */
[----:B-1----:R-:W-:Y:S01]  /*4a90*/  F2FP.BF16.F32.PACK_AB R128, R194, R197 ;  /* 0x000000c5c280723e */ /* 0x002fe200000010ff */
[----:B------:R-:W1:Y:S01]  /*4aa0*/  LDSM.16.MT88.4 R120, [R225+0x16000] ;  /* 0x01600000e178783b */ /* 0x000e620000004200 */
[--C-:B------:R-:W-:Y:S01]  /*4ab0*/  FFMA.FTZ R165, R16, UR17, -R205.reuse ;  /* 0x0000001110a57c23 */ /* 0x100fe200080108cd */
[--C-:B------:R-:W-:Y:S01]  /*4ac0*/  FFMA.FTZ R0, R0, UR17, -R205.reuse ;  /* 0x0000001100007c23 */ /* 0x100fe200080108cd */
[----:B------:R-:W3:Y:S01]  /*4ad0*/  MUFU.EX2 R188, R188 ;  /* 0x000000bc00bc7308 */ /* 0x000ee20000000800 */
[----:B------:R-:W4:Y:S01]  /*4ae0*/  LDSM.16.MT88.4 R8, [R224+0x16000] ;  /* 0x01600000e008783b */ /* 0x000f220000004200 */
[--C-:B------:R-:W-:Y:S01]  /*4af0*/  FFMA.FTZ R200, R182, UR17, -R205.reuse ;  /* 0x00000011b6c87c23 */ /* 0x100fe200080108cd */
[--C-:B------:R-:W-:Y:S01]  /*4b00*/  FFMA.FTZ R203, R180, UR17, -R205.reuse ;  /* 0x00000011b4cb7c23 */ /* 0x100fe200080108cd */
[--C-:B------:R-:W-:Y:S01]  /*4b10*/  FFMA.FTZ R204, R204, UR17, -R205.reuse ;  /* 0x00000011cccc7c23 */ /* 0x100fe200080108cd */
[----:B------:R-:W5:Y:S01]  /*4b20*/  LDSM.16.MT88.4 R4, [R228+0x10800] ;  /* 0x01080000e404783b */ /* 0x000f620000004200 */
[----:B------:R-:W-:Y:S01]  /*4b30*/  FFMA.FTZ R207, R214, UR17, -R205 ;  /* 0x00000011d6cf7c23 */ /* 0x000fe200080108cd */
[----:B------:R-:W-:Y:S01]  /*4b40*/  FADD.FTZ R194, R197, R194 ;  /* 0x000000c2c5c27221 */ /* 0x000fe20000010000 */
[----:B------:R-:W-:Y:S01]  /*4b50*/  MUFU.EX2 R191, R191 ;  /* 0x000000bf00bf7308 */ /* 0x000fe20000000800 */
[----:B------:R-:W5:Y:S01]  /*4b60*/  LDSM.16.MT88.4 R16, [R224+0x10800] ;  /* 0x01080000e010783b */ /* 0x000f620000004200 */
[----:B------:R-:W-:-:S03]  /*4b70*/  IADD3 R214, R231, 0x4800, RZ ;  /* 0x00004800e7d67810 */ /* 0x000fc60007ffe0ff */
[----:B------:R-:W5:Y:S03]  /*4b80*/  LDSM.16.MT88.4 R20, [R225+0x12800] ;  /* 0x01280000e114783b */ /* 0x000f660000004200 */
[----:B------:R-:W2:Y:S01]  /*4b90*/  MUFU.EX2 R192, R192 ;  /* 0x000000c000c07308 */ /* 0x000ea20000000800 */
[----:B---3--:R-:W-:Y:S01]  /*4ba0*/  F2FP.BF16.F32.PACK_AB R130, R188, R193 ;  /* 0x000000c1bc82723e */ /* 0x008fe200000010ff */
[----:B------:R-:W-:Y:S01]  /*4bb0*/  LDSM.16.MT88.4 R32, [R226+0x12800] ;  /* 0x01280000e220783b */ /* 0x000fe20000004200 */
[----:B------:R-:W-:-:S03]  /*4bc0*/  FADD.FTZ R193, R193, R194 ;  /* 0x000000c2c1c17221 */ /* 0x000fc60000010000 */
[----:B------:R-:W-:Y:S01]  /*4bd0*/  LDSM.16.MT88.4 R24, [R228+0x14800] ;  /* 0x01480000e418783b */ /* 0x000fe20000004200 */
[----:B------:R-:W-:Y:S01]  /*4be0*/  FADD.FTZ R188, R188, R193 ;  /* 0x000000c1bcbc7221 */ /* 0x000fe20000010000 */
[----:B------:R-:W-:Y:S02]  /*4bf0*/  MUFU.EX2 R195, R195 ;  /* 0x000000c300c37308 */ /* 0x000fe40000000800 */
[----:B------:R-:W-:Y:S04]  /*4c00*/  LDSM.16.MT88.4 R176, [R226+0x10800] ;  /* 0x01080000e2b0783b */ /* 0x000fe80000004200 */
[----:B------:R-:W-:Y:S02]  /*4c10*/  LDSM.16.MT88.4 R172, [R225+0x10800] ;  /* 0x01080000e1ac783b */ /* 0x000fe40000004200 */
[----:B------:R-:W3:Y:S01]  /*4c20*/  MUFU.EX2 R190, R190 ;  /* 0x000000be00be7308 */ /* 0x000ee20000000800 */
[----:B--2---:R-:W-:Y:S01]  /*4c30*/  F2FP.BF16.F32.PACK_AB R129, R192, R191 ;  /* 0x000000bfc081723e */ /* 0x004fe200000010ff */
[----:B------:R-:W-:Y:S01]  /*4c40*/  LDSM.16.MT88.4 R168, [R228+0x12800] ;  /* 0x01280000e4a8783b */ /* 0x000fe20000004200 */
[----:B------:R-:W-:-:S03]  /*4c50*/  FADD.FTZ R192, R191, R192 ;  /* 0x000000c0bfc07221 */ /* 0x000fc60000010000 */
[----:B------:R-:W-:Y:S02]  /*4c60*/  LDSM.16.MT88.4 R28, [R224+0x12800] ;  /* 0x01280000e01c783b */ /* 0x000fe40000004200 */
[----:B------:R-:W-:Y:S02]  /*4c70*/  MUFU.EX2 R189, R189 ;  /* 0x000000bd00bd7308 */ /* 0x000fe40000000800 */
[----:B------:R-:W-:Y:S06]  /*4c80*/  LDSM.16.MT88.4 R180, [R228+0x11000] ;  /* 0x01100000e4b4783b */ /* 0x000fec0000004200 */
[----:B------:R-:W2:Y:S01]  /*4c90*/  MUFU.EX2 R186, R186 ;  /* 0x000000ba00ba7308 */ /* 0x000ea20000000800 */
[----:B---3--:R-:W-:Y:S01]  /*4ca0*/  F2FP.BF16.F32.PACK_AB R131, R190, R195 ;  /* 0x000000c3be83723e */ /* 0x008fe200000010ff */
[----:B------:R-:W-:-:S04]  /*4cb0*/  FADD.FTZ R195, R195, R192 ;  /* 0x000000c0c3c37221 */ /* 0x000fc80000010000 */
[----:B------:R-:W-:Y:S02]  /*4cc0*/  FADD.FTZ R190, R190, R195 ;  /* 0x000000c3bebe7221 */ /* 0x000fe40000010000 */
[C---:B------:R-:W-:Y:S01]  /*4cd0*/  HMMA.16816.F32.BF16 R160, R128.reuse, R156, RZ ;  /* 0x0000009c80a0723c */ /* 0x040fe200000418ff */
[----:B------:R-:W-:Y:S05]  /*4ce0*/  MUFU.EX2 R185, R185 ;  /* 0x000000b900b97308 */ /* 0x000fea0000000800 */
[C---:B------:R-:W-:Y:S03]  /*4cf0*/  HMMA.16816.F32.BF16 R152, R128.reuse, R148, RZ ;  /* 0x000000948098723c */ /* 0x040fe600000418ff */
[----:B------:R-:W3:Y:S01]  /*4d00*/  MUFU.EX2 R2, R2 ;  /* 0x0000000200027308 */ /* 0x000ee20000000800 */
[C---:B--2---:R-:W-:Y:S01]  /*4d10*/  F2FP.BF16.F32.PACK_AB R12, R186.reuse, R189 ;  /* 0x000000bdba0c723e */ /* 0x044fe200000010ff */
[----:B------:R-:W-:Y:S01]  /*4d20*/  FADD.FTZ R189, R189, R188 ;  /* 0x000000bcbdbd7221 */ /* 0x000fe20000010000 */
[----:B------:R-:W-:Y:S03]  /*4d30*/  HMMA.16816.F32.BF16 R144, R128, R140, RZ ;  /* 0x0000008c8090723c */ /* 0x000fe600000418ff */
[----:B------:R-:W-:-:S02]  /*4d40*/  FADD.FTZ R186, R186, R189 ;  /* 0x000000bdbaba7221 */ /* 0x000fc40000010000 */
[----:B------:R-:W-:Y:S01]  /*4d50*/  MUFU.EX2 R187, R187 ;  /* 0x000000bb00bb7308 */ /* 0x000fe20000000800 */
[C---:B------:R-:W-:Y:S06]  /*4d60*/  HMMA.16816.F32.BF16 R136, R128.reuse, R132, RZ ;  /* 0x000000848088723c */ /* 0x040fec00000418ff */
[----:B------:R-:W-:Y:S01]  /*4d70*/  HMMA.16816.F32.BF16 R36, R128, R40, RZ ;  /* 0x000000288024723c */ /* 0x000fe200000418ff */
[----:B------:R-:W2:Y:S01]  /*4d80*/  MUFU.EX2 R184, R184 ;  /* 0x000000b800b87308 */ /* 0x000ea20000000800 */
[----:B---3--:R-:W-:Y:S01]  /*4d90*/  F2FP.BF16.F32.PACK_AB R14, R2, R185 ;  /* 0x000000b9020e723e */ /* 0x008fe200000010ff */
[----:B------:R-:W-:-:S03]  /*4da0*/  FADD.FTZ R185, R185, R186 ;  /* 0x000000bab9b97221 */ /* 0x000fc60000010000 */
[C---:B------:R-:W-:Y:S01]  /*4db0*/  HMMA.16816.F32.BF16 R44, R128.reuse, R48, RZ ;  /* 0x00000030802c723c */ /* 0x040fe200000418ff */
[----:B------:R-:W-:Y:S02]  /*4dc0*/  FADD.FTZ R185, R2, R185 ;  /* 0x000000b902b97221 */ /* 0x000fe40000010000 */
[----:B------:R-:W-:Y:S03]  /*4dd0*/  MUFU.EX2 R165, R165 ;  /* 0x000000a500a57308 */ /* 0x000fe60000000800 */
[C---:B------:R-:W-:Y:S05]  /*4de0*/  HMMA.16816.F32.BF16 R52, R128.reuse, R56, RZ ;  /* 0x000000388034723c */ /* 0x040fea00000418ff */
[----:B------:R-:W3:Y:S01]  /*4df0*/  MUFU.EX2 R0, R0 ;  /* 0x0000000000007308 */ /* 0x000ee20000000800 */
[----:B------:R-:W-:Y:S01]  /*4e00*/  HMMA.16816.F32.BF16 R60, R128, R64, RZ ;  /* 0x00000040803c723c */ /* 0x000fe200000418ff */
[----:B--2---:R-:W-:Y:S01]  /*4e10*/  F2FP.BF16.F32.PACK_AB R13, R184, R187 ;  /* 0x000000bbb80d723e */ /* 0x004fe200000010ff */
[----:B------:R-:W-:-:S04]  /*4e20*/  FADD.FTZ R187, R187, R190 ;  /* 0x000000bebbbb7221 */ /* 0x000fc80000010000 */
[----:B------:R-:W-:Y:S01]  /*4e30*/  HMMA.16816.F32.BF16 R68, R128, R72, RZ ;  /* 0x000000488044723c */ /* 0x000fe200000418ff */
[----:B------:R-:W-:Y:S01]  /*4e40*/  MUFU.EX2 R196, R196 ;  /* 0x000000c400c47308 */ /* 0x000fe20000000800 */
[----:B------:R-:W-:-:S04]  /*4e50*/  FADD.FTZ R184, R184, R187 ;  /* 0x000000bbb8b87221 */ /* 0x000fc80000010000 */
[C---:B------:R-:W-:Y:S03]  /*4e60*/  HMMA.16816.F32.BF16 R76, R128.reuse, R80, RZ ;  /* 0x00000050804c723c */ /* 0x040fe600000418ff */
[----:B------:R-:W2:Y:S01]  /*4e70*/  MUFU.EX2 R199, R199 ;  /* 0x000000c700c77308 */ /* 0x000ea20000000800 */
[C---:B---3--:R-:W-:Y:S01]  /*4e80*/  F2FP.BF16.F32.PACK_AB R15, R0.reuse, R165 ;  /* 0x000000a5000f723e */ /* 0x048fe200000010ff */
[----:B------:R-:W-:Y:S01]  /*4e90*/  FADD.FTZ R165, R165, R184 ;  /* 0x000000b8a5a57221 */ /* 0x000fe20000010000 */
[C---:B------:R-:W-:Y:S03]  /*4ea0*/  HMMA.16816.F32.BF16 R84, R128.reuse, R88, RZ ;  /* 0x000000588054723c */ /* 0x040fe600000418ff */
[----:B------:R-:W-:Y:S02]  /*4eb0*/  FADD.FTZ R165, R0, R165 ;  /* 0x000000a500a57221 */ /* 0x000fe40000010000 */
[----:B------:R-:W-:Y:S01]  /*4ec0*/  MUFU.EX2 R198, R198 ;  /* 0x000000c600c67308 */ /* 0x000fe20000000800 */
[C---:B------:R-:W-:Y:S06]  /*4ed0*/  HMMA.16816.F32.BF16 R92, R128.reuse, R96, RZ ;  /* 0x00000060805c723c */ /* 0x040fec00000418ff */
[C---:B------:R-:W-:Y:S01]  /*4ee0*/  HMMA.16816.F32.BF16 R100, R128.reuse, R104, RZ ;  /* 0x000000688064723c */ /* 0x040fe200000418ff */
[----:B------:R-:W-:Y:S05]  /*4ef0*/  MUFU.EX2 R201, R201 ;  /* 0x000000c900c97308 */ /* 0x000fea0000000800 */
[C---:B------:R-:W-:Y:S03]  /*4f00*/  HMMA.16816.F32.BF16 R108, R128.reuse, R112, RZ ;  /* 0x00000070806c723c */ /* 0x040fe600000418ff */
[----:B------:R-:W-:Y:S03]  /*4f10*/  MUFU.EX2 R200, R200 ;  /* 0x000000c800c87308 */ /* 0x000fe60000000800 */
[C---:B-1----:R-:W-:Y:S05]  /*4f20*/  HMMA.16816.F32.BF16 R116, R128.reuse, R120, RZ ;  /* 0x000000788074723c */ /* 0x042fea00000418ff */
[----:B------:R-:W1:Y:S01]  /*4f30*/  MUFU.EX2 R203, R203 ;  /* 0x000000cb00cb7308 */ /* 0x000e620000000800 */
        /* <DEDUP_REMOVED lines=18> */
[C---:B----4-:R-:W-:Y:S06]  /*5060*/  HMMA.16816.F32.BF16 R124, R128.reuse, R8, RZ ;  /* 0x00000008807c723c */ /* 0x050fec00000418ff */
[----:B------:R-:W-:Y:S01]  /*5070*/  HMMA.16816.F32.BF16 R128, R128, R10, RZ ;  /* 0x0000000a8080723c */ /* 0x000fe200000418ff */
[----:B------:R-:W4:Y:S05]  /*5080*/  LDSM.16.MT88.4 R8, [R226+0x14800] ;  /* 0x01480000e208783b */ /* 0x000f2a0000004200 */
[C---:B-----5:R-:W-:Y:S06]  /*5090*/  HMMA.16816.F32.BF16 R160, R12.reuse, R4, R160 ;  /* 0x000000040ca0723c */ /* 0x060fec00000418a0 */
[C---:B------:R-:W-:Y:S01]  /*50a0*/  HMMA.16816.F32.BF16 R156, R12.reuse, R6, R156 ;  /* 0x000000060c9c723c */ /* 0x040fe2000004189c */
[----:B------:R-:W5:Y:S05]  /*50b0*/  LDSM.16.MT88.4 R4, [R225+0x14800] ;  /* 0x01480000e104783b */ /* 0x000f6a0000004200 */
[C---:B------:R-:W-:Y:S06]  /*50c0*/  HMMA.16816.F32.BF16 R136, R12.reuse, R16, R136 ;  /* 0x000000100c88723c */ /* 0x040fec0000041888 */
[C---:B------:R-:W-:Y:S01]  /*50d0*/  HMMA.16816.F32.BF16 R132, R12.reuse, R18, R132 ;  /* 0x000000120c84723c */ /* 0x040fe20000041884 */
[----:B------:R-:W2:Y:S05]  /*50e0*/  LDSM.16.MT88.4 R16, [R224+0x14800] ;  /* 0x01480000e010783b */ /* 0x000eaa0000004200 */
[C---:B------:R-:W-:Y:S06]  /*50f0*/  HMMA.16816.F32.BF16 R52, R12.reuse, R20, R52 ;  /* 0x000000140c34723c */ /* 0x040fec0000041834 */
[C---:B------:R-:W-:Y:S01]  /*5100*/  HMMA.16816.F32.BF16 R56, R12.reuse, R22, R56 ;  /* 0x000000160c38723c */ /* 0x040fe20000041838 */
[----:B------:R-:W1:Y:S05]  /*5110*/  LDSM.16.MT88.4 R20, [R228+0x16800] ;  /* 0x01680000e414783b */ /* 0x000e6a0000004200 */
[C---:B----4-:R-:W-:Y:S06]  /*5120*/  HMMA.16816.F32.BF16 R76, R12.reuse, R8, R76 ;  /* 0x000000080c4c723c */ /* 0x050fec000004184c */
[C---:B------:R-:W-:Y:S01]  /*5130*/  HMMA.16816.F32.BF16 R80, R12.reuse, R10, R80 ;  /* 0x0000000a0c50723c */ /* 0x040fe20000041850 */
[----:B------:R-:W4:Y:S05]  /*5140*/  LDSM.16.MT88.4 R8, [R226+0x16800] ;  /* 0x01680000e208783b */ /* 0x000f2a0000004200 */
[C---:B-----5:R-:W-:Y:S06]  /*5150*/  HMMA.16816.F32.BF16 R84, R12.reuse, R4, R84 ;  /* 0x000000040c54723c */ /* 0x060fec0000041854 */
[C---:B------:R-:W-:Y:S01]  /*5160*/  HMMA.16816.F32.BF16 R88, R12.reuse, R6, R88 ;  /* 0x000000060c58723c */ /* 0x040fe20000041858 */
[----:B------:R-:W5:Y:S05]  /*5170*/  LDSM.16.MT88.4 R4, [R225+0x16800] ;  /* 0x01680000e104783b */ /* 0x000f6a0000004200 */
[C---:B--2---:R-:W-:Y:S06]  /*5180*/  HMMA.16816.F32.BF16 R92, R12.reuse, R16, R92 ;  /* 0x000000100c5c723c */ /* 0x044fec000004185c */
[C---:B------:R-:W-:Y:S01]  /*5190*/  HMMA.16816.F32.BF16 R96, R12.reuse, R18, R96 ;  /* 0x000000120c60723c */ /* 0x040fe20000041860 */
[----:B------:R-:W2:Y:S05]  /*51a0*/  LDSM.16.MT88.4 R16, [R224+0x16800] ;  /* 0x01680000e010783b */ /* 0x000eaa0000004200 */
[C---:B-1----:R-:W-:Y:S06]  /*51b0*/  HMMA.16816.F32.BF16 R100, R12.reuse, R20, R100 ;  /* 0x000000140c64723c */ /* 0x042fec0000041864 */
[C---:B------:R-:W-:Y:S01]  /*51c0*/  HMMA.16816.F32.BF16 R104, R12.reuse, R22, R104 ;  /* 0x000000160c68723c */ /* 0x040fe20000041868 */
[----:B------:R-:W-:Y:S05]  /*51d0*/  LDSM.16.MT88.4 R20, [R228+0x15000] ;  /* 0x01500000e414783b */ /* 0x000fea0000004200 */
[C---:B----4-:R-:W-:Y:S06]  /*51e0*/  HMMA.16816.F32.BF16 R108, R12.reuse, R8, R108 ;  /* 0x000000080c6c723c */ /* 0x050fec000004186c */
        /* <DEDUP_REMOVED lines=20> */
[C---:B-----5:R-:W-:Y:S06]  /*5330*/  HMMA.16816.F32.BF16 R116, R12.reuse, R4, R116 ;  /* 0x000000040c74723c */ /* 0x060fec0000041874 */
[----:B------:R-:W-:Y:S01]  /*5340*/  HMMA.16816.F32.BF16 R120, R12, R6, R120 ;  /* 0x000000060c78723c */ /* 0x000fe20000041878 */
[----:B------:R-:W-:Y:S01]  /*5350*/  F2FP.BF16.F32.PACK_AB R4, R199, R196 ;  /* 0x000000c4c704723e */ /* 0x000fe200000010ff */
[----:B------:R-:W-:Y:S01]  /*5360*/  FADD.FTZ R196, R196, R185 ;  /* 0x000000b9c4c47221 */ /* 0x000fe20000010000 */
[----:B------:R-:W-:Y:S01]  /*5370*/  F2FP.BF16.F32.PACK_AB R5, R203, R200 ;  /* 0x000000c8cb05723e */ /* 0x000fe200000010ff */
[----:B------:R-:W-:-:S02]  /*5380*/  FADD.FTZ R200, R200, R165 ;  /* 0x000000a5c8c87221 */ /* 0x000fc40000010000 */
[C---:B--2---:R-:W-:Y:S01]  /*5390*/  HMMA.16816.F32.BF16 R124, R12.reuse, R16, R124 ;  /* 0x000000100c7c723c */ /* 0x044fe2000004187c */
[----:B------:R-:W-:Y:S01]  /*53a0*/  F2FP.BF16.F32.PACK_AB R6, R201, R198 ;  /* 0x000000c6c906723e */ /* 0x000fe200000010ff */
[----:B------:R-:W-:Y:S01]  /*53b0*/  FADD.FTZ R199, R199, R196 ;  /* 0x000000c4c7c77221 */ /* 0x000fe20000010000 */
[----:B---3--:R-:W-:Y:S01]  /*53c0*/  F2FP.BF16.F32.PACK_AB R7, R207, R204 ;  /* 0x000000cccf07723e */ /* 0x008fe200000010ff */
[----:B------:R-:W-:Y:S02]  /*53d0*/  FADD.FTZ R203, R203, R200 ;  /* 0x000000c8cbcb7221 */ /* 0x000fe40000010000 */
[----:B------:R-:W-:Y:S01]  /*53e0*/  HMMA.16816.F32.BF16 R128, R12, R18, R128 ;  /* 0x000000120c80723c */ /* 0x000fe20000041880 */
[----:B------:R-:W2:Y:S01]  /*53f0*/  LDSM.16.MT88.4 R16, [R226+0x15000] ;  /* 0x01500000e210783b */ /* 0x000ea20000004200 */
[----:B------:R-:W-:Y:S01]  /*5400*/  FADD.FTZ R198, R198, R199 ;  /* 0x000000c7c6c67221 */ /* 0x000fe20000010000 */
[----:B------:R-:W-:Y:S02]  /*5410*/  FADD.FTZ R204, R204, R203 ;  /* 0x000000cbcccc7221 */ /* 0x000fe40000010000 */
[----:B------:R-:W3:Y:S01]  /*5420*/  LDSM.16.MT88.4 R12, [R225+0x15000] ;  /* 0x01500000e10c783b */ /* 0x000ee20000004200 */
[----:B-1----:R-:W-:Y:S01]  /*5430*/  HMMA.16816.F32.BF16 R44, R4, R8, R44 ;  /* 0x00000008042c723c */ /* 0x002fe2000004182c */
[----:B------:R-:W-:Y:S01]  /*5440*/  FADD.FTZ R201, R201, R198 ;  /* 0x000000c6c9c97221 */ /* 0x000fe20000010000 */
[----:B------:R-:W-:-:S04]  /*5450*/  FADD.FTZ R204, R207, R204 ;  /* 0x000000cccfcc7221 */ /* 0x000fc80000010000 */
[C---:B------:R-:W-:Y:S01]  /*5460*/  HMMA.16816.F32.BF16 R48, R4.reuse, R10, R48 ;  /* 0x0000000a0430723c */ /* 0x040fe20000041830 */
[----:B------:R-:W1:Y:S05]  /*5470*/  LDSM.16.MT88.4 R8, [R228+0x17000] ;  /* 0x01700000e408783b */ /* 0x000e6a0000004200 */
        /* <DEDUP_REMOVED lines=9> */
[C---:B---3--:R-:W-:Y:S06]  /*5510*/  HMMA.16816.F32.BF16 R84, R4.reuse, R12, R84 ;  /* 0x0000000c0454723c */ /* 0x048fec0000041854 */
[C---:B------:R-:W-:Y:S01]  /*5520*/  HMMA.16816.F32.BF16 R88, R4.reuse, R14, R88 ;  /* 0x0000000e0458723c */ /* 0x040fe20000041858 */
[----:B------:R-:W3:Y:S05]  /*5530*/  LDSM.16.MT88.4 R12, [R224+0x17000] ;  /* 0x01700000e00c783b */ /* 0x000eea0000004200 */
[C---:B-1----:R-:W-:Y:S06]  /*5540*/  HMMA.16816.F32.BF16 R100, R4.reuse, R8, R100 ;  /* 0x000000080464723c */ /* 0x042fec0000041864 */
[C---:B------:R-:W-:Y:S01]  /*5550*/  HMMA.16816.F32.BF16 R104, R4.reuse, R10, R104 ;  /* 0x0000000a0468723c */ /* 0x040fe20000041868 */
[----:B------:R-:W1:Y:S05]  /*5560*/  LDSM.16.MT88.4 R8, [R228+0x11800] ;  /* 0x01180000e408783b */ /* 0x000e6a0000004200 */
[C---:B-----5:R-:W-:Y:S06]  /*5570*/  HMMA.16816.F32.BF16 R108, R4.reuse, R20, R108 ;  /* 0x00000014046c723c */ /* 0x060fec000004186c */
[C---:B------:R-:W-:Y:S01]  /*5580*/  HMMA.16816.F32.BF16 R112, R4.reuse, R22, R112 ;  /* 0x000000160470723c */ /* 0x040fe20000041870 */
[----:B------:R-:W5:Y:S05]  /*5590*/  LDSM.16.MT88.4 R20, [R225+0x11800] ;  /* 0x01180000e114783b */ /* 0x000f6a0000004200 */
[C---:B------:R-:W-:Y:S06]  /*55a0*/  HMMA.16816.F32.BF16 R160, R4.reuse, R180, R160 ;  /* 0x000000b404a0723c */ /* 0x040fec00000418a0 */
[----:B------:R-:W-:Y:S01]  /*55b0*/  HMMA.16816.F32.BF16 R156, R4, R182, R156 ;  /* 0x000000b6049c723c */ /* 0x000fe2000004189c */
[--C-:B------:R-:W-:Y:S01]  /*55c0*/  FFMA.FTZ R180, R208, UR17, -R205.reuse ;  /* 0x00000011d0b47c23 */ /* 0x100fe200080108cd */
[----:B------:R-:W-:Y:S01]  /*55d0*/  FFMA.FTZ R181, R206, UR17, -R205 ;  /* 0x00000011ceb57c23 */ /* 0x000fe200080108cd */
[----:B------:R-:W-:-:S03]  /*55e0*/  IADD3 R208, R231, 0x7800, RZ ;  /* 0x00007800e7d07810 */ /* 0x000fc60007ffe0ff */
[C---:B------:R-:W-:Y:S01]  /*55f0*/  HMMA.16816.F32.BF16 R152, R4.reuse, R176, R152 ;  /* 0x000000b00498723c */ /* 0x040fe20000041898 */
[--C-:B------:R-:W-:Y:S01]  /*5600*/  FFMA.FTZ R182, R202, UR17, -R205.reuse ;  /* 0x00000011cab67c23 */ /* 0x100fe200080108cd */
[----:B------:R-:W-:Y:S04]  /*5610*/  MUFU.EX2 R180, R180 ;  /* 0x000000b400b47308 */ /* 0x000fe80000000800 */
[C---:B------:R-:W-:Y:S01]  /*5620*/  HMMA.16816.F32.BF16 R148, R4.reuse, R178, R148 ;  /* 0x000000b20494723c */ /* 0x040fe20000041894 */
[--C-:B------:R-:W-:Y:S01]  /*5630*/  FFMA.FTZ R176, R215, UR17, -R212.reuse ;  /* 0x00000011d7b07c23 */ /* 0x100fe200080108d4 */
[--C-:B------:R-:W-:Y:S01]  /*5640*/  FFMA.FTZ R177, R213, UR17, -R212.reuse ;  /* 0x00000011d5b17c23 */ /* 0x100fe200080108d4 */
[C---:B------:R-:W-:Y:S01]  /*5650*/  IADD3 R215, R231.reuse, 0x4000, RZ ;  /* 0x00004000e7d77810 */ /* 0x040fe20007ffe0ff */
[----:B------:R-:W-:Y:S01]  /*5660*/  MUFU.EX2 R181, R181 ;  /* 0x000000b500b57308 */ /* 0x000fe20000000800 */
[----:B------:R-:W-:Y:S01]  /*5670*/  IADD3 R213, R231, 0x5000, RZ ;  /* 0x00005000e7d57810 */ /* 0x000fe20007ffe0ff */
[----:B------:R-:W-:Y:S01]  /*5680*/  HMMA.16816.F32.BF16 R136, R4, R172, R136 ;  /* 0x000000ac0488723c */ /* 0x000fe20000041888 */
[----:B------:R-:W-:Y:S01]  /*5690*/  FFMA.FTZ R178, R211, UR17, -R212 ;  /* 0x00000011d3b27c23 */ /* 0x000fe200080108d4 */
[----:B------:R-:W-:Y:S01]  /*56a0*/  FFMA.FTZ R179, R210, UR17, -R205 ;  /* 0x00000011d2b37c23 */ /* 0x000fe200080108cd */
[----:B------:R-:W-:-:S02]  /*56b0*/  IADD3 R212, R231, 0x5800, RZ ;  /* 0x00005800e7d47810 */ /* 0x000fc40007ffe0ff */
[C---:B------:R-:W-:Y:S01]  /*56c0*/  IADD3 R211, R231.reuse, 0x6000, RZ ;  /* 0x00006000e7d37810 */ /* 0x040fe20007ffe0ff */
[----:B------:R-:W-:Y:S01]  /*56d0*/  MUFU.EX2 R176, R176 ;  /* 0x000000b000b07308 */ /* 0x000fe20000000800 */
[----:B------:R-:W-:Y:S01]  /*56e0*/  HMMA.16816.F32.BF16 R132, R4, R174, R132 ;  /* 0x000000ae0484723c */ /* 0x000fe20000041884 */
[----:B------:R-:W-:Y:S01]  /*56f0*/  LDSM.16.MT88.4 R172, [R226+0x13800] ;  /* 0x01380000e2ac783b */ /* 0x000fe20000004200 */
[----:B------:R-:W-:-:S04]  /*5700*/  IADD3 R210, R231, 0x6800, RZ ;  /* 0x00006800e7d27810 */ /* 0x000fc80007ffe0ff */
[C---:B------:R-:W-:Y:S01]  /*5710*/  HMMA.16816.F32.BF16 R36, R4.reuse, R168, R36 ;  /* 0x000000a80424723c */ /* 0x040fe20000041824 */
[----:B------:R-:W1:Y:S05]  /*5720*/  MUFU.EX2 R177, R177 ;  /* 0x000000b100b17308 */ /* 0x000e6a0000000800 */
        /* <DEDUP_REMOVED lines=14> */
[C---:B--2---:R-:W-:Y:S06]  /*5810*/  HMMA.16816.F32.BF16 R116, R4.reuse, R16, R116 ;  /* 0x000000100474723c */ /* 0x044fec0000041874 */
[C---:B------:R-:W-:Y:S01]  /*5820*/  HMMA.16816.F32.BF16 R120, R4.reuse, R18, R120 ;  /* 0x000000120478723c */ /* 0x040fe20000041878 */
[----:B------:R-:W2:Y:S05]  /*5830*/  LDSM.16.MT88.4 R16, [R224+0x11800] ;  /* 0x01180000e010783b */ /* 0x000eaa0000004200 */
[C---:B---3--:R-:W-:Y:S06]  /*5840*/  HMMA.16816.F32.BF16 R124, R4.reuse, R12, R124 ;  /* 0x0000000c047c723c */ /* 0x048fec000004187c */
[----:B------:R-:W-:Y:S01]  /*5850*/  HMMA.16816.F32.BF16 R128, R4, R14, R128 ;  /* 0x0000000e0480723c */ /* 0x000fe20000041880 */
[----:B------:R-:W3:Y:S06]  /*5860*/  LDSM.16.MT88.4 R12, [R228+0x13800] ;  /* 0x01380000e40c783b */ /* 0x000eec0000004200 */
[----:B-1----:R-:W-:Y:S01]  /*5870*/  F2FP.BF16.F32.PACK_AB R4, R177, R176 ;  /* 0x000000b0b104723e */ /* 0x002fe200000010ff */
        /* <DEDUP_REMOVED lines=42> */
[C---:B--2---:R-:W-:Y:S06]  /*5b20*/  HMMA.16816.F32.BF16 R100, R4.reuse, R16, R100 ;  /* 0x000000100464723c */ /* 0x044fec0000041864 */
[C---:B------:R-:W-:Y:S06]  /*5b30*/  HMMA.16816.F32.BF16 R104, R4.reuse, R18, R104 ;  /* 0x000000120468723c */ /* 0x040fec0000041868 */
[C---:B---3--:R-:W-:Y:S06]  /*5b40*/  HMMA.16816.F32.BF16 R108, R4.reuse, R12, R108 ;  /* 0x0000000c046c723c */ /* 0x048fec000004186c */
[C---:B------:R-:W-:Y:S06]  /*5b50*/  HMMA.16816.F32.BF16 R112, R4.reuse, R14, R112 ;  /* 0x0000000e0470723c */ /* 0x040fec0000041870 */
[C---:B-1----:R-:W-:Y:S06]  /*5b60*/  HMMA.16816.F32.BF16 R116, R4.reuse, R8, R116 ;  /* 0x000000080474723c */ /* 0x042fec0000041874 */
[C---:B------:R-:W-:Y:S06]  /*5b70*/  HMMA.16816.F32.BF16 R120, R4.reuse, R10, R120 ;  /* 0x0000000a0478723c */ /* 0x040fec0000041878 */
[C---:B-----5:R-:W-:Y:S06]  /*5b80*/  HMMA.16816.F32.BF16 R124, R4.reuse, R20, R124 ;  /* 0x00000014047c723c */ /* 0x060fec000004187c */
[----:B------:R-:W-:Y:S01]  /*5b90*/  HMMA.16816.F32.BF16 R128, R4, R22, R128 ;  /* 0x000000160480723c */ /* 0x000fe20000041880 */
[----:B------:R-:W-:-:S08]  /*5ba0*/  NOP ;  /* 0x0000000000007918 */ /* 0x000fd00000000000 */
[----:B------:R-:W-:-:S15]  /*5bb0*/  @!P3 BRA `(.L_x_177) ;  /* 0x000000380014b947 */ /* 0x000fde0003800000 */
[----:B------:R-:W-:Y:S01]  /*5bc0*/  UIADD3 UR23, UR16, -0x2, URZ ;  /* 0xfffffffe10177890 */ /* 0x000fe2000fffe03f */
[----:B------:R-:W-:-:S04]  /*5bd0*/  DEPBAR.LE SB0, 0x0 ;  /* 0x000080000000791a */ /* 0x000fc80000000000 */
[----:B------:R-:W-:Y:S01]  /*5be0*/  USHF.R.S32.HI UR6, URZ, 0x1f, UR23 ;  /* 0x0000001f3f067899 */ /* 0x000fe20008011417 */
[----:B------:R-:W-:Y:S01]  /*5bf0*/  IMAD.U32 R165, RZ, RZ, UR23 ;  /* 0x00000017ffa57e24 */ /* 0x000fe2000f8e00ff */
[----:B------:R-:W-:Y:S02]  /*5c00*/  UIMAD.WIDE.U32 UR20, UR23, UR8, URZ ;  /* 0x00000008171472a5 */ /* 0x000fe4000f8e003f */
[----:B------:R-:W-:Y:S02]  /*5c10*/  UIMAD UR6, UR6, UR8, URZ ;  /* 0x00000008060672a4 */ /* 0x000fe4000f8e023f */
[----:B------:R-:W-:Y:S02]  /*5c20*/  USHF.L.U32 UR4, UR8, 0x5, URZ ;  /* 0x0000000508047899 */ /* 0x000fe4000800063f */
[----:B------:R-:W-:Y:S01]  /*5c30*/  UIMAD UR6, UR23, UR9, UR6 ;  /* 0x00000009170672a4 */ /* 0x000fe2000f8e0206 */
[----:B------:R-:W-:Y:S01]  /*5c40*/  IMAD.U32 R6, RZ, RZ, UR20 ;  /* 0x00000014ff067e24 */ /* 0x000fe2000f8e00ff */
[----:B------:R-:W-:Y:S01]  /*5c50*/  UISETP.GT.AND UP0, UPT, UR23, UR12, UPT ;  /* 0x0000000c1700728c */ /* 0x000fe2000bf04270 */
[----:B------:R-:W-:Y:S01]  /*5c60*/  IMAD.U32 R7, RZ, RZ, UR21 ;  /* 0x00000015ff077e24 */ /* 0x000fe2000f8e00ff */
[----:B------:R-:W-:Y:S01]  /*5c70*/  UIADD3 UR6, UR21, UR6, URZ ;  /* 0x0000000615067290 */ /* 0x000fe2000fffe03f */
[----:B------:R-:W-:Y:S01]  /*5c80*/  BAR.SYNC.DEFER_BLOCKING 0x0 ;  /* 0x0000000000007b1d */ /* 0x000fe20000010000 */
[----:B------:R-:W-:-:S04]  /*5c90*/  LEA R0, P0, R6, R166, 0x6 ;  /* 0x000000a606007211 */ /* 0x000fc800078030ff */
[----:B------:R-:W-:Y:S01]  /*5ca0*/  IMAD.U32 R5, RZ, RZ, UR6 ;  /* 0x00000006ff057e24 */ /* 0x000fe2000f8e00ff */
[----:B------:R-:W-:Y:S02]  /*5cb0*/  ULDC.64 UR6, c[0x0][0x220] ;  /* 0x0000880000067ab9 */ /* 0x000fe40000000a00 */
[----:B------:R-:W-:Y:S01]  /*5cc0*/  LEA R4, P1, R0, UR6, 0x1 ;  /* 0x0000000600047c11 */ /* 0x000fe2000f8208ff */
[----:B------:R-:W-:Y:S01]  /*5cd0*/  USHF.L.U64.HI UR6, UR8, 0x5, UR9 ;  /* 0x0000000508067899 */ /* 0x000fe20008010209 */
[----:B------:R-:W-:Y:S02]  /*5ce0*/  LEA.HI.X R5, R6, R239, R5, 0x6, P0 ;  /* 0x000000ef06057211 */ /* 0x000fe400000f3405 */
[----:B------:R-:W-:Y:S02]  /*5cf0*/  IADD3 R6, P0, R4, UR4, RZ ;  /* 0x0000000404067c10 */ /* 0x000fe4000ff1e0ff */
[----:B------:R-:W-:Y:S01]  /*5d00*/  LEA.HI.X R5, R0, UR7, R5, 0x1, P1 ;  /* 0x0000000700057c11 */ /* 0x000fe200088f0c05 */
[----:B------:R-:W-:Y:S01]  /*5d10*/  IMAD R0, R165, 0x40, R246 ;  /* 0x00000040a5007824 */ /* 0x000fe200078e02f6 */
[----:B------:R-:W-:-:S02]  /*5d20*/  IADD3 R22, P1, R6, UR4, RZ ;  /* 0x0000000406167c10 */ /* 0x000fc4000ff3e0ff */
[----:B------:R-:W-:Y:S01]  /*5d30*/  IADD3.X R7, R5, UR6, RZ, P0, !PT ;  /* 0x0000000605077c10 */ /* 0x000fe200087fe4ff */
[----:B------:R-:W-:Y:S01]  /*5d40*/  VIADD R2, R0, 0x1 ;  /* 0x0000000100027836 */ /* 0x000fe20000000000 */
[----:B------:R-:W-:Y:S02]  /*5d50*/  IADD3 R20, P0, R22, UR4, RZ ;  /* 0x0000000416147c10 */ /* 0x000fe4000ff1e0ff */
[----:B------:R-:W-:Y:S01]  /*5d60*/  IADD3.X R23, R7, UR6, RZ, P1, !PT ;  /* 0x0000000607177c10 */ /* 0x000fe20008ffe4ff */
[----:B------:R-:W-:Y:S01]  /*5d70*/  @!PT LDS RZ, [RZ] ;  /* 0x00000000fffff984 */ /* 0x000fe20000000800 */
[----:B------:R-:W-:Y:S01]  /*5d80*/  @!PT LDS RZ, [RZ] ;  /* 0x00000000fffff984 */ /* 0x000fe20000000800 */
[----:B------:R-:W-:Y:S01]  /*5d90*/  @!PT LDS RZ, [RZ] ;  /* 0x00000000fffff984 */ /* 0x000fe20000000800 */
[----:B------:R-:W-:Y:S01]  /*5da0*/  LDGSTS.E.BYPASS.LTC128B.128 [R235+0x10000], desc[UR18][R4.64] ;  /* 0x1000000004eb7fae */ /* 0x000fe2000b901d52 */
[-C--:B------:R-:W-:Y:S02]  /*5db0*/  ISETP.GE.AND P1, PT, R0, R242.reuse, PT ;  /* 0x000000f20000720c */ /* 0x080fe40003f26270 */
[----:B------:R-:W-:Y:S01]  /*5dc0*/  IADD3.X R21, R23, UR6, RZ, P0, !PT ;  /* 0x0000000617157c10 */ /* 0x000fe200087fe4ff */
[----:B------:R-:W-:Y:S01]  /*5dd0*/  LDGSTS.E.BYPASS.LTC128B.128 [R235+0x12000], desc[UR18][R4.64+0x80] ;  /* 0x1200008004eb7fae */ /* 0x000fe2000b901d52 */
[----:B------:R-:W-:-:S02]  /*5de0*/  ISETP.GE.AND P6, PT, R2, R242, PT ;  /* 0x000000f20200720c */ /* 0x000fc40003fc6270 */
[-C--:B------:R-:W-:Y:S01]  /*5df0*/  ISETP.GE.AND P0, PT, R2, R240.reuse, PT ;  /* 0x000000f00200720c */ /* 0x080fe20003f06270 */
[----:B------:R-:W-:Y:S01]  /*5e00*/  LDGSTS.E.BYPASS.LTC128B.128 [R235+0x14000], desc[UR18][R4.64+0x100] ;  /* 0x1400010004eb7fae */ /* 0x000fe2000b901d52 */
[-C--:B------:R-:W-:Y:S02]  /*5e10*/  ISETP.LT.OR P1, PT, R0, R243.reuse, P1 ;  /* 0x000000f30000720c */ /* 0x080fe40000f21670 */
[C---:B------:R-:W-:Y:S01]  /*5e20*/  ISETP.LT.OR P6, PT, R2.reuse, R243, P6 ;  /* 0x000000f30200720c */ /* 0x040fe200037c1670 */
[----:B------:R-:W-:Y:S01]  /*5e30*/  LDGSTS.E.BYPASS.LTC128B.128 [R235+0x16000], desc[UR18][R4.64+0x180] ;  /* 0x1600018004eb7fae */ /* 0x000fe2000b901d52 */
[-C--:B------:R-:W-:Y:S01]  /*5e40*/  ISETP.LT.OR P0, PT, R2, R241.reuse, P0 ;  /* 0x000000f10200720c */ /* 0x080fe20000701670 */
[C---:B------:R-:W-:Y:S01]  /*5e50*/  VIADD R2, R0.reuse, 0x9 ;  /* 0x0000000900027836 */ /* 0x040fe20000000000 */
[----:B------:R-:W-:Y:S01]  /*5e60*/  ISETP.GE.AND P5, PT, R0, R240, PT ;  /* 0x000000f00000720c */ /* 0x000fe20003fa6270 */
[----:B------:R-:W-:Y:S03]  /*5e70*/  LDGSTS.E.BYPASS.LTC128B.128 [R235+0x10800], desc[UR18][R6.64] ;  /* 0x1080000006eb7fae */ /* 0x000fe6000b901d52 */
[----:B------:R-:W-:Y:S01]  /*5e80*/  ISETP.GE.AND P4, PT, R2, R242, PT ;  /* 0x000000f20200720c */ /* 0x000fe20003f86270 */
[----:B------:R-:W-:Y:S01]  /*5e90*/  LDGSTS.E.BYPASS.LTC128B.128 [R235+0x12800], desc[UR18][R6.64+0x80] ;  /* 0x1280008006eb7fae */ /* 0x000fe2000b901d52 */
[----:B------:R-:W-:-:S02]  /*5ea0*/  ISETP.LT.OR P5, PT, R0, R241, P5 ;  /* 0x000000f10000720c */ /* 0x000fc40002fa1670 */
[----:B------:R-:W-:Y:S01]  /*5eb0*/  ISETP.LT.OR P4, PT, R2, R243, P4 ;  /* 0x000000f30200720c */ /* 0x000fe20002781670 */
[----:B------:R-:W-:Y:S04]  /*5ec0*/  LDGSTS.E.BYPASS.LTC128B.128 [R235+0x14800], desc[UR18][R6.64+0x100] ;  /* 0x1480010006eb7fae */ /* 0x000fe8000b901d52 */
[----:B------:R1:W-:Y:S04]  /*5ed0*/  LDGSTS.E.BYPASS.LTC128B.128 [R235+0x16800], desc[UR18][R6.64+0x180] ;  /* 0x1680018006eb7fae */ /* 0x0003e8000b901d52 */
        /* <DEDUP_REMOVED lines=8> */
[----:B------:R-:W-:Y:S04]  /*5f60*/  LDSM.16.M88.4 R184, [R234] ;  /* 0x00000000eab8783b */ /* 0x000fe80000000200 */
[----:B------:R-:W1:Y:S04]  /*5f70*/  LDSM.16.M88.4 R32, [R233+0x8000] ;  /* 0x00800000e920783b */ /* 0x000e680000000200 */
[----:B------:R-:W3:Y:S04]  /*5f80*/  LDSM.16.M88.4 R24, [R233+0x8800] ;  /* 0x00880000e918783b */ /* 0x000ee80000000200 */
[----:B------:R-:W2:Y:S04]  /*5f90*/  LDSM.16.M88.4 R16, [R233+0x9000] ;  /* 0x00900000e910783b */ /* 0x000ea80000000200 */
[----:B------:R-:W4:Y:S04]  /*5fa0*/  LDSM.16.M88.4 R12, [R233+0x9800] ;  /* 0x00980000e90c783b */ /* 0x000f280000000200 */
[----:B------:R-:W-:Y:S04]  /*5fb0*/  LDSM.16.M88.4 R8, [R232] ;  /* 0x00000000e808783b */ /* 0x000fe80000000200 */
[----:B------:R-:W5:Y:S04]  /*5fc0*/  LDSM.16.M88.4 R196, [R231] ;  /* 0x00000000e7c4783b */ /* 0x000f680000000200 */
[----:B------:R-:W5:Y:S04]  /*5fd0*/  LDSM.16.M88.4 R176, [R223] ;  /* 0x00000000dfb0783b */ /* 0x000f680000000200 */
[----:B------:R-:W5:Y:S04]  /*5fe0*/  LDSM.16.M88.4 R172, [R222] ;  /* 0x00000000deac783b */ /* 0x000f680000000200 */
[----:B------:R-:W5:Y:S04]  /*5ff0*/  LDSM.16.M88.4 R168, [R221] ;  /* 0x00000000dda8783b */ /* 0x000f680000000200 */
[----:B------:R-:W-:Y:S01]  /*6000*/  LDSM.16.M88.4 R192, [R227+0x8000] ;  /* 0x00800000e3c0783b */ /* 0x000fe20000000200 */
[C---:B-1----:R-:W-:Y:S03]  /*6010*/  HMMA.16816.F32.BF16 R4, R184.reuse, R32, RZ ;  /* 0x00000020b804723c */ /* 0x042fe600000418ff */
[----:B------:R-:W-:Y:S04]  /*6020*/  LDSM.16.M88.4 R180, [R227+0x8800] ;  /* 0x00880000e3b4783b */ /* 0x000fe80000000200 */
[----:B------:R-:W-:Y:S01]  /*6030*/  LDSM.16.M88.4 R200, [R220+0x800] ;  /* 0x00080000dcc8783b */ /* 0x000fe20000000200 */
[C---:B------:R-:W-:Y:S03]  /*6040*/  HMMA.16816.F32.BF16 R32, R184.reuse, R34, RZ ;  /* 0x00000022b820723c */ /* 0x040fe600000418ff */
[----:B------:R-:W0:Y:S03]  /*6050*/  LDGDEPBAR ;  /* 0x00000000000079af */ /* 0x000e260000000000 */
[C---:B---3--:R-:W-:Y:S06]  /*6060*/  HMMA.16816.F32.BF16 R28, R184.reuse, R24, RZ ;  /* 0x00000018b81c723c */ /* 0x048fec00000418ff */
[C---:B--2---:R-:W-:Y:S06]  /*6070*/  HMMA.16816.F32.BF16 R20, R184.reuse, R16, RZ ;  /* 0x00000010b814723c */ /* 0x044fec00000418ff */
[C---:B------:R-:W-:Y:S06]  /*6080*/  HMMA.16816.F32.BF16 R24, R184.reuse, R26, RZ ;  /* 0x0000001ab818723c */ /* 0x040fec00000418ff */
[C---:B------:R-:W-:Y:S06]  /*6090*/  HMMA.16816.F32.BF16 R16, R184.reuse, R18, RZ ;  /* 0x00000012b810723c */ /* 0x040fec00000418ff */
[C---:B----4-:R-:W-:Y:S06]  /*60a0*/  HMMA.16816.F32.BF16 R188, R184.reuse, R12, RZ ;  /* 0x0000000cb8bc723c */ /* 0x050fec00000418ff */
[----:B------:R-:W-:Y:S01]  /*60b0*/  HMMA.16816.F32.BF16 R184, R184, R14, RZ ;  /* 0x0000000eb8b8723c */ /* 0x000fe200000418ff */
[----:B------:R-:W1:Y:S05]  /*60c0*/  LDSM.16.M88.4 R12, [R230] ;  /* 0x00000000e60c783b */ /* 0x000e6a0000000200 */
[C---:B-----5:R-:W-:Y:S06]  /*60d0*/  HMMA.16816.F32.BF16 R4, R8.reuse, R196, R4 ;  /* 0x000000c40804723c */ /* 0x060fec0000041804 */
[C---:B------:R-:W-:Y:S01]  /*60e0*/  HMMA.16816.F32.BF16 R32, R8.reuse, R198, R32 ;  /* 0x000000c60820723c */ /* 0x040fe20000041820 */
[----:B------:R-:W-:Y:S05]  /*60f0*/  LDSM.16.M88.4 R196, [R220+0x1000] ;  /* 0x00100000dcc4783b */ /* 0x000fea0000000200 */
[C---:B------:R-:W-:Y:S06]  /*6100*/  HMMA.16816.F32.BF16 R28, R8.reuse, R176, R28 ;  /* 0x000000b0081c723c */ /* 0x040fec000004181c */
[C---:B------:R-:W-:Y:S01]  /*6110*/  HMMA.16816.F32.BF16 R24, R8.reuse, R178, R24 ;  /* 0x000000b20818723c */ /* 0x040fe20000041818 */
[----:B------:R-:W2:Y:S05]  /*6120*/  LDSM.16.M88.4 R176, [R227+0x9000] ;  /* 0x00900000e3b0783b */ /* 0x000eaa0000000200 */
[C---:B------:R-:W-:Y:S06]  /*6130*/  HMMA.16816.F32.BF16 R20, R8.reuse, R172, R20 ;  /* 0x000000ac0814723c */ /* 0x040fec0000041814 */
[C---:B------:R-:W-:Y:S01]  /*6140*/  HMMA.16816.F32.BF16 R16, R8.reuse, R174, R16 ;  /* 0x000000ae0810723c */ /* 0x040fe20000041810 */
[----:B------:R-:W-:Y:S05]  /*6150*/  LDSM.16.M88.4 R172, [R229] ;  /* 0x00000000e5ac783b */ /* 0x000fea0000000200 */
[C---:B------:R-:W-:Y:S06]  /*6160*/  HMMA.16816.F32.BF16 R188, R8.reuse, R168, R188 ;  /* 0x000000a808bc723c */ /* 0x040fec00000418bc */
[----:B------:R-:W-:Y:S01]  /*6170*/  HMMA.16816.F32.BF16 R184, R8, R170, R184 ;  /* 0x000000aa08b8723c */ /* 0x000fe200000418b8 */
[----:B------:R-:W3:Y:S04]  /*6180*/  LDSM.16.M88.4 R168, [R227+0x9800] ;  /* 0x00980000e3a8783b */ /* 0x000ee80000000200 */
[----:B------:R-:W4:Y:S01]  /*6190*/  LDSM.16.M88.4 R8, [R220] ;  /* 0x00000000dc08783b */ /* 0x000f220000000200 */
[C---:B-1----:R-:W-:Y:S06]  /*61a0*/  HMMA.16816.F32.BF16 R4, R12.reuse, R192, R4 ;  /* 0x000000c00c04723c */ /* 0x042fec0000041804 */
[C---:B------:R-:W-:Y:S01]  /*61b0*/  HMMA.16816.F32.BF16 R32, R12.reuse, R194, R32 ;  /* 0x000000c20c20723c */ /* 0x040fe20000041820 */
[----:B------:R-:W1:Y:S05]  /*61c0*/  LDSM.16.M88.4 R192, [R220+0x1800] ;  /* 0x00180000dcc0783b */ /* 0x000e6a0000000200 */
[C---:B------:R-:W-:Y:S06]  /*61d0*/  HMMA.16816.F32.BF16 R28, R12.reuse, R180, R28 ;  /* 0x000000b40c1c723c */ /* 0x040fec000004181c */
[C---:B------:R-:W-:Y:S01]  /*61e0*/  HMMA.16816.F32.BF16 R24, R12.reuse, R182, R24 ;  /* 0x000000b60c18723c */ /* 0x040fe20000041818 */
[----:B------:R-:W-:Y:S05]  /*61f0*/  LDSM.16.M88.4 R180, [R233+0xa000] ;  /* 0x00a00000e9b4783b */ /* 0x000fea0000000200 */
[C---:B--2---:R-:W-:Y:S06]  /*6200*/  HMMA.16816.F32.BF16 R20, R12.reuse, R176, R20 ;  /* 0x000000b00c14723c */ /* 0x044fec0000041814 */
[C---:B------:R-:W-:Y:S01]  /*6210*/  HMMA.16816.F32.BF16 R16, R12.reuse, R178, R16 ;  /* 0x000000b20c10723c */ /* 0x040fe20000041810 */
[----:B------:R-:W-:Y:S05]  /*6220*/  LDSM.16.M88.4 R176, [R233+0xa800] ;  /* 0x00a80000e9b0783b */ /* 0x000fea0000000200 */
[C---:B---3--:R-:W-:Y:S06]  /*6230*/  HMMA.16816.F32.BF16 R188, R12.reuse, R168, R188 ;  /* 0x000000a80cbc723c */ /* 0x048fec00000418bc */
[----:B------:R-:W-:Y:S01]  /*6240*/  HMMA.16816.F32.BF16 R184, R12, R170, R184 ;  /* 0x000000aa0cb8723c */ /* 0x000fe200000418b8 */
[----:B------:R-:W-:Y:S04]  /*6250*/  LDSM.16.M88.4 R168, [R233+0xb000] ;  /* 0x00b00000e9a8783b */ /* 0x000fe80000000200 */
[----:B------:R-:W-:Y:S01]  /*6260*/  LDSM.16.M88.4 R12, [R233+0xb800] ;  /* 0x00b80000e90c783b */ /* 0x000fe20000000200 */
[C---:B----4-:R-:W-:Y:S06]  /*6270*/  HMMA.16816.F32.BF16 R4, R172.reuse, R8, R4 ;  /* 0x00000008ac04723c */ /* 0x050fec0000041804 */
[C---:B------:R-:W-:Y:S01]  /*6280*/  HMMA.16816.F32.BF16 R32, R172.reuse, R10, R32 ;  /* 0x0000000aac20723c */ /* 0x040fe20000041820 */
[----:B------:R-:W2:Y:S05]  /*6290*/  LDSM.16.M88.4 R8, [R234+0x2000] ;  /* 0x00200000ea08783b */ /* 0x000eaa0000000200 */
[C---:B------:R-:W-:Y:S06]  /*62a0*/  HMMA.16816.F32.BF16 R28, R172.reuse, R200, R28 ;  /* 0x000000c8ac1c723c */ /* 0x040fec000004181c */
[C---:B------:R-:W-:Y:S01]  /*62b0*/  HMMA.16816.F32.BF16 R24, R172.reuse, R202, R24 ;  /* 0x000000caac18723c */ /* 0x040fe20000041818 */
[----:B------:R-:W-:Y:S05]  /*62c0*/  LDSM.16.M88.4 R200, [R227+0xe000] ;  /* 0x00e00000e3c8783b */ /* 0x000fea0000000200 */
[C---:B------:R-:W-:Y:S06]  /*62d0*/  HMMA.16816.F32.BF16 R20, R172.reuse, R196, R20 ;  /* 0x000000c4ac14723c */ /* 0x040fec0000041814 */
[C---:B------:R-:W-:Y:S01]  /*62e0*/  HMMA.16816.F32.BF16 R16, R172.reuse, R198, R16 ;  /* 0x000000c6ac10723c */ /* 0x040fe20000041810 */
[----:B------:R-:W-:Y:S05]  /*62f0*/  LDSM.16.M88.4 R196, [R219] ;  /* 0x00000000dbc4783b */ /* 0x000fea0000000200 */
[C---:B-1----:R-:W-:Y:S06]  /*6300*/  HMMA.16816.F32.BF16 R188, R172.reuse, R192, R188 ;  /* 0x000000c0acbc723c */ /* 0x042fec00000418bc */
[----:B------:R-:W-:Y:S01]  /*6310*/  HMMA.16816.F32.BF16 R184, R172, R194, R184 ;  /* 0x000000c2acb8723c */ /* 0x000fe200000418b8 */
[----:B------:R-:W1:Y:S04]  /*6320*/  LDSM.16.M88.4 R172, [R232+0x2000] ;  /* 0x00200000e8ac783b */ /* 0x000e680000000200 */
[----:B------:R-:W3:Y:S01]  /*6330*/  LDSM.16.M88.4 R192, [R218] ;  /* 0x00000000dac0783b */ /* 0x000ee20000000200 */
[C---:B--2---:R-:W-:Y:S06]  /*6340*/  HMMA.16816.F32.BF16 R4, R8.reuse, R180, R4 ;  /* 0x000000b40804723c */ /* 0x044fec0000041804 */
[C---:B------:R-:W-:Y:S01]  /*6350*/  HMMA.16816.F32.BF16 R32, R8.reuse, R182, R32 ;  /* 0x000000b60820723c */ /* 0x040fe20000041820 */
[----:B------:R-:W2:Y:S05]  /*6360*/  LDSM.16.M88.4 R180, [R217] ;  /* 0x00000000d9b4783b */ /* 0x000eaa0000000200 */
[C---:B------:R-:W-:Y:S06]  /*6370*/  HMMA.16816.F32.BF16 R28, R8.reuse, R176, R28 ;  /* 0x000000b0081c723c */ /* 0x040fec000004181c */
[C---:B------:R-:W-:Y:S01]  /*6380*/  HMMA.16816.F32.BF16 R24, R8.reuse, R178, R24 ;  /* 0x000000b20818723c */ /* 0x040fe20000041818 */
[----:B------:R-:W4:Y:S05]  /*6390*/  LDSM.16.M88.4 R176, [R216] ;  /* 0x00000000d8b0783b */ /* 0x000f2a0000000200 */
[C---:B------:R-:W-:Y:S06]  /*63a0*/  HMMA.16816.F32.BF16 R20, R8.reuse, R168, R20 ;  /* 0x000000a80814723c */ /* 0x040fec0000041814 */
[C---:B------:R-:W-:Y:S01]  /*63b0*/  HMMA.16816.F32.BF16 R16, R8.reuse, R170, R16 ;  /* 0x000000aa0810723c */ /* 0x040fe20000041810 */
[----:B------:R-:W-:Y:S05]  /*63c0*/  LDSM.16.M88.4 R168, [R230+0x2000] ;  /* 0x00200000e6a8783b */ /* 0x000fea0000000200 */
[C---:B------:R-:W-:Y:S06]  /*63d0*/  HMMA.16816.F32.BF16 R188, R8.reuse, R12, R188 ;  /* 0x0000000c08bc723c */ /* 0x040fec00000418bc */
[----:B------:R-:W-:Y:S01]  /*63e0*/  HMMA.16816.F32.BF16 R184, R8, R14, R184 ;  /* 0x0000000e08b8723c */ /* 0x000fe200000418b8 */
[----:B------:R-:W5:Y:S04]  /*63f0*/  LDSM.16.M88.4 R8, [R227+0xa000] ;  /* 0x00a00000e308783b */ /* 0x000f680000000200 */
[----:B------:R-:W5:Y:S01]  /*6400*/  LDSM.16.M88.4 R12, [R227+0xa800] ;  /* 0x00a80000e30c783b */ /* 0x000f620000000200 */
[C---:B-1----:R-:W-:Y:S06]  /*6410*/  HMMA.16816.F32.BF16 R4, R172.reuse, R196, R4 ;  /* 0x000000c4ac04723c */ /* 0x042fec0000041804 */
[C---:B------:R-:W-:Y:S01]  /*6420*/  HMMA.16816.F32.BF16 R32, R172.reuse, R198, R32 ;  /* 0x000000c6ac20723c */ /* 0x040fe20000041820 */
[----:B------:R-:W1:Y:S05]  /*6430*/  LDSM.16.M88.4 R196, [R227+0xb000] ;  /* 0x00b00000e3c4783b */ /* 0x000e6a0000000200 */
[C---:B---3--:R-:W-:Y:S06]  /*6440*/  HMMA.16816.F32.BF16 R28, R172.reuse, R192, R28 ;  /* 0x000000c0ac1c723c */ /* 0x048fec000004181c */
[C---:B------:R-:W-:Y:S01]  /*6450*/  HMMA.16816.F32.BF16 R24, R172.reuse, R194, R24 ;  /* 0x000000c2ac18723c */ /* 0x040fe20000041818 */
[----:B------:R-:W3:Y:S05]  /*6460*/  LDSM.16.M88.4 R192, [R227+0xb800] ;  /* 0x00b80000e3c0783b */ /* 0x000eea0000000200 */
[C---:B--2---:R-:W-:Y:S06]  /*6470*/  HMMA.16816.F32.BF16 R20, R172.reuse, R180, R20 ;  /* 0x000000b4ac14723c */ /* 0x044fec0000041814 */
[C---:B------:R-:W-:Y:S01]  /*6480*/  HMMA.16816.F32.BF16 R16, R172.reuse, R182, R16 ;  /* 0x000000b6ac10723c */ /* 0x040fe20000041810 */
[----:B------:R-:W-:Y:S05]  /*6490*/  LDSM.16.M88.4 R180, [R220+0x2000] ;  /* 0x00200000dcb4783b */ /* 0x000fea0000000200 */
[C---:B----4-:R-:W-:Y:S06]  /*64a0*/  HMMA.16816.F32.BF16 R188, R172.reuse, R176, R188 ;  /* 0x000000b0acbc723c */ /* 0x050fec00000418bc */
[----:B------:R-:W-:Y:S01]  /*64b0*/  HMMA.16816.F32.BF16 R184, R172, R178, R184 ;  /* 0x000000b2acb8723c */ /* 0x000fe200000418b8 */
[----:B------:R-:W-:Y:S04]  /*64c0*/  LDSM.16.M88.4 R176, [R220+0x2800] ;  /* 0x00280000dcb0783b */ /* 0x000fe80000000200 */
[----:B------:R-:W-:Y:S01]  /*64d0*/  LDSM.16.M88.4 R172, [R220+0x3000] ;  /* 0x00300000dcac783b */ /* 0x000fe20000000200 */
[C---:B-----5:R-:W-:Y:S06]  /*64e0*/  HMMA.16816.F32.BF16 R4, R168.reuse, R8, R4 ;  /* 0x00000008a804723c */ /* 0x060fec0000041804 */
[C---:B------:R-:W-:Y:S01]  /*64f0*/  HMMA.16816.F32.BF16 R32, R168.reuse, R10, R32 ;  /* 0x0000000aa820723c */ /* 0x040fe20000041820 */
[----:B------:R-:W2:Y:S05]  /*6500*/  LDSM.16.M88.4 R8, [R229+0x2000] ;  /* 0x00200000e508783b */ /* 0x000eaa0000000200 */
[C---:B------:R-:W-:Y:S06]  /*6510*/  HMMA.16816.F32.BF16 R28, R168.reuse, R12, R28 ;  /* 0x0000000ca81c723c */ /* 0x040fec000004181c */
[C---:B------:R-:W-:Y:S01]  /*6520*/  HMMA.16816.F32.BF16 R24, R168.reuse, R14, R24 ;  /* 0x0000000ea818723c */ /* 0x040fe20000041818 */
[----:B------:R-:W4:Y:S05]  /*6530*/  LDSM.16.M88.4 R12, [R220+0x3800] ;  /* 0x00380000dc0c783b */ /* 0x000f2a0000000200 */
[C---:B-1----:R-:W-:Y:S06]  /*6540*/  HMMA.16816.F32.BF16 R20, R168.reuse, R196, R20 ;  /* 0x000000c4a814723c */ /* 0x042fec0000041814 */
[C---:B------:R-:W-:Y:S01]  /*6550*/  HMMA.16816.F32.BF16 R16, R168.reuse, R198, R16 ;  /* 0x000000c6a810723c */ /* 0x040fe20000041810 */
[----:B------:R-:W-:Y:S05]  /*6560*/  LDSM.16.M88.4 R196, [R233+0xc000] ;  /* 0x00c00000e9c4783b */ /* 0x000fea0000000200 */
[C---:B---3--:R-:W-:Y:S06]  /*6570*/  HMMA.16816.F32.BF16 R188, R168.reuse, R192, R188 ;  /* 0x000000c0a8bc723c */ /* 0x048fec00000418bc */
[----:B------:R-:W-:Y:S01]  /*6580*/  HMMA.16816.F32.BF16 R184, R168, R194, R184 ;  /* 0x000000c2a8b8723c */ /* 0x000fe200000418b8 */
[----:B------:R-:W1:Y:S04]  /*6590*/  LDSM.16.M88.4 R168, [R234+0x4000] ;  /* 0x00400000eaa8783b */ /* 0x000e680000000200 */
[----:B------:R-:W3:Y:S01]  /*65a0*/  LDSM.16.M88.4 R192, [R233+0xc800] ;  /* 0x00c80000e9c0783b */ /* 0x000ee20000000200 */
[C---:B--2---:R-:W-:Y:S06]  /*65b0*/  HMMA.16816.F32.BF16 R4, R8.reuse, R180, R4 ;  /* 0x000000b40804723c */ /* 0x044fec0000041804 */
        /* <DEDUP_REMOVED lines=8> */
[C---:B----4-:R-:W-:Y:S06]  /*6640*/  HMMA.16816.F32.BF16 R188, R8.reuse, R12, R188 ;  /* 0x0000000c08bc723c */ /* 0x050fec00000418bc */
[----:B------:R-:W-:Y:S01]  /*6650*/  HMMA.16816.F32.BF16 R184, R8, R14, R184 ;  /* 0x0000000e08b8723c */ /* 0x000fe200000418b8 */
[----:B------:R-:W-:Y:S04]  /*6660*/  LDSM.16.M88.4 R12, [R232+0x4000] ;  /* 0x00400000e80c783b */ /* 0x000fe80000000200 */
[----:B------:R-:W4:Y:S01]  /*6670*/  LDSM.16.M88.4 R8, [R215] ;  /* 0x00000000d708783b */ /* 0x000f220000000200 */
[C---:B-1----:R-:W-:Y:S06]  /*6680*/  HMMA.16816.F32.BF16 R4, R168.reuse, R196, R4 ;  /* 0x000000c4a804723c */ /* 0x042fec0000041804 */
[C---:B------:R-:W-:Y:S01]  /*6690*/  HMMA.16816.F32.BF16 R32, R168.reuse, R198, R32 ;  /* 0x000000c6a820723c */ /* 0x040fe20000041820 */
[----:B------:R-:W1:Y:S05]  /*66a0*/  LDSM.16.M88.4 R196, [R213] ;  /* 0x00000000d5c4783b */ /* 0x000e6a0000000200 */
[C---:B---3--:R-:W-:Y:S06]  /*66b0*/  HMMA.16816.F32.BF16 R28, R168.reuse, R192, R28 ;  /* 0x000000c0a81c723c */ /* 0x048fec000004181c */
[C---:B------:R-:W-:Y:S01]  /*66c0*/  HMMA.16816.F32.BF16 R24, R168.reuse, R194, R24 ;  /* 0x000000c2a818723c */ /* 0x040fe20000041818 */
[----:B------:R-:W3:Y:S05]  /*66d0*/  LDSM.16.M88.4 R192, [R212] ;  /* 0x00000000d4c0783b */ /* 0x000eea0000000200 */
[C---:B--2---:R-:W-:Y:S06]  /*66e0*/  HMMA.16816.F32.BF16 R188, R168.reuse, R176, R188 ;  /* 0x000000b0a8bc723c */ /* 0x044fec00000418bc */
[C---:B------:R-:W-:Y:S01]  /*66f0*/  HMMA.16816.F32.BF16 R184, R168.reuse, R178, R184 ;  /* 0x000000b2a8b8723c */ /* 0x040fe200000418b8 */
[----:B------:R-:W-:Y:S05]  /*6700*/  LDSM.16.M88.4 R176, [R227+0xc000] ;  /* 0x00c00000e3b0783b */ /* 0x000fea0000000200 */
[----:B------:R-:W-:Y:S06]  /*6710*/  HMMA.16816.F32.BF16 R20, R168, R180, R20 ;  /* 0x000000b4a814723c */ /* 0x000fec0000041814 */
[C---:B----4-:R-:W-:Y:S06]  /*6720*/  HMMA.16816.F32.BF16 R4, R12.reuse, R8, R4 ;  /* 0x000000080c04723c */ /* 0x050fec0000041804 */
[----:B------:R-:W-:Y:S01]  /*6730*/  HMMA.16816.F32.BF16 R32, R12, R10, R32 ;  /* 0x0000000a0c20723c */ /* 0x000fe20000041820 */
[----:B------:R-:W2:Y:S05]  /*6740*/  LDSM.16.M88.4 R8, [R230+0x4000] ;  /* 0x00400000e608783b */ /* 0x000eaa0000000200 */
[----:B------:R-:W-:Y:S01]  /*6750*/  HMMA.16816.F32.BF16 R16, R168, R182, R16 ;  /* 0x000000b6a810723c */ /* 0x000fe20000041810 */
[----:B------:R-:W4:Y:S04]  /*6760*/  LDSM.16.M88.4 R168, [R227+0xc800] ;  /* 0x00c80000e3a8783b */ /* 0x000f280000000200 */
[----:B------:R-:W5:Y:S01]  /*6770*/  LDSM.16.M88.4 R180, [R227+0xd000] ;  /* 0x00d00000e3b4783b */ /* 0x000f620000000200 */
[C---:B------:R-:W-:Y:S06]  /*6780*/  HMMA.16816.F32.BF16 R28, R12.reuse, R172, R28 ;  /* 0x000000ac0c1c723c */ /* 0x040fec000004181c */
[C---:B------:R-:W-:Y:S01]  /*6790*/  HMMA.16816.F32.BF16 R24, R12.reuse, R174, R24 ;  /* 0x000000ae0c18723c */ /* 0x040fe20000041818 */
[----:B------:R-:W5:Y:S05]  /*67a0*/  LDSM.16.M88.4 R172, [R227+0xd800] ;  /* 0x00d80000e3ac783b */ /* 0x000f6a0000000200 */
[C---:B-1----:R-:W-:Y:S06]  /*67b0*/  HMMA.16816.F32.BF16 R20, R12.reuse, R196, R20 ;  /* 0x000000c40c14723c */ /* 0x042fec0000041814 */
[C---:B------:R-:W-:Y:S01]  /*67c0*/  HMMA.16816.F32.BF16 R16, R12.reuse, R198, R16 ;  /* 0x000000c60c10723c */ /* 0x040fe20000041810 */
[----:B------:R-:W-:Y:S05]  /*67d0*/  LDSM.16.M88.4 R196, [R220+0x4800] ;  /* 0x00480000dcc4783b */ /* 0x000fea0000000200 */
[C---:B---3--:R-:W-:Y:S06]  /*67e0*/  HMMA.16816.F32.BF16 R188, R12.reuse, R192, R188 ;  /* 0x000000c00cbc723c */ /* 0x048fec00000418bc */
[----:B------:R-:W-:Y:S01]  /*67f0*/  HMMA.16816.F32.BF16 R184, R12, R194, R184 ;  /* 0x000000c20cb8723c */ /* 0x000fe200000418b8 */
[----:B------:R-:W-:Y:S04]  /*6800*/  LDSM.16.M88.4 R12, [R229+0x4000] ;  /* 0x00400000e50c783b */ /* 0x000fe80000000200 */
[----:B------:R-:W1:Y:S01]  /*6810*/  LDSM.16.M88.4 R192, [R220+0x4000] ;  /* 0x00400000dcc0783b */ /* 0x000e620000000200 */
[C---:B--2---:R-:W-:Y:S06]  /*6820*/  HMMA.16816.F32.BF16 R4, R8.reuse, R176, R4 ;  /* 0x000000b00804723c */ /* 0x044fec0000041804 */
[C---:B------:R-:W-:Y:S01]  /*6830*/  HMMA.16816.F32.BF16 R32, R8.reuse, R178, R32 ;  /* 0x000000b20820723c */ /* 0x040fe20000041820 */
[----:B------:R-:W2:Y:S05]  /*6840*/  LDSM.16.M88.4 R176, [R220+0x5000] ;  /* 0x00500000dcb0783b */ /* 0x000eaa0000000200 */
[C---:B----4-:R-:W-:Y:S06]  /*6850*/  HMMA.16816.F32.BF16 R28, R8.reuse, R168, R28 ;  /* 0x000000a8081c723c */ /* 0x050fec000004181c */
[C---:B------:R-:W-:Y:S01]  /*6860*/  HMMA.16816.F32.BF16 R24, R8.reuse, R170, R24 ;  /* 0x000000aa0818723c */ /* 0x040fe20000041818 */
[----:B------:R-:W3:Y:S05]  /*6870*/  LDSM.16.M88.4 R168, [R220+0x5800] ;  /* 0x00580000dca8783b */ /* 0x000eea0000000200 */
[C---:B-----5:R-:W-:Y:S06]  /*6880*/  HMMA.16816.F32.BF16 R20, R8.reuse, R180, R20 ;  /* 0x000000b40814723c */ /* 0x060fec0000041814 */
[C---:B------:R-:W-:Y:S01]  /*6890*/  HMMA.16816.F32.BF16 R16, R8.reuse, R182, R16 ;  /* 0x000000b60810723c */ /* 0x040fe20000041810 */
[----:B------:R-:W-:Y:S05]  /*68a0*/  LDSM.16.M88.4 R180, [R233+0xe000] ;  /* 0x00e00000e9b4783b */ /* 0x000fea0000000200 */
[C---:B------:R-:W-:Y:S06]  /*68b0*/  HMMA.16816.F32.BF16 R188, R8.reuse, R172, R188 ;  /* 0x000000ac08bc723c */ /* 0x040fec00000418bc */
[----:B------:R-:W-:Y:S01]  /*68c0*/  HMMA.16816.F32.BF16 R184, R8, R174, R184 ;  /* 0x000000ae08b8723c */ /* 0x000fe200000418b8 */
[----:B------:R-:W-:Y:S04]  /*68d0*/  LDSM.16.M88.4 R172, [R234+0x6000] ;  /* 0x00600000eaac783b */ /* 0x000fe80000000200 */
[----:B------:R-:W4:Y:S01]  /*68e0*/  LDSM.16.M88.4 R8, [R233+0xe800] ;  /* 0x00e80000e908783b */ /* 0x000f220000000200 */
        /* <DEDUP_REMOVED lines=8> */
[----:B------:R-:W2:Y:S05]  /*6970*/  LDSM.16.M88.4 R176, [R233+0xf800] ;  /* 0x00f80000e9b0783b */ /* 0x000eaa0000000200 */
[C---:B---3--:R-:W-:Y:S06]  /*6980*/  HMMA.16816.F32.BF16 R188, R12.reuse, R168, R188 ;  /* 0x000000a80cbc723c */ /* 0x048fec00000418bc */
[----:B------:R-:W-:Y:S01]  /*6990*/  HMMA.16816.F32.BF16 R184, R12, R170, R184 ;  /* 0x000000aa0cb8723c */ /* 0x000fe200000418b8 */
[----:B------:R-:W3:Y:S04]  /*69a0*/  LDSM.16.M88.4 R168, [R211] ;  /* 0x00000000d3a8783b */ /* 0x000ee80000000200 */
[----:B------:R-:W5:Y:S01]  /*69b0*/  LDSM.16.M88.4 R12, [R210] ;  /* 0x00000000d20c783b */ /* 0x000f620000000200 */
[C---:B----4-:R-:W-:Y:S06]  /*69c0*/  HMMA.16816.F32.BF16 R28, R172.reuse, R8, R28 ;  /* 0x00000008ac1c723c */ /* 0x050fec000004181c */
[C---:B------:R-:W-:Y:S01]  /*69d0*/  HMMA.16816.F32.BF16 R24, R172.reuse, R10, R24 ;  /* 0x0000000aac18723c */ /* 0x040fe20000041818 */
[----:B------:R-:W4:Y:S05]  /*69e0*/  LDSM.16.M88.4 R8, [R209] ;  /* 0x00000000d108783b */ /* 0x000f2a0000000200 */
[C---:B------:R-:W-:Y:S06]  /*69f0*/  HMMA.16816.F32.BF16 R4, R172.reuse, R180, R4 ;  /* 0x000000b4ac04723c */ /* 0x040fec0000041804 */
[C---:B------:R-:W-:Y:S01]  /*6a00*/  HMMA.16816.F32.BF16 R32, R172.reuse, R182, R32 ;  /* 0x000000b6ac20723c */ /* 0x040fe20000041820 */
[----:B------:R-:W4:Y:S05]  /*6a10*/  LDSM.16.M88.4 R180, [R230+0x6000] ;  /* 0x00600000e6b4783b */ /* 0x000f2a0000000200 */
[C---:B-1----:R-:W-:Y:S06]  /*6a20*/  HMMA.16816.F32.BF16 R20, R172.reuse, R192, R20 ;  /* 0x000000c0ac14723c */ /* 0x042fec0000041814 */
[C---:B------:R-:W-:Y:S01]  /*6a30*/  HMMA.16816.F32.BF16 R16, R172.reuse, R194, R16 ;  /* 0x000000c2ac10723c */ /* 0x040fe20000041810 */
[----:B------:R-:W-:Y:S05]  /*6a40*/  LDSM.16.M88.4 R192, [R208] ;  /* 0x00000000d0c0783b */ /* 0x000fea0000000200 */
[C---:B--2---:R-:W-:Y:S06]  /*6a50*/  HMMA.16816.F32.BF16 R188, R172.reuse, R176, R188 ;  /* 0x000000b0acbc723c */ /* 0x044fec00000418bc */
[----:B------:R-:W-:Y:S01]  /*6a60*/  HMMA.16816.F32.BF16 R184, R172, R178, R184 ;  /* 0x000000b2acb8723c */ /* 0x000fe200000418b8 */
[----:B------:R-:W1:Y:S04]  /*6a70*/  LDSM.16.M88.4 R176, [R227+0xe800] ;  /* 0x00e80000e3b0783b */ /* 0x000e680000000200 */
[----:B------:R-:W2:Y:S01]  /*6a80*/  LDSM.16.M88.4 R172, [R227+0xf000] ;  /* 0x00f00000e3ac783b */ /* 0x000ea20000000200 */
[C---:B---3--:R-:W-:Y:S06]  /*6a90*/  HMMA.16816.F32.BF16 R4, R196.reuse, R168, R4 ;  /* 0x000000a8c404723c */ /* 0x048fec0000041804 */
[C---:B------:R-:W-:Y:S01]  /*6aa0*/  HMMA.16816.F32.BF16 R32, R196.reuse, R170, R32 ;  /* 0x000000aac420723c */ /* 0x040fe20000041820 */
[----:B------:R-:W-:Y:S05]  /*6ab0*/  LDSM.16.M88.4 R168, [R227+0xf800] ;  /* 0x00f80000e3a8783b */ /* 0x000fea0000000200 */
[C---:B-----5:R-:W-:Y:S06]  /*6ac0*/  HMMA.16816.F32.BF16 R28, R196.reuse, R12, R28 ;  /* 0x0000000cc41c723c */ /* 0x060fec000004181c */
[C---:B------:R-:W-:Y:S01]  /*6ad0*/  HMMA.16816.F32.BF16 R24, R196.reuse, R14, R24 ;  /* 0x0000000ec418723c */ /* 0x040fe20000041818 */
[----:B------:R-:W-:Y:S05]  /*6ae0*/  LDSM.16.M88.4 R12, [R229+0x6000] ;  /* 0x00600000e50c783b */ /* 0x000fea0000000200 */
[C---:B----4-:R-:W-:Y:S06]  /*6af0*/  HMMA.16816.F32.BF16 R20, R196.reuse, R8, R20 ;  /* 0x00000008c414723c */ /* 0x050fec0000041814 */
[----:B------:R-:W-:Y:S01]  /*6b00*/  HMMA.16816.F32.BF16 R16, R196, R10, R16 ;  /* 0x0000000ac410723c */ /* 0x000fe20000041810 */
[----:B------:R-:W3:Y:S05]  /*6b10*/  LDSM.16.M88.4 R8, [R220+0x6000] ;  /* 0x00600000dc08783b */ /* 0x000eea0000000200 */
[C---:B------:R-:W-:Y:S06]  /*6b20*/  HMMA.16816.F32.BF16 R4, R180.reuse, R200, R4 ;  /* 0x000000c8b404723c */ /* 0x040fec0000041804 */
[C---:B------:R-:W-:Y:S06]  /*6b30*/  HMMA.16816.F32.BF16 R32, R180.reuse, R202, R32 ;  /* 0x000000cab420723c */ /* 0x040fec0000041820 */
[C---:B-1----:R-:W-:Y:S06]  /*6b40*/  HMMA.16816.F32.BF16 R28, R180.reuse, R176, R28 ;  /* 0x000000b0b41c723c */ /* 0x042fec000004181c */
[----:B------:R-:W-:Y:S01]  /*6b50*/  HMMA.16816.F32.BF16 R24, R180, R178, R24 ;  /* 0x000000b2b418723c */ /* 0x000fe20000041818 */
[----:B------:R-:W1:Y:S05]  /*6b60*/  LDSM.16.M88.4 R176, [R220+0x6800] ;  /* 0x00680000dcb0783b */ /* 0x000e6a0000000200 */
[----:B------:R-:W-:Y:S06]  /*6b70*/  HMMA.16816.F32.BF16 R188, R196, R192, R188 ;  /* 0x000000c0c4bc723c */ /* 0x000fec00000418bc */
[----:B--2---:R-:W-:Y:S06]  /*6b80*/  HMMA.16816.F32.BF16 R20, R180, R172, R20 ;  /* 0x000000acb414723c */ /* 0x004fec0000041814 */
[C---:B---3--:R-:W-:Y:S06]  /*6b90*/  HMMA.16816.F32.BF16 R4, R12.reuse, R8, R4 ;  /* 0x000000080c04723c */ /* 0x048fec0000041804 */
[----:B------:R-:W-:Y:S01]  /*6ba0*/  HMMA.16816.F32.BF16 R32, R12, R10, R32 ;  /* 0x0000000a0c20723c */ /* 0x000fe20000041820 */
[----:B------:R-:W2:Y:S05]  /*6bb0*/  LDSM.16.M88.4 R8, [R220+0x7000] ;  /* 0x00700000dc08783b */ /* 0x000eaa0000000200 */
[C---:B------:R-:W-:Y:S06]  /*6bc0*/  HMMA.16816.F32.BF16 R188, R180.reuse, R168, R188 ;  /* 0x000000a8b4bc723c */ /* 0x040fec00000418bc */
[----:B------:R-:W-:Y:S01]  /*6bd0*/  HMMA.16816.F32.BF16 R16, R180, R174, R16 ;  /* 0x000000aeb410723c */ /* 0x000fe20000041810 */
[----:B------:R-:W-:-:S05]  /*6be0*/  VIADD R168, R0, 0x8 ;  /* 0x0000000800a87836 */ /* 0x000fca0000000000 */
[----:B------:R-:W-:Y:S01]  /*6bf0*/  ISETP.GE.AND P3, PT, R168, R242, PT ;  /* 0x000000f2a800720c */ /* 0x000fe20003f66270 */
[C---:B-1----:R-:W-:Y:S01]  /*6c00*/  HMMA.16816.F32.BF16 R28, R12.reuse, R176, R28 ;  /* 0x000000b00c1c723c */ /* 0x042fe2000004181c */
[----:B------:R-:W-:Y:S01]  /*6c10*/  FSEL R165, R4, -INF , !P1 ;  /* 0xff80000004a57808 */ /* 0x000fe20004800000 */
[----:B------:R-:W-:Y:S01]  /*6c20*/  VIADD R4, R0, 0x11 ;  /* 0x0000001100047836 */ /* 0x000fe20000000000 */
[----:B------:R-:W-:Y:S02]  /*6c30*/  ISETP.LT.OR P3, PT, R168, R243, P3 ;  /* 0x000000f3a800720c */ /* 0x000fe40001f61670 */
[----:B------:R-:W-:Y:S01]  /*6c40*/  ISETP.GE.AND P1, PT, R2, R240, PT ;  /* 0x000000f00200720c */ /* 0x000fe20003f26270 */
[----:B------:R-:W-:Y:S01]  /*6c50*/  HMMA.16816.F32.BF16 R24, R12, R178, R24 ;  /* 0x000000b20c18723c */ /* 0x000fe20000041818 */
[----:B------:R-:W-:Y:S02]  /*6c60*/  FSEL R169, R5, -INF , !P6 ;  /* 0xff80000005a97808 */ /* 0x000fe40007000000 */
[----:B------:R-:W-:Y:S01]  /*6c70*/  FSEL R175, R32, -INF , !P3 ;  /* 0xff80000020af7808 */ /* 0x000fe20005800000 */
[----:B------:R-:W-:Y:S01]  /*6c80*/  VIADD R32, R0, 0x18 ;  /* 0x0000001800207836 */ /* 0x000fe20000000000 */
[C---:B------:R-:W-:Y:S01]  /*6c90*/  ISETP.GE.AND P6, PT, R4.reuse, R242, PT ;  /* 0x000000f20400720c */ /* 0x040fe20003fc6270 */
[----:B------:R-:W-:Y:S01]  /*6ca0*/  HMMA.16816.F32.BF16 R184, R196, R194, R184 ;  /* 0x000000c2c4b8723c */ /* 0x000fe200000418b8 */
[----:B------:R-:W-:-:S02]  /*6cb0*/  ISETP.GE.AND P3, PT, R4, R240, PT ;  /* 0x000000f00400720c */ /* 0x000fc40003f66270 */
[----:B------:R-:W-:Y:S02]  /*6cc0*/  ISETP.GE.AND P2, PT, R168, R240, PT ;  /* 0x000000f0a800720c */ /* 0x000fe40003f46270 */
[----:B------:R-:W-:Y:S02]  /*6cd0*/  ISETP.LT.OR P1, PT, R2, R241, P1 ;  /* 0x000000f10200720c */ /* 0x000fe40000f21670 */
[----:B------:R-:W-:Y:S02]  /*6ce0*/  FSEL R2, R6, -INF , !P5 ;  /* 0xff80000006027808 */ /* 0x000fe40006800000 */
[----:B------:R-:W-:Y:S01]  /*6cf0*/  FSEL R196, R7, -INF , !P0 ;  /* 0xff80000007c47808 */ /* 0x000fe20004000000 */
[----:B--2---:R-:W-:Y:S01]  /*6d00*/  HMMA.16816.F32.BF16 R20, R12, R8, R20 ;  /* 0x000000080c14723c */ /* 0x004fe20000041814 */
[C---:B------:R-:W-:Y:S02]  /*6d10*/  ISETP.LT.OR P6, PT, R4.reuse, R243, P6 ;  /* 0x000000f30400720c */ /* 0x040fe400037c1670 */
[----:B------:R-:W-:-:S02]  /*6d20*/  ISETP.LT.OR P3, PT, R4, R241, P3 ;  /* 0x000000f10400720c */ /* 0x000fc40001f61670 */
[----:B------:R-:W1:Y:S01]  /*6d30*/  LDSM.16.M88.4 R4, [R220+0x7800] ;  /* 0x00780000dc04783b */ /* 0x000e620000000200 */
[----:B------:R-:W-:Y:S01]  /*6d40*/  ISETP.LT.OR P2, PT, R168, R241, P2 ;  /* 0x000000f1a800720c */ /* 0x000fe20001741670 */
[C---:B------:R-:W-:Y:S01]  /*6d50*/  VIADD R168, R0.reuse, 0x10 ;  /* 0x0000001000a87836 */ /* 0x040fe20000000000 */
[----:B------:R-:W-:Y:S01]  /*6d60*/  FSEL R201, R33, -INF , !P4 ;  /* 0xff80000021c97808 */ /* 0x000fe20006000000 */
[----:B------:R-:W-:Y:S01]  /*6d70*/  VIADD R8, R0, 0x21 ;  /* 0x0000002100087836 */ /* 0x000fe20000000000 */
[----:B------:R-:W-:Y:S01]  /*6d80*/  FSEL R200, R34, -INF , !P2 ;  /* 0xff80000022c87808 */ /* 0x000fe20005000000 */
[----:B------:R-:W-:Y:S01]  /*6d90*/  VIADD R33, R0, 0x19 ;  /* 0x0000001900217836 */ /* 0x000fe20000000000 */
[-C--:B------:R-:W-:Y:S01]  /*6da0*/  ISETP.GE.AND P0, PT, R168, R242.reuse, PT ;  /* 0x000000f2a800720c */ /* 0x080fe20003f06270 */
[----:B------:R-:W-:Y:S01]  /*6db0*/  VIADD R9, R0, 0x20 ;  /* 0x0000002000097836 */ /* 0x000fe20000000000 */
[----:B------:R-:W-:Y:S01]  /*6dc0*/  ISETP.GE.AND P2, PT, R32, R242, PT ;  /* 0x000000f22000720c */ /* 0x000fe20003f46270 */
[----:B------:R-:W-:Y:S01]  /*6dd0*/  HMMA.16816.F32.BF16 R16, R12, R10, R16 ;  /* 0x0000000a0c10723c */ /* 0x000fe20000041810 */
[----:B------:R-:W-:Y:S01]  /*6de0*/  ISETP.LT.OR P0, PT, R168, R243, P0 ;  /* 0x000000f3a800720c */ /* 0x000fe20000701670 */
[----:B------:R-:W-:-:S04]  /*6df0*/  DEPBAR.LE SB0, 0x0 ;  /* 0x000080000000791a */ /* 0x000fc80000000000 */
[----:B------:R-:W-:Y:S01]  /*6e00*/  ISETP.LT.OR P2, PT, R32, R243, P2 ;  /* 0x000000f32000720c */ /* 0x000fe20001741670 */
[----:B------:R-:W-:Y:S01]  /*6e10*/  HMMA.16816.F32.BF16 R184, R180, R170, R184 ;  /* 0x000000aab4b8723c */ /* 0x000fe200000418b8 */
[----:B------:R-:W-:Y:S02]  /*6e20*/  FSEL R193, R29, -INF , !P6 ;  /* 0xff8000001dc17808 */ /* 0x000fe40007000000 */
[----:B------:R-:W-:Y:S02]  /*6e30*/  FSEL R199, R28, -INF , !P0 ;  /* 0xff8000001cc77808 */ /* 0x000fe40004000000 */
[----:B------:R-:W-:Y:S02]  /*6e40*/  FSEL R29, R24, -INF , !P2 ;  /* 0xff800000181d7808 */ /* 0x000fe40005000000 */
[----:B------:R-:W-:Y:S02]  /*6e50*/  FSEL R28, R31, -INF , !P3 ;  /* 0xff8000001f1c7808 */ /* 0x000fe40005800000 */
[----:B------:R-:W-:-:S02]  /*6e60*/  ISETP.GE.AND P6, PT, R8, R242, PT ;  /* 0x000000f20800720c */ /* 0x000fc40003fc6270 */
[-C--:B------:R-:W-:Y:S02]  /*6e70*/  ISETP.GE.AND P2, PT, R8, R240.reuse, PT ;  /* 0x000000f00800720c */ /* 0x080fe40003f46270 */
[----:B------:R-:W-:Y:S02]  /*6e80*/  ISETP.GE.AND P0, PT, R33, R240, PT ;  /* 0x000000f02100720c */ /* 0x000fe40003f06270 */
[----:B------:R-:W-:Y:S02]  /*6e90*/  ISETP.GE.AND P3, PT, R9, R242, PT ;  /* 0x000000f20900720c */ /* 0x000fe40003f66270 */
[----:B------:R-:W-:Y:S02]  /*6ea0*/  ISETP.GE.AND P5, PT, R168, R240, PT ;  /* 0x000000f0a800720c */ /* 0x000fe40003fa6270 */
[C---:B------:R-:W-:Y:S01]  /*6eb0*/  ISETP.LT.OR P6, PT, R8.reuse, R243, P6 ;  /* 0x000000f30800720c */ /* 0x040fe200037c1670 */
[----:B------:R-:W-:Y:S01]  /*6ec0*/  BAR.SYNC.DEFER_BLOCKING 0x0 ;  /* 0x0000000000007b1d */ /* 0x000fe20000010000 */
[-C--:B------:R-:W-:Y:S01]  /*6ed0*/  ISETP.LT.OR P2, PT, R8, R241.reuse, P2 ;  /* 0x000000f10800720c */ /* 0x080fe20001741670 */
[----:B------:R-:W-:Y:S01]  /*6ee0*/  VIADD R8, R0, 0x29 ;  /* 0x0000002900087836 */ /* 0x000fe20000000000 */
[----:B------:R-:W-:Y:S01]  /*6ef0*/  ISETP.LT.OR P0, PT, R33, R241, P0 ;  /* 0x000000f12100720c */ /* 0x000fe20000701670 */
[----:B-1----:R-:W-:Y:S01]  /*6f00*/  HMMA.16816.F32.BF16 R188, R12, R4, R188 ;  /* 0x000000040cbc723c */ /* 0x002fe200000418bc */
[----:B------:R-:W-:-:S02]  /*6f10*/  ISETP.LT.OR P3, PT, R9, R243, P3 ;  /* 0x000000f30900720c */ /* 0x000fc40001f61670 */
[----:B------:R-:W-:Y:S02]  /*6f20*/  ISETP.LT.OR P5, PT, R168, R241, P5 ;  /* 0x000000f1a800720c */ /* 0x000fe40002fa1670 */
[----:B------:R-:W-:Y:S02]  /*6f30*/  FSEL R24, R27, -INF , !P0 ;  /* 0xff8000001b187808 */ /* 0x000fe40004000000 */
[----:B------:R-:W-:Y:S01]  /*6f40*/  FSEL R195, R20, -INF , !P3 ;  /* 0xff80000014c37808 */ /* 0x000fe20005800000 */
[----:B------:R-:W-:Y:S01]  /*6f50*/  VIADD R4, R0, 0x30 ;  /* 0x0000003000047836 */ /* 0x000fe20000000000 */
[----:B------:R-:W-:Y:S01]  /*6f60*/  FSEL R30, R30, -INF , !P5 ;  /* 0xff8000001e1e7808 */ /* 0x000fe20006800000 */
[----:B------:R-:W-:Y:S01]  /*6f70*/  VIADD R5, R0, 0x31 ;  /* 0x0000003100057836 */ /* 0x000fe20000000000 */
[C---:B------:R-:W-:Y:S02]  /*6f80*/  ISETP.GE.AND P0, PT, R8.reuse, R242, PT ;  /* 0x000000f20800720c */ /* 0x040fe40003f06270 */
[----:B------:R-:W-:-:S02]  /*6f90*/  ISETP.GE.AND P3, PT, R8, R240, PT ;  /* 0x000000f00800720c */ /* 0x000fc40003f66270 */
[----:B------:R-:W-:Y:S02]  /*6fa0*/  FSEL R198, R35, -INF , !P1 ;  /* 0xff80000023c67808 */ /* 0x000fe40004800000 */
[CC--:B------:R-:W-:Y:S02]  /*6fb0*/  ISETP.GE.AND P5, PT, R9.reuse, R240.reuse, PT ;  /* 0x000000f00900720c */ /* 0x0c0fe40003fa6270 */
[----:B------:R-:W-:Y:S02]  /*6fc0*/  ISETP.GE.AND P1, PT, R32, R240, PT ;  /* 0x000000f02000720c */ /* 0x000fe40003f26270 */
[C---:B------:R-:W-:Y:S02]  /*6fd0*/  ISETP.LT.OR P0, PT, R8.reuse, R243, P0 ;  /* 0x000000f30800720c */ /* 0x040fe40000701670 */
[-C--:B------:R-:W-:Y:S02]  /*6fe0*/  ISETP.LT.OR P3, PT, R8, R241.reuse, P3 ;  /* 0x000000f10800720c */ /* 0x080fe40001f61670 */
[----:B------:R-:W-:Y:S01]  /*6ff0*/  ISETP.LT.OR P5, PT, R9, R241, P5 ;  /* 0x000000f10900720c */ /* 0x000fe20002fa1670 */
[----:B------:R-:W-:Y:S01]  /*7000*/  VIADD R9, R0, 0x28 ;  /* 0x0000002800097836 */ /* 0x000fe20000000000 */
[----:B------:R-:W-:-:S02]  /*7010*/  FMNMX.FTZ R8, R164, R165, !PT ;  /* 0x000000a5a4087209 */ /* 0x000fc40007810000 */
[----:B------:R-:W-:Y:S02]  /*7020*/  ISETP.LT.OR P1, PT, R32, R241, P1 ;  /* 0x000000f12000720c */ /* 0x000fe40000f21670 */
[----:B------:R-:W-:Y:S02]  /*7030*/  FMNMX.FTZ R8, R169, R8, !PT ;  /* 0x00000008a9087209 */ /* 0x000fe40007810000 */
[----:B------:R-:W-:Y:S02]  /*7040*/  FSEL R26, R26, -INF , !P1 ;  /* 0xff8000001a1a7808 */ /* 0x000fe40004800000 */
[-C--:B------:R-:W-:Y:S02]  /*7050*/  ISETP.GE.AND P4, PT, R33, R242.reuse, PT ;  /* 0x000000f22100720c */ /* 0x080fe40003f86270 */
[----:B------:R-:W-:Y:S02]  /*7060*/  ISETP.GE.AND P1, PT, R9, R242, PT ;  /* 0x000000f20900720c */ /* 0x000fe40003f26270 */
[----:B------:R-:W-:-:S02]  /*7070*/  FMNMX.FTZ R8, R175, R8, !PT ;  /* 0x00000008af087209 */ /* 0x000fc40007810000 */
[-C--:B------:R-:W-:Y:S02]  /*7080*/  ISETP.LT.OR P4, PT, R33, R243.reuse, P4 ;  /* 0x000000f32100720c */ /* 0x080fe40002781670 */
[----:B------:R-:W-:Y:S02]  /*7090*/  ISETP.LT.OR P1, PT, R9, R243, P1 ;  /* 0x000000f30900720c */ /* 0x000fe40000f21670 */
[----:B------:R-:W-:Y:S02]  /*70a0*/  FMNMX.FTZ R8, R201, R8, !PT ;  /* 0x00000008c9087209 */ /* 0x000fe40007810000 */
[----:B------:R-:W-:Y:S02]  /*70b0*/  FSEL R25, R25, -INF , !P4 ;  /* 0xff80000019197808 */ /* 0x000fe40006000000 */
[----:B------:R-:W-:Y:S02]  /*70c0*/  FSEL R34, R22, -INF , !P5 ;  /* 0xff80000016227808 */ /* 0x000fe40006800000 */
[----:B------:R-:W-:-:S02]  /*70d0*/  FSEL R35, R21, -INF , !P6 ;  /* 0xff80000015237808 */ /* 0x000fc40007000000 */
[----:B------:R-:W-:Y:S02]  /*70e0*/  FSEL R32, R23, -INF , !P2 ;  /* 0xff80000017207808 */ /* 0x000fe40005000000 */
[----:B------:R-:W-:Y:S02]  /*70f0*/  FSEL R33, R16, -INF , !P1 ;  /* 0xff80000010217808 */ /* 0x000fe40004800000 */
[----:B------:R-:W-:Y:S02]  /*7100*/  ISETP.GE.AND P4, PT, R9, R240, PT ;  /* 0x000000f00900720c */ /* 0x000fe40003f86270 */
[C---:B------:R-:W-:Y:S02]  /*7110*/  ISETP.GE.AND P6, PT, R4.reuse, R242, PT ;  /* 0x000000f20400720c */ /* 0x040fe40003fc6270 */
[----:B------:R-:W-:Y:S02]  /*7120*/  ISETP.GE.AND P2, PT, R4, R240, PT ;  /* 0x000000f00400720c */ /* 0x000fe40003f46270 */
[----:B------:R-:W-:-:S02]  /*7130*/  ISETP.GE.AND P5, PT, R5, R242, PT ;  /* 0x000000f20500720c */ /* 0x000fc40003fa6270 */
[----:B------:R-:W-:Y:S02]  /*7140*/  ISETP.GE.AND P1, PT, R5, R240, PT ;  /* 0x000000f00500720c */ /* 0x000fe40003f26270 */
[----:B------:R-:W-:Y:S02]  /*7150*/  FMNMX.FTZ R8, R199, R8, !PT ;  /* 0x00000008c7087209 */ /* 0x000fe40007810000 */
[----:B------:R-:W-:Y:S02]  /*7160*/  ISETP.LT.OR P4, PT, R9, R241, P4 ;  /* 0x000000f10900720c */ /* 0x000fe40002781670 */
[C---:B------:R-:W-:Y:S02]  /*7170*/  ISETP.LT.OR P6, PT, R4.reuse, R243, P6 ;  /* 0x000000f30400720c */ /* 0x040fe400037c1670 */
[----:B------:R-:W-:Y:S02]  /*7180*/  ISETP.LT.OR P2, PT, R4, R241, P2 ;  /* 0x000000f10400720c */ /* 0x000fe40001741670 */
[----:B------:R-:W-:-:S02]  /*7190*/  ISETP.LT.OR P5, PT, R5, R243, P5 ;  /* 0x000000f30500720c */ /* 0x000fc40002fa1670 */
[----:B------:R-:W-:Y:S02]  /*71a0*/  ISETP.LT.OR P1, PT, R5, R241, P1 ;  /* 0x000000f10500720c */ /* 0x000fe40000f21670 */
[----:B------:R-:W-:Y:S01]  /*71b0*/  HMMA.16816.F32.BF16 R4, R12, R6, R184 ;  /* 0x000000060c04723c */ /* 0x000fe200000418b8 */
[----:B------:R-:W-:Y:S02]  /*71c0*/  FMNMX.FTZ R9, R3, R2, !PT ;  /* 0x0000000203097209 */ /* 0x000fe40007810000 */
[----:B------:R-:W-:Y:S01]  /*71d0*/  FMNMX.FTZ R10, R193, R8, !PT ;  /* 0x00000008c10a7209 */ /* 0x000fe20007810000 */
[----:B------:R-:W-:Y:S01]  /*71e0*/  VIADD R8, R0, 0x38 ;  /* 0x0000003800087836 */ /* 0x000fe20000000000 */
[----:B------:R-:W-:Y:S01]  /*71f0*/  FMNMX.FTZ R9, R196, R9, !PT ;  /* 0x00000009c4097209 */ /* 0x000fe20007810000 */
[----:B------:R-:W-:Y:S01]  /*7200*/  VIADD R0, R0, 0x39 ;  /* 0x0000003900007836 */ /* 0x000fe20000000000 */
[----:B------:R-:W-:Y:S02]  /*7210*/  FMNMX.FTZ R10, R29, R10, !PT ;  /* 0x0000000a1d0a7209 */ /* 0x000fe40007810000 */
[----:B------:R-:W-:-:S02]  /*7220*/  FMNMX.FTZ R9, R200, R9, !PT ;  /* 0x00000009c8097209 */ /* 0x000fc40007810000 */
[----:B------:R-:W-:Y:S02]  /*7230*/  FMNMX.FTZ R10, R25, R10, !PT ;  /* 0x0000000a190a7209 */ /* 0x000fe40007810000 */
[----:B------:R-:W-:Y:S02]  /*7240*/  FSEL R194, R18, -INF , !P4 ;  /* 0xff80000012c27808 */ /* 0x000fe40006000000 */
[----:B------:R-:W-:Y:S02]  /*7250*/  FSEL R197, R17, -INF , !P0 ;  /* 0xff80000011c57808 */ /* 0x000fe40004000000 */
[C---:B------:R-:W-:Y:S02]  /*7260*/  ISETP.GE.AND P4, PT, R8.reuse, R242, PT ;  /* 0x000000f20800720c */ /* 0x040fe40003f86270 */
[----:B------:R-:W-:Y:S02]  /*7270*/  ISETP.GE.AND P0, PT, R8, R240, PT ;  /* 0x000000f00800720c */ /* 0x000fe40003f06270 */
[----:B------:R-:W-:-:S02]  /*7280*/  FMNMX.FTZ R9, R198, R9, !PT ;  /* 0x00000009c6097209 */ /* 0x000fc40007810000 */
[----:B------:R-:W-:Y:S02]  /*7290*/  FMNMX.FTZ R10, R195, R10, !PT ;  /* 0x0000000ac30a7209 */ /* 0x000fe40007810000 */
[C---:B------:R-:W-:Y:S02]  /*72a0*/  ISETP.LT.OR P4, PT, R8.reuse, R243, P4 ;  /* 0x000000f30800720c */ /* 0x040fe40002781670 */
[----:B------:R-:W-:Y:S02]  /*72b0*/  ISETP.LT.OR P0, PT, R8, R241, P0 ;  /* 0x000000f10800720c */ /* 0x000fe40000701670 */
[----:B------:R-:W-:Y:S02]  /*72c0*/  FMNMX.FTZ R9, R30, R9, !PT ;  /* 0x000000091e097209 */ /* 0x000fe40007810000 */
[----:B------:R-:W-:Y:S02]  /*72d0*/  FMNMX.FTZ R8, R35, R10, !PT ;  /* 0x0000000a23087209 */ /* 0x000fe40007810000 */
[----:B------:R-:W-:-:S02]  /*72e0*/  FMNMX.FTZ R9, R28, R9, !PT ;  /* 0x000000091c097209 */ /* 0x000fc40007810000 */
[----:B------:R-:W-:Y:S02]  /*72f0*/  FMNMX.FTZ R8, R33, R8, !PT ;  /* 0x0000000821087209 */ /* 0x000fe40007810000 */
[----:B------:R-:W-:Y:S02]  /*7300*/  FSEL R185, R188, -INF , !P6 ;  /* 0xff800000bcb97808 */ /* 0x000fe40007000000 */
[----:B------:R-:W-:Y:S02]  /*7310*/  FMNMX.FTZ R9, R26, R9, !PT ;  /* 0x000000091a097209 */ /* 0x000fe40007810000 */
[----:B------:R-:W-:Y:S02]  /*7320*/  FMNMX.FTZ R8, R197, R8, !PT ;  /* 0x00000008c5087209 */ /* 0x000fe40007810000 */
[----:B------:R-:W-:Y:S02]  /*7330*/  FSEL R181, R4, -INF , !P4 ;  /* 0xff80000004b57808 */ /* 0x000fe40006000000 */
[----:B------:R-:W-:-:S02]  /*7340*/  PLOP3.LUT P4, PT, PT, PT, UP0, 0x80, 0x0 ;  /* 0x000000000000781c */ /* 0x000fc40003f8f008 */
[----:B------:R-:W-:Y:S02]  /*7350*/  FSEL R192, R19, -INF , !P3 ;  /* 0xff80000013c07808 */ /* 0x000fe40005800000 */
[----:B------:R-:W-:Y:S02]  /*7360*/  ISETP.GE.AND P3, PT, R0, R242, PT ;  /* 0x000000f20000720c */ /* 0x000fe40003f66270 */
[----:B------:R-:W-:Y:S02]  /*7370*/  FSEL R183, R189, -INF , !P5 ;  /* 0xff800000bdb77808 */ /* 0x000fe40006800000 */
[----:B------:R-:W-:Y:S02]  /*7380*/  FMNMX.FTZ R11, R24, R9, !PT ;  /* 0x00000009180b7209 */ /* 0x000fe40007810000 */
[----:B------:R-:W-:Y:S02]  /*7390*/  FMNMX.FTZ R8, R185, R8, !PT ;  /* 0x00000008b9087209 */ /* 0x000fe40007810000 */
[----:B------:R-:W-:-:S02]  /*73a0*/  ISETP.LT.OR P3, PT, R0, R243, P3 ;  /* 0x000000f30000720c */ /* 0x000fc40001f61670 */
[----:B------:R-:W-:Y:S02]  /*73b0*/  FMNMX.FTZ R11, R34, R11, !PT ;  /* 0x0000000b220b7209 */ /* 0x000fe40007810000 */
[----:B------:R-:W-:Y:S02]  /*73c0*/  FMNMX.FTZ R4, R183, R8, !PT ;  /* 0x00000008b7047209 */ /* 0x000fe40007810000 */
[----:B------:R-:W-:Y:S02]  /*73d0*/  FSEL R179, R5, -INF , !P3 ;  /* 0xff80000005b37808 */ /* 0x000fe40005800000 */
[----:B------:R-:W-:Y:S02]  /*73e0*/  FMNMX.FTZ R11, R32, R11, !PT ;  /* 0x0000000b200b7209 */ /* 0x000fe40007810000 */
[----:B------:R-:W-:Y:S02]  /*73f0*/  FMNMX.FTZ R4, R181, R4, !PT ;  /* 0x00000004b5047209 */ /* 0x000fe40007810000 */
[----:B------:R-:W-:-:S02]  /*7400*/  FSEL R180, R190, -INF , !P2 ;  /* 0xff800000beb47808 */ /* 0x000fc40005000000 */
[----:B------:R-:W-:Y:S02]  /*7410*/  FMNMX.FTZ R11, R194, R11, !PT ;  /* 0x0000000bc20b7209 */ /* 0x000fe40007810000 */
[----:B------:R-:W-:Y:S01]  /*7420*/  FMNMX.FTZ R5, R179, R4, !PT ;  /* 0x00000004b3057209 */ /* 0x000fe20007810000 */
[----:B------:R-:W-:Y:S06]  /*7430*/  @!P4 BRA `(.L_x_178) ;  /* 0x0000000000a8c947 */ /* 0x000fec0003800000 */
[----:B------:R-:W-:-:S04]  /*7440*/  UIADD3 UR16, UR16, -0x3, URZ ;  /* 0xfffffffd10107890 */ /* 0x000fc8000fffe03f */
[----:B------:R-:W-:Y:S02]  /*7450*/  USHF.R.S32.HI UR4, URZ, 0x1f, UR16 ;  /* 0x0000001f3f047899 */ /* 0x000fe40008011410 */
[----:B------:R-:W-:Y:S02]  /*7460*/  UIMAD.WIDE.U32 UR20, UR16, UR10, URZ ;  /* 0x0000000a101472a5 */ /* 0x000fe4000f8e003f */
[----:B------:R-:W-:-:S04]  /*7470*/  UIMAD UR4, UR4, UR10, URZ ;  /* 0x0000000a040472a4 */ /* 0x000fc8000f8e023f */
[----:B------:R-:W-:Y:S01]  /*7480*/  UIMAD UR4, UR16, UR11, UR4 ;  /* 0x0000000b100472a4 */ /* 0x000fe2000f8e0204 */
[----:B------:R-:W-:Y:S02]  /*7490*/  IMAD.U32 R12, RZ, RZ, UR20 ;  /* 0x00000014ff0c7e24 */ /* 0x000fe4000f8e00ff */
[----:B------:R-:W-:Y:S01]  /*74a0*/  IMAD.U32 R13, RZ, RZ, UR21 ;  /* 0x00000015ff0d7e24 */ /* 0x000fe2000f8e00ff */
[----:B------:R-:W-:Y:S02]  /*74b0*/  UIADD3 UR6, UR21, UR4, URZ ;  /* 0x0000000415067290 */ /* 0x000fe4000fffe03f */
[----:B------:R-:W-:Y:S01]  /*74c0*/  LEA R4, P2, R12, R236, 0x6 ;  /* 0x000000ec0c047211 */ /* 0x000fe200078430ff */
[----:B------:R-:W-:-:S03]  /*74d0*/  USHF.L.U32 UR4, UR10, 0x5, URZ ;  /* 0x000000050a047899 */ /* 0x000fc6000800063f */
[----:B------:R-:W-:Y:S01]  /*74e0*/  IMAD.U32 R9, RZ, RZ, UR6 ;  /* 0x00000006ff097e24 */ /* 0x000fe2000f8e00ff */
[----:B------:R-:W-:Y:S02]  /*74f0*/  ULDC.64 UR6, c[0x0][0x218] ;  /* 0x0000860000067ab9 */ /* 0x000fe40000000a00 */
[----:B------:R-:W-:Y:S01]  /*7500*/  LEA R8, P3, R4, UR6, 0x1 ;  /* 0x0000000604087c11 */ /* 0x000fe2000f8608ff */
[----:B------:R-:W-:Y:S01]  /*7510*/  USHF.L.U64.HI UR6, UR10, 0x5, UR11 ;  /* 0x000000050a067899 */ /* 0x000fe2000801020b */
[----:B------:R-:W-:Y:S02]  /*7520*/  LEA.HI.X R9, R12, R245, R9, 0x6, P2 ;  /* 0x000000f50c097211 */ /* 0x000fe400010f3409 */
        /* <DEDUP_REMOVED lines=27> */
.L_x_178:
[----:B-1----:R-:W-:Y:S01]  /*76e0*/  FMNMX.FTZ R9, R192, R11, !PT ;  /* 0x0000000bc0097209 */ /* 0x002fe20007810000 */
[----:B------:R-:W1:Y:S01]  /*76f0*/  SHFL.BFLY PT, R4, R5, 0x2, 0x1f ;  /* 0x0c401f0005047f89 */ /* 0x000e6200000e0000 */
[----:B------:R-:W-:Y:S02]  /*7700*/  ISETP.GE.AND P2, PT, R0, R240, PT ;  /* 0x000000f00000720c */ /* 0x000fe40003f46270 */
[----:B------:R-:W-:Y:S01]  /*7710*/  FSEL R178, R191, -INF , !P1 ;  /* 0xff800000bfb27808 */ /* 0x000fe20004800000 */
[----:B------:R-:W-:Y:S01]  /*7720*/  LDSM.16.MT88.4 R12, [R228+0x10000] ;  /* 0x01000000e40c783b */ /* 0x000fe20000004200 */
[----:B------:R-:W-:Y:S02]  /*7730*/  FMNMX.FTZ R9, R180, R9, !PT ;  /* 0x00000009b4097209 */ /* 0x000fe40007810000 */
[----:B------:R-:W-:Y:S01]  /*7740*/  ISETP.LT.OR P2, PT, R0, R241, P2 ;  /* 0x000000f10000720c */ /* 0x000fe20001741670 */
[----:B------:R-:W-:Y:S01]  /*7750*/  LDSM.16.MT88.4 R16, [R225+0x10000] ;  /* 0x01000000e110783b */ /* 0x000fe20000004200 */
[----:B------:R-:W-:-:S02]  /*7760*/  FSEL R176, R6, -INF , !P0 ;  /* 0xff80000006b07808 */ /* 0x000fc40004000000 */
[----:B------:R-:W-:Y:S01]  /*7770*/  FMNMX.FTZ R9, R178, R9, !PT ;  /* 0x00000009b2097209 */ /* 0x000fe20007810000 */
[----:B------:R-:W-:Y:S01]  /*7780*/  LDSM.16.MT88.4 R20, [R224+0x10800] ;  /* 0x01080000e014783b */ /* 0x000fe20000004200 */
[----:B------:R-:W-:Y:S02]  /*7790*/  FSEL R174, R7, -INF , !P2 ;  /* 0xff80000007ae7808 */ /* 0x000fe40005000000 */
[----:B------:R-:W-:Y:S02]  /*77a0*/  FMNMX.FTZ R7, R176, R9, !PT ;  /* 0x00000009b0077209 */ /* 0x000fe40007810000 */
[----:B------:R-:W-:Y:S02]  /*77b0*/  LDSM.16.MT88.4 R8, [R226+0x10000] ;  /* 0x01000000e208783b */ /* 0x000fe40000004200 */
[----:B------:R-:W-:-:S05]  /*77c0*/  FMNMX.FTZ R7, R174, R7, !PT ;  /* 0x00000007ae077209 */ /* 0x000fca0007810000 */
[----:B------:R-:W2:Y:S01]  /*77d0*/  SHFL.BFLY PT, R0, R7, 0x2, 0x1f ;  /* 0x0c401f0007007f89 */ /* 0x000ea200000e0000 */
[----:B-1----:R-:W-:-:S05]  /*77e0*/  FMNMX.FTZ R4, R5, R4, !PT ;  /* 0x0000000405047209 */ /* 0x002fca0007810000 */
[----:B------:R-:W1:Y:S01]  /*77f0*/  SHFL.BFLY PT, R173, R4, 0x1, 0x1f ;  /* 0x0c201f0004ad7f89 */ /* 0x000e6200000e0000 */
[----:B--2---:R-:W-:-:S05]  /*7800*/  FMNMX.FTZ R0, R7, R0, !PT ;  /* 0x0000000007007209 */ /* 0x004fca0007810000 */
[----:B------:R-:W2:Y:S01]  /*7810*/  SHFL.BFLY PT, R171, R0, 0x1, 0x1f ;  /* 0x0c201f0000ab7f89 */ /* 0x000ea200000e0000 */
[----:B-1----:R-:W-:-:S04]  /*7820*/  FMNMX.FTZ R173, R4, R173, !PT ;  /* 0x000000ad04ad7209 */ /* 0x002fc80007810000 */
[C---:B------:R-:W-:Y:S01]  /*7830*/  FSETP.NEU.FTZ.AND P1, PT, R173.reuse, -INF , PT ;  /* 0xff800000ad00780b */ /* 0x040fe20003f3d000 */
[----:B------:R-:W-:-:S03]  /*7840*/  FMUL.FTZ R182, R173, UR17 ;  /* 0x00000011adb67c20 */ /* 0x000fc60008410000 */
[----:B------:R-:W-:Y:S02]  /*7850*/  FSEL R5, R173, RZ, P1 ;  /* 0x000000ffad057208 */ /* 0x000fe40000800000 */
[----:B------:R-:W-:-:S03]  /*7860*/  FSEL R182, R182, RZ, P1 ;  /* 0x000000ffb6b67208 */ /* 0x000fc60000800000 */
[----:B------:R-:W-:Y:S02]  /*7870*/  FADD.FTZ R4, R164, -R5 ;  /* 0x80000005a4047221 */ /* 0x000fe40000010000 */
[--C-:B------:R-:W-:Y:S01]  /*7880*/  FFMA.FTZ R172, R165, UR17, -R182.reuse ;  /* 0x00000011a5ac7c23 */ /* 0x100fe200080108b6 */
[--C-:B------:R-:W-:Y:S01]  /*7890*/  FFMA.FTZ R170, R175, UR17, -R182.reuse ;  /* 0x00000011afaa7c23 */ /* 0x100fe200080108b6 */
[--C-:B------:R-:W-:Y:S01]  /*78a0*/  FFMA.FTZ R169, R169, UR17, -R182.reuse ;  /* 0x00000011a9a97c23 */ /* 0x100fe200080108b6 */
[--C-:B------:R-:W-:Y:S01]  /*78b0*/  FFMA.FTZ R165, R201, UR17, -R182.reuse ;  /* 0x00000011c9a57c23 */ /* 0x100fe200080108b6 */
[----:B------:R-:W-:Y:S01]  /*78c0*/  FMUL.FTZ R164, R4, UR17 ;  /* 0x0000001104a47c20 */ /* 0x000fe20008410000 */
[--C-:B------:R-:W-:Y:S01]  /*78d0*/  FFMA.FTZ R187, R193, UR17, -R182.reuse ;  /* 0x00000011c1bb7c23 */ /* 0x100fe200080108b6 */
[----:B------:R-:W-:Y:S01]  /*78e0*/  MUFU.EX2 R172, R172 ;  /* 0x000000ac00ac7308 */ /* 0x000fe20000000800 */
[--C-:B------:R-:W-:Y:S01]  /*78f0*/  FFMA.FTZ R184, R199, UR17, -R182.reuse ;  /* 0x00000011c7b87c23 */ /* 0x100fe200080108b6 */
[----:B--2---:R-:W-:Y:S01]  /*7900*/  FMNMX.FTZ R171, R0, R171, !PT ;  /* 0x000000ab00ab7209 */ /* 0x004fe20007810000 */
[--C-:B------:R-:W-:Y:S01]  /*7910*/  FFMA.FTZ R186, R29, UR17, -R182.reuse ;  /* 0x000000111dba7c23 */ /* 0x100fe200080108b6 */
[--C-:B------:R-:W-:Y:S01]  /*7920*/  FFMA.FTZ R189, R25, UR17, -R182.reuse ;  /* 0x0000001119bd7c23 */ /* 0x100fe200080108b6 */
[--C-:B------:R-:W-:Y:S01]  /*7930*/  FFMA.FTZ R195, R195, UR17, -R182.reuse ;  /* 0x00000011c3c37c23 */ /* 0x100fe200080108b6 */
[C---:B------:R-:W-:Y:S01]  /*7940*/  FSETP.NEU.FTZ.AND P0, PT, R171.reuse, -INF , PT ;  /* 0xff800000ab00780b */ /* 0x040fe20003f1d000 */
[----:B------:R-:W-:Y:S01]  /*7950*/  FMUL.FTZ R177, R171, UR17 ;  /* 0x00000011abb17c20 */ /* 0x000fe20008410000 */
[----:B------:R-:W1:Y:S01]  /*7960*/  MUFU.EX2 R169, R169 ;  /* 0x000000a900a97308 */ /* 0x000e620000000800 */
[--C-:B------:R-:W-:Y:S01]  /*7970*/  FFMA.FTZ R197, R197, UR17, -R182.reuse ;  /* 0x00000011c5c57c23 */ /* 0x100fe200080108b6 */
[----:B------:R-:W-:Y:S01]  /*7980*/  FSEL R6, R171, RZ, P0 ;  /* 0x000000ffab067208 */ /* 0x000fe20000000000 */
[--C-:B------:R-:W-:Y:S01]  /*7990*/  FFMA.FTZ R185, R185, UR17, -R182.reuse ;  /* 0x00000011b9b97c23 */ /* 0x100fe200080108b6 */
[----:B------:R-:W-:Y:S01]  /*79a0*/  FSEL R177, R177, RZ, P0 ;  /* 0x000000ffb1b17208 */ /* 0x000fe20000000000 */
[----:B------:R-:W-:-:S02]  /*79b0*/  FFMA.FTZ R181, R181, UR17, -R182 ;  /* 0x00000011b5b57c23 */ /* 0x000fc400080108b6 */
[----:B------:R-:W-:Y:S01]  /*79c0*/  FADD.FTZ R6, R3, -R6 ;  /* 0x8000000603067221 */ /* 0x000fe20000010000 */
[----:B------:R-:W-:Y:S01]  /*79d0*/  MUFU.EX2 R170, R170 ;  /* 0x000000aa00aa7308 */ /* 0x000fe20000000800 */
[--C-:B------:R-:W-:Y:S01]  /*79e0*/  FFMA.FTZ R168, R2, UR17, -R177.reuse ;  /* 0x0000001102a87c23 */ /* 0x100fe200080108b1 */
[--C-:B------:R-:W-:Y:S01]  /*79f0*/  FFMA.FTZ R2, R196, UR17, -R177.reuse ;  /* 0x00000011c4027c23 */ /* 0x100fe200080108b1 */
[--C-:B------:R-:W-:Y:S01]  /*7a00*/  FFMA.FTZ R0, R200, UR17, -R177.reuse ;  /* 0x00000011c8007c23 */ /* 0x100fe200080108b1 */
[--C-:B------:R-:W-:Y:S01]  /*7a10*/  FFMA.FTZ R175, R198, UR17, -R177.reuse ;  /* 0x00000011c6af7c23 */ /* 0x100fe200080108b1 */
[----:B------:R-:W-:Y:S01]  /*7a20*/  FMUL.FTZ R3, R6, UR17 ;  /* 0x0000001106037c20 */ /* 0x000fe20008410000 */
[--C-:B------:R-:W-:Y:S01]  /*7a30*/  FFMA.FTZ R188, R30, UR17, -R177.reuse ;  /* 0x000000111ebc7c23 */ /* 0x100fe200080108b1 */
[--C-:B------:R-:W-:Y:S01]  /*7a40*/  FFMA.FTZ R191, R28, UR17, -R177.reuse ;  /* 0x000000111cbf7c23 */ /* 0x100fe200080108b1 */
[----:B------:R-:W2:Y:S01]  /*7a50*/  MUFU.EX2 R165, R165 ;  /* 0x000000a500a57308 */ /* 0x000ea20000000800 */
[----:B-1----:R-:W-:Y:S01]  /*7a60*/  F2FP.BF16.F32.PACK_AB R4, R169, R172 ;  /* 0x000000aca904723e */ /* 0x002fe200000010ff */
[--C-:B------:R-:W-:Y:S01]  /*7a70*/  FFMA.FTZ R190, R26, UR17, -R177.reuse ;  /* 0x000000111abe7c23 */ /* 0x100fe200080108b1 */
[--C-:B------:R-:W-:Y:S01]  /*7a80*/  FFMA.FTZ R193, R24, UR17, -R177.reuse ;  /* 0x0000001118c17c23 */ /* 0x100fe200080108b1 */
[----:B------:R-:W-:Y:S01]  /*7a90*/  LDSM.16.MT88.4 R28, [R226+0x10800] ;  /* 0x01080000e21c783b */ /* 0x000fe20000004200 */
[--C-:B------:R-:W-:Y:S01]  /*7aa0*/  FFMA.FTZ R196, R35, UR17, -R182.reuse ;  /* 0x0000001123c47c23 */ /* 0x100fe200080108b6 */
[--C-:B------:R-:W-:Y:S01]  /*7ab0*/  FFMA.FTZ R198, R33, UR17, -R182.reuse ;  /* 0x0000001121c67c23 */ /* 0x100fe200080108b6 */
[--C-:B------:R-:W-:Y:S01]  /*7ac0*/  FFMA.FTZ R199, R34, UR17, -R177.reuse ;  /* 0x0000001122c77c23 */ /* 0x100fe200080108b1 */
[----:B------:R-:W-:Y:S01]  /*7ad0*/  MUFU.EX2 R168, R168 ;  /* 0x000000a800a87308 */ /* 0x000fe20000000800 */
[----:B------:R-:W-:Y:S01]  /*7ae0*/  LDSM.16.MT88.4 R24, [R225+0x10800] ;  /* 0x01080000e118783b */ /* 0x000fe20000004200 */
[--C-:B------:R-:W-:Y:S01]  /*7af0*/  FFMA.FTZ R200, R32, UR17, -R177.reuse ;  /* 0x0000001120c87c23 */ /* 0x100fe200080108b1 */
[--C-:B------:R-:W-:Y:S01]  /*7b00*/  FFMA.FTZ R194, R194, UR17, -R177.reuse ;  /* 0x00000011c2c27c23 */ /* 0x100fe200080108b1 */
[--C-:B------:R-:W-:Y:S01]  /*7b10*/  FFMA.FTZ R201, R192, UR17, -R177.reuse ;  /* 0x00000011c0c97c23 */ /* 0x100fe200080108b1 */
[----:B------:R-:W-:Y:S01]  /*7b20*/  LDSM.16.MT88.4 R32, [R228+0x11000] ;  /* 0x01100000e420783b */ /* 0x000fe20000004200 */
[--C-:B------:R-:W-:Y:S01]  /*7b30*/  FFMA.FTZ R192, R183, UR17, -R182.reuse ;  /* 0x00000011b7c07c23 */ /* 0x100fe200080108b6 */
[----:B------:R-:W-:Y:S01]  /*7b40*/  FFMA.FTZ R182, R179, UR17, -R182 ;  /* 0x00000011b3b67c23 */ /* 0x000fe200080108b6 */
[----:B------:R-:W1:Y:S01]  /*7b50*/  MUFU.EX2 R2, R2 ;  /* 0x0000000200027308 */ /* 0x000e620000000800 */
[----:B--2---:R-:W-:Y:S01]  /*7b60*/  F2FP.BF16.F32.PACK_AB R6, R165, R170 ;  /* 0x000000aaa506723e */ /* 0x004fe200000010ff */
[--C-:B------:R-:W-:Y:S01]  /*7b70*/  FFMA.FTZ R179, R180, UR17, -R177.reuse ;  /* 0x00000011b4b37c23 */ /* 0x100fe200080108b1 */
[--C-:B------:R-:W-:Y:S01]  /*7b80*/  FFMA.FTZ R178, R178, UR17, -R177.reuse ;  /* 0x00000011b2b27c23 */ /* 0x100fe200080108b1 */
[--C-:B------:R-:W-:Y:S01]  /*7b90*/  FFMA.FTZ R176, R176, UR17, -R177.reuse ;  /* 0x00000011b0b07c23 */ /* 0x100fe200080108b1 */
[----:B------:R-:W-:-:S03]  /*7ba0*/  FFMA.FTZ R177, R174, UR17, -R177 ;  /* 0x00000011aeb17c23 */ /* 0x000fc600080108b1 */
[----:B------:R-:W-:Y:S08]  /*7bb0*/  MUFU.EX2 R0, R0 ;  /* 0x0000000000007308 */ /* 0x000ff00000000800 */
[----:B------:R-:W2:Y:S01]  /*7bc0*/  MUFU.EX2 R175, R175 ;  /* 0x000000af00af7308 */ /* 0x000ea20000000800 */
[----:B-1----:R-:W-:-:S07]  /*7bd0*/  F2FP.BF16.F32.PACK_AB R5, R2, R168 ;  /* 0x000000a80205723e */ /* 0x002fce00000010ff */
[----:B------:R-:W1:Y:S08]  /*7be0*/  MUFU.EX2 R164, R164 ;  /* 0x000000a400a47308 */ /* 0x000e700000000800 */
[----:B------:R-:W3:Y:S01]  /*7bf0*/  MUFU.EX2 R3, R3 ;  /* 0x0000000300037308 */ /* 0x000ee20000000800 */
[----:B--2---:R-:W-:-:S07]  /*7c00*/  F2FP.BF16.F32.PACK_AB R7, R175, R0 ;  /* 0x00000000af07723e */ /* 0x004fce00000010ff */
[----:B------:R-:W-:Y:S01]  /*7c10*/  MUFU.EX2 R184, R184 ;  /* 0x000000b800b87308 */ /* 0x000fe20000000800 */
[-C--:B-1----:R-:W-:Y:S01]  /*7c20*/  FMUL.FTZ R160, R160, R164.reuse ;  /* 0x000000a4a0a07220 */ /* 0x082fe20000410000 */
[-C--:B------:R-:W-:Y:S01]  /*7c30*/  FMUL.FTZ R161, R161, R164.reuse ;  /* 0x000000a4a1a17220 */ /* 0x080fe20000410000 */
[-C--:B------:R-:W-:Y:S01]  /*7c40*/  FMUL.FTZ R156, R156, R164.reuse ;  /* 0x000000a49c9c7220 */ /* 0x080fe20000410000 */
[-C--:B------:R-:W-:Y:S01]  /*7c50*/  FMUL.FTZ R157, R157, R164.reuse ;  /* 0x000000a49d9d7220 */ /* 0x080fe20000410000 */
[-C--:B------:R-:W-:Y:S01]  /*7c60*/  FMUL.FTZ R144, R144, R164.reuse ;  /* 0x000000a490907220 */ /* 0x080fe20000410000 */
[-C--:B------:R-:W-:Y:S01]  /*7c70*/  FMUL.FTZ R145, R145, R164.reuse ;  /* 0x000000a491917220 */ /* 0x080fe20000410000 */
[-C--:B------:R-:W-:Y:S01]  /*7c80*/  FMUL.FTZ R140, R140, R164.reuse ;  /* 0x000000a48c8c7220 */ /* 0x080fe20000410000 */
[-C--:B------:R-:W-:Y:S01]  /*7c90*/  FMUL.FTZ R141, R141, R164.reuse ;  /* 0x000000a48d8d7220 */ /* 0x080fe20000410000 */
[-C--:B---3--:R-:W-:Y:S01]  /*7ca0*/  FMUL.FTZ R162, R162, R3.reuse ;  /* 0x00000003a2a27220 */ /* 0x088fe20000410000 */
[-C--:B------:R-:W-:Y:S01]  /*7cb0*/  FMUL.FTZ R163, R163, R3.reuse ;  /* 0x00000003a3a37220 */ /* 0x080fe20000410000 */
[-C--:B------:R-:W-:Y:S01]  /*7cc0*/  FMUL.FTZ R158, R158, R3.reuse ;  /* 0x000000039e9e7220 */ /* 0x080fe20000410000 */
[-C--:B------:R-:W-:Y:S01]  /*7cd0*/  FMUL.FTZ R159, R159, R3.reuse ;  /* 0x000000039f9f7220 */ /* 0x080fe20000410000 */
[-C--:B------:R-:W-:Y:S01]  /*7ce0*/  FMUL.FTZ R146, R146, R3.reuse ;  /* 0x0000000392927220 */ /* 0x080fe20000410000 */
[-C--:B------:R-:W-:Y:S01]  /*7cf0*/  FMUL.FTZ R147, R147, R3.reuse ;  /* 0x0000000393937220 */ /* 0x080fe20000410000 */
[-C--:B------:R-:W-:Y:S01]  /*7d00*/  FMUL.FTZ R142, R142, R3.reuse ;  /* 0x000000038e8e7220 */ /* 0x080fe20000410000 */
[-C--:B------:R-:W-:Y:S01]  /*7d10*/  FMUL.FTZ R143, R143, R3.reuse ;  /* 0x000000038f8f7220 */ /* 0x080fe20000410000 */
[C---:B------:R-:W-:Y:S01]  /*7d20*/  HMMA.16816.F32.BF16 R160, R4.reuse, R12, R160 ;  /* 0x0000000c04a0723c */ /* 0x040fe200000418a0 */
[-C--:B------:R-:W-:Y:S01]  /*7d30*/  FMUL.FTZ R152, R152, R164.reuse ;  /* 0x000000a498987220 */ /* 0x080fe20000410000 */
[-C--:B------:R-:W-:Y:S01]  /*7d40*/  FMUL.FTZ R153, R153, R164.reuse ;  /* 0x000000a499997220 */ /* 0x080fe20000410000 */
[-C--:B------:R-:W-:Y:S01]  /*7d50*/  FMUL.FTZ R148, R148, R164.reuse ;  /* 0x000000a494947220 */ /* 0x080fe20000410000 */
[-C--:B------:R-:W-:Y:S01]  /*7d60*/  FMUL.FTZ R149, R149, R164.reuse ;  /* 0x000000a495957220 */ /* 0x080fe20000410000 */
[-C--:B------:R-:W-:Y:S01]  /*7d70*/  FMUL.FTZ R154, R154, R3.reuse ;  /* 0x000000039a9a7220 */ /* 0x080fe20000410000 */
[C---:B------:R-:W-:Y:S01]  /*7d80*/  HMMA.16816.F32.BF16 R156, R4.reuse, R14, R156 ;  /* 0x0000000e049c723c */ /* 0x040fe2000004189c */
[----:B------:R-:W1:Y:S01]  /*7d90*/  LDSM.16.MT88.4 R12, [R224+0x10000] ;  /* 0x01000000e00c783b */ /* 0x000e620000004200 */
        /* <DEDUP_REMOVED lines=11> */
[----:B------:R-:W2:Y:S01]  /*7e50*/  LDSM.16.MT88.4 R16, [R226+0x12000] ;  /* 0x01200000e210783b */ /* 0x000ea20000004200 */
        /* <DEDUP_REMOVED lines=11> */
[----:B------:R-:W3:Y:S01]  /*7f10*/  LDSM.16.MT88.4 R8, [R228+0x12000] ;  /* 0x01200000e408783b */ /* 0x000ee20000004200 */
[-C--:B------:R-:W-:Y:S01]  /*7f20*/  FMUL.FTZ R51, R51, R3.reuse ;  /* 0x0000000333337220 */ /* 0x080fe20000410000 */
        /* <DEDUP_REMOVED lines=14> */
[C---:B-1----:R-:W-:Y:S01]  /*8010*/  HMMA.16816.F32.BF16 R136, R4.reuse, R12, R136 ;  /* 0x0000000c0488723c */ /* 0x042fe20000041888 */
        /* <DEDUP_REMOVED lines=11> */
[C---:B--2---:R-:W-:Y:S01]  /*80d0*/  HMMA.16816.F32.BF16 R44, R4.reuse, R16, R44 ;  /* 0x00000010042c723c */ /* 0x044fe2000004182c */
        /* <DEDUP_REMOVED lines=11> */
[C---:B---3--:R-:W-:Y:S01]  /*8190*/  HMMA.16816.F32.BF16 R36, R4.reuse, R8, R36 ;  /* 0x000000080424723c */ /* 0x048fe20000041824 */
        /* <DEDUP_REMOVED lines=59> */
[----:B------:R-:W4:Y:S01]  /*8550*/  MUFU.EX2 R187, R187 ;  /* 0x000000bb00bb7308 */ /* 0x000f220000000800 */
[-C--:B------:R-:W-:Y:S01]  /*8560*/  FMUL.FTZ R124, R124, R164.reuse ;  /* 0x000000a47c7c7220 */ /* 0x080fe20000410000 */
[-C--:B------:R-:W-:Y:S01]  /*8570*/  FMUL.FTZ R125, R125, R164.reuse ;  /* 0x000000a47d7d7220 */ /* 0x080fe20000410000 */
[-C--:B------:R-:W-:Y:S01]  /*8580*/  FMUL.FTZ R128, R128, R164.reuse ;  /* 0x000000a480807220 */ /* 0x080fe20000410000 */
[-C--:B------:R-:W-:Y:S01]  /*8590*/  FMUL.FTZ R126, R126, R3.reuse ;  /* 0x000000037e7e7220 */ /* 0x080fe20000410000 */
[-C--:B------:R-:W-:Y:S01]  /*85a0*/  FMUL.FTZ R127, R127, R3.reuse ;  /* 0x000000037f7f7220 */ /* 0x080fe20000410000 */
[-C--:B------:R-:W-:Y:S01]  /*85b0*/  FMUL.FTZ R129, R129, R164.reuse ;  /* 0x000000a481817220 */ /* 0x080fe20000410000 */
[-C--:B------:R-:W-:Y:S01]  /*85c0*/  FMUL.FTZ R130, R130, R3.reuse ;  /* 0x0000000382827220 */ /* 0x080fe20000410000 */
[----:B------:R-:W-:Y:S01]  /*85d0*/  MUFU.EX2 R186, R186 ;  /* 0x000000ba00ba7308 */ /* 0x000fe20000000800 */
[-C--:B------:R-:W-:Y:S01]  /*85e0*/  FMUL.FTZ R131, R131, R3.reuse ;  /* 0x0000000383837220 */ /* 0x080fe20000410000 */
[----:B-1----:R-:W-:Y:S01]  /*85f0*/  HMMA.16816.F32.BF16 R76, R4, R12, R76 ;  /* 0x0000000c044c723c */ /* 0x002fe2000004184c */
[----:B------:R-:W-:Y:S01]  /*8600*/  FFMA.FTZ R164, R249, R164, R172 ;  /* 0x000000a4f9a47223 */ /* 0x000fe200000100ac */
[----:B------:R-:W-:-:S03]  /*8610*/  FFMA.FTZ R3, R247, R3, R168 ;  /* 0x00000003f7037223 */ /* 0x000fc600000100a8 */
[----:B------:R-:W-:Y:S01]  /*8620*/  FADD.FTZ R169, R169, R164 ;  /* 0x000000a4a9a97221 */ /* 0x000fe20000010000 */
[C---:B------:R-:W-:Y:S01]  /*8630*/  HMMA.16816.F32.BF16 R80, R4.reuse, R14, R80 ;  /* 0x0000000e0450723c */ /* 0x040fe20000041850 */
[----:B------:R-:W1:Y:S01]  /*8640*/  LDSM.16.MT88.4 R12, [R228+0x16000] ;  /* 0x01600000e40c783b */ /* 0x000e620000004200 */
[----:B------:R-:W-:Y:S01]  /*8650*/  MUFU.EX2 R189, R189 ;  /* 0x000000bd00bd7308 */ /* 0x000fe20000000800 */
[----:B------:R-:W-:Y:S01]  /*8660*/  FADD.FTZ R3, R2, R3 ;  /* 0x0000000302037221 */ /* 0x000fe20000010000 */
[----:B------:R-:W-:Y:S01]  /*8670*/  FADD.FTZ R170, R170, R169 ;  /* 0x000000a9aaaa7221 */ /* 0x000fe20000010000 */
[----:B------:R-:W-:Y:S01]  /*8680*/  MOV R164, R173 ;  /* 0x000000ad00a47202 */ /* 0x000fe20000000f00 */
[C---:B--2---:R-:W-:Y:S01]  /*8690*/  HMMA.16816.F32.BF16 R92, R4.reuse, R16, R92 ;  /* 0x00000010045c723c */ /* 0x044fe2000004185c */
[----:B------:R-:W-:Y:S01]  /*86a0*/  FADD.FTZ R0, R0, R3 ;  /* 0x0000000300007221 */ /* 0x000fe20000010000 */
[----:B------:R-:W-:Y:S02]  /*86b0*/  FADD.FTZ R165, R165, R170 ;  /* 0x000000aaa5a57221 */ /* 0x000fe40000010000 */
[----:B------:R-:W-:Y:S01]  /*86c0*/  MUFU.EX2 R188, R188 ;  /* 0x000000bc00bc7308 */ /* 0x000fe20000000800 */
[----:B------:R-:W-:Y:S01]  /*86d0*/  FADD.FTZ R175, R175, R0 ;  /* 0x00000000afaf7221 */ /* 0x000fe20000010000 */
[C---:B------:R-:W-:Y:S01]  /*86e0*/  HMMA.16816.F32.BF16 R96, R4.reuse, R18, R96 ;  /* 0x000000120460723c */ /* 0x040fe20000041860 */
[----:B------:R-:W2:Y:S05]  /*86f0*/  LDSM.16.MT88.4 R16, [R225+0x16000] ;  /* 0x01600000e110783b */ /* 0x000eaa0000004200 */
[C---:B---3--:R-:W-:Y:S01]  /*8700*/  HMMA.16816.F32.BF16 R84, R4.reuse, R8, R84 ;  /* 0x000000080454723c */ /* 0x048fe20000041854 */
[----:B------:R-:W3:Y:S05]  /*8710*/  MUFU.EX2 R191, R191 ;  /* 0x000000bf00bf7308 */ /* 0x000eea0000000800 */
[C---:B------:R-:W-:Y:S01]  /*8720*/  HMMA.16816.F32.BF16 R88, R4.reuse, R10, R88 ;  /* 0x0000000a0458723c */ /* 0x040fe20000041858 */
[----:B------:R-:W5:Y:S02]  /*8730*/  LDSM.16.MT88.4 R8, [R226+0x16000] ;  /* 0x01600000e208783b */ /* 0x000f640000004200 */
[----:B------:R-:W-:Y:S08]  /*8740*/  MUFU.EX2 R190, R190 ;  /* 0x000000be00be7308 */ /* 0x000ff00000000800 */
[----:B------:R-:W3:Y:S01]  /*8750*/  MUFU.EX2 R193, R193 ;  /* 0x000000c100c17308 */ /* 0x000ee20000000800 */
[C---:B-1----:R-:W-:Y:S07]  /*8760*/  HMMA.16816.F32.BF16 R100, R4.reuse, R12, R100 ;  /* 0x0000000c0464723c */ /* 0x042fee0000041864 */
[----:B------:R-:W1:Y:S01]  /*8770*/  MUFU.EX2 R195, R195 ;  /* 0x000000c300c37308 */ /* 0x000e620000000800 */
[C---:B------:R-:W-:Y:S01]  /*8780*/  HMMA.16816.F32.BF16 R104, R4.reuse, R14, R104 ;  /* 0x0000000e0468723c */ /* 0x040fe20000041868 */
[----:B------:R-:W4:Y:S06]  /*8790*/  LDSM.16.MT88.4 R12, [R224+0x16000] ;  /* 0x01600000e00c783b */ /* 0x000f2c0000004200 */
[----:B------:R-:W1:Y:S01]  /*87a0*/  MUFU.EX2 R196, R196 ;  /* 0x000000c400c47308 */ /* 0x000e620000000800 */
[C---:B--2---:R-:W-:Y:S06]  /*87b0*/  HMMA.16816.F32.BF16 R116, R4.reuse, R16, R116 ;  /* 0x000000100474723c */ /* 0x044fec0000041874 */
[C---:B------:R-:W-:Y:S01]  /*87c0*/  HMMA.16816.F32.BF16 R120, R4.reuse, R18, R120 ;  /* 0x000000120478723c */ /* 0x040fe20000041878 */
[----:B------:R-:W2:Y:S01]  /*87d0*/  LDSM.16.MT88.4 R16, [R228+0x12800] ;  /* 0x01280000e410783b */ /* 0x000ea20000004200 */
[----:B------:R-:W1:Y:S04]  /*87e0*/  MUFU.EX2 R198, R198 ;  /* 0x000000c600c67308 */ /* 0x000e680000000800 */
[C---:B-----5:R-:W-:Y:S04]  /*87f0*/  HMMA.16816.F32.BF16 R108, R4.reuse, R8, R108 ;  /* 0x00000008046c723c */ /* 0x060fe8000004186c */
[----:B------:R-:W5:Y:S02]  /*8800*/  MUFU.EX2 R197, R197 ;  /* 0x000000c500c57308 */ /* 0x000f640000000800 */
[C---:B------:R-:W-:Y:S01]  /*8810*/  HMMA.16816.F32.BF16 R112, R4.reuse, R10, R112 ;  /* 0x0000000a0470723c */ /* 0x040fe20000041870 */
[----:B------:R-:W5:Y:S05]  /*8820*/  LDSM.16.MT88.4 R8, [R228+0x10800] ;  /* 0x01080000e408783b */ /* 0x000f6a0000004200 */
[----:B------:R-:W-:Y:S08]  /*8830*/  MUFU.EX2 R199, R199 ;  /* 0x000000c700c77308 */ /* 0x000ff00000000800 */
[----:B------:R-:W5:Y:S01]  /*8840*/  MUFU.EX2 R200, R200 ;  /* 0x000000c800c87308 */ /* 0x000f620000000800 */
[C---:B----4-:R-:W-:Y:S07]  /*8850*/  HMMA.16816.F32.BF16 R124, R4.reuse, R12, R124 ;  /* 0x0000000c047c723c */ /* 0x050fee000004187c */
[----:B------:R-:W-:Y:S01]  /*8860*/  MUFU.EX2 R194, R194 ;  /* 0x000000c200c27308 */ /* 0x000fe20000000800 */
[----:B------:R-:W-:Y:S01]  /*8870*/  HMMA.16816.F32.BF16 R128, R4, R14, R128 ;  /* 0x0000000e0480723c */ /* 0x000fe20000041880 */
[----:B------:R-:W4:Y:S06]  /*8880*/  LDSM.16.MT88.4 R12, [R226+0x12800] ;  /* 0x01280000e20c783b */ /* 0x000f2c0000004200 */
[----:B------:R-:W-:Y:S01]  /*8890*/  F2FP.BF16.F32.PACK_AB R4, R187, R184 ;  /* 0x000000b8bb04723e */ /* 0x000fe200000010ff */
[----:B------:R-:W4:Y:S01]  /*88a0*/  MUFU.EX2 R201, R201 ;  /* 0x000000c900c97308 */ /* 0x000f220000000800 */
[----:B---3--:R-:W-:Y:S01]  /*88b0*/  F2FP.BF16.F32.PACK_AB R5, R191, R188 ;  /* 0x000000bcbf05723e */ /* 0x008fe200000010ff */
[----:B------:R-:W-:Y:S01]  /*88c0*/  FADD.FTZ R184, R184, R165 ;  /* 0x000000a5b8b87221 */ /* 0x000fe20000010000 */
[----:B------:R-:W-:Y:S01]  /*88d0*/  F2FP.BF16.F32.PACK_AB R6, R189, R186 ;  /* 0x000000babd06723e */ /* 0x000fe200000010ff */
[----:B------:R-:W-:Y:S01]  /*88e0*/  FADD.FTZ R188, R188, R175 ;  /* 0x000000afbcbc7221 */ /* 0x000fe20000010000 */
[----:B------:R-:W-:Y:S01]  /*88f0*/  F2FP.BF16.F32.PACK_AB R7, R193, R190 ;  /* 0x000000bec107723e */ /* 0x000fe200000010ff */
[----:B------:R-:W-:-:S02]  /*8900*/  FADD.FTZ R187, R187, R184 ;  /* 0x000000b8bbbb7221 */ /* 0x000fc40000010000 */
[----:B------:R-:W-:Y:S01]  /*8910*/  MUFU.EX2 R185, R185 ;  /* 0x000000b900b97308 */ /* 0x000fe20000000800 */
[----:B------:R-:W-:Y:S01]  /*8920*/  FADD.FTZ R191, R191, R188 ;  /* 0x000000bcbfbf7221 */ /* 0x000fe20000010000 */
[----:B------:R-:W-:Y:S02]  /*8930*/  FADD.FTZ R0, R186, R187 ;  /* 0x000000bbba007221 */ /* 0x000fe40000010000 */
[C---:B--2---:R-:W-:Y:S01]  /*8940*/  HMMA.16816.F32.BF16 R36, R4.reuse, R16, R36 ;  /* 0x000000100424723c */ /* 0x044fe20000041824 */
[----:B------:R-:W-:Y:S01]  /*8950*/  FADD.FTZ R2, R190, R191 ;  /* 0x000000bfbe027221 */ /* 0x000fe20000010000 */
[----:B------:R-:W-:Y:S02]  /*8960*/  FADD.FTZ R0, R189, R0 ;  /* 0x00000000bd007221 */ /* 0x000fe40000010000 */
[----:B------:R-:W2:Y:S01]  /*8970*/  MUFU.EX2 R192, R192 ;  /* 0x000000c000c07308 */ /* 0x000ea20000000800 */
[----:B------:R-:W-:Y:S01]  /*8980*/  FADD.FTZ R2, R193, R2 ;  /* 0x00000002c1027221 */ /* 0x000fe20000010000 */
[----:B------:R-:W-:Y:S01]  /*8990*/  HMMA.16816.F32.BF16 R40, R4, R18, R40 ;  /* 0x000000120428723c */ /* 0x000fe20000041828 */
[----:B------:R-:W3:Y:S01]  /*89a0*/  LDSM.16.MT88.4 R16, [R225+0x14800] ;  /* 0x01480000e110783b */ /* 0x000ee20000004200 */
[----:B-1----:R-:W-:-:S04]  /*89b0*/  FADD.FTZ R3, R195, R0 ;  /* 0x00000000c3037221 */ /* 0x002fc80000010000 */
[----:B-----5:R-:W-:Y:S01]  /*89c0*/  HMMA.16816.F32.BF16 R160, R4, R8, R160 ;  /* 0x0000000804a0723c */ /* 0x020fe200000418a0 */
[----:B------:R-:W-:Y:S01]  /*89d0*/  MUFU.EX2 R181, R181 ;  /* 0x000000b500b57308 */ /* 0x000fe20000000800 */
[----:B------:R-:W-:-:S04]  /*89e0*/  FADD.FTZ R3, R196, R3 ;  /* 0x00000003c4037221 */ /* 0x000fc80000010000 */
[C---:B------:R-:W-:Y:S01]  /*89f0*/  HMMA.16816.F32.BF16 R156, R4.reuse, R10, R156 ;  /* 0x0000000a049c723c */ /* 0x040fe2000004189c */
[----:B------:R-:W1:Y:S01]  /*8a00*/  LDSM.16.MT88.4 R8, [R225+0x12800] ;  /* 0x01280000e108783b */ /* 0x000e620000004200 */
[----:B------:R-:W-:Y:S01]  /*8a10*/  FADD.FTZ R0, R198, R3 ;  /* 0x00000003c6007221 */ /* 0x000fe20000010000 */
[----:B------:R-:W-:Y:S01]  /*8a20*/  MUFU.EX2 R182, R182 ;  /* 0x000000b600b67308 */ /* 0x000fe20000000800 */
[----:B------:R-:W-:Y:S02]  /*8a30*/  MOV R3, R171 ;  /* 0x000000ab00037202 */ /* 0x000fe40000000f00 */
[----:B------:R-:W-:Y:S01]  /*8a40*/  HMMA.16816.F32.BF16 R136, R4, R20, R136 ;  /* 0x000000140488723c */ /* 0x000fe20000041888 */
[----:B------:R-:W-:-:S04]  /*8a50*/  FADD.FTZ R0, R197, R0 ;  /* 0x00000000c5007221 */ /* 0x000fc80000010000 */
[----:B------:R-:W-:Y:S01]  /*8a60*/  MUFU.EX2 R179, R179 ;  /* 0x000000b300b37308 */ /* 0x000fe20000000800 */
[C---:B------:R-:W-:Y:S01]  /*8a70*/  HMMA.16816.F32.BF16 R132, R4.reuse, R22, R132 ;  /* 0x000000160484723c */ /* 0x040fe20000041884 */
[----:B------:R-:W5:Y:S05]  /*8a80*/  LDSM.16.MT88.4 R20, [R226+0x14800] ;  /* 0x01480000e214783b */ /* 0x000f6a0000004200 */
[C---:B------:R-:W-:Y:S01]  /*8a90*/  HMMA.16816.F32.BF16 R152, R4.reuse, R28, R152 ;  /* 0x0000001c0498723c */ /* 0x040fe20000041898 */
[----:B------:R-:W2:Y:S05]  /*8aa0*/  MUFU.EX2 R178, R178 ;  /* 0x000000b200b27308 */ /* 0x000eaa0000000800 */
[C---:B------:R-:W-:Y:S01]  /*8ab0*/  HMMA.16816.F32.BF16 R148, R4.reuse, R30, R148 ;  /* 0x0000001e0494723c */ /* 0x040fe20000041894 */
[----:B------:R-:W2:Y:S02]  /*8ac0*/  LDSM.16.MT88.4 R28, [R224+0x12800] ;  /* 0x01280000e01c783b */ /* 0x000ea40000004200 */
[----:B------:R-:W-:Y:S03]  /*8ad0*/  MUFU.EX2 R176, R176 ;  /* 0x000000b000b07308 */ /* 0x000fe60000000800 */
[C---:B------:R-:W-:Y:S05]  /*8ae0*/  HMMA.16816.F32.BF16 R144, R4.reuse, R24, R144 ;  /* 0x000000180490723c */ /* 0x040fea0000041890 */
[----:B------:R-:W2:Y:S01]  /*8af0*/  MUFU.EX2 R177, R177 ;  /* 0x000000b100b17308 */ /* 0x000ea20000000800 */
        /* <DEDUP_REMOVED lines=22> */
[----:B------:R-:W-:Y:S05]  /*8c60*/  LDSM.16.MT88.4 R12, [R228+0x13000] ;  /* 0x01300000e40c783b */ /* 0x000fea0000004200 */
        /* <DEDUP_REMOVED lines=8> */
[----:B------:R-:W4:Y:S05]  /*8cf0*/  LDSM.16.MT88.4 R20, [R224+0x13000] ;  /* 0x01300000e014783b */ /* 0x000f2a0000004200 */
[C---:B--2---:R-:W-:Y:S06]  /*8d00*/  HMMA.16816.F32.BF16 R108, R4.reuse, R28, R108 ;  /* 0x0000001c046c723c */ /* 0x044fec000004186c */
[----:B------:R-:W-:Y:S01]  /*8d10*/  HMMA.16816.F32.BF16 R112, R4, R30, R112 ;  /* 0x0000001e0470723c */ /* 0x000fe20000041870 */
[----:B------:R-:W2:Y:S06]  /*8d20*/  LDSM.16.MT88.4 R28, [R225+0x11000] ;  /* 0x01100000e11c783b */ /* 0x000eac0000004200 */
[----:B------:R-:W-:-:S02]  /*8d30*/  F2FP.BF16.F32.PACK_AB R4, R196, R195 ;  /* 0x000000c3c404723e */ /* 0x000fc400000010ff */
[----:B------:R-:W-:Y:S02]  /*8d40*/  F2FP.BF16.F32.PACK_AB R5, R200, R199 ;  /* 0x000000c7c805723e */ /* 0x000fe400000010ff */
[----:B------:R-:W-:Y:S02]  /*8d50*/  F2FP.BF16.F32.PACK_AB R6, R197, R198 ;  /* 0x000000c6c506723e */ /* 0x000fe400000010ff */
[----:B------:R-:W-:-:S07]  /*8d60*/  F2FP.BF16.F32.PACK_AB R7, R201, R194 ;  /* 0x000000c2c907723e */ /* 0x000fce00000010ff */
        /* <DEDUP_REMOVED lines=12> */
[C---:B----4-:R-:W-:Y:S06]  /*8e30*/  HMMA.16816.F32.BF16 R60, R4.reuse, R20, R60 ;  /* 0x00000014043c723c */ /* 0x050fec000004183c */
[C---:B------:R-:W-:Y:S01]  /*8e40*/  HMMA.16816.F32.BF16 R64, R4.reuse, R22, R64 ;  /* 0x000000160440723c */ /* 0x040fe20000041840 */
[----:B------:R-:W4:Y:S05]  /*8e50*/  LDSM.16.MT88.4 R20, [R226+0x17000] ;  /* 0x01700000e214783b */ /* 0x000f2a0000004200 */
[C---:B--2---:R-:W-:Y:S06]  /*8e60*/  HMMA.16816.F32.BF16 R144, R4.reuse, R28, R144 ;  /* 0x0000001c0490723c */ /* 0x044fec0000041890 */
[C---:B------:R-:W-:Y:S01]  /*8e70*/  HMMA.16816.F32.BF16 R140, R4.reuse, R30, R140 ;  /* 0x0000001e048c723c */ /* 0x040fe2000004188c */
[----:B------:R-:W2:Y:S05]  /*8e80*/  LDSM.16.MT88.4 R28, [R228+0x15000] ;  /* 0x01500000e41c783b */ /* 0x000eaa0000004200 */
[C---:B-----5:R-:W-:Y:S06]  /*8e90*/  HMMA.16816.F32.BF16 R52, R4.reuse, R24, R52 ;  /* 0x000000180434723c */ /* 0x060fec0000041834 */
        /* <DEDUP_REMOVED lines=14> */
[C---:B------:R-:W-:Y:S06]  /*8f80*/  HMMA.16816.F32.BF16 R160, R4.reuse, R32, R160 ;  /* 0x0000002004a0723c */ /* 0x040fec00000418a0 */
[C---:B------:R-:W-:Y:S01]  /*8f90*/  HMMA.16816.F32.BF16 R156, R4.reuse, R34, R156 ;  /* 0x00000022049c723c */ /* 0x040fe2000004189c */
[----:B------:R-:W4:Y:S05]  /*8fa0*/  LDSM.16.MT88.4 R32, [R228+0x11800] ;  /* 0x01180000e420783b */ /* 0x000f2a0000004200 */
[C---:B--2---:R-:W-:Y:S06]  /*8fb0*/  HMMA.16816.F32.BF16 R68, R4.reuse, R28, R68 ;  /* 0x0000001c0444723c */ /* 0x044fec0000041844 */
[C---:B------:R-:W-:Y:S01]  /*8fc0*/  HMMA.16816.F32.BF16 R72, R4.reuse, R30, R72 ;  /* 0x0000001e0448723c */ /* 0x040fe20000041848 */
[----:B------:R-:W-:Y:S05]  /*8fd0*/  LDSM.16.MT88.4 R28, [R224+0x11800] ;  /* 0x01180000e01c783b */ /* 0x000fea0000004200 */
[C---:B-----5:R-:W-:Y:S06]  /*8fe0*/  HMMA.16816.F32.BF16 R100, R4.reuse, R24, R100 ;  /* 0x000000180464723c */ /* 0x060fec0000041864 */
[C---:B------:R-:W-:Y:S01]  /*8ff0*/  HMMA.16816.F32.BF16 R104, R4.reuse, R26, R104 ;  /* 0x0000001a0468723c */ /* 0x040fe20000041868 */
[----:B------:R-:W2:Y:S05]  /*9000*/  LDSM.16.MT88.4 R24, [R225+0x11800] ;  /* 0x01180000e118783b */ /* 0x000eaa0000004200 */
[C---:B---3--:R-:W-:Y:S06]  /*9010*/  HMMA.16816.F32.BF16 R116, R4.reuse, R16, R116 ;  /* 0x000000100474723c */ /* 0x048fec0000041874 */
[C---:B------:R-:W-:Y:S01]  /*9020*/  HMMA.16816.F32.BF16 R120, R4.reuse, R18, R120 ;  /* 0x000000120478723c */ /* 0x040fe20000041878 */
[----:B------:R-:W-:Y:S05]  /*9030*/  LDSM.16.MT88.4 R16, [R226+0x13800] ;  /* 0x01380000e210783b */ /* 0x000fea0000004200 */
[C---:B------:R-:W-:Y:S06]  /*9040*/  HMMA.16816.F32.BF16 R124, R4.reuse, R12, R124 ;  /* 0x0000000c047c723c */ /* 0x040fec000004187c */
[----:B------:R-:W-:Y:S01]  /*9050*/  HMMA.16816.F32.BF16 R128, R4, R14, R128 ;  /* 0x0000000e0480723c */ /* 0x000fe20000041880 */
[----:B------:R-:W-:Y:S06]  /*9060*/  LDSM.16.MT88.4 R12, [R225+0x13800] ;  /* 0x01380000e10c783b */ /* 0x000fec0000004200 */
[----:B------:R-:W-:Y:S01]  /*9070*/  F2FP.BF16.F32.PACK_AB R4, R192, R185 ;  /* 0x000000b9c004723e */ /* 0x000fe200000010ff */
[----:B------:R-:W-:Y:S01]  /*9080*/  FADD.FTZ R185, R185, R0 ;  /* 0x00000000b9b97221 */ /* 0x000fe20000010000 */
[----:B------:R-:W-:-:S02]  /*9090*/  F2FP.BF16.F32.PACK_AB R5, R178, R179 ;  /* 0x000000b3b205723e */ /* 0x000fc400000010ff */
[----:B------:R-:W-:Y:S01]  /*90a0*/  F2FP.BF16.F32.PACK_AB R6, R182, R181 ;  /* 0x000000b5b606723e */ /* 0x000fe200000010ff */
[----:B------:R-:W-:Y:S01]  /*90b0*/  FADD.FTZ R192, R192, R185 ;  /* 0x000000b9c0c07221 */ /* 0x000fe20000010000 */
[----:B------:R-:W-:-:S03]  /*90c0*/  F2FP.BF16.F32.PACK_AB R7, R177, R176 ;  /* 0x000000b0b107723e */ /* 0x000fc600000010ff */
[----:B------:R-:W-:-:S04]  /*90d0*/  FADD.FTZ R181, R181, R192 ;  /* 0x000000c0b5b57221 */ /* 0x000fc80000010000 */
[----:B-1----:R-:W-:Y:S01]  /*90e0*/  HMMA.16816.F32.BF16 R152, R4, R8, R152 ;  /* 0x000000080498723c */ /* 0x002fe20000041898 */
[----:B------:R-:W-:-:S05]  /*90f0*/  FADD.FTZ R249, R182, R181 ;  /* 0x000000b5b6f97221 */ /* 0x000fca0000010000 */
[C---:B------:R-:W-:Y:S01]  /*9100*/  HMMA.16816.F32.BF16 R148, R4.reuse, R10, R148 ;  /* 0x0000000a0494723c */ /* 0x040fe20000041894 */
[----:B------:R-:W1:Y:S05]  /*9110*/  LDSM.16.MT88.4 R8, [R224+0x13800] ;  /* 0x01380000e008783b */ /* 0x000e6a0000004200 */
[C---:B----4-:R-:W-:Y:S06]  /*9120*/  HMMA.16816.F32.BF16 R36, R4.reuse, R20, R36 ;  /* 0x000000140424723c */ /* 0x050fec0000041824 */
[C---:B------:R-:W-:Y:S01]  /*9130*/  HMMA.16816.F32.BF16 R40, R4.reuse, R22, R40 ;  /* 0x000000160428723c */ /* 0x040fe20000041828 */
[----:B------:R-:W3:Y:S05]  /*9140*/  LDSM.16.MT88.4 R20, [R224+0x15800] ;  /* 0x01580000e014783b */ /* 0x000eea0000004200 */
[C---:B------:R-:W-:Y:S06]  /*9150*/  HMMA.16816.F32.BF16 R160, R4.reuse, R32, R160 ;  /* 0x0000002004a0723c */ /* 0x040fec00000418a0 */
[C---:B------:R-:W-:Y:S01]  /*9160*/  HMMA.16816.F32.BF16 R156, R4.reuse, R34, R156 ;  /* 0x00000022049c723c */ /* 0x040fe2000004189c */
[----:B------:R-:W-:Y:S05]  /*9170*/  LDSM.16.MT88.4 R32, [R226+0x15800] ;  /* 0x01580000e220783b */ /* 0x000fea0000004200 */
[C---:B--2---:R-:W-:Y:S06]  /*9180*/  HMMA.16816.F32.BF16 R144, R4.reuse, R24, R144 ;  /* 0x000000180490723c */ /* 0x044fec0000041890 */
[C---:B------:R-:W-:Y:S01]  /*9190*/  HMMA.16816.F32.BF16 R140, R4.reuse, R26, R140 ;  /* 0x0000001a048c723c */ /* 0x040fe2000004188c */
[----:B------:R-:W-:Y:S05]  /*91a0*/  LDSM.16.MT88.4 R24, [R228+0x15800] ;  /* 0x01580000e418783b */ /* 0x000fea0000004200 */
        /* <DEDUP_REMOVED lines=16> */
[----:B------:R-:W-:Y:S01]  /*92b0*/  HMMA.16816.F32.BF16 R68, R4, R24, R68 ;  /* 0x000000180444723c */ /* 0x000fe20000041844 */
[----:B------:R-:W-:-:S04]  /*92c0*/  FADD.FTZ R9, R199, R2 ;  /* 0x00000002c7097221 */ /* 0x000fc80000010000 */
[----:B------:R-:W-:Y:S01]  /*92d0*/  FADD.FTZ R9, R200, R9 ;  /* 0x00000009c8097221 */ /* 0x000fe20000010000 */
[----:B------:R-:W-:Y:S03]  /*92e0*/  HMMA.16816.F32.BF16 R72, R4, R26, R72 ;  /* 0x0000001a0448723c */ /* 0x000fe60000041848 */
[----:B------:R-:W-:-:S03]  /*92f0*/  FADD.FTZ R2, R194, R9 ;  /* 0x00000009c2027221 */ /* 0x000fc60000010000 */
[----:B------:R-:W-:Y:S01]  /*9300*/  HMMA.16816.F32.BF16 R76, R4, R32, R76 ;  /* 0x00000020044c723c */ /* 0x000fe2000004184c */
[----:B------:R-:W-:-:S04]  /*9310*/  FADD.FTZ R2, R201, R2 ;  /* 0x00000002c9027221 */ /* 0x000fc80000010000 */
[----:B------:R-:W-:Y:S01]  /*9320*/  FADD.FTZ R179, R179, R2 ;  /* 0x00000002b3b37221 */ /* 0x000fe20000010000 */
[----:B------:R-:W-:Y:S03]  /*9330*/  HMMA.16816.F32.BF16 R80, R4, R34, R80 ;  /* 0x000000220450723c */ /* 0x000fe60000041850 */
[----:B------:R-:W-:-:S03]  /*9340*/  FADD.FTZ R179, R178, R179 ;  /* 0x000000b3b2b37221 */ /* 0x000fc60000010000 */
[----:B--2---:R-:W-:Y:S01]  /*9350*/  HMMA.16816.F32.BF16 R84, R4, R28, R84 ;  /* 0x0000001c0454723c */ /* 0x004fe20000041854 */
[----:B------:R-:W-:-:S04]  /*9360*/  FADD.FTZ R176, R176, R179 ;  /* 0x000000b3b0b07221 */ /* 0x000fc80000010000 */
[----:B------:R-:W-:Y:S01]  /*9370*/  FADD.FTZ R247, R177, R176 ;  /* 0x000000b0b1f77221 */ /* 0x000fe20000010000 */
[C---:B------:R-:W-:Y:S06]  /*9380*/  HMMA.16816.F32.BF16 R88, R4.reuse, R30, R88 ;  /* 0x0000001e0458723c */ /* 0x040fec0000041858 */
[C---:B----4-:R-:W-:Y:S06]  /*9390*/  HMMA.16816.F32.BF16 R100, R4.reuse, R16, R100 ;  /* 0x000000100464723c */ /* 0x050fec0000041864 */
[C---:B------:R-:W-:Y:S06]  /*93a0*/  HMMA.16816.F32.BF16 R104, R4.reuse, R18, R104 ;  /* 0x000000120468723c */ /* 0x040fec0000041868 */
[C---:B-----5:R-:W-:Y:S06]  /*93b0*/  HMMA.16816.F32.BF16 R108, R4.reuse, R12, R108 ;  /* 0x0000000c046c723c */ /* 0x060fec000004186c */
[C---:B------:R-:W-:Y:S06]  /*93c0*/  HMMA.16816.F32.BF16 R112, R4.reuse, R14, R112 ;  /* 0x0000000e0470723c */ /* 0x040fec0000041870 */
[C---:B------:R-:W-:Y:S06]  /*93d0*/  HMMA.16816.F32.BF16 R120, R4.reuse, R10, R120 ;  /* 0x0000000a0478723c */ /* 0x040fec0000041878 */
[C---:B---3--:R-:W-:Y:S06]  /*93e0*/  HMMA.16816.F32.BF16 R124, R4.reuse, R20, R124 ;  /* 0x00000014047c723c */ /* 0x048fec000004187c */
[----:B------:R-:W-:-:S15]  /*93f0*/  HMMA.16816.F32.BF16 R128, R4, R22, R128 ;  /* 0x000000160480723c */ /* 0x000fde0000041880 */
[----:B------:R-:W-:-:S09]  /*9400*/  NOP ;  /* 0x0000000000007918 */ /* 0x000fd20000000000 */
.L_x_177:
[----:B------:R-:W-:-:S06]  /*9410*/  UISETP.GT.AND UP0, UPT, UR23, UR12, UPT ;  /* 0x0000000c1700728c */ /* 0x000fcc000bf04270 */
[----:B------:R-:W-:-:S13]  /*9420*/  PLOP3.LUT P0, PT, PT, PT, UP0, 0x80, 0x0 ;  /* 0x000000000000781c */ /* 0x000fda0003f0f008 */
[----:B------:R-:W-:Y:S05]  /*9430*/  @!P0 BRA `(.L_x_179) ;  /* 0x0000003800708947 */ /* 0x000fea0003800000 */
[----:B------:R-:W-:Y:S01]  /*9440*/  MOV R2, R3 ;  /* 0x0000000300027202 */ /* 0x000fe20000000f00 */
[----:B------:R-:W-:Y:S01]  /*9450*/  USHF.L.U64.HI UR16, UR10, 0x5, UR11 ;  /* 0x000000050a107899 */ /* 0x000fe2000801020b */
[----:B------:R-:W-:Y:S01]  /*9460*/  MOV R0, R164 ;  /* 0x000000a400007202 */ /* 0x000fe20000000f00 */
[----:B------:R-:W-:Y:S01]  /*9470*/  USHF.L.U32 UR17, UR10, 0x5, URZ ;  /* 0x000000050a117899 */ /* 0x000fe2000800063f */
[----:B------:R-:W-:Y:S01]  /*9480*/  MOV R238, R166 ;  /* 0x000000a600ee7202 */ /* 0x000fe20000000f00 */
[----:B------:R-:W-:Y:S02]  /*9490*/  USHF.L.U64.HI UR21, UR8, 0x5, UR9 ;  /* 0x0000000508157899 */ /* 0x000fe40008010209 */
[----:B------:R-:W-:Y:S02]  /*94a0*/  USHF.L.U32 UR20, UR8, 0x5, URZ ;  /* 0x0000000508147899 */ /* 0x000fe4000800063f */
[----:B------:R-:W-:Y:S02]  /*94b0*/  USHF.L.U64.HI UR22, UR8, 0x6, UR9 ;  /* 0x0000000608167899 */ /* 0x000fe40008010209 */
[----:B------:R-:W-:Y:S01]  /*94c0*/  USHF.L.U32 UR25, UR8, 0x6, URZ ;  /* 0x0000000608197899 */ /* 0x000fe2000800063f */
[----:B------:R-:W-:Y:S01]  /*94d0*/  ULDC UR4, c[0x0][0x2ec] ;  /* 0x0000bb0000047ab9 */ /* 0x000fe20000000800 */
[----:B------:R-:W-:Y:S01]  /*94e0*/  ULDC.64 UR6, c[0x0][0x218] ;  /* 0x0000860000067ab9 */ /* 0x000fe20000000a00 */
[----:B------:R-:W-:Y:S01]  /*94f0*/  ULDC.64 UR10, c[0x0][0x220] ;  /* 0x00008800000a7ab9 */ /* 0x000fe20000000a00 */
[----:B------:R-:W-:Y:S01]  /*9500*/  ULDC.64 UR8, c[0x0][0x248] ;  /* 0x0000920000087ab9 */ /* 0x000fe20000000a00 */
[----:B------:R-:W-:Y:S07]  /*9510*/  BRA `(.L_x_180) ;  /* 0x0000000000a07947 */ /* 0x000fee0003800000 */
.L_x_182:
        /* <DEDUP_REMOVED lines=40> */
.L_x_180:
[----:B------:R-:W-:Y:S04]  /*97a0*/  DEPBAR.LE SB0, 0x0 ;  /* 0x000080000000791a */ /* 0x000fe80000000000 */
[----:B------:R-:W-:Y:S01]  /*97b0*/  BAR.SYNC.DEFER_BLOCKING 0x0 ;  /* 0x0000000000007b1d */ /* 0x000fe20000010000 */
[----:B------:R-:W-:Y:S04]  /*97c0*/  UIADD3 UR24, UR23, -0x1, URZ ;  /* 0xffffffff17187890 */ /* 0x000fe8000fffe03f */
[----:B------:R-:W-:Y:S02]  /*97d0*/  USHF.R.S32.HI UR27, URZ, 0x1f, UR24 ;  /* 0x0000001f3f1b7899 */ /* 0x000fe40008011418 */
[----:B------:R-:W-:Y:S01]  /*97e0*/  UIMAD UR26, UR22, UR24, URZ ;  /* 0x00000018161a72a4 */ /* 0x000fe2000f8e023f */
[----:B------:R-:W-:Y:S01]  /*97f0*/  IMAD.U32 R3, RZ, RZ, UR24 ;  /* 0x00000018ff037e24 */ /* 0x000fe2000f8e00ff */
[----:B------:R-:W-:Y:S02]  /*9800*/  UISETP.GT.AND UP0, UPT, UR24, UR12, UPT ;  /* 0x0000000c1800728c */ /* 0x000fe4000bf04270 */
[----:B------:R-:W-:Y:S01]  /*9810*/  UIMAD UR26, UR27, UR25, UR26 ;  /* 0x000000191b1a72a4 */ /* 0x000fe2000f8e021a */
[----:B------:R-:W-:Y:S05]  /*9820*/  IMAD.WIDE.U32 R34, R3, UR25, R238 ;  /* 0x0000001903227c25 */ /* 0x000fea000f8e00ee */
[----:B------:R-:W-:Y:S01]  /*9830*/  VIADD R3, R35, UR26 ;  /* 0x0000001a23037c36 */ /* 0x000fe20008000000 */
[C---:B------:R-:W-:Y:S04]  /*9840*/  LEA R32, P0, R34.reuse, UR10, 0x1 ;  /* 0x0000000a22207c11 */ /* 0x040fe8000f8008ff */
[----:B------:R-:W-:Y:S01]  /*9850*/  LEA.HI.X R33, R34, UR11, R3, 0x1, P0 ;  /* 0x0000000b22217c11 */ /* 0x000fe200080f0c03 */
[----:B------:R-:W-:Y:S01]  /*9860*/  IMAD.U32 R3, RZ, RZ, UR24 ;  /* 0x00000018ff037e24 */ /* 0x000fe2000f8e00ff */
[----:B------:R-:W-:Y:S03]  /*9870*/  IADD3 R6, P0, R32, UR20, RZ ;  /* 0x0000001420067c10 */ /* 0x000fe6000ff1e0ff */
[----:B------:R-:W-:Y:S01]  /*9880*/  @!PT LDS RZ, [RZ] ;  /* 0x00000000fffff984 */ /* 0x000fe20000000800 */
[----:B------:R-:W-:Y:S01]  /*9890*/  @!PT LDS RZ, [RZ] ;  /* 0x00000000fffff984 */ /* 0x000fe20000000800 */
[----:B------:R-:W-:Y:S01]  /*98a0*/  @!PT LDS RZ, [RZ] ;  /* 0x00000000fffff984 */ /* 0x000fe20000000800 */
[----:B------:R-:W-:Y:S01]  /*98b0*/  LDGSTS.E.BYPASS.LTC128B.128 [R235+0x10000], desc[UR18][R32.64] ;  /* 0x1000000020eb7fae */ /* 0x000fe2000b901d52 */
[----:B------:R-:W-:Y:S01]  /*98c0*/  IADD3.X R7, R33, UR21, RZ, P0, !PT ;  /* 0x0000001521077c10 */ /* 0x000fe200087fe4ff */
[----:B------:R-:W-:Y:S01]  /*98d0*/  IMAD R3, R3, 0x40, R246 ;  /* 0x0000004003037824 */ /* 0x000fe200078e02f6 */
[----:B------:R-:W-:Y:S01]  /*98e0*/  IADD3 R250, P0, R6, UR20, RZ ;  /* 0x0000001406fa7c10 */ /* 0x000fe2000ff1e0ff */
[----:B------:R-:W-:Y:S02]  /*98f0*/  LDGSTS.E.BYPASS.LTC128B.128 [R235+0x12000], desc[UR18][R32.64+0x80] ;  /* 0x1200008020eb7fae */ /* 0x000fe4000b901d52 */
[----:B------:R-:W-:Y:S01]  /*9900*/  VIADD R248, R3, 0x8 ;  /* 0x0000000803f87836 */ /* 0x000fe20000000000 */
[----:B------:R-:W-:Y:S01]  /*9910*/  IADD3.X R251, R7, UR21, RZ, P0, !PT ;  /* 0x0000001507fb7c10 */ /* 0x000fe200087fe4ff */
[----:B------:R-:W-:Y:S01]  /*9920*/  LDGSTS.E.BYPASS.LTC128B.128 [R235+0x14000], desc[UR18][R32.64+0x100] ;  /* 0x1400010020eb7fae */ /* 0x000fe2000b901d52 */
[----:B------:R-:W-:Y:S02]  /*9930*/  IADD3 R34, P0, R250, UR20, RZ ;  /* 0x00000014fa227c10 */ /* 0x000fe4000ff1e0ff */
[CC--:B------:R-:W-:Y:S01]  /*9940*/  ISETP.GE.AND P4, PT, R248.reuse, R243.reuse, PT ;  /* 0x000000f3f800720c */ /* 0x0c0fe20003f86270 */
[----:B------:R-:W-:Y:S01]  /*9950*/  LDGSTS.E.BYPASS.LTC128B.128 [R235+0x16000], desc[UR18][R32.64+0x180] ;  /* 0x1600018020eb7fae */ /* 0x000fe2000b901d52 */
[----:B------:R-:W-:Y:S02]  /*9960*/  IADD3.X R35, R251, UR21, RZ, P0, !PT ;  /* 0x00000015fb237c10 */ /* 0x000fe400087fe4ff */
[C---:B------:R-:W-:Y:S01]  /*9970*/  ISETP.GE.AND P0, PT, R3.reuse, R243, PT ;  /* 0x000000f30300720c */ /* 0x040fe20003f06270 */
[----:B------:R-:W-:Y:S01]  /*9980*/  LDGSTS.E.BYPASS.LTC128B.128 [R235+0x10800], desc[UR18][R6.64] ;  /* 0x1080000006eb7fae */ /* 0x000fe2000b901d52 */
[C---:B------:R-:W-:Y:S02]  /*9990*/  ISETP.GE.AND P2, PT, R248.reuse, R241, PT ;  /* 0x000000f1f800720c */ /* 0x040fe40003f46270 */
[CC--:B------:R-:W-:Y:S01]  /*99a0*/  ISETP.GE.OR P0, PT, R3.reuse, R242.reuse, !P0 ;  /* 0x000000f20300720c */ /* 0x0c0fe20004706670 */
[----:B------:R-:W-:Y:S01]  /*99b0*/  LDGSTS.E.BYPASS.LTC128B.128 [R235+0x12800], desc[UR18][R6.64+0x80] ;  /* 0x1280008006eb7fae */ /* 0x000fe2000b901d52 */
[C---:B------:R-:W-:Y:S02]  /*99c0*/  ISETP.GE.OR P4, PT, R248.reuse, R242, !P4 ;  /* 0x000000f2f800720c */ /* 0x040fe40006786670 */
[----:B------:R-:W-:Y:S01]  /*99d0*/  ISETP.GE.OR P2, PT, R248, R240, !P2 ;  /* 0x000000f0f800720c */ /* 0x000fe20005746670 */
[----:B------:R-:W-:Y:S01]  /*99e0*/  LDGSTS.E.BYPASS.LTC128B.128 [R235+0x14800], desc[UR18][R6.64+0x100] ;  /* 0x1480010006eb7fae */ /* 0x000fe2000b901d52 */
[C---:B------:R-:W-:Y:S03]  /*99f0*/  VIADD R248, R3.reuse, 0x11 ;  /* 0x0000001103f87836 */ /* 0x040fe60000000000 */
        /* <DEDUP_REMOVED lines=10> */
[----:B------:R-:W3:Y:S01]  /*9aa0*/  LDSM.16.M88.4 R168, [R233+0x8000] ;  /* 0x00800000e9a8783b */ /* 0x000ee20000000200 */
[C---:B-1----:R-:W-:Y:S03]  /*9ab0*/  VIADD R250, R3.reuse, 0x1 ;  /* 0x0000000103fa7836 */ /* 0x042fe60000000000 */
[----:B------:R-:W1:Y:S04]  /*9ac0*/  LDSM.16.M88.4 R172, [R233+0x8800] ;  /* 0x00880000e9ac783b */ /* 0x000e680000000200 */
[----:B------:R-:W4:Y:S01]  /*9ad0*/  LDSM.16.M88.4 R176, [R233+0x9000] ;  /* 0x00900000e9b0783b */ /* 0x000f220000000200 */
[C---:B------:R-:W-:Y:S02]  /*9ae0*/  ISETP.GE.AND P6, PT, R250.reuse, R243, PT ;  /* 0x000000f3fa00720c */ /* 0x040fe40003fc6270 */
[C---:B------:R-:W-:Y:S01]  /*9af0*/  ISETP.GE.AND P5, PT, R250.reuse, R241, PT ;  /* 0x000000f1fa00720c */ /* 0x040fe20003fa6270 */
[----:B------:R-:W5:Y:S01]  /*9b00*/  LDSM.16.M88.4 R180, [R233+0x9800] ;  /* 0x00980000e9b4783b */ /* 0x000f620000000200 */
[C---:B------:R-:W-:Y:S02]  /*9b10*/  ISETP.GE.OR P6, PT, R250.reuse, R242, !P6 ;  /* 0x000000f2fa00720c */ /* 0x040fe400077c6670 */
[----:B------:R-:W-:Y:S01]  /*9b20*/  ISETP.GE.OR P5, PT, R250, R240, !P5 ;  /* 0x000000f0fa00720c */ /* 0x000fe20006fa6670 */
[----:B------:R-:W0:Y:S01]  /*9b30*/  LDGDEPBAR ;  /* 0x00000000000079af */ /* 0x000e220000000000 */
[C---:B------:R-:W-:Y:S03]  /*9b40*/  VIADD R250, R3.reuse, 0x9 ;  /* 0x0000000903fa7836 */ /* 0x040fe60000000000 */
[----:B------:R-:W-:Y:S02]  /*9b50*/  LDSM.16.M88.4 R184, [R232] ;  /* 0x00000000e8b8783b */ /* 0x000fe40000000200 */
[C---:B------:R-:W-:Y:S02]  /*9b60*/  ISETP.GE.AND P3, PT, R250.reuse, R243, PT ;  /* 0x000000f3fa00720c */ /* 0x040fe40003f66270 */
[----:B------:R-:W2:Y:S01]  /*9b70*/  LDSM.16.M88.4 R188, [R231] ;  /* 0x00000000e7bc783b */ /* 0x000ea20000000200 */
[CC--:B------:R-:W-:Y:S02]  /*9b80*/  ISETP.GE.AND P1, PT, R250.reuse, R241.reuse, PT ;  /* 0x000000f1fa00720c */ /* 0x0c0fe40003f26270 */
[C---:B------:R-:W-:Y:S01]  /*9b90*/  ISETP.GE.OR P3, PT, R250.reuse, R242, !P3 ;  /* 0x000000f2fa00720c */ /* 0x040fe20005f66670 */
[----:B------:R-:W2:Y:S01]  /*9ba0*/  LDSM.16.M88.4 R192, [R223] ;  /* 0x00000000dfc0783b */ /* 0x000ea20000000200 */
[-C--:B------:R-:W-:Y:S01]  /*9bb0*/  ISETP.GE.OR P1, PT, R250, R240.reuse, !P1 ;  /* 0x000000f0fa00720c */ /* 0x080fe20004f26670 */
[C---:B------:R-:W-:Y:S02]  /*9bc0*/  VIADD R250, R3.reuse, 0x10 ;  /* 0x0000001003fa7836 */ /* 0x040fe40000000000 */
[----:B------:R-:W2:Y:S04]  /*9bd0*/  LDSM.16.M88.4 R196, [R222] ;  /* 0x00000000dec4783b */ /* 0x000ea80000000200 */
[----:B------:R-:W2:Y:S01]  /*9be0*/  LDSM.16.M88.4 R200, [R221] ;  /* 0x00000000ddc8783b */ /* 0x000ea20000000200 */
[C---:B---3--:R-:W-:Y:S03]  /*9bf0*/  HMMA.16816.F32.BF16 R4, R164.reuse, R168, RZ ;  /* 0x000000a8a404723c */ /* 0x048fe600000418ff */
[----:B------:R-:W-:Y:S03]  /*9c00*/  LDSM.16.M88.4 R204, [R227+0x9000] ;  /* 0x00900000e3cc783b */ /* 0x000fe60000000200 */
[C---:B------:R-:W-:Y:S01]  /*9c10*/  HMMA.16816.F32.BF16 R8, R164.reuse, R170, RZ ;  /* 0x000000aaa408723c */ /* 0x040fe200000418ff */
[----:B------:R-:W-:Y:S05]  /*9c20*/  LDSM.16.M88.4 R168, [R230] ;  /* 0x00000000e6a8783b */ /* 0x000fea0000000200 */
[C---:B-1----:R-:W-:Y:S06]  /*9c30*/  HMMA.16816.F32.BF16 R12, R164.reuse, R172, RZ ;  /* 0x000000aca40c723c */ /* 0x042fec00000418ff */
[C---:B------:R-:W-:Y:S01]  /*9c40*/  HMMA.16816.F32.BF16 R16, R164.reuse, R174, RZ ;  /* 0x000000aea410723c */ /* 0x040fe200000418ff */
[----:B------:R-:W1:Y:S05]  /*9c50*/  LDSM.16.M88.4 R172, [R227+0x8000] ;  /* 0x00800000e3ac783b */ /* 0x000e6a0000000200 */
[C---:B----4-:R-:W-:Y:S06]  /*9c60*/  HMMA.16816.F32.BF16 R20, R164.reuse, R176, RZ ;  /* 0x000000b0a414723c */ /* 0x050fec00000418ff */
[C---:B------:R-:W-:Y:S01]  /*9c70*/  HMMA.16816.F32.BF16 R24, R164.reuse, R178, RZ ;  /* 0x000000b2a418723c */ /* 0x040fe200000418ff */
[----:B------:R-:W3:Y:S05]  /*9c80*/  LDSM.16.M88.4 R176, [R227+0x8800] ;  /* 0x00880000e3b0783b */ /* 0x000eea0000000200 */
[C---:B-----5:R-:W-:Y:S06]  /*9c90*/  HMMA.16816.F32.BF16 R28, R164.reuse, R180, RZ ;  /* 0x000000b4a41c723c */ /* 0x060fec00000418ff */
[----:B--2---:R-:W-:Y:S01]  /*9ca0*/  HMMA.16816.F32.BF16 R32, R164, R182, RZ ;  /* 0x000000b6a420723c */ /* 0x004fe200000418ff */
[----:B------:R-:W2:Y:S04]  /*9cb0*/  LDSM.16.M88.4 R164, [R227+0x9800] ;  /* 0x00980000e3a4783b */ /* 0x000ea80000000200 */
[----:B------:R-:W-:Y:S01]  /*9cc0*/  LDSM.16.M88.4 R180, [R229] ;  /* 0x00000000e5b4783b */ /* 0x000fe20000000200 */
[C---:B------:R-:W-:Y:S06]  /*9cd0*/  HMMA.16816.F32.BF16 R4, R184.reuse, R188, R4 ;  /* 0x000000bcb804723c */ /* 0x040fec0000041804 */
[C---:B------:R-:W-:Y:S01]  /*9ce0*/  HMMA.16816.F32.BF16 R8, R184.reuse, R190, R8 ;  /* 0x000000beb808723c */ /* 0x040fe20000041808 */
[----:B------:R-:W4:Y:S05]  /*9cf0*/  LDSM.16.M88.4 R188, [R220] ;  /* 0x00000000dcbc783b */ /* 0x000f2a0000000200 */
[C---:B------:R-:W-:Y:S06]  /*9d00*/  HMMA.16816.F32.BF16 R12, R184.reuse, R192, R12 ;  /* 0x000000c0b80c723c */ /* 0x040fec000004180c */
[C---:B------:R-:W-:Y:S01]  /*9d10*/  HMMA.16816.F32.BF16 R16, R184.reuse, R194, R16 ;  /* 0x000000c2b810723c */ /* 0x040fe20000041810 */
[----:B------:R-:W5:Y:S05]  /*9d20*/  LDSM.16.M88.4 R192, [R220+0x800] ;  /* 0x00080000dcc0783b */ /* 0x000f6a0000000200 */
[C---:B------:R-:W-:Y:S06]  /*9d30*/  HMMA.16816.F32.BF16 R20, R184.reuse, R196, R20 ;  /* 0x000000c4b814723c */ /* 0x040fec0000041814 */
[C---:B------:R-:W-:Y:S01]  /*9d40*/  HMMA.16816.F32.BF16 R24, R184.reuse, R198, R24 ;  /* 0x000000c6b818723c */ /* 0x040fe20000041818 */
[----:B------:R-:W5:Y:S05]  /*9d50*/  LDSM.16.M88.4 R196, [R220+0x1000] ;  /* 0x00100000dcc4783b */ /* 0x000f6a0000000200 */
[C---:B------:R-:W-:Y:S06]  /*9d60*/  HMMA.16816.F32.BF16 R28, R184.reuse, R200, R28 ;  /* 0x000000c8b81c723c */ /* 0x040fec000004181c */
[----:B------:R-:W-:Y:S01]  /*9d70*/  HMMA.16816.F32.BF16 R32, R184, R202, R32 ;  /* 0x000000cab820723c */ /* 0x000fe20000041820 */
[----:B------:R-:W5:Y:S04]  /*9d80*/  LDSM.16.M88.4 R184, [R220+0x1800] ;  /* 0x00180000dcb8783b */ /* 0x000f680000000200 */
[----:B------:R-:W-:Y:S01]  /*9d90*/  LDSM.16.M88.4 R200, [R233+0xa800] ;  /* 0x00a80000e9c8783b */ /* 0x000fe20000000200 */
[C---:B-1----:R-:W-:Y:S06]  /*9da0*/  HMMA.16816.F32.BF16 R4, R168.reuse, R172, R4 ;  /* 0x000000aca804723c */ /* 0x042fec0000041804 */
[C---:B------:R-:W-:Y:S01]  /*9db0*/  HMMA.16816.F32.BF16 R8, R168.reuse, R174, R8 ;  /* 0x000000aea808723c */ /* 0x040fe20000041808 */
[----:B------:R-:W-:Y:S05]  /*9dc0*/  LDSM.16.M88.4 R172, [R234+0x2000] ;  /* 0x00200000eaac783b */ /* 0x000fea0000000200 */
[C---:B---3--:R-:W-:Y:S06]  /*9dd0*/  HMMA.16816.F32.BF16 R12, R168.reuse, R176, R12 ;  /* 0x000000b0a80c723c */ /* 0x048fec000004180c */
[C---:B------:R-:W-:Y:S01]  /*9de0*/  HMMA.16816.F32.BF16 R16, R168.reuse, R178, R16 ;  /* 0x000000b2a810723c */ /* 0x040fe20000041810 */
[----:B------:R-:W1:Y:S05]  /*9df0*/  LDSM.16.M88.4 R176, [R233+0xa000] ;  /* 0x00a00000e9b0783b */ /* 0x000e6a0000000200 */
[C---:B------:R-:W-:Y:S06]  /*9e00*/  HMMA.16816.F32.BF16 R20, R168.reuse, R204, R20 ;  /* 0x000000cca814723c */ /* 0x040fec0000041814 */
[C---:B------:R-:W-:Y:S01]  /*9e10*/  HMMA.16816.F32.BF16 R24, R168.reuse, R206, R24 ;  /* 0x000000cea818723c */ /* 0x040fe20000041818 */
[----:B------:R-:W3:Y:S05]  /*9e20*/  LDSM.16.M88.4 R204, [R233+0xb000] ;  /* 0x00b00000e9cc783b */ /* 0x000eea0000000200 */
[C---:B--2---:R-:W-:Y:S06]  /*9e30*/  HMMA.16816.F32.BF16 R28, R168.reuse, R164, R28 ;  /* 0x000000a4a81c723c */ /* 0x044fec000004181c */
[----:B------:R-:W-:Y:S01]  /*9e40*/  HMMA.16816.F32.BF16 R32, R168, R166, R32 ;  /* 0x000000a6a820723c */ /* 0x000fe20000041820 */
[----:B------:R-:W2:Y:S04]  /*9e50*/  LDSM.16.M88.4 R164, [R233+0xb800] ;  /* 0x00b80000e9a4783b */ /* 0x000ea80000000200 */
[----:B------:R-:W-:Y:S01]  /*9e60*/  LDSM.16.M88.4 R168, [R232+0x2000] ;  /* 0x00200000e8a8783b */ /* 0x000fe20000000200 */
[C---:B----4-:R-:W-:Y:S06]  /*9e70*/  HMMA.16816.F32.BF16 R4, R180.reuse, R188, R4 ;  /* 0x000000bcb404723c */ /* 0x050fec0000041804 */
[C---:B------:R-:W-:Y:S01]  /*9e80*/  HMMA.16816.F32.BF16 R8, R180.reuse, R190, R8 ;  /* 0x000000beb408723c */ /* 0x040fe20000041808 */
[----:B------:R-:W4:Y:S05]  /*9e90*/  LDSM.16.M88.4 R188, [R219] ;  /* 0x00000000dbbc783b */ /* 0x000f2a0000000200 */
[C---:B-----5:R-:W-:Y:S06]  /*9ea0*/  HMMA.16816.F32.BF16 R12, R180.reuse, R192, R12 ;  /* 0x000000c0b40c723c */ /* 0x060fec000004180c */
[C---:B------:R-:W-:Y:S01]  /*9eb0*/  HMMA.16816.F32.BF16 R16, R180.reuse, R194, R16 ;  /* 0x000000c2b410723c */ /* 0x040fe20000041810 */
[----:B------:R-:W5:Y:S05]  /*9ec0*/  LDSM.16.M88.4 R192, [R218] ;  /* 0x00000000dac0783b */ /* 0x000f6a0000000200 */
[C---:B------:R-:W-:Y:S06]  /*9ed0*/  HMMA.16816.F32.BF16 R20, R180.reuse, R196, R20 ;  /* 0x000000c4b414723c */ /* 0x040fec0000041814 */
[C---:B------:R-:W-:Y:S01]  /*9ee0*/  HMMA.16816.F32.BF16 R24, R180.reuse, R198, R24 ;  /* 0x000000c6b418723c */ /* 0x040fe20000041818 */
[----:B------:R-:W5:Y:S05]  /*9ef0*/  LDSM.16.M88.4 R196, [R217] ;  /* 0x00000000d9c4783b */ /* 0x000f6a0000000200 */
[C---:B------:R-:W-:Y:S06]  /*9f00*/  HMMA.16816.F32.BF16 R28, R180.reuse, R184, R28 ;  /* 0x000000b8b41c723c */ /* 0x040fec000004181c */
[----:B------:R-:W-:Y:S01]  /*9f10*/  HMMA.16816.F32.BF16 R32, R180, R186, R32 ;  /* 0x000000bab420723c */ /* 0x000fe20000041820 */
[----:B------:R-:W5:Y:S04]  /*9f20*/  LDSM.16.M88.4 R180, [R216] ;  /* 0x00000000d8b4783b */ /* 0x000f680000000200 */
[----:B------:R-:W-:Y:S01]  /*9f30*/  LDSM.16.M88.4 R184, [R227+0xa000] ;  /* 0x00a00000e3b8783b */ /* 0x000fe20000000200 */
[C---:B-1----:R-:W-:Y:S06]  /*9f40*/  HMMA.16816.F32.BF16 R4, R172.reuse, R176, R4 ;  /* 0x000000b0ac04723c */ /* 0x042fec0000041804 */
[C---:B------:R-:W-:Y:S01]  /*9f50*/  HMMA.16816.F32.BF16 R8, R172.reuse, R178, R8 ;  /* 0x000000b2ac08723c */ /* 0x040fe20000041808 */
[----:B------:R-:W1:Y:S05]  /*9f60*/  LDSM.16.M88.4 R176, [R230+0x2000] ;  /* 0x00200000e6b0783b */ /* 0x000e6a0000000200 */
[C---:B------:R-:W-:Y:S06]  /*9f70*/  HMMA.16816.F32.BF16 R12, R172.reuse, R200, R12 ;  /* 0x000000c8ac0c723c */ /* 0x040fec000004180c */
[C---:B------:R-:W-:Y:S01]  /*9f80*/  HMMA.16816.F32.BF16 R16, R172.reuse, R202, R16 ;  /* 0x000000caac10723c */ /* 0x040fe20000041810 */
[----:B------:R-:W1:Y:S05]  /*9f90*/  LDSM.16.M88.4 R200, [R227+0xa800] ;  /* 0x00a80000e3c8783b */ /* 0x000e6a0000000200 */
[C---:B---3--:R-:W-:Y:S06]  /*9fa0*/  HMMA.16816.F32.BF16 R20, R172.reuse, R204, R20 ;  /* 0x000000ccac14723c */ /* 0x048fec0000041814 */
        /* <DEDUP_REMOVED lines=114> */
[C---:B------:R-:W-:Y:S06]  /*a6d0*/  HMMA.16816.F32.BF16 R16, R172.reuse, R194, R16 ;  /* 0x000000c2ac10723c */ /* 0x040fec0000041810 */
[C---:B------:R-:W-:Y:S06]  /*a6e0*/  HMMA.16816.F32.BF16 R20, R172.reuse, R196, R20 ;  /* 0x000000c4ac14723c */ /* 0x040fec0000041814 */
[C---:B------:R-:W-:Y:S06]  /*a6f0*/  HMMA.16816.F32.BF16 R24, R172.reuse, R198, R24 ;  /* 0x000000c6ac18723c */ /* 0x040fec0000041818 */
[C---:B------:R-:W-:Y:S06]  /*a700*/  HMMA.16816.F32.BF16 R28, R172.reuse, R168, R28 ;  /* 0x000000a8ac1c723c */ /* 0x040fec000004181c */
[----:B------:R-:W-:Y:S01]  /*a710*/  HMMA.16816.F32.BF16 R32, R172, R170, R32 ;  /* 0x000000aaac20723c */ /* 0x000fe20000041820 */
[----:B------:R-:W5:Y:S05]  /*a720*/  LDSM.16.M88.4 R168, [R220+0x6800] ;  /* 0x00680000dca8783b */ /* 0x000f6a0000000200 */
[C---:B-1----:R-:W-:Y:S06]  /*a730*/  HMMA.16816.F32.BF16 R4, R180.reuse, R184, R4 ;  /* 0x000000b8b404723c */ /* 0x042fec0000041804 */
[C---:B------:R-:W-:Y:S06]  /*a740*/  HMMA.16816.F32.BF16 R8, R180.reuse, R186, R8 ;  /* 0x000000bab408723c */ /* 0x040fec0000041808 */
[C---:B------:R-:W-:Y:S06]  /*a750*/  HMMA.16816.F32.BF16 R12, R180.reuse, R200, R12 ;  /* 0x000000c8b40c723c */ /* 0x040fec000004180c */
[C---:B------:R-:W-:Y:S06]  /*a760*/  HMMA.16816.F32.BF16 R16, R180.reuse, R202, R16 ;  /* 0x000000cab410723c */ /* 0x040fec0000041810 */
[C---:B---3--:R-:W-:Y:S06]  /*a770*/  HMMA.16816.F32.BF16 R20, R180.reuse, R204, R20 ;  /* 0x000000ccb414723c */ /* 0x048fec0000041814 */
[C---:B------:R-:W-:Y:S06]  /*a780*/  HMMA.16816.F32.BF16 R24, R180.reuse, R206, R24 ;  /* 0x000000ceb418723c */ /* 0x040fec0000041818 */
[C---:B--2---:R-:W-:Y:S06]  /*a790*/  HMMA.16816.F32.BF16 R28, R180.reuse, R164, R28 ;  /* 0x000000a4b41c723c */ /* 0x044fec000004181c */
[----:B------:R-:W-:Y:S01]  /*a7a0*/  HMMA.16816.F32.BF16 R32, R180, R166, R32 ;  /* 0x000000a6b420723c */ /* 0x000fe20000041820 */
[----:B------:R-:W1:Y:S05]  /*a7b0*/  LDSM.16.M88.4 R164, [R220+0x7000] ;  /* 0x00700000dca4783b */ /* 0x000e6a0000000200 */
[C---:B----4-:R-:W-:Y:S06]  /*a7c0*/  HMMA.16816.F32.BF16 R4, R176.reuse, R188, R4 ;  /* 0x000000bcb004723c */ /* 0x050fec0000041804 */
[C---:B------:R-:W-:Y:S06]  /*a7d0*/  HMMA.16816.F32.BF16 R8, R176.reuse, R190, R8 ;  /* 0x000000beb008723c */ /* 0x040fec0000041808 */
[C---:B-----5:R-:W-:Y:S06]  /*a7e0*/  HMMA.16816.F32.BF16 R12, R176.reuse, R168, R12 ;  /* 0x000000a8b00c723c */ /* 0x060fec000004180c */
[C---:B------:R-:W-:Y:S01]  /*a7f0*/  HMMA.16816.F32.BF16 R16, R176.reuse, R170, R16 ;  /* 0x000000aab010723c */ /* 0x040fe20000041810 */
[----:B------:R-:W2:Y:S01]  /*a800*/  LDSM.16.M88.4 R168, [R220+0x7800] ;  /* 0x00780000dca8783b */ /* 0x000ea20000000200 */
[----:B------:R-:W-:Y:S04]  /*a810*/  DEPBAR.LE SB0, 0x0 ;  /* 0x000080000000791a */ /* 0x000fe80000000000 */
[----:B------:R-:W-:Y:S01]  /*a820*/  FSEL R190, R4, -INF , !P0 ;  /* 0xff80000004be7808 */ /* 0x000fe20004000000 */
[----:B------:R-:W-:Y:S01]  /*a830*/  BAR.SYNC.DEFER_BLOCKING 0x0 ;  /* 0x0000000000007b1d */ /* 0x000fe20000010000 */
[----:B------:R-:W-:Y:S03]  /*a840*/  ISETP.GE.AND P0, PT, R3, R241, PT ;  /* 0x000000f10300720c */ /* 0x000fe60003f06270 */
[----:B------:R-:W-:Y:S02]  /*a850*/  FSEL R189, R5, -INF , !P6 ;  /* 0xff80000005bd7808 */ /* 0x000fe40007000000 */
[----:B------:R-:W-:Y:S02]  /*a860*/  ISETP.GE.OR P0, PT, R3, R240, !P0 ;  /* 0x000000f00300720c */ /* 0x000fe40004706670 */
[----:B------:R-:W-:Y:S02]  /*a870*/  FSEL R191, R8, -INF , !P4 ;  /* 0xff80000008bf7808 */ /* 0x000fe40006000000 */
[----:B------:R-:W-:Y:S01]  /*a880*/  FSEL R5, R6, -INF , !P0 ;  /* 0xff80000006057808 */ /* 0x000fe20004000000 */
[C---:B-1----:R-:W-:Y:S05]  /*a890*/  HMMA.16816.F32.BF16 R20, R176.reuse, R164, R20 ;  /* 0x000000a4b014723c */ /* 0x042fea0000041814 */
[----:B------:R-:W-:Y:S01]  /*a8a0*/  FSEL R7, R7, -INF , !P5 ;  /* 0xff80000007077808 */ /* 0x000fe20006800000 */
[C---:B------:R-:W-:Y:S03]  /*a8b0*/  HMMA.16816.F32.BF16 R24, R176.reuse, R166, R24 ;  /* 0x000000a6b018723c */ /* 0x040fe60000041818 */
[C---:B------:R-:W-:Y:S02]  /*a8c0*/  ISETP.GE.AND P6, PT, R248.reuse, R243, PT ;  /* 0x000000f3f800720c */ /* 0x040fe40003fc6270 */
[----:B------:R-:W-:Y:S02]  /*a8d0*/  ISETP.GE.AND P4, PT, R248, R241, PT ;  /* 0x000000f1f800720c */ /* 0x000fe40003f86270 */
[C---:B------:R-:W-:Y:S02]  /*a8e0*/  ISETP.GE.AND P0, PT, R250.reuse, R243, PT ;  /* 0x000000f3fa00720c */ /* 0x040fe40003f06270 */
[----:B------:R-:W-:Y:S02]  /*a8f0*/  ISETP.GE.AND P5, PT, R250, R241, PT ;  /* 0x000000f1fa00720c */ /* 0x000fe40003fa6270 */
[C---:B------:R-:W-:Y:S02]  /*a900*/  ISETP.GE.OR P6, PT, R248.reuse, R242, !P6 ;  /* 0x000000f2f800720c */ /* 0x040fe400077c6670 */
[----:B------:R-:W-:Y:S01]  /*a910*/  ISETP.GE.OR P4, PT, R248, R240, !P4 ;  /* 0x000000f0f800720c */ /* 0x000fe20006786670 */
[C---:B------:R-:W-:Y:S01]  /*a920*/  VIADD R248, R3.reuse, 0x19 ;  /* 0x0000001903f87836 */ /* 0x040fe20000000000 */
[C---:B------:R-:W-:Y:S02]  /*a930*/  ISETP.GE.OR P0, PT, R250.reuse, R242, !P0 ;  /* 0x000000f2fa00720c */ /* 0x040fe40004706670 */
[----:B------:R-:W-:Y:S01]  /*a940*/  ISETP.GE.OR P5, PT, R250, R240, !P5 ;  /* 0x000000f0fa00720c */ /* 0x000fe20006fa6670 */
[----:B------:R-:W-:Y:S01]  /*a950*/  VIADD R250, R3, 0x18 ;  /* 0x0000001803fa7836 */ /* 0x000fe20000000000 */
[----:B------:R-:W-:Y:S01]  /*a960*/  FSEL R195, R9, -INF , !P3 ;  /* 0xff80000009c37808 */ /* 0x000fe20005800000 */
[C---:B--2---:R-:W-:Y:S03]  /*a970*/  HMMA.16816.F32.BF16 R28, R176.reuse, R168, R28 ;  /* 0x000000a8b01c723c */ /* 0x044fe6000004181c */
[----:B------:R-:W-:Y:S02]  /*a980*/  FSEL R9, R10, -INF , !P2 ;  /* 0xff8000000a097808 */ /* 0x000fe40005000000 */
[----:B------:R-:W-:Y:S01]  /*a990*/  FSEL R197, R12, -INF , !P0 ;  /* 0xff8000000cc57808 */ /* 0x000fe20004000000 */
[----:B------:R-:W-:Y:S03]  /*a9a0*/  HMMA.16816.F32.BF16 R32, R176, R170, R32 ;  /* 0x000000aab020723c */ /* 0x000fe60000041820 */
[C---:B------:R-:W-:Y:S02]  /*a9b0*/  ISETP.GE.AND P2, PT, R248.reuse, R243, PT ;  /* 0x000000f3f800720c */ /* 0x040fe40003f46270 */
[----:B------:R-:W-:Y:S02]  /*a9c0*/  FSEL R10, R11, -INF , !P1 ;  /* 0xff8000000b0a7808 */ /* 0x000fe40004800000 */
        /* <DEDUP_REMOVED lines=9> */
[----:B------:R-:W-:Y:S02]  /*aa60*/  FSEL R173, R13, -INF , !P6 ;  /* 0xff8000000dad7808 */ /* 0x000fe40007000000 */
[----:B------:R-:W-:Y:S02]  /*aa70*/  FSEL R194, R16, -INF , !P3 ;  /* 0xff80000010c27808 */ /* 0x000fe40005800000 */
[----:B------:R-:W-:Y:S02]  /*aa80*/  FSEL R201, R15, -INF , !P4 ;  /* 0xff8000000fc97808 */ /* 0x000fe40006000000 */
[C---:B------:R-:W-:Y:S02]  /*aa90*/  ISETP.GE.AND P6, PT, R248.reuse, R243, PT ;  /* 0x000000f3f800720c */ /* 0x040fe40003fc6270 */
[----:B------:R-:W-:Y:S02]  /*aaa0*/  ISETP.GE.AND P3, PT, R248, R241, PT ;  /* 0x000000f1f800720c */ /* 0x000fe40003f66270 */
[----:B------:R-:W-:Y:S02]  /*aab0*/  ISETP.GE.AND P4, PT, R250, R243, PT ;  /* 0x000000f3fa00720c */ /* 0x000fe40003f86270 */
[C---:B------:R-:W-:Y:S02]  /*aac0*/  ISETP.GE.OR P6, PT, R248.reuse, R242, !P6 ;  /* 0x000000f2f800720c */ /* 0x040fe400077c6670 */
[----:B------:R-:W-:Y:S01]  /*aad0*/  ISETP.GE.OR P3, PT, R248, R240, !P3 ;  /* 0x000000f0f800720c */ /* 0x000fe20005f66670 */
[C---:B------:R-:W-:Y:S01]  /*aae0*/  VIADD R248, R3.reuse, 0x29 ;  /* 0x0000002903f87836 */ /* 0x040fe20000000000 */
[----:B------:R-:W-:Y:S02]  /*aaf0*/  FSEL R174, R14, -INF , !P5 ;  /* 0xff8000000eae7808 */ /* 0x000fe40006800000 */
[C---:B------:R-:W-:Y:S02]  /*ab00*/  ISETP.GE.OR P4, PT, R250.reuse, R242, !P4 ;  /* 0x000000f2fa00720c */ /* 0x040fe40006786670 */
[----:B------:R-:W-:Y:S02]  /*ab10*/  ISETP.GE.AND P5, PT, R250, R241, PT ;  /* 0x000000f1fa00720c */ /* 0x000fe40003fa6270 */
[----:B------:R-:W-:Y:S02]  /*ab20*/  FSEL R198, R18, -INF , !P1 ;  /* 0xff80000012c67808 */ /* 0x000fe40004800000 */
[----:B------:R-:W-:Y:S02]  /*ab30*/  FSEL R184, R20, -INF , !P4 ;  /* 0xff80000014b87808 */ /* 0x000fe40006000000 */
[----:B------:R-:W-:Y:S01]  /*ab40*/  ISETP.GE.OR P5, PT, R250, R240, !P5 ;  /* 0x000000f0fa00720c */ /* 0x000fe20006fa6670 */
[----:B------:R-:W-:Y:S01]  /*ab50*/  VIADD R250, R3, 0x28 ;  /* 0x0000002803fa7836 */ /* 0x000fe20000000000 */
[C---:B------:R-:W-:Y:S02]  /*ab60*/  ISETP.GE.AND P1, PT, R248.reuse, R243, PT ;  /* 0x000000f3f800720c */ /* 0x040fe40003f26270 */
[C---:B------:R-:W-:Y:S02]  /*ab70*/  ISETP.GE.AND P4, PT, R248.reuse, R241, PT ;  /* 0x000000f1f800720c */ /* 0x040fe40003f86270 */
[C---:B------:R-:W-:Y:S02]  /*ab80*/  ISETP.GE.OR P1, PT, R248.reuse, R242, !P1 ;  /* 0x000000f2f800720c */ /* 0x040fe40004f26670 */
[----:B------:R-:W-:Y:S02]  /*ab90*/  ISETP.GE.OR P4, PT, R248, R240, !P4 ;  /* 0x000000f0f800720c */ /* 0x000fe40006786670 */
[----:B------:R-:W-:Y:S02]  /*aba0*/  FSEL R199, R17, -INF , !P2 ;  /* 0xff80000011c77808 */ /* 0x000fe40005000000 */
[----:B------:R-:W-:Y:S02]  /*abb0*/  FSEL R203, R19, -INF , !P0 ;  /* 0xff80000013cb7808 */ /* 0x000fe40004000000 */
[----:B------:R-:W-:Y:S02]  /*abc0*/  FMNMX.FTZ R248, R190, R0, !PT ;  /* 0x00000000bef87209 */ /* 0x000fe40007810000 */
[C---:B------:R-:W-:Y:S02]  /*abd0*/  ISETP.GE.AND P2, PT, R250.reuse, R243, PT ;  /* 0x000000f3fa00720c */ /* 0x040fe40003f46270 */
[C---:B------:R-:W-:Y:S02]  /*abe0*/  ISETP.GE.AND P0, PT, R250.reuse, R241, PT ;  /* 0x000000f1fa00720c */ /* 0x040fe40003f06270 */
[----:B------:R-:W-:Y:S01]  /*abf0*/  FMNMX.FTZ R252, R189, R248, !PT ;  /* 0x000000f8bdfc7209 */ /* 0x000fe20007810000 */
[C---:B------:R-:W-:Y:S01]  /*ac00*/  VIADD R248, R3.reuse, 0x31 ;  /* 0x0000003103f87836 */ /* 0x040fe20000000000 */
[C---:B------:R-:W-:Y:S02]  /*ac10*/  ISETP.GE.OR P2, PT, R250.reuse, R242, !P2 ;  /* 0x000000f2fa00720c */ /* 0x040fe40005746670 */
[----:B------:R-:W-:Y:S01]  /*ac20*/  ISETP.GE.OR P0, PT, R250, R240, !P0 ;  /* 0x000000f0fa00720c */ /* 0x000fe20004706670 */
[----:B------:R-:W-:Y:S01]  /*ac30*/  VIADD R250, R3, 0x30 ;  /* 0x0000003003fa7836 */ /* 0x000fe20000000000 */
[----:B------:R-:W-:Y:S02]  /*ac40*/  FMNMX.FTZ R252, R191, R252, !PT ;  /* 0x000000fcbffc7209 */ /* 0x000fe40007810000 */
[----:B------:R-:W-:Y:S02]  /*ac50*/  FSEL R205, R21, -INF , !P6 ;  /* 0xff80000015cd7808 */ /* 0x000fe40007000000 */
[----:B------:R-:W-:Y:S02]  /*ac60*/  FSEL R202, R23, -INF , !P3 ;  /* 0xff80000017ca7808 */ /* 0x000fe40005800000 */
[C---:B------:R-:W-:Y:S02]  /*ac70*/  ISETP.GE.AND P6, PT, R250.reuse, R243, PT ;  /* 0x000000f3fa00720c */ /* 0x040fe40003fc6270 */
[----:B------:R-:W-:Y:S02]  /*ac80*/  ISETP.GE.AND P3, PT, R250, R241, PT ;  /* 0x000000f1fa00720c */ /* 0x000fe40003f66270 */
[----:B------:R-:W-:Y:S02]  /*ac90*/  FMNMX.FTZ R252, R195, R252, !PT ;  /* 0x000000fcc3fc7209 */ /* 0x000fe40007810000 */
[----:B------:R-:W-:Y:S02]  /*aca0*/  FSEL R206, R22, -INF , !P5 ;  /* 0xff80000016ce7808 */ /* 0x000fe40006800000 */
[----:B------:R-:W-:Y:S02]  /*acb0*/  FSEL R207, R24, -INF , !P2 ;  /* 0xff80000018cf7808 */ /* 0x000fe40005000000 */
[C---:B------:R-:W-:Y:S02]  /*acc0*/  ISETP.GE.AND P5, PT, R248.reuse, R243, PT ;  /* 0x000000f3f800720c */ /* 0x040fe40003fa6270 */
[----:B------:R-:W-:Y:S02]  /*acd0*/  ISETP.GE.AND P2, PT, R248, R241, PT ;  /* 0x000000f1f800720c */ /* 0x000fe40003f46270 */
[C---:B------:R-:W-:Y:S02]  /*ace0*/  ISETP.GE.OR P6, PT, R250.reuse, R242, !P6 ;  /* 0x000000f2fa00720c */ /* 0x040fe400077c6670 */
[----:B------:R-:W-:Y:S02]  /*acf0*/  ISETP.GE.OR P3, PT, R250, R240, !P3 ;  /* 0x000000f0fa00720c */ /* 0x000fe40005f66670 */
[----:B------:R-:W-:Y:S02]  /*ad00*/  FMNMX.FTZ R250, R197, R252, !PT ;  /* 0x000000fcc5fa7209 */ /* 0x000fe40007810000 */
[C---:B------:R-:W-:Y:S02]  /*ad10*/  ISETP.GE.OR P5, PT, R248.reuse, R242, !P5 ;  /* 0x000000f2f800720c */ /* 0x040fe40006fa6670 */
[----:B------:R-:W-:Y:S02]  /*ad20*/  ISETP.GE.OR P2, PT, R248, R240, !P2 ;  /* 0x000000f0f800720c */ /* 0x000fe40005746670 */
[----:B------:R-:W-:Y:S02]  /*ad30*/  FMNMX.FTZ R248, R5, R2, !PT ;  /* 0x0000000205f87209 */ /* 0x000fe40007810000 */
[----:B------:R-:W-:Y:S01]  /*ad40*/  FMNMX.FTZ R251, R173, R250, !PT ;  /* 0x000000faadfb7209 */ /* 0x000fe20007810000 */
[----:B------:R-:W-:Y:S01]  /*ad50*/  VIADD R250, R3, 0x38 ;  /* 0x0000003803fa7836 */ /* 0x000fe20000000000 */
[----:B------:R-:W-:Y:S01]  /*ad60*/  FMNMX.FTZ R248, R7, R248, !PT ;  /* 0x000000f807f87209 */ /* 0x000fe20007810000 */
[----:B------:R-:W-:Y:S01]  /*ad70*/  VIADD R3, R3, 0x39 ;  /* 0x0000003903037836 */ /* 0x000fe20000000000 */
[----:B------:R-:W-:Y:S02]  /*ad80*/  FMNMX.FTZ R252, R194, R251, !PT ;  /* 0x000000fbc2fc7209 */ /* 0x000fe40007810000 */
[----:B------:R-:W-:Y:S02]  /*ad90*/  FMNMX.FTZ R251, R9, R248, !PT ;  /* 0x000000f809fb7209 */ /* 0x000fe40007810000 */
[----:B------:R-:W-:Y:S02]  /*ada0*/  FMNMX.FTZ R248, R199, R252, !PT ;  /* 0x000000fcc7f87209 */ /* 0x000fe40007810000 */
[----:B------:R-:W-:Y:S02]  /*adb0*/  FSEL R200, R25, -INF , !P1 ;  /* 0xff80000019c87808 */ /* 0x000fe40004800000 */
[----:B------:R-:W-:Y:S02]  /*adc0*/  FSEL R187, R26, -INF , !P0 ;  /* 0xff8000001abb7808 */ /* 0x000fe40004000000 */
[C---:B------:R-:W-:Y:S02]  /*add0*/  ISETP.GE.AND P1, PT, R250.reuse, R243, PT ;  /* 0x000000f3fa00720c */ /* 0x040fe40003f26270 */
[----:B------:R-:W-:Y:S02]  /*ade0*/  ISETP.GE.AND P0, PT, R250, R241, PT ;  /* 0x000000f1fa00720c */ /* 0x000fe40003f06270 */
[----:B------:R-:W-:Y:S02]  /*adf0*/  FMNMX.FTZ R251, R10, R251, !PT ;  /* 0x000000fb0afb7209 */ /* 0x000fe40007810000 */
[----:B------:R-:W-:Y:S02]  /*ae00*/  FMNMX.FTZ R248, R184, R248, !PT ;  /* 0x000000f8b8f87209 */ /* 0x000fe40007810000 */
[C---:B------:R-:W-:Y:S02]  /*ae10*/  ISETP.GE.OR P1, PT, R250.reuse, R242, !P1 ;  /* 0x000000f2fa00720c */ /* 0x040fe40004f26670 */
[----:B------:R-:W-:Y:S02]  /*ae20*/  ISETP.GE.OR P0, PT, R250, R240, !P0 ;  /* 0x000000f0fa00720c */ /* 0x000fe40004706670 */
[----:B------:R-:W-:Y:S02]  /*ae30*/  FMNMX.FTZ R250, R174, R251, !PT ;  /* 0x000000fbaefa7209 */ /* 0x000fe40007810000 */
[----:B------:R-:W-:Y:S02]  /*ae40*/  FMNMX.FTZ R248, R205, R248, !PT ;  /* 0x000000f8cdf87209 */ /* 0x000fe40007810000 */
[----:B------:R-:W-:Y:S02]  /*ae50*/  FMNMX.FTZ R251, R201, R250, !PT ;  /* 0x000000fac9fb7209 */ /* 0x000fe40007810000 */
[----:B------:R-:W-:Y:S02]  /*ae60*/  FMNMX.FTZ R248, R207, R248, !PT ;  /* 0x000000f8cff87209 */ /* 0x000fe40007810000 */
[----:B------:R-:W-:Y:S02]  /*ae70*/  FMNMX.FTZ R250, R198, R251, !PT ;  /* 0x000000fbc6fa7209 */ /* 0x000fe40007810000 */
[----:B------:R-:W-:Y:S02]  /*ae80*/  FSEL R186, R28, -INF , !P6 ;  /* 0xff8000001cba7808 */ /* 0x000fe40007000000 */
[----:B------:R-:W-:Y:S02]  /*ae90*/  FMNMX.FTZ R251, R200, R248, !PT ;  /* 0x000000f8c8fb7209 */ /* 0x000fe40007810000 */
[----:B------:R-:W-:Y:S02]  /*aea0*/  FSEL R185, R27, -INF , !P4 ;  /* 0xff8000001bb97808 */ /* 0x000fe40006000000 */
[----:B------:R-:W-:Y:S02]  /*aeb0*/  FMNMX.FTZ R248, R186, R251, !PT ;  /* 0x000000fbbaf87209 */ /* 0x000fe40007810000 */
[----:B------:R-:W-:Y:S02]  /*aec0*/  FSEL R251, R32, -INF , !P1 ;  /* 0xff80000020fb7808 */ /* 0x000fe40004800000 */
[----:B------:R-:W-:Y:S02]  /*aed0*/  PLOP3.LUT P1, PT, PT, PT, UP0, 0x80, 0x0 ;  /* 0x000000000000781c */ /* 0x000fe40003f2f008 */
[----:B------:R-:W-:Y:S02]  /*aee0*/  ISETP.GE.AND P4, PT, R3, R243, PT ;  /* 0x000000f30300720c */ /* 0x000fe40003f86270 */
[----:B------:R-:W-:Y:S02]  /*aef0*/  FSEL R252, R29, -INF , !P5 ;  /* 0xff8000001dfc7808 */ /* 0x000fe40006800000 */
[----:B------:R-:W-:Y:S02]  /*af00*/  FMNMX.FTZ R250, R203, R250, !PT ;  /* 0x000000facbfa7209 */ /* 0x000fe40007810000 */
[----:B------:R-:W-:Y:S02]  /*af10*/  ISETP.GE.OR P4, PT, R3, R242, !P4 ;  /* 0x000000f20300720c */ /* 0x000fe40006786670 */
[----:B------:R-:W-:Y:S02]  /*af20*/  FMNMX.FTZ R32, R206, R250, !PT ;  /* 0x000000face207209 */ /* 0x000fe40007810000 */
[----:B------:R-:W-:Y:S02]  /*af30*/  FMNMX.FTZ R248, R252, R248, !PT ;  /* 0x000000f8fcf87209 */ /* 0x000fe40007810000 */
[----:B------:R-:W-:Y:S02]  /*af40*/  FSEL R250, R33, -INF , !P4 ;  /* 0xff80000021fa7808 */ /* 0x000fe40006000000 */
[----:B------:R-:W-:Y:S02]  /*af50*/  FMNMX.FTZ R32, R202, R32, !PT ;  /* 0x00000020ca207209 */ /* 0x000fe40007810000 */
[----:B------:R-:W-:Y:S02]  /*af60*/  FMNMX.FTZ R33, R251, R248, !PT ;  /* 0x000000f8fb217209 */ /* 0x000fe40007810000 */
[----:B------:R-:W-:Y:S02]  /*af70*/  FSEL R248, R30, -INF , !P3 ;  /* 0xff8000001ef87808 */ /* 0x000fe40005800000 */
[----:B------:R-:W-:Y:S02]  /*af80*/  FMNMX.FTZ R32, R187, R32, !PT ;  /* 0x00000020bb207209 */ /* 0x000fe40007810000 */
[----:B------:R-:W-:Y:S01]  /*af90*/  FMNMX.FTZ R33, R250, R33, !PT ;  /* 0x00000021fa217209 */ /* 0x000fe20007810000 */
[----:B------:R-:W-:Y:S06]  /*afa0*/  @P1 BRA `(.L_x_182) ;  /* 0xffffffe4005c1947 */ /* 0x000fec000383ffff */
.L_x_181:
[----:B------:R-:W-:Y:S01]  /*afb0*/  FMNMX.FTZ R11, R185, R32, !PT ;  /* 0x00000020b90b7209 */ /* 0x000fe20007810000 */
[----:B------:R-:W2:Y:S01]  /*afc0*/  SHFL.BFLY PT, R4, R33, 0x2, 0x1f ;  /* 0x0c401f0021047f89 */ /* 0x000ea200000e0000 */
[----:B------:R-:W-:Y:S01]  /*afd0*/  FSEL R182, R31, -INF , !P2 ;  /* 0xff8000001fb67808 */ /* 0x000fe20005000000 */
[----:B------:R-:W-:Y:S01]  /*afe0*/  UISETP.GT.AND UP0, UPT, UR24, UR12, UPT ;  /* 0x0000000c1800728c */ /* 0x000fe2000bf04270 */
[C---:B------:R-:W-:Y:S05]  /*aff0*/  ISETP.GE.AND P1, PT, R3.reuse, R241, PT ;  /* 0x000000f10300720c */ /* 0x040fea0003f26270 */
[----:B-1----:R-:W-:Y:S01]  /*b000*/  LDSM.16.MT88.4 R16, [R228+0x10000] ;  /* 0x01000000e410783b */ /* 0x002fe20000004200 */
[----:B------:R-:W-:Y:S01]  /*b010*/  FMNMX.FTZ R11, R248, R11, !PT ;  /* 0x0000000bf80b7209 */ /* 0x000fe20007810000 */
[----:B------:R-:W-:Y:S01]  /*b020*/  UMOV UR23, UR24 ;  /* 0x0000001800177c82 */ /* 0x000fe20008000000 */
[----:B------:R-:W-:Y:S02]  /*b030*/  FSEL R180, R34, -INF , !P0 ;  /* 0xff80000022b47808 */ /* 0x000fe40004000000 */
[----:B------:R-:W-:Y:S02]  /*b040*/  ISETP.GE.OR P1, PT, R3, R240, !P1 ;  /* 0x000000f00300720c */ /* 0x000fe40004f26670 */
[----:B------:R-:W-:Y:S01]  /*b050*/  FMNMX.FTZ R11, R182, R11, !PT ;  /* 0x0000000bb60b7209 */ /* 0x000fe20007810000 */
[----:B------:R-:W-:Y:S01]  /*b060*/  LDSM.16.MT88.4 R24, [R226+0x10000] ;  /* 0x01000000e218783b */ /* 0x000fe20000004200 */
[----:B------:R-:W-:Y:S02]  /*b070*/  FSEL R165, R35, -INF , !P1 ;  /* 0xff80000023a57808 */ /* 0x000fe40004800000 */
[----:B------:R-:W-:Y:S04]  /*b080*/  FMNMX.FTZ R8, R180, R11, !PT ;  /* 0x0000000bb4087209 */ /* 0x000fe80007810000 */
[----:B------:R-:W-:Y:S01]  /*b090*/  FMNMX.FTZ R6, R165, R8, !PT ;  /* 0x00000008a5067209 */ /* 0x000fe20007810000 */
[----:B------:R-:W-:Y:S08]  /*b0a0*/  LDSM.16.MT88.4 R176, [R224+0x14800] ;  /* 0x01480000e0b0783b */ /* 0x000ff00000004200 */
[----:B------:R-:W1:Y:S01]  /*b0b0*/  SHFL.BFLY PT, R3, R6, 0x2, 0x1f ;  /* 0x0c401f0006037f89 */ /* 0x000e6200000e0000 */
[----:B--2---:R-:W-:Y:S07]  /*b0c0*/  FMNMX.FTZ R33, R33, R4, !PT ;  /* 0x0000000421217209 */ /* 0x004fee0007810000 */
[----:B------:R-:W2:Y:S01]  /*b0d0*/  SHFL.BFLY PT, R164, R33, 0x1, 0x1f ;  /* 0x0c201f0021a47f89 */ /* 0x000ea200000e0000 */
[----:B-1----:R-:W-:Y:S07]  /*b0e0*/  FMNMX.FTZ R4, R6, R3, !PT ;  /* 0x0000000306047209 */ /* 0x002fee0007810000 */
[----:B------:R-:W1:Y:S01]  /*b0f0*/  SHFL.BFLY PT, R3, R4, 0x1, 0x1f ;  /* 0x0c201f0004037f89 */ /* 0x000e6200000e0000 */
[----:B--2---:R-:W-:Y:S07]  /*b100*/  FMNMX.FTZ R164, R33, R164, !PT ;  /* 0x000000a421a47209 */ /* 0x004fee0007810000 */
[----:B------:R-:W2:Y:S01]  /*b110*/  LDSM.16.MT88.4 R32, [R225+0x10000] ;  /* 0x01000000e120783b */ /* 0x000ea20000004200 */
[C---:B------:R-:W-:Y:S01]  /*b120*/  FSETP.NEU.FTZ.AND P1, PT, R164.reuse, -INF , PT ;  /* 0xff800000a400780b */ /* 0x040fe20003f3d000 */
[----:B------:R-:W-:Y:S05]  /*b130*/  FMUL.FTZ R183, R164, UR4 ;  /* 0x00000004a4b77c20 */ /* 0x000fea0008410000 */
[----:B------:R-:W-:Y:S05]  /*b140*/  FSEL R183, R183, RZ, P1 ;  /* 0x000000ffb7b77208 */ /* 0x000fea0000800000 */
[--C-:B------:R-:W-:Y:S01]  /*b150*/  FFMA.FTZ R188, R195, UR4, -R183.reuse ;  /* 0x00000004c3bc7c23 */ /* 0x100fe200080108b7 */
[--C-:B------:R-:W-:Y:S01]  /*b160*/  FFMA.FTZ R193, R190, UR4, -R183.reuse ;  /* 0x00000004bec17c23 */ /* 0x100fe200080108b7 */
[--C-:B------:R-:W-:Y:S01]  /*b170*/  FFMA.FTZ R190, R189, UR4, -R183.reuse ;  /* 0x00000004bdbe7c23 */ /* 0x100fe200080108b7 */
[--C-:B------:R-:W-:Y:S01]  /*b180*/  FFMA.FTZ R189, R191, UR4, -R183.reuse ;  /* 0x00000004bfbd7c23 */ /* 0x100fe200080108b7 */
[--C-:B------:R-:W-:Y:S01]  /*b190*/  FFMA.FTZ R186, R186, UR4, -R183.reuse ;  /* 0x00000004baba7c23 */ /* 0x100fe200080108b7 */
[--C-:B------:R-:W-:Y:S01]  /*b1a0*/  FFMA.FTZ R192, R197, UR4, -R183.reuse ;  /* 0x00000004c5c07c23 */ /* 0x100fe200080108b7 */
[----:B------:R-:W-:Y:S01]  /*b1b0*/  MUFU.EX2 R188, R188 ;  /* 0x000000bc00bc7308 */ /* 0x000fe20000000800 */
[--C-:B------:R-:W-:Y:S01]  /*b1c0*/  FFMA.FTZ R197, R173, UR4, -R183.reuse ;  /* 0x00000004adc57c23 */ /* 0x100fe200080108b7 */
[----:B-1----:R-:W-:Y:S01]  /*b1d0*/  FMNMX.FTZ R3, R4, R3, !PT ;  /* 0x0000000304037209 */ /* 0x002fe20007810000 */
[--C-:B------:R-:W-:Y:S01]  /*b1e0*/  FFMA.FTZ R194, R194, UR4, -R183.reuse ;  /* 0x00000004c2c27c23 */ /* 0x100fe200080108b7 */
[--C-:B------:R-:W-:Y:S01]  /*b1f0*/  FFMA.FTZ R199, R199, UR4, -R183.reuse ;  /* 0x00000004c7c77c23 */ /* 0x100fe200080108b7 */
[--C-:B------:R-:W-:Y:S01]  /*b200*/  FFMA.FTZ R204, R184, UR4, -R183.reuse ;  /* 0x00000004b8cc7c23 */ /* 0x100fe200080108b7 */
[C---:B------:R-:W-:Y:S01]  /*b210*/  FSETP.NEU.FTZ.AND P0, PT, R3.reuse, -INF , PT ;  /* 0xff8000000300780b */ /* 0x040fe20003f1d000 */
[----:B------:R-:W-:Y:S03]  /*b220*/  FMUL.FTZ R181, R3, UR4 ;  /* 0x0000000403b57c20 */ /* 0x000fe60008410000 */
[----:B------:R-:W-:Y:S01]  /*b230*/  MUFU.EX2 R193, R193 ;  /* 0x000000c100c17308 */ /* 0x000fe20000000800 */
[--C-:B------:R-:W-:Y:S01]  /*b240*/  FFMA.FTZ R205, R205, UR4, -R183.reuse ;  /* 0x00000004cdcd7c23 */ /* 0x100fe200080108b7 */
[--C-:B------:R-:W-:Y:S01]  /*b250*/  FFMA.FTZ R207, R207, UR4, -R183.reuse ;  /* 0x00000004cfcf7c23 */ /* 0x100fe200080108b7 */
[--C-:B------:R-:W-:Y:S01]  /*b260*/  FFMA.FTZ R200, R200, UR4, -R183.reuse ;  /* 0x00000004c8c87c23 */ /* 0x100fe200080108b7 */
[----:B------:R-:W-:Y:S01]  /*b270*/  FSEL R181, R181, RZ, P0 ;  /* 0x000000ffb5b57208 */ /* 0x000fe20000000000 */
[--C-:B------:R-:W-:Y:S01]  /*b280*/  FFMA.FTZ R252, R252, UR4, -R183.reuse ;  /* 0x00000004fcfc7c23 */ /* 0x100fe200080108b7 */
[--C-:B------:R-:W-:Y:S01]  /*b290*/  FFMA.FTZ R251, R251, UR4, -R183.reuse ;  /* 0x00000004fbfb7c23 */ /* 0x100fe200080108b7 */
[----:B------:R-:W-:Y:S03]  /*b2a0*/  FFMA.FTZ R183, R250, UR4, -R183 ;  /* 0x00000004fab77c23 */ /* 0x000fe600080108b7 */
[----:B------:R-:W1:Y:S01]  /*b2b0*/  MUFU.EX2 R190, R190 ;  /* 0x000000be00be7308 */ /* 0x000e620000000800 */
[--C-:B------:R-:W-:Y:S01]  /*b2c0*/  FFMA.FTZ R195, R5, UR4, -R181.reuse ;  /* 0x0000000405c37c23 */ /* 0x100fe200080108b5 */
[----:B------:R-:W-:Y:S01]  /*b2d0*/  FSEL R5, R164, RZ, P1 ;  /* 0x000000ffa4057208 */ /* 0x000fe20000800000 */
[--C-:B------:R-:W-:Y:S01]  /*b2e0*/  FFMA.FTZ R167, R7, UR4, -R181.reuse ;  /* 0x0000000407a77c23 */ /* 0x100fe200080108b5 */
[--C-:B------:R-:W-:Y:S01]  /*b2f0*/  FFMA.FTZ R166, R9, UR4, -R181.reuse ;  /* 0x0000000409a67c23 */ /* 0x100fe200080108b5 */
[--C-:B------:R-:W-:Y:S01]  /*b300*/  FFMA.FTZ R191, R10, UR4, -R181.reuse ;  /* 0x000000040abf7c23 */ /* 0x100fe200080108b5 */
[--C-:B------:R-:W-:Y:S01]  /*b310*/  FFMA.FTZ R196, R174, UR4, -R181.reuse ;  /* 0x00000004aec47c23 */ /* 0x100fe200080108b5 */
[----:B------:R-:W-:Y:S01]  /*b320*/  FADD.FTZ R0, -R5, R0 ;  /* 0x0000000005007221 */ /* 0x000fe20000010100 */
[----:B------:R-:W-:Y:S02]  /*b330*/  FSEL R5, R3, RZ, P0 ;  /* 0x000000ff03057208 */ /* 0x000fe40000000000 */
[----:B------:R-:W3:Y:S01]  /*b340*/  MUFU.EX2 R189, R189 ;  /* 0x000000bd00bd7308 */ /* 0x000ee20000000800 */
[----:B------:R-:W-:Y:S01]  /*b350*/  LDSM.16.MT88.4 R172, [R228+0x14800] ;  /* 0x01480000e4ac783b */ /* 0x000fe20000004200 */
[----:B------:R-:W-:Y:S01]  /*b360*/  FMUL.FTZ R6, R0, UR4 ;  /* 0x0000000400067c20 */ /* 0x000fe20008410000 */
[--C-:B------:R-:W-:Y:S01]  /*b370*/  FFMA.FTZ R187, R187, UR4, -R181.reuse ;  /* 0x00000004bbbb7c23 */ /* 0x100fe200080108b5 */
[----:B------:R-:W-:Y:S01]  /*b380*/  FADD.FTZ R0, -R5, R2 ;  /* 0x0000000205007221 */ /* 0x000fe20000010100 */
[--C-:B------:R-:W-:Y:S01]  /*b390*/  FFMA.FTZ R185, R185, UR4, -R181.reuse ;  /* 0x00000004b9b97c23 */ /* 0x100fe200080108b5 */
[--C-:B------:R-:W-:Y:S01]  /*b3a0*/  FFMA.FTZ R182, R182, UR4, -R181.reuse ;  /* 0x00000004b6b67c23 */ /* 0x100fe200080108b5 */
[--C-:B------:R-:W-:Y:S01]  /*b3b0*/  FFMA.FTZ R201, R201, UR4, -R181.reuse ;  /* 0x00000004c9c97c23 */ /* 0x100fe200080108b5 */
[----:B------:R-:W-:Y:S02]  /*b3c0*/  FMUL.FTZ R8, R0, UR4 ;  /* 0x0000000400087c20 */ /* 0x000fe40008410000 */
[----:B------:R-:W-:Y:S01]  /*b3d0*/  MUFU.EX2 R195, R195 ;  /* 0x000000c300c37308 */ /* 0x000fe20000000800 */
[----:B-1----:R-:W-:Y:S01]  /*b3e0*/  F2FP.BF16.F32.PACK_AB R168, R190, R193 ;  /* 0x000000c1bea8723e */ /* 0x002fe200000010ff */
[--C-:B------:R-:W-:Y:S01]  /*b3f0*/  FFMA.FTZ R198, R198, UR4, -R181.reuse ;  /* 0x00000004c6c67c23 */ /* 0x100fe200080108b5 */
[--C-:B------:R-:W-:Y:S01]  /*b400*/  FFMA.FTZ R203, R203, UR4, -R181.reuse ;  /* 0x00000004cbcb7c23 */ /* 0x100fe200080108b5 */
[--C-:B------:R-:W-:Y:S01]  /*b410*/  FFMA.FTZ R206, R206, UR4, -R181.reuse ;  /* 0x00000004cece7c23 */ /* 0x100fe200080108b5 */
[--C-:B------:R-:W-:Y:S01]  /*b420*/  FFMA.FTZ R202, R202, UR4, -R181.reuse ;  /* 0x00000004caca7c23 */ /* 0x100fe200080108b5 */
[----:B------:R-:W-:Y:S01]  /*b430*/  FFMA.FTZ R248, R248, UR4, -R181 ;  /* 0x00000004f8f87c23 */ /* 0x000fe200080108b5 */
[----:B------:R-:W-:Y:S03]  /*b440*/  PLOP3.LUT P0, PT, PT, PT, UP0, 0x80, 0x0 ;  /* 0x000000000000781c */ /* 0x000fe60003f0f008 */
[----:B------:R-:W1:Y:S01]  /*b450*/  MUFU.EX2 R167, R167 ;  /* 0x000000a700a77308 */ /* 0x000e620000000800 */
[----:B---3--:R-:W-:Y:S09]  /*b460*/  F2FP.BF16.F32.PACK_AB R170, R188, R189 ;  /* 0x000000bdbcaa723e */ /* 0x008ff200000010ff */
[----:B------:R-:W-:Y:S10]  /*b470*/  MUFU.EX2 R166, R166 ;  /* 0x000000a600a67308 */ /* 0x000ff40000000800 */
[----:B------:R-:W3:Y:S01]  /*b480*/  MUFU.EX2 R191, R191 ;  /* 0x000000bf00bf7308 */ /* 0x000ee20000000800 */
[----:B-1----:R-:W-:Y:S09]  /*b490*/  F2FP.BF16.F32.PACK_AB R169, R167, R195 ;  /* 0x000000c3a7a9723e */ /* 0x002ff200000010ff */
[----:B------:R-:W1:Y:S10]  /*b4a0*/  MUFU.EX2 R2, R6 ;  /* 0x0000000600027308 */ /* 0x000e740000000800 */
[----:B------:R-:W4:Y:S01]  /*b4b0*/  MUFU.EX2 R0, R8 ;  /* 0x0000000800007308 */ /* 0x000f220000000800 */
[----:B---3--:R-:W-:Y:S09]  /*b4c0*/  F2FP.BF16.F32.PACK_AB R171, R191, R166 ;  /* 0x000000a6bfab723e */ /* 0x008ff200000010ff */
[----:B------:R-:W-:Y:S01]  /*b4d0*/  MUFU.EX2 R184, R187 ;  /* 0x000000bb00b87308 */ /* 0x000fe20000000800 */
[C---:B-1----:R-:W-:Y:S01]  /*b4e0*/  FMUL.FTZ R4, R2.reuse, R160 ;  /* 0x000000a002047220 */ /* 0x042fe20000410000 */
[C---:B------:R-:W-:Y:S01]  /*b4f0*/  FMUL.FTZ R5, R2.reuse, R161 ;  /* 0x000000a102057220 */ /* 0x040fe20000410000 */
[C---:B------:R-:W-:Y:S01]  /*b500*/  FMUL.FTZ R9, R2.reuse, R157 ;  /* 0x0000009d02097220 */ /* 0x040fe20000410000 */
[C---:B------:R-:W-:Y:S01]  /*b510*/  FMUL.FTZ R12, R2.reuse, R152 ;  /* 0x00000098020c7220 */ /* 0x040fe20000410000 */
[C---:B------:R-:W-:Y:S01]  /*b520*/  FMUL.FTZ R13, R2.reuse, R153 ;  /* 0x00000099020d7220 */ /* 0x040fe20000410000 */
[C---:B------:R-:W-:Y:S01]  /*b530*/  FMUL.FTZ R20, R2.reuse, R144 ;  /* 0x0000009002147220 */ /* 0x040fe20000410000 */
[C---:B------:R-:W-:Y:S01]  /*b540*/  FMUL.FTZ R21, R2.reuse, R145 ;  /* 0x0000009102157220 */ /* 0x040fe20000410000 */
[----:B------:R-:W-:Y:S01]  /*b550*/  FMUL.FTZ R28, R2, R136 ;  /* 0x00000088021c7220 */ /* 0x000fe20000410000 */
[C---:B----4-:R-:W-:Y:S01]  /*b560*/  FMUL.FTZ R6, R0.reuse, R162 ;  /* 0x000000a200067220 */ /* 0x050fe20000410000 */
[----:B------:R-:W-:Y:S01]  /*b570*/  FMUL.FTZ R7, R0, R163 ;  /* 0x000000a300077220 */ /* 0x000fe20000410000 */
[----:B------:R-:W-:Y:S01]  /*b580*/  FMUL.FTZ R8, R2, R156 ;  /* 0x0000009c02087220 */ /* 0x000fe20000410000 */
[C---:B------:R-:W-:Y:S01]  /*b590*/  FMUL.FTZ R10, R0.reuse, R158 ;  /* 0x0000009e000a7220 */ /* 0x040fe20000410000 */
[C---:B------:R-:W-:Y:S01]  /*b5a0*/  FMUL.FTZ R11, R0.reuse, R159 ;  /* 0x0000009f000b7220 */ /* 0x040fe20000410000 */
[----:B------:R-:W1:Y:S01]  /*b5b0*/  LDSM.16.MT88.4 R160, [R224+0x10000] ;  /* 0x01000000e0a0783b */ /* 0x000e620000004200 */
[C---:B------:R-:W-:Y:S01]  /*b5c0*/  FMUL.FTZ R14, R0.reuse, R154 ;  /* 0x0000009a000e7220 */ /* 0x040fe20000410000 */
[----:B------:R-:W-:Y:S01]  /*b5d0*/  FMUL.FTZ R15, R0, R155 ;  /* 0x0000009b000f7220 */ /* 0x000fe20000410000 */
[C---:B------:R-:W-:Y:S01]  /*b5e0*/  HMMA.16816.F32.BF16 R4, R168.reuse, R16, R4 ;  /* 0x00000010a804723c */ /* 0x040fe20000041804 */
[----:B------:R-:W-:Y:S04]  /*b5f0*/  MUFU.EX2 R250, R183 ;  /* 0x000000b700fa7308 */ /* 0x000fe80000000800 */
[----:B------:R-:W3:Y:S01]  /*b600*/  LDSM.16.MT88.4 R152, [R228+0x12000] ;  /* 0x01200000e498783b */ /* 0x000ee20000004200 */
[C---:B------:R-:W-:Y:S05]  /*b610*/  HMMA.16816.F32.BF16 R8, R168.reuse, R18, R8 ;  /* 0x00000012a808723c */ /* 0x040fea0000041808 */
[----:B------:R-:W-:Y:S01]  /*b620*/  MUFU.EX2 R192, R192 ;  /* 0x000000c000c07308 */ /* 0x000fe20000000800 */
[C---:B------:R-:W-:Y:S01]  /*b630*/  FMUL.FTZ R16, R2.reuse, R148 ;  /* 0x0000009402107220 */ /* 0x040fe20000410000 */
[C---:B------:R-:W-:Y:S01]  /*b640*/  HMMA.16816.F32.BF16 R12, R168.reuse, R24, R12 ;  /* 0x00000018a80c723c */ /* 0x040fe2000004180c */
[----:B------:R-:W-:Y:S03]  /*b650*/  LDSM.16.MT88.4 R156, [R228+0x12800] ;  /* 0x01280000e49c783b */ /* 0x000fe60000004200 */
[----:B------:R-:W-:Y:S01]  /*b660*/  FMUL.FTZ R17, R2, R149 ;  /* 0x0000009502117220 */ /* 0x000fe20000410000 */
[C---:B------:R-:W-:Y:S01]  /*b670*/  FMUL.FTZ R18, R0.reuse, R150 ;  /* 0x0000009600127220 */ /* 0x040fe20000410000 */
[C---:B------:R-:W-:Y:S01]  /*b680*/  FMUL.FTZ R19, R0.reuse, R151 ;  /* 0x0000009700137220 */ /* 0x040fe20000410000 */
[C---:B------:R-:W-:Y:S02]  /*b690*/  FMUL.FTZ R22, R0.reuse, R146 ;  /* 0x0000009200167220 */ /* 0x040fe40000410000 */
[----:B------:R-:W-:Y:S01]  /*b6a0*/  LDSM.16.MT88.4 R148, [R225+0x10800] ;  /* 0x01080000e194783b */ /* 0x000fe20000004200 */
[----:B------:R-:W4:Y:S01]  /*b6b0*/  MUFU.EX2 R197, R197 ;  /* 0x000000c500c57308 */ /* 0x000f220000000800 */
[----:B------:R-:W-:Y:S01]  /*b6c0*/  FMUL.FTZ R23, R0, R147 ;  /* 0x0000009300177220 */ /* 0x000fe20000410000 */
[C---:B------:R-:W-:Y:S01]  /*b6d0*/  FMUL.FTZ R24, R2.reuse, R140 ;  /* 0x0000008c02187220 */ /* 0x040fe20000410000 */
[C---:B------:R-:W-:Y:S01]  /*b6e0*/  FMUL.FTZ R25, R2.reuse, R141 ;  /* 0x0000008d02197220 */ /* 0x040fe20000410000 */
[C---:B------:R-:W-:Y:S03]  /*b6f0*/  HMMA.16816.F32.BF16 R16, R168.reuse, R26, R16 ;  /* 0x0000001aa810723c */ /* 0x040fe60000041810 */
[----:B------:R-:W5:Y:S01]  /*b700*/  LDSM.16.MT88.4 R144, [R226+0x12000] ;  /* 0x01200000e290783b */ /* 0x000f620000004200 */
[----:B------:R-:W-:Y:S01]  /*b710*/  FMUL.FTZ R29, R2, R137 ;  /* 0x00000089021d7220 */ /* 0x000fe20000410000 */
[C---:B------:R-:W-:Y:S01]  /*b720*/  FMUL.FTZ R30, R0.reuse, R138 ;  /* 0x0000008a001e7220 */ /* 0x040fe20000410000 */
[C---:B--2---:R-:W-:Y:S01]  /*b730*/  HMMA.16816.F32.BF16 R20, R168.reuse, R32, R20 ;  /* 0x00000020a814723c */ /* 0x044fe20000041814 */
[----:B------:R-:W-:Y:S04]  /*b740*/  MUFU.EX2 R194, R194 ;  /* 0x000000c200c27308 */ /* 0x000fe80000000800 */
[C---:B------:R-:W-:Y:S01]  /*b750*/  FMUL.FTZ R26, R0.reuse, R142 ;  /* 0x0000008e001a7220 */ /* 0x040fe20000410000 */
[C---:B------:R-:W-:Y:S01]  /*b760*/  FMUL.FTZ R27, R0.reuse, R143 ;  /* 0x0000008f001b7220 */ /* 0x040fe20000410000 */
[----:B------:R-:W-:Y:S01]  /*b770*/  FMUL.FTZ R31, R0, R139 ;  /* 0x0000008b001f7220 */ /* 0x000fe20000410000 */
[----:B------:R-:W-:Y:S03]  /*b780*/  LDSM.16.MT88.4 R140, [R228+0x14000] ;  /* 0x01400000e48c783b */ /* 0x000fe60000004200 */
[----:B------:R-:W2:Y:S01]  /*b790*/  MUFU.EX2 R199, R199 ;  /* 0x000000c700c77308 */ /* 0x000ea20000000800 */
[C---:B------:R-:W-:Y:S01]  /*b7a0*/  FMUL.FTZ R32, R2.reuse, R132 ;  /* 0x0000008402207220 */ /* 0x040fe20000410000 */
[C---:B------:R-:W-:Y:S01]  /*b7b0*/  FMUL.FTZ R33, R2.reuse, R133 ;  /* 0x0000008502217220 */ /* 0x040fe20000410000 */
[C---:B------:R-:W-:Y:S02]  /*b7c0*/  HMMA.16816.F32.BF16 R24, R168.reuse, R34, R24 ;  /* 0x00000022a818723c */ /* 0x040fe40000041818 */
[----:B------:R-:W4:Y:S01]  /*b7d0*/  LDSM.16.MT88.4 R136, [R225+0x12000] ;  /* 0x01200000e188783b */ /* 0x000f220000004200 */
[C---:B------:R-:W-:Y:S01]  /*b7e0*/  FMUL.FTZ R36, R2.reuse, R36 ;  /* 0x0000002402247220 */ /* 0x040fe20000410000 */
[----:B------:R-:W-:Y:S02]  /*b7f0*/  FMUL.FTZ R37, R2, R37 ;  /* 0x0000002502257220 */ /* 0x000fe40000410000 */
[C---:B-1----:R-:W-:Y:S01]  /*b800*/  HMMA.16816.F32.BF16 R28, R168.reuse, R160, R28 ;  /* 0x000000a0a81c723c */ /* 0x042fe2000004181c */
[----:B------:R-:W-:Y:S04]  /*b810*/  MUFU.EX2 R196, R196 ;  /* 0x000000c400c47308 */ /* 0x000fe80000000800 */
[C---:B------:R-:W-:Y:S01]  /*b820*/  FMUL.FTZ R34, R0.reuse, R134 ;  /* 0x0000008600227220 */ /* 0x040fe20000410000 */
[C---:B------:R-:W-:Y:S01]  /*b830*/  FMUL.FTZ R35, R0.reuse, R135 ;  /* 0x0000008700237220 */ /* 0x040fe20000410000 */
[C---:B------:R-:W-:Y:S01]  /*b840*/  FMUL.FTZ R38, R0.reuse, R38 ;  /* 0x0000002600267220 */ /* 0x040fe20000410000 */
[----:B------:R-:W-:Y:S01]  /*b850*/  FMUL.FTZ R39, R0, R39 ;  /* 0x0000002700277220 */ /* 0x000fe20000410000 */
[----:B------:R-:W1:Y:S02]  /*b860*/  LDSM.16.MT88.4 R132, [R224+0x12000] ;  /* 0x01200000e084783b */ /* 0x000e640000004200 */
[----:B------:R-:W2:Y:S01]  /*b870*/  MUFU.EX2 R201, R201 ;  /* 0x000000c900c97308 */ /* 0x000ea20000000800 */
[C---:B------:R-:W-:Y:S01]  /*b880*/  FMUL.FTZ R40, R2.reuse, R40 ;  /* 0x0000002802287220 */ /* 0x040fe20000410000 */
[----:B------:R-:W-:Y:S01]  /*b890*/  FMUL.FTZ R41, R2, R41 ;  /* 0x0000002902297220 */ /* 0x000fe20000410000 */
[C---:B------:R-:W-:Y:S03]  /*b8a0*/  HMMA.16816.F32.BF16 R32, R168.reuse, R162, R32 ;  /* 0x000000a2a820723c */ /* 0x040fe60000041820 */
[C---:B------:R-:W-:Y:S01]  /*b8b0*/  FMUL.FTZ R42, R0.reuse, R42 ;  /* 0x0000002a002a7220 */ /* 0x040fe20000410000 */
[----:B------:R-:W-:Y:S01]  /*b8c0*/  FMUL.FTZ R43, R0, R43 ;  /* 0x0000002b002b7220 */ /* 0x000fe20000410000 */
[----:B------:R-:W-:Y:S01]  /*b8d0*/  LDSM.16.MT88.4 R160, [R226+0x12800] ;  /* 0x01280000e2a0783b */ /* 0x000fe20000004200 */
[C---:B---3--:R-:W-:Y:S01]  /*b8e0*/  HMMA.16816.F32.BF16 R36, R168.reuse, R152, R36 ;  /* 0x00000098a824723c */ /* 0x048fe20000041824 */
[----:B------:R-:W-:Y:S04]  /*b8f0*/  MUFU.EX2 R198, R198 ;  /* 0x000000c600c67308 */ /* 0x000fe80000000800 */
[C---:B------:R-:W-:Y:S01]  /*b900*/  FMUL.FTZ R44, R2.reuse, R44 ;  /* 0x0000002c022c7220 */ /* 0x040fe20000410000 */
[C---:B------:R-:W-:Y:S01]  /*b910*/  HMMA.16816.F32.BF16 R40, R168.reuse, R154, R40 ;  /* 0x0000009aa828723c */ /* 0x040fe20000041828 */
[----:B------:R-:W-:Y:S04]  /*b920*/  LDSM.16.MT88.4 R152, [R224+0x10800] ;  /* 0x01080000e098783b */ /* 0x000fe80000004200 */
[----:B------:R-:W3:Y:S01]  /*b930*/  MUFU.EX2 R203, R203 ;  /* 0x000000cb00cb7308 */ /* 0x000ee20000000800 */
[----:B------:R-:W-:Y:S01]  /*b940*/  FMUL.FTZ R45, R2, R45 ;  /* 0x0000002d022d7220 */ /* 0x000fe20000410000 */
[C---:B------:R-:W-:Y:S01]  /*b950*/  FMUL.FTZ R46, R0.reuse, R46 ;  /* 0x0000002e002e7220 */ /* 0x040fe20000410000 */
[----:B------:R-:W-:Y:S03]  /*b960*/  FMUL.FTZ R47, R0, R47 ;  /* 0x0000002f002f7220 */ /* 0x000fe60000410000 */
[C---:B------:R-:W-:Y:S01]  /*b970*/  FMUL.FTZ R48, R2.reuse, R48 ;  /* 0x0000003002307220 */ /* 0x040fe20000410000 */
[----:B------:R-:W-:Y:S01]  /*b980*/  FMUL.FTZ R49, R2, R49 ;  /* 0x0000003102317220 */ /* 0x000fe20000410000 */
[C---:B------:R-:W-:Y:S01]  /*b990*/  FMUL.FTZ R50, R0.reuse, R50 ;  /* 0x0000003200327220 */ /* 0x040fe20000410000 */
[----:B------:R-:W-:Y:S01]  /*b9a0*/  FMUL.FTZ R51, R0, R51 ;  /* 0x0000003300337220 */ /* 0x000fe20000410000 */
[C---:B-----5:R-:W-:Y:S01]  /*b9b0*/  HMMA.16816.F32.BF16 R44, R168.reuse, R144, R44 ;  /* 0x00000090a82c723c */ /* 0x060fe2000004182c */
[----:B------:R-:W-:Y:S02]  /*b9c0*/  MUFU.EX2 R204, R204 ;  /* 0x000000cc00cc7308 */ /* 0x000fe40000000800 */
[C---:B------:R-:W-:Y:S01]  /*b9d0*/  FMUL.FTZ R52, R2.reuse, R52 ;  /* 0x0000003402347220 */ /* 0x040fe20000410000 */
[----:B------:R-:W-:Y:S01]  /*b9e0*/  FMUL.FTZ R53, R2, R53 ;  /* 0x0000003502357220 */ /* 0x000fe20000410000 */
[C---:B------:R-:W-:Y:S01]  /*b9f0*/  FMUL.FTZ R54, R0.reuse, R54 ;  /* 0x0000003600367220 */ /* 0x040fe20000410000 */
[C---:B------:R-:W-:Y:S01]  /*ba00*/  HMMA.16816.F32.BF16 R48, R168.reuse, R146, R48 ;  /* 0x00000092a830723c */ /* 0x040fe20000041830 */
[----:B------:R-:W5:Y:S04]  /*ba10*/  LDSM.16.MT88.4 R144, [R226+0x14000] ;  /* 0x01400000e290783b */ /* 0x000f680000004200 */
[----:B------:R-:W-:Y:S01]  /*ba20*/  MUFU.EX2 R205, R205 ;  /* 0x000000cd00cd7308 */ /* 0x000fe20000000800 */
[----:B------:R-:W-:Y:S01]  /*ba30*/  FMUL.FTZ R55, R0, R55 ;  /* 0x0000003700377220 */ /* 0x000fe20000410000 */
[C---:B------:R-:W-:Y:S01]  /*ba40*/  FMUL.FTZ R56, R2.reuse, R56 ;  /* 0x0000003802387220 */ /* 0x040fe20000410000 */
[----:B------:R-:W-:Y:S03]  /*ba50*/  FMUL.FTZ R57, R2, R57 ;  /* 0x0000003902397220 */ /* 0x000fe60000410000 */
[C---:B------:R-:W-:Y:S01]  /*ba60*/  FMUL.FTZ R58, R0.reuse, R58 ;  /* 0x0000003a003a7220 */ /* 0x040fe20000410000 */
[----:B------:R-:W-:Y:S01]  /*ba70*/  FMUL.FTZ R59, R0, R59 ;  /* 0x0000003b003b7220 */ /* 0x000fe20000410000 */
[C---:B----4-:R-:W-:Y:S02]  /*ba80*/  HMMA.16816.F32.BF16 R52, R168.reuse, R136, R52 ;  /* 0x00000088a834723c */ /* 0x050fe40000041834 */
[----:B------:R-:W-:Y:S01]  /*ba90*/  MUFU.EX2 R207, R207 ;  /* 0x000000cf00cf7308 */ /* 0x000fe20000000800 */
[C---:B------:R-:W-:Y:S01]  /*baa0*/  FMUL.FTZ R60, R2.reuse, R60 ;  /* 0x0000003c023c7220 */ /* 0x040fe20000410000 */
[----:B------:R-:W-:Y:S01]  /*bab0*/  FMUL.FTZ R61, R2, R61 ;  /* 0x0000003d023d7220 */ /* 0x000fe20000410000 */
[C---:B------:R-:W-:Y:S01]  /*bac0*/  FMUL.FTZ R62, R0.reuse, R62 ;  /* 0x0000003e003e7220 */ /* 0x040fe20000410000 */
[C---:B------:R-:W-:Y:S01]  /*bad0*/  HMMA.16816.F32.BF16 R56, R168.reuse, R138, R56 ;  /* 0x0000008aa838723c */ /* 0x040fe20000041838 */
[----:B------:R-:W4:Y:S05]  /*bae0*/  LDSM.16.MT88.4 R136, [R225+0x14000] ;  /* 0x01400000e188783b */ /* 0x000f2a0000004200 */
[----:B------:R-:W-:Y:S01]  /*baf0*/  MUFU.EX2 R200, R200 ;  /* 0x000000c800c87308 */ /* 0x000fe20000000800 */
[----:B------:R-:W-:Y:S01]  /*bb00*/  FMUL.FTZ R63, R0, R63 ;  /* 0x0000003f003f7220 */ /* 0x000fe20000410000 */
[C---:B------:R-:W-:Y:S03]  /*bb10*/  FMUL.FTZ R64, R2.reuse, R64 ;  /* 0x0000004002407220 */ /* 0x040fe60000410000 */
[----:B------:R-:W-:Y:S01]  /*bb20*/  FMUL.FTZ R65, R2, R65 ;  /* 0x0000004102417220 */ /* 0x000fe20000410000 */
[C---:B------:R-:W-:Y:S01]  /*bb30*/  FMUL.FTZ R66, R0.reuse, R66 ;  /* 0x0000004200427220 */ /* 0x040fe20000410000 */
[----:B------:R-:W-:Y:S01]  /*bb40*/  FMUL.FTZ R67, R0, R67 ;  /* 0x0000004300437220 */ /* 0x000fe20000410000 */
[C---:B-1----:R-:W-:Y:S02]  /*bb50*/  HMMA.16816.F32.BF16 R60, R168.reuse, R132, R60 ;  /* 0x00000084a83c723c */ /* 0x042fe4000004183c */
[----:B------:R-:W1:Y:S01]  /*bb60*/  MUFU.EX2 R206, R206 ;  /* 0x000000ce00ce7308 */ /* 0x000e620000000800 */
[C---:B------:R-:W-:Y:S01]  /*bb70*/  FMUL.FTZ R68, R2.reuse, R68 ;  /* 0x0000004402447220 */ /* 0x040fe20000410000 */
[----:B------:R-:W-:Y:S01]  /*bb80*/  FMUL.FTZ R69, R2, R69 ;  /* 0x0000004502457220 */ /* 0x000fe20000410000 */
[C---:B------:R-:W-:Y:S01]  /*bb90*/  FMUL.FTZ R70, R0.reuse, R70 ;  /* 0x0000004600467220 */ /* 0x040fe20000410000 */
[C---:B------:R-:W-:Y:S01]  /*bba0*/  HMMA.16816.F32.BF16 R64, R168.reuse, R134, R64 ;  /* 0x00000086a840723c */ /* 0x040fe20000041840 */
[----:B------:R-:W2:Y:S05]  /*bbb0*/  LDSM.16.MT88.4 R132, [R224+0x14000] ;  /* 0x01400000e084783b */ /* 0x000eaa0000004200 */
[----:B------:R-:W1:Y:S01]  /*bbc0*/  MUFU.EX2 R202, R202 ;  /* 0x000000ca00ca7308 */ /* 0x000e620000000800 */
[----:B------:R-:W-:Y:S01]  /*bbd0*/  FMUL.FTZ R71, R0, R71 ;  /* 0x0000004700477220 */ /* 0x000fe20000410000 */
[C---:B------:R-:W-:Y:S03]  /*bbe0*/  FMUL.FTZ R72, R2.reuse, R72 ;  /* 0x0000004802487220 */ /* 0x040fe60000410000 */
[----:B------:R-:W-:Y:S01]  /*bbf0*/  FMUL.FTZ R73, R2, R73 ;  /* 0x0000004902497220 */ /* 0x000fe20000410000 */
[C---:B------:R-:W-:Y:S01]  /*bc00*/  FMUL.FTZ R74, R0.reuse, R74 ;  /* 0x0000004a004a7220 */ /* 0x040fe20000410000 */
[----:B------:R-:W-:Y:S01]  /*bc10*/  FMUL.FTZ R75, R0, R75 ;  /* 0x0000004b004b7220 */ /* 0x000fe20000410000 */
[C---:B------:R-:W-:Y:S02]  /*bc20*/  HMMA.16816.F32.BF16 R68, R168.reuse, R140, R68 ;  /* 0x0000008ca844723c */ /* 0x040fe40000041844 */
[----:B------:R-:W-:Y:S01]  /*bc30*/  MUFU.EX2 R252, R252 ;  /* 0x000000fc00fc7308 */ /* 0x000fe20000000800 */
[C---:B------:R-:W-:Y:S01]  /*bc40*/  FMUL.FTZ R76, R2.reuse, R76 ;  /* 0x0000004c024c7220 */ /* 0x040fe20000410000 */
[----:B------:R-:W-:Y:S01]  /*bc50*/  FMUL.FTZ R77, R2, R77 ;  /* 0x0000004d024d7220 */ /* 0x000fe20000410000 */
[C---:B------:R-:W-:Y:S01]  /*bc60*/  FMUL.FTZ R78, R0.reuse, R78 ;  /* 0x0000004e004e7220 */ /* 0x040fe20000410000 */
[C---:B------:R-:W-:Y:S01]  /*bc70*/  HMMA.16816.F32.BF16 R72, R168.reuse, R142, R72 ;  /* 0x0000008ea848723c */ /* 0x040fe20000041848 */
[----:B------:R-:W3:Y:S05]  /*bc80*/  LDSM.16.MT88.4 R140, [R228+0x16000] ;  /* 0x01600000e48c783b */ /* 0x000eea0000004200 */
[----:B------:R-:W-:Y:S01]  /*bc90*/  MUFU.EX2 R251, R251 ;  /* 0x000000fb00fb7308 */ /* 0x000fe20000000800 */
[----:B------:R-:W-:Y:S01]  /*bca0*/  FMUL.FTZ R79, R0, R79 ;  /* 0x0000004f004f7220 */ /* 0x000fe20000410000 */
[C---:B------:R-:W-:Y:S03]  /*bcb0*/  FMUL.FTZ R80, R2.reuse, R80 ;  /* 0x0000005002507220 */ /* 0x040fe60000410000 */
[----:B------:R-:W-:Y:S01]  /*bcc0*/  FMUL.FTZ R81, R2, R81 ;  /* 0x0000005102517220 */ /* 0x000fe20000410000 */
[C---:B------:R-:W-:Y:S01]  /*bcd0*/  FMUL.FTZ R82, R0.reuse, R82 ;  /* 0x0000005200527220 */ /* 0x040fe20000410000 */
[----:B------:R-:W-:Y:S01]  /*bce0*/  FMUL.FTZ R83, R0, R83 ;  /* 0x0000005300537220 */ /* 0x000fe20000410000 */
[C---:B-----5:R-:W-:Y:S02]  /*bcf0*/  HMMA.16816.F32.BF16 R76, R168.reuse, R144, R76 ;  /* 0x00000090a84c723c */ /* 0x060fe4000004184c */
[----:B------:R-:W-:Y:S01]  /*bd00*/  MUFU.EX2 R248, R248 ;  /* 0x000000f800f87308 */ /* 0x000fe20000000800 */
[C---:B------:R-:W-:Y:S01]  /*bd10*/  FMUL.FTZ R84, R2.reuse, R84 ;  /* 0x0000005402547220 */ /* 0x040fe20000410000 */
[----:B------:R-:W-:Y:S01]  /*bd20*/  FMUL.FTZ R85, R2, R85 ;  /* 0x0000005502557220 */ /* 0x000fe20000410000 */
        /* <DEDUP_REMOVED lines=15> */
[C---:B------:R-:W-:Y:S01]  /*be20*/  FMUL.FTZ R96, R2.reuse, R96 ;  /* 0x0000006002607220 */ /* 0x040fe20000410000 */
[----:B------:R-:W-:Y:S01]  /*be30*/  FMUL.FTZ R97, R2, R97 ;  /* 0x0000006102617220 */ /* 0x000fe20000410000 */
[C---:B------:R-:W-:Y:S03]  /*be40*/  FMUL.FTZ R98, R0.reuse, R98 ;  /* 0x0000006200627220 */ /* 0x040fe60000410000 */
[----:B------:R-:W-:Y:S01]  /*be50*/  FMUL.FTZ R99, R0, R99 ;  /* 0x0000006300637220 */ /* 0x000fe20000410000 */
[C---:B--2---:R-:W-:Y:S03]  /*be60*/  HMMA.16816.F32.BF16 R92, R168.reuse, R132, R92 ;  /* 0x00000084a85c723c */ /* 0x044fe6000004185c */
[C---:B------:R-:W-:Y:S01]  /*be70*/  FMUL.FTZ R100, R2.reuse, R100 ;  /* 0x0000006402647220 */ /* 0x040fe20000410000 */
[----:B------:R-:W-:Y:S01]  /*be80*/  FMUL.FTZ R101, R2, R101 ;  /* 0x0000006502657220 */ /* 0x000fe20000410000 */
[C---:B------:R-:W-:Y:S01]  /*be90*/  FMUL.FTZ R102, R0.reuse, R102 ;  /* 0x0000006600667220 */ /* 0x040fe20000410000 */
[C---:B------:R-:W-:Y:S01]  /*bea0*/  HMMA.16816.F32.BF16 R96, R168.reuse, R134, R96 ;  /* 0x00000086a860723c */ /* 0x040fe20000041860 */
[----:B------:R-:W2:Y:S04]  /*beb0*/  LDSM.16.MT88.4 R132, [R225+0x16000] ;  /* 0x01600000e184783b */ /* 0x000ea80000004200 */
[----:B------:R-:W-:Y:S01]  /*bec0*/  FMUL.FTZ R103, R0, R103 ;  /* 0x0000006700677220 */ /* 0x000fe20000410000 */
[C---:B------:R-:W-:Y:S01]  /*bed0*/  FMUL.FTZ R104, R2.reuse, R104 ;  /* 0x0000006802687220 */ /* 0x040fe20000410000 */
[----:B------:R-:W-:Y:S01]  /*bee0*/  FMUL.FTZ R105, R2, R105 ;  /* 0x0000006902697220 */ /* 0x000fe20000410000 */
[C---:B------:R-:W-:Y:S03]  /*bef0*/  FMUL.FTZ R106, R0.reuse, R106 ;  /* 0x0000006a006a7220 */ /* 0x040fe60000410000 */
        /* <DEDUP_REMOVED lines=27> */
[C---:B------:R-:W-:Y:S05]  /*c0b0*/  HMMA.16816.F32.BF16 R120, R168.reuse, R134, R120 ;  /* 0x00000086a878723c */ /* 0x040fea0000041878 */
[----:B------:R-:W-:Y:S01]  /*c0c0*/  FMUL.FTZ R127, R0, R127 ;  /* 0x0000007f007f7220 */ /* 0x000fe20000410000 */
[C---:B------:R-:W-:Y:S01]  /*c0d0*/  FMUL.FTZ R128, R2.reuse, R128 ;  /* 0x0000008002807220 */ /* 0x040fe20000410000 */
[----:B------:R-:W-:Y:S01]  /*c0e0*/  FMUL.FTZ R129, R2, R129 ;  /* 0x0000008102817220 */ /* 0x000fe20000410000 */
[C---:B------:R-:W-:Y:S03]  /*c0f0*/  FMUL.FTZ R130, R0.reuse, R130 ;  /* 0x0000008200827220 */ /* 0x040fe60000410000 */
[----:B------:R-:W-:Y:S01]  /*c100*/  FMUL.FTZ R131, R0, R131 ;  /* 0x0000008300837220 */ /* 0x000fe20000410000 */
[C---:B---3--:R-:W-:Y:S03]  /*c110*/  HMMA.16816.F32.BF16 R124, R168.reuse, R140, R124 ;  /* 0x0000008ca87c723c */ /* 0x048fe6000004187c */
[----:B------:R-:W-:Y:S01]  /*c120*/  F2FP.BF16.F32.PACK_AB R132, R197, R192 ;  /* 0x000000c0c584723e */ /* 0x000fe200000010ff */
[----:B------:R-:W-:Y:S01]  /*c130*/  FFMA.FTZ R193, R2, R249, R193 ;  /* 0x000000f902c17223 */ /* 0x000fe200000100c1 */
[----:B------:R-:W-:Y:S01]  /*c140*/  F2FP.BF16.F32.PACK_AB R134, R199, R194 ;  /* 0x000000c2c786723e */ /* 0x000fe200000010ff */
[----:B------:R-:W-:Y:S01]  /*c150*/  HMMA.16816.F32.BF16 R128, R168, R142, R128 ;  /* 0x0000008ea880723c */ /* 0x000fe20000041880 */
[----:B------:R-:W2:Y:S04]  /*c160*/  LDSM.16.MT88.4 R140, [R225+0x12800] ;  /* 0x01280000e18c783b */ /* 0x000ea80000004200 */
[----:B------:R-:W-:Y:S01]  /*c170*/  F2FP.BF16.F32.PACK_AB R133, R201, R196 ;  /* 0x000000c4c985723e */ /* 0x000fe200000010ff */
[----:B------:R-:W-:Y:S01]  /*c180*/  FFMA.FTZ R195, R0, R247, R195 ;  /* 0x000000f700c37223 */ /* 0x000fe200000100c3 */
[----:B------:R-:W-:Y:S01]  /*c190*/  F2FP.BF16.F32.PACK_AB R135, R203, R198 ;  /* 0x000000c6cb87723e */ /* 0x000fe200000010ff */
[----:B------:R-:W-:Y:S01]  /*c1a0*/  FADD.FTZ R190, R190, R193 ;  /* 0x000000c1bebe7221 */ /* 0x000fe20000010000 */
[----:B------:R-:W3:Y:S02]  /*c1b0*/  LDSM.16.MT88.4 R168, [R224+0x12800] ;  /* 0x01280000e0a8783b */ /* 0x000ee40000004200 */
[----:B------:R-:W-:Y:S01]  /*c1c0*/  MOV R2, R3 ;  /* 0x0000000300027202 */ /* 0x000fe20000000f00 */
[----:B------:R-:W-:Y:S02]  /*c1d0*/  FADD.FTZ R195, R167, R195 ;  /* 0x000000c3a7c37221 */ /* 0x000fe40000010000 */
[C---:B----4-:R-:W-:Y:S05]  /*c1e0*/  HMMA.16816.F32.BF16 R4, R132.reuse, R136, R4 ;  /* 0x000000888404723c */ /* 0x050fea0000041804 */
[----:B------:R-:W-:Y:S01]  /*c1f0*/  FADD.FTZ R166, R166, R195 ;  /* 0x000000c3a6a67221 */ /* 0x000fe20000010000 */
[C---:B------:R-:W-:Y:S01]  /*c200*/  HMMA.16816.F32.BF16 R8, R132.reuse, R138, R8 ;  /* 0x0000008a8408723c */ /* 0x040fe20000041808 */
[----:B------:R-:W4:Y:S04]  /*c210*/  LDSM.16.MT88.4 R136, [R226+0x14800] ;  /* 0x01480000e288783b */ /* 0x000f280000004200 */
[----:B------:R-:W-:Y:S01]  /*c220*/  FADD.FTZ R191, R191, R166 ;  /* 0x000000a6bfbf7221 */ /* 0x000fe20000010000 */
[C---:B------:R-:W-:Y:S05]  /*c230*/  HMMA.16816.F32.BF16 R12, R132.reuse, R144, R12 ;  /* 0x00000090840c723c */ /* 0x040fea000004180c */
[----:B------:R-:W-:Y:S01]  /*c240*/  FADD.FTZ R196, R196, R191 ;  /* 0x000000bfc4c47221 */ /* 0x000fe20000010000 */
[C---:B------:R-:W-:Y:S01]  /*c250*/  HMMA.16816.F32.BF16 R16, R132.reuse, R146, R16 ;  /* 0x000000928410723c */ /* 0x040fe20000041810 */
[----:B------:R-:W5:Y:S04]  /*c260*/  LDSM.16.MT88.4 R144, [R225+0x14800] ;  /* 0x01480000e190783b */ /* 0x000f680000004200 */
[----:B------:R-:W-:Y:S01]  /*c270*/  FADD.FTZ R201, R201, R196 ;  /* 0x000000c4c9c97221 */ /* 0x000fe20000010000 */
[C---:B------:R-:W-:Y:S05]  /*c280*/  HMMA.16816.F32.BF16 R20, R132.reuse, R148, R20 ;  /* 0x000000948414723c */ /* 0x040fea0000041814 */
[----:B------:R-:W-:Y:S01]  /*c290*/  FADD.FTZ R198, R198, R201 ;  /* 0x000000c9c6c67221 */ /* 0x000fe20000010000 */
[C---:B------:R-:W-:Y:S01]  /*c2a0*/  HMMA.16816.F32.BF16 R24, R132.reuse, R150, R24 ;  /* 0x000000968418723c */ /* 0x040fe20000041818 */
[----:B------:R-:W5:Y:S04]  /*c2b0*/  LDSM.16.MT88.4 R148, [R228+0x16800] ;  /* 0x01680000e494783b */ /* 0x000f680000004200 */
[----:B------:R-:W-:Y:S01]  /*c2c0*/  FADD.FTZ R203, R203, R198 ;  /* 0x000000c6cbcb7221 */ /* 0x000fe20000010000 */
[C---:B------:R-:W-:Y:S05]  /*c2d0*/  HMMA.16816.F32.BF16 R28, R132.reuse, R152, R28 ;  /* 0x00000098841c723c */ /* 0x040fea000004181c */
[----:B-1----:R-:W-:Y:S01]  /*c2e0*/  FADD.FTZ R203, R206, R203 ;  /* 0x000000cbcecb7221 */ /* 0x002fe20000010000 */
[C---:B------:R-:W-:Y:S01]  /*c2f0*/  HMMA.16816.F32.BF16 R32, R132.reuse, R154, R32 ;  /* 0x0000009a8420723c */ /* 0x040fe20000041820 */
[----:B------:R-:W-:Y:S04]  /*c300*/  LDSM.16.MT88.4 R152, [R225+0x11000] ;  /* 0x01100000e198783b */ /* 0x000fe80000004200 */
[----:B------:R-:W-:Y:S01]  /*c310*/  FADD.FTZ R203, R202, R203 ;  /* 0x000000cbcacb7221 */ /* 0x000fe20000010000 */
[C---:B------:R-:W-:Y:S06]  /*c320*/  HMMA.16816.F32.BF16 R36, R132.reuse, R156, R36 ;  /* 0x0000009c8424723c */ /* 0x040fec0000041824 */
[C---:B------:R-:W-:Y:S01]  /*c330*/  HMMA.16816.F32.BF16 R40, R132.reuse, R158, R40 ;  /* 0x0000009e8428723c */ /* 0x040fe20000041828 */
[----:B------:R-:W-:Y:S05]  /*c340*/  LDSM.16.MT88.4 R156, [R224+0x11000] ;  /* 0x01100000e09c783b */ /* 0x000fea0000004200 */
[C---:B------:R-:W-:Y:S06]  /*c350*/  HMMA.16816.F32.BF16 R44, R132.reuse, R160, R44 ;  /* 0x000000a0842c723c */ /* 0x040fec000004182c */
[C---:B------:R-:W-:Y:S01]  /*c360*/  HMMA.16816.F32.BF16 R48, R132.reuse, R162, R48 ;  /* 0x000000a28430723c */ /* 0x040fe20000041830 */
[----:B------:R-:W-:Y:S05]  /*c370*/  LDSM.16.MT88.4 R160, [R228+0x13000] ;  /* 0x01300000e4a0783b */ /* 0x000fea0000004200 */
[C---:B--2---:R-:W-:Y:S06]  /*c380*/  HMMA.16816.F32.BF16 R52, R132.reuse, R140, R52 ;  /* 0x0000008c8434723c */ /* 0x044fec0000041834 */
[C---:B------:R-:W-:Y:S01]  /*c390*/  HMMA.16816.F32.BF16 R56, R132.reuse, R142, R56 ;  /* 0x0000008e8438723c */ /* 0x040fe20000041838 */
[----:B------:R-:W1:Y:S05]  /*c3a0*/  LDSM.16.MT88.4 R140, [R226+0x16800] ;  /* 0x01680000e28c783b */ /* 0x000e6a0000004200 */
[C---:B---3--:R-:W-:Y:S06]  /*c3b0*/  HMMA.16816.F32.BF16 R60, R132.reuse, R168, R60 ;  /* 0x000000a8843c723c */ /* 0x048fec000004183c */
[C---:B------:R-:W-:Y:S01]  /*c3c0*/  HMMA.16816.F32.BF16 R64, R132.reuse, R170, R64 ;  /* 0x000000aa8440723c */ /* 0x040fe20000041840 */
[----:B------:R-:W-:Y:S05]  /*c3d0*/  LDSM.16.MT88.4 R168, [R226+0x13000] ;  /* 0x01300000e2a8783b */ /* 0x000fea0000004200 */
[C---:B------:R-:W-:Y:S06]  /*c3e0*/  HMMA.16816.F32.BF16 R68, R132.reuse, R172, R68 ;  /* 0x000000ac8444723c */ /* 0x040fec0000041844 */
[C---:B------:R-:W-:Y:S01]  /*c3f0*/  HMMA.16816.F32.BF16 R72, R132.reuse, R174, R72 ;  /* 0x000000ae8448723c */ /* 0x040fe20000041848 */
[----:B------:R-:W-:Y:S05]  /*c400*/  LDSM.16.MT88.4 R172, [R225+0x13000] ;  /* 0x01300000e1ac783b */ /* 0x000fea0000004200 */
[C---:B----4-:R-:W-:Y:S06]  /*c410*/  HMMA.16816.F32.BF16 R76, R132.reuse, R136, R76 ;  /* 0x00000088844c723c */ /* 0x050fec000004184c */
[C---:B------:R-:W-:Y:S01]  /*c420*/  HMMA.16816.F32.BF16 R80, R132.reuse, R138, R80 ;  /* 0x0000008a8450723c */ /* 0x040fe20000041850 */
[----:B------:R-:W2:Y:S05]  /*c430*/  LDSM.16.MT88.4 R136, [R225+0x16800] ;  /* 0x01680000e188783b */ /* 0x000eaa0000004200 */
[C---:B-----5:R-:W-:Y:S06]  /*c440*/  HMMA.16816.F32.BF16 R84, R132.reuse, R144, R84 ;  /* 0x000000908454723c */ /* 0x060fec0000041854 */
[C---:B------:R-:W-:Y:S01]  /*c450*/  HMMA.16816.F32.BF16 R88, R132.reuse, R146, R88 ;  /* 0x000000928458723c */ /* 0x040fe20000041858 */
[----:B------:R-:W3:Y:S05]  /*c460*/  LDSM.16.MT88.4 R144, [R224+0x16800] ;  /* 0x01680000e090783b */ /* 0x000eea0000004200 */
[C---:B------:R-:W-:Y:S01]  /*c470*/  HMMA.16816.F32.BF16 R92, R132.reuse, R176, R92 ;  /* 0x000000b0845c723c */ /* 0x040fe2000004185c */
[----:B------:R-:W4:Y:S05]  /*c480*/  MUFU.EX2 R177, R185 ;  /* 0x000000b900b17308 */ /* 0x000f2a0000000800 */
[C---:B------:R-:W-:Y:S05]  /*c490*/  HMMA.16816.F32.BF16 R96, R132.reuse, R178, R96 ;  /* 0x000000b28460723c */ /* 0x040fea0000041860 */
[----:B------:R-:W-:Y:S01]  /*c4a0*/  MUFU.EX2 R176, R186 ;  /* 0x000000ba00b07308 */ /* 0x000fe20000000800 */
[C---:B------:R-:W-:Y:S09]  /*c4b0*/  HMMA.16816.F32.BF16 R100, R132.reuse, R148, R100 ;  /* 0x000000948464723c */ /* 0x040ff20000041864 */
[----:B------:R-:W-:Y:S01]  /*c4c0*/  MUFU.EX2 R179, R182 ;  /* 0x000000b600b37308 */ /* 0x000fe20000000800 */
[C---:B------:R-:W-:Y:S01]  /*c4d0*/  HMMA.16816.F32.BF16 R104, R132.reuse, R150, R104 ;  /* 0x000000968468723c */ /* 0x040fe20000041868 */
[----:B------:R-:W5:Y:S05]  /*c4e0*/  LDSM.16.MT88.4 R148, [R228+0x11000] ;  /* 0x01100000e494783b */ /* 0x000f6a0000004200 */
[C---:B-1----:R-:W-:Y:S06]  /*c4f0*/  HMMA.16816.F32.BF16 R108, R132.reuse, R140, R108 ;  /* 0x0000008c846c723c */ /* 0x042fec000004186c */
[C---:B------:R-:W-:Y:S01]  /*c500*/  HMMA.16816.F32.BF16 R112, R132.reuse, R142, R112 ;  /* 0x0000008e8470723c */ /* 0x040fe20000041870 */
[----:B------:R-:W1:Y:S05]  /*c510*/  LDSM.16.MT88.4 R140, [R226+0x11000] ;  /* 0x01100000e28c783b */ /* 0x000e6a0000004200 */
[C---:B--2---:R-:W-:Y:S06]  /*c520*/  HMMA.16816.F32.BF16 R116, R132.reuse, R136, R116 ;  /* 0x000000888474723c */ /* 0x044fec0000041874 */
[C---:B------:R-:W-:Y:S05]  /*c530*/  HMMA.16816.F32.BF16 R120, R132.reuse, R138, R120 ;  /* 0x0000008a8478723c */ /* 0x040fea0000041878 */
[----:B------:R-:W-:Y:S01]  /*c540*/  F2FP.BF16.F32.PACK_AB R136, R205, R204 ;  /* 0x000000cccd88723e */ /* 0x000fe200000010ff */
[C---:B---3--:R-:W-:Y:S05]  /*c550*/  HMMA.16816.F32.BF16 R124, R132.reuse, R144, R124 ;  /* 0x00000090847c723c */ /* 0x048fea000004187c */
[----:B----4-:R-:W-:Y:S01]  /*c560*/  F2FP.BF16.F32.PACK_AB R139, R177, R184 ;  /* 0x000000b8b18b723e */ /* 0x010fe200000010ff */
[----:B------:R-:W-:Y:S01]  /*c570*/  HMMA.16816.F32.BF16 R128, R132, R146, R128 ;  /* 0x000000928480723c */ /* 0x000fe20000041880 */
[----:B------:R-:W2:Y:S04]  /*c580*/  LDSM.16.MT88.4 R132, [R224+0x13000] ;  /* 0x01300000e084783b */ /* 0x000ea80000004200 */
[----:B------:R-:W-:Y:S02]  /*c590*/  F2FP.BF16.F32.PACK_AB R138, R200, R207 ;  /* 0x000000cfc88a723e */ /* 0x000fe400000010ff */
[----:B------:R-:W-:Y:S02]  /*c5a0*/  F2FP.BF16.F32.PACK_AB R137, R202, R206 ;  /* 0x000000ceca89723e */ /* 0x000fe400000010ff */
[----:B------:R-:W3:Y:S05]  /*c5b0*/  LDSM.16.MT88.4 R144, [R228+0x15000] ;  /* 0x01500000e490783b */ /* 0x000eea0000004200 */
[C---:B-----5:R-:W-:Y:S06]  /*c5c0*/  HMMA.16816.F32.BF16 R4, R136.reuse, R148, R4 ;  /* 0x000000948804723c */ /* 0x060fec0000041804 */
[C---:B------:R-:W-:Y:S01]  /*c5d0*/  HMMA.16816.F32.BF16 R8, R136.reuse, R150, R8 ;  /* 0x000000968808723c */ /* 0x040fe20000041808 */
[----:B------:R-:W4:Y:S05]  /*c5e0*/  LDSM.16.MT88.4 R148, [R226+0x15000] ;  /* 0x01500000e294783b */ /* 0x000f2a0000004200 */
[C---:B-1----:R-:W-:Y:S06]  /*c5f0*/  HMMA.16816.F32.BF16 R12, R136.reuse, R140, R12 ;  /* 0x0000008c880c723c */ /* 0x042fec000004180c */
[C---:B------:R-:W-:Y:S01]  /*c600*/  HMMA.16816.F32.BF16 R16, R136.reuse, R142, R16 ;  /* 0x0000008e8810723c */ /* 0x040fe20000041810 */
[----:B------:R-:W1:Y:S05]  /*c610*/  LDSM.16.MT88.4 R140, [R225+0x15000] ;  /* 0x01500000e18c783b */ /* 0x000e6a0000004200 */
[C---:B------:R-:W-:Y:S06]  /*c620*/  HMMA.16816.F32.BF16 R20, R136.reuse, R152, R20 ;  /* 0x000000988814723c */ /* 0x040fec0000041814 */
[C---:B------:R-:W-:Y:S01]  /*c630*/  HMMA.16816.F32.BF16 R24, R136.reuse, R154, R24 ;  /* 0x0000009a8818723c */ /* 0x040fe20000041818 */
[----:B------:R-:W5:Y:S05]  /*c640*/  LDSM.16.MT88.4 R152, [R224+0x15000] ;  /* 0x01500000e098783b */ /* 0x000f6a0000004200 */
[C---:B------:R-:W-:Y:S06]  /*c650*/  HMMA.16816.F32.BF16 R28, R136.reuse, R156, R28 ;  /* 0x0000009c881c723c */ /* 0x040fec000004181c */
[C---:B------:R-:W-:Y:S01]  /*c660*/  HMMA.16816.F32.BF16 R32, R136.reuse, R158, R32 ;  /* 0x0000009e8820723c */ /* 0x040fe20000041820 */
[----:B------:R-:W5:Y:S05]  /*c670*/  LDSM.16.MT88.4 R156, [R228+0x17000] ;  /* 0x01700000e49c783b */ /* 0x000f6a0000004200 */
[C---:B------:R-:W-:Y:S06]  /*c680*/  HMMA.16816.F32.BF16 R36, R136.reuse, R160, R36 ;  /* 0x000000a08824723c */ /* 0x040fec0000041824 */
[C---:B------:R-:W-:Y:S06]  /*c690*/  HMMA.16816.F32.BF16 R40, R136.reuse, R162, R40 ;  /* 0x000000a28828723c */ /* 0x040fec0000041828 */
[C---:B------:R-:W-:Y:S06]  /*c6a0*/  HMMA.16816.F32.BF16 R44, R136.reuse, R168, R44 ;  /* 0x000000a8882c723c */ /* 0x040fec000004182c */
[C---:B------:R-:W-:Y:S06]  /*c6b0*/  HMMA.16816.F32.BF16 R48, R136.reuse, R170, R48 ;  /* 0x000000aa8830723c */ /* 0x040fec0000041830 */
[C---:B------:R-:W-:Y:S05]  /*c6c0*/  HMMA.16816.F32.BF16 R52, R136.reuse, R172, R52 ;  /* 0x000000ac8834723c */ /* 0x040fea0000041834 */
[----:B------:R-:W-:Y:S01]  /*c6d0*/  F2FP.BF16.F32.PACK_AB R170, R250, R251 ;  /* 0x000000fbfaaa723e */ /* 0x000fe200000010ff */
[C---:B------:R-:W-:Y:S01]  /*c6e0*/  HMMA.16816.F32.BF16 R56, R136.reuse, R174, R56 ;  /* 0x000000ae8838723c */ /* 0x040fe20000041838 */
[----:B------:R-:W-:Y:S05]  /*c6f0*/  LDSM.16.MT88.4 R172, [R224+0x11800] ;  /* 0x01180000e0ac783b */ /* 0x000fea0000004200 */
        /* <DEDUP_REMOVED lines=8> */
[----:B------:R-:W-:Y:S05]  /*c780*/  LDSM.16.MT88.4 R148, [R226+0x11800] ;  /* 0x01180000e294783b */ /* 0x000fea0000004200 */
[C---:B-1----:R-:W-:Y:S06]  /*c790*/  HMMA.16816.F32.BF16 R84, R136.reuse, R140, R84 ;  /* 0x0000008c8854723c */ /* 0x042fec0000041854 */
[C---:B------:R-:W-:Y:S01]  /*c7a0*/  HMMA.16816.F32.BF16 R88, R136.reuse, R142, R88 ;  /* 0x0000008e8858723c */ /* 0x040fe20000041858 */
[----:B------:R-:W1:Y:S05]  /*c7b0*/  LDSM.16.MT88.4 R140, [R225+0x17000] ;  /* 0x01700000e18c783b */ /* 0x000e6a0000004200 */
[C---:B-----5:R-:W-:Y:S06]  /*c7c0*/  HMMA.16816.F32.BF16 R92, R136.reuse, R152, R92 ;  /* 0x00000098885c723c */ /* 0x060fec000004185c */
[C---:B------:R-:W-:Y:S05]  /*c7d0*/  HMMA.16816.F32.BF16 R96, R136.reuse, R154, R96 ;  /* 0x0000009a8860723c */ /* 0x040fea0000041860 */
[--C-:B------:R-:W-:Y:S01]  /*c7e0*/  FFMA.FTZ R152, R180, UR4, -R181.reuse ;  /* 0x00000004b4987c23 */ /* 0x100fe200080108b5 */
[C---:B------:R-:W-:Y:S03]  /*c7f0*/  HMMA.16816.F32.BF16 R100, R136.reuse, R156, R100 ;  /* 0x0000009c8864723c */ /* 0x040fe60000041864 */
[----:B------:R-:W3:Y:S02]  /*c800*/  MUFU.EX2 R178, R152 ;  /* 0x0000009800b27308 */ /* 0x000ee40000000800 */
[----:B------:R-:W-:Y:S01]  /*c810*/  FFMA.FTZ R181, R165, UR4, -R181 ;  /* 0x00000004a5b57c23 */ /* 0x000fe200080108b5 */
[C---:B------:R-:W-:Y:S01]  /*c820*/  HMMA.16816.F32.BF16 R104, R136.reuse, R158, R104 ;  /* 0x0000009e8868723c */ /* 0x040fe20000041868 */
[----:B------:R-:W4:Y:S06]  /*c830*/  LDSM.16.MT88.4 R156, [R228+0x11800] ;  /* 0x01180000e49c783b */ /* 0x000f2c0000004200 */
[----:B------:R5:W4:Y:S01]  /*c840*/  MUFU.EX2 R165, R181 ;  /* 0x000000b500a57308 */ /* 0x000b220000000800 */
[C---:B--2---:R-:W-:Y:S06]  /*c850*/  HMMA.16816.F32.BF16 R108, R136.reuse, R132, R108 ;  /* 0x00000084886c723c */ /* 0x044fec000004186c */
[C---:B------:R-:W-:Y:S01]  /*c860*/  HMMA.16816.F32.BF16 R112, R136.reuse, R134, R112 ;  /* 0x000000868870723c */ /* 0x040fe20000041870 */
[----:B------:R-:W2:Y:S05]  /*c870*/  LDSM.16.MT88.4 R132, [R225+0x11800] ;  /* 0x01180000e184783b */ /* 0x000eaa0000004200 */
[C---:B-1----:R-:W-:Y:S03]  /*c880*/  HMMA.16816.F32.BF16 R116, R136.reuse, R140, R116 ;  /* 0x0000008c8874723c */ /* 0x042fe60000041874 */
[----:B-----5:R-:W-:Y:S03]  /*c890*/  LDSM.16.MT88.4 R180, [R226+0x13800] ;  /* 0x01380000e2b4783b */ /* 0x020fe60000004200 */
[C---:B------:R-:W-:Y:S05]  /*c8a0*/  HMMA.16816.F32.BF16 R120, R136.reuse, R142, R120 ;  /* 0x0000008e8878723c */ /* 0x040fea0000041878 */
[----:B---3--:R-:W-:Y:S01]  /*c8b0*/  MOV R140, R178 ;  /* 0x000000b2008c7202 */ /* 0x008fe20000000f00 */
[C---:B------:R-:W-:Y:S05]  /*c8c0*/  HMMA.16816.F32.BF16 R124, R136.reuse, R144, R124 ;  /* 0x00000090887c723c */ /* 0x040fea000004187c */
[----:B------:R-:W-:Y:S01]  /*c8d0*/  MOV R141, R179 ;  /* 0x000000b3008d7202 */ /* 0x000fe20000000f00 */
[----:B------:R-:W-:Y:S05]  /*c8e0*/  HMMA.16816.F32.BF16 R128, R136, R146, R128 ;  /* 0x000000928880723c */ /* 0x000fea0000041880 */
[----:B------:R-:W-:Y:S02]  /*c8f0*/  F2FP.BF16.F32.PACK_AB R169, R141, R248 ;  /* 0x000000f88da9723e */ /* 0x000fe400000010ff */
[----:B------:R-:W-:Y:S04]  /*c900*/  MOV R137, R176 ;  /* 0x000000b000897202 */ /* 0x000fe80000000f00 */
[----:B------:R-:W-:Y:S02]  /*c910*/  F2FP.BF16.F32.PACK_AB R168, R252, R137 ;  /* 0x00000089fca8723e */ /* 0x000fe400000010ff */
[----:B----4-:R-:W-:Y:S02]  /*c920*/  F2FP.BF16.F32.PACK_AB R171, R165, R140 ;  /* 0x0000008ca5ab723e */ /* 0x010fe400000010ff */
[----:B------:R-:W-:Y:S02]  /*c930*/  MOV R138, R177 ;  /* 0x000000b1008a7202 */ /* 0x000fe40000000f00 */
[----:B------:R-:W1:Y:S01]  /*c940*/  LDSM.16.MT88.4 R176, [R228+0x13800] ;  /* 0x01380000e4b0783b */ /* 0x000e620000004200 */
[----:B------:R-:W-:Y:S02]  /*c950*/  MOV R139, R184 ;  /* 0x000000b8008b7202 */ /* 0x000fe40000000f00 */
[C---:B------:R-:W-:Y:S05]  /*c960*/  HMMA.16816.F32.BF16 R160, R168.reuse, R156, R4 ;  /* 0x0000009ca8a0723c */ /* 0x040fea0000041804 */
[----:B------:R-:W3:Y:S01]  /*c970*/  LDSM.16.MT88.4 R184, [R225+0x13800] ;  /* 0x01380000e1b8783b */ /* 0x000ee20000004200 */
[C---:B------:R-:W-:Y:S06]  /*c980*/  HMMA.16816.F32.BF16 R156, R168.reuse, R158, R8 ;  /* 0x0000009ea89c723c */ /* 0x040fec0000041808 */
[C---:B------:R-:W-:Y:S01]  /*c990*/  HMMA.16816.F32.BF16 R152, R168.reuse, R148, R12 ;  /* 0x00000094a898723c */ /* 0x040fe2000004180c */
[----:B------:R-:W4:Y:S05]  /*c9a0*/  LDSM.16.MT88.4 R4, [R224+0x13800] ;  /* 0x01380000e004783b */ /* 0x000f2a0000004200 */
[C---:B------:R-:W-:Y:S03]  /*c9b0*/  HMMA.16816.F32.BF16 R148, R168.reuse, R150, R16 ;  /* 0x00000096a894723c */ /* 0x040fe60000041810 */
[----:B------:R-:W5:Y:S03]  /*c9c0*/  LDSM.16.MT88.4 R8, [R228+0x15800] ;  /* 0x01580000e408783b */ /* 0x000f660000004200 */
[C---:B--2---:R-:W-:Y:S05]  /*c9d0*/  HMMA.16816.F32.BF16 R144, R168.reuse, R132, R20 ;  /* 0x00000084a890723c */ /* 0x044fea0000041814 */
[----:B------:R-:W2:Y:S02]  /*c9e0*/  LDSM.16.MT88.4 R12, [R226+0x15800] ;  /* 0x01580000e20c783b */ /* 0x000ea40000004200 */
[----:B------:R-:W-:Y:S04]  /*c9f0*/  MOV R132, R140 ;  /* 0x0000008c00847202 */ /* 0x000fe80000000f00 */
[----:B------:R-:W-:Y:S02]  /*ca00*/  MOV R133, R141 ;  /* 0x0000008d00857202 */ /* 0x000fe40000000f00 */
[C---:B------:R-:W-:Y:S01]  /*ca10*/  HMMA.16816.F32.BF16 R140, R168.reuse, R134, R24 ;  /* 0x00000086a88c723c */ /* 0x040fe20000041818 */
[----:B------:R-:W2:Y:S06]  /*ca20*/  LDSM.16.MT88.4 R16, [R225+0x15800] ;  /* 0x01580000e110783b */ /* 0x000eac0000004200 */
[----:B------:R-:W-:Y:S02]  /*ca30*/  MOV R25, R137 ;  /* 0x0000008900197202 */ /* 0x000fe40000000f00 */
[----:B------:R-:W2:Y:S02]  /*ca40*/  LDSM.16.MT88.4 R20, [R224+0x15800] ;  /* 0x01580000e014783b */ /* 0x000ea40000004200 */
[----:B------:R-:W-:Y:S02]  /*ca50*/  MOV R26, R138 ;  /* 0x0000008a001a7202 */ /* 0x000fe40000000f00 */
[----:B------:R-:W-:Y:S02]  /*ca60*/  MOV R27, R139 ;  /* 0x0000008b001b7202 */ /* 0x000fe40000000f00 */
[C---:B------:R-:W-:Y:S02]  /*ca70*/  HMMA.16816.F32.BF16 R136, R168.reuse, R172, R28 ;  /* 0x000000aca888723c */ /* 0x040fe4000004181c */
[----:B------:R-:W-:Y:S05]  /*ca80*/  LDSM.16.MT88.4 R28, [R226+0x17800] ;  /* 0x01780000e21c783b */ /* 0x000fea0000004200 */
[----:B------:R-:W-:Y:S04]  /*ca90*/  MOV R173, R132 ;  /* 0x0000008400ad7202 */ /* 0x000fe80000000f00 */
[----:B------:R-:W-:Y:S02]  /*caa0*/  MOV R172, R133 ;  /* 0x0000008500ac7202 */ /* 0x000fe40000000f00 */
[C---:B------:R-:W-:Y:S06]  /*cab0*/  HMMA.16816.F32.BF16 R132, R168.reuse, R174, R32 ;  /* 0x000000aea884723c */ /* 0x040fec0000041820 */
[C---:B-1----:R-:W-:Y:S05]  /*cac0*/  HMMA.16816.F32.BF16 R36, R168.reuse, R176, R36 ;  /* 0x000000b0a824723c */ /* 0x042fea0000041824 */
[----:B------:R-:W-:Y:S01]  /*cad0*/  MOV R35, R25 ;  /* 0x0000001900237202 */ /* 0x000fe20000000f00 */
[C---:B------:R-:W-:Y:S05]  /*cae0*/  HMMA.16816.F32.BF16 R40, R168.reuse, R178, R40 ;  /* 0x000000b2a828723c */ /* 0x040fea0000041828 */
[----:B------:R-:W-:Y:S01]  /*caf0*/  MOV R34, R26 ;  /* 0x0000001a00227202 */ /* 0x000fe20000000f00 */
[C---:B------:R-:W-:Y:S05]  /*cb00*/  HMMA.16816.F32.BF16 R44, R168.reuse, R180, R44 ;  /* 0x000000b4a82c723c */ /* 0x040fea000004182c */
[----:B------:R-:W-:Y:S01]  /*cb10*/  MOV R33, R27 ;  /* 0x0000001b00217202 */ /* 0x000fe20000000f00 */
[C---:B------:R-:W-:Y:S01]  /*cb20*/  HMMA.16816.F32.BF16 R48, R168.reuse, R182, R48 ;  /* 0x000000b6a830723c */ /* 0x040fe20000041830 */
[----:B------:R-:W1:Y:S05]  /*cb30*/  LDSM.16.MT88.4 R24, [R228+0x17800] ;  /* 0x01780000e418783b */ /* 0x000e6a0000004200 */
[C---:B---3--:R-:W-:Y:S06]  /*cb40*/  HMMA.16816.F32.BF16 R52, R168.reuse, R184, R52 ;  /* 0x000000b8a834723c */ /* 0x048fec0000041834 */
[C---:B------:R-:W-:Y:S06]  /*cb50*/  HMMA.16816.F32.BF16 R56, R168.reuse, R186, R56 ;  /* 0x000000baa838723c */ /* 0x040fec0000041838 */
[C---:B----4-:R-:W-:Y:S06]  /*cb60*/  HMMA.16816.F32.BF16 R60, R168.reuse, R4, R60 ;  /* 0x00000004a83c723c */ /* 0x050fec000004183c */
[C---:B------:R-:W-:Y:S01]  /*cb70*/  HMMA.16816.F32.BF16 R64, R168.reuse, R6, R64 ;  /* 0x00000006a840723c */ /* 0x040fe20000041840 */
[----:B------:R-:W3:Y:S05]  /*cb80*/  LDSM.16.MT88.4 R4, [R225+0x17800] ;  /* 0x01780000e104783b */ /* 0x000eea0000004200 */
[C---:B-----5:R-:W-:Y:S06]  /*cb90*/  HMMA.16816.F32.BF16 R68, R168.reuse, R8, R68 ;  /* 0x00000008a844723c */ /* 0x060fec0000041844 */
[C---:B------:R-:W-:Y:S01]  /*cba0*/  HMMA.16816.F32.BF16 R72, R168.reuse, R10, R72 ;  /* 0x0000000aa848723c */ /* 0x040fe20000041848 */
[----:B------:R-:W4:Y:S05]  /*cbb0*/  LDSM.16.MT88.4 R8, [R224+0x17800] ;  /* 0x01780000e008783b */ /* 0x000f2a0000004200 */
[C---:B--2---:R-:W-:Y:S06]  /*cbc0*/  HMMA.16816.F32.BF16 R76, R168.reuse, R12, R76 ;  /* 0x0000000ca84c723c */ /* 0x044fec000004184c */
[C---:B------:R-:W-:Y:S05]  /*cbd0*/  HMMA.16816.F32.BF16 R80, R168.reuse, R14, R80 ;  /* 0x0000000ea850723c */ /* 0x040fea0000041850 */
[----:B------:R-:W-:Y:S01]  /*cbe0*/  FADD.FTZ R13, R189, R190 ;  /* 0x000000bebd0d7221 */ /* 0x000fe20000010000 */
        /* <DEDUP_REMOVED lines=8> */
[C---:B-1----:R-:W-:Y:S05]  /*cc70*/  HMMA.16816.F32.BF16 R100, R168.reuse, R24, R100 ;  /* 0x00000018a864723c */ /* 0x042fea0000041864 */
[----:B------:R-:W-:Y:S01]  /*cc80*/  FADD.FTZ R199, R199, R194 ;  /* 0x000000c2c7c77221 */ /* 0x000fe20000010000 */
[C---:B------:R-:W-:Y:S05]  /*cc90*/  HMMA.16816.F32.BF16 R104, R168.reuse, R26, R104 ;  /* 0x0000001aa868723c */ /* 0x040fea0000041868 */
[----:B------:R-:W-:Y:S01]  /*cca0*/  FADD.FTZ R0, R204, R199 ;  /* 0x000000c7cc007221 */ /* 0x000fe20000010000 */
[C---:B------:R-:W-:Y:S05]  /*ccb0*/  HMMA.16816.F32.BF16 R108, R168.reuse, R28, R108 ;  /* 0x0000001ca86c723c */ /* 0x040fea000004186c */
[----:B------:R-:W-:Y:S01]  /*ccc0*/  FADD.FTZ R0, R205, R0 ;  /* 0x00000000cd007221 */ /* 0x000fe20000010000 */
[C---:B------:R-:W-:Y:S05]  /*ccd0*/  HMMA.16816.F32.BF16 R112, R168.reuse, R30, R112 ;  /* 0x0000001ea870723c */ /* 0x040fea0000041870 */
[----:B------:R-:W-:Y:S01]  /*cce0*/  FADD.FTZ R207, R207, R0 ;  /* 0x00000000cfcf7221 */ /* 0x000fe20000010000 */
[C---:B---3--:R-:W-:Y:S05]  /*ccf0*/  HMMA.16816.F32.BF16 R116, R168.reuse, R4, R116 ;  /* 0x00000004a874723c */ /* 0x048fea0000041874 */
[----:B------:R-:W-:Y:S01]  /*cd00*/  FADD.FTZ R0, R33, R203 ;  /* 0x000000cb21007221 */ /* 0x000fe20000010000 */
[C---:B------:R-:W-:Y:S05]  /*cd10*/  HMMA.16816.F32.BF16 R120, R168.reuse, R6, R120 ;  /* 0x00000006a878723c */ /* 0x040fea0000041878 */
[----:B------:R-:W-:Y:S01]  /*cd20*/  FADD.FTZ R5, R34, R0 ;  /* 0x0000000022057221 */ /* 0x000fe20000010000 */
[C---:B----4-:R-:W-:Y:S05]  /*cd30*/  HMMA.16816.F32.BF16 R124, R168.reuse, R8, R124 ;  /* 0x00000008a87c723c */ /* 0x050fea000004187c */
[----:B------:R-:W-:Y:S01]  /*cd40*/  FADD.FTZ R7, R200, R207 ;  /* 0x000000cfc8077221 */ /* 0x000fe20000010000 */
[----:B------:R-:W-:Y:S05]  /*cd50*/  HMMA.16816.F32.BF16 R128, R168, R10, R128 ;  /* 0x0000000aa880723c */ /* 0x000fea0000041880 */
[----:B------:R-:W-:Y:S01]  /*cd60*/  FADD.FTZ R5, R248, R5 ;  /* 0x00000005f8057221 */ /* 0x000fe20000010000 */
[----:B------:R-:W-:Y:S05]  /*cd70*/  FADD.FTZ R7, R35, R7 ;  /* 0x0000000723077221 */ /* 0x000fea0000010000 */
[----:B------:R-:W-:Y:S01]  /*cd80*/  FADD.FTZ R5, R172, R5 ;  /* 0x00000005ac057221 */ /* 0x000fe20000010000 */
[----:B------:R-:W-:Y:S03]  /*cd90*/  FADD.FTZ R252, R252, R7 ;  /* 0x00000007fcfc7221 */ /* 0x000fe60000010000 */
[----:B------:R-:W-:Y:S01]  /*cda0*/  FADD.FTZ R0, R173, R5 ;  /* 0x00000005ad007221 */ /* 0x000fe20000010000 */
[----:B------:R-:W-:Y:S03]  /*cdb0*/  FADD.FTZ R249, R251, R252 ;  /* 0x000000fcfbf97221 */ /* 0x000fe60000010000 */
[----:B------:R-:W-:Y:S01]  /*cdc0*/  FADD.FTZ R247, R165, R0 ;  /* 0x00000000a5f77221 */ /* 0x000fe20000010000 */
[----:B------:R-:W-:Y:S01]  /*cdd0*/  MOV R0, R164 ;  /* 0x000000a400007202 */ /* 0x000fe20000000f00 */
[----:B------:R-:W-:Y:S01]  /*cde0*/  FADD.FTZ R249, R250, R249 ;  /* 0x000000f9faf97221 */ /* 0x000fe20000010000 */
[----:B------:R-:W-:Y:S06]  /*cdf0*/  @P0 BRA `(.L_x_180) ;  /* 0xffffffc800680947 */ /* 0x000fec000383ffff */
.L_x_179:
[----:B------:R-:W1:Y:S01]  /*ce00*/  SHFL.BFLY PT, R2, R249, 0x2, 0x1f ;  /* 0x0c401f00f9027f89 */ /* 0x000e6200000e0000 */
[----:B------:R-:W2:Y:S01]  /*ce10*/  S2UR UR4, SR_CgaCtaId ;  /* 0x00000000000479c3 */ /* 0x000ea20000008800 */
[----:B------:R-:W-:Y:S01]  /*ce20*/  MOV R12, 0x3f800000 ;  /* 0x3f800000000c7802 */ /* 0x000fe20000000f00 */
[----:B------:R-:W-:Y:S01]  /*ce30*/  UMOV UR6, 0x400 ;  /* 0x0000040000067882 */ /* 0x000fe20000000000 */
[----:B------:R-:W3:Y:S01]  /*ce40*/  SHFL.BFLY PT, R4, R247, 0x2, 0x1f ;  /* 0x0c401f00f7047f89 */ /* 0x000ee200000e0000 */
[----:B------:R-:W-:Y:S01]  /*ce50*/  UISETP.NE.AND UP0, UPT, UR13, -0x1, UPT ;  /* 0xffffffff0d00788c */ /* 0x000fe2000bf05270 */
[----:B------:R-:W4:Y:S01]  /*ce60*/  S2R R6, SR_TID.X ;  /* 0x0000000000067919 */ /* 0x000f220000002100 */
[----:B------:R-:W5:Y:S01]  /*ce70*/  S2R R0, SR_TID.X ;  /* 0x0000000000007919 */ /* 0x000f620000002100 */
[----:B-1----:R-:W-:Y:S01]  /*ce80*/  FADD.FTZ R2, R2, R249 ;  /* 0x000000f902027221 */ /* 0x002fe20000010000 */
[----:B--2---:R-:W-:Y:S01]  /*ce90*/  ULEA UR4, UR4, UR6, 0x18 ;  /* 0x0000000604047291 */ /* 0x004fe2000f8ec03f */
[----:B---3--:R-:W-:-:S03]  /*cea0*/  FADD.FTZ R13, R4, R247 ;  /* 0x000000f7040d7221 */ /* 0x008fc60000010000 */
[----:B------:R-:W1:Y:S03]  /*ceb0*/  SHFL.BFLY PT, R9, R2, 0x1, 0x1f ;  /* 0x0c201f0002097f89 */ /* 0x000e6600000e0000 */
[----:B------:R-:W-:Y:S02]  /*cec0*/  @UP0 ULDC.64 UR6, c[0x0][0x298] ;  /* 0x0000a60000060ab9 */ /* 0x000fe40000000a00 */
[----:B------:R-:W-:Y:S01]  /*ced0*/  @UP0 UIMAD.WIDE.U32 UR10, UR13, UR6, URZ ;  /* 0x000000060d0a02a5 */ /* 0x000fe2000f8e003f */
[----:B------:R-:W2:Y:S01]  /*cee0*/  SHFL.BFLY PT, R8, R13, 0x1, 0x1f ;  /* 0x0c201f000d087f89 */ /* 0x000ea200000e0000 */
[----:B----4-:R-:W-:-:S04]  /*cef0*/  SHF.R.S32.HI R11, RZ, 0x1f, R6 ;  /* 0x0000001fff0b7819 */ /* 0x010fc80000011406 */
[CC--:B------:R-:W-:Y:S02]  /*cf00*/  LEA.HI R7, R11.reuse, R6.reuse, RZ, 0x5 ;  /* 0x000000060b077211 */ /* 0x0c0fe400078f28ff */
[----:B-----5:R-:W-:Y:S02]  /*cf10*/  SHF.R.S32.HI R5, RZ, 0x1f, R0 ;  /* 0x0000001fff057819 */ /* 0x020fe40000011400 */
[----:B------:R-:W-:Y:S02]  /*cf20*/  LEA.HI R11, R11, R6, RZ, 0x2 ;  /* 0x000000060b0b7211 */ /* 0x000fe400078f10ff */
[-C--:B------:R-:W-:Y:S02]  /*cf30*/  LEA.HI R15, R5, R0.reuse, RZ, 0x5 ;  /* 0x00000000050f7211 */ /* 0x080fe400078f28ff */
[----:B------:R-:W-:Y:S01]  /*cf40*/  LOP3.LUT R17, R11, 0x3ffffffc, RZ, 0xc0, !PT ;  /* 0x3ffffffc0b117812 */ /* 0x000fe200078ec0ff */
[----:B-1----:R-:W-:Y:S01]  /*cf50*/  FADD.FTZ R9, R2, R9 ;  /* 0x0000000902097221 */ /* 0x002fe20000010000 */
[----:B------:R-:W-:-:S02]  /*cf60*/  LEA.HI R2, R5, R0, RZ, 0x3 ;  /* 0x0000000005027211 */ /* 0x000fc400078f18ff */
[----:B------:R-:W-:Y:S01]  /*cf70*/  LOP3.LUT R15, R15, 0xffffffe0, RZ, 0xc0, !PT ;  /* 0xffffffe00f0f7812 */ /* 0x000fe200078ec0ff */
[----:B--2---:R-:W-:Y:S01]  /*cf80*/  FADD.FTZ R8, R13, R8 ;  /* 0x000000080d087221 */ /* 0x004fe20000010000 */
[----:B------:R-:W-:Y:S02]  /*cf90*/  LOP3.LUT R13, R7, 0xffffffe0, RZ, 0xc0, !PT ;  /* 0xffffffe0070d7812 */ /* 0x000fe400078ec0ff */
[----:B------:R-:W-:Y:S02]  /*cfa0*/  IADD3 R10, -R17, R6, RZ ;  /* 0x00000006110a7210 */ /* 0x000fe40007ffe1ff */
[----:B------:R-:W-:Y:S02]  /*cfb0*/  LOP3.LUT R5, R2, 0xfffffff8, RZ, 0xc0, !PT ;  /* 0xfffffff802057812 */ /* 0x000fe400078ec0ff */
[----:B------:R-:W-:Y:S02]  /*cfc0*/  IADD3 R6, R6, -R13, RZ ;  /* 0x8000000d06067210 */ /* 0x000fe40007ffe0ff */
[----:B------:R-:W-:-:S02]  /*cfd0*/  IADD3 R4, R0, -R15, RZ ;  /* 0x8000000f00047210 */ /* 0x000fc40007ffe0ff */
[----:B------:R-:W-:Y:S02]  /*cfe0*/  IADD3 R0, -R5, R0, RZ ;  /* 0x0000000005007210 */ /* 0x000fe40007ffe1ff */
[----:B------:R-:W-:Y:S02]  /*cff0*/  LOP3.LUT P4, RZ, R6, 0x3, RZ, 0xc0, !PT ;  /* 0x0000000306ff7812 */ /* 0x000fe4000788c0ff */
[--C-:B------:R-:W-:Y:S02]  /*d000*/  SHF.R.S32.HI R5, RZ, 0x2, R11.reuse ;  /* 0x00000002ff057819 */ /* 0x100fe4000001140b */
[----:B------:R-:W-:Y:S02]  /*d010*/  SHF.R.S32.HI R6, RZ, 0x1f, R11 ;  /* 0x0000001fff067819 */ /* 0x000fe4000001140b */
[----:B------:R-:W-:Y:S02]  /*d020*/  FSETP.NE.FTZ.AND P3, PT, R9, RZ, PT ;  /* 0x000000ff0900720b */ /* 0x000fe40003f75000 */
[----:B------:R-:W-:-:S02]  /*d030*/  FSETP.NE.FTZ.AND P0, PT, R8, RZ, PT ;  /* 0x000000ff0800720b */ /* 0x000fc40003f15000 */
[----:B------:R-:W-:Y:S02]  /*d040*/  LEA.HI R6, R6, R5, RZ, 0x3 ;  /* 0x0000000506067211 */ /* 0x000fe400078f18ff */
[----:B------:R-:W-:Y:S02]  /*d050*/  MOV R13, 0x3f800000 ;  /* 0x3f800000000d7802 */ /* 0x000fe40000000f00 */
[----:B------:R-:W-:Y:S02]  /*d060*/  LOP3.LUT R6, R6, 0xfffffff8, RZ, 0xc0, !PT ;  /* 0xfffffff806067812 */ /* 0x000fe400078ec0ff */
[----:B------:R-:W-:Y:S02]  /*d070*/  SHF.R.S32.HI R7, RZ, 0x5, R7 ;  /* 0x00000005ff077819 */ /* 0x000fe40000011407 */
[----:B------:R-:W-:Y:S01]  /*d080*/  IADD3 R6, R5, -R6, RZ ;  /* 0x8000000605067210 */ /* 0x000fe20007ffe0ff */
[----:B------:R-:W1:Y:S01]  /*d090*/  @P3 MUFU.RCP R12, R9 ;  /* 0x00000009000c3308 */ /* 0x000e620000001000 */
[----:B------:R-:W-:-:S02]  /*d0a0*/  LEA R10, R7, R10, 0x9 ;  /* 0x0000000a070a7211 */ /* 0x000fc400078e48ff */
[C---:B------:R-:W-:Y:S02]  /*d0b0*/  SHF.L.U32 R5, R6.reuse, 0x6, RZ ;  /* 0x0000000606057819 */ /* 0x040fe400000006ff */
[C---:B------:R-:W-:Y:S02]  /*d0c0*/  LOP3.LUT R11, R6.reuse, 0x1, RZ, 0xc0, !PT ;  /* 0x00000001060b7812 */ /* 0x040fe400078ec0ff */
[----:B------:R-:W-:Y:S01]  /*d0d0*/  LOP3.LUT R5, R5, 0x1c0, RZ, 0xc0, !PT ;  /* 0x000001c005057812 */ /* 0x000fe200078ec0ff */
[----:B------:R-:W2:Y:S01]  /*d0e0*/  @P0 MUFU.RCP R13, R8 ;  /* 0x00000008000d0308 */ /* 0x000ea20000001000 */
[----:B------:R-:W-:Y:S02]  /*d0f0*/  ISETP.NE.U32.AND P5, PT, R11, 0x1, PT ;  /* 0x000000010b00780c */ /* 0x000fe40003fa5070 */
[----:B------:R-:W-:Y:S02]  /*d100*/  LEA.HI R5, R5, R5, RZ, 0x1d ;  /* 0x0000000505057211 */ /* 0x000fe400078fe8ff */
[----:B------:R-:W-:-:S02]  /*d110*/  R2P PR, R6, 0x6 ;  /* 0x0000000606007804 */ /* 0x000fc40000000000 */
[----:B------:R-:W-:Y:S02]  /*d120*/  LEA R5, R10, R5, 0x1 ;  /* 0x000000050a057211 */ /* 0x000fe400078e08ff */
[----:B------:R-:W-:Y:S01]  /*d130*/  MOV R6, 0x20 ;  /* 0x0000002000067802 */ /* 0x000fe20000000f00 */
[C---:B-1----:R-:W-:Y:S01]  /*d140*/  FMUL.FTZ R160, R12.reuse, R160 ;  /* 0x000000a00ca07220 */ /* 0x042fe20000410000 */
[----:B------:R-:W-:Y:S01]  /*d150*/  LEA R5, R5, UR4, 0x1 ;  /* 0x0000000405057c11 */ /* 0x000fe2000f8e08ff */
[C---:B------:R-:W-:Y:S01]  /*d160*/  FMUL.FTZ R161, R12.reuse, R161 ;  /* 0x000000a10ca17220 */ /* 0x040fe20000410000 */
[C---:B------:R-:W-:Y:S01]  /*d170*/  FMUL.FTZ R156, R12.reuse, R156 ;  /* 0x0000009c0c9c7220 */ /* 0x040fe20000410000 */
[C---:B------:R-:W-:Y:S01]  /*d180*/  FMUL.FTZ R157, R12.reuse, R157 ;  /* 0x0000009d0c9d7220 */ /* 0x040fe20000410000 */
[----:B------:R-:W-:Y:S01]  /*d190*/  MOV R10, 0x40 ;  /* 0x00000040000a7802 */ /* 0x000fe20000000f00 */
[C---:B------:R-:W-:Y:S01]  /*d1a0*/  FMUL.FTZ R152, R12.reuse, R152 ;  /* 0x000000980c987220 */ /* 0x040fe20000410000 */
        /* <DEDUP_REMOVED lines=102> */
[----:B------:R-:W-:Y:S01]  /*d810*/  FMUL.FTZ R44, R12, R44 ;  /* 0x0000002c0c2c7220 */ /* 0x000fe20000410000 */
        /* <DEDUP_REMOVED lines=11> */
[C---:B------:R-:W-:Y:S01]  /*d8d0*/  FMUL.FTZ R49, R12.reuse, R49 ;  /* 0x000000310c317220 */ /* 0x040fe20000410000 */
[----:B------:R-:W-:Y:S01]  /*d8e0*/  IADD3 R23, R15, R10, RZ ;  /* 0x0000000a0f177210 */ /* 0x000fe20007ffe0ff */
        /* <DEDUP_REMOVED lines=40> */
[----:B------:R-:W-:Y:S01]  /*db70*/  @UP0 UIMAD UR4, UR13, UR7, UR11 ;  /* 0x000000070d0402a4 */ /* 0x000fe2000f8e020b */
        /* <DEDUP_REMOVED lines=56> */
.L_x_183:
        /* <DEDUP_REMOVED lines=19> */
[----:B-1----:R-:W-:-:S04]  /*e030*/  @!UP0 UIMAD UR13, UR7, UR6, URZ ;  /* 0x00000006070d82a4 */ /* 0x002fc8000f8e023f */
[----:B------:R-:W-:Y:S02]  /*e040*/  USHF.R.S32.HI UR6, URZ, 0x1f, UR13 ;  /* 0x0000001f3f067899 */ /* 0x000fe4000801140d */
[----:B------:R-:W-:-:S04]  /*e050*/  IMAD.U32 R24, RZ, RZ, UR13 ;  /* 0x0000000dff187e24 */ /* 0x000fc8000f8e00ff */
[----:B------:R-:W-:-:S07]  /*e060*/  MOV R25, UR6 ;  /* 0x0000000600197c02 */ /* 0x000fce0008000f00 */
.L_x_184:
[----:B------:R-:W-:Y:S01]  /*e070*/  ISETP.NE.AND P6, PT, RZ, UR8, PT ;  /* 0x00000008ff007c0c */ /* 0x000fe2000bfc5270 */
[----:B------:R-:W-:Y:S01]  /*e080*/  STS [R23+0x400], R134 ;  /* 0x0004008617007388 */ /* 0x000fe20000000800 */
[----:B------:R-:W-:Y:S01]  /*e090*/  PLOP3.LUT P2, PT, PT, PT, PT, 0x8, 0x0 ;  /* 0x000000000000781c */ /* 0x000fe20003f4e170 */
[----:B------:R-:W1:Y:S01]  /*e0a0*/  S2UR UR6, SR_CTAID.X ;  /* 0x00000000000679c3 */ /* 0x000e620000002500 */
[----:B------:R-:W-:Y:S01]  /*e0b0*/  SHF.R.S32.HI R2, RZ, 0x3, R2 ;  /* 0x00000003ff027819 */ /* 0x000fe20000011402 */
[----:B------:R-:W-:Y:S01]  /*e0c0*/  STS [R5+0x2000], R36 ;  /* 0x0020002405007388 */ /* 0x000fe20000000800 */
[----:B------:R-:W-:Y:S01]  /*e0d0*/  @P3 MUFU.LG2 R9, R9 ;  /* 0x0000000900093308 */ /* 0x000fe20000000c00 */
[----:B------:R-:W-:Y:S01]  /*e0e0*/  SHF.R.S32.HI R20, RZ, 0x1f, R7 ;  /* 0x0000001fff147819 */ /* 0x000fe20000011407 */
[----:B------:R-:W-:Y:S01]  /*e0f0*/  BSSY B0, `(.L_x_185) ;  /* 0x0000072000007945 */ /* 0x000fe20003800000 */
[----:B------:R-:W-:Y:S01]  /*e100*/  STS [R5+0x2400], R38 ;  /* 0x0024002605007388 */ /* 0x000fe20000000800 */
[----:B------:R-:W-:-:S02]  /*e110*/  VIADD R18, R2, 0x10 ;  /* 0x0000001002127836 */ /* 0x000fc40000000000 */
[----:B------:R-:W-:Y:S01]  /*e120*/  IMAD.SHL.U32 R0, R0, 0x8, RZ ;  /* 0x0000000800007824 */ /* 0x000fe200078e00ff */
[----:B------:R-:W-:Y:S01]  /*e130*/  STS [R11+0x2000], R40 ;  /* 0x002000280b007388 */ /* 0x000fe20000000800 */
[----:B------:R-:W2:Y:S01]  /*e140*/  @!P6 LDC R6, c[0x0][0x2c4] ;  /* 0x0000b100ff06eb82 */ /* 0x000ea20000000800 */
[----:B------:R-:W-:Y:S01]  /*e150*/  @!P6 PLOP3.LUT P2, PT, P5, PT, PT, 0x80, 0x0 ;  /* 0x000000000000e81c */ /* 0x000fe20002f4f070 */
[----:B------:R-:W3:Y:S01]  /*e160*/  @P0 MUFU.LG2 R8, R8 ;  /* 0x0000000800080308 */ /* 0x000ee20000000c00 */
[----:B------:R-:W-:Y:S01]  /*e170*/  STS [R11+0x2400], R42 ;  /* 0x0024002a0b007388 */ /* 0x000fe20000000800 */
[----:B------:R-:W-:-:S03]  /*e180*/  ISETP.GE.AND P5, PT, R18, UR5, PT ;  /* 0x0000000512007c0c */ /* 0x000fc6000bfa6270 */
[----:B------:R-:W-:Y:S01]  /*e190*/  STS [R13+0x2000], R44 ;  /* 0x0020002c0d007388 */ /* 0x000fe20000000800 */
[----:B------:R-:W4:Y:S03]  /*e1a0*/  @!P6 LDC R29, c[0x0][0x270] ;  /* 0x00009c00ff1deb82 */ /* 0x000f260000000800 */
[----:B------:R-:W-:Y:S04]  /*e1b0*/  STS [R13+0x2400], R46 ;  /* 0x0024002e0d007388 */ /* 0x000fe80000000800 */
[----:B------:R-:W-:Y:S01]  /*e1c0*/  STS [R15+0x2000], R48 ;  /* 0x002000300f007388 */ /* 0x000fe20000000800 */
[----:B------:R-:W1:Y:S03]  /*e1d0*/  @P6 LDC R16, c[0x0][0x2c0] ;  /* 0x0000b000ff106b82 */ /* 0x000e660000000800 */
[----:B------:R-:W-:Y:S01]  /*e1e0*/  STS [R15+0x2400], R50 ;  /* 0x002400320f007388 */ /* 0x000fe20000000800 */
[----:B---3--:R-:W-:-:S03]  /*e1f0*/  @P0 FMUL.FTZ R8, R8, 0.69314718246459960938 ;  /* 0x3f31721808080820 */ /* 0x008fc60000410000 */
[----:B------:R-:W-:Y:S01]  /*e200*/  STS [R17+0x2000], R52 ;  /* 0x0020003411007388 */ /* 0x000fe20000000800 */
[----:B--2---:R-:W2:Y:S03]  /*e210*/  @P2 LDC R6, c[0x0][0x2e4] ;  /* 0x0000b900ff062b82 */ /* 0x004ea60000000800 */
[----:B------:R-:W-:Y:S04]  /*e220*/  STS [R17+0x2400], R54 ;  /* 0x0024003611007388 */ /* 0x000fe80000000800 */
[----:B------:R-:W-:Y:S01]  /*e230*/  STS [R19+0x2000], R56 ;  /* 0x0020003813007388 */ /* 0x000fe20000000800 */
[----:B------:R-:W3:Y:S03]  /*e240*/  @P6 LDC.64 R26, c[0x0][0x2c0] ;  /* 0x0000b000ff1a6b82 */ /* 0x000ee60000000a00 */
[----:B------:R-:W-:Y:S04]  /*e250*/  STS [R19+0x2400], R58 ;  /* 0x0024003a13007388 */ /* 0x000fe80000000800 */
[----:B------:R-:W-:Y:S01]  /*e260*/  STS [R21+0x2000], R60 ;  /* 0x0020003c15007388 */ /* 0x000fe20000000800 */
[----:B------:R-:W5:Y:S01]  /*e270*/  @P0 LDC R18, c[0x0][0x2e8] ;  /* 0x0000ba00ff120b82 */ /* 0x000f620000000800 */
[----:B------:R-:W-:-:S02]  /*e280*/  @!P6 IMAD.MOV.U32 R16, RZ, RZ, 0x1 ;  /* 0x00000001ff10e424 */ /* 0x000fc400078e00ff */
[----:B------:R-:W-:Y:S04]  /*e290*/  STS [R21+0x2400], R62 ;  /* 0x0024003e15007388 */ /* 0x000fe80000000800 */
[----:B------:R-:W-:Y:S04]  /*e2a0*/  STS [R23+0x2000], R64 ;  /* 0x0020004017007388 */ /* 0x000fe80000000800 */
[----:B------:R-:W-:Y:S04]  /*e2b0*/  STS [R23+0x2400], R66 ;  /* 0x0024004217007388 */ /* 0x000fe80000000800 */
[----:B------:R-:W-:Y:S01]  /*e2c0*/  STS [R5+0x4000], R68 ;  /* 0x0040004405007388 */ /* 0x000fe20000000800 */
[----:B---3--:R-:W-:Y:S01]  /*e2d0*/  @P6 IMAD R26, R27, R26, RZ ;  /* 0x0000001a1b1a6224 */ /* 0x008fe200078e02ff */
[----:B--2---:R-:W-:-:S02]  /*e2e0*/  @!P6 MOV R26, R6 ;  /* 0x00000006001ae202 */ /* 0x004fc40000000f00 */
        /* <DEDUP_REMOVED lines=20> */
[----:B------:R-:W-:Y:S04]  /*e430*/  STS [R13+0x6400], R110 ;  /* 0x0064006e0d007388 */ /* 0x000fe80000000800 */
[----:B------:R-:W-:Y:S04]  /*e440*/  STS [R15+0x6000], R112 ;  /* 0x006000700f007388 */ /* 0x000fe80000000800 */
[----:B------:R-:W-:Y:S04]  /*e450*/  STS [R15+0x6400], R114 ;  /* 0x006400720f007388 */ /* 0x000fe80000000800 */
[----:B------:R-:W-:Y:S04]  /*e460*/  STS [R17+0x6000], R116 ;  /* 0x0060007411007388 */ /* 0x000fe80000000800 */
[----:B------:R3:W-:Y:S01]  /*e470*/  STS [R17+0x6400], R118 ;  /* 0x0064007611007388 */ /* 0x0007e20000000800 */
[----:B--2---:R-:W-:-:S02]  /*e480*/  @P6 IMAD.MOV.U32 R11, RZ, RZ, 0x1 ;  /* 0x00000001ff0b6424 */ /* 0x004fc400078e00ff */
[----:B----4-:R-:W-:Y:S01]  /*e490*/  @!P6 IMAD R11, R6, R29, RZ ;  /* 0x0000001d060be224 */ /* 0x010fe200078e02ff */
[----:B------:R-:W-:Y:S01]  /*e4a0*/  STS [R19+0x6000], R120 ;  /* 0x0060007813007388 */ /* 0x000fe20000000800 */
[----:B------:R-:W-:-:S03]  /*e4b0*/  LEA.HI R6, R20, R7, RZ, 0x2 ;  /* 0x0000000714067211 */ /* 0x000fc600078f10ff */
[----:B------:R2:W-:Y:S01]  /*e4c0*/  STS [R19+0x6400], R122 ;  /* 0x0064007a13007388 */ /* 0x0005e20000000800 */
[----:B------:R-:W-:-:S03]  /*e4d0*/  LOP3.LUT R6, R6, 0xffffffc, RZ, 0xc0, !PT ;  /* 0x0ffffffc06067812 */ /* 0x000fc600078ec0ff */
[----:B------:R-:W-:Y:S01]  /*e4e0*/  STS [R21+0x6000], R124 ;  /* 0x0060007c15007388 */ /* 0x000fe20000000800 */
[----:B------:R-:W-:-:S03]  /*e4f0*/  IADD3 R6, R7, -R6, RZ ;  /* 0x8000000607067210 */ /* 0x000fc60007ffe0ff */
[----:B------:R4:W-:Y:S04]  /*e500*/  STS [R21+0x6400], R126 ;  /* 0x0064007e15007388 */ /* 0x0009e80000000800 */
[----:B------:R5:W-:Y:S04]  /*e510*/  STS [R23+0x6000], R128 ;  /* 0x0060008017007388 */ /* 0x000be80000000800 */
[----:B------:R5:W-:Y:S01]  /*e520*/  STS [R23+0x6400], R130 ;  /* 0x0064008217007388 */ /* 0x000be20000000800 */
[----:B---3--:R-:W-:Y:S01]  /*e530*/  VIADD R17, R2, 0x20 ;  /* 0x0000002002117836 */ /* 0x008fe20000000000 */
[----:B------:R-:W-:Y:S04]  /*e540*/  BAR.SYNC.DEFER_BLOCKING 0x0 ;  /* 0x0000000000007b1d */ /* 0x000fe80000010000 */
[----:B------:R-:W-:-:S04]  /*e550*/  ISETP.GE.AND P2, PT, R17, UR5, PT ;  /* 0x0000000511007c0c */ /* 0x000fc8000bf46270 */
[----:B--2---:R-:W2:Y:S01]  /*e560*/  @P3 LDC R19, c[0x0][0x2e8] ;  /* 0x0000ba00ff133b82 */ /* 0x004ea20000000800 */
[----:B------:R-:W3:Y:S01]  /*e570*/  S2R R10, SR_CTAID.Y ;  /* 0x00000000000a7919 */ /* 0x000ee20000002600 */
[----:B------:R-:W5:Y:S01]  /*e580*/  S2R R5, SR_CTAID.Z ;  /* 0x0000000000057919 */ /* 0x000f620000002700 */
[----:B----4-:R-:W-:Y:S01]  /*e590*/  @P3 FMUL.FTZ R21, R9, 0.69314718246459960938 ;  /* 0x3f31721809153820 */ /* 0x010fe20000410000 */
[----:B-1----:R-:W-:-:S04]  /*e5a0*/  IMAD R9, R16, UR6, RZ ;  /* 0x0000000610097c24 */ /* 0x002fc8000f8e02ff */
[----:B------:R-:W-:-:S05]  /*e5b0*/  IMAD.SHL.U32 R9, R9, 0x40, RZ ;  /* 0x0000004009097824 */ /* 0x000fca00078e00ff */
[----:B------:R-:W-:Y:S01]  /*e5c0*/  SHF.R.S32.HI R7, RZ, 0x1f, R9 ;  /* 0x0000001fff077819 */ /* 0x000fe20000011409 */
[----:B------:R1:W4:Y:S01]  /*e5d0*/  LDS.128 R12, [R235+0x1800] ;  /* 0x00180000eb0c7984 */ /* 0x0003220000000c00 */
[----:B---3--:R-:W-:Y:S02]  /*e5e0*/  IMAD R10, R10, R11, RZ ;  /* 0x0000000b0a0a7224 */ /* 0x008fe400078e02ff */
[----:B------:R-:W-:-:S03]  /*e5f0*/  VIADD R11, R2, 0x30 ;  /* 0x00000030020b7836 */ /* 0x000fc60000000000 */
[----:B------:R-:W-:Y:S01]  /*e600*/  SEL R17, R10, RZ, !P1 ;  /* 0x000000ff0a117207 */ /* 0x000fe20004800000 */
[----:B------:R-:W-:Y:S01]  /*e610*/  IMAD.MOV.U32 R10, RZ, RZ, 0x7f800000 ;  /* 0x7f800000ff0a7424 */ /* 0x000fe200078e00ff */
[----:B------:R-:W-:Y:S01]  /*e620*/  ISETP.GE.AND P1, PT, R11, UR5, PT ;  /* 0x000000050b007c0c */ /* 0x000fe2000bf26270 */
[----:B--2---:R-:W-:Y:S01]  /*e630*/  @P3 FFMA.FTZ R10, R164, R19, R21 ;  /* 0x00000013a40a3223 */ /* 0x004fe20000010015 */
[----:B------:R-:W-:Y:S01]  /*e640*/  SHF.R.S32.HI R11, RZ, 0x1f, R4 ;  /* 0x0000001fff0b7819 */ /* 0x000fe20000011404 */
[----:B-----5:R-:W-:-:S03]  /*e650*/  IMAD R17, R5, R26, R17 ;  /* 0x0000001a05117224 */ /* 0x020fc600078e0211 */
[----:B------:R-:W-:Y:S01]  /*e660*/  LEA.HI R11, R11, R4, RZ, 0x2 ;  /* 0x000000040b0b7211 */ /* 0x000fe200078f10ff */
[----:B------:R-:W-:Y:S02]  /*e670*/  IMAD.MOV.U32 R4, RZ, RZ, 0x7f800000 ;  /* 0x7f800000ff047424 */ /* 0x000fe400078e00ff */
[----:B------:R-:W-:Y:S01]  /*e680*/  @P0 FFMA.FTZ R4, R3, R18, R8 ;  /* 0x0000001203040223 */ /* 0x000fe20000010008 */
[----:B------:R-:W-:Y:S02]  /*e690*/  SHF.R.S32.HI R19, RZ, 0x2, R11 ;  /* 0x00000002ff137819 */ /* 0x000fe4000001140b */
[--C-:B------:R-:W-:Y:S02]  /*e6a0*/  IADD3 R11, P6, P3, R9, R24, R17.reuse ;  /* 0x00000018090b7210 */ /* 0x100fe40007bde011 */
[----:B------:R-:W-:Y:S02]  /*e6b0*/  SHF.R.S32.HI R24, RZ, 0x1f, R17 ;  /* 0x0000001fff187819 */ /* 0x000fe40000011411 */
[----:B------:R-:W-:-:S02]  /*e6c0*/  LEA R17, R6, R19, 0x4 ;  /* 0x0000001306117211 */ /* 0x000fc400078e20ff */
[----:B------:R-:W-:Y:S01]  /*e6d0*/  IADD3.X R24, R7, R25, R24, P6, P3 ;  /* 0x0000001907187210 */ /* 0x000fe200037e6418 */
[----:B-1--4-:R-:W-:Y:S06]  /*e6e0*/  @P4 BRA `(.L_x_186) ;  /* 0x0000000000484947 */ /* 0x012fec0003800000 */
        /* <DEDUP_REMOVED lines=18> */
.L_x_186:
[----:B------:R-:W-:Y:S05]  /*e810*/  BSYNC B0 ;  /* 0x0000000000007941 */ /* 0x000fea0003800000 */
.L_x_185:
[----:B-1----:R-:W-:Y:S01]  /*e820*/  SHF.R.S32.HI R4, RZ, 0x1f, R0 ;  /* 0x0000001fff047819 */ /* 0x002fe20000011400 */
[----:B------:R-:W-:Y:S01]  /*e830*/  ULDC.64 UR6, c[0x0][0x2a0] ;  /* 0x0000a80000067ab9 */ /* 0x000fe20000000a00 */
[----:B------:R-:W-:Y:S01]  /*e840*/  IADD3 R26, P0, R0, UR10, RZ ;  /* 0x0000000a001a7c10 */ /* 0x000fe2000ff1e0ff */
[----:B------:R1:W2:Y:S01]  /*e850*/  LDS.128 R20, [R235] ;  /* 0x00000000eb147984 */ /* 0x0002a20000000c00 */
[----:B------:R-:W-:Y:S01]  /*e860*/  SHF.R.S32.HI R0, RZ, 0x1f, R5 ;  /* 0x0000001fff007819 */ /* 0x000fe20000011405 */
[----:B------:R-:W-:Y:S01]  /*e870*/  IMAD.U32 R25, RZ, RZ, UR14 ;  /* 0x0000000eff197e24 */ /* 0x000fe2000f8e00ff */
[----:B------:R-:W-:Y:S01]  /*e880*/  IADD3.X R27, R4, UR4, RZ, P0, !PT ;  /* 0x00000004041b7c10 */ /* 0x000fe200087fe4ff */
[----:B------:R1:W3:Y:S01]  /*e890*/  LDS.128 R16, [R235+0x2000] ;  /* 0x00200000eb107984 */ /* 0x0002e20000000c00 */
[----:B------:R-:W-:Y:S01]  /*e8a0*/  ISETP.GE.AND P0, PT, R2, UR5, PT ;  /* 0x0000000502007c0c */ /* 0x000fe2000bf06270 */
[----:B------:R-:W-:Y:S01]  /*e8b0*/  IMAD R0, R0, UR6, RZ ;  /* 0x0000000600007c24 */ /* 0x000fe2000f8e02ff */
[----:B------:R-:W-:Y:S01]  /*e8c0*/  SHF.R.S32.HI R3, RZ, 0x1f, R2 ;  /* 0x0000001fff037819 */ /* 0x000fe20000011402 */
[C---:B------:R-:W-:Y:S01]  /*e8d0*/  IMAD.WIDE.U32 R26, R5.reuse, UR6, R26 ;  /* 0x00000006051a7c25 */ /* 0x040fe2000f8e001a */
[----:B------:R1:W4:Y:S01]  /*e8e0*/  LDS.128 R8, [R235+0x4000] ;  /* 0x00400000eb087984 */ /* 0x0003220000000c00 */
[----:B------:R-:W-:Y:S02]  /*e8f0*/  BSSY B0, `(.L_x_187) ;  /* 0x0000013000007945 */ /* 0x000fe40003800000 */
[----:B------:R-:W-:-:S02]  /*e900*/  IMAD R29, R5, UR7, R0 ;  /* 0x00000007051d7c24 */ /* 0x000fc4000f8e0200 */
[----:B------:R1:W1:Y:S01]  /*e910*/  LDS.128 R4, [R235+0x6000] ;  /* 0x00600000eb047984 */ /* 0x0002620000000c00 */
[----:B------:R-:W-:-:S04]  /*e920*/  IMAD.WIDE R24, R25, 0x40, R2 ;  /* 0x0000004019187825 */ /* 0x000fc800078e0202 */
[----:B------:R-:W-:Y:S01]  /*e930*/  IMAD.IADD R29, R29, 0x1, R27 ;  /* 0x000000011d1d7824 */ /* 0x000fe200078e021b */
[----:B------:R-:W-:Y:S06]  /*e940*/  @P0 BRA `(.L_x_188) ;  /* 0x0000000000340947 */ /* 0x000fec0003800000 */
        /* <DEDUP_REMOVED lines=10> */
[----:B---3--:R2:W-:Y:S04]  /*e9f0*/  STG.E.128 desc[UR18][R2.64+0x80], R16 ;  /* 0x0000801002007986 */ /* 0x0085e8000c101d12 */
[----:B----4-:R2:W-:Y:S04]  /*ea00*/  STG.E.128 desc[UR18][R2.64+0x100], R8 ;  /* 0x0001000802007986 */ /* 0x0105e8000c101d12 */
[----:B-1----:R2:W-:Y:S02]  /*ea10*/  STG.E.128 desc[UR18][R2.64+0x180], R4 ;  /* 0x0001800402007986 */ /* 0x0025e4000c101d12 */
.L_x_188:
[----:B------:R-:W-:Y:S05]  /*ea20*/  BSYNC B0 ;  /* 0x0000000000007941 */ /* 0x000fea0003800000 */
.L_x_187:
        /* <DEDUP_REMOVED lines=20> */
[----:B----4-:R2:W-:Y:S04]  /*eb70*/  STG.E.128 desc[UR18][R2.64+0x100], R8 ;  /* 0x0001000802007986 */ /* 0x0105e8000c101d12 */
[----:B-1----:R2:W-:Y:S02]  /*eb80*/  STG.E.128 desc[UR18][R2.64+0x180], R4 ;  /* 0x0001800402007986 */ /* 0x0025e4000c101d12 */
.L_x_190:
[----:B------:R-:W-:Y:S05]  /*eb90*/  BSYNC B0 ;  /* 0x0000000000007941 */ /* 0x000fea0003800000 */
.L_x_189:
        /* <DEDUP_REMOVED lines=20> */
[----:B------:R2:W-:Y:S04]  /*ece0*/  STG.E.128 desc[UR18][R2.64+0x100], R8 ;  /* 0x0001000802007986 */ /* 0x0005e8000c101d12 */
[----:B-1----:R2:W-:Y:S02]  /*ecf0*/  STG.E.128 desc[UR18][R2.64+0x180], R4 ;  /* 0x0001800402007986 */ /* 0x0025e4000c101d12 */
.L_x_192:
[----:B------:R-:W-:Y:S05]  /*ed00*/  BSYNC B0 ;  /* 0x0000000000007941 */ /* 0x000fea0003800000 */
.L_x_191:
[----:B--2---:R2:W2:Y:S04]  /*ed10*/  LDS.128 R8, [R235+0x3800] ;  /* 0x00380000eb087984 */ /* 0x0044a80000000c00 */
[----:B-1----:R1:W1:Y:S04]  /*ed20*/  LDS.128 R4, [R235+0x5800] ;  /* 0x00580000eb047984 */ /* 0x0022680000000c00 */
        /* <DEDUP_REMOVED lines=19> */
.L_x_193:
        /* <DEDUP_REMOVED lines=10> */
.L_x_2390:


//--------------------- .text._ZN5flash16flash_fwd_kernelI23Flash_fwd_kernel_traitsILi256ELi64ELi64ELi4ELb0ELb0EN7cutlass10bfloat16_tE19Flash_kernel_traitsILi256ELi64ELi64ELi4ES3_EELb0ELb0ELb1ELb0ELb0ELb0ELb0ELb0EEEvNS_16Flash_fwd_paramsE --------------------------
	.section	.text._ZN5flash16flash_fwd_kernelI23Flash_fwd_kernel_traitsILi256ELi64ELi64ELi4ELb0ELb0EN7cutlass10bfloat16_tE19Flash_kernel_traitsILi256ELi64ELi64ELi4ES3_EELb0ELb0ELb1ELb0ELb0ELb0ELb0ELb0EEEvNS_16Flash_fwd_paramsE,"ax",@progbits
	.align	128
        .global         _ZN5flash16flash_fwd_kernelI23Flash_fwd_kernel_traitsILi256ELi64ELi64ELi4ELb0ELb0EN7cutlass10bfloat16_tE19Flash_kernel_traitsILi256ELi64ELi64ELi4ES3_EELb0ELb0ELb1ELb0ELb0ELb0ELb0ELb0EEEvNS_16Flash_fwd_paramsE
        .type           _ZN5flash16flash_fwd_kernelI23Flash_fwd_kernel_traitsILi256ELi64ELi64ELi4ELb0ELb0EN7cutlass10bfloat16_tE19Flash_kernel_traitsILi256ELi64ELi64ELi4ES3_EELb0ELb0ELb1ELb0ELb0ELb0ELb0ELb0EEEvNS_16Flash_fwd_paramsE,@function
        .size           _ZN5flash16flash_fwd_kernelI23Flash_fwd_kernel_traitsILi256ELi64ELi64ELi4ELb0ELb0EN7cutlass10bfloat16_tE19Flash_kernel_traitsILi256ELi64ELi64ELi4ES3_EELb0ELb0ELb1ELb0ELb0ELb0ELb0ELb0EEEvNS_16Flash_fwd_paramsE,(.L_x_2391 - _ZN5flash16flash_fwd_kernelI23Flash_fwd_kernel_traitsILi256ELi64ELi64ELi4ELb0ELb0EN7cutlass10bfloat16_tE19Flash_kernel_traitsILi256ELi64ELi64ELi4ES3_EELb0ELb0ELb1ELb0ELb0ELb0ELb0ELb0EEEvNS_16Flash_fwd_paramsE)
        .other          _ZN5flash16flash_fwd_kernelI23Flash_fwd_kernel_traitsILi256ELi64ELi64ELi4ELb0ELb0EN7cutlass10bfloat16_tE19Flash_kernel_traitsILi256ELi64ELi64ELi4ES3_EELb0ELb0ELb1ELb0ELb0ELb0ELb0ELb0EEEvNS_16Flash_fwd_paramsE,@"STO_CUDA_ENTRY STV_DEFAULT"
_ZN5flash16flash_fwd_kernelI23Flash_fwd_kernel_traitsILi256ELi64ELi64ELi4ELb0ELb0EN7cutlass10bfloat16_tE19Flash_kernel_traitsILi256ELi64ELi64ELi4ES3_EELb0ELb0ELb1ELb0ELb0ELb0ELb0ELb0EEEvNS_16Flash_fwd_paramsE:
.text._ZN5flash16flash_fwd_kernelI23Flash_fwd_kernel_traitsILi256ELi64ELi64ELi4ELb0ELb0EN7cutlass10bfloat16_tE19Flash_kernel_traitsILi256ELi64ELi64ELi4ES3_EELb0ELb0ELb1ELb0ELb0ELb0ELb0ELb0EEEvNS_16Flash_fwd_paramsE:
[----:B------:R-:W1:Y:S08]  /*0000*/  LDC R1, c[0x0][0x28] ;  /* 0x00000a00ff017b82 */ /* 0x000e700000000800 */
[----:B------:R-:W2:Y:S01]  /*0010*/  S2UR UR12, SR_CTAID.Y ;  /* 0x00000000000c79c3 */ /* 0x000ea20000002600 */
[----:B------:R-:W-:Y:S01]  /*0020*/  ULDC.64 UR4, c[0x0][0x300] ;  /* 0x0000c00000047ab9 */ /* 0x000fe20000000a00 */
[----:B------:R-:W-:Y:S01]  /*0030*/  ULDC.64 UR6, c[0x0][0x2f0] ;  /* 0x0000bc0000067ab9 */ /* 0x000fe20000000a00 */
[----:B------:R-:W-:Y:S01]  /*0040*/  UISETP.NE.U32.AND UP1, UPT, UR4, URZ, UPT ;  /* 0x0000003f0400728c */ /* 0x000fe2000bf25070 */
[----:B-1----:R-:W-:Y:S01]  /*0050*/  VIADD R1, R1, 0xffffff68 ;  /* 0xffffff6801017836 */ /* 0x002fe20000000000 */
[----:B------:R-:W-:-:S02]  /*0060*/  UISETP.NE.U32.AND UP2, UPT, UR6, URZ, UPT ;  /* 0x0000003f0600728c */ /* 0x000fc4000bf45070 */
[----:B------:R-:W-:Y:S01]  /*0070*/  UISETP.NE.AND.EX UP1, UPT, UR5, URZ, UPT, UP1 ;  /* 0x0000003f0500728c */ /* 0x000fe2000bf25310 */
[----:B------:R-:W-:Y:S01]  /*0080*/  ULDC.64 UR8, c[0x0][0x2f0] ;  /* 0x0000bc0000087ab9 */ /* 0x000fe20000000a00 */
[----:B------:R-:W-:Y:S01]  /*0090*/  UISETP.NE.AND.EX UP2, UPT, UR7, URZ, UPT, UP2 ;  /* 0x0000003f0700728c */ /* 0x000fe2000bf45320 */
[----:B------:R-:W-:-:S03]  /*00a0*/  ULDC.U8 UR4, c[0x0][0x3c2] ;  /* 0x0000f08000047ab9 */ /* 0x000fc60000000000 */
[----:B------:R-:W-:Y:S01]  /*00b0*/  PLOP3.LUT P0, PT, PT, PT, UP1, 0x80, 0x0 ;  /* 0x000000000000781c */ /* 0x000fe20003f0f018 */
[----:B------:R-:W-:Y:S01]  /*00c0*/  ULDC.64 UR6, c[0x0][0x2f8] ;  /* 0x0000be0000067ab9 */ /* 0x000fe20000000a00 */
[----:B------:R-:W-:Y:S01]  /*00d0*/  UISETP.NE.AND UP3, UPT, UR4, URZ, UPT ;  /* 0x0000003f0400728c */ /* 0x000fe2000bf65270 */
[----:B------:R-:W-:Y:S01]  /*00e0*/  PLOP3.LUT P2, PT, PT, PT, UP2, 0x80, 0x0 ;  /* 0x000000000000781c */ /* 0x000fe20003f4f028 */
[----:B------:R-:W-:Y:S01]  /*00f0*/  UISETP.EQ.U32.AND UP0, UPT, UR6, URZ, UPT ;  /* 0x0000003f0600728c */ /* 0x000fe2000bf02070 */
[----:B------:R-:W-:Y:S01]  /*0100*/  ULDC.64 UR30, c[0x0][0x208] ;  /* 0x00008200001e7ab9 */ /* 0x000fe20000000a00 */
[----:B------:R-:W-:Y:S02]  /*0110*/  ULDC.64 UR4, c[0x0][0x2f8] ;  /* 0x0000be0000047ab9 */ /* 0x000fe40000000a00 */
[----:B------:R-:W-:Y:S02]  /*0120*/  UISETP.EQ.OR.EX UP0, UPT, UR7, URZ, !UP3, UP0 ;  /* 0x0000003f0700728c */ /* 0x000fe4000df02700 */
[----:B--2---:R-:W-:-:S06]  /*0130*/  UIMAD.WIDE UR8, UR12, 0x4, UR8 ;  /* 0x000000040c0878a5 */ /* 0x004fcc000f8e0208 */
[----:B------:R-:W-:Y:S02]  /*0140*/  IMAD.U32 R2, RZ, RZ, UR8 ;  /* 0x00000008ff027e24 */ /* 0x000fe4000f8e00ff */
[----:B------:R-:W-:Y:S01]  /*0150*/  IMAD.U32 R3, RZ, RZ, UR9 ;  /* 0x00000009ff037e24 */ /* 0x000fe2000f8e00ff */
[----:B------:R-:W-:Y:S02]  /*0160*/  @UP1 ULDC.64 UR8, c[0x0][0x300] ;  /* 0x0000c00000081ab9 */ /* 0x000fe40000000a00 */
[----:B------:R-:W-:Y:S02]  /*0170*/  @UP1 UIMAD.WIDE UR8, UR12, 0x4, UR8 ;  /* 0x000000040c0818a5 */ /* 0x000fe4000f8e0208 */
[----:B------:R-:W2:Y:S04]  /*0180*/  @P2 LDG.E R7, desc[UR30][R2.64] ;  /* 0x0000001e02072981 */ /* 0x000ea8000c1e1900 */
[----:B------:R-:W-:Y:S01]  /*0190*/  IMAD.U32 R4, RZ, RZ, UR8 ;  /* 0x00000008ff047e24 */ /* 0x000fe2000f8e00ff */
[----:B------:R1:W3:Y:S01]  /*01a0*/  @P2 LDG.E R6, desc[UR30][R2.64+0x4] ;  /* 0x0000041e02062981 */ /* 0x0002e2000c1e1900 */
[----:B------:R-:W-:Y:S01]  /*01b0*/  IMAD.U32 R5, RZ, RZ, UR9 ;  /* 0x00000009ff057e24 */ /* 0x000fe2000f8e00ff */
[----:B------:R-:W-:Y:S01]  /*01c0*/  PLOP3.LUT P1, PT, PT, PT, UP0, 0x80, 0x0 ;  /* 0x000000000000781c */ /* 0x000fe20003f2f008 */
[----:B------:R-:W-:-:S03]  /*01d0*/  UIMAD.WIDE UR4, UR12, 0x4, UR4 ;  /* 0x000000040c0478a5 */ /* 0x000fc6000f8e0204 */
[----:B------:R-:W4:Y:S03]  /*01e0*/  @P0 LDG.E R4, desc[UR30][R4.64] ;  /* 0x0000001e04040981 */ /* 0x000f26000c1e1900 */
[----:B-1----:R-:W-:Y:S02]  /*01f0*/  IMAD.U32 R2, RZ, RZ, UR4 ;  /* 0x00000004ff027e24 */ /* 0x002fe4000f8e00ff */
        /* <DEDUP_REMOVED lines=13> */
[----:B------:R-:W-:-:S07]  /*02d0*/  @UP2 UIADD3 UR16, UR16, -UR14, URZ ;  /* 0x8000000e10102290 */ /* 0x000fce000fffe03f */
[----:B------:R-:W-:Y:S01]  /*02e0*/  @!UP2 ULDC UR16, c[0x0][0x2c4] ;  /* 0x0000b1000010aab9 */ /* 0x000fe20000000800 */
[----:B-----5:R-:W-:Y:S01]  /*02f0*/  @!P1 R2UR UR8, R0 ;  /* 0x00000000000892ca */ /* 0x020fe200000e0000 */
[----:B-1----:R-:W-:-:S14]  /*0300*/  @!P0 BRA `(.L_x_194) ;  /* 0x00000000001c8947 */ /* 0x002fdc0003800000 */
[----:B------:R-:W-:-:S13]  /*0310*/  PLOP3.LUT P0, PT, PT, PT, UP3, 0x80, 0x0 ;  /* 0x000000000000781c */ /* 0x000fda0003f0f038 */
[----:B------:R-:W2:Y:S04]  /*0320*/  @P0 LDG.E R0, desc[UR30][R2.64+0x4] ;  /* 0x0000041e02000981 */ /* 0x000ea8000c1e1900 */
[----:B------:R-:W3:Y:S01]  /*0330*/  @!P0 LDG.E R2, desc[UR30][R2.64] ;  /* 0x0000001e02028981 */ /* 0x000ee2000c1e1900 */
[----:B--2---:R-:W-:-:S13]  /*0340*/  @P0 R2UR UR5, R0 ;  /* 0x00000000000502ca */ /* 0x004fda00000e0000 */
[----:B------:R-:W-:-:S07]  /*0350*/  @UP3 UIADD3 UR5, UR5, -UR8, URZ ;  /* 0x8000000805053290 */ /* 0x000fce000fffe03f */
[----:B---3--:R-:W-:Y:S01]  /*0360*/  @!P0 R2UR UR5, R2 ;  /* 0x00000000020582ca */ /* 0x008fe200000e0000 */
[----:B------:R-:W-:-:S14]  /*0370*/  BRA `(.L_x_195) ;  /* 0x0000000000047947 */ /* 0x000fdc0003800000 */
.L_x_194:
[----:B------:R-:W-:-:S05]  /*0380*/  ULDC UR5, c[0x0][0x2c8] ;  /* 0x0000b20000057ab9 */ /* 0x000fca0000000800 */
.L_x_195:
        /* <DEDUP_REMOVED lines=48> */
[----:B------:R-:W-:Y:S01]  /*0690*/  IMAD.U32 R6, RZ, RZ, UR15 ;  /* 0x0000000fff067e24 */ /* 0x000fe2000f8e00ff */
[----:B------:R-:W-:Y:S01]  /*06a0*/  UISETP.NE.AND UP2, UPT, UR5, URZ, UPT ;  /* 0x0000003f0500728c */ /* 0x000fe2000bf45270 */
[----:B------:R-:W-:Y:S01]  /*06b0*/  LEA.HI R10, R10, R107, RZ, 0x3 ;  /* 0x0000006b0a0a7211 */ /* 0x000fe200078f18ff */
[----:B------:R-:W-:Y:S01]  /*06c0*/  UMOV UR20, URZ ;  /* 0x0000003f00147c82 */ /* 0x000fe20008000000 */
[----:B------:R-:W-:Y:S01]  /*06d0*/  UMOV UR21, URZ ;  /* 0x0000003f00157c82 */ /* 0x000fe20008000000 */
[----:B------:R-:W-:Y:S01]  /*06e0*/  BSSY B0, `(.L_x_197) ;  /* 0x0000051000007945 */ /* 0x000fe20003800000 */
        /* <DEDUP_REMOVED lines=8> */
[----:B------:R-:W-:Y:S01]  /*0770*/  @UP1 UIMAD UR9, UR14, UR9, UR11 ;  /* 0x000000090e0912a4 */ /* 0x000fe2000f8e020b */
[--C-:B------:R-:W-:Y:S01]  /*0780*/  SHF.R.S32.HI R11, RZ, 0x1f, R10.reuse ;  /* 0x0000001fff0b7819 */ /* 0x100fe2000001140a */
[----:B------:R-:W-:Y:S01]  /*0790*/  @!UP1 UIMAD UR8, UR13, UR6, URZ ;  /* 0x000000060d0892a4 */ /* 0x000fe2000f8e023f */
[C---:B------:R-:W-:Y:S01]  /*07a0*/  ISETP.NE.AND P3, PT, R0.reuse, RZ, PT ;  /* 0x000000ff0000720c */ /* 0x040fe20003f65270 */
[----:B------:R-:W-:Y:S01]  /*07b0*/  ULDC.U8 UR11, c[0x0][0x3d8] ;  /* 0x0000f600000b7ab9 */ /* 0x000fe20000000000 */
[----:B------:R-:W-:Y:S01]  /*07c0*/  @!UP1 UIMAD.WIDE.U32 UR18, UR12, UR6, URZ ;  /* 0x000000060c1292a5 */ /* 0x000fe2000f8e003f */
[----:B------:R-:W-:Y:S01]  /*07d0*/  IMAD.SHL.U32 R0, R0, 0x8, RZ ;  /* 0x0000000800007824 */ /* 0x000fe200078e00ff */
[----:B------:R-:W-:Y:S01]  /*07e0*/  UISETP.NE.AND UP3, UPT, UR11, URZ, UPT ;  /* 0x0000003f0b00728c */ /* 0x000fe2000bf65270 */
[----:B------:R-:W-:Y:S01]  /*07f0*/  VIADD R14, R10, 0x10 ;  /* 0x000000100a0e7836 */ /* 0x000fe20000000000 */
[----:B------:R-:W-:Y:S01]  /*0800*/  UISETP.NE.AND UP0, UPT, UR11, URZ, !UP2 ;  /* 0x0000003f0b00728c */ /* 0x000fe2000d705270 */
[----:B------:R-:W-:Y:S01]  /*0810*/  IMAD.WIDE R6, R6, 0x40, R10 ;  /* 0x0000004006067825 */ /* 0x000fe200078e020a */
[----:B------:R-:W-:Y:S01]  /*0820*/  @!UP1 UIMAD UR8, UR12, UR7, UR8 ;  /* 0x000000070c0892a4 */ /* 0x000fe2000f8e0208 */
[----:B------:R-:W-:Y:S01]  /*0830*/  IADD3 R16, R10, 0x20, RZ ;  /* 0x000000200a107810 */ /* 0x000fe20007ffe0ff */
[----:B------:R-:W-:Y:S01]  /*0840*/  UISETP.NE.OR UP3, UPT, UR5, URZ, !UP3 ;  /* 0x0000003f0500728c */ /* 0x000fe2000df65670 */
[C---:B------:R-:W-:Y:S01]  /*0850*/  VIADD R19, R0.reuse, 0x40 ;  /* 0x0000004000137836 */ /* 0x040fe20000000000 */
[----:B------:R-:W-:Y:S01]  /*0860*/  @UP2 ULDC.64 UR6, c[0x0][0x2c0] ;  /* 0x0000b00000062ab9 */ /* 0x000fe20000000a00 */
[----:B------:R-:W-:Y:S01]  /*0870*/  USHF.R.S32.HI UR13, URZ, 0x1f, UR4 ;  /* 0x0000001f3f0d7899 */ /* 0x000fe20008011404 */
[C---:B------:R-:W-:Y:S01]  /*0880*/  VIADD R18, R0.reuse, 0x80 ;  /* 0x0000008000127836 */ /* 0x040fe20000000000 */
[----:B------:R-:W-:Y:S01]  /*0890*/  @UP2 UIMAD UR17, UR7, UR6, URZ ;  /* 0x00000006071122a4 */ /* 0x000fe2000f8e023f */
[----:B------:R-:W-:Y:S01]  /*08a0*/  IADD3 R17, R0, 0xc0, RZ ;  /* 0x000000c000117810 */ /* 0x000fe20007ffe0ff */
[----:B------:R-:W-:Y:S01]  /*08b0*/  @!UP2 ULDC UR5, c[0x0][0x270] ;  /* 0x00009c000005aab9 */ /* 0x000fe20000000800 */
[----:B------:R-:W-:Y:S01]  /*08c0*/  ULDC.64 UR6, c[0x0][0x2a0] ;  /* 0x0000a80000067ab9 */ /* 0x000fe20000000a00 */
[----:B------:R-:W-:Y:S01]  /*08d0*/  @UP2 UMOV UR11, 0x1 ;  /* 0x00000001000b2882 */ /* 0x000fe20000000000 */
[----:B------:R-:W-:Y:S01]  /*08e0*/  UIMAD UR13, UR13, UR6, URZ ;  /* 0x000000060d0d72a4 */ /* 0x000fe2000f8e023f */
[----:B------:R-:W-:Y:S01]  /*08f0*/  IMAD.U32 R12, RZ, RZ, UR6 ;  /* 0x00000006ff0c7e24 */ /* 0x000fe2000f8e00ff */
[----:B------:R-:W-:Y:S01]  /*0900*/  @UP1 UMOV UR22, UR10 ;  /* 0x0000000a00161c82 */ /* 0x000fe20008000000 */
[----:B------:R-:W-:Y:S01]  /*0910*/  @!UP2 ULDC UR6, c[0x0][0x2c4] ;  /* 0x0000b1000006aab9 */ /* 0x000fe20000000800 */
[----:B------:R-:W-:Y:S01]  /*0920*/  @UP0 ULDC UR6, c[0x0][0x2e4] ;  /* 0x0000b90000060ab9 */ /* 0x000fe20000000800 */
[----:B------:R-:W-:Y:S01]  /*0930*/  @!UP3 ULDC UR10, c[0x0][0x2c4] ;  /* 0x0000b100000abab9 */ /* 0x000fe20000000800 */
[----:B------:R-:W-:-:S02]  /*0940*/  @!UP2 UIMAD UR11, UR6, UR5, URZ ;  /* 0x00000005060ba2a4 */ /* 0x000fc4000f8e023f */
[----:B------:R-:W-:Y:S01]  /*0950*/  @!UP1 UIADD3 UR9, UR19, UR8, URZ ;  /* 0x0000000813099290 */ /* 0x000fe2000fffe03f */
[----:B------:R-:W-:Y:S01]  /*0960*/  @!UP1 UMOV UR22, UR18 ;  /* 0x0000001200169c82 */ /* 0x000fe20008000000 */
[----:B------:R-:W-:Y:S01]  /*0970*/  @!UP3 UIMAD UR10, UR12, UR10, URZ ;  /* 0x0000000a0c0ab2a4 */ /* 0x000fe2000f8e023f */
[C---:B------:R-:W-:Y:S01]  /*0980*/  IADD3 R2, P0, R0.reuse, UR22, RZ ;  /* 0x0000001600027c10 */ /* 0x040fe2000ff1e0ff */
[----:B------:R-:W-:Y:S02]  /*0990*/  UIMAD UR11, UR12, UR11, URZ ;  /* 0x0000000b0c0b72a4 */ /* 0x000fe4000f8e023f */
[----:B------:R-:W-:Y:S01]  /*09a0*/  UIMAD UR7, UR4, UR7, UR13 ;  /* 0x00000007040772a4 */ /* 0x000fe2000f8e020d */
[----:B------:R-:W-:Y:S01]  /*09b0*/  LEA.HI.X.SX32 R3, R0, UR9, 0x1, P0 ;  /* 0x0000000900037c11 */ /* 0x000fe200080f0eff */
[----:B------:R-:W-:Y:S01]  /*09c0*/  @!UP3 USEL UR10, UR10, UR14, !UP1 ;  /* 0x0000000e0a0ab287 */ /* 0x000fe2000c800000 */
[----:B------:R-:W-:Y:S01]  /*09d0*/  ISETP.GE.AND P0, PT, R14, UR16, PT ;  /* 0x000000100e007c0c */ /* 0x000fe2000bf06270 */
[----:B------:R-:W-:Y:S01]  /*09e0*/  @UP2 ULDC UR13, c[0x0][0x2c0] ;  /* 0x0000b000000d2ab9 */ /* 0x000fe20000000800 */
[----:B------:R-:W-:Y:S01]  /*09f0*/  USEL UR11, UR11, URZ, UP3 ;  /* 0x0000003f0b0b7287 */ /* 0x000fe20009800000 */
[----:B------:R-:W-:Y:S01]  /*0a00*/  IMAD.WIDE.U32 R12, R12, UR4, R2 ;  /* 0x000000040c0c7c25 */ /* 0x000fe2000f8e0002 */
[----:B------:R-:W-:Y:S01]  /*0a10*/  @!UP2 UMOV UR13, 0x1 ;  /* 0x00000001000da882 */ /* 0x000fe20000000000 */
[----:B------:R-:W-:Y:S01]  /*0a20*/  @!UP2 UMOV UR17, UR6 ;  /* 0x000000060011ac82 */ /* 0x000fe20008000000 */
[----:B------:R-:W-:Y:S01]  /*0a30*/  UIMAD UR6, UR27, UR13, URZ ;  /* 0x0000000d1b0672a4 */ /* 0x000fe2000f8e023f */
[----:B------:R-:W-:Y:S01]  /*0a40*/  VIADD R9, R13, UR7 ;  /* 0x000000070d097c36 */ /* 0x000fe20008000000 */
        /* <DEDUP_REMOVED lines=26> */
.L_x_198:
[----:B------:R-:W-:Y:S05]  /*0bf0*/  BSYNC B0 ;  /* 0x0000000000007941 */ /* 0x000fea0003800000 */
.L_x_197:
[----:B------:R-:W-:Y:S01]  /*0c00*/  BSSY B0, `(.L_x_199) ;  /* 0x0000019000007945 */ /* 0x000fe20003800000 */
[----:B------:R-:W-:Y:S02]  /*0c10*/  ISETP.GE.AND P1, PT, R16, UR16, PT ;  /* 0x0000001010007c0c */ /* 0x000fe4000bf26270 */
[----:B------:R-:W-:Y:S01]  /*0c20*/  IADD3 R15, R10, 0x30, RZ ;  /* 0x000000300a0f7810 */ /* 0x000fe20007ffe0ff */
[----:B------:R-:W-:Y:S05]  /*0c30*/  @P0 BRA `(.L_x_200) ;  /* 0x0000000000540947 */ /* 0x000fea0003800000 */
[----:B-1----:R-:W-:Y:S01]  /*0c40*/  IADD3 R2, P0, R6, 0x10, RZ ;  /* 0x0000001006027810 */ /* 0x002fe20007f1e0ff */
        /* <DEDUP_REMOVED lines=20> */
.L_x_200:
[----:B------:R-:W-:Y:S05]  /*0d90*/  BSYNC B0 ;  /* 0x0000000000007941 */ /* 0x000fea0003800000 */
.L_x_199:
[----:B------:R-:W-:Y:S01]  /*0da0*/  BSSY B0, `(.L_x_201) ;  /* 0x0000018000007945 */ /* 0x000fe20003800000 */
[----:B------:R-:W-:-:S03]  /*0db0*/  ISETP.GE.AND P0, PT, R15, UR16, PT ;  /* 0x000000100f007c0c */ /* 0x000fc6000bf06270 */
[----:B------:R-:W-:Y:S10]  /*0dc0*/  @P1 BRA `(.L_x_202) ;  /* 0x0000000000541947 */ /* 0x000ff40003800000 */
[----:B-12---:R-:W-:Y:S01]  /*0dd0*/  IADD3 R2, P1, R6, 0x20, RZ ;  /* 0x0000002006027810 */ /* 0x006fe20007f3e0ff */
        /* <DEDUP_REMOVED lines=20> */
.L_x_202:
[----:B------:R-:W-:Y:S05]  /*0f20*/  BSYNC B0 ;  /* 0x0000000000007941 */ /* 0x000fea0003800000 */
.L_x_201:
        /* <DEDUP_REMOVED lines=8> */
[----:B-123--:R-:W-:Y:S01]  /*0fb0*/  IMAD.MOV.U32 R2, RZ, RZ, R12 ;  /* 0x000000ffff027224 */ /* 0x00efe200078e000c */
[----:B------:R-:W-:Y:S01]  /*0fc0*/  ULDC UR7, c[0x0][0x2d0] ;  /* 0x0000b40000077ab9 */ /* 0x000fe20000000800 */
[----:B------:R-:W-:Y:S01]  /*0fd0*/  IMAD.MOV.U32 R3, RZ, RZ, R9 ;  /* 0x000000ffff037224 */ /* 0x000fe200078e0009 */
[----:B------:R-:W-:Y:S01]  /*0fe0*/  ISETP.GE.AND P2, PT, R19, UR7, PT ;  /* 0x0000000713007c0c */ /* 0x000fe2000bf46270 */
[----:B------:R-:W-:Y:S01]  /*0ff0*/  IMAD.X R6, RZ, RZ, R7, P0 ;  /* 0x000000ffff067224 */ /* 0x000fe200000e0607 */
[----:B------:R-:W-:Y:S01]  /*1000*/  ISETP.GE.AND P0, PT, R0, UR7, PT ;  /* 0x0000000700007c0c */ /* 0x000fe2000bf06270 */
[----:B------:R-:W-:-:S04]  /*1010*/  IMAD.WIDE.U32 R4, R8, UR4, R2 ;  /* 0x0000000408047c25 */ /* 0x000fc8000f8e0002 */
        /* <DEDUP_REMOVED lines=12> */
.L_x_204:
[----:B------:R-:W-:Y:S05]  /*10e0*/  BSYNC B0 ;  /* 0x0000000000007941 */ /* 0x000fea0003800000 */
.L_x_203:
[----:B------:R-:W-:Y:S04]  /*10f0*/  BSSY B0, `(.L_x_205) ;  /* 0x000000a000007945 */ /* 0x000fe80003800000 */
[----:B------:R-:W-:Y:S05]  /*1100*/  @P6 BRA `(.L_x_206) ;  /* 0x0000000000206947 */ /* 0x000fea0003800000 */
[----:B------:R-:W-:Y:S01]  /*1110*/  IMAD R0, R10, UR13, RZ ;  /* 0x0000000d0a007c24 */ /* 0x000fe2000f8e02ff */
[----:B------:R-:W-:-:S04]  /*1120*/  ULDC.64 UR4, c[0x0][0x2b0] ;  /* 0x0000ac0000047ab9 */ /* 0x000fc80000000a00 */
[----:B-1234-:R-:W-:-:S04]  /*1130*/  IADD3 R3, P0, R0, UR6, RZ ;  /* 0x0000000600037c10 */ /* 0x01efc8000ff1e0ff */
[----:B------:R-:W-:Y:S02]  /*1140*/  LEA.HI.X.SX32 R0, R0, UR20, 0x1, P0 ;  /* 0x0000001400007c11 */ /* 0x000fe400080f0eff */
[----:B------:R-:W-:-:S04]  /*1150*/  LEA R2, P0, R3, UR4, 0x2 ;  /* 0x0000000403027c11 */ /* 0x000fc8000f8010ff */
[----:B------:R-:W-:Y:S01]  /*1160*/  LEA.HI.X R3, R3, UR5, R0, 0x2, P0 ;  /* 0x0000000503037c11 */ /* 0x000fe200080f1400 */
[----:B------:R-:W-:-:S05]  /*1170*/  IMAD.MOV.U32 R0, RZ, RZ, 0x7f800000 ;  /* 0x7f800000ff007424 */ /* 0x000fca00078e00ff */
[----:B------:R1:W-:Y:S03]  /*1180*/  STG.E desc[UR30][R2.64], R0 ;  /* 0x0000000002007986 */ /* 0x0003e6000c10191e */
.L_x_206:
[----:B------:R-:W-:Y:S05]  /*1190*/  BSYNC B0 ;  /* 0x0000000000007941 */ /* 0x000fea0003800000 */
.L_x_205:
[----:B------:R-:W-:Y:S04]  /*11a0*/  BSSY B0, `(.L_x_207) ;  /* 0x000000a000007945 */ /* 0x000fe80003800000 */
[----:B------:R-:W-:Y:S05]  /*11b0*/  @P5 BRA `(.L_x_208) ;  /* 0x0000000000205947 */ /* 0x000fea0003800000 */
[----:B-1----:R-:W-:Y:S01]  /*11c0*/  IMAD R0, R14, UR13, RZ ;  /* 0x0000000d0e007c24 */ /* 0x002fe2000f8e02ff */
[----:B------:R-:W-:-:S04]  /*11d0*/  ULDC.64 UR4, c[0x0][0x2b0] ;  /* 0x0000ac0000047ab9 */ /* 0x000fc80000000a00 */
[----:B--234-:R-:W-:-:S04]  /*11e0*/  IADD3 R3, P0, R0, UR6, RZ ;  /* 0x0000000600037c10 */ /* 0x01cfc8000ff1e0ff */
[----:B------:R-:W-:Y:S02]  /*11f0*/  LEA.HI.X.SX32 R0, R0, UR20, 0x1, P0 ;  /* 0x0000001400007c11 */ /* 0x000fe400080f0eff */
[----:B------:R-:W-:-:S04]  /*1200*/  LEA R2, P0, R3, UR4, 0x2 ;  /* 0x0000000403027c11 */ /* 0x000fc8000f8010ff */
[----:B------:R-:W-:Y:S01]  /*1210*/  LEA.HI.X R3, R3, UR5, R0, 0x2, P0 ;  /* 0x0000000503037c11 */ /* 0x000fe200080f1400 */
[----:B------:R-:W-:-:S05]  /*1220*/  IMAD.MOV.U32 R0, RZ, RZ, 0x7f800000 ;  /* 0x7f800000ff007424 */ /* 0x000fca00078e00ff */
[----:B------:R1:W-:Y:S03]  /*1230*/  STG.E desc[UR30][R2.64], R0 ;  /* 0x0000000002007986 */ /* 0x0003e6000c10191e */
.L_x_208:
[----:B------:R-:W-:Y:S05]  /*1240*/  BSYNC B0 ;  /* 0x0000000000007941 */ /* 0x000fea0003800000 */
.L_x_207:
        /* <DEDUP_REMOVED lines=10> */
.L_x_210:
[----:B------:R-:W-:Y:S05]  /*12f0*/  BSYNC B0 ;  /* 0x0000000000007941 */ /* 0x000fea0003800000 */
.L_x_209:
[----:B------:R-:W-:Y:S05]  /*1300*/  @P3 EXIT ;  /* 0x000000000000394d */ /* 0x000fea0003800000 */
[----:B-1----:R-:W-:Y:S01]  /*1310*/  IMAD R0, R15, UR13, RZ ;  /* 0x0000000d0f007c24 */ /* 0x002fe2000f8e02ff */
[----:B------:R-:W-:-:S04]  /*1320*/  ULDC.64 UR4, c[0x0][0x2b0] ;  /* 0x0000ac0000047ab9 */ /* 0x000fc80000000a00 */
[----:B--234-:R-:W-:-:S04]  /*1330*/  IADD3 R3, P0, R0, UR6, RZ ;  /* 0x0000000600037c10 */ /* 0x01cfc8000ff1e0ff */
[----:B------:R-:W-:Y:S02]  /*1340*/  LEA.HI.X.SX32 R0, R0, UR20, 0x1, P0 ;  /* 0x0000001400007c11 */ /* 0x000fe400080f0eff */
[----:B------:R-:W-:-:S04]  /*1350*/  LEA R2, P0, R3, UR4, 0x2 ;  /* 0x0000000403027c11 */ /* 0x000fc8000f8010ff */
[----:B------:R-:W-:Y:S01]  /*1360*/  LEA.HI.X R3, R3, UR5, R0, 0x2, P0 ;  /* 0x0000000503037c11 */ /* 0x000fe200080f1400 */
[----:B------:R-:W-:-:S05]  /*1370*/  IMAD.MOV.U32 R0, RZ, RZ, 0x7f800000 ;  /* 0x7f800000ff007424 */ /* 0x000fca00078e00ff */
[----:B------:R-:W-:Y:S01]  /*1380*/  STG.E desc[UR30][R2.64], R0 ;  /* 0x0000000002007986 */ /* 0x000fe2000c10191e */
[----:B------:R-:W-:Y:S05]  /*1390*/  EXIT ;  /* 0x000000000000794d */ /* 0x000fea0003800000 */
.L_x_196:
        /* <DEDUP_REMOVED lines=11> */
[----:B------:R-:W-:Y:S02]  /*1450*/  @!UP1 UIMAD UR9, UR9, UR6, URZ ;  /* 0x00000006090992a4 */ /* 0x000fe4000f8e023f */
[----:B------:R-:W-:Y:S02]  /*1460*/  @!UP1 UIMAD.WIDE.U32 UR18, UR12, UR6, URZ ;  /* 0x000000060c1292a5 */ /* 0x000fe4000f8e003f */
        /* <DEDUP_REMOVED lines=16> */
[----:B------:R-:W-:Y:S02]  /*1570*/  UMOV UR18, UR24 ;  /* 0x0000001800127c82 */ /* 0x000fe40008000000 */
[----:B------:R-:W-:Y:S02]  /*1580*/  UIMAD.WIDE.U32 UR18, UR12, UR6, UR18 ;  /* 0x000000060c1272a5 */ /* 0x000fe4000f8e0012 */
[----:B------:R-:W-:-:S04]  /*1590*/  UIMAD UR7, UR12, UR7, UR9 ;  /* 0x000000070c0772a4 */ /* 0x000fc8000f8e0209 */
[----:B------:R-:W-:Y:S01]  /*15a0*/  UIADD3 UR24, UR19, UR7, URZ ;  /* 0x0000000713187290 */ /* 0x000fe2000fffe03f */
[----:B------:R-:W-:-:S11]  /*15b0*/  UMOV UR26, UR18 ;  /* 0x00000012001a7c82 */ /* 0x000fd60008000000 */
.L_x_211:
[----:B------:R-:W-:Y:S01]  /*15c0*/  ULDC UR6, c[0x0][0x278] ;  /* 0x00009e0000067ab9 */ /* 0x000fe20000000800 */
[----:B------:R-:W1:Y:S01]  /*15d0*/  S2R R2, SR_CTAID.Z ;  /* 0x0000000000027919 */ /* 0x000e620000002700 */
[----:B------:R-:W-:Y:S01]  /*15e0*/  IMAD.U32 R0, RZ, RZ, UR6 ;  /* 0x00000006ff007e24 */ /* 0x000fe2000f8e00ff */
[----:B------:R-:W-:Y:S01]  /*15f0*/  SHF.R.S32.HI R32, RZ, 0x1f, R107 ;  /* 0x0000001fff207819 */ /* 0x000fe2000001146b */
[----:B------:R-:W-:Y:S01]  /*1600*/  IMAD.U32 R12, RZ, RZ, UR15 ;  /* 0x0000000fff0c7e24 */ /* 0x000fe2000f8e00ff */
[----:B------:R-:W-:Y:S02]  /*1610*/  UIADD3 UR32, -UR27, UR16, URZ ;  /* 0x000000101b207290 */ /* 0x000fe4000fffe13f */
[----:B------:R-:W-:Y:S02]  /*1620*/  IABS R0, R0 ;  /* 0x0000000000007213 */ /* 0x000fe40000000000 */
[----:B------:R-:W-:Y:S02]  /*1630*/  LEA.HI R3, R32, R107, RZ, 0x6 ;  /* 0x0000006b20037211 */ /* 0x000fe400078f30ff */
[----:B------:R-:W-:-:S13]  /*1640*/  R2UR UR7, R0 ;  /* 0x00000000000772ca */ /* 0x000fda00000e0000 */
[----:B------:R-:W2:Y:S08]  /*1650*/  I2F.RP R0, UR7 ;  /* 0x0000000700007d06 */ /* 0x000eb00008209400 */
[----:B--2---:R-:W2:Y:S02]  /*1660*/  MUFU.RCP R0, R0 ;  /* 0x0000000000007308 */ /* 0x004ea40000001000 */
[----:B--2---:R-:W-:-:S06]  /*1670*/  VIADD R0, R0, 0xffffffe ;  /* 0x0ffffffe00007836 */ /* 0x004fcc0000000000 */
[----:B------:R-:W2:Y:S02]  /*1680*/  F2I.FTZ.U32.TRUNC.NTZ R0, R0 ;  /* 0x0000000000007305 */ /* 0x000ea4000021f000 */
[----:B--2---:R-:W-:Y:S02]  /*1690*/  R2UR UR19, R0 ;  /* 0x00000000001372ca */ /* 0x004fe400000e0000 */
[----:B-1----:R-:W-:-:S04]  /*16a0*/  IABS R0, R2 ;  /* 0x0000000200007213 */ /* 0x002fc80000000000 */
[----:B------:R-:W-:Y:S02]  /*16b0*/  R2UR UR9, R0 ;  /* 0x00000000000972ca */ /* 0x000fe400000e0000 */
[----:B------:R-:W-:-:S04]  /*16c0*/  LEA.HI R0, R32, R107, RZ, 0x3 ;  /* 0x0000006b20007211 */ /* 0x000fc800078f18ff */
[----:B------:R-:W-:Y:S01]  /*16d0*/  SHF.R.S32.HI R244, RZ, 0x3, R0 ;  /* 0x00000003fff47819 */ /* 0x000fe20000011400 */
[----:B------:R-:W-:Y:S01]  /*16e0*/  UIADD3 UR18, URZ, -UR19, URZ ;  /* 0x800000133f127290 */ /* 0x000fe2000fffe03f */
[----:B------:R-:W-:Y:S02]  /*16f0*/  LOP3.LUT R0, R0, 0xfffffff8, RZ, 0xc0, !PT ;  /* 0xfffffff800007812 */ /* 0x000fe400078ec0ff */
[----:B------:R-:W-:Y:S01]  /*1700*/  SHF.R.S32.HI R245, RZ, 0x1f, R244 ;  /* 0x0000001ffff57819 */ /* 0x000fe200000114f4 */
[----:B------:R-:W-:Y:S01]  /*1710*/  UIMAD UR23, UR18, UR7, URZ ;  /* 0x00000007121772a4 */ /* 0x000fe2000f8e023f */
[----:B------:R-:W-:Y:S02]  /*1720*/  IMAD.SHL.U32 R2, R244, 0x40, RZ ;  /* 0x00000040f4027824 */ /* 0x000fe400078e00ff */
[----:B------:R-:W-:Y:S01]  /*1730*/  UMOV UR18, URZ ;  /* 0x0000003f00127c82 */ /* 0x000fe20008000000 */
[----:B------:R-:W-:Y:S01]  /*1740*/  IMAD.IADD R31, R107, 0x1, -R0 ;  /* 0x000000016b1f7824 */ /* 0x000fe200078e0a00 */
[----:B------:R-:W-:Y:S01]  /*1750*/  UIMAD.WIDE.U32 UR18, UR19, UR23, UR18 ;  /* 0x00000017131272a5 */ /* 0x000fe2000f8e0012 */
[----:B------:R-:W-:Y:S01]  /*1760*/  LOP3.LUT R0, R2, 0x1c0, RZ, 0xc0, !PT ;  /* 0x000001c002007812 */ /* 0x000fe200078ec0ff */
[----:B------:R-:W-:-:S02]  /*1770*/  IMAD.WIDE R12, R12, 0x40, R244 ;  /* 0x000000400c0c7825 */ /* 0x000fc400078e02f4 */
[----:B------:R-:W-:Y:S02]  /*1780*/  UIMAD.WIDE.U32 UR18, UR19, UR9, URZ ;  /* 0x00000009131272a5 */ /* 0x000fe4000f8e003f */
[----:B------:R-:W-:Y:S02]  /*1790*/  IMAD.SHL.U32 R28, R31, 0x8, RZ ;  /* 0x000000081f1c7824 */ /* 0x000fe400078e00ff */
[----:B------:R-:W-:-:S03]  /*17a0*/  UIADD3 UR18, -UR19, URZ, URZ ;  /* 0x0000003f13127290 */ /* 0x000fc6000fffe13f */
[----:B------:R-:W-:Y:S01]  /*17b0*/  LOP3.LUT R2, R0, 0x38, R28, 0xf8, !PT ;  /* 0x0000003800027812 */ /* 0x000fe200078ef81c */
[----:B------:R-:W-:Y:S01]  /*17c0*/  UIMAD UR9, UR7, UR18, UR9 ;  /* 0x00000012070972a4 */ /* 0x000fe2000f8e0209 */
[----:B------:R-:W-:Y:S01]  /*17d0*/  SHF.R.U32.HI R0, RZ, 0x3, R0 ;  /* 0x00000003ff007819 */ /* 0x000fe20000011600 */
[----:B------:R-:W-:Y:S01]  /*17e0*/  USHF.R.S32.HI UR18, URZ, 0x1f, UR4 ;  /* 0x0000001f3f127899 */ /* 0x000fe20008011404 */
[----:B------:R-:W-:Y:S01]  /*17f0*/  SHF.R.S32.HI R29, RZ, 0x1f, R28 ;  /* 0x0000001fff1d7819 */ /* 0x000fe2000001141c */
[----:B------:R-:W-:Y:S01]  /*1800*/  UISETP.GT.U32.AND UP1, UPT, UR7, UR9, UPT ;  /* 0x000000090700728c */ /* 0x000fe2000bf24070 */
[----:B------:R-:W-:Y:S01]  /*1810*/  LOP3.LUT R0, R2, R0, RZ, 0x3c, !PT ;  /* 0x0000000002007212 */ /* 0x000fe200078e3cff */
[----:B------:R-:W-:-:S05]  /*1820*/  IMAD.SHL.U32 R2, R3, 0x8, RZ ;  /* 0x0000000803027824 */ /* 0x000fca00078e00ff */
[----:B------:R-:W-:-:S04]  /*1830*/  LOP3.LUT R219, R0, 0xfffffe00, R2, 0xf8, !PT ;  /* 0xfffffe0000db7812 */ /* 0x000fc800078ef802 */
        /* <DEDUP_REMOVED lines=12> */
[----:B------:R-:W-:Y:S02]  /*1900*/  @!UP2 ULOP3.LUT UR19, URZ, UR6, URZ, 0x33, !UPT ;  /* 0x000000063f13a292 */ /* 0x000fe4000f8e333f */
[----:B------:R-:W-:Y:S01]  /*1910*/  @UP0 UIADD3 UR25, UR37, UR7, URZ ;  /* 0x0000000725190290 */ /* 0x000fe2000fffe03f */
[----:B------:R-:W-:Y:S01]  /*1920*/  @UP0 UMOV UR28, UR36 ;  /* 0x00000024001c0c82 */ /* 0x000fe20008000000 */
        /* <DEDUP_REMOVED lines=15> */
.L_x_212:
[----:B------:R-:W-:Y:S01]  /*1a20*/  ULDC.64 UR12, c[0x0][0x258] ;  /* 0x00009600000c7ab9 */ /* 0x000fe20000000a00 */
[----:B------:R-:W-:Y:S01]  /*1a30*/  IMAD R0, R245, UR10, RZ ;  /* 0x0000000af5007c24 */ /* 0x000fe2000f8e02ff */
[----:B------:R-:W-:Y:S01]  /*1a40*/  UIMAD UR18, UR18, UR12, URZ ;  /* 0x0000000c121272a4 */ /* 0x000fe2000f8e023f */
[----:B------:R-:W-:Y:S01]  /*1a50*/  IADD3 R2, P0, R28, UR34, RZ ;  /* 0x000000221c027c10 */ /* 0x000fe2000ff1e0ff */
[----:B------:R-:W1:Y:S01]  /*1a60*/  S2UR UR35, SR_CgaCtaId ;  /* 0x00000000002379c3 */ /* 0x000e620000008800 */
[----:B------:R-:W-:Y:S01]  /*1a70*/  IMAD R6, R244, UR11, R0 ;  /* 0x0000000bf4067c24 */ /* 0x000fe2000f8e0200 */
[----:B------:R-:W-:Y:S01]  /*1a80*/  UIMAD UR34, UR4, UR13, UR18 ;  /* 0x0000000d042272a4 */ /* 0x000fe2000f8e0212 */
[----:B------:R-:W-:Y:S01]  /*1a90*/  IMAD.U32 R0, RZ, RZ, UR12 ;  /* 0x0000000cff007e24 */ /* 0x000fe2000f8e00ff */
[C---:B------:R-:W-:Y:S01]  /*1aa0*/  IADD3 R112, R28.reuse, 0x40, RZ ;  /* 0x000000401c707810 */ /* 0x040fe20007ffe0ff */
[----:B------:R-:W-:Y:S01]  /*1ab0*/  ULDC.64 UR12, c[0x0][0x268] ;  /* 0x00009a00000c7ab9 */ /* 0x000fe20000000a00 */
[C---:B------:R-:W-:Y:S01]  /*1ac0*/  VIADD R111, R28.reuse, 0x80 ;  /* 0x000000801c6f7836 */ /* 0x040fe20000000000 */
[----:B------:R-:W-:Y:S01]  /*1ad0*/  IADD3 R110, R28, 0xc0, RZ ;  /* 0x000000c01c6e7810 */ /* 0x000fe20007ffe0ff */
[----:B------:R-:W-:Y:S01]  /*1ae0*/  IMAD.U32 R33, RZ, RZ, UR12 ;  /* 0x0000000cff217e24 */ /* 0x000fe2000f8e00ff */
[----:B------:R2:W-:Y:S01]  /*1af0*/  STL [R1+0x58], R112 ;  /* 0x0000587001007387 */ /* 0x0005e20000100800 */
[----:B------:R-:W-:Y:S01]  /*1b00*/  IMAD.WIDE.U32 R4, R244, UR10, R28 ;  /* 0x0000000af4047c25 */ /* 0x000fe2000f8e001c */
[----:B------:R-:W-:Y:S01]  /*1b10*/  IADD3.X R3, R29, UR17, RZ, P0, !PT ;  /* 0x000000111d037c10 */ /* 0x000fe200087fe4ff */
[----:B------:R-:W-:Y:S01]  /*1b20*/  ULDC.64 UR6, c[0x0][0x260] ;  /* 0x0000980000067ab9 */ /* 0x000fe20000000a00 */
[----:B------:R2:W-:Y:S01]  /*1b30*/  STL [R1+0x2c], R111 ;  /* 0x00002c6f01007387 */ /* 0x0005e20000100800 */
[----:B------:R-:W-:Y:S01]  /*1b40*/  UIADD3 UR18, UR20, -0x1, URZ ;  /* 0xffffffff14127890 */ /* 0x000fe2000fffe03f */
[----:B------:R-:W-:Y:S01]  /*1b50*/  IADD3 R10, P0, R4, UR26, RZ ;  /* 0x0000001a040a7c10 */ /* 0x000fe2000ff1e0ff */
[----:B------:R-:W-:Y:S01]  /*1b60*/  IMAD.WIDE.U32 R16, R0, UR4, R2 ;  /* 0x0000000400107c25 */ /* 0x000fe2000f8e0002 */
[----:B------:R2:W-:Y:S01]  /*1b70*/  STL [R1+0x88], R33 ;  /* 0x0000882101007387 */ /* 0x0005e20000100800 */
[----:B------:R-:W-:Y:S01]  /*1b80*/  UIMAD UR23, UR33, UR6, URZ ;  /* 0x00000006211772a4 */ /* 0x000fe2000f8e023f */
[----:B------:R-:W-:Y:S01]  /*1b90*/  IADD3.X R11, R5, UR24, R6, P0, !PT ;  /* 0x00000018050b7c10 */ /* 0x000fe200087fe406 */
[----:B------:R-:W-:Y:S01]  /*1ba0*/  UMOV UR4, 0x400 ;  /* 0x0000040000047882 */ /* 0x000fe20000000000 */
[----:B------:R2:W-:Y:S01]  /*1bb0*/  STL [R1+0x5c], R110 ;  /* 0x00005c6e01007387 */ /* 0x0005e20000100800 */
[C---:B------:R-:W-:Y:S01]  /*1bc0*/  ISETP.GE.AND P0, PT, R244.reuse, UR32, PT ;  /* 0x00000020f4007c0c */ /* 0x040fe2000bf06270 */
[----:B------:R-:W-:Y:S01]  /*1bd0*/  UIMAD UR33, UR33, UR12, URZ ;  /* 0x0000000c212172a4 */ /* 0x000fe2000f8e023f */
[----:B------:R-:W-:Y:S01]  /*1be0*/  IADD3 R0, R244, 0x10, RZ ;  /* 0x00000010f4007810 */ /* 0x000fe20007ffe0ff */
[----:B------:R-:W-:Y:S01]  /*1bf0*/  UIMAD UR17, UR18, -0x40, UR29 ;  /* 0xffffffc0121178a4 */ /* 0x000fe2000f8e021d */
[----:B------:R-:W-:Y:S01]  /*1c00*/  IMAD.U32 R19, RZ, RZ, UR6 ;  /* 0x00000006ff137e24 */ /* 0x000fe2000f8e00ff */
[----:B-1----:R-:W-:Y:S01]  /*1c10*/  ULEA UR4, UR35, UR4, 0x18 ;  /* 0x0000000423047291 */ /* 0x002fe2000f8ec03f */
[----:B------:R-:W-:Y:S01]  /*1c20*/  IADD3 R15, R17, UR34, RZ ;  /* 0x00000022110f7c10 */ /* 0x000fe2000fffe0ff */
[----:B------:R-:W-:Y:S01]  /*1c30*/  UIMAD UR23, UR19, UR7, UR23 ;  /* 0x00000007131772a4 */ /* 0x000fe2000f8e0217 */
[----:B------:R-:W-:Y:S01]  /*1c40*/  BSSY B0, `(.L_x_213) ;  /* 0x0000035000007945 */ /* 0x000fe20003800000 */
[----:B------:R-:W-:Y:S01]  /*1c50*/  UIMAD UR13, UR19, UR13, UR33 ;  /* 0x0000000d130d72a4 */ /* 0x000fe2000f8e0221 */
[----:B------:R-:W-:Y:S01]  /*1c60*/  LEA.HI R24, R32, R107, RZ, 0x4 ;  /* 0x0000006b20187211 */ /* 0x000fe200078f20ff */
[----:B------:R-:W-:Y:S01]  /*1c70*/  VIADD R26, R244, 0x20 ;  /* 0x00000020f41a7836 */ /* 0x000fe20000000000 */
[----:B------:R-:W-:Y:S01]  /*1c80*/  ISETP.GE.AND P2, PT, R0, UR32, PT ;  /* 0x0000002000007c0c */ /* 0x000fe2000bf46270 */
[----:B------:R-:W-:Y:S01]  /*1c90*/  VIADD R27, R244, 0x30 ;  /* 0x00000030f41b7836 */ /* 0x000fe20000000000 */
[----:B------:R-:W-:-:S02]  /*1ca0*/  ISETP.GE.AND P1, PT, R0, UR17, PT ;  /* 0x0000001100007c0c */ /* 0x000fc4000bf26270 */
[----:B------:R-:W-:Y:S01]  /*1cb0*/  LEA R219, R219, UR4, 0x1 ;  /* 0x00000004dbdb7c11 */ /* 0x000fe2000f8e08ff */
[----:B------:R-:W-:Y:S10]  /*1cc0*/  @P0 BRA `(.L_x_214) ;  /* 0x0000000000b00947 */ /* 0x000ff40003800000 */
        /* <DEDUP_REMOVED lines=12> */
[----:B------:R-:W4:Y:S08]  /*1d90*/  @!P6 LDC.64 R6, c[0x0][0x210] ;  /* 0x00008400ff06eb82 */ /* 0x000f300000000a00 */
[----:B------:R-:W5:Y:S01]  /*1da0*/  @!P4 LDC.64 R20, c[0x0][0x210] ;  /* 0x00008400ff14cb82 */ /* 0x000f620000000a00 */
[----:B-1----:R-:W-:-:S04]  /*1db0*/  @!P5 LEA R4, P3, R8, R4, 0x1 ;  /* 0x000000040804d211 */ /* 0x002fc800078608ff */
[----:B------:R-:W-:Y:S02]  /*1dc0*/  @!P5 LEA.HI.X R5, R8, R5, R18, 0x1, P3 ;  /* 0x000000050805d211 */ /* 0x000fe400018f0c12 */
[----:B------:R-:W-:Y:S02]  /*1dd0*/  ISETP.GE.AND P3, PT, R110, UR33, PT ;  /* 0x000000216e007c0c */ /* 0x000fe4000bf66270 */
[----:B----4-:R-:W-:-:S04]  /*1de0*/  @!P6 LEA R6, P0, R8, R6, 0x1 ;  /* 0x000000060806e211 */ /* 0x010fc800078008ff */
[C---:B------:R-:W-:Y:S02]  /*1df0*/  @!P6 LEA.HI.X R7, R8.reuse, R7, R18, 0x1, P0 ;  /* 0x000000070807e211 */ /* 0x040fe400000f0c12 */
[----:B-----5:R-:W-:-:S03]  /*1e00*/  @!P4 LEA R2, P0, R8, R20, 0x1 ;  /* 0x000000140802c211 */ /* 0x020fc600078008ff */
        /* <DEDUP_REMOVED lines=24> */
.L_x_214:
[----:B------:R-:W-:Y:S05]  /*1f90*/  BSYNC B0 ;  /* 0x0000000000007941 */ /* 0x000fea0003800000 */
.L_x_213:
[----:B------:R-:W-:Y:S01]  /*1fa0*/  IMAD.WIDE.U32 R34, R19, UR19, R10 ;  /* 0x0000001313227c25 */ /* 0x000fe2000f8e000a */
[----:B------:R-:W-:Y:S01]  /*1fb0*/  ISETP.GE.AND P0, PT, R0, UR17, PT ;  /* 0x0000001100007c0c */ /* 0x000fe2000bf06270 */
[----:B------:R-:W-:Y:S01]  /*1fc0*/  BSSY B0, `(.L_x_215) ;  /* 0x000003a000007945 */ /* 0x000fe20003800000 */
[----:B-1-3--:R-:W-:Y:S01]  /*1fd0*/  LOP3.LUT R2, R24, 0xfffffff0, RZ, 0xc0, !PT ;  /* 0xfffffff018027812 */ /* 0x00afe200078ec0ff */
[----:B------:R-:W-:Y:S01]  /*1fe0*/  IMAD R0, R245, UR8, RZ ;  /* 0x00000008f5007c24 */ /* 0x000fe2000f8e02ff */
[----:B------:R1:W-:Y:S01]  /*1ff0*/  STL.64 [R1+0x70], R34 ;  /* 0x0000702201007387 */ /* 0x0003e20000100a00 */
[----:B------:R-:W-:Y:S01]  /*2000*/  ISETP.GE.AND P5, PT, R26, UR32, PT ;  /* 0x000000201a007c0c */ /* 0x000fe2000bfa6270 */
[C---:B------:R-:W-:Y:S01]  /*2010*/  IMAD.WIDE.U32 R22, R244.reuse, UR8, R28 ;  /* 0x00000008f4167c25 */ /* 0x040fe2000f8e001c */
[----:B------:R-:W-:Y:S02]  /*2020*/  ISETP.GE.AND P6, PT, R27, UR32, PT ;  /* 0x000000201b007c0c */ /* 0x000fe4000bfc6270 */
[----:B------:R-:W-:Y:S01]  /*2030*/  SHF.R.S32.HI R21, RZ, 0x4, R24 ;  /* 0x00000004ff157819 */ /* 0x000fe20000011418 */
[----:B------:R-:W-:Y:S01]  /*2040*/  IMAD R25, R244, UR9, R0 ;  /* 0x00000009f4197c24 */ /* 0x000fe2000f8e0200 */
[----:B------:R-:W-:Y:S01]  /*2050*/  IADD3 R20, -R2, R107, RZ ;  /* 0x0000006b02147210 */ /* 0x000fe20007ffe1ff */
[----:B------:R-:W-:Y:S08]  /*2060*/  @P2 BRA `(.L_x_216) ;  /* 0x0000000000bc2947 */ /* 0x000ff00003800000 */
[----:B------:R-:W-:Y:S01]  /*2070*/  ULDC UR12, c[0x0][0x2d0] ;  /* 0x0000b400000c7ab9 */ /* 0x000fe20000000800 */
[----:B------:R-:W-:Y:S01]  /*2080*/  IADD3 R4, P3, R12, 0x10, RZ ;  /* 0x000000100c047810 */ /* 0x000fe20007f7e0ff */
[----:B------:R-:W-:Y:S01]  /*2090*/  ULDC.64 UR6, c[0x0][0x240] ;  /* 0x0000900000067ab9 */ /* 0x000fe20000000a00 */
[----:B------:R-:W-:Y:S01]  /*20a0*/  ISETP.GE.AND P2, PT, R28, UR12, PT ;  /* 0x0000000c1c007c0c */ /* 0x000fe2000bf46270 */
[----:B------:R-:W-:Y:S01]  /*20b0*/  IMAD.MOV.U32 R2, RZ, RZ, R16 ;  /* 0x000000ffff027224 */ /* 0x000fe200078e0010 */
[----:B------:R-:W-:Y:S01]  /*20c0*/  ISETP.GE.AND P4, PT, R112, UR12, PT ;  /* 0x0000000c70007c0c */ /* 0x000fe2000bf86270 */
[----:B------:R-:W-:Y:S02]  /*20d0*/  IMAD.X R0, RZ, RZ, R13, P3 ;  /* 0x000000ffff007224 */ /* 0x000fe400018e060d */
[----:B------:R-:W-:Y:S02]  /*20e0*/  IMAD.MOV.U32 R3, RZ, RZ, R15 ;  /* 0x000000ffff037224 */ /* 0x000fe400078e000f */
[----:B------:R-:W-:-:S02]  /*20f0*/  IMAD R0, R0, UR6, RZ ;  /* 0x0000000600007c24 */ /* 0x000fc4000f8e02ff */
[----:B------:R-:W-:-:S04]  /*2100*/  IMAD.WIDE.U32 R2, R4, UR6, R2 ;  /* 0x0000000604027c25 */ /* 0x000fc8000f8e0002 */
[----:B------:R-:W3:Y:S01]  /*2110*/  @!P2 LDC.64 R6, c[0x0][0x210] ;  /* 0x00008400ff06ab82 */ /* 0x000ee20000000a00 */
[----:B------:R-:W-:Y:S01]  /*2120*/  IMAD R0, R4, UR7, R0 ;  /* 0x0000000704007c24 */ /* 0x000fe2000f8e0200 */
[----:B------:R4:W-:Y:S03]  /*2130*/  @P2 STS.128 [R219+0x800], RZ ;  /* 0x000800ffdb002388 */ /* 0x0009e60000000c00 */
[----:B------:R-:W-:Y:S01]  /*2140*/  IMAD.IADD R0, R3, 0x1, R0 ;  /* 0x0000000103007824 */ /* 0x000fe200078e0200 */
[----:B---3--:R-:W-:-:S04]  /*2150*/  @!P2 LEA R4, P3, R2, R6, 0x1 ;  /* 0x000000060204a211 */ /* 0x008fc800078608ff */
[C---:B------:R-:W-:Y:S02]  /*2160*/  @!P2 LEA.HI.X R5, R2.reuse, R7, R0, 0x1, P3 ;  /* 0x000000070205a211 */ /* 0x040fe400018f0c00 */
[----:B------:R-:W-:Y:S01]  /*2170*/  ISETP.GE.AND P3, PT, R111, UR12, PT ;  /* 0x0000000c6f007c0c */ /* 0x000fe2000bf66270 */
[----:B------:R-:W3:Y:S02]  /*2180*/  @!P4 LDC.64 R6, c[0x0][0x210] ;  /* 0x00008400ff06cb82 */ /* 0x000ee40000000a00 */
[----:B------:R-:W-:Y:S01]  /*2190*/  @!PT LDS RZ, [RZ] ;  /* 0x00000000fffff984 */ /* 0x000fe20000000800 */
[----:B------:R-:W-:Y:S01]  /*21a0*/  @!PT LDS RZ, [RZ] ;  /* 0x00000000fffff984 */ /* 0x000fe20000000800 */
[----:B------:R-:W-:Y:S01]  /*21b0*/  @!PT LDS RZ, [RZ] ;  /* 0x00000000fffff984 */ /* 0x000fe20000000800 */
[----:B------:R5:W-:Y:S04]  /*21c0*/  @!P2 LDGSTS.E.BYPASS.LTC128B.128 [R219+0x800], desc[UR30][R4.64] ;  /* 0x0080000004dbafae */ /* 0x000be8000b901d5e */
[----:B------:R4:W-:Y:S06]  /*21d0*/  @P4 STS.128 [R219+0x2800], RZ ;  /* 0x002800ffdb004388 */ /* 0x0009ec0000000c00 */
[----:B------:R-:W5:Y:S01]  /*21e0*/  @!P3 LDC.64 R8, c[0x0][0x210] ;  /* 0x00008400ff08bb82 */ /* 0x000f620000000a00 */
[----:B---3--:R-:W-:-:S04]  /*21f0*/  @!P4 LEA R6, P2, R2, R6, 0x1 ;  /* 0x000000060206c211 */ /* 0x008fc800078408ff */
[----:B------:R-:W-:-:S05]  /*2200*/  @!P4 LEA.HI.X R7, R2, R7, R0, 0x1, P2 ;  /* 0x000000070207c211 */ /* 0x000fca00010f0c00 */
[----:B------:R-:W-:Y:S01]  /*2210*/  @!PT LDS RZ, [RZ] ;  /* 0x00000000fffff984 */ /* 0x000fe20000000800 */
[----:B------:R-:W-:Y:S01]  /*2220*/  @!PT LDS RZ, [RZ] ;  /* 0x00000000fffff984 */ /* 0x000fe20000000800 */
[----:B------:R-:W-:Y:S01]  /*2230*/  @!PT LDS RZ, [RZ] ;  /* 0x00000000fffff984 */ /* 0x000fe20000000800 */
[----:B------:R4:W-:Y:S01]  /*2240*/  @!P4 LDGSTS.E.BYPASS.LTC128B.128 [R219+0x2800], desc[UR30][R6.64+0x80] ;  /* 0x0280008006dbcfae */ /* 0x0009e2000b901d5e */
[----:B-----5:R-:W-:-:S03]  /*2250*/  @!P3 LEA R4, P2, R2, R8, 0x1 ;  /* 0x000000080204b211 */ /* 0x020fc600078408ff */
[----:B------:R4:W-:Y:S01]  /*2260*/  @P3 STS.128 [R219+0x4800], RZ ;  /* 0x004800ffdb003388 */ /* 0x0009e20000000c00 */
[----:B------:R-:W-:Y:S02]  /*2270*/  @!P3 LEA.HI.X R5, R2, R9, R0, 0x1, P2 ;  /* 0x000000090205b211 */ /* 0x000fe400010f0c00 */
[----:B------:R-:W-:-:S03]  /*2280*/  ISETP.GE.AND P2, PT, R110, UR12, PT ;  /* 0x0000000c6e007c0c */ /* 0x000fc6000bf46270 */
[----:B------:R-:W-:Y:S01]  /*2290*/  @!PT LDS RZ, [RZ] ;  /* 0x00000000fffff984 */ /* 0x000fe20000000800 */
[----:B------:R-:W-:Y:S01]  /*22a0*/  @!PT LDS RZ, [RZ] ;  /* 0x00000000fffff984 */ /* 0x000fe20000000800 */
[----:B------:R-:W-:Y:S01]  /*22b0*/  @!PT LDS RZ, [RZ] ;  /* 0x00000000fffff984 */ /* 0x000fe20000000800 */
[----:B------:R4:W-:Y:S10]  /*22c0*/  @!P3 LDGSTS.E.BYPASS.LTC128B.128 [R219+0x4800], desc[UR30][R4.64+0x100] ;  /* 0x0480010004dbbfae */ /* 0x0009f4000b901d5e */
        /* <DEDUP_REMOVED lines=9> */
.L_x_216:
[----:B------:R-:W-:Y:S05]  /*2360*/  BSYNC B0 ;  /* 0x0000000000007941 */ /* 0x000fea0003800000 */
.L_x_215:
[----:B------:R-:W-:Y:S04]  /*2370*/  BSSY B0, `(.L_x_217) ;  /* 0x0000031000007945 */ /* 0x000fe80003800000 */
[----:B------:R-:W-:Y:S05]  /*2380*/  @P5 BRA `(.L_x_218) ;  /* 0x0000000000bc5947 */ /* 0x000fea0003800000 */
[----:B------:R-:W-:Y:S01]  /*2390*/  ULDC UR12, c[0x0][0x2d0] ;  /* 0x0000b400000c7ab9 */ /* 0x000fe20000000800 */
[----:B---34-:R-:W-:Y:S01]  /*23a0*/  IADD3 R4, P2, R12, 0x20, RZ ;  /* 0x000000200c047810 */ /* 0x018fe20007f5e0ff */
        /* <DEDUP_REMOVED lines=9> */
[----:B------:R-:W3:Y:S01]  /*2440*/  @!P3 LDC.64 R6, c[0x0][0x210] ;  /* 0x00008400ff06bb82 */ /* 0x000ee20000000a00 */
[----:B------:R-:W-:Y:S01]  /*2450*/  IMAD R0, R4, UR7, R0 ;  /* 0x0000000704007c24 */ /* 0x000fe2000f8e0200 */
[----:B------:R4:W-:Y:S03]  /*2460*/  @P3 STS.128 [R219+0x1000], RZ ;  /* 0x001000ffdb003388 */ /* 0x0009e60000000c00 */
[----:B------:R-:W-:-:S03]  /*2470*/  IMAD.IADD R0, R3, 0x1, R0 ;  /* 0x0000000103007824 */ /* 0x000fc600078e0200 */
[----:B------:R-:W5:Y:S08]  /*2480*/  @!P5 LDC.64 R8, c[0x0][0x210] ;  /* 0x00008400ff08db82 */ /* 0x000f700000000a00 */
[----:B------:R-:W1:Y:S01]  /*2490*/  @!P4 LDC.64 R10, c[0x0][0x210] ;  /* 0x00008400ff0acb82 */ /* 0x000e620000000a00 */
[----:B---3--:R-:W-:-:S04]  /*24a0*/  @!P3 LEA R4, P2, R2, R6, 0x1 ;  /* 0x000000060204b211 */ /* 0x008fc800078408ff */
[C---:B------:R-:W-:Y:S02]  /*24b0*/  @!P3 LEA.HI.X R5, R2.reuse, R7, R0, 0x1, P2 ;  /* 0x000000070205b211 */ /* 0x040fe400010f0c00 */
[----:B-----5:R-:W-:-:S03]  /*24c0*/  @!P5 LEA R6, P2, R2, R8, 0x1 ;  /* 0x000000080206d211 */ /* 0x020fc600078408ff */
[----:B------:R-:W-:Y:S01]  /*24d0*/  @!PT LDS RZ, [RZ] ;  /* 0x00000000fffff984 */ /* 0x000fe20000000800 */
[----:B------:R-:W-:Y:S01]  /*24e0*/  @!PT LDS RZ, [RZ] ;  /* 0x00000000fffff984 */ /* 0x000fe20000000800 */
[----:B------:R-:W-:Y:S01]  /*24f0*/  @!PT LDS RZ, [RZ] ;  /* 0x00000000fffff984 */ /* 0x000fe20000000800 */
[----:B------:R1:W-:Y:S01]  /*2500*/  @!P3 LDGSTS.E.BYPASS.LTC128B.128 [R219+0x1000], desc[UR30][R4.64] ;  /* 0x0100000004dbbfae */ /* 0x0003e2000b901d5e */
[----:B------:R-:W-:-:S03]  /*2510*/  @!P5 LEA.HI.X R7, R2, R9, R0, 0x1, P2 ;  /* 0x000000090207d211 */ /* 0x000fc600010f0c00 */
[----:B------:R4:W-:Y:S01]  /*2520*/  @P5 STS.128 [R219+0x3000], RZ ;  /* 0x003000ffdb005388 */ /* 0x0009e20000000c00 */
[----:B------:R-:W-:-:S03]  /*2530*/  ISETP.GE.AND P2, PT, R110, UR12, PT ;  /* 0x0000000c6e007c0c */ /* 0x000fc6000bf46270 */
[----:B------:R-:W-:Y:S01]  /*2540*/  @!PT LDS RZ, [RZ] ;  /* 0x00000000fffff984 */ /* 0x000fe20000000800 */
[----:B------:R-:W-:Y:S01]  /*2550*/  @!PT LDS RZ, [RZ] ;  /* 0x00000000fffff984 */ /* 0x000fe20000000800 */
[----:B------:R-:W-:Y:S01]  /*2560*/  @!PT LDS RZ, [RZ] ;  /* 0x00000000fffff984 */ /* 0x000fe20000000800 */
[----:B------:R4:W-:Y:S04]  /*2570*/  @!P5 LDGSTS.E.BYPASS.LTC128B.128 [R219+0x3000], desc[UR30][R6.64+0x80] ;  /* 0x0300008006dbdfae */ /* 0x0009e8000b901d5e */
[----:B------:R4:W-:Y:S01]  /*2580*/  @P4 STS.128 [R219+0x5000], RZ ;  /* 0x005000ffdb004388 */ /* 0x0009e20000000c00 */
[----:B-1----:R-:W-:-:S04]  /*2590*/  @!P4 LEA R4, P3, R2, R10, 0x1 ;  /* 0x0000000a0204c211 */ /* 0x002fc800078608ff */
[----:B------:R-:W-:-:S05]  /*25a0*/  @!P4 LEA.HI.X R5, R2, R11, R0, 0x1, P3 ;  /* 0x0000000b0205c211 */ /* 0x000fca00018f0c00 */
        /* <DEDUP_REMOVED lines=13> */
.L_x_218:
[----:B------:R-:W-:Y:S05]  /*2680*/  BSYNC B0 ;  /* 0x0000000000007941 */ /* 0x000fea0003800000 */
.L_x_217:
[----:B------:R-:W-:Y:S04]  /*2690*/  BSSY B0, `(.L_x_219) ;  /* 0x0000031000007945 */ /* 0x000fe80003800000 */
[----:B------:R-:W-:Y:S05]  /*26a0*/  @P6 BRA `(.L_x_220) ;  /* 0x0000000000bc6947 */ /* 0x000fea0003800000 */
[----:B------:R-:W-:Y:S01]  /*26b0*/  ULDC UR12, c[0x0][0x2d0] ;  /* 0x0000b400000c7ab9 */ /* 0x000fe20000000800 */
[----:B-1-34-:R-:W-:Y:S01]  /*26c0*/  IADD3 R4, P2, R12, 0x30, RZ ;  /* 0x000000300c047810 */ /* 0x01afe20007f5e0ff */
        /* <DEDUP_REMOVED lines=45> */
.L_x_220:
[----:B------:R-:W-:Y:S05]  /*29a0*/  BSYNC B0 ;  /* 0x0000000000007941 */ /* 0x000fea0003800000 */
.L_x_219:
[----:B------:R-:W-:Y:S01]  /*29b0*/  VIADD R109, R35, UR23 ;  /* 0x00000017236d7c36 */ /* 0x000fe20008000000 */
[----:B------:R-:W-:Y:S01]  /*29c0*/  USHF.L.U32 UR32, UR10, 0x6, URZ ;  /* 0x000000060a207899 */ /* 0x000fe2000800063f */
[----:B------:R-:W-:Y:S01]  /*29d0*/  IMAD.MOV.U32 R108, RZ, RZ, R34 ;  /* 0x000000ffff6c7224 */ /* 0x000fe200078e0022 */
[----:B------:R-:W-:Y:S01]  /*29e0*/  USHF.L.U64.HI UR12, UR10, 0x6, UR11 ;  /* 0x000000060a0c7899 */ /* 0x000fe2000801020b */
[----:B------:R-:W-:Y:S01]  /*29f0*/  ISETP.GE.AND P3, PT, R244, UR17, PT ;  /* 0x00000011f4007c0c */ /* 0x000fe2000bf66270 */
[----:B------:R-:W-:Y:S01]  /*2a00*/  USHF.R.S32.HI UR37, URZ, 0x1f, UR18 ;  /* 0x0000001f3f257899 */ /* 0x000fe20008011412 */
[----:B-1-3--:R-:W-:Y:S01]  /*2a10*/  SHF.R.S32.HI R2, RZ, 0x1f, R20 ;  /* 0x0000001fff027819 */ /* 0x00afe20000011414 */
[----:B------:R1:W-:Y:S01]  /*2a20*/  STL.64 [R1+0x68], R108 ;  /* 0x0000686c01007387 */ /* 0x0003e20000100a00 */
[----:B------:R-:W-:Y:S01]  /*2a30*/  UIMAD UR6, UR12, UR18, URZ ;  /* 0x000000120c0672a4 */ /* 0x000fe2000f8e023f */
[----:B------:R-:W-:Y:S01]  /*2a40*/  IMAD.U32 R104, RZ, RZ, UR32 ;  /* 0x00000020ff687e24 */ /* 0x000fe2000f8e00ff */
[----:B------:R-:W-:Y:S01]  /*2a50*/  LEA.HI R0, R24, R21, RZ, 0x1 ;  /* 0x0000001518007211 */ /* 0x000fe200078f08ff */
[----:B------:R-:W-:Y:S01]  /*2a60*/  BSSY B0, `(.L_x_221) ;  /* 0x0000032000007945 */ /* 0x000fe20003800000 */
[----:B------:R-:W-:Y:S01]  /*2a70*/  LEA.HI R24, R2, R20, RZ, 0x3 ;  /* 0x0000001402187211 */ /* 0x000fe200078f18ff */
[----:B------:R-:W-:Y:S01]  /*2a80*/  UIMAD UR6, UR37, UR32, UR6 ;  /* 0x00000020250672a4 */ /* 0x000fe2000f8e0206 */
[----:B------:R-:W-:Y:S01]  /*2a90*/  IMAD.WIDE.U32 R2, R104, UR18, R108 ;  /* 0x0000001268027c25 */ /* 0x000fe2000f8e006c */
[----:B------:R-:W-:-:S02]  /*2aa0*/  LOP3.LUT R0, R0, 0xfffffffe, RZ, 0xc0, !PT ;  /* 0xfffffffe00007812 */ /* 0x000fc400078ec0ff */
[----:B----4-:R-:W-:Y:S02]  /*2ab0*/  LOP3.LUT R4, R24, 0xfffffff8, RZ, 0xc0, !PT ;  /* 0xfffffff818047812 */ /* 0x010fe400078ec0ff */
[----:B------:R-:W-:Y:S01]  /*2ac0*/  IADD3 R18, P2, R22, UR28, RZ ;  /* 0x0000001c16127c10 */ /* 0x000fe2000ff5e0ff */
[----:B------:R-:W-:Y:S02]  /*2ad0*/  VIADD R5, R3, UR6 ;  /* 0x0000000603057c36 */ /* 0x000fe40008000000 */
[----:B------:R-:W-:Y:S01]  /*2ae0*/  IMAD.IADD R21, R21, 0x1, -R0 ;  /* 0x0000000115157824 */ /* 0x000fe200078e0a00 */
[----:B------:R-:W-:Y:S01]  /*2af0*/  IADD3.X R19, R23, UR25, R25, P2, !PT ;  /* 0x0000001917137c10 */ /* 0x000fe200097fe419 */
[----:B------:R-:W-:Y:S01]  /*2b00*/  IMAD.IADD R30, R20, 0x1, -R4 ;  /* 0x00000001141e7824 */ /* 0x000fe200078e0a04 */
[----:B------:R-:W-:Y:S07]  /*2b10*/  @P3 BRA `(.L_x_222) ;  /* 0x0000000000983947 */ /* 0x000fee0003800000 */
[----:B------:R-:W-:Y:S02]  /*2b20*/  ULDC UR6, c[0x0][0x2d0] ;  /* 0x0000b40000067ab9 */ /* 0x000fe40000000800 */
[----:B------:R-:W-:Y:S02]  /*2b30*/  ISETP.GE.AND P5, PT, R112, UR6, PT ;  /* 0x0000000670007c0c */ /* 0x000fe4000bfa6270 */
[----:B------:R-:W-:Y:S02]  /*2b40*/  ISETP.GE.AND P6, PT, R28, UR6, PT ;  /* 0x000000061c007c0c */ /* 0x000fe4000bfc6270 */
[----:B------:R-:W-:-:S09]  /*2b50*/  ISETP.GE.AND P4, PT, R111, UR6, PT ;  /* 0x000000066f007c0c */ /* 0x000fd2000bf86270 */
[----:B------:R-:W3:Y:S02]  /*2b60*/  @!P5 LDC.64 R8, c[0x0][0x218] ;  /* 0x00008600ff08db82 */ /* 0x000ee40000000a00 */
[----:B------:R4:W-:Y:S06]  /*2b70*/  @P6 STS.128 [R219+0x8000], RZ ;  /* 0x008000ffdb006388 */ /* 0x0009ec0000000c00 */
[----:B------:R-:W5:Y:S08]  /*2b80*/  @!P6 LDC.64 R10, c[0x0][0x218] ;  /* 0x00008600ff0aeb82 */ /* 0x000f700000000a00 */
[----:B------:R-:W2:Y:S01]  /*2b90*/  @!P4 LDC.64 R6, c[0x0][0x218] ;  /* 0x00008600ff06cb82 */ /* 0x000ea20000000a00 */
        /* <DEDUP_REMOVED lines=30> */
.L_x_222:
[----:B------:R-:W-:Y:S05]  /*2d80*/  BSYNC B0 ;  /* 0x0000000000007941 */ /* 0x000fea0003800000 */
.L_x_221:
[----:B---34-:R-:W-:Y:S01]  /*2d90*/  IMAD.SHL.U32 R6, R31, 0x40, RZ ;  /* 0x000000401f067824 */ /* 0x018fe200078e00ff */
[----:B------:R-:W-:Y:S01]  /*2da0*/  USHF.L.U64.HI UR33, UR10, 0x4, UR11 ;  /* 0x000000040a217899 */ /* 0x000fe2000801020b */
[----:B------:R-:W-:Y:S01]  /*2db0*/  IMAD.SHL.U32 R0, R30, 0x40, RZ ;  /* 0x000000401e007824 */ /* 0x000fe200078e00ff */
[----:B------:R-:W-:Y:S01]  /*2dc0*/  USHF.L.U32 UR34, UR10, 0x4, URZ ;  /* 0x000000040a227899 */ /* 0x000fe2000800063f */
[----:B------:R-:W-:Y:S01]  /*2dd0*/  BSSY B0, `(.L_x_223) ;  /* 0x0000030000007945 */ /* 0x000fe20003800000 */
[----:B------:R-:W-:Y:S01]  /*2de0*/  ISETP.GE.AND P5, PT, R26, UR17, PT ;  /* 0x000000111a007c0c */ /* 0x000fe2000bfa6270 */
[----:B------:R-:W-:Y:S01]  /*2df0*/  IMAD.SHL.U32 R20, R244, 0x8, RZ ;  /* 0x00000008f4147824 */ /* 0x000fe200078e00ff */
[----:B------:R-:W-:Y:S01]  /*2e00*/  ISETP.GE.AND P6, PT, R27, UR17, PT ;  /* 0x000000111b007c0c */ /* 0x000fe2000bfc6270 */
[----:B------:R-:W-:Y:S01]  /*2e10*/  IMAD.SHL.U32 R22, R21, 0x8, RZ ;  /* 0x0000000815167824 */ /* 0x000fe200078e00ff */
[----:B------:R-:W-:Y:S02]  /*2e20*/  LOP3.LUT R16, R6, 0x1c0, RZ, 0xc0, !PT ;  /* 0x000001c006107812 */ /* 0x000fe400078ec0ff */
[----:B------:R-:W-:Y:S01]  /*2e30*/  LOP3.LUT R17, R0, 0x1c0, RZ, 0xc0, !PT ;  /* 0x000001c000117812 */ /* 0x000fe200078ec0ff */
[----:B------:R-:W-:Y:S08]  /*2e40*/  @P1 BRA `(.L_x_224) ;  /* 0x0000000000a01947 */ /* 0x000ff00003800000 */
[----:B------:R-:W-:Y:S01]  /*2e50*/  ULDC UR6, c[0x0][0x2d0] ;  /* 0x0000b40000067ab9 */ /* 0x000fe20000000800 */
[----:B------:R-:W-:Y:S02]  /*2e60*/  IADD3 R0, P1, R2, UR34, RZ ;  /* 0x0000002202007c10 */ /* 0x000fe4000ff3e0ff */
[----:B------:R-:W-:Y:S02]  /*2e70*/  ISETP.GE.AND P2, PT, R28, UR6, PT ;  /* 0x000000061c007c0c */ /* 0x000fe4000bf46270 */
[----:B------:R-:W-:Y:S02]  /*2e80*/  ISETP.GE.AND P4, PT, R112, UR6, PT ;  /* 0x0000000670007c0c */ /* 0x000fe4000bf86270 */
[----:B------:R-:W-:Y:S02]  /*2e90*/  ISETP.GE.AND P3, PT, R111, UR6, PT ;  /* 0x000000066f007c0c */ /* 0x000fe4000bf66270 */
[----:B------:R-:W-:-:S07]  /*2ea0*/  IADD3.X R10, R5, UR33, RZ, P1, !PT ;  /* 0x00000021050a7c10 */ /* 0x000fce0008ffe4ff */
[----:B------:R-:W3:Y:S01]  /*2eb0*/  @!P2 LDC.64 R6, c[0x0][0x218] ;  /* 0x00008600ff06ab82 */ /* 0x000ee20000000a00 */
[----:B------:R4:W-:Y:S07]  /*2ec0*/  @P2 STS.128 [R219+0x8800], RZ ;  /* 0x008800ffdb002388 */ /* 0x0009ee0000000c00 */
        /* <DEDUP_REMOVED lines=32> */
.L_x_224:
[----:B------:R-:W-:Y:S05]  /*30d0*/  BSYNC B0 ;  /* 0x0000000000007941 */ /* 0x000fea0003800000 */
.L_x_223:
[----:B------:R-:W-:Y:S04]  /*30e0*/  BSSY B0, `(.L_x_225) ;  /* 0x000002d000007945 */ /* 0x000fe80003800000 */
[----:B------:R-:W-:Y:S05]  /*30f0*/  @P5 BRA `(.L_x_226) ;  /* 0x0000000000ac5947 */ /* 0x000fea0003800000 */
[----:B------:R-:W-:Y:S01]  /*3100*/  ULDC UR6, c[0x0][0x2d0] ;  /* 0x0000b40000067ab9 */ /* 0x000fe20000000800 */
[----:B------:R-:W-:Y:S01]  /*3110*/  IMAD.U32 R0, RZ, RZ, UR10 ;  /* 0x0000000aff007e24 */ /* 0x000fe2000f8e00ff */
[----:B------:R-:W-:Y:S01]  /*3120*/  ISETP.GE.AND P4, PT, R112, UR6, PT ;  /* 0x0000000670007c0c */ /* 0x000fe2000bf86270 */
[----:B---34-:R-:W-:Y:S01]  /*3130*/  IMAD.U32 R6, RZ, RZ, UR10 ;  /* 0x0000000aff067e24 */ /* 0x018fe2000f8e00ff */
[----:B------:R-:W-:Y:S01]  /*3140*/  ISETP.GE.AND P5, PT, R28, UR6, PT ;  /* 0x000000061c007c0c */ /* 0x000fe2000bfa6270 */
[----:B------:R-:W-:Y:S01]  /*3150*/  IMAD.U32 R12, RZ, RZ, UR11 ;  /* 0x0000000bff0c7e24 */ /* 0x000fe2000f8e00ff */
[----:B------:R-:W-:Y:S02]  /*3160*/  ISETP.GE.AND P3, PT, R111, UR6, PT ;  /* 0x000000066f007c0c */ /* 0x000fe4000bf66270 */
[----:B------:R-:W-:-:S04]  /*3170*/  LEA R0, P1, R0, R2, 0x5 ;  /* 0x0000000200007211 */ /* 0x000fc800078228ff */
[----:B------:R-:W-:-:S03]  /*3180*/  LEA.HI.X R12, R6, R5, R12, 0x5, P1 ;  /* 0x00000005060c7211 */ /* 0x000fc600008f2c0c */
[----:B------:R-:W3:Y:S02]  /*3190*/  @!P4 LDC.64 R8, c[0x0][0x218] ;  /* 0x00008600ff08cb82 */ /* 0x000ee40000000a00 */
[----:B------:R4:W-:Y:S06]  /*31a0*/  @P5 STS.128 [R219+0x9000], RZ ;  /* 0x009000ffdb005388 */ /* 0x0009ec0000000c00 */
[----:B------:R-:W5:Y:S08]  /*31b0*/  @!P5 LDC.64 R10, c[0x0][0x218] ;  /* 0x00008600ff0adb82 */ /* 0x000f700000000a00 */
[----:B------:R-:W1:Y:S01]  /*31c0*/  @!P3 LDC.64 R14, c[0x0][0x218] ;  /* 0x00008600ff0ebb82 */ /* 0x000e620000000a00 */
[----:B---3--:R-:W-:-:S04]  /*31d0*/  @!P4 LEA R8, P1, R0, R8, 0x1 ;  /* 0x000000080008c211 */ /* 0x008fc800078208ff */
        /* <DEDUP_REMOVED lines=29> */
.L_x_226:
[----:B------:R-:W-:Y:S05]  /*33b0*/  BSYNC B0 ;  /* 0x0000000000007941 */ /* 0x000fea0003800000 */
.L_x_225:
        /* <DEDUP_REMOVED lines=11> */
[----:B----4-:R-:W4:Y:S01]  /*3470*/  @!P6 LDC.64 R8, c[0x0][0x218] ;  /* 0x00008600ff08eb82 */ /* 0x010f220000000a00 */
[----:B------:R2:W-:Y:S07]  /*3480*/  @P6 STS.128 [R219+0x9800], RZ ;  /* 0x009800ffdb006388 */ /* 0x0005ee0000000c00 */
[----:B-1-3--:R-:W1:Y:S08]  /*3490*/  @!P5 LDC.64 R6, c[0x0][0x218] ;  /* 0x00008600ff06db82 */ /* 0x00ae700000000a00 */
[----:B------:R-:W3:Y:S01]  /*34a0*/  @!P3 LDC.64 R10, c[0x0][0x218] ;  /* 0x00008600ff0abb82 */ /* 0x000ee20000000a00 */
[----:B----4-:R-:W-:-:S04]  /*34b0*/  @!P6 LEA R8, P1, R2, R8, 0x1 ;  /* 0x000000080208e211 */ /* 0x010fc800078208ff */
[--C-:B------:R-:W-:Y:S02]  /*34c0*/  @!P6 LEA.HI.X R9, R2, R9, R0.reuse, 0x1, P1 ;  /* 0x000000090209e211 */ /* 0x100fe400008f0c00 */
[----:B------:R-:W-:Y:S02]  /*34d0*/  ISETP.GE.AND P1, PT, R110, UR6, PT ;  /* 0x000000066e007c0c */ /* 0x000fe4000bf26270 */
[C---:B-1----:R-:W-:Y:S01]  /*34e0*/  @!P5 LEA R6, P4, R2.reuse, R6, 0x1 ;  /* 0x000000060206d211 */ /* 0x042fe200078808ff */
[----:B------:R-:W-:Y:S01]  /*34f0*/  @!PT LDS RZ, [RZ] ;  /* 0x00000000fffff984 */ /* 0x000fe20000000800 */
[----:B------:R-:W-:Y:S01]  /*3500*/  @!PT LDS RZ, [RZ] ;  /* 0x00000000fffff984 */ /* 0x000fe20000000800 */
[----:B------:R-:W-:Y:S01]  /*3510*/  @!PT LDS RZ, [RZ] ;  /* 0x00000000fffff984 */ /* 0x000fe20000000800 */
[----:B------:R2:W-:Y:S03]  /*3520*/  @!P6 LDGSTS.E.BYPASS.LTC128B.128 [R219+0x9800], desc[UR30][R8.64] ;  /* 0x0980000008dbefae */ /* 0x0005e6000b901d5e */
[C---:B------:R-:W-:Y:S01]  /*3530*/  @!P5 LEA.HI.X R7, R2.reuse, R7, R0, 0x1, P4 ;  /* 0x000000070207d211 */ /* 0x040fe200020f0c00 */
[----:B------:R2:W-:Y:S01]  /*3540*/  @P5 STS.128 [R219+0xb800], RZ ;  /* 0x00b800ffdb005388 */ /* 0x0005e20000000c00 */
[----:B---3--:R-:W-:-:S03]  /*3550*/  @!P3 LEA R4, P2, R2, R10, 0x1 ;  /* 0x0000000a0204b211 */ /* 0x008fc600078408ff */
        /* <DEDUP_REMOVED lines=19> */
.L_x_228:
[----:B------:R-:W-:Y:S05]  /*3690*/  BSYNC B0 ;  /* 0x0000000000007941 */ /* 0x000fea0003800000 */
.L_x_227:
[----:B------:R-:W0:Y:S01]  /*36a0*/  LDGDEPBAR ;  /* 0x00000000000079af */ /* 0x000e220000000000 */
[----:B------:R-:W-:Y:S01]  /*36b0*/  ISETP.GE.AND P1, PT, R244, UR17, PT ;  /* 0x00000011f4007c0c */ /* 0x000fe2000bf26270 */
[----:B----4-:R-:W-:Y:S01]  /*36c0*/  IMAD.WIDE.U32 R10, R33, UR19, R18 ;  /* 0x00000013210a7c25 */ /* 0x010fe2000f8e0012 */
[----:B------:R-:W-:Y:S01]  /*36d0*/  USHF.L.U64.HI UR35, UR8, 0x6, UR9 ;  /* 0x0000000608237899 */ /* 0x000fe20008010209 */
[----:B------:R-:W-:Y:S01]  /*36e0*/  LOP3.LUT R2, R17, 0x8, R22, 0xf8, !PT ;  /* 0x0000000811027812 */ /* 0x000fe200078ef816 */
[----:B------:R-:W-:Y:S01]  /*36f0*/  USHF.L.U32 UR36, UR8, 0x6, URZ ;  /* 0x0000000608247899 */ /* 0x000fe2000800063f */
[----:B--2---:R-:W-:Y:S01]  /*3700*/  VIADD R9, R11, UR13 ;  /* 0x0000000d0b097c36 */ /* 0x004fe20008000000 */
[----:B------:R2:W-:Y:S01]  /*3710*/  STL.64 [R1+0x80], R10 ;  /* 0x0000800a01007387 */ /* 0x0005e20000100a00 */
[----:B------:R-:W-:Y:S01]  /*3720*/  IMAD.MOV.U32 R8, RZ, RZ, R10 ;  /* 0x000000ffff087224 */ /* 0x000fe200078e000a */
[----:B-1----:R-:W-:Y:S01]  /*3730*/  SHF.R.U32.HI R5, RZ, 0x3, R17 ;  /* 0x00000003ff057819 */ /* 0x002fe20000011611 */
[----:B------:R-:W-:Y:S01]  /*3740*/  UIMAD UR6, UR35, UR18, URZ ;  /* 0x00000012230672a4 */ /* 0x000fe2000f8e023f */
[----:B---3--:R-:W-:Y:S01]  /*3750*/  IMAD.U32 R6, RZ, RZ, UR18 ;  /* 0x00000012ff067e24 */ /* 0x008fe2000f8e00ff */
[----:B------:R-:W-:Y:S01]  /*3760*/  LOP3.LUT R0, R16, 0x8, R20, 0xf8, !PT ;  /* 0x0000000810007812 */ /* 0x000fe200078ef814 */
[----:B------:R2:W-:Y:S01]  /*3770*/  STL.64 [R1+0x78], R8 ;  /* 0x0000780801007387 */ /* 0x0005e20000100a00 */
[----:B------:R-:W-:Y:S01]  /*3780*/  LOP3.LUT R5, R2, R5, RZ, 0x3c, !PT ;  /* 0x0000000502057212 */ /* 0x000fe200078e3cff */
[----:B------:R-:W-:Y:S01]  /*3790*/  IMAD.SHL.U32 R2, R24, 0x40, RZ ;  /* 0x0000004018027824 */ /* 0x000fe200078e00ff */
[----:B------:R-:W-:Y:S01]  /*37a0*/  SHF.R.U32.HI R3, RZ, 0x3, R16 ;  /* 0x00000003ff037819 */ /* 0x000fe20000011610 */
[----:B------:R-:W-:Y:S01]  /*37b0*/  UIMAD UR6, UR37, UR36, UR6 ;  /* 0x00000024250672a4 */ /* 0x000fe2000f8e0206 */
[----:B------:R-:W-:Y:S01]  /*37c0*/  LEA.HI R106, R32, R107, RZ, 0x5 ;  /* 0x0000006b206a7211 */ /* 0x000fe200078f28ff */
[----:B------:R-:W-:Y:S01]  /*37d0*/  IMAD.WIDE.U32 R6, R6, UR36, R8 ;  /* 0x0000002406067c25 */ /* 0x000fe2000f8e0008 */
[----:B------:R-:W-:Y:S01]  /*37e0*/  LOP3.LUT R0, R0, R3, RZ, 0x3c, !PT ;  /* 0x0000000300007212 */ /* 0x000fe200078e3cff */
[----:B------:R-:W-:Y:S01]  /*37f0*/  BSSY B0, `(.L_x_229) ;  /* 0x0000034000007945 */ /* 0x000fe20003800000 */
[----:B------:R-:W-:Y:S01]  /*3800*/  LOP3.LUT R5, R5, 0xfffffe00, R2, 0xf8, !PT ;  /* 0xfffffe0005057812 */ /* 0x000fe200078ef802 */
[----:B------:R-:W-:Y:S01]  /*3810*/  VIADD R3, R7, UR6 ;  /* 0x0000000607037c36 */ /* 0x000fe20008000000 */
[----:B------:R-:W-:-:S04]  /*3820*/  DEPBAR.LE SB0, 0x0 ;  /* 0x000080000000791a */ /* 0x000fc80000000000 */
[----:B------:R-:W-:Y:S01]  /*3830*/  BAR.SYNC.DEFER_BLOCKING 0x0 ;  /* 0x0000000000007b1d */ /* 0x000fe20000010000 */
[----:B------:R-:W-:Y:S01]  /*3840*/  SHF.R.S32.HI R105, RZ, 0x5, R106 ;  /* 0x00000005ff697819 */ /* 0x000fe2000001146a */
[----:B------:R-:W-:Y:S01]  /*3850*/  IMAD R0, R21, 0x200, R0 ;  /* 0x0000020015007824 */ /* 0x000fe200078e0200 */
[----:B------:R-:W-:-:S03]  /*3860*/  ISETP.GE.AND P5, PT, R26, UR17, PT ;  /* 0x000000111a007c0c */ /* 0x000fc6000bfa6270 */
[----:B------:R-:W-:Y:S01]  /*3870*/  IMAD R2, R105, 0x400, R5 ;  /* 0x0000040069027824 */ /* 0x000fe200078e0205 */
        /* <DEDUP_REMOVED lines=9> */
[----:B--2---:R-:W1:Y:S02]  /*3910*/  @!P4 LDC.64 R10, c[0x0][0x220] ;  /* 0x00008800ff0acb82 */ /* 0x004e640000000a00 */
[----:B------:R3:W-:Y:S06]  /*3920*/  @P6 STS.128 [R219+0x10000], RZ ;  /* 0x010000ffdb006388 */ /* 0x0007ec0000000c00 */
[----:B------:R-:W2:Y:S08]  /*3930*/  @!P6 LDC.64 R12, c[0x0][0x220] ;  /* 0x00008800ff0ceb82 */ /* 0x000eb00000000a00 */
[----:B------:R-:W4:Y:S01]  /*3940*/  @!P3 LDC.64 R8, c[0x0][0x220] ;  /* 0x00008800ff08bb82 */ /* 0x000f220000000a00 */
[----:B-1----:R-:W-:-:S04]  /*3950*/  @!P4 LEA R10, P1, R6, R10, 0x1 ;  /* 0x0000000a060ac211 */ /* 0x002fc800078208ff */
[----:B------:R-:W-:Y:S02]  /*3960*/  @!P4 LEA.HI.X R11, R6, R11, R3, 0x1, P1 ;  /* 0x0000000b060bc211 */ /* 0x000fe400008f0c03 */
[----:B------:R-:W-:Y:S02]  /*3970*/  ISETP.GE.AND P1, PT, R110, UR6, PT ;  /* 0x000000066e007c0c */ /* 0x000fe4000bf26270 */
[----:B--2---:R-:W-:-:S04]  /*3980*/  @!P6 LEA R12, P2, R6, R12, 0x1 ;  /* 0x0000000c060ce211 */ /* 0x004fc800078408ff */
        /* <DEDUP_REMOVED lines=26> */
.L_x_230:
[----:B------:R-:W-:Y:S05]  /*3b30*/  BSYNC B0 ;  /* 0x0000000000007941 */ /* 0x000fea0003800000 */
.L_x_229:
[----:B------:R4:W-:Y:S01]  /*3b40*/  @P0 STS.128 [R219+0x10800], RZ ;  /* 0x010800ffdb000388 */ /* 0x0009e20000000c00 */
[----:B------:R-:W-:Y:S01]  /*3b50*/  USHF.L.U64.HI UR37, UR8, 0x4, UR9 ;  /* 0x0000000408257899 */ /* 0x000fe20008010209 */
[----:B------:R-:W-:Y:S01]  /*3b60*/  BSSY B0, `(.L_x_231) ;  /* 0x0000031000007945 */ /* 0x000fe20003800000 */
[----:B------:R-:W-:Y:S01]  /*3b70*/  USHF.L.U32 UR38, UR8, 0x4, URZ ;  /* 0x0000000408267899 */ /* 0x000fe2000800063f */
[----:B------:R4:W-:Y:S01]  /*3b80*/  @P0 STS.128 [R219+0x12800], RZ ;  /* 0x012800ffdb000388 */ /* 0x0009e20000000c00 */
[----:B------:R-:W-:Y:S02]  /*3b90*/  ISETP.GE.AND P6, PT, R27, UR17, PT ;  /* 0x000000111b007c0c */ /* 0x000fe4000bfc6270 */
[----:B------:R-:W-:Y:S01]  /*3ba0*/  LEA R192, R0, UR4, 0x1 ;  /* 0x0000000400c07c11 */ /* 0x000fe2000f8e08ff */
[----:B------:R4:W-:Y:S01]  /*3bb0*/  @P0 STS.128 [R219+0x14800], RZ ;  /* 0x014800ffdb000388 */ /* 0x0009e20000000c00 */
[----:B------:R-:W-:-:S03]  /*3bc0*/  LEA R199, R2, UR4, 0x1 ;  /* 0x0000000402c77c11 */ /* 0x000fc6000f8e08ff */
[----:B------:R4:W-:Y:S01]  /*3bd0*/  @P0 STS.128 [R219+0x16800], RZ ;  /* 0x016800ffdb000388 */ /* 0x0009e20000000c00 */
[----:B------:R-:W-:Y:S05]  /*3be0*/  @P0 BRA `(.L_x_232) ;  /* 0x0000000000a00947 */ /* 0x000fea0003800000 */
        /* <DEDUP_REMOVED lines=9> */
[----:B-1----:R-:W1:Y:S01]  /*3c80*/  @!P2 LDC.64 R8, c[0x0][0x220] ;  /* 0x00008800ff08ab82 */ /* 0x002e620000000a00 */
        /* <DEDUP_REMOVED lines=30> */
.L_x_232:
[----:B------:R-:W-:Y:S05]  /*3e70*/  BSYNC B0 ;  /* 0x0000000000007941 */ /* 0x000fea0003800000 */
.L_x_231:
        /* <DEDUP_REMOVED lines=9> */
[----:B-123--:R-:W-:Y:S01]  /*3f10*/  IMAD.U32 R8, RZ, RZ, UR9 ;  /* 0x00000009ff087e24 */ /* 0x00efe2000f8e00ff */
[----:B------:R-:W-:Y:S02]  /*3f20*/  ISETP.GE.AND P4, PT, R112, UR6, PT ;  /* 0x0000000670007c0c */ /* 0x000fe4000bf86270 */
[----:B------:R-:W-:Y:S02]  /*3f30*/  ISETP.GE.AND P2, PT, R111, UR6, PT ;  /* 0x000000066f007c0c */ /* 0x000fe4000bf46270 */
[----:B------:R-:W-:-:S04]  /*3f40*/  LEA R0, P0, R4, R6, 0x5 ;  /* 0x0000000604007211 */ /* 0x000fc800078028ff */
[----:B------:R-:W-:-:S03]  /*3f50*/  LEA.HI.X R4, R4, R3, R8, 0x5, P0 ;  /* 0x0000000304047211 */ /* 0x000fc600000f2c08 */
[----:B------:R-:W1:Y:S01]  /*3f60*/  @!P5 LDC.64 R12, c[0x0][0x220] ;  /* 0x00008800ff0cdb82 */ /* 0x000e620000000a00 */
[----:B------:R2:W-:Y:S07]  /*3f70*/  @P5 STS.128 [R219+0x11000], RZ ;  /* 0x011000ffdb005388 */ /* 0x0005ee0000000c00 */
[----:B------:R-:W3:Y:S08]  /*3f80*/  @!P4 LDC.64 R10, c[0x0][0x220] ;  /* 0x00008800ff0acb82 */ /* 0x000ef00000000a00 */
[----:B------:R-:W5:Y:S01]  /*3f90*/  @!P2 LDC.64 R14, c[0x0][0x220] ;  /* 0x00008800ff0eab82 */ /* 0x000f620000000a00 */
[----:B-1----:R-:W-:-:S04]  /*3fa0*/  @!P5 LEA R12, P0, R0, R12, 0x1 ;  /* 0x0000000c000cd211 */ /* 0x002fc800078008ff */
[--C-:B------:R-:W-:Y:S02]  /*3fb0*/  @!P5 LEA.HI.X R13, R0, R13, R4.reuse, 0x1, P0 ;  /* 0x0000000d000dd211 */ /* 0x100fe400000f0c04 */
[----:B------:R-:W-:Y:S02]  /*3fc0*/  ISETP.GE.AND P0, PT, R110, UR6, PT ;  /* 0x000000066e007c0c */ /* 0x000fe4000bf06270 */
        /* <DEDUP_REMOVED lines=27> */
.L_x_234:
[----:B------:R-:W-:Y:S05]  /*4180*/  BSYNC B0 ;  /* 0x0000000000007941 */ /* 0x000fea0003800000 */
.L_x_233:
        /* <DEDUP_REMOVED lines=17> */
[----:B-1----:R-:W1:Y:S08]  /*42a0*/  @!P4 LDC.64 R8, c[0x0][0x220] ;  /* 0x00008800ff08cb82 */ /* 0x002e700000000a00 */
[----:B------:R-:W5:Y:S01]  /*42b0*/  @!P2 LDC.64 R12, c[0x0][0x220] ;  /* 0x00008800ff0cab82 */ /* 0x000f620000000a00 */
[----:B--2---:R-:W-:-:S04]  /*42c0*/  @!P5 LEA R10, P0, R2, R10, 0x1 ;  /* 0x0000000a020ad211 */ /* 0x004fc800078008ff */
        /* <DEDUP_REMOVED lines=29> */
.L_x_236:
[----:B------:R-:W-:Y:S05]  /*44a0*/  BSYNC B0 ;  /* 0x0000000000007941 */ /* 0x000fea0003800000 */
.L_x_235:
[----:B-123--:R-:W-:Y:S01]  /*44b0*/  LDSM.16.M88.4 R8, [R199] ;  /* 0x00000000c708783b */ /* 0x00efe20000000200 */
[----:B------:R-:W-:Y:S01]  /*44c0*/  R2P PR, R31, 0x6 ;  /* 0x000000061f007804 */ /* 0x000fe20000000000 */
[----:B------:R-:W-:Y:S01]  /*44d0*/  IMAD.MOV.U32 R4, RZ, RZ, 0x10 ;  /* 0x00000010ff047424 */ /* 0x000fe200078e00ff */
[----:B------:R-:W-:Y:S01]  /*44e0*/  LOP3.LUT P0, RZ, R30, 0x2, RZ, 0xc0, !PT ;  /* 0x000000021eff7812 */ /* 0x000fe2000780c0ff */
[----:B------:R-:W1:Y:S01]  /*44f0*/  LDSM.16.M88.4 R20, [R192+0x8000] ;  /* 0x00800000c014783b */ /* 0x000e620000000200 */
[C---:B------:R-:W-:Y:S01]  /*4500*/  VIADD R0, R192.reuse, 0x8000 ;  /* 0x00008000c0007836 */ /* 0x040fe20000000000 */
[----:B------:R-:W-:Y:S01]  /*4510*/  LEA R6, R105, UR27, 0x4 ;  /* 0x0000001b69067c11 */ /* 0x000fe2000f8e20ff */
[----:B------:R-:W-:Y:S01]  /*4520*/  VIADD R203, R192, 0x8020 ;  /* 0x00008020c0cb7836 */ /* 0x000fe20000000000 */
[----:B------:R-:W2:Y:S01]  /*4530*/  LDSM.16.M88.4 R16, [R192+0x8800] ;  /* 0x00880000c010783b */ /* 0x000ea20000000200 */
[----:B------:R-:W-:Y:S01]  /*4540*/  SEL R4, R4, 0xfffffff0, !P0 ;  /* 0xfffffff004047807 */ /* 0x000fe20004000000 */
[----:B------:R-:W-:Y:S01]  /*4550*/  IMAD.MOV.U32 R2, RZ, RZ, 0x40 ;  /* 0x00000040ff027424 */ /* 0x000fe200078e00ff */
[----:B------:R-:W-:Y:S01]  /*4560*/  LOP3.LUT P0, RZ, R30, 0x4, RZ, 0xc0, !PT ;  /* 0x000000041eff7812 */ /* 0x000fe2000780c0ff */
[----:B------:R-:W3:Y:S01]  /*4570*/  LDSM.16.M88.4 R24, [R192+0x9000] ;  /* 0x00900000c018783b */ /* 0x000ee20000000200 */
[----:B------:R-:W-:Y:S01]  /*4580*/  UIADD3 UR6, UR29, 0x1, -UR16 ;  /* 0x000000011d067890 */ /* 0x000fe2000fffe810 */
[----:B------:R-:W-:Y:S01]  /*4590*/  IMAD R200, R4, 0x2, R199 ;  /* 0x0000000204c87824 */ /* 0x000fe200078e02c7 */
[----:B------:R-:W-:Y:S01]  /*45a0*/  SEL R2, R2, 0xffffffc0, !P2 ;  /* 0xffffffc002027807 */ /* 0x000fe20005000000 */
[----:B------:R-:W-:Y:S01]  /*45b0*/  @P1 VIADD R203, R0, 0xffffffe0 ;  /* 0xffffffe000cb1836 */ /* 0x000fe20000000000 */
[----:B------:R-:W5:Y:S01]  /*45c0*/  LDSM.16.M88.4 R48, [R192+0x9800] ;  /* 0x00980000c030783b */ /* 0x000f620000000200 */
[----:B------:R-:W-:Y:S01]  /*45d0*/  IMAD.MOV.U32 R0, RZ, RZ, 0x20 ;  /* 0x00000020ff007424 */ /* 0x000fe200078e00ff */
[----:B------:R-:W-:Y:S01]  /*45e0*/  UIADD3 UR22, UR29, -UR22, -UR16 ;  /* 0x800000161d167290 */ /* 0x000fe2000fffe810 */
[----:B------:R-:W-:Y:S01]  /*45f0*/  IMAD.IADD R198, R192, 0x1, R2 ;  /* 0x00000001c0c67824 */ /* 0x000fe200078e0202 */
[----:B------:R-:W-:Y:S01]  /*4600*/  LDSM.16.M88.4 R12, [R200] ;  /* 0x00000000c80c783b */ /* 0x000fe20000000200 */
[----:B------:R-:W-:Y:S01]  /*4610*/  IMAD.IADD R197, R2, 0x1, R203 ;  /* 0x0000000102c57824 */ /* 0x000fe200078e02cb */
[----:B------:R-:W-:Y:S01]  /*4620*/  SEL R0, R0, 0xffffffe0, !P0 ;  /* 0xffffffe000007807 */ /* 0x000fe20004000000 */
[----:B------:R-:W-:Y:S01]  /*4630*/  UISETP.GT.AND UP0, UPT, UR18, UR5, UPT ;  /* 0x000000051200728c */ /* 0x000fe2000bf04270 */
[----:B------:R-:W4:Y:S01]  /*4640*/  LDSM.16.M88.4 R44, [R203] ;  /* 0x00000000cb2c783b */ /* 0x000f220000000200 */
[----:B------:R-:W-:Y:S01]  /*4650*/  LOP3.LUT R2, R106, 0xffffffe0, RZ, 0xc0, !PT ;  /* 0xffffffe06a027812 */ /* 0x000fe200078ec0ff */
[----:B------:R-:W-:-:S02]  /*4660*/  VIADD R218, R203, 0x800 ;  /* 0x00000800cbda7836 */ /* 0x000fc40000000000 */
[----:B------:R-:W4:Y:S01]  /*4670*/  LDSM.16.M88.4 R56, [R203+0x800] ;  /* 0x00080000cb38783b */ /* 0x000f220000000200 */
[C---:B------:R-:W-:Y:S02]  /*4680*/  IMAD R202, R0.reuse, 0x2, R199 ;  /* 0x0000000200ca7824 */ /* 0x040fe400078e02c7 */
[----:B------:R-:W-:Y:S01]  /*4690*/  IMAD R201, R0, 0x2, R200 ;  /* 0x0000000200c97824 */ /* 0x000fe200078e02c8 */
[----:B------:R-:W4:Y:S01]  /*46a0*/  LDSM.16.M88.4 R64, [R203+0x1000] ;  /* 0x00100000cb40783b */ /* 0x000f220000000200 */
[C---:B------:R-:W-:Y:S02]  /*46b0*/  IMAD.IADD R2, R107.reuse, 0x1, -R2 ;  /* 0x000000016b027824 */ /* 0x040fe400078e0a02 */
[----:B------:R-:W-:Y:S01]  /*46c0*/  IMAD.SHL.U32 R107, R107, 0x2, RZ ;  /* 0x000000026b6b7824 */ /* 0x000fe200078e00ff */
[----:B------:R-:W4:Y:S01]  /*46d0*/  LDSM.16.M88.4 R80, [R203+0x1800] ;  /* 0x00180000cb50783b */ /* 0x000f220000000200 */
[C---:B------:R-:W-:Y:S01]  /*46e0*/  VIADD R217, R203.reuse, 0x1000 ;  /* 0x00001000cbd97836 */ /* 0x040fe20000000000 */
[----:B------:R-:W-:Y:S01]  /*46f0*/  SHF.R.S32.HI R3, RZ, 0x1f, R2 ;  /* 0x0000001fff037819 */ /* 0x000fe20000011402 */
[----:B------:R-:W-:Y:S01]  /*4700*/  VIADD R216, R203, 0x1800 ;  /* 0x00001800cbd87836 */ /* 0x000fe20000000000 */
[----:B------:R-:W-:Y:S01]  /*4710*/  LDSM.16.M88.4 R92, [R198+0x8000] ;  /* 0x00800000c65c783b */ /* 0x000fe20000000200 */
[----:B------:R-:W-:Y:S01]  /*4720*/  LOP3.LUT R113, R107, 0x6, RZ, 0xc0, !PT ;  /* 0x000000066b717812 */ /* 0x000fe200078ec0ff */
[----:B------:R-:W-:Y:S01]  /*4730*/  VIADD R215, R203, 0x2000 ;  /* 0x00002000cbd77836 */ /* 0x000fe20000000000 */
[C---:B-1----:R-:W-:Y:S01]  /*4740*/  HMMA.16816.F32.BF16 R36, R8.reuse, R20, RZ ;  /* 0x000000140824723c */ /* 0x042fe200000418ff */
[----:B------:R-:W-:Y:S01]  /*4750*/  LDSM.16.M88.4 R88, [R198+0x8800] ;  /* 0x00880000c658783b */ /* 0x000fe20000000200 */
[----:B------:R-:W-:Y:S01]  /*4760*/  LEA.HI R2, R3, R2, RZ, 0x2 ;  /* 0x0000000203027211 */ /* 0x000fe200078f10ff */
[----:B------:R-:W-:Y:S01]  /*4770*/  IMAD.U32 R3, RZ, RZ, UR6 ;  /* 0x00000006ff037e24 */ /* 0x000fe2000f8e00ff */
[----:B------:R-:W-:Y:S01]  /*4780*/  UIADD3 UR6, UR6, UR21, URZ ;  /* 0x0000001506067290 */ /* 0x000fe2000fffe03f */
[----:B------:R-:W-:Y:S01]  /*4790*/  LDSM.16.M88.4 R84, [R198+0x9000] ;  /* 0x00900000c654783b */ /* 0x000fe20000000200 */
[----:B------:R-:W-:Y:S01]  /*47a0*/  HMMA.16816.F32.BF16 R20, R8, R22, RZ ;  /* 0x000000160814723c */ /* 0x000fe200000418ff */
[----:B------:R-:W-:Y:S01]  /*47b0*/  SHF.R.S32.HI R2, RZ, 0x2, R2 ;  /* 0x00000002ff027819 */ /* 0x000fe20000011402 */
[C---:B------:R-:W-:Y:S01]  /*47c0*/  VIADD R214, R203.reuse, 0x2800 ;  /* 0x00002800cbd67836 */ /* 0x040fe20000000000 */
[----:B------:R-:W-:Y:S01]  /*47d0*/  LDSM.16.M88.4 R96, [R198+0x9800] ;  /* 0x00980000c660783b */ /* 0x000fe20000000200 */
[----:B------:R-:W-:-:S02]  /*47e0*/  VIADD R213, R203, 0x3000 ;  /* 0x00003000cbd57836 */ /* 0x000fc40000000000 */
[C---:B--2---:R-:W-:Y:S01]  /*47f0*/  HMMA.16816.F32.BF16 R32, R8.reuse, R16, RZ ;  /* 0x000000100820723c */ /* 0x044fe200000418ff */
[----:B------:R-:W-:Y:S01]  /*4800*/  LDSM.16.M88.4 R100, [R197] ;  /* 0x00000000c564783b */ /* 0x000fe20000000200 */
[----:B------:R-:W-:Y:S02]  /*4810*/  IMAD.IADD R6, R2, 0x1, R6 ;  /* 0x0000000102067824 */ /* 0x000fe400078e0206 */
[----:B------:R-:W-:Y:S01]  /*4820*/  IMAD.U32 R2, RZ, RZ, UR18 ;  /* 0x00000012ff027e24 */ /* 0x000fe2000f8e00ff */
[----:B------:R-:W0:Y:S01]  /*4830*/  LDGDEPBAR ;  /* 0x00000000000079af */ /* 0x000e220000000000 */
[----:B------:R-:W-:Y:S01]  /*4840*/  HMMA.16816.F32.BF16 R40, R8, R18, RZ ;  /* 0x000000120828723c */ /* 0x000fe200000418ff */
[C---:B------:R-:W-:Y:S01]  /*4850*/  VIADD R7, R6.reuse, 0x8 ;  /* 0x0000000806077836 */ /* 0x040fe20000000000 */
[----:B------:R-:W-:Y:S01]  /*4860*/  VIADDMNMX R221, R6, UR22, RZ, !PT ;  /* 0x0000001606dd7c46 */ /* 0x000fe2000f8001ff */
[----:B------:R-:W1:Y:S01]  /*4870*/  LDSM.16.M88.4 R16, [R202] ;  /* 0x00000000ca10783b */ /* 0x000e620000000200 */
[----:B------:R-:W-:-:S02]  /*4880*/  IMAD R2, R2, 0x40, R113 ;  /* 0x0000004002027824 */ /* 0x000fc400078e0271 */
[C---:B---3--:R-:W-:Y:S01]  /*4890*/  HMMA.16816.F32.BF16 R52, R8.reuse, R24, RZ ;  /* 0x000000180834723c */ /* 0x048fe200000418ff */
[----:B------:R-:W-:Y:S01]  /*48a0*/  VIADDMNMX R220, R7, UR22, RZ, !PT ;  /* 0x0000001607dc7c46 */ /* 0x000fe2000f8001ff */
[C---:B------:R-:W-:Y:S02]  /*48b0*/  VIADD R212, R203.reuse, 0x3800 ;  /* 0x00003800cbd47836 */ /* 0x040fe40000000000 */
[C---:B------:R-:W-:Y:S02]  /*48c0*/  VIADD R211, R203.reuse, 0x4000 ;  /* 0x00004000cbd37836 */ /* 0x040fe40000000000 */
[C---:B------:R-:W-:Y:S01]  /*48d0*/  HMMA.16816.F32.BF16 R60, R8.reuse, R26, RZ ;  /* 0x0000001a083c723c */ /* 0x040fe200000418ff */
[C---:B------:R-:W-:Y:S02]  /*48e0*/  VIADD R210, R203.reuse, 0x4800 ;  /* 0x00004800cbd27836 */ /* 0x040fe40000000000 */
[C---:B------:R-:W-:Y:S02]  /*48f0*/  VIADD R209, R203.reuse, 0x5000 ;  /* 0x00005000cbd17836 */ /* 0x040fe40000000000 */
[C---:B------:R-:W-:Y:S01]  /*4900*/  VIADD R208, R203.reuse, 0x5800 ;  /* 0x00005800cbd07836 */ /* 0x040fe20000000000 */
[----:B-----5:R-:W-:Y:S01]  /*4910*/  HMMA.16816.F32.BF16 R72, R8, R48, RZ ;  /* 0x000000300848723c */ /* 0x020fe200000418ff */
[----:B------:R-:W-:-:S02]  /*4920*/  VIADD R207, R203, 0x6000 ;  /* 0x00006000cbcf7836 */ /* 0x000fc40000000000 */
[C---:B------:R-:W-:Y:S02]  /*4930*/  VIADD R206, R203.reuse, 0x6800 ;  /* 0x00006800cbce7836 */ /* 0x040fe40000000000 */
[C---:B------:R-:W-:Y:S01]  /*4940*/  VIADD R205, R203.reuse, 0x7000 ;  /* 0x00007000cbcd7836 */ /* 0x040fe20000000000 */
[----:B------:R-:W-:Y:S01]  /*4950*/  HMMA.16816.F32.BF16 R76, R8, R50, RZ ;  /* 0x00000032084c723c */ /* 0x000fe200000418ff */
[----:B------:R-:W2:Y:S01]  /*4960*/  LDSM.16.M88.4 R8, [R201] ;  /* 0x00000000c908783b */ /* 0x000ea20000000200 */
[----:B------:R-:W-:-:S04]  /*4970*/  VIADD R204, R203, 0x7800 ;  /* 0x00007800cbcc7836 */ /* 0x000fc80000000000 */
[C---:B----4-:R-:W-:Y:S06]  /*4980*/  HMMA.16816.F32.BF16 R68, R12.reuse, R44, R36 ;  /* 0x0000002c0c44723c */ /* 0x050fec0000041824 */
[C---:B------:R-:W-:Y:S06]  /*4990*/  HMMA.16816.F32.BF16 R24, R12.reuse, R46, R20 ;  /* 0x0000002e0c18723c */ /* 0x040fec0000041814 */
[C---:B------:R-:W-:Y:S06]  /*49a0*/  HMMA.16816.F32.BF16 R20, R12.reuse, R56, R32 ;  /* 0x000000380c14723c */ /* 0x040fec0000041820 */
[C---:B------:R-:W-:Y:S01]  /*49b0*/  HMMA.16816.F32.BF16 R32, R12.reuse, R58, R40 ;  /* 0x0000003a0c20723c */ /* 0x040fe20000041828 */
[----:B------:R-:W-:Y:S05]  /*49c0*/  LDSM.16.M88.4 R56, [R197+0x1000] ;  /* 0x00100000c538783b */ /* 0x000fea0000000200 */
[C---:B------:R-:W-:Y:S06]  /*49d0*/  HMMA.16816.F32.BF16 R36, R12.reuse, R64, R52 ;  /* 0x000000400c24723c */ /* 0x040fec0000041834 */
[C---:B------:R-:W-:Y:S01]  /*49e0*/  HMMA.16816.F32.BF16 R44, R12.reuse, R66, R60 ;  /* 0x000000420c2c723c */ /* 0x040fe2000004183c */
[----:B------:R-:W3:Y:S05]  /*49f0*/  LDSM.16.M88.4 R64, [R197+0x800] ;  /* 0x00080000c540783b */ /* 0x000eea0000000200 */
[C---:B------:R-:W-:Y:S01]  /*4a00*/  HMMA.16816.F32.BF16 R48, R12.reuse, R80, R72 ;  /* 0x000000500c30723c */ /* 0x040fe20000041848 */
[----:B------:R-:W-:Y:S05]  /*4a10*/  LDSM.16.M88.4 R72, [R192+0xa800] ;  /* 0x00a80000c048783b */ /* 0x000fea0000000200 */
[----:B------:R-:W-:Y:S01]  /*4a20*/  HMMA.16816.F32.BF16 R52, R12, R82, R76 ;  /* 0x000000520c34723c */ /* 0x000fe2000004184c */
[----:B------:R-:W-:Y:S04]  /*4a30*/  LDSM.16.M88.4 R12, [R199+0x2000] ;  /* 0x00200000c70c783b */ /* 0x000fe80000000200 */
[----:B------:R-:W-:Y:S01]  /*4a40*/  LDSM.16.M88.4 R76, [R192+0xa000] ;  /* 0x00a00000c04c783b */ /* 0x000fe20000000200 */
[C---:B-1----:R-:W-:Y:S03]  /*4a50*/  HMMA.16816.F32.BF16 R60, R16.reuse, R92, R68 ;  /* 0x0000005c103c723c */ /* 0x042fe60000041844 */
[----:B------:R-:W1:Y:S03]  /*4a60*/  LDSM.16.M88.4 R68, [R197+0x1800] ;  /* 0x00180000c544783b */ /* 0x000e660000000200 */
[C---:B------:R-:W-:Y:S01]  /*4a70*/  HMMA.16816.F32.BF16 R40, R16.reuse, R94, R24 ;  /* 0x0000005e1028723c */ /* 0x040fe20000041818 */
[----:B------:R-:W-:Y:S04]  /*4a80*/  LDSM.16.M88.4 R80, [R203+0x3800] ;  /* 0x00380000cb50783b */ /* 0x000fe80000000200 */
[----:B------:R-:W-:Y:S01]  /*4a90*/  LDSM.16.M88.4 R92, [R197+0x2000] ;  /* 0x00200000c55c783b */ /* 0x000fe20000000200 */
        /* <DEDUP_REMOVED lines=8> */
[----:B------:R-:W-:Y:S05]  /*4b20*/  LDSM.16.M88.4 R96, [R197+0x4800] ;  /* 0x00480000c560783b */ /* 0x000fea0000000200 */
[C---:B--2---:R-:W-:Y:S06]  /*4b30*/  HMMA.16816.F32.BF16 R60, R8.reuse, R100, R60 ;  /* 0x00000064083c723c */ /* 0x044fec000004183c */
[C---:B------:R-:W-:Y:S06]  /*4b40*/  HMMA.16816.F32.BF16 R44, R8.reuse, R102, R40 ;  /* 0x00000066082c723c */ /* 0x040fec0000041828 */
[C---:B---3--:R-:W-:Y:S06]  /*4b50*/  HMMA.16816.F32.BF16 R40, R8.reuse, R64, R24 ;  /* 0x000000400828723c */ /* 0x048fec0000041818 */
[C---:B------:R-:W-:Y:S01]  /*4b60*/  HMMA.16816.F32.BF16 R24, R8.reuse, R66, R20 ;  /* 0x000000420818723c */ /* 0x040fe20000041814 */
[----:B------:R-:W2:Y:S04]  /*4b70*/  LDSM.16.M88.4 R64, [R192+0xb800] ;  /* 0x00b80000c040783b */ /* 0x000ea80000000200 */
[----:B------:R-:W-:Y:S01]  /*4b80*/  LDSM.16.M88.4 R20, [R200+0x2000] ;  /* 0x00200000c814783b */ /* 0x000fe20000000200 */
[C---:B------:R-:W-:Y:S06]  /*4b90*/  HMMA.16816.F32.BF16 R16, R8.reuse, R56, R32 ;  /* 0x000000380810723c */ /* 0x040fec0000041820 */
[C---:B------:R-:W-:Y:S01]  /*4ba0*/  HMMA.16816.F32.BF16 R32, R8.reuse, R58, R36 ;  /* 0x0000003a0820723c */ /* 0x040fe20000041824 */
[----:B------:R-:W3:Y:S05]  /*4bb0*/  LDSM.16.M88.4 R56, [R203+0x2000] ;  /* 0x00200000cb38783b */ /* 0x000eea0000000200 */
[C---:B-1----:R-:W-:Y:S06]  /*4bc0*/  HMMA.16816.F32.BF16 R36, R8.reuse, R68, R48 ;  /* 0x000000440824723c */ /* 0x042fec0000041830 */
[----:B------:R-:W-:Y:S01]  /*4bd0*/  HMMA.16816.F32.BF16 R52, R8, R70, R52 ;  /* 0x000000460834723c */ /* 0x000fe20000041834 */
[----:B------:R-:W1:Y:S04]  /*4be0*/  LDSM.16.M88.4 R68, [R203+0x2800] ;  /* 0x00280000cb44783b */ /* 0x000e680000000200 */
[----:B------:R-:W-:Y:S01]  /*4bf0*/  LDSM.16.M88.4 R8, [R202+0x2000] ;  /* 0x00200000ca08783b */ /* 0x000fe20000000200 */
[C---:B------:R-:W-:Y:S06]  /*4c00*/  HMMA.16816.F32.BF16 R60, R12.reuse, R76, R60 ;  /* 0x0000004c0c3c723c */ /* 0x040fec000004183c */
[C---:B------:R-:W-:Y:S01]  /*4c10*/  HMMA.16816.F32.BF16 R48, R12.reuse, R78, R44 ;  /* 0x0000004e0c30723c */ /* 0x040fe2000004182c */
[----:B------:R-:W5:Y:S05]  /*4c20*/  LDSM.16.M88.4 R76, [R203+0x3000] ;  /* 0x00300000cb4c783b */ /* 0x000f6a0000000200 */
[C---:B------:R-:W-:Y:S06]  /*4c30*/  HMMA.16816.F32.BF16 R44, R12.reuse, R72, R40 ;  /* 0x000000480c2c723c */ /* 0x040fec0000041828 */
[C---:B------:R-:W-:Y:S01]  /*4c40*/  HMMA.16816.F32.BF16 R40, R12.reuse, R74, R24 ;  /* 0x0000004a0c28723c */ /* 0x040fe20000041818 */
[----:B------:R-:W-:Y:S05]  /*4c50*/  LDSM.16.M88.4 R72, [R198+0xa800] ;  /* 0x00a80000c648783b */ /* 0x000fea0000000200 */
[C---:B----4-:R-:W-:Y:S06]  /*4c60*/  HMMA.16816.F32.BF16 R24, R12.reuse, R84, R16 ;  /* 0x000000540c18723c */ /* 0x050fec0000041810 */
[C---:B------:R-:W-:Y:S01]  /*4c70*/  HMMA.16816.F32.BF16 R16, R12.reuse, R86, R32 ;  /* 0x000000560c10723c */ /* 0x040fe20000041820 */
[----:B------:R-:W4:Y:S05]  /*4c80*/  LDSM.16.M88.4 R84, [R198+0xa000] ;  /* 0x00a00000c654783b */ /* 0x000f2a0000000200 */
[C---:B--2---:R-:W-:Y:S06]  /*4c90*/  HMMA.16816.F32.BF16 R32, R12.reuse, R64, R36 ;  /* 0x000000400c20723c */ /* 0x044fec0000041824 */
[----:B------:R-:W-:Y:S01]  /*4ca0*/  HMMA.16816.F32.BF16 R36, R12, R66, R52 ;  /* 0x000000420c24723c */ /* 0x000fe20000041834 */
[----:B------:R-:W2:Y:S05]  /*4cb0*/  LDSM.16.M88.4 R64, [R198+0xb000] ;  /* 0x00b00000c640783b */ /* 0x000eaa0000000200 */
[C---:B---3--:R-:W-:Y:S06]  /*4cc0*/  HMMA.16816.F32.BF16 R60, R20.reuse, R56, R60 ;  /* 0x00000038143c723c */ /* 0x048fec000004183c */
[C---:B-1----:R-:W-:Y:S06]  /*4cd0*/  HMMA.16816.F32.BF16 R52, R20.reuse, R68, R44 ;  /* 0x000000441434723c */ /* 0x042fec000004182c */
[C---:B------:R-:W-:Y:S06]  /*4ce0*/  HMMA.16816.F32.BF16 R56, R20.reuse, R58, R48 ;  /* 0x0000003a1438723c */ /* 0x040fec0000041830 */
[C---:B-----5:R-:W-:Y:S06]  /*4cf0*/  HMMA.16816.F32.BF16 R44, R20.reuse, R76, R24 ;  /* 0x0000004c142c723c */ /* 0x060fec0000041818 */
[C---:B------:R-:W-:Y:S01]  /*4d00*/  HMMA.16816.F32.BF16 R12, R20.reuse, R78, R16 ;  /* 0x0000004e140c723c */ /* 0x040fe20000041810 */
[----:B------:R-:W1:Y:S04]  /*4d10*/  LDSM.16.M88.4 R16, [R201+0x2000] ;  /* 0x00200000c910783b */ /* 0x000e680000000200 */
[----:B------:R-:W3:Y:S01]  /*4d20*/  LDSM.16.M88.4 R76, [R197+0x2800] ;  /* 0x00280000c54c783b */ /* 0x000ee20000000200 */
[C---:B------:R-:W-:Y:S03]  /*4d30*/  HMMA.16816.F32.BF16 R48, R20.reuse, R70, R40 ;  /* 0x000000461430723c */ /* 0x040fe60000041828 */
[----:B------:R-:W-:Y:S03]  /*4d40*/  LDSM.16.M88.4 R68, [R192+0xc000] ;  /* 0x00c00000c044783b */ /* 0x000fe60000000200 */
[C---:B------:R-:W-:Y:S01]  /*4d50*/  HMMA.16816.F32.BF16 R24, R20.reuse, R82, R36 ;  /* 0x000000521418723c */ /* 0x040fe20000041824 */
[----:B------:R-:W5:Y:S05]  /*4d60*/  LDSM.16.M88.4 R36, [R197+0x3000] ;  /* 0x00300000c524783b */ /* 0x000f6a0000000200 */
[----:B------:R-:W-:Y:S01]  /*4d70*/  HMMA.16816.F32.BF16 R32, R20, R80, R32 ;  /* 0x000000501420723c */ /* 0x000fe20000041820 */
[----:B------:R-:W-:Y:S04]  /*4d80*/  LDSM.16.M88.4 R20, [R199+0x4000] ;  /* 0x00400000c714783b */ /* 0x000fe80000000200 */
[----:B------:R-:W-:Y:S01]  /*4d90*/  LDSM.16.M88.4 R80, [R203+0x4800] ;  /* 0x00480000cb50783b */ /* 0x000fe20000000200 */
[C---:B----4-:R-:W-:Y:S03]  /*4da0*/  HMMA.16816.F32.BF16 R40, R8.reuse, R84, R60 ;  /* 0x000000540828723c */ /* 0x050fe6000004183c */
[----:B------:R-:W-:Y:S03]  /*4db0*/  LDSM.16.M88.4 R60, [R192+0xc800] ;  /* 0x00c80000c03c783b */ /* 0x000fe60000000200 */
[C---:B------:R-:W-:Y:S01]  /*4dc0*/  HMMA.16816.F32.BF16 R56, R8.reuse, R86, R56 ;  /* 0x000000560838723c */ /* 0x040fe20000041838 */
[----:B------:R-:W-:Y:S05]  /*4dd0*/  LDSM.16.M88.4 R84, [R203+0x4000] ;  /* 0x00400000cb54783b */ /* 0x000fea0000000200 */
        /* <DEDUP_REMOVED lines=8> */
[----:B------:R-:W4:Y:S05]  /*4e60*/  LDSM.16.M88.4 R88, [R192+0xd800] ;  /* 0x00d80000c058783b */ /* 0x000f2a0000000200 */
[C---:B-1----:R-:W-:Y:S06]  /*4e70*/  HMMA.16816.F32.BF16 R40, R16.reuse, R92, R40 ;  /* 0x0000005c1028723c */ /* 0x042fec0000041828 */
[C---:B------:R-:W-:Y:S01]  /*4e80*/  HMMA.16816.F32.BF16 R56, R16.reuse, R94, R56 ;  /* 0x0000005e1038723c */ /* 0x040fe20000041838 */
[----:B------:R-:W-:Y:S05]  /*4e90*/  LDSM.16.M88.4 R92, [R198+0xd000] ;  /* 0x00d00000c65c783b */ /* 0x000fea0000000200 */
[C---:B---3--:R-:W-:Y:S06]  /*4ea0*/  HMMA.16816.F32.BF16 R52, R16.reuse, R76, R52 ;  /* 0x0000004c1034723c */ /* 0x048fec0000041834 */
[C---:B------:R-:W-:Y:S01]  /*4eb0*/  HMMA.16816.F32.BF16 R48, R16.reuse, R78, R48 ;  /* 0x0000004e1030723c */ /* 0x040fe20000041830 */
[----:B------:R-:W-:Y:S05]  /*4ec0*/  LDSM.16.M88.4 R76, [R203+0x5000] ;  /* 0x00500000cb4c783b */ /* 0x000fea0000000200 */
[C---:B-----5:R-:W-:Y:S06]  /*4ed0*/  HMMA.16816.F32.BF16 R44, R16.reuse, R36, R44 ;  /* 0x00000024102c723c */ /* 0x060fec000004182c */
[C---:B------:R-:W-:Y:S01]  /*4ee0*/  HMMA.16816.F32.BF16 R36, R16.reuse, R38, R12 ;  /* 0x000000261024723c */ /* 0x040fe2000004180c */
[----:B------:R-:W1:Y:S05]  /*4ef0*/  LDSM.16.M88.4 R12, [R200+0x4000] ;  /* 0x00400000c80c783b */ /* 0x000e6a0000000200 */
[C---:B--2---:R-:W-:Y:S06]  /*4f00*/  HMMA.16816.F32.BF16 R32, R16.reuse, R64, R32 ;  /* 0x000000401020723c */ /* 0x044fec0000041820 */
[----:B------:R-:W-:Y:S01]  /*4f10*/  HMMA.16816.F32.BF16 R24, R16, R66, R8 ;  /* 0x000000421018723c */ /* 0x000fe20000041808 */
[----:B------:R-:W2:Y:S04]  /*4f20*/  LDSM.16.M88.4 R64, [R203+0x5800] ;  /* 0x00580000cb40783b */ /* 0x000ea80000000200 */
[----:B------:R-:W-:Y:S01]  /*4f30*/  LDSM.16.M88.4 R8, [R202+0x4000] ;  /* 0x00400000ca08783b */ /* 0x000fe20000000200 */
[C---:B------:R-:W-:Y:S06]  /*4f40*/  HMMA.16816.F32.BF16 R16, R20.reuse, R68, R40 ;  /* 0x000000441410723c */ /* 0x040fec0000041828 */
[C---:B------:R-:W-:Y:S01]  /*4f50*/  HMMA.16816.F32.BF16 R56, R20.reuse, R70, R56 ;  /* 0x000000461438723c */ /* 0x040fe20000041838 */
[----:B------:R-:W-:Y:S05]  /*4f60*/  LDSM.16.M88.4 R68, [R198+0xc800] ;  /* 0x00c80000c644783b */ /* 0x000fea0000000200 */
[C---:B------:R-:W-:Y:S06]  /*4f70*/  HMMA.16816.F32.BF16 R40, R20.reuse, R60, R52 ;  /* 0x0000003c1428723c */ /* 0x040fec0000041834 */
[C---:B------:R-:W-:Y:S06]  /*4f80*/  HMMA.16816.F32.BF16 R48, R20.reuse, R62, R48 ;  /* 0x0000003e1430723c */ /* 0x040fec0000041830 */
[C---:B----4-:R-:W-:Y:S06]  /*4f90*/  HMMA.16816.F32.BF16 R44, R20.reuse, R72, R44 ;  /* 0x00000048142c723c */ /* 0x050fec000004182c */
        /* <DEDUP_REMOVED lines=9> */
[C---:B------:R-:W-:Y:S06]  /*5030*/  HMMA.16816.F32.BF16 R40, R12.reuse, R80, R40 ;  /* 0x000000500c28723c */ /* 0x040fec0000041828 */
[C---:B------:R-:W-:Y:S01]  /*5040*/  HMMA.16816.F32.BF16 R52, R12.reuse, R82, R48 ;  /* 0x000000520c34723c */ /* 0x040fe20000041830 */
[----:B------:R-:W-:Y:S05]  /*5050*/  LDSM.16.M88.4 R80, [R192+0xe000] ;  /* 0x00e00000c050783b */ /* 0x000fea0000000200 */
[C---:B------:R-:W-:Y:S06]  /*5060*/  HMMA.16816.F32.BF16 R60, R12.reuse, R78, R60 ;  /* 0x0000004e0c3c723c */ /* 0x040fec000004183c */
[C---:B--2---:R-:W-:Y:S06]  /*5070*/  HMMA.16816.F32.BF16 R56, R12.reuse, R64, R36 ;  /* 0x000000400c38723c */ /* 0x044fec0000041824 */
[C---:B------:R-:W-:Y:S01]  /*5080*/  HMMA.16816.F32.BF16 R36, R12.reuse, R66, R32 ;  /* 0x000000420c24723c */ /* 0x040fe20000041820 */
[----:B------:R-:W2:Y:S05]  /*5090*/  LDSM.16.M88.4 R64, [R197+0x5000] ;  /* 0x00500000c540783b */ /* 0x000eaa0000000200 */
[----:B------:R-:W-:Y:S01]  /*50a0*/  HMMA.16816.F32.BF16 R48, R12, R76, R44 ;  /* 0x0000004c0c30723c */ /* 0x000fe2000004182c */
[----:B------:R-:W-:Y:S05]  /*50b0*/  LDSM.16.M88.4 R76, [R192+0xf000] ;  /* 0x00f00000c04c783b */ /* 0x000fea0000000200 */
[C---:B---3--:R-:W-:Y:S06]  /*50c0*/  HMMA.16816.F32.BF16 R32, R8.reuse, R72, R24 ;  /* 0x000000480820723c */ /* 0x048fec0000041818 */
[C---:B------:R-:W-:Y:S01]  /*50d0*/  HMMA.16816.F32.BF16 R24, R8.reuse, R74, R16 ;  /* 0x0000004a0818723c */ /* 0x040fe20000041810 */
[----:B------:R-:W-:Y:S04]  /*50e0*/  LDSM.16.M88.4 R16, [R199+0x6000] ;  /* 0x00600000c710783b */ /* 0x000fe80000000200 */
[----:B------:R-:W-:Y:S01]  /*50f0*/  LDSM.16.M88.4 R72, [R192+0xe800] ;  /* 0x00e80000c048783b */ /* 0x000fe20000000200 */
[C---:B------:R-:W-:Y:S06]  /*5100*/  HMMA.16816.F32.BF16 R12, R8.reuse, R68, R40 ;  /* 0x00000044080c723c */ /* 0x040fec0000041828 */
[C---:B------:R-:W-:Y:S01]  /*5110*/  HMMA.16816.F32.BF16 R44, R8.reuse, R70, R52 ;  /* 0x00000046082c723c */ /* 0x040fe20000041834 */
[----:B------:R-:W3:Y:S05]  /*5120*/  LDSM.16.M88.4 R68, [R197+0x5800] ;  /* 0x00580000c544783b */ /* 0x000eea0000000200 */
[C---:B------:R-:W-:Y:S06]  /*5130*/  HMMA.16816.F32.BF16 R60, R8.reuse, R94, R60 ;  /* 0x0000005e083c723c */ /* 0x040fec000004183c */
[C---:B------:R-:W-:Y:S01]  /*5140*/  HMMA.16816.F32.BF16 R48, R8.reuse, R92, R48 ;  /* 0x0000005c0830723c */ /* 0x040fe20000041830 */
[----:B------:R-:W-:Y:S05]  /*5150*/  LDSM.16.M88.4 R92, [R203+0x6000] ;  /* 0x00600000cb5c783b */ /* 0x000fea0000000200 */
[C---:B-1----:R-:W-:Y:S06]  /*5160*/  HMMA.16816.F32.BF16 R52, R8.reuse, R84, R56 ;  /* 0x000000540834723c */ /* 0x042fec0000041838 */
[----:B------:R-:W-:Y:S01]  /*5170*/  HMMA.16816.F32.BF16 R40, R8, R86, R36 ;  /* 0x000000560828723c */ /* 0x000fe20000041824 */
[----:B------:R-:W-:Y:S04]  /*5180*/  LDSM.16.M88.4 R8, [R200+0x6000] ;  /* 0x00600000c808783b */ /* 0x000fe80000000200 */
[----:B------:R-:W-:Y:S01]  /*5190*/  LDSM.16.M88.4 R84, [R203+0x7000] ;  /* 0x00700000cb54783b */ /* 0x000fe20000000200 */
[C---:B------:R-:W-:Y:S06]  /*51a0*/  HMMA.16816.F32.BF16 R36, R20.reuse, R88, R32 ;  /* 0x000000581424723c */ /* 0x040fec0000041820 */
[C---:B------:R-:W-:Y:S01]  /*51b0*/  HMMA.16816.F32.BF16 R32, R20.reuse, R90, R24 ;  /* 0x0000005a1420723c */ /* 0x040fe20000041818 */
[----:B------:R-:W1:Y:S05]  /*51c0*/  LDSM.16.M88.4 R88, [R192+0xf800] ;  /* 0x00f80000c058783b */ /* 0x000e6a0000000200 */
[C---:B------:R-:W-:Y:S06]  /*51d0*/  HMMA.16816.F32.BF16 R24, R20.reuse, R96, R12 ;  /* 0x000000601418723c */ /* 0x040fec000004180c */
[C---:B------:R-:W-:Y:S06]  /*51e0*/  HMMA.16816.F32.BF16 R12, R20.reuse, R98, R44 ;  /* 0x00000062140c723c */ /* 0x040fec000004182c */
[C---:B--2---:R-:W-:Y:S01]  /*51f0*/  HMMA.16816.F32.BF16 R56, R20.reuse, R66, R60 ;  /* 0x000000421438723c */ /* 0x044fe2000004183c */
[----:B------:R-:W2:Y:S05]  /*5200*/  LDSM.16.M88.4 R60, [R203+0x6800] ;  /* 0x00680000cb3c783b */ /* 0x000eaa0000000200 */
[C---:B------:R-:W-:Y:S01]  /*5210*/  HMMA.16816.F32.BF16 R48, R20.reuse, R64, R48 ;  /* 0x000000401430723c */ /* 0x040fe20000041830 */
[----:B------:R-:W-:Y:S05]  /*5220*/  LDSM.16.M88.4 R64, [R198+0xf000] ;  /* 0x00f00000c640783b */ /* 0x000fea0000000200 */
[C---:B---3--:R-:W-:Y:S06]  /*5230*/  HMMA.16816.F32.BF16 R52, R20.reuse, R68, R52 ;  /* 0x000000441434723c */ /* 0x048fec0000041834 */
[----:B------:R-:W-:Y:S01]  /*5240*/  HMMA.16816.F32.BF16 R44, R20, R70, R40 ;  /* 0x00000046142c723c */ /* 0x000fe20000041828 */
[----:B------:R-:W-:Y:S05]  /*5250*/  LDSM.16.M88.4 R68, [R198+0xe800] ;  /* 0x00e80000c644783b */ /* 0x000fea0000000200 */
[C---:B------:R-:W-:Y:S06]  /*5260*/  HMMA.16816.F32.BF16 R40, R16.reuse, R80, R36 ;  /* 0x000000501028723c */ /* 0x040fec0000041824 */
[C---:B------:R-:W-:Y:S01]  /*5270*/  HMMA.16816.F32.BF16 R36, R16.reuse, R82, R32 ;  /* 0x000000521024723c */ /* 0x040fe20000041820 */
[----:B------:R-:W-:Y:S05]  /*5280*/  LDSM.16.M88.4 R80, [R198+0xe000] ;  /* 0x00e00000c650783b */ /* 0x000fea0000000200 */
[C---:B------:R-:W-:Y:S06]  /*5290*/  HMMA.16816.F32.BF16 R32, R16.reuse, R72, R24 ;  /* 0x000000481020723c */ /* 0x040fec0000041818 */
[C---:B------:R-:W-:Y:S01]  /*52a0*/  HMMA.16816.F32.BF16 R24, R16.reuse, R74, R12 ;  /* 0x0000004a1018723c */ /* 0x040fe2000004180c */
[----:B------:R-:W3:Y:S04]  /*52b0*/  LDSM.16.M88.4 R72, [R203+0x7800] ;  /* 0x00780000cb48783b */ /* 0x000ee80000000200 */
[----:B------:R-:W4:Y:S01]  /*52c0*/  LDSM.16.M88.4 R12, [R202+0x6000] ;  /* 0x00600000ca0c783b */ /* 0x000f220000000200 */
[C---:B------:R-:W-:Y:S06]  /*52d0*/  HMMA.16816.F32.BF16 R20, R16.reuse, R76, R48 ;  /* 0x0000004c1014723c */ /* 0x040fec0000041830 */
[C---:B-1----:R-:W-:Y:S06]  /*52e0*/  HMMA.16816.F32.BF16 R52, R16.reuse, R88, R52 ;  /* 0x000000581034723c */ /* 0x042fec0000041834 */
[C---:B------:R-:W-:Y:S01]  /*52f0*/  HMMA.16816.F32.BF16 R56, R16.reuse, R78, R56 ;  /* 0x0000004e1038723c */ /* 0x040fe20000041838 */
[----:B------:R-:W-:Y:S05]  /*5300*/  LDSM.16.M88.4 R76, [R197+0x6000] ;  /* 0x00600000c54c783b */ /* 0x000fea0000000200 */
[----:B------:R-:W-:Y:S01]  /*5310*/  HMMA.16816.F32.BF16 R48, R16, R90, R44 ;  /* 0x0000005a1030723c */ /* 0x000fe2000004182c */
[----:B------:R-:W1:Y:S05]  /*5320*/  LDSM.16.M88.4 R16, [R201+0x6000] ;  /* 0x00600000c910783b */ /* 0x000e6a0000000200 */
[C---:B------:R-:W-:Y:S06]  /*5330*/  HMMA.16816.F32.BF16 R44, R8.reuse, R92, R40 ;  /* 0x0000005c082c723c */ /* 0x040fec0000041828 */
[C---:B------:R-:W-:Y:S06]  /*5340*/  HMMA.16816.F32.BF16 R40, R8.reuse, R94, R36 ;  /* 0x0000005e0828723c */ /* 0x040fec0000041824 */
[C---:B--2---:R-:W-:Y:S06]  /*5350*/  HMMA.16816.F32.BF16 R36, R8.reuse, R60, R32 ;  /* 0x0000003c0824723c */ /* 0x044fec0000041820 */
[C---:B------:R-:W-:Y:S06]  /*5360*/  HMMA.16816.F32.BF16 R32, R8.reuse, R62, R24 ;  /* 0x0000003e0820723c */ /* 0x040fec0000041818 */
[C---:B------:R-:W-:Y:S06]  /*5370*/  HMMA.16816.F32.BF16 R20, R8.reuse, R84, R20 ;  /* 0x000000540814723c */ /* 0x040fec0000041814 */
[C---:B---3--:R-:W-:Y:S06]  /*5380*/  HMMA.16816.F32.BF16 R52, R8.reuse, R72, R52 ;  /* 0x000000480834723c */ /* 0x048fec0000041834 */
[C---:B------:R-:W-:Y:S06]  /*5390*/  HMMA.16816.F32.BF16 R24, R8.reuse, R86, R56 ;  /* 0x000000560818723c */ /* 0x040fec0000041838 */
[----:B------:R-:W-:Y:S06]  /*53a0*/  HMMA.16816.F32.BF16 R72, R8, R74, R48 ;  /* 0x0000004a0848723c */ /* 0x000fec0000041830 */
[C---:B----4-:R-:W-:Y:S01]  /*53b0*/  HMMA.16816.F32.BF16 R8, R12.reuse, R80, R44 ;  /* 0x000000500c08723c */ /* 0x050fe2000004182c */
[----:B------:R-:W2:Y:S05]  /*53c0*/  LDSM.16.M88.4 R44, [R198+0xf800] ;  /* 0x00f80000c62c783b */ /* 0x000eaa0000000200 */
[C---:B------:R-:W-:Y:S01]  /*53d0*/  HMMA.16816.F32.BF16 R56, R12.reuse, R70, R32 ;  /* 0x000000460c38723c */ /* 0x040fe20000041820 */
[----:B------:R-:W3:Y:S05]  /*53e0*/  LDSM.16.M88.4 R32, [R197+0x6800] ;  /* 0x00680000c520783b */ /* 0x000eea0000000200 */
[C---:B------:R-:W-:Y:S06]  /*53f0*/  HMMA.16816.F32.BF16 R40, R12.reuse, R82, R40 ;  /* 0x000000520c28723c */ /* 0x040fec0000041828 */
[C---:B------:R-:W-:Y:S06]  /*5400*/  HMMA.16816.F32.BF16 R60, R12.reuse, R64, R20 ;  /* 0x000000400c3c723c */ /* 0x040fec0000041814 */
[----:B------:R-:W-:Y:S06]  /*5410*/  HMMA.16816.F32.BF16 R64, R12, R66, R24 ;  /* 0x000000420c40723c */ /* 0x000fec0000041818 */
[----:B-1----:R-:W-:Y:S06]  /*5420*/  HMMA.16816.F32.BF16 R24, R16, R76, R8 ;  /* 0x0000004c1018723c */ /* 0x002fec0000041808 */
[----:B------:R-:W-:Y:S01]  /*5430*/  HMMA.16816.F32.BF16 R48, R12, R68, R36 ;  /* 0x000000440c30723c */ /* 0x000fe20000041824 */
[----:B------:R-:W1:Y:S01]  /*5440*/  LDSM.16.M88.4 R36, [R197+0x7000] ;  /* 0x00700000c524783b */ /* 0x000e620000000200 */
[----:B------:R-:W-:Y:S01]  /*5450*/  IMAD.U32 R9, RZ, RZ, UR29 ;  /* 0x0000001dff097e24 */ /* 0x000fe2000f8e00ff */
[----:B------:R-:W-:Y:S01]  /*5460*/  IADD3 R8, R7, UR21, R3 ;  /* 0x0000001507087c10 */ /* 0x000fe2000fffe003 */
[----:B------:R-:W-:-:S02]  /*5470*/  VIADD R3, R2, 0x1 ;  /* 0x0000000102037836 */ /* 0x000fc40000000000 */
[----:B------:R-:W-:Y:S01]  /*5480*/  HMMA.16816.F32.BF16 R20, R16, R78, R40 ;  /* 0x0000004e1014723c */ /* 0x000fe20000041828 */
[----:B------:R-:W-:Y:S01]  /*5490*/  VIADDMNMX R223, R6, UR6, R9, PT ;  /* 0x0000000606df7c46 */ /* 0x000fe2000b800109 */
[----:B------:R-:W-:Y:S01]  /*54a0*/  VIADD R6, R2, 0x8 ;  /* 0x0000000802067836 */ /* 0x000fe20000000000 */
[----:B------:R-:W-:Y:S02]  /*54b0*/  VIMNMX R222, R8, UR29, PT ;  /* 0x0000001d08de7c48 */ /* 0x000fe4000bfe0100 */
[CC--:B------:R-:W-:Y:S01]  /*54c0*/  ISETP.GE.AND P6, PT, R3.reuse, R223.reuse, PT ;  /* 0x000000df0300720c */ /* 0x0c0fe20003fc6270 */
[C---:B--2---:R-:W-:Y:S01]  /*54d0*/  HMMA.16816.F32.BF16 R52, R12.reuse, R44, R52 ;  /* 0x0000002c0c34723c */ /* 0x044fe20000041834 */
[CC--:B------:R-:W-:Y:S02]  /*54e0*/  ISETP.GE.AND P2, PT, R3.reuse, R222.reuse, PT ;  /* 0x000000de0300720c */ /* 0x0c0fe40003f46270 */
[C---:B------:R-:W-:Y:S02]  /*54f0*/  ISETP.GE.AND P0, PT, R2.reuse, R223, PT ;  /* 0x000000df0200720c */ /* 0x040fe40003f06270 */
[----:B------:R-:W-:Y:S01]  /*5500*/  ISETP.GE.AND P3, PT, R2, R222, PT ;  /* 0x000000de0200720c */ /* 0x000fe20003f66270 */
[----:B------:R-:W-:Y:S01]  /*5510*/  HMMA.16816.F32.BF16 R44, R12, R46, R72 ;  /* 0x0000002e0c2c723c */ /* 0x000fe20000041848 */
[----:B------:R-:W-:-:S02]  /*5520*/  ISETP.LT.OR P6, PT, R3, R221, P6 ;  /* 0x000000dd0300720c */ /* 0x000fc400037c1670 */
[-C--:B------:R-:W-:Y:S01]  /*5530*/  ISETP.LT.OR P2, PT, R3, R220.reuse, P2 ;  /* 0x000000dc0300720c */ /* 0x080fe20001741670 */
[C---:B------:R-:W-:Y:S01]  /*5540*/  VIADD R3, R2.reuse, 0x9 ;  /* 0x0000000902037836 */ /* 0x040fe20000000000 */
[C---:B------:R-:W-:Y:S01]  /*5550*/  ISETP.LT.OR P0, PT, R2.reuse, R221, P0 ;  /* 0x000000dd0200720c */ /* 0x040fe20000701670 */
[----:B---3--:R-:W-:Y:S01]  /*5560*/  HMMA.16816.F32.BF16 R8, R16, R32, R48 ;  /* 0x000000201008723c */ /* 0x008fe20000041830 */
[----:B------:R-:W-:Y:S02]  /*5570*/  ISETP.LT.OR P3, PT, R2, R220, P3 ;  /* 0x000000dc0200720c */ /* 0x000fe40001f61670 */
[----:B------:R-:W-:Y:S02]  /*5580*/  FSEL R43, R24, -INF , !P0 ;  /* 0xff800000182b7808 */ /* 0x000fe40004000000 */
[----:B------:R-:W-:Y:S02]  /*5590*/  FSEL R42, R26, -INF , !P3 ;  /* 0xff8000001a2a7808 */ /* 0x000fe40005800000 */
[----:B------:R-:W-:-:S02]  /*55a0*/  FSEL R31, R25, -INF , !P6 ;  /* 0xff800000191f7808 */ /* 0x000fc40007000000 */
[----:B------:R-:W-:Y:S02]  /*55b0*/  FSEL R41, R27, -INF , !P2 ;  /* 0xff8000001b297808 */ /* 0x000fe40005000000 */
[----:B------:R-:W-:Y:S01]  /*55c0*/  HMMA.16816.F32.BF16 R24, R16, R34, R56 ;  /* 0x000000221018723c */ /* 0x000fe20000041838 */
[----:B------:R-:W2:Y:S01]  /*55d0*/  LDSM.16.M88.4 R32, [R197+0x7800] ;  /* 0x00780000c520783b */ /* 0x000ea20000000200 */
[----:B------:R-:W-:Y:S01]  /*55e0*/  ISETP.GE.AND P5, PT, R3, R223, PT ;  /* 0x000000df0300720c */ /* 0x000fe20003fa6270 */
[----:B------:R-:W-:-:S04]  /*55f0*/  DEPBAR.LE SB0, 0x0 ;  /* 0x000080000000791a */ /* 0x000fc80000000000 */
[----:B------:R-:W-:Y:S01]  /*5600*/  BAR.SYNC.DEFER_BLOCKING 0x0 ;  /* 0x0000000000007b1d */ /* 0x000fe20000010000 */
[CC--:B------:R-:W-:Y:S01]  /*5610*/  ISETP.GE.AND P0, PT, R3.reuse, R222.reuse, PT ;  /* 0x000000de0300720c */ /* 0x0c0fe20003f06270 */
[----:B-1----:R-:W-:Y:S01]  /*5620*/  HMMA.16816.F32.BF16 R12, R16, R36, R60 ;  /* 0x00000024100c723c */ /* 0x002fe2000004183c */
[C---:B------:R-:W-:Y:S02]  /*5630*/  ISETP.GE.AND P1, PT, R6.reuse, R223, PT ;  /* 0x000000df0600720c */ /* 0x040fe40003f26270 */
[----:B------:R-:W-:Y:S02]  /*5640*/  ISETP.GE.AND P4, PT, R6, R222, PT ;  /* 0x000000de0600720c */ /* 0x000fe40003f86270 */
[CC--:B------:R-:W-:Y:S02]  /*5650*/  ISETP.LT.OR P5, PT, R3.reuse, R221.reuse, P5 ;  /* 0x000000dd0300720c */ /* 0x0c0fe40002fa1670 */
[----:B------:R-:W-:Y:S01]  /*5660*/  ISETP.LT.OR P0, PT, R3, R220, P0 ;  /* 0x000000dc0300720c */ /* 0x000fe20000701670 */
[----:B------:R-:W-:Y:S01]  /*5670*/  VIADD R3, R2, 0x11 ;  /* 0x0000001102037836 */ /* 0x000fe20000000000 */
[----:B------:R-:W-:-:S02]  /*5680*/  ISETP.LT.OR P1, PT, R6, R221, P1 ;  /* 0x000000dd0600720c */ /* 0x000fc40000f21670 */
[----:B------:R-:W-:Y:S01]  /*5690*/  ISETP.LT.OR P4, PT, R6, R220, P4 ;  /* 0x000000dc0600720c */ /* 0x000fe20002781670 */
[----:B------:R-:W-:Y:S01]  /*56a0*/  VIADD R6, R2, 0x10 ;  /* 0x0000001002067836 */ /* 0x000fe20000000000 */
[----:B------:R-:W-:Y:S02]  /*56b0*/  FSEL R40, R20, -INF , !P1 ;  /* 0xff80000014287808 */ /* 0x000fe40004800000 */
[CC--:B------:R-:W-:Y:S02]  /*56c0*/  ISETP.GE.AND P6, PT, R3.reuse, R223.reuse, PT ;  /* 0x000000df0300720c */ /* 0x0c0fe40003fc6270 */
[-C--:B------:R-:W-:Y:S02]  /*56d0*/  ISETP.GE.AND P1, PT, R3, R222.reuse, PT ;  /* 0x000000de0300720c */ /* 0x080fe40003f26270 */
[C---:B------:R-:W-:Y:S02]  /*56e0*/  ISETP.GE.AND P2, PT, R6.reuse, R223, PT ;  /* 0x000000df0600720c */ /* 0x040fe40003f46270 */
[----:B------:R-:W-:-:S02]  /*56f0*/  ISETP.GE.AND P3, PT, R6, R222, PT ;  /* 0x000000de0600720c */ /* 0x000fc40003f66270 */
[CC--:B------:R-:W-:Y:S02]  /*5700*/  ISETP.LT.OR P6, PT, R3.reuse, R221.reuse, P6 ;  /* 0x000000dd0300720c */ /* 0x0c0fe400037c1670 */
[-C--:B------:R-:W-:Y:S01]  /*5710*/  ISETP.LT.OR P1, PT, R3, R220.reuse, P1 ;  /* 0x000000dc0300720c */ /* 0x080fe20000f21670 */
[----:B------:R-:W-:Y:S01]  /*5720*/  VIADD R3, R2, 0x19 ;  /* 0x0000001902037836 */ /* 0x000fe20000000000 */
[C---:B------:R-:W-:Y:S02]  /*5730*/  ISETP.LT.OR P2, PT, R6.reuse, R221, P2 ;  /* 0x000000dd0600720c */ /* 0x040fe40001741670 */
[----:B------:R-:W-:Y:S01]  /*5740*/  ISETP.LT.OR P3, PT, R6, R220, P3 ;  /* 0x000000dc0600720c */ /* 0x000fe20001f61670 */
[----:B------:R-:W-:Y:S01]  /*5750*/  VIADD R6, R2, 0x18 ;  /* 0x0000001802067836 */ /* 0x000fe20000000000 */
[----:B------:R-:W-:Y:S02]  /*5760*/  FSEL R30, R21, -INF , !P5 ;  /* 0xff800000151e7808 */ /* 0x000fe40006800000 */
[----:B------:R-:W-:-:S02]  /*5770*/  FSEL R128, R8, -INF , !P2 ;  /* 0xff80000008807808 */ /* 0x000fc40005000000 */
[----:B------:R-:W-:Y:S02]  /*5780*/  FSEL R48, R22, -INF , !P4 ;  /* 0xff80000016307808 */ /* 0x000fe40006000000 */
[----:B------:R-:W-:Y:S02]  /*5790*/  FSEL R49, R23, -INF , !P0 ;  /* 0xff80000017317808 */ /* 0x000fe40004000000 */
[CC--:B------:R-:W-:Y:S01]  /*57a0*/  ISETP.GE.AND P5, PT, R3.reuse, R223.reuse, PT ;  /* 0x000000df0300720c */ /* 0x0c0fe20003fa6270 */
[----:B------:R-:W-:Y:S01]  /*57b0*/  HMMA.16816.F32.BF16 R20, R16, R38, R64 ;  /* 0x000000261014723c */ /* 0x000fe20000041840 */
        /* <DEDUP_REMOVED lines=21> */
[----:B------:R-:W-:Y:S01]  /*5910*/  VIADD R3, R2, 0x29 ;  /* 0x0000002902037836 */ /* 0x000fe20000000000 */
[C---:B------:R-:W-:Y:S02]  /*5920*/  ISETP.LT.OR P1, PT, R6.reuse, R221, P1 ;  /* 0x000000dd0600720c */ /* 0x040fe40000f21670 */
[----:B------:R-:W-:Y:S01]  /*5930*/  ISETP.LT.OR P3, PT, R6, R220, P3 ;  /* 0x000000dc0600720c */ /* 0x000fe20001f61670 */
[----:B------:R-:W-:Y:S01]  /*5940*/  VIADD R6, R2, 0x28 ;  /* 0x0000002802067836 */ /* 0x000fe20000000000 */
[----:B------:R-:W-:Y:S02]  /*5950*/  FSEL R133, R25, -INF , !P5 ;  /* 0xff80000019857808 */ /* 0x000fe40006800000 */
[----:B------:R-:W-:Y:S02]  /*5960*/  FSEL R186, R12, -INF , !P1 ;  /* 0xff8000000cba7808 */ /* 0x000fe40004800000 */
[----:B------:R-:W-:-:S02]  /*5970*/  FSEL R145, R27, -INF , !P2 ;  /* 0xff8000001b917808 */ /* 0x000fc40005000000 */
[CC--:B------:R-:W-:Y:S02]  /*5980*/  ISETP.GE.AND P5, PT, R3.reuse, R223.reuse, PT ;  /* 0x000000df0300720c */ /* 0x0c0fe40003fa6270 */
[CC--:B------:R-:W-:Y:S02]  /*5990*/  ISETP.GE.AND P1, PT, R3.reuse, R222.reuse, PT ;  /* 0x000000de0300720c */ /* 0x0c0fe40003f26270 */
[----:B------:R-:W-:Y:S02]  /*59a0*/  FSEL R144, R26, -INF , !P4 ;  /* 0xff8000001a907808 */ /* 0x000fe40006000000 */
[C---:B------:R-:W-:Y:S02]  /*59b0*/  ISETP.GE.AND P2, PT, R6.reuse, R223, PT ;  /* 0x000000df0600720c */ /* 0x040fe40003f46270 */
[----:B------:R-:W-:Y:S02]  /*59c0*/  ISETP.GE.AND P4, PT, R6, R222, PT ;  /* 0x000000de0600720c */ /* 0x000fe40003f86270 */
        /* <DEDUP_REMOVED lines=8> */
[----:B------:R-:W-:-:S02]  /*5a50*/  ISETP.GE.AND P6, PT, R3, R223, PT ;  /* 0x000000df0300720c */ /* 0x000fc40003fc6270 */
[----:B------:R-:W-:Y:S02]  /*5a60*/  ISETP.GE.AND P2, PT, R3, R222, PT ;  /* 0x000000de0300720c */ /* 0x000fe40003f46270 */
[----:B------:R-:W-:Y:S02]  /*5a70*/  FSEL R252, R15, -INF , !P0 ;  /* 0xff8000000ffc7808 */ /* 0x000fe40004000000 */
[----:B------:R-:W-:Y:S02]  /*5a80*/  ISETP.GE.AND P0, PT, R6, R223, PT ;  /* 0x000000df0600720c */ /* 0x000fe40003f06270 */
[CC--:B------:R-:W-:Y:S02]  /*5a90*/  ISETP.LT.OR P6, PT, R3.reuse, R221.reuse, P6 ;  /* 0x000000dd0300720c */ /* 0x0c0fe400037c1670 */
[----:B------:R-:W-:Y:S01]  /*5aa0*/  ISETP.LT.OR P2, PT, R3, R220, P2 ;  /* 0x000000dc0300720c */ /* 0x000fe20001741670 */
[----:B------:R-:W-:Y:S01]  /*5ab0*/  VIADD R3, R2, 0x38 ;  /* 0x0000003802037836 */ /* 0x000fe20000000000 */
[----:B------:R-:W-:Y:S01]  /*5ac0*/  ISETP.LT.OR P0, PT, R6, R221, P0 ;  /* 0x000000dd0600720c */ /* 0x000fe20000701670 */
[----:B------:R-:W-:Y:S01]  /*5ad0*/  VIADD R2, R2, 0x39 ;  /* 0x0000003902027836 */ /* 0x000fe20000000000 */
[----:B------:R-:W-:-:S02]  /*5ae0*/  FSEL R247, R14, -INF , !P3 ;  /* 0xff8000000ef77808 */ /* 0x000fc40005800000 */
[-C--:B------:R-:W-:Y:S02]  /*5af0*/  ISETP.GE.AND P3, PT, R6, R222.reuse, PT ;  /* 0x000000de0600720c */ /* 0x080fe40003f66270 */
[----:B------:R-:W-:Y:S02]  /*5b00*/  FSEL R246, R22, -INF , !P4 ;  /* 0xff80000016f67808 */ /* 0x000fe40006000000 */
[----:B------:R-:W-:Y:S02]  /*5b10*/  FSEL R177, R8, -INF , !P0 ;  /* 0xff80000008b17808 */ /* 0x000fe40004000000 */
[C---:B------:R-:W-:Y:S02]  /*5b20*/  ISETP.GE.AND P4, PT, R2.reuse, R223, PT ;  /* 0x000000df0200720c */ /* 0x040fe40003f86270 */
[----:B------:R-:W-:Y:S02]  /*5b30*/  ISETP.GE.AND P0, PT, R2, R222, PT ;  /* 0x000000de0200720c */ /* 0x000fe40003f06270 */
[----:B------:R-:W-:-:S02]  /*5b40*/  ISETP.LT.OR P3, PT, R6, R220, P3 ;  /* 0x000000dc0600720c */ /* 0x000fc40001f61670 */
[----:B------:R-:W-:Y:S02]  /*5b50*/  FSEL R184, R21, -INF , !P5 ;  /* 0xff80000015b87808 */ /* 0x000fe40006800000 */
[C---:B------:R-:W-:Y:S02]  /*5b60*/  ISETP.GE.AND P5, PT, R3.reuse, R223, PT ;  /* 0x000000df0300720c */ /* 0x040fe40003fa6270 */
[CC--:B------:R-:W-:Y:S02]  /*5b70*/  ISETP.LT.OR P4, PT, R2.reuse, R221.reuse, P4 ;  /* 0x000000dd0200720c */ /* 0x0c0fe40002781670 */
[----:B------:R-:W-:Y:S02]  /*5b80*/  ISETP.LT.OR P0, PT, R2, R220, P0 ;  /* 0x000000dc0200720c */ /* 0x000fe40000701670 */
[----:B------:R-:W-:Y:S02]  /*5b90*/  FSEL R2, R10, -INF , !P3 ;  /* 0xff8000000a027808 */ /* 0x000fe40005800000 */
[----:B------:R-:W-:-:S02]  /*5ba0*/  ISETP.LT.OR P5, PT, R3, R221, P5 ;  /* 0x000000dd0300720c */ /* 0x000fc40002fa1670 */
[----:B------:R-:W-:Y:S01]  /*5bb0*/  FSEL R178, R19, -INF , !P0 ;  /* 0xff80000013b27808 */ /* 0x000fe20004000000 */
[----:B------:R1:W-:Y:S01]  /*5bc0*/  STL [R1+0x60], R2 ;  /* 0x0000600201007387 */ /* 0x0003e20000100800 */
[----:B------:R-:W-:Y:S02]  /*5bd0*/  PLOP3.LUT P0, PT, PT, PT, UP0, 0x80, 0x0 ;  /* 0x000000000000781c */ /* 0x000fe40003f0f008 */
[----:B------:R-:W-:Y:S02]  /*5be0*/  FSEL R234, R23, -INF , !P1 ;  /* 0xff80000017ea7808 */ /* 0x000fe40004800000 */
[----:B------:R-:W-:Y:S02]  /*5bf0*/  ISETP.GE.AND P1, PT, R3, R222, PT ;  /* 0x000000de0300720c */ /* 0x000fe40003f26270 */
[----:B------:R-:W-:Y:S02]  /*5c00*/  FSEL R225, R9, -INF , !P6 ;  /* 0xff80000009e17808 */ /* 0x000fe40007000000 */
[----:B------:R-:W-:-:S02]  /*5c10*/  ISETP.LT.OR P1, PT, R3, R220, P1 ;  /* 0x000000dc0300720c */ /* 0x000fc40000f21670 */
[----:B------:R-:W-:Y:S02]  /*5c20*/  FSEL R235, R11, -INF , !P2 ;  /* 0xff8000000beb7808 */ /* 0x000fe40005000000 */
[----:B------:R-:W-:Y:S02]  /*5c30*/  FSEL R7, R18, -INF , !P1 ;  /* 0xff80000012077808 */ /* 0x000fe40004800000 */
[----:B------:R-:W-:Y:S02]  /*5c40*/  FSEL R232, R17, -INF , !P4 ;  /* 0xff80000011e87808 */ /* 0x000fe40006000000 */
[----:B-1----:R-:W-:-:S05]  /*5c50*/  FSEL R2, R16, -INF , !P5 ;  /* 0xff80000010027808 */ /* 0x002fca0006800000 */
[----:B------:R1:W-:Y:S01]  /*5c60*/  STL [R1+0x50], R2 ;  /* 0x0000500201007387 */ /* 0x0003e20000100800 */
[----:B------:R-:W-:Y:S05]  /*5c70*/  @!P0 BRA `(.L_x_237) ;  /* 0x0000000800548947 */ /* 0x000fea0003800000 */
[----:B------:R-:W-:Y:S01]  /*5c80*/  ULDC UR6, c[0x0][0x2d0] ;  /* 0x0000b40000067ab9 */ /* 0x000fe20000000800 */
[----:B------:R-:W-:Y:S01]  /*5c90*/  UIADD3 UR7, UR20, -0x2, URZ ;  /* 0xfffffffe14077890 */ /* 0x000fe2000fffe03f */
[----:B------:R-:W-:Y:S01]  /*5ca0*/  ISETP.GE.AND P6, PT, R28, UR6, PT ;  /* 0x000000061c007c0c */ /* 0x000fe2000bfc6270 */
[----:B------:R-:W-:Y:S01]  /*5cb0*/  BSSY B0, `(.L_x_238) ;  /* 0x0000090000007945 */ /* 0x000fe20003800000 */
[----:B------:R-:W-:Y:S01]  /*5cc0*/  ISETP.GE.AND P5, PT, R112, UR6, PT ;  /* 0x0000000670007c0c */ /* 0x000fe2000bfa6270 */
[----:B------:R-:W-:Y:S01]  /*5cd0*/  UIMAD UR12, UR12, UR7, URZ ;  /* 0x000000070c0c72a4 */ /* 0x000fe2000f8e023f */
[----:B------:R-:W-:Y:S01]  /*5ce0*/  ISETP.GE.AND P4, PT, R111, UR6, PT ;  /* 0x000000066f007c0c */ /* 0x000fe2000bf86270 */
[----:B-1----:R-:W-:Y:S01]  /*5cf0*/  IMAD.WIDE.U32 R2, R104, UR7, R108 ;  /* 0x0000000768027c25 */ /* 0x002fe2000f8e006c */
        /* <DEDUP_REMOVED lines=37> */
[----:B------:R-:W2:Y:S02]  /*5f50*/  @!P3 LDC.64 R18, c[0x0][0x218] ;  /* 0x00008600ff12bb82 */ /* 0x000ea40000000a00 */
[----:B------:R-:W-:Y:S01]  /*5f60*/  @!PT LDS RZ, [RZ] ;  /* 0x00000000fffff984 */ /* 0x000fe20000000800 */
[----:B------:R-:W-:Y:S01]  /*5f70*/  @!PT LDS RZ, [RZ] ;  /* 0x00000000fffff984 */ /* 0x000fe20000000800 */
[----:B------:R-:W-:Y:S01]  /*5f80*/  @!PT LDS RZ, [RZ] ;  /* 0x00000000fffff984 */ /* 0x000fe20000000800 */
[----:B------:R3:W-:Y:S04]  /*5f90*/  @!P3 LDGSTS.E.BYPASS.LTC128B.128 [R219+0xe000], desc[UR30][R12.64+0x180] ;  /* 0x0e0001800cdbbfae */ /* 0x0007e8000b901d5e */
[----:B------:R2:W-:Y:S02]  /*5fa0*/  @P6 STS.128 [R219+0x8800], RZ ;  /* 0x008800ffdb006388 */ /* 0x0005e40000000c00 */
[----:B------:R-:W2:Y:S01]  /*5fb0*/  @!P4 LDC.64 R28, c[0x0][0x218] ;  /* 0x00008600ff1ccb82 */ /* 0x000ea20000000a00 */
[----:B-1----:R-:W-:-:S07]  /*5fc0*/  @!P6 LEA R10, P1, R3, R16, 0x1 ;  /* 0x00000010030ae211 */ /* 0x002fce00078208ff */
[----:B------:R-:W1:Y:S01]  /*5fd0*/  @!P3 LDC.64 R26, c[0x0][0x218] ;  /* 0x00008600ff1abb82 */ /* 0x000e620000000a00 */
[C---:B------:R-:W-:Y:S02]  /*5fe0*/  @!P6 LEA.HI.X R11, R3.reuse, R17, R6, 0x1, P1 ;  /* 0x00000011030be211 */ /* 0x040fe400008f0c06 */
[----:B----4-:R-:W-:-:S03]  /*5ff0*/  @!P5 LEA R8, P1, R3, R22, 0x1 ;  /* 0x000000160308d211 */ /* 0x010fc600078208ff */
[----:B------:R-:W-:Y:S01]  /*6000*/  @!PT LDS RZ, [RZ] ;  /* 0x00000000fffff984 */ /* 0x000fe20000000800 */
[----:B------:R-:W-:Y:S01]  /*6010*/  @!PT LDS RZ, [RZ] ;  /* 0x00000000fffff984 */ /* 0x000fe20000000800 */
[----:B------:R-:W-:Y:S01]  /*6020*/  @!PT LDS RZ, [RZ] ;  /* 0x00000000fffff984 */ /* 0x000fe20000000800 */
[----:B------:R2:W-:Y:S01]  /*6030*/  @!P6 LDGSTS.E.BYPASS.LTC128B.128 [R219+0x8800], desc[UR30][R10.64] ;  /* 0x088000000adbefae */ /* 0x0005e2000b901d5e */
[C---:B------:R-:W-:Y:S01]  /*6040*/  @!P5 LEA.HI.X R9, R3.reuse, R23, R6, 0x1, P1 ;  /* 0x000000170309d211 */ /* 0x040fe200008f0c06 */
[----:B-----5:R-:W4:Y:S02]  /*6050*/  @!P6 LDC.64 R14, c[0x0][0x218] ;  /* 0x00008600ff0eeb82 */ /* 0x020f240000000a00 */
        /* <DEDUP_REMOVED lines=9> */
[----:B------:R-:W-:-:S03]  /*60f0*/  IADD3 R2, P2, R3, UR34, RZ ;  /* 0x0000002203027c10 */ /* 0x000fc6000ff5e0ff */
[----:B------:R-:W-:Y:S01]  /*6100*/  @!PT LDS RZ, [RZ] ;  /* 0x00000000fffff984 */ /* 0x000fe20000000800 */
[----:B------:R-:W-:Y:S01]  /*6110*/  @!PT LDS RZ, [RZ] ;  /* 0x00000000fffff984 */ /* 0x000fe20000000800 */
[----:B------:R-:W-:Y:S01]  /*6120*/  @!PT LDS RZ, [RZ] ;  /* 0x00000000fffff984 */ /* 0x000fe20000000800 */
[----:B------:R5:W-:Y:S02]  /*6130*/  @!P4 LDGSTS.E.BYPASS.LTC128B.128 [R219+0xc800], desc[UR30][R12.64+0x100] ;  /* 0x0c8001000cdbcfae */ /* 0x000be4000b901d5e */
[----:B------:R-:W5:Y:S02]  /*6140*/  @!P6 LDC.64 R20, c[0x0][0x218] ;  /* 0x00008600ff14eb82 */ /* 0x000f640000000a00 */
[----:B------:R1:W-:Y:S06]  /*6150*/  @P3 STS.128 [R219+0xe800], RZ ;  /* 0x00e800ffdb003388 */ /* 0x0003ec0000000c00 */
[----:B------:R-:W5:Y:S01]  /*6160*/  @!P5 LDC.64 R22, c[0x0][0x218] ;  /* 0x00008600ff16db82 */ /* 0x000f620000000a00 */
[----:B--2---:R-:W-:-:S04]  /*6170*/  @!P3 LEA R10, P1, R3, R18, 0x1 ;  /* 0x00000012030ab211 */ /* 0x004fc800078208ff */
[----:B------:R-:W-:Y:S02]  /*6180*/  @!P3 LEA.HI.X R11, R3, R19, R6, 0x1, P1 ;  /* 0x00000013030bb211 */ /* 0x000fe400008f0c06 */
[----:B----4-:R-:W-:Y:S01]  /*6190*/  @!P6 LEA R14, P1, R2, R14, 0x1 ;  /* 0x0000000e020ee211 */ /* 0x010fe200078208ff */
[----:B------:R-:W2:Y:S01]  /*61a0*/  @!P4 LDC.64 R24, c[0x0][0x218] ;  /* 0x00008600ff18cb82 */ /* 0x000ea20000000a00 */
[----:B------:R-:W-:Y:S01]  /*61b0*/  IADD3.X R6, R6, UR33, RZ, P2, !PT ;  /* 0x0000002106067c10 */ /* 0x000fe200097fe4ff */
[----:B------:R-:W-:Y:S01]  /*61c0*/  @!PT LDS RZ, [RZ] ;  /* 0x00000000fffff984 */ /* 0x000fe20000000800 */
[----:B------:R-:W-:Y:S01]  /*61d0*/  @!PT LDS RZ, [RZ] ;  /* 0x00000000fffff984 */ /* 0x000fe20000000800 */
[----:B------:R-:W-:Y:S01]  /*61e0*/  @!PT LDS RZ, [RZ] ;  /* 0x00000000fffff984 */ /* 0x000fe20000000800 */
[----:B------:R4:W-:Y:S01]  /*61f0*/  @!P3 LDGSTS.E.BYPASS.LTC128B.128 [R219+0xe800], desc[UR30][R10.64+0x180] ;  /* 0x0e8001800adbbfae */ /* 0x0009e2000b901d5e */
[C---:B---3--:R-:W-:Y:S02]  /*6200*/  @!P5 LEA R8, P2, R2.reuse, R16, 0x1 ;  /* 0x000000100208d211 */ /* 0x048fe400078408ff */
[C---:B------:R-:W-:Y:S01]  /*6210*/  @!P6 LEA.HI.X R15, R2.reuse, R15, R6, 0x1, P1 ;  /* 0x0000000f020fe211 */ /* 0x040fe200008f0c06 */
[----:B------:R3:W-:Y:S01]  /*6220*/  @P6 STS.128 [R219+0x9000], RZ ;  /* 0x009000ffdb006388 */ /* 0x0007e20000000c00 */
[----:B------:R-:W-:-:S02]  /*6230*/  @!P4 LEA R18, P1, R2, R28, 0x1 ;  /* 0x0000001c0212c211 */ /* 0x000fc400078208ff */
[C-C-:B------:R-:W-:Y:S01]  /*6240*/  @!P5 LEA.HI.X R9, R2.reuse, R17, R6.reuse, 0x1, P2 ;  /* 0x000000110209d211 */ /* 0x140fe200010f0c06 */
[----:B------:R-:W-:Y:S01]  /*6250*/  @!PT LDS RZ, [RZ] ;  /* 0x00000000fffff984 */ /* 0x000fe20000000800 */
[----:B------:R-:W-:Y:S01]  /*6260*/  @!PT LDS RZ, [RZ] ;  /* 0x00000000fffff984 */ /* 0x000fe20000000800 */
[----:B------:R-:W-:Y:S01]  /*6270*/  @!PT LDS RZ, [RZ] ;  /* 0x00000000fffff984 */ /* 0x000fe20000000800 */
[----:B------:R-:W-:Y:S01]  /*6280*/  @!P6 LDGSTS.E.BYPASS.LTC128B.128 [R219+0x9000], desc[UR30][R14.64] ;  /* 0x090000000edbefae */ /* 0x000fe2000b901d5e */
[C-C-:B------:R-:W-:Y:S02]  /*6290*/  @!P4 LEA.HI.X R19, R2.reuse, R29, R6.reuse, 0x1, P1 ;  /* 0x0000001d0213c211 */ /* 0x140fe400008f0c06 */
[C---:B-1----:R-:W-:Y:S01]  /*62a0*/  @!P3 LEA R16, P1, R2.reuse, R26, 0x1 ;  /* 0x0000001a0210b211 */ /* 0x042fe200078208ff */
[----:B------:R3:W-:Y:S01]  /*62b0*/  @P5 STS.128 [R219+0xb000], RZ ;  /* 0x00b000ffdb005388 */ /* 0x0007e20000000c00 */
[C---:B------:R-:W-:Y:S02]  /*62c0*/  IADD3 R3, P2, R2.reuse, UR34, RZ ;  /* 0x0000002202037c10 */ /* 0x040fe4000ff5e0ff */
[----:B------:R-:W-:Y:S01]  /*62d0*/  @!P3 LEA.HI.X R17, R2, R27, R6, 0x1, P1 ;  /* 0x0000001b0211b211 */ /* 0x000fe200008f0c06 */
[----:B------:R-:W-:Y:S01]  /*62e0*/  @!PT LDS RZ, [RZ] ;  /* 0x00000000fffff984 */ /* 0x000fe20000000800 */
[----:B------:R-:W-:Y:S01]  /*62f0*/  @!PT LDS RZ, [RZ] ;  /* 0x00000000fffff984 */ /* 0x000fe20000000800 */
[----:B------:R-:W-:Y:S01]  /*6300*/  @!PT LDS RZ, [RZ] ;  /* 0x00000000fffff984 */ /* 0x000fe20000000800 */
[----:B------:R2:W-:Y:S01]  /*6310*/  @!P5 LDGSTS.E.BYPASS.LTC128B.128 [R219+0xb000], desc[UR30][R8.64+0x80] ;  /* 0x0b00008008dbdfae */ /* 0x0005e2000b901d5e */
[----:B-----5:R-:W-:-:S02]  /*6320*/  @!P6 LEA R12, P1, R3, R20, 0x1 ;  /* 0x00000014030ce211 */ /* 0x020fc400078208ff */
[----:B------:R-:W-:Y:S01]  /*6330*/  IADD3.X R6, R6, UR33, RZ, P2, !PT ;  /* 0x0000002106067c10 */ /* 0x000fe200097fe4ff */
[----:B------:R3:W-:Y:S03]  /*6340*/  @P4 STS.128 [R219+0xd000], RZ ;  /* 0x00d000ffdb004388 */ /* 0x0007e60000000c00 */
[C---:B------:R-:W-:Y:S01]  /*6350*/  @!P6 LEA.HI.X R13, R3.reuse, R21, R6, 0x1, P1 ;  /* 0x00000015030de211 */ /* 0x040fe200008f0c06 */
[----:B------:R-:W-:Y:S01]  /*6360*/  @!PT LDS RZ, [RZ] ;  /* 0x00000000fffff984 */ /* 0x000fe20000000800 */
[----:B------:R-:W-:Y:S01]  /*6370*/  @!PT LDS RZ, [RZ] ;  /* 0x00000000fffff984 */ /* 0x000fe20000000800 */
[----:B------:R-:W-:Y:S01]  /*6380*/  @!PT LDS RZ, [RZ] ;  /* 0x00000000fffff984 */ /* 0x000fe20000000800 */
[----:B------:R3:W-:Y:S01]  /*6390*/  @!P4 LDGSTS.E.BYPASS.LTC128B.128 [R219+0xd000], desc[UR30][R18.64+0x100] ;  /* 0x0d00010012dbcfae */ /* 0x0007e2000b901d5e */
[----:B----4-:R-:W-:-:S03]  /*63a0*/  @!P5 LEA R10, P2, R3, R22, 0x1 ;  /* 0x00000016030ad211 */ /* 0x010fc600078408ff */
[----:B------:R3:W-:Y:S01]  /*63b0*/  @P3 STS.128 [R219+0xf000], RZ ;  /* 0x00f000ffdb003388 */ /* 0x0007e20000000c00 */
[----:B------:R-:W-:-:S03]  /*63c0*/  @!P5 LEA.HI.X R11, R3, R23, R6, 0x1, P2 ;  /* 0x00000017030bd211 */ /* 0x000fc600010f0c06 */
        /* <DEDUP_REMOVED lines=8> */
[----:B------:R3:W-:Y:S01]  /*6450*/  @!P6 LDGSTS.E.BYPASS.LTC128B.128 [R219+0x9800], desc[UR30][R12.64] ;  /* 0x098000000cdbefae */ /* 0x0007e2000b901d5e */
[----:B--2---:R-:W-:-:S03]  /*6460*/  @!P4 LEA R8, P1, R3, R24, 0x1 ;  /* 0x000000180308c211 */ /* 0x004fc600078208ff */
        /* <DEDUP_REMOVED lines=14> */
[----:B------:R-:W-:-:S04]  /*6550*/  LEA R2, P1, R3, UR6, 0x1 ;  /* 0x0000000603027c11 */ /* 0x000fc8000f8208ff */
[----:B------:R-:W-:-:S05]  /*6560*/  LEA.HI.X R3, R3, UR7, R6, 0x1, P1 ;  /* 0x0000000703037c11 */ /* 0x000fca00088f0c06 */
[----:B------:R-:W-:Y:S01]  /*6570*/  @!PT LDS RZ, [RZ] ;  /* 0x00000000fffff984 */ /* 0x000fe20000000800 */
[----:B------:R-:W-:Y:S01]  /*6580*/  @!PT LDS RZ, [RZ] ;  /* 0x00000000fffff984 */ /* 0x000fe20000000800 */
[----:B------:R-:W-:Y:S01]  /*6590*/  @!PT LDS RZ, [RZ] ;  /* 0x00000000fffff984 */ /* 0x000fe20000000800 */
[----:B------:R1:W-:Y:S04]  /*65a0*/  LDGSTS.E.BYPASS.LTC128B.128 [R219+0xf800], desc[UR30][R2.64+0x180] ;  /* 0x0f80018002db7fae */ /* 0x0003e8000b901d5e */
.L_x_239:
[----:B------:R-:W-:Y:S05]  /*65b0*/  BSYNC B0 ;  /* 0x0000000000007941 */ /* 0x000fea0003800000 */
.L_x_238:
[----:B------:R-:W0:Y:S02]  /*65c0*/  LDGDEPBAR ;  /* 0x00000000000079af */ /* 0x000e240000000000 */
.L_x_237:
[----:B------:R2:W-:Y:S01]  /*65d0*/  STL [R1+0x94], R198 ;  /* 0x000094c601007387 */ /* 0x0005e20000100800 */
[----:B-1----:R-:W-:Y:S01]  /*65e0*/  FMNMX.FTZ R2, R43, R31, !PT ;  /* 0x0000001f2b027209 */ /* 0x002fe20007810000 */
[----:B------:R-:W-:Y:S02]  /*65f0*/  ULDC UR8, c[0x0][0x2ec] ;  /* 0x0000bb0000087ab9 */ /* 0x000fe40000000800 */
[----:B--2---:R-:W2:Y:S04]  /*6600*/  LDL.LU R198, [R1+0x50] ;  /* 0x0000500001c67983 */ /* 0x004ea80000300800 */
[----:B------:R1:W-:Y:S04]  /*6610*/  STL [R1+0x90], R197 ;  /* 0x000090c501007387 */ /* 0x0003e80000100800 */
[----:B-1----:R-:W4:Y:S01]  /*6620*/  LDL.LU R197, [R1+0x60] ;  /* 0x0000600001c57983 */ /* 0x002f220000300800 */
[----:B------:R-:W-:-:S02]  /*6630*/  FMNMX.FTZ R2, R40, R2, !PT ;  /* 0x0000000228027209 */ /* 0x000fc40007810000 */
[----:B---3--:R-:W-:Y:S01]  /*6640*/  MOV R9, R7 ;  /* 0x0000000700097202 */ /* 0x008fe20000000f00 */
[----:B------:R-:W-:Y:S01]  /*6650*/  STL [R1+0x8c], R192 ;  /* 0x00008cc001007387 */ /* 0x000fe20000100800 */
[----:B------:R-:W-:Y:S02]  /*6660*/  FMNMX.FTZ R2, R30, R2, !PT ;  /* 0x000000021e027209 */ /* 0x000fe40007810000 */
[----:B------:R-:W-:Y:S02]  /*6670*/  LEA R193, R5, UR4, 0x1 ;  /* 0x0000000405c17c11 */ /* 0x000fe4000f8e08ff */
[----:B------:R-:W-:Y:S02]  /*6680*/  FMNMX.FTZ R2, R128, R2, !PT ;  /* 0x0000000280027209 */ /* 0x000fe40007810000 */
[----:B------:R-:W-:Y:S01]  /*6690*/  LEA R196, R0, R193, 0x1 ;  /* 0x000000c100c47211 */ /* 0x000fe200078e08ff */
[----:B------:R-:W-:Y:S01]  /*66a0*/  IMAD R194, R4, 0x2, R193 ;  /* 0x0000000204c27824 */ /* 0x000fe200078e02c1 */
[----:B------:R-:W-:Y:S01]  /*66b0*/  FMNMX.FTZ R3, R134, R2, !PT ;  /* 0x0000000286037209 */ /* 0x000fe20007810000 */
[----:B------:R-:W-:Y:S01]  /*66c0*/  LDSM.16.MT88.4 R44, [R193+0x10000] ;  /* 0x01000000c12c783b */ /* 0x000fe20000004200 */
[----:B------:R-:W-:Y:S01]  /*66d0*/  FMNMX.FTZ R2, R42, R41, !PT ;  /* 0x000000292a027209 */ /* 0x000fe20007810000 */
[----:B------:R-:W-:Y:S01]  /*66e0*/  IMAD R195, R0, 0x2, R194 ;  /* 0x0000000200c37824 */ /* 0x000fe200078e02c2 */
[----:B------:R-:W-:Y:S01]  /*66f0*/  FMNMX.FTZ R3, R135, R3, !PT ;  /* 0x0000000387037209 */ /* 0x000fe20007810000 */
[----:B------:R-:W-:Y:S01]  /*6700*/  LDSM.16.MT88.4 R24, [R196+0x10000] ;  /* 0x01000000c418783b */ /* 0x000fe20000004200 */
[----:B------:R-:W-:-:S02]  /*6710*/  FMNMX.FTZ R2, R48, R2, !PT ;  /* 0x0000000230027209 */ /* 0x000fc40007810000 */
[----:B------:R-:W-:Y:S01]  /*6720*/  FMNMX.FTZ R132, R133, R3, !PT ;  /* 0x0000000385847209 */ /* 0x000fe20007810000 */
[----:B------:R-:W-:Y:S01]  /*6730*/  LDSM.16.MT88.4 R20, [R195+0x10000] ;  /* 0x01000000c314783b */ /* 0x000fe20000004200 */
[----:B------:R-:W-:Y:S02]  /*6740*/  FMNMX.FTZ R2, R49, R2, !PT ;  /* 0x0000000231027209 */ /* 0x000fe40007810000 */
[----:B------:R-:W-:Y:S01]  /*6750*/  FMNMX.FTZ R132, R186, R132, !PT ;  /* 0x00000084ba847209 */ /* 0x000fe20007810000 */
[----:B------:R-:W-:Y:S01]  /*6760*/  LDSM.16.MT88.4 R16, [R193+0x12000] ;  /* 0x01200000c110783b */ /* 0x000fe20000004200 */
[----:B------:R-:W-:Y:S02]  /*6770*/  FMNMX.FTZ R2, R147, R2, !PT ;  /* 0x0000000293027209 */ /* 0x000fe40007810000 */
        /* <DEDUP_REMOVED lines=12> */
[----:B------:R-:W-:Y:S02]  /*6840*/  FMNMX.FTZ R132, R225, R132, !PT ;  /* 0x00000084e1847209 */ /* 0x000fe40007810000 */
[----:B------:R-:W-:-:S04]  /*6850*/  FMNMX.FTZ R2, R252, R2, !PT ;  /* 0x00000002fc027209 */ /* 0x000fc80007810000 */
[----:B------:R-:W-:-:S04]  /*6860*/  FMNMX.FTZ R2, R246, R2, !PT ;  /* 0x00000002f6027209 */ /* 0x000fc80007810000 */
[----:B------:R-:W-:Y:S02]  /*6870*/  FMNMX.FTZ R2, R234, R2, !PT ;  /* 0x00000002ea027209 */ /* 0x000fe40007810000 */
[----:B--2---:R-:W-:-:S04]  /*6880*/  FMNMX.FTZ R132, R198, R132, !PT ;  /* 0x00000084c6847209 */ /* 0x004fc80007810000 */
[----:B------:R-:W-:-:S05]  /*6890*/  FMNMX.FTZ R132, R232, R132, !PT ;  /* 0x00000084e8847209 */ /* 0x000fca0007810000 */
[----:B------:R-:W1:Y:S01]  /*68a0*/  SHFL.BFLY PT, R6, R132, 0x2, 0x1f ;  /* 0x0c401f0084067f89 */ /* 0x000e6200000e0000 */
[----:B----4-:R-:W-:-:S04]  /*68b0*/  FMNMX.FTZ R2, R197, R2, !PT ;  /* 0x00000002c5027209 */ /* 0x010fc80007810000 */
[----:B------:R-:W-:Y:S02]  /*68c0*/  FMNMX.FTZ R2, R235, R2, !PT ;  /* 0x00000002eb027209 */ /* 0x000fe40007810000 */
[----:B-1----:R-:W-:Y:S02]  /*68d0*/  FMNMX.FTZ R132, R132, R6, !PT ;  /* 0x0000000684847209 */ /* 0x002fe40007810000 */
[----:B------:R-:W-:-:S03]  /*68e0*/  FMNMX.FTZ R2, R9, R2, !PT ;  /* 0x0000000209027209 */ /* 0x000fc60007810000 */
[----:B------:R-:W1:Y:S01]  /*68f0*/  SHFL.BFLY PT, R6, R132, 0x1, 0x1f ;  /* 0x0c201f0084067f89 */ /* 0x000e6200000e0000 */
[----:B------:R-:W-:-:S05]  /*6900*/  FMNMX.FTZ R2, R178, R2, !PT ;  /* 0x00000002b2027209 */ /* 0x000fca0007810000 */
[----:B------:R-:W2:Y:S01]  /*6910*/  SHFL.BFLY PT, R3, R2, 0x2, 0x1f ;  /* 0x0c401f0002037f89 */ /* 0x000ea200000e0000 */
[----:B-1----:R-:W-:-:S04]  /*6920*/  FMNMX.FTZ R132, R132, R6, !PT ;  /* 0x0000000684847209 */ /* 0x002fc80007810000 */
[C---:B------:R-:W-:Y:S01]  /*6930*/  FSETP.NEU.FTZ.AND P1, PT, R132.reuse, -INF , PT ;  /* 0xff8000008400780b */ /* 0x040fe20003f3d000 */
[----:B------:R-:W-:Y:S01]  /*6940*/  FMUL.FTZ R8, R132, UR8 ;  /* 0x0000000884087c20 */ /* 0x000fe20008410000 */
[----:B--2---:R-:W-:-:S04]  /*6950*/  FMNMX.FTZ R2, R2, R3, !PT ;  /* 0x0000000302027209 */ /* 0x004fc80007810000 */
[----:B------:R-:W-:Y:S01]  /*6960*/  FSEL R8, R8, RZ, P1 ;  /* 0x000000ff08087208 */ /* 0x000fe20000800000 */
[----:B------:R-:W1:Y:S04]  /*6970*/  SHFL.BFLY PT, R7, R2, 0x1, 0x1f ;  /* 0x0c201f0002077f89 */ /* 0x000e6800000e0000 */
[--C-:B------:R-:W-:Y:S01]  /*6980*/  FFMA.FTZ R3, R43, UR8, -R8.reuse ;  /* 0x000000082b037c23 */ /* 0x100fe20008010808 */
[----:B------:R-:W-:-:S03]  /*6990*/  FFMA.FTZ R6, R40, UR8, -R8 ;  /* 0x0000000828067c23 */ /* 0x000fc60008010808 */
[----:B------:R1:W-:Y:S08]  /*69a0*/  MUFU.EX2 R176, R3 ;  /* 0x0000000300b07308 */ /* 0x0003f00000000800 */
[----:B------:R2:W-:Y:S01]  /*69b0*/  MUFU.EX2 R10, R6 ;  /* 0x00000006000a7308 */ /* 0x0005e20000000800 */
[----:B-1----:R-:W-:Y:S01]  /*69c0*/  FMNMX.FTZ R3, R2, R7, !PT ;  /* 0x0000000702037209 */ /* 0x002fe20007810000 */
[----:B------:R-:W-:-:S03]  /*69d0*/  FFMA.FTZ R2, R31, UR8, -R8 ;  /* 0x000000081f027c23 */ /* 0x000fc60008010808 */
[----:B------:R-:W-:-:S03]  /*69e0*/  FSETP.NEU.FTZ.AND P1, PT, R3, -INF , PT ;  /* 0xff8000000300780b */ /* 0x000fc60003f3d000 */
[----:B------:R1:W3:Y:S01]  /*69f0*/  MUFU.EX2 R168, R2 ;  /* 0x0000000200a87308 */ /* 0x0002e20000000800 */
[----:B--2---:R-:W-:Y:S02]  /*6a00*/  FFMA.FTZ R6, R30, UR8, -R8 ;  /* 0x000000081e067c23 */ /* 0x004fe40008010808 */
[----:B------:R-:W-:Y:S05]  /*6a10*/  LDSM.16.MT88.4 R28, [R194+0x10000] ;  /* 0x01000000c21c783b */ /* 0x000fea0000004200 */
[----:B------:R2:W4:Y:S01]  /*6a20*/  MUFU.EX2 R169, R6 ;  /* 0x0000000600a97308 */ /* 0x0005220000000800 */
[----:B-1----:R-:W-:-:S05]  /*6a30*/  FMUL.FTZ R2, R3, UR8 ;  /* 0x0000000803027c20 */ /* 0x002fca0008410000 */
[----:B------:R-:W-:-:S05]  /*6a40*/  FSEL R2, R2, RZ, P1 ;  /* 0x000000ff02027208 */ /* 0x000fca0000800000 */
[--C-:B------:R-:W-:Y:S01]  /*6a50*/  FFMA.FTZ R4, R48, UR8, -R2.reuse ;  /* 0x0000000830047c23 */ /* 0x100fe20008010802 */
[--C-:B------:R-:W-:Y:S01]  /*6a60*/  FFMA.FTZ R0, R49, UR8, -R2.reuse ;  /* 0x0000000831007c23 */ /* 0x100fe20008010802 */
[--C-:B--2---:R-:W-:Y:S01]  /*6a70*/  FFMA.FTZ R6, R42, UR8, -R2.reuse ;  /* 0x000000082a067c23 */ /* 0x104fe20008010802 */
[----:B------:R-:W1:Y:S01]  /*6a80*/  LDSM.16.MT88.4 R48, [R194+0x14000] ;  /* 0x01400000c230783b */ /* 0x000e620000004200 */
[----:B------:R-:W-:Y:S01]  /*6a90*/  FFMA.FTZ R5, R41, UR8, -R2 ;  /* 0x0000000829057c23 */ /* 0x000fe20008010802 */
[----:B------:R3:W-:Y:S02]  /*6aa0*/  MUFU.EX2 R11, R4 ;  /* 0x00000004000b7308 */ /* 0x0007e40000000800 */
[----:B------:R-:W2:Y:S06]  /*6ab0*/  LDSM.16.MT88.4 R40, [R196+0x12000] ;  /* 0x01200000c428783b */ /* 0x000eac0000004200 */
[----:B------:R4:W-:Y:S08]  /*6ac0*/  MUFU.EX2 R233, R6 ;  /* 0x0000000600e97308 */ /* 0x0009f00000000800 */
[----:B------:R-:W1:Y:S01]  /*6ad0*/  MUFU.EX2 R140, R5 ;  /* 0x00000005008c7308 */ /* 0x000e620000000800 */
[----:B---3--:R-:W-:-:S07]  /*6ae0*/  F2FP.BF16.F32.PACK_AB R4, R168, R176 ;  /* 0x000000b0a804723e */ /* 0x008fce00000010ff */
[----:B------:R3:W2:Y:S01]  /*6af0*/  MUFU.EX2 R224, R0 ;  /* 0x0000000000e07308 */ /* 0x0006a20000000800 */
[----:B----4-:R-:W-:Y:S02]  /*6b00*/  F2FP.BF16.F32.PACK_AB R6, R169, R10 ;  /* 0x0000000aa906723e */ /* 0x010fe400000010ff */
[----:B-1----:R-:W-:Y:S01]  /*6b10*/  F2FP.BF16.F32.PACK_AB R5, R140, R233 ;  /* 0x000000e98c05723e */ /* 0x002fe200000010ff */
[----:B---3--:R-:W-:Y:S01]  /*6b20*/  FFMA.FTZ R0, R128, UR8, -R8 ;  /* 0x0000000880007c23 */ /* 0x008fe20008010808 */
[----:B--2---:R-:W-:-:S03]  /*6b30*/  F2FP.BF16.F32.PACK_AB R7, R224, R11 ;  /* 0x0000000be007723e */ /* 0x004fc600000010ff */
[----:B------:R1:W-:Y:S04]  /*6b40*/  MUFU.EX2 R170, R0 ;  /* 0x0000000000aa7308 */ /* 0x0003e80000000800 */
[C---:B------:R-:W-:Y:S06]  /*6b50*/  HMMA.16816.F32.BF16 R92, R4.reuse, R44, RZ ;  /* 0x0000002c045c723c */ /* 0x040fec00000418ff */
[C---:B------:R-:W-:Y:S06]  /*6b60*/  HMMA.16816.F32.BF16 R116, R4.reuse, R46, RZ ;  /* 0x0000002e0474723c */ /* 0x040fec00000418ff */
[----:B------:R-:W-:Y:S01]  /*6b70*/  HMMA.16816.F32.BF16 R124, R4, R50, RZ ;  /* 0x00000032047c723c */ /* 0x000fe200000418ff */
[----:B-1----:R-:W-:-:S04]  /*6b80*/  FFMA.FTZ R0, R134, UR8, -R8 ;  /* 0x0000000886007c23 */ /* 0x002fc80008010808 */
[----:B------:R1:W2:Y:S01]  /*6b90*/  MUFU.EX2 R192, R0 ;  /* 0x0000000000c07308 */ /* 0x0002a20000000800 */
[----:B------:R-:W-:Y:S01]  /*6ba0*/  HMMA.16816.F32.BF16 R88, R4, R28, RZ ;  /* 0x0000001c0458723c */ /* 0x000fe200000418ff */
[----:B------:R-:W-:-:S05]  /*6bb0*/  MOV R51, R225 ;  /* 0x000000e100337202 */ /* 0x000fca0000000f00 */
[C---:B------:R-:W-:Y:S01]  /*6bc0*/  HMMA.16816.F32.BF16 R112, R4.reuse, R30, RZ ;  /* 0x0000001e0470723c */ /* 0x040fe200000418ff */
[----:B------:R-:W3:Y:S05]  /*6bd0*/  LDSM.16.MT88.4 R28, [R195+0x14000] ;  /* 0x01400000c31c783b */ /* 0x000eea0000004200 */
[----:B------:R-:W-:Y:S01]  /*6be0*/  HMMA.16816.F32.BF16 R84, R4, R24, RZ ;  /* 0x000000180454723c */ /* 0x000fe200000418ff */
[----:B-1----:R-:W-:Y:S01]  /*6bf0*/  FFMA.FTZ R0, R135, UR8, -R8 ;  /* 0x0000000887007c23 */ /* 0x002fe20008010808 */
[----:B------:R-:W-:-:S04]  /*6c00*/  MOV R135, R140 ;  /* 0x0000008c00877202 */ /* 0x000fc80000000f00 */
[C---:B------:R-:W-:Y:S01]  /*6c10*/  HMMA.16816.F32.BF16 R64, R4.reuse, R26, RZ ;  /* 0x0000001a0440723c */ /* 0x040fe200000418ff */
[----:B------:R-:W-:Y:S01]  /*6c20*/  LDSM.16.MT88.4 R24, [R195+0x16000] ;  /* 0x01600000c318783b */ /* 0x000fe20000004200 */
[----:B------:R1:W-:Y:S04]  /*6c30*/  MUFU.EX2 R50, R0 ;  /* 0x0000000000327308 */ /* 0x0003e80000000800 */
[C---:B------:R-:W-:Y:S06]  /*6c40*/  HMMA.16816.F32.BF16 R80, R4.reuse, R20, RZ ;  /* 0x000000140450723c */ /* 0x040fec00000418ff */
[C---:B------:R-:W-:Y:S01]  /*6c50*/  HMMA.16816.F32.BF16 R60, R4.reuse, R22, RZ ;  /* 0x00000016043c723c */ /* 0x040fe200000418ff */
[----:B------:R-:W-:Y:S05]  /*6c60*/  LDSM.16.MT88.4 R20, [R196+0x16000] ;  /* 0x01600000c414783b */ /* 0x000fea0000004200 */
[----:B------:R-:W-:Y:S01]  /*6c70*/  HMMA.16816.F32.BF16 R44, R4, R16, RZ ;  /* 0x00000010042c723c */ /* 0x000fe200000418ff */
[----:B-1----:R-:W-:Y:S01]  /*6c80*/  FFMA.FTZ R0, R133, UR8, -R8 ;  /* 0x0000000885007c23 */ /* 0x002fe20008010808 */
[----:B------:R-:W-:-:S04]  /*6c90*/  IMAD.MOV.U32 R133, RZ, RZ, R235 ;  /* 0x000000ffff857224 */ /* 0x000fc800078e00eb */
[C---:B------:R-:W-:Y:S01]  /*6ca0*/  HMMA.16816.F32.BF16 R56, R4.reuse, R18, RZ ;  /* 0x000000120438723c */ /* 0x040fe200000418ff */
[----:B------:R-:W-:Y:S05]  /*6cb0*/  LDSM.16.MT88.4 R16, [R194+0x16000] ;  /* 0x01600000c210783b */ /* 0x000fea0000004200 */
[C---:B------:R-:W-:Y:S06]  /*6cc0*/  HMMA.16816.F32.BF16 R76, R4.reuse, R12, RZ ;  /* 0x0000000c044c723c */ /* 0x040fec00000418ff */
[C---:B------:R-:W-:Y:S01]  /*6cd0*/  HMMA.16816.F32.BF16 R108, R4.reuse, R14, RZ ;  /* 0x0000000e046c723c */ /* 0x040fe200000418ff */
[----:B------:R-:W1:Y:S05]  /*6ce0*/  LDSM.16.MT88.4 R12, [R193+0x16000] ;  /* 0x01600000c10c783b */ /* 0x000e6a0000004200 */
[C---:B------:R-:W-:Y:S01]  /*6cf0*/  HMMA.16816.F32.BF16 R120, R4.reuse, R48, RZ ;  /* 0x000000300478723c */ /* 0x040fe200000418ff */
[----:B------:R4:W-:Y:S05]  /*6d00*/  MUFU.EX2 R49, R0 ;  /* 0x0000000000317308 */ /* 0x0009ea0000000800 */
[C---:B------:R-:W-:Y:S06]  /*6d10*/  HMMA.16816.F32.BF16 R68, R4.reuse, R36, RZ ;  /* 0x000000240444723c */ /* 0x040fec00000418ff */
[----:B------:R-:W-:Y:S01]  /*6d20*/  HMMA.16816.F32.BF16 R100, R4, R38, RZ ;  /* 0x000000260464723c */ /* 0x000fe200000418ff */
[----:B------:R-:W2:Y:S01]  /*6d30*/  LDSM.16.MT88.4 R36, [R193+0x10800] ;  /* 0x01080000c124783b */ /* 0x000ea20000004200 */
[----:B----4-:R-:W-:-:S04]  /*6d40*/  FFMA.FTZ R0, R147, UR8, -R2 ;  /* 0x0000000893007c23 */ /* 0x010fc80008010802 */
[C---:B------:R-:W-:Y:S01]  /*6d50*/  HMMA.16816.F32.BF16 R72, R4.reuse, R40, RZ ;  /* 0x000000280448723c */ /* 0x040fe200000418ff */
[----:B------:R-:W-:Y:S01]  /*6d60*/  MOV R147, R234 ;  /* 0x000000ea00937202 */ /* 0x000fe20000000f00 */
[----:B------:R4:W-:Y:S04]  /*6d70*/  MUFU.EX2 R171, R0 ;  /* 0x0000000000ab7308 */ /* 0x0009e80000000800 */
[C---:B------:R-:W-:Y:S06]  /*6d80*/  HMMA.16816.F32.BF16 R104, R4.reuse, R42, RZ ;  /* 0x0000002a0468723c */ /* 0x040fec00000418ff */
[C---:B------:R-:W-:Y:S06]  /*6d90*/  HMMA.16816.F32.BF16 R128, R4.reuse, R52, RZ ;  /* 0x000000340480723c */ /* 0x040fec00000418ff */
[----:B------:R-:W-:Y:S01]  /*6da0*/  HMMA.16816.F32.BF16 R40, R4, R32, RZ ;  /* 0x000000200428723c */ /* 0x000fe200000418ff */
[----:B----4-:R-:W-:Y:S01]  /*6db0*/  FFMA.FTZ R0, R146, UR8, -R2 ;  /* 0x0000000892007c23 */ /* 0x010fe20008010802 */
[----:B------:R-:W-:-:S03]  /*6dc0*/  MOV R146, R232 ;  /* 0x000000e800927202 */ /* 0x000fc60000000f00 */
[----:B------:R4:W2:Y:S01]  /*6dd0*/  MUFU.EX2 R179, R0 ;  /* 0x0000000000b37308 */ /* 0x0008a20000000800 */
[C---:B------:R-:W-:Y:S06]  /*6de0*/  HMMA.16816.F32.BF16 R96, R4.reuse, R34, RZ ;  /* 0x000000220460723c */ /* 0x040fec00000418ff */
[C---:B------:R-:W-:Y:S06]  /*6df0*/  HMMA.16816.F32.BF16 R52, R4.reuse, R54, RZ ;  /* 0x000000360434723c */ /* 0x040fec00000418ff */
[----:B---3--:R-:W-:Y:S01]  /*6e00*/  HMMA.16816.F32.BF16 R136, R4, R28, RZ ;  /* 0x0000001c0488723c */ /* 0x008fe200000418ff */
[----:B----4-:R-:W-:-:S05]  /*6e10*/  FFMA.FTZ R0, R144, UR8, -R2 ;  /* 0x0000000890007c23 */ /* 0x010fca0008010802 */
[C---:B------:R-:W-:Y:S01]  /*6e20*/  HMMA.16816.F32.BF16 R140, R4.reuse, R30, RZ ;  /* 0x0000001e048c723c */ /* 0x040fe200000418ff */
[----:B------:R-:W-:Y:S01]  /*6e30*/  LDSM.16.MT88.4 R28, [R194+0x10800] ;  /* 0x01080000c21c783b */ /* 0x000fe20000004200 */
[----:B------:R3:W-:Y:S04]  /*6e40*/  MUFU.EX2 R48, R0 ;  /* 0x0000000000307308 */ /* 0x0007e80000000800 */
[C---:B-1----:R-:W-:Y:S06]  /*6e50*/  HMMA.16816.F32.BF16 R148, R4.reuse, R12, RZ ;  /* 0x0000000c0494723c */ /* 0x042fec00000418ff */
[C---:B------:R-:W-:Y:S01]  /*6e60*/  HMMA.16816.F32.BF16 R152, R4.reuse, R14, RZ ;  /* 0x0000000e0498723c */ /* 0x040fe200000418ff */
[----:B------:R-:W-:Y:S05]  /*6e70*/  LDSM.16.MT88.4 R12, [R195+0x10800] ;  /* 0x01080000c30c783b */ /* 0x000fea0000004200 */
[----:B------:R-:W-:Y:S01]  /*6e80*/  HMMA.16816.F32.BF16 R156, R4, R16, RZ ;  /* 0x00000010049c723c */ /* 0x000fe200000418ff */
[----:B---3--:R-:W-:-:S04]  /*6e90*/  FFMA.FTZ R0, R145, UR8, -R2 ;  /* 0x0000000891007c23 */ /* 0x008fc80008010802 */
[----:B------:R-:W1:Y:S01]  /*6ea0*/  MUFU.EX2 R134, R0 ;  /* 0x0000000000867308 */ /* 0x000e620000000800 */
[C---:B------:R-:W-:Y:S01]  /*6eb0*/  HMMA.16816.F32.BF16 R160, R4.reuse, R18, RZ ;  /* 0x0000001204a0723c */ /* 0x040fe200000418ff */
[----:B------:R-:W3:Y:S05]  /*6ec0*/  LDSM.16.MT88.4 R16, [R196+0x10800] ;  /* 0x01080000c410783b */ /* 0x000eea0000004200 */
[C---:B------:R-:W-:Y:S06]  /*6ed0*/  HMMA.16816.F32.BF16 R164, R4.reuse, R20, RZ ;  /* 0x0000001404a4723c */ /* 0x040fec00000418ff */
[C---:B------:R-:W-:Y:S01]  /*6ee0*/  HMMA.16816.F32.BF16 R172, R4.reuse, R22, RZ ;  /* 0x0000001604ac723c */ /* 0x040fe200000418ff */
[----:B------:R-:W4:Y:S05]  /*6ef0*/  LDSM.16.MT88.4 R20, [R193+0x12800] ;  /* 0x01280000c114783b */ /* 0x000f2a0000004200 */
[C---:B------:R-:W-:Y:S06]  /*6f00*/  HMMA.16816.F32.BF16 R188, R4.reuse, R24, RZ ;  /* 0x0000001804bc723c */ /* 0x040fec00000418ff */
[----:B------:R-:W-:Y:S07]  /*6f10*/  HMMA.16816.F32.BF16 R180, R4, R26, RZ ;  /* 0x0000001a04b4723c */ /* 0x000fee00000418ff */
[----:B--2---:R-:W-:-:S02]  /*6f20*/  F2FP.BF16.F32.PACK_AB R4, R192, R170 ;  /* 0x000000aac004723e */ /* 0x004fc400000010ff */
[----:B------:R-:W-:Y:S02]  /*6f30*/  F2FP.BF16.F32.PACK_AB R5, R179, R171 ;  /* 0x000000abb305723e */ /* 0x000fe400000010ff */
[----:B------:R-:W-:Y:S02]  /*6f40*/  F2FP.BF16.F32.PACK_AB R6, R49, R50 ;  /* 0x000000323106723e */ /* 0x000fe400000010ff */
[----:B-1----:R-:W-:-:S07]  /*6f50*/  F2FP.BF16.F32.PACK_AB R7, R134, R48 ;  /* 0x000000308607723e */ /* 0x002fce00000010ff */
[C---:B------:R-:W-:Y:S06]  /*6f60*/  HMMA.16816.F32.BF16 R32, R4.reuse, R36, R92 ;  /* 0x000000240420723c */ /* 0x040fec000004185c */
[----:B------:R-:W-:Y:S01]  /*6f70*/  HMMA.16816.F32.BF16 R36, R4, R38, R116 ;  /* 0x000000260424723c */ /* 0x000fe20000041874 */
[----:B------:R-:W-:Y:S01]  /*6f80*/  MOV R94, R224 ;  /* 0x000000e0005e7202 */ /* 0x000fe20000000f00 */
[----:B------:R-:W-:Y:S02]  /*6f90*/  IMAD.MOV.U32 R95, RZ, RZ, R49 ;  /* 0x000000ffff5f7224 */ /* 0x000fe400078e0031 */
[----:B------:R-:W-:-:S02]  /*6fa0*/  IMAD.MOV.U32 R49, RZ, RZ, R233 ;  /* 0x000000ffff317224 */ /* 0x000fc400078e00e9 */
[C---:B---3--:R-:W-:Y:S06]  /*6fb0*/  HMMA.16816.F32.BF16 R240, R4.reuse, R16, R84 ;  /* 0x0000001004f0723c */ /* 0x048fec0000041854 */
[C---:B------:R-:W-:Y:S01]  /*6fc0*/  HMMA.16816.F32.BF16 R224, R4.reuse, R18, R64 ;  /* 0x0000001204e0723c */ /* 0x040fe20000041840 */
[----:B------:R-:W1:Y:S01]  /*6fd0*/  LDSM.16.MT88.4 R16, [R193+0x14800] ;  /* 0x01480000c110783b */ /* 0x000e620000004200 */
[----:B------:R-:W-:Y:S01]  /*6fe0*/  IMAD.MOV.U32 R87, RZ, RZ, R146 ;  /* 0x000000ffff577224 */ /* 0x000fe200078e0092 */
[----:B------:R-:W-:Y:S01]  /*6ff0*/  MOV R85, R171 ;  /* 0x000000ab00557202 */ /* 0x000fe20000000f00 */
[----:B------:R-:W-:Y:S01]  /*7000*/  IMAD.MOV.U32 R86, RZ, RZ, R133 ;  /* 0x000000ffff567224 */ /* 0x000fe200078e0085 */
[----:B------:R-:W-:Y:S01]  /*7010*/  MOV R133, R169 ;  /* 0x000000a900857202 */ /* 0x000fe20000000f00 */
[----:B------:R-:W-:Y:S01]  /*7020*/  IMAD.MOV.U32 R26, RZ, RZ, R34 ;  /* 0x000000ffff1a7224 */ /* 0x000fe200078e0022 */
[----:B------:R-:W-:Y:S01]  /*7030*/  MOV R93, R35 ;  /* 0x00000023005d7202 */ /* 0x000fe20000000f00 */
[----:B------:R-:W-:Y:S01]  /*7040*/  IMAD.MOV.U32 R92, RZ, RZ, R33 ;  /* 0x000000ffff5c7224 */ /* 0x000fe200078e0021 */
[----:B------:R-:W-:Y:S01]  /*7050*/  MOV R0, R32 ;  /* 0x0000002000007202 */ /* 0x000fe20000000f00 */
[C---:B------:R-:W-:Y:S01]  /*7060*/  HMMA.16816.F32.BF16 R228, R4.reuse, R30, R112 ;  /* 0x0000001e04e4723c */ /* 0x040fe20000041870 */
[----:B------:R-:W2:Y:S01]  /*7070*/  LDSM.16.MT88.4 R32, [R194+0x12800] ;  /* 0x01280000c220783b */ /* 0x000ea20000004200 */
[----:B------:R-:W-:Y:S01]  /*7080*/  IMAD.MOV.U32 R25, RZ, RZ, R37 ;  /* 0x000000ffff197224 */ /* 0x000fe200078e0025 */
[----:B------:R-:W-:Y:S01]  /*7090*/  MOV R24, R36 ;  /* 0x0000002400187202 */ /* 0x000fe20000000f00 */
[----:B------:R-:W-:Y:S01]  /*70a0*/  IMAD.MOV.U32 R145, RZ, RZ, R38 ;  /* 0x000000ffff917224 */ /* 0x000fe200078e0026 */
[----:B------:R-:W-:Y:S01]  /*70b0*/  MOV R144, R39 ;  /* 0x0000002700907202 */ /* 0x000fe20000000f00 */
[C---:B------:R-:W-:Y:S01]  /*70c0*/  HMMA.16816.F32.BF16 R112, R4.reuse, R12, R80 ;  /* 0x0000000c0470723c */ /* 0x040fe20000041850 */
[----:B------:R-:W3:Y:S01]  /*70d0*/  LDSM.16.MT88.4 R36, [R196+0x12800] ;  /* 0x01280000c424783b */ /* 0x000ee20000004200 */
[----:B------:R-:W-:Y:S01]  /*70e0*/  MOV R67, R93 ;  /* 0x0000005d00437202 */ /* 0x000fe20000000f00 */
[----:B------:R-:W-:Y:S01]  /*70f0*/  IMAD.MOV.U32 R93, RZ, RZ, R177 ;  /* 0x000000ffff5d7224 */ /* 0x000fe200078e00b1 */
[----:B------:R-:W-:Y:S01]  /*7100*/  MOV R64, R145 ;  /* 0x0000009100407202 */ /* 0x000fe20000000f00 */
[----:B------:R-:W-:Y:S01]  /*7110*/  IMAD.MOV.U32 R65, RZ, RZ, R144 ;  /* 0x000000ffff417224 */ /* 0x000fe200078e0090 */
[----:B------:R-:W-:Y:S01]  /*7120*/  HMMA.16816.F32.BF16 R116, R4, R14, R60 ;  /* 0x0000000e0474723c */ /* 0x000fe2000004183c */
[----:B------:R-:W3:Y:S01]  /*7130*/  LDSM.16.MT88.4 R12, [R194+0x14800] ;  /* 0x01480000c20c783b */ /* 0x000ee20000004200 */
[----:B------:R-:W-:-:S02]  /*7140*/  IMAD.MOV.U32 R84, RZ, RZ, R170 ;  /* 0x000000ffff547224 */ /* 0x000fc400078e00aa */
[----:B------:R-:W-:Y:S02]  /*7150*/  IMAD.MOV.U32 R66, RZ, RZ, R168 ;  /* 0x000000ffff427224 */ /* 0x000fe400078e00a8 */
[C---:B------:R-:W-:Y:S06]  /*7160*/  HMMA.16816.F32.BF16 R248, R4.reuse, R28, R88 ;  /* 0x0000001c04f8723c */ /* 0x040fec0000041858 */
[----:B----4-:R-:W-:Y:S01]  /*7170*/  HMMA.16816.F32.BF16 R236, R4, R20, R44 ;  /* 0x0000001404ec723c */ /* 0x010fe2000004182c */
[----:B------:R-:W-:Y:S01]  /*7180*/  IMAD.MOV.U32 R91, RZ, RZ, R26 ;  /* 0x000000ffff5b7224 */ /* 0x000fe200078e001a */
[----:B------:R-:W-:Y:S01]  /*7190*/  MOV R90, R24 ;  /* 0x00000018005a7202 */ /* 0x000fe20000000f00 */
[----:B------:R-:W-:-:S02]  /*71a0*/  IMAD.MOV.U32 R89, RZ, RZ, R25 ;  /* 0x000000ffff597224 */ /* 0x000fc400078e0019 */
[----:B------:R-:W4:Y:S01]  /*71b0*/  LDSM.16.MT88.4 R24, [R195+0x12800] ;  /* 0x01280000c318783b */ /* 0x000f220000004200 */
[C---:B------:R-:W-:Y:S01]  /*71c0*/  HMMA.16816.F32.BF16 R56, R4.reuse, R22, R56 ;  /* 0x000000160438723c */ /* 0x040fe20000041838 */
[----:B------:R-:W-:Y:S01]  /*71d0*/  IMAD.MOV.U32 R61, RZ, RZ, R89 ;  /* 0x000000ffff3d7224 */ /* 0x000fe200078e0059 */
[----:B------:R-:W-:Y:S01]  /*71e0*/  MOV R62, R90 ;  /* 0x0000005a003e7202 */ /* 0x000fe20000000f00 */
[----:B------:R-:W4:Y:S01]  /*71f0*/  LDSM.16.MT88.4 R20, [R196+0x14800] ;  /* 0x01480000c414783b */ /* 0x000f220000004200 */
[----:B------:R-:W-:Y:S01]  /*7200*/  IMAD.MOV.U32 R63, RZ, RZ, R91 ;  /* 0x000000ffff3f7224 */ /* 0x000fe200078e005b */
[----:B------:R-:W-:Y:S01]  /*7210*/  MOV R89, R0 ;  /* 0x0000000000597202 */ /* 0x000fe20000000f00 */
[----:B------:R-:W-:Y:S01]  /*7220*/  IMAD.MOV.U32 R88, RZ, RZ, R92 ;  /* 0x000000ffff587224 */ /* 0x000fe200078e005c */
[----:B------:R-:W-:Y:S01]  /*7230*/  MOV R91, R178 ;  /* 0x000000b2005b7202 */ /* 0x000fe20000000f00 */
[----:B------:R-:W-:Y:S01]  /*7240*/  IMAD.MOV.U32 R90, RZ, RZ, R179 ;  /* 0x000000ffff5a7224 */ /* 0x000fe200078e00b3 */
[----:B------:R-:W-:Y:S01]  /*7250*/  MOV R92, R176 ;  /* 0x000000b0005c7202 */ /* 0x000fe20000000f00 */
[----:B-1----:R-:W-:Y:S01]  /*7260*/  HMMA.16816.F32.BF16 R44, R4, R16, R40 ;  /* 0x00000010042c723c */ /* 0x002fe20000041828 */
[----:B------:R-:W-:-:S05]  /*7270*/  MOV R0, R147 ;  /* 0x0000009300007202 */ /* 0x000fca0000000f00 */
[C---:B--2---:R-:W-:Y:S01]  /*7280*/  HMMA.16816.F32.BF16 R232, R4.reuse, R32, R76 ;  /* 0x0000002004e8723c */ /* 0x044fe2000004184c */
[----:B------:R-:W-:Y:S01]  /*7290*/  MOV R40, R90 ;  /* 0x0000005a00287202 */ /* 0x000fe20000000f00 */
[----:B------:R-:W-:Y:S01]  /*72a0*/  IMAD.MOV.U32 R16, RZ, RZ, R91 ;  /* 0x000000ffff107224 */ /* 0x000fe200078e005b */
[----:B------:R-:W-:Y:S01]  /*72b0*/  MOV R42, R88 ;  /* 0x00000058002a7202 */ /* 0x000fe20000000f00 */
[----:B------:R-:W-:Y:S02]  /*72c0*/  IMAD.MOV.U32 R41, RZ, RZ, R89 ;  /* 0x000000ffff297224 */ /* 0x000fe400078e0059 */
[C---:B------:R-:W-:Y:S01]  /*72d0*/  HMMA.16816.F32.BF16 R28, R4.reuse, R34, R108 ;  /* 0x00000022041c723c */ /* 0x040fe2000004186c */
[----:B------:R-:W-:Y:S01]  /*72e0*/  IMAD.MOV.U32 R43, RZ, RZ, R93 ;  /* 0x000000ffff2b7224 */ /* 0x000fe200078e005d */
[----:B------:R-:W-:Y:S01]  /*72f0*/  MOV R82, R57 ;  /* 0x0000003900527202 */ /* 0x000fe20000000f00 */
[----:B------:R-:W-:Y:S01]  /*7300*/  IMAD.MOV.U32 R83, RZ, RZ, R56 ;  /* 0x000000ffff537224 */ /* 0x000fe200078e0038 */
[----:B------:R-:W-:Y:S01]  /*7310*/  MOV R80, R59 ;  /* 0x0000003b00507202 */ /* 0x000fe20000000f00 */
[----:B------:R-:W-:Y:S01]  /*7320*/  IMAD.MOV.U32 R81, RZ, RZ, R58 ;  /* 0x000000ffff517224 */ /* 0x000fe200078e003a */
[C---:B---3--:R-:W-:Y:S06]  /*7330*/  HMMA.16816.F32.BF16 R32, R4.reuse, R38, R104 ;  /* 0x000000260420723c */ /* 0x048fec0000041868 */
[----:B------:R-:W-:Y:S01]  /*7340*/  HMMA.16816.F32.BF16 R176, R4, R36, R72 ;  /* 0x0000002404b0723c */ /* 0x000fe20000041848 */
[----:B------:R-:W-:Y:S01]  /*7350*/  IMAD.MOV.U32 R39, RZ, RZ, R51 ;  /* 0x000000ffff277224 */ /* 0x000fe200078e0033 */
[----:B------:R-:W-:-:S04]  /*7360*/  MOV R38, R48 ;  /* 0x0000003000267202 */ /* 0x000fc80000000f00 */
[----:B------:R-:W-:Y:S01]  /*7370*/  HMMA.16816.F32.BF16 R56, R4, R18, R96 ;  /* 0x000000120438723c */ /* 0x000fe20000041860 */
[----:B------:R-:W-:Y:S01]  /*7380*/  MOV R36, R50 ;  /* 0x0000003200247202 */ /* 0x000fe20000000f00 */
[----:B------:R-:W-:-:S04]  /*7390*/  IMAD.MOV.U32 R37, RZ, RZ, R95 ;  /* 0x000000ffff257224 */ /* 0x000fc800078e005f */
[C---:B------:R-:W-:Y:S01]  /*73a0*/  HMMA.16816.F32.BF16 R76, R4.reuse, R14, R124 ;  /* 0x0000000e044c723c */ /* 0x040fe2000004187c */
        /* <DEDUP_REMOVED lines=8> */
[----:B------:R-:W-:Y:S01]  /*7430*/  IMAD.MOV.U32 R105, RZ, RZ, R34 ;  /* 0x000000ffff697224 */ /* 0x000fe200078e0022 */
[----:B------:R-:W-:Y:S01]  /*7440*/  HMMA.16816.F32.BF16 R48, R4, R12, R120 ;  /* 0x0000000c0430723c */ /* 0x000fe20000041878 */
[----:B------:R-:W1:Y:S01]  /*7450*/  LDSM.16.MT88.4 R32, [R193+0x16800] ;  /* 0x01680000c120783b */ /* 0x000e620000004200 */
[----:B------:R-:W-:-:S03]  /*7460*/  MOV R19, R92 ;  /* 0x0000005c00137202 */ /* 0x000fc60000000f00 */
[----:B------:R-:W-:Y:S01]  /*7470*/  LDSM.16.MT88.4 R12, [R194+0x16800] ;  /* 0x01680000c20c783b */ /* 0x000fe20000004200 */
[C---:B----4-:R-:W-:Y:S01]  /*7480*/  HMMA.16816.F32.BF16 R144, R4.reuse, R26, R100 ;  /* 0x0000001a0490723c */ /* 0x050fe20000041864 */
[----:B------:R-:W-:Y:S01]  /*7490*/  MOV R122, R0 ;  /* 0x00000000007a7202 */ /* 0x000fe20000000f00 */
[----:B------:R-:W-:Y:S01]  /*74a0*/  FFMA.FTZ R0, R186, UR8, -R8 ;  /* 0x00000008ba007c23 */ /* 0x000fe20008010808 */
[----:B------:R-:W2:Y:S01]  /*74b0*/  LDSM.16.MT88.4 R28, [R195+0x14800] ;  /* 0x01480000c31c783b */ /* 0x000ea20000004200 */
[----:B------:R-:W-:Y:S01]  /*74c0*/  IMAD.MOV.U32 R123, RZ, RZ, R134 ;  /* 0x000000ffff7b7224 */ /* 0x000fe200078e0086 */
[----:B------:R-:W-:Y:S01]  /*74d0*/  MOV R121, R19 ;  /* 0x0000001300797202 */ /* 0x000fe20000000f00 */
[----:B------:R3:W-:Y:S01]  /*74e0*/  MUFU.EX2 R125, R0 ;  /* 0x00000000007d7308 */ /* 0x0007e20000000800 */
[----:B------:R-:W-:Y:S01]  /*74f0*/  MOV R103, R61 ;  /* 0x0000003d00677202 */ /* 0x000fe20000000f00 */
[----:B------:R-:W-:Y:S01]  /*7500*/  IMAD.MOV.U32 R102, RZ, RZ, R62 ;  /* 0x000000ffff667224 */ /* 0x000fe200078e003e */
[----:B------:R-:W-:Y:S01]  /*7510*/  MOV R100, R63 ;  /* 0x0000003f00647202 */ /* 0x000fe20000000f00 */
[C---:B------:R-:W-:Y:S01]  /*7520*/  HMMA.16816.F32.BF16 R168, R4.reuse, R24, R68 ;  /* 0x0000001804a8723c */ /* 0x040fe20000041844 */
[----:B------:R-:W-:Y:S01]  /*7530*/  IMAD.MOV.U32 R101, RZ, RZ, R67 ;  /* 0x000000ffff657224 */ /* 0x000fe200078e0043 */
[----:B------:R-:W4:Y:S01]  /*7540*/  LDSM.16.MT88.4 R24, [R195+0x16800] ;  /* 0x01680000c318783b */ /* 0x000f220000004200 */
[----:B------:R-:W-:Y:S01]  /*7550*/  IMAD.MOV.U32 R126, RZ, RZ, R122 ;  /* 0x000000ffff7e7224 */ /* 0x000fe200078e007a */
[----:B------:R-:W-:Y:S01]  /*7560*/  MOV R127, R123 ;  /* 0x0000007b007f7202 */ /* 0x000fe20000000f00 */
[----:B------:R-:W-:Y:S01]  /*7570*/  IMAD.MOV.U32 R122, RZ, RZ, R16 ;  /* 0x000000ffff7a7224 */ /* 0x000fe200078e0010 */
[C---:B------:R-:W-:Y:S01]  /*7580*/  HMMA.16816.F32.BF16 R60, R4.reuse, R20, R128 ;  /* 0x00000014043c723c */ /* 0x040fe20000041880 */
[----:B------:R-:W-:Y:S01]  /*7590*/  MOV R123, R40 ;  /* 0x00000028007b7202 */ /* 0x000fe20000000f00 */
[----:B------:R-:W-:Y:S01]  /*75a0*/  IMAD.MOV.U32 R16, RZ, RZ, R100 ;  /* 0x000000ffff107224 */ /* 0x000fe200078e0064 */
[----:B------:R-:W-:Y:S01]  /*75b0*/  MOV R40, R101 ;  /* 0x0000006500287202 */ /* 0x000fe20000000f00 */
[----:B------:R-:W-:Y:S01]  /*75c0*/  IMAD.MOV.U32 R100, RZ, RZ, R102 ;  /* 0x000000ffff647224 */ /* 0x000fe200078e0066 */
[----:B------:R-:W-:Y:S01]  /*75d0*/  MOV R19, R42 ;  /* 0x0000002a00137202 */ /* 0x000fe20000000f00 */
[C---:B------:R-:W-:Y:S01]  /*75e0*/  HMMA.16816.F32.BF16 R88, R4.reuse, R22, R52 ;  /* 0x000000160458723c */ /* 0x040fe20000041834 */
[----:B---3--:R-:W-:Y:S01]  /*75f0*/  FFMA.FTZ R0, R185, UR8, -R8 ;  /* 0x00000008b9007c23 */ /* 0x008fe20008010808 */
[----:B------:R-:W3:Y:S01]  /*7600*/  LDSM.16.MT88.4 R20, [R196+0x16800] ;  /* 0x01680000c414783b */ /* 0x000ee20000004200 */
[----:B------:R-:W-:Y:S01]  /*7610*/  MOV R101, R103 ;  /* 0x0000006700657202 */ /* 0x000fe20000000f00 */
[----:B------:R-:W-:Y:S01]  /*7620*/  IMAD.MOV.U32 R102, RZ, RZ, R64 ;  /* 0x000000ffff667224 */ /* 0x000fe200078e0040 */
[----:B------:R2:W4:Y:S01]  /*7630*/  MUFU.EX2 R128, R0 ;  /* 0x0000000000807308 */ /* 0x0005220000000800 */
[----:B------:R-:W-:Y:S01]  /*7640*/  MOV R103, R65 ;  /* 0x0000004100677202 */ /* 0x000fe20000000f00 */
[----:B------:R-:W-:Y:S01]  /*7650*/  IMAD.MOV.U32 R64, RZ, RZ, R85 ;  /* 0x000000ffff407224 */ /* 0x000fe200078e0055 */
[----:B------:R-:W-:Y:S01]  /*7660*/  MOV R42, R84 ;  /* 0x00000054002a7202 */ /* 0x000fe20000000f00 */
[----:B------:R-:W-:Y:S01]  /*7670*/  IMAD.MOV.U32 R130, RZ, RZ, R122 ;  /* 0x000000ffff827224 */ /* 0x000fe200078e007a */
[----:B------:R-:W-:Y:S01]  /*7680*/  MOV R67, R94 ;  /* 0x0000005e00437202 */ /* 0x000fe20000000f00 */
[----:B------:R-:W-:Y:S01]  /*7690*/  IMAD.MOV.U32 R54, RZ, RZ, R126 ;  /* 0x000000ffff367224 */ /* 0x000fe200078e007e */
[----:B------:R-:W-:Y:S01]  /*76a0*/  MOV R65, R86 ;  /* 0x0000005600417202 */ /* 0x000fe20000000f00 */
[----:B-1----:R-:W-:Y:S01]  /*76b0*/  HMMA.16816.F32.BF16 R68, R4, R34, R152 ;  /* 0x000000220444723c */ /* 0x002fe20000041898 */
[----:B------:R-:W-:-:S02]  /*76c0*/  MOV R129, R121 ;  /* 0x0000007900817202 */ /* 0x000fc40000000f00 */
[----:B------:R-:W-:Y:S01]  /*76d0*/  MOV R131, R123 ;  /* 0x0000007b00837202 */ /* 0x000fe20000000f00 */
[----:B------:R-:W-:Y:S01]  /*76e0*/  IMAD.MOV.U32 R123, RZ, RZ, R64 ;  /* 0x000000ffff7b7224 */ /* 0x000fe200078e0040 */
[----:B------:R-:W-:Y:S01]  /*76f0*/  MOV R122, R42 ;  /* 0x0000002a007a7202 */ /* 0x000fe20000000f00 */
[C---:B------:R-:W-:Y:S01]  /*7700*/  HMMA.16816.F32.BF16 R92, R4.reuse, R32, R148 ;  /* 0x00000020045c723c */ /* 0x040fe20000041894 */
[----:B------:R-:W-:Y:S01]  /*7710*/  MOV R42, R67 ;  /* 0x00000043002a7202 */ /* 0x000fe20000000f00 */
[----:B------:R-:W-:Y:S01]  /*7720*/  LDSM.16.MT88.4 R32, [R194+0x13000] ;  /* 0x01300000c220783b */ /* 0x000fe20000004200 */
[----:B--2---:R-:W-:Y:S01]  /*7730*/  FFMA.FTZ R0, R187, UR8, -R8 ;  /* 0x00000008bb007c23 */ /* 0x004fe20008010808 */
[----:B------:R-:W-:Y:S01]  /*7740*/  MOV R55, R127 ;  /* 0x0000007f00377202 */ /* 0x000fe20000000f00 */
[----:B------:R-:W-:Y:S01]  /*7750*/  IMAD.MOV.U32 R127, RZ, RZ, R16 ;  /* 0x000000ffff7f7224 */ /* 0x000fe200078e0010 */
[----:B------:R-:W-:Y:S01]  /*7760*/  MOV R126, R19 ;  /* 0x00000013007e7202 */ /* 0x000fe20000000f00 */
[----:B------:R1:W2:Y:S01]  /*7770*/  MUFU.EX2 R120, R0 ;  /* 0x0000000000787308 */ /* 0x0002a20000000800 */
[C---:B------:R-:W-:Y:S01]  /*7780*/  HMMA.16816.F32.BF16 R96, R4.reuse, R28, R136 ;  /* 0x0000001c0460723c */ /* 0x040fe20000041888 */
[----:B------:R-:W-:Y:S01]  /*7790*/  MOV R185, R130 ;  /* 0x0000008200b97202 */ /* 0x000fe20000000f00 */
[----:B------:R-:W-:Y:S01]  /*77a0*/  IMAD.MOV.U32 R151, RZ, RZ, R198 ;  /* 0x000000ffff977224 */ /* 0x000fe200078e00c6 */
[----:B------:R-:W-:Y:S01]  /*77b0*/  MOV R187, R127 ;  /* 0x0000007f00bb7202 */ /* 0x000fe20000000f00 */
[----:B------:R-:W-:Y:S01]  /*77c0*/  IMAD.MOV.U32 R127, RZ, RZ, R42 ;  /* 0x000000ffff7f7224 */ /* 0x000fe200078e002a */
[----:B------:R-:W-:Y:S01]  /*77d0*/  MOV R149, R39 ;  /* 0x0000002700957202 */ /* 0x000fe20000000f00 */
[----:B------:R-:W-:Y:S01]  /*77e0*/  HMMA.16816.F32.BF16 R72, R4, R30, R140 ;  /* 0x0000001e0448723c */ /* 0x000fe2000004188c */
[----:B------:R-:W-:Y:S01]  /*77f0*/  LDSM.16.MT88.4 R28, [R193+0x11000] ;  /* 0x01100000c11c783b */ /* 0x000fe20000004200 */
[----:B------:R-:W-:Y:S01]  /*7800*/  MOV R137, R55 ;  /* 0x0000003700897202 */ /* 0x000fe20000000f00 */
[----:B------:R-:W-:Y:S01]  /*7810*/  IMAD.MOV.U32 R138, RZ, RZ, R131 ;  /* 0x000000ffff8a7224 */ /* 0x000fe200078e0083 */
[----:B------:R-:W-:Y:S01]  /*7820*/  MOV R131, R123 ;  /* 0x0000007b00837202 */ /* 0x000fe20000000f00 */
[----:B------:R3:W5:Y:S01]  /*7830*/  LDL.LU R198, [R1+0x94] ;  /* 0x0000940001c67983 */ /* 0x0007620000300800 */
[----:B------:R-:W-:Y:S01]  /*7840*/  MOV R148, R137 ;  /* 0x0000008900947202 */ /* 0x000fe20000000f00 */
[----:B------:R-:W-:Y:S01]  /*7850*/  IMAD.MOV.U32 R143, RZ, RZ, R126 ;  /* 0x000000ffff8f7224 */ /* 0x000fe200078e007e */
[----:B----4-:R-:W-:Y:S01]  /*7860*/  MOV R141, R128 ;  /* 0x00000080008d7202 */ /* 0x010fe20000000f00 */
[----:B------:R-:W-:-:S02]  /*7870*/  IMAD.MOV.U32 R137, RZ, RZ, R36 ;  /* 0x000000ffff897224 */ /* 0x000fc400078e0024 */
[----:B-1----:R-:W-:Y:S01]  /*7880*/  FFMA.FTZ R0, R184, UR8, -R8 ;  /* 0x00000008b8007c23 */ /* 0x002fe20008010808 */
[----:B--2---:R-:W-:Y:S01]  /*7890*/  MOV R153, R120 ;  /* 0x0000007800997202 */ /* 0x004fe20000000f00 */
[----:B------:R-:W-:Y:S01]  /*78a0*/  IMAD.MOV.U32 R120, RZ, RZ, R18 ;  /* 0x000000ffff787224 */ /* 0x000fe200078e0012 */
[----:B------:R-:W-:Y:S01]  /*78b0*/  MOV R128, R43 ;  /* 0x0000002b00807202 */ /* 0x000fe20000000f00 */
[----:B------:R1:W-:Y:S01]  /*78c0*/  MUFU.EX2 R134, R0 ;  /* 0x0000000000867308 */ /* 0x0003e20000000800 */
[----:B------:R-:W-:Y:S01]  /*78d0*/  IMAD.MOV.U32 R18, RZ, RZ, R41 ;  /* 0x000000ffff127224 */ /* 0x000fe200078e0029 */
[----:B------:R-:W-:Y:S01]  /*78e0*/  MOV R123, R80 ;  /* 0x00000050007b7202 */ /* 0x000fe20000000f00 */
[----:B------:R-:W-:Y:S01]  /*78f0*/  IMAD.MOV.U32 R41, RZ, RZ, R66 ;  /* 0x000000ffff297224 */ /* 0x000fe200078e0042 */
[----:B------:R-:W-:Y:S01]  /*7900*/  MOV R150, R37 ;  /* 0x0000002500967202 */ /* 0x000fe20000000f00 */
[----:B------:R-:W-:Y:S02]  /*7910*/  IMAD.MOV.U32 R66, RZ, RZ, R87 ;  /* 0x000000ffff427224 */ /* 0x000fe400078e0057 */
[----:B------:R-:W-:Y:S01]  /*7920*/  IMAD.MOV.U32 R186, RZ, RZ, R120 ;  /* 0x000000ffffba7224 */ /* 0x000fe200078e0078 */
[----:B------:R-:W-:Y:S01]  /*7930*/  MOV R120, R40 ;  /* 0x0000002800787202 */ /* 0x000fe20000000f00 */
[----:B------:R-:W-:Y:S01]  /*7940*/  IMAD.MOV.U32 R121, RZ, RZ, R41 ;  /* 0x000000ffff797224 */ /* 0x000fe200078e0029 */
[----:B------:R-:W-:Y:S01]  /*7950*/  MOV R40, R65 ;  /* 0x0000004100287202 */ /* 0x000fe20000000f00 */
[----:B------:R-:W-:Y:S01]  /*7960*/  IMAD.MOV.U32 R41, RZ, RZ, R66 ;  /* 0x000000ffff297224 */ /* 0x000fe200078e0042 */
[C---:B------:R-:W-:Y:S01]  /*7970*/  HMMA.16816.F32.BF16 R84, R4.reuse, R12, R156 ;  /* 0x0000000c0454723c */ /* 0x040fe2000004189c */
[----:B------:R-:W-:Y:S01]  /*7980*/  IMAD.MOV.U32 R139, RZ, RZ, R186 ;  /* 0x000000ffff8b7224 */ /* 0x000fe200078e00ba */
[----:B------:R-:W-:Y:S01]  /*7990*/  MOV R126, R121 ;  /* 0x00000079007e7202 */ /* 0x000fe20000000f00 */
[----:B------:R-:W-:Y:S01]  /*79a0*/  IMAD.MOV.U32 R186, RZ, RZ, R129 ;  /* 0x000000ffffba7224 */ /* 0x000fe200078e0081 */
[----:B------:R-:W-:Y:S01]  /*79b0*/  MOV R129, R41 ;  /* 0x0000002900817202 */ /* 0x000fe20000000f00 */
[----:B-1----:R-:W-:Y:S01]  /*79c0*/  FFMA.FTZ R0, R247, UR8, -R2 ;  /* 0x00000008f7007c23 */ /* 0x002fe20008010802 */
[C---:B------:R-:W-:Y:S01]  /*79d0*/  HMMA.16816.F32.BF16 R64, R4.reuse, R14, R160 ;  /* 0x0000000e0440723c */ /* 0x040fe200000418a0 */
[----:B------:R-:W1:Y:S01]  /*79e0*/  LDSM.16.MT88.4 R12, [R196+0x11000] ;  /* 0x01100000c40c783b */ /* 0x000e620000004200 */
[----:B------:R-:W-:Y:S01]  /*79f0*/  IMAD.MOV.U32 R136, RZ, RZ, R120 ;  /* 0x000000ffff887224 */ /* 0x000fe200078e0078 */
[----:B------:R2:W4:Y:S01]  /*7a00*/  MUFU.EX2 R17, R0 ;  /* 0x0000000000117308 */ /* 0x0005220000000800 */
[----:B------:R-:W-:Y:S01]  /*7a10*/  IMAD.MOV.U32 R130, RZ, RZ, R40 ;  /* 0x000000ffff827224 */ /* 0x000fe200078e0028 */
[----:B------:R-:W-:Y:S01]  /*7a20*/  MOV R121, R82 ;  /* 0x0000005200797202 */ /* 0x000fe20000000f00 */
[----:B------:R-:W-:Y:S01]  /*7a30*/  HMMA.16816.F32.BF16 R40, R4, R24, R188 ;  /* 0x000000180428723c */ /* 0x000fe200000418bc */
[----:B------:R-:W-:-:S06]  /*7a40*/  IMAD.MOV.U32 R120, RZ, RZ, R83 ;  /* 0x000000ffff787224 */ /* 0x000fcc00078e0053 */
[----:B------:R-:W-:Y:S02]  /*7a50*/  IMAD.MOV.U32 R191, RZ, RZ, R141 ;  /* 0x000000ffffbf7224 */ /* 0x000fe400078e008d */
[----:B------:R-:W-:Y:S02]  /*7a60*/  IMAD.MOV.U32 R141, RZ, RZ, R143 ;  /* 0x000000ffff8d7224 */ /* 0x000fe400078e008f */
[----:B------:R-:W-:Y:S02]  /*7a70*/  IMAD.MOV.U32 R143, RZ, RZ, R136 ;  /* 0x000000ffff8f7224 */ /* 0x000fe400078e0088 */
[----:B------:R-:W-:Y:S02]  /*7a80*/  IMAD.MOV.U32 R136, RZ, RZ, R38 ;  /* 0x000000ffff887224 */ /* 0x000fe400078e0026 */
[----:B--2---:R-:W-:Y:S01]  /*7a90*/  FFMA.FTZ R0, R252, UR8, -R2 ;  /* 0x00000008fc007c23 */ /* 0x004fe20008010802 */
[----:B----4-:R-:W-:-:S03]  /*7aa0*/  IMAD.MOV.U32 R161, RZ, RZ, R17 ;  /* 0x000000ffffa17224 */ /* 0x010fc600078e0011 */
[----:B------:R2:W4:Y:S02]  /*7ab0*/  MUFU.EX2 R154, R0 ;  /* 0x00000000009a7308 */ /* 0x0005240000000800 */
[----:B--2---:R-:W-:Y:S01]  /*7ac0*/  FFMA.FTZ R0, R246, UR8, -R2 ;  /* 0x00000008f6007c23 */ /* 0x004fe20008010802 */
[----:B------:R-:W-:Y:S01]  /*7ad0*/  MOV R246, R125 ;  /* 0x0000007d00f67202 */ /* 0x000fe20000000f00 */
[----:B------:R-:W-:Y:S02]  /*7ae0*/  IMAD.MOV.U32 R125, RZ, RZ, R18 ;  /* 0x000000ffff7d7224 */ /* 0x000fe400078e0012 */
[----:B------:R-:W2:Y:S02]  /*7af0*/  LDSM.16.MT88.4 R16, [R194+0x11000] ;  /* 0x01100000c210783b */ /* 0x000ea40000004200 */
[----:B------:R1:W-:Y:S01]  /*7b00*/  MUFU.EX2 R124, R0 ;  /* 0x00000000007c7308 */ /* 0x0003e20000000800 */
[----:B------:R-:W-:Y:S01]  /*7b10*/  MOV R142, R125 ;  /* 0x0000007d008e7202 */ /* 0x000fe20000000f00 */
[----:B------:R-:W-:Y:S01]  /*7b20*/  IMAD.MOV.U32 R125, RZ, RZ, R122 ;  /* 0x000000ffff7d7224 */ /* 0x000fe200078e007a */
[----:B------:R-:W-:Y:S01]  /*7b30*/  HMMA.16816.F32.BF16 R36, R4, R26, R180 ;  /* 0x0000001a0424723c */ /* 0x000fe200000418b4 */
[----:B------:R-:W-:Y:S01]  /*7b40*/  IMAD.MOV.U32 R122, RZ, RZ, R81 ;  /* 0x000000ffff7a7224 */ /* 0x000fe200078e0051 */
[----:B------:R-:W-:-:S02]  /*7b50*/  MOV R140, R142 ;  /* 0x0000008e008c7202 */ /* 0x000fc40000000f00 */
[----:B------:R-:W-:Y:S01]  /*7b60*/  MOV R184, R197 ;  /* 0x000000c500b87202 */ /* 0x000fe20000000f00 */
[----:B------:R-:W-:Y:S01]  /*7b70*/  IMAD.MOV.U32 R247, RZ, RZ, R185 ;  /* 0x000000fffff77224 */ /* 0x000fe200078e00b9 */
[----:B---3--:R-:W-:Y:S01]  /*7b80*/  HMMA.16816.F32.BF16 R80, R4, R20, R164 ;  /* 0x000000140450723c */ /* 0x008fe200000418a4 */
[----:B------:R-:W-:Y:S01]  /*7b90*/  MOV R142, R187 ;  /* 0x000000bb008e7202 */ /* 0x000fe20000000f00 */
[----:B-1----:R-:W-:Y:S01]  /*7ba0*/  FFMA.FTZ R0, R54, UR8, -R2 ;  /* 0x0000000836007c23 */ /* 0x002fe20008010802 */
[----:B------:R-:W-:-:S03]  /*7bb0*/  MOV R163, R138 ;  /* 0x0000008a00a37202 */ /* 0x000fc60000000f00 */
[----:B------:R-:W-:Y:S01]  /*7bc0*/  HMMA.16816.F32.BF16 R52, R4, R22, R172 ;  /* 0x000000160434723c */ /* 0x000fe200000418ac */
[----:B------:R-:W-:Y:S01]  /*7bd0*/  MOV R252, R148 ;  /* 0x0000009400fc7202 */ /* 0x000fe20000000f00 */
[----:B------:R-:W1:Y:S01]  /*7be0*/  MUFU.EX2 R160, R0 ;  /* 0x0000000000a07308 */ /* 0x000e620000000800 */
[----:B------:R-:W-:Y:S01]  /*7bf0*/  IMAD.MOV.U32 R187, RZ, RZ, R192 ;  /* 0x000000ffffbb7224 */ /* 0x000fe200078e00c0 */
[----:B------:R-:W-:Y:S01]  /*7c00*/  MOV R162, R184 ;  /* 0x000000b800a27202 */ /* 0x000fe20000000f00 */
[----:B------:R-:W-:Y:S02]  /*7c10*/  LDSM.16.MT88.4 R24, [R193+0x13000] ;  /* 0x01300000c118783b */ /* 0x000fe40000004200 */
[----:B------:R-:W-:Y:S02]  /*7c20*/  F2FP.BF16.F32.PACK_AB R4, R191, R246 ;  /* 0x000000f6bf04723e */ /* 0x000fe400000010ff */
[----:B----4-:R-:W-:Y:S01]  /*7c30*/  F2FP.BF16.F32.PACK_AB R5, R154, R161 ;  /* 0x000000a19a05723e */ /* 0x010fe200000010ff */
[----:B------:R3:W5:Y:S01]  /*7c40*/  LDL.LU R197, [R1+0x90] ;  /* 0x0000900001c57983 */ /* 0x0007620000300800 */
[----:B------:R-:W-:Y:S01]  /*7c50*/  F2FP.BF16.F32.PACK_AB R6, R134, R153 ;  /* 0x000000998606723e */ /* 0x000fe200000010ff */
[----:B------:R-:W-:Y:S01]  /*7c60*/  IMAD.MOV.U32 R152, RZ, RZ, R187 ;  /* 0x000000ffff987224 */ /* 0x000fe200078e00bb */
[----:B------:R-:W-:Y:S01]  /*7c70*/  MOV R138, R186 ;  /* 0x000000ba008a7202 */ /* 0x000fe20000000f00 */
[----:B------:R-:W4:Y:S01]  /*7c80*/  LDSM.16.MT88.4 R20, [R195+0x11000] ;  /* 0x01100000c314783b */ /* 0x000f220000004200 */
[----:B-1----:R-:W-:Y:S01]  /*7c90*/  F2FP.BF16.F32.PACK_AB R7, R160, R124 ;  /* 0x0000007ca007723e */ /* 0x002fe200000010ff */
[----:B------:R-:W-:Y:S01]  /*7ca0*/  IMAD.MOV.U32 R184, RZ, RZ, R111 ;  /* 0x000000ffffb87224 */ /* 0x000fe200078e006f */
[----:B------:R-:W-:Y:S01]  /*7cb0*/  MOV R185, R110 ;  /* 0x0000006e00b97202 */ /* 0x000fe20000000f00 */
[----:B------:R-:W-:Y:S01]  /*7cc0*/  IMAD.MOV.U32 R186, RZ, RZ, R109 ;  /* 0x000000ffffba7224 */ /* 0x000fe200078e006d */
[----:B------:R-:W-:Y:S01]  /*7cd0*/  MOV R187, R108 ;  /* 0x0000006c00bb7202 */ /* 0x000fe20000000f00 */
[----:B------:R-:W-:Y:S01]  /*7ce0*/  IMAD.MOV.U32 R175, RZ, RZ, R149 ;  /* 0x000000ffffaf7224 */ /* 0x000fe200078e0095 */
[----:B------:R-:W-:Y:S01]  /*7cf0*/  MOV R155, R150 ;  /* 0x00000096009b7202 */ /* 0x000fe20000000f00 */
[C---:B------:R-:W-:Y:S01]  /*7d00*/  HMMA.16816.F32.BF16 R156, R4.reuse, R12, R240 ;  /* 0x0000000c049c723c */ /* 0x040fe200000418f0 */
[----:B------:R-:W-:Y:S01]  /*7d10*/  IMAD.MOV.U32 R0, RZ, RZ, R151 ;  /* 0x000000ffff007224 */ /* 0x000fe200078e0097 */
[----:B------:R-:W-:Y:S01]  /*7d20*/  MOV R189, R163 ;  /* 0x000000a300bd7202 */ /* 0x000fe20000000f00 */
[----:B------:R-:W-:Y:S01]  /*7d30*/  IMAD.MOV.U32 R188, RZ, RZ, R162 ;  /* 0x000000ffffbc7224 */ /* 0x000fe200078e00a2 */
[----:B------:R3:W5:Y:S02]  /*7d40*/  LDL.LU R192, [R1+0x8c] ;  /* 0x00008c0001c07983 */ /* 0x0007640000300800 */
[C---:B------:R-:W-:Y:S02]  /*7d50*/  HMMA.16816.F32.BF16 R108, R4.reuse, R14, R224 ;  /* 0x0000000e046c723c */ /* 0x040fe400000418e0 */
[----:B------:R-:W1:Y:S04]  /*7d60*/  LDSM.16.MT88.4 R12, [R193+0x15000] ;  /* 0x01500000c10c783b */ /* 0x000e680000004200 */
[C---:B--2---:R-:W-:Y:S06]  /*7d70*/  HMMA.16816.F32.BF16 R148, R4.reuse, R16, R248 ;  /* 0x000000100494723c */ /* 0x044fec00000418f8 */
[----:B------:R-:W-:Y:S01]  /*7d80*/  HMMA.16816.F32.BF16 R140, R4, R28, R140 ;  /* 0x0000001c048c723c */ /* 0x000fe2000004188c */
[----:B------:R-:W-:Y:S01]  /*7d90*/  IMAD.MOV.U32 R248, RZ, RZ, R107 ;  /* 0x000000fffff87224 */ /* 0x000fe200078e006b */
[----:B------:R-:W-:Y:S01]  /*7da0*/  MOV R249, R106 ;  /* 0x0000006a00f97202 */ /* 0x000fe20000000f00 */
[----:B------:R-:W-:Y:S01]  /*7db0*/  IMAD.MOV.U32 R250, RZ, RZ, R105 ;  /* 0x000000fffffa7224 */ /* 0x000fe200078e0069 */
[----:B------:R-:W-:-:S02]  /*7dc0*/  MOV R251, R104 ;  /* 0x0000006800fb7202 */ /* 0x000fc40000000f00 */
[C---:B------:R-:W-:Y:S01]  /*7dd0*/  HMMA.16816.F32.BF16 R100, R4.reuse, R30, R100 ;  /* 0x0000001e0464723c */ /* 0x040fe20000041864 */
[----:B------:R-:W2:Y:S05]  /*7de0*/  LDSM.16.MT88.4 R28, [R196+0x13000] ;  /* 0x01300000c41c783b */ /* 0x000eaa0000004200 */
[C---:B------:R-:W-:Y:S01]  /*7df0*/  HMMA.16816.F32.BF16 R104, R4.reuse, R18, R228 ;  /* 0x000000120468723c */ /* 0x040fe200000418e4 */
[----:B------:R-:W3:Y:S05]  /*7e00*/  LDSM.16.MT88.4 R16, [R195+0x13000] ;  /* 0x01300000c310783b */ /* 0x000eea0000004200 */
[C---:B----4-:R-:W-:Y:S06]  /*7e10*/  HMMA.16816.F32.BF16 R164, R4.reuse, R20, R112 ;  /* 0x0000001404a4723c */ /* 0x050fec0000041870 */
[C---:B------:R-:W-:Y:S01]  /*7e20*/  HMMA.16816.F32.BF16 R112, R4.reuse, R22, R116 ;  /* 0x000000160470723c */ /* 0x040fe20000041874 */
[----:B------:R-:W4:Y:S05]  /*7e30*/  LDSM.16.MT88.4 R20, [R194+0x15000] ;  /* 0x01500000c214783b */ /* 0x000f2a0000004200 */
[C---:B-1----:R-:W-:Y:S06]  /*7e40*/  HMMA.16816.F32.BF16 R56, R4.reuse, R14, R56 ;  /* 0x0000000e0438723c */ /* 0x042fec0000041838 */
[C---:B------:R-:W-:Y:S06]  /*7e50*/  HMMA.16816.F32.BF16 R116, R4.reuse, R24, R236 ;  /* 0x000000180474723c */ /* 0x040fec00000418ec */
[C---:B------:R-:W-:Y:S06]  /*7e60*/  HMMA.16816.F32.BF16 R224, R4.reuse, R34, R184 ;  /* 0x0000002204e0723c */ /* 0x040fec00000418b8 */
[C---:B--2---:R-:W-:Y:S06]  /*7e70*/  HMMA.16816.F32.BF16 R184, R4.reuse, R28, R176 ;  /* 0x0000001c04b8723c */ /* 0x044fec00000418b0 */
[C---:B------:R-:W-:Y:S06]  /*7e80*/  HMMA.16816.F32.BF16 R236, R4.reuse, R30, R248 ;  /* 0x0000001e04ec723c */ /* 0x040fec00000418f8 */
[----:B---3--:R-:W-:Y:S01]  /*7e90*/  HMMA.16816.F32.BF16 R28, R4, R16, R168 ;  /* 0x00000010041c723c */ /* 0x008fe200000418a8 */
[----:B------:R-:W-:-:S02]  /*7ea0*/  MOV R183, R0 ;  /* 0x0000000000b77202 */ /* 0x000fc40000000f00 */
[----:B------:R-:W-:Y:S01]  /*7eb0*/  MOV R0, R128 ;  /* 0x0000008000007202 */ /* 0x000fe20000000f00 */
[----:B------:R-:W-:Y:S02]  /*7ec0*/  IMAD.MOV.U32 R182, RZ, RZ, R175 ;  /* 0x000000ffffb67224 */ /* 0x000fe400078e00af */
[C---:B------:R-:W-:Y:S01]  /*7ed0*/  HMMA.16816.F32.BF16 R248, R4.reuse, R12, R44 ;  /* 0x0000000c04f8723c */ /* 0x040fe2000004182c */
[----:B------:R-:W-:Y:S02]  /*7ee0*/  IMAD.MOV.U32 R190, RZ, RZ, R247 ;  /* 0x000000ffffbe7224 */ /* 0x000fe400078e00f7 */
[--C-:B------:R-:W-:Y:S01]  /*7ef0*/  FFMA.FTZ R0, R0, UR8, -R8.reuse ;  /* 0x0000000800007c23 */ /* 0x100fe20008010808 */
[----:B------:R-:W-:Y:S01]  /*7f00*/  MOV R162, R138 ;  /* 0x0000008a00a27202 */ /* 0x000fe20000000f00 */
[----:B------:R-:W-:Y:S01]  /*7f10*/  IMAD.MOV.U32 R163, RZ, RZ, R139 ;  /* 0x000000ffffa37224 */ /* 0x000fe200078e008b */
[C---:B------:R-:W-:Y:S01]  /*7f20*/  HMMA.16816.F32.BF16 R120, R4.reuse, R26, R120 ;  /* 0x0000001a0478723c */ /* 0x040fe20000041878 */
[----:B------:R-:W-:Y:S01]  /*7f30*/  IMAD.MOV.U32 R46, RZ, RZ, R57 ;  /* 0x000000ffff2e7224 */ /* 0x000fe200078e0039 */
[----:B------:R-:W-:Y:S01]  /*7f40*/  MOV R138, R130 ;  /* 0x00000082008a7202 */ /* 0x000fe20000000f00 */
[----:B------:R1:W-:Y:S01]  /*7f50*/  MUFU.EX2 R57, R0 ;  /* 0x0000000000397308 */ /* 0x0003e20000000800 */
[----:B------:R-:W-:Y:S01]  /*7f60*/  IMAD.MOV.U32 R247, RZ, RZ, R129 ;  /* 0x000000fffff77224 */ /* 0x000fe200078e0081 */
[----:B------:R-:W2:Y:S01]  /*7f70*/  LDSM.16.MT88.4 R24, [R196+0x15000] ;  /* 0x01500000c418783b */ /* 0x000ea20000004200 */
[C---:B------:R-:W-:Y:S01]  /*7f80*/  HMMA.16816.F32.BF16 R172, R4.reuse, R32, R232 ;  /* 0x0000002004ac723c */ /* 0x040fe200000418e8 */
[----:B------:R-:W-:Y:S01]  /*7f90*/  IMAD.MOV.U32 R139, RZ, RZ, R131 ;  /* 0x000000ffff8b7224 */ /* 0x000fe200078e0083 */
[----:B------:R-:W-:Y:S01]  /*7fa0*/  MOV R47, R56 ;  /* 0x00000038002f7202 */ /* 0x000fe20000000f00 */
[----:B------:R-:W3:Y:S03]  /*7fb0*/  LDSM.16.MT88.4 R32, [R195+0x15000] ;  /* 0x01500000c320783b */ /* 0x000ee60000004200 */
[----:B------:R-:W-:Y:S01]  /*7fc0*/  MOV R131, R28 ;  /* 0x0000001c00837202 */ /* 0x000fe20000000f00 */
[----:B------:R-:W-:Y:S01]  /*7fd0*/  IMAD.MOV.U32 R130, RZ, RZ, R29 ;  /* 0x000000ffff827224 */ /* 0x000fe200078e001d */
[----:B------:R-:W-:Y:S01]  /*7fe0*/  MOV R129, R30 ;  /* 0x0000001e00817202 */ /* 0x000fe20000000f00 */
[----:B------:R-:W-:Y:S01]  /*7ff0*/  IMAD.MOV.U32 R128, RZ, RZ, R31 ;  /* 0x000000ffff807224 */ /* 0x000fe200078e001f */
[----:B------:R-:W-:Y:S01]  /*8000*/  HMMA.16816.F32.BF16 R232, R4, R18, R144 ;  /* 0x0000001204e8723c */ /* 0x000fe20000041890 */
[----:B------:R-:W-:Y:S01]  /*8010*/  LDSM.16.MT88.4 R28, [R193+0x17000] ;  /* 0x01700000c11c783b */ /* 0x000fe20000004200 */
[----:B-1----:R-:W-:-:S03]  /*8020*/  FFMA.FTZ R0, R182, UR8, -R8 ;  /* 0x00000008b6007c23 */ /* 0x002fc60008010808 */
[----:B------:R-:W1:Y:S01]  /*8030*/  LDSM.16.MT88.4 R16, [R194+0x17000] ;  /* 0x01700000c210783b */ /* 0x000e620000004200 */
[----:B------:R4:W1:Y:S01]  /*8040*/  MUFU.EX2 R56, R0 ;  /* 0x0000000000387308 */ /* 0x0008620000000800 */
[----:B------:R-:W-:Y:S01]  /*8050*/  IMAD.MOV.U32 R171, RZ, RZ, R246 ;  /* 0x000000ffffab7224 */ /* 0x000fe200078e00f6 */
[----:B------:R-:W-:Y:S01]  /*8060*/  MOV R246, R252 ;  /* 0x000000fc00f67202 */ /* 0x000fe20000000f00 */
[----:B------:R-:W-:Y:S01]  /*8070*/  IMAD.MOV.U32 R147, RZ, RZ, R11 ;  /* 0x000000ffff937224 */ /* 0x000fe200078e000b */
[----:B------:R-:W-:Y:S01]  /*8080*/  MOV R170, R161 ;  /* 0x000000a100aa7202 */ /* 0x000fe20000000f00 */
[----:B------:R-:W-:Y:S01]  /*8090*/  IMAD.MOV.U32 R146, RZ, RZ, R9 ;  /* 0x000000ffff927224 */ /* 0x000fe200078e0009 */
[----:B------:R-:W-:Y:S01]  /*80a0*/  MOV R161, R10 ;  /* 0x0000000a00a17202 */ /* 0x000fe20000000f00 */
[----:B------:R-:W-:Y:S01]  /*80b0*/  LDSM.16.MT88.4 R12, [R196+0x17000] ;  /* 0x01700000c40c783b */ /* 0x000fe20000004200 */
[----:B----4-:R-:W-:-:S04]  /*80c0*/  FFMA.FTZ R0, R183, UR8, -R8 ;  /* 0x00000008b7007c23 */ /* 0x010fc80008010808 */
[----:B------:R4:W-:Y:S01]  /*80d0*/  MUFU.EX2 R252, R0 ;  /* 0x0000000000fc7308 */ /* 0x0009e20000000800 */
[----:B------:R-:W-:Y:S01]  /*80e0*/  MOV R144, R188 ;  /* 0x000000bc00907202 */ /* 0x000fe20000000f00 */
[----:B----4-:R-:W-:Y:S02]  /*80f0*/  FFMA.FTZ R0, R247, UR8, -R8 ;  /* 0x00000008f7007c23 */ /* 0x010fe40008010808 */
[----:B------:R-:W4:Y:S04]  /*8100*/  LDSM.16.MT88.4 R8, [R195+0x17000] ;  /* 0x01700000c308783b */ /* 0x000f280000004200 */
[----:B------:R2:W-:Y:S01]  /*8110*/  MUFU.EX2 R247, R0 ;  /* 0x0000000000f77308 */ /* 0x0005e20000000800 */
[----:B------:R-:W-:Y:S01]  /*8120*/  HMMA.16816.F32.BF16 R240, R4, R20, R48 ;  /* 0x0000001404f0723c */ /* 0x000fe20000041830 */
[----:B------:R-:W-:Y:S01]  /*8130*/  MOV R45, R58 ;  /* 0x0000003a002d7202 */ /* 0x000fe20000000f00 */
[----:B------:R-:W-:-:S05]  /*8140*/  IMAD.MOV.U32 R58, RZ, RZ, R137 ;  /* 0x000000ffff3a7224 */ /* 0x000fca00078e0089 */
[----:B------:R-:W-:Y:S01]  /*8150*/  IMAD.MOV.U32 R20, RZ, RZ, R246 ;  /* 0x000000ffff147224 */ /* 0x000fe200078e00f6 */
[----:B------:R-:W-:Y:S01]  /*8160*/  MOV R49, R136 ;  /* 0x0000008800317202 */ /* 0x000fe20000000f00 */
[----:B------:R-:W-:Y:S01]  /*8170*/  IMAD.MOV.U32 R48, RZ, RZ, R154 ;  /* 0x000000ffff307224 */ /* 0x000fe200078e009a */
[----:B------:R-:W-:Y:S01]  /*8180*/  MOV R154, R139 ;  /* 0x0000008b009a7202 */ /* 0x000fe20000000f00 */
[----:B--2---:R-:W-:-:S04]  /*8190*/  FFMA.FTZ R0, R144, UR8, -R2 ;  /* 0x0000000890007c23 */ /* 0x004fc80008010802 */
[----:B------:R2:W-:Y:S01]  /*81a0*/  MUFU.EX2 R246, R0 ;  /* 0x0000000000f67308 */ /* 0x0005e20000000800 */
[----:B------:R-:W-:Y:S02]  /*81b0*/  MOV R168, R190 ;  /* 0x000000be00a87202 */ /* 0x000fe40000000f00 */
[----:B------:R-:W-:Y:S01]  /*81c0*/  MOV R21, R155 ;  /* 0x0000009b00157202 */ /* 0x000fe20000000f00 */
[----:B------:R-:W-:Y:S01]  /*81d0*/  IMAD.MOV.U32 R155, RZ, RZ, R125 ;  /* 0x000000ffff9b7224 */ /* 0x000fe200078e007d */
[----:B------:R-:W-:Y:S01]  /*81e0*/  HMMA.16816.F32.BF16 R228, R4, R22, R76 ;  /* 0x0000001604e4723c */ /* 0x000fe2000004184c */
[----:B------:R-:W-:Y:S01]  /*81f0*/  IMAD.MOV.U32 R169, RZ, RZ, R191 ;  /* 0x000000ffffa97224 */ /* 0x000fe200078e00bf */
[----:B------:R-:W-:Y:S01]  /*8200*/  MOV R125, R126 ;  /* 0x0000007e007d7202 */ /* 0x000fe20000000f00 */
[----:B------:R-:W-:Y:S02]  /*8210*/  IMAD.MOV.U32 R126, RZ, RZ, R127 ;  /* 0x000000ffff7e7224 */ /* 0x000fe400078e007f */
[----:B--2---:R-:W-:-:S02]  /*8220*/  FFMA.FTZ R0, R138, UR8, -R2 ;  /* 0x000000088a007c23 */ /* 0x004fc40008010802 */
[----:B------:R-:W2:Y:S01]  /*8230*/  LDSM.16.MT88.4 R136, [R193+0x11800] ;  /* 0x01180000c188783b */ /* 0x000ea20000004200 */
[----:B------:R-:W-:Y:S01]  /*8240*/  IMAD.MOV.U32 R76, RZ, RZ, R168 ;  /* 0x000000ffff4c7224 */ /* 0x000fe200078e00a8 */
[----:B------:R-:W-:Y:S01]  /*8250*/  MOV R127, R135 ;  /* 0x00000087007f7202 */ /* 0x000fe20000000f00 */
[----:B------:R-:W-:Y:S01]  /*8260*/  IMAD.MOV.U32 R145, RZ, RZ, R189 ;  /* 0x000000ffff917224 */ /* 0x000fe200078e00bd */
[----:B------:R3:W2:Y:S01]  /*8270*/  MUFU.EX2 R135, R0 ;  /* 0x0000000000877308 */ /* 0x0006a20000000800 */
[----:B------:R-:W-:Y:S01]  /*8280*/  MOV R79, R169 ;  /* 0x000000a9004f7202 */ /* 0x000fe20000000f00 */
[----:B------:R-:W-:Y:S01]  /*8290*/  IMAD.MOV.U32 R78, RZ, RZ, R170 ;  /* 0x000000ffff4e7224 */ /* 0x000fe200078e00aa */
[----:B------:R-:W-:Y:S01]  /*82a0*/  MOV R77, R171 ;  /* 0x000000ab004d7202 */ /* 0x000fe20000000f00 */
[----:B------:R-:W-:Y:S01]  /*82b0*/  HMMA.16816.F32.BF16 R188, R4, R24, R60 ;  /* 0x0000001804bc723c */ /* 0x000fe2000004183c */
[----:B------:R-:W-:Y:S01]  /*82c0*/  IMAD.MOV.U32 R44, RZ, RZ, R59 ;  /* 0x000000ffff2c7224 */ /* 0x000fe200078e003b */
[----:B------:R-:W-:-:S02]  /*82d0*/  MOV R59, R145 ;  /* 0x00000091003b7202 */ /* 0x000fc40000000f00 */
[----:B------:R-:W-:Y:S02]  /*82e0*/  MOV R50, R134 ;  /* 0x0000008600327202 */ /* 0x000fe40000000f00 */
[----:B------:R-:W-:Y:S01]  /*82f0*/  HMMA.16816.F32.BF16 R176, R4, R26, R88 ;  /* 0x0000001a04b0723c */ /* 0x000fe20000041858 */
[--C-:B---3--:R-:W-:Y:S01]  /*8300*/  FFMA.FTZ R0, R146, UR8, -R2.reuse ;  /* 0x0000000892007c23 */ /* 0x108fe20008010802 */
[----:B------:R-:W-:-:S04]  /*8310*/  FFMA.FTZ R2, R76, UR8, -R2 ;  /* 0x000000084c027c23 */ /* 0x000fc80008010802 */
[C---:B------:R-:W-:Y:S06]  /*8320*/  HMMA.16816.F32.BF16 R180, R4.reuse, R32, R96 ;  /* 0x0000002004b4723c */ /* 0x040fec0000041860 */
[C---:B------:R-:W-:Y:S01]  /*8330*/  HMMA.16816.F32.BF16 R168, R4.reuse, R34, R72 ;  /* 0x0000002204a8723c */ /* 0x040fe20000041848 */
[----:B------:R3:W-:Y:S05]  /*8340*/  MUFU.EX2 R134, R0 ;  /* 0x0000000000867308 */ /* 0x0007ea0000000800 */
[C---:B-1----:R-:W-:Y:S01]  /*8350*/  HMMA.16816.F32.BF16 R24, R4.reuse, R16, R84 ;  /* 0x000000100418723c */ /* 0x042fe20000041854 */
        /* <DEDUP_REMOVED lines=8> */
[----:B------:R-:W1:Y:S01]  /*83e0*/  MUFU.EX2 R133, R2 ;  /* 0x0000000200857308 */ /* 0x000e620000000800 */
[----:B------:R-:W-:Y:S01]  /*83f0*/  IMAD.MOV.U32 R86, RZ, RZ, R124 ;  /* 0x000000ffff567224 */ /* 0x000fe200078e007c */
[----:B------:R-:W-:Y:S01]  /*8400*/  LDSM.16.MT88.4 R72, [R193+0x15800] ;  /* 0x01580000c148783b */ /* 0x000fe20000004200 */
[----:B------:R-:W-:Y:S01]  /*8410*/  HMMA.16816.F32.BF16 R28, R4, R30, R68 ;  /* 0x0000001e041c723c */ /* 0x000fe20000041844 */
[----:B------:R-:W-:Y:S01]  /*8420*/  IMAD.MOV.U32 R92, RZ, RZ, R58 ;  /* 0x000000ffff5c7224 */ /* 0x000fe200078e003a */
[----:B------:R-:W-:Y:S01]  /*8430*/  MOV R58, R125 ;  /* 0x0000007d003a7202 */ /* 0x000fe20000000f00 */
[----:B------:R-:W-:Y:S01]  /*8440*/  IMAD.MOV.U32 R85, RZ, RZ, R126 ;  /* 0x000000ffff557224 */ /* 0x000fe200078e007e */
[----:B------:R-:W-:Y:S03]  /*8450*/  LDSM.16.MT88.4 R144, [R194+0x11800] ;  /* 0x01180000c290783b */ /* 0x000fe60000004200 */
[----:B------:R-:W-:Y:S01]  /*8460*/  IMAD.MOV.U32 R70, RZ, RZ, R152 ;  /* 0x000000ffff467224 */ /* 0x000fe200078e0098 */
[----:B------:R-:W-:Y:S01]  /*8470*/  MOV R69, R153 ;  /* 0x0000009900457202 */ /* 0x000fe20000000f00 */
[----:B------:R-:W-:Y:S01]  /*8480*/  IMAD.MOV.U32 R68, RZ, RZ, R154 ;  /* 0x000000ffff447224 */ /* 0x000fe200078e009a */
[----:B------:R-:W-:Y:S01]  /*8490*/  LDSM.16.MT88.4 R88, [R196+0x15800] ;  /* 0x01580000c458783b */ /* 0x000fe20000004200 */
[----:B------:R-:W-:-:S03]  /*84a0*/  MOV R71, R59 ;  /* 0x0000003b00477202 */ /* 0x000fc60000000f00 */
[----:B------:R-:W1:Y:S01]  /*84b0*/  LDSM.16.MT88.4 R152, [R196+0x11800] ;  /* 0x01180000c498783b */ /* 0x000e620000004200 */
[----:B------:R-:W-:Y:S02]  /*84c0*/  MOV R59, R127 ;  /* 0x0000007f003b7202 */ /* 0x000fe40000000f00 */
[----:B----4-:R-:W-:Y:S01]  /*84d0*/  HMMA.16816.F32.BF16 R124, R4, R8, R40 ;  /* 0x00000008047c723c */ /* 0x010fe20000041828 */
[----:B------:R-:W-:Y:S01]  /*84e0*/  MOV R95, R21 ;  /* 0x00000015005f7202 */ /* 0x000fe20000000f00 */
[----:B------:R-:W4:Y:S01]  /*84f0*/  LDSM.16.MT88.4 R40, [R193+0x13800] ;  /* 0x01380000c128783b */ /* 0x000f220000004200 */
[----:B------:R-:W-:-:S03]  /*8500*/  IMAD.MOV.U32 R94, RZ, RZ, R48 ;  /* 0x000000ffff5e7224 */ /* 0x000fc600078e0030 */
[C---:B------:R-:W-:Y:S01]  /*8510*/  HMMA.16816.F32.BF16 R20, R4.reuse, R18, R64 ;  /* 0x000000120414723c */ /* 0x040fe20000041840 */
[----:B------:R-:W-:Y:S01]  /*8520*/  MOV R93, R49 ;  /* 0x00000031005d7202 */ /* 0x000fe20000000f00 */
[----:B------:R-:W-:Y:S01]  /*8530*/  IMAD.MOV.U32 R63, RZ, RZ, R128 ;  /* 0x000000ffff3f7224 */ /* 0x000fe200078e0080 */
[----:B------:R-:W-:Y:S03]  /*8540*/  LDSM.16.MT88.4 R96, [R195+0x15800] ;  /* 0x01580000c360783b */ /* 0x000fe60000004200 */
[C---:B------:R-:W-:Y:S06]  /*8550*/  HMMA.16816.F32.BF16 R16, R4.reuse, R12, R80 ;  /* 0x0000000c0410723c */ /* 0x040fec0000041850 */
[C---:B------:R-:W-:Y:S01]  /*8560*/  HMMA.16816.F32.BF16 R8, R4.reuse, R10, R36 ;  /* 0x0000000a0408723c */ /* 0x040fe20000041824 */
[----:B------:R-:W-:Y:S01]  /*8570*/  F2FP.BF16.F32.PACK_AB R128, R56, R57 ;  /* 0x000000393880723e */ /* 0x000fe200000010ff */
[----:B---3--:R-:W-:Y:S01]  /*8580*/  IMAD.MOV.U32 R0, RZ, RZ, R163 ;  /* 0x000000ffff007224 */ /* 0x008fe200078e00a3 */
[----:B--2---:R-:W-:Y:S01]  /*8590*/  F2FP.BF16.F32.PACK_AB R129, R135, R246 ;  /* 0x000000f68781723e */ /* 0x004fe200000010ff */
[----:B------:R-:W-:Y:S02]  /*85a0*/  LDSM.16.MT88.4 R64, [R195+0x13800] ;  /* 0x01380000c340783b */ /* 0x000fe40000004200 */
[----:B------:R-:W-:Y:S01]  /*85b0*/  HMMA.16816.F32.BF16 R12, R4, R14, R52 ;  /* 0x0000000e040c723c */ /* 0x000fe20000041834 */
[----:B------:R-:W-:Y:S01]  /*85c0*/  F2FP.BF16.F32.PACK_AB R130, R247, R252 ;  /* 0x000000fcf782723e */ /* 0x000fe200000010ff */
[----:B------:R-:W-:Y:S05]  /*85d0*/  LDSM.16.MT88.4 R80, [R194+0x15800] ;  /* 0x01580000c250783b */ /* 0x000fea0000004200 */
[----:B------:R-:W-:Y:S01]  /*85e0*/  MOV R7, R50 ;  /* 0x0000003200077202 */ /* 0x000fe20000000f00 */
[----:B------:R-:W-:-:S02]  /*85f0*/  IMAD.MOV.U32 R6, RZ, RZ, R51 ;  /* 0x000000ffff067224 */ /* 0x000fc400078e0033 */
[----:B------:R-:W2:Y:S01]  /*8600*/  LDSM.16.MT88.4 R48, [R194+0x13800] ;  /* 0x01380000c230783b */ /* 0x000ea20000004200 */
[----:B-1----:R-:W-:-:S07]  /*8610*/  F2FP.BF16.F32.PACK_AB R131, R133, R134 ;  /* 0x000000868583723e */ /* 0x002fce00000010ff */
[C---:B------:R-:W-:Y:S06]  /*8620*/  HMMA.16816.F32.BF16 R140, R128.reuse, R136, R140 ;  /* 0x00000088808c723c */ /* 0x040fec000004188c */
[----:B------:R-:W-:Y:S07]  /*8630*/  HMMA.16816.F32.BF16 R136, R128, R138, R100 ;  /* 0x0000008a8088723c */ /* 0x000fee0000041864 */
[----:B------:R-:W-:Y:S01]  /*8640*/  MOV R100, R57 ;  /* 0x0000003900647202 */ /* 0x000fe20000000f00 */
[----:B------:R-:W-:Y:S01]  /*8650*/  IMAD.MOV.U32 R101, RZ, RZ, R58 ;  /* 0x000000ffff657224 */ /* 0x000fe200078e003a */
[----:B------:R-:W-:Y:S01]  /*8660*/  MOV R102, R56 ;  /* 0x0000003800667202 */ /* 0x000fe20000000f00 */
[----:B------:R-:W-:-:S02]  /*8670*/  IMAD.MOV.U32 R103, RZ, RZ, R59 ;  /* 0x000000ffff677224 */ /* 0x000fc400078e003b */
[----:B------:R-:W1:Y:S01]  /*8680*/  LDSM.16.MT88.4 R56, [R196+0x13800] ;  /* 0x01380000c438783b */ /* 0x000e620000004200 */
[C---:B------:R-:W-:Y:S06]  /*8690*/  HMMA.16816.F32.BF16 R156, R128.reuse, R152, R156 ;  /* 0x00000098809c723c */ /* 0x040fec000004189c */
[----:B------:R-:W-:Y:S01]  /*86a0*/  HMMA.16816.F32.BF16 R152, R128, R154, R108 ;  /* 0x0000009a8098723c */ /* 0x000fe2000004186c */
[----:B------:R-:W-:-:S06]  /*86b0*/  MOV R5, R161 ;  /* 0x000000a100057202 */ /* 0x000fcc0000000f00 */
[----:B------:R-:W-:Y:S02]  /*86c0*/  IMAD.MOV.U32 R109, RZ, RZ, R46 ;  /* 0x000000ffff6d7224 */ /* 0x000fe400078e002e */
[----:B------:R-:W-:Y:S01]  /*86d0*/  IMAD.MOV.U32 R111, RZ, RZ, R44 ;  /* 0x000000ffff6f7224 */ /* 0x000fe200078e002c */
[----:B----4-:R-:W-:Y:S01]  /*86e0*/  HMMA.16816.F32.BF16 R36, R128, R40, R116 ;  /* 0x000000288024723c */ /* 0x010fe20000041874 */
[----:B------:R-:W-:Y:S02]  /*86f0*/  MOV R108, R47 ;  /* 0x0000002f006c7202 */ /* 0x000fe40000000f00 */
[----:B------:R-:W-:-:S04]  /*8700*/  MOV R110, R45 ;  /* 0x0000002d006e7202 */ /* 0x000fc80000000f00 */
[----:B------:R-:W-:Y:S02]  /*8710*/  IMAD.MOV.U32 R117, RZ, RZ, R109 ;  /* 0x000000ffff757224 */ /* 0x000fe400078e006d */
[----:B------:R-:W-:Y:S02]  /*8720*/  IMAD.MOV.U32 R119, RZ, RZ, R111 ;  /* 0x000000ffff777224 */ /* 0x000fe400078e006f */
[----:B------:R-:W-:Y:S02]  /*8730*/  IMAD.MOV.U32 R109, RZ, RZ, R101 ;  /* 0x000000ffff6d7224 */ /* 0x000fe400078e0065 */
[----:B------:R-:W-:Y:S01]  /*8740*/  IMAD.MOV.U32 R111, RZ, RZ, R103 ;  /* 0x000000ffff6f7224 */ /* 0x000fe200078e0067 */
[----:B--2---:R-:W-:Y:S01]  /*8750*/  HMMA.16816.F32.BF16 R44, R128, R48, R172 ;  /* 0x00000030802c723c */ /* 0x004fe200000418ac */
[----:B------:R-:W-:Y:S01]  /*8760*/  IMAD.MOV.U32 R4, RZ, RZ, R160 ;  /* 0x000000ffff047224 */ /* 0x000fe200078e00a0 */
[----:B------:R-:W-:Y:S02]  /*8770*/  MOV R116, R108 ;  /* 0x0000006c00747202 */ /* 0x000fe40000000f00 */
[----:B------:R-:W-:Y:S01]  /*8780*/  MOV R118, R110 ;  /* 0x0000006e00767202 */ /* 0x000fe20000000f00 */
[----:B------:R-:W-:Y:S01]  /*8790*/  IMAD.MOV.U32 R101, RZ, RZ, R5 ;  /* 0x000000ffff657224 */ /* 0x000fe200078e0005 */
[----:B------:R-:W-:Y:S01]  /*87a0*/  MOV R2, R162 ;  /* 0x000000a200027202 */ /* 0x000fe20000000f00 */
[----:B------:R-:W-:Y:S01]  /*87b0*/  IMAD.MOV.U32 R175, RZ, RZ, R109 ;  /* 0x000000ffffaf7224 */ /* 0x000fe200078e006d */
[----:B------:R-:W-:Y:S01]  /*87c0*/  MOV R108, R100 ;  /* 0x00000064006c7202 */ /* 0x000fe20000000f00 */
[----:B------:R-:W2:Y:S01]  /*87d0*/  LDSM.16.MT88.4 R160, [R195+0x11800] ;  /* 0x01180000c3a0783b */ /* 0x000ea20000004200 */
[----:B------:R-:W-:-:S02]  /*87e0*/  MOV R110, R102 ;  /* 0x00000066006e7202 */ /* 0x000fc40000000f00 */
[----:B------:R-:W-:Y:S02]  /*87f0*/  MOV R102, R6 ;  /* 0x0000000600667202 */ /* 0x000fe40000000f00 */
        /* <DEDUP_REMOVED lines=11> */
[----:B------:R-:W-:Y:S01]  /*88b0*/  FADD.FTZ R0, R0, R109 ;  /* 0x0000006d00007221 */ /* 0x000fe20000010000 */
[----:B------:R-:W-:Y:S01]  /*88c0*/  MOV R111, R102 ;  /* 0x00000066006f7202 */ /* 0x000fe20000000f00 */
[----:B------:R-:W-:Y:S01]  /*88d0*/  FADD.FTZ R2, R2, R175 ;  /* 0x000000af02027221 */ /* 0x000fe20000010000 */
[----:B------:R-:W-:-:S02]  /*88e0*/  MOV R84, R68 ;  /* 0x0000004400547202 */ /* 0x000fc40000000f00 */
[----:B------:R-:W-:Y:S02]  /*88f0*/  MOV R86, R70 ;  /* 0x0000004600567202 */ /* 0x000fe40000000f00 */
[----:B------:R-:W-:Y:S01]  /*8900*/  MOV R110, R101 ;  /* 0x00000065006e7202 */ /* 0x000fe20000000f00 */
[----:B------:R-:W-:Y:S01]  /*8910*/  HMMA.16816.F32.BF16 R68, R128, R72, R248 ;  /* 0x000000488044723c */ /* 0x000fe200000418f8 */
[----:B------:R-:W-:-:S05]  /*8920*/  FADD.FTZ R0, R111, R0 ;  /* 0x000000006f007221 */ /* 0x000fca0000010000 */
[----:B------:R-:W-:Y:S01]  /*8930*/  HMMA.16816.F32.BF16 R72, R128, R74, R116 ;  /* 0x0000004a8048723c */ /* 0x000fe20000041874 */
[----:B------:R-:W-:-:S06]  /*8940*/  FADD.FTZ R2, R110, R2 ;  /* 0x000000026e027221 */ /* 0x000fcc0000010000 */
[----:B------:R-:W-:Y:S02]  /*8950*/  MOV R117, R5 ;  /* 0x0000000500757202 */ /* 0x000fe40000000f00 */
[----:B------:R-:W-:Y:S02]  /*8960*/  MOV R116, R4 ;  /* 0x0000000400747202 */ /* 0x000fe40000000f00 */
[----:B------:R-:W-:Y:S01]  /*8970*/  MOV R119, R84 ;  /* 0x0000005400777202 */ /* 0x000fe20000000f00 */
[----:B------:R-:W-:Y:S01]  /*8980*/  FADD.FTZ R0, R117, R0 ;  /* 0x0000000075007221 */ /* 0x000fe20000010000 */
[----:B------:R-:W-:Y:S01]  /*8990*/  MOV R118, R7 ;  /* 0x0000000700767202 */ /* 0x000fe20000000f00 */
[----:B-1----:R-:W-:Y:S01]  /*89a0*/  HMMA.16816.F32.BF16 R52, R128, R56, R184 ;  /* 0x000000388034723c */ /* 0x002fe200000418b8 */
[----:B------:R-:W-:Y:S01]  /*89b0*/  FADD.FTZ R2, R116, R2 ;  /* 0x0000000274027221 */ /* 0x000fe20000010000 */
[----:B------:R-:W-:-:S04]  /*89c0*/  FADD.FTZ R0, R119, R0 ;  /* 0x0000000077007221 */ /* 0x000fc80000010000 */
[----:B------:R-:W-:Y:S01]  /*89d0*/  HMMA.16816.F32.BF16 R56, R128, R58, R236 ;  /* 0x0000003a8038723c */ /* 0x000fe200000418ec */
[----:B------:R-:W-:-:S06]  /*89e0*/  FADD.FTZ R2, R118, R2 ;  /* 0x0000000276027221 */ /* 0x000fcc0000010000 */
[----:B------:R-:W-:Y:S02]  /*89f0*/  MOV R237, R87 ;  /* 0x0000005700ed7202 */ /* 0x000fe40000000f00 */
[----:B------:R-:W-:Y:S02]  /*8a00*/  MOV R236, R86 ;  /* 0x0000005600ec7202 */ /* 0x000fe40000000f00 */
[----:B------:R-:W-:Y:S01]  /*8a10*/  MOV R239, R93 ;  /* 0x0000005d00ef7202 */ /* 0x000fe20000000f00 */
[----:B------:R-:W-:Y:S01]  /*8a20*/  FADD.FTZ R0, R237, R0 ;  /* 0x00000000ed007221 */ /* 0x000fe20000010000 */
[----:B------:R-:W-:Y:S02]  /*8a30*/  IMAD.MOV.U32 R238, RZ, RZ, R92 ;  /* 0x000000ffffee7224 */ /* 0x000fe400078e005c */
[----:B------:R-:W-:Y:S01]  /*8a40*/  FADD.FTZ R2, R236, R2 ;  /* 0x00000002ec027221 */ /* 0x000fe20000010000 */
[----:B------:R-:W-:Y:S01]  /*8a50*/  MOV R185, R76 ;  /* 0x0000004c00b97202 */ /* 0x000fe20000000f00 */
[----:B------:R-:W-:Y:S01]  /*8a60*/  FADD.FTZ R0, R239, R0 ;  /* 0x00000000ef007221 */ /* 0x000fe20000010000 */
[----:B------:R-:W-:-:S02]  /*8a70*/  IMAD.MOV.U32 R184, RZ, RZ, R95 ;  /* 0x000000ffffb87224 */ /* 0x000fc400078e005f */
[----:B------:R-:W-:Y:S01]  /*8a80*/  FADD.FTZ R2, R238, R2 ;  /* 0x00000002ee027221 */ /* 0x000fe20000010000 */
[----:B------:R-:W-:Y:S01]  /*8a90*/  MOV R186, R77 ;  /* 0x0000004d00ba7202 */ /* 0x000fe20000000f00 */
[----:B------:R-:W-:Y:S02]  /*8aa0*/  IMAD.MOV.U32 R187, RZ, RZ, R78 ;  /* 0x000000ffffbb7224 */ /* 0x000fe400078e004e */
[----:B------:R-:W-:Y:S01]  /*8ab0*/  FADD.FTZ R0, R185, R0 ;  /* 0x00000000b9007221 */ /* 0x000fe20000010000 */
[----:B------:R-:W-:Y:S01]  /*8ac0*/  FADD.FTZ R2, R184, R2 ;  /* 0x00000002b8027221 */ /* 0x000fe20000010000 */
[----:B------:R-:W-:Y:S02]  /*8ad0*/  HMMA.16816.F32.BF16 R48, R128, R50, R224 ;  /* 0x000000328030723c */ /* 0x000fe400000418e0 */
[----:B------:R-:W-:Y:S01]  /*8ae0*/  FADD.FTZ R0, R187, R0 ;  /* 0x00000000bb007221 */ /* 0x000fe20000010000 */
[----:B------:R-:W-:-:S04]  /*8af0*/  FADD.FTZ R2, R186, R2 ;  /* 0x00000002ba027221 */ /* 0x000fc80000010000 */
[----:B------:R-:W-:Y:S02]  /*8b00*/  MOV R225, R94 ;  /* 0x0000005e00e17202 */ /* 0x000fe40000000f00 */
[----:B------:R-:W-:Y:S01]  /*8b10*/  MOV R224, R79 ;  /* 0x0000004f00e07202 */ /* 0x000fe20000000f00 */
[----:B------:R-:W-:Y:S02]  /*8b20*/  IMAD.MOV.U32 R227, RZ, RZ, R6 ;  /* 0x000000ffffe37224 */ /* 0x000fe400078e0006 */
[----:B------:R-:W-:Y:S01]  /*8b30*/  FADD.FTZ R0, R225, R0 ;  /* 0x00000000e1007221 */ /* 0x000fe20000010000 */
[----:B------:R-:W-:Y:S02]  /*8b40*/  IMAD.MOV.U32 R226, RZ, RZ, R85 ;  /* 0x000000ffffe27224 */ /* 0x000fe400078e0055 */
[----:B------:R-:W-:Y:S01]  /*8b50*/  FADD.FTZ R2, R224, R2 ;  /* 0x00000002e0027221 */ /* 0x000fe20000010000 */
[----:B------:R-:W-:Y:S01]  /*8b60*/  HMMA.16816.F32.BF16 R148, R128, R144, R148 ;  /* 0x000000908094723c */ /* 0x000fe20000041894 */
[----:B------:R-:W-:-:S02]  /*8b70*/  IMAD.MOV.U32 R173, RZ, RZ, R100 ;  /* 0x000000ffffad7224 */ /* 0x000fc400078e0064 */
[----:B------:R-:W-:Y:S01]  /*8b80*/  FADD.FTZ R0, R227, R0 ;  /* 0x00000000e3007221 */ /* 0x000fe20000010000 */
[----:B------:R-:W-:Y:S02]  /*8b90*/  IMAD.MOV.U32 R172, RZ, RZ, R103 ;  /* 0x000000ffffac7224 */ /* 0x000fe400078e0067 */
[----:B------:R-:W-:Y:S01]  /*8ba0*/  FADD.FTZ R2, R226, R2 ;  /* 0x00000002e2027221 */ /* 0x000fe20000010000 */
[----:B------:R-:W-:Y:S01]  /*8bb0*/  LDSM.16.MT88.4 R4, [R195+0x17800] ;  /* 0x01780000c304783b */ /* 0x000fe20000004200 */
[----:B--2---:R-:W-:Y:S01]  /*8bc0*/  HMMA.16816.F32.BF16 R164, R128, R160, R164 ;  /* 0x000000a080a4723c */ /* 0x004fe200000418a4 */
[----:B------:R-:W-:-:S05]  /*8bd0*/  FADD.FTZ R0, R173, R0 ;  /* 0x00000000ad007221 */ /* 0x000fca0000010000 */
[C---:B------:R-:W-:Y:S01]  /*8be0*/  HMMA.16816.F32.BF16 R144, R128.reuse, R146, R104 ;  /* 0x000000928090723c */ /* 0x040fe20000041868 */
[----:B------:R-:W1:Y:S05]  /*8bf0*/  LDSM.16.MT88.4 R104, [R193+0x17800] ;  /* 0x01780000c168783b */ /* 0x000e6a0000004200 */
[C---:B------:R-:W-:Y:S01]  /*8c00*/  HMMA.16816.F32.BF16 R160, R128.reuse, R162, R112 ;  /* 0x000000a280a0723c */ /* 0x040fe20000041870 */
[----:B------:R-:W2:Y:S05]  /*8c10*/  LDSM.16.MT88.4 R112, [R194+0x17800] ;  /* 0x01780000c270783b */ /* 0x000eaa0000004200 */
[----:B------:R-:W-:Y:S01]  /*8c20*/  HMMA.16816.F32.BF16 R40, R128, R42, R120 ;  /* 0x0000002a8028723c */ /* 0x000fe20000041878 */
[----:B------:R-:W3:Y:S01]  /*8c30*/  LDSM.16.MT88.4 R120, [R196+0x17800] ;  /* 0x01780000c478783b */ /* 0x000ee20000004200 */
[----:B------:R-:W-:Y:S01]  /*8c40*/  FADD.FTZ R2, R172, R2 ;  /* 0x00000002ac027221 */ /* 0x000fe20000010000 */
[----:B------:R-:W-:Y:S01]  /*8c50*/  MOV R175, R108 ;  /* 0x0000006c00af7202 */ /* 0x000fe20000000f00 */
[----:B------:R-:W-:-:S02]  /*8c60*/  FADD.FTZ R0, R246, R0 ;  /* 0x00000000f6007221 */ /* 0x000fc40000010000 */
[----:B------:R-:W-:Y:S02]  /*8c70*/  FADD.FTZ R2, R174, R2 ;  /* 0x00000002ae027221 */ /* 0x000fe40000010000 */
[----:B------:R-:W-:Y:S02]  /*8c80*/  FADD.FTZ R0, R135, R0 ;  /* 0x0000000087007221 */ /* 0x000fe40000010000 */
[----:B------:R-:W-:Y:S02]  /*8c90*/  FADD.FTZ R2, R175, R2 ;  /* 0x00000002af027221 */ /* 0x000fe40000010000 */
[----:B------:R-:W-:Y:S02]  /*8ca0*/  FADD.FTZ R0, R134, R0 ;  /* 0x0000000086007221 */ /* 0x000fe40000010000 */
[----:B------:R-:W-:Y:S02]  /*8cb0*/  FADD.FTZ R2, R252, R2 ;  /* 0x00000002fc027221 */ /* 0x000fe40000010000 */
[----:B------:R-:W-:-:S02]  /*8cc0*/  FADD.FTZ R252, R133, R0 ;  /* 0x0000000085fc7221 */ /* 0x000fc40000010000 */
[----:B------:R-:W-:-:S03]  /*8cd0*/  FADD.FTZ R248, R247, R2 ;  /* 0x00000002f7f87221 */ /* 0x000fc60000010000 */
[----:B------:R4:W-:Y:S04]  /*8ce0*/  STL [R1+0x28], R252 ;  /* 0x000028fc01007387 */ /* 0x0009e80000100800 */
[----:B------:R4:W-:Y:S01]  /*8cf0*/  STL [R1+0x24], R248 ;  /* 0x000024f801007387 */ /* 0x0009e20000100800 */
[C---:B------:R-:W-:Y:S06]  /*8d00*/  HMMA.16816.F32.BF16 R60, R128.reuse, R64, R60 ;  /* 0x00000040803c723c */ /* 0x040fec000004183c */
[C---:B------:R-:W-:Y:S06]  /*8d10*/  HMMA.16816.F32.BF16 R76, R128.reuse, R80, R240 ;  /* 0x00000050804c723c */ /* 0x040fec00000418f0 */
[C---:B------:R-:W-:Y:S06]  /*8d20*/  HMMA.16816.F32.BF16 R84, R128.reuse, R88, R188 ;  /* 0x000000588054723c */ /* 0x040fec00000418bc */
[C---:B------:R-:W-:Y:S06]  /*8d30*/  HMMA.16816.F32.BF16 R92, R128.reuse, R96, R180 ;  /* 0x00000060805c723c */ /* 0x040fec00000418b4 */
[C---:B-1----:R-:W-:Y:S06]  /*8d40*/  HMMA.16816.F32.BF16 R100, R128.reuse, R104, R32 ;  /* 0x000000688064723c */ /* 0x042fec0000041820 */
[C---:B--2---:R-:W-:Y:S06]  /*8d50*/  HMMA.16816.F32.BF16 R108, R128.reuse, R112, R24 ;  /* 0x00000070806c723c */ /* 0x044fec0000041818 */
[C---:B---3--:R-:W-:Y:S06]  /*8d60*/  HMMA.16816.F32.BF16 R116, R128.reuse, R120, R16 ;  /* 0x000000788074723c */ /* 0x048fec0000041810 */
        /* <DEDUP_REMOVED lines=8> */
[----:B------:R-:W-:Y:S01]  /*8df0*/  HMMA.16816.F32.BF16 R128, R128, R6, R8 ;  /* 0x000000068080723c */ /* 0x000fe20000041808 */
[----:B------:R-:W-:-:S08]  /*8e00*/  NOP ;  /* 0x0000000000007918 */ /* 0x000fd00000000000 */
[----:B----4-:R-:W-:-:S15]  /*8e10*/  @!P0 BRA `(.L_x_240) ;  /* 0x0000005400008947 */ /* 0x010fde0003800000 */
[----:B------:R-:W2:Y:S01]  /*8e20*/  LDL R225, [R1+0x58] ;  /* 0x0000580001e17983 */ /* 0x000ea20000100800 */
[----:B------:R-:W-:-:S03]  /*8e30*/  ULDC UR4, c[0x0][0x2d0] ;  /* 0x0000b40000047ab9 */ /* 0x000fc60000000800 */
[----:B------:R-:W3:Y:S04]  /*8e40*/  LDL R226, [R1+0x2c] ;  /* 0x00002c0001e27983 */ /* 0x000ee80000100800 */
[----:B------:R-:W4:Y:S04]  /*8e50*/  LDL R227, [R1+0x5c] ;  /* 0x00005c0001e37983 */ /* 0x000f280000100800 */
[----:B------:R-:W4:Y:S04]  /*8e60*/  LDL.64 R172, [R1+0x78] ;  /* 0x0000780001ac7983 */ /* 0x000f280000100a00 */
[----:B------:R-:W4:Y:S01]  /*8e70*/  LDL.64 R174, [R1+0x80] ;  /* 0x0000800001ae7983 */ /* 0x000f220000100a00 */
[----:B------:R-:W-:Y:S01]  /*8e80*/  UIADD3 UR18, UR20, -0x2, URZ ;  /* 0xfffffffe14127890 */ /* 0x000fe2000fffe03f */
[----:B------:R-:W-:-:S04]  /*8e90*/  DEPBAR.LE SB0, 0x0 ;  /* 0x000080000000791a */ /* 0x000fc80000000000 */
[----:B------:R-:W1:Y:S01]  /*8ea0*/  S2R R2, SR_TID.X ;  /* 0x0000000000027919 */ /* 0x000e620000002100 */
[----:B------:R-:W-:Y:S02]  /*8eb0*/  USHF.R.S32.HI UR6, URZ, 0x1f, UR18 ;  /* 0x0000001f3f067899 */ /* 0x000fe40008011412 */
[----:B------:R-:W-:Y:S01]  /*8ec0*/  UISETP.GT.AND UP0, UPT, UR18, UR5, UPT ;  /* 0x000000051200728c */ /* 0x000fe2000bf04270 */
[----:B-1----:R-:W-:-:S04]  /*8ed0*/  SHF.R.S32.HI R0, RZ, 0x1f, R2 ;  /* 0x0000001fff007819 */ /* 0x002fc80000011402 */
[----:B------:R-:W-:-:S04]  /*8ee0*/  LEA.HI R0, R0, R2, RZ, 0x3 ;  /* 0x0000000200007211 */ /* 0x000fc800078f18ff */
[----:B------:R-:W-:-:S05]  /*8ef0*/  LOP3.LUT R0, R0, 0xfffffff8, RZ, 0xc0, !PT ;  /* 0xfffffff800007812 */ /* 0x000fca00078ec0ff */
[----:B------:R-:W-:-:S04]  /*8f00*/  IMAD.IADD R0, R2, 0x1, -R0 ;  /* 0x0000000102007824 */ /* 0x000fc800078e0a00 */
[----:B------:R-:W-:Y:S01]  /*8f10*/  IMAD.SHL.U32 R0, R0, 0x8, RZ ;  /* 0x0000000800007824 */ /* 0x000fe200078e00ff */
[----:B------:R-:W-:Y:S04]  /*8f20*/  BAR.SYNC.DEFER_BLOCKING 0x0 ;  /* 0x0000000000007b1d */ /* 0x000fe80000010000 */
[----:B------:R-:W-:Y:S01]  /*8f30*/  ISETP.GE.AND P5, PT, R0, UR4, PT ;  /* 0x0000000400007c0c */ /* 0x000fe2000bfa6270 */
[----:B------:R-:W-:-:S12]  /*8f40*/  IMAD.U32 R0, RZ, RZ, UR18 ;  /* 0x00000012ff007e24 */ /* 0x000fd8000f8e00ff */
[----:B------:R-:W1:Y:S01]  /*8f50*/  @!P5 LDC.64 R6, c[0x0][0x220] ;  /* 0x00008800ff06db82 */ /* 0x000e620000000a00 */
[----:B------:R-:W-:Y:S07]  /*8f60*/  @P5 STS.128 [R219+0x10000], RZ ;  /* 0x010000ffdb005388 */ /* 0x000fee0000000c00 */
[----:B------:R-:W1:Y:S08]  /*8f70*/  @!P5 LDC.64 R14, c[0x0][0x220] ;  /* 0x00008800ff0edb82 */ /* 0x000e700000000a00 */
[----:B------:R-:W1:Y:S08]  /*8f80*/  @!P5 LDC.64 R18, c[0x0][0x220] ;  /* 0x00008800ff12db82 */ /* 0x000e700000000a00 */
[----:B------:R-:W1:Y:S01]  /*8f90*/  @!P5 LDC.64 R24, c[0x0][0x220] ;  /* 0x00008800ff18db82 */ /* 0x000e620000000a00 */
[----:B--2---:R-:W-:-:S02]  /*8fa0*/  ISETP.GE.AND P4, PT, R225, UR4, PT ;  /* 0x00000004e1007c0c */ /* 0x004fc4000bf86270 */
[----:B---3--:R-:W-:Y:S02]  /*8fb0*/  ISETP.GE.AND P3, PT, R226, UR4, PT ;  /* 0x00000004e2007c0c */ /* 0x008fe4000bf66270 */
[----:B----4-:R-:W-:Y:S01]  /*8fc0*/  ISETP.GE.AND P2, PT, R227, UR4, PT ;  /* 0x00000004e3007c0c */ /* 0x010fe2000bf46270 */
[----:B------:R-:W-:Y:S01]  /*8fd0*/  UIMAD UR4, UR35, UR18, URZ ;  /* 0x00000012230472a4 */ /* 0x000fe2000f8e023f */
[----:B------:R-:W-:-:S07]  /*8fe0*/  IMAD.MOV.U32 R5, RZ, RZ, R173 ;  /* 0x000000ffff057224 */ /* 0x000fce00078e00ad */
[----:B------:R-:W2:Y:S01]  /*8ff0*/  @!P4 LDC.64 R8, c[0x0][0x220] ;  /* 0x00008800ff08cb82 */ /* 0x000ea20000000a00 */
[----:B------:R-:W-:Y:S01]  /*9000*/  UIMAD UR4, UR6, UR36, UR4 ;  /* 0x00000024060472a4 */ /* 0x000fe2000f8e0204 */
[----:B------:R-:W-:-:S04]  /*9010*/  IMAD.MOV.U32 R4, RZ, RZ, R174 ;  /* 0x000000ffff047224 */ /* 0x000fc800078e00ae */
[----:B------:R-:W-:Y:S02]  /*9020*/  IMAD.WIDE.U32 R4, R0, UR36, R4 ;  /* 0x0000002400047c25 */ /* 0x000fe4000f8e0004 */
[----:B------:R-:W3:Y:S02]  /*9030*/  @!P3 LDC.64 R12, c[0x0][0x220] ;  /* 0x00008800ff0cbb82 */ /* 0x000ee40000000a00 */
[----:B------:R-:W-:Y:S01]  /*9040*/  VIADD R0, R5, UR4 ;  /* 0x0000000405007c36 */ /* 0x000fe20008000000 */
[----:B-1----:R-:W-:-:S05]  /*9050*/  @!P5 LEA R6, P1, R4, R6, 0x1 ;  /* 0x000000060406d211 */ /* 0x002fca00078208ff */
[----:B------:R-:W1:Y:S01]  /*9060*/  @!P2 LDC.64 R10, c[0x0][0x220] ;  /* 0x00008800ff0aab82 */ /* 0x000e620000000a00 */
[C---:B------:R-:W-:Y:S02]  /*9070*/  @!P5 LEA.HI.X R7, R4.reuse, R7, R0, 0x1, P1 ;  /* 0x000000070407d211 */ /* 0x040fe400008f0c00 */
[----:B------:R-:W-:-:S03]  /*9080*/  IADD3 R2, P1, R4, UR38, RZ ;  /* 0x0000002604027c10 */ /* 0x000fc6000ff3e0ff */
[----:B------:R-:W-:Y:S01]  /*9090*/  @!PT LDS RZ, [RZ] ;  /* 0x00000000fffff984 */ /* 0x000fe20000000800 */
[----:B------:R-:W-:Y:S01]  /*90a0*/  @!PT LDS RZ, [RZ] ;  /* 0x00000000fffff984 */ /* 0x000fe20000000800 */
[----:B------:R-:W-:Y:S01]  /*90b0*/  @!PT LDS RZ, [RZ] ;  /* 0x00000000fffff984 */ /* 0x000fe20000000800 */
[----:B------:R4:W-:Y:S02]  /*90c0*/  @!P5 LDGSTS.E.BYPASS.LTC128B.128 [R219+0x10000], desc[UR30][R6.64] ;  /* 0x1000000006dbdfae */ /* 0x0009e4000b901d5e */
[----:B------:R-:W4:Y:S01]  /*90d0*/  @!P4 LDC.64 R16, c[0x0][0x220] ;  /* 0x00008800ff10cb82 */ /* 0x000f220000000a00 */
[C---:B--2---:R-:W-:Y:S01]  /*90e0*/  @!P4 LEA R8, P0, R4.reuse, R8, 0x1 ;  /* 0x000000080408c211 */ /* 0x044fe200078008ff */
[----:B------:R-:W-:Y:S03]  /*90f0*/  @P4 STS.128 [R219+0x12000], RZ ;  /* 0x012000ffdb004388 */ /* 0x000fe60000000c00 */
[----:B------:R-:W-:-:S03]  /*9100*/  @!P4 LEA.HI.X R9, R4, R9, R0, 0x1, P0 ;  /* 0x000000090409c211 */ /* 0x000fc600000f0c00 */
[----:B------:R-:W2:Y:S01]  /*9110*/  @!P3 LDC.64 R22, c[0x0][0x220] ;  /* 0x00008800ff16bb82 */ /* 0x000ea20000000a00 */
[C---:B---3--:R-:W-:Y:S01]  /*9120*/  @!P3 LEA R12, P0, R4.reuse, R12, 0x1 ;  /* 0x0000000c040cb211 */ /* 0x048fe200078008ff */
[----:B------:R-:W-:Y:S01]  /*9130*/  @!PT LDS RZ, [RZ] ;  /* 0x00000000fffff984 */ /* 0x000fe20000000800 */
[----:B------:R-:W-:Y:S01]  /*9140*/  @!PT LDS RZ, [RZ] ;  /* 0x00000000fffff984 */ /* 0x000fe20000000800 */
[----:B------:R-:W-:Y:S01]  /*9150*/  @!PT LDS RZ, [RZ] ;  /* 0x00000000fffff984 */ /* 0x000fe20000000800 */
[----:B------:R3:W-:Y:S03]  /*9160*/  @!P4 LDGSTS.E.BYPASS.LTC128B.128 [R219+0x12000], desc[UR30][R8.64+0x80] ;  /* 0x1200008008dbcfae */ /* 0x0007e6000b901d5e */
[C-C-:B------:R-:W-:Y:S01]  /*9170*/  @!P3 LEA.HI.X R13, R4.reuse, R13, R0.reuse, 0x1, P0 ;  /* 0x0000000d040db211 */ /* 0x140fe200000f0c00 */
[----:B------:R-:W-:Y:S01]  /*9180*/  @P3 STS.128 [R219+0x14000], RZ ;  /* 0x014000ffdb003388 */ /* 0x000fe20000000c00 */
[C---:B-1----:R-:W-:Y:S01]  /*9190*/  @!P2 LEA R10, P0, R4.reuse, R10, 0x1 ;  /* 0x0000000a040aa211 */ /* 0x042fe200078008ff */
[----:B------:R-:W1:Y:S02]  /*91a0*/  @!P2 LDC.64 R20, c[0x0][0x220] ;  /* 0x00008800ff14ab82 */ /* 0x000e640000000a00 */
[----:B------:R-:W-:Y:S01]  /*91b0*/  @!PT LDS RZ, [RZ] ;  /* 0x00000000fffff984 */ /* 0x000fe20000000800 */
[----:B------:R-:W-:Y:S01]  /*91c0*/  @!PT LDS RZ, [RZ] ;  /* 0x00000000fffff984 */ /* 0x000fe20000000800 */
[----:B------:R-:W-:Y:S01]  /*91d0*/  @!PT LDS RZ, [RZ] ;  /* 0x00000000fffff984 */ /* 0x000fe20000000800 */
[----:B------:R2:W-:Y:S01]  /*91e0*/  @!P3 LDGSTS.E.BYPASS.LTC128B.128 [R219+0x14000], desc[UR30][R12.64+0x100] ;  /* 0x140001000cdbbfae */ /* 0x0005e2000b901d5e */
[----:B------:R-:W-:-:S02]  /*91f0*/  @!P2 LEA.HI.X R11, R4, R11, R0, 0x1, P0 ;  /* 0x0000000b040ba211 */ /* 0x000fc400000f0c00 */
[----:B------:R-:W-:Y:S01]  /*9200*/  IADD3.X R4, R0, UR37, RZ, P1, !PT ;  /* 0x0000002500047c10 */ /* 0x000fe20008ffe4ff */
[----:B------:R-:W-:Y:S01]  /*9210*/  @P2 STS.128 [R219+0x16000], RZ ;  /* 0x016000ffdb002388 */ /* 0x000fe20000000c00 */
[C---:B------:R-:W-:Y:S02]  /*9220*/  IADD3 R0, P1, R2.reuse, UR38, RZ ;  /* 0x0000002602007c10 */ /* 0x040fe4000ff3e0ff */
[----:B----4-:R-:W-:Y:S01]  /*9230*/  @!P5 LEA R6, P0, R2, R14, 0x1 ;  /* 0x0000000e0206d211 */ /* 0x010fe200078008ff */
[----:B------:R-:W-:Y:S01]  /*9240*/  @!PT LDS RZ, [RZ] ;  /* 0x00000000fffff984 */ /* 0x000fe20000000800 */
[----:B------:R-:W-:Y:S01]  /*9250*/  @!PT LDS RZ, [RZ] ;  /* 0x00000000fffff984 */ /* 0x000fe20000000800 */
[----:B------:R-:W-:Y:S01]  /*9260*/  @!PT LDS RZ, [RZ] ;  /* 0x00000000fffff984 */ /* 0x000fe20000000800 */
[----:B------:R4:W-:Y:S01]  /*9270*/  @!P2 LDGSTS.E.BYPASS.LTC128B.128 [R219+0x16000], desc[UR30][R10.64+0x180] ;  /* 0x160001800adbafae */ /* 0x0009e2000b901d5e */
[----:B------:R-:W-:Y:S02]  /*9280*/  IADD3.X R5, R4, UR37, RZ, P1, !PT ;  /* 0x0000002504057c10 */ /* 0x000fe40008ffe4ff */
[C---:B------:R-:W-:Y:S01]  /*9290*/  @!P5 LEA.HI.X R7, R2.reuse, R15, R4, 0x1, P0 ;  /* 0x0000000f0207d211 */ /* 0x040fe200000f0c04 */
[----:B------:R-:W-:Y:S01]  /*92a0*/  @P5 STS.128 [R219+0x10800], RZ ;  /* 0x010800ffdb005388 */ /* 0x000fe20000000c00 */
[----:B------:R-:W1:Y:S03]  /*92b0*/  @!P3 LDC.64 R14, c[0x0][0x220] ;  /* 0x00008800ff0ebb82 */ /* 0x000e660000000a00 */
[----:B------:R-:W-:Y:S01]  /*92c0*/  @!PT LDS RZ, [RZ] ;  /* 0x00000000fffff984 */ /* 0x000fe20000000800 */
[----:B------:R-:W-:Y:S01]  /*92d0*/  @!PT LDS RZ, [RZ] ;  /* 0x00000000fffff984 */ /* 0x000fe20000000800 */
[----:B------:R-:W-:Y:S01]  /*92e0*/  @!PT LDS RZ, [RZ] ;  /* 0x00000000fffff984 */ /* 0x000fe20000000800 */
[----:B------:R-:W-:Y:S01]  /*92f0*/  @!P5 LDGSTS.E.BYPASS.LTC128B.128 [R219+0x10800], desc[UR30][R6.64] ;  /* 0x1080000006dbdfae */ /* 0x000fe2000b901d5e */
[----:B---3--:R-:W-:-:S03]  /*9300*/  @!P4 LEA R8, P0, R2, R16, 0x1 ;  /* 0x000000100208c211 */ /* 0x008fc600078008ff */
[----:B------:R-:W-:Y:S01]  /*9310*/  @P4 STS.128 [R219+0x12800], RZ ;  /* 0x012800ffdb004388 */ /* 0x000fe20000000c00 */
[----:B------:R-:W-:Y:S02]  /*9320*/  @!P4 LEA.HI.X R9, R2, R17, R4, 0x1, P0 ;  /* 0x000000110209c211 */ /* 0x000fe400000f0c04 */
[----:B------:R-:W3:Y:S01]  /*9330*/  @!P4 LDC.64 R16, c[0x0][0x220] ;  /* 0x00008800ff10cb82 */ /* 0x000ee20000000a00 */
[C---:B--2---:R-:W-:Y:S02]  /*9340*/  @!P5 LEA R12, P1, R0.reuse, R18, 0x1 ;  /* 0x00000012000cd211 */ /* 0x044fe400078208ff */
[----:B------:R-:W-:Y:S01]  /*9350*/  @!PT LDS RZ, [RZ] ;  /* 0x00000000fffff984 */ /* 0x000fe20000000800 */
[----:B------:R-:W-:Y:S01]  /*9360*/  @!PT LDS RZ, [RZ] ;  /* 0x00000000fffff984 */ /* 0x000fe20000000800 */
[----:B------:R-:W-:Y:S01]  /*9370*/  @!PT LDS RZ, [RZ] ;  /* 0x00000000fffff984 */ /* 0x000fe20000000800 */
[----:B------:R1:W-:Y:S02]  /*9380*/  @!P4 LDGSTS.E.BYPASS.LTC128B.128 [R219+0x12800], desc[UR30][R8.64+0x80] ;  /* 0x1280008008dbcfae */ /* 0x0003e4000b901d5e */
[----:B------:R-:W-:Y:S02]  /*9390*/  @!P5 LEA.HI.X R13, R0, R19, R5, 0x1, P1 ;  /* 0x00000013000dd211 */ /* 0x000fe400008f0c05 */
[----:B------:R-:W-:Y:S01]  /*93a0*/  @P3 STS.128 [R219+0x14800], RZ ;  /* 0x014800ffdb003388 */ /* 0x000fe20000000c00 */
[----:B------:R-:W2:Y:S01]  /*93b0*/  @!P3 LDC.64 R18, c[0x0][0x220] ;  /* 0x00008800ff12bb82 */ /* 0x000ea20000000a00 */
[----:B----4-:R-:W-:-:S04]  /*93c0*/  @!P3 LEA R10, P0, R2, R22, 0x1 ;  /* 0x00000016020ab211 */ /* 0x010fc800078008ff */
[----:B------:R-:W-:-:S03]  /*93d0*/  @!P3 LEA.HI.X R11, R2, R23, R4, 0x1, P0 ;  /* 0x00000017020bb211 */ /* 0x000fc600000f0c04 */
[----:B------:R-:W4:Y:S02]  /*93e0*/  @!P2 LDC.64 R22, c[0x0][0x220] ;  /* 0x00008800ff16ab82 */ /* 0x000f240000000a00 */
[----:B------:R-:W-:Y:S01]  /*93f0*/  @!PT LDS RZ, [RZ] ;  /* 0x00000000fffff984 */ /* 0x000fe20000000800 */
[----:B------:R-:W-:Y:S01]  /*9400*/  @!PT LDS RZ, [RZ] ;  /* 0x00000000fffff984 */ /* 0x000fe20000000800 */
[----:B------:R-:W-:Y:S01]  /*9410*/  @!PT LDS RZ, [RZ] ;  /* 0x00000000fffff984 */ /* 0x000fe20000000800 */
[----:B------:R3:W-:Y:S04]  /*9420*/  @!P3 LDGSTS.E.BYPASS.LTC128B.128 [R219+0x14800], desc[UR30][R10.64+0x100] ;  /* 0x148001000adbbfae */ /* 0x0007e8000b901d5e */
[----:B------:R-:W-:Y:S01]  /*9430*/  @P2 STS.128 [R219+0x16800], RZ ;  /* 0x016800ffdb002388 */ /* 0x000fe20000000c00 */
[----:B-1----:R-:W-:-:S04]  /*9440*/  @!P2 LEA R8, P0, R2, R20, 0x1 ;  /* 0x000000140208a211 */ /* 0x002fc800078008ff */
[----:B------:R-:W-:Y:S02]  /*9450*/  @!P2 LEA.HI.X R9, R2, R21, R4, 0x1, P0 ;  /* 0x000000150209a211 */ /* 0x000fe400000f0c04 */
[----:B------:R-:W1:Y:S01]  /*9460*/  @!P2 LDC.64 R20, c[0x0][0x220] ;  /* 0x00008800ff14ab82 */ /* 0x000e620000000a00 */
[C---:B---3--:R-:W-:Y:S02]  /*9470*/  @!P4 LEA R6, P0, R0.reuse, R16, 0x1 ;  /* 0x000000100006c211 */ /* 0x048fe400078008ff */
[----:B------:R-:W-:Y:S01]  /*9480*/  @!PT LDS RZ, [RZ] ;  /* 0x00000000fffff984 */ /* 0x000fe20000000800 */
[----:B------:R-:W-:Y:S01]  /*9490*/  @!PT LDS RZ, [RZ] ;  /* 0x00000000fffff984 */ /* 0x000fe20000000800 */
[----:B------:R-:W-:Y:S01]  /*94a0*/  @!PT LDS RZ, [RZ] ;  /* 0x00000000fffff984 */ /* 0x000fe20000000800 */
[----:B------:R3:W-:Y:S01]  /*94b0*/  @!P2 LDGSTS.E.BYPASS.LTC128B.128 [R219+0x16800], desc[UR30][R8.64+0x180] ;  /* 0x1680018008dbafae */ /* 0x0007e2000b901d5e */
[C---:B------:R-:W-:Y:S02]  /*94c0*/  IADD3 R2, P1, R0.reuse, UR38, RZ ;  /* 0x0000002600027c10 */ /* 0x040fe4000ff3e0ff */
[C---:B------:R-:W-:Y:S01]  /*94d0*/  @!P4 LEA.HI.X R7, R0.reuse, R17, R5, 0x1, P0 ;  /* 0x000000110007c211 */ /* 0x040fe200000f0c05 */
[----:B------:R-:W-:Y:S01]  /*94e0*/  @P5 STS.128 [R219+0x11000], RZ ;  /* 0x011000ffdb005388 */ /* 0x000fe20000000c00 */
[----:B------:R-:W-:Y:S01]  /*94f0*/  IADD3.X R4, R5, UR37, RZ, P1, !PT ;  /* 0x0000002505047c10 */ /* 0x000fe20008ffe4ff */
[----:B------:R-:W2:Y:S02]  /*9500*/  @!P4 LDC.64 R10, c[0x0][0x220] ;  /* 0x00008800ff0acb82 */ /* 0x000ea40000000a00 */
        /* <DEDUP_REMOVED lines=8> */
[----:B------:R1:W-:Y:S04]  /*9590*/  @!P4 LDGSTS.E.BYPASS.LTC128B.128 [R219+0x13000], desc[UR30][R6.64+0x80] ;  /* 0x1300008006dbcfae */ /* 0x0003e8000b901d5e */
[----:B------:R-:W-:Y:S01]  /*95a0*/  @P3 STS.128 [R219+0x15000], RZ ;  /* 0x015000ffdb003388 */ /* 0x000fe20000000c00 */
[----:B---3--:R-:W-:-:S02]  /*95b0*/  @!P3 LEA R8, P0, R0, R14, 0x1 ;  /* 0x0000000e0008b211 */ /* 0x008fc400078008ff */
[----:B------:R-:W-:Y:S02]  /*95c0*/  @!P5 LEA R14, P1, R2, R24, 0x1 ;  /* 0x00000018020ed211 */ /* 0x000fe400078208ff */
[--C-:B------:R-:W-:Y:S02]  /*95d0*/  @!P3 LEA.HI.X R9, R0, R15, R5.reuse, 0x1, P0 ;  /* 0x0000000f0009b211 */ /* 0x100fe400000f0c05 */
[C---:B--2---:R-:W-:Y:S02]  /*95e0*/  @!P4 LEA R10, P6, R2.reuse, R10, 0x1 ;  /* 0x0000000a020ac211 */ /* 0x044fe400078c08ff */
[--C-:B------:R-:W-:Y:S01]  /*95f0*/  @!P5 LEA.HI.X R15, R2, R25, R4.reuse, 0x1, P1 ;  /* 0x00000019020fd211 */ /* 0x100fe200008f0c04 */
[----:B------:R-:W-:Y:S01]  /*9600*/  @!PT LDS RZ, [RZ] ;  /* 0x00000000fffff984 */ /* 0x000fe20000000800 */
[----:B------:R-:W-:Y:S01]  /*9610*/  @!PT LDS RZ, [RZ] ;  /* 0x00000000fffff984 */ /* 0x000fe20000000800 */
[----:B------:R-:W-:Y:S01]  /*9620*/  @!PT LDS RZ, [RZ] ;  /* 0x00000000fffff984 */ /* 0x000fe20000000800 */
[----:B------:R2:W-:Y:S01]  /*9630*/  @!P3 LDGSTS.E.BYPASS.LTC128B.128 [R219+0x15000], desc[UR30][R8.64+0x100] ;  /* 0x1500010008dbbfae */ /* 0x0005e2000b901d5e */
[----:B----4-:R-:W-:Y:S02]  /*9640*/  @!P2 LEA R12, P0, R0, R22, 0x1 ;  /* 0x00000016000ca211 */ /* 0x010fe400078008ff */
[----:B------:R-:W-:Y:S01]  /*9650*/  @!P4 LEA.HI.X R11, R2, R11, R4, 0x1, P6 ;  /* 0x0000000b020bc211 */ /* 0x000fe200030f0c04 */
[----:B------:R-:W-:Y:S01]  /*9660*/  @P2 STS.128 [R219+0x17000], RZ ;  /* 0x017000ffdb002388 */ /* 0x000fe20000000c00 */
[----:B------:R-:W-:-:S02]  /*9670*/  @!P2 LEA.HI.X R13, R0, R23, R5, 0x1, P0 ;  /* 0x00000017000da211 */ /* 0x000fc400000f0c05 */
[----:B-1----:R-:W-:-:S03]  /*9680*/  @!P2 LEA R6, P0, R2, R20, 0x1 ;  /* 0x000000140206a211 */ /* 0x002fc600078008ff */
[----:B------:R-:W-:Y:S01]  /*9690*/  @!PT LDS RZ, [RZ] ;  /* 0x00000000fffff984 */ /* 0x000fe20000000800 */
[----:B------:R-:W-:Y:S01]  /*96a0*/  @!PT LDS RZ, [RZ] ;  /* 0x00000000fffff984 */ /* 0x000fe20000000800 */
[----:B------:R-:W-:Y:S01]  /*96b0*/  @!PT LDS RZ, [RZ] ;  /* 0x00000000fffff984 */ /* 0x000fe20000000800 */
[----:B------:R-:W-:Y:S01]  /*96c0*/  @!P2 LDGSTS.E.BYPASS.LTC128B.128 [R219+0x17000], desc[UR30][R12.64+0x180] ;  /* 0x170001800cdbafae */ /* 0x000fe2000b901d5e */
[----:B------:R-:W-:-:S03]  /*96d0*/  @!P2 LEA.HI.X R7, R2, R21, R4, 0x1, P0 ;  /* 0x000000150207a211 */ /* 0x000fc600000f0c04 */
[----:B------:R-:W-:Y:S01]  /*96e0*/  @P5 STS.128 [R219+0x11800], RZ ;  /* 0x011800ffdb005388 */ /* 0x000fe20000000c00 */
[----:B------:R-:W-:-:S03]  /*96f0*/  PLOP3.LUT P0, PT, PT, PT, UP0, 0x80, 0x0 ;  /* 0x000000000000781c */ /* 0x000fc60003f0f008 */
        /* <DEDUP_REMOVED lines=8> */
[----:B------:R-:W-:Y:S01]  /*9780*/  @!P4 LDGSTS.E.BYPASS.LTC128B.128 [R219+0x13800], desc[UR30][R10.64+0x80] ;  /* 0x138000800adbcfae */ /* 0x000fe2000b901d5e */
[----:B--2---:R-:W-:-:S03]  /*9790*/  @!P3 LEA R8, P1, R2, R18, 0x1 ;  /* 0x000000120208b211 */ /* 0x004fc600078208ff */
[----:B------:R-:W-:Y:S01]  /*97a0*/  @P3 STS.128 [R219+0x15800], RZ ;  /* 0x015800ffdb003388 */ /* 0x000fe20000000c00 */
[----:B------:R-:W-:-:S05]  /*97b0*/  @!P3 LEA.HI.X R9, R2, R19, R4, 0x1, P1 ;  /* 0x000000130209b211 */ /* 0x000fca00008f0c04 */
        /* <DEDUP_REMOVED lines=9> */
[----:B-1---5:R-:W-:Y:S04]  /*9850*/  LDSM.16.M88.4 R12, [R192+0x8000] ;  /* 0x00800000c00c783b */ /* 0x022fe80000000200 */
[----:B------:R-:W-:Y:S04]  /*9860*/  LDSM.16.M88.4 R20, [R192+0x8800] ;  /* 0x00880000c014783b */ /* 0x000fe80000000200 */
[----:B------:R-:W-:Y:S04]  /*9870*/  LDSM.16.M88.4 R172, [R192+0x9000] ;  /* 0x00900000c0ac783b */ /* 0x000fe80000000200 */
[----:B------:R-:W-:Y:S04]  /*9880*/  LDSM.16.M88.4 R168, [R192+0x9800] ;  /* 0x00980000c0a8783b */ /* 0x000fe80000000200 */
[----:B--2---:R-:W-:Y:S04]  /*9890*/  LDSM.16.M88.4 R8, [R200] ;  /* 0x00000000c808783b */ /* 0x004fe80000000200 */
[----:B------:R-:W-:Y:S04]  /*98a0*/  LDSM.16.M88.4 R32, [R203] ;  /* 0x00000000cb20783b */ /* 0x000fe80000000200 */
[----:B---3--:R-:W1:Y:S04]  /*98b0*/  LDSM.16.M88.4 R4, [R199] ;  /* 0x00000000c704783b */ /* 0x008e680000000200 */
[----:B------:R-:W2:Y:S04]  /*98c0*/  LDSM.16.M88.4 R176, [R218] ;  /* 0x00000000dab0783b */ /* 0x000ea80000000200 */
[----:B------:R-:W3:Y:S04]  /*98d0*/  LDSM.16.M88.4 R232, [R217] ;  /* 0x00000000d9e8783b */ /* 0x000ee80000000200 */
[----:B------:R-:W4:Y:S04]  /*98e0*/  LDSM.16.M88.4 R236, [R216] ;  /* 0x00000000d8ec783b */ /* 0x000f280000000200 */
[----:B------:R-:W-:Y:S04]  /*98f0*/  LDSM.16.M88.4 R240, [R192+0xa800] ;  /* 0x00a80000c0f0783b */ /* 0x000fe80000000200 */
[----:B------:R-:W0:Y:S01]  /*9900*/  LDGDEPBAR ;  /* 0x00000000000079af */ /* 0x000e220000000000 */
        /* <DEDUP_REMOVED lines=9> */
[C---:B------:R-:W-:Y:S01]  /*99a0*/  HMMA.16816.F32.BF16 R224, R8.reuse, R32, R28 ;  /* 0x0000002008e0723c */ /* 0x040fe2000004181c */
[----:B------:R-:W-:Y:S05]  /*99b0*/  LDSM.16.M88.4 R28, [R198+0x8800] ;  /* 0x00880000c61c783b */ /* 0x000fea0000000200 */
[C---:B------:R-:W-:Y:S01]  /*99c0*/  HMMA.16816.F32.BF16 R184, R8.reuse, R34, R24 ;  /* 0x0000002208b8723c */ /* 0x040fe20000041818 */
[----:B------:R-:W1:Y:S04]  /*99d0*/  LDSM.16.M88.4 R32, [R198+0x8000] ;  /* 0x00800000c620783b */ /* 0x000e680000000200 */
[----:B------:R-:W1:Y:S01]  /*99e0*/  LDSM.16.M88.4 R24, [R198+0x9000] ;  /* 0x00900000c618783b */ /* 0x000e620000000200 */
[C---:B--2---:R-:W-:Y:S06]  /*99f0*/  HMMA.16816.F32.BF16 R168, R8.reuse, R176, R16 ;  /* 0x000000b008a8723c */ /* 0x044fec0000041810 */
[C---:B------:R-:W-:Y:S06]  /*9a00*/  HMMA.16816.F32.BF16 R20, R8.reuse, R178, R12 ;  /* 0x000000b20814723c */ /* 0x040fec000004180c */
[C---:B---3--:R-:W-:Y:S06]  /*9a10*/  HMMA.16816.F32.BF16 R16, R8.reuse, R232, R180 ;  /* 0x000000e80810723c */ /* 0x048fec00000418b4 */
[C---:B------:R-:W-:Y:S01]  /*9a20*/  HMMA.16816.F32.BF16 R12, R8.reuse, R234, R172 ;  /* 0x000000ea080c723c */ /* 0x040fe200000418ac */
[----:B------:R-:W2:Y:S05]  /*9a30*/  LDSM.16.M88.4 R232, [R198+0x9800] ;  /* 0x00980000c6e8783b */ /* 0x000eaa0000000200 */
[C---:B----4-:R-:W-:Y:S06]  /*9a40*/  HMMA.16816.F32.BF16 R176, R8.reuse, R238, R188 ;  /* 0x000000ee08b0723c */ /* 0x050fec00000418bc */
[----:B------:R-:W-:Y:S01]  /*9a50*/  HMMA.16816.F32.BF16 R172, R8, R236, R228 ;  /* 0x000000ec08ac723c */ /* 0x000fe200000418e4 */
[----:B------:R-:W-:Y:S04]  /*9a60*/  LDSM.16.M88.4 R8, [R201] ;  /* 0x00000000c908783b */ /* 0x000fe80000000200 */
[----:B------:R-:W3:Y:S01]  /*9a70*/  LDSM.16.M88.4 R236, [R197] ;  /* 0x00000000c5ec783b */ /* 0x000ee20000000200 */
[C---:B-1----:R-:W-:Y:S06]  /*9a80*/  HMMA.16816.F32.BF16 R188, R4.reuse, R32, R224 ;  /* 0x0000002004bc723c */ /* 0x042fec00000418e0 */
[C---:B------:R-:W-:Y:S01]  /*9a90*/  HMMA.16816.F32.BF16 R224, R4.reuse, R28, R168 ;  /* 0x0000001c04e0723c */ /* 0x040fe200000418a8 */
[----:B------:R-:W1:Y:S05]  /*9aa0*/  LDSM.16.M88.4 R168, [R197+0x800] ;  /* 0x00080000c5a8783b */ /* 0x000e6a0000000200 */
[C---:B------:R-:W-:Y:S01]  /*9ab0*/  HMMA.16816.F32.BF16 R228, R4.reuse, R34, R184 ;  /* 0x0000002204e4723c */ /* 0x040fe200000418b8 */
[----:B------:R-:W4:Y:S05]  /*9ac0*/  LDSM.16.M88.4 R32, [R197+0x1000] ;  /* 0x00100000c520783b */ /* 0x000f2a0000000200 */
[C---:B------:R-:W-:Y:S01]  /*9ad0*/  HMMA.16816.F32.BF16 R184, R4.reuse, R30, R20 ;  /* 0x0000001e04b8723c */ /* 0x040fe20000041814 */
[----:B------:R-:W4:Y:S05]  /*9ae0*/  LDSM.16.M88.4 R20, [R197+0x1800] ;  /* 0x00180000c514783b */ /* 0x000f2a0000000200 */
[C---:B------:R-:W-:Y:S06]  /*9af0*/  HMMA.16816.F32.BF16 R180, R4.reuse, R24, R16 ;  /* 0x0000001804b4723c */ /* 0x040fec0000041810 */
[C---:B------:R-:W-:Y:S06]  /*9b00*/  HMMA.16816.F32.BF16 R28, R4.reuse, R26, R12 ;  /* 0x0000001a041c723c */ /* 0x040fec000004180c */
[C---:B--2---:R-:W-:Y:S01]  /*9b10*/  HMMA.16816.F32.BF16 R24, R4.reuse, R232, R172 ;  /* 0x000000e80418723c */ /* 0x044fe200000418ac */
[----:B------:R-:W-:Y:S05]  /*9b20*/  LDSM.16.M88.4 R172, [R192+0xa000] ;  /* 0x00a00000c0ac783b */ /* 0x000fea0000000200 */
[----:B------:R-:W-:Y:S01]  /*9b30*/  HMMA.16816.F32.BF16 R16, R4, R234, R176 ;  /* 0x000000ea0410723c */ /* 0x000fe200000418b0 */
[----:B------:R-:W2:Y:S05]  /*9b40*/  LDSM.16.M88.4 R4, [R199+0x2000] ;  /* 0x00200000c704783b */ /* 0x000eaa0000000200 */
[C---:B---3--:R-:W-:Y:S06]  /*9b50*/  HMMA.16816.F32.BF16 R12, R8.reuse, R236, R188 ;  /* 0x000000ec080c723c */ /* 0x048fec00000418bc */
[C---:B------:R-:W-:Y:S06]  /*9b60*/  HMMA.16816.F32.BF16 R176, R8.reuse, R238, R228 ;  /* 0x000000ee08b0723c */ /* 0x040fec00000418e4 */
[C---:B-1----:R-:W-:Y:S01]  /*9b70*/  HMMA.16816.F32.BF16 R236, R8.reuse, R168, R224 ;  /* 0x000000a808ec723c */ /* 0x042fe200000418e0 */
[----:B------:R-:W1:Y:S05]  /*9b80*/  LDSM.16.M88.4 R224, [R192+0xb000] ;  /* 0x00b00000c0e0783b */ /* 0x000e6a0000000200 */
[C---:B------:R-:W-:Y:S01]  /*9b90*/  HMMA.16816.F32.BF16 R232, R8.reuse, R170, R184 ;  /* 0x000000aa08e8723c */ /* 0x040fe200000418b8 */
[----:B------:R-:W3:Y:S05]  /*9ba0*/  LDSM.16.M88.4 R184, [R192+0xb800] ;  /* 0x00b80000c0b8783b */ /* 0x000eea0000000200 */
[C---:B----4-:R-:W-:Y:S06]  /*9bb0*/  HMMA.16816.F32.BF16 R228, R8.reuse, R32, R180 ;  /* 0x0000002008e4723c */ /* 0x050fec00000418b4 */
[C---:B------:R-:W-:Y:S01]  /*9bc0*/  HMMA.16816.F32.BF16 R188, R8.reuse, R34, R28 ;  /* 0x0000002208bc723c */ /* 0x040fe2000004181c */
[----:B------:R-:W-:Y:S04]  /*9bd0*/  LDSM.16.M88.4 R32, [R215] ;  /* 0x00000000d720783b */ /* 0x000fe80000000200 */
[----:B------:R-:W-:Y:S01]  /*9be0*/  LDSM.16.M88.4 R28, [R214] ;  /* 0x00000000d61c783b */ /* 0x000fe20000000200 */
[C---:B------:R-:W-:Y:S06]  /*9bf0*/  HMMA.16816.F32.BF16 R180, R8.reuse, R20, R24 ;  /* 0x0000001408b4723c */ /* 0x040fec0000041818 */
[----:B------:R-:W-:Y:S01]  /*9c00*/  HMMA.16816.F32.BF16 R168, R8, R22, R16 ;  /* 0x0000001608a8723c */ /* 0x000fe20000041810 */
[----:B------:R-:W4:Y:S05]  /*9c10*/  LDSM.16.M88.4 R8, [R200+0x2000] ;  /* 0x00200000c808783b */ /* 0x000f2a0000000200 */
[C---:B--2---:R-:W-:Y:S06]  /*9c20*/  HMMA.16816.F32.BF16 R24, R4.reuse, R172, R12 ;  /* 0x000000ac0418723c */ /* 0x044fec000004180c */
[C---:B------:R-:W-:Y:S06]  /*9c30*/  HMMA.16816.F32.BF16 R20, R4.reuse, R174, R176 ;  /* 0x000000ae0414723c */ /* 0x040fec00000418b0 */
[C---:B------:R-:W-:Y:S01]  /*9c40*/  HMMA.16816.F32.BF16 R16, R4.reuse, R240, R236 ;  /* 0x000000f00410723c */ /* 0x040fe200000418ec */
[----:B------:R-:W2:Y:S05]  /*9c50*/  LDSM.16.M88.4 R236, [R213] ;  /* 0x00000000d5ec783b */ /* 0x000eaa0000000200 */
[C---:B------:R-:W-:Y:S01]  /*9c60*/  HMMA.16816.F32.BF16 R12, R4.reuse, R242, R232 ;  /* 0x000000f2040c723c */ /* 0x040fe200000418e8 */
[----:B------:R-:W2:Y:S04]  /*9c70*/  LDSM.16.M88.4 R232, [R212] ;  /* 0x00000000d4e8783b */ /* 0x000ea80000000200 */
[----:B------:R-:W-:Y:S01]  /*9c80*/  LDSM.16.M88.4 R240, [R198+0xb800] ;  /* 0x00b80000c6f0783b */ /* 0x000fe20000000200 */
[C---:B-1----:R-:W-:Y:S06]  /*9c90*/  HMMA.16816.F32.BF16 R228, R4.reuse, R224, R228 ;  /* 0x000000e004e4723c */ /* 0x042fec00000418e4 */
[C---:B------:R-:W-:Y:S06]  /*9ca0*/  HMMA.16816.F32.BF16 R188, R4.reuse, R226, R188 ;  /* 0x000000e204bc723c */ /* 0x040fec00000418bc */
[C---:B---3--:R-:W-:Y:S06]  /*9cb0*/  HMMA.16816.F32.BF16 R180, R4.reuse, R184, R180 ;  /* 0x000000b804b4723c */ /* 0x048fec00000418b4 */
[----:B------:R-:W-:Y:S01]  /*9cc0*/  HMMA.16816.F32.BF16 R184, R4, R186, R168 ;  /* 0x000000ba04b8723c */ /* 0x000fe200000418a8 */
[----:B------:R-:W-:Y:S05]  /*9cd0*/  LDSM.16.M88.4 R4, [R202+0x2000] ;  /* 0x00200000ca04783b */ /* 0x000fea0000000200 */
[C---:B----4-:R-:W-:Y:S01]  /*9ce0*/  HMMA.16816.F32.BF16 R176, R8.reuse, R32, R24 ;  /* 0x0000002008b0723c */ /* 0x050fe20000041818 */
[----:B------:R-:W-:Y:S05]  /*9cf0*/  LDSM.16.M88.4 R24, [R198+0xb000] ;  /* 0x00b00000c618783b */ /* 0x000fea0000000200 */
[C---:B------:R-:W-:Y:S01]  /*9d00*/  HMMA.16816.F32.BF16 R172, R8.reuse, R34, R20 ;  /* 0x0000002208ac723c */ /* 0x040fe20000041814 */
[----:B------:R-:W1:Y:S05]  /*9d10*/  LDSM.16.M88.4 R32, [R198+0xa000] ;  /* 0x00a00000c620783b */ /* 0x000e6a0000000200 */
[C---:B------:R-:W-:Y:S06]  /*9d20*/  HMMA.16816.F32.BF16 R168, R8.reuse, R28, R16 ;  /* 0x0000001c08a8723c */ /* 0x040fec0000041810 */
[C---:B------:R-:W-:Y:S01]  /*9d30*/  HMMA.16816.F32.BF16 R20, R8.reuse, R30, R12 ;  /* 0x0000001e0814723c */ /* 0x040fe2000004180c */
[----:B------:R-:W3:Y:S05]  /*9d40*/  LDSM.16.M88.4 R28, [R198+0xa800] ;  /* 0x00a80000c61c783b */ /* 0x000eea0000000200 */
[C---:B--2---:R-:W-:Y:S06]  /*9d50*/  HMMA.16816.F32.BF16 R16, R8.reuse, R236, R228 ;  /* 0x000000ec0810723c */ /* 0x044fec00000418e4 */
[C---:B------:R-:W-:Y:S01]  /*9d60*/  HMMA.16816.F32.BF16 R12, R8.reuse, R238, R188 ;  /* 0x000000ee080c723c */ /* 0x040fe200000418bc */
[----:B------:R-:W-:Y:S05]  /*9d70*/  LDSM.16.M88.4 R236, [R197+0x2000] ;  /* 0x00200000c5ec783b */ /* 0x000fea0000000200 */
[C---:B------:R-:W-:Y:S06]  /*9d80*/  HMMA.16816.F32.BF16 R224, R8.reuse, R232, R180 ;  /* 0x000000e808e0723c */ /* 0x040fec00000418b4 */
[----:B------:R-:W-:Y:S01]  /*9d90*/  HMMA.16816.F32.BF16 R188, R8, R234, R184 ;  /* 0x000000ea08bc723c */ /* 0x000fe200000418b8 */
[----:B------:R-:W2:Y:S04]  /*9da0*/  LDSM.16.M88.4 R8, [R201+0x2000] ;  /* 0x00200000c908783b */ /* 0x000ea80000000200 */
        /* <DEDUP_REMOVED lines=10> */
[C---:B------:R-:W-:Y:S06]  /*9e50*/  HMMA.16816.F32.BF16 R16, R4.reuse, R240, R224 ;  /* 0x000000f00410723c */ /* 0x040fec00000418e0 */
[----:B------:R-:W-:Y:S01]  /*9e60*/  HMMA.16816.F32.BF16 R12, R4, R242, R188 ;  /* 0x000000f2040c723c */ /* 0x000fe200000418bc */
[----:B------:R-:W4:Y:S04]  /*9e70*/  LDSM.16.M88.4 R4, [R199+0x4000] ;  /* 0x00400000c704783b */ /* 0x000f280000000200 */
[----:B------:R-:W-:Y:S01]  /*9e80*/  LDSM.16.M88.4 R240, [R209] ;  /* 0x00000000d1f0783b */ /* 0x000fe20000000200 */
[C---:B--2---:R-:W-:Y:S03]  /*9e90*/  HMMA.16816.F32.BF16 R172, R8.reuse, R236, R228 ;  /* 0x000000ec08ac723c */ /* 0x044fe600000418e4 */
[----:B------:R-:W-:Y:S03]  /*9ea0*/  LDSM.16.M88.4 R228, [R210] ;  /* 0x00000000d2e4783b */ /* 0x000fe60000000200 */
[C---:B------:R-:W-:Y:S01]  /*9eb0*/  HMMA.16816.F32.BF16 R224, R8.reuse, R238, R184 ;  /* 0x000000ee08e0723c */ /* 0x040fe200000418b8 */
[----:B------:R-:W2:Y:S05]  /*9ec0*/  LDSM.16.M88.4 R236, [R192+0xc800] ;  /* 0x00c80000c0ec783b */ /* 0x000eaa0000000200 */
[C---:B-1----:R-:W-:Y:S06]  /*9ed0*/  HMMA.16816.F32.BF16 R184, R8.reuse, R28, R180 ;  /* 0x0000001c08b8723c */ /* 0x042fec00000418b4 */
[C---:B------:R-:W-:Y:S01]  /*9ee0*/  HMMA.16816.F32.BF16 R188, R8.reuse, R30, R176 ;  /* 0x0000001e08bc723c */ /* 0x040fe200000418b0 */
[----:B------:R-:W-:Y:S05]  /*9ef0*/  LDSM.16.M88.4 R28, [R211] ;  /* 0x00000000d31c783b */ /* 0x000fea0000000200 */
[C---:B---3--:R-:W-:Y:S01]  /*9f00*/  HMMA.16816.F32.BF16 R180, R8.reuse, R24, R168 ;  /* 0x0000001808b4723c */ /* 0x048fe200000418a8 */
[----:B------:R-:W1:Y:S05]  /*9f10*/  LDSM.16.M88.4 R168, [R192+0xd000] ;  /* 0x00d00000c0a8783b */ /* 0x000e6a0000000200 */
[C---:B------:R-:W-:Y:S01]  /*9f20*/  HMMA.16816.F32.BF16 R176, R8.reuse, R26, R20 ;  /* 0x0000001a08b0723c */ /* 0x040fe20000041814 */
[----:B------:R-:W3:Y:S05]  /*9f30*/  LDSM.16.M88.4 R20, [R192+0xd800] ;  /* 0x00d80000c014783b */ /* 0x000eea0000000200 */
[C---:B------:R-:W-:Y:S06]  /*9f40*/  HMMA.16816.F32.BF16 R24, R8.reuse, R32, R16 ;  /* 0x000000200818723c */ /* 0x040fec0000041810 */
[----:B------:R-:W-:Y:S01]  /*9f50*/  HMMA.16816.F32.BF16 R16, R8, R34, R12 ;  /* 0x000000220810723c */ /* 0x000fe2000004180c */
[----:B------:R-:W3:Y:S05]  /*9f60*/  LDSM.16.M88.4 R8, [R200+0x4000] ;  /* 0x00400000c808783b */ /* 0x000eea0000000200 */
[C---:B----4-:R-:W-:Y:S06]  /*9f70*/  HMMA.16816.F32.BF16 R12, R4.reuse, R232, R172 ;  /* 0x000000e8040c723c */ /* 0x050fec00000418ac */
[C---:B------:R-:W-:Y:S06]  /*9f80*/  HMMA.16816.F32.BF16 R32, R4.reuse, R234, R224 ;  /* 0x000000ea0420723c */ /* 0x040fec00000418e0 */
[C---:B--2---:R-:W-:Y:S06]  /*9f90*/  HMMA.16816.F32.BF16 R172, R4.reuse, R236, R184 ;  /* 0x000000ec04ac723c */ /* 0x044fec00000418b8 */
[C---:B------:R-:W-:Y:S06]  /*9fa0*/  HMMA.16816.F32.BF16 R188, R4.reuse, R238, R188 ;  /* 0x000000ee04bc723c */ /* 0x040fec00000418bc */
[C---:B-1----:R-:W-:Y:S06]  /*9fb0*/  HMMA.16816.F32.BF16 R224, R4.reuse, R168, R180 ;  /* 0x000000a804e0723c */ /* 0x042fec00000418b4 */
[C---:B---3--:R-:W-:Y:S01]  /*9fc0*/  HMMA.16816.F32.BF16 R184, R4.reuse, R20, R24 ;  /* 0x0000001404b8723c */ /* 0x048fe20000041818 */
[----:B------:R-:W1:Y:S05]  /*9fd0*/  LDSM.16.M88.4 R24, [R208] ;  /* 0x00000000d018783b */ /* 0x000e6a0000000200 */
[C---:B------:R-:W-:Y:S01]  /*9fe0*/  HMMA.16816.F32.BF16 R232, R4.reuse, R170, R176 ;  /* 0x000000aa04e8723c */ /* 0x040fe200000418b0 */
[----:B------:R-:W-:Y:S04]  /*9ff0*/  LDSM.16.M88.4 R168, [R198+0xc800] ;  /* 0x00c80000c6a8783b */ /* 0x000fe80000000200 */
[----:B------:R-:W-:Y:S01]  /*a000*/  LDSM.16.M88.4 R176, [R198+0xd000] ;  /* 0x00d00000c6b0783b */ /* 0x000fe20000000200 */
[----:B------:R-:W-:Y:S03]  /*a010*/  HMMA.16816.F32.BF16 R180, R4, R22, R16 ;  /* 0x0000001604b4723c */ /* 0x000fe60000041810 */
[----:B------:R-:W2:Y:S03]  /*a020*/  LDSM.16.M88.4 R4, [R202+0x4000] ;  /* 0x00400000ca04783b */ /* 0x000ea60000000200 */
[C---:B------:R-:W-:Y:S01]  /*a030*/  HMMA.16816.F32.BF16 R16, R8.reuse, R28, R12 ;  /* 0x0000001c0810723c */ /* 0x040fe2000004180c */
[----:B------:R-:W3:Y:S05]  /*a040*/  LDSM.16.M88.4 R20, [R198+0xc000] ;  /* 0x00c00000c614783b */ /* 0x000eea0000000200 */
[C---:B------:R-:W-:Y:S06]  /*a050*/  HMMA.16816.F32.BF16 R12, R8.reuse, R30, R32 ;  /* 0x0000001e080c723c */ /* 0x040fec0000041820 */
[C---:B------:R-:W-:Y:S06]  /*a060*/  HMMA.16816.F32.BF16 R32, R8.reuse, R228, R172 ;  /* 0x000000e40820723c */ /* 0x040fec00000418ac */
[C---:B------:R-:W-:Y:S01]  /*a070*/  HMMA.16816.F32.BF16 R28, R8.reuse, R230, R188 ;  /* 0x000000e6081c723c */ /* 0x040fe200000418bc */
[----:B------:R-:W-:Y:S05]  /*a080*/  LDSM.16.M88.4 R188, [R197+0x4000] ;  /* 0x00400000c5bc783b */ /* 0x000fea0000000200 */
[C---:B------:R-:W-:Y:S06]  /*a090*/  HMMA.16816.F32.BF16 R172, R8.reuse, R240, R224 ;  /* 0x000000f008ac723c */ /* 0x040fec00000418e0 */
[C---:B------:R-:W-:Y:S01]  /*a0a0*/  HMMA.16816.F32.BF16 R228, R8.reuse, R242, R232 ;  /* 0x000000f208e4723c */ /* 0x040fe200000418e8 */
[----:B------:R-:W4:Y:S05]  /*a0b0*/  LDSM.16.M88.4 R240, [R198+0xd800] ;  /* 0x00d80000c6f0783b */ /* 0x000f2a0000000200 */
[C---:B-1----:R-:W-:Y:S06]  /*a0c0*/  HMMA.16816.F32.BF16 R236, R8.reuse, R24, R184 ;  /* 0x0000001808ec723c */ /* 0x042fec00000418b8 */
[----:B------:R-:W-:Y:S01]  /*a0d0*/  HMMA.16816.F32.BF16 R184, R8, R26, R180 ;  /* 0x0000001a08b8723c */ /* 0x000fe200000418b4 */
[----:B------:R-:W1:Y:S05]  /*a0e0*/  LDSM.16.M88.4 R8, [R201+0x4000] ;  /* 0x00400000c908783b */ /* 0x000e6a0000000200 */
[C---:B--2---:R-:W-:Y:S06]  /*a0f0*/  HMMA.16816.F32.BF16 R180, R4.reuse, R168, R32 ;  /* 0x000000a804b4723c */ /* 0x044fec0000041820 */
[C---:B------:R-:W-:Y:S01]  /*a100*/  HMMA.16816.F32.BF16 R32, R4.reuse, R170, R28 ;  /* 0x000000aa0420723c */ /* 0x040fe2000004181c */
[----:B------:R-:W-:Y:S05]  /*a110*/  LDSM.16.M88.4 R168, [R197+0x5000] ;  /* 0x00500000c5a8783b */ /* 0x000fea0000000200 */
[C---:B------:R-:W-:Y:S01]  /*a120*/  HMMA.16816.F32.BF16 R28, R4.reuse, R176, R172 ;  /* 0x000000b0041c723c */ /* 0x040fe200000418ac */
[----:B------:R-:W2:Y:S05]  /*a130*/  LDSM.16.M88.4 R172, [R197+0x4800] ;  /* 0x00480000c5ac783b */ /* 0x000eaa0000000200 */
[C---:B---3--:R-:W-:Y:S01]  /*a140*/  HMMA.16816.F32.BF16 R232, R4.reuse, R20, R16 ;  /* 0x0000001404e8723c */ /* 0x048fe20000041810 */
[----:B------:R-:W3:Y:S05]  /*a150*/  LDSM.16.M88.4 R16, [R197+0x5800] ;  /* 0x00580000c510783b */ /* 0x000eea0000000200 */
[C---:B------:R-:W-:Y:S06]  /*a160*/  HMMA.16816.F32.BF16 R224, R4.reuse, R22, R12 ;  /* 0x0000001604e0723c */ /* 0x040fec000004180c */
[C---:B------:R-:W-:Y:S06]  /*a170*/  HMMA.16816.F32.BF16 R24, R4.reuse, R178, R228 ;  /* 0x000000b20418723c */ /* 0x040fec00000418e4 */
[C---:B----4-:R-:W-:Y:S01]  /*a180*/  HMMA.16816.F32.BF16 R20, R4.reuse, R240, R236 ;  /* 0x000000f00414723c */ /* 0x050fe200000418ec */
[----:B------:R-:W-:Y:S05]  /*a190*/  LDSM.16.M88.4 R236, [R192+0xe000] ;  /* 0x00e00000c0ec783b */ /* 0x000fea0000000200 */
[----:B------:R-:W-:Y:S01]  /*a1a0*/  HMMA.16816.F32.BF16 R12, R4, R242, R184 ;  /* 0x000000f2040c723c */ /* 0x000fe200000418b8 */
[----:B------:R-:W4:Y:S04]  /*a1b0*/  LDSM.16.M88.4 R4, [R199+0x6000] ;  /* 0x00600000c704783b */ /* 0x000f280000000200 */
[----:B------:R-:W-:Y:S01]  /*a1c0*/  LDSM.16.M88.4 R240, [R198+0xf000] ;  /* 0x00f00000c6f0783b */ /* 0x000fe20000000200 */
[C---:B-1----:R-:W-:Y:S03]  /*a1d0*/  HMMA.16816.F32.BF16 R176, R8.reuse, R188, R232 ;  /* 0x000000bc08b0723c */ /* 0x042fe600000418e8 */
[----:B------:R-:W-:Y:S03]  /*a1e0*/  LDSM.16.M88.4 R232, [R206] ;  /* 0x00000000cee8783b */ /* 0x000fe60000000200 */
[C---:B------:R-:W-:Y:S01]  /*a1f0*/  HMMA.16816.F32.BF16 R228, R8.reuse, R190, R224 ;  /* 0x000000be08e4723c */ /* 0x040fe200000418e0 */
[----:B------:R-:W1:Y:S05]  /*a200*/  LDSM.16.M88.4 R188, [R192+0xe800] ;  /* 0x00e80000c0bc783b */ /* 0x000e6a0000000200 */
[C---:B--2---:R-:W-:Y:S01]  /*a210*/  HMMA.16816.F32.BF16 R224, R8.reuse, R172, R180 ;  /* 0x000000ac08e0723c */ /* 0x044fe200000418b4 */
[----:B------:R-:W-:Y:S05]  /*a220*/  LDSM.16.M88.4 R180, [R192+0xf000] ;  /* 0x00f00000c0b4783b */ /* 0x000fea0000000200 */
[C---:B------:R-:W-:Y:S06]  /*a230*/  HMMA.16816.F32.BF16 R184, R8.reuse, R174, R32 ;  /* 0x000000ae08b8723c */ /* 0x040fec0000041820 */
[C---:B------:R-:W-:Y:S01]  /*a240*/  HMMA.16816.F32.BF16 R172, R8.reuse, R168, R28 ;  /* 0x000000a808ac723c */ /* 0x040fe2000004181c */
[----:B------:R-:W2:Y:S05]  /*a250*/  LDSM.16.M88.4 R28, [R192+0xf800] ;  /* 0x00f80000c01c783b */ /* 0x000eaa0000000200 */
[C---:B------:R-:W-:Y:S06]  /*a260*/  HMMA.16816.F32.BF16 R168, R8.reuse, R170, R24 ;  /* 0x000000aa08a8723c */ /* 0x040fec0000041818 */
[C---:B---3--:R-:W-:Y:S01]  /*a270*/  HMMA.16816.F32.BF16 R32, R8.reuse, R16, R20 ;  /* 0x000000100820723c */ /* 0x048fe20000041814 */
[----:B------:R-:W-:Y:S05]  /*a280*/  LDSM.16.M88.4 R20, [R207] ;  /* 0x00000000cf14783b */ /* 0x000fea0000000200 */
[----:B------:R-:W-:Y:S01]  /*a290*/  HMMA.16816.F32.BF16 R24, R8, R18, R12 ;  /* 0x000000120818723c */ /* 0x000fe2000004180c */
[----:B------:R-:W3:Y:S05]  /*a2a0*/  LDSM.16.M88.4 R12, [R200+0x6000] ;  /* 0x00600000c80c783b */ /* 0x000eea0000000200 */
[C---:B----4-:R-:W-:Y:S06]  /*a2b0*/  HMMA.16816.F32.BF16 R16, R4.reuse, R236, R176 ;  /* 0x000000ec0410723c */ /* 0x050fec00000418b0 */
[C---:B------:R-:W-:Y:S01]  /*a2c0*/  HMMA.16816.F32.BF16 R8, R4.reuse, R238, R228 ;  /* 0x000000ee0408723c */ /* 0x040fe200000418e4 */
[----:B------:R-:W-:Y:S05]  /*a2d0*/  LDSM.16.M88.4 R236, [R198+0xf800] ;  /* 0x00f80000c6ec783b */ /* 0x000fea0000000200 */
[C---:B-1----:R-:W-:Y:S06]  /*a2e0*/  HMMA.16816.F32.BF16 R228, R4.reuse, R188, R224 ;  /* 0x000000bc04e4723c */ /* 0x042fec00000418e0 */
[C---:B------:R-:W-:Y:S01]  /*a2f0*/  HMMA.16816.F32.BF16 R184, R4.reuse, R190, R184 ;  /* 0x000000be04b8723c */ /* 0x040fe200000418b8 */
[----:B------:R-:W1:Y:S05]  /*a300*/  LDSM.16.M88.4 R188, [R205] ;  /* 0x00000000cdbc783b */ /* 0x000e6a0000000200 */
[C---:B--2---:R-:W-:Y:S01]  /*a310*/  HMMA.16816.F32.BF16 R176, R4.reuse, R28, R32 ;  /* 0x0000001c04b0723c */ /* 0x044fe20000041820 */
[----:B------:R-:W2:Y:S05]  /*a320*/  LDSM.16.M88.4 R32, [R204] ;  /* 0x00000000cc20783b */ /* 0x000eaa0000000200 */
[C---:B------:R-:W-:Y:S06]  /*a330*/  HMMA.16816.F32.BF16 R224, R4.reuse, R180, R172 ;  /* 0x000000b404e0723c */ /* 0x040fec00000418ac */
[----:B------:R-:W-:Y:S06]  /*a340*/  HMMA.16816.F32.BF16 R180, R4, R182, R168 ;  /* 0x000000b604b4723c */ /* 0x000fec00000418a8 */
[----:B---3--:R-:W-:Y:S06]  /*a350*/  HMMA.16816.F32.BF16 R168, R12, R20, R16 ;  /* 0x000000140ca8723c */ /* 0x008fec0000041810 */
[----:B------:R-:W-:Y:S01]  /*a360*/  HMMA.16816.F32.BF16 R172, R4, R30, R24 ;  /* 0x0000001e04ac723c */ /* 0x000fe20000041818 */
[----:B------:R-:W-:Y:S04]  /*a370*/  LDSM.16.M88.4 R24, [R198+0xe800] ;  /* 0x00e80000c618783b */ /* 0x000fe80000000200 */
[----:B------:R-:W-:Y:S01]  /*a380*/  LDSM.16.M88.4 R28, [R198+0xe000] ;  /* 0x00e00000c61c783b */ /* 0x000fe20000000200 */
[C---:B------:R-:W-:Y:S03]  /*a390*/  HMMA.16816.F32.BF16 R20, R12.reuse, R22, R8 ;  /* 0x000000160c14723c */ /* 0x040fe60000041808 */
[----:B------:R-:W3:Y:S03]  /*a3a0*/  LDSM.16.M88.4 R8, [R202+0x6000] ;  /* 0x00600000ca08783b */ /* 0x000ee60000000200 */
[C---:B------:R-:W-:Y:S06]  /*a3b0*/  HMMA.16816.F32.BF16 R16, R12.reuse, R232, R228 ;  /* 0x000000e80c10723c */ /* 0x040fec00000418e4 */
[C---:B------:R-:W-:Y:S06]  /*a3c0*/  HMMA.16816.F32.BF16 R4, R12.reuse, R234, R184 ;  /* 0x000000ea0c04723c */ /* 0x040fec00000418b8 */
[C---:B-1----:R-:W-:Y:S06]  /*a3d0*/  HMMA.16816.F32.BF16 R224, R12.reuse, R188, R224 ;  /* 0x000000bc0ce0723c */ /* 0x042fec00000418e0 */
[C---:B------:R-:W-:Y:S06]  /*a3e0*/  HMMA.16816.F32.BF16 R232, R12.reuse, R190, R180 ;  /* 0x000000be0ce8723c */ /* 0x040fec00000418b4 */
[C---:B--2---:R-:W-:Y:S06]  /*a3f0*/  HMMA.16816.F32.BF16 R228, R12.reuse, R32, R176 ;  /* 0x000000200ce4723c */ /* 0x044fec00000418b0 */
[----:B------:R-:W-:Y:S01]  /*a400*/  HMMA.16816.F32.BF16 R188, R12, R34, R172 ;  /* 0x000000220cbc723c */ /* 0x000fe200000418ac */
[----:B------:R-:W-:Y:S04]  /*a410*/  LDSM.16.M88.4 R172, [R197+0x6000] ;  /* 0x00600000c5ac783b */ /* 0x000fe80000000200 */
[----:B------:R-:W-:Y:S01]  /*a420*/  LDSM.16.M88.4 R32, [R197+0x7000] ;  /* 0x00700000c520783b */ /* 0x000fe20000000200 */
[C---:B---3--:R-:W-:Y:S06]  /*a430*/  HMMA.16816.F32.BF16 R176, R8.reuse, R24, R16 ;  /* 0x0000001808b0723c */ /* 0x048fec0000041810 */
[C---:B------:R-:W-:Y:S01]  /*a440*/  HMMA.16816.F32.BF16 R184, R8.reuse, R28, R168 ;  /* 0x0000001c08b8723c */ /* 0x040fe200000418a8 */
[----:B------:R-:W-:Y:S05]  /*a450*/  LDSM.16.M88.4 R168, [R197+0x6800] ;  /* 0x00680000c5a8783b */ /* 0x000fea0000000200 */
[C---:B------:R-:W-:Y:S01]  /*a460*/  HMMA.16816.F32.BF16 R24, R8.reuse, R26, R4 ;  /* 0x0000001a0818723c */ /* 0x040fe20000041804 */
[----:B------:R-:W1:Y:S05]  /*a470*/  LDSM.16.M88.4 R4, [R201+0x6000] ;  /* 0x00600000c904783b */ /* 0x000e6a0000000200 */
[----:B------:R-:W-:Y:S01]  /*a480*/  HMMA.16816.F32.BF16 R180, R8, R30, R20 ;  /* 0x0000001e08b4723c */ /* 0x000fe20000041814 */
[----:B------:R-:W2:Y:S01]  /*a490*/  LDSM.16.M88.4 R28, [R197+0x7800] ;  /* 0x00780000c51c783b */ /* 0x000ea20000000200 */
[----:B------:R-:W-:-:S04]  /*a4a0*/  DEPBAR.LE SB0, 0x0 ;  /* 0x000080000000791a */ /* 0x000fc80000000000 */
[C---:B------:R-:W-:Y:S06]  /*a4b0*/  HMMA.16816.F32.BF16 R20, R8.reuse, R240, R224 ;  /* 0x000000f00814723c */ /* 0x040fec00000418e0 */
[C---:B------:R-:W-:Y:S06]  /*a4c0*/  HMMA.16816.F32.BF16 R16, R8.reuse, R242, R232 ;  /* 0x000000f20810723c */ /* 0x040fec00000418e8 */
[C---:B------:R-:W-:Y:S06]  /*a4d0*/  HMMA.16816.F32.BF16 R12, R8.reuse, R236, R228 ;  /* 0x000000ec080c723c */ /* 0x040fec00000418e4 */
[----:B------:R-:W-:Y:S06]  /*a4e0*/  HMMA.16816.F32.BF16 R8, R8, R238, R188 ;  /* 0x000000ee0808723c */ /* 0x000fec00000418bc */
[C---:B-1----:R-:W-:Y:S06]  /*a4f0*/  HMMA.16816.F32.BF16 R184, R4.reuse, R172, R184 ;  /* 0x000000ac04b8723c */ /* 0x042fec00000418b8 */
[C---:B------:R-:W-:Y:S06]  /*a500*/  HMMA.16816.F32.BF16 R180, R4.reuse, R174, R180 ;  /* 0x000000ae04b4723c */ /* 0x040fec00000418b4 */
[C---:B------:R-:W-:Y:S06]  /*a510*/  HMMA.16816.F32.BF16 R176, R4.reuse, R168, R176 ;  /* 0x000000a804b0723c */ /* 0x040fec00000418b0 */
[C---:B------:R-:W-:Y:S06]  /*a520*/  HMMA.16816.F32.BF16 R24, R4.reuse, R170, R24 ;  /* 0x000000aa0418723c */ /* 0x040fec0000041818 */
[C---:B------:R-:W-:Y:S06]  /*a530*/  HMMA.16816.F32.BF16 R168, R4.reuse, R32, R20 ;  /* 0x0000002004a8723c */ /* 0x040fec0000041814 */
[C---:B------:R-:W-:Y:S06]  /*a540*/  HMMA.16816.F32.BF16 R224, R4.reuse, R34, R16 ;  /* 0x0000002204e0723c */ /* 0x040fec0000041810 */
[C---:B--2---:R-:W-:Y:S06]  /*a550*/  HMMA.16816.F32.BF16 R188, R4.reuse, R28, R12 ;  /* 0x0000001c04bc723c */ /* 0x044fec000004180c */
[----:B------:R-:W-:Y:S01]  /*a560*/  HMMA.16816.F32.BF16 R172, R4, R30, R8 ;  /* 0x0000001e04ac723c */ /* 0x000fe20000041808 */
[----:B------:R-:W-:Y:S06]  /*a570*/  BAR.SYNC.DEFER_BLOCKING 0x0 ;  /* 0x0000000000007b1d */ /* 0x000fec0000010000 */
[----:B------:R-:W-:-:S02]  /*a580*/  NOP ;  /* 0x0000000000007918 */ /* 0x000fc40000000000 */
[----:B------:R-:W-:-:S15]  /*a590*/  @!P0 BRA `(.L_x_241) ;  /* 0x00000008005c8947 */ /* 0x000fde0003800000 */
[----:B------:R-:W2:Y:S04]  /*a5a0*/  LDL.64 R134, [R1+0x70] ;  /* 0x0000700001867983 */ /* 0x000ea80000100a00 */
[----:B------:R-:W3:Y:S01]  /*a5b0*/  LDL.64 R250, [R1+0x68] ;  /* 0x0000680001fa7983 */ /* 0x000ee20000100a00 */
[----:B------:R-:W-:Y:S01]  /*a5c0*/  UIADD3 UR20, UR20, -0x3, URZ ;  /* 0xfffffffd14147890 */ /* 0x000fe2000fffe03f */
[----:B------:R-:W1:Y:S01]  /*a5d0*/  @!P5 LDC.64 R6, c[0x0][0x218] ;  /* 0x00008600ff06db82 */ /* 0x000e620000000a00 */
[----:B------:R-:W-:Y:S01]  /*a5e0*/  BSSY B0, `(.L_x_242) ;  /* 0x0000091000007945 */ /* 0x000fe20003800000 */
[----:B------:R4:W-:Y:S01]  /*a5f0*/  @P5 STS.128 [R219+0x8000], RZ ;  /* 0x008000ffdb005388 */ /* 0x0009e20000000c00 */
[----:B------:R-:W-:Y:S02]  /*a600*/  USHF.R.S32.HI UR4, URZ, 0x1f, UR20 ;  /* 0x0000001f3f047899 */ /* 0x000fe40008011414 */
[----:B------:R-:W-:-:S02]  /*a610*/  UIMAD.WIDE.U32 UR6, UR20, UR10, URZ ;  /* 0x0000000a140672a5 */ /* 0x000fc4000f8e003f */
[----:B------:R-:W-:Y:S01]  /*a620*/  UIMAD UR4, UR4, UR10, URZ ;  /* 0x0000000a040472a4 */ /* 0x000fe2000f8e023f */
[----:B------:R-:W5:Y:S03]  /*a630*/  @!P3 LDC.64 R10, c[0x0][0x218] ;  /* 0x00008600ff0abb82 */ /* 0x000f660000000a00 */
[----:B------:R-:W-:Y:S01]  /*a640*/  UIMAD UR4, UR20, UR11, UR4 ;  /* 0x0000000b140472a4 */ /* 0x000fe2000f8e0204 */
[----:B------:R-:W-:Y:S02]  /*a650*/  IMAD.U32 R4, RZ, RZ, UR6 ;  /* 0x00000006ff047e24 */ /* 0x000fe4000f8e00ff */
[----:B------:R-:W-:Y:S01]  /*a660*/  IMAD.U32 R5, RZ, RZ, UR7 ;  /* 0x00000007ff057e24 */ /* 0x000fe2000f8e00ff */
[----:B------:R-:W-:Y:S01]  /*a670*/  UIADD3 UR4, UR7, UR4, URZ ;  /* 0x0000000407047290 */ /* 0x000fe2000fffe03f */
[----:B------:R-:W4:Y:S05]  /*a680*/  @!P4 LDC.64 R8, c[0x0][0x218] ;  /* 0x00008600ff08cb82 */ /* 0x000f2a0000000a00 */
[----:B------:R-:W-:-:S03]  /*a690*/  IMAD.U32 R0, RZ, RZ, UR4 ;  /* 0x00000004ff007e24 */ /* 0x000fc6000f8e00ff */
[----:B------:R-:W5:Y:S08]  /*a6a0*/  @!P2 LDC.64 R14, c[0x0][0x218] ;  /* 0x00008600ff0eab82 */ /* 0x000f700000000a00 */
[----:B------:R-:W5:Y:S08]  /*a6b0*/  @!P5 LDC.64 R18, c[0x0][0x218] ;  /* 0x00008600ff12db82 */ /* 0x000f700000000a00 */
[----:B------:R-:W5:Y:S08]  /*a6c0*/  @!P4 LDC.64 R22, c[0x0][0x218] ;  /* 0x00008600ff16cb82 */ /* 0x000f700000000a00 */
[----:B------:R-:W5:Y:S08]  /*a6d0*/  @!P3 LDC.64 R16, c[0x0][0x218] ;  /* 0x00008600ff10bb82 */ /* 0x000f700000000a00 */
[----:B------:R-:W5:Y:S01]  /*a6e0*/  @!P2 LDC.64 R20, c[0x0][0x218] ;  /* 0x00008600ff14ab82 */ /* 0x000f620000000a00 */
[----:B--2---:R-:W-:-:S04]  /*a6f0*/  LEA R2, P0, R4, R134, 0x6 ;  /* 0x0000008604027211 */ /* 0x004fc800078030ff */
[----:B---3--:R-:W-:Y:S02]  /*a700*/  LEA.HI.X R4, R4, R251, R0, 0x6, P0 ;  /* 0x000000fb04047211 */ /* 0x008fe400000f3400 */
[C---:B-1----:R-:W-:Y:S02]  /*a710*/  @!P5 LEA R6, P0, R2.reuse, R6, 0x1 ;  /* 0x000000060206d211 */ /* 0x042fe400078008ff */
[C---:B----4-:R-:W-:Y:S02]  /*a720*/  @!P4 LEA R8, P1, R2.reuse, R8, 0x1 ;  /* 0x000000080208c211 */ /* 0x050fe400078208ff */
[C-C-:B------:R-:W-:Y:S02]  /*a730*/  @!P5 LEA.HI.X R7, R2.reuse, R7, R4.reuse, 0x1, P0 ;  /* 0x000000070207d211 */ /* 0x140fe400000f0c04 */
[C---:B-----5:R-:W-:Y:S02]  /*a740*/  @!P3 LEA R12, P0, R2.reuse, R10, 0x1 ;  /* 0x0000000a020cb211 */ /* 0x060fe400078008ff */
[C-C-:B------:R-:W-:Y:S01]  /*a750*/  @!P4 LEA.HI.X R9, R2.reuse, R9, R4.reuse, 0x1, P1 ;  /* 0x000000090209c211 */ /* 0x140fe200008f0c04 */
[----:B------:R-:W-:Y:S01]  /*a760*/  @!PT LDS RZ, [RZ] ;  /* 0x00000000fffff984 */ /* 0x000fe20000000800 */
[----:B------:R-:W-:Y:S01]  /*a770*/  @!PT LDS RZ, [RZ] ;  /* 0x00000000fffff984 */ /* 0x000fe20000000800 */
[----:B------:R-:W-:Y:S01]  /*a780*/  @!PT LDS RZ, [RZ] ;  /* 0x00000000fffff984 */ /* 0x000fe20000000800 */
[----:B------:R1:W-:Y:S01]  /*a790*/  @!P5 LDGSTS.E.BYPASS.LTC128B.128 [R219+0x8000], desc[UR30][R6.64] ;  /* 0x0800000006dbdfae */ /* 0x0003e2000b901d5e */
[----:B------:R-:W-:-:S02]  /*a7a0*/  @!P3 LEA.HI.X R13, R2, R11, R4, 0x1, P0 ;  /* 0x0000000b020db211 */ /* 0x000fc400000f0c04 */
[C---:B------:R-:W-:Y:S01]  /*a7b0*/  @!P2 LEA R10, P0, R2.reuse, R14, 0x1 ;  /* 0x0000000e020aa211 */ /* 0x040fe200078008ff */
[----:B------:R2:W-:Y:S01]  /*a7c0*/  @P4 STS.128 [R219+0xa000], RZ ;  /* 0x00a000ffdb004388 */ /* 0x0005e20000000c00 */
[C---:B------:R-:W-:Y:S02]  /*a7d0*/  IADD3 R0, P1, R2.reuse, UR34, RZ ;  /* 0x0000002202007c10 */ /* 0x040fe4000ff3e0ff */
[----:B------:R-:W-:Y:S01]  /*a7e0*/  @!P2 LEA.HI.X R11, R2, R15, R4, 0x1, P0 ;  /* 0x0000000f020ba211 */ /* 0x000fe200000f0c04 */
[----:B------:R-:W-:Y:S01]  /*a7f0*/  @!PT LDS RZ, [RZ] ;  /* 0x00000000fffff984 */ /* 0x000fe20000000800 */
[----:B------:R-:W-:Y:S01]  /*a800*/  @!PT LDS RZ, [RZ] ;  /* 0x00000000fffff984 */ /* 0x000fe20000000800 */
[----:B------:R-:W-:Y:S01]  /*a810*/  @!PT LDS RZ, [RZ] ;  /* 0x00000000fffff984 */ /* 0x000fe20000000800 */
[----:B------:R3:W-:Y:S01]  /*a820*/  @!P4 LDGSTS.E.BYPASS.LTC128B.128 [R219+0xa000], desc[UR30][R8.64+0x80] ;  /* 0x0a00008008dbcfae */ /* 0x0007e2000b901d5e */
[----:B------:R-:W-:Y:S01]  /*a830*/  IADD3.X R2, R4, UR33, RZ, P1, !PT ;  /* 0x0000002104027c10 */ /* 0x000fe20008ffe4ff */
[----:B------:R-:W4:Y:S02]  /*a840*/  @!P3 LDC.64 R14, c[0x0][0x218] ;  /* 0x00008600ff0ebb82 */ /* 0x000f240000000a00 */
        /* <DEDUP_REMOVED lines=10> */
[----:B-1----:R-:W-:-:S03]  /*a8f0*/  @!P5 LEA R6, P0, R0, R18, 0x1 ;  /* 0x000000120006d211 */ /* 0x002fc600078008ff */
[----:B------:R1:W-:Y:S01]  /*a900*/  @P5 STS.128 [R219+0x8800], RZ ;  /* 0x008800ffdb005388 */ /* 0x0003e20000000c00 */
[C-C-:B------:R-:W-:Y:S02]  /*a910*/  @!P5 LEA.HI.X R7, R0.reuse, R19, R2.reuse, 0x1, P0 ;  /* 0x000000130007d211 */ /* 0x140fe400000f0c02 */
[C---:B------:R-:W-:Y:S01]  /*a920*/  @!P4 LEA R4, P0, R0.reuse, R22, 0x1 ;  /* 0x000000160004c211 */ /* 0x040fe200078008ff */
[----:B------:R-:W1:Y:S02]  /*a930*/  @!P4 LDC.64 R18, c[0x0][0x218] ;  /* 0x00008600ff12cb82 */ /* 0x000e640000000a00 */
[----:B------:R-:W-:Y:S01]  /*a940*/  @!PT LDS RZ, [RZ] ;  /* 0x00000000fffff984 */ /* 0x000fe20000000800 */
[----:B------:R-:W-:Y:S01]  /*a950*/  @!PT LDS RZ, [RZ] ;  /* 0x00000000fffff984 */ /* 0x000fe20000000800 */
[----:B------:R-:W-:Y:S01]  /*a960*/  @!PT LDS RZ, [RZ] ;  /* 0x00000000fffff984 */ /* 0x000fe20000000800 */
[----:B------:R4:W-:Y:S01]  /*a970*/  @!P5 LDGSTS.E.BYPASS.LTC128B.128 [R219+0x8800], desc[UR30][R6.64] ;  /* 0x0880000006dbdfae */ /* 0x0009e2000b901d5e */
[----:B------:R-:W-:-:S03]  /*a980*/  @!P4 LEA.HI.X R5, R0, R23, R2, 0x1, P0 ;  /* 0x000000170005c211 */ /* 0x000fc600000f0c02 */
[----:B------:R1:W-:Y:S02]  /*a990*/  @P4 STS.128 [R219+0xa800], RZ ;  /* 0x00a800ffdb004388 */ /* 0x0003e40000000c00 */
[----:B---3--:R-:W3:Y:S02]  /*a9a0*/  @!P5 LDC.64 R8, c[0x0][0x218] ;  /* 0x00008600ff08db82 */ /* 0x008ee40000000a00 */
[----:B------:R-:W-:Y:S01]  /*a9b0*/  @!PT LDS RZ, [RZ] ;  /* 0x00000000fffff984 */ /* 0x000fe20000000800 */
[----:B------:R-:W-:Y:S01]  /*a9c0*/  @!PT LDS RZ, [RZ] ;  /* 0x00000000fffff984 */ /* 0x000fe20000000800 */
[----:B------:R-:W-:Y:S01]  /*a9d0*/  @!PT LDS RZ, [RZ] ;  /* 0x00000000fffff984 */ /* 0x000fe20000000800 */
[----:B------:R3:W-:Y:S04]  /*a9e0*/  @!P4 LDGSTS.E.BYPASS.LTC128B.128 [R219+0xa800], desc[UR30][R4.64+0x80] ;  /* 0x0a80008004dbcfae */ /* 0x0007e8000b901d5e */
[----:B------:R1:W-:Y:S02]  /*a9f0*/  @P3 STS.128 [R219+0xc800], RZ ;  /* 0x00c800ffdb003388 */ /* 0x0003e40000000c00 */
[----:B-----5:R-:W5:Y:S01]  /*aa00*/  @!P4 LDC.64 R12, c[0x0][0x218] ;  /* 0x00008600ff0ccb82 */ /* 0x020f620000000a00 */
[----:B--2---:R-:W-:-:S04]  /*aa10*/  @!P2 LEA R10, P0, R0, R20, 0x1 ;  /* 0x00000014000aa211 */ /* 0x004fc800078008ff */
[----:B------:R-:W-:-:S03]  /*aa20*/  @!P2 LEA.HI.X R11, R0, R21, R2, 0x1, P0 ;  /* 0x00000015000ba211 */ /* 0x000fc600000f0c02 */
[----:B------:R-:W2:Y:S01]  /*aa30*/  @!P2 LDC.64 R22, c[0x0][0x218] ;  /* 0x00008600ff16ab82 */ /* 0x000ea20000000a00 */
[----:B----4-:R-:W-:-:S07]  /*aa40*/  @!P3 LEA R6, P1, R0, R16, 0x1 ;  /* 0x000000100006b211 */ /* 0x010fce00078208ff */
[----:B------:R-:W4:Y:S01]  /*aa50*/  @!P3 LDC.64 R20, c[0x0][0x218] ;  /* 0x00008600ff14bb82 */ /* 0x000f220000000a00 */
[C---:B------:R-:W-:Y:S02]  /*aa60*/  @!P3 LEA.HI.X R7, R0.reuse, R17, R2, 0x1, P1 ;  /* 0x000000110007b211 */ /* 0x040fe400008f0c02 */
[----:B------:R-:W-:-:S03]  /*aa70*/  IADD3 R0, P1, R0, UR34, RZ ;  /* 0x0000002200007c10 */ /* 0x000fc6000ff3e0ff */
[----:B------:R-:W-:Y:S01]  /*aa80*/  @!PT LDS RZ, [RZ] ;  /* 0x00000000fffff984 */ /* 0x000fe20000000800 */
[----:B------:R-:W-:Y:S01]  /*aa90*/  @!PT LDS RZ, [RZ] ;  /* 0x00000000fffff984 */ /* 0x000fe20000000800 */
[----:B------:R-:W-:Y:S01]  /*aaa0*/  @!PT LDS RZ, [RZ] ;  /* 0x00000000fffff984 */ /* 0x000fe20000000800 */
[----:B------:R5:W-:Y:S01]  /*aab0*/  @!P3 LDGSTS.E.BYPASS.LTC128B.128 [R219+0xc800], desc[UR30][R6.64+0x100] ;  /* 0x0c80010006dbbfae */ /* 0x000be2000b901d5e */
[----:B---3--:R-:W-:Y:S01]  /*aac0*/  @!P5 LEA R8, P0, R0, R8, 0x1 ;  /* 0x000000080008d211 */ /* 0x008fe200078008ff */
[----:B------:R-:W3:Y:S01]  /*aad0*/  @!P5 LDC.64 R16, c[0x0][0x218] ;  /* 0x00008600ff10db82 */ /* 0x000ee20000000a00 */
[----:B------:R-:W-:Y:S01]  /*aae0*/  IADD3.X R4, R2, UR33, RZ, P1, !PT ;  /* 0x0000002102047c10 */ /* 0x000fe20008ffe4ff */
[----:B------:R1:W-:Y:S03]  /*aaf0*/  @P2 STS.128 [R219+0xe800], RZ ;  /* 0x00e800ffdb002388 */ /* 0x0003e60000000c00 */
[C---:B------:R-:W-:Y:S01]  /*ab00*/  @!P5 LEA.HI.X R9, R0.reuse, R9, R4, 0x1, P0 ;  /* 0x000000090009d211 */ /* 0x040fe200000f0c04 */
        /* <DEDUP_REMOVED lines=10> */
[----:B-----5:R-:W-:-:S02]  /*abb0*/  @!P4 LEA R6, P0, R0, R12, 0x1 ;  /* 0x0000000c0006c211 */ /* 0x020fc400078008ff */
[C---:B------:R-:W-:Y:S02]  /*abc0*/  @!P3 LEA R12, P6, R0.reuse, R14, 0x1 ;  /* 0x0000000e000cb211 */ /* 0x040fe400078c08ff */
[C-C-:B------:R-:W-:Y:S02]  /*abd0*/  @!P4 LEA.HI.X R7, R0.reuse, R13, R4.reuse, 0x1, P0 ;  /* 0x0000000d0007c211 */ /* 0x140fe400000f0c04 */
[C---:B------:R-:W-:Y:S02]  /*abe0*/  IADD3 R2, P0, R0.reuse, UR34, RZ ;  /* 0x0000002200027c10 */ /* 0x040fe4000ff1e0ff */
[C---:B--2---:R-:W-:Y:S01]  /*abf0*/  @!P2 LEA R10, P1, R0.reuse, R22, 0x1 ;  /* 0x00000016000aa211 */ /* 0x044fe200078208ff */
[----:B------:R-:W-:Y:S01]  /*ac00*/  @!PT LDS RZ, [RZ] ;  /* 0x00000000fffff984 */ /* 0x000fe20000000800 */
[----:B------:R-:W-:Y:S01]  /*ac10*/  @!PT LDS RZ, [RZ] ;  /* 0x00000000fffff984 */ /* 0x000fe20000000800 */
[----:B------:R-:W-:Y:S01]  /*ac20*/  @!PT LDS RZ, [RZ] ;  /* 0x00000000fffff984 */ /* 0x000fe20000000800 */
[----:B------:R1:W-:Y:S01]  /*ac30*/  @!P4 LDGSTS.E.BYPASS.LTC128B.128 [R219+0xb000], desc[UR30][R6.64+0x80] ;  /* 0x0b00008006dbcfae */ /* 0x0003e2000b901d5e */
[C-C-:B------:R-:W-:Y:S02]  /*ac40*/  @!P3 LEA.HI.X R13, R0.reuse, R15, R4.reuse, 0x1, P6 ;  /* 0x0000000f000db211 */ /* 0x140fe400030f0c04 */
[----:B------:R-:W-:Y:S01]  /*ac50*/  @!P2 LEA.HI.X R11, R0, R23, R4, 0x1, P1 ;  /* 0x00000017000ba211 */ /* 0x000fe200008f0c04 */
[----:B------:R2:W-:Y:S01]  /*ac60*/  @P3 STS.128 [R219+0xd000], RZ ;  /* 0x00d000ffdb003388 */ /* 0x0005e20000000c00 */
[----:B------:R-:W-:-:S02]  /*ac70*/  IADD3.X R0, R4, UR33, RZ, P0, !PT ;  /* 0x0000002104007c10 */ /* 0x000fc400087fe4ff */
[C---:B---3--:R-:W-:Y:S01]  /*ac80*/  @!P5 LEA R8, P6, R2.reuse, R16, 0x1 ;  /* 0x000000100208d211 */ /* 0x048fe200078c08ff */
[----:B------:R-:W-:Y:S01]  /*ac90*/  @!PT LDS RZ, [RZ] ;  /* 0x00000000fffff984 */ /* 0x000fe20000000800 */
[----:B------:R-:W-:Y:S01]  /*aca0*/  @!PT LDS RZ, [RZ] ;  /* 0x00000000fffff984 */ /* 0x000fe20000000800 */
[----:B------:R-:W-:Y:S01]  /*acb0*/  @!PT LDS RZ, [RZ] ;  /* 0x00000000fffff984 */ /* 0x000fe20000000800 */
[----:B------:R2:W-:Y:S01]  /*acc0*/  @!P3 LDGSTS.E.BYPASS.LTC128B.128 [R219+0xd000], desc[UR30][R12.64+0x100] ;  /* 0x0d0001000cdbbfae */ /* 0x0005e2000b901d5e */
[C---:B----4-:R-:W-:Y:S02]  /*acd0*/  @!P3 LEA R4, P0, R2.reuse, R20, 0x1 ;  /* 0x000000140204b211 */ /* 0x050fe400078008ff */
[C-C-:B------:R-:W-:Y:S01]  /*ace0*/  @!P5 LEA.HI.X R9, R2.reuse, R17, R0.reuse, 0x1, P6 ;  /* 0x000000110209d211 */ /* 0x140fe200030f0c00 */
        /* <DEDUP_REMOVED lines=13> */
[----:B------:R-:W-:-:S05]  /*adc0*/  @!P4 LEA.HI.X R7, R2, R19, R0, 0x1, P1 ;  /* 0x000000130207c211 */ /* 0x000fca00008f0c00 */
        /* <DEDUP_REMOVED lines=18> */
.L_x_243:
[----:B------:R-:W-:Y:S05]  /*aef0*/  BSYNC B0 ;  /* 0x0000000000007941 */ /* 0x000fea0003800000 */
.L_x_242:
[----:B------:R-:W0:Y:S02]  /*af00*/  LDGDEPBAR ;  /* 0x00000000000079af */ /* 0x000e240000000000 */
.L_x_241:
[----:B------:R-:W3:Y:S01]  /*af10*/  S2R R2, SR_TID.X ;  /* 0x0000000000027919 */ /* 0x000ee20000002100 */
[----:B------:R-:W-:Y:S01]  /*af20*/  IMAD.U32 R0, RZ, RZ, UR18 ;  /* 0x00000012ff007e24 */ /* 0x000fe2000f8e00ff */
[----:B------:R-:W-:Y:S04]  /*af30*/  LDSM.16.MT88.4 R16, [R193+0x10000] ;  /* 0x01000000c110783b */ /* 0x000fe80000004200 */
[----:B------:R-:W-:Y:S01]  /*af40*/  LDSM.16.MT88.4 R20, [R196+0x10000] ;  /* 0x01000000c414783b */ /* 0x000fe20000004200 */
[----:B---3--:R-:W-:-:S04]  /*af50*/  SHF.L.U32 R2, R2, 0x1, RZ ;  /* 0x0000000102027819 */ /* 0x008fc800000006ff */
[----:B------:R-:W-:-:S04]  /*af60*/  LOP3.LUT R2, R2, 0x6, RZ, 0xc0, !PT ;  /* 0x0000000602027812 */ /* 0x000fc800078ec0ff */
[----:B------:R-:W-:-:S04]  /*af70*/  LEA R0, R0, R2, 0x6 ;  /* 0x0000000200007211 */ /* 0x000fc800078e30ff */
[C---:B------:R-:W-:Y:S01]  /*af80*/  IADD3 R2, R0.reuse, 0x8, RZ ;  /* 0x0000000800027810 */ /* 0x040fe20007ffe0ff */
[C---:B-12---:R-:W-:Y:S01]  /*af90*/  VIADD R4, R0.reuse, 0x1 ;  /* 0x0000000100047836 */ /* 0x046fe20000000000 */
[-C--:B------:R-:W-:Y:S02]  /*afa0*/  ISETP.GE.AND P2, PT, R0, R223.reuse, PT ;  /* 0x000000df0000720c */ /* 0x080fe40003f46270 */
[C---:B------:R-:W-:Y:S02]  /*afb0*/  ISETP.GE.AND P0, PT, R2.reuse, R223, PT ;  /* 0x000000df0200720c */ /* 0x040fe40003f06270 */
[C---:B------:R-:W-:Y:S02]  /*afc0*/  ISETP.GE.AND P3, PT, R2.reuse, R222, PT ;  /* 0x000000de0200720c */ /* 0x040fe40003f66270 */
[CC--:B------:R-:W-:Y:S02]  /*afd0*/  ISETP.LT.OR P0, PT, R2.reuse, R221.reuse, P0 ;  /* 0x000000dd0200720c */ /* 0x0c0fe40000701670 */
[----:B------:R-:W-:Y:S01]  /*afe0*/  ISETP.LT.OR P3, PT, R2, R220, P3 ;  /* 0x000000dc0200720c */ /* 0x000fe20001f61670 */
[C---:B------:R-:W-:Y:S01]  /*aff0*/  VIADD R2, R0.reuse, 0x9 ;  /* 0x0000000900027836 */ /* 0x040fe20000000000 */
[----:B------:R-:W-:-:S02]  /*b000*/  ISETP.LT.OR P2, PT, R0, R221, P2 ;  /* 0x000000dd0000720c */ /* 0x000fc40001741670 */
[CC--:B------:R-:W-:Y:S02]  /*b010*/  ISETP.GE.AND P1, PT, R4.reuse, R223.reuse, PT ;  /* 0x000000df0400720c */ /* 0x0c0fe40003f26270 */
[-C--:B------:R-:W-:Y:S02]  /*b020*/  ISETP.GE.AND P4, PT, R4, R222.reuse, PT ;  /* 0x000000de0400720c */ /* 0x080fe40003f86270 */
[-C--:B------:R-:W-:Y:S02]  /*b030*/  ISETP.GE.AND P5, PT, R0, R222.reuse, PT ;  /* 0x000000de0000720c */ /* 0x080fe40003fa6270 */
[----:B------:R-:W-:Y:S02]  /*b040*/  FSEL R6, R184, -INF , !P2 ;  /* 0xff800000b8067808 */ /* 0x000fe40005000000 */
[C---:B------:R-:W-:Y:S02]  /*b050*/  ISETP.GE.AND P6, PT, R2.reuse, R223, PT ;  /* 0x000000df0200720c */ /* 0x040fe40003fc6270 */
[----:B------:R-:W-:-:S02]  /*b060*/  ISETP.GE.AND P2, PT, R2, R222, PT ;  /* 0x000000de0200720c */ /* 0x000fc40003f46270 */
[CC--:B------:R-:W-:Y:S02]  /*b070*/  ISETP.LT.OR P1, PT, R4.reuse, R221.reuse, P1 ;  /* 0x000000dd0400720c */ /* 0x0c0fe40000f21670 */
[-C--:B------:R-:W-:Y:S02]  /*b080*/  ISETP.LT.OR P4, PT, R4, R220.reuse, P4 ;  /* 0x000000dc0400720c */ /* 0x080fe40002781670 */
[CC--:B------:R-:W-:Y:S02]  /*b090*/  ISETP.LT.OR P5, PT, R0.reuse, R220.reuse, P5 ;  /* 0x000000dc0000720c */ /* 0x0c0fe40002fa1670 */
[----:B------:R-:W-:Y:S02]  /*b0a0*/  IADD3 R4, R0, 0x10, RZ ;  /* 0x0000001000047810 */ /* 0x000fe40007ffe0ff */
[C---:B------:R-:W-:Y:S02]  /*b0b0*/  ISETP.LT.OR P6, PT, R2.reuse, R221, P6 ;  /* 0x000000dd0200720c */ /* 0x040fe400037c1670 */
[----:B------:R-:W-:Y:S01]  /*b0c0*/  ISETP.LT.OR P2, PT, R2, R220, P2 ;  /* 0x000000dc0200720c */ /* 0x000fe20001741670 */
[----:B------:R-:W-:Y:S01]  /*b0d0*/  VIADD R2, R0, 0x11 ;  /* 0x0000001100027836 */ /* 0x000fe20000000000 */
[----:B------:R-:W-:-:S02]  /*b0e0*/  FSEL R7, R186, -INF , !P5 ;  /* 0xff800000ba077808 */ /* 0x000fc40006800000 */
[----:B------:R-:W-:Y:S02]  /*b0f0*/  FSEL R12, R185, -INF , !P1 ;  /* 0xff800000b90c7808 */ /* 0x000fe40004800000 */
[C---:B------:R-:W-:Y:S02]  /*b100*/  ISETP.GE.AND P5, PT, R4.reuse, R223, PT ;  /* 0x000000df0400720c */ /* 0x040fe40003fa6270 */
[C---:B------:R-:W-:Y:S02]  /*b110*/  ISETP.GE.AND P1, PT, R4.reuse, R222, PT ;  /* 0x000000de0400720c */ /* 0x040fe40003f26270 */
[----:B------:R-:W-:Y:S02]  /*b120*/  FSEL R11, R187, -INF , !P4 ;  /* 0xff800000bb0b7808 */ /* 0x000fe40006000000 */
[C---:B------:R-:W-:Y:S02]  /*b130*/  ISETP.LT.OR P5, PT, R4.reuse, R221, P5 ;  /* 0x000000dd0400720c */ /* 0x040fe40002fa1670 */
[----:B------:R-:W-:-:S02]  /*b140*/  ISETP.LT.OR P1, PT, R4, R220, P1 ;  /* 0x000000dc0400720c */ /* 0x000fc40000f21670 */
[----:B------:R-:W-:Y:S02]  /*b150*/  ISETP.GE.AND P4, PT, R2, R223, PT ;  /* 0x000000df0200720c */ /* 0x000fe40003f86270 */
[----:B------:R-:W-:Y:S02]  /*b160*/  FSEL R9, R180, -INF , !P0 ;  /* 0xff800000b4097808 */ /* 0x000fe40004000000 */
[----:B------:R-:W-:Y:S02]  /*b170*/  IADD3 R4, R0, 0x18, RZ ;  /* 0x0000001800047810 */ /* 0x000fe40007ffe0ff */
[----:B------:R-:W-:Y:S02]  /*b180*/  ISETP.GE.AND P0, PT, R2, R222, PT ;  /* 0x000000de0200720c */ /* 0x000fe40003f06270 */
[----:B------:R-:W-:Y:S02]  /*b190*/  FSEL R10, R182, -INF , !P3 ;  /* 0xff800000b60a7808 */ /* 0x000fe40005800000 */
[----:B------:R-:W-:-:S02]  /*b1a0*/  FSEL R14, R181, -INF , !P6 ;  /* 0xff800000b50e7808 */ /* 0x000fc40007000000 */
[----:B------:R-:W-:Y:S02]  /*b1b0*/  ISETP.LT.OR P4, PT, R2, R221, P4 ;  /* 0x000000dd0200720c */ /* 0x000fe40002781670 */
[C---:B------:R-:W-:Y:S02]  /*b1c0*/  ISETP.GE.AND P3, PT, R4.reuse, R223, PT ;  /* 0x000000df0400720c */ /* 0x040fe40003f66270 */
[----:B------:R-:W-:Y:S02]  /*b1d0*/  ISETP.GE.AND P6, PT, R4, R222, PT ;  /* 0x000000de0400720c */ /* 0x000fe40003fc6270 */
[----:B------:R-:W-:Y:S01]  /*b1e0*/  ISETP.LT.OR P0, PT, R2, R220, P0 ;  /* 0x000000dc0200720c */ /* 0x000fe20000701670 */
[C---:B------:R-:W-:Y:S01]  /*b1f0*/  VIADD R2, R0.reuse, 0x19 ;  /* 0x0000001900027836 */ /* 0x040fe20000000000 */
[----:B------:R-:W-:Y:S02]  /*b200*/  IADD3 R5, R0, 0x20, RZ ;  /* 0x0000002000057810 */ /* 0x000fe40007ffe0ff */
[----:B------:R-:W-:-:S02]  /*b210*/  FSEL R32, R178, -INF , !P1 ;  /* 0xff800000b2207808 */ /* 0x000fc40004800000 */
[----:B------:R-:W-:Y:S02]  /*b220*/  FSEL R29, R177, -INF , !P4 ;  /* 0xff800000b11d7808 */ /* 0x000fe40006000000 */
[C---:B------:R-:W-:Y:S02]  /*b230*/  ISETP.LT.OR P3, PT, R4.reuse, R221, P3 ;  /* 0x000000dd0400720c */ /* 0x040fe40001f61670 */
[----:B------:R-:W-:Y:S01]  /*b240*/  ISETP.LT.OR P6, PT, R4, R220, P6 ;  /* 0x000000dc0400720c */ /* 0x000fe200037c1670 */
[----:B------:R-:W-:Y:S01]  /*b250*/  VIADD R4, R0, 0x21 ;  /* 0x0000002100047836 */ /* 0x000fe20000000000 */
[C---:B------:R-:W-:Y:S02]  /*b260*/  ISETP.GE.AND P1, PT, R5.reuse, R223, PT ;  /* 0x000000df0500720c */ /* 0x040fe40003f26270 */
[----:B------:R-:W-:Y:S02]  /*b270*/  ISETP.GE.AND P4, PT, R5, R222, PT ;  /* 0x000000de0500720c */ /* 0x000fe40003f86270 */
[----:B------:R-:W-:-:S02]  /*b280*/  FSEL R8, R183, -INF , !P2 ;  /* 0xff800000b7087808 */ /* 0x000fc40005000000 */
[----:B------:R-:W-:Y:S02]  /*b290*/  FSEL R28, R176, -INF , !P5 ;  /* 0xff800000b01c7808 */ /* 0x000fe40006800000 */
[C---:B------:R-:W-:Y:S02]  /*b2a0*/  ISETP.GE.AND P2, PT, R2.reuse, R223, PT ;  /* 0x000000df0200720c */ /* 0x040fe40003f46270 */
[----:B------:R-:W-:Y:S02]  /*b2b0*/  ISETP.GE.AND P5, PT, R2, R222, PT ;  /* 0x000000de0200720c */ /* 0x000fe40003fa6270 */
[C---:B------:R-:W-:Y:S02]  /*b2c0*/  ISETP.LT.OR P1, PT, R5.reuse, R221, P1 ;  /* 0x000000dd0500720c */ /* 0x040fe40000f21670 */
[----:B------:R-:W-:Y:S02]  /*b2d0*/  ISETP.LT.OR P4, PT, R5, R220, P4 ;  /* 0x000000dc0500720c */ /* 0x000fe40002781670 */
[----:B------:R-:W-:-:S02]  /*b2e0*/  FSEL R33, R179, -INF , !P0 ;  /* 0xff800000b3217808 */ /* 0x000fc40004000000 */
[----:B------:R-:W-:Y:S02]  /*b2f0*/  FSEL R30, R24, -INF , !P3 ;  /* 0xff800000181e7808 */ /* 0x000fe40005800000 */
[----:B------:R-:W-:Y:S02]  /*b300*/  FMNMX.FTZ R5, R132, R6, !PT ;  /* 0x0000000684057209 */ /* 0x000fe40007810000 */
[C---:B------:R-:W-:Y:S02]  /*b310*/  ISETP.LT.OR P2, PT, R2.reuse, R221, P2 ;  /* 0x000000dd0200720c */ /* 0x040fe40001741670 */
[----:B------:R-:W-:Y:S02]  /*b320*/  ISETP.LT.OR P5, PT, R2, R220, P5 ;  /* 0x000000dc0200720c */ /* 0x000fe40002fa1670 */
[C---:B------:R-:W-:Y:S02]  /*b330*/  ISETP.GE.AND P0, PT, R4.reuse, R223, PT ;  /* 0x000000df0400720c */ /* 0x040fe40003f06270 */
[----:B------:R-:W-:-:S02]  /*b340*/  ISETP.GE.AND P3, PT, R4, R222, PT ;  /* 0x000000de0400720c */ /* 0x000fc40003f66270 */
[----:B------:R-:W-:Y:S02]  /*b350*/  IADD3 R2, R0, 0x28, RZ ;  /* 0x0000002800027810 */ /* 0x000fe40007ffe0ff */
[----:B------:R-:W-:Y:S02]  /*b360*/  FMNMX.FTZ R5, R12, R5, !PT ;  /* 0x000000050c057209 */ /* 0x000fe40007810000 */
[----:B------:R-:W-:Y:S02]  /*b370*/  FSEL R34, R26, -INF , !P6 ;  /* 0xff8000001a227808 */ /* 0x000fe40007000000 */
[----:B------:R-:W-:Y:S02]  /*b380*/  FSEL R31, R25, -INF , !P2 ;  /* 0xff800000191f7808 */ /* 0x000fe40005000000 */
[C---:B------:R-:W-:Y:S02]  /*b390*/  ISETP.LT.OR P0, PT, R4.reuse, R221, P0 ;  /* 0x000000dd0400720c */ /* 0x040fe40000701670 */
[----:B------:R-:W-:Y:S01]  /*b3a0*/  ISETP.LT.OR P3, PT, R4, R220, P3 ;  /* 0x000000dc0400720c */ /* 0x000fe20001f61670 */
[----:B------:R-:W-:Y:S01]  /*b3b0*/  VIADD R4, R0, 0x29 ;  /* 0x0000002900047836 */ /* 0x000fe20000000000 */
[----:B------:R-:W-:-:S02]  /*b3c0*/  ISETP.GE.AND P6, PT, R2, R223, PT ;  /* 0x000000df0200720c */ /* 0x000fc40003fc6270 */
[C---:B------:R-:W-:Y:S02]  /*b3d0*/  ISETP.GE.AND P2, PT, R2.reuse, R222, PT ;  /* 0x000000de0200720c */ /* 0x040fe40003f46270 */
[----:B------:R-:W-:Y:S02]  /*b3e0*/  FMNMX.FTZ R5, R9, R5, !PT ;  /* 0x0000000509057209 */ /* 0x000fe40007810000 */
[C---:B------:R-:W-:Y:S02]  /*b3f0*/  ISETP.LT.OR P6, PT, R2.reuse, R221, P6 ;  /* 0x000000dd0200720c */ /* 0x040fe400037c1670 */
[----:B------:R-:W-:Y:S02]  /*b400*/  ISETP.LT.OR P2, PT, R2, R220, P2 ;  /* 0x000000dc0200720c */ /* 0x000fe40001741670 */
[----:B------:R-:W-:Y:S02]  /*b410*/  FSEL R35, R27, -INF , !P5 ;  /* 0xff8000001b237808 */ /* 0x000fe40006800000 */
[----:B------:R-:W-:-:S02]  /*b420*/  FSEL R230, R168, -INF , !P1 ;  /* 0xff800000a8e67808 */ /* 0x000fc40004800000 */
[----:B------:R-:W-:Y:S02]  /*b430*/  IADD3 R2, R0, 0x30, RZ ;  /* 0x0000003000027810 */ /* 0x000fe40007ffe0ff */
[C---:B------:R-:W-:Y:S02]  /*b440*/  ISETP.GE.AND P5, PT, R4.reuse, R223, PT ;  /* 0x000000df0400720c */ /* 0x040fe40003fa6270 */
[----:B------:R-:W-:Y:S02]  /*b450*/  ISETP.GE.AND P1, PT, R4, R222, PT ;  /* 0x000000de0400720c */ /* 0x000fe40003f26270 */
[----:B------:R-:W-:Y:S02]  /*b460*/  FMNMX.FTZ R5, R14, R5, !PT ;  /* 0x000000050e057209 */ /* 0x000fe40007810000 */
[----:B------:R-:W-:Y:S02]  /*b470*/  FSEL R247, R170, -INF , !P4 ;  /* 0xff800000aaf77808 */ /* 0x000fe40006000000 */
[----:B------:R-:W-:-:S02]  /*b480*/  FSEL R231, R169, -INF , !P0 ;  /* 0xff800000a9e77808 */ /* 0x000fc40004000000 */
[C---:B------:R-:W-:Y:S02]  /*b490*/  ISETP.GE.AND P4, PT, R2.reuse, R223, PT ;  /* 0x000000df0200720c */ /* 0x040fe40003f86270 */
[----:B------:R-:W-:Y:S02]  /*b4a0*/  ISETP.GE.AND P0, PT, R2, R222, PT ;  /* 0x000000de0200720c */ /* 0x000fe40003f06270 */
[C---:B------:R-:W-:Y:S02]  /*b4b0*/  ISETP.LT.OR P5, PT, R4.reuse, R221, P5 ;  /* 0x000000dd0400720c */ /* 0x040fe40002fa1670 */
[----:B------:R-:W-:Y:S02]  /*b4c0*/  ISETP.LT.OR P1, PT, R4, R220, P1 ;  /* 0x000000dc0400720c */ /* 0x000fe40000f21670 */
[----:B------:R-:W-:Y:S02]  /*b4d0*/  FMNMX.FTZ R4, R28, R5, !PT ;  /* 0x000000051c047209 */ /* 0x000fe40007810000 */
[----:B------:R-:W-:-:S02]  /*b4e0*/  FMNMX.FTZ R5, R3, R7, !PT ;  /* 0x0000000703057209 */ /* 0x000fc40007810000 */
[C---:B------:R-:W-:Y:S02]  /*b4f0*/  ISETP.LT.OR P4, PT, R2.reuse, R221, P4 ;  /* 0x000000dd0200720c */ /* 0x040fe40002781670 */
[----:B------:R-:W-:Y:S02]  /*b500*/  ISETP.LT.OR P0, PT, R2, R220, P0 ;  /* 0x000000dc0200720c */ /* 0x000fe40000701670 */
[----:B------:R-:W-:Y:S01]  /*b510*/  FMNMX.FTZ R2, R29, R4, !PT ;  /* 0x000000041d027209 */ /* 0x000fe20007810000 */
[----:B------:R-:W-:Y:S01]  /*b520*/  VIADD R4, R0, 0x31 ;  /* 0x0000003100047836 */ /* 0x000fe20000000000 */
[----:B------:R-:W-:Y:S02]  /*b530*/  FMNMX.FTZ R5, R11, R5, !PT ;  /* 0x000000050b057209 */ /* 0x000fe40007810000 */
[----:B------:R-:W-:Y:S02]  /*b540*/  FMNMX.FTZ R15, R30, R2, !PT ;  /* 0x000000021e0f7209 */ /* 0x000fe40007810000 */
[----:B------:R-:W-:-:S02]  /*b550*/  FMNMX.FTZ R5, R10, R5, !PT ;  /* 0x000000050a057209 */ /* 0x000fc40007810000 */
[----:B------:R-:W-:Y:S02]  /*b560*/  FMNMX.FTZ R15, R31, R15, !PT ;  /* 0x0000000f1f0f7209 */ /* 0x000fe40007810000 */
[----:B------:R-:W-:Y:S02]  /*b570*/  FMNMX.FTZ R5, R8, R5, !PT ;  /* 0x0000000508057209 */ /* 0x000fe40007810000 */
[----:B------:R-:W-:Y:S02]  /*b580*/  FMNMX.FTZ R15, R230, R15, !PT ;  /* 0x0000000fe60f7209 */ /* 0x000fe40007810000 */
[----:B------:R-:W-:Y:S02]  /*b590*/  FMNMX.FTZ R5, R32, R5, !PT ;  /* 0x0000000520057209 */ /* 0x000fe40007810000 */
[----:B------:R-:W-:Y:S02]  /*b5a0*/  FSEL R228, R224, -INF , !P6 ;  /* 0xff800000e0e47808 */ /* 0x000fe40007000000 */
[----:B------:R-:W-:-:S02]  /*b5b0*/  FMNMX.FTZ R15, R231, R15, !PT ;  /* 0x0000000fe70f7209 */ /* 0x000fc40007810000 */
[----:B------:R-:W-:Y:S02]  /*b5c0*/  FMNMX.FTZ R5, R33, R5, !PT ;  /* 0x0000000521057209 */ /* 0x000fe40007810000 */
[----:B------:R-:W-:Y:S02]  /*b5d0*/  FSEL R246, R171, -INF , !P3 ;  /* 0xff800000abf67808 */ /* 0x000fe40005800000 */
[C---:B------:R-:W-:Y:S01]  /*b5e0*/  IADD3 R2, R0.reuse, 0x38, RZ ;  /* 0x0000003800027810 */ /* 0x040fe20007ffe0ff */
[----:B------:R-:W-:Y:S01]  /*b5f0*/  VIADD R0, R0, 0x39 ;  /* 0x0000003900007836 */ /* 0x000fe20000000000 */
[----:B------:R-:W-:Y:S02]  /*b600*/  ISETP.GE.AND P3, PT, R4, R223, PT ;  /* 0x000000df0400720c */ /* 0x000fe40003f66270 */
[----:B------:R-:W-:Y:S02]  /*b610*/  FSEL R229, R225, -INF , !P5 ;  /* 0xff800000e1e57808 */ /* 0x000fe40006800000 */
[----:B------:R-:W-:-:S02]  /*b620*/  FMNMX.FTZ R15, R228, R15, !PT ;  /* 0x0000000fe40f7209 */ /* 0x000fc40007810000 */
[----:B------:R-:W-:Y:S02]  /*b630*/  FMNMX.FTZ R5, R34, R5, !PT ;  /* 0x0000000522057209 */ /* 0x000fe40007810000 */
[----:B------:R-:W-:Y:S02]  /*b640*/  ISETP.GE.AND P6, PT, R2, R223, PT ;  /* 0x000000df0200720c */ /* 0x000fe40003fc6270 */
[----:B------:R-:W-:Y:S02]  /*b650*/  ISETP.LT.OR P3, PT, R4, R221, P3 ;  /* 0x000000dd0400720c */ /* 0x000fe40001f61670 */
[----:B------:R-:W-:Y:S02]  /*b660*/  FSEL R188, R188, -INF , !P4 ;  /* 0xff800000bcbc7808 */ /* 0x000fe40006000000 */
[----:B------:R-:W-:Y:S02]  /*b670*/  FMNMX.FTZ R15, R229, R15, !PT ;  /* 0x0000000fe50f7209 */ /* 0x000fe40007810000 */
[----:B------:R-:W-:-:S02]  /*b680*/  FMNMX.FTZ R5, R35, R5, !PT ;  /* 0x0000000523057209 */ /* 0x000fc40007810000 */
[----:B------:R-:W-:Y:S02]  /*b690*/  ISETP.GE.AND P5, PT, R0, R223, PT ;  /* 0x000000df0000720c */ /* 0x000fe40003fa6270 */
[----:B------:R-:W-:Y:S02]  /*b6a0*/  ISETP.LT.OR P6, PT, R2, R221, P6 ;  /* 0x000000dd0200720c */ /* 0x000fe400037c1670 */
[----:B------:R-:W-:Y:S02]  /*b6b0*/  FSEL R189, R189, -INF , !P3 ;  /* 0xff800000bdbd7808 */ /* 0x000fe40005800000 */
[----:B------:R-:W-:Y:S02]  /*b6c0*/  FMNMX.FTZ R15, R188, R15, !PT ;  /* 0x0000000fbc0f7209 */ /* 0x000fe40007810000 */
[----:B------:R-:W-:Y:S02]  /*b6d0*/  FMNMX.FTZ R5, R247, R5, !PT ;  /* 0x00000005f7057209 */ /* 0x000fe40007810000 */
[----:B------:R-:W-:-:S02]  /*b6e0*/  ISETP.LT.OR P5, PT, R0, R221, P5 ;  /* 0x000000dd0000720c */ /* 0x000fc40002fa1670 */
[----:B------:R-:W-:Y:S02]  /*b6f0*/  FSEL R172, R172, -INF , !P6 ;  /* 0xff800000acac7808 */ /* 0x000fe40007000000 */
[----:B------:R-:W-:Y:S02]  /*b700*/  FMNMX.FTZ R15, R189, R15, !PT ;  /* 0x0000000fbd0f7209 */ /* 0x000fe40007810000 */
[----:B------:R-:W-:Y:S02]  /*b710*/  FSEL R238, R226, -INF , !P2 ;  /* 0xff800000e2ee7808 */ /* 0x000fe40005000000 */
[----:B------:R-:W-:Y:S02]  /*b720*/  FMNMX.FTZ R5, R246, R5, !PT ;  /* 0x00000005f6057209 */ /* 0x000fe40007810000 */
[----:B------:R-:W-:Y:S02]  /*b730*/  FSEL R239, R227, -INF , !P1 ;  /* 0xff800000e3ef7808 */ /* 0x000fe40004800000 */
[----:B------:R-:W-:-:S02]  /*b740*/  FSEL R173, R173, -INF , !P5 ;  /* 0xff800000adad7808 */ /* 0x000fc40006800000 */
[----:B------:R-:W-:Y:S02]  /*b750*/  FMNMX.FTZ R15, R172, R15, !PT ;  /* 0x0000000fac0f7209 */ /* 0x000fe40007810000 */
[-C--:B------:R-:W-:Y:S02]  /*b760*/  ISETP.GE.AND P1, PT, R2, R222.reuse, PT ;  /* 0x000000de0200720c */ /* 0x080fe40003f26270 */
[----:B------:R-:W-:Y:S02]  /*b770*/  ISETP.GE.AND P2, PT, R4, R222, PT ;  /* 0x000000de0400720c */ /* 0x000fe40003f46270 */
[----:B------:R-:W-:Y:S02]  /*b780*/  FMNMX.FTZ R13, R238, R5, !PT ;  /* 0x00000005ee0d7209 */ /* 0x000fe40007810000 */
[----:B------:R-:W-:Y:S02]  /*b790*/  FMNMX.FTZ R5, R173, R15, !PT ;  /* 0x0000000fad057209 */ /* 0x000fe40007810000 */
[----:B------:R-:W-:-:S02]  /*b7a0*/  ISETP.LT.OR P1, PT, R2, R220, P1 ;  /* 0x000000dc0200720c */ /* 0x000fc40000f21670 */
[----:B------:R-:W-:Y:S02]  /*b7b0*/  ISETP.LT.OR P2, PT, R4, R220, P2 ;  /* 0x000000dc0400720c */ /* 0x000fe40001741670 */
[----:B------:R-:W-:Y:S02]  /*b7c0*/  FSEL R15, R190, -INF , !P0 ;  /* 0xff800000be0f7808 */ /* 0x000fe40004000000 */
[----:B------:R-:W-:Y:S02]  /*b7d0*/  FMNMX.FTZ R2, R239, R13, !PT ;  /* 0x0000000def027209 */ /* 0x000fe40007810000 */
[----:B------:R-:W-:Y:S01]  /*b7e0*/  ISETP.GE.AND P0, PT, R0, R222, PT ;  /* 0x000000de0000720c */ /* 0x000fe20003f06270 */
[----:B------:R-:W1:Y:S01]  /*b7f0*/  SHFL.BFLY PT, R13, R5, 0x2, 0x1f ;  /* 0x0c401f00050d7f89 */ /* 0x000e6200000e0000 */
[----:B------:R-:W-:Y:S02]  /*b800*/  FSEL R191, R191, -INF , !P2 ;  /* 0xff800000bfbf7808 */ /* 0x000fe40005000000 */
[----:B------:R-:W-:-:S02]  /*b810*/  FMNMX.FTZ R2, R15, R2, !PT ;  /* 0x000000020f027209 */ /* 0x000fc40007810000 */
[----:B------:R-:W-:Y:S02]  /*b820*/  ISETP.LT.OR P0, PT, R0, R220, P0 ;  /* 0x000000dc0000720c */ /* 0x000fe40000701670 */
[----:B------:R-:W-:Y:S02]  /*b830*/  FSEL R174, R174, -INF , !P1 ;  /* 0xff800000aeae7808 */ /* 0x000fe40004800000 */
[----:B------:R-:W-:Y:S02]  /*b840*/  FMNMX.FTZ R0, R191, R2, !PT ;  /* 0x00000002bf007209 */ /* 0x000fe40007810000 */
[----:B------:R-:W-:Y:S02]  /*b850*/  FSEL R175, R175, -INF , !P0 ;  /* 0xff800000afaf7808 */ /* 0x000fe40004000000 */
[----:B------:R-:W-:-:S04]  /*b860*/  FMNMX.FTZ R0, R174, R0, !PT ;  /* 0x00000000ae007209 */ /* 0x000fc80007810000 */
        /* <DEDUP_REMOVED lines=8> */
[----:B------:R-:W-:-:S05]  /*b8f0*/  FMUL.FTZ R13, R237, UR8 ;  /* 0x00000008ed0d7c20 */ /* 0x000fca0008410000 */
[----:B------:R-:W-:-:S05]  /*b900*/  FSEL R13, R13, RZ, P1 ;  /* 0x000000ff0d0d7208 */ /* 0x000fca0000800000 */
[--C-:B------:R-:W-:Y:S01]  /*b910*/  FFMA.FTZ R12, R12, UR8, -R13.reuse ;  /* 0x000000080c0c7c23 */ /* 0x100fe2000801080d */
[--C-:B------:R-:W-:Y:S01]  /*b920*/  FFMA.FTZ R6, R6, UR8, -R13.reuse ;  /* 0x0000000806067c23 */ /* 0x100fe2000801080d */
[--C-:B------:R-:W-:Y:S01]  /*b930*/  FFMA.FTZ R9, R9, UR8, -R13.reuse ;  /* 0x0000000809097c23 */ /* 0x100fe2000801080d */
[----:B------:R-:W-:Y:S01]  /*b940*/  FFMA.FTZ R14, R14, UR8, -R13 ;  /* 0x000000080e0e7c23 */ /* 0x000fe2000801080d */
[----:B------:R1:W-:Y:S01]  /*b950*/  MUFU.EX2 R242, R12 ;  /* 0x0000000c00f27308 */ /* 0x0003e20000000800 */
[----:B--2---:R-:W-:Y:S02]  /*b960*/  FMNMX.FTZ R236, R0, R4, !PT ;  /* 0x0000000400ec7209 */ /* 0x004fe40007810000 */
[----:B------:R-:W-:Y:S02]  /*b970*/  FSEL R4, R237, RZ, P1 ;  /* 0x000000ffed047208 */ /* 0x000fe40000800000 */
[----:B------:R-:W-:-:S03]  /*b980*/  FSETP.NEU.FTZ.AND P0, PT, R236, -INF , PT ;  /* 0xff800000ec00780b */ /* 0x000fc60003f1d000 */
[----:B------:R-:W-:Y:S01]  /*b990*/  MUFU.EX2 R232, R6 ;  /* 0x0000000600e87308 */ /* 0x000fe20000000800 */
[----:B------:R-:W-:Y:S01]  /*b9a0*/  FADD.FTZ R4, R132, -R4 ;  /* 0x8000000484047221 */ /* 0x000fe20000010000 */
[----:B------:R-:W-:-:S03]  /*b9b0*/  FSEL R2, R236, RZ, P0 ;  /* 0x000000ffec027208 */ /* 0x000fc60000000000 */
[----:B------:R-:W-:-:S03]  /*b9c0*/  FMUL.FTZ R4, R4, UR8 ;  /* 0x0000000804047c20 */ /* 0x000fc60008410000 */
[----:B------:R-:W-:Y:S01]  /*b9d0*/  MUFU.EX2 R233, R9 ;  /* 0x0000000900e97308 */ /* 0x000fe20000000800 */
[----:B-1----:R-:W-:-:S05]  /*b9e0*/  FMUL.FTZ R12, R236, UR8 ;  /* 0x00000008ec0c7c20 */ /* 0x002fca0008410000 */
[----:B------:R-:W-:Y:S02]  /*b9f0*/  FSEL R12, R12, RZ, P0 ;  /* 0x000000ff0c0c7208 */ /* 0x000fe40000000000 */
[----:B------:R-:W1:Y:S03]  /*ba00*/  MUFU.EX2 R235, R14 ;  /* 0x0000000e00eb7308 */ /* 0x000e660000000800 */
[--C-:B------:R-:W-:Y:S01]  /*ba10*/  FFMA.FTZ R0, R8, UR8, -R12.reuse ;  /* 0x0000000808007c23 */ /* 0x100fe2000801080c */
[--C-:B------:R-:W-:Y:S01]  /*ba20*/  FFMA.FTZ R7, R7, UR8, -R12.reuse ;  /* 0x0000000807077c23 */ /* 0x100fe2000801080c */
[--C-:B------:R-:W-:Y:S01]  /*ba30*/  FFMA.FTZ R11, R11, UR8, -R12.reuse ;  /* 0x000000080b0b7c23 */ /* 0x100fe2000801080c */
[----:B------:R-:W-:Y:S02]  /*ba40*/  FFMA.FTZ R10, R10, UR8, -R12 ;  /* 0x000000080a0a7c23 */ /* 0x000fe4000801080c */
[----:B------:R2:W-:Y:S08]  /*ba50*/  MUFU.EX2 R234, R0 ;  /* 0x0000000000ea7308 */ /* 0x0005f00000000800 */
[----:B------:R-:W-:Y:S01]  /*ba60*/  MUFU.EX2 R135, R7 ;  /* 0x0000000700877308 */ /* 0x000fe20000000800 */
[----:B-1----:R-:W-:Y:S01]  /*ba70*/  F2FP.BF16.F32.PACK_AB R6, R235, R233 ;  /* 0x000000e9eb06723e */ /* 0x002fe200000010ff */
[----:B------:R-:W-:-:S06]  /*ba80*/  IMAD.MOV.U32 R14, RZ, RZ, R174 ;  /* 0x000000ffff0e7224 */ /* 0x000fcc00078e00ae */
[----:B------:R-:W1:Y:S01]  /*ba90*/  MUFU.EX2 R241, R11 ;  /* 0x0000000b00f17308 */ /* 0x000e620000000800 */
[----:B--2---:R-:W-:-:S04]  /*baa0*/  FADD.FTZ R0, R3, -R2 ;  /* 0x8000000203007221 */ /* 0x004fc80000010000 */
[----:B------:R-:W-:-:S03]  /*bab0*/  FMUL.FTZ R0, R0, UR8 ;  /* 0x0000000800007c20 */ /* 0x000fc60008410000 */
[----:B------:R-:W2:Y:S08]  /*bac0*/  MUFU.EX2 R240, R10 ;  /* 0x0000000a00f07308 */ /* 0x000eb00000000800 */
[----:B------:R3:W4:Y:S01]  /*bad0*/  MUFU.EX2 R2, R4 ;  /* 0x0000000400027308 */ /* 0x0007220000000800 */
[----:B-1----:R-:W-:-:S07]  /*bae0*/  F2FP.BF16.F32.PACK_AB R5, R241, R135 ;  /* 0x00000087f105723e */ /* 0x002fce00000010ff */
[----:B------:R-:W1:Y:S01]  /*baf0*/  MUFU.EX2 R0, R0 ;  /* 0x0000000000007308 */ /* 0x000e620000000800 */
[----:B--2---:R-:W-:Y:S01]  /*bb00*/  F2FP.BF16.F32.PACK_AB R7, R234, R240 ;  /* 0x000000f0ea07723e */ /* 0x004fe200000010ff */
[----:B------:R-:W2:Y:S01]  /*bb10*/  LDSM.16.MT88.4 R8, [R194+0x10000] ;  /* 0x01000000c208783b */ /* 0x000ea20000004200 */
[----:B---3--:R-:W-:Y:S01]  /*bb20*/  F2FP.BF16.F32.PACK_AB R4, R242, R232 ;  /* 0x000000e8f204723e */ /* 0x008fe200000010ff */
[-C--:B----4-:R-:W-:Y:S01]  /*bb30*/  FMUL.FTZ R140, R140, R2.reuse ;  /* 0x000000028c8c7220 */ /* 0x090fe20000410000 */
[-C--:B------:R-:W-:Y:S01]  /*bb40*/  FMUL.FTZ R141, R141, R2.reuse ;  /* 0x000000028d8d7220 */ /* 0x080fe20000410000 */
[-C--:B------:R-:W-:Y:S01]  /*bb50*/  FMUL.FTZ R136, R136, R2.reuse ;  /* 0x0000000288887220 */ /* 0x080fe20000410000 */
[-C--:B------:R-:W-:Y:S01]  /*bb60*/  FMUL.FTZ R137, R137, R2.reuse ;  /* 0x0000000289897220 */ /* 0x080fe20000410000 */
[-C--:B------:R-:W-:Y:S01]  /*bb70*/  FMUL.FTZ R148, R148, R2.reuse ;  /* 0x0000000294947220 */ /* 0x080fe20000410000 */
[-C--:B------:R-:W-:Y:S01]  /*bb80*/  FMUL.FTZ R149, R149, R2.reuse ;  /* 0x0000000295957220 */ /* 0x080fe20000410000 */
[----:B------:R-:W-:Y:S01]  /*bb90*/  FMUL.FTZ R144, R144, R2 ;  /* 0x0000000290907220 */ /* 0x000fe20000410000 */
[-C--:B-1----:R-:W-:Y:S01]  /*bba0*/  FMUL.FTZ R142, R142, R0.reuse ;  /* 0x000000008e8e7220 */ /* 0x082fe20000410000 */
[-C--:B------:R-:W-:Y:S01]  /*bbb0*/  FMUL.FTZ R143, R143, R0.reuse ;  /* 0x000000008f8f7220 */ /* 0x080fe20000410000 */
[-C--:B------:R-:W-:Y:S01]  /*bbc0*/  FMUL.FTZ R138, R138, R0.reuse ;  /* 0x000000008a8a7220 */ /* 0x080fe20000410000 */
[----:B------:R-:W-:Y:S01]  /*bbd0*/  FMUL.FTZ R139, R139, R0 ;  /* 0x000000008b8b7220 */ /* 0x000fe20000410000 */
[----:B------:R-:W-:Y:S01]  /*bbe0*/  FMUL.FTZ R145, R145, R2 ;  /* 0x0000000291917220 */ /* 0x000fe20000410000 */
[-C--:B------:R-:W-:Y:S01]  /*bbf0*/  FMUL.FTZ R150, R150, R0.reuse ;  /* 0x0000000096967220 */ /* 0x080fe20000410000 */
[-C--:B------:R-:W-:Y:S01]  /*bc00*/  FMUL.FTZ R151, R151, R0.reuse ;  /* 0x0000000097977220 */ /* 0x080fe20000410000 */
[-C--:B------:R-:W-:Y:S01]  /*bc10*/  FMUL.FTZ R146, R146, R0.reuse ;  /* 0x0000000092927220 */ /* 0x080fe20000410000 */
[C---:B------:R-:W-:Y:S01]  /*bc20*/  HMMA.16816.F32.BF16 R184, R4.reuse, R16, R140 ;  /* 0x0000001004b8723c */ /* 0x040fe2000004188c */
[----:B------:R-:W-:Y:S01]  /*bc30*/  FMUL.FTZ R147, R147, R0 ;  /* 0x0000000093937220 */ /* 0x000fe20000410000 */
[-C--:B------:R-:W-:Y:S01]  /*bc40*/  FMUL.FTZ R152, R152, R2.reuse ;  /* 0x0000000298987220 */ /* 0x080fe20000410000 */
[----:B------:R-:W-:Y:S01]  /*bc50*/  FMUL.FTZ R153, R153, R2 ;  /* 0x0000000299997220 */ /* 0x000fe20000410000 */
[-C--:B------:R-:W-:Y:S01]  /*bc60*/  FMUL.FTZ R154, R154, R0.reuse ;  /* 0x000000009a9a7220 */ /* 0x080fe20000410000 */
[----:B------:R-:W-:Y:S01]  /*bc70*/  FMUL.FTZ R155, R155, R0 ;  /* 0x000000009b9b7220 */ /* 0x000fe20000410000 */
[----:B------:R-:W-:Y:S01]  /*bc80*/  HMMA.16816.F32.BF16 R16, R4, R18, R136 ;  /* 0x000000120410723c */ /* 0x000fe20000041888 */
[-C--:B------:R-:W-:Y:S01]  /*bc90*/  FMUL.FTZ R164, R164, R2.reuse ;  /* 0x00000002a4a47220 */ /* 0x080fe20000410000 */
[-C--:B------:R-:W-:Y:S01]  /*bca0*/  FMUL.FTZ R165, R165, R2.reuse ;  /* 0x00000002a5a57220 */ /* 0x080fe20000410000 */
[-C--:B------:R-:W-:Y:S01]  /*bcb0*/  FMUL.FTZ R160, R160, R2.reuse ;  /* 0x00000002a0a07220 */ /* 0x080fe20000410000 */
[----:B------:R-:W-:Y:S01]  /*bcc0*/  FMUL.FTZ R161, R161, R2 ;  /* 0x00000002a1a17220 */ /* 0x000fe20000410000 */
[-C--:B------:R-:W-:Y:S01]  /*bcd0*/  FMUL.FTZ R166, R166, R0.reuse ;  /* 0x00000000a6a67220 */ /* 0x080fe20000410000 */
[----:B------:R-:W-:Y:S01]  /*bce0*/  FMUL.FTZ R167, R167, R0 ;  /* 0x00000000a7a77220 */ /* 0x000fe20000410000 */
[----:B------:R-:W-:-:S02]  /*bcf0*/  IMAD.MOV.U32 R139, RZ, RZ, R233 ;  /* 0x000000ffff8b7224 */ /* 0x000fc400078e00e9 */
[-C--:B------:R-:W-:Y:S01]  /*bd00*/  FMUL.FTZ R162, R162, R0.reuse ;  /* 0x00000000a2a27220 */ /* 0x080fe20000410000 */
[----:B------:R-:W-:Y:S01]  /*bd10*/  FMUL.FTZ R163, R163, R0 ;  /* 0x00000000a3a37220 */ /* 0x000fe20000410000 */
[----:B------:R-:W-:Y:S01]  /*bd20*/  IMAD.MOV.U32 R233, RZ, RZ, R248 ;  /* 0x000000ffffe97224 */ /* 0x000fe200078e00f8 */
[C---:B--2---:R-:W-:Y:S01]  /*bd30*/  HMMA.16816.F32.BF16 R148, R4.reuse, R8, R148 ;  /* 0x000000080494723c */ /* 0x044fe20000041894 */
[----:B------:R-:W-:Y:S01]  /*bd40*/  MOV R142, R242 ;  /* 0x000000f2008e7202 */ /* 0x000fe20000000f00 */
[----:B------:R-:W-:Y:S01]  /*bd50*/  IMAD.MOV.U32 R141, RZ, RZ, R241 ;  /* 0x000000ffff8d7224 */ /* 0x000fe200078e00f1 */
[----:B------:R-:W-:Y:S01]  /*bd60*/  MOV R140, R240 ;  /* 0x000000f0008c7202 */ /* 0x000fe20000000f00 */
[-C--:B------:R-:W-:Y:S01]  /*bd70*/  FMUL.FTZ R36, R36, R2.reuse ;  /* 0x0000000224247220 */ /* 0x080fe20000410000 */
[----:B------:R-:W-:Y:S01]  /*bd80*/  MOV R137, R235 ;  /* 0x000000eb00897202 */ /* 0x000fe20000000f00 */
[C---:B------:R-:W-:Y:S01]  /*bd90*/  HMMA.16816.F32.BF16 R248, R4.reuse, R10, R144 ;  /* 0x0000000a04f8723c */ /* 0x040fe20000041890 */
[----:B------:R-:W1:Y:S01]  /*bda0*/  LDSM.16.MT88.4 R8, [R193+0x12000] ;  /* 0x01200000c108783b */ /* 0x000e620000004200 */
[-C--:B------:R-:W-:Y:S01]  /*bdb0*/  FMUL.FTZ R37, R37, R2.reuse ;  /* 0x0000000225257220 */ /* 0x080fe20000410000 */
[-C--:B------:R-:W-:Y:S01]  /*bdc0*/  FMUL.FTZ R40, R40, R2.reuse ;  /* 0x0000000228287220 */ /* 0x080fe20000410000 */
[----:B------:R-:W-:Y:S01]  /*bdd0*/  FMUL.FTZ R41, R41, R2 ;  /* 0x0000000229297220 */ /* 0x000fe20000410000 */
[----:B------:R-:W-:Y:S01]  /*bde0*/  FMUL.FTZ R38, R38, R0 ;  /* 0x0000000026267220 */ /* 0x000fe20000410000 */
[----:B------:R-:W-:Y:S01]  /*bdf0*/  HMMA.16816.F32.BF16 R240, R4, R22, R152 ;  /* 0x0000001604f0723c */ /* 0x000fe20000041898 */
[----:B------:R-:W-:Y:S01]  /*be00*/  MOV R134, R16 ;  /* 0x0000001000867202 */ /* 0x000fe20000000f00 */
[----:B------:R-:W-:Y:S01]  /*be10*/  IMAD.MOV.U32 R133, RZ, RZ, R17 ;  /* 0x000000ffff857224 */ /* 0x000fe200078e0011 */
[----:B------:R-:W-:Y:S01]  /*be20*/  MOV R132, R18 ;  /* 0x0000001200847202 */ /* 0x000fe20000000f00 */
[----:B------:R-:W-:Y:S01]  /*be30*/  IMAD.MOV.U32 R27, RZ, RZ, R19 ;  /* 0x000000ffff1b7224 */ /* 0x000fe200078e0013 */
[----:B------:R-:W-:Y:S01]  /*be40*/  MOV R147, R234 ;  /* 0x000000ea00937202 */ /* 0x000fe20000000f00 */
[----:B------:R-:W2:Y:S01]  /*be50*/  LDSM.16.MT88.4 R16, [R195+0x10000] ;  /* 0x01000000c310783b */ /* 0x000ea20000004200 */
[----:B------:R-:W-:Y:S01]  /*be60*/  MOV R155, R233 ;  /* 0x000000e9009b7202 */ /* 0x000fe20000000f00 */
[----:B------:R-:W-:-:S02]  /*be70*/  IMAD.MOV.U32 R154, RZ, RZ, R232 ;  /* 0x000000ffff9a7224 */ /* 0x000fc400078e00e8 */
[-C--:B------:R-:W-:Y:S01]  /*be80*/  FMUL.FTZ R39, R39, R0.reuse ;  /* 0x0000000027277220 */ /* 0x080fe20000410000 */
[-C--:B------:R-:W-:Y:S01]  /*be90*/  FMUL.FTZ R42, R42, R0.reuse ;  /* 0x000000002a2a7220 */ /* 0x080fe20000410000 */
[----:B------:R-:W-:Y:S01]  /*bea0*/  FMUL.FTZ R43, R43, R0 ;  /* 0x000000002b2b7220 */ /* 0x000fe20000410000 */
[-C--:B------:R-:W-:Y:S01]  /*beb0*/  FMUL.FTZ R156, R156, R2.reuse ;  /* 0x000000029c9c7220 */ /* 0x080fe20000410000 */
[----:B------:R-:W-:Y:S01]  /*bec0*/  FMUL.FTZ R157, R157, R2 ;  /* 0x000000029d9d7220 */ /* 0x000fe20000410000 */
[-C--:B------:R-:W-:Y:S01]  /*bed0*/  FMUL.FTZ R158, R158, R0.reuse ;  /* 0x000000009e9e7220 */ /* 0x080fe20000410000 */
[----:B------:R-:W-:Y:S01]  /*bee0*/  FMUL.FTZ R159, R159, R0 ;  /* 0x000000009f9f7220 */ /* 0x000fe20000410000 */
[-C--:B------:R-:W-:Y:S01]  /*bef0*/  FMUL.FTZ R52, R52, R2.reuse ;  /* 0x0000000234347220 */ /* 0x080fe20000410000 */
[-C--:B------:R-:W-:Y:S01]  /*bf00*/  FMUL.FTZ R53, R53, R2.reuse ;  /* 0x0000000235357220 */ /* 0x080fe20000410000 */
[-C--:B------:R-:W-:Y:S01]  /*bf10*/  FMUL.FTZ R56, R56, R2.reuse ;  /* 0x0000000238387220 */ /* 0x080fe20000410000 */
[----:B------:R-:W-:Y:S01]  /*bf20*/  FMUL.FTZ R57, R57, R2 ;  /* 0x0000000239397220 */ /* 0x000fe20000410000 */
[-C--:B------:R-:W-:Y:S01]  /*bf30*/  FMUL.FTZ R54, R54, R0.reuse ;  /* 0x0000000036367220 */ /* 0x080fe20000410000 */
[-C--:B------:R-:W-:Y:S01]  /*bf40*/  FMUL.FTZ R55, R55, R0.reuse ;  /* 0x0000000037377220 */ /* 0x080fe20000410000 */
[-C--:B------:R-:W-:Y:S01]  /*bf50*/  FMUL.FTZ R58, R58, R0.reuse ;  /* 0x000000003a3a7220 */ /* 0x080fe20000410000 */
[----:B------:R-:W-:Y:S01]  /*bf60*/  FMUL.FTZ R59, R59, R0 ;  /* 0x000000003b3b7220 */ /* 0x000fe20000410000 */
        /* <DEDUP_REMOVED lines=10> */
[C---:B------:R-:W-:Y:S01]  /*c010*/  HMMA.16816.F32.BF16 R156, R4.reuse, R20, R156 ;  /* 0x00000014049c723c */ /* 0x040fe2000004189c */
[----:B------:R-:W3:Y:S01]  /*c020*/  LDSM.16.MT88.4 R20, [R194+0x12000] ;  /* 0x01200000c214783b */ /* 0x000ee20000004200 */
[-C--:B------:R-:W-:Y:S01]  /*c030*/  FMUL.FTZ R60, R60, R2.reuse ;  /* 0x000000023c3c7220 */ /* 0x080fe20000410000 */
[-C--:B------:R-:W-:Y:S01]  /*c040*/  FMUL.FTZ R61, R61, R2.reuse ;  /* 0x000000023d3d7220 */ /* 0x080fe20000410000 */
[-C--:B------:R-:W-:Y:S01]  /*c050*/  FMUL.FTZ R64, R64, R2.reuse ;  /* 0x0000000240407220 */ /* 0x080fe20000410000 */
[----:B------:R-:W-:Y:S01]  /*c060*/  FMUL.FTZ R65, R65, R2 ;  /* 0x0000000241417220 */ /* 0x000fe20000410000 */
[C---:B-1----:R-:W-:Y:S01]  /*c070*/  HMMA.16816.F32.BF16 R184, R4.reuse, R8, R36 ;  /* 0x0000000804b8723c */ /* 0x042fe20000041824 */
[-C--:B------:R-:W-:Y:S01]  /*c080*/  FMUL.FTZ R62, R62, R0.reuse ;  /* 0x000000003e3e7220 */ /* 0x080fe20000410000 */
[-C--:B------:R-:W-:Y:S01]  /*c090*/  FMUL.FTZ R63, R63, R0.reuse ;  /* 0x000000003f3f7220 */ /* 0x080fe20000410000 */
[-C--:B------:R-:W-:Y:S01]  /*c0a0*/  FMUL.FTZ R66, R66, R0.reuse ;  /* 0x0000000042427220 */ /* 0x080fe20000410000 */
[----:B------:R-:W-:Y:S01]  /*c0b0*/  FMUL.FTZ R67, R67, R0 ;  /* 0x0000000043437220 */ /* 0x000fe20000410000 */
[-C--:B------:R-:W-:Y:S01]  /*c0c0*/  FMUL.FTZ R44, R44, R2.reuse ;  /* 0x000000022c2c7220 */ /* 0x080fe20000410000 */
[C---:B--2---:R-:W-:Y:S01]  /*c0d0*/  HMMA.16816.F32.BF16 R232, R4.reuse, R16, R164 ;  /* 0x0000001004e8723c */ /* 0x044fe200000418a4 */
[-C--:B------:R-:W-:Y:S01]  /*c0e0*/  FMUL.FTZ R45, R45, R2.reuse ;  /* 0x000000022d2d7220 */ /* 0x080fe20000410000 */
[-C--:B------:R-:W-:Y:S01]  /*c0f0*/  FMUL.FTZ R48, R48, R2.reuse ;  /* 0x0000000230307220 */ /* 0x080fe20000410000 */
[----:B------:R-:W-:Y:S01]  /*c100*/  FMUL.FTZ R49, R49, R2 ;  /* 0x0000000231317220 */ /* 0x000fe20000410000 */
[-C--:B------:R-:W-:Y:S01]  /*c110*/  FMUL.FTZ R46, R46, R0.reuse ;  /* 0x000000002e2e7220 */ /* 0x080fe20000410000 */
[-C--:B------:R-:W-:Y:S01]  /*c120*/  FMUL.FTZ R47, R47, R0.reuse ;  /* 0x000000002f2f7220 */ /* 0x080fe20000410000 */
[C---:B------:R-:W-:Y:S01]  /*c130*/  HMMA.16816.F32.BF16 R224, R4.reuse, R18, R160 ;  /* 0x0000001204e0723c */ /* 0x040fe200000418a0 */
[----:B------:R-:W1:Y:S01]  /*c140*/  LDSM.16.MT88.4 R16, [R196+0x12000] ;  /* 0x01200000c410783b */ /* 0x000e620000004200 */
[-C--:B------:R-:W-:Y:S01]  /*c150*/  FMUL.FTZ R50, R50, R0.reuse ;  /* 0x0000000032327220 */ /* 0x080fe20000410000 */
[----:B------:R-:W-:Y:S01]  /*c160*/  FMUL.FTZ R51, R51, R0 ;  /* 0x0000000033337220 */ /* 0x000fe20000410000 */
[-C--:B------:R-:W-:Y:S01]  /*c170*/  FMUL.FTZ R76, R76, R2.reuse ;  /* 0x000000024c4c7220 */ /* 0x080fe20000410000 */
[-C--:B------:R-:W-:Y:S01]  /*c180*/  FMUL.FTZ R77, R77, R2.reuse ;  /* 0x000000024d4d7220 */ /* 0x080fe20000410000 */
[----:B------:R-:W-:Y:S01]  /*c190*/  HMMA.16816.F32.BF16 R188, R4, R10, R40 ;  /* 0x0000000a04bc723c */ /* 0x000fe20000041828 */
[----:B------:R-:W2:Y:S01]  /*c1a0*/  LDSM.16.MT88.4 R8, [R195+0x12000] ;  /* 0x01200000c308783b */ /* 0x000ea20000004200 */
[-C--:B------:R-:W-:Y:S01]  /*c1b0*/  FMUL.FTZ R80, R80, R2.reuse ;  /* 0x0000000250507220 */ /* 0x080fe20000410000 */
[----:B------:R-:W-:Y:S01]  /*c1c0*/  FMUL.FTZ R81, R81, R2 ;  /* 0x0000000251517220 */ /* 0x000fe20000410000 */
[-C--:B------:R-:W-:Y:S01]  /*c1d0*/  FMUL.FTZ R78, R78, R0.reuse ;  /* 0x000000004e4e7220 */ /* 0x080fe20000410000 */
[-C--:B------:R-:W-:Y:S01]  /*c1e0*/  FMUL.FTZ R79, R79, R0.reuse ;  /* 0x000000004f4f7220 */ /* 0x080fe20000410000 */
[-C--:B------:R-:W-:Y:S01]  /*c1f0*/  FMUL.FTZ R82, R82, R0.reuse ;  /* 0x0000000052527220 */ /* 0x080fe20000410000 */
[----:B------:R-:W-:Y:S01]  /*c200*/  FMUL.FTZ R83, R83, R0 ;  /* 0x0000000053537220 */ /* 0x000fe20000410000 */
[----:B------:R-:W-:Y:S01]  /*c210*/  MOV R42, R136 ;  /* 0x00000088002a7202 */ /* 0x000fe20000000f00 */
[----:B------:R-:W-:-:S02]  /*c220*/  IMAD.MOV.U32 R41, RZ, RZ, R137 ;  /* 0x000000ffff297224 */ /* 0x000fc400078e0089 */
[-C--:B------:R-:W-:Y:S01]  /*c230*/  FMUL.FTZ R84, R84, R2.reuse ;  /* 0x0000000254547220 */ /* 0x080fe20000410000 */
[----:B------:R-:W-:Y:S01]  /*c240*/  FMUL.FTZ R85, R85, R2 ;  /* 0x0000000255557220 */ /* 0x000fe20000410000 */
[-C--:B------:R-:W-:Y:S01]  /*c250*/  FMUL.FTZ R86, R86, R0.reuse ;  /* 0x0000000056567220 */ /* 0x080fe20000410000 */
[----:B------:R-:W-:Y:S01]  /*c260*/  FMUL.FTZ R87, R87, R0 ;  /* 0x0000000057577220 */ /* 0x000fe20000410000 */
[----:B------:R-:W-:Y:S01]  /*c270*/  IMAD.MOV.U32 R36, RZ, RZ, R26 ;  /* 0x000000ffff247224 */ /* 0x000fe200078e001a */
[----:B------:R-:W-:Y:S01]  /*c280*/  MOV R37, R25 ;  /* 0x0000001900257202 */ /* 0x000fe20000000f00 */
[----:B------:R-:W-:Y:S01]  /*c290*/  IMAD.MOV.U32 R38, RZ, RZ, R24 ;  /* 0x000000ffff267224 */ /* 0x000fe200078e0018 */
[C---:B---3--:R-:W-:Y:S01]  /*c2a0*/  HMMA.16816.F32.BF16 R176, R4.reuse, R20, R44 ;  /* 0x0000001404b0723c */ /* 0x048fe2000004182c */
[-C--:B------:R-:W-:Y:S01]  /*c2b0*/  FMUL.FTZ R68, R68, R2.reuse ;  /* 0x0000000244447220 */ /* 0x080fe20000410000 */
[----:B------:R-:W-:Y:S01]  /*c2c0*/  FMUL.FTZ R69, R69, R2 ;  /* 0x0000000245457220 */ /* 0x000fe20000410000 */
[-C--:B------:R-:W-:Y:S01]  /*c2d0*/  FMUL.FTZ R70, R70, R0.reuse ;  /* 0x0000000046467220 */ /* 0x080fe20000410000 */
[----:B------:R-:W-:Y:S01]  /*c2e0*/  FMUL.FTZ R71, R71, R0 ;  /* 0x0000000047477220 */ /* 0x000fe20000410000 */
[-C--:B------:R-:W-:Y:S01]  /*c2f0*/  FMUL.FTZ R100, R100, R2.reuse ;  /* 0x0000000264647220 */ /* 0x080fe20000410000 */
[C---:B------:R-:W-:Y:S01]  /*c300*/  HMMA.16816.F32.BF16 R180, R4.reuse, R22, R48 ;  /* 0x0000001604b4723c */ /* 0x040fe20000041830 */
[----:B------:R-:W3:Y:S01]  /*c310*/  LDSM.16.MT88.4 R20, [R193+0x14000] ;  /* 0x01400000c114783b */ /* 0x000ee20000004200 */
[----:B------:R-:W-:Y:S01]  /*c320*/  MOV R47, R27 ;  /* 0x0000001b002f7202 */ /* 0x000fe20000000f00 */
[----:B------:R-:W-:Y:S01]  /*c330*/  FMUL.FTZ R101, R101, R2 ;  /* 0x0000000265657220 */ /* 0x000fe20000410000 */
[-C--:B------:R-:W-:Y:S01]  /*c340*/  FMUL.FTZ R102, R102, R0.reuse ;  /* 0x0000000066667220 */ /* 0x080fe20000410000 */
[----:B------:R-:W4:Y:S01]  /*c350*/  LDSM.16.MT88.4 R24, [R195+0x14000] ;  /* 0x01400000c318783b */ /* 0x000f220000004200 */
[----:B------:R-:W-:Y:S01]  /*c360*/  FMUL.FTZ R103, R103, R0 ;  /* 0x0000000067677220 */ /* 0x000fe20000410000 */
[-C--:B------:R-:W-:Y:S01]  /*c370*/  FMUL.FTZ R104, R104, R2.reuse ;  /* 0x0000000268687220 */ /* 0x080fe20000410000 */
[----:B------:R-:W-:Y:S01]  /*c380*/  FMUL.FTZ R105, R105, R2 ;  /* 0x0000000269697220 */ /* 0x000fe20000410000 */
[-C--:B------:R-:W-:Y:S01]  /*c390*/  FMUL.FTZ R106, R106, R0.reuse ;  /* 0x000000006a6a7220 */ /* 0x080fe20000410000 */
[----:B------:R-:W-:Y:S01]  /*c3a0*/  FMUL.FTZ R107, R107, R0 ;  /* 0x000000006b6b7220 */ /* 0x000fe20000410000 */
[-C--:B------:R-:W-:Y:S01]  /*c3b0*/  FMUL.FTZ R72, R72, R2.reuse ;  /* 0x0000000248487220 */ /* 0x080fe20000410000 */
[C---:B-1----:R-:W-:Y:S01]  /*c3c0*/  HMMA.16816.F32.BF16 R168, R4.reuse, R16, R52 ;  /* 0x0000001004a8723c */ /* 0x042fe20000041834 */
[----:B------:R-:W-:Y:S01]  /*c3d0*/  FMUL.FTZ R73, R73, R2 ;  /* 0x0000000249497220 */ /* 0x000fe20000410000 */
[-C--:B------:R-:W-:Y:S01]  /*c3e0*/  FMUL.FTZ R74, R74, R0.reuse ;  /* 0x000000004a4a7220 */ /* 0x080fe20000410000 */
[----:B------:R-:W-:Y:S01]  /*c3f0*/  FMUL.FTZ R75, R75, R0 ;  /* 0x000000004b4b7220 */ /* 0x000fe20000410000 */
[-C--:B------:R-:W-:Y:S01]  /*c400*/  FMUL.FTZ R88, R88, R2.reuse ;  /* 0x0000000258587220 */ /* 0x080fe20000410000 */
[----:B------:R-:W-:Y:S01]  /*c410*/  FMUL.FTZ R89, R89, R2 ;  /* 0x0000000259597220 */ /* 0x000fe20000410000 */
[----:B------:R-:W-:Y:S01]  /*c420*/  HMMA.16816.F32.BF16 R172, R4, R18, R56 ;  /* 0x0000001204ac723c */ /* 0x000fe20000041838 */
[----:B------:R-:W1:Y:S01]  /*c430*/  LDSM.16.MT88.4 R16, [R194+0x14000] ;  /* 0x01400000c210783b */ /* 0x000e620000004200 */
[----:B------:R-:W-:Y:S01]  /*c440*/  MOV R55, R138 ;  /* 0x0000008a00377202 */ /* 0x000fe20000000f00 */
[----:B------:R-:W-:-:S02]  /*c450*/  IMAD.MOV.U32 R54, RZ, RZ, R139 ;  /* 0x000000ffff367224 */ /* 0x000fc400078e008b */
[-C--:B------:R-:W-:Y:S01]  /*c460*/  FMUL.FTZ R90, R90, R0.reuse ;  /* 0x000000005a5a7220 */ /* 0x080fe20000410000 */
[----:B------:R-:W-:Y:S01]  /*c470*/  FMUL.FTZ R91, R91, R0 ;  /* 0x000000005b5b7220 */ /* 0x000fe20000410000 */
[C---:B--2---:R-:W-:Y:S01]  /*c480*/  HMMA.16816.F32.BF16 R160, R4.reuse, R8, R60 ;  /* 0x0000000804a0723c */ /* 0x044fe2000004183c */
[----:B------:R-:W-:Y:S01]  /*c490*/  MOV R59, R154 ;  /* 0x0000009a003b7202 */ /* 0x000fe20000000f00 */
[----:B------:R-:W-:Y:S01]  /*c4a0*/  IMAD.MOV.U32 R58, RZ, RZ, R155 ;  /* 0x000000ffff3a7224 */ /* 0x000fe200078e009b */
[----:B------:R-:W-:Y:S01]  /*c4b0*/  MOV R57, R144 ;  /* 0x0000009000397202 */ /* 0x000fe20000000f00 */
[----:B------:R-:W-:Y:S01]  /*c4c0*/  IMAD.MOV.U32 R56, RZ, RZ, R145 ;  /* 0x000000ffff387224 */ /* 0x000fe200078e0091 */
[----:B------:R-:W-:Y:S01]  /*c4d0*/  MOV R53, R140 ;  /* 0x0000008c00357202 */ /* 0x000fe20000000f00 */
[C---:B------:R-:W-:Y:S01]  /*c4e0*/  HMMA.16816.F32.BF16 R136, R4.reuse, R10, R64 ;  /* 0x0000000a0488723c */ /* 0x040fe20000041840 */
[----:B------:R-:W2:Y:S01]  /*c4f0*/  LDSM.16.MT88.4 R8, [R196+0x14000] ;  /* 0x01400000c408783b */ /* 0x000ea20000004200 */
[----:B------:R-:W-:Y:S01]  /*c500*/  MOV R63, R146 ;  /* 0x00000092003f7202 */ /* 0x000fe20000000f00 */
[----:B------:R-:W-:Y:S01]  /*c510*/  IMAD.MOV.U32 R43, RZ, RZ, R147 ;  /* 0x000000ffff2b7224 */ /* 0x000fe200078e0093 */
[----:B------:R-:W-:Y:S01]  /*c520*/  MOV R61, R142 ;  /* 0x0000008e003d7202 */ /* 0x000fe20000000f00 */
[----:B------:R-:W-:Y:S01]  /*c530*/  IMAD.MOV.U32 R62, RZ, RZ, R141 ;  /* 0x000000ffff3e7224 */ /* 0x000fe200078e008d */
[----:B------:R-:W-:Y:S01]  /*c540*/  MOV R39, R3 ;  /* 0x0000000300277202 */ /* 0x000fe20000000f00 */
[----:B------:R-:W-:Y:S01]  /*c550*/  FFMA.FTZ R3, R28, UR8, -R13 ;  /* 0x000000081c037c23 */ /* 0x000fe2000801080d */
[-C--:B------:R-:W-:Y:S01]  /*c560*/  FMUL.FTZ R92, R92, R2.reuse ;  /* 0x000000025c5c7220 */ /* 0x080fe20000410000 */
[----:B------:R-:W-:Y:S01]  /*c570*/  FMUL.FTZ R93, R93, R2 ;  /* 0x000000025d5d7220 */ /* 0x000fe20000410000 */
[-C--:B------:R-:W-:Y:S01]  /*c580*/  FMUL.FTZ R94, R94, R0.reuse ;  /* 0x000000005e5e7220 */ /* 0x080fe20000410000 */
[C---:B---3--:R-:W-:Y:S01]  /*c590*/  HMMA.16816.F32.BF16 R144, R4.reuse, R20, R68 ;  /* 0x000000140490723c */ /* 0x048fe20000041844 */
[----:B------:R3:W-:Y:S01]  /*c5a0*/  MUFU.EX2 R60, R3 ;  /* 0x00000003003c7308 */ /* 0x0007e20000000800 */
[----:B------:R-:W-:Y:S01]  /*c5b0*/  FMUL.FTZ R95, R95, R0 ;  /* 0x000000005f5f7220 */ /* 0x000fe20000410000 */
[-C--:B------:R-:W-:Y:S01]  /*c5c0*/  FMUL.FTZ R96, R96, R2.reuse ;  /* 0x0000000260607220 */ /* 0x080fe20000410000 */
[----:B------:R-:W-:Y:S01]  /*c5d0*/  FMUL.FTZ R97, R97, R2 ;  /* 0x0000000261617220 */ /* 0x000fe20000410000 */
[-C--:B------:R-:W-:Y:S01]  /*c5e0*/  FMUL.FTZ R98, R98, R0.reuse ;  /* 0x0000000062627220 */ /* 0x080fe20000410000 */
[C---:B------:R-:W-:Y:S01]  /*c5f0*/  HMMA.16816.F32.BF16 R72, R4.reuse, R22, R72 ;  /* 0x000000160448723c */ /* 0x040fe20000041848 */
[----:B------:R-:W-:Y:S01]  /*c600*/  IMAD.MOV.U32 R70, RZ, RZ, R143 ;  /* 0x000000ffff467224 */ /* 0x000fe200078e008f */
[----:B------:R-:W5:Y:S01]  /*c610*/  LDSM.16.MT88.4 R20, [R194+0x16000] ;  /* 0x01600000c214783b */ /* 0x000f620000004200 */
[----:B------:R-:W-:Y:S01]  /*c620*/  FMUL.FTZ R99, R99, R0 ;  /* 0x0000000063637220 */ /* 0x000fe20000410000 */
[----:B------:R-:W-:Y:S01]  /*c630*/  MOV R51, R135 ;  /* 0x0000008700337202 */ /* 0x000fe20000000f00 */
[----:B------:R-:W-:Y:S01]  /*c640*/  IMAD.MOV.U32 R44, RZ, RZ, R134 ;  /* 0x000000ffff2c7224 */ /* 0x000fe200078e0086 */
[----:B------:R-:W-:Y:S01]  /*c650*/  MOV R45, R133 ;  /* 0x00000085002d7202 */ /* 0x000fe20000000f00 */
[----:B------:R-:W-:Y:S01]  /*c660*/  IMAD.MOV.U32 R46, RZ, RZ, R132 ;  /* 0x000000ffff2e7224 */ /* 0x000fe200078e0084 */
[C---:B----4-:R-:W-:Y:S01]  /*c670*/  HMMA.16816.F32.BF16 R92, R4.reuse, R24, R92 ;  /* 0x00000018045c723c */ /* 0x050fe2000004185c */
[-C--:B------:R-:W-:Y:S01]  /*c680*/  FMUL.FTZ R124, R124, R2.reuse ;  /* 0x000000027c7c7220 */ /* 0x080fe20000410000 */
[----:B------:R-:W-:Y:S01]  /*c690*/  FMUL.FTZ R125, R125, R2 ;  /* 0x000000027d7d7220 */ /* 0x000fe20000410000 */
[-C--:B------:R-:W-:Y:S01]  /*c6a0*/  FMUL.FTZ R126, R126, R0.reuse ;  /* 0x000000007e7e7220 */ /* 0x080fe20000410000 */
[--C-:B---3--:R-:W-:Y:S01]  /*c6b0*/  FFMA.FTZ R3, R30, UR8, -R13.reuse ;  /* 0x000000081e037c23 */ /* 0x108fe2000801080d */
[----:B------:R-:W-:Y:S01]  /*c6c0*/  FMUL.FTZ R127, R127, R0 ;  /* 0x000000007f7f7220 */ /* 0x000fe20000410000 */
[C---:B-1----:R-:W-:Y:S01]  /*c6d0*/  HMMA.16816.F32.BF16 R164, R4.reuse, R16, R76 ;  /* 0x0000001004a4723c */ /* 0x042fe2000004184c */
[-C--:B------:R-:W-:Y:S01]  /*c6e0*/  FMUL.FTZ R128, R128, R2.reuse ;  /* 0x0000000280807220 */ /* 0x080fe20000410000 */
[----:B------:R1:W-:Y:S01]  /*c6f0*/  MUFU.EX2 R66, R3 ;  /* 0x0000000300427308 */ /* 0x0003e20000000800 */
[----:B------:R-:W-:Y:S01]  /*c700*/  FMUL.FTZ R129, R129, R2 ;  /* 0x0000000281817220 */ /* 0x000fe20000410000 */
[-C--:B------:R-:W-:Y:S01]  /*c710*/  FMUL.FTZ R130, R130, R0.reuse ;  /* 0x0000000082827220 */ /* 0x080fe20000410000 */
[----:B------:R-:W-:Y:S01]  /*c720*/  FMUL.FTZ R131, R131, R0 ;  /* 0x0000000083837220 */ /* 0x000fe20000410000 */
[C---:B------:R-:W-:Y:S01]  /*c730*/  HMMA.16816.F32.BF16 R80, R4.reuse, R18, R80 ;  /* 0x000000120450723c */ /* 0x040fe20000041850 */
[----:B------:R-:W3:Y:S01]  /*c740*/  LDSM.16.MT88.4 R16, [R193+0x16000] ;  /* 0x01600000c110783b */ /* 0x000ee20000004200 */
[-C--:B------:R-:W-:Y:S01]  /*c750*/  FMUL.FTZ R108, R108, R2.reuse ;  /* 0x000000026c6c7220 */ /* 0x080fe20000410000 */
[----:B------:R-:W-:Y:S01]  /*c760*/  FMUL.FTZ R109, R109, R2 ;  /* 0x000000026d6d7220 */ /* 0x000fe20000410000 */
[-C--:B------:R-:W-:Y:S01]  /*c770*/  FMUL.FTZ R110, R110, R0.reuse ;  /* 0x000000006e6e7220 */ /* 0x080fe20000410000 */
[----:B------:R-:W-:Y:S01]  /*c780*/  FMUL.FTZ R111, R111, R0 ;  /* 0x000000006f6f7220 */ /* 0x000fe20000410000 */
[C---:B--2---:R-:W-:Y:S01]  /*c790*/  HMMA.16816.F32.BF16 R152, R4.reuse, R8, R84 ;  /* 0x000000080498723c */ /* 0x044fe20000041854 */
[-C--:B------:R-:W-:Y:S01]  /*c7a0*/  FMUL.FTZ R112, R112, R2.reuse ;  /* 0x0000000270707220 */ /* 0x080fe20000410000 */
[----:B------:R-:W-:Y:S01]  /*c7b0*/  FMUL.FTZ R113, R113, R2 ;  /* 0x0000000271717220 */ /* 0x000fe20000410000 */
[-C--:B------:R-:W-:Y:S01]  /*c7c0*/  FMUL.FTZ R114, R114, R0.reuse ;  /* 0x0000000072727220 */ /* 0x080fe20000410000 */
[----:B------:R-:W-:Y:S01]  /*c7d0*/  FMUL.FTZ R115, R115, R0 ;  /* 0x0000000073737220 */ /* 0x000fe20000410000 */
[-C--:B------:R-:W-:Y:S01]  /*c7e0*/  FMUL.FTZ R116, R116, R2.reuse ;  /* 0x0000000274747220 */ /* 0x080fe20000410000 */
[C---:B------:R-:W-:Y:S01]  /*c7f0*/  HMMA.16816.F32.BF16 R140, R4.reuse, R10, R88 ;  /* 0x0000000a048c723c */ /* 0x040fe20000041858 */
[--C-:B------:R-:W-:Y:S01]  /*c800*/  FFMA.FTZ R8, R29, UR8, -R13.reuse ;  /* 0x000000081d087c23 */ /* 0x100fe2000801080d */
[----:B-1----:R-:W-:Y:S01]  /*c810*/  FFMA.FTZ R3, R31, UR8, -R13 ;  /* 0x000000081f037c23 */ /* 0x002fe2000801080d */
[----:B------:R-:W-:Y:S01]  /*c820*/  FMUL.FTZ R117, R117, R2 ;  /* 0x0000000275757220 */ /* 0x000fe20000410000 */
[-C--:B------:R-:W-:Y:S01]  /*c830*/  FMUL.FTZ R118, R118, R0.reuse ;  /* 0x0000000076767220 */ /* 0x080fe20000410000 */
[----:B------:R1:W2:Y:S01]  /*c840*/  MUFU.EX2 R79, R8 ;  /* 0x00000008004f7308 */ /* 0x0002a20000000800 */
[C---:B------:R-:W-:Y:S01]  /*c850*/  HMMA.16816.F32.BF16 R132, R4.reuse, R26, R96 ;  /* 0x0000001a0484723c */ /* 0x040fe20000041860 */
[----:B------:R-:W-:Y:S01]  /*c860*/  LDSM.16.MT88.4 R24, [R193+0x10800] ;  /* 0x01080000c118783b */ /* 0x000fe20000004200 */
[----:B------:R-:W-:Y:S01]  /*c870*/  FMUL.FTZ R119, R119, R0 ;  /* 0x0000000077777220 */ /* 0x000fe20000410000 */
[-C--:B------:R-:W-:Y:S01]  /*c880*/  FMUL.FTZ R120, R120, R2.reuse ;  /* 0x0000000278787220 */ /* 0x080fe20000410000 */
[----:B------:R-:W-:Y:S01]  /*c890*/  FMUL.FTZ R121, R121, R2 ;  /* 0x0000000279797220 */ /* 0x000fe20000410000 */
[-C--:B------:R-:W-:Y:S01]  /*c8a0*/  FMUL.FTZ R122, R122, R0.reuse ;  /* 0x000000007a7a7220 */ /* 0x080fe20000410000 */
[----:B------:R-:W-:Y:S01]  /*c8b0*/  FMUL.FTZ R123, R123, R0 ;  /* 0x000000007b7b7220 */ /* 0x000fe20000410000 */
[----:B------:R4:W-:Y:S01]  /*c8c0*/  MUFU.EX2 R40, R3 ;  /* 0x0000000300287308 */ /* 0x0009e20000000800 */
[----:B------:R-:W-:Y:S01]  /*c8d0*/  LDSM.16.MT88.4 R28, [R194+0x10800] ;  /* 0x01080000c21c783b */ /* 0x000fe20000004200 */
[C---:B-----5:R-:W-:Y:S01]  /*c8e0*/  HMMA.16816.F32.BF16 R108, R4.reuse, R20, R108 ;  /* 0x00000014046c723c */ /* 0x060fe2000004186c */
[----:B------:R-:W-:Y:S01]  /*c8f0*/  IMAD.MOV.U32 R64, RZ, RZ, R51 ;  /* 0x000000ffff407224 */ /* 0x000fe200078e0033 */
[----:B------:R-:W-:Y:S01]  /*c900*/  MOV R77, R53 ;  /* 0x00000035004d7202 */ /* 0x000fe20000000f00 */
[----:B------:R-:W-:Y:S01]  /*c910*/  IMAD.MOV.U32 R78, RZ, RZ, R54 ;  /* 0x000000ffff4e7224 */ /* 0x000fe200078e0036 */
[----:B------:R-:W-:Y:S01]  /*c920*/  MOV R87, R61 ;  /* 0x0000003d00577202 */ /* 0x000fe20000000f00 */
[----:B------:R-:W-:Y:S01]  /*c930*/  IMAD.MOV.U32 R76, RZ, RZ, R62 ;  /* 0x000000ffff4c7224 */ /* 0x000fe200078e003e */
[C---:B------:R-:W-:Y:S01]  /*c940*/  HMMA.16816.F32.BF16 R112, R4.reuse, R22, R112 ;  /* 0x000000160470723c */ /* 0x040fe20000041870 */
[----:B-1----:R-:W1:Y:S04]  /*c950*/  LDSM.16.MT88.4 R8, [R196+0x16000] ;  /* 0x01600000c408783b */ /* 0x002e680000004200 */
[----:B------:R-:W-:Y:S01]  /*c960*/  LDSM.16.MT88.4 R20, [R193+0x12800] ;  /* 0x01280000c114783b */ /* 0x000fe20000004200 */
[----:B---3--:R-:W-:Y:S01]  /*c970*/  HMMA.16816.F32.BF16 R100, R4, R16, R100 ;  /* 0x000000100464723c */ /* 0x008fe20000041864 */
[----:B----4-:R-:W-:-:S04]  /*c980*/  FFMA.FTZ R3, R32, UR8, -R12 ;  /* 0x0000000820037c23 */ /* 0x010fc8000801080c */
[----:B------:R3:W-:Y:S01]  /*c990*/  MUFU.EX2 R71, R3 ;  /* 0x0000000300477308 */ /* 0x0007e20000000800 */
[----:B------:R-:W-:Y:S01]  /*c9a0*/  HMMA.16816.F32.BF16 R104, R4, R18, R104 ;  /* 0x000000120468723c */ /* 0x000fe20000041868 */
[----:B------:R-:W4:Y:S01]  /*c9b0*/  LDSM.16.MT88.4 R16, [R195+0x16000] ;  /* 0x01600000c310783b */ /* 0x000f220000004200 */
[----:B---3--:R-:W-:-:S05]  /*c9c0*/  FFMA.FTZ R3, R33, UR8, -R12 ;  /* 0x0000000821037c23 */ /* 0x008fca000801080c */
[----:B------:R3:W5:Y:S01]  /*c9d0*/  MUFU.EX2 R67, R3 ;  /* 0x0000000300437308 */ /* 0x0007620000000800 */
[C---:B-1----:R-:W-:Y:S06]  /*c9e0*/  HMMA.16816.F32.BF16 R116, R4.reuse, R8, R116 ;  /* 0x000000080474723c */ /* 0x042fec0000041874 */
[----:B------:R-:W-:Y:S01]  /*c9f0*/  HMMA.16816.F32.BF16 R120, R4, R10, R120 ;  /* 0x0000000a0478723c */ /* 0x000fe20000041878 */
[----:B--2---:R-:W-:Y:S01]  /*ca00*/  F2FP.BF16.F32.PACK_AB R8, R79, R60 ;  /* 0x0000003c4f08723e */ /* 0x004fe200000010ff */
[----:B---3--:R-:W-:Y:S01]  /*ca10*/  FFMA.FTZ R3, R34, UR8, -R12 ;  /* 0x0000000822037c23 */ /* 0x008fe2000801080c */
[----:B-----5:R-:W-:-:S04]  /*ca20*/  F2FP.BF16.F32.PACK_AB R9, R67, R71 ;  /* 0x000000474309723e */ /* 0x020fc800000010ff */
[----:B------:R-:W-:Y:S01]  /*ca30*/  F2FP.BF16.F32.PACK_AB R10, R40, R66 ;  /* 0x00000042280a723e */ /* 0x000fe200000010ff */
[C---:B----4-:R-:W-:Y:S01]  /*ca40*/  HMMA.16816.F32.BF16 R124, R4.reuse, R16, R124 ;  /* 0x00000010047c723c */ /* 0x050fe2000004187c */
[----:B------:R1:W-:Y:S05]  /*ca50*/  MUFU.EX2 R65, R3 ;  /* 0x0000000300417308 */ /* 0x0003ea0000000800 */
[----:B------:R-:W-:Y:S01]  /*ca60*/  HMMA.16816.F32.BF16 R128, R4, R18, R128 ;  /* 0x000000120480723c */ /* 0x000fe20000041880 */
[----:B------:R-:W2:Y:S04]  /*ca70*/  LDSM.16.MT88.4 R16, [R196+0x10800] ;  /* 0x01080000c410783b */ /* 0x000ea80000004200 */
[----:B------:R-:W3:Y:S01]  /*ca80*/  LDSM.16.MT88.4 R4, [R195+0x10800] ;  /* 0x01080000c304783b */ /* 0x000ee20000004200 */
[----:B-1----:R-:W-:-:S03]  /*ca90*/  FFMA.FTZ R3, R35, UR8, -R12 ;  /* 0x0000000823037c23 */ /* 0x002fc6000801080c */
[----:B------:R-:W-:Y:S01]  /*caa0*/  LDSM.16.MT88.4 R32, [R193+0x16800] ;  /* 0x01680000c120783b */ /* 0x000fe20000004200 */
[----:B------:R-:W1:Y:S02]  /*cab0*/  MUFU.EX2 R52, R3 ;  /* 0x0000000300347308 */ /* 0x000e640000000800 */
[----:B-1----:R-:W-:Y:S01]  /*cac0*/  F2FP.BF16.F32.PACK_AB R11, R52, R65 ;  /* 0x00000041340b723e */ /* 0x002fe200000010ff */
[----:B------:R-:W-:-:S06]  /*cad0*/  FFMA.FTZ R3, R230, UR8, -R13 ;  /* 0x00000008e6037c23 */ /* 0x000fcc000801080d */
[C---:B------:R-:W-:Y:S06]  /*cae0*/  HMMA.16816.F32.BF16 R36, R8.reuse, R24, R36 ;  /* 0x000000180824723c */ /* 0x040fec0000041824 */
[C---:B------:R-:W-:Y:S01]  /*caf0*/  HMMA.16816.F32.BF16 R44, R8.reuse, R26, R44 ;  /* 0x0000001a082c723c */ /* 0x040fe2000004182c */
[----:B------:R-:W1:Y:S05]  /*cb00*/  LDSM.16.MT88.4 R24, [R194+0x12800] ;  /* 0x01280000c218783b */ /* 0x000e6a0000004200 */
[C---:B------:R-:W-:Y:S06]  /*cb10*/  HMMA.16816.F32.BF16 R48, R8.reuse, R30, R248 ;  /* 0x0000001e0830723c */ /* 0x040fec00000418f8 */
[C---:B------:R-:W-:Y:S01]  /*cb20*/  HMMA.16816.F32.BF16 R148, R8.reuse, R28, R148 ;  /* 0x0000001c0894723c */ /* 0x040fe20000041894 */
[----:B------:R-:W-:Y:S01]  /*cb30*/  MOV R249, R52 ;  /* 0x0000003400f97202 */ /* 0x000fe20000000f00 */
[----:B------:R-:W-:Y:S01]  /*cb40*/  IMAD.MOV.U32 R248, RZ, RZ, R55 ;  /* 0x000000fffff87224 */ /* 0x000fe200078e0037 */
[----:B------:R-:W-:Y:S01]  /*cb50*/  MOV R251, R70 ;  /* 0x0000004600fb7202 */ /* 0x000fe20000000f00 */
[----:B------:R-:W-:Y:S01]  /*cb60*/  IMAD.MOV.U32 R250, RZ, RZ, R71 ;  /* 0x000000fffffa7224 */ /* 0x000fe200078e0047 */
[----:B------:R-:W4:Y:S01]  /*cb70*/  LDSM.16.MT88.4 R28, [R196+0x12800] ;  /* 0x01280000c41c783b */ /* 0x000f220000004200 */
[C---:B--2---:R-:W-:Y:S06]  /*cb80*/  HMMA.16816.F32.BF16 R52, R8.reuse, R18, R240 ;  /* 0x000000120834723c */ /* 0x044fec00000418f0 */
[C---:B------:R-:W-:Y:S01]  /*cb90*/  HMMA.16816.F32.BF16 R68, R8.reuse, R22, R188 ;  /* 0x000000160844723c */ /* 0x040fe200000418bc */
[----:B------:R-:W-:Y:S01]  /*cba0*/  MOV R243, R41 ;  /* 0x0000002900f37202 */ /* 0x000fe20000000f00 */
[----:B------:R-:W-:Y:S01]  /*cbb0*/  IMAD.MOV.U32 R242, RZ, RZ, R40 ;  /* 0x000000fffff27224 */ /* 0x000fe200078e0028 */
[----:B------:R-:W-:Y:S01]  /*cbc0*/  MOV R241, R42 ;  /* 0x0000002a00f17202 */ /* 0x000fe20000000f00 */
[----:B------:R-:W-:Y:S01]  /*cbd0*/  IMAD.MOV.U32 R240, RZ, RZ, R43 ;  /* 0x000000fffff07224 */ /* 0x000fe200078e002b */
[----:B------:R-:W-:Y:S01]  /*cbe0*/  MOV R230, R243 ;  /* 0x000000f300e67202 */ /* 0x000fe20000000f00 */
[----:B---3--:R-:W-:Y:S01]  /*cbf0*/  HMMA.16816.F32.BF16 R40, R8, R4, R232 ;  /* 0x000000040828723c */ /* 0x008fe200000418e8 */
[----:B------:R-:W-:Y:S01]  /*cc00*/  MOV R191, R64 ;  /* 0x0000004000bf7202 */ /* 0x000fe20000000f00 */
[----:B------:R-:W-:Y:S01]  /*cc10*/  IMAD.MOV.U32 R190, RZ, RZ, R65 ;  /* 0x000000ffffbe7224 */ /* 0x000fe200078e0041 */
[----:B------:R-:W-:Y:S01]  /*cc20*/  MOV R189, R66 ;  /* 0x0000004200bd7202 */ /* 0x000fe20000000f00 */
[----:B------:R-:W-:-:S02]  /*cc30*/  IMAD.MOV.U32 R188, RZ, RZ, R67 ;  /* 0x000000ffffbc7224 */ /* 0x000fc400078e0043 */
[C---:B------:R-:W-:Y:S01]  /*cc40*/  HMMA.16816.F32.BF16 R156, R8.reuse, R16, R156 ;  /* 0x00000010089c723c */ /* 0x040fe2000004189c */
[----:B------:R-:W-:Y:S01]  /*cc50*/  MOV R235, R60 ;  /* 0x0000003c00eb7202 */ /* 0x000fe20000000f00 */
[----:B------:R-:W-:Y:S01]  /*cc60*/  IMAD.MOV.U32 R234, RZ, RZ, R63 ;  /* 0x000000ffffea7224 */ /* 0x000fe200078e003f */
[----:B------:R-:W-:Y:S01]  /*cc70*/  MOV R233, R56 ;  /* 0x0000003800e97202 */ /* 0x000fe20000000f00 */
[----:B------:R-:W-:Y:S01]  /*cc80*/  IMAD.MOV.U32 R232, RZ, RZ, R57 ;  /* 0x000000ffffe87224 */ /* 0x000fe200078e0039 */
[----:B------:R-:W2:Y:S01]  /*cc90*/  LDSM.16.MT88.4 R16, [R195+0x12800] ;  /* 0x01280000c310783b */ /* 0x000ea20000004200 */
[C---:B------:R-:W-:Y:S03]  /*cca0*/  HMMA.16816.F32.BF16 R60, R8.reuse, R6, R224 ;  /* 0x00000006083c723c */ /* 0x040fe600000418e0 */
[----:B------:R-:W-:Y:S03]  /*ccb0*/  LDSM.16.MT88.4 R4, [R193+0x14800] ;  /* 0x01480000c104783b */ /* 0x000fe60000004200 */
[C---:B-1----:R-:W-:Y:S01]  /*ccc0*/  HMMA.16816.F32.BF16 R64, R8.reuse, R24, R176 ;  /* 0x000000180840723c */ /* 0x042fe200000418b0 */
[----:B------:R-:W-:Y:S01]  /*ccd0*/  MOV R227, R58 ;  /* 0x0000003a00e37202 */ /* 0x000fe20000000f00 */
[----:B------:R-:W-:Y:S01]  /*cce0*/  IMAD.MOV.U32 R224, RZ, RZ, R59 ;  /* 0x000000ffffe07224 */ /* 0x000fe200078e003b */
[----:B------:R1:W3:Y:S03]  /*ccf0*/  MUFU.EX2 R176, R3 ;  /* 0x0000000300b07308 */ /* 0x0002e60000000800 */
[----:B------:R-:W-:Y:S01]  /*cd00*/  HMMA.16816.F32.BF16 R56, R8, R20, R184 ;  /* 0x000000140838723c */ /* 0x000fe200000418b8 */
[----:B------:R-:W5:Y:S01]  /*cd10*/  LDSM.16.MT88.4 R20, [R194+0x14800] ;  /* 0x01480000c214783b */ /* 0x000f620000004200 */
[----:B------:R-:W-:Y:S01]  /*cd20*/  IMAD.MOV.U32 R179, RZ, RZ, R76 ;  /* 0x000000ffffb37224 */ /* 0x000fe200078e004c */
[----:B------:R-:W-:Y:S01]  /*cd30*/  MOV R178, R87 ;  /* 0x0000005700b27202 */ /* 0x000fe20000000f00 */
[----:B------:R-:W-:-:S02]  /*cd40*/  IMAD.MOV.U32 R177, RZ, RZ, R188 ;  /* 0x000000ffffb17224 */ /* 0x000fc400078e00bc */
[C---:B----4-:R-:W-:Y:S01]  /*cd50*/  HMMA.16816.F32.BF16 R84, R8.reuse, R28, R168 ;  /* 0x0000001c0854723c */ /* 0x050fe200000418a8 */
[----:B------:R-:W-:Y:S01]  /*cd60*/  MOV R184, R77 ;  /* 0x0000004d00b87202 */ /* 0x000fe20000000f00 */
[----:B------:R-:W-:Y:S01]  /*cd70*/  IMAD.MOV.U32 R185, RZ, RZ, R78 ;  /* 0x000000ffffb97224 */ /* 0x000fe200078e004e */
[----:B------:R-:W-:Y:S01]  /*cd80*/  MOV R186, R79 ;  /* 0x0000004f00ba7202 */ /* 0x000fe20000000f00 */
[----:B------:R-:W-:Y:S02]  /*cd90*/  IMAD.MOV.U32 R187, RZ, RZ, R252 ;  /* 0x000000ffffbb7224 */ /* 0x000fe400078e00fc */
[----:B------:R-:W-:Y:S01]  /*cda0*/  HMMA.16816.F32.BF16 R76, R8, R26, R180 ;  /* 0x0000001a084c723c */ /* 0x000fe200000418b4 */
[----:B------:R-:W4:Y:S01]  /*cdb0*/  LDSM.16.MT88.4 R24, [R196+0x14800] ;  /* 0x01480000c418783b */ /* 0x000f220000004200 */
[----:B-1----:R-:W-:Y:S01]  /*cdc0*/  FFMA.FTZ R3, R231, UR8, -R13 ;  /* 0x00000008e7037c23 */ /* 0x002fe2000801080d */
[----:B------:R-:W-:Y:S01]  /*cdd0*/  IMAD.MOV.U32 R188, RZ, RZ, R248 ;  /* 0x000000ffffbc7224 */ /* 0x000fe200078e00f8 */
[----:B------:R-:W-:-:S02]  /*cde0*/  MOV R231, R242 ;  /* 0x000000f200e77202 */ /* 0x000fc40000000f00 */
[C---:B------:R-:W-:Y:S01]  /*cdf0*/  HMMA.16816.F32.BF16 R88, R8.reuse, R30, R172 ;  /* 0x0000001e0858723c */ /* 0x040fe200000418ac */
[----:B------:R-:W-:Y:S01]  /*ce00*/  LDSM.16.MT88.4 R28, [R195+0x14800] ;  /* 0x01480000c31c783b */ /* 0x000fe20000004200 */
[----:B------:R1:W3:Y:S04]  /*ce10*/  MUFU.EX2 R225, R3 ;  /* 0x0000000300e17308 */ /* 0x0002e80000000800 */
[C---:B------:R-:W-:Y:S06]  /*ce20*/  HMMA.16816.F32.BF16 R104, R8.reuse, R34, R104 ;  /* 0x000000220868723c */ /* 0x040fec0000041868 */
[C---:B--2---:R-:W-:Y:S06]  /*ce30*/  HMMA.16816.F32.BF16 R96, R8.reuse, R16, R160 ;  /* 0x000000100860723c */ /* 0x044fec00000418a0 */
[----:B------:R-:W-:Y:S01]  /*ce40*/  HMMA.16816.F32.BF16 R136, R8, R18, R136 ;  /* 0x000000120888723c */ /* 0x000fe20000041888 */
[----:B------:R-:W2:Y:S01]  /*ce50*/  LDSM.16.MT88.4 R16, [R194+0x16800] ;  /* 0x01680000c210783b */ /* 0x000ea20000004200 */
[----:B-1----:R-:W-:Y:S01]  /*ce60*/  FFMA.FTZ R3, R228, UR8, -R13 ;  /* 0x00000008e4037c23 */ /* 0x002fe2000801080d */
[----:B------:R-:W-:-:S03]  /*ce70*/  IMAD.MOV.U32 R228, RZ, RZ, R241 ;  /* 0x000000ffffe47224 */ /* 0x000fc600078e00f1 */
[C---:B-----5:R-:W-:Y:S01]  /*ce80*/  HMMA.16816.F32.BF16 R164, R8.reuse, R20, R164 ;  /* 0x0000001408a4723c */ /* 0x060fe200000418a4 */
[----:B------:R1:W-:Y:S05]  /*ce90*/  MUFU.EX2 R226, R3 ;  /* 0x0000000300e27308 */ /* 0x0003ea0000000800 */
[C---:B------:R-:W-:Y:S01]  /*cea0*/  HMMA.16816.F32.BF16 R168, R8.reuse, R22, R80 ;  /* 0x0000001608a8723c */ /* 0x040fe20000041850 */
[----:B------:R-:W5:Y:S05]  /*ceb0*/  LDSM.16.MT88.4 R20, [R195+0x16800] ;  /* 0x01680000c314783b */ /* 0x000f6a0000004200 */
[C---:B------:R-:W-:Y:S06]  /*cec0*/  HMMA.16816.F32.BF16 R144, R8.reuse, R4, R144 ;  /* 0x000000040890723c */ /* 0x040fec0000041890 */
[----:B------:R-:W-:Y:S01]  /*ced0*/  HMMA.16816.F32.BF16 R160, R8, R6, R72 ;  /* 0x0000000608a0723c */ /* 0x000fe20000041848 */
[----:B------:R-:W3:Y:S01]  /*cee0*/  LDSM.16.MT88.4 R4, [R196+0x16800] ;  /* 0x01680000c404783b */ /* 0x000ee20000004200 */
[----:B-1----:R-:W-:Y:S01]  /*cef0*/  FFMA.FTZ R3, R229, UR8, -R13 ;  /* 0x00000008e5037c23 */ /* 0x002fe2000801080d */
[----:B------:R-:W-:-:S03]  /*cf00*/  MOV R229, R240 ;  /* 0x000000f000e57202 */ /* 0x000fc60000000f00 */
[----:B------:R1:W-:Y:S01]  /*cf10*/  MUFU.EX2 R252, R3 ;  /* 0x0000000300fc7308 */ /* 0x0003e20000000800 */
[C---:B----4-:R-:W-:Y:S06]  /*cf20*/  HMMA.16816.F32.BF16 R152, R8.reuse, R24, R152 ;  /* 0x000000180898723c */ /* 0x050fec0000041898 */
[C---:B------:R-:W-:Y:S01]  /*cf30*/  HMMA.16816.F32.BF16 R140, R8.reuse, R26, R140 ;  /* 0x0000001a088c723c */ /* 0x040fe2000004188c */
[----:B------:R-:W4:Y:S05]  /*cf40*/  LDSM.16.MT88.4 R24, [R193+0x11000] ;  /* 0x01100000c118783b */ /* 0x000f2a0000004200 */
[----:B------:R-:W-:Y:S01]  /*cf50*/  HMMA.16816.F32.BF16 R72, R8, R32, R100 ;  /* 0x000000200848723c */ /* 0x000fe20000041864 */
[----:B------:R-:W4:Y:S01]  /*cf60*/  LDSM.16.MT88.4 R32, [R194+0x11000] ;  /* 0x01100000c220783b */ /* 0x000f220000004200 */
[----:B-1----:R-:W-:-:S04]  /*cf70*/  FFMA.FTZ R3, R247, UR8, -R12 ;  /* 0x00000008f7037c23 */ /* 0x002fc8000801080c */
[C---:B--2---:R-:W-:Y:S01]  /*cf80*/  HMMA.16816.F32.BF16 R108, R8.reuse, R16, R108 ;  /* 0x00000010086c723c */ /* 0x044fe2000004186c */
[----:B------:R1:W-:Y:S05]  /*cf90*/  MUFU.EX2 R247, R3 ;  /* 0x0000000300f77308 */ /* 0x0003ea0000000800 */
[C---:B-----5:R-:W-:Y:S06]  /*cfa0*/  HMMA.16816.F32.BF16 R172, R8.reuse, R20, R124 ;  /* 0x0000001408ac723c */ /* 0x060fec000004187c */
[----:B------:R-:W-:Y:S01]  /*cfb0*/  HMMA.16816.F32.BF16 R128, R8, R22, R128 ;  /* 0x000000160880723c */ /* 0x000fe20000041880 */
[----:B------:R-:W2:Y:S01]  /*cfc0*/  LDSM.16.MT88.4 R20, [R196+0x11000] ;  /* 0x01100000c414783b */ /* 0x000ea20000004200 */
[----:B---3--:R-:W-:-:S02]  /*cfd0*/  MOV R126, R176 ;  /* 0x000000b0007e7202 */ /* 0x008fc40000000f00 */
[----:B------:R-:W-:Y:S02]  /*cfe0*/  MOV R176, R189 ;  /* 0x000000bd00b07202 */ /* 0x000fe40000000f00 */
[C---:B------:R-:W-:Y:S01]  /*cff0*/  HMMA.16816.F32.BF16 R112, R8.reuse, R18, R112 ;  /* 0x000000120870723c */ /* 0x040fe20000041870 */
[----:B-1----:R-:W-:Y:S01]  /*d000*/  FFMA.FTZ R3, R246, UR8, -R12 ;  /* 0x00000008f6037c23 */ /* 0x002fe2000801080c */
[----:B------:R-:W1:Y:S01]  /*d010*/  LDSM.16.MT88.4 R16, [R195+0x11000] ;  /* 0x01100000c310783b */ /* 0x000e620000004200 */
[----:B------:R-:W-:Y:S02]  /*d020*/  MOV R189, R249 ;  /* 0x000000f900bd7202 */ /* 0x000fe40000000f00 */
[----:B------:R3:W5:Y:S01]  /*d030*/  MUFU.EX2 R246, R3 ;  /* 0x0000000300f67308 */ /* 0x0007620000000800 */
[----:B------:R-:W-:Y:S01]  /*d040*/  HMMA.16816.F32.BF16 R80, R8, R28, R92 ;  /* 0x0000001c0850723c */ /* 0x000fe2000004185c */
[----:B------:R-:W-:-:S05]  /*d050*/  MOV R127, R189 ;  /* 0x000000bd007f7202 */ /* 0x000fca0000000f00 */
[C---:B------:R-:W-:Y:S01]  /*d060*/  HMMA.16816.F32.BF16 R132, R8.reuse, R30, R132 ;  /* 0x0000001e0884723c */ /* 0x040fe20000041884 */
[----:B------:R-:W-:Y:S01]  /*d070*/  MOV R125, R174 ;  /* 0x000000ae007d7202 */ /* 0x000fe20000000f00 */
[----:B------:R-:W-:Y:S01]  /*d080*/  IMAD.MOV.U32 R124, RZ, RZ, R175 ;  /* 0x000000ffff7c7224 */ /* 0x000fe200078e00af */
[----:B------:R-:W-:Y:S01]  /*d090*/  MOV R174, R191 ;  /* 0x000000bf00ae7202 */ /* 0x000fe20000000f00 */
[----:B------:R-:W-:Y:S01]  /*d0a0*/  IMAD.MOV.U32 R175, RZ, RZ, R190 ;  /* 0x000000ffffaf7224 */ /* 0x000fe200078e00be */
[----:B------:R-:W-:Y:S01]  /*d0b0*/  LDSM.16.MT88.4 R28, [R194+0x13000] ;  /* 0x01300000c21c783b */ /* 0x000fe20000004200 */
[C---:B------:R-:W-:Y:S01]  /*d0c0*/  HMMA.16816.F32.BF16 R180, R8.reuse, R4, R116 ;  /* 0x0000000408b4723c */ /* 0x040fe20000041874 */
[----:B------:R-:W-:Y:S01]  /*d0d0*/  MOV R190, R250 ;  /* 0x000000fa00be7202 */ /* 0x000fe20000000f00 */
[----:B------:R-:W-:Y:S01]  /*d0e0*/  IMAD.MOV.U32 R191, RZ, RZ, R251 ;  /* 0x000000ffffbf7224 */ /* 0x000fe200078e00fb */
[----:B------:R-:W-:Y:S01]  /*d0f0*/  MOV R93, R173 ;  /* 0x000000ad005d7202 */ /* 0x000fe20000000f00 */
[----:B---3--:R-:W-:Y:S01]  /*d100*/  FFMA.FTZ R3, R238, UR8, -R12 ;  /* 0x00000008ee037c23 */ /* 0x008fe2000801080c */
[----:B------:R-:W-:Y:S01]  /*d110*/  IMAD.MOV.U32 R92, RZ, RZ, R172 ;  /* 0x000000ffff5c7224 */ /* 0x000fe200078e00ac */
[----:B------:R-:W-:Y:S01]  /*d120*/  HMMA.16816.F32.BF16 R120, R8, R6, R120 ;  /* 0x000000060878723c */ /* 0x000fe20000041878 */
[----:B------:R-:W3:Y:S01]  /*d130*/  LDSM.16.MT88.4 R8, [R193+0x13000] ;  /* 0x01300000c108783b */ /* 0x000ee20000004200 */
[----:B------:R4:W-:Y:S01]  /*d140*/  MUFU.EX2 R238, R3 ;  /* 0x0000000300ee7308 */ /* 0x0009e20000000800 */
[----:B------:R-:W-:Y:S01]  /*d150*/  F2FP.BF16.F32.PACK_AB R4, R225, R126 ;  /* 0x0000007ee104723e */ /* 0x000fe200000010ff */
[----:B------:R-:W-:Y:S01]  /*d160*/  IMAD.MOV.U32 R172, RZ, RZ, R227 ;  /* 0x000000ffffac7224 */ /* 0x000fe200078e00e3 */
[----:B-----5:R-:W-:Y:S01]  /*d170*/  F2FP.BF16.F32.PACK_AB R5, R246, R247 ;  /* 0x000000f7f605723e */ /* 0x020fe200000010ff */
[----:B------:R-:W-:Y:S01]  /*d180*/  IMAD.MOV.U32 R94, RZ, RZ, R234 ;  /* 0x000000ffff5e7224 */ /* 0x000fe200078e00ea */
[----:B------:R-:W-:-:S02]  /*d190*/  F2FP.BF16.F32.PACK_AB R6, R252, R226 ;  /* 0x000000e2fc06723e */ /* 0x000fc400000010ff */
[----:B------:R-:W-:Y:S02]  /*d1a0*/  MOV R173, R224 ;  /* 0x000000e000ad7202 */ /* 0x000fe40000000f00 */
[----:B------:R-:W-:Y:S02]  /*d1b0*/  MOV R227, R232 ;  /* 0x000000e800e37202 */ /* 0x000fe40000000f00 */
[----:B------:R-:W-:Y:S02]  /*d1c0*/  MOV R224, R233 ;  /* 0x000000e900e07202 */ /* 0x000fe40000000f00 */
[----:B------:R-:W-:Y:S01]  /*d1d0*/  MOV R95, R235 ;  /* 0x000000eb005f7202 */ /* 0x000fe20000000f00 */
[----:B----4-:R-:W-:-:S04]  /*d1e0*/  FFMA.FTZ R3, R239, UR8, -R12 ;  /* 0x00000008ef037c23 */ /* 0x010fc8000801080c */
[----:B------:R-:W4:Y:S02]  /*d1f0*/  MUFU.EX2 R239, R3 ;  /* 0x0000000300ef7308 */ /* 0x000f240000000800 */
[----:B----4-:R-:W-:Y:S02]  /*d200*/  F2FP.BF16.F32.PACK_AB R7, R239, R238 ;  /* 0x000000eeef07723e */ /* 0x010fe400000010ff */
[----:B------:R-:W-:-:S05]  /*d210*/  MOV R3, R188 ;  /* 0x000000bc00037202 */ /* 0x000fca0000000f00 */
[----:B------:R-:W-:Y:S01]  /*d220*/  HMMA.16816.F32.BF16 R248, R4, R24, R36 ;  /* 0x0000001804f8723c */ /* 0x000fe20000041824 */
[----:B------:R-:W4:Y:S01]  /*d230*/  LDSM.16.MT88.4 R36, [R196+0x13000] ;  /* 0x01300000c424783b */ /* 0x000f220000004200 */
[----:B------:R-:W-:-:S04]  /*d240*/  FFMA.FTZ R3, R3, UR8, -R13 ;  /* 0x0000000803037c23 */ /* 0x000fc8000801080d */
[C---:B------:R-:W-:Y:S06]  /*d250*/  HMMA.16816.F32.BF16 R148, R4.reuse, R32, R148 ;  /* 0x000000200494723c */ /* 0x040fec0000041894 */
[C---:B------:R-:W-:Y:S01]  /*d260*/  HMMA.16816.F32.BF16 R48, R4.reuse, R34, R48 ;  /* 0x000000220430723c */ /* 0x040fe20000041830 */
[----:B------:R-:W5:Y:S05]  /*d270*/  LDSM.16.MT88.4 R32, [R195+0x13000] ;  /* 0x01300000c320783b */ /* 0x000f6a0000004200 */
[C---:B------:R-:W-:Y:S01]  /*d280*/  HMMA.16816.F32.BF16 R44, R4.reuse, R26, R44 ;  /* 0x0000001a042c723c */ /* 0x040fe2000004182c */
[----:B------:R-:W5:Y:S05]  /*d290*/  LDSM.16.MT88.4 R24, [R193+0x15000] ;  /* 0x01500000c118783b */ /* 0x000f6a0000004200 */
[C---:B--2---:R-:W-:Y:S06]  /*d2a0*/  HMMA.16816.F32.BF16 R156, R4.reuse, R20, R156 ;  /* 0x00000014049c723c */ /* 0x044fec000004189c */
[C---:B------:R-:W-:Y:S01]  /*d2b0*/  HMMA.16816.F32.BF16 R52, R4.reuse, R22, R52 ;  /* 0x000000160434723c */ /* 0x040fe20000041834 */
[----:B------:R-:W-:Y:S05]  /*d2c0*/  LDSM.16.MT88.4 R20, [R195+0x15000] ;  /* 0x01500000c314783b */ /* 0x000fea0000004200 */
[C---:B-1----:R-:W-:Y:S06]  /*d2d0*/  HMMA.16816.F32.BF16 R240, R4.reuse, R16, R40 ;  /* 0x0000001004f0723c */ /* 0x042fec0000041828 */
[----:B------:R-:W-:Y:S01]  /*d2e0*/  HMMA.16816.F32.BF16 R60, R4, R18, R60 ;  /* 0x00000012043c723c */ /* 0x000fe2000004183c */
[----:B------:R-:W1:Y:S01]  /*d2f0*/  LDSM.16.MT88.4 R16, [R194+0x15000] ;  /* 0x01500000c210783b */ /* 0x000e620000004200 */
[----:B------:R-:W-:Y:S01]  /*d300*/  IMAD.MOV.U32 R43, RZ, RZ, R229 ;  /* 0x000000ffff2b7224 */ /* 0x000fe200078e00e5 */
[----:B------:R-:W-:Y:S01]  /*d310*/  MOV R42, R95 ;  /* 0x0000005f002a7202 */ /* 0x000fe20000000f00 */
[----:B------:R-:W-:-:S02]  /*d320*/  IMAD.MOV.U32 R41, RZ, RZ, R190 ;  /* 0x000000ffff297224 */ /* 0x000fc400078e00be */
[C---:B---3--:R-:W-:Y:S06]  /*d330*/  HMMA.16816.F32.BF16 R232, R4.reuse, R8, R56 ;  /* 0x0000000804e8723c */ /* 0x048fec0000041838 */
[----:B------:R-:W-:Y:S01]  /*d340*/  HMMA.16816.F32.BF16 R68, R4, R10, R68 ;  /* 0x0000000a0444723c */ /* 0x000fe20000041844 */
[----:B------:R-:W2:Y:S01]  /*d350*/  LDSM.16.MT88.4 R8, [R196+0x15000] ;  /* 0x01500000c408783b */ /* 0x000ea20000004200 */
[----:B------:R-:W-:Y:S01]  /*d360*/  MOV R58, R228 ;  /* 0x000000e4003a7202 */ /* 0x000fe20000000f00 */
[----:B------:R-:W-:Y:S01]  /*d370*/  IMAD.MOV.U32 R56, RZ, RZ, R230 ;  /* 0x000000ffff387224 */ /* 0x000fe200078e00e6 */
[----:B------:R-:W-:-:S02]  /*d380*/  MOV R57, R231 ;  /* 0x000000e700397202 */ /* 0x000fc40000000f00 */
[----:B------:R-:W-:Y:S01]  /*d390*/  HMMA.16816.F32.BF16 R228, R4, R28, R64 ;  /* 0x0000001c04e4723c */ /* 0x000fe20000041840 */
[----:B------:R-:W-:-:S05]  /*d3a0*/  MOV R59, R94 ;  /* 0x0000005e003b7202 */ /* 0x000fca0000000f00 */
[C---:B----4-:R-:W-:Y:S01]  /*d3b0*/  HMMA.16816.F32.BF16 R84, R4.reuse, R36, R84 ;  /* 0x000000240454723c */ /* 0x050fe20000041854 */
[----:B------:R-:W-:Y:S01]  /*d3c0*/  MOV R64, R191 ;  /* 0x000000bf00407202 */ /* 0x000fe20000000f00 */
[----:B------:R-:W-:Y:S01]  /*d3d0*/  IMAD.MOV.U32 R66, RZ, RZ, R225 ;  /* 0x000000ffff427224 */ /* 0x000fe200078e00e1 */
[----:B------:R-:W-:Y:S02]  /*d3e0*/  MOV R65, R224 ;  /* 0x000000e000417202 */ /* 0x000fe40000000f00 */
[----:B------:R-:W-:Y:S01]  /*d3f0*/  MOV R67, R226 ;  /* 0x000000e200437202 */ /* 0x000fe20000000f00 */
[----:B------:R-:W-:Y:S01]  /*d400*/  HMMA.16816.F32.BF16 R88, R4, R38, R88 ;  /* 0x000000260458723c */ /* 0x000fe20000041858 */
[----:B------:R-:W-:Y:S01]  /*d410*/  MOV R36, R93 ;  /* 0x0000005d00247202 */ /* 0x000fe20000000f00 */
[----:B------:R-:W-:-:S04]  /*d420*/  IMAD.MOV.U32 R37, RZ, RZ, R92 ;  /* 0x000000ffff257224 */ /* 0x000fc800078e005c */
[----:B-----5:R-:W-:Y:S01]  /*d430*/  HMMA.16816.F32.BF16 R92, R4, R32, R96 ;  /* 0x00000020045c723c */ /* 0x020fe20000041860 */
[----:B------:R-:W-:-:S05]  /*d440*/  MOV R39, R227 ;  /* 0x000000e300277202 */ /* 0x000fca0000000f00 */
[C---:B------:R-:W-:Y:S01]  /*d450*/  HMMA.16816.F32.BF16 R224, R4.reuse, R24, R144 ;  /* 0x0000001804e0723c */ /* 0x040fe20000041890 */
        /* <DEDUP_REMOVED lines=8> */
[----:B------:R3:W-:Y:S01]  /*d4e0*/  MUFU.EX2 R33, R3 ;  /* 0x0000000300217308 */ /* 0x0007e20000000800 */
        /* <DEDUP_REMOVED lines=12> */
[----:B------:R-:W-:Y:S01]  /*d5b0*/  MOV R57, R174 ;  /* 0x000000ae00397202 */ /* 0x000fe20000000f00 */
[----:B------:R-:W-:Y:S01]  /*d5c0*/  IMAD.MOV.U32 R174, RZ, RZ, R186 ;  /* 0x000000ffffae7224 */ /* 0x000fe200078e00ba */
[----:B------:R-:W-:Y:S01]  /*d5d0*/  MOV R66, R177 ;  /* 0x000000b100427202 */ /* 0x000fe20000000f00 */
[----:B------:R-:W4:Y:S01]  /*d5e0*/  LDSM.16.MT88.4 R28, [R193+0x17000] ;  /* 0x01700000c11c783b */ /* 0x000f220000004200 */
[----:B---3--:R-:W-:Y:S01]  /*d5f0*/  FFMA.FTZ R3, R32, UR8, -R13 ;  /* 0x0000000820037c23 */ /* 0x008fe2000801080d */
[----:B------:R-:W-:Y:S01]  /*d600*/  MOV R67, R178 ;  /* 0x000000b200437202 */ /* 0x000fe20000000f00 */
[----:B-1----:R-:W-:Y:S01]  /*d610*/  HMMA.16816.F32.BF16 R188, R4, R16, R164 ;  /* 0x0000001004bc723c */ /* 0x002fe200000418a4 */
[----:B------:R-:W-:Y:S01]  /*d620*/  MOV R172, R184 ;  /* 0x000000b800ac7202 */ /* 0x000fe20000000f00 */
[----:B------:R1:W3:Y:S01]  /*d630*/  MUFU.EX2 R32, R3 ;  /* 0x0000000300207308 */ /* 0x0002e20000000800 */
[----:B------:R-:W-:-:S02]  /*d640*/  MOV R173, R185 ;  /* 0x000000b900ad7202 */ /* 0x000fc40000000f00 */
[----:B------:R-:W-:Y:S01]  /*d650*/  MOV R175, R187 ;  /* 0x000000bb00af7202 */ /* 0x000fe20000000f00 */
[C---:B------:R-:W-:Y:S01]  /*d660*/  HMMA.16816.F32.BF16 R168, R4.reuse, R18, R168 ;  /* 0x0000001204a8723c */ /* 0x040fe200000418a8 */
[----:B------:R-:W-:Y:S01]  /*d670*/  MOV R137, R139 ;  /* 0x0000008b00897202 */ /* 0x000fe20000000f00 */
[----:B------:R-:W5:Y:S01]  /*d680*/  LDSM.16.MT88.4 R16, [R196+0x17000] ;  /* 0x01700000c410783b */ /* 0x000f620000004200 */
[----:B------:R-:W-:Y:S02]  /*d690*/  MOV R146, R96 ;  /* 0x0000006000927202 */ /* 0x000fe40000000f00 */
[----:B------:R-:W-:Y:S01]  /*d6a0*/  MOV R139, R97 ;  /* 0x00000061008b7202 */ /* 0x000fe20000000f00 */
[----:B------:R-:W-:Y:S01]  /*d6b0*/  IMAD.MOV.U32 R97, RZ, RZ, R65 ;  /* 0x000000ffff617224 */ /* 0x000fe200078e0041 */
[----:B------:R-:W-:Y:S01]  /*d6c0*/  MOV R136, R99 ;  /* 0x0000006300887202 */ /* 0x000fe20000000f00 */
[----:B--2---:R-:W-:Y:S01]  /*d6d0*/  HMMA.16816.F32.BF16 R184, R4, R8, R152 ;  /* 0x0000000804b8723c */ /* 0x004fe20000041898 */
[----:B------:R-:W-:Y:S01]  /*d6e0*/  MOV R96, R64 ;  /* 0x0000004000607202 */ /* 0x000fe20000000f00 */
[----:B------:R-:W-:Y:S01]  /*d6f0*/  IMAD.MOV.U32 R64, RZ, RZ, R56 ;  /* 0x000000ffff407224 */ /* 0x000fe200078e0038 */
[----:B------:R-:W-:Y:S01]  /*d700*/  MOV R98, R66 ;  /* 0x0000004200627202 */ /* 0x000fe20000000f00 */
[----:B------:R-:W-:-:S02]  /*d710*/  IMAD.MOV.U32 R144, RZ, RZ, R136 ;  /* 0x000000ffff907224 */ /* 0x000fc400078e0088 */
[----:B-1----:R-:W-:Y:S01]  /*d720*/  FFMA.FTZ R3, R145, UR8, -R13 ;  /* 0x0000000891037c23 */ /* 0x002fe2000801080d */
[----:B------:R-:W-:Y:S01]  /*d730*/  MOV R99, R67 ;  /* 0x0000004300637202 */ /* 0x000fe20000000f00 */
[----:B------:R-:W-:Y:S01]  /*d740*/  IMAD.MOV.U32 R67, RZ, RZ, R174 ;  /* 0x000000ffff437224 */ /* 0x000fe200078e00ae */
[----:B------:R-:W-:Y:S01]  /*d750*/  MOV R65, R172 ;  /* 0x000000ac00417202 */ /* 0x000fe20000000f00 */
[C---:B------:R-:W-:Y:S01]  /*d760*/  HMMA.16816.F32.BF16 R176, R4.reuse, R10, R140 ;  /* 0x0000000a04b0723c */ /* 0x040fe2000004188c */
[----:B------:R-:W-:Y:S01]  /*d770*/  MOV R66, R173 ;  /* 0x000000ad00427202 */ /* 0x000fe20000000f00 */
[----:B------:R-:W1:Y:S01]  /*d780*/  LDSM.16.MT88.4 R8, [R195+0x17000] ;  /* 0x01700000c308783b */ /* 0x000e620000004200 */
[----:B------:R-:W-:Y:S02]  /*d790*/  MOV R56, R175 ;  /* 0x000000af00387202 */ /* 0x000fe40000000f00 */
[----:B------:R-:W-:Y:S01]  /*d7a0*/  MOV R145, R137 ;  /* 0x0000008900917202 */ /* 0x000fe20000000f00 */
[C---:B------:R-:W-:Y:S01]  /*d7b0*/  HMMA.16816.F32.BF16 R172, R4.reuse, R20, R80 ;  /* 0x0000001404ac723c */ /* 0x040fe20000041850 */
[----:B------:R2:W-:Y:S01]  /*d7c0*/  MUFU.EX2 R21, R3 ;  /* 0x0000000300157308 */ /* 0x0005e20000000800 */
[----:B------:R-:W-:Y:S01]  /*d7d0*/  MOV R136, R124 ;  /* 0x0000007c00887202 */ /* 0x000fe20000000f00 */
[----:B------:R-:W-:Y:S01]  /*d7e0*/  IMAD.MOV.U32 R38, RZ, RZ, R169 ;  /* 0x000000ffff267224 */ /* 0x000fe200078e00a9 */
[----:B------:R-:W-:Y:S01]  /*d7f0*/  MOV R140, R145 ;  /* 0x00000091008c7202 */ /* 0x000fe20000000f00 */
[----:B------:R-:W-:Y:S01]  /*d800*/  LDSM.16.MT88.4 R152, [R196+0x11800] ;  /* 0x01180000c498783b */ /* 0x000fe20000004200 */
[C---:B------:R-:W-:Y:S01]  /*d810*/  HMMA.16816.F32.BF16 R116, R4.reuse, R26, R160 ;  /* 0x0000001a0474723c */ /* 0x040fe200000418a0 */
[----:B------:R-:W-:Y:S01]  /*d820*/  MOV R137, R126 ;  /* 0x0000007e00897202 */ /* 0x000fe20000000f00 */
[----:B------:R-:W-:Y:S01]  /*d830*/  IMAD.MOV.U32 R82, RZ, RZ, R65 ;  /* 0x000000ffff527224 */ /* 0x000fe200078e0041 */
[----:B------:R-:W-:Y:S01]  /*d840*/  MOV R143, R136 ;  /* 0x00000088008f7202 */ /* 0x000fe20000000f00 */
[----:B------:R-:W3:Y:S01]  /*d850*/  LDSM.16.MT88.4 R24, [R194+0x17000] ;  /* 0x01700000c218783b */ /* 0x000ee20000004200 */
[----:B------:R-:W-:Y:S01]  /*d860*/  MOV R40, R168 ;  /* 0x000000a800287202 */ /* 0x000fe20000000f00 */
[----:B------:R-:W-:Y:S01]  /*d870*/  IMAD.MOV.U32 R165, RZ, RZ, R137 ;  /* 0x000000ffffa57224 */ /* 0x000fe200078e0089 */
[----:B------:R-:W-:Y:S01]  /*d880*/  MOV R163, R147 ;  /* 0x0000009300a37202 */ /* 0x000fe20000000f00 */
[----:B------:R-:W-:Y:S01]  /*d890*/  IMAD.MOV.U32 R147, RZ, RZ, R125 ;  /* 0x000000ffff937224 */ /* 0x000fe200078e007d */
[----:B------:R-:W-:Y:S01]  /*d8a0*/  MOV R167, R139 ;  /* 0x0000008b00a77202 */ /* 0x000fe20000000f00 */
[C---:B------:R-:W-:Y:S01]  /*d8b0*/  HMMA.16816.F32.BF16 R132, R4.reuse, R22, R132 ;  /* 0x000000160484723c */ /* 0x040fe20000041884 */
[----:B------:R-:W-:Y:S01]  /*d8c0*/  MOV R35, R170 ;  /* 0x000000aa00237202 */ /* 0x000fe20000000f00 */
[----:B--2---:R-:W-:Y:S01]  /*d8d0*/  FFMA.FTZ R3, R146, UR8, -R13 ;  /* 0x0000000892037c23 */ /* 0x004fe2000801080d */
[----:B------:R-:W-:Y:S01]  /*d8e0*/  MOV R146, R138 ;  /* 0x0000008a00927202 */ /* 0x000fe20000000f00 */
[----:B------:R-:W-:Y:S01]  /*d8f0*/  IMAD.MOV.U32 R138, RZ, RZ, R127 ;  /* 0x000000ffff8a7224 */ /* 0x000fe200078e007f */
[----:B------:R-:W-:Y:S01]  /*d900*/  MOV R142, R147 ;  /* 0x00000093008e7202 */ /* 0x000fe20000000f00 */
[----:B------:R2:W3:Y:S01]  /*d910*/  MUFU.EX2 R20, R3 ;  /* 0x0000000300147308 */ /* 0x0004e20000000800 */
[----:B------:R-:W-:Y:S01]  /*d920*/  MOV R34, R171 ;  /* 0x000000ab00227202 */ /* 0x000fe20000000f00 */
[----:B------:R-:W-:Y:S01]  /*d930*/  IMAD.MOV.U32 R141, RZ, RZ, R146 ;  /* 0x000000ffff8d7224 */ /* 0x000fe200078e0092 */
[----:B------:R-:W-:Y:S01]  /*d940*/  MOV R166, R138 ;  /* 0x0000008a00a67202 */ /* 0x000fe20000000f00 */
[C---:B----4-:R-:W-:Y:S01]  /*d950*/  HMMA.16816.F32.BF16 R124, R4.reuse, R28, R72 ;  /* 0x0000001c047c723c */ /* 0x050fe20000041848 */
[----:B------:R-:W-:Y:S01]  /*d960*/  LDSM.16.MT88.4 R136, [R193+0x11800] ;  /* 0x01180000c188783b */ /* 0x000fe20000004200 */
[----:B------:R-:W-:Y:S01]  /*d970*/  MOV R80, R99 ;  /* 0x0000006300507202 */ /* 0x000fe20000000f00 */
[----:B------:R-:W-:Y:S01]  /*d980*/  IMAD.MOV.U32 R23, RZ, RZ, R165 ;  /* 0x000000ffff177224 */ /* 0x000fe200078e00a5 */
[----:B------:R-:W-:Y:S01]  /*d990*/  MOV R81, R64 ;  /* 0x0000004000517202 */ /* 0x000fe20000000f00 */
[----:B------:R-:W-:Y:S01]  /*d9a0*/  IMAD.MOV.U32 R99, RZ, RZ, R56 ;  /* 0x000000ffff637224 */ /* 0x000fe200078e0038 */
[----:B-----5:R-:W-:Y:S01]  /*d9b0*/  HMMA.16816.F32.BF16 R168, R4, R16, R180 ;  /* 0x0000001004a8723c */ /* 0x020fe200000418b4 */
[----:B------:R-:W-:Y:S01]  /*d9c0*/  IMAD.MOV.U32 R75, RZ, RZ, R40 ;  /* 0x000000ffff4b7224 */ /* 0x000fe200078e0028 */
[----:B------:R-:W-:Y:S01]  /*d9d0*/  MOV R72, R41 ;  /* 0x0000002900487202 */ /* 0x000fe20000000f00 */
[----:B------:R-:W-:Y:S01]  /*d9e0*/  IMAD.MOV.U32 R74, RZ, RZ, R43 ;  /* 0x000000ffff4a7224 */ /* 0x000fe200078e002b */
[----:B------:R-:W-:-:S02]  /*d9f0*/  MOV R73, R42 ;  /* 0x0000002a00497202 */ /* 0x000fc40000000f00 */
[C---:B-1----:R-:W-:Y:S01]  /*da00*/  HMMA.16816.F32.BF16 R180, R4.reuse, R8, R140 ;  /* 0x0000000804b4723c */ /* 0x042fe2000004188c */
[----:B--2---:R-:W-:Y:S01]  /*da10*/  FFMA.FTZ R3, R15, UR8, -R12 ;  /* 0x000000080f037c23 */ /* 0x004fe2000801080c */
[----:B------:R-:W-:Y:S01]  /*da20*/  LDSM.16.MT88.4 R40, [R193+0x13800] ;  /* 0x01380000c128783b */ /* 0x000fe20000004200 */
[----:B------:R-:W-:Y:S02]  /*da30*/  MOV R83, R66 ;  /* 0x0000004200537202 */ /* 0x000fe40000000f00 */
[----:B------:R1:W-:Y:S01]  /*da40*/  MUFU.EX2 R15, R3 ;  /* 0x00000003000f7308 */ /* 0x0003e20000000800 */
[----:B------:R-:W-:Y:S01]  /*da50*/  HMMA.16816.F32.BF16 R8, R4, R10, R128 ;  /* 0x0000000a0408723c */ /* 0x000fe20000041880 */
[----:B------:R-:W-:-:S05]  /*da60*/  MOV R22, R166 ;  /* 0x000000a600167202 */ /* 0x000fca0000000f00 */
[----:B---3--:R-:W-:Y:S01]  /*da70*/  HMMA.16816.F32.BF16 R108, R4, R24, R108 ;  /* 0x00000018046c723c */ /* 0x008fe2000004186c */
[----:B------:R-:W-:Y:S02]  /*da80*/  F2FP.BF16.F32.PACK_AB R128, R32, R33 ;  /* 0x000000212080723e */ /* 0x000fe400000010ff */
[----:B------:R-:W-:-:S03]  /*da90*/  F2FP.BF16.F32.PACK_AB R130, R20, R21 ;  /* 0x000000151482723e */ /* 0x000fc600000010ff */
[----:B------:R-:W-:Y:S01]  /*daa0*/  HMMA.16816.F32.BF16 R28, R4, R30, R104 ;  /* 0x0000001e041c723c */ /* 0x000fe20000041868 */
[----:B------:R-:W-:Y:S01]  /*dab0*/  LDSM.16.MT88.4 R104, [R193+0x17800] ;  /* 0x01780000c168783b */ /* 0x000fe20000004200 */
[----:B-1----:R-:W-:Y:S01]  /*dac0*/  FFMA.FTZ R3, R163, UR8, -R12 ;  /* 0x00000008a3037c23 */ /* 0x002fe2000801080c */
[----:B------:R-:W-:-:S03]  /*dad0*/  MOV R163, R144 ;  /* 0x0000009000a37202 */ /* 0x000fc60000000f00 */
[C---:B------:R-:W-:Y:S01]  /*dae0*/  HMMA.16816.F32.BF16 R24, R4.reuse, R26, R112 ;  /* 0x0000001a0418723c */ /* 0x040fe20000041870 */
[----:B------:R-:W1:Y:S01]  /*daf0*/  LDSM.16.MT88.4 R144, [R194+0x11800] ;  /* 0x01180000c290783b */ /* 0x000e620000004200 */
[----:B------:R2:W3:Y:S03]  /*db00*/  MUFU.EX2 R13, R3 ;  /* 0x00000003000d7308 */ /* 0x0004e60000000800 */
[----:B------:R-:W-:Y:S01]  /*db10*/  LDSM.16.MT88.4 R112, [R194+0x17800] ;  /* 0x01780000c270783b */ /* 0x000fe20000004200 */
[----:B------:R-:W-:Y:S03]  /*db20*/  HMMA.16816.F32.BF16 R16, R4, R18, R120 ;  /* 0x000000120410723c */ /* 0x000fe60000041878 */
[----:B------:R-:W-:Y:S04]  /*db30*/  LDSM.16.MT88.4 R120, [R196+0x17800] ;  /* 0x01780000c478783b */ /* 0x000fe80000004200 */
[----:B------:R-:W-:Y:S01]  /*db40*/  IMAD.MOV.U32 R6, RZ, RZ, R35 ;  /* 0x000000ffff067224 */ /* 0x000fe200078e0023 */
[----:B------:R-:W-:Y:S01]  /*db50*/  MOV R7, R34 ;  /* 0x0000002200077202 */ /* 0x000fe20000000f00 */
[----:B------:R-:W-:Y:S01]  /*db60*/  IMAD.MOV.U32 R35, RZ, RZ, R36 ;  /* 0x000000ffff237224 */ /* 0x000fe200078e0024 */
[----:B------:R-:W-:-:S02]  /*db70*/  MOV R5, R38 ;  /* 0x0000002600057202 */ /* 0x000fc40000000f00 */
[----:B------:R-:W-:Y:S01]  /*db80*/  MOV R34, R39 ;  /* 0x0000002700227202 */ /* 0x000fe20000000f00 */
[--C-:B--2---:R-:W-:Y:S01]  /*db90*/  FFMA.FTZ R3, R14, UR8, -R12.reuse ;  /* 0x000000080e037c23 */ /* 0x104fe2000801080c */
[----:B---3--:R-:W-:Y:S02]  /*dba0*/  F2FP.BF16.F32.PACK_AB R129, R13, R15 ;  /* 0x0000000f0d81723e */ /* 0x008fe400000010ff */
[----:B------:R-:W-:Y:S01]  /*dbb0*/  MOV R4, R75 ;  /* 0x0000004b00047202 */ /* 0x000fe20000000f00 */
[----:B------:R2:W-:Y:S02]  /*dbc0*/  MUFU.EX2 R14, R3 ;  /* 0x00000003000e7308 */ /* 0x0005e40000000800 */
[----:B--2---:R-:W-:Y:S01]  /*dbd0*/  FFMA.FTZ R3, R163, UR8, -R12 ;  /* 0x00000008a3037c23 */ /* 0x004fe2000801080c */
[----:B------:R-:W-:Y:S01]  /*dbe0*/  MOV R12, R167 ;  /* 0x000000a7000c7202 */ /* 0x000fe20000000f00 */
[----:B------:R-:W2:Y:S04]  /*dbf0*/  LDSM.16.MT88.4 R160, [R195+0x11800] ;  /* 0x01180000c3a0783b */ /* 0x000ea80000004200 */
[----:B------:R-:W3:Y:S02]  /*dc00*/  MUFU.EX2 R3, R3 ;  /* 0x0000000300037308 */ /* 0x000ee40000000800 */
[----:B---3--:R-:W-:-:S07]  /*dc10*/  F2FP.BF16.F32.PACK_AB R131, R3, R14 ;  /* 0x0000000e0383723e */ /* 0x008fce00000010ff */
[C---:B-1----:R-:W-:Y:S06]  /*dc20*/  HMMA.16816.F32.BF16 R148, R128.reuse, R144, R148 ;  /* 0x000000908094723c */ /* 0x042fec0000041894 */
[C---:B------:R-:W-:Y:S01]  /*dc30*/  HMMA.16816.F32.BF16 R144, R128.reuse, R146, R48 ;  /* 0x000000928090723c */ /* 0x040fe20000041830 */
[----:B------:R-:W1:Y:S05]  /*dc40*/  LDSM.16.MT88.4 R48, [R194+0x13800] ;  /* 0x01380000c230783b */ /* 0x000e6a0000004200 */
[C---:B------:R-:W-:Y:S06]  /*dc50*/  HMMA.16816.F32.BF16 R140, R128.reuse, R136, R248 ;  /* 0x00000088808c723c */ /* 0x040fec00000418f8 */
[C---:B--2---:R-:W-:Y:S01]  /*dc60*/  HMMA.16816.F32.BF16 R164, R128.reuse, R160, R240 ;  /* 0x000000a080a4723c */ /* 0x044fe200000418f0 */
[----:B------:R-:W-:Y:S01]  /*dc70*/  MOV R251, R96 ;  /* 0x0000006000fb7202 */ /* 0x000fe20000000f00 */
[----:B------:R-:W-:Y:S01]  /*dc80*/  IMAD.MOV.U32 R249, RZ, RZ, R98 ;  /* 0x000000fffff97224 */ /* 0x000fe200078e0062 */
[----:B------:R-:W-:Y:S01]  /*dc90*/  MOV R250, R97 ;  /* 0x0000006100fa7202 */ /* 0x000fe20000000f00 */
[----:B------:R-:W-:Y:S01]  /*dca0*/  IMAD.MOV.U32 R97, RZ, RZ, R59 ;  /* 0x000000ffff617224 */ /* 0x000fe200078e003b */
[----:B------:R-:W-:Y:S01]  /*dcb0*/  MOV R98, R57 ;  /* 0x0000003900627202 */ /* 0x000fe20000000f00 */
[----:B------:R-:W-:Y:S01]  /*dcc0*/  HMMA.16816.F32.BF16 R136, R128, R138, R44 ;  /* 0x0000008a8088723c */ /* 0x000fe2000004182c */
[----:B------:R-:W-:Y:S01]  /*dcd0*/  MOV R240, R37 ;  /* 0x0000002500f07202 */ /* 0x000fe20000000f00 */
[----:B------:R-:W-:Y:S01]  /*dce0*/  IMAD.MOV.U32 R241, RZ, RZ, R74 ;  /* 0x000000fffff17224 */ /* 0x000fe200078e004a */
[----:B------:R-:W-:-:S02]  /*dcf0*/  MOV R96, R58 ;  /* 0x0000003a00607202 */ /* 0x000fc40000000f00 */
[----:B------:R-:W2:Y:S01]  /*dd00*/  LDSM.16.MT88.4 R56, [R196+0x13800] ;  /* 0x01380000c438783b */ /* 0x000ea20000004200 */
[C---:B------:R-:W-:Y:S01]  /*dd10*/  HMMA.16816.F32.BF16 R36, R128.reuse, R40, R232 ;  /* 0x000000288024723c */ /* 0x040fe200000418e8 */
[----:B------:R-:W-:Y:S02]  /*dd20*/  MOV R242, R73 ;  /* 0x0000004900f27202 */ /* 0x000fe40000000f00 */
[----:B------:R-:W-:Y:S02]  /*dd30*/  MOV R243, R72 ;  /* 0x0000004800f37202 */ /* 0x000fe40000000f00 */
[----:B------:R-:W-:Y:S01]  /*dd40*/  MOV R248, R67 ;  /* 0x0000004300f87202 */ /* 0x000fe20000000f00 */
[C---:B------:R-:W-:Y:S01]  /*dd50*/  HMMA.16816.F32.BF16 R156, R128.reuse, R152, R156 ;  /* 0x00000098809c723c */ /* 0x040fe2000004189c */
[----:B------:R-:W-:Y:S01]  /*dd60*/  MOV R232, R80 ;  /* 0x0000005000e87202 */ /* 0x000fe20000000f00 */
[----:B------:R-:W-:Y:S01]  /*dd70*/  IMAD.MOV.U32 R233, RZ, RZ, R81 ;  /* 0x000000ffffe97224 */ /* 0x000fe200078e0051 */
[----:B------:R-:W-:Y:S01]  /*dd80*/  MOV R235, R82 ;  /* 0x0000005200eb7202 */ /* 0x000fe20000000f00 */
[----:B------:R-:W-:Y:S01]  /*dd90*/  LDSM.16.MT88.4 R64, [R195+0x13800] ;  /* 0x01380000c340783b */ /* 0x000fe20000004200 */
[----:B------:R-:W-:Y:S01]  /*dda0*/  MOV R234, R83 ;  /* 0x0000005300ea7202 */ /* 0x000fe20000000f00 */
[C---:B------:R-:W-:Y:S02]  /*ddb0*/  HMMA.16816.F32.BF16 R152, R128.reuse, R154, R52 ;  /* 0x0000009a8098723c */ /* 0x040fe40000041834 */
[----:B------:R-:W3:Y:S04]  /*ddc0*/  LDSM.16.MT88.4 R80, [R194+0x15800] ;  /* 0x01580000c250783b */ /* 0x000ee80000004200 */
[C---:B-1----:R-:W-:Y:S01]  /*ddd0*/  HMMA.16816.F32.BF16 R44, R128.reuse, R48, R228 ;  /* 0x00000030802c723c */ /* 0x042fe200000418e4 */
[----:B------:R-:W1:Y:S05]  /*dde0*/  LDSM.16.MT88.4 R72, [R193+0x15800] ;  /* 0x01580000c148783b */ /* 0x000e6a0000004200 */
[----:B------:R-:W-:Y:S01]  /*ddf0*/  HMMA.16816.F32.BF16 R48, R128, R50, R76 ;  /* 0x000000328030723c */ /* 0x000fe2000004184c */
[----:B------:R-:W-:Y:S01]  /*de00*/  MOV R229, R97 ;  /* 0x0000006100e57202 */ /* 0x000fe20000000f00 */
[----:B------:R-:W-:Y:S01]  /*de10*/  IMAD.MOV.U32 R228, RZ, RZ, R96 ;  /* 0x000000ffffe47224 */ /* 0x000fe200078e0060 */
[----:B------:R-:W-:Y:S01]  /*de20*/  MOV R230, R98 ;  /* 0x0000006200e67202 */ /* 0x000fe20000000f00 */
[----:B------:R-:W-:-:S02]  /*de30*/  IMAD.MOV.U32 R231, RZ, RZ, R99 ;  /* 0x000000ffffe77224 */ /* 0x000fc400078e0063 */
[----:B------:R-:W-:Y:S01]  /*de40*/  FFMA.FTZ R2, R229, R2, R228 ;  /* 0x00000002e5027223 */ /* 0x000fe200000100e4 */
[----:B------:R-:W-:Y:S01]  /*de50*/  LDSM.16.MT88.4 R96, [R195+0x15800] ;  /* 0x01580000c360783b */ /* 0x000fe20000004200 */
[----:B------:R-:W-:Y:S01]  /*de60*/  FFMA.FTZ R0, R231, R0, R230 ;  /* 0x00000000e7007223 */ /* 0x000fe200000100e6 */
[C---:B------:R-:W-:Y:S01]  /*de70*/  HMMA.16816.F32.BF16 R160, R128.reuse, R162, R60 ;  /* 0x000000a280a0723c */ /* 0x040fe2000004183c */
[----:B------:R-:W-:Y:S02]  /*de80*/  FADD.FTZ R2, R232, R2 ;  /* 0x00000002e8027221 */ /* 0x000fe40000010000 */
[----:B------:R-:W-:Y:S02]  /*de90*/  FADD.FTZ R0, R233, R0 ;  /* 0x00000000e9007221 */ /* 0x000fe40000010000 */
[----:B------:R-:W-:Y:S01]  /*dea0*/  FADD.FTZ R2, R234, R2 ;  /* 0x00000002ea027221 */ /* 0x000fe20000010000 */
[----:B--2---:R-:W-:Y:S01]  /*deb0*/  HMMA.16816.F32.BF16 R52, R128, R56, R84 ;  /* 0x000000388034723c */ /* 0x004fe20000041854 */
[----:B------:R-:W-:-:S02]  /*dec0*/  FADD.FTZ R0, R235, R0 ;  /* 0x00000000eb007221 */ /* 0x000fc40000010000 */
[----:B------:R-:W-:Y:S02]  /*ded0*/  FADD.FTZ R2, R240, R2 ;  /* 0x00000002f0027221 */ /* 0x000fe40000010000 */
[----:B------:R-:W-:Y:S01]  /*dee0*/  FADD.FTZ R0, R241, R0 ;  /* 0x00000000f1007221 */ /* 0x000fe20000010000 */
[C---:B------:R-:W-:Y:S01]  /*def0*/  HMMA.16816.F32.BF16 R56, R128.reuse, R58, R88 ;  /* 0x0000003a8038723c */ /* 0x040fe20000041858 */
[----:B------:R-:W-:Y:S01]  /*df00*/  FADD.FTZ R2, R242, R2 ;  /* 0x00000002f2027221 */ /* 0x000fe20000010000 */
[----:B------:R-:W2:Y:S01]  /*df10*/  LDSM.16.MT88.4 R88, [R196+0x15800] ;  /* 0x01580000c458783b */ /* 0x000ea20000004200 */
[----:B------:R-:W-:Y:S02]  /*df20*/  FADD.FTZ R0, R243, R0 ;  /* 0x00000000f3007221 */ /* 0x000fe40000010000 */
[----:B------:R-:W-:Y:S01]  /*df30*/  FADD.FTZ R2, R248, R2 ;  /* 0x00000002f8027221 */ /* 0x000fe20000010000 */
[----:B------:R-:W-:Y:S01]  /*df40*/  HMMA.16816.F32.BF16 R40, R128, R42, R68 ;  /* 0x0000002a8028723c */ /* 0x000fe20000041844 */
[----:B------:R-:W-:-:S02]  /*df50*/  FADD.FTZ R0, R249, R0 ;  /* 0x00000000f9007221 */ /* 0x000fc40000010000 */
[----:B------:R-:W-:Y:S02]  /*df60*/  FADD.FTZ R2, R250, R2 ;  /* 0x00000002fa027221 */ /* 0x000fe40000010000 */
[----:B------:R-:W-:Y:S01]  /*df70*/  FADD.FTZ R0, R251, R0 ;  /* 0x00000000fb007221 */ /* 0x000fe20000010000 */
[C---:B---3--:R-:W-:Y:S01]  /*df80*/  HMMA.16816.F32.BF16 R76, R128.reuse, R80, R188 ;  /* 0x00000050804c723c */ /* 0x048fe200000418bc */
[----:B------:R-:W-:Y:S02]  /*df90*/  FADD.FTZ R2, R12, R2 ;  /* 0x000000020c027221 */ /* 0x000fe40000010000 */
[----:B------:R-:W-:Y:S02]  /*dfa0*/  FADD.FTZ R0, R22, R0 ;  /* 0x0000000016007221 */ /* 0x000fe40000010000 */
[----:B------:R-:W-:Y:S01]  /*dfb0*/  FADD.FTZ R2, R23, R2 ;  /* 0x0000000217027221 */ /* 0x000fe20000010000 */
[----:B------:R-:W-:Y:S01]  /*dfc0*/  HMMA.16816.F32.BF16 R80, R128, R82, R4 ;  /* 0x000000528050723c */ /* 0x000fe20000041804 */
[----:B------:R-:W3:Y:S01]  /*dfd0*/  LDSM.16.MT88.4 R4, [R195+0x17800] ;  /* 0x01780000c304783b */ /* 0x000ee20000004200 */
[----:B------:R-:W-:Y:S01]  /*dfe0*/  FADD.FTZ R0, R247, R0 ;  /* 0x00000000f7007221 */ /* 0x000fe20000010000 */
[----:B------:R-:W-:-:S03]  /*dff0*/  FADD.FTZ R2, R34, R2 ;  /* 0x0000000222027221 */ /* 0x000fc60000010000 */
[----:B------:R-:W-:Y:S01]  /*e000*/  FADD.FTZ R0, R246, R0 ;  /* 0x00000000f6007221 */ /* 0x000fe20000010000 */
[----:B------:R-:W-:Y:S01]  /*e010*/  FADD.FTZ R2, R35, R2 ;  /* 0x0000000223027221 */ /* 0x000fe20000010000 */
[----:B------:R-:W-:Y:S02]  /*e020*/  HMMA.16816.F32.BF16 R60, R128, R64, R92 ;  /* 0x00000040803c723c */ /* 0x000fe4000004185c */
[----:B------:R-:W-:Y:S01]  /*e030*/  FADD.FTZ R0, R238, R0 ;  /* 0x00000000ee007221 */ /* 0x000fe20000010000 */
[----:B------:R-:W-:-:S03]  /*e040*/  FADD.FTZ R2, R252, R2 ;  /* 0x00000002fc027221 */ /* 0x000fc60000010000 */
[----:B------:R-:W-:Y:S01]  /*e050*/  FADD.FTZ R0, R239, R0 ;  /* 0x00000000ef007221 */ /* 0x000fe20000010000 */
[----:B------:R-:W-:Y:S01]  /*e060*/  FADD.FTZ R2, R33, R2 ;  /* 0x0000000221027221 */ /* 0x000fe20000010000 */
[----:B-1----:R-:W-:Y:S02]  /*e070*/  HMMA.16816.F32.BF16 R68, R128, R72, R224 ;  /* 0x000000488044723c */ /* 0x002fe400000418e0 */
        /* <DEDUP_REMOVED lines=8> */
[----:B------:R-:W-:Y:S01]  /*e100*/  HMMA.16816.F32.BF16 R72, R128, R74, R116 ;  /* 0x0000004a8048723c */ /* 0x000fe20000041874 */
[----:B------:R1:W-:Y:S01]  /*e110*/  STL [R1+0x24], R2 ;  /* 0x0000240201007387 */ /* 0x0003e20000100800 */
[----:B------:R-:W-:-:S03]  /*e120*/  MOV R3, R236 ;  /* 0x000000ec00037202 */ /* 0x000fc60000000f00 */
[----:B------:R1:W-:Y:S01]  /*e130*/  STL [R1+0x28], R0 ;  /* 0x0000280001007387 */ /* 0x0003e20000100800 */
[C---:B--2---:R-:W-:Y:S06]  /*e140*/  HMMA.16816.F32.BF16 R84, R128.reuse, R88, R184 ;  /* 0x000000588054723c */ /* 0x044fec00000418b8 */
[C---:B------:R-:W-:Y:S06]  /*e150*/  HMMA.16816.F32.BF16 R92, R128.reuse, R96, R172 ;  /* 0x00000060805c723c */ /* 0x040fec00000418ac */
[C---:B------:R-:W-:Y:S06]  /*e160*/  HMMA.16816.F32.BF16 R100, R128.reuse, R104, R124 ;  /* 0x000000688064723c */ /* 0x040fec000004187c */
[C---:B------:R-:W-:Y:S06]  /*e170*/  HMMA.16816.F32.BF16 R108, R128.reuse, R112, R108 ;  /* 0x00000070806c723c */ /* 0x040fec000004186c */
[C---:B------:R-:W-:Y:S06]  /*e180*/  HMMA.16816.F32.BF16 R116, R128.reuse, R120, R168 ;  /* 0x000000788074723c */ /* 0x040fec00000418a8 */
[C---:B------:R-:W-:Y:S06]  /*e190*/  HMMA.16816.F32.BF16 R88, R128.reuse, R90, R176 ;  /* 0x0000005a8058723c */ /* 0x040fec00000418b0 */
[C---:B------:R-:W-:Y:S06]  /*e1a0*/  HMMA.16816.F32.BF16 R96, R128.reuse, R98, R132 ;  /* 0x000000628060723c */ /* 0x040fec0000041884 */
[----:B------:R-:W-:Y:S01]  /*e1b0*/  HMMA.16816.F32.BF16 R104, R128, R106, R28 ;  /* 0x0000006a8068723c */ /* 0x000fe2000004181c */
[----:B------:R-:W-:-:S05]  /*e1c0*/  MOV R132, R237 ;  /* 0x000000ed00847202 */ /* 0x000fca0000000f00 */
[C---:B------:R-:W-:Y:S06]  /*e1d0*/  HMMA.16816.F32.BF16 R112, R128.reuse, R114, R24 ;  /* 0x000000728070723c */ /* 0x040fec0000041818 */
[C---:B------:R-:W-:Y:S06]  /*e1e0*/  HMMA.16816.F32.BF16 R120, R128.reuse, R122, R16 ;  /* 0x0000007a8078723c */ /* 0x040fec0000041810 */
[C---:B---3--:R-:W-:Y:S06]  /*e1f0*/  HMMA.16816.F32.BF16 R124, R128.reuse, R4, R180 ;  /* 0x00000004807c723c */ /* 0x048fec00000418b4 */
[----:B-1----:R-:W-:-:S15]  /*e200*/  HMMA.16816.F32.BF16 R128, R128, R6, R8 ;  /* 0x000000068080723c */ /* 0x002fde0000041808 */
[----:B------:R-:W-:-:S09]  /*e210*/  NOP ;  /* 0x0000000000007918 */ /* 0x000fd20000000000 */
.L_x_240:
[----:B------:R-:W-:-:S06]  /*e220*/  UISETP.GT.AND UP0, UPT, UR18, UR5, UPT ;  /* 0x000000051200728c */ /* 0x000fcc000bf04270 */
[----:B------:R-:W-:-:S13]  /*e230*/  PLOP3.LUT P0, PT, PT, PT, UP0, 0x80, 0x0 ;  /* 0x000000000000781c */ /* 0x000fda0003f0f008 */
[----:B------:R-:W-:Y:S05]  /*e240*/  @!P0 BRA `(.L_x_244) ;  /* 0x0000004800bc8947 */ /* 0x000fea0003800000 */
[----:B------:R-:W2:Y:S01]  /*e250*/  LDL.LU R2, [R1+0x88] ;  /* 0x0000880001027983 */ /* 0x000ea20000300800 */
[----:B------:R-:W-:Y:S01]  /*e260*/  ULDC UR4, c[0x0][0x260] ;  /* 0x0000980000047ab9 */ /* 0x000fe20000000800 */
[----:B------:R-:W-:Y:S01]  /*e270*/  IMAD.U32 R8, RZ, RZ, UR24 ;  /* 0x00000018ff087e24 */ /* 0x000fe2000f8e00ff */
[----:B------:R-:W-:Y:S01]  /*e280*/  ULDC.64 UR8, c[0x0][0x218] ;  /* 0x0000860000087ab9 */ /* 0x000fe20000000a00 */
[----:B------:R-:W1:Y:S01]  /*e290*/  S2R R0, SR_TID.X ;  /* 0x0000000000007919 */ /* 0x000e620000002100 */
[----:B------:R-:W-:Y:S01]  /*e2a0*/  IMAD.U32 R6, RZ, RZ, UR4 ;  /* 0x00000004ff067e24 */ /* 0x000fe2000f8e00ff */
[----:B------:R-:W-:Y:S01]  /*e2b0*/  ULDC UR4, c[0x0][0x2d0] ;  /* 0x0000b40000047ab9 */ /* 0x000fe20000000800 */
[----:B------:R-:W-:Y:S01]  /*e2c0*/  ULDC.64 UR6, c[0x0][0x220] ;  /* 0x0000880000067ab9 */ /* 0x000fe20000000a00 */
[----:B------:R-:W-:Y:S01]  /*e2d0*/  SHF.R.S32.HI R251, RZ, 0x1f, R244 ;  /* 0x0000001ffffb7819 */ /* 0x000fe200000114f4 */
[----:B------:R-:W-:Y:S01]  /*e2e0*/  IMAD.MOV.U32 R134, RZ, RZ, R3 ;  /* 0x000000ffff867224 */ /* 0x000fe200078e0003 */
[----:B------:R-:W-:Y:S01]  /*e2f0*/  UIADD3 UR10, UR18, -0x2, URZ ;  /* 0xfffffffe120a7890 */ /* 0x000fe2000fffe03f */
[----:B------:R-:W-:Y:S01]  /*e300*/  IMAD.MOV.U32 R133, RZ, RZ, R132 ;  /* 0x000000ffff857224 */ /* 0x000fe200078e0084 */
[----:B------:R-:W-:Y:S01]  /*e310*/  UMOV UR20, URZ ;  /* 0x0000003f00147c82 */ /* 0x000fe20008000000 */
[----:B------:R-:W-:Y:S01]  /*e320*/  ULDC UR11, c[0x0][0x2d0] ;  /* 0x0000b400000b7ab9 */ /* 0x000fe20000000800 */
[----:B-1----:R-:W-:-:S04]  /*e330*/  SHF.R.S32.HI R4, RZ, 0x1f, R0 ;  /* 0x0000001fff047819 */ /* 0x002fc80000011400 */
[----:B------:R-:W-:-:S04]  /*e340*/  LEA.HI R4, R4, R0, RZ, 0x3 ;  /* 0x0000000004047211 */ /* 0x000fc800078f18ff */
[----:B------:R-:W-:-:S05]  /*e350*/  LOP3.LUT R4, R4, 0xfffffff8, RZ, 0xc0, !PT ;  /* 0xfffffff804047812 */ /* 0x000fca00078ec0ff */
[----:B------:R-:W-:-:S04]  /*e360*/  IMAD.IADD R4, R0, 0x1, -R4 ;  /* 0x0000000100047824 */ /* 0x000fc800078e0a04 */
[----:B------:R-:W-:-:S05]  /*e370*/  IMAD.SHL.U32 R4, R4, 0x8, RZ ;  /* 0x0000000804047824 */ /* 0x000fca00078e00ff */
[----:B------:R-:W-:Y:S01]  /*e380*/  ISETP.GE.AND P2, PT, R4, UR4, PT ;  /* 0x0000000404007c0c */ /* 0x000fe2000bf46270 */
[----:B------:R-:W-:Y:S01]  /*e390*/  IMAD.MOV.U32 R250, RZ, RZ, R244 ;  /* 0x000000fffffa7224 */ /* 0x000fe200078e00f4 */
[--C-:B------:R-:W-:Y:S01]  /*e3a0*/  SHF.R.S32.HI R5, RZ, 0x1f, R4.reuse ;  /* 0x0000001fff057819 */ /* 0x100fe20000011404 */
[----:B------:R-:W-:Y:S02]  /*e3b0*/  ULDC UR4, c[0x0][0x2ec] ;  /* 0x0000bb0000047ab9 */ /* 0x000fe40000000800 */
[----:B------:R-:W-:-:S03]  /*e3c0*/  IMAD.WIDE.U32 R6, R6, UR19, R4 ;  /* 0x0000001306067c25 */ /* 0x000fc6000f8e0004 */
[----:B------:R-:W-:-:S05]  /*e3d0*/  IADD3 R0, P1, R6, UR26, RZ ;  /* 0x0000001a06007c10 */ /* 0x000fca000ff3e0ff */
[----:B------:R-:W1:Y:S01]  /*e3e0*/  @!P2 LDC.64 R10, c[0x0][0x220] ;  /* 0x00008800ff0aab82 */ /* 0x000e620000000a00 */
[----:B------:R-:W-:Y:S02]  /*e3f0*/  IADD3.X R8, R8, UR23, R7, P1, !PT ;  /* 0x0000001708087c10 */ /* 0x000fe40008ffe407 */
[----:B------:R-:W-:-:S05]  /*e400*/  LEA R6, P1, R0, UR8, 0x1 ;  /* 0x0000000800067c11 */ /* 0x000fca000f8208ff */
[----:B------:R-:W3:Y:S01]  /*e410*/  @!P2 LDC.64 R12, c[0x0][0x220] ;  /* 0x00008800ff0cab82 */ /* 0x000ee20000000a00 */
[----:B------:R-:W-:Y:S01]  /*e420*/  LEA.HI.X R0, R0, UR9, R8, 0x1, P1 ;  /* 0x0000000900007c11 */ /* 0x000fe200088f0c08 */
[----:B------:R-:W-:Y:S01]  /*e430*/  ULDC.64 UR8, c[0x0][0x248] ;  /* 0x0000920000087ab9 */ /* 0x000fe20000000a00 */
[----:B-1----:R1:W-:Y:S04]  /*e440*/  @!P2 STL.64 [R1+0x50], R10 ;  /* 0x0000500a0100a387 */ /* 0x0023e80000100a00 */
[----:B---3--:R-:W-:Y:S04]  /*e450*/  @!P2 STL.64 [R1+0x48], R12 ;  /* 0x0000480c0100a387 */ /* 0x008fe80000100a00 */
[----:B------:R3:W-:Y:S01]  /*e460*/  STL [R1+0x20], R6 ;  /* 0x0000200601007387 */ /* 0x0007e20000100800 */
[----:B-1----:R-:W1:Y:S08]  /*e470*/  @!P2 LDC.64 R10, c[0x0][0x220] ;  /* 0x00008800ff0aab82 */ /* 0x002e700000000a00 */
[----:B---3--:R-:W3:Y:S01]  /*e480*/  @!P2 LDC.64 R6, c[0x0][0x220] ;  /* 0x00008800ff06ab82 */ /* 0x008ee20000000a00 */
[----:B-1----:R-:W-:Y:S01]  /*e490*/  @!P2 STL.64 [R1+0x40], R10 ;  /* 0x0000400a0100a387 */ /* 0x002fe20000100a00 */
[----:B--2---:R-:W-:-:S04]  /*e4a0*/  IMAD.WIDE.U32 R4, R2, UR19, R4 ;  /* 0x0000001302047c25 */ /* 0x004fc8000f8e0004 */
[----:B------:R-:W-:Y:S01]  /*e4b0*/  IMAD.U32 R2, RZ, RZ, UR25 ;  /* 0x00000019ff027e24 */ /* 0x000fe2000f8e00ff */
[----:B------:R-:W-:-:S04]  /*e4c0*/  IADD3 R252, P0, R4, UR28, RZ ;  /* 0x0000001c04fc7c10 */ /* 0x000fc8000ff1e0ff */
[----:B------:R-:W-:Y:S01]  /*e4d0*/  IADD3.X R4, R2, UR13, R5, P0, !PT ;  /* 0x0000000d02047c10 */ /* 0x000fe200087fe405 */
[----:B------:R-:W-:Y:S01]  /*e4e0*/  UIADD3 UR13, UR18, -0x1, URZ ;  /* 0xffffffff120d7890 */ /* 0x000fe2000fffe03f */
[----:B------:R-:W-:-:S04]  /*e4f0*/  LEA R2, P0, R252, UR6, 0x1 ;  /* 0x00000006fc027c11 */ /* 0x000fc8000f8008ff */
[----:B------:R-:W-:Y:S01]  /*e500*/  LEA.HI.X R252, R252, UR7, R4, 0x1, P0 ;  /* 0x00000007fcfc7c11 */ /* 0x000fe200080f0c04 */
[----:B------:R1:W-:Y:S01]  /*e510*/  STL [R1+0x18], R2 ;  /* 0x0000180201007387 */ /* 0x0003e20000100800 */
[C---:B------:R-:W-:Y:S01]  /*e520*/  IADD3 R4, P1, R244.reuse, 0x10, RZ ;  /* 0x00000010f4047810 */ /* 0x040fe20007f3e0ff */
[----:B------:R-:W-:Y:S02]  /*e530*/  ULDC.64 UR6, c[0x0][0x250] ;  /* 0x0000940000067ab9 */ /* 0x000fe40000000a00 */
[----:B---3--:R2:W-:Y:S04]  /*e540*/  @!P2 STL.64 [R1+0x38], R6 ;  /* 0x000038060100a387 */ /* 0x0085e80000100a00 */
[----:B------:R-:W-:Y:S04]  /*e550*/  STL [R1+0x1c], R0 ;  /* 0x00001c0001007387 */ /* 0x000fe80000100800 */
[----:B------:R3:W-:Y:S01]  /*e560*/  STL [R1+0x8], R4 ;  /* 0x0000080401007387 */ /* 0x0007e20000100800 */
[----:B-1----:R-:W-:-:S05]  /*e570*/  IADD3 R2, P0, R244, 0x30, RZ ;  /* 0x00000030f4027810 */ /* 0x002fca0007f1e0ff */
[----:B------:R1:W-:Y:S01]  /*e580*/  STL [R1], R2 ;  /* 0x0000000201007387 */ /* 0x0003e20000100800 */
[----:B--2---:R-:W-:-:S05]  /*e590*/  IADD3 R6, P3, R244, 0x20, RZ ;  /* 0x00000020f4067810 */ /* 0x004fca0007f7e0ff */
[----:B------:R-:W-:-:S05]  /*e5a0*/  IMAD.X R7, RZ, RZ, R251, P3 ;  /* 0x000000ffff077224 */ /* 0x000fca00018e06fb */
[----:B------:R-:W-:Y:S04]  /*e5b0*/  STL.64 [R1+0x10], R6 ;  /* 0x0000100601007387 */ /* 0x000fe80000100a00 */
[----:B------:R-:W2:Y:S04]  /*e5c0*/  LDL.LU.64 R12, [R1+0x78] ;  /* 0x00007800010c7983 */ /* 0x000ea80000300a00 */
[----:B------:R-:W1:Y:S04]  /*e5d0*/  LDL.LU.64 R10, [R1+0x80] ;  /* 0x00008000010a7983 */ /* 0x000e680000300a00 */
[----:B---3--:R3:W4:Y:S01]  /*e5e0*/  LDL.64 R4, [R1+0x8] ;  /* 0x0000080001047983 */ /* 0x0087220000100a00 */
[----:B------:R-:W-:-:S02]  /*e5f0*/  IMAD.X R3, RZ, RZ, R251, P0 ;  /* 0x000000ffff037224 */ /* 0x000fc400000e06fb */
[----:B-1----:R-:W-:Y:S02]  /*e600*/  IMAD.MOV.U32 R2, RZ, RZ, R10 ;  /* 0x000000ffff027224 */ /* 0x002fe400078e000a */
[----:B----4-:R-:W-:-:S05]  /*e610*/  IMAD.X R5, RZ, RZ, R251, P1 ;  /* 0x000000ffff057224 */ /* 0x010fca00008e06fb */
[----:B------:R-:W-:Y:S04]  /*e620*/  STL [R1+0xc], R5 ;  /* 0x00000c0501007387 */ /* 0x000fe80000100800 */
[----:B------:R2:W-:Y:S02]  /*e630*/  STL [R1+0x4], R3 ;  /* 0x0000040301007387 */ /* 0x0005e40000100800 */
[----:B--2---:R-:W-:-:S05]  /*e640*/  IMAD.MOV.U32 R3, RZ, RZ, R13 ;  /* 0x000000ffff037224 */ /* 0x004fca00078e000d */
[----:B------:R3:W-:Y:S01]  /*e650*/  STL.64 [R1+0x30], R2 ;  /* 0x0000300201007387 */ /* 0x0007e20000100a00 */
[----:B------:R-:W-:Y:S05]  /*e660*/  BRA `(.L_x_245) ;  /* 0x0000000400c47947 */ /* 0x000fea0003800000 */
.L_x_247:
[----:B------:R-:W2:Y:S01]  /*e670*/  LDL.64 R188, [R1+0x70] ;  /* 0x0000700001bc7983 */ /* 0x000ea20000100a00 */
[----:B------:R-:W1:Y:S01]  /*e680*/  @!P2 LDC.64 R180, c[0x0][0x218] ;  /* 0x00008600ffb4ab82 */ /* 0x000e620000000a00 */
[----:B------:R-:W-:Y:S02]  /*e690*/  UIADD3 UR19, UR18, -0x2, URZ ;  /* 0xfffffffe12137890 */ /* 0x000fe4000fffe03f */
[----:B------:R-:W3:Y:S02]  /*e6a0*/  LDL.64 R186, [R1+0x68] ;  /* 0x0000680001ba7983 */ /* 0x000ee40000100a00 */
[----:B------:R-:W-:Y:S02]  /*e6b0*/  USHF.R.S32.HI UR17, URZ, 0x1f, UR19 ;  /* 0x0000001f3f117899 */ /* 0x000fe40008011413 */
[----:B------:R4:W-:Y:S01]  /*e6c0*/  @P2 STS.128 [R219+0x8000], RZ ;  /* 0x008000ffdb002388 */ /* 0x0009e20000000c00 */
[----:B------:R-:W-:Y:S01]  /*e6d0*/  UIMAD.WIDE.U32 UR22, UR19, UR8, URZ ;  /* 0x00000008131672a5 */ /* 0x000fe2000f8e003f */
[----:B------:R-:W5:Y:S01]  /*e6e0*/  @!P2 LDC.64 R178, c[0x0][0x218] ;  /* 0x00008600ffb2ab82 */ /* 0x000f620000000a00 */
[----:B------:R-:W-:Y:S04]  /*e6f0*/  UIMAD UR17, UR17, UR8, URZ ;  /* 0x00000008111172a4 */ /* 0x000fe8000f8e023f */
[----:B------:R-:W-:Y:S01]  /*e700*/  UIMAD UR17, UR19, UR9, UR17 ;  /* 0x00000009131172a4 */ /* 0x000fe2000f8e0211 */
[----:B------:R-:W-:Y:S02]  /*e710*/  IMAD.U32 R174, RZ, RZ, UR22 ;  /* 0x00000016ffae7e24 */ /* 0x000fe4000f8e00ff */
[----:B------:R-:W-:Y:S01]  /*e720*/  IMAD.U32 R175, RZ, RZ, UR23 ;  /* 0x00000017ffaf7e24 */ /* 0x000fe2000f8e00ff */
[----:B------:R-:W-:Y:S01]  /*e730*/  UIADD3 UR17, UR23, UR17, URZ ;  /* 0x0000001117117290 */ /* 0x000fe2000fffe03f */
[----:B------:R-:W4:Y:S05]  /*e740*/  @!P2 LDC.64 R176, c[0x0][0x218] ;  /* 0x00008600ffb0ab82 */ /* 0x000f2a0000000a00 */
[----:B------:R-:W-:Y:S03]  /*e750*/  IMAD.U32 R175, RZ, RZ, UR17 ;  /* 0x00000011ffaf7e24 */ /* 0x000fe6000f8e00ff */
[----:B------:R-:W4:Y:S01]  /*e760*/  @!P2 LDC.64 R182, c[0x0][0x218] ;  /* 0x00008600ffb6ab82 */ /* 0x000f220000000a00 */
[C---:B--2---:R-:W-:Y:S04]  /*e770*/  LEA R135, P0, R174.reuse, R188, 0x6 ;  /* 0x000000bcae877211 */ /* 0x044fe800078030ff */
[----:B---3--:R-:W-:Y:S02]  /*e780*/  LEA.HI.X R174, R174, R187, R175, 0x6, P0 ;  /* 0x000000bbaeae7211 */ /* 0x008fe400000f34af */
[C---:B-1----:R-:W-:Y:S04]  /*e790*/  @!P2 LEA R180, P0, R135.reuse, R180, 0x1 ;  /* 0x000000b487b4a211 */ /* 0x042fe800078008ff */
[C---:B------:R-:W-:Y:S02]  /*e7a0*/  @!P2 LEA.HI.X R181, R135.reuse, R181, R174, 0x1, P0 ;  /* 0x000000b587b5a211 */ /* 0x040fe400000f0cae */
[----:B------:R-:W-:Y:S03]  /*e7b0*/  IADD3 R135, P0, R135, UR34, RZ ;  /* 0x0000002287877c10 */ /* 0x000fe6000ff1e0ff */
[----:B------:R-:W-:Y:S01]  /*e7c0*/  @!PT LDS RZ, [RZ] ;  /* 0x00000000fffff984 */ /* 0x000fe20000000800 */
[----:B------:R-:W-:Y:S01]  /*e7d0*/  @!PT LDS RZ, [RZ] ;  /* 0x00000000fffff984 */ /* 0x000fe20000000800 */
[----:B------:R-:W-:Y:S01]  /*e7e0*/  @!PT LDS RZ, [RZ] ;  /* 0x00000000fffff984 */ /* 0x000fe20000000800 */
[----:B------:R1:W-:Y:S01]  /*e7f0*/  @!P2 LDGSTS.E.BYPASS.LTC128B.128 [R219+0x8000], desc[UR30][R180.64] ;  /* 0x08000000b4dbafae */ /* 0x0003e2000b901d5e */
[----:B------:R-:W-:Y:S02]  /*e800*/  IADD3.X R174, R174, UR33, RZ, P0, !PT ;  /* 0x00000021aeae7c10 */ /* 0x000fe400087fe4ff */
[C---:B-----5:R-:W-:Y:S01]  /*e810*/  @!P2 LEA R178, P0, R135.reuse, R178, 0x1 ;  /* 0x000000b287b2a211 */ /* 0x060fe200078008ff */
[----:B------:R1:W-:Y:S03]  /*e820*/  @P6 STS.128 [R219+0xa000], RZ ;  /* 0x00a000ffdb006388 */ /* 0x0003e60000000c00 */
[C---:B------:R-:W-:Y:S01]  /*e830*/  @!P2 LEA.HI.X R179, R135.reuse, R179, R174, 0x1, P0 ;  /* 0x000000b387b3a211 */ /* 0x040fe200000f0cae */
[----:B------:R-:W-:Y:S01]  /*e840*/  @!PT LDS RZ, [RZ] ;  /* 0x00000000fffff984 */ /* 0x000fe20000000800 */
[----:B------:R-:W-:Y:S01]  /*e850*/  @!PT LDS RZ, [RZ] ;  /* 0x00000000fffff984 */ /* 0x000fe20000000800 */
[----:B------:R-:W-:Y:S01]  /*e860*/  @!PT LDS RZ, [RZ] ;  /* 0x00000000fffff984 */ /* 0x000fe20000000800 */
[----:B------:R1:W-:Y:S01]  /*e870*/  @!P6 LDGSTS.E.BYPASS.LTC128B.128 [R219+0xa000], desc[UR30][R172.64+0x80] ;  /* 0x0a000080acdbefae */ /* 0x0003e2000b901d5e */
[----:B------:R-:W-:Y:S03]  /*e880*/  IADD3 R135, P0, R135, UR34, RZ ;  /* 0x0000002287877c10 */ /* 0x000fe6000ff1e0ff */
[----:B------:R1:W-:Y:S01]  /*e890*/  @P5 STS.128 [R219+0xc000], RZ ;  /* 0x00c000ffdb005388 */ /* 0x0003e20000000c00 */
[----:B------:R-:W-:Y:S02]  /*e8a0*/  IADD3.X R174, R174, UR33, RZ, P0, !PT ;  /* 0x00000021aeae7c10 */ /* 0x000fe400087fe4ff */
[C---:B----4-:R-:W-:Y:S01]  /*e8b0*/  @!P2 LEA R176, P0, R135.reuse, R176, 0x1 ;  /* 0x000000b087b0a211 */ /* 0x050fe200078008ff */
[----:B------:R-:W-:Y:S01]  /*e8c0*/  @!PT LDS RZ, [RZ] ;  /* 0x00000000fffff984 */ /* 0x000fe20000000800 */
[----:B------:R-:W-:Y:S01]  /*e8d0*/  @!PT LDS RZ, [RZ] ;  /* 0x00000000fffff984 */ /* 0x000fe20000000800 */
[----:B------:R-:W-:Y:S01]  /*e8e0*/  @!PT LDS RZ, [RZ] ;  /* 0x00000000fffff984 */ /* 0x000fe20000000800 */
[----:B------:R1:W-:Y:S03]  /*e8f0*/  @!P5 LDGSTS.E.BYPASS.LTC128B.128 [R219+0xc000], desc[UR30][R172.64+0x100] ;  /* 0x0c000100acdbdfae */ /* 0x0003e6000b901d5e */
[C---:B------:R-:W-:Y:S01]  /*e900*/  @!P2 LEA.HI.X R177, R135.reuse, R177, R174, 0x1, P0 ;  /* 0x000000b187b1a211 */ /* 0x040fe200000f0cae */
[----:B------:R1:W-:Y:S01]  /*e910*/  @P4 STS.128 [R219+0xe000], RZ ;  /* 0x00e000ffdb004388 */ /* 0x0003e20000000c00 */
[----:B------:R-:W-:Y:S03]  /*e920*/  IADD3 R135, P0, R135, UR34, RZ ;  /* 0x0000002287877c10 */ /* 0x000fe6000ff1e0ff */
[----:B------:R-:W-:Y:S01]  /*e930*/  @!PT LDS RZ, [RZ] ;  /* 0x00000000fffff984 */ /* 0x000fe20000000800 */
[----:B------:R-:W-:Y:S01]  /*e940*/  @!PT LDS RZ, [RZ] ;  /* 0x00000000fffff984 */ /* 0x000fe20000000800 */
[----:B------:R-:W-:Y:S01]  /*e950*/  @!PT LDS RZ, [RZ] ;  /* 0x00000000fffff984 */ /* 0x000fe20000000800 */
[----:B------:R1:W-:Y:S01]  /*e960*/  @!P4 LDGSTS.E.BYPASS.LTC128B.128 [R219+0xe000], desc[UR30][R172.64+0x180] ;  /* 0x0e000180acdbcfae */ /* 0x0003e2000b901d5e */
[----:B------:R-:W-:Y:S02]  /*e970*/  IADD3.X R175, R174, UR33, RZ, P0, !PT ;  /* 0x00000021aeaf7c10 */ /* 0x000fe400087fe4ff */
[C---:B------:R-:W-:Y:S01]  /*e980*/  @!P2 LEA R174, P0, R135.reuse, R182, 0x1 ;  /* 0x000000b687aea211 */ /* 0x040fe200078008ff */
        /* <DEDUP_REMOVED lines=63> */
.L_x_245:
[----:B-1-3--:R-:W2:Y:S01]  /*ed80*/  LDL.64 R2, [R1+0x30] ;  /* 0x0000300001027983 */ /* 0x00aea20000100a00 */
[----:B------:R-:W-:Y:S01]  /*ed90*/  UIADD3 UR12, UR18, -0x1, URZ ;  /* 0xffffffff120c7890 */ /* 0x000fe2000fffe03f */
[----:B------:R-:W-:Y:S04]  /*eda0*/  DEPBAR.LE SB0, 0x0 ;  /* 0x000080000000791a */ /* 0x000fe80000000000 */
[----:B------:R-:W3:Y:S01]  /*edb0*/  LDL R0, [R1+0x50] ;  /* 0x0000500001007983 */ /* 0x000ee20000100800 */
[----:B------:R-:W-:Y:S01]  /*edc0*/  UIADD3 UR21, UR13, -UR20, URZ ;  /* 0x800000140d157290 */ /* 0x000fe2000fffe03f */
[----:B------:R-:W-:Y:S01]  /*edd0*/  IMAD.U32 R4, RZ, RZ, UR12 ;  /* 0x0000000cff047e24 */ /* 0x000fe2000f8e00ff */
[----:B------:R-:W-:Y:S01]  /*ede0*/  USHF.R.S32.HI UR19, URZ, 0x1f, UR12 ;  /* 0x0000001f3f137899 */ /* 0x000fe2000801140c */
[----:B------:R-:W4:Y:S01]  /*edf0*/  LDL R23, [R1+0x58] ;  /* 0x0000580001177983 */ /* 0x000f220000100800 */
[----:B------:R-:W-:Y:S02]  /*ee00*/  UIMAD UR17, UR35, UR12, URZ ;  /* 0x0000000c231172a4 */ /* 0x000fe4000f8e023f */
[----:B------:R-:W-:Y:S01]  /*ee10*/  IMAD.U32 R20, RZ, RZ, UR21 ;  /* 0x00000015ff147e24 */ /* 0x000fe2000f8e00ff */
[----:B------:R-:W4:Y:S01]  /*ee20*/  LDL R12, [R1+0x54] ;  /* 0x00005400010c7983 */ /* 0x000f220000100800 */
[----:B------:R-:W-:Y:S02]  /*ee30*/  UIMAD UR17, UR19, UR36, UR17 ;  /* 0x00000024131172a4 */ /* 0x000fe4000f8e0211 */
[----:B------:R-:W-:Y:S01]  /*ee40*/  UISETP.GT.AND UP0, UPT, UR12, UR5, UPT ;  /* 0x000000050c00728c */ /* 0x000fe2000bf04270 */
[----:B------:R-:W4:Y:S04]  /*ee50*/  LDL R24, [R1+0x18] ;  /* 0x0000180001187983 */ /* 0x000f280000100800 */
[----:B------:R-:W4:Y:S04]  /*ee60*/  LDL R22, [R1+0x2c] ;  /* 0x00002c0001167983 */ /* 0x000f280000100800 */
[----:B------:R-:W4:Y:S04]  /*ee70*/  LDL R10, [R1+0x40] ;  /* 0x00004000010a7983 */ /* 0x000f280000100800 */
[----:B------:R-:W4:Y:S04]  /*ee80*/  LDL R9, [R1+0x38] ;  /* 0x0000380001097983 */ /* 0x000f280000100800 */
[----:B------:R-:W4:Y:S04]  /*ee90*/  LDL R21, [R1+0x5c] ;  /* 0x00005c0001157983 */ /* 0x000f280000100800 */
[----:B------:R-:W4:Y:S04]  /*eea0*/  LDL R11, [R1+0x48] ;  /* 0x00004800010b7983 */ /* 0x000f280000100800 */
[----:B------:R-:W4:Y:S04]  /*eeb0*/  LDL R27, [R1+0x4c] ;  /* 0x00004c00011b7983 */ /* 0x000f280000100800 */
[----:B------:R-:W4:Y:S04]  /*eec0*/  LDL.64 R230, [R1+0x8] ;  /* 0x0000080001e67983 */ /* 0x000f280000100a00 */
[----:B------:R-:W4:Y:S04]  /*eed0*/  LDL R26, [R1+0x44] ;  /* 0x00004400011a7983 */ /* 0x000f280000100800 */
[----:B------:R-:W4:Y:S04]  /*eee0*/  LDL R25, [R1+0x3c] ;  /* 0x00003c0001197983 */ /* 0x000f280000100800 */
[----:B------:R-:W4:Y:S04]  /*eef0*/  LDL.64 R228, [R1+0x10] ;  /* 0x0000100001e47983 */ /* 0x000f280000100a00 */
[----:B------:R-:W4:Y:S01]  /*ef00*/  LDL.64 R226, [R1] ;  /* 0x0000000001e27983 */ /* 0x000f220000100a00 */
[----:B------:R-:W-:Y:S06]  /*ef10*/  BAR.SYNC.DEFER_BLOCKING 0x0 ;  /* 0x0000000000007b1d */ /* 0x000fec0000010000 */
[----:B------:R-:W-:Y:S04]  /*ef20*/  @P2 STS.128 [R219+0x10000], RZ ;  /* 0x010000ffdb002388 */ /* 0x000fe80000000c00 */
[----:B------:R-:W4:Y:S04]  /*ef30*/  LDL R225, [R1+0x20] ;  /* 0x0000200001e17983 */ /* 0x000f280000100800 */
[----:B------:R-:W4:Y:S01]  /*ef40*/  LDL R224, [R1+0x1c] ;  /* 0x00001c0001e07983 */ /* 0x000f220000100800 */
[----:B------:R-:W1:Y:S02]  /*ef50*/  S2R R135, SR_TID.X ;  /* 0x0000000000877919 */ /* 0x000e640000002100 */
[----:B-1----:R-:W-:Y:S05]  /*ef60*/  IMAD.SHL.U32 R135, R135, 0x2, RZ ;  /* 0x0000000287877824 */ /* 0x002fea00078e00ff */
[----:B------:R-:W-:Y:S01]  /*ef70*/  LOP3.LUT R135, R135, 0x6, RZ, 0xc0, !PT ;  /* 0x0000000687877812 */ /* 0x000fe200078ec0ff */
[----:B--2---:R-:W-:Y:S01]  /*ef80*/  IMAD.WIDE.U32 R4, R4, UR36, R2 ;  /* 0x0000002404047c25 */ /* 0x004fe2000f8e0002 */
[C---:B------:R-:W-:Y:S03]  /*ef90*/  LEA R2, P0, R20.reuse, R250, 0x6 ;  /* 0x000000fa14027211 */ /* 0x040fe600078030ff */
[----:B------:R-:W-:Y:S01]  /*efa0*/  VIADD R6, R5, UR17 ;  /* 0x0000001105067c36 */ /* 0x000fe20008000000 */
[----:B------:R-:W-:Y:S01]  /*efb0*/  LEA.HI.X.SX32 R3, R20, R251, 0x6, P0 ;  /* 0x000000fb14037211 */ /* 0x000fe200000f36ff */
[----:B------:R-:W-:Y:S01]  /*efc0*/  IMAD.WIDE.U32 R18, R2, UR6, RZ ;  /* 0x0000000602127c25 */ /* 0x000fe2000f8e00ff */
[C---:B------:R-:W-:Y:S01]  /*efd0*/  IADD3 R5, P1, R4.reuse, UR38, RZ ;  /* 0x0000002604057c10 */ /* 0x040fe2000ff3e0ff */
[----:B------:R-:W-:Y:S01]  /*efe0*/  UIADD3 UR17, UR10, -UR20, URZ ;  /* 0x800000140a117290 */ /* 0x000fe2000fffe03f */
[----:B---3--:R-:W-:Y:S01]  /*eff0*/  @!P2 LEA R16, P0, R4, R0, 0x1 ;  /* 0x000000000410a211 */ /* 0x008fe200078008ff */
[----:B------:R-:W-:Y:S01]  /*f000*/  IMAD R8, R3, UR6, RZ ;  /* 0x0000000603087c24 */ /* 0x000fe2000f8e02ff */
[----:B----4-:R-:W-:Y:S02]  /*f010*/  ISETP.GE.AND P6, PT, R23, UR11, PT ;  /* 0x0000000b17007c0c */ /* 0x010fe4000bfc6270 */
[----:B------:R-:W-:Y:S01]  /*f020*/  IADD3.X R7, R6, UR37, RZ, P1, !PT ;  /* 0x0000002506077c10 */ /* 0x000fe20008ffe4ff */
[----:B------:R-:W-:Y:S01]  /*f030*/  IMAD.U32 R132, RZ, RZ, UR17 ;  /* 0x00000011ff847e24 */ /* 0x000fe2000f8e00ff */
[----:B------:R-:W-:Y:S01]  /*f040*/  @!P2 LEA.HI.X R17, R4, R12, R6, 0x1, P0 ;  /* 0x0000000c0411a211 */ /* 0x000fe200000f0c06 */
[----:B------:R-:W-:Y:S01]  /*f050*/  IMAD R6, R2, UR7, R8 ;  /* 0x0000000702067c24 */ /* 0x000fe2000f8e0208 */
[----:B------:R-:W-:Y:S02]  /*f060*/  IADD3 R0, P1, R5, UR38, RZ ;  /* 0x0000002605007c10 */ /* 0x000fe4000ff3e0ff */
[----:B------:R-:W-:Y:S01]  /*f070*/  LEA R8, P4, R18, R24, 0x1 ;  /* 0x0000001812087211 */ /* 0x000fe200078808ff */
[----:B------:R-:W-:Y:S01]  /*f080*/  IMAD.IADD R6, R19, 0x1, R6 ;  /* 0x0000000113067824 */ /* 0x000fe200078e0206 */
[----:B------:R-:W-:Y:S01]  /*f090*/  IADD3.X R3, R7, UR37, RZ, P1, !PT ;  /* 0x0000002507037c10 */ /* 0x000fe20008ffe4ff */
[----:B------:R-:W-:Y:S01]  /*f0a0*/  @!PT LDS RZ, [RZ] ;  /* 0x00000000fffff984 */ /* 0x000fe20000000800 */
[----:B------:R-:W-:Y:S01]  /*f0b0*/  @!PT LDS RZ, [RZ] ;  /* 0x00000000fffff984 */ /* 0x000fe20000000800 */
[----:B------:R-:W-:Y:S01]  /*f0c0*/  @!PT LDS RZ, [RZ] ;  /* 0x00000000fffff984 */ /* 0x000fe20000000800 */
[----:B------:R-:W-:Y:S01]  /*f0d0*/  @!P2 LDGSTS.E.BYPASS.LTC128B.128 [R219+0x10000], desc[UR30][R16.64] ;  /* 0x1000000010dbafae */ /* 0x000fe2000b901d5e */
[----:B------:R-:W-:Y:S02]  /*f0e0*/  @!P2 IADD3 R4, P0, R0, UR38, RZ ;  /* 0x000000260004ac10 */ /* 0x000fe4000ff1e0ff */
[----:B------:R-:W-:Y:S01]  /*f0f0*/  ISETP.GE.AND P5, PT, R22, UR11, PT ;  /* 0x0000000b16007c0c */ /* 0x000fe2000bfa6270 */
[----:B------:R-:W-:Y:S01]  /*f100*/  @P6 STS.128 [R219+0x12000], RZ ;  /* 0x012000ffdb006388 */ /* 0x000fe20000000c00 */
[----:B------:R-:W-:Y:S02]  /*f110*/  @!P2 LEA R12, P1, R0, R10, 0x1 ;  /* 0x0000000a000ca211 */ /* 0x000fe400078208ff */
[----:B------:R-:W-:Y:S02]  /*f120*/  @!P2 IADD3.X R2, R3, UR37, RZ, P0, !PT ;  /* 0x000000250302ac10 */ /* 0x000fe400087fe4ff */
[----:B------:R-:W-:Y:S02]  /*f130*/  @!P2 LEA R10, P0, R4, R9, 0x1 ;  /* 0x00000009040aa211 */ /* 0x000fe400078008ff */
[----:B------:R-:W-:Y:S02]  /*f140*/  LEA.HI.X R9, R18, R252, R6, 0x1, P4 ;  /* 0x000000fc12097211 */ /* 0x000fe400020f0c06 */
[----:B------:R-:W-:Y:S03]  /*f150*/  ISETP.GE.AND P4, PT, R21, UR11, PT ;  /* 0x0000000b15007c0c */ /* 0x000fe6000bf86270 */
[----:B------:R-:W-:Y:S01]  /*f160*/  @!PT LDS RZ, [RZ] ;  /* 0x00000000fffff984 */ /* 0x000fe20000000800 */
[----:B------:R-:W-:Y:S01]  /*f170*/  @!PT LDS RZ, [RZ] ;  /* 0x00000000fffff984 */ /* 0x000fe20000000800 */
[----:B------:R-:W-:Y:S01]  /*f180*/  @!PT LDS RZ, [RZ] ;  /* 0x00000000fffff984 */ /* 0x000fe20000000800 */
[----:B------:R-:W-:Y:S01]  /*f190*/  @!P6 LDGSTS.E.BYPASS.LTC128B.128 [R219+0x12000], desc[UR30][R8.64+0x80] ;  /* 0x1200008008dbefae */ /* 0x000fe2000b901d5e */
[C---:B------:R-:W-:Y:S03]  /*f1a0*/  @!P2 LEA R14, P3, R5.reuse, R11, 0x1 ;  /* 0x0000000b050ea211 */ /* 0x040fe600078608ff */
[----:B------:R-:W-:Y:S01]  /*f1b0*/  @P5 STS.128 [R219+0x14000], RZ ;  /* 0x014000ffdb005388 */ /* 0x000fe20000000c00 */
[----:B------:R-:W-:Y:S02]  /*f1c0*/  @!P2 LEA.HI.X R15, R5, R27, R7, 0x1, P3 ;  /* 0x0000001b050fa211 */ /* 0x000fe400018f0c07 */
[C---:B------:R-:W-:Y:S01]  /*f1d0*/  LEA R6, P3, R20.reuse, R230, 0x6 ;  /* 0x000000e614067211 */ /* 0x040fe200078630ff */
[----:B------:R-:W-:Y:S01]  /*f1e0*/  @!PT LDS RZ, [RZ] ;  /* 0x00000000fffff984 */ /* 0x000fe20000000800 */
[----:B------:R-:W-:Y:S01]  /*f1f0*/  @!PT LDS RZ, [RZ] ;  /* 0x00000000fffff984 */ /* 0x000fe20000000800 */
[----:B------:R-:W-:Y:S01]  /*f200*/  @!PT LDS RZ, [RZ] ;  /* 0x00000000fffff984 */ /* 0x000fe20000000800 */
[----:B------:R-:W-:Y:S03]  /*f210*/  @!P5 LDGSTS.E.BYPASS.LTC128B.128 [R219+0x14000], desc[UR30][R8.64+0x100] ;  /* 0x1400010008dbdfae */ /* 0x000fe6000b901d5e */
[----:B------:R-:W-:Y:S01]  /*f220*/  LEA.HI.X.SX32 R7, R20, R231, 0x6, P3 ;  /* 0x000000e714077211 */ /* 0x000fe200018f36ff */
[----:B------:R-:W-:Y:S01]  /*f230*/  @P4 STS.128 [R219+0x16000], RZ ;  /* 0x016000ffdb004388 */ /* 0x000fe20000000c00 */
[----:B------:R-:W-:Y:S01]  /*f240*/  @!P2 LEA.HI.X R13, R0, R26, R3, 0x1, P1 ;  /* 0x0000001a000da211 */ /* 0x000fe200008f0c03 */
[----:B------:R-:W-:Y:S01]  /*f250*/  IMAD.WIDE.U32 R22, R6, UR6, RZ ;  /* 0x0000000606167c25 */ /* 0x000fe2000f8e00ff */
[----:B------:R-:W-:Y:S01]  /*f260*/  @!P2 LEA.HI.X R11, R4, R25, R2, 0x1, P0 ;  /* 0x00000019040ba211 */ /* 0x000fe200000f0c02 */
[----:B------:R-:W-:Y:S01]  /*f270*/  @!PT LDS RZ, [RZ] ;  /* 0x00000000fffff984 */ /* 0x000fe20000000800 */
[----:B------:R-:W-:Y:S01]  /*f280*/  @!PT LDS RZ, [RZ] ;  /* 0x00000000fffff984 */ /* 0x000fe20000000800 */
[----:B------:R-:W-:Y:S01]  /*f290*/  @!PT LDS RZ, [RZ] ;  /* 0x00000000fffff984 */ /* 0x000fe20000000800 */
[----:B------:R-:W-:Y:S02]  /*f2a0*/  @!P4 LDGSTS.E.BYPASS.LTC128B.128 [R219+0x16000], desc[UR30][R8.64+0x180] ;  /* 0x1600018008dbcfae */ /* 0x000fe4000b901d5e */
[----:B------:R-:W-:Y:S01]  /*f2b0*/  IMAD R0, R7, UR6, RZ ;  /* 0x0000000607007c24 */ /* 0x000fe2000f8e02ff */
[----:B------:R-:W-:Y:S01]  /*f2c0*/  LEA R4, P1, R20, R228, 0x6 ;  /* 0x000000e414047211 */ /* 0x000fe200078230ff */
[----:B------:R-:W-:Y:S02]  /*f2d0*/  @P2 STS.128 [R219+0x10800], RZ ;  /* 0x010800ffdb002388 */ /* 0x000fe40000000c00 */
[----:B------:R-:W-:Y:S01]  /*f2e0*/  IMAD R0, R6, UR7, R0 ;  /* 0x0000000706007c24 */ /* 0x000fe2000f8e0200 */
[----:B------:R-:W-:Y:S01]  /*f2f0*/  LEA R6, P3, R22, R24, 0x1 ;  /* 0x0000001816067211 */ /* 0x000fe200078608ff */
[----:B------:R-:W-:Y:S01]  /*f300*/  @!PT LDS RZ, [RZ] ;  /* 0x00000000fffff984 */ /* 0x000fe20000000800 */
[----:B------:R-:W-:Y:S01]  /*f310*/  @!PT LDS RZ, [RZ] ;  /* 0x00000000fffff984 */ /* 0x000fe20000000800 */
[----:B------:R-:W-:Y:S01]  /*f320*/  @!PT LDS RZ, [RZ] ;  /* 0x00000000fffff984 */ /* 0x000fe20000000800 */
[----:B------:R-:W-:Y:S01]  /*f330*/  @!P2 LDGSTS.E.BYPASS.LTC128B.128 [R219+0x10800], desc[UR30][R14.64] ;  /* 0x108000000edbafae */ /* 0x000fe2000b901d5e */
[C---:B------:R-:W-:Y:S01]  /*f340*/  LEA.HI.X.SX32 R5, R20.reuse, R229, 0x6, P1 ;  /* 0x000000e514057211 */ /* 0x040fe200008f36ff */
[----:B------:R-:W-:Y:S01]  /*f350*/  IMAD.IADD R0, R23, 0x1, R0 ;  /* 0x0000000117007824 */ /* 0x000fe200078e0200 */
[----:B------:R-:W-:Y:S01]  /*f360*/  LEA R2, P0, R20, R226, 0x6 ;  /* 0x000000e214027211 */ /* 0x000fe200078030ff */
[----:B------:R-:W-:Y:S02]  /*f370*/  @P6 STS.128 [R219+0x12800], RZ ;  /* 0x012800ffdb006388 */ /* 0x000fe40000000c00 */
[----:B------:R-:W-:Y:S01]  /*f380*/  IMAD R5, R5, UR6, RZ ;  /* 0x0000000605057c24 */ /* 0x000fe2000f8e02ff */
[----:B------:R-:W-:Y:S01]  /*f390*/  LEA.HI.X R7, R22, R252, R0, 0x1, P3 ;  /* 0x000000fc16077211 */ /* 0x000fe200018f0c00 */
[----:B------:R-:W-:Y:S01]  /*f3a0*/  IMAD.WIDE.U32 R18, R2, UR6, RZ ;  /* 0x0000000602127c25 */ /* 0x000fe2000f8e00ff */
[----:B------:R-:W-:Y:S03]  /*f3b0*/  LEA.HI.X.SX32 R3, R20, R227, 0x6, P0 ;  /* 0x000000e314037211 */ /* 0x000fe600000f36ff */
[----:B------:R-:W-:Y:S01]  /*f3c0*/  @!PT LDS RZ, [RZ] ;  /* 0x00000000fffff984 */ /* 0x000fe20000000800 */
[----:B------:R-:W-:Y:S01]  /*f3d0*/  @!PT LDS RZ, [RZ] ;  /* 0x00000000fffff984 */ /* 0x000fe20000000800 */
[----:B------:R-:W-:Y:S01]  /*f3e0*/  @!PT LDS RZ, [RZ] ;  /* 0x00000000fffff984 */ /* 0x000fe20000000800 */
[----:B------:R-:W-:Y:S01]  /*f3f0*/  @!P6 LDGSTS.E.BYPASS.LTC128B.128 [R219+0x12800], desc[UR30][R6.64+0x80] ;  /* 0x1280008006dbefae */ /* 0x000fe2000b901d5e */
[C---:B------:R-:W-:Y:S02]  /*f400*/  IMAD R5, R4.reuse, UR7, R5 ;  /* 0x0000000704057c24 */ /* 0x040fe4000f8e0205 */
[----:B------:R-:W-:Y:S01]  /*f410*/  IMAD.WIDE.U32 R20, R4, UR6, RZ ;  /* 0x0000000604147c25 */ /* 0x000fe2000f8e00ff */
[----:B------:R-:W-:Y:S03]  /*f420*/  @P5 STS.128 [R219+0x14800], RZ ;  /* 0x014800ffdb005388 */ /* 0x000fe60000000c00 */
[----:B------:R-:W-:Y:S01]  /*f430*/  IMAD.IADD R5, R21, 0x1, R5 ;  /* 0x0000000115057824 */ /* 0x000fe200078e0205 */
[----:B------:R-:W-:Y:S01]  /*f440*/  @!PT LDS RZ, [RZ] ;  /* 0x00000000fffff984 */ /* 0x000fe20000000800 */
[----:B------:R-:W-:Y:S01]  /*f450*/  @!PT LDS RZ, [RZ] ;  /* 0x00000000fffff984 */ /* 0x000fe20000000800 */
[----:B------:R-:W-:Y:S01]  /*f460*/  @!PT LDS RZ, [RZ] ;  /* 0x00000000fffff984 */ /* 0x000fe20000000800 */
[----:B------:R-:W-:Y:S01]  /*f470*/  @!P5 LDGSTS.E.BYPASS.LTC128B.128 [R219+0x14800], desc[UR30][R6.64+0x100] ;  /* 0x1480010006dbdfae */ /* 0x000fe2000b901d5e */
[C---:B------:R-:W-:Y:S01]  /*f480*/  LEA R4, P1, R20.reuse, R24, 0x1 ;  /* 0x0000001814047211 */ /* 0x040fe200078208ff */
[----:B------:R-:W-:Y:S02]  /*f490*/  IMAD R3, R3, UR6, RZ ;  /* 0x0000000603037c24 */ /* 0x000fe4000f8e02ff */
[----:B------:R-:W-:Y:S01]  /*f4a0*/  @P4 STS.128 [R219+0x16800], RZ ;  /* 0x016800ffdb004388 */ /* 0x000fe20000000c00 */
[----:B------:R-:W-:Y:S01]  /*f4b0*/  LEA.HI.X R5, R20, R252, R5, 0x1, P1 ;  /* 0x000000fc14057211 */ /* 0x000fe200008f0c05 */
[----:B------:R-:W-:Y:S01]  /*f4c0*/  IMAD R3, R2, UR7, R3 ;  /* 0x0000000702037c24 */ /* 0x000fe2000f8e0203 */
[C---:B------:R-:W-:Y:S01]  /*f4d0*/  LEA R2, P0, R18.reuse, R24, 0x1 ;  /* 0x0000001812027211 */ /* 0x040fe200078008ff */
[----:B------:R-:W-:Y:S01]  /*f4e0*/  @!PT LDS RZ, [RZ] ;  /* 0x00000000fffff984 */ /* 0x000fe20000000800 */
[----:B------:R-:W-:Y:S01]  /*f4f0*/  @!PT LDS RZ, [RZ] ;  /* 0x00000000fffff984 */ /* 0x000fe20000000800 */
[----:B------:R-:W-:Y:S01]  /*f500*/  @!PT LDS RZ, [RZ] ;  /* 0x00000000fffff984 */ /* 0x000fe20000000800 */
[----:B------:R-:W-:Y:S02]  /*f510*/  @!P4 LDGSTS.E.BYPASS.LTC128B.128 [R219+0x16800], desc[UR30][R6.64+0x180] ;  /* 0x1680018006dbcfae */ /* 0x000fe4000b901d5e */
[----:B------:R-:W-:Y:S02]  /*f520*/  IMAD.IADD R3, R19, 0x1, R3 ;  /* 0x0000000113037824 */ /* 0x000fe400078e0203 */
[----:B------:R-:W-:Y:S03]  /*f530*/  @P2 STS.128 [R219+0x11000], RZ ;  /* 0x011000ffdb002388 */ /* 0x000fe60000000c00 */
[----:B------:R-:W-:Y:S01]  /*f540*/  LEA.HI.X R3, R18, R252, R3, 0x1, P0 ;  /* 0x000000fc12037211 */ /* 0x000fe200000f0c03 */
        /* <DEDUP_REMOVED lines=40> */
[----:B-1---5:R-:W1:Y:S04]  /*f7d0*/  LDSM.16.M88.4 R8, [R192+0x8000] ;  /* 0x00800000c008783b */ /* 0x022e680000000200 */
[----:B------:R-:W3:Y:S04]  /*f7e0*/  LDSM.16.M88.4 R16, [R192+0x8800] ;  /* 0x00880000c010783b */ /* 0x000ee80000000200 */
[----:B------:R-:W4:Y:S04]  /*f7f0*/  LDSM.16.M88.4 R24, [R192+0x9000] ;  /* 0x00900000c018783b */ /* 0x000f280000000200 */
[----:B------:R-:W4:Y:S04]  /*f800*/  LDSM.16.M88.4 R168, [R192+0x9800] ;  /* 0x00980000c0a8783b */ /* 0x000f280000000200 */
[----:B------:R-:W0:Y:S01]  /*f810*/  LDGDEPBAR ;  /* 0x00000000000079af */ /* 0x000e220000000000 */
[C---:B--2---:R-:W-:Y:S03]  /*f820*/  LEA R2, P0, R132.reuse, R250, 0x6 ;  /* 0x000000fa84027211 */ /* 0x044fe600078030ff */
[----:B------:R-:W-:Y:S01]  /*f830*/  LDSM.16.M88.4 R172, [R200] ;  /* 0x00000000c8ac783b */ /* 0x000fe20000000200 */
[----:B------:R-:W-:Y:S03]  /*f840*/  LEA.HI.X.SX32 R3, R132, R251, 0x6, P0 ;  /* 0x000000fb84037211 */ /* 0x000fe600000f36ff */
[----:B------:R-:W2:Y:S04]  /*f850*/  LDSM.16.M88.4 R176, [R203] ;  /* 0x00000000cbb0783b */ /* 0x000ea80000000200 */
[----:B------:R-:W-:Y:S01]  /*f860*/  LDSM.16.M88.4 R180, [R217] ;  /* 0x00000000d9b4783b */ /* 0x000fe20000000200 */
[----:B------:R-:W-:Y:S03]  /*f870*/  IMAD R0, R3, UR8, RZ ;  /* 0x0000000803007c24 */ /* 0x000fe6000f8e02ff */
[----:B------:R-:W-:Y:S04]  /*f880*/  LDSM.16.M88.4 R184, [R202] ;  /* 0x00000000cab8783b */ /* 0x000fe80000000200 */
[----:B------:R-:W-:Y:S01]  /*f890*/  LDSM.16.M88.4 R188, [R198+0x8000] ;  /* 0x00800000c6bc783b */ /* 0x000fe20000000200 */
[C---:B-1----:R-:W-:Y:S06]  /*f8a0*/  HMMA.16816.F32.BF16 R4, R32.reuse, R8, RZ ;  /* 0x000000082004723c */ /* 0x042fec00000418ff */
[C---:B------:R-:W-:Y:S06]  /*f8b0*/  HMMA.16816.F32.BF16 R8, R32.reuse, R10, RZ ;  /* 0x0000000a2008723c */ /* 0x040fec00000418ff */
[C---:B---3--:R-:W-:Y:S06]  /*f8c0*/  HMMA.16816.F32.BF16 R12, R32.reuse, R16, RZ ;  /* 0x00000010200c723c */ /* 0x048fec00000418ff */
[C---:B------:R-:W-:Y:S06]  /*f8d0*/  HMMA.16816.F32.BF16 R16, R32.reuse, R18, RZ ;  /* 0x000000122010723c */ /* 0x040fec00000418ff */
[C---:B----4-:R-:W-:Y:S06]  /*f8e0*/  HMMA.16816.F32.BF16 R20, R32.reuse, R24, RZ ;  /* 0x000000182014723c */ /* 0x050fec00000418ff */
[C---:B------:R-:W-:Y:S06]  /*f8f0*/  HMMA.16816.F32.BF16 R24, R32.reuse, R26, RZ ;  /* 0x0000001a2018723c */ /* 0x040fec00000418ff */
[C---:B------:R-:W-:Y:S06]  /*f900*/  HMMA.16816.F32.BF16 R28, R32.reuse, R168, RZ ;  /* 0x000000a8201c723c */ /* 0x040fec00000418ff */
[----:B------:R-:W-:Y:S01]  /*f910*/  HMMA.16816.F32.BF16 R32, R32, R170, RZ ;  /* 0x000000aa2020723c */ /* 0x000fe200000418ff */
[----:B------:R-:W1:Y:S05]  /*f920*/  LDSM.16.M88.4 R168, [R218] ;  /* 0x00000000daa8783b */ /* 0x000e6a0000000200 */
[C---:B--2---:R-:W-:Y:S06]  /*f930*/  HMMA.16816.F32.BF16 R4, R172.reuse, R176, R4 ;  /* 0x000000b0ac04723c */ /* 0x044fec0000041804 */
[C---:B------:R-:W-:Y:S01]  /*f940*/  HMMA.16816.F32.BF16 R8, R172.reuse, R178, R8 ;  /* 0x000000b2ac08723c */ /* 0x040fe20000041808 */
[----:B------:R-:W2:Y:S05]  /*f950*/  LDSM.16.M88.4 R176, [R216] ;  /* 0x00000000d8b0783b */ /* 0x000eaa0000000200 */
[C---:B-1----:R-:W-:Y:S06]  /*f960*/  HMMA.16816.F32.BF16 R12, R172.reuse, R168, R12 ;  /* 0x000000a8ac0c723c */ /* 0x042fec000004180c */
[C---:B------:R-:W-:Y:S01]  /*f970*/  HMMA.16816.F32.BF16 R16, R172.reuse, R170, R16 ;  /* 0x000000aaac10723c */ /* 0x040fe20000041810 */
[----:B------:R-:W1:Y:S05]  /*f980*/  LDSM.16.M88.4 R168, [R198+0x8800] ;  /* 0x00880000c6a8783b */ /* 0x000e6a0000000200 */
[C---:B------:R-:W-:Y:S06]  /*f990*/  HMMA.16816.F32.BF16 R20, R172.reuse, R180, R20 ;  /* 0x000000b4ac14723c */ /* 0x040fec0000041814 */
[C---:B------:R-:W-:Y:S01]  /*f9a0*/  HMMA.16816.F32.BF16 R24, R172.reuse, R182, R24 ;  /* 0x000000b6ac18723c */ /* 0x040fe20000041818 */
[----:B------:R-:W-:Y:S05]  /*f9b0*/  LDSM.16.M88.4 R180, [R201] ;  /* 0x00000000c9b4783b */ /* 0x000fea0000000200 */
[C---:B--2---:R-:W-:Y:S06]  /*f9c0*/  HMMA.16816.F32.BF16 R28, R172.reuse, R176, R28 ;  /* 0x000000b0ac1c723c */ /* 0x044fec000004181c */
[----:B------:R-:W-:Y:S01]  /*f9d0*/  HMMA.16816.F32.BF16 R32, R172, R178, R32 ;  /* 0x000000b2ac20723c */ /* 0x000fe20000041820 */
[----:B------:R-:W2:Y:S04]  /*f9e0*/  LDSM.16.M88.4 R172, [R198+0x9000] ;  /* 0x00900000c6ac783b */ /* 0x000ea80000000200 */
[----:B------:R-:W3:Y:S01]  /*f9f0*/  LDSM.16.M88.4 R176, [R198+0x9800] ;  /* 0x00980000c6b0783b */ /* 0x000ee20000000200 */
[C---:B------:R-:W-:Y:S06]  /*fa00*/  HMMA.16816.F32.BF16 R4, R184.reuse, R188, R4 ;  /* 0x000000bcb804723c */ /* 0x040fec0000041804 */
[C---:B------:R-:W-:Y:S01]  /*fa10*/  HMMA.16816.F32.BF16 R8, R184.reuse, R190, R8 ;  /* 0x000000beb808723c */ /* 0x040fe20000041808 */
[----:B------:R-:W4:Y:S05]  /*fa20*/  LDSM.16.M88.4 R188, [R197] ;  /* 0x00000000c5bc783b */ /* 0x000f2a0000000200 */
        /* <DEDUP_REMOVED lines=8> */
[----:B------:R-:W3:Y:S04]  /*fab0*/  LDSM.16.M88.4 R176, [R197+0x1800] ;  /* 0x00180000c5b0783b */ /* 0x000ee80000000200 */
        /* <DEDUP_REMOVED lines=23> */
[C---:B---3--:R-:W-:Y:S06]  /*fc30*/  HMMA.16816.F32.BF16 R28, R184.reuse, R176, R28 ;  /* 0x000000b0b81c723c */ /* 0x048fec000004181c */
[----:B------:R-:W-:Y:S01]  /*fc40*/  HMMA.16816.F32.BF16 R32, R184, R178, R32 ;  /* 0x000000b2b820723c */ /* 0x000fe20000041820 */
[----:B------:R-:W3:Y:S04]  /*fc50*/  LDSM.16.M88.4 R176, [R212] ;  /* 0x00000000d4b0783b */ /* 0x000ee80000000200 */
        /* <DEDUP_REMOVED lines=129> */
[----:B------:R-:W3:Y:S01]  /*10470*/  LDSM.16.M88.4 R176, [R197+0x7800] ;  /* 0x00780000c5b0783b */ /* 0x000ee20000000200 */
[----:B------:R-:W-:Y:S04]  /*10480*/  DEPBAR.LE SB0, 0x0 ;  /* 0x000080000000791a */ /* 0x000fe80000000000 */
[C---:B----4-:R-:W-:Y:S01]  /*10490*/  HMMA.16816.F32.BF16 R4, R180.reuse, R188, R4 ;  /* 0x000000bcb404723c */ /* 0x050fe20000041804 */
[----:B------:R-:W-:Y:S05]  /*104a0*/  BAR.SYNC.DEFER_BLOCKING 0x0 ;  /* 0x0000000000007b1d */ /* 0x000fea0000010000 */
[C---:B------:R-:W-:Y:S06]  /*104b0*/  HMMA.16816.F32.BF16 R8, R180.reuse, R190, R8 ;  /* 0x000000beb408723c */ /* 0x040fec0000041808 */
[C---:B-1----:R-:W-:Y:S06]  /*104c0*/  HMMA.16816.F32.BF16 R12, R180.reuse, R168, R12 ;  /* 0x000000a8b40c723c */ /* 0x042fec000004180c */
[C---:B------:R-:W-:Y:S05]  /*104d0*/  HMMA.16816.F32.BF16 R16, R180.reuse, R170, R16 ;  /* 0x000000aab410723c */ /* 0x040fea0000041810 */
[C---:B------:R-:W-:Y:S01]  /*104e0*/  IMAD.WIDE.U32 R168, R2.reuse, UR8, RZ ;  /* 0x0000000802a87c25 */ /* 0x040fe2000f8e00ff */
[C---:B--2---:R-:W-:Y:S05]  /*104f0*/  HMMA.16816.F32.BF16 R20, R180.reuse, R172, R20 ;  /* 0x000000acb414723c */ /* 0x044fea0000041814 */
[----:B------:R-:W-:Y:S01]  /*10500*/  IMAD R2, R2, UR9, R0 ;  /* 0x0000000902027c24 */ /* 0x000fe2000f8e0200 */
[C---:B------:R-:W-:Y:S01]  /*10510*/  HMMA.16816.F32.BF16 R24, R180.reuse, R174, R24 ;  /* 0x000000aeb418723c */ /* 0x040fe20000041818 */
[----:B------:R-:W-:Y:S04]  /*10520*/  IMAD.U32 R0, RZ, RZ, UR12 ;  /* 0x0000000cff007e24 */ /* 0x000fe8000f8e00ff */
[----:B------:R-:W-:Y:S01]  /*10530*/  IMAD.IADD R2, R169, 0x1, R2 ;  /* 0x00000001a9027824 */ /* 0x000fe200078e0202 */
[----:B------:R-:W-:Y:S01]  /*10540*/  LEA R172, P0, R168, R225, 0x1 ;  /* 0x000000e1a8ac7211 */ /* 0x000fe200078008ff */
[----:B------:R-:W-:Y:S01]  /*10550*/  IMAD R0, R0, 0x40, R135 ;  /* 0x0000004000007824 */ /* 0x000fe200078e0287 */
[----:B------:R-:W-:Y:S01]  /*10560*/  LEA R170, P3, R132, R230, 0x6 ;  /* 0x000000e684aa7211 */ /* 0x000fe200078630ff */
[C---:B---3--:R-:W-:Y:S03]  /*10570*/  HMMA.16816.F32.BF16 R28, R180.reuse, R176, R28 ;  /* 0x000000b0b41c723c */ /* 0x048fe6000004181c */
[----:B------:R-:W-:Y:S01]  /*10580*/  LEA.HI.X R173, R168, R224, R2, 0x1, P0 ;  /* 0x000000e0a8ad7211 */ /* 0x000fe200000f0c02 */
[----:B------:R-:W-:Y:S01]  /*10590*/  IMAD.WIDE.U32 R184, R170, UR8, RZ ;  /* 0x00000008aab87c25 */ /* 0x000fe2000f8e00ff */
[----:B------:R-:W-:Y:S01]  /*105a0*/  LEA R2, P0, R132, R226, 0x6 ;  /* 0x000000e284027211 */ /* 0x000fe200078030ff */
[----:B------:R-:W-:Y:S05]  /*105b0*/  HMMA.16816.F32.BF16 R32, R180, R178, R32 ;  /* 0x000000b2b420723c */ /* 0x000fea0000041820 */
[----:B------:R-:W-:Y:S01]  /*105c0*/  IMAD.WIDE.U32 R174, R2, UR8, RZ ;  /* 0x0000000802ae7c25 */ /* 0x000fe2000f8e00ff */
[C---:B------:R-:W-:Y:S02]  /*105d0*/  LEA.HI.X.SX32 R3, R132.reuse, R227, 0x6, P0 ;  /* 0x000000e384037211 */ /* 0x040fe400000f36ff */
[C---:B------:R-:W-:Y:S03]  /*105e0*/  LEA R168, P1, R132.reuse, R228, 0x6 ;  /* 0x000000e484a87211 */ /* 0x040fe600078230ff */
[----:B------:R-:W-:Y:S01]  /*105f0*/  IMAD R3, R3, UR8, RZ ;  /* 0x0000000803037c24 */ /* 0x000fe2000f8e02ff */
[----:B------:R-:W-:Y:S01]  /*10600*/  LEA.HI.X.SX32 R171, R132, R231, 0x6, P3 ;  /* 0x000000e784ab7211 */ /* 0x000fe200018f36ff */
[----:B------:R-:W-:Y:S01]  /*10610*/  IMAD.WIDE.U32 R176, R168, UR8, RZ ;  /* 0x00000008a8b07c25 */ /* 0x000fe2000f8e00ff */
[----:B------:R-:W-:Y:S03]  /*10620*/  LEA.HI.X.SX32 R169, R132, R229, 0x6, P1 ;  /* 0x000000e584a97211 */ /* 0x000fe600008f36ff */
[----:B------:R-:W-:Y:S01]  /*10630*/  IMAD R3, R2, UR9, R3 ;  /* 0x0000000902037c24 */ /* 0x000fe2000f8e0203 */
[-C--:B------:R-:W-:Y:S01]  /*10640*/  LEA R2, P0, R174, R225.reuse, 0x1 ;  /* 0x000000e1ae027211 */ /* 0x080fe200078008ff */
[----:B------:R-:W-:Y:S02]  /*10650*/  IMAD R132, R171, UR8, RZ ;  /* 0x00000008ab847c24 */ /* 0x000fe4000f8e02ff */
[----:B------:R-:W-:Y:S02]  /*10660*/  IMAD.IADD R3, R175, 0x1, R3 ;  /* 0x00000001af037824 */ /* 0x000fe400078e0203 */
[----:B------:R-:W-:Y:S01]  /*10670*/  IMAD R132, R170, UR9, R132 ;  /* 0x00000009aa847c24 */ /* 0x000fe2000f8e0284 */
[-C--:B------:R-:W-:Y:S01]  /*10680*/  LEA R170, P3, R184, R225.reuse, 0x1 ;  /* 0x000000e1b8aa7211 */ /* 0x080fe200078608ff */
[----:B------:R-:W-:Y:S01]  /*10690*/  IMAD R135, R169, UR8, RZ ;  /* 0x00000008a9877c24 */ /* 0x000fe2000f8e02ff */
[-C--:B------:R-:W-:Y:S01]  /*106a0*/  LEA.HI.X R3, R174, R224.reuse, R3, 0x1, P0 ;  /* 0x000000e0ae037211 */ /* 0x080fe200000f0c03 */
[----:B------:R-:W-:Y:S01]  /*106b0*/  IMAD.IADD R132, R185, 0x1, R132 ;  /* 0x00000001b9847824 */ /* 0x000fe200078e0284 */
[----:B------:R-:W-:Y:S01]  /*106c0*/  PLOP3.LUT P0, PT, PT, PT, UP0, 0x80, 0x0 ;  /* 0x000000000000781c */ /* 0x000fe20003f0f008 */
[----:B------:R-:W-:Y:S01]  /*106d0*/  IMAD R135, R168, UR9, R135 ;  /* 0x00000009a8877c24 */ /* 0x000fe2000f8e0287 */
[----:B------:R-:W-:Y:S02]  /*106e0*/  LEA R168, P1, R176, R225, 0x1 ;  /* 0x000000e1b0a87211 */ /* 0x000fe400078208ff */
[-C--:B------:R-:W-:Y:S01]  /*106f0*/  LEA.HI.X R171, R184, R224.reuse, R132, 0x1, P3 ;  /* 0x000000e0b8ab7211 */ /* 0x080fe200018f0c84 */
[----:B------:R-:W-:Y:S02]  /*10700*/  IMAD.IADD R135, R177, 0x1, R135 ;  /* 0x00000001b1877824 */ /* 0x000fe400078e0287 */
[----:B------:R-:W-:Y:S03]  /*10710*/  VIADD R132, R0, 0x1 ;  /* 0x0000000100847836 */ /* 0x000fe60000000000 */
[----:B------:R-:W-:Y:S02]  /*10720*/  LEA.HI.X R169, R176, R224, R135, 0x1, P1 ;  /* 0x000000e0b0a97211 */ /* 0x000fe400008f0c87 */
[C---:B------:R-:W-:Y:S02]  /*10730*/  ISETP.GE.AND P3, PT, R132.reuse, R221, PT ;  /* 0x000000dd8400720c */ /* 0x040fe40003f66270 */
[----:B------:R-:W-:Y:S01]  /*10740*/  ISETP.GE.AND P1, PT, R132, R220, PT ;  /* 0x000000dc8400720c */ /* 0x000fe20003f26270 */
[----:B------:R-:W-:Y:S01]  /*10750*/  @!UPT UIADD3 URZ, URZ, URZ, URZ ;  /* 0x0000003f3f3ff290 */ /* 0x000fe2000fffe03f */
[----:B------:R-:W-:Y:S11]  /*10760*/  @P0 BRA `(.L_x_247) ;  /* 0xffffffdc00c00947 */ /* 0x000ff6000383ffff */
.L_x_246:
[----:B------:R-:W-:Y:S01]  /*10770*/  ISETP.GE.AND P0, PT, R0, R221, PT ;  /* 0x000000dd0000720c */ /* 0x000fe20003f06270 */
[----:B------:R-:W-:Y:S01]  /*10780*/  UISETP.GT.AND UP0, UPT, UR12, UR5, UPT ;  /* 0x000000050c00728c */ /* 0x000fe2000bf04270 */
[-C--:B------:R-:W-:Y:S01]  /*10790*/  ISETP.GE.OR P3, PT, R132, R223.reuse, !P3 ;  /* 0x000000df8400720c */ /* 0x080fe20005f66670 */
[----:B------:R-:W-:Y:S01]  /*107a0*/  UIADD3 UR20, UR20, 0x1, URZ ;  /* 0x0000000114147890 */ /* 0x000fe2000fffe03f */
[C---:B------:R-:W-:Y:S01]  /*107b0*/  ISETP.GE.OR P4, PT, R0.reuse, R223, !P0 ;  /* 0x000000df0000720c */ /* 0x040fe20004786670 */
[----:B------:R-:W-:Y:S01]  /*107c0*/  UIADD3 UR18, UR18, -0x1, URZ ;  /* 0xffffffff12127890 */ /* 0x000fe2000fffe03f */
[C---:B-1----:R-:W-:Y:S02]  /*107d0*/  IADD3 R3, R0.reuse, 0x8, RZ ;  /* 0x0000000800037810 */ /* 0x042fe40007ffe0ff */
[----:B------:R-:W-:Y:S02]  /*107e0*/  IADD3 R2, R0, 0x9, RZ ;  /* 0x0000000900027810 */ /* 0x000fe40007ffe0ff */
[----:B------:R-:W-:Y:S02]  /*107f0*/  ISETP.GE.OR P6, PT, R132, R222, !P1 ;  /* 0x000000de8400720c */ /* 0x000fe40004fc6670 */
[----:B------:R-:W-:Y:S02]  /*10800*/  FSEL R4, R4, -INF , !P4 ;  /* 0xff80000004047808 */ /* 0x000fe40006000000 */
[----:B------:R-:W-:Y:S02]  /*10810*/  FSEL R5, R5, -INF , !P3 ;  /* 0xff80000005057808 */ /* 0x000fe40005800000 */
[CC--:B------:R-:W-:Y:S02]  /*10820*/  ISETP.GE.AND P5, PT, R3.reuse, R221.reuse, PT ;  /* 0x000000dd0300720c */ /* 0x0c0fe40003fa6270 */
[CC--:B------:R-:W-:Y:S02]  /*10830*/  ISETP.GE.AND P0, PT, R3.reuse, R220.reuse, PT ;  /* 0x000000dc0300720c */ /* 0x0c0fe40003f06270 */
[C---:B------:R-:W-:Y:S02]  /*10840*/  ISETP.GE.AND P4, PT, R2.reuse, R221, PT ;  /* 0x000000dd0200720c */ /* 0x040fe40003f86270 */
[-C--:B------:R-:W-:Y:S02]  /*10850*/  ISETP.GE.AND P3, PT, R2, R220.reuse, PT ;  /* 0x000000dc0200720c */ /* 0x080fe40003f66270 */
[C---:B------:R-:W-:Y:S02]  /*10860*/  ISETP.GE.AND P1, PT, R0.reuse, R220, PT ;  /* 0x000000dc0000720c */ /* 0x040fe40003f26270 */
[CC--:B------:R-:W-:Y:S02]  /*10870*/  ISETP.GE.OR P5, PT, R3.reuse, R223.reuse, !P5 ;  /* 0x000000df0300720c */ /* 0x0c0fe40006fa6670 */
[-C--:B------:R-:W-:Y:S02]  /*10880*/  ISETP.GE.OR P0, PT, R3, R222.reuse, !P0 ;  /* 0x000000de0300720c */ /* 0x080fe40004706670 */
[-C--:B------:R-:W-:Y:S02]  /*10890*/  ISETP.GE.OR P1, PT, R0, R222.reuse, !P1 ;  /* 0x000000de0000720c */ /* 0x080fe40004f26670 */
[C---:B------:R-:W-:Y:S02]  /*108a0*/  ISETP.GE.OR P4, PT, R2.reuse, R223, !P4 ;  /* 0x000000df0200720c */ /* 0x040fe40006786670 */
[----:B------:R-:W-:Y:S02]  /*108b0*/  ISETP.GE.OR P3, PT, R2, R222, !P3 ;  /* 0x000000de0200720c */ /* 0x000fe40005f66670 */
[C---:B------:R-:W-:Y:S02]  /*108c0*/  IADD3 R3, R0.reuse, 0x10, RZ ;  /* 0x0000001000037810 */ /* 0x040fe40007ffe0ff */
[----:B------:R-:W-:Y:S02]  /*108d0*/  IADD3 R2, R0, 0x11, RZ ;  /* 0x0000001100027810 */ /* 0x000fe40007ffe0ff */
[----:B------:R-:W-:Y:S02]  /*108e0*/  FSEL R6, R6, -INF , !P1 ;  /* 0xff80000006067808 */ /* 0x000fe40004800000 */
[----:B------:R-:W-:Y:S02]  /*108f0*/  FSEL R7, R7, -INF , !P6 ;  /* 0xff80000007077808 */ /* 0x000fe40007000000 */
[----:B------:R-:W-:Y:S02]  /*10900*/  FSEL R8, R8, -INF , !P5 ;  /* 0xff80000008087808 */ /* 0x000fe40006800000 */
[----:B------:R-:W-:Y:S02]  /*10910*/  FSEL R9, R9, -INF , !P4 ;  /* 0xff80000009097808 */ /* 0x000fe40006000000 */
[CC--:B------:R-:W-:Y:S02]  /*10920*/  ISETP.GE.AND P6, PT, R3.reuse, R221.reuse, PT ;  /* 0x000000dd0300720c */ /* 0x0c0fe40003fc6270 */
[CC--:B------:R-:W-:Y:S02]  /*10930*/  ISETP.GE.AND P1, PT, R3.reuse, R220.reuse, PT ;  /* 0x000000dc0300720c */ /* 0x0c0fe40003f26270 */
[C---:B------:R-:W-:Y:S02]  /*10940*/  ISETP.GE.AND P5, PT, R2.reuse, R221, PT ;  /* 0x000000dd0200720c */ /* 0x040fe40003fa6270 */
[C---:B------:R-:W-:Y:S02]  /*10950*/  ISETP.GE.AND P4, PT, R2.reuse, R220, PT ;  /* 0x000000dc0200720c */ /* 0x040fe40003f86270 */
[CC--:B------:R-:W-:Y:S02]  /*10960*/  ISETP.GE.OR P6, PT, R3.reuse, R223.reuse, !P6 ;  /* 0x000000df0300720c */ /* 0x0c0fe400077c6670 */
        /* <DEDUP_REMOVED lines=10> */
[C---:B------:R-:W-:Y:S02]  /*10a10*/  ISETP.GE.AND P6, PT, R2.reuse, R221, PT ;  /* 0x000000dd0200720c */ /* 0x040fe40003fc6270 */
[CC--:B------:R-:W-:Y:S02]  /*10a20*/  ISETP.GE.AND P0, PT, R3.reuse, R220.reuse, PT ;  /* 0x000000dc0300720c */ /* 0x0c0fe40003f06270 */
[C---:B------:R-:W-:Y:S02]  /*10a30*/  ISETP.GE.AND P5, PT, R2.reuse, R220, PT ;  /* 0x000000dc0200720c */ /* 0x040fe40003fa6270 */
[CC--:B------:R-:W-:Y:S02]  /*10a40*/  ISETP.GE.OR P3, PT, R3.reuse, R223.reuse, !P3 ;  /* 0x000000df0300720c */ /* 0x0c0fe40005f66670 */
[C---:B------:R-:W-:Y:S02]  /*10a50*/  ISETP.GE.OR P6, PT, R2.reuse, R223, !P6 ;  /* 0x000000df0200720c */ /* 0x040fe400077c6670 */
[-C--:B------:R-:W-:Y:S02]  /*10a60*/  ISETP.GE.OR P0, PT, R3, R222.reuse, !P0 ;  /* 0x000000de0300720c */ /* 0x080fe40004706670 */
[----:B------:R-:W-:Y:S02]  /*10a70*/  ISETP.GE.OR P5, PT, R2, R222, !P5 ;  /* 0x000000de0200720c */ /* 0x000fe40006fa6670 */
[C---:B------:R-:W-:Y:S02]  /*10a80*/  IADD3 R2, R0.reuse, 0x20, RZ ;  /* 0x0000002000027810 */ /* 0x040fe40007ffe0ff */
[----:B------:R-:W-:Y:S02]  /*10a90*/  IADD3 R3, R0, 0x21, RZ ;  /* 0x0000002100037810 */ /* 0x000fe40007ffe0ff */
[----:B------:R-:W-:Y:S02]  /*10aa0*/  FSEL R179, R15, -INF , !P4 ;  /* 0xff8000000fb37808 */ /* 0x000fe40006000000 */
[----:B------:R-:W-:Y:S02]  /*10ab0*/  FSEL R177, R16, -INF , !P3 ;  /* 0xff80000010b17808 */ /* 0x000fe40005800000 */
[----:B------:R-:W-:Y:S02]  /*10ac0*/  FSEL R176, R17, -INF , !P6 ;  /* 0xff80000011b07808 */ /* 0x000fe40007000000 */
[-C--:B------:R-:W-:Y:S02]  /*10ad0*/  ISETP.GE.AND P4, PT, R2, R221.reuse, PT ;  /* 0x000000dd0200720c */ /* 0x080fe40003f86270 */
[C---:B------:R-:W-:Y:S02]  /*10ae0*/  ISETP.GE.AND P3, PT, R3.reuse, R221, PT ;  /* 0x000000dd0300720c */ /* 0x040fe40003f66270 */
[C---:B------:R-:W-:Y:S02]  /*10af0*/  ISETP.GE.AND P6, PT, R3.reuse, R220, PT ;  /* 0x000000dc0300720c */ /* 0x040fe40003fc6270 */
[----:B------:R-:W-:Y:S02]  /*10b00*/  FMNMX.FTZ R12, R4, R133, !PT ;  /* 0x00000085040c7209 */ /* 0x000fe40007810000 */
[-C--:B------:R-:W-:Y:S02]  /*10b10*/  ISETP.GE.OR P4, PT, R2, R223.reuse, !P4 ;  /* 0x000000df0200720c */ /* 0x080fe40006786670 */
[C---:B------:R-:W-:Y:S02]  /*10b20*/  ISETP.GE.OR P3, PT, R3.reuse, R223, !P3 ;  /* 0x000000df0300720c */ /* 0x040fe40005f66670 */
[----:B------:R-:W-:Y:S02]  /*10b30*/  ISETP.GE.OR P6, PT, R3, R222, !P6 ;  /* 0x000000de0300720c */ /* 0x000fe400077c6670 */
[----:B------:R-:W-:Y:S02]  /*10b40*/  IADD3 R3, R0, 0x29, RZ ;  /* 0x0000002900037810 */ /* 0x000fe40007ffe0ff */
[----:B------:R-:W-:Y:S02]  /*10b50*/  FMNMX.FTZ R12, R5, R12, !PT ;  /* 0x0000000c050c7209 */ /* 0x000fe40007810000 */
[----:B------:R-:W-:Y:S02]  /*10b60*/  FSEL R183, R20, -INF , !P4 ;  /* 0xff80000014b77808 */ /* 0x000fe40006000000 */
[----:B------:R-:W-:Y:S02]  /*10b70*/  FSEL R184, R21, -INF , !P3 ;  /* 0xff80000015b87808 */ /* 0x000fe40005800000 */
[C---:B------:R-:W-:Y:S02]  /*10b80*/  ISETP.GE.AND P4, PT, R3.reuse, R221, PT ;  /* 0x000000dd0300720c */ /* 0x040fe40003f86270 */
[C---:B------:R-:W-:Y:S02]  /*10b90*/  ISETP.GE.AND P3, PT, R3.reuse, R220, PT ;  /* 0x000000dc0300720c */ /* 0x040fe40003f66270 */
[----:B------:R-:W-:Y:S02]  /*10ba0*/  FMNMX.FTZ R12, R8, R12, !PT ;  /* 0x0000000c080c7209 */ /* 0x000fe40007810000 */
[C---:B------:R-:W-:Y:S02]  /*10bb0*/  ISETP.GE.OR P3, PT, R3.reuse, R222, !P3 ;  /* 0x000000de0300720c */ /* 0x040fe40005f66670 */
[----:B------:R-:W-:Y:S02]  /*10bc0*/  ISETP.GE.OR P4, PT, R3, R223, !P4 ;  /* 0x000000df0300720c */ /* 0x000fe40006786670 */
[----:B------:R-:W-:Y:S02]  /*10bd0*/  FMNMX.FTZ R3, R9, R12, !PT ;  /* 0x0000000c09037209 */ /* 0x000fe40007810000 */
[----:B------:R-:W-:Y:S02]  /*10be0*/  FMNMX.FTZ R12, R6, R134, !PT ;  /* 0x00000086060c7209 */ /* 0x000fe40007810000 */
[----:B------:R-:W-:Y:S02]  /*10bf0*/  FSEL R178, R14, -INF , !P1 ;  /* 0xff8000000eb27808 */ /* 0x000fe40004800000 */
[C---:B------:R-:W-:Y:S02]  /*10c00*/  ISETP.GE.AND P1, PT, R2.reuse, R220, PT ;  /* 0x000000dc0200720c */ /* 0x040fe40003f26270 */
[----:B------:R-:W-:Y:S02]  /*10c10*/  FMNMX.FTZ R12, R7, R12, !PT ;  /* 0x0000000c070c7209 */ /* 0x000fe40007810000 */
[----:B------:R-:W-:Y:S02]  /*10c20*/  ISETP.GE.OR P1, PT, R2, R222, !P1 ;  /* 0x000000de0200720c */ /* 0x000fe40004f26670 */
[----:B------:R-:W-:Y:S02]  /*10c30*/  FMNMX.FTZ R12, R10, R12, !PT ;  /* 0x0000000c0a0c7209 */ /* 0x000fe40007810000 */
[----:B------:R-:W-:Y:S02]  /*10c40*/  IADD3 R2, R0, 0x28, RZ ;  /* 0x0000002800027810 */ /* 0x000fe40007ffe0ff */
[----:B------:R-:W-:Y:S02]  /*10c50*/  FMNMX.FTZ R3, R174, R3, !PT ;  /* 0x00000003ae037209 */ /* 0x000fe40007810000 */
[----:B------:R-:W-:Y:S02]  /*10c60*/  FSEL R181, R18, -INF , !P0 ;  /* 0xff80000012b57808 */ /* 0x000fe40004000000 */
[----:B------:R-:W-:Y:S02]  /*10c70*/  FSEL R180, R19, -INF , !P5 ;  /* 0xff80000013b47808 */ /* 0x000fe40006800000 */
[----:B------:R-:W-:Y:S02]  /*10c80*/  FMNMX.FTZ R12, R11, R12, !PT ;  /* 0x0000000c0b0c7209 */ /* 0x000fe40007810000 */
[C---:B------:R-:W-:Y:S02]  /*10c90*/  ISETP.GE.AND P5, PT, R2.reuse, R221, PT ;  /* 0x000000dd0200720c */ /* 0x040fe40003fa6270 */
[----:B------:R-:W-:Y:S02]  /*10ca0*/  ISETP.GE.AND P0, PT, R2, R220, PT ;  /* 0x000000dc0200720c */ /* 0x000fe40003f06270 */
[----:B------:R-:W-:Y:S02]  /*10cb0*/  FMNMX.FTZ R13, R175, R3, !PT ;  /* 0x00000003af0d7209 */ /* 0x000fe40007810000 */
[----:B------:R-:W-:Y:S02]  /*10cc0*/  FMNMX.FTZ R12, R178, R12, !PT ;  /* 0x0000000cb20c7209 */ /* 0x000fe40007810000 */
[C---:B------:R-:W-:Y:S02]  /*10cd0*/  ISETP.GE.OR P5, PT, R2.reuse, R223, !P5 ;  /* 0x000000df0200720c */ /* 0x040fe40006fa6670 */
[----:B------:R-:W-:Y:S02]  /*10ce0*/  ISETP.GE.OR P0, PT, R2, R222, !P0 ;  /* 0x000000de0200720c */ /* 0x000fe40004706670 */
[----:B------:R-:W-:Y:S02]  /*10cf0*/  IADD3 R2, R0, 0x30, RZ ;  /* 0x0000003000027810 */ /* 0x000fe40007ffe0ff */
[----:B------:R-:W-:Y:S02]  /*10d00*/  FMNMX.FTZ R13, R177, R13, !PT ;  /* 0x0000000db10d7209 */ /* 0x000fe40007810000 */
[----:B------:R-:W-:Y:S02]  /*10d10*/  FSEL R187, R22, -INF , !P1 ;  /* 0xff80000016bb7808 */ /* 0x000fe40004800000 */
[----:B------:R-:W-:Y:S02]  /*10d20*/  FSEL R188, R23, -INF , !P6 ;  /* 0xff80000017bc7808 */ /* 0x000fe40007000000 */
[----:B------:R-:W-:Y:S01]  /*10d30*/  FMNMX.FTZ R12, R179, R12, !PT ;  /* 0x0000000cb30c7209 */ /* 0x000fe20007810000 */
[----:B------:R-:W-:Y:S01]  /*10d40*/  LDSM.16.MT88.4 R20, [R194+0x10000] ;  /* 0x01000000c214783b */ /* 0x000fe20000004200 */
[C---:B------:R-:W-:Y:S02]  /*10d50*/  ISETP.GE.AND P1, PT, R2.reuse, R221, PT ;  /* 0x000000dd0200720c */ /* 0x040fe40003f26270 */
[----:B------:R-:W-:Y:S02]  /*10d60*/  ISETP.GE.AND P6, PT, R2, R220, PT ;  /* 0x000000dc0200720c */ /* 0x000fe40003fc6270 */
[----:B------:R-:W-:Y:S02]  /*10d70*/  FMNMX.FTZ R132, R176, R13, !PT ;  /* 0x0000000db0847209 */ /* 0x000fe40007810000 */
[----:B------:R-:W-:Y:S02]  /*10d80*/  FMNMX.FTZ R12, R181, R12, !PT ;  /* 0x0000000cb50c7209 */ /* 0x000fe40007810000 */
[C---:B------:R-:W-:Y:S02]  /*10d90*/  ISETP.GE.OR P1, PT, R2.reuse, R223, !P1 ;  /* 0x000000df0200720c */ /* 0x040fe40004f26670 */
[----:B------:R-:W-:Y:S02]  /*10da0*/  ISETP.GE.OR P6, PT, R2, R222, !P6 ;  /* 0x000000de0200720c */ /* 0x000fe400077c6670 */
[C---:B------:R-:W-:Y:S02]  /*10db0*/  IADD3 R2, R0.reuse, 0x38, RZ ;  /* 0x0000003800027810 */ /* 0x040fe40007ffe0ff */
[C---:B------:R-:W-:Y:S02]  /*10dc0*/  IADD3 R3, R0.reuse, 0x31, RZ ;  /* 0x0000003100037810 */ /* 0x040fe40007ffe0ff */
[----:B------:R-:W-:Y:S02]  /*10dd0*/  FMNMX.FTZ R132, R183, R132, !PT ;  /* 0x00000084b7847209 */ /* 0x000fe40007810000 */
[----:B------:R-:W-:Y:S02]  /*10de0*/  IADD3 R0, R0, 0x39, RZ ;  /* 0x0000003900007810 */ /* 0x000fe40007ffe0ff */
[----:B------:R-:W-:Y:S02]  /*10df0*/  FMNMX.FTZ R12, R180, R12, !PT ;  /* 0x0000000cb40c7209 */ /* 0x000fe40007810000 */
[----:B------:R-:W-:Y:S02]  /*10e00*/  FSEL R235, R28, -INF , !P1 ;  /* 0xff8000001ceb7808 */ /* 0x000fe40004800000 */
[----:B------:R-:W-:Y:S02]  /*10e10*/  FSEL R182, R24, -INF , !P5 ;  /* 0xff80000018b67808 */ /* 0x000fe40006800000 */
[----:B------:R-:W-:Y:S02]  /*10e20*/  FMNMX.FTZ R132, R184, R132, !PT ;  /* 0x00000084b8847209 */ /* 0x000fe40007810000 */
[-C--:B------:R-:W-:Y:S02]  /*10e30*/  ISETP.GE.AND P1, PT, R0, R221.reuse, PT ;  /* 0x000000dd0000720c */ /* 0x080fe40003f26270 */
[----:B------:R-:W-:Y:S02]  /*10e40*/  FMNMX.FTZ R12, R187, R12, !PT ;  /* 0x0000000cbb0c7209 */ /* 0x000fe40007810000 */
[----:B------:R-:W-:Y:S02]  /*10e50*/  FSEL R185, R25, -INF , !P4 ;  /* 0xff80000019b97808 */ /* 0x000fe40006000000 */
[----:B------:R-:W-:Y:S02]  /*10e60*/  FMNMX.FTZ R132, R182, R132, !PT ;  /* 0x00000084b6847209 */ /* 0x000fe40007810000 */
[C---:B------:R-:W-:Y:S02]  /*10e70*/  ISETP.GE.AND P5, PT, R3.reuse, R221, PT ;  /* 0x000000dd0300720c */ /* 0x040fe40003fa6270 */
[----:B------:R-:W-:Y:S02]  /*10e80*/  ISETP.GE.OR P1, PT, R0, R223, !P1 ;  /* 0x000000df0000720c */ /* 0x000fe40004f26670 */
[----:B------:R-:W-:Y:S02]  /*10e90*/  FSEL R186, R26, -INF , !P0 ;  /* 0xff8000001aba7808 */ /* 0x000fe40004000000 */
[----:B------:R-:W-:Y:S02]  /*10ea0*/  FMNMX.FTZ R12, R188, R12, !PT ;  /* 0x0000000cbc0c7209 */ /* 0x000fe40007810000 */
[C---:B------:R-:W-:Y:S02]  /*10eb0*/  ISETP.GE.AND P4, PT, R2.reuse, R221, PT ;  /* 0x000000dd0200720c */ /* 0x040fe40003f86270 */
[-C--:B------:R-:W-:Y:S02]  /*10ec0*/  ISETP.GE.OR P5, PT, R3, R223.reuse, !P5 ;  /* 0x000000df0300720c */ /* 0x080fe40006fa6670 */
[----:B------:R-:W-:Y:S02]  /*10ed0*/  FMNMX.FTZ R132, R185, R132, !PT ;  /* 0x00000084b9847209 */ /* 0x000fe40007810000 */
[----:B------:R-:W-:Y:S02]  /*10ee0*/  FSEL R239, R33, -INF , !P1 ;  /* 0xff80000021ef7808 */ /* 0x000fe40004800000 */
[----:B------:R-:W-:Y:S02]  /*10ef0*/  ISETP.GE.AND P0, PT, R2, R220, PT ;  /* 0x000000dc0200720c */ /* 0x000fe40003f06270 */
[----:B------:R-:W-:Y:S02]  /*10f00*/  FSEL R226, R27, -INF , !P3 ;  /* 0xff8000001be27808 */ /* 0x000fe40005800000 */
[----:B------:R-:W-:Y:S02]  /*10f10*/  FMNMX.FTZ R12, R186, R12, !PT ;  /* 0x0000000cba0c7209 */ /* 0x000fe40007810000 */
[----:B------:R-:W-:Y:S02]  /*10f20*/  ISETP.GE.AND P1, PT, R3, R220, PT ;  /* 0x000000dc0300720c */ /* 0x000fe40003f26270 */
[----:B------:R-:W-:Y:S02]  /*10f30*/  FSEL R236, R29, -INF , !P5 ;  /* 0xff8000001dec7808 */ /* 0x000fe40006800000 */
[----:B------:R-:W-:Y:S02]  /*10f40*/  FMNMX.FTZ R132, R235, R132, !PT ;  /* 0x00000084eb847209 */ /* 0x000fe40007810000 */
[C---:B------:R-:W-:Y:S02]  /*10f50*/  ISETP.GE.OR P4, PT, R2.reuse, R223, !P4 ;  /* 0x000000df0200720c */ /* 0x040fe40006786670 */
[----:B------:R-:W-:Y:S02]  /*10f60*/  ISETP.GE.OR P0, PT, R2, R222, !P0 ;  /* 0x000000de0200720c */ /* 0x000fe40004706670 */
[----:B------:R-:W-:Y:S02]  /*10f70*/  FSEL R238, R30, -INF , !P6 ;  /* 0xff8000001eee7808 */ /* 0x000fe40007000000 */
[----:B------:R-:W-:Y:S02]  /*10f80*/  FMNMX.FTZ R2, R226, R12, !PT ;  /* 0x0000000ce2027209 */ /* 0x000fe40007810000 */
[----:B------:R-:W-:Y:S01]  /*10f90*/  ISETP.GE.OR P1, PT, R3, R222, !P1 ;  /* 0x000000de0300720c */ /* 0x000fe20004f26670 */
[----:B------:R-:W-:Y:S01]  /*10fa0*/  LDSM.16.MT88.4 R12, [R193+0x10000] ;  /* 0x01000000c10c783b */ /* 0x000fe20000004200 */
[----:B------:R-:W-:Y:S02]  /*10fb0*/  FSEL R237, R32, -INF , !P4 ;  /* 0xff80000020ed7808 */ /* 0x000fe40006000000 */
[----:B------:R-:W-:Y:S02]  /*10fc0*/  FMNMX.FTZ R132, R236, R132, !PT ;  /* 0x00000084ec847209 */ /* 0x000fe40007810000 */
[----:B------:R-:W-:Y:S02]  /*10fd0*/  ISETP.GE.AND P3, PT, R0, R220, PT ;  /* 0x000000dc0000720c */ /* 0x000fe40003f66270 */
[----:B------:R-:W-:Y:S02]  /*10fe0*/  FSEL R240, R31, -INF , !P1 ;  /* 0xff8000001ff07808 */ /* 0x000fe40004800000 */
[----:B------:R-:W-:Y:S01]  /*10ff0*/  FMNMX.FTZ R2, R238, R2, !PT ;  /* 0x00000002ee027209 */ /* 0x000fe20007810000 */
[----:B------:R-:W-:Y:S01]  /*11000*/  LDSM.16.MT88.4 R28, [R196+0x10000] ;  /* 0x01000000c41c783b */ /* 0x000fe20000004200 */
[----:B------:R-:W-:Y:S02]  /*11010*/  FMNMX.FTZ R132, R237, R132, !PT ;  /* 0x00000084ed847209 */ /* 0x000fe40007810000 */
[----:B------:R-:W-:Y:S02]  /*11020*/  ISETP.GE.OR P3, PT, R0, R222, !P3 ;  /* 0x000000de0000720c */ /* 0x000fe40005f66670 */
[----:B------:R-:W-:Y:S02]  /*11030*/  FSEL R241, R34, -INF , !P0 ;  /* 0xff80000022f17808 */ /* 0x000fe40004000000 */
[----:B------:R-:W-:Y:S02]  /*11040*/  FMNMX.FTZ R0, R240, R2, !PT ;  /* 0x00000002f0007209 */ /* 0x000fe40007810000 */
[----:B------:R-:W-:Y:S02]  /*11050*/  FMNMX.FTZ R132, R239, R132, !PT ;  /* 0x00000084ef847209 */ /* 0x000fe40007810000 */
[----:B------:R-:W-:Y:S02]  /*11060*/  FSEL R135, R35, -INF , !P3 ;  /* 0xff80000023877808 */ /* 0x000fe40005800000 */
[----:B------:R-:W-:Y:S01]  /*11070*/  FMNMX.FTZ R0, R241, R0, !PT ;  /* 0x00000000f1007209 */ /* 0x000fe20007810000 */
[----:B------:R-:W-:Y:S03]  /*11080*/  SHFL.BFLY PT, R3, R132, 0x2, 0x1f ;  /* 0x0c401f0084037f89 */ /* 0x000fe600000e0000 */
[----:B------:R-:W-:Y:S05]  /*11090*/  FMNMX.FTZ R0, R135, R0, !PT ;  /* 0x0000000087007209 */ /* 0x000fea0007810000 */
[----:B------:R-:W1:Y:S02]  /*110a0*/  SHFL.BFLY PT, R2, R0, 0x2, 0x1f ;  /* 0x0c401f0000027f89 */ /* 0x000e6400000e0000 */
[----:B-1----:R-:W-:Y:S02]  /*110b0*/  FMNMX.FTZ R0, R0, R2, !PT ;  /* 0x0000000200007209 */ /* 0x002fe40007810000 */
[----:B------:R-:W-:Y:S04]  /*110c0*/  FMNMX.FTZ R132, R132, R3, !PT ;  /* 0x0000000384847209 */ /* 0x000fe80007810000 */
[----:B------:R-:W-:Y:S08]  /*110d0*/  SHFL.BFLY PT, R2, R0, 0x1, 0x1f ;  /* 0x0c201f0000027f89 */ /* 0x000ff000000e0000 */
[----:B------:R-:W1:Y:S02]  /*110e0*/  SHFL.BFLY PT, R3, R132, 0x1, 0x1f ;  /* 0x0c201f0084037f89 */ /* 0x000e6400000e0000 */
[----:B-1----:R-:W-:Y:S02]  /*110f0*/  FMNMX.FTZ R132, R132, R3, !PT ;  /* 0x0000000384847209 */ /* 0x002fe40007810000 */
[----:B------:R-:W-:Y:S02]  /*11100*/  FMNMX.FTZ R3, R0, R2, !PT ;  /* 0x0000000200037209 */ /* 0x000fe40007810000 */
[C---:B------:R-:W-:Y:S01]  /*11110*/  FSETP.NEU.FTZ.AND P1, PT, R132.reuse, -INF , PT ;  /* 0xff8000008400780b */ /* 0x040fe20003f3d000 */
[C---:B------:R-:W-:Y:S01]  /*11120*/  FMUL.FTZ R172, R132.reuse, UR4 ;  /* 0x0000000484ac7c20 */ /* 0x040fe20008410000 */
[C---:B------:R-:W-:Y:S01]  /*11130*/  FSETP.NEU.FTZ.AND P0, PT, R3.reuse, -INF , PT ;  /* 0xff8000000300780b */ /* 0x040fe20003f1d000 */
[----:B------:R-:W-:Y:S01]  /*11140*/  FMUL.FTZ R173, R3, UR4 ;  /* 0x0000000403ad7c20 */ /* 0x000fe20008410000 */
[----:B------:R-:W-:Y:S02]  /*11150*/  FSEL R0, R132, RZ, P1 ;  /* 0x000000ff84007208 */ /* 0x000fe40000800000 */
[----:B------:R-:W-:Y:S02]  /*11160*/  FSEL R172, R172, RZ, P1 ;  /* 0x000000ffacac7208 */ /* 0x000fe40000800000 */
[----:B------:R-:W-:Y:S01]  /*11170*/  FSEL R173, R173, RZ, P0 ;  /* 0x000000ffadad7208 */ /* 0x000fe20000000000 */
[----:B------:R-:W-:Y:S01]  /*11180*/  FADD.FTZ R2, -R0, R133 ;  /* 0x0000008500027221 */ /* 0x000fe20000010100 */
[----:B------:R-:W-:Y:S01]  /*11190*/  FSEL R0, R3, RZ, P0 ;  /* 0x000000ff03007208 */ /* 0x000fe20000000000 */
[--C-:B------:R-:W-:Y:S01]  /*111a0*/  FFMA.FTZ R4, R4, UR4, -R172.reuse ;  /* 0x0000000404047c23 */ /* 0x100fe200080108ac */
[--C-:B------:R-:W-:Y:S01]  /*111b0*/  FFMA.FTZ R5, R5, UR4, -R172.reuse ;  /* 0x0000000405057c23 */ /* 0x100fe200080108ac */
[----:B------:R-:W-:Y:S01]  /*111c0*/  FMUL.FTZ R2, R2, UR4 ;  /* 0x0000000402027c20 */ /* 0x000fe20008410000 */
[----:B------:R-:W-:Y:S01]  /*111d0*/  FFMA.FTZ R8, R8, UR4, -R172 ;  /* 0x0000000408087c23 */ /* 0x000fe200080108ac */
[----:B------:R-:W-:Y:S01]  /*111e0*/  FADD.FTZ R0, -R0, R134 ;  /* 0x0000008600007221 */ /* 0x000fe20000010100 */
[--C-:B------:R-:W-:Y:S01]  /*111f0*/  FFMA.FTZ R9, R9, UR4, -R172.reuse ;  /* 0x0000000409097c23 */ /* 0x100fe200080108ac */
[--C-:B------:R-:W-:Y:S01]  /*11200*/  FFMA.FTZ R6, R6, UR4, -R173.reuse ;  /* 0x0000000406067c23 */ /* 0x100fe200080108ad */
[--C-:B------:R-:W-:Y:S01]  /*11210*/  FFMA.FTZ R7, R7, UR4, -R173.reuse ;  /* 0x0000000407077c23 */ /* 0x100fe200080108ad */
[----:B------:R-:W-:Y:S01]  /*11220*/  FMUL.FTZ R0, R0, UR4 ;  /* 0x0000000400007c20 */ /* 0x000fe20008410000 */
[--C-:B------:R-:W-:Y:S01]  /*11230*/  FFMA.FTZ R10, R10, UR4, -R173.reuse ;  /* 0x000000040a0a7c23 */ /* 0x100fe200080108ad */
[--C-:B------:R-:W-:Y:S01]  /*11240*/  FFMA.FTZ R11, R11, UR4, -R173.reuse ;  /* 0x000000040b0b7c23 */ /* 0x100fe200080108ad */
[----:B------:R-:W-:Y:S01]  /*11250*/  MUFU.EX2 R247, R4 ;  /* 0x0000000400f77308 */ /* 0x000fe20000000800 */
[--C-:B------:R-:W-:Y:S01]  /*11260*/  FFMA.FTZ R133, R174, UR4, -R172.reuse ;  /* 0x00000004ae857c23 */ /* 0x100fe200080108ac */
[--C-:B------:R-:W-:Y:S01]  /*11270*/  FFMA.FTZ R134, R178, UR4, -R173.reuse ;  /* 0x00000004b2867c23 */ /* 0x100fe200080108ad */
[----:B------:R-:W-:Y:S07]  /*11280*/  PLOP3.LUT P0, PT, PT, PT, UP0, 0x80, 0x0 ;  /* 0x000000000000781c */ /* 0x000fee0003f0f008 */
[----:B------:R-:W1:Y:S10]  /*11290*/  MUFU.EX2 R246, R5 ;  /* 0x0000000500f67308 */ /* 0x000e740000000800 */
[----:B------:R-:W-:Y:S10]  /*112a0*/  MUFU.EX2 R249, R8 ;  /* 0x0000000800f97308 */ /* 0x000ff40000000800 */
[----:B------:R-:W2:Y:S01]  /*112b0*/  MUFU.EX2 R248, R9 ;  /* 0x0000000900f87308 */ /* 0x000ea20000000800 */
[----:B-1----:R-:W-:Y:S09]  /*112c0*/  F2FP.BF16.F32.PACK_AB R168, R246, R247 ;  /* 0x000000f7f6a8723e */ /* 0x002ff200000010ff */
[----:B------:R-:W-:Y:S10]  /*112d0*/  MUFU.EX2 R242, R6 ;  /* 0x0000000600f27308 */ /* 0x000ff40000000800 */
[----:B------:R-:W1:Y:S01]  /*112e0*/  MUFU.EX2 R245, R7 ;  /* 0x0000000700f57308 */ /* 0x000e620000000800 */
[----:B--2---:R-:W-:Y:S09]  /*112f0*/  F2FP.BF16.F32.PACK_AB R170, R248, R249 ;  /* 0x000000f9f8aa723e */ /* 0x004ff200000010ff */
[----:B------:R-:W-:Y:S10]  /*11300*/  MUFU.EX2 R244, R10 ;  /* 0x0000000a00f47308 */ /* 0x000ff40000000800 */
[----:B------:R-:W2:Y:S01]  /*11310*/  MUFU.EX2 R243, R11 ;  /* 0x0000000b00f37308 */ /* 0x000ea20000000800 */
[----:B-1----:R-:W-:Y:S09]  /*11320*/  F2FP.BF16.F32.PACK_AB R169, R245, R242 ;  /* 0x000000f2f5a9723e */ /* 0x002ff200000010ff */
[----:B------:R-:W1:Y:S10]  /*11330*/  MUFU.EX2 R2, R2 ;  /* 0x0000000200027308 */ /* 0x000e740000000800 */
[----:B------:R-:W3:Y:S01]  /*11340*/  MUFU.EX2 R0, R0 ;  /* 0x0000000000007308 */ /* 0x000ee20000000800 */
[----:B--2---:R-:W-:Y:S09]  /*11350*/  F2FP.BF16.F32.PACK_AB R171, R243, R244 ;  /* 0x000000f4f3ab723e */ /* 0x004ff200000010ff */
[----:B------:R2:W-:Y:S01]  /*11360*/  MUFU.EX2 R234, R133 ;  /* 0x0000008500ea7308 */ /* 0x0005e20000000800 */
        /* <DEDUP_REMOVED lines=8> */
[C---:B---3--:R-:W-:Y:S01]  /*113f0*/  FMUL.FTZ R6, R0.reuse, R142 ;  /* 0x0000008e00067220 */ /* 0x048fe20000410000 */
[C---:B------:R-:W-:Y:S01]  /*11400*/  FMUL.FTZ R7, R0.reuse, R143 ;  /* 0x0000008f00077220 */ /* 0x040fe20000410000 */
[C---:B------:R-:W-:Y:S01]  /*11410*/  FMUL.FTZ R10, R0.reuse, R138 ;  /* 0x0000008a000a7220 */ /* 0x040fe20000410000 */
[C---:B------:R-:W-:Y:S01]  /*11420*/  FMUL.FTZ R11, R0.reuse, R139 ;  /* 0x0000008b000b7220 */ /* 0x040fe20000410000 */
[----:B------:R-:W-:Y:S01]  /*11430*/  LDSM.16.MT88.4 R140, [R193+0x12000] ;  /* 0x01200000c18c783b */ /* 0x000fe20000004200 */
[C---:B------:R-:W-:Y:S01]  /*11440*/  FMUL.FTZ R18, R0.reuse, R146 ;  /* 0x0000009200127220 */ /* 0x040fe20000410000 */
[C---:B------:R-:W-:Y:S01]  /*11450*/  FMUL.FTZ R19, R0.reuse, R147 ;  /* 0x0000009300137220 */ /* 0x040fe20000410000 */
[C---:B------:R-:W-:Y:S01]  /*11460*/  FMUL.FTZ R26, R0.reuse, R154 ;  /* 0x0000009a001a7220 */ /* 0x040fe20000410000 */
[C---:B------:R-:W-:Y:S01]  /*11470*/  HMMA.16816.F32.BF16 R4, R168.reuse, R12, R4 ;  /* 0x0000000ca804723c */ /* 0x040fe20000041804 */
[----:B------:R-:W-:Y:S03]  /*11480*/  MUFU.EX2 R230, R134 ;  /* 0x0000008600e67308 */ /* 0x000fe60000000800 */
[----:B------:R-:W1:Y:S01]  /*11490*/  LDSM.16.MT88.4 R136, [R195+0x10000] ;  /* 0x01000000c388783b */ /* 0x000e620000004200 */
[----:B------:R-:W-:Y:S01]  /*114a0*/  FMUL.FTZ R27, R0, R155 ;  /* 0x0000009b001b7220 */ /* 0x000fe20000410000 */
[C---:B------:R-:W-:Y:S05]  /*114b0*/  HMMA.16816.F32.BF16 R8, R168.reuse, R14, R8 ;  /* 0x0000000ea808723c */ /* 0x040fea0000041808 */
[C---:B------:R-:W-:Y:S01]  /*114c0*/  FMUL.FTZ R12, R2.reuse, R148 ;  /* 0x00000094020c7220 */ /* 0x040fe20000410000 */
[----:B------:R-:W-:Y:S01]  /*114d0*/  FMUL.FTZ R13, R2, R149 ;  /* 0x00000095020d7220 */ /* 0x000fe20000410000 */
[C---:B------:R-:W-:Y:S01]  /*114e0*/  FMUL.FTZ R14, R0.reuse, R150 ;  /* 0x00000096000e7220 */ /* 0x040fe20000410000 */
[----:B------:R-:W-:Y:S01]  /*114f0*/  FMUL.FTZ R15, R0, R151 ;  /* 0x00000097000f7220 */ /* 0x000fe20000410000 */
[----:B------:R-:W3:Y:S02]  /*11500*/  LDSM.16.MT88.4 R144, [R194+0x12000] ;  /* 0x01200000c290783b */ /* 0x000ee40000004200 */
[C---:B------:R-:W-:Y:S01]  /*11510*/  FMUL.FTZ R32, R2.reuse, R160 ;  /* 0x000000a002207220 */ /* 0x040fe20000410000 */
[----:B------:R-:W-:Y:S01]  /*11520*/  FMUL.FTZ R33, R2, R161 ;  /* 0x000000a102217220 */ /* 0x000fe20000410000 */
[C---:B------:R-:W-:Y:S01]  /*11530*/  FMUL.FTZ R34, R0.reuse, R162 ;  /* 0x000000a200227220 */ /* 0x040fe20000410000 */
[----:B------:R-:W-:Y:S01]  /*11540*/  FMUL.FTZ R35, R0, R163 ;  /* 0x000000a300237220 */ /* 0x000fe20000410000 */
[C---:B------:R-:W-:Y:S02]  /*11550*/  HMMA.16816.F32.BF16 R12, R168.reuse, R20, R12 ;  /* 0x00000014a80c723c */ /* 0x040fe4000004180c */
[----:B------:R-:W-:Y:S01]  /*11560*/  LDSM.16.MT88.4 R148, [R196+0x10800] ;  /* 0x01080000c494783b */ /* 0x000fe20000004200 */
[--C-:B--2---:R-:W-:Y:S01]  /*11570*/  FFMA.FTZ R133, R175, UR4, -R172.reuse ;  /* 0x00000004af857c23 */ /* 0x104fe200080108ac */
[C---:B------:R-:W-:Y:S01]  /*11580*/  FMUL.FTZ R36, R2.reuse, R36 ;  /* 0x0000002402247220 */ /* 0x040fe20000410000 */
[C---:B------:R-:W-:Y:S01]  /*11590*/  FMUL.FTZ R37, R2.reuse, R37 ;  /* 0x0000002502257220 */ /* 0x040fe20000410000 */
[C---:B------:R-:W-:Y:S01]  /*115a0*/  HMMA.16816.F32.BF16 R16, R168.reuse, R22, R16 ;  /* 0x00000016a810723c */ /* 0x040fe20000041810 */
[----:B------:R2:W4:Y:S03]  /*115b0*/  MUFU.EX2 R233, R133 ;  /* 0x0000008500e97308 */ /* 0x0005260000000800 */
[----:B------:R-:W-:Y:S01]  /*115c0*/  LDSM.16.MT88.4 R152, [R195+0x10800] ;  /* 0x01080000c398783b */ /* 0x000fe20000004200 */
[C---:B------:R-:W-:Y:S01]  /*115d0*/  FMUL.FTZ R20, R2.reuse, R156 ;  /* 0x0000009c02147220 */ /* 0x040fe20000410000 */
[----:B------:R-:W-:Y:S01]  /*115e0*/  FMUL.FTZ R21, R2, R157 ;  /* 0x0000009d02157220 */ /* 0x000fe20000410000 */
[C---:B------:R-:W-:Y:S01]  /*115f0*/  FMUL.FTZ R22, R0.reuse, R158 ;  /* 0x0000009e00167220 */ /* 0x040fe20000410000 */
[C---:B------:R-:W-:Y:S03]  /*11600*/  FMUL.FTZ R23, R0.reuse, R159 ;  /* 0x0000009f00177220 */ /* 0x040fe60000410000 */
[C---:B------:R-:W-:Y:S01]  /*11610*/  FMUL.FTZ R38, R0.reuse, R38 ;  /* 0x0000002600267220 */ /* 0x040fe20000410000 */
[----:B------:R-:W-:Y:S01]  /*11620*/  LDSM.16.MT88.4 R156, [R194+0x11800] ;  /* 0x01180000c29c783b */ /* 0x000fe20000004200 */
[----:B------:R-:W-:Y:S01]  /*11630*/  FMUL.FTZ R39, R0, R39 ;  /* 0x0000002700277220 */ /* 0x000fe20000410000 */
[C---:B------:R-:W-:Y:S01]  /*11640*/  FMUL.FTZ R40, R2.reuse, R40 ;  /* 0x0000002802287220 */ /* 0x040fe20000410000 */
[C---:B------:R-:W-:Y:S03]  /*11650*/  HMMA.16816.F32.BF16 R20, R168.reuse, R28, R20 ;  /* 0x0000001ca814723c */ /* 0x040fe60000041814 */
[--C-:B--2---:R-:W-:Y:S01]  /*11660*/  FFMA.FTZ R133, R177, UR4, -R172.reuse ;  /* 0x00000004b1857c23 */ /* 0x104fe200080108ac */
[C---:B------:R-:W-:Y:S01]  /*11670*/  FMUL.FTZ R41, R2.reuse, R41 ;  /* 0x0000002902297220 */ /* 0x040fe20000410000 */
[----:B------:R-:W-:Y:S01]  /*11680*/  LDSM.16.MT88.4 R160, [R196+0x11800] ;  /* 0x01180000c4a0783b */ /* 0x000fe20000004200 */
[C---:B------:R-:W-:Y:S01]  /*11690*/  HMMA.16816.F32.BF16 R24, R168.reuse, R30, R24 ;  /* 0x0000001ea818723c */ /* 0x040fe20000041818 */
[----:B------:R2:W-:Y:S04]  /*116a0*/  MUFU.EX2 R232, R133 ;  /* 0x0000008500e87308 */ /* 0x0005e80000000800 */
[C---:B------:R-:W-:Y:S01]  /*116b0*/  FMUL.FTZ R28, R2.reuse, R164 ;  /* 0x000000a4021c7220 */ /* 0x040fe20000410000 */
[----:B------:R-:W-:Y:S01]  /*116c0*/  FMUL.FTZ R29, R2, R165 ;  /* 0x000000a5021d7220 */ /* 0x000fe20000410000 */
[C---:B------:R-:W-:Y:S01]  /*116d0*/  FMUL.FTZ R30, R0.reuse, R166 ;  /* 0x000000a6001e7220 */ /* 0x040fe20000410000 */
[C---:B------:R-:W-:Y:S03]  /*116e0*/  FMUL.FTZ R31, R0.reuse, R167 ;  /* 0x000000a7001f7220 */ /* 0x040fe60000410000 */
[C---:B------:R-:W-:Y:S01]  /*116f0*/  FMUL.FTZ R42, R0.reuse, R42 ;  /* 0x0000002a002a7220 */ /* 0x040fe20000410000 */
[----:B------:R-:W-:Y:S01]  /*11700*/  FMUL.FTZ R43, R0, R43 ;  /* 0x0000002b002b7220 */ /* 0x000fe20000410000 */
[C---:B------:R-:W-:Y:S01]  /*11710*/  FMUL.FTZ R44, R2.reuse, R44 ;  /* 0x0000002c022c7220 */ /* 0x040fe20000410000 */
[----:B------:R-:W-:Y:S01]  /*11720*/  FMUL.FTZ R45, R2, R45 ;  /* 0x0000002d022d7220 */ /* 0x000fe20000410000 */
[C---:B-1----:R-:W-:Y:S03]  /*11730*/  HMMA.16816.F32.BF16 R28, R168.reuse, R136, R28 ;  /* 0x00000088a81c723c */ /* 0x042fe6000004181c */
[--C-:B--2---:R-:W-:Y:S01]  /*11740*/  FFMA.FTZ R133, R176, UR4, -R172.reuse ;  /* 0x00000004b0857c23 */ /* 0x104fe200080108ac */
[C---:B------:R-:W-:Y:S01]  /*11750*/  FMUL.FTZ R46, R0.reuse, R46 ;  /* 0x0000002e002e7220 */ /* 0x040fe20000410000 */
[----:B------:R-:W-:Y:S01]  /*11760*/  FMUL.FTZ R47, R0, R47 ;  /* 0x0000002f002f7220 */ /* 0x000fe20000410000 */
[C---:B------:R-:W-:Y:S01]  /*11770*/  HMMA.16816.F32.BF16 R32, R168.reuse, R138, R32 ;  /* 0x0000008aa820723c */ /* 0x040fe20000041820 */
[----:B------:R-:W1:Y:S01]  /*11780*/  LDSM.16.MT88.4 R136, [R196+0x12000] ;  /* 0x01200000c488783b */ /* 0x000e620000004200 */
[----:B------:R2:W5:Y:S03]  /*11790*/  MUFU.EX2 R231, R133 ;  /* 0x0000008500e77308 */ /* 0x0005660000000800 */
[C---:B------:R-:W-:Y:S01]  /*117a0*/  FMUL.FTZ R48, R2.reuse, R48 ;  /* 0x0000003002307220 */ /* 0x040fe20000410000 */
[C---:B------:R-:W-:Y:S05]  /*117b0*/  HMMA.16816.F32.BF16 R36, R168.reuse, R140, R36 ;  /* 0x0000008ca824723c */ /* 0x040fea0000041824 */
[----:B------:R-:W-:Y:S01]  /*117c0*/  FMUL.FTZ R49, R2, R49 ;  /* 0x0000003102317220 */ /* 0x000fe20000410000 */
[C---:B------:R-:W-:Y:S01]  /*117d0*/  HMMA.16816.F32.BF16 R40, R168.reuse, R142, R40 ;  /* 0x0000008ea828723c */ /* 0x040fe20000041828 */
[----:B------:R-:W4:Y:S04]  /*117e0*/  LDSM.16.MT88.4 R140, [R195+0x12000] ;  /* 0x01200000c38c783b */ /* 0x000f280000004200 */
[C---:B------:R-:W-:Y:S01]  /*117f0*/  FMUL.FTZ R50, R0.reuse, R50 ;  /* 0x0000003200327220 */ /* 0x040fe20000410000 */
[C---:B---3--:R-:W-:Y:S05]  /*11800*/  HMMA.16816.F32.BF16 R44, R168.reuse, R144, R44 ;  /* 0x00000090a82c723c */ /* 0x048fea000004182c */
[----:B------:R-:W-:Y:S01]  /*11810*/  FMUL.FTZ R51, R0, R51 ;  /* 0x0000003300337220 */ /* 0x000fe20000410000 */
[--C-:B--2---:R-:W-:Y:S01]  /*11820*/  FFMA.FTZ R133, R179, UR4, -R173.reuse ;  /* 0x00000004b3857c23 */ /* 0x104fe200080108ad */
[C---:B------:R-:W-:Y:S01]  /*11830*/  FMUL.FTZ R52, R2.reuse, R52 ;  /* 0x0000003402347220 */ /* 0x040fe20000410000 */
[----:B------:R-:W-:Y:S02]  /*11840*/  LDSM.16.MT88.4 R176, [R193+0x13800] ;  /* 0x01380000c1b0783b */ /* 0x000fe40000004200 */
[----:B------:R2:W3:Y:S01]  /*11850*/  MUFU.EX2 R229, R133 ;  /* 0x0000008500e57308 */ /* 0x0004e20000000800 */
[----:B------:R-:W-:Y:S01]  /*11860*/  FMUL.FTZ R53, R2, R53 ;  /* 0x0000003502357220 */ /* 0x000fe20000410000 */
[C---:B------:R-:W-:Y:S03]  /*11870*/  HMMA.16816.F32.BF16 R48, R168.reuse, R146, R48 ;  /* 0x00000092a830723c */ /* 0x040fe60000041830 */
[C---:B------:R-:W-:Y:S01]  /*11880*/  FMUL.FTZ R54, R0.reuse, R54 ;  /* 0x0000003600367220 */ /* 0x040fe20000410000 */
[----:B------:R-:W5:Y:S01]  /*11890*/  LDSM.16.MT88.4 R144, [R193+0x14000] ;  /* 0x01400000c190783b */ /* 0x000f620000004200 */
[----:B------:R-:W-:Y:S01]  /*118a0*/  FMUL.FTZ R55, R0, R55 ;  /* 0x0000003700377220 */ /* 0x000fe20000410000 */
[C---:B------:R-:W-:Y:S01]  /*118b0*/  FMUL.FTZ R56, R2.reuse, R56 ;  /* 0x0000003802387220 */ /* 0x040fe20000410000 */
[----:B------:R-:W-:Y:S01]  /*118c0*/  FMUL.FTZ R57, R2, R57 ;  /* 0x0000003902397220 */ /* 0x000fe20000410000 */
[C---:B------:R-:W-:Y:S03]  /*118d0*/  FMUL.FTZ R58, R0.reuse, R58 ;  /* 0x0000003a003a7220 */ /* 0x040fe60000410000 */
[----:B------:R-:W-:Y:S01]  /*118e0*/  FMUL.FTZ R59, R0, R59 ;  /* 0x0000003b003b7220 */ /* 0x000fe20000410000 */
[C---:B-1----:R-:W-:Y:S03]  /*118f0*/  HMMA.16816.F32.BF16 R52, R168.reuse, R136, R52 ;  /* 0x00000088a834723c */ /* 0x042fe60000041834 */
[C---:B------:R-:W-:Y:S01]  /*11900*/  FMUL.FTZ R60, R2.reuse, R60 ;  /* 0x0000003c023c7220 */ /* 0x040fe20000410000 */
[----:B------:R-:W-:Y:S01]  /*11910*/  FMUL.FTZ R61, R2, R61 ;  /* 0x0000003d023d7220 */ /* 0x000fe20000410000 */
        /* <DEDUP_REMOVED lines=19> */
[C---:B-----5:R-:W-:Y:S03]  /*11a50*/  HMMA.16816.F32.BF16 R68, R168.reuse, R144, R68 ;  /* 0x00000090a844723c */ /* 0x060fe60000041844 */
[C---:B------:R-:W-:Y:S01]  /*11a60*/  FMUL.FTZ R76, R2.reuse, R76 ;  /* 0x0000004c024c7220 */ /* 0x040fe20000410000 */
[----:B------:R-:W-:Y:S01]  /*11a70*/  FMUL.FTZ R77, R2, R77 ;  /* 0x0000004d024d7220 */ /* 0x000fe20000410000 */
[C---:B------:R-:W-:Y:S01]  /*11a80*/  FMUL.FTZ R78, R0.reuse, R78 ;  /* 0x0000004e004e7220 */ /* 0x040fe20000410000 */
[C---:B------:R-:W-:Y:S01]  /*11a90*/  HMMA.16816.F32.BF16 R72, R168.reuse, R146, R72 ;  /* 0x00000092a848723c */ /* 0x040fe20000041848 */
[----:B------:R-:W5:Y:S04]  /*11aa0*/  LDSM.16.MT88.4 R144, [R195+0x14000] ;  /* 0x01400000c390783b */ /* 0x000f680000004200 */
        /* <DEDUP_REMOVED lines=45> */
[--C-:B--2---:R-:W-:Y:S01]  /*11d80*/  FFMA.FTZ R133, R181, UR4, -R173.reuse ;  /* 0x00000004b5857c23 */ /* 0x104fe200080108ad */
[C---:B------:R-:W-:Y:S01]  /*11d90*/  FMUL.FTZ R112, R2.reuse, R112 ;  /* 0x0000007002707220 */ /* 0x040fe20000410000 */
[----:B------:R-:W-:Y:S02]  /*11da0*/  FMUL.FTZ R113, R2, R113 ;  /* 0x0000007102717220 */ /* 0x000fe40000410000 */
[----:B------:R2:W-:Y:S01]  /*11db0*/  MUFU.EX2 R228, R133 ;  /* 0x0000008500e47308 */ /* 0x0005e20000000800 */
[C---:B------:R-:W-:Y:S01]  /*11dc0*/  FMUL.FTZ R114, R0.reuse, R114 ;  /* 0x0000007200727220 */ /* 0x040fe20000410000 */
[C---:B----4-:R-:W-:Y:S03]  /*11dd0*/  HMMA.16816.F32.BF16 R108, R168.reuse, R140, R108 ;  /* 0x0000008ca86c723c */ /* 0x050fe6000004186c */
[----:B------:R-:W-:Y:S01]  /*11de0*/  FMUL.FTZ R115, R0, R115 ;  /* 0x0000007300737220 */ /* 0x000fe20000410000 */
[C---:B------:R-:W-:Y:S01]  /*11df0*/  FMUL.FTZ R116, R2.reuse, R116 ;  /* 0x0000007402747220 */ /* 0x040fe20000410000 */
[----:B------:R-:W-:Y:S01]  /*11e00*/  FMUL.FTZ R117, R2, R117 ;  /* 0x0000007502757220 */ /* 0x000fe20000410000 */
[C---:B------:R-:W-:Y:S01]  /*11e10*/  FMUL.FTZ R118, R0.reuse, R118 ;  /* 0x0000007600767220 */ /* 0x040fe20000410000 */
[----:B------:R-:W-:Y:S01]  /*11e20*/  FMUL.FTZ R119, R0, R119 ;  /* 0x0000007700777220 */ /* 0x000fe20000410000 */
[C---:B------:R-:W-:Y:S02]  /*11e30*/  FMUL.FTZ R120, R2.reuse, R120 ;  /* 0x0000007802787220 */ /* 0x040fe40000410000 */
[C---:B------:R-:W-:Y:S01]  /*11e40*/  HMMA.16816.F32.BF16 R112, R168.reuse, R142, R112 ;  /* 0x0000008ea870723c */ /* 0x040fe20000041870 */
[----:B------:R-:W4:Y:S02]  /*11e50*/  LDSM.16.MT88.4 R140, [R193+0x10800] ;  /* 0x01080000c18c783b */ /* 0x000f240000004200 */
[----:B------:R-:W-:Y:S01]  /*11e60*/  FMUL.FTZ R121, R2, R121 ;  /* 0x0000007902797220 */ /* 0x000fe20000410000 */
[C---:B------:R-:W-:Y:S01]  /*11e70*/  FMUL.FTZ R122, R0.reuse, R122 ;  /* 0x0000007a007a7220 */ /* 0x040fe20000410000 */
[----:B------:R-:W-:Y:S01]  /*11e80*/  FMUL.FTZ R123, R0, R123 ;  /* 0x0000007b007b7220 */ /* 0x000fe20000410000 */
[C---:B-----5:R-:W-:Y:S05]  /*11e90*/  HMMA.16816.F32.BF16 R116, R168.reuse, R144, R116 ;  /* 0x00000090a874723c */ /* 0x060fea0000041874 */
[--C-:B--2---:R-:W-:Y:S01]  /*11ea0*/  FFMA.FTZ R133, R180, UR4, -R173.reuse ;  /* 0x00000004b4857c23 */ /* 0x104fe200080108ad */
[C---:B------:R-:W-:Y:S01]  /*11eb0*/  HMMA.16816.F32.BF16 R120, R168.reuse, R146, R120 ;  /* 0x00000092a878723c */ /* 0x040fe20000041878 */
[----:B------:R-:W2:Y:S02]  /*11ec0*/  LDSM.16.MT88.4 R144, [R194+0x10800] ;  /* 0x01080000c290783b */ /* 0x000ea40000004200 */
[----:B------:R5:W3:Y:S02]  /*11ed0*/  MUFU.EX2 R227, R133 ;  /* 0x0000008500e37308 */ /* 0x000ae40000000800 */
        /* <DEDUP_REMOVED lines=8> */
[C---:B-1----:R-:W-:Y:S03]  /*11f60*/  HMMA.16816.F32.BF16 R124, R168.reuse, R136, R124 ;  /* 0x00000088a87c723c */ /* 0x042fe6000004187c */
[--C-:B-----5:R-:W-:Y:S03]  /*11f70*/  FFMA.FTZ R133, R183, UR4, -R172.reuse ;  /* 0x00000004b7857c23 */ /* 0x120fe600080108ac */
[----:B------:R-:W-:Y:S01]  /*11f80*/  HMMA.16816.F32.BF16 R128, R168, R138, R128 ;  /* 0x0000008aa880723c */ /* 0x000fe20000041880 */
[----:B------:R1:W-:Y:S04]  /*11f90*/  MUFU.EX2 R225, R133 ;  /* 0x0000008500e17308 */ /* 0x0003e80000000800 */
[----:B------:R-:W-:Y:S02]  /*11fa0*/  F2FP.BF16.F32.PACK_AB R136, R233, R234 ;  /* 0x000000eae988723e */ /* 0x000fe400000010ff */
[----:B------:R-:W-:Y:S04]  /*11fb0*/  F2FP.BF16.F32.PACK_AB R138, R231, R232 ;  /* 0x000000e8e78a723e */ /* 0x000fe800000010ff */
[----:B---3--:R-:W-:Y:S02]  /*11fc0*/  F2FP.BF16.F32.PACK_AB R137, R229, R230 ;  /* 0x000000e6e589723e */ /* 0x008fe400000010ff */
[----:B------:R-:W-:Y:S07]  /*11fd0*/  F2FP.BF16.F32.PACK_AB R139, R227, R228 ;  /* 0x000000e4e38b723e */ /* 0x000fee00000010ff */
[C---:B----4-:R-:W-:Y:S05]  /*11fe0*/  HMMA.16816.F32.BF16 R4, R136.reuse, R140, R4 ;  /* 0x0000008c8804723c */ /* 0x050fea0000041804 */
[--C-:B-1----:R-:W-:Y:S01]  /*11ff0*/  FFMA.FTZ R133, R184, UR4, -R172.reuse ;  /* 0x00000004b8857c23 */ /* 0x102fe200080108ac */
[C---:B------:R-:W-:Y:S01]  /*12000*/  HMMA.16816.F32.BF16 R8, R136.reuse, R142, R8 ;  /* 0x0000008e8808723c */ /* 0x040fe20000041808 */
[----:B------:R-:W1:Y:S02]  /*12010*/  LDSM.16.MT88.4 R140, [R193+0x12800] ;  /* 0x01280000c18c783b */ /* 0x000e640000004200 */
[----:B------:R3:W4:Y:S03]  /*12020*/  MUFU.EX2 R224, R133 ;  /* 0x0000008500e07308 */ /* 0x0007260000000800 */
[C---:B--2---:R-:W-:Y:S06]  /*12030*/  HMMA.16816.F32.BF16 R12, R136.reuse, R144, R12 ;  /* 0x00000090880c723c */ /* 0x044fec000004180c */
[C---:B------:R-:W-:Y:S01]  /*12040*/  HMMA.16816.F32.BF16 R16, R136.reuse, R146, R16 ;  /* 0x000000928810723c */ /* 0x040fe20000041810 */
[----:B------:R-:W2:Y:S05]  /*12050*/  LDSM.16.MT88.4 R144, [R194+0x12800] ;  /* 0x01280000c290783b */ /* 0x000eaa0000004200 */
[C---:B------:R-:W-:Y:S05]  /*12060*/  HMMA.16816.F32.BF16 R20, R136.reuse, R148, R20 ;  /* 0x000000948814723c */ /* 0x040fea0000041814 */
[--C-:B---3--:R-:W-:Y:S01]  /*12070*/  FFMA.FTZ R133, R182, UR4, -R172.reuse ;  /* 0x00000004b6857c23 */ /* 0x108fe200080108ac */
[C---:B------:R-:W-:Y:S01]  /*12080*/  HMMA.16816.F32.BF16 R24, R136.reuse, R150, R24 ;  /* 0x000000968818723c */ /* 0x040fe20000041818 */
[----:B------:R-:W3:Y:S02]  /*12090*/  LDSM.16.MT88.4 R148, [R196+0x12800] ;  /* 0x01280000c494783b */ /* 0x000ee40000004200 */
[----:B------:R5:W-:Y:S03]  /*120a0*/  MUFU.EX2 R190, R133 ;  /* 0x0000008500be7308 */ /* 0x000be60000000800 */
[C---:B------:R-:W-:Y:S06]  /*120b0*/  HMMA.16816.F32.BF16 R28, R136.reuse, R152, R28 ;  /* 0x00000098881c723c */ /* 0x040fec000004181c */
[C---:B------:R-:W-:Y:S01]  /*120c0*/  HMMA.16816.F32.BF16 R32, R136.reuse, R154, R32 ;  /* 0x0000009a8820723c */ /* 0x040fe20000041820 */
[----:B------:R-:W4:Y:S05]  /*120d0*/  LDSM.16.MT88.4 R152, [R195+0x12800] ;  /* 0x01280000c398783b */ /* 0x000f2a0000004200 */
[C---:B-1----:R-:W-:Y:S05]  /*120e0*/  HMMA.16816.F32.BF16 R36, R136.reuse, R140, R36 ;  /* 0x0000008c8824723c */ /* 0x042fea0000041824 */
[--C-:B-----5:R-:W-:Y:S01]  /*120f0*/  FFMA.FTZ R133, R185, UR4, -R172.reuse ;  /* 0x00000004b9857c23 */ /* 0x120fe200080108ac */
[C---:B------:R-:W-:Y:S01]  /*12100*/  HMMA.16816.F32.BF16 R40, R136.reuse, R142, R40 ;  /* 0x0000008e8828723c */ /* 0x040fe20000041828 */
[----:B------:R-:W1:Y:S02]  /*12110*/  LDSM.16.MT88.4 R140, [R193+0x14800] ;  /* 0x01480000c18c783b */ /* 0x000e640000004200 */
[----:B------:R5:W1:Y:S03]  /*12120*/  MUFU.EX2 R191, R133 ;  /* 0x0000008500bf7308 */ /* 0x000a660000000800 */
[C---:B--2---:R-:W-:Y:S06]  /*12130*/  HMMA.16816.F32.BF16 R44, R136.reuse, R144, R44 ;  /* 0x00000090882c723c */ /* 0x044fec000004182c */
[C---:B------:R-:W-:Y:S01]  /*12140*/  HMMA.16816.F32.BF16 R48, R136.reuse, R146, R48 ;  /* 0x000000928830723c */ /* 0x040fe20000041830 */
[----:B------:R-:W2:Y:S05]  /*12150*/  LDSM.16.MT88.4 R144, [R194+0x14800] ;  /* 0x01480000c290783b */ /* 0x000eaa0000004200 */
[C---:B---3--:R-:W-:Y:S05]  /*12160*/  HMMA.16816.F32.BF16 R52, R136.reuse, R148, R52 ;  /* 0x000000948834723c */ /* 0x048fea0000041834 */
[--C-:B-----5:R-:W-:Y:S01]  /*12170*/  FFMA.FTZ R133, R187, UR4, -R173.reuse ;  /* 0x00000004bb857c23 */ /* 0x120fe200080108ad */
[C---:B------:R-:W-:Y:S01]  /*12180*/  HMMA.16816.F32.BF16 R56, R136.reuse, R150, R56 ;  /* 0x000000968838723c */ /* 0x040fe20000041838 */
[----:B------:R-:W3:Y:S02]  /*12190*/  LDSM.16.MT88.4 R148, [R196+0x14800] ;  /* 0x01480000c494783b */ /* 0x000ee40000004200 */
[----:B------:R5:W-:Y:S03]  /*121a0*/  MUFU.EX2 R189, R133 ;  /* 0x0000008500bd7308 */ /* 0x000be60000000800 */
[C---:B----4-:R-:W-:Y:S06]  /*121b0*/  HMMA.16816.F32.BF16 R60, R136.reuse, R152, R60 ;  /* 0x00000098883c723c */ /* 0x050fec000004183c */
        /* <DEDUP_REMOVED lines=21> */
[----:B------:R-:W5:Y:S02]  /*12310*/  LDL.LU R226, [R1+0x28] ;  /* 0x0000280001e27983 */ /* 0x000f640000300800 */
[----:B------:R1:W4:Y:S02]  /*12320*/  MUFU.EX2 R186, R133 ;  /* 0x0000008500ba7308 */ /* 0x0003240000000800 */
[----:B------:R-:W4:Y:S01]  /*12330*/  LDSM.16.MT88.4 R140, [R193+0x11000] ;  /* 0x01100000c18c783b */ /* 0x000f220000004200 */
[C---:B--2---:R-:W-:Y:S06]  /*12340*/  HMMA.16816.F32.BF16 R108, R136.reuse, R144, R108 ;  /* 0x00000090886c723c */ /* 0x044fec000004186c */
[C---:B------:R-:W-:Y:S01]  /*12350*/  HMMA.16816.F32.BF16 R112, R136.reuse, R146, R112 ;  /* 0x000000928870723c */ /* 0x040fe20000041870 */
[----:B------:R-:W2:Y:S05]  /*12360*/  LDSM.16.MT88.4 R144, [R194+0x11000] ;  /* 0x01100000c290783b */ /* 0x000eaa0000004200 */
[C---:B---3--:R-:W-:Y:S05]  /*12370*/  HMMA.16816.F32.BF16 R116, R136.reuse, R148, R116 ;  /* 0x000000948874723c */ /* 0x048fea0000041874 */
[--C-:B-1----:R-:W-:Y:S01]  /*12380*/  FFMA.FTZ R133, R235, UR4, -R172.reuse ;  /* 0x00000004eb857c23 */ /* 0x102fe200080108ac */
[C---:B------:R-:W-:Y:S01]  /*12390*/  HMMA.16816.F32.BF16 R120, R136.reuse, R150, R120 ;  /* 0x000000968878723c */ /* 0x040fe20000041878 */
[----:B------:R-:W3:Y:S02]  /*123a0*/  LDL.LU R235, [R1+0x24] ;  /* 0x0000240001eb7983 */ /* 0x000ee40000300800 */
[----:B------:R1:W-:Y:S02]  /*123b0*/  MUFU.EX2 R185, R133 ;  /* 0x0000008500b97308 */ /* 0x0003e40000000800 */
[----:B------:R-:W2:Y:S01]  /*123c0*/  LDSM.16.MT88.4 R148, [R196+0x11000] ;  /* 0x01100000c494783b */ /* 0x000ea20000004200 */
[C---:B----4-:R-:W-:Y:S06]  /*123d0*/  HMMA.16816.F32.BF16 R124, R136.reuse, R152, R124 ;  /* 0x00000098887c723c */ /* 0x050fec000004187c */
[----:B------:R-:W-:Y:S01]  /*123e0*/  HMMA.16816.F32.BF16 R128, R136, R154, R128 ;  /* 0x0000009a8880723c */ /* 0x000fe20000041880 */
[----:B------:R-:W4:Y:S06]  /*123f0*/  LDSM.16.MT88.4 R152, [R195+0x11000] ;  /* 0x01100000c398783b */ /* 0x000f2c0000004200 */
[----:B------:R-:W-:Y:S01]  /*12400*/  F2FP.BF16.F32.PACK_AB R136, R224, R225 ;  /* 0x000000e1e088723e */ /* 0x000fe200000010ff */
[--C-:B-1----:R-:W-:Y:S03]  /*12410*/  FFMA.FTZ R133, R236, UR4, -R172.reuse ;  /* 0x00000004ec857c23 */ /* 0x102fe600080108ac */
[----:B------:R-:W-:Y:S01]  /*12420*/  F2FP.BF16.F32.PACK_AB R138, R191, R190 ;  /* 0x000000bebf8a723e */ /* 0x000fe200000010ff */
[----:B------:R1:W4:Y:S01]  /*12430*/  MUFU.EX2 R184, R133 ;  /* 0x0000008500b87308 */ /* 0x0003220000000800 */
[----:B------:R-:W-:Y:S02]  /*12440*/  F2FP.BF16.F32.PACK_AB R137, R188, R189 ;  /* 0x000000bdbc89723e */ /* 0x000fe400000010ff */
[----:B------:R-:W-:Y:S07]  /*12450*/  F2FP.BF16.F32.PACK_AB R139, R186, R187 ;  /* 0x000000bbba8b723e */ /* 0x000fee00000010ff */
[C---:B------:R-:W-:Y:S06]  /*12460*/  HMMA.16816.F32.BF16 R4, R136.reuse, R140, R4 ;  /* 0x0000008c8804723c */ /* 0x040fec0000041804 */
[C---:B------:R-:W-:Y:S01]  /*12470*/  HMMA.16816.F32.BF16 R8, R136.reuse, R142, R8 ;  /* 0x0000008e8808723c */ /* 0x040fe20000041808 */
[----:B------:R-:W4:Y:S04]  /*12480*/  LDSM.16.MT88.4 R140, [R193+0x13000] ;  /* 0x01300000c18c783b */ /* 0x000f280000004200 */
[--C-:B-1----:R-:W-:Y:S01]  /*12490*/  FFMA.FTZ R133, R237, UR4, -R172.reuse ;  /* 0x00000004ed857c23 */ /* 0x102fe200080108ac */
[C---:B--2---:R-:W-:Y:S03]  /*124a0*/  HMMA.16816.F32.BF16 R12, R136.reuse, R144, R12 ;  /* 0x00000090880c723c */ /* 0x044fe6000004180c */
[----:B------:R1:W-:Y:S02]  /*124b0*/  MUFU.EX2 R183, R133 ;  /* 0x0000008500b77308 */ /* 0x0003e40000000800 */
[----:B------:R-:W-:Y:S01]  /*124c0*/  FFMA.FTZ R172, R239, UR4, -R172 ;  /* 0x00000004efac7c23 */ /* 0x000fe200080108ac */
[C---:B------:R-:W-:Y:S01]  /*124d0*/  HMMA.16816.F32.BF16 R16, R136.reuse, R146, R16 ;  /* 0x000000928810723c */ /* 0x040fe20000041810 */
[----:B------:R-:W2:Y:S06]  /*124e0*/  LDSM.16.MT88.4 R144, [R194+0x13000] ;  /* 0x01300000c290783b */ /* 0x000eac0000004200 */
[----:B------:R-:W1:Y:S01]  /*124f0*/  MUFU.EX2 R182, R172 ;  /* 0x000000ac00b67308 */ /* 0x000e620000000800 */
[C---:B------:R-:W-:Y:S03]  /*12500*/  HMMA.16816.F32.BF16 R20, R136.reuse, R148, R20 ;  /* 0x000000948814723c */ /* 0x040fe60000041814 */
[----:B----4-:R-:W-:Y:S03]  /*12510*/  F2FP.BF16.F32.PACK_AB R168, R184, R185 ;  /* 0x000000b9b8a8723e */ /* 0x010fe600000010ff */
[C---:B------:R-:W-:Y:S01]  /*12520*/  HMMA.16816.F32.BF16 R24, R136.reuse, R150, R24 ;  /* 0x000000968818723c */ /* 0x040fe20000041818 */
[----:B------:R-:W4:Y:S04]  /*12530*/  LDSM.16.MT88.4 R148, [R196+0x13000] ;  /* 0x01300000c494783b */ /* 0x000f280000004200 */
[--C-:B-1----:R-:W-:Y:S01]  /*12540*/  FFMA.FTZ R133, R238, UR4, -R173.reuse ;  /* 0x00000004ee857c23 */ /* 0x102fe200080108ad */
[C---:B------:R-:W-:Y:S03]  /*12550*/  HMMA.16816.F32.BF16 R28, R136.reuse, R152, R28 ;  /* 0x00000098881c723c */ /* 0x040fe6000004181c */
[----:B------:R1:W-:Y:S02]  /*12560*/  MUFU.EX2 R181, R133 ;  /* 0x0000008500b57308 */ /* 0x0003e40000000800 */
[----:B------:R-:W-:Y:S01]  /*12570*/  F2FP.BF16.F32.PACK_AB R170, R182, R183 ;  /* 0x000000b7b6aa723e */ /* 0x000fe200000010ff */
[C---:B------:R-:W-:Y:S01]  /*12580*/  HMMA.16816.F32.BF16 R32, R136.reuse, R154, R32 ;  /* 0x0000009a8820723c */ /* 0x040fe20000041820 */
[----:B------:R-:W4:Y:S05]  /*12590*/  LDSM.16.MT88.4 R152, [R195+0x13000] ;  /* 0x01300000c398783b */ /* 0x000f2a0000004200 */
[C---:B------:R-:W-:Y:S06]  /*125a0*/  HMMA.16816.F32.BF16 R36, R136.reuse, R140, R36 ;  /* 0x0000008c8824723c */ /* 0x040fec0000041824 */
[C---:B------:R-:W-:Y:S01]  /*125b0*/  HMMA.16816.F32.BF16 R40, R136.reuse, R142, R40 ;  /* 0x0000008e8828723c */ /* 0x040fe20000041828 */
[----:B------:R-:W4:Y:S04]  /*125c0*/  LDSM.16.MT88.4 R140, [R193+0x15000] ;  /* 0x01500000c18c783b */ /* 0x000f280000004200 */
[--C-:B-1----:R-:W-:Y:S01]  /*125d0*/  FFMA.FTZ R133, R240, UR4, -R173.reuse ;  /* 0x00000004f0857c23 */ /* 0x102fe200080108ad */
[C---:B--2---:R-:W-:Y:S03]  /*125e0*/  HMMA.16816.F32.BF16 R44, R136.reuse, R144, R44 ;  /* 0x00000090882c723c */ /* 0x044fe6000004182c */
[----:B------:R1:W2:Y:S03]  /*125f0*/  MUFU.EX2 R134, R133 ;  /* 0x0000008500867308 */ /* 0x0002a60000000800 */
[C---:B------:R-:W-:Y:S01]  /*12600*/  HMMA.16816.F32.BF16 R48, R136.reuse, R146, R48 ;  /* 0x000000928830723c */ /* 0x040fe20000041830 */
[----:B------:R-:W2:Y:S05]  /*12610*/  LDSM.16.MT88.4 R144, [R194+0x15000] ;  /* 0x01500000c290783b */ /* 0x000eaa0000004200 */
[C---:B----4-:R-:W-:Y:S06]  /*12620*/  HMMA.16816.F32.BF16 R52, R136.reuse, R148, R52 ;  /* 0x000000948834723c */ /* 0x050fec0000041834 */
[C---:B------:R-:W-:Y:S01]  /*12630*/  HMMA.16816.F32.BF16 R56, R136.reuse, R150, R56 ;  /* 0x000000968838723c */ /* 0x040fe20000041838 */
[----:B------:R-:W4:Y:S04]  /*12640*/  LDSM.16.MT88.4 R148, [R196+0x15000] ;  /* 0x01500000c494783b */ /* 0x000f280000004200 */
[--C-:B-1----:R-:W-:Y:S01]  /*12650*/  FFMA.FTZ R133, R241, UR4, -R173.reuse ;  /* 0x00000004f1857c23 */ /* 0x102fe200080108ad */
[C---:B------:R-:W-:Y:S03]  /*12660*/  HMMA.16816.F32.BF16 R60, R136.reuse, R152, R60 ;  /* 0x00000098883c723c */ /* 0x040fe6000004183c */
[----:B------:R-:W-:Y:S02]  /*12670*/  MUFU.EX2 R180, R133 ;  /* 0x0000008500b47308 */ /* 0x000fe40000000800 */
[----:B------:R-:W-:Y:S01]  /*12680*/  FFMA.FTZ R173, R135, UR4, -R173 ;  /* 0x0000000487ad7c23 */ /* 0x000fe200080108ad */
[C---:B------:R-:W-:Y:S01]  /*12690*/  HMMA.16816.F32.BF16 R64, R136.reuse, R154, R64 ;  /* 0x0000009a8840723c */ /* 0x040fe20000041840 */
[----:B------:R-:W1:Y:S06]  /*126a0*/  LDSM.16.MT88.4 R152, [R195+0x15000] ;  /* 0x01500000c398783b */ /* 0x000e6c0000004200 */
[----:B------:R4:W4:Y:S01]  /*126b0*/  MUFU.EX2 R133, R173 ;  /* 0x000000ad00857308 */ /* 0x0009220000000800 */
[C---:B------:R-:W-:Y:S03]  /*126c0*/  HMMA.16816.F32.BF16 R68, R136.reuse, R140, R68 ;  /* 0x0000008c8844723c */ /* 0x040fe60000041844 */
[----:B--2---:R-:W-:Y:S03]  /*126d0*/  F2FP.BF16.F32.PACK_AB R169, R134, R181 ;  /* 0x000000b586a9723e */ /* 0x004fe600000010ff */
[C---:B------:R-:W-:Y:S01]  /*126e0*/  HMMA.16816.F32.BF16 R72, R136.reuse, R142, R72 ;  /* 0x0000008e8848723c */ /* 0x040fe20000041848 */
[----:B------:R-:W2:Y:S05]  /*126f0*/  LDSM.16.MT88.4 R140, [R193+0x17000] ;  /* 0x01700000c18c783b */ /* 0x000eaa0000004200 */
[C---:B------:R-:W-:Y:S03]  /*12700*/  HMMA.16816.F32.BF16 R76, R136.reuse, R144, R76 ;  /* 0x00000090884c723c */ /* 0x040fe6000004184c */
[----:B----4-:R-:W-:Y:S02]  /*12710*/  LDSM.16.MT88.4 R172, [R195+0x11800] ;  /* 0x01180000c3ac783b */ /* 0x010fe40000004200 */
[----:B------:R-:W-:Y:S01]  /*12720*/  F2FP.BF16.F32.PACK_AB R171, R133, R180 ;  /* 0x000000b485ab723e */ /* 0x000fe200000010ff */
[C---:B------:R-:W-:Y:S06]  /*12730*/  HMMA.16816.F32.BF16 R80, R136.reuse, R146, R80 ;  /* 0x000000928850723c */ /* 0x040fec0000041850 */
[C---:B------:R-:W-:Y:S01]  /*12740*/  HMMA.16816.F32.BF16 R84, R136.reuse, R148, R84 ;  /* 0x000000948854723c */ /* 0x040fe20000041854 */
[----:B------:R-:W4:Y:S05]  /*12750*/  LDSM.16.MT88.4 R144, [R194+0x17000] ;  /* 0x01700000c290783b */ /* 0x000f2a0000004200 */
[C---:B------:R-:W-:Y:S03]  /*12760*/  HMMA.16816.F32.BF16 R88, R136.reuse, R150, R88 ;  /* 0x000000968858723c */ /* 0x040fe60000041858 */
[----:B------:R-:W4:Y:S03]  /*12770*/  LDSM.16.MT88.4 R148, [R196+0x17000] ;  /* 0x01700000c494783b */ /* 0x000f260000004200 */
[C---:B-1----:R-:W-:Y:S06]  /*12780*/  HMMA.16816.F32.BF16 R92, R136.reuse, R152, R92 ;  /* 0x00000098885c723c */ /* 0x042fec000004185c */
[C---:B------:R-:W-:Y:S01]  /*12790*/  HMMA.16816.F32.BF16 R96, R136.reuse, R154, R96 ;  /* 0x0000009a8860723c */ /* 0x040fe20000041860 */
[----:B------:R-:W1:Y:S05]  /*127a0*/  LDSM.16.MT88.4 R152, [R195+0x17000] ;  /* 0x01700000c398783b */ /* 0x000e6a0000004200 */
[C---:B--2---:R-:W-:Y:S06]  /*127b0*/  HMMA.16816.F32.BF16 R100, R136.reuse, R140, R100 ;  /* 0x0000008c8864723c */ /* 0x044fec0000041864 */
[C---:B------:R-:W-:Y:S06]  /*127c0*/  HMMA.16816.F32.BF16 R104, R136.reuse, R142, R104 ;  /* 0x0000008e8868723c */ /* 0x040fec0000041868 */
[C---:B----4-:R-:W-:Y:S06]  /*127d0*/  HMMA.16816.F32.BF16 R108, R136.reuse, R144, R108 ;  /* 0x00000090886c723c */ /* 0x050fec000004186c */
[C---:B------:R-:W-:Y:S01]  /*127e0*/  HMMA.16816.F32.BF16 R112, R136.reuse, R146, R112 ;  /* 0x000000928870723c */ /* 0x040fe20000041870 */
[----:B------:R-:W2:Y:S05]  /*127f0*/  LDSM.16.MT88.4 R144, [R193+0x11800] ;  /* 0x01180000c190783b */ /* 0x000eaa0000004200 */
[C---:B------:R-:W-:Y:S06]  /*12800*/  HMMA.16816.F32.BF16 R116, R136.reuse, R148, R116 ;  /* 0x000000948874723c */ /* 0x040fec0000041874 */
[C---:B------:R-:W-:Y:S06]  /*12810*/  HMMA.16816.F32.BF16 R120, R136.reuse, R150, R120 ;  /* 0x000000968878723c */ /* 0x040fec0000041878 */
[C---:B-1----:R-:W-:Y:S06]  /*12820*/  HMMA.16816.F32.BF16 R124, R136.reuse, R152, R124 ;  /* 0x00000098887c723c */ /* 0x042fec000004187c */
[----:B------:R-:W-:Y:S06]  /*12830*/  HMMA.16816.F32.BF16 R128, R136, R154, R128 ;  /* 0x0000009a8880723c */ /* 0x000fec0000041880 */
[C---:B--2---:R-:W-:Y:S01]  /*12840*/  HMMA.16816.F32.BF16 R140, R168.reuse, R144, R4 ;  /* 0x00000090a88c723c */ /* 0x044fe20000041804 */
[----:B------:R-:W1:Y:S05]  /*12850*/  LDSM.16.MT88.4 R4, [R194+0x13800] ;  /* 0x01380000c204783b */ /* 0x000e6a0000004200 */
[C---:B------:R-:W-:Y:S03]  /*12860*/  HMMA.16816.F32.BF16 R136, R168.reuse, R146, R8 ;  /* 0x00000092a888723c */ /* 0x040fe60000041808 */
[----:B------:R-:W2:Y:S03]  /*12870*/  LDSM.16.MT88.4 R8, [R196+0x13800] ;  /* 0x01380000c408783b */ /* 0x000ea60000004200 */
[C---:B------:R-:W-:Y:S05]  /*12880*/  HMMA.16816.F32.BF16 R148, R168.reuse, R156, R12 ;  /* 0x0000009ca894723c */ /* 0x040fea000004180c */
[----:B------:R-:W4:Y:S01]  /*12890*/  LDSM.16.MT88.4 R12, [R195+0x13800] ;  /* 0x01380000c30c783b */ /* 0x000f220000004200 */
[C---:B------:R-:W-:Y:S06]  /*128a0*/  HMMA.16816.F32.BF16 R144, R168.reuse, R158, R16 ;  /* 0x0000009ea890723c */ /* 0x040fec0000041810 */
[C---:B------:R-:W-:Y:S01]  /*128b0*/  HMMA.16816.F32.BF16 R156, R168.reuse, R160, R20 ;  /* 0x000000a0a89c723c */ /* 0x040fe20000041814 */
[----:B------:R-:W5:Y:S05]  /*128c0*/  LDSM.16.MT88.4 R16, [R193+0x15800] ;  /* 0x01580000c110783b */ /* 0x000f6a0000004200 */
[C---:B------:R-:W-:Y:S03]  /*128d0*/  HMMA.16816.F32.BF16 R152, R168.reuse, R162, R24 ;  /* 0x000000a2a898723c */ /* 0x040fe60000041818 */
[----:B------:R-:W5:Y:S03]  /*128e0*/  LDSM.16.MT88.4 R20, [R194+0x15800] ;  /* 0x01580000c214783b */ /* 0x000f660000004200 */
[C---:B------:R-:W-:Y:S06]  /*128f0*/  HMMA.16816.F32.BF16 R164, R168.reuse, R172, R28 ;  /* 0x000000aca8a4723c */ /* 0x040fec000004181c */
[C---:B------:R-:W-:Y:S06]  /*12900*/  HMMA.16816.F32.BF16 R160, R168.reuse, R174, R32 ;  /* 0x000000aea8a0723c */ /* 0x040fec0000041820 */
[C---:B------:R-:W-:Y:S06]  /*12910*/  HMMA.16816.F32.BF16 R36, R168.reuse, R176, R36 ;  /* 0x000000b0a824723c */ /* 0x040fec0000041824 */
[C---:B------:R-:W-:Y:S05]  /*12920*/  HMMA.16816.F32.BF16 R40, R168.reuse, R178, R40 ;  /* 0x000000b2a828723c */ /* 0x040fea0000041828 */
[----:B---3--:R-:W-:Y:S01]  /*12930*/  FFMA.FTZ R2, R2, R235, R247 ;  /* 0x000000eb02027223 */ /* 0x008fe200000100f7 */
[C---:B-1----:R-:W-:Y:S06]  /*12940*/  HMMA.16816.F32.BF16 R44, R168.reuse, R4, R44 ;  /* 0x00000004a82c723c */ /* 0x042fec000004182c */
[C---:B------:R-:W-:Y:S01]  /*12950*/  HMMA.16816.F32.BF16 R48, R168.reuse, R6, R48 ;  /* 0x00000006a830723c */ /* 0x040fe20000041830 */
[----:B------:R-:W1:Y:S05]  /*12960*/  LDSM.16.MT88.4 R4, [R196+0x15800] ;  /* 0x01580000c404783b */ /* 0x000e6a0000004200 */
[C---:B--2---:R-:W-:Y:S06]  /*12970*/  HMMA.16816.F32.BF16 R52, R168.reuse, R8, R52 ;  /* 0x00000008a834723c */ /* 0x044fec0000041834 */
[C---:B------:R-:W-:Y:S01]  /*12980*/  HMMA.16816.F32.BF16 R56, R168.reuse, R10, R56 ;  /* 0x0000000aa838723c */ /* 0x040fe20000041838 */
[----:B------:R-:W2:Y:S05]  /*12990*/  LDSM.16.MT88.4 R8, [R195+0x15800] ;  /* 0x01580000c308783b */ /* 0x000eaa0000004200 */
[C---:B----4-:R-:W-:Y:S06]  /*129a0*/  HMMA.16816.F32.BF16 R60, R168.reuse, R12, R60 ;  /* 0x0000000ca83c723c */ /* 0x050fec000004183c */
[C---:B------:R-:W-:Y:S01]  /*129b0*/  HMMA.16816.F32.BF16 R64, R168.reuse, R14, R64 ;  /* 0x0000000ea840723c */ /* 0x040fe20000041840 */
[----:B------:R-:W3:Y:S05]  /*129c0*/  LDSM.16.MT88.4 R12, [R193+0x17800] ;  /* 0x01780000c10c783b */ /* 0x000eea0000004200 */
[C---:B-----5:R-:W-:Y:S06]  /*129d0*/  HMMA.16816.F32.BF16 R68, R168.reuse, R16, R68 ;  /* 0x00000010a844723c */ /* 0x060fec0000041844 */
[C---:B------:R-:W-:Y:S01]  /*129e0*/  HMMA.16816.F32.BF16 R72, R168.reuse, R18, R72 ;  /* 0x00000012a848723c */ /* 0x040fe20000041848 */
[----:B------:R-:W4:Y:S05]  /*129f0*/  LDSM.16.MT88.4 R16, [R194+0x17800] ;  /* 0x01780000c210783b */ /* 0x000f2a0000004200 */
[C---:B------:R-:W-:Y:S06]  /*12a00*/  HMMA.16816.F32.BF16 R76, R168.reuse, R20, R76 ;  /* 0x00000014a84c723c */ /* 0x040fec000004184c */
[C---:B------:R-:W-:Y:S05]  /*12a10*/  HMMA.16816.F32.BF16 R80, R168.reuse, R22, R80 ;  /* 0x00000016a850723c */ /* 0x040fea0000041850 */
[----:B------:R-:W-:Y:S01]  /*12a20*/  FFMA.FTZ R20, R0, R226, R242 ;  /* 0x000000e200147223 */ /* 0x000fe200000100f2 */
[C---:B-1----:R-:W-:Y:S05]  /*12a30*/  HMMA.16816.F32.BF16 R84, R168.reuse, R4, R84 ;  /* 0x00000004a854723c */ /* 0x042fea0000041854 */
[----:B------:R-:W-:Y:S01]  /*12a40*/  FADD.FTZ R0, R246, R2 ;  /* 0x00000002f6007221 */ /* 0x000fe20000010000 */
[C---:B------:R-:W-:Y:S01]  /*12a50*/  HMMA.16816.F32.BF16 R88, R168.reuse, R6, R88 ;  /* 0x00000006a858723c */ /* 0x040fe20000041858 */
[----:B------:R-:W1:Y:S04]  /*12a60*/  LDSM.16.MT88.4 R4, [R196+0x17800] ;  /* 0x01780000c404783b */ /* 0x000e680000004200 */
[----:B------:R-:W-:Y:S01]  /*12a70*/  FADD.FTZ R2, R245, R20 ;  /* 0x00000014f5027221 */ /* 0x000fe20000010000 */
[C---:B--2---:R-:W-:Y:S05]  /*12a80*/  HMMA.16816.F32.BF16 R92, R168.reuse, R8, R92 ;  /* 0x00000008a85c723c */ /* 0x044fea000004185c */
[----:B------:R-:W-:Y:S01]  /*12a90*/  FADD.FTZ R20, R249, R0 ;  /* 0x00000000f9147221 */ /* 0x000fe20000010000 */
[C---:B------:R-:W-:Y:S01]  /*12aa0*/  HMMA.16816.F32.BF16 R96, R168.reuse, R10, R96 ;  /* 0x0000000aa860723c */ /* 0x040fe20000041860 */
[----:B------:R-:W2:Y:S04]  /*12ab0*/  LDSM.16.MT88.4 R8, [R195+0x17800] ;  /* 0x01780000c308783b */ /* 0x000ea80000004200 */
[----:B------:R-:W-:Y:S01]  /*12ac0*/  FADD.FTZ R0, R244, R2 ;  /* 0x00000002f4007221 */ /* 0x000fe20000010000 */
[C---:B---3--:R-:W-:Y:S05]  /*12ad0*/  HMMA.16816.F32.BF16 R100, R168.reuse, R12, R100 ;  /* 0x0000000ca864723c */ /* 0x048fea0000041864 */
[----:B------:R-:W-:Y:S01]  /*12ae0*/  FADD.FTZ R2, R243, R0 ;  /* 0x00000000f3027221 */ /* 0x000fe20000010000 */
[C---:B------:R-:W-:Y:S05]  /*12af0*/  HMMA.16816.F32.BF16 R104, R168.reuse, R14, R104 ;  /* 0x0000000ea868723c */ /* 0x040fea0000041868 */
[----:B------:R-:W-:Y:S01]  /*12b00*/  FADD.FTZ R12, R248, R20 ;  /* 0x00000014f80c7221 */ /* 0x000fe20000010000 */
[C---:B----4-:R-:W-:Y:S05]  /*12b10*/  HMMA.16816.F32.BF16 R108, R168.reuse, R16, R108 ;  /* 0x00000010a86c723c */ /* 0x050fea000004186c */
[----:B------:R-:W-:Y:S01]  /*12b20*/  FADD.FTZ R0, R234, R12 ;  /* 0x0000000cea007221 */ /* 0x000fe20000010000 */
[C---:B------:R-:W-:Y:S05]  /*12b30*/  HMMA.16816.F32.BF16 R112, R168.reuse, R18, R112 ;  /* 0x00000012a870723c */ /* 0x040fea0000041870 */
[----:B------:R-:W-:Y:S01]  /*12b40*/  FADD.FTZ R2, R230, R2 ;  /* 0x00000002e6027221 */ /* 0x000fe20000010000 */
[C---:B-1----:R-:W-:Y:S05]  /*12b50*/  HMMA.16816.F32.BF16 R116, R168.reuse, R4, R116 ;  /* 0x00000004a874723c */ /* 0x042fea0000041874 */
[----:B------:R-:W-:Y:S01]  /*12b60*/  FADD.FTZ R12, R233, R0 ;  /* 0x00000000e90c7221 */ /* 0x000fe20000010000 */
[----:B------:R-:W-:Y:S01]  /*12b70*/  FADD.FTZ R0, R229, R2 ;  /* 0x00000002e5007221 */ /* 0x000fe20000010000 */
[C---:B------:R-:W-:Y:S04]  /*12b80*/  HMMA.16816.F32.BF16 R120, R168.reuse, R6, R120 ;  /* 0x00000006a878723c */ /* 0x040fe80000041878 */
[----:B------:R-:W-:Y:S01]  /*12b90*/  FADD.FTZ R12, R232, R12 ;  /* 0x0000000ce80c7221 */ /* 0x000fe20000010000 */
[----:B------:R-:W-:Y:S01]  /*12ba0*/  FADD.FTZ R2, R228, R0 ;  /* 0x00000000e4027221 */ /* 0x000fe20000010000 */
[C---:B--2---:R-:W-:Y:S05]  /*12bb0*/  HMMA.16816.F32.BF16 R124, R168.reuse, R8, R124 ;  /* 0x00000008a87c723c */ /* 0x044fea000004187c */
[----:B------:R-:W-:Y:S01]  /*12bc0*/  FADD.FTZ R2, R227, R2 ;  /* 0x00000002e3027221 */ /* 0x000fe20000010000 */
[----:B------:R-:W-:Y:S01]  /*12bd0*/  FADD.FTZ R0, R231, R12 ;  /* 0x0000000ce7007221 */ /* 0x000fe20000010000 */
[----:B------:R-:W-:Y:S04]  /*12be0*/  HMMA.16816.F32.BF16 R128, R168, R10, R128 ;  /* 0x0000000aa880723c */ /* 0x000fe80000041880 */
[----:B------:R-:W-:Y:S01]  /*12bf0*/  FADD.FTZ R12, R225, R0 ;  /* 0x00000000e10c7221 */ /* 0x000fe20000010000 */
[----:B------:R-:W-:Y:S03]  /*12c00*/  FADD.FTZ R0, R189, R2 ;  /* 0x00000002bd007221 */ /* 0x000fe60000010000 */
[----:B------:R-:W-:Y:S03]  /*12c10*/  FADD.FTZ R4, R224, R12 ;  /* 0x0000000ce0047221 */ /* 0x000fe60000010000 */
[----:B------:R-:W-:Y:S01]  /*12c20*/  FADD.FTZ R2, R188, R0 ;  /* 0x00000000bc027221 */ /* 0x000fe20000010000 */
        /* <DEDUP_REMOVED lines=9> */
[----:B------:R-:W-:Y:S02]  /*12cc0*/  MOV R134, R3 ;  /* 0x0000000300867202 */ /* 0x000fe40000000f00 */
[----:B------:R-:W-:Y:S01]  /*12cd0*/  FADD.FTZ R0, R180, R0 ;  /* 0x00000000b4007221 */ /* 0x000fe20000010000 */
[----:B------:R-:W-:Y:S03]  /*12ce0*/  FADD.FTZ R2, R182, R2 ;  /* 0x00000002b6027221 */ /* 0x000fe60000010000 */
[----:B------:R-:W-:Y:S01]  /*12cf0*/  FADD.FTZ R0, R133, R0 ;  /* 0x0000000085007221 */ /* 0x000fe20000010000 */
[----:B------:R-:W-:Y:S01]  /*12d00*/  MOV R133, R132 ;  /* 0x0000008400857202 */ /* 0x000fe20000000f00 */
[----:B------:R1:W-:Y:S04]  /*12d10*/  STL [R1+0x24], R2 ;  /* 0x0000240201007387 */ /* 0x0003e80000100800 */
[----:B------:R1:W-:Y:S01]  /*12d20*/  STL [R1+0x28], R0 ;  /* 0x0000280001007387 */ /* 0x0003e20000100800 */
[----:B------:R-:W-:Y:S05]  /*12d30*/  @P0 BRA `(.L_x_245) ;  /* 0xffffffc000100947 */ /* 0x000fea000383ffff */
.L_x_244:
[----:B------:R-:W2:Y:S04]  /*12d40*/  LDL.LU R13, [R1+0x24] ;  /* 0x00002400010d7983 */ /* 0x000ea80000300800 */
[----:B------:R-:W3:Y:S01]  /*12d50*/  LDL.LU R12, [R1+0x28] ;  /* 0x00002800010c7983 */ /* 0x000ee20000300800 */
[----:B------:R-:W4:Y:S01]  /*12d60*/  S2UR UR6, SR_CgaCtaId ;  /* 0x00000000000679c3 */ /* 0x000f220000008800 */
[----:B------:R-:W-:Y:S01]  /*12d70*/  UISETP.NE.AND UP0, UPT, UR14, -0x1, UPT ;  /* 0xffffffff0e00788c */ /* 0x000fe2000bf05270 */
[----:B------:R-:W-:Y:S01]  /*12d80*/  IMAD.MOV.U32 R172, RZ, RZ, 0x20 ;  /* 0x00000020ffac7424 */ /* 0x000fe200078e00ff */
[----:B------:R-:W1:Y:S01]  /*12d90*/  S2R R10, SR_TID.X ;  /* 0x00000000000a7919 */ /* 0x000e620000002100 */
[----:B------:R-:W-:-:S03]  /*12da0*/  IMAD.MOV.U32 R134, RZ, RZ, 0x40 ;  /* 0x00000040ff867424 */ /* 0x000fc600078e00ff */
[----:B------:R-:W-:-:S05]  /*12db0*/  PLOP3.LUT P0, PT, PT, PT, UP0, 0x80, 0x0 ;  /* 0x000000000000781c */ /* 0x000fca0003f0f008 */
[----:B------:R-:W-:Y:S02]  /*12dc0*/  @UP0 ULDC.64 UR4, c[0x0][0x298] ;  /* 0x0000a60000040ab9 */ /* 0x000fe40000000a00 */
[----:B------:R-:W-:-:S03]  /*12dd0*/  @UP0 UIMAD.WIDE.U32 UR8, UR14, UR4, URZ ;  /* 0x000000040e0802a5 */ /* 0x000fc6000f8e003f */
[----:B------:R-:W-:Y:S01]  /*12de0*/  UMOV UR4, 0x400 ;  /* 0x0000040000047882 */ /* 0x000fe20000000000 */
[----:B------:R-:W-:Y:S02]  /*12df0*/  @UP0 UIMAD UR7, UR14, UR5, UR9 ;  /* 0x000000050e0702a4 */ /* 0x000fe4000f8e0209 */
[----:B----4-:R-:W-:Y:S01]  /*12e00*/  ULEA UR6, UR6, UR4, 0x18 ;  /* 0x0000000406067291 */ /* 0x010fe2000f8ec03f */
[----:B-1----:R-:W-:-:S04]  /*12e10*/  SHF.R.S32.HI R11, RZ, 0x1f, R10 ;  /* 0x0000001fff0b7819 */ /* 0x002fc8000001140a */
[CC--:B------:R-:W-:Y:S02]  /*12e20*/  LEA.HI R2, R11.reuse, R10.reuse, RZ, 0x2 ;  /* 0x0000000a0b027211 */ /* 0x0c0fe400078f10ff */
[----:B------:R-:W-:Y:S02]  /*12e30*/  LEA.HI R9, R11, R10, RZ, 0x5 ;  /* 0x0000000a0b097211 */ /* 0x000fe400078f28ff */
[--C-:B------:R-:W-:Y:S02]  /*12e40*/  SHF.R.S32.HI R4, RZ, 0x2, R2.reuse ;  /* 0x00000002ff047819 */ /* 0x100fe40000011402 */
[----:B------:R-:W-:Y:S02]  /*12e50*/  SHF.R.S32.HI R0, RZ, 0x1f, R2 ;  /* 0x0000001fff007819 */ /* 0x000fe40000011402 */
[----:B------:R-:W-:Y:S02]  /*12e60*/  LOP3.LUT R2, R2, 0x3ffffffc, RZ, 0xc0, !PT ;  /* 0x3ffffffc02027812 */ /* 0x000fe400078ec0ff */
[----:B------:R-:W-:-:S02]  /*12e70*/  LEA.HI R0, R0, R4, RZ, 0x3 ;  /* 0x0000000400007211 */ /* 0x000fc400078f18ff */
[----:B------:R-:W-:Y:S01]  /*12e80*/  SHF.R.S32.HI R184, RZ, 0x5, R9 ;  /* 0x00000005ffb87819 */ /* 0x000fe20000011409 */
[----:B------:R-:W-:Y:S01]  /*12e90*/  IMAD.IADD R2, R10, 0x1, -R2 ;  /* 0x000000010a027824 */ /* 0x000fe200078e0a02 */
[----:B------:R-:W-:-:S03]  /*12ea0*/  LOP3.LUT R0, R0, 0xfffffff8, RZ, 0xc0, !PT ;  /* 0xfffffff800007812 */ /* 0x000fc600078ec0ff */
[----:B------:R-:W-:Y:S02]  /*12eb0*/  IMAD R6, R184, 0x200, R2 ;  /* 0x00000200b8067824 */ /* 0x000fe400078e0202 */
[----:B------:R-:W-:-:S04]  /*12ec0*/  IMAD.IADD R0, R4, 0x1, -R0 ;  /* 0x0000000104007824 */ /* 0x000fc800078e0a00 */
[C---:B------:R-:W-:Y:S01]  /*12ed0*/  IMAD.SHL.U32 R4, R0.reuse, 0x40, RZ ;  /* 0x0000004000047824 */ /* 0x040fe200078e00ff */
[----:B------:R-:W-:-:S04]  /*12ee0*/  R2P PR, R0, 0x6 ;  /* 0x0000000600007804 */ /* 0x000fc80000000000 */
[----:B------:R-:W-:Y:S02]  /*12ef0*/  LOP3.LUT R4, R4, 0x1c0, RZ, 0xc0, !PT ;  /* 0x000001c004047812 */ /* 0x000fe400078ec0ff */
[----:B------:R-:W-:Y:S02]  /*12f00*/  SEL R172, R172, 0xffffffe0, !P1 ;  /* 0xffffffe0acac7807 */ /* 0x000fe40004800000 */
[----:B------:R-:W-:Y:S02]  /*12f10*/  LEA.HI R5, R4, R4, RZ, 0x1d ;  /* 0x0000000404057211 */ /* 0x000fe400078fe8ff */
[----:B------:R-:W-:-:S03]  /*12f20*/  SEL R134, R134, 0xffffffc0, !P2 ;  /* 0xffffffc086867807 */ /* 0x000fc60005000000 */
[----:B------:R-:W-:-:S05]  /*12f30*/  IMAD.U32 R5, R6, 0x2, R5 ;  /* 0x0000000206057824 */ /* 0x000fca00078e0005 */
[----:B------:R-:W-:Y:S01]  /*12f40*/  LEA R31, R5, UR6, 0x1 ;  /* 0x00000006051f7c11 */ /* 0x000fe2000f8e08ff */
[----:B--2---:R-:W1:Y:S04]  /*12f50*/  SHFL.BFLY PT, R7, R13, 0x2, 0x1f ;  /* 0x0c401f000d077f89 */ /* 0x004e6800000e0000 */
[----:B---3--:R-:W2:Y:S01]  /*12f60*/  SHFL.BFLY PT, R8, R12, 0x2, 0x1f ;  /* 0x0c401f000c087f89 */ /* 0x008ea200000e0000 */
[----:B-1----:R-:W-:Y:S01]  /*12f70*/  FADD.FTZ R2, R7, R13 ;  /* 0x0000000d07027221 */ /* 0x002fe20000010000 */
[----:B--2---:R-:W-:-:S04]  /*12f80*/  FADD.FTZ R4, R8, R12 ;  /* 0x0000000c08047221 */ /* 0x004fc80000010000 */
[----:B------:R1:W2:Y:S04]  /*12f90*/  SHFL.BFLY PT, R6, R2, 0x1, 0x1f ;  /* 0x0c201f0002067f89 */ /* 0x0002a800000e0000 */
[----:B------:R1:W3:Y:S01]  /*12fa0*/  SHFL.BFLY PT, R7, R4, 0x1, 0x1f ;  /* 0x0c201f0004077f89 */ /* 0x0002e200000e0000 */
[----:B------:R-:W-:Y:S05]  /*12fb0*/  @P0 BRA `(.L_x_248) ;  /* 0x00000000001c0947 */ /* 0x000fea0003800000 */
[----:B------:R-:W4:Y:S01]  /*12fc0*/  S2UR UR7, SR_CTAID.Y ;  /* 0x00000000000779c3 */ /* 0x000f220000002600 */
[----:B------:R-:W-:Y:S01]  /*12fd0*/  ULDC.64 UR4, c[0x0][0x290] ;  /* 0x0000a40000047ab9 */ /* 0x000fe20000000a00 */
[----:B----4-:R-:W-:Y:S02]  /*12fe0*/  USHF.R.S32.HI UR6, URZ, 0x1f, UR7 ;  /* 0x0000001f3f067899 */ /* 0x010fe40008011407 */
[----:B------:R-:W-:Y:S02]  /*12ff0*/  UIMAD.WIDE.U32 UR8, UR7, UR4, URZ ;  /* 0x00000004070872a5 */ /* 0x000fe4000f8e003f */
[----:B------:R-:W-:-:S04]  /*13000*/  UIMAD UR6, UR6, UR4, URZ ;  /* 0x00000004060672a4 */ /* 0x000fc8000f8e023f */
[----:B------:R-:W-:-:S04]  /*13010*/  UIMAD UR5, UR7, UR5, UR6 ;  /* 0x00000005070572a4 */ /* 0x000fc8000f8e0206 */
[----:B------:R-:W-:-:S12]  /*13020*/  UIADD3 UR7, UR9, UR5, URZ ;  /* 0x0000000509077290 */ /* 0x000fd8000fffe03f */
.L_x_248:
[----:B------:R-:W-:Y:S01]  /*13030*/  ULDC.U8 UR4, c[0x0][0x3d8] ;  /* 0x0000f60000047ab9 */ /* 0x000fe20000000000 */
[----:B------:R-:W-:Y:S01]  /*13040*/  ULDC.U8 UR6, c[0x0][0x3d9] ;  /* 0x0000f64000067ab9 */ /* 0x000fe20000000000 */
[----:B------:R-:W-:Y:S02]  /*13050*/  ISETP.NE.AND P3, PT, RZ, UR4, PT ;  /* 0x00000004ff007c0c */ /* 0x000fe4000bf65270 */
[----:B------:R-:W-:Y:S02]  /*13060*/  CS2R R168, SRZ ;  /* 0x0000000000a87805 */ /* 0x000fe4000001ff00 */
[----:B------:R-:W-:Y:S02]  /*13070*/  PLOP3.LUT P6, PT, PT, PT, PT, 0x8, 0x0 ;  /* 0x000000000000781c */ /* 0x000fe40003fce170 */
[----:B------:R-:W-:-:S13]  /*13080*/  ISETP.NE.OR P0, PT, RZ, UR6, !P3 ;  /* 0x00000006ff007c0c */ /* 0x000fda000df05670 */
[----:B------:R-:W-:Y:S05]  /*13090*/  @P0 BRA `(.L_x_249) ;  /* 0x00000000001c0947 */ /* 0x000fea0003800000 */
[----:B------:R-:W4:Y:S01]  /*130a0*/  S2UR UR5, SR_CTAID.Y ;  /* 0x00000000000579c3 */ /* 0x000f220000002600 */
[----:B------:R-:W-:Y:S01]  /*130b0*/  ULDC UR4, c[0x0][0x2c4] ;  /* 0x0000b10000047ab9 */ /* 0x000fe20000000800 */
[----:B------:R-:W-:Y:S01]  /*130c0*/  PLOP3.LUT P6, PT, PT, PT, PT, 0x80, 0x0 ;  /* 0x000000000000781c */ /* 0x000fe20003fcf070 */
[----:B----4-:R-:W-:-:S04]  /*130d0*/  @!UP0 UIMAD UR14, UR5, UR4, URZ ;  /* 0x00000004050e82a4 */ /* 0x010fc8000f8e023f */
[----:B------:R-:W-:Y:S02]  /*130e0*/  USHF.R.S32.HI UR4, URZ, 0x1f, UR14 ;  /* 0x0000001f3f047899 */ /* 0x000fe4000801140e */
[----:B------:R-:W-:-:S04]  /*130f0*/  IMAD.U32 R168, RZ, RZ, UR14 ;  /* 0x0000000effa87e24 */ /* 0x000fc8000f8e00ff */
[----:B------:R-:W-:-:S07]  /*13100*/  MOV R169, UR4 ;  /* 0x0000000400a97c02 */ /* 0x000fce0008000f00 */
.L_x_249:
[----:B------:R-:W4:Y:S01]  /*13110*/  S2UR UR4, SR_CTAID.X ;  /* 0x00000000000479c3 */ /* 0x000f220000002500 */
[----:B------:R-:W-:Y:S01]  /*13120*/  ISETP.NE.AND P1, PT, RZ, UR6, PT ;  /* 0x00000006ff007c0c */ /* 0x000fe2000bf25270 */
[----:B--2---:R-:W-:Y:S01]  /*13130*/  FADD.FTZ R135, R2, R6 ;  /* 0x0000000602877221 */ /* 0x004fe20000010000 */
[----:B---3--:R-:W-:Y:S01]  /*13140*/  FADD.FTZ R170, R4, R7 ;  /* 0x0000000704aa7221 */ /* 0x008fe20000010000 */
[----:B------:R-:W-:Y:S01]  /*13150*/  LEA.HI R183, R11, R10, RZ, 0x3 ;  /* 0x0000000a0bb77211 */ /* 0x000fe200078f18ff */
[----:B------:R-:W-:Y:S01]  /*13160*/  BSSY B0, `(.L_x_250) ;  /* 0x0000161000007945 */ /* 0x000fe20003800000 */
[----:B------:R-:W-:Y:S02]  /*13170*/  LOP3.LUT R0, R0, 0x1, RZ, 0xc0, !PT ;  /* 0x0000000100007812 */ /* 0x000fe400078ec0ff */
[----:B------:R-:W-:Y:S02]  /*13180*/  FSETP.NE.FTZ.AND P5, PT, R135, RZ, PT ;  /* 0x000000ff8700720b */ /* 0x000fe40003fb5000 */
[----:B------:R-:W-:-:S02]  /*13190*/  FSETP.NE.FTZ.AND P4, PT, R170, RZ, PT ;  /* 0x000000ffaa00720b */ /* 0x000fc40003f95000 */
[----:B-1----:R-:W-:Y:S02]  /*131a0*/  SHF.R.S32.HI R2, RZ, 0x3, R183 ;  /* 0x00000003ff027819 */ /* 0x002fe400000114b7 */
[----:B------:R-:W-:Y:S01]  /*131b0*/  ISETP.NE.U32.AND P2, PT, R0, 0x1, PT ;  /* 0x000000010000780c */ /* 0x000fe20003f45070 */
[----:B------:R-:W1:Y:S01]  /*131c0*/  @!P1 LDC R171, c[0x0][0x2c4] ;  /* 0x0000b100ffab9b82 */ /* 0x000e620000000800 */
[----:B------:R-:W-:Y:S02]  /*131d0*/  MOV R0, 0x3f800000 ;  /* 0x3f80000000007802 */ /* 0x000fe40000000f00 */
[----:B------:R-:W-:Y:S02]  /*131e0*/  PLOP3.LUT P0, PT, PT, PT, PT, 0x8, 0x0 ;  /* 0x000000000000781c */ /* 0x000fe40003f0e170 */
[----:B------:R-:W-:Y:S02]  /*131f0*/  @!P1 PLOP3.LUT P0, PT, P3, PT, PT, 0x80, 0x0 ;  /* 0x000000000000981c */ /* 0x000fe40001f0f070 */
[----:B------:R-:W2:Y:S01]  /*13200*/  @P5 MUFU.RCP R0, R135 ;  /* 0x0000008700005308 */ /* 0x000ea20000001000 */
[----:B------:R-:W-:Y:S01]  /*13210*/  LOP3.LUT R9, R9, 0xffffffe0, RZ, 0xc0, !PT ;  /* 0xffffffe009097812 */ /* 0x000fe200078ec0ff */
[----:B----4-:R-:W-:Y:S01]  /*13220*/  UIMAD UR6, UR4, -0x40, UR16 ;  /* 0xffffffc0040678a4 */ /* 0x010fe2000f8e0210 */
[----:B------:R-:W-:-:S02]  /*13230*/  LEA.HI.SX32 R5, R183, 0x10, 0x1d ;  /* 0x00000010b7057811 */ /* 0x000fc400078feaff */
[----:B------:R-:W-:Y:S02]  /*13240*/  LEA.HI.SX32 R4, R183, 0x20, 0x1d ;  /* 0x00000020b7047811 */ /* 0x000fe400078feaff */
[C---:B------:R-:W-:Y:S02]  /*13250*/  IADD3 R133, R31.reuse, -0x10, RZ ;  /* 0xfffffff01f857810 */ /* 0x040fe40007ffe0ff */
[----:B------:R-:W-:Y:S02]  /*13260*/  ISETP.GE.AND P3, PT, R2, UR6, PT ;  /* 0x0000000602007c0c */ /* 0x000fe4000bf66270 */
[----:B------:R-:W-:Y:S02]  /*13270*/  MOV R2, 0x3f800000 ;  /* 0x3f80000000027802 */ /* 0x000fe40000000f00 */
[----:B------:R-:W-:Y:S02]  /*13280*/  @P2 IADD3 R133, R31, 0x10, RZ ;  /* 0x000000101f852810 */ /* 0x000fe40007ffe0ff */
[----:B------:R-:W-:-:S02]  /*13290*/  IADD3 R185, R10, -R9, RZ ;  /* 0x800000090ab97210 */ /* 0x000fc40007ffe0ff */
[----:B------:R-:W3:Y:S01]  /*132a0*/  @P4 MUFU.RCP R2, R170 ;  /* 0x000000aa00024308 */ /* 0x000ee20000001000 */
[C---:B--2---:R-:W-:Y:S01]  /*132b0*/  FMUL.FTZ R182, R0.reuse, R140 ;  /* 0x0000008c00b67220 */ /* 0x044fe20000410000 */
[C---:B------:R-:W-:Y:S01]  /*132c0*/  FMUL.FTZ R173, R0.reuse, R141 ;  /* 0x0000008d00ad7220 */ /* 0x040fe20000410000 */
[C---:B------:R-:W-:Y:S01]  /*132d0*/  FMUL.FTZ R176, R0.reuse, R164 ;  /* 0x000000a400b07220 */ /* 0x040fe20000410000 */
[----:B------:R-:W-:Y:S01]  /*132e0*/  ISETP.GE.AND P2, PT, R5, UR6, PT ;  /* 0x0000000605007c0c */ /* 0x000fe2000bf46270 */
[----:B-1----:R-:W1:Y:S01]  /*132f0*/  @P0 LDC R171, c[0x0][0x2e4] ;  /* 0x0000b900ffab0b82 */ /* 0x002e620000000800 */
[C---:B------:R-:W-:Y:S01]  /*13300*/  FMUL.FTZ R181, R0.reuse, R136 ;  /* 0x0000008800b57220 */ /* 0x040fe20000410000 */
[C---:B------:R-:W-:Y:S01]  /*13310*/  FMUL.FTZ R175, R0.reuse, R160 ;  /* 0x000000a000af7220 */ /* 0x040fe20000410000 */
[C---:B------:R-:W-:Y:S01]  /*13320*/  FMUL.FTZ R174, R0.reuse, R36 ;  /* 0x0000002400ae7220 */ /* 0x040fe20000410000 */
[----:B------:R-:W-:Y:S01]  /*13330*/  FMUL.FTZ R164, R0, R40 ;  /* 0x0000002800a47220 */ /* 0x000fe20000410000 */
[----:B------:R-:W-:Y:S01]  /*13340*/  ISETP.GE.AND P0, PT, R4, UR6, PT ;  /* 0x0000000604007c0c */ /* 0x000fe2000bf06270 */
        /* <DEDUP_REMOVED lines=12> */
[----:B------:R-:W-:Y:S01]  /*13410*/  FMUL.FTZ R6, R2, R142 ;  /* 0x0000008e02067220 */ /* 0x000fe20000410000 */
        /* <DEDUP_REMOVED lines=46> */
[C---:B------:R-:W-:Y:S01]  /*13700*/  FMUL.FTZ R139, R2.reuse, R139 ;  /* 0x0000008b028b7220 */ /* 0x040fe20000410000 */
[C---:B------:R-:W-:Y:S01]  /*13710*/  FMUL.FTZ R4, R2.reuse, R138 ;  /* 0x0000008a02047220 */ /* 0x040fe20000410000 */
[----:B------:R-:W-:Y:S01]  /*13720*/  F2FP.BF16.F32.PACK_AB R0, R173, R182 ;  /* 0x000000b6ad00723e */ /* 0x000fe200000010ff */
[C---:B------:R-:W-:Y:S01]  /*13730*/  FMUL.FTZ R151, R2.reuse, R151 ;  /* 0x0000009702977220 */ /* 0x040fe20000410000 */
[C---:B------:R-:W-:Y:S01]  /*13740*/  FMUL.FTZ R9, R2.reuse, R150 ;  /* 0x0000009602097220 */ /* 0x040fe20000410000 */
[C---:B------:R-:W-:Y:S01]  /*13750*/  FMUL.FTZ R21, R2.reuse, R39 ;  /* 0x0000002702157220 */ /* 0x040fe20000410000 */
        /* <DEDUP_REMOVED lines=60> */
[----:B------:R2:W-:Y:S01]  /*13b20*/  STS [R31], R0 ;  /* 0x000000001f007388 */ /* 0x0005e20000000800 */
[----:B------:R-:W-:-:S02]  /*13b30*/  F2FP.BF16.F32.PACK_AB R2, R149, R180 ;  /* 0x000000b49502723e */ /* 0x000fc400000010ff */
[----:B------:R-:W-:Y:S01]  /*13b40*/  F2FP.BF16.F32.PACK_AB R9, R151, R9 ;  /* 0x000000099709723e */ /* 0x000fe200000010ff */
[----:B------:R3:W-:Y:S01]  /*13b50*/  STS [R31+0x400], R6 ;  /* 0x000400061f007388 */ /* 0x0007e20000000800 */
[----:B------:R-:W-:Y:S02]  /*13b60*/  F2FP.BF16.F32.PACK_AB R35, R67, R35 ;  /* 0x000000234323723e */ /* 0x000fe400000010ff */
[----:B------:R-:W-:Y:S01]  /*13b70*/  F2FP.BF16.F32.PACK_AB R8, R8, R179 ;  /* 0x000000b30808723e */ /* 0x000fe200000010ff */
[----:B------:R4:W-:Y:S01]  /*13b80*/  STS [R133+0x400], R4 ;  /* 0x0004000485007388 */ /* 0x0009e20000000800 */
[----:B------:R-:W-:Y:S02]  /*13b90*/  F2FP.BF16.F32.PACK_AB R7, R147, R7 ;  /* 0x000000079307723e */ /* 0x000fe400000010ff */
[----:B------:R-:W-:Y:S01]  /*13ba0*/  IADD3 R67, R172, R133, RZ ;  /* 0x00000085ac437210 */ /* 0x000fe20007ffe0ff */
[----:B------:R1:W-:Y:S01]  /*13bb0*/  STS [R133], R5 ;  /* 0x0000000585007388 */ /* 0x0003e20000000800 */
[----:B------:R-:W-:-:S02]  /*13bc0*/  F2FP.BF16.F32.PACK_AB R10, R10, R178 ;  /* 0x000000b20a0a723e */ /* 0x000fc400000010ff */
[----:B------:R-:W-:Y:S02]  /*13bd0*/  F2FP.BF16.F32.PACK_AB R11, R159, R11 ;  /* 0x0000000b9f0b723e */ /* 0x000fe400000010ff */
[----:B------:R-:W-:Y:S02]  /*13be0*/  F2FP.BF16.F32.PACK_AB R56, R153, R177 ;  /* 0x000000b19938723e */ /* 0x000fe400000010ff */
[----:B------:R-:W-:Y:S02]  /*13bf0*/  F2FP.BF16.F32.PACK_AB R55, R155, R154 ;  /* 0x0000009a9b37723e */ /* 0x000fe400000010ff */
[----:B------:R-:W-:Y:S02]  /*13c00*/  F2FP.BF16.F32.PACK_AB R54, R165, R176 ;  /* 0x000000b0a536723e */ /* 0x000fe400000010ff */
[----:B------:R-:W-:Y:S02]  /*13c10*/  F2FP.BF16.F32.PACK_AB R53, R167, R53 ;  /* 0x00000035a735723e */ /* 0x000fe400000010ff */
[----:B--2---:R-:W-:-:S02]  /*13c20*/  IADD3 R0, R31, R172, RZ ;  /* 0x000000ac1f007210 */ /* 0x004fc40007ffe0ff */
[----:B------:R-:W-:Y:S02]  /*13c30*/  F2FP.BF16.F32.PACK_AB R52, R161, R175 ;  /* 0x000000afa134723e */ /* 0x000fe400000010ff */
[----:B---3--:R-:W-:Y:S01]  /*13c40*/  IADD3 R6, R134, R133, RZ ;  /* 0x0000008586067210 */ /* 0x008fe20007ffe0ff */
[----:B------:R2:W-:Y:S01]  /*13c50*/  STS [R0], R2 ;  /* 0x0000000200007388 */ /* 0x0005e20000000800 */
[----:B------:R-:W-:Y:S02]  /*13c60*/  F2FP.BF16.F32.PACK_AB R51, R163, R162 ;  /* 0x000000a2a333723e */ /* 0x000fe400000010ff */
[----:B----4-:R-:W-:Y:S01]  /*13c70*/  IADD3 R4, R31, R134, RZ ;  /* 0x000000861f047210 */ /* 0x010fe20007ffe0ff */
[----:B------:R3:W-:Y:S01]  /*13c80*/  STS [R0+0x400], R9 ;  /* 0x0004000900007388 */ /* 0x0007e20000000800 */
[----:B------:R-:W-:Y:S02]  /*13c90*/  F2FP.BF16.F32.PACK_AB R50, R144, R174 ;  /* 0x000000ae9032723e */ /* 0x000fe400000010ff */
[----:B-1----:R-:W-:Y:S01]  /*13ca0*/  IADD3 R5, R67, R134, RZ ;  /* 0x0000008643057210 */ /* 0x002fe20007ffe0ff */
[----:B------:R-:W-:Y:S01]  /*13cb0*/  STS [R67], R8 ;  /* 0x0000000843007388 */ /* 0x000fe20000000800 */
[----:B------:R-:W-:-:S02]  /*13cc0*/  F2FP.BF16.F32.PACK_AB R49, R21, R49 ;  /* 0x000000311531723e */ /* 0x000fc400000010ff */
[----:B------:R-:W-:Y:S01]  /*13cd0*/  F2FP.BF16.F32.PACK_AB R48, R141, R164 ;  /* 0x000000a48d30723e */ /* 0x000fe200000010ff */
[----:B------:R1:W-:Y:S01]  /*13ce0*/  STS [R67+0x400], R7 ;  /* 0x0004000743007388 */ /* 0x0003e20000000800 */
[----:B------:R-:W-:Y:S02]  /*13cf0*/  F2FP.BF16.F32.PACK_AB R47, R19, R42 ;  /* 0x0000002a132f723e */ /* 0x000fe400000010ff */
[----:B------:R-:W-:Y:S01]  /*13d00*/  F2FP.BF16.F32.PACK_AB R46, R140, R160 ;  /* 0x000000a08c2e723e */ /* 0x000fe200000010ff */
[----:B------:R-:W-:Y:S01]  /*13d10*/  STS [R4], R10 ;  /* 0x0000000a04007388 */ /* 0x000fe20000000800 */
[----:B------:R-:W-:Y:S02]  /*13d20*/  F2FP.BF16.F32.PACK_AB R45, R17, R45 ;  /* 0x0000002d112d723e */ /* 0x000fe400000010ff */
[----:B------:R-:W-:Y:S01]  /*13d30*/  F2FP.BF16.F32.PACK_AB R44, R44, R157 ;  /* 0x0000009d2c2c723e */ /* 0x000fe200000010ff */
[----:B------:R4:W-:Y:S01]  /*13d40*/  STS [R4+0x400], R11 ;  /* 0x0004000b04007388 */ /* 0x0009e20000000800 */
[----:B------:R-:W-:-:S02]  /*13d50*/  F2FP.BF16.F32.PACK_AB R43, R15, R43 ;  /* 0x0000002b0f2b723e */ /* 0x000fc400000010ff */
[----:B------:R-:W-:Y:S01]  /*13d60*/  F2FP.BF16.F32.PACK_AB R42, R137, R156 ;  /* 0x0000009c892a723e */ /* 0x000fe200000010ff */
[----:B------:R-:W-:Y:S01]  /*13d70*/  STS [R6], R56 ;  /* 0x0000003806007388 */ /* 0x000fe20000000800 */
[----:B--2---:R-:W-:Y:S02]  /*13d80*/  IADD3 R2, R0, R134, RZ ;  /* 0x0000008600027210 */ /* 0x004fe40007ffe0ff */
[----:B------:R-:W-:Y:S01]  /*13d90*/  F2FP.BF16.F32.PACK_AB R41, R13, R41 ;  /* 0x000000290d29723e */ /* 0x000fe200000010ff */
[----:B------:R-:W-:Y:S01]  /*13da0*/  STS [R6+0x400], R55 ;  /* 0x0004003706007388 */ /* 0x000fe20000000800 */
[----:B------:R-:W-:Y:S01]  /*13db0*/  F2FP.BF16.F32.PACK_AB R40, R40, R152 ;  /* 0x000000982828723e */ /* 0x000fe200000010ff */
[----:B---3--:R-:W2:Y:S01]  /*13dc0*/  @P1 LDC R9, c[0x0][0x2c0] ;  /* 0x0000b000ff091b82 */ /* 0x008ea20000000800 */
[----:B------:R-:W-:Y:S01]  /*13dd0*/  F2FP.BF16.F32.PACK_AB R39, R59, R39 ;  /* 0x000000273b27723e */ /* 0x000fe200000010ff */
[----:B------:R-:W-:Y:S01]  /*13de0*/  STS [R2], R54 ;  /* 0x0000003602007388 */ /* 0x000fe20000000800 */
[----:B------:R-:W-:-:S02]  /*13df0*/  F2FP.BF16.F32.PACK_AB R38, R136, R148 ;  /* 0x000000948826723e */ /* 0x000fc400000010ff */
[----:B------:R-:W-:Y:S01]  /*13e00*/  F2FP.BF16.F32.PACK_AB R37, R63, R37 ;  /* 0x000000253f25723e */ /* 0x000fe200000010ff */
[----:B------:R-:W-:Y:S01]  /*13e10*/  STS [R2+0x400], R53 ;  /* 0x0004003502007388 */ /* 0x000fe20000000800 */
[----:B------:R-:W-:Y:S01]  /*13e20*/  F2FP.BF16.F32.PACK_AB R36, R36, R145 ;  /* 0x000000912424723e */ /* 0x000fe200000010ff */
[----:B-1----:R-:W1:Y:S01]  /*13e30*/  @!P1 LDC R7, c[0x0][0x270] ;  /* 0x00009c00ff079b82 */ /* 0x002e620000000800 */
[----:B------:R-:W-:Y:S01]  /*13e40*/  F2FP.BF16.F32.PACK_AB R34, R34, R68 ;  /* 0x000000442222723e */ /* 0x000fe200000010ff */
[----:B------:R-:W-:Y:S01]  /*13e50*/  STS [R5], R52 ;  /* 0x0000003405007388 */ /* 0x000fe20000000800 */
[----:B------:R-:W-:Y:S02]  /*13e60*/  F2FP.BF16.F32.PACK_AB R33, R71, R33 ;  /* 0x000000214721723e */ /* 0x000fe400000010ff */
[----:B------:R-:W-:Y:S01]  /*13e70*/  F2FP.BF16.F32.PACK_AB R32, R32, R72 ;  /* 0x000000482020723e */ /* 0x000fe200000010ff */
[----:B------:R-:W-:Y:S01]  /*13e80*/  STS [R5+0x400], R51 ;  /* 0x0004003305007388 */ /* 0x000fe20000000800 */
[----:B------:R-:W-:Y:S01]  /*13e90*/  F2FP.BF16.F32.PACK_AB R30, R75, R30 ;  /* 0x0000001e4b1e723e */ /* 0x000fe200000010ff */
[----:B----4-:R-:W3:Y:S01]  /*13ea0*/  @P1 LDC.64 R10, c[0x0][0x2c0] ;  /* 0x0000b000ff0a1b82 */ /* 0x010ee20000000a00 */
        /* <DEDUP_REMOVED lines=8> */
[----:B------:R-:W-:Y:S02]  /*13f30*/  F2FP.BF16.F32.PACK_AB R24, R87, R24 ;  /* 0x000000185718723e */ /* 0x000fe400000010ff */
        /* <DEDUP_REMOVED lines=33> */
[----:B------:R-:W-:Y:S01]  /*14150*/  @!P1 MOV R9, 0x1 ;  /* 0x0000000100099802 */ /* 0x000fe20000000f00 */
        /* <DEDUP_REMOVED lines=19> */
[----:B------:R2:W-:Y:S01]  /*14290*/  STS [R31+0x6400], R16 ;  /* 0x006400101f007388 */ /* 0x0005e20000000800 */
[----:B----4-:R-:W4:Y:S03]  /*142a0*/  S2R R28, SR_TID.X ;  /* 0x00000000001c7919 */ /* 0x010f260000002100 */
[----:B------:R1:W-:Y:S04]  /*142b0*/  STS [R133+0x6000], R15 ;  /* 0x0060000f85007388 */ /* 0x0003e80000000800 */
[----:B------:R-:W-:Y:S04]  /*142c0*/  STS [R133+0x6400], R14 ;  /* 0x0064000e85007388 */ /* 0x000fe80000000800 */
[----:B------:R-:W-:Y:S04]  /*142d0*/  STS [R0+0x6000], R13 ;  /* 0x0060000d00007388 */ /* 0x000fe80000000800 */
[----:B------:R3:W-:Y:S04]  /*142e0*/  STS [R0+0x6400], R12 ;  /* 0x0064000c00007388 */ /* 0x0007e80000000800 */
[----:B------:R-:W-:Y:S01]  /*142f0*/  STS [R67+0x6000], R63 ;  /* 0x0060003f43007388 */ /* 0x000fe20000000800 */
[----:B--2---:R-:W-:-:S03]  /*14300*/  MOV R16, 0x7f800000 ;  /* 0x7f80000000107802 */ /* 0x004fc60000000f00 */
[----:B------:R-:W-:Y:S04]  /*14310*/  STS [R67+0x6400], R62 ;  /* 0x0064003e43007388 */ /* 0x000fe80000000800 */
[----:B------:R-:W-:Y:S01]  /*14320*/  STS [R4+0x6000], R61 ;  /* 0x0060003d04007388 */ /* 0x000fe20000000800 */
[----:B-1----:R-:W-:-:S03]  /*14330*/  MOV R15, 0x7f800000 ;  /* 0x7f800000000f7802 */ /* 0x002fc60000000f00 */
[----:B------:R1:W-:Y:S01]  /*14340*/  STS [R4+0x6400], R60 ;  /* 0x0064003c04007388 */ /* 0x0003e20000000800 */
[----:B----4-:R-:W-:-:S03]  /*14350*/  SHF.R.S32.HI R17, RZ, 0x1f, R28 ;  /* 0x0000001fff117819 */ /* 0x010fc6000001141c */
[----:B------:R-:W-:Y:S04]  /*14360*/  STS [R6+0x6000], R59 ;  /* 0x0060003b06007388 */ /* 0x000fe80000000800 */
[----:B------:R-:W-:Y:S01]  /*14370*/  STS [R6+0x6400], R58 ;  /* 0x0064003a06007388 */ /* 0x000fe20000000800 */
[CC--:B---3--:R-:W-:Y:S01]  /*14380*/  LEA.HI R0, R17.reuse, R28.reuse, RZ, 0x5 ;  /* 0x0000001c11007211 */ /* 0x0c8fe200078f28ff */
[----:B------:R-:W2:Y:S01]  /*14390*/  @P5 LDC R12, c[0x0][0x2e8] ;  /* 0x0000ba00ff0c5b82 */ /* 0x000ea20000000800 */
[----:B------:R-:W-:Y:S01]  /*143a0*/  LEA.HI R17, R17, R28, RZ, 0x3 ;  /* 0x0000001c11117211 */ /* 0x000fe200078f18ff */
[----:B------:R-:W-:Y:S01]  /*143b0*/  STS [R2+0x6000], R57 ;  /* 0x0060003902007388 */ /* 0x000fe20000000800 */
[----:B------:R-:W-:-:S03]  /*143c0*/  LOP3.LUT R0, R0, 0xffffffe0, RZ, 0xc0, !PT ;  /* 0xffffffe000007812 */ /* 0x000fc600078ec0ff */
[----:B------:R3:W-:Y:S01]  /*143d0*/  STS [R2+0x6400], R66 ;  /* 0x0064004202007388 */ /* 0x0007e20000000800 */
[----:B------:R-:W-:-:S03]  /*143e0*/  IADD3 R0, R28, -R0, RZ ;  /* 0x800000001c007210 */ /* 0x000fc60007ffe0ff */
[----:B------:R-:W-:Y:S04]  /*143f0*/  STS [R5+0x6000], R65 ;  /* 0x0060004105007388 */ /* 0x000fe80000000800 */
[----:B------:R4:W-:Y:S01]  /*14400*/  STS [R5+0x6400], R64 ;  /* 0x0064004005007388 */ /* 0x0009e20000000800 */
[----:B-1----:R-:W-:Y:S01]  /*14410*/  @P1 MOV R4, 0x1 ;  /* 0x0000000100041802 */ /* 0x002fe20000000f00 */
[----:B------:R-:W-:Y:S01]  /*14420*/  @!P1 IMAD R4, R171, R7, RZ ;  /* 0x00000007ab049224 */ /* 0x000fe200078e02ff */
[----:B------:R-:W-:Y:S06]  /*14430*/  BAR.SYNC.DEFER_BLOCKING 0x0 ;  /* 0x0000000000007b1d */ /* 0x000fec0000010000 */
[----:B------:R-:W1:Y:S01]  /*14440*/  @P5 MUFU.LG2 R7, R135 ;  /* 0x0000008700075308 */ /* 0x000e620000000c00 */
[----:B------:R-:W4:Y:S01]  /*14450*/  S2R R8, SR_CTAID.Y ;  /* 0x0000000000087919 */ /* 0x000f220000002600 */
[----:B------:R-:W2:Y:S01]  /*14460*/  S2R R18, SR_CTAID.Z ;  /* 0x0000000000127919 */ /* 0x000ea20000002700 */
[----:B---3--:R-:W-:-:S04]  /*14470*/  SHF.R.S32.HI R2, RZ, 0x1f, R184 ;  /* 0x0000001fff027819 */ /* 0x008fc800000114b8 */
[----:B------:R-:W-:-:S04]  /*14480*/  LEA.HI R2, R2, R184, RZ, 0x2 ;  /* 0x000000b802027211 */ /* 0x000fc800078f10ff */
[----:B------:R-:W-:Y:S01]  /*14490*/  LOP3.LUT R2, R2, 0xffffffc, RZ, 0xc0, !PT ;  /* 0x0ffffffc02027812 */ /* 0x000fe200078ec0ff */
[----:B------:R3:W3:Y:S01]  /*144a0*/  LDS.128 R32, [R219+0x1800] ;  /* 0x00180000db207984 */ /* 0x0006e20000000c00 */
[----:B----4-:R-:W-:Y:S02]  /*144b0*/  IMAD R5, R8, R4, RZ ;  /* 0x0000000408057224 */ /* 0x010fe400078e02ff */
[----:B------:R-:W-:Y:S01]  /*144c0*/  @P1 IMAD R4, R11, R10, RZ ;  /* 0x0000000a0b041224 */ /* 0x000fe200078e02ff */
[----:B------:R-:W4:Y:S01]  /*144d0*/  @P4 MUFU.LG2 R8, R170 ;  /* 0x000000aa00084308 */ /* 0x000f220000000c00 */
[----:B------:R-:W3:Y:S01]  /*144e0*/  @P4 LDC R11, c[0x0][0x2e8] ;  /* 0x0000ba00ff0b4b82 */ /* 0x000ee20000000800 */
[----:B------:R-:W-:Y:S02]  /*144f0*/  SHF.R.S32.HI R10, RZ, 0x1f, R0 ;  /* 0x0000001fff0a7819 */ /* 0x000fe40000011400 */
[----:B------:R-:W-:Y:S01]  /*14500*/  SEL R6, R5, RZ, !P6 ;  /* 0x000000ff05067207 */ /* 0x000fe20007000000 */
[----:B-1----:R-:W-:Y:S01]  /*14510*/  @P5 FMUL.FTZ R5, R7, 0.69314718246459960938 ;  /* 0x3f31721807055820 */ /* 0x002fe20000410000 */
[----:B------:R-:W-:-:S02]  /*14520*/  LOP3.LUT P6, RZ, R185, 0x3, RZ, 0xc0, !PT ;  /* 0x00000003b9ff7812 */ /* 0x000fc400078cc0ff */
[----:B------:R-:W-:Y:S01]  /*14530*/  @!P1 MOV R4, R171 ;  /* 0x000000ab00049202 */ /* 0x000fe20000000f00 */
[----:B--2---:R-:W-:Y:S01]  /*14540*/  @P5 FFMA.FTZ R16, R132, R12, R5 ;  /* 0x0000000c84105223 */ /* 0x004fe20000010005 */
[----:B------:R-:W-:Y:S01]  /*14550*/  LEA.HI R7, R10, R0, RZ, 0x2 ;  /* 0x000000000a077211 */ /* 0x000fe200078f10ff */
[----:B------:R-:W-:Y:S01]  /*14560*/  IMAD R0, R9, UR4, RZ ;  /* 0x0000000409007c24 */ /* 0x000fe2000f8e02ff */
[----:B------:R-:W-:Y:S01]  /*14570*/  IADD3 R10, R184, -R2, RZ ;  /* 0x80000002b80a7210 */ /* 0x000fe20007ffe0ff */
[----:B------:R-:W-:Y:S01]  /*14580*/  IMAD R2, R18, R4, R6 ;  /* 0x0000000412027224 */ /* 0x000fe200078e0206 */
[----:B------:R-:W-:Y:S02]  /*14590*/  SHF.R.S32.HI R5, RZ, 0x2, R7 ;  /* 0x00000002ff057819 */ /* 0x000fe40000011407 */
[----:B------:R-:W-:Y:S01]  /*145a0*/  SHF.L.U32 R0, R0, 0x6, RZ ;  /* 0x0000000600007819 */ /* 0x000fe200000006ff */
[----:B----4-:R-:W-:Y:S01]  /*145b0*/  @P4 FMUL.FTZ R8, R8, 0.69314718246459960938 ;  /* 0x3f31721808084820 */ /* 0x010fe20000410000 */
[----:B------:R-:W-:-:S02]  /*145c0*/  LOP3.LUT R4, R17, 0xfffffff8, RZ, 0xc0, !PT ;  /* 0xfffffff811047812 */ /* 0x000fc400078ec0ff */
[----:B------:R-:W-:Y:S02]  /*145d0*/  IADD3 R6, P5, P1, R0, R168, R2 ;  /* 0x000000a800067210 */ /* 0x000fe400079be002 */
[----:B------:R-:W-:Y:S02]  /*145e0*/  SHF.R.S32.HI R7, RZ, 0x1f, R0 ;  /* 0x0000001fff077819 */ /* 0x000fe40000011400 */
[----:B------:R-:W-:Y:S01]  /*145f0*/  SHF.R.S32.HI R2, RZ, 0x1f, R2 ;  /* 0x0000001fff027819 */ /* 0x000fe20000011402 */
[----:B---3--:R-:W-:Y:S01]  /*14600*/  @P4 FFMA.FTZ R15, R3, R11, R8 ;  /* 0x0000000b030f4223 */ /* 0x008fe20000010008 */
[----:B------:R-:W-:Y:S02]  /*14610*/  LEA R0, R10, R5, 0x4 ;  /* 0x000000050a007211 */ /* 0x000fe400078e20ff */
[----:B------:R-:W-:Y:S02]  /*14620*/  IADD3 R14, -R4, R28, RZ ;  /* 0x0000001c040e7210 */ /* 0x000fe40007ffe1ff */
        /* <DEDUP_REMOVED lines=9> */
[CC--:B------:R-:W-:Y:S02]  /*146c0*/  @!P6 IADD3 R2, P4, R0.reuse, R6.reuse, RZ ;  /* 0x000000060002e210 */ /* 0x0c0fe40007f9e0ff */
[----:B------:R-:W2:Y:S01]  /*146d0*/  @!P5 LDC.64 R12, c[0x0][0x2b0] ;  /* 0x0000ac00ff0cdb82 */ /* 0x000ea20000000a00 */
[C---:B------:R-:W-:Y:S02]  /*146e0*/  @!P5 IADD3 R6, P1, R3.reuse, R6, RZ ;  /* 0x000000060306d210 */ /* 0x040fe40007f3e0ff */
        /* <DEDUP_REMOVED lines=8> */
.L_x_251:
[----:B------:R-:W-:Y:S05]  /*14770*/  BSYNC B0 ;  /* 0x0000000000007941 */ /* 0x000fea0003800000 */
.L_x_250:
[----:B------:R2:W5:Y:S04]  /*14780*/  LDL R30, [R1+0x5c] ;  /* 0x00005c00011e7983 */ /* 0x0005680000100800 */
[----:B------:R2:W5:Y:S04]  /*14790*/  LDL R31, [R1+0x2c] ;  /* 0x00002c00011f7983 */ /* 0x0005680000100800 */
[----:B------:R2:W5:Y:S01]  /*147a0*/  LDL R36, [R1+0x58] ;  /* 0x0000580001247983 */ /* 0x0005620000100800 */
[----:B------:R-:W-:Y:S01]  /*147b0*/  IMAD.SHL.U32 R28, R14, 0x8, RZ ;  /* 0x000000080e1c7824 */ /* 0x000fe200078e00ff */
[----:B------:R-:W-:Y:S01]  /*147c0*/  SHF.R.S32.HI R8, RZ, 0x1f, R18 ;  /* 0x0000001fff087819 */ /* 0x000fe20000011412 */
[----:B------:R-:W-:Y:S01]  /*147d0*/  ULDC.64 UR4, c[0x0][0x2a0] ;  /* 0x0000a80000047ab9 */ /* 0x000fe20000000a00 */
[----:B-1----:R-:W-:Y:S01]  /*147e0*/  SHF.R.S32.HI R2, RZ, 0x3, R17 ;  /* 0x00000003ff027819 */ /* 0x002fe20000011411 */
[----:B------:R2:W1:Y:S01]  /*147f0*/  LDS.128 R24, [R219] ;  /* 0x00000000db187984 */ /* 0x0004620000000c00 */
[----:B------:R-:W-:Y:S01]  /*14800*/  SHF.R.S32.HI R0, RZ, 0x1f, R28 ;  /* 0x0000001fff007819 */ /* 0x000fe2000001141c */
[----:B------:R-:W-:Y:S01]  /*14810*/  IMAD.U32 R5, RZ, RZ, UR15 ;  /* 0x0000000fff057e24 */ /* 0x000fe2000f8e00ff */
[----:B------:R-:W-:Y:S01]  /*14820*/  IADD3 R6, P1, R28, UR8, RZ ;  /* 0x000000081c067c10 */ /* 0x000fe2000ff3e0ff */
[----:B------:R2:W3:Y:S01]  /*14830*/  LDS.128 R20, [R219+0x2000] ;  /* 0x00200000db147984 */ /* 0x0004e20000000c00 */
[----:B------:R-:W-:Y:S01]  /*14840*/  LEA.HI.SX32 R4, R183, 0x30, 0x1d ;  /* 0x00000030b7047811 */ /* 0x000fe200078feaff */
[----:B------:R-:W-:Y:S01]  /*14850*/  BSSY B0, `(.L_x_252) ;  /* 0x000001e000007945 */ /* 0x000fe20003800000 */
[----:B------:R-:W-:Y:S01]  /*14860*/  IADD3.X R7, R0, UR7, RZ, P1, !PT ;  /* 0x0000000700077c10 */ /* 0x000fe20008ffe4ff */
[----:B------:R-:W-:Y:S01]  /*14870*/  IMAD R0, R8, UR4, RZ ;  /* 0x0000000408007c24 */ /* 0x000fe2000f8e02ff */
[----:B------:R2:W4:Y:S01]  /*14880*/  LDS.128 R12, [R219+0x6000] ;  /* 0x00600000db0c7984 */ /* 0x0005220000000c00 */
[----:B------:R-:W-:-:S02]  /*14890*/  SHF.R.S32.HI R3, RZ, 0x1f, R2 ;  /* 0x0000001fff037819 */ /* 0x000fc40000011402 */
[----:B------:R-:W-:Y:S01]  /*148a0*/  IMAD R0, R18, UR5, R0 ;  /* 0x0000000512007c24 */ /* 0x000fe2000f8e0200 */
[----:B------:R-:W-:Y:S01]  /*148b0*/  ISETP.GE.AND P1, PT, R4, UR6, PT ;  /* 0x0000000604007c0c */ /* 0x000fe2000bf26270 */
[----:B------:R-:W-:Y:S02]  /*148c0*/  IMAD.WIDE.U32 R10, R18, UR4, R6 ;  /* 0x00000004120a7c25 */ /* 0x000fe4000f8e0006 */
[----:B------:R2:W1:Y:S02]  /*148d0*/  LDS.128 R16, [R219+0x4000] ;  /* 0x00400000db107984 */ /* 0x0004640000000c00 */
[----:B------:R-:W-:-:S04]  /*148e0*/  IMAD.WIDE R4, R5, 0x40, R2 ;  /* 0x0000004005047825 */ /* 0x000fc800078e0202 */
        /* <DEDUP_REMOVED lines=8> */
[----:B-----5:R-:W-:Y:S02]  /*14970*/  ISETP.GE.AND P5, PT, R36, UR7, PT ;  /* 0x0000000724007c0c */ /* 0x020fe4000bfa6270 */
[----:B------:R-:W-:Y:S01]  /*14980*/  ISETP.GE.AND P4, PT, R31, UR7, PT ;  /* 0x000000071f007c0c */ /* 0x000fe2000bf86270 */
[----:B------:R-:W-:Y:S01]  /*14990*/  IMAD R0, R4, UR5, R0 ;  /* 0x0000000504007c24 */ /* 0x000fe2000f8e0200 */
[----:B------:R-:W-:-:S02]  /*149a0*/  ULDC.64 UR4, c[0x0][0x280] ;  /* 0x0000a00000047ab9 */ /* 0x000fc40000000a00 */
[----:B------:R-:W-:Y:S01]  /*149b0*/  LEA R2, P3, R6, UR4, 0x1 ;  /* 0x0000000406027c11 */ /* 0x000fe2000f8608ff */
[----:B------:R-:W-:-:S05]  /*149c0*/  IMAD.IADD R0, R7, 0x1, R0 ;  /* 0x0000000107007824 */ /* 0x000fca00078e0200 */
[----:B------:R-:W-:Y:S02]  /*149d0*/  LEA.HI.X R3, R6, UR5, R0, 0x1, P3 ;  /* 0x0000000506037c11 */ /* 0x000fe400098f0c00 */
[----:B------:R-:W-:-:S03]  /*149e0*/  ISETP.GE.AND P3, PT, R30, UR7, PT ;  /* 0x000000071e007c0c */ /* 0x000fc6000bf66270 */
[----:B-1----:R1:W-:Y:S04]  /*149f0*/  @!P6 STG.E.128 desc[UR30][R2.64], R24 ;  /* 0x000000180200e986 */ /* 0x0023e8000c101d1e */
[----:B---3--:R1:W-:Y:S04]  /*14a00*/  @!P5 STG.E.128 desc[UR30][R2.64+0x80], R20 ;  /* 0x000080140200d986 */ /* 0x0083e8000c101d1e */
[----:B------:R1:W-:Y:S04]  /*14a10*/  @!P4 STG.E.128 desc[UR30][R2.64+0x100], R16 ;  /* 0x000100100200c986 */ /* 0x0003e8000c101d1e */
[----:B----4-:R1:W-:Y:S02]  /*14a20*/  @!P3 STG.E.128 desc[UR30][R2.64+0x180], R12 ;  /* 0x0001800c0200b986 */ /* 0x0103e4000c101d1e */
.L_x_253:
[----:B------:R-:W-:Y:S05]  /*14a30*/  BSYNC B0 ;  /* 0x0000000000007941 */ /* 0x000fea0003800000 */
.L_x_252:
[----:B-1----:R1:W1:Y:S01]  /*14a40*/  LDS.128 R24, [R219+0x800] ;  /* 0x00080000db187984 */ /* 0x0022620000000c00 */
[----:B------:R-:W-:Y:S03]  /*14a50*/  BSSY B0, `(.L_x_254) ;  /* 0x000001a000007945 */ /* 0x000fe60003800000 */
[----:B---3--:R3:W1:Y:S04]  /*14a60*/  LDS.128 R20, [R219+0x2800] ;  /* 0x00280000db147984 */ /* 0x0086680000000c00 */
[----:B------:R3:W1:Y:S04]  /*14a70*/  LDS.128 R16, [R219+0x4800] ;  /* 0x00480000db107984 */ /* 0x0006680000000c00 */
[----:B----4-:R3:W4:Y:S01]  /*14a80*/  LDS.128 R12, [R219+0x6800] ;  /* 0x00680000db0c7984 */ /* 0x0107220000000c00 */
[----:B------:R-:W-:Y:S05]  /*14a90*/  @P2 BRA `(.L_x_255) ;  /* 0x0000000000542947 */ /* 0x000fea0003800000 */
[----:B------:R-:W-:Y:S01]  /*14aa0*/  IADD3 R0, P2, R4, 0x10, RZ ;  /* 0x0000001004007810 */ /* 0x000fe20007f5e0ff */
[----:B------:R-:W-:Y:S01]  /*14ab0*/  ULDC.64 UR4, c[0x0][0x298] ;  /* 0x0000a60000047ab9 */ /* 0x000fe20000000a00 */
[----:B------:R-:W-:Y:S01]  /*14ac0*/  IMAD.MOV.U32 R3, RZ, RZ, R9 ;  /* 0x000000ffff037224 */ /* 0x000fe200078e0009 */
[----:B------:R-:W-:Y:S02]  /*14ad0*/  ULDC UR7, c[0x0][0x2d0] ;  /* 0x0000b40000077ab9 */ /* 0x000fe40000000800 */
[----:B------:R-:W-:Y:S01]  /*14ae0*/  IMAD.X R2, RZ, RZ, R5, P2 ;  /* 0x000000ffff027224 */ /* 0x000fe200010e0605 */
[----:B------:R-:W-:Y:S02]  /*14af0*/  ISETP.GE.AND P5, PT, R28, UR7, PT ;  /* 0x000000071c007c0c */ /* 0x000fe4000bfa6270 */
[----:B-----5:R-:W-:Y:S01]  /*14b00*/  ISETP.GE.AND P4, PT, R36, UR7, PT ;  /* 0x0000000724007c0c */ /* 0x020fe2000bf86270 */
[----:B------:R-:W-:Y:S01]  /*14b10*/  IMAD R29, R2, UR4, RZ ;  /* 0x00000004021d7c24 */ /* 0x000fe2000f8e02ff */
[----:B------:R-:W-:Y:S01]  /*14b20*/  ISETP.GE.AND P3, PT, R31, UR7, PT ;  /* 0x000000071f007c0c */ /* 0x000fe2000bf66270 */
[----:B------:R-:W-:Y:S01]  /*14b30*/  IMAD.MOV.U32 R2, RZ, RZ, R10 ;  /* 0x000000ffff027224 */ /* 0x000fe200078e000a */
[----:B------:R-:W-:-:S03]  /*14b40*/  ISETP.GE.AND P2, PT, R30, UR7, PT ;  /* 0x000000071e007c0c */ /* 0x000fc6000bf46270 */
[----:B------:R-:W-:-:S04]  /*14b50*/  IMAD.WIDE.U32 R6, R0, UR4, R2 ;  /* 0x0000000400067c25 */ /* 0x000fc8000f8e0002 */
[----:B------:R-:W-:Y:S01]  /*14b60*/  IMAD R0, R0, UR5, R29 ;  /* 0x0000000500007c24 */ /* 0x000fe2000f8e021d */
[----:B------:R-:W-:Y:S02]  /*14b70*/  ULDC.64 UR4, c[0x0][0x280] ;  /* 0x0000a00000047ab9 */ /* 0x000fe40000000a00 */
[----:B------:R-:W-:Y:S01]  /*14b80*/  LEA R2, P6, R6, UR4, 0x1 ;  /* 0x0000000406027c11 */ /* 0x000fe2000f8c08ff */
[----:B------:R-:W-:-:S05]  /*14b90*/  IMAD.IADD R0, R7, 0x1, R0 ;  /* 0x0000000107007824 */ /* 0x000fca00078e0200 */
[----:B------:R-:W-:-:S05]  /*14ba0*/  LEA.HI.X R3, R6, UR5, R0, 0x1, P6 ;  /* 0x0000000506037c11 */ /* 0x000fca000b0f0c00 */
[----:B-1----:R1:W-:Y:S04]  /*14bb0*/  @!P5 STG.E.128 desc[UR30][R2.64], R24 ;  /* 0x000000180200d986 */ /* 0x0023e8000c101d1e */
[----:B------:R1:W-:Y:S04]  /*14bc0*/  @!P4 STG.E.128 desc[UR30][R2.64+0x80], R20 ;  /* 0x000080140200c986 */ /* 0x0003e8000c101d1e */
[----:B------:R1:W-:Y:S04]  /*14bd0*/  @!P3 STG.E.128 desc[UR30][R2.64+0x100], R16 ;  /* 0x000100100200b986 */ /* 0x0003e8000c101d1e */
[----:B----4-:R1:W-:Y:S02]  /*14be0*/  @!P2 STG.E.128 desc[UR30][R2.64+0x180], R12 ;  /* 0x0001800c0200a986 */ /* 0x0103e4000c101d1e */
.L_x_255:
[----:B------:R-:W-:Y:S05]  /*14bf0*/  BSYNC B0 ;  /* 0x0000000000007941 */ /* 0x000fea0003800000 */
.L_x_254:
[----:B-1----:R1:W1:Y:S01]  /*14c00*/  LDS.128 R24, [R219+0x1000] ;  /* 0x00100000db187984 */ /* 0x0022620000000c00 */
[----:B------:R-:W-:Y:S03]  /*14c10*/  BSSY B0, `(.L_x_256) ;  /* 0x000001a000007945 */ /* 0x000fe60003800000 */
[----:B------:R1:W1:Y:S04]  /*14c20*/  LDS.128 R20, [R219+0x3000] ;  /* 0x00300000db147984 */ /* 0x0002680000000c00 */
[----:B------:R1:W1:Y:S04]  /*14c30*/  LDS.128 R16, [R219+0x5000] ;  /* 0x00500000db107984 */ /* 0x0002680000000c00 */
[----:B----4-:R4:W1:Y:S01]  /*14c40*/  LDS.128 R12, [R219+0x7000] ;  /* 0x00700000db0c7984 */ /* 0x0108620000000c00 */
        /* <DEDUP_REMOVED lines=21> */
[----:B------:R1:W-:Y:S02]  /*14da0*/  @!P0 STG.E.128 desc[UR30][R2.64+0x180], R12 ;  /* 0x0001800c02008986 */ /* 0x0003e4000c101d1e */
.L_x_257:
[----:B------:R-:W-:Y:S05]  /*14db0*/  BSYNC B0 ;  /* 0x0000000000007941 */ /* 0x000fea0003800000 */
.L_x_256:
[----:B-1----:R1:W1:Y:S04]  /*14dc0*/  LDS.128 R20, [R219+0x3800] ;  /* 0x00380000db147984 */ /* 0x0022680000000c00 */
[----:B------:R1:W1:Y:S04]  /*14dd0*/  LDS.128 R16, [R219+0x5800] ;  /* 0x00580000db107984 */ /* 0x0002680000000c00 */
[----:B------:R1:W1:Y:S01]  /*14de0*/  LDS.128 R12, [R219+0x7800] ;  /* 0x00780000db0c7984 */ /* 0x0002620000000c00 */
[----:B------:R-:W-:Y:S05]  /*14df0*/  @P1 EXIT ;  /* 0x000000000000194d */ /* 0x000fea0003800000 */
        /* <DEDUP_REMOVED lines=9> */
[----:B------:R-:W-:-:S04]  /*14e90*/  IMAD.MOV.U32 R2, RZ, RZ, R10 ;  /* 0x000000ffff027224 */ /* 0x000fc800078e000a */
[----:B------:R-:W-:-:S04]  /*14ea0*/  IMAD.WIDE.U32 R4, R0, UR4, R2 ;  /* 0x0000000400047c25 */ /* 0x000fc8000f8e0002 */
[----:B------:R-:W-:Y:S01]  /*14eb0*/  IMAD R0, R0, UR5, R6 ;  /* 0x0000000500007c24 */ /* 0x000fe2000f8e0206 */
[----:B------:R-:W-:Y:S02]  /*14ec0*/  ULDC.64 UR4, c[0x0][0x280] ;  /* 0x0000a00000047ab9 */ /* 0x000fe40000000a00 */
[----:B------:R-:W-:Y:S01]  /*14ed0*/  LEA R2, P0, R4, UR4, 0x1 ;  /* 0x0000000404027c11 */ /* 0x000fe2000f8008ff */
[----:B------:R-:W-:-:S05]  /*14ee0*/  IMAD.IADD R0, R5, 0x1, R0 ;  /* 0x0000000105007824 */ /* 0x000fca00078e0200 */
[----:B------:R-:W-:Y:S02]  /*14ef0*/  LEA.HI.X R3, R4, UR5, R0, 0x1, P0 ;  /* 0x0000000504037c11 */ /* 0x000fe400080f0c00 */
[----:B------:R-:W-:-:S03]  /*14f00*/  ISETP.GE.AND P0, PT, R30, UR6, PT ;  /* 0x000000061e007c0c */ /* 0x000fc6000bf06270 */
[----:B------:R2:W-:Y:S04]  /*14f10*/  @!P3 STG.E.128 desc[UR30][R2.64], R32 ;  /* 0x000000200200b986 */ /* 0x0005e8000c101d1e */
[----:B-1----:R2:W-:Y:S04]  /*14f20*/  @!P2 STG.E.128 desc[UR30][R2.64+0x80], R20 ;  /* 0x000080140200a986 */ /* 0x0025e8000c101d1e */
[----:B------:R2:W-:Y:S02]  /*14f30*/  @!P1 STG.E.128 desc[UR30][R2.64+0x100], R16 ;  /* 0x0001001002009986 */ /* 0x0005e4000c101d1e */
[----:B------:R-:W-:Y:S05]  /*14f40*/  @P0 EXIT ;  /* 0x000000000000094d */ /* 0x000fea0003800000 */
[----:B------:R-:W-:Y:S01]  /*14f50*/  STG.E.128 desc[UR30][R2.64+0x180], R12 ;  /* 0x0001800c02007986 */ /* 0x000fe2000c101d1e */
[----:B------:R-:W-:Y:S05]  /*14f60*/  EXIT ;  /* 0x000000000000794d */ /* 0x000fea0003800000 */
.L_x_258:
        /* <DEDUP_REMOVED lines=9> */
.L_x_2391:


//--------------------- .text._ZN5flash16flash_fwd_kernelI23Flash_fwd_kernel_traitsILi256ELi64ELi64ELi4ELb0ELb0EN7cutlass10bfloat16_tE19Flash_kernel_traitsILi256ELi64ELi64ELi4ES3_EELb0ELb0ELb1ELb1ELb0ELb0ELb0ELb0EEEvNS_16Flash_fwd_paramsE --------------------------
	.section	.text._ZN5flash16flash_fwd_kernelI23Flash_fwd_kernel_traitsILi256ELi64ELi64ELi4ELb0ELb0EN7cutlass10bfloat16_tE19Flash_kernel_traitsILi256ELi64ELi64ELi4ES3_EELb0ELb0ELb1ELb1ELb0ELb0ELb0ELb0EEEvNS_16Flash_fwd_paramsE,"ax",@progbits
	.align	128
        .global         _ZN5flash16flash_fwd_kernelI23Flash_fwd_kernel_traitsILi256ELi64ELi64ELi4ELb0ELb0EN7cutlass10bfloat16_tE19Flash_kernel_traitsILi256ELi64ELi64ELi4ES3_EELb0ELb0ELb1ELb1ELb0ELb0ELb0ELb0EEEvNS_16Flash_fwd_paramsE
        .type           _ZN5flash16flash_fwd_kernelI23Flash_fwd_kernel_traitsILi256ELi64ELi64ELi4ELb0ELb0EN7cutlass10bfloat16_tE19Flash_kernel_traitsILi256ELi64ELi64ELi4ES3_EELb0ELb0ELb1ELb1ELb0ELb0ELb0ELb0EEEvNS_16Flash_fwd_paramsE,@function
        .size           _ZN5flash16flash_fwd_kernelI23Flash_fwd_kernel_traitsILi256ELi64ELi64ELi4ELb0ELb0EN7cutlass10bfloat16_tE19Flash_kernel_traitsILi256ELi64ELi64ELi4ES3_EELb0ELb0ELb1ELb1ELb0ELb0ELb0ELb0EEEvNS_16Flash_fwd_paramsE,(.L_x_2392 - _ZN5flash16flash_fwd_kernelI23Flash_fwd_kernel_traitsILi256ELi64ELi64ELi4ELb0ELb0EN7cutlass10bfloat16_tE19Flash_kernel_traitsILi256ELi64ELi64ELi4ES3_EELb0ELb0ELb1ELb1ELb0ELb0ELb0ELb0EEEvNS_16Flash_fwd_paramsE)
        .other          _ZN5flash16flash_fwd_kernelI23Flash_fwd_kernel_traitsILi256ELi64ELi64ELi4ELb0ELb0EN7cutlass10bfloat16_tE19Flash_kernel_traitsILi256ELi64ELi64ELi4ES3_EELb0ELb0ELb1ELb1ELb0ELb0ELb0ELb0EEEvNS_16Flash_fwd_paramsE,@"STO_CUDA_ENTRY STV_DEFAULT"
_ZN5flash16flash_fwd_kernelI23Flash_fwd_kernel_traitsILi256ELi64ELi64ELi4ELb0ELb0EN7cutlass10bfloat16_tE19Flash_kernel_traitsILi256ELi64ELi64ELi4ES3_EELb0ELb0ELb1ELb1ELb0ELb0ELb0ELb0EEEvNS_16Flash_fwd_paramsE:
.text._ZN5flash16flash_fwd_kernelI23Flash_fwd_kernel_traitsILi256ELi64ELi64ELi4ELb0ELb0EN7cutlass10bfloat16_tE19Flash_kernel_traitsILi256ELi64ELi64ELi4ES3_EELb0ELb0ELb1ELb1ELb0ELb0ELb0ELb0EEEvNS_16Flash_fwd_paramsE:
        /* <DEDUP_REMOVED lines=10> */
[----:B------:R-:W-:Y:S02]  /*00a0*/  ULDC.U8 UR6, c[0x0][0x3c2] ;  /* 0x0000f08000067ab9 */ /* 0x000fe40000000000 */
[----:B------:R-:W-:Y:S01]  /*00b0*/  PLOP3.LUT P0, PT, PT, PT, UP1, 0x80, 0x0 ;  /* 0x000000000000781c */ /* 0x000fe20003f0f018 */
[----:B------:R-:W-:Y:S01]  /*00c0*/  ULDC.64 UR4, c[0x0][0x2f8] ;  /* 0x0000be0000047ab9 */ /* 0x000fe20000000a00 */
[----:B------:R-:W-:Y:S01]  /*00d0*/  PLOP3.LUT P2, PT, PT, PT, UP2, 0x80, 0x0 ;  /* 0x000000000000781c */ /* 0x000fe20003f4f028 */
[----:B------:R-:W-:Y:S02]  /*00e0*/  UISETP.NE.AND UP3, UPT, UR6, URZ, UPT ;  /* 0x0000003f0600728c */ /* 0x000fe4000bf65270 */
[----:B------:R-:W-:Y:S01]  /*00f0*/  UISETP.EQ.U32.AND UP0, UPT, UR4, URZ, UPT ;  /* 0x0000003f0400728c */ /* 0x000fe2000bf02070 */
[----:B------:R-:W-:Y:S01]  /*0100*/  ULDC.64 UR34, c[0x0][0x208] ;  /* 0x0000820000227ab9 */ /* 0x000fe20000000a00 */
[----:B------:R-:W-:-:S02]  /*0110*/  ULDC.64 UR6, c[0x0][0x2f8] ;  /* 0x0000be0000067ab9 */ /* 0x000fc40000000a00 */
        /* <DEDUP_REMOVED lines=38> */
.L_x_259:
[----:B------:R-:W-:-:S03]  /*0380*/  ULDC UR6, c[0x0][0x2c8] ;  /* 0x0000b20000067ab9 */ /* 0x000fc60000000800 */
.L_x_260:
        /* <DEDUP_REMOVED lines=65> */
[----:B------:R-:W-:Y:S01]  /*07a0*/  ULDC.U8 UR9, c[0x0][0x3d8] ;  /* 0x0000f60000097ab9 */ /* 0x000fe20000000000 */
[----:B------:R-:W-:Y:S01]  /*07b0*/  @!UP1 UIMAD UR6, UR29, UR5, UR6 ;  /* 0x000000051d0692a4 */ /* 0x000fe2000f8e0206 */
[--C-:B------:R-:W-:Y:S01]  /*07c0*/  SHF.R.S32.HI R17, RZ, 0x1f, R16.reuse ;  /* 0x0000001fff117819 */ /* 0x100fe20000011410 */
[----:B------:R-:W-:Y:S01]  /*07d0*/  UISETP.NE.AND UP3, UPT, UR9, URZ, UPT ;  /* 0x0000003f0900728c */ /* 0x000fe2000bf65270 */
[----:B------:R-:W-:Y:S01]  /*07e0*/  VIADD R5, R16, 0x10 ;  /* 0x0000001010057836 */ /* 0x000fe20000000000 */
[----:B------:R-:W-:Y:S01]  /*07f0*/  UISETP.NE.AND UP0, UPT, UR9, URZ, !UP2 ;  /* 0x0000003f0900728c */ /* 0x000fe2000d705270 */
[----:B------:R-:W-:Y:S01]  /*0800*/  ISETP.NE.AND P3, PT, R4, RZ, PT ;  /* 0x000000ff0400720c */ /* 0x000fe20003f65270 */
[----:B------:R-:W-:Y:S01]  /*0810*/  UISETP.NE.OR UP3, UPT, UR8, URZ, !UP3 ;  /* 0x0000003f0800728c */ /* 0x000fe2000df65670 */
[----:B------:R-:W-:Y:S01]  /*0820*/  IMAD.WIDE R14, R15, 0x40, R16 ;  /* 0x000000400f0e7825 */ /* 0x000fe200078e0210 */
[----:B------:R-:W-:Y:S01]  /*0830*/  @UP1 UIMAD UR7, UR14, UR7, UR11 ;  /* 0x000000070e0712a4 */ /* 0x000fe2000f8e020b */
[----:B------:R-:W-:Y:S01]  /*0840*/  IADD3 R4, R16, 0x20, RZ ;  /* 0x0000002010047810 */ /* 0x000fe20007ffe0ff */
[----:B------:R-:W-:Y:S01]  /*0850*/  @UP2 ULDC.64 UR4, c[0x0][0x2c0] ;  /* 0x0000b00000042ab9 */ /* 0x000fe20000000a00 */
[----:B------:R-:W-:Y:S01]  /*0860*/  USHF.R.S32.HI UR11, URZ, 0x1f, UR32 ;  /* 0x0000001f3f0b7899 */ /* 0x000fe20008011420 */
[C---:B------:R-:W-:Y:S01]  /*0870*/  VIADD R8, R9.reuse, 0x40 ;  /* 0x0000004009087836 */ /* 0x040fe20000000000 */
[----:B------:R-:W-:Y:S01]  /*0880*/  @UP2 UIMAD UR17, UR5, UR4, URZ ;  /* 0x00000004051122a4 */ /* 0x000fe2000f8e023f */
[C---:B------:R-:W-:Y:S01]  /*0890*/  VIADD R7, R9.reuse, 0x80 ;  /* 0x0000008009077836 */ /* 0x040fe20000000000 */
[----:B------:R-:W-:Y:S01]  /*08a0*/  @!UP2 ULDC UR8, c[0x0][0x2c4] ;  /* 0x0000b1000008aab9 */ /* 0x000fe20000000800 */
[----:B------:R-:W-:Y:S01]  /*08b0*/  ULDC.64 UR4, c[0x0][0x2a0] ;  /* 0x0000a80000047ab9 */ /* 0x000fe20000000a00 */
[----:B------:R-:W-:Y:S01]  /*08c0*/  @UP0 ULDC UR8, c[0x0][0x2e4] ;  /* 0x0000b90000080ab9 */ /* 0x000fe20000000800 */
[----:B------:R-:W-:Y:S01]  /*08d0*/  UIMAD UR11, UR11, UR4, URZ ;  /* 0x000000040b0b72a4 */ /* 0x000fe2000f8e023f */
[----:B------:R-:W-:Y:S01]  /*08e0*/  IMAD.U32 R10, RZ, RZ, UR4 ;  /* 0x00000004ff0a7e24 */ /* 0x000fe2000f8e00ff */
[----:B------:R-:W-:Y:S01]  /*08f0*/  @UP2 UMOV UR9, 0x1 ;  /* 0x0000000100092882 */ /* 0x000fe20000000000 */
[----:B------:R-:W-:Y:S01]  /*0900*/  @!UP2 ULDC UR4, c[0x0][0x270] ;  /* 0x00009c000004aab9 */ /* 0x000fe20000000800 */
[----:B------:R-:W-:Y:S01]  /*0910*/  @UP1 UMOV UR20, UR10 ;  /* 0x0000000a00141c82 */ /* 0x000fe20008000000 */
[----:B------:R-:W-:Y:S01]  /*0920*/  @!UP2 UIMAD UR9, UR8, UR4, URZ ;  /* 0x000000040809a2a4 */ /* 0x000fe2000f8e023f */
[----:B------:R-:W-:Y:S01]  /*0930*/  IADD3 R6, R9, 0xc0, RZ ;  /* 0x000000c009067810 */ /* 0x000fe20007ffe0ff */
[----:B------:R-:W-:Y:S01]  /*0940*/  @!UP3 ULDC UR10, c[0x0][0x2c4] ;  /* 0x0000b100000abab9 */ /* 0x000fe20000000800 */
[----:B------:R-:W-:-:S02]  /*0950*/  @!UP1 UIADD3 UR7, UR13, UR6, URZ ;  /* 0x000000060d079290 */ /* 0x000fc4000fffe03f */
[----:B------:R-:W-:Y:S02]  /*0960*/  @!UP3 UIMAD UR10, UR29, UR10, URZ ;  /* 0x0000000a1d0ab2a4 */ /* 0x000fe4000f8e023f */
[----:B------:R-:W-:Y:S01]  /*0970*/  UIMAD UR9, UR29, UR9, URZ ;  /* 0x000000091d0972a4 */ /* 0x000fe2000f8e023f */
[----:B------:R-:W-:Y:S01]  /*0980*/  @!UP1 UMOV UR20, UR12 ;  /* 0x0000000c00149c82 */ /* 0x000fe20008000000 */
[----:B------:R-:W-:Y:S01]  /*0990*/  UIMAD UR5, UR32, UR5, UR11 ;  /* 0x00000005200572a4 */ /* 0x000fe2000f8e020b */
[C---:B------:R-:W-:Y:S01]  /*09a0*/  IADD3 R2, P0, R9.reuse, UR20, RZ ;  /* 0x0000001409027c10 */ /* 0x040fe2000ff1e0ff */
[----:B------:R-:W-:Y:S01]  /*09b0*/  @!UP3 USEL UR10, UR10, UR14, !UP1 ;  /* 0x0000000e0a0ab287 */ /* 0x000fe2000c800000 */
[----:B------:R-:W-:Y:S01]  /*09c0*/  @UP2 ULDC UR11, c[0x0][0x2c0] ;  /* 0x0000b000000b2ab9 */ /* 0x000fe20000000800 */
[----:B------:R-:W-:Y:S01]  /*09d0*/  USEL UR9, UR9, URZ, UP3 ;  /* 0x0000003f09097287 */ /* 0x000fe20009800000 */
[----:B------:R-:W-:Y:S01]  /*09e0*/  LEA.HI.X.SX32 R3, R9, UR7, 0x1, P0 ;  /* 0x0000000709037c11 */ /* 0x000fe200080f0eff */
[----:B------:R-:W-:Y:S01]  /*09f0*/  @!UP2 UMOV UR11, 0x1 ;  /* 0x00000001000ba882 */ /* 0x000fe20000000000 */
[----:B------:R-:W-:Y:S01]  /*0a00*/  @!UP2 UMOV UR17, UR8 ;  /* 0x000000080011ac82 */ /* 0x000fe20008000000 */
[----:B------:R-:W-:Y:S01]  /*0a10*/  UIMAD UR6, UR31, UR11, URZ ;  /* 0x0000000b1f0672a4 */ /* 0x000fe2000f8e023f */
[----:B------:R-:W-:Y:S01]  /*0a20*/  ISETP.GE.AND P0, PT, R5, UR16, PT ;  /* 0x0000001005007c0c */ /* 0x000fe2000bf06270 */
[----:B------:R-:W-:Y:S01]  /*0a30*/  UIMAD UR17, UR32, UR17, UR9 ;  /* 0x00000011201172a4 */ /* 0x000fe2000f8e0209 */
[----:B------:R-:W-:Y:S01]  /*0a40*/  IMAD.WIDE.U32 R10, R10, UR32, R2 ;  /* 0x000000200a0a7c25 */ /* 0x000fe2000f8e0002 */
[----:B------:R-:W-:Y:S01]  /*0a50*/  @!UP3 UMOV UR18, UR10 ;  /* 0x0000000a0012bc82 */ /* 0x000fe20008000000 */
[----:B------:R-:W-:-:S02]  /*0a60*/  USHF.R.S32.HI UR4, URZ, 0x1f, UR6 ;  /* 0x0000001f3f047899 */ /* 0x000fc40008011406 */
[----:B------:R-:W-:Y:S01]  /*0a70*/  @!UP3 USHF.R.S32.HI UR19, URZ, 0x1f, UR10 ;  /* 0x0000001f3f13b899 */ /* 0x000fe2000801140a */
[----:B------:R-:W-:Y:S01]  /*0a80*/  VIADD R13, R11, UR5 ;  /* 0x000000050b0d7c36 */ /* 0x000fe20008000000 */
        /* <DEDUP_REMOVED lines=22> */
.L_x_263:
[----:B------:R-:W-:Y:S05]  /*0bf0*/  BSYNC B0 ;  /* 0x0000000000007941 */ /* 0x000fea0003800000 */
.L_x_262:
[----:B------:R-:W-:Y:S01]  /*0c00*/  BSSY B0, `(.L_x_264) ;  /* 0x0000019000007945 */ /* 0x000fe20003800000 */
[----:B------:R-:W-:Y:S02]  /*0c10*/  ISETP.GE.AND P1, PT, R4, UR16, PT ;  /* 0x0000001004007c0c */ /* 0x000fe4000bf26270 */
[----:B-1----:R-:W-:Y:S01]  /*0c20*/  IADD3 R2, R16, 0x30, RZ ;  /* 0x0000003010027810 */ /* 0x002fe20007ffe0ff */
        /* <DEDUP_REMOVED lines=22> */
.L_x_265:
[----:B------:R-:W-:Y:S05]  /*0d90*/  BSYNC B0 ;  /* 0x0000000000007941 */ /* 0x000fea0003800000 */
.L_x_264:
[----:B------:R-:W-:Y:S01]  /*0da0*/  BSSY B0, `(.L_x_266) ;  /* 0x0000018000007945 */ /* 0x000fe20003800000 */
[----:B------:R-:W-:-:S03]  /*0db0*/  ISETP.GE.AND P0, PT, R2, UR16, PT ;  /* 0x0000001002007c0c */ /* 0x000fc6000bf06270 */
[----:B------:R-:W-:Y:S10]  /*0dc0*/  @P1 BRA `(.L_x_267) ;  /* 0x0000000000541947 */ /* 0x000ff40003800000 */
        /* <DEDUP_REMOVED lines=14> */
[----:B-1----:R-:W-:Y:S01]  /*0eb0*/  LEA R20, P6, R18, UR4, 0x1 ;  /* 0x0000000412147c11 */ /* 0x002fe2000f8c08ff */
[----:B------:R-:W-:-:S05]  /*0ec0*/  IMAD.IADD R0, R19, 0x1, R0 ;  /* 0x0000000113007824 */ /* 0x000fca00078e0200 */
[----:B------:R-:W-:-:S05]  /*0ed0*/  LEA.HI.X R21, R18, UR5, R0, 0x1, P6 ;  /* 0x0000000512157c11 */ /* 0x000fca000b0f0c00 */
[----:B------:R2:W-:Y:S04]  /*0ee0*/  @!P5 STG.E.128 desc[UR34][R20.64], RZ ;  /* 0x000000ff1400d986 */ /* 0x0005e8000c101d22 */
[----:B------:R2:W-:Y:S04]  /*0ef0*/  @!P4 STG.E.128 desc[UR34][R20.64+0x80], RZ ;  /* 0x000080ff1400c986 */ /* 0x0005e8000c101d22 */
[----:B------:R2:W-:Y:S04]  /*0f00*/  @!P2 STG.E.128 desc[UR34][R20.64+0x100], RZ ;  /* 0x000100ff1400a986 */ /* 0x0005e8000c101d22 */
[----:B------:R2:W-:Y:S02]  /*0f10*/  @!P1 STG.E.128 desc[UR34][R20.64+0x180], RZ ;  /* 0x000180ff14009986 */ /* 0x0005e4000c101d22 */
.L_x_267:
[----:B------:R-:W-:Y:S05]  /*0f20*/  BSYNC B0 ;  /* 0x0000000000007941 */ /* 0x000fea0003800000 */
.L_x_266:
        /* <DEDUP_REMOVED lines=26> */
.L_x_269:
[----:B------:R-:W-:Y:S05]  /*10d0*/  BSYNC B0 ;  /* 0x0000000000007941 */ /* 0x000fea0003800000 */
.L_x_268:
        /* <DEDUP_REMOVED lines=10> */
.L_x_271:
[----:B------:R-:W-:Y:S05]  /*1180*/  BSYNC B0 ;  /* 0x0000000000007941 */ /* 0x000fea0003800000 */
.L_x_270:
[----:B------:R-:W-:Y:S04]  /*1190*/  BSSY B0, `(.L_x_272) ;  /* 0x000000a000007945 */ /* 0x000fe80003800000 */
[----:B------:R-:W-:Y:S05]  /*11a0*/  @P5 BRA `(.L_x_273) ;  /* 0x0000000000205947 */ /* 0x000fea0003800000 */
[----:B------:R-:W-:Y:S01]  /*11b0*/  IMAD R0, R5, UR11, RZ ;  /* 0x0000000b05007c24 */ /* 0x000fe2000f8e02ff */
[----:B------:R-:W-:-:S04]  /*11c0*/  ULDC.64 UR4, c[0x0][0x2b0] ;  /* 0x0000ac0000047ab9 */ /* 0x000fc80000000a00 */
[----:B----4-:R-:W-:-:S04]  /*11d0*/  IADD3 R3, P0, R0, UR6, RZ ;  /* 0x0000000600037c10 */ /* 0x010fc8000ff1e0ff */
[----:B------:R-:W-:Y:S02]  /*11e0*/  LEA.HI.X.SX32 R0, R0, UR18, 0x1, P0 ;  /* 0x0000001200007c11 */ /* 0x000fe400080f0eff */
[----:B------:R-:W-:-:S04]  /*11f0*/  LEA R6, P0, R3, UR4, 0x2 ;  /* 0x0000000403067c11 */ /* 0x000fc8000f8010ff */
[----:B------:R-:W-:Y:S01]  /*1200*/  LEA.HI.X R7, R3, UR5, R0, 0x2, P0 ;  /* 0x0000000503077c11 */ /* 0x000fe200080f1400 */
[----:B------:R-:W-:-:S05]  /*1210*/  IMAD.MOV.U32 R3, RZ, RZ, 0x7f800000 ;  /* 0x7f800000ff037424 */ /* 0x000fca00078e00ff */
[----:B------:R4:W-:Y:S03]  /*1220*/  STG.E desc[UR34][R6.64], R3 ;  /* 0x0000000306007986 */ /* 0x0009e6000c101922 */
.L_x_273:
[----:B------:R-:W-:Y:S05]  /*1230*/  BSYNC B0 ;  /* 0x0000000000007941 */ /* 0x000fea0003800000 */
.L_x_272:
        /* <DEDUP_REMOVED lines=10> */
.L_x_275:
[----:B------:R-:W-:Y:S05]  /*12e0*/  BSYNC B0 ;  /* 0x0000000000007941 */ /* 0x000fea0003800000 */
.L_x_274:
        /* <DEDUP_REMOVED lines=10> */
.L_x_261:
        /* <DEDUP_REMOVED lines=32> */
[----:B------:R-:W-:Y:S01]  /*1590*/  UIADD3 UR26, UR21, UR7, URZ ;  /* 0x00000007151a7290 */ /* 0x000fe2000fffe03f */
[----:B------:R-:W-:-:S11]  /*15a0*/  UMOV UR28, UR20 ;  /* 0x00000014001c7c82 */ /* 0x000fd60008000000 */
.L_x_276:
[----:B------:R-:W-:Y:S01]  /*15b0*/  ULDC UR6, c[0x0][0x278] ;  /* 0x00009e0000067ab9 */ /* 0x000fe20000000800 */
[----:B------:R-:W1:Y:S01]  /*15c0*/  S2R R2, SR_CTAID.Z ;  /* 0x0000000000027919 */ /* 0x000e620000002700 */
[----:B------:R-:W-:Y:S01]  /*15d0*/  IMAD.U32 R0, RZ, RZ, UR6 ;  /* 0x00000006ff007e24 */ /* 0x000fe2000f8e00ff */
[----:B------:R-:W-:Y:S01]  /*15e0*/  UMOV UR20, URZ ;  /* 0x0000003f00147c82 */ /* 0x000fe20008000000 */
[----:B------:R-:W-:Y:S01]  /*15f0*/  SHF.R.S32.HI R13, RZ, 0x1f, R4 ;  /* 0x0000001fff0d7819 */ /* 0x000fe20000011404 */
[----:B------:R-:W-:Y:S01]  /*1600*/  @UP0 UIADD3 UR9, UR8, UR9, URZ ;  /* 0x0000000908090290 */ /* 0x000fe2000fffe03f */
[----:B------:R-:W-:Y:S01]  /*1610*/  IMAD.U32 R23, RZ, RZ, UR15 ;  /* 0x0000000fff177e24 */ /* 0x000fe2000f8e00ff */
[----:B------:R-:W-:Y:S01]  /*1620*/  IABS R0, R0 ;  /* 0x0000000000007213 */ /* 0x000fe20000000000 */
[----:B------:R-:W-:Y:S01]  /*1630*/  USHF.R.S32.HI UR17, URZ, 0x1f, UR32 ;  /* 0x0000001f3f117899 */ /* 0x000fe20008011420 */
[----:B------:R-:W-:Y:S01]  /*1640*/  LEA.HI R166, R13, R4, RZ, 0x3 ;  /* 0x000000040da67211 */ /* 0x000fe200078f18ff */
[----:B------:R-:W-:Y:S01]  /*1650*/  UIADD3 UR37, -UR31, UR16, URZ ;  /* 0x000000101f257290 */ /* 0x000fe2000fffe13f */
[----:B------:R-:W-:-:S02]  /*1660*/  R2UR UR7, R0 ;  /* 0x00000000000772ca */ /* 0x000fc400000e0000 */
[----:B------:R-:W-:Y:S02]  /*1670*/  LOP3.LUT R5, R166, 0xfffffff8, RZ, 0xc0, !PT ;  /* 0xfffffff8a6057812 */ /* 0x000fe400078ec0ff */
[----:B------:R-:W-:-:S03]  /*1680*/  SHF.R.S32.HI R166, RZ, 0x3, R166 ;  /* 0x00000003ffa67819 */ /* 0x000fc600000114a6 */
[----:B------:R-:W-:Y:S01]  /*1690*/  IMAD.IADD R5, R4, 0x1, -R5 ;  /* 0x0000000104057824 */ /* 0x000fe200078e0a05 */
[----:B------:R-:W-:-:S03]  /*16a0*/  SHF.R.S32.HI R167, RZ, 0x1f, R166 ;  /* 0x0000001fffa77819 */ /* 0x000fc600000114a6 */
[----:B------:R-:W-:Y:S02]  /*16b0*/  IMAD.SHL.U32 R84, R5, 0x8, RZ ;  /* 0x0000000805547824 */ /* 0x000fe400078e00ff */
[----:B------:R-:W2:Y:S01]  /*16c0*/  I2F.RP R3, UR7 ;  /* 0x0000000700037d06 */ /* 0x000ea20008209400 */
[----:B------:R-:W-:Y:S02]  /*16d0*/  IMAD.WIDE R22, R23, 0x40, R166 ;  /* 0x0000004017167825 */ /* 0x000fe400078e02a6 */
[----:B------:R-:W-:Y:S02]  /*16e0*/  SHF.R.S32.HI R85, RZ, 0x1f, R84 ;  /* 0x0000001fff557819 */ /* 0x000fe40000011454 */
[----:B-1----:R-:W-:-:S04]  /*16f0*/  IABS R2, R2 ;  /* 0x0000000200027213 */ /* 0x002fc80000000000 */
[----:B------:R-:W-:Y:S01]  /*1700*/  R2UR UR10, R2 ;  /* 0x00000000020a72ca */ /* 0x000fe200000e0000 */
[----:B--2---:R-:W1:Y:S02]  /*1710*/  MUFU.RCP R0, R3 ;  /* 0x0000000300007308 */ /* 0x004e640000001000 */
[----:B-1----:R-:W-:Y:S02]  /*1720*/  VIADD R0, R0, 0xffffffe ;  /* 0x0ffffffe00007836 */ /* 0x002fe40000000000 */
[----:B------:R-:W-:-:S04]  /*1730*/  IMAD.SHL.U32 R3, R166, 0x40, RZ ;  /* 0x00000040a6037824 */ /* 0x000fc800078e00ff */
[----:B------:R-:W1:Y:S01]  /*1740*/  F2I.FTZ.U32.TRUNC.NTZ R0, R0 ;  /* 0x0000000000007305 */ /* 0x000e62000021f000 */
[----:B------:R-:W-:-:S04]  /*1750*/  LOP3.LUT R3, R3, 0x1c0, RZ, 0xc0, !PT ;  /* 0x000001c003037812 */ /* 0x000fc800078ec0ff */
[----:B------:R-:W-:Y:S02]  /*1760*/  LOP3.LUT R7, R3, 0x38, R84, 0xf8, !PT ;  /* 0x0000003803077812 */ /* 0x000fe400078ef854 */
[----:B------:R-:W-:Y:S02]  /*1770*/  SHF.R.U32.HI R242, RZ, 0x3, R3 ;  /* 0x00000003fff27819 */ /* 0x000fe40000011603 */
[----:B------:R-:W-:Y:S02]  /*1780*/  LEA.HI R3, R13, R4, RZ, 0x6 ;  /* 0x000000040d037211 */ /* 0x000fe400078f30ff */
[----:B------:R-:W-:-:S03]  /*1790*/  LOP3.LUT R242, R7, R242, RZ, 0x3c, !PT ;  /* 0x000000f207f27212 */ /* 0x000fc600078e3cff */
[----:B------:R-:W-:Y:S01]  /*17a0*/  IMAD.SHL.U32 R3, R3, 0x8, RZ ;  /* 0x0000000803037824 */ /* 0x000fe200078e00ff */
[----:B-1----:R-:W-:-:S13]  /*17b0*/  R2UR UR21, R0 ;  /* 0x00000000001572ca */ /* 0x002fda00000e0000 */
[----:B------:R-:W-:-:S04]  /*17c0*/  UIADD3 UR11, URZ, -UR21, URZ ;  /* 0x800000153f0b7290 */ /* 0x000fc8000fffe03f */
[----:B------:R-:W-:-:S04]  /*17d0*/  UIMAD UR11, UR11, UR7, URZ ;  /* 0x000000070b0b72a4 */ /* 0x000fc8000f8e023f */
[----:B------:R-:W-:-:S07]  /*17e0*/  UIMAD.WIDE.U32 UR20, UR21, UR11, UR20 ;  /* 0x0000000b151472a5 */ /* 0x000fce000f8e0014 */
[----:B------:R-:W-:Y:S02]  /*17f0*/  UMOV UR11, UR21 ;  /* 0x00000015000b7c82 */ /* 0x000fe40008000000 */
[----:B------:R-:W-:Y:S02]  /*1800*/  UIMAD.WIDE.U32 UR20, UR11, UR10, URZ ;  /* 0x0000000a0b1472a5 */ /* 0x000fe4000f8e003f */
[----:B------:R-:W-:Y:S02]  /*1810*/  UIADD3 UR20, UR22, -0x1, URZ ;  /* 0xffffffff16147890 */ /* 0x000fe4000fffe03f */
        /* <DEDUP_REMOVED lines=32> */
.L_x_277:
[----:B------:R-:W-:Y:S01]  /*1a20*/  IADD3 R6, P0, R84, UR4, RZ ;  /* 0x0000000454067c10 */ /* 0x000fe2000ff1e0ff */
[----:B------:R-:W1:Y:S01]  /*1a30*/  S2UR UR4, SR_CgaCtaId ;  /* 0x00000000000479c3 */ /* 0x000e620000008800 */
[----:B------:R-:W-:Y:S01]  /*1a40*/  ULDC.64 UR8, c[0x0][0x258] ;  /* 0x0000960000087ab9 */ /* 0x000fe20000000a00 */
[----:B------:R-:W-:Y:S01]  /*1a50*/  ISETP.GE.AND P1, PT, R166, UR37, PT ;  /* 0x00000025a6007c0c */ /* 0x000fe2000bf26270 */
[----:B------:R-:W-:Y:S01]  /*1a60*/  UIMAD UR38, UR17, UR8, URZ ;  /* 0x00000008112672a4 */ /* 0x000fe2000f8e023f */
[----:B------:R-:W-:Y:S01]  /*1a70*/  IADD3.X R7, R85, UR18, RZ, P0, !PT ;  /* 0x0000001255077c10 */ /* 0x000fe200087fe4ff */
[----:B------:R-:W-:Y:S01]  /*1a80*/  IMAD.U32 R18, RZ, RZ, UR8 ;  /* 0x00000008ff127e24 */ /* 0x000fe2000f8e00ff */
[----:B------:R-:W-:Y:S01]  /*1a90*/  ULDC.64 UR6, c[0x0][0x260] ;  /* 0x0000980000067ab9 */ /* 0x000fe20000000a00 */
[----:B------:R-:W-:Y:S01]  /*1aa0*/  UIMAD UR38, UR32, UR9, UR38 ;  /* 0x00000009202672a4 */ /* 0x000fe2000f8e0226 */
[----:B------:R-:W-:Y:S01]  /*1ab0*/  IMAD.U32 R244, RZ, RZ, UR6 ;  /* 0x00000006fff47e24 */ /* 0x000fe2000f8e00ff */
[----:B------:R-:W-:Y:S01]  /*1ac0*/  UIMAD UR25, UR36, UR6, URZ ;  /* 0x00000006241972a4 */ /* 0x000fe2000f8e023f */
[----:B------:R-:W-:Y:S01]  /*1ad0*/  IMAD.WIDE.U32 R18, R18, UR32, R6 ;  /* 0x0000002012127c25 */ /* 0x000fe2000f8e0006 */
[----:B------:R-:W-:Y:S01]  /*1ae0*/  ULDC.64 UR8, c[0x0][0x268] ;  /* 0x00009a0000087ab9 */ /* 0x000fe20000000a00 */
[----:B------:R-:W-:Y:S01]  /*1af0*/  UMOV UR6, 0x400 ;  /* 0x0000040000067882 */ /* 0x000fe20000000000 */
[----:B------:R-:W-:Y:S01]  /*1b00*/  UIMAD UR36, UR36, UR8, URZ ;  /* 0x00000008242472a4 */ /* 0x000fe2000f8e023f */
[----:B------:R-:W-:Y:S01]  /*1b10*/  VIADD R0, R166, 0x20 ;  /* 0x00000020a6007836 */ /* 0x000fe20000000000 */
[----:B------:R-:W-:Y:S01]  /*1b20*/  LOP3.LUT R242, R242, 0xfffffe00, R3, 0xf8, !PT ;  /* 0xfffffe00f2f27812 */ /* 0x000fe200078ef803 */
[----:B------:R-:W-:Y:S01]  /*1b30*/  USHF.R.S32.HI UR19, URZ, 0x1f, UR20 ;  /* 0x0000001f3f137899 */ /* 0x000fe20008011414 */
[C---:B------:R-:W-:Y:S01]  /*1b40*/  IADD3 R2, R166.reuse, 0x10, RZ ;  /* 0x00000010a6027810 */ /* 0x040fe20007ffe0ff */
[----:B------:R-:W-:Y:S01]  /*1b50*/  UIMAD UR25, UR21, UR7, UR25 ;  /* 0x00000007151972a4 */ /* 0x000fe2000f8e0219 */
[----:B------:R-:W-:Y:S01]  /*1b60*/  IADD3 R21, R19, UR38, RZ ;  /* 0x0000002613157c10 */ /* 0x000fe2000fffe0ff */
[----:B------:R-:W-:Y:S01]  /*1b70*/  UIMAD UR18, UR20, -0x40, UR33 ;  /* 0xffffffc0141278a4 */ /* 0x000fe2000f8e0221 */
[----:B------:R-:W-:Y:S01]  /*1b80*/  BSSY B0, `(.L_x_278) ;  /* 0x000003a000007945 */ /* 0x000fe20003800000 */
[----:B------:R-:W-:Y:S01]  /*1b90*/  UIMAD UR36, UR21, UR9, UR36 ;  /* 0x00000009152472a4 */ /* 0x000fe2000f8e0224 */
[----:B------:R-:W-:Y:S01]  /*1ba0*/  VIADD R16, R166, 0x30 ;  /* 0x00000030a6107836 */ /* 0x000fe20000000000 */
[----:B-1----:R-:W-:Y:S01]  /*1bb0*/  ULEA UR4, UR4, UR6, 0x18 ;  /* 0x0000000604047291 */ /* 0x002fe2000f8ec03f */
[----:B------:R-:W-:Y:S01]  /*1bc0*/  ISETP.GE.AND P0, PT, R2, UR37, PT ;  /* 0x0000002502007c0c */ /* 0x000fe2000bf06270 */
[----:B------:R-:W-:Y:S01]  /*1bd0*/  VIADD R240, R84, 0x80 ;  /* 0x0000008054f07836 */ /* 0x000fe20000000000 */
[----:B------:R-:W-:Y:S01]  /*1be0*/  ISETP.GE.AND P5, PT, R0, UR37, PT ;  /* 0x0000002500007c0c */ /* 0x000fe2000bfa6270 */
[----:B------:R-:W-:Y:S01]  /*1bf0*/  IMAD R3, R167, UR12, RZ ;  /* 0x0000000ca7037c24 */ /* 0x000fe2000f8e02ff */
[----:B------:R-:W-:Y:S01]  /*1c00*/  IADD3 R241, R84, 0x40, RZ ;  /* 0x0000004054f17810 */ /* 0x000fe20007ffe0ff */
[----:B------:R-:W-:Y:S01]  /*1c10*/  IMAD.WIDE.U32 R26, R166, UR12, R84 ;  /* 0x0000000ca61a7c25 */ /* 0x000fe2000f8e0054 */
[----:B------:R-:W-:-:S02]  /*1c20*/  IADD3 R231, R84, 0xc0, RZ ;  /* 0x000000c054e77810 */ /* 0x000fc40007ffe0ff */
[----:B------:R-:W-:Y:S01]  /*1c30*/  LEA R242, R242, UR4, 0x1 ;  /* 0x00000004f2f27c11 */ /* 0x000fe2000f8e08ff */
[----:B------:R-:W-:Y:S01]  /*1c40*/  IMAD.U32 R165, RZ, RZ, UR8 ;  /* 0x00000008ffa57e24 */ /* 0x000fe2000f8e00ff */
        /* <DEDUP_REMOVED lines=45> */
.L_x_279:
[----:B------:R-:W-:Y:S05]  /*1f20*/  BSYNC B0 ;  /* 0x0000000000007941 */ /* 0x000fea0003800000 */
.L_x_278:
[----:B-12---:R-:W-:Y:S01]  /*1f30*/  IMAD R7, R166, UR13, R3 ;  /* 0x0000000da6077c24 */ /* 0x006fe2000f8e0203 */
[----:B------:R-:W-:Y:S01]  /*1f40*/  IADD3 R26, P1, R26, UR28, RZ ;  /* 0x0000001c1a1a7c10 */ /* 0x000fe2000ff3e0ff */
[----:B------:R-:W-:Y:S01]  /*1f50*/  IMAD R3, R167, UR10, RZ ;  /* 0x0000000aa7037c24 */ /* 0x000fe2000f8e02ff */
[----:B------:R-:W-:Y:S01]  /*1f60*/  BSSY B0, `(.L_x_280) ;  /* 0x0000035000007945 */ /* 0x000fe20003800000 */
[----:B------:R-:W-:Y:S01]  /*1f70*/  ISETP.GE.AND P6, PT, R16, UR37, PT ;  /* 0x0000002510007c0c */ /* 0x000fe2000bfc6270 */
[----:B------:R-:W-:Y:S01]  /*1f80*/  IMAD.WIDE.U32 R14, R166, UR10, R84 ;  /* 0x0000000aa60e7c25 */ /* 0x000fe2000f8e0054 */
[----:B------:R-:W-:-:S03]  /*1f90*/  IADD3.X R27, R27, UR26, R7, P1, !PT ;  /* 0x0000001a1b1b7c10 */ /* 0x000fc60008ffe407 */
[----:B------:R-:W-:Y:S01]  /*1fa0*/  IMAD R12, R166, UR11, R3 ;  /* 0x0000000ba60c7c24 */ /* 0x000fe2000f8e0203 */
[----:B------:R-:W-:Y:S07]  /*1fb0*/  @P0 BRA `(.L_x_281) ;  /* 0x0000000000bc0947 */ /* 0x000fee0003800000 */
        /* <DEDUP_REMOVED lines=13> */
[----:B------:R2:W-:Y:S06]  /*2090*/  @P4 STS.128 [R242+0x800], RZ ;  /* 0x000800fff2004388 */ /* 0x0005ec0000000c00 */
[----:B------:R-:W3:Y:S08]  /*20a0*/  @!P3 LDC.64 R8, c[0x0][0x210] ;  /* 0x00008400ff08bb82 */ /* 0x000ef00000000a00 */
[----:B------:R-:W4:Y:S01]  /*20b0*/  @!P2 LDC.64 R6, c[0x0][0x210] ;  /* 0x00008400ff06ab82 */ /* 0x000f220000000a00 */
[----:B-1----:R-:W-:Y:S01]  /*20c0*/  @!P4 LEA R24, P1, R28, R10, 0x1 ;  /* 0x0000000a1c18c211 */ /* 0x002fe200078208ff */
[----:B------:R-:W-:-:S05]  /*20d0*/  IMAD.IADD R10, R29, 0x1, R3 ;  /* 0x000000011d0a7824 */ /* 0x000fca00078e0203 */
[C---:B------:R-:W-:Y:S02]  /*20e0*/  @!P4 LEA.HI.X R25, R28.reuse, R11, R10, 0x1, P1 ;  /* 0x0000000b1c19c211 */ /* 0x040fe400008f0c0a */
[----:B---3--:R-:W-:-:S03]  /*20f0*/  @!P3 LEA R8, P0, R28, R8, 0x1 ;  /* 0x000000081c08b211 */ /* 0x008fc600078008ff */
[----:B------:R-:W-:Y:S01]  /*2100*/  @!PT LDS RZ, [RZ] ;  /* 0x00000000fffff984 */ /* 0x000fe20000000800 */
[----:B------:R-:W-:Y:S01]  /*2110*/  @!PT LDS RZ, [RZ] ;  /* 0x00000000fffff984 */ /* 0x000fe20000000800 */
[----:B------:R-:W-:Y:S01]  /*2120*/  @!PT LDS RZ, [RZ] ;  /* 0x00000000fffff984 */ /* 0x000fe20000000800 */
[----:B------:R2:W-:Y:S01]  /*2130*/  @!P4 LDGSTS.E.BYPASS.LTC128B.128 [R242+0x800], desc[UR34][R24.64] ;  /* 0x0080000018f2cfae */ /* 0x0005e2000b901d62 */
[C---:B------:R-:W-:Y:S02]  /*2140*/  @!P3 LEA.HI.X R9, R28.reuse, R9, R10, 0x1, P0 ;  /* 0x000000091c09b211 */ /* 0x040fe400000f0c0a */
[----:B------:R-:W-:Y:S01]  /*2150*/  ISETP.GE.AND P0, PT, R231, UR8, PT ;  /* 0x00000008e7007c0c */ /* 0x000fe2000bf06270 */
        /* <DEDUP_REMOVED lines=21> */
.L_x_281:
[----:B------:R-:W-:Y:S05]  /*22b0*/  BSYNC B0 ;  /* 0x0000000000007941 */ /* 0x000fea0003800000 */
.L_x_280:
[----:B------:R-:W-:Y:S04]  /*22c0*/  BSSY B0, `(.L_x_282) ;  /* 0x0000031000007945 */ /* 0x000fe80003800000 */
[----:B------:R-:W-:Y:S05]  /*22d0*/  @P5 BRA `(.L_x_283) ;  /* 0x0000000000bc5947 */ /* 0x000fea0003800000 */
[----:B------:R-:W-:Y:S01]  /*22e0*/  ULDC UR8, c[0x0][0x2d0] ;  /* 0x0000b40000087ab9 */ /* 0x000fe20000000800 */
[----:B--2---:R-:W-:Y:S01]  /*22f0*/  IADD3 R24, P0, R22, 0x20, RZ ;  /* 0x0000002016187810 */ /* 0x004fe20007f1e0ff */
        /* <DEDUP_REMOVED lines=9> */
[----:B------:R-:W2:Y:S01]  /*2390*/  @!P5 LDC.64 R10, c[0x0][0x210] ;  /* 0x00008400ff0adb82 */ /* 0x000ea20000000a00 */
[----:B------:R-:W-:Y:S01]  /*23a0*/  IMAD R3, R24, UR7, R3 ;  /* 0x0000000718037c24 */ /* 0x000fe2000f8e0203 */
[----:B------:R3:W-:Y:S06]  /*23b0*/  @P5 STS.128 [R242+0x1000], RZ ;  /* 0x001000fff2005388 */ /* 0x0007ec0000000c00 */
[----:B------:R-:W4:Y:S08]  /*23c0*/  @!P4 LDC.64 R8, c[0x0][0x210] ;  /* 0x00008400ff08cb82 */ /* 0x000f300000000a00 */
[----:B-1----:R-:W1:Y:S01]  /*23d0*/  @!P2 LDC.64 R6, c[0x0][0x210] ;  /* 0x00008400ff06ab82 */ /* 0x002e620000000a00 */
[----:B--2---:R-:W-:Y:S01]  /*23e0*/  @!P5 LEA R24, P0, R28, R10, 0x1 ;  /* 0x0000000a1c18d211 */ /* 0x004fe200078008ff */
[----:B------:R-:W-:-:S05]  /*23f0*/  IMAD.IADD R10, R29, 0x1, R3 ;  /* 0x000000011d0a7824 */ /* 0x000fca00078e0203 */
        /* <DEDUP_REMOVED lines=29> */
.L_x_283:
[----:B------:R-:W-:Y:S05]  /*25d0*/  BSYNC B0 ;  /* 0x0000000000007941 */ /* 0x000fea0003800000 */
.L_x_282:
[----:B------:R-:W-:Y:S01]  /*25e0*/  USHF.L.U32 UR37, UR12, 0x6, URZ ;  /* 0x000000060c257899 */ /* 0x000fe2000800063f */
[----:B------:R-:W-:Y:S01]  /*25f0*/  BSSY B0, `(.L_x_284) ;  /* 0x0000031000007945 */ /* 0x000fe20003800000 */
[----:B------:R-:W-:-:S03]  /*2600*/  IMAD.WIDE.U32 R244, R244, UR21, R26 ;  /* 0x00000015f4f47c25 */ /* 0x000fc6000f8e001a */
        /* <DEDUP_REMOVED lines=11> */
[----:B------:R-:W5:Y:S01]  /*26c0*/  @!P5 LDC.64 R10, c[0x0][0x210] ;  /* 0x00008400ff0adb82 */ /* 0x000f620000000a00 */
[----:B------:R-:W-:Y:S01]  /*26d0*/  IMAD R20, R3, UR7, R20 ;  /* 0x0000000703147c24 */ /* 0x000fe2000f8e0214 */
[----:B------:R5:W-:Y:S03]  /*26e0*/  @P5 STS.128 [R242+0x1800], RZ ;  /* 0x001800fff2005388 */ /* 0x000be60000000c00 */
[----:B------:R-:W-:-:S03]  /*26f0*/  IMAD.IADD R20, R19, 0x1, R20 ;  /* 0x0000000113147824 */ /* 0x000fc600078e0214 */
[----:B--23--:R-:W2:Y:S08]  /*2700*/  @!P4 LDC.64 R8, c[0x0][0x210] ;  /* 0x00008400ff08cb82 */ /* 0x00ceb00000000a00 */
[----:B-1--4-:R-:W1:Y:S01]  /*2710*/  @!P2 LDC.64 R6, c[0x0][0x210] ;  /* 0x00008400ff06ab82 */ /* 0x012e620000000a00 */
[----:B-----5:R-:W-:-:S04]  /*2720*/  @!P5 LEA R10, P0, R18, R10, 0x1 ;  /* 0x0000000a120ad211 */ /* 0x020fc800078008ff */
[C-C-:B------:R-:W-:Y:S02]  /*2730*/  @!P5 LEA.HI.X R11, R18.reuse, R11, R20.reuse, 0x1, P0 ;  /* 0x0000000b120bd211 */ /* 0x140fe400000f0c14 */
[----:B------:R-:W-:Y:S02]  /*2740*/  ISETP.GE.AND P0, PT, R231, UR8, PT ;  /* 0x00000008e7007c0c */ /* 0x000fe4000bf06270 */
[C---:B--2---:R-:W-:Y:S01]  /*2750*/  @!P4 LEA R8, P3, R18.reuse, R8, 0x1 ;  /* 0x000000081208c211 */ /* 0x044fe200078608ff */
        /* <DEDUP_REMOVED lines=26> */
.L_x_285:
[----:B------:R-:W-:Y:S05]  /*2900*/  BSYNC B0 ;  /* 0x0000000000007941 */ /* 0x000fea0003800000 */
.L_x_284:
[----:B------:R-:W-:Y:S01]  /*2910*/  USHF.L.U64.HI UR38, UR12, 0x6, UR13 ;  /* 0x000000060c267899 */ /* 0x000fe2000801020d */
[----:B------:R-:W-:Y:S01]  /*2920*/  ISETP.GE.AND P1, PT, R166, UR18, PT ;  /* 0x00000012a6007c0c */ /* 0x000fe2000bf26270 */
[----:B------:R-:W-:Y:S01]  /*2930*/  VIADD R247, R245, UR25 ;  /* 0x00000019f5f77c36 */ /* 0x000fe20008000000 */
[----:B------:R-:W-:Y:S01]  /*2940*/  MOV R246, R244 ;  /* 0x000000f400f67202 */ /* 0x000fe20000000f00 */
[----:B------:R-:W-:Y:S01]  /*2950*/  UIMAD UR6, UR38, UR20, URZ ;  /* 0x00000014260672a4 */ /* 0x000fe2000f8e023f */
[----:B------:R-:W-:Y:S01]  /*2960*/  IMAD.U32 R3, RZ, RZ, UR37 ;  /* 0x00000025ff037e24 */ /* 0x000fe2000f8e00ff */
[----:B------:R-:W-:Y:S01]  /*2970*/  BSSY B0, `(.L_x_286) ;  /* 0x000002d000007945 */ /* 0x000fe20003800000 */
[----:B------:R-:W-:Y:S01]  /*2980*/  ISETP.GE.AND P0, PT, R2, UR18, PT ;  /* 0x0000001202007c0c */ /* 0x000fe2000bf06270 */
[----:B------:R-:W-:Y:S01]  /*2990*/  UIMAD UR6, UR19, UR37, UR6 ;  /* 0x00000025130672a4 */ /* 0x000fe2000f8e0206 */
[----:B------:R-:W-:Y:S01]  /*29a0*/  IMAD.WIDE.U32 R18, R3, UR20, R246 ;  /* 0x0000001403127c25 */ /* 0x000fe2000f8e00f6 */
[----:B------:R-:W-:-:S04]  /*29b0*/  ISETP.GE.AND P5, PT, R0, UR18, PT ;  /* 0x0000001200007c0c */ /* 0x000fc8000bfa6270 */
[----:B------:R-:W-:Y:S01]  /*29c0*/  VIADD R21, R19, UR6 ;  /* 0x0000000613157c36 */ /* 0x000fe20008000000 */
        /* <DEDUP_REMOVED lines=39> */
.L_x_287:
[----:B------:R-:W-:Y:S05]  /*2c40*/  BSYNC B0 ;  /* 0x0000000000007941 */ /* 0x000fea0003800000 */
.L_x_286:
        /* <DEDUP_REMOVED lines=45> */
.L_x_289:
[----:B------:R-:W-:Y:S05]  /*2f20*/  BSYNC B0 ;  /* 0x0000000000007941 */ /* 0x000fea0003800000 */
.L_x_288:
[----:B------:R-:W-:Y:S04]  /*2f30*/  BSSY B0, `(.L_x_290) ;  /* 0x000002d000007945 */ /* 0x000fe80003800000 */
[----:B------:R-:W-:Y:S05]  /*2f40*/  @P5 BRA `(.L_x_291) ;  /* 0x0000000000ac5947 */ /* 0x000fea0003800000 */
[----:B------:R-:W-:Y:S01]  /*2f50*/  ULDC UR6, c[0x0][0x2d0] ;  /* 0x0000b40000067ab9 */ /* 0x000fe20000000800 */
[----:B------:R-:W-:Y:S01]  /*2f60*/  IMAD.U32 R23, RZ, RZ, UR12 ;  /* 0x0000000cff177e24 */ /* 0x000fe2000f8e00ff */
[----:B------:R-:W-:Y:S01]  /*2f70*/  ISETP.GE.AND P5, PT, R84, UR6, PT ;  /* 0x0000000654007c0c */ /* 0x000fe2000bfa6270 */
[----:B------:R-:W-:Y:S01]  /*2f80*/  IMAD.U32 R22, RZ, RZ, UR12 ;  /* 0x0000000cff167e24 */ /* 0x000fe2000f8e00ff */
[----:B------:R-:W-:Y:S01]  /*2f90*/  ISETP.GE.AND P4, PT, R241, UR6, PT ;  /* 0x00000006f1007c0c */ /* 0x000fe2000bf86270 */
[----:B------:R-:W-:Y:S01]  /*2fa0*/  IMAD.U32 R17, RZ, RZ, UR13 ;  /* 0x0000000dff117e24 */ /* 0x000fe2000f8e00ff */
        /* <DEDUP_REMOVED lines=37> */
.L_x_291:
[----:B------:R-:W-:Y:S05]  /*3200*/  BSYNC B0 ;  /* 0x0000000000007941 */ /* 0x000fea0003800000 */
.L_x_290:
        /* <DEDUP_REMOVED lines=45> */
.L_x_293:
[----:B------:R-:W-:Y:S05]  /*34e0*/  BSYNC B0 ;  /* 0x0000000000007941 */ /* 0x000fea0003800000 */
.L_x_292:
        /* <DEDUP_REMOVED lines=9> */
[----:B------:R-:W-:Y:S02]  /*3580*/  @UP1 UMOV UR43, UR17 ;  /* 0x00000011002b1c82 */ /* 0x000fe40008000000 */
[----:B------:R-:W-:Y:S01]  /*3590*/  @UP1 UIMAD.WIDE.U32 UR42, UR29, UR6, UR42 ;  /* 0x000000061d2a12a5 */ /* 0x000fe2000f8e002a */
[----:B------:R-:W-:Y:S01]  /*35a0*/  LEA.HI R229, R13, R4, RZ, 0x4 ;  /* 0x000000040de57211 */ /* 0x000fe200078f20ff */
[----:B------:R-:W-:Y:S01]  /*35b0*/  @UP1 UIMAD UR7, UR29, UR7, UR41 ;  /* 0x000000071d0712a4 */ /* 0x000fe2000f8e0229 */
[----:B------:R-:W-:-:S04]  /*35c0*/  DEPBAR.LE SB0, 0x0 ;  /* 0x000080000000791a */ /* 0x000fc80000000000 */
[----:B------:R-:W-:Y:S02]  /*35d0*/  @UP1 ULEA UR8, UP0, UR42, UR8, 0x2 ;  /* 0x000000082a081291 */ /* 0x000fe4000f80103f */
[----:B------:R-:W-:Y:S01]  /*35e0*/  @UP1 UIADD3 UR7, UR43, UR7, URZ ;  /* 0x000000072b071290 */ /* 0x000fe2000fffe03f */
[----:B------:R-:W-:Y:S01]  /*35f0*/  ISETP.GE.AND P0, PT, R2, UR18, PT ;  /* 0x0000001202007c0c */ /* 0x000fe2000bf06270 */
[----:B------:R-:W-:Y:S02]  /*3600*/  @UP1 ULDC UR6, c[0x0][0x2e8] ;  /* 0x0000ba0000061ab9 */ /* 0x000fe40000000800 */
[----:B------:R-:W-:Y:S01]  /*3610*/  @UP1 ULEA.HI.X UR9, UR42, UR9, UR7, 0x2, UP0 ;  /* 0x000000092a091291 */ /* 0x000fe200080f1407 */
[----:B------:R-:W-:-:S05]  /*3620*/  IMAD.U32 R20, RZ, RZ, UR8 ;  /* 0x00000008ff147e24 */ /* 0x000fca000f8e00ff */
[----:B------:R-:W-:-:S05]  /*3630*/  IMAD.U32 R21, RZ, RZ, UR9 ;  /* 0x00000009ff157e24 */ /* 0x000fca000f8e00ff */
[----:B-1234-:R-:W2:Y:S01]  /*3640*/  @P1 LDG.E R6, desc[UR34][R20.64] ;  /* 0x0000002214061981 */ /* 0x01eea2000c1e1900 */
[C---:B------:R-:W-:Y:S01]  /*3650*/  LOP3.LUT R7, R229.reuse, 0xfffffff0, RZ, 0xc0, !PT ;  /* 0xfffffff0e5077812 */ /* 0x040fe200078ec0ff */
[----:B------:R-:W-:Y:S01]  /*3660*/  IMAD.SHL.U32 R9, R166, 0x8, RZ ;  /* 0x00000008a6097824 */ /* 0x000fe200078e00ff */
[----:B------:R-:W-:Y:S01]  /*3670*/  SHF.R.S32.HI R10, RZ, 0x4, R229 ;  /* 0x00000004ff0a7819 */ /* 0x000fe200000114e5 */
[----:B------:R-:W-:Y:S01]  /*3680*/  USHF.L.U64.HI UR8, UR10, 0x6, UR11 ;  /* 0x000000060a087899 */ /* 0x000fe2000801020b */
[----:B------:R-:W-:Y:S01]  /*3690*/  IADD3 R14, P2, R14, UR30, RZ ;  /* 0x0000001e0e0e7c10 */ /* 0x000fe2000ff5e0ff */
[----:B------:R-:W-:Y:S01]  /*36a0*/  IMAD.IADD R18, R4, 0x1, -R7 ;  /* 0x0000000104127824 */ /* 0x000fe200078e0a07 */
[----:B------:R-:W-:Y:S01]  /*36b0*/  LEA.HI R229, R229, R10, RZ, 0x1 ;  /* 0x0000000ae5e57211 */ /* 0x000fe200078f08ff */
[----:B------:R-:W-:Y:S01]  /*36c0*/  USHF.L.U32 UR9, UR10, 0x6, URZ ;  /* 0x000000060a097899 */ /* 0x000fe2000800063f */
[----:B------:R-:W-:Y:S01]  /*36d0*/  IADD3.X R15, R15, UR27, R12, P2, !PT ;  /* 0x0000001b0f0f7c10 */ /* 0x000fe200097fe40c */
[----:B------:R-:W-:Y:S01]  /*36e0*/  UIMAD UR7, UR8, UR20, URZ ;  /* 0x00000014080772a4 */ /* 0x000fe2000f8e023f */
[----:B------:R-:W-:Y:S01]  /*36f0*/  SHF.R.S32.HI R7, RZ, 0x1f, R18 ;  /* 0x0000001fff077819 */ /* 0x000fe20000011412 */
[----:B------:R-:W-:Y:S01]  /*3700*/  UMOV UR17, URZ ;  /* 0x0000003f00117c82 */ /* 0x000fe20008000000 */
[----:B------:R-:W-:Y:S01]  /*3710*/  BAR.SYNC.DEFER_BLOCKING 0x0 ;  /* 0x0000000000007b1d */ /* 0x000fe20000010000 */
[----:B------:R-:W-:Y:S01]  /*3720*/  ISETP.GE.AND P2, PT, R166, UR18, PT ;  /* 0x00000012a6007c0c */ /* 0x000fe2000bf46270 */
[----:B------:R-:W-:Y:S01]  /*3730*/  IMAD.WIDE.U32 R198, R165, UR21, R14 ;  /* 0x00000015a5c67c25 */ /* 0x000fe2000f8e000e */
[----:B------:R-:W-:Y:S01]  /*3740*/  LEA.HI R8, R7, R18, RZ, 0x3 ;  /* 0x0000001207087211 */ /* 0x000fe200078f18ff */
[----:B------:R-:W-:Y:S01]  /*3750*/  UIMAD UR19, UR19, UR9, UR7 ;  /* 0x00000009131372a4 */ /* 0x000fe2000f8e0207 */
[----:B------:R-:W-:Y:S01]  /*3760*/  LOP3.LUT R229, R229, 0xfffffffe, RZ, 0xc0, !PT ;  /* 0xfffffffee5e57812 */ /* 0x000fe200078ec0ff */
[----:B------:R-:W-:Y:S01]  /*3770*/  VIADD R201, R199, UR36 ;  /* 0x00000024c7c97c36 */ /* 0x000fe20008000000 */
[----:B------:R-:W-:Y:S01]  /*3780*/  LOP3.LUT R7, R8, 0xfffffff8, RZ, 0xc0, !PT ;  /* 0xfffffff808077812 */ /* 0x000fe200078ec0ff */
[----:B------:R-:W-:Y:S01]  /*3790*/  IMAD.MOV.U32 R200, RZ, RZ, R198 ;  /* 0x000000ffffc87224 */ /* 0x000fe200078e00c6 */
[----:B------:R1:W-:Y:S01]  /*37a0*/  STL.64 [R1+0x38], R198 ;  /* 0x000038c601007387 */ /* 0x0003e20000100a00 */
[----:B------:R-:W-:Y:S01]  /*37b0*/  IMAD.IADD R229, R10, 0x1, -R229 ;  /* 0x000000010ae57824 */ /* 0x000fe200078e0ae5 */
[----:B------:R-:W-:Y:S01]  /*37c0*/  ISETP.GE.AND P5, PT, R0, UR18, PT ;  /* 0x0000001200007c0c */ /* 0x000fe2000bfa6270 */
[----:B------:R-:W-:Y:S01]  /*37d0*/  IMAD.IADD R2, R18, 0x1, -R7 ;  /* 0x0000000112027824 */ /* 0x000fe200078e0a07 */
[----:B------:R1:W-:Y:S01]  /*37e0*/  STL.64 [R1+0x48], R200 ;  /* 0x000048c801007387 */ /* 0x0003e20000100a00 */
[----:B------:R-:W2:Y:S01]  /*37f0*/  @P1 MUFU.RCP R7, UR6 ;  /* 0x0000000600071d08 */ /* 0x000ea20008001000 */
[----:B------:R-:W-:Y:S01]  /*3800*/  IMAD.SHL.U32 R10, R5, 0x40, RZ ;  /* 0x00000040050a7824 */ /* 0x000fe200078e00ff */
[----:B------:R-:W-:Y:S01]  /*3810*/  BSSY B0, `(.L_x_294) ;  /* 0x0000042000007945 */ /* 0x000fe20003800000 */
[----:B------:R-:W-:-:S02]  /*3820*/  IMAD.SHL.U32 R18, R2, 0x40, RZ ;  /* 0x0000004002127824 */ /* 0x000fc400078e00ff */
[----:B------:R-:W-:Y:S01]  /*3830*/  IMAD.SHL.U32 R11, R229, 0x8, RZ ;  /* 0x00000008e50b7824 */ /* 0x000fe200078e00ff */
[----:B------:R-:W-:Y:S01]  /*3840*/  LOP3.LUT R10, R10, 0x1c0, RZ, 0xc0, !PT ;  /* 0x000001c00a0a7812 */ /* 0x000fe200078ec0ff */
[----:B------:R-:W-:Y:S01]  /*3850*/  IMAD.U32 R14, RZ, RZ, UR20 ;  /* 0x00000014ff0e7e24 */ /* 0x000fe2000f8e00ff */
[----:B------:R-:W-:Y:S01]  /*3860*/  LOP3.LUT R18, R18, 0x1c0, RZ, 0xc0, !PT ;  /* 0x000001c012127812 */ /* 0x000fe200078ec0ff */
[----:B------:R1:W-:Y:S01]  /*3870*/  @P2 STS.128 [R242+0x10000], RZ ;  /* 0x010000fff2002388 */ /* 0x0003e20000000c00 */
[----:B------:R-:W-:Y:S01]  /*3880*/  LOP3.LUT R9, R10, 0x8, R9, 0xf8, !PT ;  /* 0x000000080a097812 */ /* 0x000fe200078ef809 */
[----:B------:R-:W-:Y:S01]  /*3890*/  IMAD.WIDE.U32 R14, R14, UR9, R200 ;  /* 0x000000090e0e7c25 */ /* 0x000fe2000f8e00c8 */
[----:B------:R-:W-:Y:S01]  /*38a0*/  SHF.R.U32.HI R10, RZ, 0x3, R10 ;  /* 0x00000003ff0a7819 */ /* 0x000fe2000001160a */
[----:B------:R1:W-:Y:S01]  /*38b0*/  @P2 STS.128 [R242+0x12000], RZ ;  /* 0x012000fff2002388 */ /* 0x0003e20000000c00 */
[----:B------:R-:W-:Y:S01]  /*38c0*/  LOP3.LUT R11, R18, 0x8, R11, 0xf8, !PT ;  /* 0x00000008120b7812 */ /* 0x000fe200078ef80b */
[----:B------:R-:W-:Y:S01]  /*38d0*/  VIADD R17, R15, UR19 ;  /* 0x000000130f117c36 */ /* 0x000fe20008000000 */
[----:B------:R-:W-:Y:S01]  /*38e0*/  SHF.R.U32.HI R18, RZ, 0x3, R18 ;  /* 0x00000003ff127819 */ /* 0x000fe20000011612 */
[----:B------:R1:W-:Y:S01]  /*38f0*/  @P2 STS.128 [R242+0x14000], RZ ;  /* 0x014000fff2002388 */ /* 0x0003e20000000c00 */
[----:B------:R-:W-:Y:S01]  /*3900*/  LOP3.LUT R10, R9, R10, RZ, 0x3c, !PT ;  /* 0x0000000a090a7212 */ /* 0x000fe200078e3cff */
[----:B------:R-:W-:Y:S01]  /*3910*/  IMAD.SHL.U32 R9, R8, 0x40, RZ ;  /* 0x0000004008097824 */ /* 0x000fe200078e00ff */
[----:B------:R-:W-:Y:S01]  /*3920*/  LOP3.LUT R0, R11, R18, RZ, 0x3c, !PT ;  /* 0x000000120b007212 */ /* 0x000fe200078e3cff */
[----:B------:R1:W-:Y:S02]  /*3930*/  @P2 STS.128 [R242+0x16000], RZ ;  /* 0x016000fff2002388 */ /* 0x0003e40000000c00 */
[----:B------:R-:W-:Y:S01]  /*3940*/  IMAD R229, R229, 0x200, R10 ;  /* 0x00000200e5e57824 */ /* 0x000fe200078e020a */
[----:B------:R-:W-:Y:S01]  /*3950*/  LOP3.LUT R0, R0, 0xfffffe00, R9, 0xf8, !PT ;  /* 0xfffffe0000007812 */ /* 0x000fe200078ef809 */
[----:B--2---:R-:W-:Y:S01]  /*3960*/  @P1 FMUL.FTZ R7, R6, R7 ;  /* 0x0000000706071220 */ /* 0x004fe20000410000 */
[----:B------:R-:W-:-:S04]  /*3970*/  LEA.HI R6, R13, R4, RZ, 0x5 ;  /* 0x000000040d067211 */ /* 0x000fc800078f28ff */
[----:B------:R-:W-:Y:S02]  /*3980*/  @P1 R2UR UR6, R7 ;  /* 0x00000000070612ca */ /* 0x000fe400000e0000 */
[----:B------:R-:W-:-:S05]  /*3990*/  SHF.R.S32.HI R87, RZ, 0x5, R6 ;  /* 0x00000005ff577819 */ /* 0x000fca0000011406 */
[----:B------:R-:W-:-:S06]  /*39a0*/  IMAD R230, R87, 0x400, R0 ;  /* 0x0000040057e67824 */ /* 0x000fcc00078e0200 */
        /* <DEDUP_REMOVED lines=40> */
.L_x_295:
[----:B------:R-:W-:Y:S05]  /*3c30*/  BSYNC B0 ;  /* 0x0000000000007941 */ /* 0x000fea0003800000 */
.L_x_294:
        /* <DEDUP_REMOVED lines=17> */
[----:B--2---:R-:W2:Y:S02]  /*3d50*/  @!P3 LDC.64 R10, c[0x0][0x220] ;  /* 0x00008800ff0abb82 */ /* 0x004ea40000000a00 */
        /* <DEDUP_REMOVED lines=33> */
.L_x_297:
[----:B------:R-:W-:Y:S05]  /*3f70*/  BSYNC B0 ;  /* 0x0000000000007941 */ /* 0x000fea0003800000 */
.L_x_296:
        /* <DEDUP_REMOVED lines=48> */
.L_x_299:
[----:B------:R-:W-:Y:S05]  /*4280*/  BSYNC B0 ;  /* 0x0000000000007941 */ /* 0x000fea0003800000 */
.L_x_298:
        /* <DEDUP_REMOVED lines=49> */
.L_x_301:
[----:B------:R-:W-:Y:S05]  /*45a0*/  BSYNC B0 ;  /* 0x0000000000007941 */ /* 0x000fea0003800000 */
.L_x_300:
[----:B------:R-:W-:Y:S01]  /*45b0*/  LDSM.16.M88.4 R44, [R230] ;  /* 0x00000000e62c783b */ /* 0x000fe20000000200 */
[----:B------:R-:W-:Y:S01]  /*45c0*/  R2P PR, R5, 0x6 ;  /* 0x0000000605007804 */ /* 0x000fe20000000000 */
[----:B------:R-:W-:Y:S01]  /*45d0*/  IMAD.MOV.U32 R7, RZ, RZ, 0x10 ;  /* 0x00000010ff077424 */ /* 0x000fe200078e00ff */
[C---:B------:R-:W-:Y:S01]  /*45e0*/  LOP3.LUT P0, RZ, R2.reuse, 0x2, RZ, 0xc0, !PT ;  /* 0x0000000202ff7812 */ /* 0x040fe2000780c0ff */
[----:B------:R-:W5:Y:S01]  /*45f0*/  LDSM.16.M88.4 R36, [R229+0x8000] ;  /* 0x00800000e524783b */ /* 0x000f620000000200 */
[----:B------:R-:W-:Y:S01]  /*4600*/  VIADD R5, R229, 0x8000 ;  /* 0x00008000e5057836 */ /* 0x000fe20000000000 */
[----:B------:R-:W-:Y:S01]  /*4610*/  LEA R252, R87, UR31, 0x4 ;  /* 0x0000001f57fc7c11 */ /* 0x000fe2000f8e20ff */
[----:B------:R-:W-:Y:S01]  /*4620*/  VIADD R227, R229, 0x8020 ;  /* 0x00008020e5e37836 */ /* 0x000fe20000000000 */
[----:B------:R-:W-:Y:S01]  /*4630*/  SEL R7, R7, 0xfffffff0, !P0 ;  /* 0xfffffff007077807 */ /* 0x000fe20004000000 */
[----:B------:R-:W3:Y:S01]  /*4640*/  LDSM.16.M88.4 R28, [R229+0x8800] ;  /* 0x00880000e51c783b */ /* 0x000ee20000000200 */
[----:B------:R-:W-:Y:S01]  /*4650*/  LOP3.LUT P0, RZ, R2, 0x4, RZ, 0xc0, !PT ;  /* 0x0000000402ff7812 */ /* 0x000fe2000780c0ff */
[----:B------:R-:W-:Y:S01]  /*4660*/  IMAD.MOV.U32 R2, RZ, RZ, 0x40 ;  /* 0x00000040ff027424 */ /* 0x000fe200078e00ff */
[----:B------:R-:W-:Y:S01]  /*4670*/  UIADD3 UR7, UR33, 0x1, -UR16 ;  /* 0x0000000121077890 */ /* 0x000fe2000fffe810 */
[----:B------:R-:W3:Y:S01]  /*4680*/  LDSM.16.M88.4 R20, [R229+0x9000] ;  /* 0x00900000e514783b */ /* 0x000ee20000000200 */
[----:B------:R-:W-:Y:S01]  /*4690*/  IMAD R228, R7, 0x2, R230 ;  /* 0x0000000207e47824 */ /* 0x000fe200078e02e6 */
[----:B------:R-:W-:Y:S01]  /*46a0*/  UIADD3 UR10, UR33, -UR16, URZ ;  /* 0x80000010210a7290 */ /* 0x000fe2000fffe03f */
[----:B------:R-:W-:Y:S01]  /*46b0*/  @P1 VIADD R227, R5, 0xffffffe0 ;  /* 0xffffffe005e31836 */ /* 0x000fe20000000000 */
[----:B------:R-:W3:Y:S01]  /*46c0*/  LDSM.16.M88.4 R52, [R229+0x9800] ;  /* 0x00980000e534783b */ /* 0x000ee20000000200 */
[----:B------:R-:W-:Y:S01]  /*46d0*/  IMAD.MOV.U32 R5, RZ, RZ, 0x20 ;  /* 0x00000020ff057424 */ /* 0x000fe200078e00ff */
[----:B------:R-:W-:Y:S01]  /*46e0*/  SEL R2, R2, 0xffffffc0, !P2 ;  /* 0xffffffc002027807 */ /* 0x000fe20005000000 */
[----:B------:R-:W-:Y:S01]  /*46f0*/  UIADD3 UR6, UR7, UR23, URZ ;  /* 0x0000001707067290 */ /* 0x000fe2000fffe03f */
[----:B------:R-:W-:Y:S01]  /*4700*/  LDSM.16.M88.4 R16, [R228] ;  /* 0x00000000e410783b */ /* 0x000fe20000000200 */
[----:B------:R-:W-:Y:S01]  /*4710*/  UISETP.GT.AND UP0, UPT, UR20, UR5, UPT ;  /* 0x000000051400728c */ /* 0x000fe2000bf04270 */
[----:B------:R-:W-:Y:S01]  /*4720*/  SEL R5, R5, 0xffffffe0, !P0 ;  /* 0xffffffe005057807 */ /* 0x000fe20004000000 */
[----:B------:R-:W-:Y:S01]  /*4730*/  IMAD.IADD R223, R229, 0x1, R2 ;  /* 0x00000001e5df7824 */ /* 0x000fe200078e0202 */
[----:B--2-4-:R-:W2:Y:S01]  /*4740*/  LDSM.16.M88.4 R12, [R227] ;  /* 0x00000000e30c783b */ /* 0x014ea20000000200 */
[----:B------:R-:W-:-:S02]  /*4750*/  IMAD.IADD R216, R2, 0x1, R227 ;  /* 0x0000000102d87824 */ /* 0x000fc400078e02e3 */
[C---:B------:R-:W-:Y:S01]  /*4760*/  IMAD R226, R5.reuse, 0x2, R230 ;  /* 0x0000000205e27824 */ /* 0x040fe200078e02e6 */
[----:B------:R-:W4:Y:S01]  /*4770*/  LDSM.16.M88.4 R48, [R227+0x800] ;  /* 0x00080000e330783b */ /* 0x000f220000000200 */
[----:B------:R-:W-:Y:S02]  /*4780*/  IMAD R225, R5, 0x2, R228 ;  /* 0x0000000205e17824 */ /* 0x000fe400078e02e4 */
[C---:B------:R-:W-:Y:S01]  /*4790*/  VIADD R219, R227.reuse, 0x800 ;  /* 0x00000800e3db7836 */ /* 0x040fe20000000000 */
[----:B-1----:R-:W1:Y:S01]  /*47a0*/  LDSM.16.M88.4 R8, [R227+0x1000] ;  /* 0x00100000e308783b */ /* 0x002e620000000200 */
[C---:B------:R-:W-:Y:S02]  /*47b0*/  VIADD R218, R227.reuse, 0x1000 ;  /* 0x00001000e3da7836 */ /* 0x040fe40000000000 */
[C---:B------:R-:W-:Y:S01]  /*47c0*/  VIADD R217, R227.reuse, 0x1800 ;  /* 0x00001800e3d97836 */ /* 0x040fe20000000000 */
[----:B------:R-:W1:Y:S01]  /*47d0*/  LDSM.16.M88.4 R72, [R227+0x1800] ;  /* 0x00180000e348783b */ /* 0x000e620000000200 */
[----:B------:R-:W-:-:S02]  /*47e0*/  VIADD R215, R227, 0x2000 ;  /* 0x00002000e3d77836 */ /* 0x000fc40000000000 */
[C---:B------:R-:W-:Y:S01]  /*47f0*/  VIADD R214, R227.reuse, 0x2800 ;  /* 0x00002800e3d67836 */ /* 0x040fe20000000000 */
[----:B------:R-:W-:Y:S01]  /*4800*/  LDSM.16.M88.4 R64, [R226] ;  /* 0x00000000e240783b */ /* 0x000fe20000000200 */
[C---:B------:R-:W-:Y:S01]  /*4810*/  VIADD R213, R227.reuse, 0x3000 ;  /* 0x00003000e3d57836 */ /* 0x040fe20000000000 */
[C---:B-----5:R-:W-:Y:S02]  /*4820*/  HMMA.16816.F32.BF16 R40, R44.reuse, R36, RZ ;  /* 0x000000242c28723c */ /* 0x060fe400000418ff */
[----:B------:R-:W5:Y:S01]  /*4830*/  LDSM.16.M88.4 R56, [R223+0x8000] ;  /* 0x00800000df38783b */ /* 0x000f620000000200 */
[C---:B------:R-:W-:Y:S02]  /*4840*/  VIADD R212, R227.reuse, 0x3800 ;  /* 0x00003800e3d47836 */ /* 0x040fe40000000000 */
[C---:B------:R-:W-:Y:S01]  /*4850*/  VIADD R211, R227.reuse, 0x4000 ;  /* 0x00004000e3d37836 */ /* 0x040fe20000000000 */
[----:B------:R-:W-:Y:S01]  /*4860*/  LDSM.16.M88.4 R76, [R223+0x9800] ;  /* 0x00980000df4c783b */ /* 0x000fe20000000200 */
[----:B------:R-:W-:Y:S01]  /*4870*/  HMMA.16816.F32.BF16 R36, R44, R38, RZ ;  /* 0x000000262c24723c */ /* 0x000fe200000418ff */
[----:B------:R-:W-:-:S02]  /*4880*/  VIADD R210, R227, 0x4800 ;  /* 0x00004800e3d27836 */ /* 0x000fc40000000000 */
[----:B------:R-:W-:Y:S01]  /*4890*/  LDSM.16.M88.4 R60, [R216] ;  /* 0x00000000d83c783b */ /* 0x000fe20000000200 */
[C---:B------:R-:W-:Y:S02]  /*48a0*/  VIADD R209, R227.reuse, 0x5000 ;  /* 0x00005000e3d17836 */ /* 0x040fe40000000000 */
[C---:B---3--:R-:W-:Y:S01]  /*48b0*/  HMMA.16816.F32.BF16 R32, R44.reuse, R28, RZ ;  /* 0x0000001c2c20723c */ /* 0x048fe200000418ff */
[----:B------:R-:W-:Y:S01]  /*48c0*/  LDSM.16.M88.4 R80, [R227+0x5800] ;  /* 0x00580000e350783b */ /* 0x000fe20000000200 */
[C---:B------:R-:W-:Y:S02]  /*48d0*/  VIADD R208, R227.reuse, 0x5800 ;  /* 0x00005800e3d07836 */ /* 0x040fe40000000000 */
[C---:B------:R-:W-:Y:S01]  /*48e0*/  VIADD R207, R227.reuse, 0x6000 ;  /* 0x00006000e3cf7836 */ /* 0x040fe20000000000 */
[----:B------:R-:W0:Y:S01]  /*48f0*/  LDGDEPBAR ;  /* 0x00000000000079af */ /* 0x000e220000000000 */
[----:B------:R-:W-:Y:S01]  /*4900*/  HMMA.16816.F32.BF16 R24, R44, R20, RZ ;  /* 0x000000142c18723c */ /* 0x000fe200000418ff */
[----:B------:R-:W-:-:S02]  /*4910*/  VIADD R206, R227, 0x6800 ;  /* 0x00006800e3ce7836 */ /* 0x000fc40000000000 */
[C---:B------:R-:W-:Y:S02]  /*4920*/  VIADD R205, R227.reuse, 0x7000 ;  /* 0x00007000e3cd7836 */ /* 0x040fe40000000000 */
[----:B------:R-:W-:Y:S01]  /*4930*/  VIADD R204, R227, 0x7800 ;  /* 0x00007800e3cc7836 */ /* 0x000fe20000000000 */
[C---:B------:R-:W-:Y:S06]  /*4940*/  HMMA.16816.F32.BF16 R28, R44.reuse, R30, RZ ;  /* 0x0000001e2c1c723c */ /* 0x040fec00000418ff */
[C---:B------:R-:W-:Y:S06]  /*4950*/  HMMA.16816.F32.BF16 R20, R44.reuse, R22, RZ ;  /* 0x000000162c14723c */ /* 0x040fec00000418ff */
[C---:B------:R-:W-:Y:S06]  /*4960*/  HMMA.16816.F32.BF16 R68, R44.reuse, R52, RZ ;  /* 0x000000342c44723c */ /* 0x040fec00000418ff */
[----:B------:R-:W-:Y:S01]  /*4970*/  HMMA.16816.F32.BF16 R44, R44, R54, RZ ;  /* 0x000000362c2c723c */ /* 0x000fe200000418ff */
[----:B------:R-:W3:Y:S05]  /*4980*/  LDSM.16.M88.4 R52, [R223+0x8800] ;  /* 0x00880000df34783b */ /* 0x000eea0000000200 */
[C---:B--2---:R-:W-:Y:S06]  /*4990*/  HMMA.16816.F32.BF16 R40, R16.reuse, R12, R40 ;  /* 0x0000000c1028723c */ /* 0x044fec0000041828 */
[C---:B------:R-:W-:Y:S01]  /*49a0*/  HMMA.16816.F32.BF16 R36, R16.reuse, R14, R36 ;  /* 0x0000000e1024723c */ /* 0x040fe20000041824 */
[----:B------:R-:W2:Y:S05]  /*49b0*/  LDSM.16.M88.4 R12, [R223+0x9000] ;  /* 0x00900000df0c783b */ /* 0x000eaa0000000200 */
[C---:B----4-:R-:W-:Y:S06]  /*49c0*/  HMMA.16816.F32.BF16 R32, R16.reuse, R48, R32 ;  /* 0x000000301020723c */ /* 0x050fec0000041820 */
[C---:B------:R-:W-:Y:S01]  /*49d0*/  HMMA.16816.F32.BF16 R28, R16.reuse, R50, R28 ;  /* 0x00000032101c723c */ /* 0x040fe2000004181c */
[----:B------:R-:W-:Y:S05]  /*49e0*/  LDSM.16.M88.4 R48, [R216+0x800] ;  /* 0x00080000d830783b */ /* 0x000fea0000000200 */
[C---:B-1----:R-:W-:Y:S06]  /*49f0*/  HMMA.16816.F32.BF16 R24, R16.reuse, R8, R24 ;  /* 0x000000081018723c */ /* 0x042fec0000041818 */
[C---:B------:R-:W-:Y:S01]  /*4a00*/  HMMA.16816.F32.BF16 R20, R16.reuse, R10, R20 ;  /* 0x0000000a1014723c */ /* 0x040fe20000041814 */
[----:B------:R-:W1:Y:S05]  /*4a10*/  LDSM.16.M88.4 R8, [R225] ;  /* 0x00000000e108783b */ /* 0x000e6a0000000200 */
[C---:B------:R-:W-:Y:S06]  /*4a20*/  HMMA.16816.F32.BF16 R68, R16.reuse, R72, R68 ;  /* 0x000000481044723c */ /* 0x040fec0000041844 */
[----:B------:R-:W-:Y:S01]  /*4a30*/  HMMA.16816.F32.BF16 R44, R16, R74, R44 ;  /* 0x0000004a102c723c */ /* 0x000fe2000004182c */
[----:B------:R-:W4:Y:S04]  /*4a40*/  LDSM.16.M88.4 R16, [R216+0x1000] ;  /* 0x00100000d810783b */ /* 0x000f280000000200 */
[----:B------:R-:W4:Y:S01]  /*4a50*/  LDSM.16.M88.4 R72, [R216+0x1800] ;  /* 0x00180000d848783b */ /* 0x000f220000000200 */
[C---:B-----5:R-:W-:Y:S06]  /*4a60*/  HMMA.16816.F32.BF16 R40, R64.reuse, R56, R40 ;  /* 0x000000384028723c */ /* 0x060fec0000041828 */
[C---:B------:R-:W-:Y:S01]  /*4a70*/  HMMA.16816.F32.BF16 R36, R64.reuse, R58, R36 ;  /* 0x0000003a4024723c */ /* 0x040fe20000041824 */
[----:B------:R-:W-:Y:S05]  /*4a80*/  LDSM.16.M88.4 R56, [R230+0x2000] ;  /* 0x00200000e638783b */ /* 0x000fea0000000200 */
[C---:B---3--:R-:W-:Y:S06]  /*4a90*/  HMMA.16816.F32.BF16 R32, R64.reuse, R52, R32 ;  /* 0x000000344020723c */ /* 0x048fec0000041820 */
[C---:B------:R-:W-:Y:S01]  /*4aa0*/  HMMA.16816.F32.BF16 R28, R64.reuse, R54, R28 ;  /* 0x00000036401c723c */ /* 0x040fe2000004181c */
[----:B------:R-:W3:Y:S05]  /*4ab0*/  LDSM.16.M88.4 R52, [R229+0xa000] ;  /* 0x00a00000e534783b */ /* 0x000eea0000000200 */
[C---:B--2---:R-:W-:Y:S06]  /*4ac0*/  HMMA.16816.F32.BF16 R24, R64.reuse, R12, R24 ;  /* 0x0000000c4018723c */ /* 0x044fec0000041818 */
[C---:B------:R-:W-:Y:S01]  /*4ad0*/  HMMA.16816.F32.BF16 R20, R64.reuse, R14, R20 ;  /* 0x0000000e4014723c */ /* 0x040fe20000041814 */
[----:B------:R-:W2:Y:S05]  /*4ae0*/  LDSM.16.M88.4 R12, [R229+0xa800] ;  /* 0x00a80000e50c783b */ /* 0x000eaa0000000200 */
[C---:B------:R-:W-:Y:S06]  /*4af0*/  HMMA.16816.F32.BF16 R68, R64.reuse, R76, R68 ;  /* 0x0000004c4044723c */ /* 0x040fec0000041844 */
[----:B------:R-:W-:Y:S01]  /*4b00*/  HMMA.16816.F32.BF16 R64, R64, R78, R44 ;  /* 0x0000004e4040723c */ /* 0x000fe2000004182c */
[----:B------:R-:W5:Y:S04]  /*4b10*/  LDSM.16.M88.4 R44, [R229+0xb000] ;  /* 0x00b00000e52c783b */ /* 0x000f680000000200 */
[----:B------:R-:W5:Y:S01]  /*4b20*/  LDSM.16.M88.4 R76, [R229+0xb800] ;  /* 0x00b80000e54c783b */ /* 0x000f620000000200 */
        /* <DEDUP_REMOVED lines=8> */
[----:B------:R-:W-:Y:S05]  /*4bb0*/  LDSM.16.M88.4 R16, [R227+0x2800] ;  /* 0x00280000e310783b */ /* 0x000fea0000000200 */
[C---:B------:R-:W-:Y:S06]  /*4bc0*/  HMMA.16816.F32.BF16 R68, R8.reuse, R72, R68 ;  /* 0x000000480844723c */ /* 0x040fec0000041844 */
[----:B------:R-:W-:Y:S01]  /*4bd0*/  HMMA.16816.F32.BF16 R64, R8, R74, R64 ;  /* 0x0000004a0840723c */ /* 0x000fe20000041840 */
[----:B------:R-:W4:Y:S04]  /*4be0*/  LDSM.16.M88.4 R8, [R227+0x3000] ;  /* 0x00300000e308783b */ /* 0x000f280000000200 */
[----:B------:R-:W4:Y:S01]  /*4bf0*/  LDSM.16.M88.4 R72, [R227+0x3800] ;  /* 0x00380000e348783b */ /* 0x000f220000000200 */
[C---:B---3--:R-:W-:Y:S06]  /*4c00*/  HMMA.16816.F32.BF16 R40, R56.reuse, R52, R40 ;  /* 0x000000343828723c */ /* 0x048fec0000041828 */
[C---:B------:R-:W-:Y:S01]  /*4c10*/  HMMA.16816.F32.BF16 R36, R56.reuse, R54, R36 ;  /* 0x000000363824723c */ /* 0x040fe20000041824 */
[----:B------:R-:W-:Y:S05]  /*4c20*/  LDSM.16.M88.4 R52, [R226+0x2000] ;  /* 0x00200000e234783b */ /* 0x000fea0000000200 */
[C---:B--2---:R-:W-:Y:S06]  /*4c30*/  HMMA.16816.F32.BF16 R32, R56.reuse, R12, R32 ;  /* 0x0000000c3820723c */ /* 0x044fec0000041820 */
[C---:B------:R-:W-:Y:S01]  /*4c40*/  HMMA.16816.F32.BF16 R28, R56.reuse, R14, R28 ;  /* 0x0000000e381c723c */ /* 0x040fe2000004181c */
[----:B------:R-:W2:Y:S05]  /*4c50*/  LDSM.16.M88.4 R12, [R223+0xa000] ;  /* 0x00a00000df0c783b */ /* 0x000eaa0000000200 */
[C---:B-----5:R-:W-:Y:S06]  /*4c60*/  HMMA.16816.F32.BF16 R24, R56.reuse, R44, R24 ;  /* 0x0000002c3818723c */ /* 0x060fec0000041818 */
[C---:B------:R-:W-:Y:S01]  /*4c70*/  HMMA.16816.F32.BF16 R20, R56.reuse, R46, R20 ;  /* 0x0000002e3814723c */ /* 0x040fe20000041814 */
[----:B------:R-:W3:Y:S05]  /*4c80*/  LDSM.16.M88.4 R44, [R223+0xa800] ;  /* 0x00a80000df2c783b */ /* 0x000eea0000000200 */
[C---:B------:R-:W-:Y:S06]  /*4c90*/  HMMA.16816.F32.BF16 R68, R56.reuse, R76, R68 ;  /* 0x0000004c3844723c */ /* 0x040fec0000041844 */
[----:B------:R-:W-:Y:S01]  /*4ca0*/  HMMA.16816.F32.BF16 R64, R56, R78, R64 ;  /* 0x0000004e3840723c */ /* 0x000fe20000041840 */
[----:B------:R-:W5:Y:S04]  /*4cb0*/  LDSM.16.M88.4 R56, [R223+0xb000] ;  /* 0x00b00000df38783b */ /* 0x000f680000000200 */
[----:B------:R-:W5:Y:S01]  /*4cc0*/  LDSM.16.M88.4 R76, [R223+0xb800] ;  /* 0x00b80000df4c783b */ /* 0x000f620000000200 */
[C---:B-1----:R-:W-:Y:S06]  /*4cd0*/  HMMA.16816.F32.BF16 R40, R60.reuse, R48, R40 ;  /* 0x000000303c28723c */ /* 0x042fec0000041828 */
[C---:B------:R-:W-:Y:S01]  /*4ce0*/  HMMA.16816.F32.BF16 R36, R60.reuse, R50, R36 ;  /* 0x000000323c24723c */ /* 0x040fe20000041824 */
[----:B------:R-:W-:Y:S05]  /*4cf0*/  LDSM.16.M88.4 R48, [R216+0x2000] ;  /* 0x00200000d830783b */ /* 0x000fea0000000200 */
[C---:B----4-:R-:W-:Y:S06]  /*4d00*/  HMMA.16816.F32.BF16 R24, R60.reuse, R8, R24 ;  /* 0x000000083c18723c */ /* 0x050fec0000041818 */
[C---:B------:R-:W-:Y:S01]  /*4d10*/  HMMA.16816.F32.BF16 R20, R60.reuse, R10, R20 ;  /* 0x0000000a3c14723c */ /* 0x040fe20000041814 */
[----:B------:R-:W1:Y:S05]  /*4d20*/  LDSM.16.M88.4 R8, [R225+0x2000] ;  /* 0x00200000e108783b */ /* 0x000e6a0000000200 */
[C---:B------:R-:W-:Y:S06]  /*4d30*/  HMMA.16816.F32.BF16 R32, R60.reuse, R16, R32 ;  /* 0x000000103c20723c */ /* 0x040fec0000041820 */
[C---:B------:R-:W-:Y:S01]  /*4d40*/  HMMA.16816.F32.BF16 R28, R60.reuse, R18, R28 ;  /* 0x000000123c1c723c */ /* 0x040fe2000004181c */
[----:B------:R-:W4:Y:S05]  /*4d50*/  LDSM.16.M88.4 R16, [R216+0x2800] ;  /* 0x00280000d810783b */ /* 0x000f2a0000000200 */
        /* <DEDUP_REMOVED lines=20> */
[C---:B----4-:R-:W-:Y:S06]  /*4ea0*/  HMMA.16816.F32.BF16 R32, R8.reuse, R16, R32 ;  /* 0x000000100820723c */ /* 0x050fec0000041820 */
[C---:B------:R-:W-:Y:S01]  /*4eb0*/  HMMA.16816.F32.BF16 R28, R8.reuse, R18, R28 ;  /* 0x00000012081c723c */ /* 0x040fe2000004181c */
[----:B------:R-:W-:Y:S05]  /*4ec0*/  LDSM.16.M88.4 R16, [R227+0x4000] ;  /* 0x00400000e310783b */ /* 0x000fea0000000200 */
[C---:B--2---:R-:W-:Y:S06]  /*4ed0*/  HMMA.16816.F32.BF16 R24, R8.reuse, R12, R24 ;  /* 0x0000000c0818723c */ /* 0x044fec0000041818 */
[C---:B------:R-:W-:Y:S01]  /*4ee0*/  HMMA.16816.F32.BF16 R20, R8.reuse, R14, R20 ;  /* 0x0000000e0814723c */ /* 0x040fe20000041814 */
[----:B------:R-:W2:Y:S05]  /*4ef0*/  LDSM.16.M88.4 R12, [R227+0x4800] ;  /* 0x00480000e30c783b */ /* 0x000eaa0000000200 */
[C---:B------:R-:W-:Y:S06]  /*4f00*/  HMMA.16816.F32.BF16 R68, R8.reuse, R72, R68 ;  /* 0x000000480844723c */ /* 0x040fec0000041844 */
[----:B------:R-:W-:Y:S01]  /*4f10*/  HMMA.16816.F32.BF16 R64, R8, R74, R64 ;  /* 0x0000004a0840723c */ /* 0x000fe20000041840 */
[----:B------:R-:W4:Y:S04]  /*4f20*/  LDSM.16.M88.4 R8, [R227+0x5000] ;  /* 0x00500000e308783b */ /* 0x000f280000000200 */
[----:B------:R-:W-:Y:S01]  /*4f30*/  LDSM.16.M88.4 R72, [R225+0x4000] ;  /* 0x00400000e148783b */ /* 0x000fe20000000200 */
[C---:B---3--:R-:W-:Y:S06]  /*4f40*/  HMMA.16816.F32.BF16 R32, R44.reuse, R56, R32 ;  /* 0x000000382c20723c */ /* 0x048fec0000041820 */
[C---:B------:R-:W-:Y:S06]  /*4f50*/  HMMA.16816.F32.BF16 R40, R44.reuse, R60, R40 ;  /* 0x0000003c2c28723c */ /* 0x040fec0000041828 */
[C---:B------:R-:W-:Y:S01]  /*4f60*/  HMMA.16816.F32.BF16 R36, R44.reuse, R62, R36 ;  /* 0x0000003e2c24723c */ /* 0x040fe20000041824 */
[----:B------:R-:W-:Y:S05]  /*4f70*/  LDSM.16.M88.4 R60, [R223+0xc000] ;  /* 0x00c00000df3c783b */ /* 0x000fea0000000200 */
[C---:B------:R-:W-:Y:S01]  /*4f80*/  HMMA.16816.F32.BF16 R28, R44.reuse, R58, R28 ;  /* 0x0000003a2c1c723c */ /* 0x040fe2000004181c */
[----:B------:R-:W-:Y:S05]  /*4f90*/  LDSM.16.M88.4 R56, [R223+0xc800] ;  /* 0x00c80000df38783b */ /* 0x000fea0000000200 */
[C---:B-1----:R-:W-:Y:S06]  /*4fa0*/  HMMA.16816.F32.BF16 R24, R44.reuse, R48, R24 ;  /* 0x000000302c18723c */ /* 0x042fec0000041818 */
[C---:B------:R-:W-:Y:S01]  /*4fb0*/  HMMA.16816.F32.BF16 R20, R44.reuse, R50, R20 ;  /* 0x000000322c14723c */ /* 0x040fe20000041814 */
[----:B------:R-:W1:Y:S05]  /*4fc0*/  LDSM.16.M88.4 R48, [R226+0x4000] ;  /* 0x00400000e230783b */ /* 0x000e6a0000000200 */
[C---:B------:R-:W-:Y:S06]  /*4fd0*/  HMMA.16816.F32.BF16 R68, R44.reuse, R52, R68 ;  /* 0x000000342c44723c */ /* 0x040fec0000041844 */
[----:B------:R-:W-:Y:S01]  /*4fe0*/  HMMA.16816.F32.BF16 R64, R44, R54, R64 ;  /* 0x000000362c40723c */ /* 0x000fe20000041840 */
[----:B------:R-:W3:Y:S04]  /*4ff0*/  LDSM.16.M88.4 R44, [R223+0xd000] ;  /* 0x00d00000df2c783b */ /* 0x000ee80000000200 */
[----:B------:R-:W5:Y:S01]  /*5000*/  LDSM.16.M88.4 R52, [R223+0xd800] ;  /* 0x00d80000df34783b */ /* 0x000f620000000200 */
[C---:B--2---:R-:W-:Y:S06]  /*5010*/  HMMA.16816.F32.BF16 R32, R76.reuse, R12, R32 ;  /* 0x0000000c4c20723c */ /* 0x044fec0000041820 */
[C---:B------:R-:W-:Y:S06]  /*5020*/  HMMA.16816.F32.BF16 R40, R76.reuse, R16, R40 ;  /* 0x000000104c28723c */ /* 0x040fec0000041828 */
[C---:B------:R-:W-:Y:S01]  /*5030*/  HMMA.16816.F32.BF16 R36, R76.reuse, R18, R36 ;  /* 0x000000124c24723c */ /* 0x040fe20000041824 */
[----:B------:R-:W-:Y:S05]  /*5040*/  LDSM.16.M88.4 R16, [R216+0x4000] ;  /* 0x00400000d810783b */ /* 0x000fea0000000200 */
[C---:B------:R-:W-:Y:S01]  /*5050*/  HMMA.16816.F32.BF16 R28, R76.reuse, R14, R28 ;  /* 0x0000000e4c1c723c */ /* 0x040fe2000004181c */
[----:B------:R-:W2:Y:S05]  /*5060*/  LDSM.16.M88.4 R12, [R216+0x4800] ;  /* 0x00480000d80c783b */ /* 0x000eaa0000000200 */
[C---:B----4-:R-:W-:Y:S06]  /*5070*/  HMMA.16816.F32.BF16 R24, R76.reuse, R8, R24 ;  /* 0x000000084c18723c */ /* 0x050fec0000041818 */
[C---:B------:R-:W-:Y:S01]  /*5080*/  HMMA.16816.F32.BF16 R20, R76.reuse, R10, R20 ;  /* 0x0000000a4c14723c */ /* 0x040fe20000041814 */
[----:B------:R-:W4:Y:S05]  /*5090*/  LDSM.16.M88.4 R8, [R216+0x5000] ;  /* 0x00500000d808783b */ /* 0x000f2a0000000200 */
[C---:B------:R-:W-:Y:S06]  /*50a0*/  HMMA.16816.F32.BF16 R68, R76.reuse, R80, R68 ;  /* 0x000000504c44723c */ /* 0x040fec0000041844 */
[----:B------:R-:W-:Y:S01]  /*50b0*/  HMMA.16816.F32.BF16 R64, R76, R82, R64 ;  /* 0x000000524c40723c */ /* 0x000fe20000041840 */
[----:B------:R-:W-:Y:S04]  /*50c0*/  LDSM.16.M88.4 R80, [R216+0x5800] ;  /* 0x00580000d850783b */ /* 0x000fe80000000200 */
[----:B------:R-:W-:Y:S01]  /*50d0*/  LDSM.16.M88.4 R76, [R228+0x6000] ;  /* 0x00600000e44c783b */ /* 0x000fe20000000200 */
[C---:B-1----:R-:W-:Y:S06]  /*50e0*/  HMMA.16816.F32.BF16 R32, R48.reuse, R56, R32 ;  /* 0x000000383020723c */ /* 0x042fec0000041820 */
[C---:B------:R-:W-:Y:S06]  /*50f0*/  HMMA.16816.F32.BF16 R40, R48.reuse, R60, R40 ;  /* 0x0000003c3028723c */ /* 0x040fec0000041828 */
[C---:B------:R-:W-:Y:S01]  /*5100*/  HMMA.16816.F32.BF16 R36, R48.reuse, R62, R36 ;  /* 0x0000003e3024723c */ /* 0x040fe20000041824 */
[----:B------:R-:W-:Y:S05]  /*5110*/  LDSM.16.M88.4 R60, [R229+0xe000] ;  /* 0x00e00000e53c783b */ /* 0x000fea0000000200 */
[C---:B------:R-:W-:Y:S01]  /*5120*/  HMMA.16816.F32.BF16 R28, R48.reuse, R58, R28 ;  /* 0x0000003a301c723c */ /* 0x040fe2000004181c */
[----:B------:R-:W-:Y:S05]  /*5130*/  LDSM.16.M88.4 R56, [R229+0xe800] ;  /* 0x00e80000e538783b */ /* 0x000fea0000000200 */
[C---:B---3--:R-:W-:Y:S06]  /*5140*/  HMMA.16816.F32.BF16 R24, R48.reuse, R44, R24 ;  /* 0x0000002c3018723c */ /* 0x048fec0000041818 */
[C---:B------:R-:W-:Y:S01]  /*5150*/  HMMA.16816.F32.BF16 R20, R48.reuse, R46, R20 ;  /* 0x0000002e3014723c */ /* 0x040fe20000041814 */
[----:B------:R-:W1:Y:S05]  /*5160*/  LDSM.16.M88.4 R44, [R230+0x6000] ;  /* 0x00600000e62c783b */ /* 0x000e6a0000000200 */
[C---:B-----5:R-:W-:Y:S06]  /*5170*/  HMMA.16816.F32.BF16 R68, R48.reuse, R52, R68 ;  /* 0x000000343044723c */ /* 0x060fec0000041844 */
[----:B------:R-:W-:Y:S01]  /*5180*/  HMMA.16816.F32.BF16 R64, R48, R54, R64 ;  /* 0x000000363040723c */ /* 0x000fe20000041840 */
[----:B------:R-:W3:Y:S04]  /*5190*/  LDSM.16.M88.4 R52, [R229+0xf000] ;  /* 0x00f00000e534783b */ /* 0x000ee80000000200 */
[----:B------:R-:W-:Y:S01]  /*51a0*/  LDSM.16.M88.4 R48, [R229+0xf800] ;  /* 0x00f80000e530783b */ /* 0x000fe20000000200 */
[C---:B--2---:R-:W-:Y:S06]  /*51b0*/  HMMA.16816.F32.BF16 R32, R72.reuse, R12, R32 ;  /* 0x0000000c4820723c */ /* 0x044fec0000041820 */
[C---:B------:R-:W-:Y:S06]  /*51c0*/  HMMA.16816.F32.BF16 R40, R72.reuse, R16, R40 ;  /* 0x000000104828723c */ /* 0x040fec0000041828 */
[C---:B------:R-:W-:Y:S01]  /*51d0*/  HMMA.16816.F32.BF16 R36, R72.reuse, R18, R36 ;  /* 0x000000124824723c */ /* 0x040fe20000041824 */
[----:B------:R-:W-:Y:S05]  /*51e0*/  LDSM.16.M88.4 R16, [R227+0x6000] ;  /* 0x00600000e310783b */ /* 0x000fea0000000200 */
[C---:B------:R-:W-:Y:S01]  /*51f0*/  HMMA.16816.F32.BF16 R28, R72.reuse, R14, R28 ;  /* 0x0000000e481c723c */ /* 0x040fe2000004181c */
[----:B------:R-:W-:Y:S05]  /*5200*/  LDSM.16.M88.4 R12, [R227+0x7000] ;  /* 0x00700000e30c783b */ /* 0x000fea0000000200 */
[C---:B----4-:R-:W-:Y:S06]  /*5210*/  HMMA.16816.F32.BF16 R24, R72.reuse, R8, R24 ;  /* 0x000000084818723c */ /* 0x050fec0000041818 */
[----:B------:R-:W-:Y:S01]  /*5220*/  HMMA.16816.F32.BF16 R20, R72, R10, R20 ;  /* 0x0000000a4814723c */ /* 0x000fe20000041814 */
[----:B------:R-:W2:Y:S05]  /*5230*/  LDSM.16.M88.4 R8, [R227+0x6800] ;  /* 0x00680000e308783b */ /* 0x000eaa0000000200 */
[C---:B-1----:R-:W-:Y:S06]  /*5240*/  HMMA.16816.F32.BF16 R32, R44.reuse, R56, R32 ;  /* 0x000000382c20723c */ /* 0x042fec0000041820 */
[C---:B------:R-:W-:Y:S06]  /*5250*/  HMMA.16816.F32.BF16 R40, R44.reuse, R60, R40 ;  /* 0x0000003c2c28723c */ /* 0x040fec0000041828 */
[C---:B------:R-:W-:Y:S01]  /*5260*/  HMMA.16816.F32.BF16 R36, R44.reuse, R62, R36 ;  /* 0x0000003e2c24723c */ /* 0x040fe20000041824 */
[----:B------:R-:W-:Y:S05]  /*5270*/  LDSM.16.M88.4 R60, [R226+0x6000] ;  /* 0x00600000e23c783b */ /* 0x000fea0000000200 */
[C---:B------:R-:W-:Y:S01]  /*5280*/  HMMA.16816.F32.BF16 R28, R44.reuse, R58, R28 ;  /* 0x0000003a2c1c723c */ /* 0x040fe2000004181c */
[----:B------:R-:W-:Y:S05]  /*5290*/  LDSM.16.M88.4 R56, [R223+0xe000] ;  /* 0x00e00000df38783b */ /* 0x000fea0000000200 */
[C---:B---3--:R-:W-:Y:S06]  /*52a0*/  HMMA.16816.F32.BF16 R24, R44.reuse, R52, R24 ;  /* 0x000000342c18723c */ /* 0x048fec0000041818 */
[----:B------:R-:W-:Y:S01]  /*52b0*/  HMMA.16816.F32.BF16 R20, R44, R54, R20 ;  /* 0x000000362c14723c */ /* 0x000fe20000041814 */
[----:B------:R-:W1:Y:S05]  /*52c0*/  LDSM.16.M88.4 R52, [R223+0xe800] ;  /* 0x00e80000df34783b */ /* 0x000e6a0000000200 */
[----:B------:R-:W-:Y:S06]  /*52d0*/  HMMA.16816.F32.BF16 R68, R72, R80, R68 ;  /* 0x000000504844723c */ /* 0x000fec0000041844 */
[----:B--2---:R-:W-:Y:S06]  /*52e0*/  HMMA.16816.F32.BF16 R32, R76, R8, R32 ;  /* 0x000000084c20723c */ /* 0x004fec0000041820 */
[----:B------:R-:W-:Y:S01]  /*52f0*/  HMMA.16816.F32.BF16 R64, R72, R82, R64 ;  /* 0x000000524840723c */ /* 0x000fe20000041840 */
[----:B------:R-:W2:Y:S05]  /*5300*/  LDSM.16.M88.4 R72, [R227+0x7800] ;  /* 0x00780000e348783b */ /* 0x000eaa0000000200 */
[C---:B------:R-:W-:Y:S01]  /*5310*/  HMMA.16816.F32.BF16 R28, R76.reuse, R10, R28 ;  /* 0x0000000a4c1c723c */ /* 0x040fe2000004181c */
[----:B------:R-:W-:Y:S05]  /*5320*/  LDSM.16.M88.4 R8, [R225+0x6000] ;  /* 0x00600000e108783b */ /* 0x000fea0000000200 */
[C---:B------:R-:W-:Y:S06]  /*5330*/  HMMA.16816.F32.BF16 R24, R76.reuse, R12, R24 ;  /* 0x0000000c4c18723c */ /* 0x040fec0000041818 */
[----:B------:R-:W-:Y:S01]  /*5340*/  HMMA.16816.F32.BF16 R20, R76, R14, R20 ;  /* 0x0000000e4c14723c */ /* 0x000fe20000041814 */
[----:B------:R-:W3:Y:S05]  /*5350*/  LDSM.16.M88.4 R12, [R216+0x6800] ;  /* 0x00680000d80c783b */ /* 0x000eea0000000200 */
[----:B------:R-:W-:Y:S06]  /*5360*/  HMMA.16816.F32.BF16 R68, R44, R48, R68 ;  /* 0x000000302c44723c */ /* 0x000fec0000041844 */
[----:B-1----:R-:W-:Y:S06]  /*5370*/  HMMA.16816.F32.BF16 R32, R60, R52, R32 ;  /* 0x000000343c20723c */ /* 0x002fec0000041820 */
[----:B------:R-:W-:Y:S01]  /*5380*/  HMMA.16816.F32.BF16 R64, R44, R50, R64 ;  /* 0x000000322c40723c */ /* 0x000fe20000041840 */
[----:B------:R-:W1:Y:S04]  /*5390*/  LDSM.16.M88.4 R48, [R223+0xf000] ;  /* 0x00f00000df30783b */ /* 0x000e680000000200 */
[----:B------:R-:W4:Y:S01]  /*53a0*/  LDSM.16.M88.4 R44, [R223+0xf800] ;  /* 0x00f80000df2c783b */ /* 0x000f220000000200 */
[C---:B------:R-:W-:Y:S06]  /*53b0*/  HMMA.16816.F32.BF16 R40, R76.reuse, R16, R40 ;  /* 0x000000104c28723c */ /* 0x040fec0000041828 */
[C---:B------:R-:W-:Y:S01]  /*53c0*/  HMMA.16816.F32.BF16 R36, R76.reuse, R18, R36 ;  /* 0x000000124c24723c */ /* 0x040fe20000041824 */
[----:B------:R-:W5:Y:S05]  /*53d0*/  LDSM.16.M88.4 R16, [R216+0x6000] ;  /* 0x00600000d810783b */ /* 0x000f6a0000000200 */
[----:B--2---:R-:W-:Y:S06]  /*53e0*/  HMMA.16816.F32.BF16 R68, R76, R72, R68 ;  /* 0x000000484c44723c */ /* 0x004fec0000041844 */
[----:B---3--:R-:W-:Y:S06]  /*53f0*/  HMMA.16816.F32.BF16 R32, R8, R12, R32 ;  /* 0x0000000c0820723c */ /* 0x008fec0000041820 */
[----:B------:R-:W-:Y:S01]  /*5400*/  HMMA.16816.F32.BF16 R72, R76, R74, R64 ;  /* 0x0000004a4c48723c */ /* 0x000fe20000041840 */
[----:B------:R-:W-:Y:S01]  /*5410*/  LOP3.LUT R13, R6, 0xffffffe0, RZ, 0xc0, !PT ;  /* 0xffffffe0060d7812 */ /* 0x000fe200078ec0ff */
[----:B------:R-:W2:Y:S04]  /*5420*/  LDSM.16.M88.4 R64, [R216+0x7000] ;  /* 0x00700000d840783b */ /* 0x000ea80000000200 */
[C---:B------:R-:W-:Y:S01]  /*5430*/  IMAD.IADD R13, R4.reuse, 0x1, -R13 ;  /* 0x00000001040d7824 */ /* 0x040fe200078e0a0d */
[----:B------:R-:W-:Y:S01]  /*5440*/  HMMA.16816.F32.BF16 R40, R60, R56, R40 ;  /* 0x000000383c28723c */ /* 0x000fe20000041828 */
[----:B------:R-:W-:-:S03]  /*5450*/  IMAD.SHL.U32 R4, R4, 0x2, RZ ;  /* 0x0000000204047824 */ /* 0x000fc600078e00ff */
[----:B------:R-:W-:Y:S02]  /*5460*/  SHF.R.S32.HI R2, RZ, 0x1f, R13 ;  /* 0x0000001fff027819 */ /* 0x000fe4000001140d */
[C---:B------:R-:W-:Y:S01]  /*5470*/  HMMA.16816.F32.BF16 R52, R60.reuse, R54, R28 ;  /* 0x000000363c34723c */ /* 0x040fe2000004181c */
[----:B------:R-:W3:Y:S01]  /*5480*/  LDSM.16.M88.4 R28, [R216+0x7800] ;  /* 0x00780000d81c783b */ /* 0x000ee20000000200 */
[----:B------:R-:W-:Y:S01]  /*5490*/  LEA.HI R13, R2, R13, RZ, 0x2 ;  /* 0x0000000d020d7211 */ /* 0x000fe200078f10ff */
[----:B------:R-:W-:Y:S01]  /*54a0*/  IMAD.U32 R2, RZ, RZ, UR20 ;  /* 0x00000014ff027e24 */ /* 0x000fe2000f8e00ff */
[----:B------:R-:W-:Y:S01]  /*54b0*/  LOP3.LUT R234, R4, 0x6, RZ, 0xc0, !PT ;  /* 0x0000000604ea7812 */ /* 0x000fe200078ec0ff */
[----:B------:R-:W-:Y:S01]  /*54c0*/  IMAD.U32 R4, RZ, RZ, UR7 ;  /* 0x00000007ff047e24 */ /* 0x000fe2000f8e00ff */
[----:B------:R-:W-:Y:S01]  /*54d0*/  SHF.R.S32.HI R13, RZ, 0x2, R13 ;  /* 0x00000002ff0d7819 */ /* 0x000fe2000001140d */
[----:B------:R-:W-:Y:S01]  /*54e0*/  HMMA.16816.F32.BF16 R36, R60, R58, R36 ;  /* 0x0000003a3c24723c */ /* 0x000fe20000041824 */
[----:B------:R-:W-:-:S04]  /*54f0*/  DEPBAR.LE SB0, 0x0 ;  /* 0x000080000000791a */ /* 0x000fc80000000000 */
[----:B------:R-:W-:Y:S01]  /*5500*/  IMAD.IADD R252, R13, 0x1, R252 ;  /* 0x000000010dfc7824 */ /* 0x000fe200078e02fc */
[C---:B-1----:R-:W-:Y:S01]  /*5510*/  HMMA.16816.F32.BF16 R24, R60.reuse, R48, R24 ;  /* 0x000000303c18723c */ /* 0x042fe20000041818 */
[----:B------:R-:W-:Y:S02]  /*5520*/  IMAD.U32 R13, RZ, RZ, UR33 ;  /* 0x00000021ff0d7e24 */ /* 0x000fe4000f8e00ff */
[----:B------:R-:W-:Y:S02]  /*5530*/  VIADD R249, R252, 0x8 ;  /* 0x00000008fcf97836 */ /* 0x000fe40000000000 */
[----:B------:R-:W-:Y:S01]  /*5540*/  IMAD R2, R2, 0x40, R234 ;  /* 0x0000004002027824 */ /* 0x000fe200078e02ea */
[C---:B------:R-:W-:Y:S01]  /*5550*/  HMMA.16816.F32.BF16 R20, R60.reuse, R50, R20 ;  /* 0x000000323c14723c */ /* 0x040fe20000041814 */
[C---:B------:R-:W-:Y:S01]  /*5560*/  VIADDMNMX R250, R252.reuse, UR6, R13, PT ;  /* 0x00000006fcfa7c46 */ /* 0x040fe2000b80010d */
[----:B------:R-:W-:Y:S01]  /*5570*/  VIADD R252, R252, UR10 ;  /* 0x0000000afcfc7c36 */ /* 0x000fe20008000000 */
[C---:B------:R-:W-:Y:S01]  /*5580*/  IADD3 R243, R249.reuse, UR23, R4 ;  /* 0x00000017f9f37c10 */ /* 0x040fe2000fffe004 */
[C---:B------:R-:W-:Y:S01]  /*5590*/  VIADD R4, R2.reuse, 0x1 ;  /* 0x0000000102047836 */ /* 0x040fe20000000000 */
[-C--:B------:R-:W-:Y:S01]  /*55a0*/  ISETP.GE.AND P2, PT, R2, R250.reuse, PT ;  /* 0x000000fa0200720c */ /* 0x080fe20003f46270 */
[C---:B----4-:R-:W-:Y:S01]  /*55b0*/  HMMA.16816.F32.BF16 R68, R60.reuse, R44, R68 ;  /* 0x0000002c3c44723c */ /* 0x050fe20000041844 */
[----:B------:R-:W-:Y:S01]  /*55c0*/  VIADD R249, R249, UR10 ;  /* 0x0000000af9f97c36 */ /* 0x000fe20008000000 */
[----:B------:R-:W-:Y:S01]  /*55d0*/  VIMNMX R243, R243, UR33, PT ;  /* 0x00000021f3f37c48 */ /* 0x000fe2000bfe0100 */
[C-C-:B------:R-:W-:Y:S01]  /*55e0*/  IMAD.IADD R13, R252.reuse, 0x1, -R2.reuse ;  /* 0x00000001fc0d7824 */ /* 0x140fe200078e0a02 */
[C---:B------:R-:W-:Y:S01]  /*55f0*/  VIADDMNMX R251, R252.reuse, -UR24, RZ, !PT ;  /* 0x80000018fcfb7c46 */ /* 0x040fe2000f8001ff */
[C---:B------:R-:W-:Y:S01]  /*5600*/  IMAD.IADD R6, R249.reuse, 0x1, -R2 ;  /* 0x00000001f9067824 */ /* 0x040fe200078e0a02 */
[----:B------:R-:W-:Y:S01]  /*5610*/  HMMA.16816.F32.BF16 R72, R60, R46, R72 ;  /* 0x0000002e3c48723c */ /* 0x000fe20000041848 */
[----:B------:R-:W-:Y:S01]  /*5620*/  VIADDMNMX R248, R249, -UR24, RZ, !PT ;  /* 0x80000018f9f87c46 */ /* 0x000fe2000f8001ff */
[----:B------:R-:W-:Y:S01]  /*5630*/  IMAD.IADD R12, R252, 0x1, -R4 ;  /* 0x00000001fc0c7824 */ /* 0x000fe200078e0a04 */
[----:B------:R-:W-:-:S02]  /*5640*/  ISETP.GE.AND P1, PT, R4, R250, PT ;  /* 0x000000fa0400720c */ /* 0x000fc40003f26270 */
[C---:B------:R-:W-:Y:S01]  /*5650*/  ISETP.GE.AND P4, PT, R4.reuse, R243, PT ;  /* 0x000000f30400720c */ /* 0x040fe20003f86270 */
[C---:B-----5:R-:W-:Y:S01]  /*5660*/  HMMA.16816.F32.BF16 R40, R8.reuse, R16, R40 ;  /* 0x000000100828723c */ /* 0x060fe20000041828 */
[C---:B------:R-:W-:Y:S02]  /*5670*/  ISETP.LT.OR P1, PT, R4.reuse, R251, P1 ;  /* 0x000000fb0400720c */ /* 0x040fe40000f21670 */
[----:B------:R-:W-:Y:S01]  /*5680*/  ISETP.LT.OR P4, PT, R4, R248, P4 ;  /* 0x000000f80400720c */ /* 0x000fe20002781670 */
[----:B------:R-:W-:Y:S01]  /*5690*/  IMAD.IADD R4, R249, 0x1, -R4 ;  /* 0x00000001f9047824 */ /* 0x000fe200078e0a04 */
[----:B------:R-:W-:Y:S01]  /*56a0*/  IABS R6, R6 ;  /* 0x0000000600067213 */ /* 0x000fe20000000000 */
[----:B------:R-:W-:Y:S01]  /*56b0*/  HMMA.16816.F32.BF16 R36, R8, R18, R36 ;  /* 0x000000120824723c */ /* 0x000fe20000041824 */
[----:B------:R-:W-:Y:S01]  /*56c0*/  IABS R13, R13 ;  /* 0x0000000d000d7213 */ /* 0x000fe20000000000 */
[----:B------:R-:W-:Y:S01]  /*56d0*/  VIADD R17, R2, 0x20 ;  /* 0x0000002002117836 */ /* 0x000fe20000000000 */
[----:B------:R-:W-:-:S02]  /*56e0*/  IABS R12, R12 ;  /* 0x0000000c000c7213 */ /* 0x000fc40000000000 */
[----:B------:R-:W-:Y:S01]  /*56f0*/  IABS R4, R4 ;  /* 0x0000000400047213 */ /* 0x000fe20000000000 */
[C---:B------:R-:W-:Y:S01]  /*5700*/  HMMA.16816.F32.BF16 R52, R8.reuse, R14, R52 ;  /* 0x0000000e0834723c */ /* 0x040fe20000041834 */
[----:B------:R-:W-:Y:S01]  /*5710*/  I2FP.F32.S32 R13, R13 ;  /* 0x0000000d000d7245 */ /* 0x000fe20000201400 */
[----:B------:R-:W-:Y:S01]  /*5720*/  IMAD.IADD R19, R252, 0x1, -R17 ;  /* 0x00000001fc137824 */ /* 0x000fe200078e0a11 */
[----:B------:R-:W-:Y:S01]  /*5730*/  I2FP.F32.S32 R4, R4 ;  /* 0x0000000400047245 */ /* 0x000fe20000201400 */
[C---:B------:R-:W-:Y:S01]  /*5740*/  VIADD R18, R2.reuse, 0x29 ;  /* 0x0000002902127836 */ /* 0x040fe20000000000 */
[----:B------:R-:W-:Y:S01]  /*5750*/  BAR.SYNC.DEFER_BLOCKING 0x0 ;  /* 0x0000000000007b1d */ /* 0x000fe20000010000 */
[----:B--2---:R-:W-:Y:S01]  /*5760*/  HMMA.16816.F32.BF16 R24, R8, R64, R24 ;  /* 0x000000400818723c */ /* 0x004fe20000041818 */
[----:B------:R-:W-:Y:S02]  /*5770*/  ISETP.LT.OR P2, PT, R2, R251, P2 ;  /* 0x000000fb0200720c */ /* 0x000fe40001741670 */
[----:B------:R-:W-:-:S03]  /*5780*/  IABS R19, R19 ;  /* 0x0000001300137213 */ /* 0x000fc60000000000 */
[----:B------:R-:W-:Y:S01]  /*5790*/  HMMA.16816.F32.BF16 R20, R8, R66, R20 ;  /* 0x000000420814723c */ /* 0x000fe20000041814 */
[----:B------:R-:W-:Y:S01]  /*57a0*/  FFMA.FTZ R13, R13, -UR17, R40 ;  /* 0x800000110d0d7c23 */ /* 0x000fe20008010028 */
[----:B------:R-:W-:-:S04]  /*57b0*/  I2FP.F32.S32 R19, R19 ;  /* 0x0000001300137245 */ /* 0x000fc80000201400 */
[C---:B---3--:R-:W-:Y:S06]  /*57c0*/  HMMA.16816.F32.BF16 R68, R8.reuse, R28, R68 ;  /* 0x0000001c0844723c */ /* 0x048fec0000041844 */
[----:B------:R-:W-:Y:S06]  /*57d0*/  HMMA.16816.F32.BF16 R72, R8, R30, R72 ;  /* 0x0000001e0848723c */ /* 0x000fec0000041848 */
[----:B------:R-:W-:Y:S01]  /*57e0*/  FFMA.FTZ R24, R19, -UR17, R24 ;  /* 0x8000001113187c23 */ /* 0x000fe20008010018 */
[----:B------:R-:W-:Y:S01]  /*57f0*/  I2FP.F32.S32 R9, R6 ;  /* 0x0000000600097245 */ /* 0x000fe20000201400 */
[C---:B------:R-:W-:Y:S01]  /*5800*/  VIADD R6, R2.reuse, 0x8 ;  /* 0x0000000802067836 */ /* 0x040fe20000000000 */
[----:B------:R-:W-:Y:S01]  /*5810*/  I2FP.F32.S32 R8, R12 ;  /* 0x0000000c00087245 */ /* 0x000fe20000201400 */
[----:B------:R-:W-:-:S02]  /*5820*/  VIADD R12, R2, 0x9 ;  /* 0x00000009020c7836 */ /* 0x000fc40000000000 */
[----:B------:R-:W-:Y:S01]  /*5830*/  FFMA.FTZ R30, R4, -UR17, R43 ;  /* 0x80000011041e7c23 */ /* 0x000fe2000801002b */
[----:B------:R-:W-:Y:S01]  /*5840*/  IMAD.IADD R11, R252, 0x1, -R6 ;  /* 0x00000001fc0b7824 */ /* 0x000fe200078e0a06 */
[-C--:B------:R-:W-:Y:S01]  /*5850*/  ISETP.GE.AND P6, PT, R6, R250.reuse, PT ;  /* 0x000000fa0600720c */ /* 0x080fe20003fc6270 */
[----:B------:R-:W-:Y:S01]  /*5860*/  FFMA.FTZ R8, R8, -UR17, R41 ;  /* 0x8000001108087c23 */ /* 0x000fe20008010029 */
[----:B------:R-:W-:Y:S01]  /*5870*/  IMAD.IADD R4, R252, 0x1, -R12 ;  /* 0x00000001fc047824 */ /* 0x000fe200078e0a0c */
[----:B------:R-:W-:Y:S01]  /*5880*/  FSEL R41, R13, -INF , !P2 ;  /* 0xff8000000d297808 */ /* 0x000fe20005000000 */
[----:B------:R-:W-:Y:S01]  /*5890*/  FFMA.FTZ R42, R9, -UR17, R42 ;  /* 0x80000011092a7c23 */ /* 0x000fe2000801002a */
[----:B------:R-:W-:Y:S01]  /*58a0*/  IABS R11, R11 ;  /* 0x0000000b000b7213 */ /* 0x000fe20000000000 */
[C---:B------:R-:W-:Y:S01]  /*58b0*/  VIADD R13, R2.reuse, 0x10 ;  /* 0x00000010020d7836 */ /* 0x040fe20000000000 */
[-C--:B------:R-:W-:Y:S01]  /*58c0*/  ISETP.GE.AND P2, PT, R2, R243.reuse, PT ;  /* 0x000000f30200720c */ /* 0x080fe20003f46270 */
[----:B------:R-:W-:Y:S01]  /*58d0*/  IMAD.IADD R9, R249, 0x1, -R6 ;  /* 0x00000001f9097824 */ /* 0x000fe200078e0a06 */
[-C--:B------:R-:W-:Y:S01]  /*58e0*/  ISETP.GE.AND P3, PT, R6, R243.reuse, PT ;  /* 0x000000f30600720c */ /* 0x080fe20003f66270 */
[----:B------:R-:W-:Y:S01]  /*58f0*/  VIADD R10, R2, 0x11 ;  /* 0x00000011020a7836 */ /* 0x000fe20000000000 */
[----:B------:R-:W-:Y:S01]  /*5900*/  ISETP.GE.AND P0, PT, R12, R250, PT ;  /* 0x000000fa0c00720c */ /* 0x000fe20003f06270 */
[----:B------:R-:W-:Y:S01]  /*5910*/  IMAD.IADD R15, R252, 0x1, -R13 ;  /* 0x00000001fc0f7824 */ /* 0x000fe200078e0a0d */
[----:B------:R-:W-:-:S02]  /*5920*/  ISETP.GE.AND P5, PT, R12, R243, PT ;  /* 0x000000f30c00720c */ /* 0x000fc40003fa6270 */
[----:B------:R-:W-:Y:S02]  /*5930*/  I2FP.F32.S32 R11, R11 ;  /* 0x0000000b000b7245 */ /* 0x000fe40000201400 */
[----:B------:R-:W-:Y:S02]  /*5940*/  IABS R4, R4 ;  /* 0x0000000400047213 */ /* 0x000fe40000000000 */
[-C--:B------:R-:W-:Y:S02]  /*5950*/  ISETP.LT.OR P2, PT, R2, R248.reuse, P2 ;  /* 0x000000f80200720c */ /* 0x080fe40001741670 */
[CC--:B------:R-:W-:Y:S02]  /*5960*/  ISETP.LT.OR P6, PT, R6.reuse, R251.reuse, P6 ;  /* 0x000000fb0600720c */ /* 0x0c0fe400037c1670 */
[----:B------:R-:W-:Y:S01]  /*5970*/  ISETP.LT.OR P3, PT, R6, R248, P3 ;  /* 0x000000f80600720c */ /* 0x000fe20001f61670 */
[----:B------:R-:W-:Y:S01]  /*5980*/  FFMA.FTZ R6, R11, -UR17, R36 ;  /* 0x800000110b067c23 */ /* 0x000fe20008010024 */
[----:B------:R-:W-:-:S02]  /*5990*/  ISETP.LT.OR P0, PT, R12, R251, P0 ;  /* 0x000000fb0c00720c */ /* 0x000fc40000701670 */
[----:B------:R-:W-:Y:S01]  /*59a0*/  ISETP.LT.OR P5, PT, R12, R248, P5 ;  /* 0x000000f80c00720c */ /* 0x000fe20002fa1670 */
[----:B------:R-:W-:Y:S01]  /*59b0*/  IMAD.IADD R12, R249, 0x1, -R12 ;  /* 0x00000001f90c7824 */ /* 0x000fe200078e0a0c */
[----:B------:R-:W-:Y:S02]  /*59c0*/  I2FP.F32.S32 R4, R4 ;  /* 0x0000000400047245 */ /* 0x000fe40000201400 */
[----:B------:R-:W-:Y:S02]  /*59d0*/  FSEL R36, R42, -INF , !P2 ;  /* 0xff8000002a247808 */ /* 0x000fe40005000000 */
[----:B------:R-:W-:Y:S01]  /*59e0*/  FSEL R30, R30, -INF , !P4 ;  /* 0xff8000001e1e7808 */ /* 0x000fe20006000000 */
[----:B------:R-:W-:Y:S01]  /*59f0*/  FFMA.FTZ R4, R4, -UR17, R37 ;  /* 0x8000001104047c23 */ /* 0x000fe20008010025 */
[C---:B------:R-:W-:Y:S02]  /*5a00*/  ISETP.GE.AND P2, PT, R13.reuse, R250, PT ;  /* 0x000000fa0d00720c */ /* 0x040fe40003f46270 */
[----:B------:R-:W-:-:S02]  /*5a10*/  ISETP.GE.AND P4, PT, R13, R243, PT ;  /* 0x000000f30d00720c */ /* 0x000fc40003f86270 */
[----:B------:R-:W-:Y:S02]  /*5a20*/  IABS R12, R12 ;  /* 0x0000000c000c7213 */ /* 0x000fe40000000000 */
[C---:B------:R-:W-:Y:S02]  /*5a30*/  ISETP.LT.OR P2, PT, R13.reuse, R251, P2 ;  /* 0x000000fb0d00720c */ /* 0x040fe40001741670 */
[----:B------:R-:W-:Y:S01]  /*5a40*/  ISETP.LT.OR P4, PT, R13, R248, P4 ;  /* 0x000000f80d00720c */ /* 0x000fe20002781670 */
[----:B------:R-:W-:Y:S01]  /*5a50*/  IMAD.IADD R13, R249, 0x1, -R13 ;  /* 0x00000001f90d7824 */ /* 0x000fe200078e0a0d */
[----:B------:R-:W-:Y:S01]  /*5a60*/  FSEL R37, R6, -INF , !P6 ;  /* 0xff80000006257808 */ /* 0x000fe20007000000 */
[----:B------:R-:W-:Y:S01]  /*5a70*/  IMAD.IADD R6, R252, 0x1, -R10 ;  /* 0x00000001fc067824 */ /* 0x000fe200078e0a0a */
[----:B------:R-:W-:Y:S02]  /*5a80*/  IABS R9, R9 ;  /* 0x0000000900097213 */ /* 0x000fe40000000000 */
[----:B------:R-:W-:-:S02]  /*5a90*/  I2FP.F32.S32 R12, R12 ;  /* 0x0000000c000c7245 */ /* 0x000fc40000201400 */
[----:B------:R-:W-:Y:S02]  /*5aa0*/  IABS R13, R13 ;  /* 0x0000000d000d7213 */ /* 0x000fe40000000000 */
[----:B------:R-:W-:Y:S01]  /*5ab0*/  I2FP.F32.S32 R9, R9 ;  /* 0x0000000900097245 */ /* 0x000fe20000201400 */
[----:B------:R-:W-:Y:S01]  /*5ac0*/  FFMA.FTZ R12, R12, -UR17, R39 ;  /* 0x800000110c0c7c23 */ /* 0x000fe20008010027 */
[----:B------:R-:W-:Y:S02]  /*5ad0*/  IABS R6, R6 ;  /* 0x0000000600067213 */ /* 0x000fe40000000000 */
[----:B------:R-:W-:Y:S01]  /*5ae0*/  FSEL R39, R8, -INF , !P1 ;  /* 0xff80000008277808 */ /* 0x000fe20004800000 */
[----:B------:R-:W-:Y:S01]  /*5af0*/  FFMA.FTZ R14, R9, -UR17, R38 ;  /* 0x80000011090e7c23 */ /* 0x000fe20008010026 */
[----:B------:R-:W-:Y:S01]  /*5b00*/  ISETP.GE.AND P1, PT, R10, R250, PT ;  /* 0x000000fa0a00720c */ /* 0x000fe20003f26270 */
[----:B------:R-:W-:Y:S01]  /*5b10*/  VIADD R9, R2, 0x18 ;  /* 0x0000001802097836 */ /* 0x000fe20000000000 */
[----:B------:R-:W-:Y:S01]  /*5b20*/  ISETP.GE.AND P6, PT, R10, R243, PT ;  /* 0x000000f30a00720c */ /* 0x000fe20003fc6270 */
[----:B------:R-:W-:Y:S01]  /*5b30*/  IMAD.IADD R8, R249, 0x1, -R10 ;  /* 0x00000001f9087824 */ /* 0x000fe200078e0a0a */
[----:B------:R-:W-:Y:S01]  /*5b40*/  IABS R15, R15 ;  /* 0x0000000f000f7213 */ /* 0x000fe20000000000 */
[----:B------:R-:W-:Y:S01]  /*5b50*/  IMAD.IADD R11, R252, 0x1, -R9 ;  /* 0x00000001fc0b7824 */ /* 0x000fe200078e0a09 */
[----:B------:R-:W-:-:S02]  /*5b60*/  I2FP.F32.S32 R13, R13 ;  /* 0x0000000d000d7245 */ /* 0x000fc40000201400 */
[----:B------:R-:W-:Y:S02]  /*5b70*/  I2FP.F32.S32 R6, R6 ;  /* 0x0000000600067245 */ /* 0x000fe40000201400 */
[C---:B------:R-:W-:Y:S02]  /*5b80*/  ISETP.LT.OR P1, PT, R10.reuse, R251, P1 ;  /* 0x000000fb0a00720c */ /* 0x040fe40000f21670 */
[----:B------:R-:W-:Y:S01]  /*5b90*/  ISETP.LT.OR P6, PT, R10, R248, P6 ;  /* 0x000000f80a00720c */ /* 0x000fe200037c1670 */
[----:B------:R-:W-:Y:S01]  /*5ba0*/  FFMA.FTZ R10, R13, -UR17, R34 ;  /* 0x800000110d0a7c23 */ /* 0x000fe20008010022 */
[----:B------:R-:W-:Y:S01]  /*5bb0*/  I2FP.F32.S32 R15, R15 ;  /* 0x0000000f000f7245 */ /* 0x000fe20000201400 */
[----:B------:R-:W-:Y:S01]  /*5bc0*/  FFMA.FTZ R13, R6, -UR17, R33 ;  /* 0x80000011060d7c23 */ /* 0x000fe20008010021 */
[----:B------:R-:W-:Y:S02]  /*5bd0*/  FSEL R14, R14, -INF , !P3 ;  /* 0xff8000000e0e7808 */ /* 0x000fe40005800000 */
[----:B------:R-:W-:Y:S01]  /*5be0*/  FSEL R33, R4, -INF , !P0 ;  /* 0xff80000004217808 */ /* 0x000fe20004000000 */
[----:B------:R-:W-:Y:S01]  /*5bf0*/  FFMA.FTZ R15, R15, -UR17, R32 ;  /* 0x800000110f0f7c23 */ /* 0x000fe20008010020 */
[C---:B------:R-:W-:Y:S01]  /*5c00*/  ISETP.GE.AND P3, PT, R9.reuse, R250, PT ;  /* 0x000000fa0900720c */ /* 0x040fe20003f66270 */
[----:B------:R-:W-:Y:S01]  /*5c10*/  VIADD R4, R2, 0x19 ;  /* 0x0000001902047836 */ /* 0x000fe20000000000 */
[----:B------:R-:W-:-:S02]  /*5c20*/  ISETP.GE.AND P0, PT, R9, R243, PT ;  /* 0x000000f30900720c */ /* 0x000fc40003f06270 */
[C---:B------:R-:W-:Y:S01]  /*5c30*/  ISETP.LT.OR P3, PT, R9.reuse, R251, P3 ;  /* 0x000000fb0900720c */ /* 0x040fe20001f61670 */
[----:B------:R-:W-:Y:S01]  /*5c40*/  IMAD.IADD R16, R252, 0x1, -R4 ;  /* 0x00000001fc107824 */ /* 0x000fe200078e0a04 */
[----:B------:R-:W-:Y:S01]  /*5c50*/  ISETP.LT.OR P0, PT, R9, R248, P0 ;  /* 0x000000f80900720c */ /* 0x000fe20000701670 */
[----:B------:R-:W-:Y:S01]  /*5c60*/  IMAD.IADD R9, R249, 0x1, -R9 ;  /* 0x00000001f9097824 */ /* 0x000fe200078e0a09 */
[----:B------:R-:W-:Y:S02]  /*5c70*/  FSEL R15, R15, -INF , !P2 ;  /* 0xff8000000f0f7808 */ /* 0x000fe40005000000 */
[----:B------:R-:W-:Y:S02]  /*5c80*/  FSEL R13, R13, -INF , !P1 ;  /* 0xff8000000d0d7808 */ /* 0x000fe40004800000 */
[C---:B------:R-:W-:Y:S02]  /*5c90*/  ISETP.GE.AND P2, PT, R17.reuse, R250, PT ;  /* 0x000000fa1100720c */ /* 0x040fe40003f46270 */
[----:B------:R-:W-:-:S02]  /*5ca0*/  ISETP.GE.AND P1, PT, R17, R243, PT ;  /* 0x000000f31100720c */ /* 0x000fc40003f26270 */
[----:B------:R-:W-:Y:S02]  /*5cb0*/  IABS R9, R9 ;  /* 0x0000000900097213 */ /* 0x000fe40000000000 */
[----:B------:R-:W-:Y:S02]  /*5cc0*/  IABS R8, R8 ;  /* 0x0000000800087213 */ /* 0x000fe40000000000 */
[C---:B------:R-:W-:Y:S02]  /*5cd0*/  ISETP.LT.OR P2, PT, R17.reuse, R251, P2 ;  /* 0x000000fb1100720c */ /* 0x040fe40001741670 */
[----:B------:R-:W-:Y:S01]  /*5ce0*/  ISETP.LT.OR P1, PT, R17, R248, P1 ;  /* 0x000000f81100720c */ /* 0x000fe20000f21670 */
[----:B------:R-:W-:Y:S01]  /*5cf0*/  IMAD.IADD R17, R249, 0x1, -R17 ;  /* 0x00000001f9117824 */ /* 0x000fe200078e0a11 */
[----:B------:R-:W-:Y:S02]  /*5d00*/  IABS R16, R16 ;  /* 0x0000001000107213 */ /* 0x000fe40000000000 */
[----:B------:R-:W-:-:S02]  /*5d10*/  I2FP.F32.S32 R9, R9 ;  /* 0x0000000900097245 */ /* 0x000fc40000201400 */
[----:B------:R-:W-:Y:S02]  /*5d20*/  I2FP.F32.S32 R8, R8 ;  /* 0x0000000800087245 */ /* 0x000fe40000201400 */
[----:B------:R-:W-:Y:S01]  /*5d30*/  I2FP.F32.S32 R16, R16 ;  /* 0x0000001000107245 */ /* 0x000fe20000201400 */
[----:B------:R-:W-:Y:S01]  /*5d40*/  FFMA.FTZ R6, R9, -UR17, R54 ;  /* 0x8000001109067c23 */ /* 0x000fe20008010036 */
[----:B------:R-:W-:Y:S01]  /*5d50*/  IABS R17, R17 ;  /* 0x0000001100117213 */ /* 0x000fe20000000000 */
[----:B------:R-:W-:Y:S01]  /*5d60*/  FFMA.FTZ R8, R8, -UR17, R35 ;  /* 0x8000001108087c23 */ /* 0x000fe20008010023 */
[----:B------:R-:W-:Y:S01]  /*5d70*/  IABS R11, R11 ;  /* 0x0000000b000b7213 */ /* 0x000fe20000000000 */
[----:B------:R-:W-:Y:S01]  /*5d80*/  FFMA.FTZ R9, R16, -UR17, R53 ;  /* 0x8000001110097c23 */ /* 0x000fe20008010035 */
[----:B------:R-:W-:Y:S01]  /*5d90*/  I2FP.F32.S32 R17, R17 ;  /* 0x0000001100117245 */ /* 0x000fe20000201400 */
[----:B------:R-:W-:Y:S01]  /*5da0*/  VIADD R16, R2, 0x21 ;  /* 0x0000002102107836 */ /* 0x000fe20000000000 */
[----:B------:R-:W-:-:S02]  /*5db0*/  I2FP.F32.S32 R11, R11 ;  /* 0x0000000b000b7245 */ /* 0x000fc40000201400 */
[----:B------:R-:W-:Y:S01]  /*5dc0*/  FSEL R12, R12, -INF , !P5 ;  /* 0xff8000000c0c7808 */ /* 0x000fe20006800000 */
[----:B------:R-:W-:Y:S01]  /*5dd0*/  FFMA.FTZ R26, R17, -UR17, R26 ;  /* 0x80000011111a7c23 */ /* 0x000fe2000801001a */
[-C--:B------:R-:W-:Y:S01]  /*5de0*/  ISETP.GE.AND P5, PT, R4, R250.reuse, PT ;  /* 0x000000fa0400720c */ /* 0x080fe20003fa6270 */
[----:B------:R-:W-:Y:S01]  /*5df0*/  FFMA.FTZ R11, R11, -UR17, R52 ;  /* 0x800000110b0b7c23 */ /* 0x000fe20008010034 */
[----:B------:R-:W-:Y:S01]  /*5e00*/  FSEL R10, R10, -INF , !P4 ;  /* 0xff8000000a0a7808 */ /* 0x000fe20006000000 */
[----:B------:R-:W-:Y:S01]  /*5e10*/  VIADD R17, R2, 0x28 ;  /* 0x0000002802117836 */ /* 0x000fe20000000000 */
[----:B------:R-:W-:Y:S01]  /*5e20*/  ISETP.GE.AND P4, PT, R4, R243, PT ;  /* 0x000000f30400720c */ /* 0x000fe20003f86270 */
[--C-:B------:R-:W-:Y:S01]  /*5e30*/  IMAD.IADD R19, R252, 0x1, -R16.reuse ;  /* 0x00000001fc137824 */ /* 0x100fe200078e0a10 */
[----:B------:R-:W-:Y:S01]  /*5e40*/  FSEL R8, R8, -INF , !P6 ;  /* 0xff80000008087808 */ /* 0x000fe20007000000 */
[----:B------:R-:W-:Y:S01]  /*5e50*/  IMAD.IADD R28, R249, 0x1, -R16 ;  /* 0x00000001f91c7824 */ /* 0x000fe200078e0a10 */
[----:B------:R-:W-:Y:S01]  /*5e60*/  FSEL R6, R6, -INF , !P0 ;  /* 0xff80000006067808 */ /* 0x000fe20004000000 */
[----:B------:R-:W-:Y:S01]  /*5e70*/  IMAD.IADD R31, R252, 0x1, -R17 ;  /* 0x00000001fc1f7824 */ /* 0x000fe200078e0a11 */
[----:B------:R-:W-:-:S02]  /*5e80*/  ISETP.GE.AND P6, PT, R16, R250, PT ;  /* 0x000000fa1000720c */ /* 0x000fc40003fc6270 */
[----:B------:R-:W-:Y:S02]  /*5e90*/  ISETP.GE.AND P0, PT, R16, R243, PT ;  /* 0x000000f31000720c */ /* 0x000fe40003f06270 */
[CC--:B------:R-:W-:Y:S02]  /*5ea0*/  ISETP.LT.OR P5, PT, R4.reuse, R251.reuse, P5 ;  /* 0x000000fb0400720c */ /* 0x0c0fe40002fa1670 */
[-C--:B------:R-:W-:Y:S01]  /*5eb0*/  ISETP.LT.OR P4, PT, R4, R248.reuse, P4 ;  /* 0x000000f80400720c */ /* 0x080fe20002781670 */
[----:B------:R-:W-:Y:S01]  /*5ec0*/  IMAD.IADD R4, R249, 0x1, -R4 ;  /* 0x00000001f9047824 */ /* 0x000fe200078e0a04 */
[C---:B------:R-:W-:Y:S02]  /*5ed0*/  ISETP.LT.OR P6, PT, R16.reuse, R251, P6 ;  /* 0x000000fb1000720c */ /* 0x040fe400037c1670 */
[----:B------:R-:W-:Y:S01]  /*5ee0*/  ISETP.LT.OR P0, PT, R16, R248, P0 ;  /* 0x000000f81000720c */ /* 0x000fe20000701670 */
[----:B------:R-:W-:Y:S01]  /*5ef0*/  IMAD.IADD R16, R252, 0x1, -R18 ;  /* 0x00000001fc107824 */ /* 0x000fe200078e0a12 */
[----:B------:R-:W-:-:S02]  /*5f00*/  FSEL R11, R11, -INF , !P3 ;  /* 0xff8000000b0b7808 */ /* 0x000fc40005800000 */
[----:B------:R-:W-:Y:S02]  /*5f10*/  FSEL R9, R9, -INF , !P5 ;  /* 0xff80000009097808 */ /* 0x000fe40006800000 */
[C---:B------:R-:W-:Y:S02]  /*5f20*/  ISETP.GE.AND P3, PT, R17.reuse, R250, PT ;  /* 0x000000fa1100720c */ /* 0x040fe40003f66270 */
[----:B------:R-:W-:Y:S02]  /*5f30*/  ISETP.GE.AND P5, PT, R17, R243, PT ;  /* 0x000000f31100720c */ /* 0x000fe40003fa6270 */
[----:B------:R-:W-:Y:S02]  /*5f40*/  IABS R4, R4 ;  /* 0x0000000400047213 */ /* 0x000fe40000000000 */
[----:B------:R-:W-:Y:S02]  /*5f50*/  IABS R32, R19 ;  /* 0x0000001300207213 */ /* 0x000fe40000000000 */
[----:B------:R-:W-:-:S02]  /*5f60*/  IABS R31, R31 ;  /* 0x0000001f001f7213 */ /* 0x000fc40000000000 */
[----:B------:R-:W-:Y:S02]  /*5f70*/  IABS R16, R16 ;  /* 0x0000001000107213 */ /* 0x000fe40000000000 */
[C---:B------:R-:W-:Y:S02]  /*5f80*/  ISETP.LT.OR P3, PT, R17.reuse, R251, P3 ;  /* 0x000000fb1100720c */ /* 0x040fe40001f61670 */
[----:B------:R-:W-:Y:S01]  /*5f90*/  ISETP.LT.OR P5, PT, R17, R248, P5 ;  /* 0x000000f81100720c */ /* 0x000fe20002fa1670 */
[----:B------:R-:W-:Y:S01]  /*5fa0*/  IMAD.IADD R17, R249, 0x1, -R17 ;  /* 0x00000001f9117824 */ /* 0x000fe200078e0a11 */
[----:B------:R-:W-:Y:S02]  /*5fb0*/  I2FP.F32.S32 R4, R4 ;  /* 0x0000000400047245 */ /* 0x000fe40000201400 */
[----:B------:R-:W-:Y:S02]  /*5fc0*/  I2FP.F32.S32 R32, R32 ;  /* 0x0000002000207245 */ /* 0x000fe40000201400 */
[----:B------:R-:W-:Y:S01]  /*5fd0*/  I2FP.F32.S32 R31, R31 ;  /* 0x0000001f001f7245 */ /* 0x000fe20000201400 */
[----:B------:R-:W-:Y:S01]  /*5fe0*/  FFMA.FTZ R4, R4, -UR17, R55 ;  /* 0x8000001104047c23 */ /* 0x000fe20008010037 */
[----:B------:R-:W-:Y:S01]  /*5ff0*/  I2FP.F32.S32 R16, R16 ;  /* 0x0000001000107245 */ /* 0x000fe20000201400 */
[----:B------:R-:W-:Y:S01]  /*6000*/  FFMA.FTZ R25, R32, -UR17, R25 ;  /* 0x8000001120197c23 */ /* 0x000fe20008010019 */
[----:B------:R-:W-:Y:S01]  /*6010*/  IABS R17, R17 ;  /* 0x0000001100117213 */ /* 0x000fe20000000000 */
[----:B------:R-:W-:Y:S01]  /*6020*/  FFMA.FTZ R31, R31, -UR17, R20 ;  /* 0x800000111f1f7c23 */ /* 0x000fe20008010014 */
[----:B------:R-:W-:Y:S01]  /*6030*/  IABS R28, R28 ;  /* 0x0000001c001c7213 */ /* 0x000fe20000000000 */
[----:B------:R-:W-:Y:S01]  /*6040*/  FFMA.FTZ R21, R16, -UR17, R21 ;  /* 0x8000001110157c23 */ /* 0x000fe20008010015 */
[----:B------:R-:W-:Y:S01]  /*6050*/  VIADD R16, R2, 0x31 ;  /* 0x0000003102107836 */ /* 0x000fe20000000000 */
[----:B------:R-:W-:Y:S01]  /*6060*/  I2FP.F32.S32 R17, R17 ;  /* 0x0000001100117245 */ /* 0x000fe20000201400 */
[----:B------:R-:W-:Y:S01]  /*6070*/  IMAD.IADD R20, R249, 0x1, -R18 ;  /* 0x00000001f9147824 */ /* 0x000fe200078e0a12 */
[----:B------:R-:W-:-:S02]  /*6080*/  I2FP.F32.S32 R28, R28 ;  /* 0x0000001c001c7245 */ /* 0x000fc40000201400 */
[----:B------:R-:W-:Y:S01]  /*6090*/  FSEL R4, R4, -INF , !P4 ;  /* 0xff80000004047808 */ /* 0x000fe20006000000 */
[----:B------:R-:W-:Y:S01]  /*60a0*/  FFMA.FTZ R22, R17, -UR17, R22 ;  /* 0x8000001111167c23 */ /* 0x000fe20008010016 */
[----:B------:R-:W-:Y:S01]  /*60b0*/  FSEL R183, R24, -INF , !P2 ;  /* 0xff80000018b77808 */ /* 0x000fe20005000000 */
[----:B------:R-:W-:Y:S01]  /*60c0*/  VIADD R17, R2, 0x30 ;  /* 0x0000003002117836 */ /* 0x000fe20000000000 */
[----:B------:R-:W-:Y:S01]  /*60d0*/  ISETP.GE.AND P4, PT, R18, R250, PT ;  /* 0x000000fa1200720c */ /* 0x000fe20003f86270 */
[----:B------:R-:W-:Y:S01]  /*60e0*/  FFMA.FTZ R27, R28, -UR17, R27 ;  /* 0x800000111c1b7c23 */ /* 0x000fe2000801001b */
[----:B------:R-:W-:Y:S01]  /*60f0*/  ISETP.GE.AND P2, PT, R18, R243, PT ;  /* 0x000000f31200720c */ /* 0x000fe20003f46270 */
[----:B------:R-:W-:Y:S01]  /*6100*/  IMAD.IADD R19, R252, 0x1, -R17 ;  /* 0x00000001fc137824 */ /* 0x000fe200078e0a11 */
[----:B------:R-:W-:Y:S02]  /*6110*/  FSEL R181, R25, -INF , !P6 ;  /* 0xff80000019b57808 */ /* 0x000fe40007000000 */
[----:B------:R-:W-:-:S02]  /*6120*/  FSEL R31, R31, -INF , !P3 ;  /* 0xff8000001f1f7808 */ /* 0x000fc40005800000 */
[C---:B------:R-:W-:Y:S02]  /*6130*/  ISETP.GE.AND P6, PT, R16.reuse, R250, PT ;  /* 0x000000fa1000720c */ /* 0x040fe40003fc6270 */
[----:B------:R-:W-:Y:S02]  /*6140*/  ISETP.GE.AND P3, PT, R16, R243, PT ;  /* 0x000000f31000720c */ /* 0x000fe40003f66270 */
[CC--:B------:R-:W-:Y:S02]  /*6150*/  ISETP.LT.OR P4, PT, R18.reuse, R251.reuse, P4 ;  /* 0x000000fb1200720c */ /* 0x0c0fe40002781670 */
[-C--:B------:R-:W-:Y:S01]  /*6160*/  ISETP.LT.OR P2, PT, R18, R248.reuse, P2 ;  /* 0x000000f81200720c */ /* 0x080fe20001741670 */
[--C-:B------:R-:W-:Y:S01]  /*6170*/  IMAD.IADD R18, R252, 0x1, -R16.reuse ;  /* 0x00000001fc127824 */ /* 0x100fe200078e0a10 */
        /* <DEDUP_REMOVED lines=10> */
[C---:B------:R-:W-:Y:S02]  /*6220*/  ISETP.LT.OR P1, PT, R17.reuse, R251, P1 ;  /* 0x000000fb1100720c */ /* 0x040fe40000f21670 */
[----:B------:R-:W-:Y:S01]  /*6230*/  ISETP.LT.OR P0, PT, R17, R248, P0 ;  /* 0x000000f81100720c */ /* 0x000fe20000701670 */
[----:B------:R-:W-:Y:S01]  /*6240*/  IMAD.IADD R17, R249, 0x1, -R17 ;  /* 0x00000001f9117824 */ /* 0x000fe200078e0a11 */
[----:B------:R-:W-:Y:S02]  /*6250*/  I2FP.F32.S32 R20, R20 ;  /* 0x0000001400147245 */ /* 0x000fe40000201400 */
[----:B------:R-:W-:Y:S02]  /*6260*/  I2FP.F32.S32 R16, R16 ;  /* 0x0000001000107245 */ /* 0x000fe40000201400 */
[----:B------:R-:W-:Y:S01]  /*6270*/  I2FP.F32.S32 R19, R19 ;  /* 0x0000001300137245 */ /* 0x000fe20000201400 */
[----:B------:R-:W-:Y:S01]  /*6280*/  FFMA.FTZ R23, R20, -UR17, R23 ;  /* 0x8000001114177c23 */ /* 0x000fe20008010017 */
[----:B------:R-:W-:Y:S01]  /*6290*/  IABS R17, R17 ;  /* 0x0000001100117213 */ /* 0x000fe20000000000 */
[----:B------:R-:W-:Y:S01]  /*62a0*/  FFMA.FTZ R71, R16, -UR17, R71 ;  /* 0x8000001110477c23 */ /* 0x000fe20008010047 */
[----:B------:R-:W-:Y:S01]  /*62b0*/  IABS R18, R18 ;  /* 0x0000001200127213 */ /* 0x000fe20000000000 */
[----:B------:R-:W-:Y:S01]  /*62c0*/  FFMA.FTZ R68, R19, -UR17, R68 ;  /* 0x8000001113447c23 */ /* 0x000fe20008010044 */
[C---:B------:R-:W-:Y:S01]  /*62d0*/  VIADD R16, R2.reuse, 0x38 ;  /* 0x0000003802107836 */ /* 0x040fe20000000000 */
[----:B------:R-:W-:Y:S01]  /*62e0*/  I2FP.F32.S32 R17, R17 ;  /* 0x0000001100117245 */ /* 0x000fe20000201400 */
[----:B------:R-:W-:Y:S01]  /*62f0*/  VIADD R2, R2, 0x39 ;  /* 0x0000003902027836 */ /* 0x000fe20000000000 */
[----:B------:R-:W-:-:S02]  /*6300*/  I2FP.F32.S32 R18, R18 ;  /* 0x0000001200127245 */ /* 0x000fc40000201400 */
[----:B------:R-:W-:Y:S01]  /*6310*/  FSEL R182, R22, -INF , !P5 ;  /* 0xff80000016b67808 */ /* 0x000fe20006800000 */
[----:B------:R-:W-:Y:S01]  /*6320*/  FFMA.FTZ R70, R17, -UR17, R70 ;  /* 0x8000001111467c23 */ /* 0x000fe20008010046 */
[----:B------:R-:W-:Y:S01]  /*6330*/  FSEL R194, R23, -INF , !P2 ;  /* 0xff80000017c27808 */ /* 0x000fe20005000000 */
[----:B------:R-:W-:Y:S01]  /*6340*/  FFMA.FTZ R69, R18, -UR17, R69 ;  /* 0x8000001112457c23 */ /* 0x000fe20008010045 */
[----:B------:R-:W-:Y:S01]  /*6350*/  ISETP.GE.AND P5, PT, R16, R250, PT ;  /* 0x000000fa1000720c */ /* 0x000fe20003fa6270 */
[--C-:B------:R-:W-:Y:S01]  /*6360*/  IMAD.IADD R17, R252, 0x1, -R16.reuse ;  /* 0x00000001fc117824 */ /* 0x100fe200078e0a10 */
[----:B------:R-:W-:Y:S01]  /*6370*/  FSEL R29, R21, -INF , !P4 ;  /* 0xff800000151d7808 */ /* 0x000fe20006000000 */
[----:B------:R-:W-:Y:S01]  /*6380*/  IMAD.IADD R18, R249, 0x1, -R16 ;  /* 0x00000001f9127824 */ /* 0x000fe200078e0a10 */
[----:B------:R-:W-:Y:S02]  /*6390*/  ISETP.GE.AND P2, PT, R16, R243, PT ;  /* 0x000000f31000720c */ /* 0x000fe40003f46270 */
        /* <DEDUP_REMOVED lines=10> */
[----:B------:R-:W-:Y:S02]  /*6440*/  IABS R19, R17 ;  /* 0x0000001100137213 */ /* 0x000fe40000000000 */
[----:B------:R-:W-:Y:S02]  /*6450*/  PLOP3.LUT P0, PT, PT, PT, UP0, 0x80, 0x0 ;  /* 0x000000000000781c */ /* 0x000fe40003f0f008 */
[----:B------:R-:W-:Y:S02]  /*6460*/  IABS R17, R18 ;  /* 0x0000001200117213 */ /* 0x000fe40000000000 */
[----:B------:R-:W-:Y:S02]  /*6470*/  IABS R16, R16 ;  /* 0x0000001000107213 */ /* 0x000fe40000000000 */
[----:B------:R-:W-:Y:S02]  /*6480*/  IABS R2, R2 ;  /* 0x0000000200027213 */ /* 0x000fe40000000000 */
[----:B------:R-:W-:-:S02]  /*6490*/  I2FP.F32.S32 R19, R19 ;  /* 0x0000001300137245 */ /* 0x000fc40000201400 */
[----:B------:R-:W-:Y:S02]  /*64a0*/  I2FP.F32.S32 R17, R17 ;  /* 0x0000001100117245 */ /* 0x000fe40000201400 */
        /* <DEDUP_REMOVED lines=8> */
[----:B------:R-:W-:-:S02]  /*6530*/  FSEL R193, R72, -INF , !P5 ;  /* 0xff80000048c17808 */ /* 0x000fc40006800000 */
[----:B------:R-:W-:Y:S02]  /*6540*/  FSEL R186, R74, -INF , !P2 ;  /* 0xff8000004aba7808 */ /* 0x000fe40005000000 */
[----:B------:R-:W-:Y:S02]  /*6550*/  FSEL R191, R73, -INF , !P4 ;  /* 0xff80000049bf7808 */ /* 0x000fe40006000000 */
[----:B------:R-:W-:Y:S01]  /*6560*/  FSEL R184, R75, -INF , !P1 ;  /* 0xff8000004bb87808 */ /* 0x000fe20004800000 */
[----:B------:R-:W-:Y:S06]  /*6570*/  @!P0 BRA `(.L_x_302) ;  /* 0x0000000800548947 */ /* 0x000fec0003800000 */
[----:B------:R-:W-:Y:S01]  /*6580*/  ULDC UR6, c[0x0][0x2d0] ;  /* 0x0000b40000067ab9 */ /* 0x000fe20000000800 */
[----:B------:R-:W-:Y:S01]  /*6590*/  UIADD3 UR7, UR22, -0x2, URZ ;  /* 0xfffffffe16077890 */ /* 0x000fe2000fffe03f */
        /* <DEDUP_REMOVED lines=23> */
[C---:B------:R-:W-:Y:S01]  /*6710*/  @!P4 LEA.HI.X R43, R26.reuse, R17, R32, 0x1, P1 ;  /* 0x000000111a2bc211 */ /* 0x040fe200008f0c20 */
[----:B------:R2:W-:Y:S02]  /*6720*/  @P5 STS.128 [R242+0xa000], RZ ;  /* 0x00a000fff2005388 */ /* 0x0005e40000000c00 */
[----:B------:R-:W3:Y:S01]  /*6730*/  @!P5 LDC.64 R18, c[0x0][0x218] ;  /* 0x00008600ff12db82 */ /* 0x000ee20000000a00 */
[----:B----4-:R-:W-:-:S04]  /*6740*/  @!P5 LEA R24, P2, R26, R24, 0x1 ;  /* 0x000000181a18d211 */ /* 0x010fc800078408ff */
[C-C-:B------:R-:W-:Y:S02]  /*6750*/  @!P5 LEA.HI.X R25, R26.reuse, R25, R32.reuse, 0x1, P2 ;  /* 0x000000191a19d211 */ /* 0x140fe400010f0c20 */
[C---:B------:R-:W-:Y:S01]  /*6760*/  IADD3 R35, P2, R26.reuse, UR40, RZ ;  /* 0x000000281a237c10 */ /* 0x040fe2000ff5e0ff */
        /* <DEDUP_REMOVED lines=25> */
[----:B------:R-:W3:Y:S02]  /*6900*/  @!P4 LDC.64 R22, c[0x0][0x218] ;  /* 0x00008600ff16cb82 */ /* 0x000ee40000000a00 */
[----:B------:R-:W-:Y:S01]  /*6910*/  @!PT LDS RZ, [RZ] ;  /* 0x00000000fffff984 */ /* 0x000fe20000000800 */
[----:B------:R-:W-:Y:S01]  /*6920*/  @!PT LDS RZ, [RZ] ;  /* 0x00000000fffff984 */ /* 0x000fe20000000800 */
[----:B------:R-:W-:Y:S01]  /*6930*/  @!PT LDS RZ, [RZ] ;  /* 0x00000000fffff984 */ /* 0x000fe20000000800 */
[----:B------:R-:W-:Y:S04]  /*6940*/  @!P6 LDGSTS.E.BYPASS.LTC128B.128 [R242+0x8800], desc[UR34][R48.64] ;  /* 0x0880000030f2efae */ /* 0x000fe8000b901d62 */
[----:B------:R1:W-:Y:S02]  /*6950*/  @P5 STS.128 [R242+0xa800], RZ ;  /* 0x00a800fff2005388 */ /* 0x0003e40000000c00 */
[----:B-----5:R-:W5:Y:S01]  /*6960*/  @!P5 LDC.64 R24, c[0x0][0x218] ;  /* 0x00008600ff18db82 */ /* 0x020f620000000a00 */
[C---:B--2---:R-:W-:Y:S01]  /*6970*/  @!P3 LEA R44, P1, R35.reuse, R2, 0x1 ;  /* 0x00000002232cb211 */ /* 0x044fe200078208ff */
[----:B------:R-:W-:Y:S01]  /*6980*/  @!PT LDS RZ, [RZ] ;  /* 0x00000000fffff984 */ /* 0x000fe20000000800 */
[----:B------:R-:W-:Y:S01]  /*6990*/  @!PT LDS RZ, [RZ] ;  /* 0x00000000fffff984 */ /* 0x000fe20000000800 */
[----:B------:R-:W-:Y:S01]  /*69a0*/  @!PT LDS RZ, [RZ] ;  /* 0x00000000fffff984 */ /* 0x000fe20000000800 */
[----:B------:R3:W-:Y:S01]  /*69b0*/  @!P5 LDGSTS.E.BYPASS.LTC128B.128 [R242+0xa800], desc[UR34][R46.64+0x80] ;  /* 0x0a8000802ef2dfae */ /* 0x0007e2000b901d62 */
[----:B----4-:R-:W-:-:S03]  /*69c0*/  @!P4 LEA R42, P2, R35, R16, 0x1 ;  /* 0x00000010232ac211 */ /* 0x010fc600078408ff */
[----:B------:R2:W-:Y:S01]  /*69d0*/  @P4 STS.128 [R242+0xc800], RZ ;  /* 0x00c800fff2004388 */ /* 0x0005e20000000c00 */
[C-C-:B------:R-:W-:Y:S01]  /*69e0*/  @!P3 LEA.HI.X R45, R35.reuse, R3, R32.reuse, 0x1, P1 ;  /* 0x00000003232db211 */ /* 0x140fe200008f0c20 */
[----:B------:R-:W4:Y:S01]  /*69f0*/  @!P3 LDC.64 R20, c[0x0][0x218] ;  /* 0x00008600ff14bb82 */ /* 0x000f220000000a00 */
[C---:B------:R-:W-:Y:S02]  /*6a00*/  @!P4 LEA.HI.X R43, R35.reuse, R17, R32, 0x1, P2 ;  /* 0x00000011232bc211 */ /* 0x040fe400010f0c20 */
[----:B------:R-:W-:-:S03]  /*6a10*/  IADD3 R34, P2, R35, UR40, RZ ;  /* 0x0000002823227c10 */ /* 0x000fc6000ff5e0ff */
[----:B------:R-:W-:Y:S01]  /*6a20*/  @!PT LDS RZ, [RZ] ;  /* 0x00000000fffff984 */ /* 0x000fe20000000800 */
[----:B------:R-:W-:Y:S01]  /*6a30*/  @!PT LDS RZ, [RZ] ;  /* 0x00000000fffff984 */ /* 0x000fe20000000800 */
[----:B------:R-:W-:Y:S01]  /*6a40*/  @!PT LDS RZ, [RZ] ;  /* 0x00000000fffff984 */ /* 0x000fe20000000800 */
[----:B------:R2:W-:Y:S01]  /*6a50*/  @!P4 LDGSTS.E.BYPASS.LTC128B.128 [R242+0xc800], desc[UR34][R42.64+0x100] ;  /* 0x0c8001002af2cfae */ /* 0x0005e2000b901d62 */
[----:B-1----:R-:W-:Y:S01]  /*6a60*/  @!P6 LEA R26, P1, R34, R26, 0x1 ;  /* 0x0000001a221ae211 */ /* 0x002fe200078208ff */
[----:B------:R-:W1:Y:S01]  /*6a70*/  @!P6 LDC.64 R18, c[0x0][0x218] ;  /* 0x00008600ff12eb82 */ /* 0x000e620000000a00 */
[----:B------:R-:W-:Y:S01]  /*6a80*/  IADD3.X R32, R32, UR39, RZ, P2, !PT ;  /* 0x0000002720207c10 */ /* 0x000fe200097fe4ff */
[----:B------:R2:W-:Y:S03]  /*6a90*/  @P3 STS.128 [R242+0xe800], RZ ;  /* 0x00e800fff2003388 */ /* 0x0005e60000000c00 */
[C---:B------:R-:W-:Y:S01]  /*6aa0*/  @!P6 LEA.HI.X R27, R34.reuse, R27, R32, 0x1, P1 ;  /* 0x0000001b221be211 */ /* 0x040fe200008f0c20 */
[----:B------:R-:W-:Y:S01]  /*6ab0*/  @!PT LDS RZ, [RZ] ;  /* 0x00000000fffff984 */ /* 0x000fe20000000800 */
[----:B------:R-:W-:Y:S01]  /*6ac0*/  @!PT LDS RZ, [RZ] ;  /* 0x00000000fffff984 */ /* 0x000fe20000000800 */
[----:B------:R-:W-:Y:S01]  /*6ad0*/  @!PT LDS RZ, [RZ] ;  /* 0x00000000fffff984 */ /* 0x000fe20000000800 */
[----:B------:R2:W-:Y:S02]  /*6ae0*/  @!P3 LDGSTS.E.BYPASS.LTC128B.128 [R242+0xe800], desc[UR34][R44.64+0x180] ;  /* 0x0e8001802cf2bfae */ /* 0x0005e4000b901d62 */
[----:B------:R-:W2:Y:S01]  /*6af0*/  @!P5 LDC.64 R16, c[0x0][0x218] ;  /* 0x00008600ff10db82 */ /* 0x000ea20000000a00 */
[C---:B-----5:R-:W-:Y:S01]  /*6b00*/  @!P5 LEA R24, P2, R34.reuse, R24, 0x1 ;  /* 0x000000182218d211 */ /* 0x060fe200078408ff */
[----:B------:R1:W-:Y:S01]  /*6b10*/  @P6 STS.128 [R242+0x9000], RZ ;  /* 0x009000fff2006388 */ /* 0x0003e20000000c00 */
[----:B---3--:R-:W-:-:S03]  /*6b20*/  @!P4 LEA R46, P1, R34, R22, 0x1 ;  /* 0x00000016222ec211 */ /* 0x008fc600078208ff */
[----:B------:R-:W-:Y:S01]  /*6b30*/  @!PT LDS RZ, [RZ] ;  /* 0x00000000fffff984 */ /* 0x000fe20000000800 */
[----:B------:R-:W-:Y:S01]  /*6b40*/  @!PT LDS RZ, [RZ] ;  /* 0x00000000fffff984 */ /* 0x000fe20000000800 */
[----:B------:R-:W-:Y:S01]  /*6b50*/  @!PT LDS RZ, [RZ] ;  /* 0x00000000fffff984 */ /* 0x000fe20000000800 */
[----:B------:R3:W-:Y:S01]  /*6b60*/  @!P6 LDGSTS.E.BYPASS.LTC128B.128 [R242+0x9000], desc[UR34][R26.64] ;  /* 0x090000001af2efae */ /* 0x0007e2000b901d62 */
[C-C-:B------:R-:W-:Y:S01]  /*6b70*/  @!P5 LEA.HI.X R25, R34.reuse, R25, R32.reuse, 0x1, P2 ;  /* 0x000000192219d211 */ /* 0x140fe200010f0c20 */
[----:B------:R-:W5:Y:S01]  /*6b80*/  @!P4 LDC.64 R2, c[0x0][0x218] ;  /* 0x00008600ff02cb82 */ /* 0x000f620000000a00 */
[C-C-:B------:R-:W-:Y:S01]  /*6b90*/  @!P4 LEA.HI.X R47, R34.reuse, R23, R32.reuse, 0x1, P1 ;  /* 0x00000017222fc211 */ /* 0x140fe200008f0c20 */
[----:B------:R3:W-:Y:S01]  /*6ba0*/  @P5 STS.128 [R242+0xb000], RZ ;  /* 0x00b000fff2005388 */ /* 0x0007e20000000c00 */
[C---:B----4-:R-:W-:Y:S02]  /*6bb0*/  @!P3 LEA R48, P1, R34.reuse, R20, 0x1 ;  /* 0x000000142230b211 */ /* 0x050fe400078208ff */
[C---:B------:R-:W-:Y:S01]  /*6bc0*/  IADD3 R22, P2, R34.reuse, UR40, RZ ;  /* 0x0000002822167c10 */ /* 0x040fe2000ff5e0ff */
[----:B------:R-:W-:Y:S01]  /*6bd0*/  @!PT LDS RZ, [RZ] ;  /* 0x00000000fffff984 */ /* 0x000fe20000000800 */
[----:B------:R-:W-:Y:S01]  /*6be0*/  @!PT LDS RZ, [RZ] ;  /* 0x00000000fffff984 */ /* 0x000fe20000000800 */
[----:B------:R-:W-:Y:S01]  /*6bf0*/  @!PT LDS RZ, [RZ] ;  /* 0x00000000fffff984 */ /* 0x000fe20000000800 */
[----:B------:R3:W-:Y:S01]  /*6c00*/  @!P5 LDGSTS.E.BYPASS.LTC128B.128 [R242+0xb000], desc[UR34][R24.64+0x80] ;  /* 0x0b00008018f2dfae */ /* 0x0007e2000b901d62 */
[----:B------:R-:W-:Y:S02]  /*6c10*/  @!P3 LEA.HI.X R49, R34, R21, R32, 0x1, P1 ;  /* 0x000000152231b211 */ /* 0x000fe400008f0c20 */
[----:B-1----:R-:W-:Y:S01]  /*6c20*/  @!P6 LEA R18, P1, R22, R18, 0x1 ;  /* 0x000000121612e211 */ /* 0x002fe200078208ff */
[----:B------:R3:W-:Y:S01]  /*6c30*/  @P4 STS.128 [R242+0xd000], RZ ;  /* 0x00d000fff2004388 */ /* 0x0007e20000000c00 */
[----:B------:R-:W-:-:S03]  /*6c40*/  IADD3.X R21, R32, UR39, RZ, P2, !PT ;  /* 0x0000002720157c10 */ /* 0x000fc600097fe4ff */
[----:B------:R-:W-:Y:S01]  /*6c50*/  @!PT LDS RZ, [RZ] ;  /* 0x00000000fffff984 */ /* 0x000fe20000000800 */
[----:B------:R-:W-:Y:S01]  /*6c60*/  @!PT LDS RZ, [RZ] ;  /* 0x00000000fffff984 */ /* 0x000fe20000000800 */
[----:B------:R-:W-:Y:S01]  /*6c70*/  @!PT LDS RZ, [RZ] ;  /* 0x00000000fffff984 */ /* 0x000fe20000000800 */
[----:B------:R3:W-:Y:S01]  /*6c80*/  @!P4 LDGSTS.E.BYPASS.LTC128B.128 [R242+0xd000], desc[UR34][R46.64+0x100] ;  /* 0x0d0001002ef2cfae */ /* 0x0007e2000b901d62 */
[C-C-:B------:R-:W-:Y:S02]  /*6c90*/  @!P6 LEA.HI.X R19, R22.reuse, R19, R21.reuse, 0x1, P1 ;  /* 0x000000131613e211 */ /* 0x140fe400008f0c15 */
[C---:B--2---:R-:W-:Y:S01]  /*6ca0*/  @!P5 LEA R16, P2, R22.reuse, R16, 0x1 ;  /* 0x000000101610d211 */ /* 0x044fe200078408ff */
[----:B------:R3:W-:Y:S03]  /*6cb0*/  @P3 STS.128 [R242+0xf000], RZ ;  /* 0x00f000fff2003388 */ /* 0x0007e60000000c00 */
[C---:B------:R-:W-:Y:S01]  /*6cc0*/  @!P5 LEA.HI.X R17, R22.reuse, R17, R21, 0x1, P2 ;  /* 0x000000111611d211 */ /* 0x040fe200010f0c15 */
[----:B------:R-:W-:Y:S01]  /*6cd0*/  @!PT LDS RZ, [RZ] ;  /* 0x00000000fffff984 */ /* 0x000fe20000000800 */
[----:B------:R-:W-:Y:S01]  /*6ce0*/  @!PT LDS RZ, [RZ] ;  /* 0x00000000fffff984 */ /* 0x000fe20000000800 */
[----:B------:R-:W-:Y:S01]  /*6cf0*/  @!PT LDS RZ, [RZ] ;  /* 0x00000000fffff984 */ /* 0x000fe20000000800 */
[----:B------:R3:W-:Y:S01]  /*6d00*/  @!P3 LDGSTS.E.BYPASS.LTC128B.128 [R242+0xf000], desc[UR34][R48.64+0x180] ;  /* 0x0f00018030f2bfae */ /* 0x0007e2000b901d62 */
[----:B-----5:R-:W-:-:S03]  /*6d10*/  @!P4 LEA R2, P1, R22, R2, 0x1 ;  /* 0x000000021602c211 */ /* 0x020fc600078208ff */
        /* <DEDUP_REMOVED lines=25> */
.L_x_304:
[----:B------:R-:W-:Y:S05]  /*6eb0*/  BSYNC B0 ;  /* 0x0000000000007941 */ /* 0x000fea0003800000 */
.L_x_303:
[----:B------:R-:W0:Y:S02]  /*6ec0*/  LDGDEPBAR ;  /* 0x00000000000079af */ /* 0x000e240000000000 */
.L_x_302:
[----:B---3--:R-:W-:Y:S01]  /*6ed0*/  FMNMX.FTZ R16, R41, R39, !PT ;  /* 0x0000002729107209 */ /* 0x008fe20007810000 */
        /* <DEDUP_REMOVED lines=31> */
[----:B------:R-:W2:Y:S03]  /*70d0*/  SHFL.BFLY PT, R17, R16, 0x2, 0x1f ;  /* 0x0c401f0010117f89 */ /* 0x000ea600000e0000 */
[-C--:B------:R-:W-:Y:S01]  /*70e0*/  LEA R222, R7, R224.reuse, 0x1 ;  /* 0x000000e007de7211 */ /* 0x080fe200078e08ff */
[----:B-1----:R-:W1:Y:S01]  /*70f0*/  SHFL.BFLY PT, R2, R19, 0x2, 0x1f ;  /* 0x0c401f0013027f89 */ /* 0x002e6200000e0000 */
[C---:B------:R-:W-:Y:S02]  /*7100*/  LEA R221, R5.reuse, R224, 0x1 ;  /* 0x000000e005dd7211 */ /* 0x040fe400078e08ff */
[----:B------:R-:W-:Y:S01]  /*7110*/  LEA R220, R5, R222, 0x1 ;  /* 0x000000de05dc7211 */ /* 0x000fe200078e08ff */
[----:B------:R-:W-:Y:S04]  /*7120*/  LDSM.16.MT88.4 R156, [R224+0x10000] ;  /* 0x01000000e09c783b */ /* 0x000fe80000004200 */
[----:B------:R-:W-:Y:S04]  /*7130*/  LDSM.16.MT88.4 R132, [R220+0x10000] ;  /* 0x01000000dc84783b */ /* 0x000fe80000004200 */
[----:B------:R-:W-:Y:S04]  /*7140*/  LDSM.16.MT88.4 R148, [R222+0x10000] ;  /* 0x01000000de94783b */ /* 0x000fe80000004200 */
[----:B------:R-:W-:Y:S01]  /*7150*/  LDSM.16.MT88.4 R140, [R221+0x10000] ;  /* 0x01000000dd8c783b */ /* 0x000fe20000004200 */
[----:B--2---:R-:W-:-:S03]  /*7160*/  FMNMX.FTZ R17, R16, R17, !PT ;  /* 0x0000001110117209 */ /* 0x004fc60007810000 */
[----:B------:R-:W-:Y:S01]  /*7170*/  LDSM.16.MT88.4 R48, [R222+0x12000] ;  /* 0x01200000de30783b */ /* 0x000fe20000004200 */
[----:B-1----:R-:W-:-:S03]  /*7180*/  FMNMX.FTZ R2, R19, R2, !PT ;  /* 0x0000000213027209 */ /* 0x002fc60007810000 */
        /* <DEDUP_REMOVED lines=12> */
[C---:B------:R-:W-:Y:S01]  /*7250*/  FMUL.FTZ R189, R3.reuse, UR10 ;  /* 0x0000000a03bd7c20 */ /* 0x040fe20008410000 */
[----:B------:R-:W-:Y:S01]  /*7260*/  FSEL R192, R192, RZ, P1 ;  /* 0x000000ffc0c07208 */ /* 0x000fe20000800000 */
[----:B------:R-:W-:Y:S01]  /*7270*/  LDSM.16.MT88.4 R104, [R224+0x16000] ;  /* 0x01600000e068783b */ /* 0x000fe20000004200 */
[----:B------:R-:W-:-:S03]  /*7280*/  FSETP.NEU.FTZ.AND P1, PT, R3, -INF , PT ;  /* 0xff8000000300780b */ /* 0x000fc60003f3d000 */
[--C-:B------:R-:W-:Y:S01]  /*7290*/  FFMA.FTZ R177, R41, UR10, -R192.reuse ;  /* 0x0000000a29b17c23 */ /* 0x100fe200080108c0 */
[----:B------:R-:W-:Y:S01]  /*72a0*/  FSEL R189, R189, RZ, P1 ;  /* 0x000000ffbdbd7208 */ /* 0x000fe20000800000 */
[----:B------:R-:W1:Y:S01]  /*72b0*/  LDSM.16.MT88.4 R40, [R224+0x12000] ;  /* 0x01200000e028783b */ /* 0x000e620000004200 */
        /* <DEDUP_REMOVED lines=8> */
[----:B------:R-:W2:Y:S01]  /*7340*/  LDSM.16.MT88.4 R112, [R222+0x16000] ;  /* 0x01600000de70783b */ /* 0x000ea20000004200 */
[--C-:B------:R-:W-:Y:S01]  /*7350*/  FFMA.FTZ R34, R13, UR10, -R192.reuse ;  /* 0x0000000a0d227c23 */ /* 0x100fe200080108c0 */
[----:B------:R-:W-:Y:S01]  /*7360*/  MUFU.EX2 R177, R177 ;  /* 0x000000b100b17308 */ /* 0x000fe20000000800 */
[--C-:B------:R-:W-:Y:S01]  /*7370*/  FFMA.FTZ R33, R6, UR10, -R189.reuse ;  /* 0x0000000a06217c23 */ /* 0x100fe200080108bd */
[----:B------:R-:W3:Y:S01]  /*7380*/  LDSM.16.MT88.4 R120, [R221+0x16000] ;  /* 0x01600000dd78783b */ /* 0x000ee20000004200 */
[--C-:B------:R-:W-:Y:S01]  /*7390*/  FFMA.FTZ R0, R4, UR10, -R189.reuse ;  /* 0x0000000a04007c23 */ /* 0x100fe200080108bd */
[--C-:B------:R-:W-:Y:S01]  /*73a0*/  FFMA.FTZ R35, R11, UR10, -R192.reuse ;  /* 0x0000000a0b237c23 */ /* 0x100fe200080108c0 */
[--C-:B------:R-:W-:Y:S01]  /*73b0*/  FFMA.FTZ R2, R9, UR10, -R192.reuse ;  /* 0x0000000a09027c23 */ /* 0x100fe200080108c0 */
[----:B------:R-:W4:Y:S01]  /*73c0*/  LDSM.16.MT88.4 R12, [R220+0x16000] ;  /* 0x01600000dc0c783b */ /* 0x000f220000004200 */
[--C-:B------:R-:W-:Y:S01]  /*73d0*/  FFMA.FTZ R169, R10, UR10, -R189.reuse ;  /* 0x0000000a0aa97c23 */ /* 0x100fe200080108bd */
[----:B------:R-:W5:Y:S01]  /*73e0*/  MUFU.EX2 R174, R174 ;  /* 0x000000ae00ae7308 */ /* 0x000f620000000800 */
[--C-:B------:R-:W-:Y:S01]  /*73f0*/  FFMA.FTZ R32, R8, UR10, -R189.reuse ;  /* 0x0000000a08207c23 */ /* 0x100fe200080108bd */
[----:B------:R-:W4:Y:S01]  /*7400*/  LDSM.16.MT88.4 R4, [R220+0x10800] ;  /* 0x01080000dc04783b */ /* 0x000f220000004200 */
[--C-:B------:R-:W-:Y:S01]  /*7410*/  FFMA.FTZ R176, R183, UR10, -R192.reuse ;  /* 0x0000000ab7b07c23 */ /* 0x100fe200080108c0 */
[--C-:B------:R-:W-:Y:S01]  /*7420*/  FFMA.FTZ R181, R181, UR10, -R192.reuse ;  /* 0x0000000ab5b57c23 */ /* 0x100fe200080108c0 */
[--C-:B------:R-:W-:Y:S01]  /*7430*/  FFMA.FTZ R178, R31, UR10, -R192.reuse ;  /* 0x0000000a1fb27c23 */ /* 0x100fe200080108c0 */
[----:B------:R-:W4:Y:S01]  /*7440*/  LDSM.16.MT88.4 R8, [R224+0x12800] ;  /* 0x01280000e008783b */ /* 0x000f220000004200 */
[--C-:B------:R-:W-:Y:S01]  /*7450*/  FFMA.FTZ R183, R29, UR10, -R192.reuse ;  /* 0x0000000a1db77c23 */ /* 0x100fe200080108c0 */
[----:B------:R-:W-:Y:S01]  /*7460*/  MUFU.EX2 R173, R173 ;  /* 0x000000ad00ad7308 */ /* 0x000fe20000000800 */
[--C-:B------:R-:W-:Y:S01]  /*7470*/  FFMA.FTZ R180, R28, UR10, -R189.reuse ;  /* 0x0000000a1cb47c23 */ /* 0x100fe200080108bd */
[----:B------:R-:W4:Y:S01]  /*7480*/  LDSM.16.MT88.4 R20, [R221+0x10800] ;  /* 0x01080000dd14783b */ /* 0x000f220000004200 */
[--C-:B------:R-:W-:Y:S01]  /*7490*/  FFMA.FTZ R185, R196, UR10, -R189.reuse ;  /* 0x0000000ac4b97c23 */ /* 0x100fe200080108bd */
[--C-:B------:R-:W-:Y:S01]  /*74a0*/  FFMA.FTZ R182, R182, UR10, -R189.reuse ;  /* 0x0000000ab6b67c23 */ /* 0x100fe200080108bd */
[--C-:B------:R-:W-:Y:S01]  /*74b0*/  FFMA.FTZ R187, R194, UR10, -R189.reuse ;  /* 0x0000000ac2bb7c23 */ /* 0x100fe200080108bd */
[----:B------:R-:W4:Y:S01]  /*74c0*/  LDSM.16.MT88.4 R16, [R224+0x10800] ;  /* 0x01080000e010783b */ /* 0x000f220000004200 */
[--C-:B------:R-:W-:Y:S01]  /*74d0*/  FFMA.FTZ R194, R197, UR10, -R192.reuse ;  /* 0x0000000ac5c27c23 */ /* 0x100fe200080108c0 */
[----:B------:R-:W1:Y:S01]  /*74e0*/  MUFU.EX2 R168, R168 ;  /* 0x000000a800a87308 */ /* 0x000e620000000800 */
[----:B-----5:R-:W-:Y:S01]  /*74f0*/  F2FP.BF16.F32.PACK_AB R128, R174, R177 ;  /* 0x000000b1ae80723e */ /* 0x020fe200000010ff */
[----:B------:R-:W-:Y:S01]  /*7500*/  LDSM.16.MT88.4 R24, [R222+0x10800] ;  /* 0x01080000de18783b */ /* 0x000fe20000004200 */
[--C-:B------:R-:W-:Y:S01]  /*7510*/  FFMA.FTZ R195, R195, UR10, -R192.reuse ;  /* 0x0000000ac3c37c23 */ /* 0x100fe200080108c0 */
[--C-:B------:R-:W-:Y:S01]  /*7520*/  FFMA.FTZ R193, R193, UR10, -R192.reuse ;  /* 0x0000000ac1c17c23 */ /* 0x100fe200080108c0 */
[----:B------:R-:W-:Y:S01]  /*7530*/  FFMA.FTZ R192, R191, UR10, -R192 ;  /* 0x0000000abfc07c23 */ /* 0x000fe200080108c0 */
[----:B------:R-:W-:Y:S01]  /*7540*/  LDSM.16.MT88.4 R28, [R224+0x11000] ;  /* 0x01100000e01c783b */ /* 0x000fe20000004200 */
[--C-:B------:R-:W-:Y:S01]  /*7550*/  FFMA.FTZ R190, R190, UR10, -R189.reuse ;  /* 0x0000000abebe7c23 */ /* 0x100fe200080108bd */
[----:B------:R-:W-:Y:S01]  /*7560*/  MUFU.EX2 R172, R172 ;  /* 0x000000ac00ac7308 */ /* 0x000fe20000000800 */
[--C-:B------:R-:W-:Y:S01]  /*7570*/  FFMA.FTZ R191, R188, UR10, -R189.reuse ;  /* 0x0000000abcbf7c23 */ /* 0x100fe200080108bd */
[--C-:B------:R-:W-:Y:S01]  /*7580*/  FFMA.FTZ R186, R186, UR10, -R189.reuse ;  /* 0x0000000ababa7c23 */ /* 0x100fe200080108bd */
[----:B------:R-:W-:Y:S01]  /*7590*/  FFMA.FTZ R189, R184, UR10, -R189 ;  /* 0x0000000ab8bd7c23 */ /* 0x000fe200080108bd */
[----:B------:R-:W-:-:S04]  /*75a0*/  FADD.FTZ R174, R177, R174 ;  /* 0x000000aeb1ae7221 */ /* 0x000fc80000010000 */
[----:B------:R-:W5:Y:S01]  /*75b0*/  MUFU.EX2 R179, R179 ;  /* 0x000000b300b37308 */ /* 0x000f620000000800 */
[----:B-1----:R-:W-:Y:S01]  /*75c0*/  F2FP.BF16.F32.PACK_AB R130, R168, R173 ;  /* 0x000000ada882723e */ /* 0x002fe200000010ff */
[----:B------:R-:W-:-:S04]  /*75d0*/  FADD.FTZ R173, R173, R174 ;  /* 0x000000aeadad7221 */ /* 0x000fc80000010000 */
[----:B------:R-:W-:Y:S02]  /*75e0*/  FADD.FTZ R168, R168, R173 ;  /* 0x000000ada8a87221 */ /* 0x000fe40000010000 */
[----:B------:R-:W-:Y:S08]  /*75f0*/  MUFU.EX2 R175, R175 ;  /* 0x000000af00af7308 */ /* 0x000ff00000000800 */
[----:B------:R-:W1:Y:S01]  /*7600*/  MUFU.EX2 R170, R170 ;  /* 0x000000aa00aa7308 */ /* 0x000e620000000800 */
[----:B-----5:R-:W-:Y:S01]  /*7610*/  F2FP.BF16.F32.PACK_AB R129, R179, R172 ;  /* 0x000000acb381723e */ /* 0x020fe200000010ff */
[----:B------:R-:W-:-:S06]  /*7620*/  FADD.FTZ R172, R172, R179 ;  /* 0x000000b3acac7221 */ /* 0x000fcc0000010000 */
[----:B------:R-:W-:Y:S08]  /*7630*/  MUFU.EX2 R171, R171 ;  /* 0x000000ab00ab7308 */ /* 0x000ff00000000800 */
[----:B------:R-:W5:Y:S01]  /*7640*/  MUFU.EX2 R34, R34 ;  /* 0x0000002200227308 */ /* 0x000f620000000800 */
[----:B-1----:R-:W-:Y:S01]  /*7650*/  F2FP.BF16.F32.PACK_AB R131, R170, R175 ;  /* 0x000000afaa83723e */ /* 0x002fe200000010ff */
        /* <DEDUP_REMOVED lines=10> */
[----:B------:R-:W1:Y:S05]  /*7700*/  MUFU.EX2 R32, R32 ;  /* 0x0000002000207308 */ /* 0x000e6a0000000800 */
[C---:B------:R-:W-:Y:S03]  /*7710*/  HMMA.16816.F32.BF16 R152, R128.reuse, R148, RZ ;  /* 0x000000948098723c */ /* 0x040fe600000418ff */
[----:B------:R-:W-:Y:S03]  /*7720*/  MUFU.EX2 R33, R33 ;  /* 0x0000002100217308 */ /* 0x000fe60000000800 */
[C---:B------:R-:W-:Y:S05]  /*7730*/  HMMA.16816.F32.BF16 R144, R128.reuse, R140, RZ ;  /* 0x0000008c8090723c */ /* 0x040fea00000418ff */
[----:B------:R-:W1:Y:S01]  /*7740*/  MUFU.EX2 R0, R0 ;  /* 0x0000000000007308 */ /* 0x000e620000000800 */
[C---:B------:R-:W-:Y:S06]  /*7750*/  HMMA.16816.F32.BF16 R44, R128.reuse, R48, RZ ;  /* 0x00000030802c723c */ /* 0x040fec00000418ff */
[C---:B------:R-:W-:Y:S01]  /*7760*/  HMMA.16816.F32.BF16 R52, R128.reuse, R56, RZ ;  /* 0x000000388034723c */ /* 0x040fe200000418ff */
[----:B------:R-:W-:Y:S05]  /*7770*/  MUFU.EX2 R176, R176 ;  /* 0x000000b000b07308 */ /* 0x000fea0000000800 */
[C---:B------:R-:W-:Y:S03]  /*7780*/  HMMA.16816.F32.BF16 R60, R128.reuse, R64, RZ ;  /* 0x00000040803c723c */ /* 0x040fe600000418ff */
[----:B------:R-:W1:Y:S03]  /*7790*/  MUFU.EX2 R181, R181 ;  /* 0x000000b500b57308 */ /* 0x000e660000000800 */
        /* <DEDUP_REMOVED lines=8> */
[----:B------:R-:W1:Y:S01]  /*7820*/  MUFU.EX2 R185, R185 ;  /* 0x000000b900b97308 */ /* 0x000e620000000800 */
[C---:B--2---:R-:W-:Y:S06]  /*7830*/  HMMA.16816.F32.BF16 R108, R128.reuse, R112, RZ ;  /* 0x00000070806c723c */ /* 0x044fec00000418ff */
[C---:B---3--:R-:W-:Y:S01]  /*7840*/  HMMA.16816.F32.BF16 R116, R128.reuse, R120, RZ ;  /* 0x000000788074723c */ /* 0x048fe200000418ff */
[----:B------:R-:W-:Y:S05]  /*7850*/  MUFU.EX2 R182, R182 ;  /* 0x000000b600b67308 */ /* 0x000fea0000000800 */
[C---:B------:R-:W-:Y:S03]  /*7860*/  HMMA.16816.F32.BF16 R156, R128.reuse, R158, RZ ;  /* 0x0000009e809c723c */ /* 0x040fe600000418ff */
[----:B------:R-:W2:Y:S03]  /*7870*/  MUFU.EX2 R187, R187 ;  /* 0x000000bb00bb7308 */ /* 0x000ea60000000800 */
        /* <DEDUP_REMOVED lines=8> */
[----:B------:R-:W-:Y:S01]  /*7900*/  MUFU.EX2 R192, R192 ;  /* 0x000000c000c07308 */ /* 0x000fe20000000800 */
        /* <DEDUP_REMOVED lines=8> */
[C---:B------:R-:W-:Y:S01]  /*7990*/  HMMA.16816.F32.BF16 R112, R128.reuse, R114, RZ ;  /* 0x000000728070723c */ /* 0x040fe200000418ff */
[----:B------:R-:W3:Y:S05]  /*79a0*/  MUFU.EX2 R189, R189 ;  /* 0x000000bd00bd7308 */ /* 0x000eea0000000800 */
[C---:B------:R-:W-:Y:S06]  /*79b0*/  HMMA.16816.F32.BF16 R120, R128.reuse, R122, RZ ;  /* 0x0000007a8078723c */ /* 0x040fec00000418ff */
[C---:B----4-:R-:W-:Y:S06]  /*79c0*/  HMMA.16816.F32.BF16 R124, R128.reuse, R12, RZ ;  /* 0x0000000c807c723c */ /* 0x050fec00000418ff */
[----:B------:R-:W-:Y:S01]  /*79d0*/  HMMA.16816.F32.BF16 R128, R128, R14, RZ ;  /* 0x0000000e8080723c */ /* 0x000fe200000418ff */
[----:B-----5:R-:W-:Y:S01]  /*79e0*/  F2FP.BF16.F32.PACK_AB R12, R34, R171 ;  /* 0x000000ab220c723e */ /* 0x020fe200000010ff */
[----:B------:R-:W-:Y:S01]  /*79f0*/  FADD.FTZ R171, R171, R168 ;  /* 0x000000a8abab7221 */ /* 0x000fe20000010000 */
[----:B-1----:R-:W-:Y:S01]  /*7a00*/  F2FP.BF16.F32.PACK_AB R13, R32, R169 ;  /* 0x000000a9200d723e */ /* 0x002fe200000010ff */
        /* <DEDUP_REMOVED lines=11> */
[----:B------:R-:W1:Y:S05]  /*7ac0*/  LDSM.16.MT88.4 R4, [R224+0x14800] ;  /* 0x01480000e004783b */ /* 0x000e6a0000004200 */
[C---:B------:R-:W-:Y:S06]  /*7ad0*/  HMMA.16816.F32.BF16 R36, R12.reuse, R8, R36 ;  /* 0x000000080c24723c */ /* 0x040fec0000041824 */
[C---:B------:R-:W-:Y:S01]  /*7ae0*/  HMMA.16816.F32.BF16 R40, R12.reuse, R10, R40 ;  /* 0x0000000a0c28723c */ /* 0x040fe20000041828 */
[----:B------:R-:W4:Y:S05]  /*7af0*/  LDSM.16.MT88.4 R8, [R222+0x14800] ;  /* 0x01480000de08783b */ /* 0x000f2a0000004200 */
        /* <DEDUP_REMOVED lines=15> */
[C---:B------:R-:W-:Y:S06]  /*7bf0*/  HMMA.16816.F32.BF16 R152, R12.reuse, R24, R152 ;  /* 0x000000180c98723c */ /* 0x040fec0000041898 */
[C---:B------:R-:W-:Y:S01]  /*7c00*/  HMMA.16816.F32.BF16 R148, R12.reuse, R26, R148 ;  /* 0x0000001a0c94723c */ /* 0x040fe20000041894 */
[----:B------:R-:W2:Y:S05]  /*7c10*/  LDSM.16.MT88.4 R24, [R221+0x12800] ;  /* 0x01280000dd18783b */ /* 0x000eaa0000004200 */
[C---:B-1----:R-:W-:Y:S06]  /*7c20*/  HMMA.16816.F32.BF16 R100, R12.reuse, R4, R100 ;  /* 0x000000040c64723c */ /* 0x042fec0000041864 */
[C---:B------:R-:W-:Y:S01]  /*7c30*/  HMMA.16816.F32.BF16 R104, R12.reuse, R6, R104 ;  /* 0x000000060c68723c */ /* 0x040fe20000041868 */
[----:B------:R-:W1:Y:S05]  /*7c40*/  LDSM.16.MT88.4 R4, [R222+0x11000] ;  /* 0x01100000de04783b */ /* 0x000e6a0000004200 */
[C---:B------:R-:W-:Y:S06]  /*7c50*/  HMMA.16816.F32.BF16 R44, R12.reuse, R16, R44 ;  /* 0x000000100c2c723c */ /* 0x040fec000004182c */
[C---:B------:R-:W-:Y:S01]  /*7c60*/  HMMA.16816.F32.BF16 R48, R12.reuse, R18, R48 ;  /* 0x000000120c30723c */ /* 0x040fe20000041830 */
[----:B------:R-:W3:Y:S05]  /*7c70*/  LDSM.16.MT88.4 R16, [R221+0x14800] ;  /* 0x01480000dd10783b */ /* 0x000eea0000004200 */
[C---:B----4-:R-:W-:Y:S06]  /*7c80*/  HMMA.16816.F32.BF16 R116, R12.reuse, R8, R116 ;  /* 0x000000080c74723c */ /* 0x050fec0000041874 */
[C---:B------:R-:W-:Y:S01]  /*7c90*/  HMMA.16816.F32.BF16 R120, R12.reuse, R10, R120 ;  /* 0x0000000a0c78723c */ /* 0x040fe20000041878 */
[----:B------:R-:W4:Y:S05]  /*7ca0*/  LDSM.16.MT88.4 R8, [R221+0x11000] ;  /* 0x01100000dd08783b */ /* 0x000f2a0000004200 */
        /* <DEDUP_REMOVED lines=9> */
[----:B------:R-:W-:Y:S01]  /*7d40*/  F2FP.BF16.F32.PACK_AB R23, R187, R182 ;  /* 0x000000b6bb17723e */ /* 0x000fe200000010ff */
[----:B------:R-:W-:Y:S02]  /*7d50*/  FADD.FTZ R181, R181, R176 ;  /* 0x000000b0b5b57221 */ /* 0x000fe40000010000 */
[----:B------:R-:W-:Y:S01]  /*7d60*/  HMMA.16816.F32.BF16 R56, R12, R26, R56 ;  /* 0x0000001a0c38723c */ /* 0x000fe20000041838 */
[----:B------:R-:W2:Y:S01]  /*7d70*/  LDSM.16.MT88.4 R24, [R220+0x14800] ;  /* 0x01480000dc18783b */ /* 0x000ea20000004200 */
[----:B------:R-:W-:Y:S01]  /*7d80*/  FADD.FTZ R182, R182, R185 ;  /* 0x000000b9b6b67221 */ /* 0x000fe20000010000 */
[----:B------:R-:W-:-:S03]  /*7d90*/  FADD.FTZ R178, R178, R181 ;  /* 0x000000b5b2b27221 */ /* 0x000fc60000010000 */
[----:B-1----:R-:W-:Y:S01]  /*7da0*/  HMMA.16816.F32.BF16 R152, R20, R4, R152 ;  /* 0x000000041498723c */ /* 0x002fe20000041898 */
[----:B------:R-:W-:Y:S01]  /*7db0*/  FADD.FTZ R187, R187, R182 ;  /* 0x000000b6bbbb7221 */ /* 0x000fe20000010000 */
[----:B------:R-:W-:-:S04]  /*7dc0*/  FADD.FTZ R183, R183, R178 ;  /* 0x000000b2b7b77221 */ /* 0x000fc80000010000 */
[----:B------:R-:W-:Y:S01]  /*7dd0*/  HMMA.16816.F32.BF16 R148, R20, R6, R148 ;  /* 0x000000061494723c */ /* 0x000fe20000041894 */
[----:B------:R-:W1:Y:S05]  /*7de0*/  LDSM.16.MT88.4 R4, [R221+0x13000] ;  /* 0x01300000dd04783b */ /* 0x000e6a0000004200 */
[C---:B---3--:R-:W-:Y:S06]  /*7df0*/  HMMA.16816.F32.BF16 R84, R12.reuse, R16, R84 ;  /* 0x000000100c54723c */ /* 0x048fec0000041854 */
[----:B------:R-:W-:Y:S01]  /*7e00*/  HMMA.16816.F32.BF16 R88, R12, R18, R88 ;  /* 0x000000120c58723c */ /* 0x000fe20000041858 */
[----:B------:R-:W3:Y:S05]  /*7e10*/  LDSM.16.MT88.4 R16, [R220+0x16800] ;  /* 0x01680000dc10783b */ /* 0x000eea0000004200 */
[C---:B----4-:R-:W-:Y:S06]  /*7e20*/  HMMA.16816.F32.BF16 R144, R20.reuse, R8, R144 ;  /* 0x000000081490723c */ /* 0x050fec0000041890 */
[----:B------:R-:W-:Y:S01]  /*7e30*/  HMMA.16816.F32.BF16 R140, R20, R10, R140 ;  /* 0x0000000a148c723c */ /* 0x000fe2000004188c */
[----:B------:R-:W4:Y:S05]  /*7e40*/  LDSM.16.MT88.4 R8, [R220+0x13000] ;  /* 0x01300000dc08783b */ /* 0x000f2a0000004200 */
[C---:B--2---:R-:W-:Y:S06]  /*7e50*/  HMMA.16816.F32.BF16 R92, R12.reuse, R24, R92 ;  /* 0x000000180c5c723c */ /* 0x044fec000004185c */
[----:B------:R-:W-:Y:S01]  /*7e60*/  HMMA.16816.F32.BF16 R96, R12, R26, R96 ;  /* 0x0000001a0c60723c */ /* 0x000fe20000041860 */
[----:B------:R-:W2:Y:S05]  /*7e70*/  LDSM.16.MT88.4 R24, [R220+0x11000] ;  /* 0x01100000dc18783b */ /* 0x000eaa0000004200 */
[C---:B-1----:R-:W-:Y:S06]  /*7e80*/  HMMA.16816.F32.BF16 R52, R20.reuse, R4, R52 ;  /* 0x000000041434723c */ /* 0x042fec0000041834 */
[----:B------:R-:W-:Y:S01]  /*7e90*/  HMMA.16816.F32.BF16 R56, R20, R6, R56 ;  /* 0x000000061438723c */ /* 0x000fe20000041838 */
[----:B------:R-:W1:Y:S05]  /*7ea0*/  LDSM.16.MT88.4 R4, [R220+0x15000] ;  /* 0x01500000dc04783b */ /* 0x000e6a0000004200 */
[C---:B---3--:R-:W-:Y:S06]  /*7eb0*/  HMMA.16816.F32.BF16 R124, R12.reuse, R16, R124 ;  /* 0x000000100c7c723c */ /* 0x048fec000004187c */
[----:B------:R-:W-:Y:S01]  /*7ec0*/  HMMA.16816.F32.BF16 R128, R12, R18, R128 ;  /* 0x000000120c80723c */ /* 0x000fe20000041880 */
[----:B------:R-:W3:Y:S04]  /*7ed0*/  LDSM.16.MT88.4 R16, [R224+0x13000] ;  /* 0x01300000e010783b */ /* 0x000ee80000004200 */
[----:B------:R-:W5:Y:S01]  /*7ee0*/  LDSM.16.MT88.4 R12, [R222+0x13000] ;  /* 0x01300000de0c783b */ /* 0x000f620000004200 */
[C---:B----4-:R-:W-:Y:S06]  /*7ef0*/  HMMA.16816.F32.BF16 R60, R20.reuse, R8, R60 ;  /* 0x00000008143c723c */ /* 0x050fec000004183c */
[C---:B------:R-:W-:Y:S01]  /*7f00*/  HMMA.16816.F32.BF16 R64, R20.reuse, R10, R64 ;  /* 0x0000000a1440723c */ /* 0x040fe20000041840 */
[----:B------:R-:W4:Y:S05]  /*7f10*/  LDSM.16.MT88.4 R8, [R224+0x17000] ;  /* 0x01700000e008783b */ /* 0x000f2a0000004200 */
[C---:B--2---:R-:W-:Y:S06]  /*7f20*/  HMMA.16816.F32.BF16 R136, R20.reuse, R24, R136 ;  /* 0x000000181488723c */ /* 0x044fec0000041888 */
[C---:B------:R-:W-:Y:S01]  /*7f30*/  HMMA.16816.F32.BF16 R132, R20.reuse, R26, R132 ;  /* 0x0000001a1484723c */ /* 0x040fe20000041884 */
[----:B------:R-:W-:Y:S05]  /*7f40*/  LDSM.16.MT88.4 R24, [R224+0x15000] ;  /* 0x01500000e018783b */ /* 0x000fea0000004200 */
[C---:B-1----:R-:W-:Y:S06]  /*7f50*/  HMMA.16816.F32.BF16 R92, R20.reuse, R4, R92 ;  /* 0x00000004145c723c */ /* 0x042fec000004185c */
[C---:B------:R-:W-:Y:S01]  /*7f60*/  HMMA.16816.F32.BF16 R96, R20.reuse, R6, R96 ;  /* 0x000000061460723c */ /* 0x040fe20000041860 */
[----:B------:R-:W1:Y:S05]  /*7f70*/  LDSM.16.MT88.4 R4, [R221+0x17000] ;  /* 0x01700000dd04783b */ /* 0x000e6a0000004200 */
[C---:B---3--:R-:W-:Y:S06]  /*7f80*/  HMMA.16816.F32.BF16 R36, R20.reuse, R16, R36 ;  /* 0x000000101424723c */ /* 0x048fec0000041824 */
[C---:B------:R-:W-:Y:S01]  /*7f90*/  HMMA.16816.F32.BF16 R40, R20.reuse, R18, R40 ;  /* 0x000000121428723c */ /* 0x040fe20000041828 */
[----:B------:R-:W2:Y:S05]  /*7fa0*/  LDSM.16.MT88.4 R16, [R222+0x15000] ;  /* 0x01500000de10783b */ /* 0x000eaa0000004200 */
[C---:B-----5:R-:W-:Y:S06]  /*7fb0*/  HMMA.16816.F32.BF16 R44, R20.reuse, R12, R44 ;  /* 0x0000000c142c723c */ /* 0x060fec000004182c */
[C---:B------:R-:W-:Y:S01]  /*7fc0*/  HMMA.16816.F32.BF16 R48, R20.reuse, R14, R48 ;  /* 0x0000000e1430723c */ /* 0x040fe20000041830 */
[----:B------:R-:W3:Y:S05]  /*7fd0*/  LDSM.16.MT88.4 R12, [R221+0x15000] ;  /* 0x01500000dd0c783b */ /* 0x000eea0000004200 */
[C---:B----4-:R-:W-:Y:S06]  /*7fe0*/  HMMA.16816.F32.BF16 R100, R20.reuse, R8, R100 ;  /* 0x000000081464723c */ /* 0x050fec0000041864 */
[C---:B------:R-:W-:Y:S01]  /*7ff0*/  HMMA.16816.F32.BF16 R104, R20.reuse, R10, R104 ;  /* 0x0000000a1468723c */ /* 0x040fe20000041868 */
[----:B------:R-:W4:Y:S05]  /*8000*/  LDSM.16.MT88.4 R8, [R224+0x11800] ;  /* 0x01180000e008783b */ /* 0x000f2a0000004200 */
[C---:B------:R-:W-:Y:S06]  /*8010*/  HMMA.16816.F32.BF16 R160, R20.reuse, R28, R160 ;  /* 0x0000001c14a0723c */ /* 0x040fec00000418a0 */
[C---:B------:R-:W-:Y:S01]  /*8020*/  HMMA.16816.F32.BF16 R156, R20.reuse, R30, R156 ;  /* 0x0000001e149c723c */ /* 0x040fe2000004189c */
[----:B------:R-:W5:Y:S05]  /*8030*/  LDSM.16.MT88.4 R28, [R222+0x17000] ;  /* 0x01700000de1c783b */ /* 0x000f6a0000004200 */
[C---:B-1----:R-:W-:Y:S06]  /*8040*/  HMMA.16816.F32.BF16 R116, R20.reuse, R4, R116 ;  /* 0x000000041474723c */ /* 0x042fec0000041874 */
[----:B------:R-:W-:Y:S01]  /*8050*/  HMMA.16816.F32.BF16 R120, R20, R6, R120 ;  /* 0x000000061478723c */ /* 0x000fe20000041878 */
[----:B------:R-:W-:Y:S01]  /*8060*/  F2FP.BF16.F32.PACK_AB R4, R195, R194 ;  /* 0x000000c2c304723e */ /* 0x000fe200000010ff */
[----:B------:R-:W-:Y:S01]  /*8070*/  FADD.FTZ R194, R194, R183 ;  /* 0x000000b7c2c27221 */ /* 0x000fe20000010000 */
[----:B------:R-:W-:Y:S01]  /*8080*/  F2FP.BF16.F32.PACK_AB R5, R191, R190 ;  /* 0x000000bebf05723e */ /* 0x000fe200000010ff */
[----:B------:R-:W-:-:S02]  /*8090*/  FADD.FTZ R190, R190, R187 ;  /* 0x000000bbbebe7221 */ /* 0x000fc40000010000 */
[C---:B------:R-:W-:Y:S01]  /*80a0*/  HMMA.16816.F32.BF16 R68, R20.reuse, R24, R68 ;  /* 0x000000181444723c */ /* 0x040fe20000041844 */
[----:B------:R-:W-:Y:S01]  /*80b0*/  F2FP.BF16.F32.PACK_AB R6, R192, R193 ;  /* 0x000000c1c006723e */ /* 0x000fe200000010ff */
[----:B------:R-:W-:Y:S01]  /*80c0*/  FADD.FTZ R191, R191, R190 ;  /* 0x000000bebfbf7221 */ /* 0x000fe20000010000 */
[----:B------:R-:W-:Y:S01]  /*80d0*/  F2FP.BF16.F32.PACK_AB R7, R189, R186 ;  /* 0x000000babd07723e */ /* 0x000fe200000010ff */
[----:B------:R-:W-:Y:S02]  /*80e0*/  FADD.FTZ R194, R195, R194 ;  /* 0x000000c2c3c27221 */ /* 0x000fe40000010000 */
[----:B------:R-:W-:Y:S01]  /*80f0*/  HMMA.16816.F32.BF16 R72, R20, R26, R72 ;  /* 0x0000001a1448723c */ /* 0x000fe20000041848 */
[----:B------:R-:W1:Y:S01]  /*8100*/  LDSM.16.MT88.4 R24, [R220+0x17000] ;  /* 0x01700000dc18783b */ /* 0x000e620000004200 */
[----:B------:R-:W-:Y:S01]  /*8110*/  FADD.FTZ R186, R186, R191 ;  /* 0x000000bfbaba7221 */ /* 0x000fe20000010000 */
[----:B------:R-:W-:-:S03]  /*8120*/  FADD.FTZ R193, R193, R194 ;  /* 0x000000c2c1c17221 */ /* 0x000fc60000010000 */
[----:B--2---:R-:W-:Y:S01]  /*8130*/  HMMA.16816.F32.BF16 R76, R20, R16, R76 ;  /* 0x00000010144c723c */ /* 0x004fe2000004184c */
[----:B------:R-:W-:Y:S01]  /*8140*/  FADD.FTZ R232, R189, R186 ;  /* 0x000000babde87221 */ /* 0x000fe20000010000 */
[----:B------:R-:W-:-:S04]  /*8150*/  FADD.FTZ R233, R192, R193 ;  /* 0x000000c1c0e97221 */ /* 0x000fc80000010000 */
[C---:B------:R-:W-:Y:S01]  /*8160*/  HMMA.16816.F32.BF16 R80, R20.reuse, R18, R80 ;  /* 0x000000121450723c */ /* 0x040fe20000041850 */
[----:B------:R-:W2:Y:S04]  /*8170*/  LDSM.16.MT88.4 R16, [R222+0x11800] ;  /* 0x01180000de10783b */ /* 0x000ea80000004200 */
[----:B------:R-:W-:Y:S01]  /*8180*/  STL [R1+0x14], R232 ;  /* 0x000014e801007387 */ /* 0x000fe20000100800 */
[C---:B---3--:R-:W-:Y:S03]  /*8190*/  HMMA.16816.F32.BF16 R84, R20.reuse, R12, R84 ;  /* 0x0000000c1454723c */ /* 0x048fe60000041854 */
[----:B------:R-:W-:Y:S03]  /*81a0*/  STL [R1+0x28], R233 ;  /* 0x000028e901007387 */ /* 0x000fe60000100800 */
[----:B------:R-:W-:Y:S01]  /*81b0*/  HMMA.16816.F32.BF16 R88, R20, R14, R88 ;  /* 0x0000000e1458723c */ /* 0x000fe20000041858 */
[----:B------:R-:W3:Y:S05]  /*81c0*/  LDSM.16.MT88.4 R12, [R221+0x11800] ;  /* 0x01180000dd0c783b */ /* 0x000eea0000004200 */
[C---:B----4-:R-:W-:Y:S06]  /*81d0*/  HMMA.16816.F32.BF16 R160, R4.reuse, R8, R160 ;  /* 0x0000000804a0723c */ /* 0x050fec00000418a0 */
[----:B------:R-:W-:Y:S01]  /*81e0*/  HMMA.16816.F32.BF16 R156, R4, R10, R156 ;  /* 0x0000000a049c723c */ /* 0x000fe2000004189c */
[----:B------:R-:W4:Y:S05]  /*81f0*/  LDSM.16.MT88.4 R8, [R222+0x13800] ;  /* 0x01380000de08783b */ /* 0x000f2a0000004200 */
[C---:B-----5:R-:W-:Y:S06]  /*8200*/  HMMA.16816.F32.BF16 R108, R20.reuse, R28, R108 ;  /* 0x0000001c146c723c */ /* 0x060fec000004186c */
[C---:B------:R-:W-:Y:S01]  /*8210*/  HMMA.16816.F32.BF16 R112, R20.reuse, R30, R112 ;  /* 0x0000001e1470723c */ /* 0x040fe20000041870 */
[----:B------:R-:W5:Y:S05]  /*8220*/  LDSM.16.MT88.4 R28, [R220+0x11800] ;  /* 0x01180000dc1c783b */ /* 0x000f6a0000004200 */
[C---:B-1----:R-:W-:Y:S06]  /*8230*/  HMMA.16816.F32.BF16 R124, R20.reuse, R24, R124 ;  /* 0x00000018147c723c */ /* 0x042fec000004187c */
[----:B------:R-:W-:Y:S01]  /*8240*/  HMMA.16816.F32.BF16 R128, R20, R26, R128 ;  /* 0x0000001a1480723c */ /* 0x000fe20000041880 */
[----:B------:R-:W1:Y:S04]  /*8250*/  LDSM.16.MT88.4 R24, [R224+0x13800] ;  /* 0x01380000e018783b */ /* 0x000e680000004200 */
[----:B------:R-:W1:Y:S01]  /*8260*/  LDSM.16.MT88.4 R20, [R221+0x13800] ;  /* 0x01380000dd14783b */ /* 0x000e620000004200 */
[C---:B--2---:R-:W-:Y:S06]  /*8270*/  HMMA.16816.F32.BF16 R152, R4.reuse, R16, R152 ;  /* 0x000000100498723c */ /* 0x044fec0000041898 */
[C---:B------:R-:W-:Y:S01]  /*8280*/  HMMA.16816.F32.BF16 R148, R4.reuse, R18, R148 ;  /* 0x000000120494723c */ /* 0x040fe20000041894 */
[----:B------:R-:W2:Y:S05]  /*8290*/  LDSM.16.MT88.4 R16, [R220+0x13800] ;  /* 0x01380000dc10783b */ /* 0x000eaa0000004200 */
[C---:B---3--:R-:W-:Y:S06]  /*82a0*/  HMMA.16816.F32.BF16 R144, R4.reuse, R12, R144 ;  /* 0x0000000c0490723c */ /* 0x048fec0000041890 */
[C---:B------:R-:W-:Y:S01]  /*82b0*/  HMMA.16816.F32.BF16 R140, R4.reuse, R14, R140 ;  /* 0x0000000e048c723c */ /* 0x040fe2000004188c */
[----:B------:R-:W3:Y:S05]  /*82c0*/  LDSM.16.MT88.4 R12, [R224+0x15800] ;  /* 0x01580000e00c783b */ /* 0x000eea0000004200 */
[C---:B----4-:R-:W-:Y:S06]  /*82d0*/  HMMA.16816.F32.BF16 R44, R4.reuse, R8, R44 ;  /* 0x00000008042c723c */ /* 0x050fec000004182c */
[C---:B------:R-:W-:Y:S01]  /*82e0*/  HMMA.16816.F32.BF16 R48, R4.reuse, R10, R48 ;  /* 0x0000000a0430723c */ /* 0x040fe20000041830 */
[----:B------:R-:W4:Y:S05]  /*82f0*/  LDSM.16.MT88.4 R8, [R221+0x15800] ;  /* 0x01580000dd08783b */ /* 0x000f2a0000004200 */
[C---:B-----5:R-:W-:Y:S06]  /*8300*/  HMMA.16816.F32.BF16 R136, R4.reuse, R28, R136 ;  /* 0x0000001c0488723c */ /* 0x060fec0000041888 */
[C---:B------:R-:W-:Y:S01]  /*8310*/  HMMA.16816.F32.BF16 R132, R4.reuse, R30, R132 ;  /* 0x0000001e0484723c */ /* 0x040fe20000041884 */
[----:B------:R-:W5:Y:S05]  /*8320*/  LDSM.16.MT88.4 R28, [R222+0x15800] ;  /* 0x01580000de1c783b */ /* 0x000f6a0000004200 */
[C---:B-1----:R-:W-:Y:S06]  /*8330*/  HMMA.16816.F32.BF16 R36, R4.reuse, R24, R36 ;  /* 0x000000180424723c */ /* 0x042fec0000041824 */
[C---:B------:R-:W-:Y:S01]  /*8340*/  HMMA.16816.F32.BF16 R40, R4.reuse, R26, R40 ;  /* 0x0000001a0428723c */ /* 0x040fe20000041828 */
[----:B------:R-:W1:Y:S05]  /*8350*/  LDSM.16.MT88.4 R24, [R220+0x15800] ;  /* 0x01580000dc18783b */ /* 0x000e6a0000004200 */
        /* <DEDUP_REMOVED lines=13> */
[C---:B------:R-:W-:Y:S06]  /*8430*/  HMMA.16816.F32.BF16 R80, R4.reuse, R30, R80 ;  /* 0x0000001e0450723c */ /* 0x040fec0000041850 */
[C---:B-1----:R-:W-:Y:S06]  /*8440*/  HMMA.16816.F32.BF16 R92, R4.reuse, R24, R92 ;  /* 0x00000018045c723c */ /* 0x042fec000004185c */
[C---:B------:R-:W-:Y:S06]  /*8450*/  HMMA.16816.F32.BF16 R96, R4.reuse, R26, R96 ;  /* 0x0000001a0460723c */ /* 0x040fec0000041860 */
[C---:B------:R-:W-:Y:S06]  /*8460*/  HMMA.16816.F32.BF16 R100, R4.reuse, R20, R100 ;  /* 0x000000140464723c */ /* 0x040fec0000041864 */
[C---:B------:R-:W-:Y:S06]  /*8470*/  HMMA.16816.F32.BF16 R104, R4.reuse, R22, R104 ;  /* 0x000000160468723c */ /* 0x040fec0000041868 */
[C---:B--2---:R-:W-:Y:S06]  /*8480*/  HMMA.16816.F32.BF16 R108, R4.reuse, R16, R108 ;  /* 0x00000010046c723c */ /* 0x044fec000004186c */
[C---:B------:R-:W-:Y:S06]  /*8490*/  HMMA.16816.F32.BF16 R112, R4.reuse, R18, R112 ;  /* 0x000000120470723c */ /* 0x040fec0000041870 */
[C---:B---3--:R-:W-:Y:S06]  /*84a0*/  HMMA.16816.F32.BF16 R116, R4.reuse, R12, R116 ;  /* 0x0000000c0474723c */ /* 0x048fec0000041874 */
[C---:B------:R-:W-:Y:S06]  /*84b0*/  HMMA.16816.F32.BF16 R120, R4.reuse, R14, R120 ;  /* 0x0000000e0478723c */ /* 0x040fec0000041878 */
[C---:B----4-:R-:W-:Y:S06]  /*84c0*/  HMMA.16816.F32.BF16 R124, R4.reuse, R8, R124 ;  /* 0x00000008047c723c */ /* 0x050fec000004187c */
[----:B------:R-:W-:Y:S01]  /*84d0*/  HMMA.16816.F32.BF16 R128, R4, R10, R128 ;  /* 0x0000000a0480723c */ /* 0x000fe20000041880 */
[----:B------:R-:W-:-:S08]  /*84e0*/  NOP ;  /* 0x0000000000007918 */ /* 0x000fd00000000000 */
[----:B------:R-:W-:-:S15]  /*84f0*/  @!P0 BRA `(.L_x_305) ;  /* 0x0000004c008c8947 */ /* 0x000fde0003800000 */
[----:B------:R-:W1:Y:S01]  /*8500*/  S2R R5, SR_TID.X ;  /* 0x0000000000057919 */ /* 0x000e620000002100 */
[----:B------:R-:W-:Y:S01]  /*8510*/  ULDC UR4, c[0x0][0x2d0] ;  /* 0x0000b40000047ab9 */ /* 0x000fe20000000800 */
[----:B------:R-:W-:Y:S01]  /*8520*/  UIADD3 UR20, UR22, -0x2, URZ ;  /* 0xfffffffe16147890 */ /* 0x000fe2000fffe03f */
[----:B------:R-:W-:Y:S01]  /*8530*/  ISETP.GE.AND P4, PT, R241, UR4, PT ;  /* 0x00000004f1007c0c */ /* 0x000fe2000bf86270 */
[----:B------:R-:W-:Y:S01]  /*8540*/  IMAD.MOV.U32 R4, RZ, RZ, R198 ;  /* 0x000000ffff047224 */ /* 0x000fe200078e00c6 */
[----:B------:R-:W-:Y:S01]  /*8550*/  ISETP.GE.AND P3, PT, R240, UR4, PT ;  /* 0x00000004f0007c0c */ /* 0x000fe2000bf66270 */
[----:B------:R-:W-:Y:S01]  /*8560*/  USHF.R.S32.HI UR6, URZ, 0x1f, UR20 ;  /* 0x0000001f3f067899 */ /* 0x000fe20008011414 */
[----:B------:R-:W-:Y:S01]  /*8570*/  ISETP.GE.AND P2, PT, R231, UR4, PT ;  /* 0x00000004e7007c0c */ /* 0x000fe2000bf46270 */
[----:B------:R-:W-:Y:S01]  /*8580*/  IMAD.U32 R14, RZ, RZ, UR20 ;  /* 0x00000014ff0e7e24 */ /* 0x000fe2000f8e00ff */
[----:B------:R-:W-:-:S04]  /*8590*/  DEPBAR.LE SB0, 0x0 ;  /* 0x000080000000791a */ /* 0x000fc80000000000 */
[----:B------:R-:W-:-:S03]  /*85a0*/  UISETP.GT.AND UP0, UPT, UR20, UR5, UPT ;  /* 0x000000051400728c */ /* 0x000fc6000bf04270 */
[----:B------:R-:W2:Y:S08]  /*85b0*/  @!P4 LDC.64 R8, c[0x0][0x220] ;  /* 0x00008800ff08cb82 */ /* 0x000eb00000000a00 */
[----:B------:R-:W3:Y:S01]  /*85c0*/  @!P3 LDC.64 R6, c[0x0][0x220] ;  /* 0x00008800ff06bb82 */ /* 0x000ee20000000a00 */
[----:B-1----:R-:W-:-:S04]  /*85d0*/  SHF.R.S32.HI R0, RZ, 0x1f, R5 ;  /* 0x0000001fff007819 */ /* 0x002fc80000011405 */
[----:B------:R-:W-:-:S04]  /*85e0*/  LEA.HI R0, R0, R5, RZ, 0x3 ;  /* 0x0000000500007211 */ /* 0x000fc800078f18ff */
[----:B------:R-:W-:-:S05]  /*85f0*/  LOP3.LUT R0, R0, 0xfffffff8, RZ, 0xc0, !PT ;  /* 0xfffffff800007812 */ /* 0x000fca00078ec0ff */
[----:B------:R-:W-:Y:S02]  /*8600*/  IMAD.IADD R0, R5, 0x1, -R0 ;  /* 0x0000000105007824 */ /* 0x000fe400078e0a00 */
[----:B------:R-:W-:Y:S02]  /*8610*/  IMAD.MOV.U32 R5, RZ, RZ, R201 ;  /* 0x000000ffff057224 */ /* 0x000fe400078e00c9 */
[----:B------:R-:W-:Y:S02]  /*8620*/  IMAD.SHL.U32 R0, R0, 0x8, RZ ;  /* 0x0000000800007824 */ /* 0x000fe400078e00ff */
[----:B------:R-:W-:Y:S02]  /*8630*/  IMAD.WIDE.U32 R14, R14, UR9, R4 ;  /* 0x000000090e0e7c25 */ /* 0x000fe4000f8e0004 */
[----:B------:R-:W1:Y:S08]  /*8640*/  @!P2 LDC.64 R4, c[0x0][0x220] ;  /* 0x00008800ff04ab82 */ /* 0x000e700000000a00 */
[----:B------:R-:W-:Y:S01]  /*8650*/  BAR.SYNC.DEFER_BLOCKING 0x0 ;  /* 0x0000000000007b1d */ /* 0x000fe20000010000 */
[----:B------:R-:W-:Y:S01]  /*8660*/  ISETP.GE.AND P5, PT, R0, UR4, PT ;  /* 0x0000000400007c0c */ /* 0x000fe2000bfa6270 */
[----:B------:R-:W-:Y:S01]  /*8670*/  UIMAD UR4, UR8, UR20, URZ ;  /* 0x00000014080472a4 */ /* 0x000fe2000f8e023f */
[----:B--2---:R-:W-:-:S03]  /*8680*/  @!P4 LEA R16, P0, R14, R8, 0x1 ;  /* 0x000000080e10c211 */ /* 0x004fc600078008ff */
[----:B------:R-:W-:-:S06]  /*8690*/  UIMAD UR4, UR6, UR9, UR4 ;  /* 0x00000009060472a4 */ /* 0x000fcc000f8e0204 */
[----:B------:R-:W-:Y:S02]  /*86a0*/  VIADD R18, R15, UR4 ;  /* 0x000000040f127c36 */ /* 0x000fe40008000000 */
[----:B------:R-:W2:Y:S03]  /*86b0*/  @!P5 LDC.64 R10, c[0x0][0x220] ;  /* 0x00008800ff0adb82 */ /* 0x000ea60000000a00 */
[C---:B------:R-:W-:Y:S02]  /*86c0*/  @!P4 LEA.HI.X R17, R14.reuse, R9, R18, 0x1, P0 ;  /* 0x000000090e11c211 */ /* 0x040fe400000f0c12 */
[----:B---3--:R-:W-:-:S03]  /*86d0*/  @!P3 LEA R20, P0, R14, R6, 0x1 ;  /* 0x000000060e14b211 */ /* 0x008fc600078008ff */
[----:B------:R-:W3:Y:S01]  /*86e0*/  @!P5 LDC.64 R12, c[0x0][0x220] ;  /* 0x00008800ff0cdb82 */ /* 0x000ee20000000a00 */
[C---:B------:R-:W-:Y:S01]  /*86f0*/  @!P3 LEA.HI.X R21, R14.reuse, R7, R18, 0x1, P0 ;  /* 0x000000070e15b211 */ /* 0x040fe200000f0c12 */
[----:B------:R-:W-:Y:S01]  /*8700*/  @P5 STS.128 [R242+0x10000], RZ ;  /* 0x010000fff2005388 */ /* 0x000fe20000000c00 */
[----:B-1----:R-:W-:-:S04]  /*8710*/  @!P2 LEA R22, P0, R14, R4, 0x1 ;  /* 0x000000040e16a211 */ /* 0x002fc800078008ff */
[C---:B------:R-:W-:Y:S01]  /*8720*/  @!P2 LEA.HI.X R23, R14.reuse, R5, R18, 0x1, P0 ;  /* 0x000000050e17a211 */ /* 0x040fe200000f0c12 */
[----:B------:R-:W1:Y:S01]  /*8730*/  @!P3 LDC.64 R8, c[0x0][0x220] ;  /* 0x00008800ff08bb82 */ /* 0x000e620000000a00 */
[----:B--2---:R-:W-:-:S07]  /*8740*/  @!P5 LEA R24, P1, R14, R10, 0x1 ;  /* 0x0000000a0e18d211 */ /* 0x004fce00078208ff */
[----:B------:R-:W2:Y:S01]  /*8750*/  @!P2 LDC.64 R6, c[0x0][0x220] ;  /* 0x00008800ff06ab82 */ /* 0x000ea20000000a00 */
[C---:B------:R-:W-:Y:S02]  /*8760*/  @!P5 LEA.HI.X R25, R14.reuse, R11, R18, 0x1, P1 ;  /* 0x0000000b0e19d211 */ /* 0x040fe400008f0c12 */
[----:B------:R-:W-:-:S05]  /*8770*/  IADD3 R0, P1, R14, UR29, RZ ;  /* 0x0000001d0e007c10 */ /* 0x000fca000ff3e0ff */
[----:B------:R-:W4:Y:S01]  /*8780*/  @!P4 LDC.64 R10, c[0x0][0x220] ;  /* 0x00008800ff0acb82 */ /* 0x000f220000000a00 */
[----:B------:R-:W-:Y:S01]  /*8790*/  @!PT LDS RZ, [RZ] ;  /* 0x00000000fffff984 */ /* 0x000fe20000000800 */
[----:B------:R-:W-:Y:S01]  /*87a0*/  @!PT LDS RZ, [RZ] ;  /* 0x00000000fffff984 */ /* 0x000fe20000000800 */
[----:B------:R-:W-:Y:S01]  /*87b0*/  @!PT LDS RZ, [RZ] ;  /* 0x00000000fffff984 */ /* 0x000fe20000000800 */
[----:B------:R1:W-:Y:S01]  /*87c0*/  @!P5 LDGSTS.E.BYPASS.LTC128B.128 [R242+0x10000], desc[UR34][R24.64] ;  /* 0x1000000018f2dfae */ /* 0x0003e2000b901d62 */
[----:B------:R-:W-:Y:S02]  /*87d0*/  IADD3.X R18, R18, UR19, RZ, P1, !PT ;  /* 0x0000001312127c10 */ /* 0x000fe40008ffe4ff */
[C---:B---3--:R-:W-:Y:S01]  /*87e0*/  @!P5 LEA R28, P0, R0.reuse, R12, 0x1 ;  /* 0x0000000c001cd211 */ /* 0x048fe200078008ff */
[----:B------:R-:W-:Y:S01]  /*87f0*/  @P4 STS.128 [R242+0x12000], RZ ;  /* 0x012000fff2004388 */ /* 0x000fe20000000c00 */
[C---:B------:R-:W-:Y:S02]  /*8800*/  IADD3 R2, P1, R0.reuse, UR29, RZ ;  /* 0x0000001d00027c10 */ /* 0x040fe4000ff3e0ff */
[----:B------:R-:W3:Y:S01]  /*8810*/  @!P5 LDC.64 R4, c[0x0][0x220] ;  /* 0x00008800ff04db82 */ /* 0x000ee20000000a00 */
[----:B------:R-:W-:Y:S01]  /*8820*/  @!PT LDS RZ, [RZ] ;  /* 0x00000000fffff984 */ /* 0x000fe20000000800 */
[----:B------:R-:W-:Y:S01]  /*8830*/  @!PT LDS RZ, [RZ] ;  /* 0x00000000fffff984 */ /* 0x000fe20000000800 */
[----:B------:R-:W-:Y:S01]  /*8840*/  @!PT LDS RZ, [RZ] ;  /* 0x00000000fffff984 */ /* 0x000fe20000000800 */
[----:B------:R5:W-:Y:S01]  /*8850*/  @!P4 LDGSTS.E.BYPASS.LTC128B.128 [R242+0x12000], desc[UR34][R16.64+0x80] ;  /* 0x1200008010f2cfae */ /* 0x000be2000b901d62 */
[----:B------:R-:W-:-:S02]  /*8860*/  @!P5 LEA.HI.X R29, R0, R13, R18, 0x1, P0 ;  /* 0x0000000d001dd211 */ /* 0x000fc400000f0c12 */
[----:B------:R-:W-:Y:S01]  /*8870*/  IADD3.X R19, R18, UR19, RZ, P1, !PT ;  /* 0x0000001312137c10 */ /* 0x000fe20008ffe4ff */
[----:B------:R-:W-:Y:S03]  /*8880*/  @P3 STS.128 [R242+0x14000], RZ ;  /* 0x014000fff2003388 */ /* 0x000fe60000000c00 */
[----:B------:R-:W3:Y:S01]  /*8890*/  @!P3 LDC.64 R14, c[0x0][0x220] ;  /* 0x00008800ff0ebb82 */ /* 0x000ee20000000a00 */
[----:B------:R-:W-:Y:S01]  /*88a0*/  @!PT LDS RZ, [RZ] ;  /* 0x00000000fffff984 */ /* 0x000fe20000000800 */
[----:B------:R-:W-:Y:S01]  /*88b0*/  @!PT LDS RZ, [RZ] ;  /* 0x00000000fffff984 */ /* 0x000fe20000000800 */
[----:B------:R-:W-:Y:S01]  /*88c0*/  @!PT LDS RZ, [RZ] ;  /* 0x00000000fffff984 */ /* 0x000fe20000000800 */
[----:B------:R2:W-:Y:S04]  /*88d0*/  @!P3 LDGSTS.E.BYPASS.LTC128B.128 [R242+0x14000], desc[UR34][R20.64+0x100] ;  /* 0x1400010014f2bfae */ /* 0x0005e8000b901d62 */
[----:B------:R-:W-:Y:S01]  /*88e0*/  @P2 STS.128 [R242+0x16000], RZ ;  /* 0x016000fff2002388 */ /* 0x000fe20000000c00 */
[----:B----4-:R-:W-:-:S02]  /*88f0*/  @!P4 LEA R26, P0, R0, R10, 0x1 ;  /* 0x0000000a001ac211 */ /* 0x010fc400078008ff */
[----:B------:R-:W4:Y:S01]  /*8900*/  @!P2 LDC.64 R12, c[0x0][0x220] ;  /* 0x00008800ff0cab82 */ /* 0x000f220000000a00 */
[----:B------:R-:W-:Y:S01]  /*8910*/  @!PT LDS RZ, [RZ] ;  /* 0x00000000fffff984 */ /* 0x000fe20000000800 */
[----:B------:R-:W-:Y:S01]  /*8920*/  @!PT LDS RZ, [RZ] ;  /* 0x00000000fffff984 */ /* 0x000fe20000000800 */
[----:B------:R-:W-:Y:S01]  /*8930*/  @!PT LDS RZ, [RZ] ;  /* 0x00000000fffff984 */ /* 0x000fe20000000800 */
[----:B------:R3:W-:Y:S01]  /*8940*/  @!P2 LDGSTS.E.BYPASS.LTC128B.128 [R242+0x16000], desc[UR34][R22.64+0x180] ;  /* 0x1600018016f2afae */ /* 0x0007e2000b901d62 */
[C-C-:B------:R-:W-:Y:S02]  /*8950*/  @!P4 LEA.HI.X R27, R0.reuse, R11, R18.reuse, 0x1, P0 ;  /* 0x0000000b001bc211 */ /* 0x140fe400000f0c12 */
[C---:B-1----:R-:W-:Y:S01]  /*8960*/  @!P3 LEA R24, P0, R0.reuse, R8, 0x1 ;  /* 0x000000080018b211 */ /* 0x042fe200078008ff */
[----:B------:R-:W-:Y:S03]  /*8970*/  @P5 STS.128 [R242+0x10800], RZ ;  /* 0x010800fff2005388 */ /* 0x000fe60000000c00 */
[----:B------:R-:W1:Y:S01]  /*8980*/  @!P5 LDC.64 R10, c[0x0][0x220] ;  /* 0x00008800ff0adb82 */ /* 0x000e620000000a00 */
[C---:B------:R-:W-:Y:S01]  /*8990*/  @!P3 LEA.HI.X R25, R0.reuse, R9, R18, 0x1, P0 ;  /* 0x000000090019b211 */ /* 0x040fe200000f0c12 */
[----:B------:R-:W-:Y:S01]  /*89a0*/  @!PT LDS RZ, [RZ] ;  /* 0x00000000fffff984 */ /* 0x000fe20000000800 */
[----:B------:R-:W-:Y:S01]  /*89b0*/  @!PT LDS RZ, [RZ] ;  /* 0x00000000fffff984 */ /* 0x000fe20000000800 */
[----:B------:R-:W-:Y:S01]  /*89c0*/  @!PT LDS RZ, [RZ] ;  /* 0x00000000fffff984 */ /* 0x000fe20000000800 */
[----:B------:R-:W-:Y:S04]  /*89d0*/  @!P5 LDGSTS.E.BYPASS.LTC128B.128 [R242+0x10800], desc[UR34][R28.64] ;  /* 0x108000001cf2dfae */ /* 0x000fe8000b901d62 */
[----:B------:R-:W-:Y:S02]  /*89e0*/  @P4 STS.128 [R242+0x12800], RZ ;  /* 0x012800fff2004388 */ /* 0x000fe40000000c00 */
[----:B-----5:R-:W5:Y:S02]  /*89f0*/  @!P4 LDC.64 R16, c[0x0][0x220] ;  /* 0x00008800ff10cb82 */ /* 0x020f640000000a00 */
[----:B------:R-:W-:Y:S01]  /*8a00*/  @!PT LDS RZ, [RZ] ;  /* 0x00000000fffff984 */ /* 0x000fe20000000800 */
[----:B------:R-:W-:Y:S01]  /*8a10*/  @!PT LDS RZ, [RZ] ;  /* 0x00000000fffff984 */ /* 0x000fe20000000800 */
[----:B------:R-:W-:Y:S01]  /*8a20*/  @!PT LDS RZ, [RZ] ;  /* 0x00000000fffff984 */ /* 0x000fe20000000800 */
[----:B------:R-:W-:Y:S01]  /*8a30*/  @!P4 LDGSTS.E.BYPASS.LTC128B.128 [R242+0x12800], desc[UR34][R26.64+0x80] ;  /* 0x128000801af2cfae */ /* 0x000fe2000b901d62 */
[----:B--2---:R-:W-:-:S03]  /*8a40*/  @!P2 LEA R20, P0, R0, R6, 0x1 ;  /* 0x000000060014a211 */ /* 0x004fc600078008ff */
[----:B------:R-:W-:Y:S01]  /*8a50*/  @P3 STS.128 [R242+0x14800], RZ ;  /* 0x014800fff2003388 */ /* 0x000fe20000000c00 */
[----:B------:R-:W-:Y:S01]  /*8a60*/  @!P2 LEA.HI.X R21, R0, R7, R18, 0x1, P0 ;  /* 0x000000070015a211 */ /* 0x000fe200000f0c12 */
[----:B------:R-:W2:Y:S02]  /*8a70*/  @!P4 LDC.64 R8, c[0x0][0x220] ;  /* 0x00008800ff08cb82 */ /* 0x000ea40000000a00 */
[----:B------:R-:W-:Y:S01]  /*8a80*/  @!PT LDS RZ, [RZ] ;  /* 0x00000000fffff984 */ /* 0x000fe20000000800 */
[----:B------:R-:W-:Y:S01]  /*8a90*/  @!PT LDS RZ, [RZ] ;  /* 0x00000000fffff984 */ /* 0x000fe20000000800 */
[----:B------:R-:W-:Y:S01]  /*8aa0*/  @!PT LDS RZ, [RZ] ;  /* 0x00000000fffff984 */ /* 0x000fe20000000800 */
[----:B------:R-:W-:Y:S01]  /*8ab0*/  @!P3 LDGSTS.E.BYPASS.LTC128B.128 [R242+0x14800], desc[UR34][R24.64+0x100] ;  /* 0x1480010018f2bfae */ /* 0x000fe2000b901d62 */
[----:B---3--:R-:W-:-:S03]  /*8ac0*/  @!P5 LEA R22, P1, R2, R4, 0x1 ;  /* 0x000000040216d211 */ /* 0x008fc600078208ff */
[----:B------:R-:W-:Y:S02]  /*8ad0*/  @P2 STS.128 [R242+0x16800], RZ ;  /* 0x016800fff2002388 */ /* 0x000fe40000000c00 */
[----:B------:R-:W3:Y:S01]  /*8ae0*/  @!P3 LDC.64 R6, c[0x0][0x220] ;  /* 0x00008800ff06bb82 */ /* 0x000ee20000000a00 */
[C---:B------:R-:W-:Y:S01]  /*8af0*/  @!P5 LEA.HI.X R23, R2.reuse, R5, R19, 0x1, P1 ;  /* 0x000000050217d211 */ /* 0x040fe200008f0c13 */
[----:B------:R-:W-:Y:S01]  /*8b00*/  @!PT LDS RZ, [RZ] ;  /* 0x00000000fffff984 */ /* 0x000fe20000000800 */
[----:B------:R-:W-:Y:S01]  /*8b10*/  @!PT LDS RZ, [RZ] ;  /* 0x00000000fffff984 */ /* 0x000fe20000000800 */
[----:B------:R-:W-:Y:S01]  /*8b20*/  @!PT LDS RZ, [RZ] ;  /* 0x00000000fffff984 */ /* 0x000fe20000000800 */
[----:B------:R3:W-:Y:S01]  /*8b30*/  @!P2 LDGSTS.E.BYPASS.LTC128B.128 [R242+0x16800], desc[UR34][R20.64+0x180] ;  /* 0x1680018014f2afae */ /* 0x0007e2000b901d62 */
[----:B------:R-:W-:-:S03]  /*8b40*/  IADD3 R0, P1, R2, UR29, RZ ;  /* 0x0000001d02007c10 */ /* 0x000fc6000ff3e0ff */
[----:B------:R-:W-:Y:S02]  /*8b50*/  @P5 STS.128 [R242+0x11000], RZ ;  /* 0x011000fff2005388 */ /* 0x000fe40000000c00 */
[----:B------:R-:W3:Y:S01]  /*8b60*/  @!P2 LDC.64 R4, c[0x0][0x220] ;  /* 0x00008800ff04ab82 */ /* 0x000ee20000000a00 */
[C---:B-----5:R-:W-:Y:S01]  /*8b70*/  @!P4 LEA R16, P0, R2.reuse, R16, 0x1 ;  /* 0x000000100210c211 */ /* 0x060fe200078008ff */
[----:B------:R-:W-:Y:S01]  /*8b80*/  @!PT LDS RZ, [RZ] ;  /* 0x00000000fffff984 */ /* 0x000fe20000000800 */
[----:B------:R-:W-:Y:S01]  /*8b90*/  @!PT LDS RZ, [RZ] ;  /* 0x00000000fffff984 */ /* 0x000fe20000000800 */
[----:B------:R-:W-:Y:S01]  /*8ba0*/  @!PT LDS RZ, [RZ] ;  /* 0x00000000fffff984 */ /* 0x000fe20000000800 */
[----:B------:R5:W-:Y:S03]  /*8bb0*/  @!P5 LDGSTS.E.BYPASS.LTC128B.128 [R242+0x11000], desc[UR34][R22.64] ;  /* 0x1100000016f2dfae */ /* 0x000be6000b901d62 */
[C-C-:B------:R-:W-:Y:S01]  /*8bc0*/  @!P4 LEA.HI.X R17, R2.reuse, R17, R19.reuse, 0x1, P0 ;  /* 0x000000110211c211 */ /* 0x140fe200000f0c13 */
[----:B------:R-:W-:Y:S01]  /*8bd0*/  @P4 STS.128 [R242+0x13000], RZ ;  /* 0x013000fff2004388 */ /* 0x000fe20000000c00 */
[----:B------:R-:W-:Y:S02]  /*8be0*/  @!P3 LEA R14, P0, R2, R14, 0x1 ;  /* 0x0000000e020eb211 */ /* 0x000fe400078008ff */
[----:B--2---:R-:W-:Y:S01]  /*8bf0*/  @!P4 LEA R8, P6, R0, R8, 0x1 ;  /* 0x000000080008c211 */ /* 0x004fe200078c08ff */
[----:B------:R-:W-:Y:S01]  /*8c00*/  @!PT LDS RZ, [RZ] ;  /* 0x00000000fffff984 */ /* 0x000fe20000000800 */
[----:B------:R-:W-:Y:S01]  /*8c10*/  @!PT LDS RZ, [RZ] ;  /* 0x00000000fffff984 */ /* 0x000fe20000000800 */
[----:B------:R-:W-:Y:S01]  /*8c20*/  @!PT LDS RZ, [RZ] ;  /* 0x00000000fffff984 */ /* 0x000fe20000000800 */
[----:B------:R-:W-:Y:S01]  /*8c30*/  @!P4 LDGSTS.E.BYPASS.LTC128B.128 [R242+0x13000], desc[UR34][R16.64+0x80] ;  /* 0x1300008010f2cfae */ /* 0x000fe2000b901d62 */
[----:B------:R-:W-:-:S02]  /*8c40*/  @!P3 LEA.HI.X R15, R2, R15, R19, 0x1, P0 ;  /* 0x0000000f020fb211 */ /* 0x000fc400000f0c13 */
[----:B----4-:R-:W-:Y:S01]  /*8c50*/  @!P2 LEA R18, P0, R2, R12, 0x1 ;  /* 0x0000000c0212a211 */ /* 0x010fe200078008ff */
[----:B------:R-:W-:Y:S01]  /*8c60*/  @P3 STS.128 [R242+0x15000], RZ ;  /* 0x015000fff2003388 */ /* 0x000fe20000000c00 */
[----:B------:R-:W-:Y:S02]  /*8c70*/  IADD3.X R12, R19, UR19, RZ, P1, !PT ;  /* 0x00000013130c7c10 */ /* 0x000fe40008ffe4ff */
[----:B-1----:R-:W-:Y:S01]  /*8c80*/  @!P5 LEA R10, P1, R0, R10, 0x1 ;  /* 0x0000000a000ad211 */ /* 0x002fe200078208ff */
[----:B------:R-:W-:Y:S01]  /*8c90*/  @!PT LDS RZ, [RZ] ;  /* 0x00000000fffff984 */ /* 0x000fe20000000800 */
[----:B------:R-:W-:Y:S01]  /*8ca0*/  @!PT LDS RZ, [RZ] ;  /* 0x00000000fffff984 */ /* 0x000fe20000000800 */
[----:B------:R-:W-:Y:S01]  /*8cb0*/  @!PT LDS RZ, [RZ] ;  /* 0x00000000fffff984 */ /* 0x000fe20000000800 */
[----:B------:R-:W-:Y:S01]  /*8cc0*/  @!P3 LDGSTS.E.BYPASS.LTC128B.128 [R242+0x15000], desc[UR34][R14.64+0x100] ;  /* 0x150001000ef2bfae */ /* 0x000fe2000b901d62 */
[----:B------:R-:W-:Y:S02]  /*8cd0*/  @!P2 LEA.HI.X R19, R2, R13, R19, 0x1, P0 ;  /* 0x0000000d0213a211 */ /* 0x000fe400000f0c13 */
[C---:B------:R-:W-:Y:S01]  /*8ce0*/  @!P5 LEA.HI.X R11, R0.reuse, R11, R12, 0x1, P1 ;  /* 0x0000000b000bd211 */ /* 0x040fe200008f0c0c */
[----:B------:R-:W-:Y:S01]  /*8cf0*/  @P2 STS.128 [R242+0x17000], RZ ;  /* 0x017000fff2002388 */ /* 0x000fe20000000c00 */
[----:B---3--:R-:W-:-:S02]  /*8d00*/  @!P3 LEA R20, P1, R0, R6, 0x1 ;  /* 0x000000060014b211 */ /* 0x008fc400078208ff */
[C-C-:B------:R-:W-:Y:S01]  /*8d10*/  @!P4 LEA.HI.X R9, R0.reuse, R9, R12.reuse, 0x1, P6 ;  /* 0x000000090009c211 */ /* 0x140fe200030f0c0c */
[----:B------:R-:W-:Y:S01]  /*8d20*/  @!PT LDS RZ, [RZ] ;  /* 0x00000000fffff984 */ /* 0x000fe20000000800 */
[----:B------:R-:W-:Y:S01]  /*8d30*/  @!PT LDS RZ, [RZ] ;  /* 0x00000000fffff984 */ /* 0x000fe20000000800 */
[----:B------:R-:W-:Y:S01]  /*8d40*/  @!PT LDS RZ, [RZ] ;  /* 0x00000000fffff984 */ /* 0x000fe20000000800 */
[----:B------:R1:W-:Y:S01]  /*8d50*/  @!P2 LDGSTS.E.BYPASS.LTC128B.128 [R242+0x17000], desc[UR34][R18.64+0x180] ;  /* 0x1700018012f2afae */ /* 0x0003e2000b901d62 */
[C-C-:B------:R-:W-:Y:S02]  /*8d60*/  @!P3 LEA.HI.X R21, R0.reuse, R7, R12.reuse, 0x1, P1 ;  /* 0x000000070015b211 */ /* 0x140fe400008f0c0c */
[C---:B-----5:R-:W-:Y:S01]  /*8d70*/  @!P2 LEA R22, P0, R0.reuse, R4, 0x1 ;  /* 0x000000040016a211 */ /* 0x060fe200078008ff */
[----:B------:R-:W-:Y:S03]  /*8d80*/  @P5 STS.128 [R242+0x11800], RZ ;  /* 0x011800fff2005388 */ /* 0x000fe60000000c00 */
[----:B------:R-:W-:Y:S01]  /*8d90*/  @!P2 LEA.HI.X R23, R0, R5, R12, 0x1, P0 ;  /* 0x000000050017a211 */ /* 0x000fe200000f0c0c */
        /* <DEDUP_REMOVED lines=20> */
[----:B------:R-:W4:Y:S04]  /*8ee0*/  LDSM.16.M88.4 R32, [R229+0x8000] ;  /* 0x00800000e520783b */ /* 0x000f280000000200 */
[----:B------:R-:W5:Y:S04]  /*8ef0*/  LDSM.16.M88.4 R24, [R229+0x8800] ;  /* 0x00880000e518783b */ /* 0x000f680000000200 */
[----:B-1----:R-:W3:Y:S04]  /*8f00*/  LDSM.16.M88.4 R16, [R229+0x9000] ;  /* 0x00900000e510783b */ /* 0x002ee80000000200 */
[----:B------:R-:W1:Y:S04]  /*8f10*/  LDSM.16.M88.4 R168, [R229+0x9800] ;  /* 0x00980000e5a8783b */ /* 0x000e680000000200 */
[----:B------:R-:W-:Y:S04]  /*8f20*/  LDSM.16.M88.4 R12, [R228] ;  /* 0x00000000e40c783b */ /* 0x000fe80000000200 */
[----:B--2---:R-:W2:Y:S04]  /*8f30*/  LDSM.16.M88.4 R8, [R227] ;  /* 0x00000000e308783b */ /* 0x004ea80000000200 */
[----:B------:R-:W2:Y:S04]  /*8f40*/  LDSM.16.M88.4 R192, [R219] ;  /* 0x00000000dbc0783b */ /* 0x000ea80000000200 */
[----:B------:R-:W2:Y:S04]  /*8f50*/  LDSM.16.M88.4 R176, [R218] ;  /* 0x00000000dab0783b */ /* 0x000ea80000000200 */
[----:B------:R-:W2:Y:S04]  /*8f60*/  LDSM.16.M88.4 R172, [R217] ;  /* 0x00000000d9ac783b */ /* 0x000ea80000000200 */
[----:B------:R-:W-:Y:S01]  /*8f70*/  LDSM.16.M88.4 R180, [R223+0x8800] ;  /* 0x00880000dfb4783b */ /* 0x000fe20000000200 */
[C---:B----4-:R-:W-:Y:S03]  /*8f80*/  HMMA.16816.F32.BF16 R4, R184.reuse, R32, RZ ;  /* 0x00000020b804723c */ /* 0x050fe600000418ff */
[----:B------:R-:W-:Y:S04]  /*8f90*/  LDSM.16.M88.4 R196, [R228+0x6000] ;  /* 0x00600000e4c4783b */ /* 0x000fe80000000200 */
[----:B------:R-:W-:Y:S01]  /*8fa0*/  LDSM.16.M88.4 R200, [R223+0xe000] ;  /* 0x00e00000dfc8783b */ /* 0x000fe20000000200 */
[C---:B------:R-:W-:Y:S03]  /*8fb0*/  HMMA.16816.F32.BF16 R32, R184.reuse, R34, RZ ;  /* 0x00000022b820723c */ /* 0x040fe600000418ff */
[----:B------:R-:W0:Y:S03]  /*8fc0*/  LDGDEPBAR ;  /* 0x00000000000079af */ /* 0x000e260000000000 */
[C---:B-----5:R-:W-:Y:S06]  /*8fd0*/  HMMA.16816.F32.BF16 R28, R184.reuse, R24, RZ ;  /* 0x00000018b81c723c */ /* 0x060fec00000418ff */
[C---:B---3--:R-:W-:Y:S06]  /*8fe0*/  HMMA.16816.F32.BF16 R20, R184.reuse, R16, RZ ;  /* 0x00000010b814723c */ /* 0x048fec00000418ff */
[C---:B------:R-:W-:Y:S06]  /*8ff0*/  HMMA.16816.F32.BF16 R24, R184.reuse, R26, RZ ;  /* 0x0000001ab818723c */ /* 0x040fec00000418ff */
[C---:B------:R-:W-:Y:S06]  /*9000*/  HMMA.16816.F32.BF16 R16, R184.reuse, R18, RZ ;  /* 0x00000012b810723c */ /* 0x040fec00000418ff */
[C---:B-1----:R-:W-:Y:S06]  /*9010*/  HMMA.16816.F32.BF16 R188, R184.reuse, R168, RZ ;  /* 0x000000a8b8bc723c */ /* 0x042fec00000418ff */
[----:B------:R-:W-:Y:S01]  /*9020*/  HMMA.16816.F32.BF16 R184, R184, R170, RZ ;  /* 0x000000aab8b8723c */ /* 0x000fe200000418ff */
[----:B------:R-:W-:Y:S05]  /*9030*/  LDSM.16.M88.4 R168, [R226] ;  /* 0x00000000e2a8783b */ /* 0x000fea0000000200 */
[C---:B--2---:R-:W-:Y:S06]  /*9040*/  HMMA.16816.F32.BF16 R4, R12.reuse, R8, R4 ;  /* 0x000000080c04723c */ /* 0x044fec0000041804 */
[C---:B------:R-:W-:Y:S01]  /*9050*/  HMMA.16816.F32.BF16 R32, R12.reuse, R10, R32 ;  /* 0x0000000a0c20723c */ /* 0x040fe20000041820 */
[----:B------:R-:W1:Y:S05]  /*9060*/  LDSM.16.M88.4 R8, [R223+0x8000] ;  /* 0x00800000df08783b */ /* 0x000e6a0000000200 */
        /* <DEDUP_REMOVED lines=15> */
[----:B------:R-:W4:Y:S05]  /*9160*/  LDSM.16.M88.4 R180, [R216+0x1000] ;  /* 0x00100000d8b4783b */ /* 0x000f2a0000000200 */
[C---:B--2---:R-:W-:Y:S06]  /*9170*/  HMMA.16816.F32.BF16 R20, R168.reuse, R192, R20 ;  /* 0x000000c0a814723c */ /* 0x044fec0000041814 */
[----:B------:R-:W-:Y:S01]  /*9180*/  HMMA.16816.F32.BF16 R16, R168, R194, R16 ;  /* 0x000000c2a810723c */ /* 0x000fe20000041810 */
[----:B------:R-:W2:Y:S05]  /*9190*/  LDSM.16.M88.4 R192, [R216+0x1800] ;  /* 0x00180000d8c0783b */ /* 0x000eaa0000000200 */
[C---:B---3--:R-:W-:Y:S06]  /*91a0*/  HMMA.16816.F32.BF16 R4, R176.reuse, R12, R4 ;  /* 0x0000000cb004723c */ /* 0x048fec0000041804 */
[C---:B------:R-:W-:Y:S01]  /*91b0*/  HMMA.16816.F32.BF16 R32, R176.reuse, R14, R32 ;  /* 0x0000000eb020723c */ /* 0x040fe20000041820 */
[----:B------:R-:W-:Y:S05]  /*91c0*/  LDSM.16.M88.4 R12, [R229+0xa800] ;  /* 0x00a80000e50c783b */ /* 0x000fea0000000200 */
[C---:B-1----:R-:W-:Y:S06]  /*91d0*/  HMMA.16816.F32.BF16 R28, R176.reuse, R8, R28 ;  /* 0x00000008b01c723c */ /* 0x042fec000004181c */
[----:B------:R-:W-:Y:S01]  /*91e0*/  HMMA.16816.F32.BF16 R24, R176, R10, R24 ;  /* 0x0000000ab018723c */ /* 0x000fe20000041818 */
[----:B------:R-:W1:Y:S05]  /*91f0*/  LDSM.16.M88.4 R8, [R230+0x2000] ;  /* 0x00200000e608783b */ /* 0x000e6a0000000200 */
[C---:B------:R-:W-:Y:S06]  /*9200*/  HMMA.16816.F32.BF16 R188, R168.reuse, R172, R188 ;  /* 0x000000aca8bc723c */ /* 0x040fec00000418bc */
[----:B------:R-:W-:Y:S01]  /*9210*/  HMMA.16816.F32.BF16 R184, R168, R174, R184 ;  /* 0x000000aea8b8723c */ /* 0x000fe200000418b8 */
[----:B------:R-:W3:Y:S04]  /*9220*/  LDSM.16.M88.4 R172, [R229+0xa000] ;  /* 0x00a00000e5ac783b */ /* 0x000ee80000000200 */
[----:B------:R-:W5:Y:S01]  /*9230*/  LDSM.16.M88.4 R168, [R229+0xb000] ;  /* 0x00b00000e5a8783b */ /* 0x000f620000000200 */
[C---:B----4-:R-:W-:Y:S06]  /*9240*/  HMMA.16816.F32.BF16 R20, R176.reuse, R180, R20 ;  /* 0x000000b4b014723c */ /* 0x050fec0000041814 */
[C---:B------:R-:W-:Y:S01]  /*9250*/  HMMA.16816.F32.BF16 R16, R176.reuse, R182, R16 ;  /* 0x000000b6b010723c */ /* 0x040fe20000041810 */
[----:B------:R-:W4:Y:S05]  /*9260*/  LDSM.16.M88.4 R180, [R229+0xb800] ;  /* 0x00b80000e5b4783b */ /* 0x000f2a0000000200 */
[C---:B--2---:R-:W-:Y:S06]  /*9270*/  HMMA.16816.F32.BF16 R188, R176.reuse, R192, R188 ;  /* 0x000000c0b0bc723c */ /* 0x044fec00000418bc */
[----:B------:R-:W-:Y:S01]  /*9280*/  HMMA.16816.F32.BF16 R184, R176, R194, R184 ;  /* 0x000000c2b0b8723c */ /* 0x000fe200000418b8 */
[----:B------:R-:W-:Y:S04]  /*9290*/  LDSM.16.M88.4 R192, [R215] ;  /* 0x00000000d7c0783b */ /* 0x000fe80000000200 */
[----:B------:R-:W-:Y:S01]  /*92a0*/  LDSM.16.M88.4 R176, [R212] ;  /* 0x00000000d4b0783b */ /* 0x000fe20000000200 */
[C---:B-1----:R-:W-:Y:S06]  /*92b0*/  HMMA.16816.F32.BF16 R28, R8.reuse, R12, R28 ;  /* 0x0000000c081c723c */ /* 0x042fec000004181c */
[C---:B------:R-:W-:Y:S01]  /*92c0*/  HMMA.16816.F32.BF16 R24, R8.reuse, R14, R24 ;  /* 0x0000000e0818723c */ /* 0x040fe20000041818 */
[----:B------:R-:W1:Y:S05]  /*92d0*/  LDSM.16.M88.4 R12, [R228+0x2000] ;  /* 0x00200000e40c783b */ /* 0x000e6a0000000200 */
[C---:B---3--:R-:W-:Y:S06]  /*92e0*/  HMMA.16816.F32.BF16 R4, R8.reuse, R172, R4 ;  /* 0x000000ac0804723c */ /* 0x048fec0000041804 */
[C---:B------:R-:W-:Y:S01]  /*92f0*/  HMMA.16816.F32.BF16 R32, R8.reuse, R174, R32 ;  /* 0x000000ae0820723c */ /* 0x040fe20000041820 */
[----:B------:R-:W2:Y:S05]  /*9300*/  LDSM.16.M88.4 R172, [R214] ;  /* 0x00000000d6ac783b */ /* 0x000eaa0000000200 */
[C---:B-----5:R-:W-:Y:S06]  /*9310*/  HMMA.16816.F32.BF16 R20, R8.reuse, R168, R20 ;  /* 0x000000a80814723c */ /* 0x060fec0000041814 */
[C---:B------:R-:W-:Y:S01]  /*9320*/  HMMA.16816.F32.BF16 R16, R8.reuse, R170, R16 ;  /* 0x000000aa0810723c */ /* 0x040fe20000041810 */
[----:B------:R-:W3:Y:S05]  /*9330*/  LDSM.16.M88.4 R168, [R213] ;  /* 0x00000000d5a8783b */ /* 0x000eea0000000200 */
[C---:B----4-:R-:W-:Y:S06]  /*9340*/  HMMA.16816.F32.BF16 R188, R8.reuse, R180, R188 ;  /* 0x000000b408bc723c */ /* 0x050fec00000418bc */
[----:B------:R-:W-:Y:S01]  /*9350*/  HMMA.16816.F32.BF16 R184, R8, R182, R184 ;  /* 0x000000b608b8723c */ /* 0x000fe200000418b8 */
[----:B------:R-:W-:Y:S04]  /*9360*/  LDSM.16.M88.4 R180, [R226+0x2000] ;  /* 0x00200000e2b4783b */ /* 0x000fe80000000200 */
[----:B------:R-:W4:Y:S01]  /*9370*/  LDSM.16.M88.4 R8, [R223+0xa000] ;  /* 0x00a00000df08783b */ /* 0x000f220000000200 */
[C---:B-1----:R-:W-:Y:S06]  /*9380*/  HMMA.16816.F32.BF16 R4, R12.reuse, R192, R4 ;  /* 0x000000c00c04723c */ /* 0x042fec0000041804 */
[C---:B------:R-:W-:Y:S01]  /*9390*/  HMMA.16816.F32.BF16 R32, R12.reuse, R194, R32 ;  /* 0x000000c20c20723c */ /* 0x040fe20000041820 */
[----:B------:R-:W-:Y:S05]  /*93a0*/  LDSM.16.M88.4 R192, [R223+0xb800] ;  /* 0x00b80000dfc0783b */ /* 0x000fea0000000200 */
[C---:B--2---:R-:W-:Y:S06]  /*93b0*/  HMMA.16816.F32.BF16 R28, R12.reuse, R172, R28 ;  /* 0x000000ac0c1c723c */ /* 0x044fec000004181c */
[C---:B------:R-:W-:Y:S01]  /*93c0*/  HMMA.16816.F32.BF16 R24, R12.reuse, R174, R24 ;  /* 0x000000ae0c18723c */ /* 0x040fe20000041818 */
[----:B------:R-:W1:Y:S05]  /*93d0*/  LDSM.16.M88.4 R172, [R223+0xa800] ;  /* 0x00a80000dfac783b */ /* 0x000e6a0000000200 */
[C---:B---3--:R-:W-:Y:S06]  /*93e0*/  HMMA.16816.F32.BF16 R20, R12.reuse, R168, R20 ;  /* 0x000000a80c14723c */ /* 0x048fec0000041814 */
[C---:B------:R-:W-:Y:S01]  /*93f0*/  HMMA.16816.F32.BF16 R16, R12.reuse, R170, R16 ;  /* 0x000000aa0c10723c */ /* 0x040fe20000041810 */
[----:B------:R-:W2:Y:S05]  /*9400*/  LDSM.16.M88.4 R168, [R223+0xb000] ;  /* 0x00b00000dfa8783b */ /* 0x000eaa0000000200 */
[C---:B------:R-:W-:Y:S06]  /*9410*/  HMMA.16816.F32.BF16 R188, R12.reuse, R176, R188 ;  /* 0x000000b00cbc723c */ /* 0x040fec00000418bc */
[----:B------:R-:W-:Y:S01]  /*9420*/  HMMA.16816.F32.BF16 R184, R12, R178, R184 ;  /* 0x000000b20cb8723c */ /* 0x000fe200000418b8 */
[----:B------:R-:W-:Y:S04]  /*9430*/  LDSM.16.M88.4 R12, [R216+0x2000] ;  /* 0x00200000d80c783b */ /* 0x000fe80000000200 */
[----:B------:R-:W-:Y:S01]  /*9440*/  LDSM.16.M88.4 R176, [R216+0x2800] ;  /* 0x00280000d8b0783b */ /* 0x000fe20000000200 */
[C---:B----4-:R-:W-:Y:S06]  /*9450*/  HMMA.16816.F32.BF16 R4, R180.reuse, R8, R4 ;  /* 0x00000008b404723c */ /* 0x050fec0000041804 */
[C---:B------:R-:W-:Y:S01]  /*9460*/  HMMA.16816.F32.BF16 R32, R180.reuse, R10, R32 ;  /* 0x0000000ab420723c */ /* 0x040fe20000041820 */
[----:B------:R-:W3:Y:S05]  /*9470*/  LDSM.16.M88.4 R8, [R225+0x2000] ;  /* 0x00200000e108783b */ /* 0x000eea0000000200 */
[C---:B-1----:R-:W-:Y:S06]  /*9480*/  HMMA.16816.F32.BF16 R28, R180.reuse, R172, R28 ;  /* 0x000000acb41c723c */ /* 0x042fec000004181c */
[C---:B------:R-:W-:Y:S01]  /*9490*/  HMMA.16816.F32.BF16 R24, R180.reuse, R174, R24 ;  /* 0x000000aeb418723c */ /* 0x040fe20000041818 */
[----:B------:R-:W1:Y:S05]  /*94a0*/  LDSM.16.M88.4 R172, [R216+0x3000] ;  /* 0x00300000d8ac783b */ /* 0x000e6a0000000200 */
[C---:B--2---:R-:W-:Y:S06]  /*94b0*/  HMMA.16816.F32.BF16 R20, R180.reuse, R168, R20 ;  /* 0x000000a8b414723c */ /* 0x044fec0000041814 */
        /* <DEDUP_REMOVED lines=22> */
[C---:B------:R-:W-:Y:S06]  /*9620*/  HMMA.16816.F32.BF16 R28, R12.reuse, R180, R28 ;  /* 0x000000b40c1c723c */ /* 0x040fec000004181c */
[C---:B------:R-:W-:Y:S01]  /*9630*/  HMMA.16816.F32.BF16 R24, R12.reuse, R182, R24 ;  /* 0x000000b60c18723c */ /* 0x040fe20000041818 */
[----:B------:R-:W5:Y:S05]  /*9640*/  LDSM.16.M88.4 R180, [R209] ;  /* 0x00000000d1b4783b */ /* 0x000f6a0000000200 */
[C---:B----4-:R-:W-:Y:S06]  /*9650*/  HMMA.16816.F32.BF16 R20, R12.reuse, R176, R20 ;  /* 0x000000b00c14723c */ /* 0x050fec0000041814 */
[C---:B------:R-:W-:Y:S01]  /*9660*/  HMMA.16816.F32.BF16 R16, R12.reuse, R178, R16 ;  /* 0x000000b20c10723c */ /* 0x040fe20000041810 */
[----:B------:R-:W4:Y:S05]  /*9670*/  LDSM.16.M88.4 R176, [R208] ;  /* 0x00000000d0b0783b */ /* 0x000f2a0000000200 */
        /* <DEDUP_REMOVED lines=10> */
[C---:B-----5:R-:W-:Y:S06]  /*9720*/  HMMA.16816.F32.BF16 R20, R168.reuse, R180, R20 ;  /* 0x000000b4a814723c */ /* 0x060fec0000041814 */
[C---:B------:R-:W-:Y:S01]  /*9730*/  HMMA.16816.F32.BF16 R16, R168.reuse, R182, R16 ;  /* 0x000000b6a810723c */ /* 0x040fe20000041810 */
[----:B------:R-:W-:Y:S05]  /*9740*/  LDSM.16.M88.4 R180, [R225+0x4000] ;  /* 0x00400000e1b4783b */ /* 0x000fea0000000200 */
[C---:B----4-:R-:W-:Y:S06]  /*9750*/  HMMA.16816.F32.BF16 R188, R168.reuse, R176, R188 ;  /* 0x000000b0a8bc723c */ /* 0x050fec00000418bc */
[----:B------:R-:W-:Y:S01]  /*9760*/  HMMA.16816.F32.BF16 R184, R168, R178, R184 ;  /* 0x000000b2a8b8723c */ /* 0x000fe200000418b8 */
[----:B------:R-:W4:Y:S04]  /*9770*/  LDSM.16.M88.4 R176, [R223+0xd800] ;  /* 0x00d80000dfb0783b */ /* 0x000f280000000200 */
[----:B------:R-:W5:Y:S01]  /*9780*/  LDSM.16.M88.4 R168, [R216+0x4000] ;  /* 0x00400000d8a8783b */ /* 0x000f620000000200 */
[C---:B-1----:R-:W-:Y:S06]  /*9790*/  HMMA.16816.F32.BF16 R4, R172.reuse, R12, R4 ;  /* 0x0000000cac04723c */ /* 0x042fec0000041804 */
        /* <DEDUP_REMOVED lines=11> */
[----:B------:R-:W-:Y:S01]  /*9850*/  LDSM.16.M88.4 R176, [R229+0xf800] ;  /* 0x00f80000e5b0783b */ /* 0x000fe20000000200 */
[C---:B-----5:R-:W-:Y:S06]  /*9860*/  HMMA.16816.F32.BF16 R4, R180.reuse, R168, R4 ;  /* 0x000000a8b404723c */ /* 0x060fec0000041804 */
        /* <DEDUP_REMOVED lines=11> */
[----:B------:R-:W-:Y:S01]  /*9920*/  LDSM.16.M88.4 R192, [R204] ;  /* 0x00000000ccc0783b */ /* 0x000fe20000000200 */
[C---:B----4-:R-:W-:Y:S06]  /*9930*/  HMMA.16816.F32.BF16 R4, R172.reuse, R168, R4 ;  /* 0x000000a8ac04723c */ /* 0x050fec0000041804 */
[C---:B------:R-:W-:Y:S01]  /*9940*/  HMMA.16816.F32.BF16 R32, R172.reuse, R170, R32 ;  /* 0x000000aaac20723c */ /* 0x040fe20000041820 */
[----:B------:R-:W3:Y:S05]  /*9950*/  LDSM.16.M88.4 R168, [R207] ;  /* 0x00000000cfa8783b */ /* 0x000eea0000000200 */
        /* <DEDUP_REMOVED lines=8> */
[----:B------:R-:W4:Y:S04]  /*99e0*/  LDSM.16.M88.4 R172, [R223+0xf000] ;  /* 0x00f00000dfac783b */ /* 0x000f280000000200 */
        /* <DEDUP_REMOVED lines=8> */
[----:B------:R-:W-:Y:S01]  /*9a70*/  HMMA.16816.F32.BF16 R16, R196, R10, R16 ;  /* 0x0000000ac410723c */ /* 0x000fe20000041810 */
[----:B------:R-:W1:Y:S05]  /*9a80*/  LDSM.16.M88.4 R8, [R216+0x6000] ;  /* 0x00600000d808783b */ /* 0x000e6a0000000200 */
[----:B------:R-:W-:Y:S06]  /*9a90*/  HMMA.16816.F32.BF16 R4, R180, R200, R4 ;  /* 0x000000c8b404723c */ /* 0x000fec0000041804 */
[C---:B------:R-:W-:Y:S06]  /*9aa0*/  HMMA.16816.F32.BF16 R188, R196.reuse, R192, R188 ;  /* 0x000000c0c4bc723c */ /* 0x040fec00000418bc */
[----:B------:R-:W-:Y:S06]  /*9ab0*/  HMMA.16816.F32.BF16 R184, R196, R194, R184 ;  /* 0x000000c2c4b8723c */ /* 0x000fec00000418b8 */
[C---:B----4-:R-:W-:Y:S06]  /*9ac0*/  HMMA.16816.F32.BF16 R20, R180.reuse, R172, R20 ;  /* 0x000000acb414723c */ /* 0x050fec0000041814 */
[----:B------:R-:W-:Y:S01]  /*9ad0*/  HMMA.16816.F32.BF16 R32, R180, R202, R32 ;  /* 0x000000cab420723c */ /* 0x000fe20000041820 */
[----:B------:R-:W-:-:S04]  /*9ae0*/  IMAD.U32 R173, RZ, RZ, UR20 ;  /* 0x00000014ffad7e24 */ /* 0x000fc8000f8e00ff */
[----:B------:R-:W-:Y:S01]  /*9af0*/  IMAD R173, R173, 0x40, R234 ;  /* 0x00000040adad7824 */ /* 0x000fe200078e02ea */
[----:B---3--:R-:W-:Y:S03]  /*9b00*/  HMMA.16816.F32.BF16 R188, R180, R168, R188 ;  /* 0x000000a8b4bc723c */ /* 0x008fe600000418bc */
[C---:B------:R-:W-:Y:S01]  /*9b10*/  VIADD R0, R173.reuse, 0x1 ;  /* 0x00000001ad007836 */ /* 0x040fe20000000000 */
[----:B------:R-:W-:Y:S01]  /*9b20*/  ISETP.GE.AND P6, PT, R173, R250, PT ;  /* 0x000000faad00720c */ /* 0x000fe20003fc6270 */
[----:B------:R-:W-:Y:S01]  /*9b30*/  IMAD.IADD R2, R249, 0x1, -R173 ;  /* 0x00000001f9027824 */ /* 0x000fe200078e0aad */
[----:B-1----:R-:W-:Y:S01]  /*9b40*/  HMMA.16816.F32.BF16 R4, R12, R8, R4 ;  /* 0x000000080c04723c */ /* 0x002fe20000041804 */
[----:B------:R-:W-:Y:S01]  /*9b50*/  IMAD.IADD R168, R252, 0x1, -R0 ;  /* 0x00000001fca87824 */ /* 0x000fe200078e0a00 */
[C---:B------:R-:W-:Y:S02]  /*9b60*/  ISETP.LT.OR P6, PT, R173.reuse, R251, P6 ;  /* 0x000000fbad00720c */ /* 0x040fe400037c1670 */
[----:B------:R-:W-:-:S02]  /*9b70*/  ISETP.GE.AND P1, PT, R173, R243, PT ;  /* 0x000000f3ad00720c */ /* 0x000fc40003f26270 */
[----:B------:R-:W-:Y:S01]  /*9b80*/  HMMA.16816.F32.BF16 R184, R180, R170, R184 ;  /* 0x000000aab4b8723c */ /* 0x000fe200000418b8 */
[----:B------:R-:W-:Y:S01]  /*9b90*/  IMAD.IADD R8, R252, 0x1, -R173 ;  /* 0x00000001fc087824 */ /* 0x000fe200078e0aad */
[----:B------:R-:W-:Y:S02]  /*9ba0*/  ISETP.GE.AND P0, PT, R0, R250, PT ;  /* 0x000000fa0000720c */ /* 0x000fe40003f06270 */
[----:B------:R-:W-:Y:S02]  /*9bb0*/  ISETP.LT.OR P1, PT, R173, R248, P1 ;  /* 0x000000f8ad00720c */ /* 0x000fe40000f21670 */
[----:B------:R-:W-:Y:S01]  /*9bc0*/  IABS R9, R8 ;  /* 0x0000000800097213 */ /* 0x000fe20000000000 */
[----:B------:R-:W-:Y:S01]  /*9bd0*/  HMMA.16816.F32.BF16 R32, R12, R10, R32 ;  /* 0x0000000a0c20723c */ /* 0x000fe20000041820 */
[----:B------:R-:W-:Y:S02]  /*9be0*/  IABS R8, R2 ;  /* 0x0000000200087213 */ /* 0x000fe40000000000 */
[----:B------:R-:W-:-:S02]  /*9bf0*/  IABS R2, R168 ;  /* 0x000000a800027213 */ /* 0x000fc40000000000 */
[----:B------:R-:W1:Y:S01]  /*9c00*/  LDSM.16.M88.4 R168, [R216+0x6800] ;  /* 0x00680000d8a8783b */ /* 0x000e620000000200 */
[----:B------:R-:W-:Y:S01]  /*9c10*/  I2FP.F32.S32 R9, R9 ;  /* 0x0000000900097245 */ /* 0x000fe20000201400 */
[C---:B------:R-:W-:Y:S01]  /*9c20*/  HMMA.16816.F32.BF16 R16, R180.reuse, R174, R16 ;  /* 0x000000aeb410723c */ /* 0x040fe20000041810 */
[----:B------:R-:W-:Y:S02]  /*9c30*/  I2FP.F32.S32 R2, R2 ;  /* 0x0000000200027245 */ /* 0x000fe40000201400 */
[----:B------:R-:W-:Y:S01]  /*9c40*/  ISETP.LT.OR P0, PT, R0, R251, P0 ;  /* 0x000000fb0000720c */ /* 0x000fe20000701670 */
[----:B------:R-:W-:Y:S01]  /*9c50*/  FFMA.FTZ R4, R9, -UR17, R4 ;  /* 0x8000001109047c23 */ /* 0x000fe20008010004 */
[----:B------:R-:W-:Y:S01]  /*9c60*/  VIADD R9, R173, 0x8 ;  /* 0x00000008ad097836 */ /* 0x000fe20000000000 */
[----:B------:R-:W-:Y:S01]  /*9c70*/  HMMA.16816.F32.BF16 R28, R180, R176, R28 ;  /* 0x000000b0b41c723c */ /* 0x000fe2000004181c */
[----:B------:R-:W-:Y:S01]  /*9c80*/  I2FP.F32.S32 R175, R8 ;  /* 0x0000000800af7245 */ /* 0x000fe20000201400 */
[----:B------:R-:W-:Y:S01]  /*9c90*/  FFMA.FTZ R5, R2, -UR17, R5 ;  /* 0x8000001102057c23 */ /* 0x000fe20008010005 */
[----:B------:R-:W-:Y:S01]  /*9ca0*/  IMAD.IADD R8, R249, 0x1, -R0 ;  /* 0x00000001f9087824 */ /* 0x000fe200078e0a00 */
[----:B------:R-:W-:Y:S01]  /*9cb0*/  FSEL R2, R4, -INF , !P6 ;  /* 0xff80000004027808 */ /* 0x000fe20007000000 */
[----:B------:R-:W-:-:S02]  /*9cc0*/  IMAD.IADD R10, R252, 0x1, -R9 ;  /* 0x00000001fc0a7824 */ /* 0x000fc400078e0a09 */
[----:B------:R-:W-:Y:S01]  /*9cd0*/  FFMA.FTZ R6, R175, -UR17, R6 ;  /* 0x80000011af067c23 */ /* 0x000fe20008010006 */
[C---:B------:R-:W-:Y:S01]  /*9ce0*/  ISETP.GE.AND P6, PT, R0.reuse, R243, PT ;  /* 0x000000f30000720c */ /* 0x040fe20003fc6270 */
[----:B------:R-:W-:Y:S01]  /*9cf0*/  VIADD R4, R173, 0x9 ;  /* 0x00000009ad047836 */ /* 0x000fe20000000000 */
[----:B------:R-:W-:Y:S01]  /*9d00*/  IABS R8, R8 ;  /* 0x0000000800087213 */ /* 0x000fe20000000000 */
[----:B------:R-:W-:Y:S01]  /*9d10*/  HMMA.16816.F32.BF16 R24, R180, R178, R24 ;  /* 0x000000b2b418723c */ /* 0x000fe20000041818 */
[----:B------:R-:W-:Y:S02]  /*9d20*/  ISETP.LT.OR P6, PT, R0, R248, P6 ;  /* 0x000000f80000720c */ /* 0x000fe400037c1670 */
[----:B------:R-:W-:Y:S01]  /*9d30*/  FSEL R177, R6, -INF , !P1 ;  /* 0xff80000006b17808 */ /* 0x000fe20004800000 */
[----:B------:R-:W-:Y:S01]  /*9d40*/  IMAD.IADD R6, R252, 0x1, -R4 ;  /* 0x00000001fc067824 */ /* 0x000fe200078e0a04 */
[----:B------:R-:W-:Y:S01]  /*9d50*/  FSEL R0, R5, -INF , !P0 ;  /* 0xff80000005007808 */ /* 0x000fe20004000000 */
[----:B------:R-:W-:Y:S01]  /*9d60*/  IMAD.IADD R5, R249, 0x1, -R9 ;  /* 0x00000001f9057824 */ /* 0x000fe200078e0a09 */
[----:B------:R-:W-:-:S02]  /*9d70*/  ISETP.GE.AND P1, PT, R9, R250, PT ;  /* 0x000000fa0900720c */ /* 0x000fc40003f26270 */
[C---:B------:R-:W-:Y:S02]  /*9d80*/  ISETP.GE.AND P0, PT, R9.reuse, R243, PT ;  /* 0x000000f30900720c */ /* 0x040fe40003f06270 */
[----:B------:R-:W-:Y:S02]  /*9d90*/  IABS R10, R10 ;  /* 0x0000000a000a7213 */ /* 0x000fe40000000000 */
[----:B------:R-:W-:Y:S02]  /*9da0*/  I2FP.F32.S32 R8, R8 ;  /* 0x0000000800087245 */ /* 0x000fe40000201400 */
[C---:B------:R-:W-:Y:S02]  /*9db0*/  ISETP.LT.OR P1, PT, R9.reuse, R251, P1 ;  /* 0x000000fb0900720c */ /* 0x040fe40000f21670 */
[----:B------:R-:W-:Y:S01]  /*9dc0*/  ISETP.LT.OR P0, PT, R9, R248, P0 ;  /* 0x000000f80900720c */ /* 0x000fe20000701670 */
[----:B------:R-:W-:Y:S01]  /*9dd0*/  FFMA.FTZ R7, R8, -UR17, R7 ;  /* 0x8000001108077c23 */ /* 0x000fe20008010007 */
[----:B------:R-:W-:Y:S01]  /*9de0*/  I2FP.F32.S32 R9, R10 ;  /* 0x0000000a00097245 */ /* 0x000fe20000201400 */
[----:B------:R-:W-:Y:S01]  /*9df0*/  IMAD.IADD R10, R249, 0x1, -R4 ;  /* 0x00000001f90a7824 */ /* 0x000fe200078e0a04 */
[----:B------:R-:W-:Y:S01]  /*9e00*/  IABS R5, R5 ;  /* 0x0000000500057213 */ /* 0x000fe20000000000 */
[----:B-1----:R-:W-:Y:S01]  /*9e10*/  HMMA.16816.F32.BF16 R28, R12, R168, R28 ;  /* 0x000000a80c1c723c */ /* 0x002fe2000004181c */
[----:B------:R-:W-:Y:S01]  /*9e20*/  IABS R6, R6 ;  /* 0x0000000600067213 */ /* 0x000fe20000000000 */
[----:B------:R-:W-:Y:S01]  /*9e30*/  FFMA.FTZ R9, R9, -UR17, R32 ;  /* 0x8000001109097c23 */ /* 0x000fe20008010020 */
[----:B------:R-:W-:-:S02]  /*9e40*/  I2FP.F32.S32 R5, R5 ;  /* 0x0000000500057245 */ /* 0x000fc40000201400 */
[----:B------:R-:W-:Y:S01]  /*9e50*/  I2FP.F32.S32 R6, R6 ;  /* 0x0000000600067245 */ /* 0x000fe20000201400 */
[----:B------:R-:W-:Y:S01]  /*9e60*/  HMMA.16816.F32.BF16 R24, R12, R170, R24 ;  /* 0x000000aa0c18723c */ /* 0x000fe20000041818 */
[----:B------:R-:W-:Y:S01]  /*9e70*/  FSEL R199, R7, -INF , !P6 ;  /* 0xff80000007c77808 */ /* 0x000fe20007000000 */
[----:B------:R-:W-:Y:S01]  /*9e80*/  FFMA.FTZ R5, R5, -UR17, R34 ;  /* 0x8000001105057c23 */ /* 0x000fe20008010022 */
[----:B------:R-:W-:Y:S01]  /*9e90*/  ISETP.GE.AND P6, PT, R4, R250, PT ;  /* 0x000000fa0400720c */ /* 0x000fe20003fc6270 */
[----:B------:R-:W-:Y:S01]  /*9ea0*/  FFMA.FTZ R6, R6, -UR17, R33 ;  /* 0x8000001106067c23 */ /* 0x000fe20008010021 */
[----:B------:R-:W-:Y:S01]  /*9eb0*/  FSEL R172, R9, -INF , !P1 ;  /* 0xff80000009ac7808 */ /* 0x000fe20004800000 */
[C---:B------:R-:W-:Y:S01]  /*9ec0*/  VIADD R33, R173.reuse, 0x10 ;  /* 0x00000010ad217836 */ /* 0x040fe20000000000 */
[C---:B------:R-:W-:Y:S01]  /*9ed0*/  ISETP.GE.AND P1, PT, R4.reuse, R243, PT ;  /* 0x000000f30400720c */ /* 0x040fe20003f26270 */
[----:B------:R-:W-:Y:S01]  /*9ee0*/  VIADD R9, R173, 0x11 ;  /* 0x00000011ad097836 */ /* 0x000fe20000000000 */
[----:B------:R-:W-:Y:S01]  /*9ef0*/  ISETP.LT.OR P6, PT, R4, R251, P6 ;  /* 0x000000fb0400720c */ /* 0x000fe200037c1670 */
[----:B------:R-:W-:Y:S01]  /*9f00*/  IMAD.IADD R34, R252, 0x1, -R33 ;  /* 0x00000001fc227824 */ /* 0x000fe200078e0a21 */
[----:B------:R-:W-:Y:S01]  /*9f10*/  ISETP.LT.OR P1, PT, R4, R248, P1 ;  /* 0x000000f80400720c */ /* 0x000fe20000f21670 */
[----:B------:R-:W-:Y:S01]  /*9f20*/  IMAD.IADD R8, R252, 0x1, -R9 ;  /* 0x00000001fc087824 */ /* 0x000fe200078e0a09 */
[----:B------:R-:W-:Y:S01]  /*9f30*/  FSEL R197, R5, -INF , !P0 ;  /* 0xff80000005c57808 */ /* 0x000fe20004000000 */
[----:B------:R-:W-:Y:S01]  /*9f40*/  IMAD.IADD R11, R249, 0x1, -R33 ;  /* 0x00000001f90b7824 */ /* 0x000fe200078e0a21 */
[----:B------:R-:W-:-:S02]  /*9f50*/  FSEL R32, R6, -INF , !P6 ;  /* 0xff80000006207808 */ /* 0x000fc40007000000 */
[----:B------:R-:W1:Y:S01]  /*9f60*/  LDSM.16.M88.4 R4, [R216+0x7000] ;  /* 0x00700000d804783b */ /* 0x000e620000000200 */
[----:B------:R-:W-:Y:S02]  /*9f70*/  IABS R10, R10 ;  /* 0x0000000a000a7213 */ /* 0x000fe40000000000 */
[C---:B------:R-:W-:Y:S02]  /*9f80*/  ISETP.GE.AND P0, PT, R33.reuse, R250, PT ;  /* 0x000000fa2100720c */ /* 0x040fe40003f06270 */
[C---:B------:R-:W-:Y:S02]  /*9f90*/  ISETP.GE.AND P6, PT, R33.reuse, R243, PT ;  /* 0x000000f32100720c */ /* 0x040fe40003fc6270 */
[----:B------:R-:W-:Y:S02]  /*9fa0*/  I2FP.F32.S32 R10, R10 ;  /* 0x0000000a000a7245 */ /* 0x000fe40000201400 */
[----:B------:R-:W-:Y:S02]  /*9fb0*/  IABS R34, R34 ;  /* 0x0000002200227213 */ /* 0x000fe40000000000 */
[C---:B------:R-:W-:Y:S01]  /*9fc0*/  ISETP.LT.OR P0, PT, R33.reuse, R251, P0 ;  /* 0x000000fb2100720c */ /* 0x040fe20000701670 */
[----:B------:R-:W-:Y:S01]  /*9fd0*/  FFMA.FTZ R35, R10, -UR17, R35 ;  /* 0x800000110a237c23 */ /* 0x000fe20008010023 */
[----:B------:R-:W-:Y:S01]  /*9fe0*/  ISETP.LT.OR P6, PT, R33, R248, P6 ;  /* 0x000000f82100720c */ /* 0x000fe200037c1670 */
[----:B------:R-:W-:Y:S01]  /*9ff0*/  IMAD.IADD R10, R249, 0x1, -R9 ;  /* 0x00000001f90a7824 */ /* 0x000fe200078e0a09 */
[----:B------:R-:W-:-:S02]  /*a000*/  IABS R8, R8 ;  /* 0x0000000800087213 */ /* 0x000fc40000000000 */
[----:B------:R-:W-:Y:S02]  /*a010*/  I2FP.F32.S32 R33, R34 ;  /* 0x0000002200217245 */ /* 0x000fe40000201400 */
[----:B------:R-:W-:Y:S02]  /*a020*/  IABS R11, R11 ;  /* 0x0000000b000b7213 */ /* 0x000fe40000000000 */
[----:B------:R-:W-:Y:S01]  /*a030*/  I2FP.F32.S32 R8, R8 ;  /* 0x0000000800087245 */ /* 0x000fe20000201400 */
[----:B------:R-:W-:Y:S01]  /*a040*/  FFMA.FTZ R28, R33, -UR17, R28 ;  /* 0x80000011211c7c23 */ /* 0x000fe2000801001c */
[----:B------:R-:W-:Y:S02]  /*a050*/  FSEL R171, R35, -INF , !P1 ;  /* 0xff80000023ab7808 */ /* 0x000fe40004800000 */
[----:B------:R-:W-:Y:S01]  /*a060*/  ISETP.GE.AND P1, PT, R9, R250, PT ;  /* 0x000000fa0900720c */ /* 0x000fe20003f26270 */
[----:B------:R-:W-:Y:S01]  /*a070*/  FFMA.FTZ R29, R8, -UR17, R29 ;  /* 0x80000011081d7c23 */ /* 0x000fe2000801001d */
[----:B------:R-:W-:Y:S01]  /*a080*/  I2FP.F32.S32 R11, R11 ;  /* 0x0000000b000b7245 */ /* 0x000fe20000201400 */
[C---:B------:R-:W-:Y:S01]  /*a090*/  VIADD R8, R173.reuse, 0x19 ;  /* 0x00000019ad087836 */ /* 0x040fe20000000000 */
[----:B------:R-:W-:Y:S01]  /*a0a0*/  FSEL R200, R28, -INF , !P0 ;  /* 0xff8000001cc87808 */ /* 0x000fe20004000000 */
[----:B------:R-:W-:Y:S01]  /*a0b0*/  VIADD R28, R173, 0x18 ;  /* 0x00000018ad1c7836 */ /* 0x000fe20000000000 */
[----:B------:R-:W-:Y:S01]  /*a0c0*/  ISETP.LT.OR P1, PT, R9, R251, P1 ;  /* 0x000000fb0900720c */ /* 0x000fe20000f21670 */
[----:B------:R-:W-:Y:S01]  /*a0d0*/  FFMA.FTZ R11, R11, -UR17, R30 ;  /* 0x800000110b0b7c23 */ /* 0x000fe2000801001e */
[----:B------:R-:W-:Y:S01]  /*a0e0*/  ISETP.GE.AND P0, PT, R9, R243, PT ;  /* 0x000000f30900720c */ /* 0x000fe20003f06270 */
[----:B------:R-:W-:Y:S01]  /*a0f0*/  IMAD.IADD R30, R249, 0x1, -R8 ;  /* 0x00000001f91e7824 */ /* 0x000fe200078e0a08 */
[----:B------:R-:W-:Y:S01]  /*a100*/  FSEL R182, R29, -INF , !P1 ;  /* 0xff8000001db67808 */ /* 0x000fe20004800000 */
[----:B------:R-:W-:Y:S01]  /*a110*/  IMAD.IADD R29, R252, 0x1, -R28 ;  /* 0x00000001fc1d7824 */ /* 0x000fe200078e0a1c */
[----:B------:R-:W-:-:S02]  /*a120*/  IABS R10, R10 ;  /* 0x0000000a000a7213 */ /* 0x000fc40000000000 */
[----:B------:R-:W-:Y:S01]  /*a130*/  FSEL R179, R11, -INF , !P6 ;  /* 0xff8000000bb37808 */ /* 0x000fe20007000000 */
[----:B------:R-:W-:Y:S01]  /*a140*/  IMAD.IADD R11, R249, 0x1, -R28 ;  /* 0x00000001f90b7824 */ /* 0x000fe200078e0a1c */
[----:B------:R-:W-:Y:S01]  /*a150*/  ISETP.LT.OR P0, PT, R9, R248, P0 ;  /* 0x000000f80900720c */ /* 0x000fe20000701670 */
[----:B------:R-:W-:Y:S01]  /*a160*/  IMAD.IADD R9, R252, 0x1, -R8 ;  /* 0x00000001fc097824 */ /* 0x000fe200078e0a08 */
[----:B------:R-:W-:Y:S01]  /*a170*/  IABS R29, R29 ;  /* 0x0000001d001d7213 */ /* 0x000fe20000000000 */
[C---:B-1----:R-:W-:Y:S01]  /*a180*/  HMMA.16816.F32.BF16 R20, R12.reuse, R4, R20 ;  /* 0x000000040c14723c */ /* 0x042fe20000041814 */
[----:B------:R-:W-:Y:S02]  /*a190*/  I2FP.F32.S32 R10, R10 ;  /* 0x0000000a000a7245 */ /* 0x000fe40000201400 */
[----:B------:R-:W-:Y:S02]  /*a1a0*/  IABS R11, R11 ;  /* 0x0000000b000b7213 */ /* 0x000fe40000000000 */
[----:B------:R-:W-:Y:S01]  /*a1b0*/  I2FP.F32.S32 R29, R29 ;  /* 0x0000001d001d7245 */ /* 0x000fe20000201400 */
[----:B------:R-:W-:Y:S01]  /*a1c0*/  FFMA.FTZ R31, R10, -UR17, R31 ;  /* 0x800000110a1f7c23 */ /* 0x000fe2000801001f */
[----:B------:R-:W-:Y:S01]  /*a1d0*/  IABS R9, R9 ;  /* 0x0000000900097213 */ /* 0x000fe20000000000 */
[----:B------:R-:W-:Y:S01]  /*a1e0*/  VIADD R5, R173, 0x20 ;  /* 0x00000020ad057836 */ /* 0x000fe20000000000 */
[-C--:B------:R-:W-:Y:S01]  /*a1f0*/  ISETP.GE.AND P6, PT, R28, R250.reuse, PT ;  /* 0x000000fa1c00720c */ /* 0x080fe20003fc6270 */
[----:B------:R-:W-:Y:S01]  /*a200*/  FFMA.FTZ R24, R29, -UR17, R24 ;  /* 0x800000111d187c23 */ /* 0x000fe20008010018 */
[----:B------:R-:W-:Y:S01]  /*a210*/  I2FP.F32.S32 R11, R11 ;  /* 0x0000000b000b7245 */ /* 0x000fe20000201400 */
[----:B------:R-:W-:Y:S01]  /*a220*/  IMAD.IADD R29, R252, 0x1, -R5 ;  /* 0x00000001fc1d7824 */ /* 0x000fe200078e0a05 */
[----:B------:R-:W-:Y:S01]  /*a230*/  I2FP.F32.S32 R4, R9 ;  /* 0x0000000900047245 */ /* 0x000fe20000201400 */
[----:B------:R-:W-:Y:S01]  /*a240*/  HMMA.16816.F32.BF16 R16, R12, R6, R16 ;  /* 0x000000060c10723c */ /* 0x000fe20000041810 */
[----:B------:R-:W-:Y:S01]  /*a250*/  ISETP.LT.OR P6, PT, R28, R251, P6 ;  /* 0x000000fb1c00720c */ /* 0x000fe200037c1670 */
[----:B------:R-:W-:Y:S01]  /*a260*/  FFMA.FTZ R11, R11, -UR17, R26 ;  /* 0x800000110b0b7c23 */ /* 0x000fe2000801001a */
[----:B------:R-:W-:Y:S01]  /*a270*/  FSEL R181, R31, -INF , !P0 ;  /* 0xff8000001fb57808 */ /* 0x000fe20004000000 */
[----:B------:R-:W-:Y:S01]  /*a280*/  FFMA.FTZ R9, R4, -UR17, R25 ;  /* 0x8000001104097c23 */ /* 0x000fe20008010019 */
[----:B------:R-:W-:Y:S01]  /*a290*/  ISETP.GE.AND P1, PT, R28, R243, PT ;  /* 0x000000f31c00720c */ /* 0x000fe20003f26270 */
[----:B------:R-:W-:Y:S01]  /*a2a0*/  VIADD R4, R173, 0x21 ;  /* 0x00000021ad047836 */ /* 0x000fe20000000000 */
[----:B------:R-:W-:-:S02]  /*a2b0*/  ISETP.GE.AND P0, PT, R8, R250, PT ;  /* 0x000000fa0800720c */ /* 0x000fc40003f06270 */
[----:B------:R-:W-:Y:S01]  /*a2c0*/  FSEL R26, R24, -INF , !P6 ;  /* 0xff800000181a7808 */ /* 0x000fe20007000000 */
[--C-:B------:R-:W-:Y:S01]  /*a2d0*/  IMAD.IADD R6, R249, 0x1, -R4.reuse ;  /* 0x00000001f9067824 */ /* 0x100fe200078e0a04 */
[----:B------:R-:W-:Y:S01]  /*a2e0*/  ISETP.LT.OR P1, PT, R28, R248, P1 ;  /* 0x000000f81c00720c */ /* 0x000fe20000f21670 */
[----:B------:R-:W-:Y:S01]  /*a2f0*/  IMAD.IADD R28, R252, 0x1, -R4 ;  /* 0x00000001fc1c7824 */ /* 0x000fe200078e0a04 */
[C---:B------:R-:W-:Y:S02]  /*a300*/  ISETP.LT.OR P0, PT, R8.reuse, R251, P0 ;  /* 0x000000fb0800720c */ /* 0x040fe40000701670 */
[----:B------:R-:W-:Y:S02]  /*a310*/  ISETP.GE.AND P6, PT, R8, R243, PT ;  /* 0x000000f30800720c */ /* 0x000fe40003fc6270 */
[----:B------:R-:W-:Y:S02]  /*a320*/  FSEL R25, R11, -INF , !P1 ;  /* 0xff8000000b197808 */ /* 0x000fe40004800000 */
[----:B------:R-:W-:-:S02]  /*a330*/  FSEL R24, R9, -INF , !P0 ;  /* 0xff80000009187808 */ /* 0x000fc40004000000 */
[----:B------:R-:W-:Y:S02]  /*a340*/  ISETP.LT.OR P6, PT, R8, R248, P6 ;  /* 0x000000f80800720c */ /* 0x000fe400037c1670 */
[----:B------:R-:W1:Y:S01]  /*a350*/  LDSM.16.M88.4 R8, [R216+0x7800] ;  /* 0x00780000d808783b */ /* 0x000e620000000200 */
[----:B------:R-:W-:Y:S01]  /*a360*/  ISETP.GE.AND P1, PT, R5, R250, PT ;  /* 0x000000fa0500720c */ /* 0x000fe20003f26270 */
[----:B------:R-:W-:-:S04]  /*a370*/  DEPBAR.LE SB0, 0x0 ;  /* 0x000080000000791a */ /* 0x000fc80000000000 */
[C---:B------:R-:W-:Y:S02]  /*a380*/  ISETP.GE.AND P0, PT, R5.reuse, R243, PT ;  /* 0x000000f30500720c */ /* 0x040fe40003f06270 */
[----:B------:R-:W-:Y:S02]  /*a390*/  IABS R29, R29 ;  /* 0x0000001d001d7213 */ /* 0x000fe40000000000 */
[C---:B------:R-:W-:Y:S01]  /*a3a0*/  ISETP.LT.OR P1, PT, R5.reuse, R251, P1 ;  /* 0x000000fb0500720c */ /* 0x040fe20000f21670 */
[----:B------:R-:W-:Y:S01]  /*a3b0*/  BAR.SYNC.DEFER_BLOCKING 0x0 ;  /* 0x0000000000007b1d */ /* 0x000fe20000010000 */
[----:B------:R-:W-:Y:S01]  /*a3c0*/  ISETP.LT.OR P0, PT, R5, R248, P0 ;  /* 0x000000f80500720c */ /* 0x000fe20000701670 */
[----:B------:R-:W-:Y:S01]  /*a3d0*/  IMAD.IADD R5, R249, 0x1, -R5 ;  /* 0x00000001f9057824 */ /* 0x000fe200078e0a05 */
[----:B------:R-:W-:Y:S02]  /*a3e0*/  IABS R30, R30 ;  /* 0x0000001e001e7213 */ /* 0x000fe40000000000 */
[----:B------:R-:W-:-:S02]  /*a3f0*/  I2FP.F32.S32 R29, R29 ;  /* 0x0000001d001d7245 */ /* 0x000fc40000201400 */
[----:B------:R-:W-:Y:S02]  /*a400*/  IABS R28, R28 ;  /* 0x0000001c001c7213 */ /* 0x000fe40000000000 */
[----:B------:R-:W-:Y:S01]  /*a410*/  I2FP.F32.S32 R30, R30 ;  /* 0x0000001e001e7245 */ /* 0x000fe20000201400 */
[----:B------:R-:W-:Y:S01]  /*a420*/  FFMA.FTZ R20, R29, -UR17, R20 ;  /* 0x800000111d147c23 */ /* 0x000fe20008010014 */
[----:B------:R-:W-:Y:S02]  /*a430*/  IABS R5, R5 ;  /* 0x0000000500057213 */ /* 0x000fe40000000000 */
[----:B------:R-:W-:Y:S01]  /*a440*/  I2FP.F32.S32 R28, R28 ;  /* 0x0000001c001c7245 */ /* 0x000fe20000201400 */
[----:B------:R-:W-:Y:S01]  /*a450*/  FFMA.FTZ R27, R30, -UR17, R27 ;  /* 0x800000111e1b7c23 */ /* 0x000fe2000801001b */
[----:B------:R-:W-:Y:S02]  /*a460*/  I2FP.F32.S32 R5, R5 ;  /* 0x0000000500057245 */ /* 0x000fe40000201400 */
[----:B------:R-:W-:Y:S01]  /*a470*/  FSEL R196, R20, -INF , !P1 ;  /* 0xff80000014c47808 */ /* 0x000fe20004800000 */
[----:B------:R-:W-:Y:S01]  /*a480*/  FFMA.FTZ R28, R28, -UR17, R21 ;  /* 0x800000111c1c7c23 */ /* 0x000fe20008010015 */
[----:B------:R-:W-:Y:S01]  /*a490*/  VIADD R20, R173, 0x28 ;  /* 0x00000028ad147836 */ /* 0x000fe20000000000 */
[----:B------:R-:W-:Y:S01]  /*a4a0*/  FSEL R21, R27, -INF , !P6 ;  /* 0xff8000001b157808 */ /* 0x000fe20007000000 */
[----:B------:R-:W-:Y:S01]  /*a4b0*/  FFMA.FTZ R22, R5, -UR17, R22 ;  /* 0x8000001105167c23 */ /* 0x000fe20008010016 */
[C---:B------:R-:W-:Y:S01]  /*a4c0*/  ISETP.GE.AND P6, PT, R4.reuse, R250, PT ;  /* 0x000000fa0400720c */ /* 0x040fe20003fc6270 */
[----:B------:R-:W-:Y:S01]  /*a4d0*/  VIADD R5, R173, 0x29 ;  /* 0x00000029ad057836 */ /* 0x000fe20000000000 */
[----:B------:R-:W-:Y:S01]  /*a4e0*/  ISETP.GE.AND P1, PT, R4, R243, PT ;  /* 0x000000f30400720c */ /* 0x000fe20003f26270 */
[--C-:B------:R-:W-:Y:S01]  /*a4f0*/  IMAD.IADD R7, R249, 0x1, -R20.reuse ;  /* 0x00000001f9077824 */ /* 0x100fe200078e0a14 */
[----:B------:R-:W-:Y:S01]  /*a500*/  IABS R6, R6 ;  /* 0x0000000600067213 */ /* 0x000fe20000000000 */
[----:B------:R-:W-:Y:S01]  /*a510*/  IMAD.IADD R27, R252, 0x1, -R20 ;  /* 0x00000001fc1b7824 */ /* 0x000fe200078e0a14 */
[C---:B------:R-:W-:Y:S01]  /*a520*/  ISETP.LT.OR P6, PT, R4.reuse, R251, P6 ;  /* 0x000000fb0400720c */ /* 0x040fe200037c1670 */
[----:B-1----:R-:W-:Y:S01]  /*a530*/  HMMA.16816.F32.BF16 R188, R12, R8, R188 ;  /* 0x000000080cbc723c */ /* 0x002fe200000418bc */
[----:B------:R-:W-:Y:S01]  /*a540*/  ISETP.LT.OR P1, PT, R4, R248, P1 ;  /* 0x000000f80400720c */ /* 0x000fe20000f21670 */
[----:B------:R-:W-:Y:S01]  /*a550*/  IMAD.IADD R4, R252, 0x1, -R5 ;  /* 0x00000001fc047824 */ /* 0x000fe200078e0a05 */
[----:B------:R-:W-:-:S02]  /*a560*/  I2FP.F32.S32 R6, R6 ;  /* 0x0000000600067245 */ /* 0x000fc40000201400 */
[----:B------:R-:W-:Y:S01]  /*a570*/  IABS R7, R7 ;  /* 0x0000000700077213 */ /* 0x000fe20000000000 */
[----:B------:R-:W-:Y:S01]  /*a580*/  HMMA.16816.F32.BF16 R184, R12, R10, R184 ;  /* 0x0000000a0cb8723c */ /* 0x000fe200000418b8 */
[----:B------:R-:W-:Y:S01]  /*a590*/  IABS R27, R27 ;  /* 0x0000001b001b7213 */ /* 0x000fe20000000000 */
[----:B------:R-:W-:Y:S01]  /*a5a0*/  FFMA.FTZ R23, R6, -UR17, R23 ;  /* 0x8000001106177c23 */ /* 0x000fe20008010017 */
[----:B------:R-:W-:Y:S01]  /*a5b0*/  IABS R4, R4 ;  /* 0x0000000400047213 */ /* 0x000fe20000000000 */
[----:B------:R-:W-:Y:S01]  /*a5c0*/  IMAD.IADD R8, R249, 0x1, -R5 ;  /* 0x00000001f9087824 */ /* 0x000fe200078e0a05 */
[----:B------:R-:W-:Y:S02]  /*a5d0*/  I2FP.F32.S32 R7, R7 ;  /* 0x0000000700077245 */ /* 0x000fe40000201400 */
[----:B------:R-:W-:Y:S02]  /*a5e0*/  I2FP.F32.S32 R27, R27 ;  /* 0x0000001b001b7245 */ /* 0x000fe40000201400 */
[----:B------:R-:W-:Y:S01]  /*a5f0*/  FSEL R193, R22, -INF , !P0 ;  /* 0xff80000016c17808 */ /* 0x000fe20004000000 */
[----:B------:R-:W-:Y:S01]  /*a600*/  FFMA.FTZ R18, R7, -UR17, R18 ;  /* 0x8000001107127c23 */ /* 0x000fe20008010012 */
[----:B------:R-:W-:Y:S01]  /*a610*/  I2FP.F32.S32 R4, R4 ;  /* 0x0000000400047245 */ /* 0x000fe20000201400 */
[----:B------:R-:W-:Y:S01]  /*a620*/  VIADD R7, R173, 0x30 ;  /* 0x00000030ad077836 */ /* 0x000fe20000000000 */
[-C--:B------:R-:W-:Y:S01]  /*a630*/  ISETP.GE.AND P0, PT, R20, R250.reuse, PT ;  /* 0x000000fa1400720c */ /* 0x080fe20003f06270 */
[----:B------:R-:W-:Y:S01]  /*a640*/  FFMA.FTZ R16, R27, -UR17, R16 ;  /* 0x800000111b107c23 */ /* 0x000fe20008010010 */
[----:B------:R-:W-:Y:S01]  /*a650*/  FSEL R194, R28, -INF , !P6 ;  /* 0xff8000001cc27808 */ /* 0x000fe20007000000 */
[----:B------:R-:W-:Y:S01]  /*a660*/  FFMA.FTZ R17, R4, -UR17, R17 ;  /* 0x8000001104117c23 */ /* 0x000fe20008010011 */
[----:B------:R-:W-:Y:S01]  /*a670*/  FSEL R195, R23, -INF , !P1 ;  /* 0xff80000017c37808 */ /* 0x000fe20004800000 */
[----:B------:R-:W-:Y:S01]  /*a680*/  VIADD R4, R173, 0x31 ;  /* 0x00000031ad047836 */ /* 0x000fe20000000000 */
[----:B------:R-:W-:Y:S01]  /*a690*/  ISETP.GE.AND P6, PT, R20, R243, PT ;  /* 0x000000f31400720c */ /* 0x000fe20003fc6270 */
[C---:B------:R-:W-:Y:S01]  /*a6a0*/  IMAD.IADD R9, R252.reuse, 0x1, -R7 ;  /* 0x00000001fc097824 */ /* 0x040fe200078e0a07 */
[----:B------:R-:W-:Y:S01]  /*a6b0*/  ISETP.GE.AND P1, PT, R5, R250, PT ;  /* 0x000000fa0500720c */ /* 0x000fe20003f26270 */
[----:B------:R-:W-:Y:S01]  /*a6c0*/  IMAD.IADD R6, R252, 0x1, -R4 ;  /* 0x00000001fc067824 */ /* 0x000fe200078e0a04 */
[----:B------:R-:W-:-:S02]  /*a6d0*/  ISETP.LT.OR P0, PT, R20, R251, P0 ;  /* 0x000000fb1400720c */ /* 0x000fc40000701670 */
[----:B------:R-:W-:Y:S02]  /*a6e0*/  ISETP.LT.OR P6, PT, R20, R248, P6 ;  /* 0x000000f81400720c */ /* 0x000fe400037c1670 */
[C---:B------:R-:W-:Y:S02]  /*a6f0*/  ISETP.LT.OR P1, PT, R5.reuse, R251, P1 ;  /* 0x000000fb0500720c */ /* 0x040fe40000f21670 */
[----:B------:R-:W-:Y:S02]  /*a700*/  FSEL R198, R16, -INF , !P0 ;  /* 0xff80000010c67808 */ /* 0x000fe40004000000 */
[----:B------:R-:W-:Y:S02]  /*a710*/  ISETP.GE.AND P0, PT, R5, R243, PT ;  /* 0x000000f30500720c */ /* 0x000fe40003f06270 */
[----:B------:R-:W-:Y:S02]  /*a720*/  FSEL R183, R18, -INF , !P6 ;  /* 0xff80000012b77808 */ /* 0x000fe40007000000 */
[----:B------:R-:W-:-:S02]  /*a730*/  FSEL R192, R17, -INF , !P1 ;  /* 0xff80000011c07808 */ /* 0x000fc40004800000 */
[C---:B------:R-:W-:Y:S02]  /*a740*/  ISETP.GE.AND P6, PT, R7.reuse, R250, PT ;  /* 0x000000fa0700720c */ /* 0x040fe40003fc6270 */
[----:B------:R-:W-:Y:S02]  /*a750*/  ISETP.GE.AND P1, PT, R7, R243, PT ;  /* 0x000000f30700720c */ /* 0x000fe40003f26270 */
[----:B------:R-:W-:Y:S02]  /*a760*/  IABS R8, R8 ;  /* 0x0000000800087213 */ /* 0x000fe40000000000 */
[----:B------:R-:W-:Y:S02]  /*a770*/  IABS R9, R9 ;  /* 0x0000000900097213 */ /* 0x000fe40000000000 */
[----:B------:R-:W-:Y:S01]  /*a780*/  ISETP.LT.OR P0, PT, R5, R248, P0 ;  /* 0x000000f80500720c */ /* 0x000fe20000701670 */
[----:B------:R-:W-:Y:S01]  /*a790*/  IMAD.IADD R5, R249, 0x1, -R7 ;  /* 0x00000001f9057824 */ /* 0x000fe200078e0a07 */
[----:B------:R-:W-:-:S02]  /*a7a0*/  ISETP.LT.OR P6, PT, R7, R251, P6 ;  /* 0x000000fb0700720c */ /* 0x000fc400037c1670 */
[----:B------:R-:W-:Y:S02]  /*a7b0*/  ISETP.LT.OR P1, PT, R7, R248, P1 ;  /* 0x000000f80700720c */ /* 0x000fe40000f21670 */
[----:B------:R-:W-:Y:S02]  /*a7c0*/  IABS R6, R6 ;  /* 0x0000000600067213 */ /* 0x000fe40000000000 */
[----:B------:R-:W-:Y:S02]  /*a7d0*/  I2FP.F32.S32 R8, R8 ;  /* 0x0000000800087245 */ /* 0x000fe40000201400 */
[----:B------:R-:W-:Y:S02]  /*a7e0*/  I2FP.F32.S32 R7, R9 ;  /* 0x0000000900077245 */ /* 0x000fe40000201400 */
[----:B------:R-:W-:Y:S01]  /*a7f0*/  I2FP.F32.S32 R6, R6 ;  /* 0x0000000600067245 */ /* 0x000fe20000201400 */
[----:B------:R-:W-:Y:S01]  /*a800*/  FFMA.FTZ R19, R8, -UR17, R19 ;  /* 0x8000001108137c23 */ /* 0x000fe20008010013 */
[----:B------:R-:W-:Y:S01]  /*a810*/  IABS R5, R5 ;  /* 0x0000000500057213 */ /* 0x000fe20000000000 */
[----:B------:R-:W-:Y:S01]  /*a820*/  FFMA.FTZ R7, R7, -UR17, R188 ;  /* 0x8000001107077c23 */ /* 0x000fe200080100bc */
[----:B------:R-:W-:-:S02]  /*a830*/  IMAD.IADD R8, R249, 0x1, -R4 ;  /* 0x00000001f9087824 */ /* 0x000fc400078e0a04 */
[----:B------:R-:W-:Y:S01]  /*a840*/  FFMA.FTZ R178, R6, -UR17, R189 ;  /* 0x8000001106b27c23 */ /* 0x000fe200080100bd */
[----:B------:R-:W-:Y:S01]  /*a850*/  FSEL R189, R19, -INF , !P0 ;  /* 0xff80000013bd7808 */ /* 0x000fe20004000000 */
[----:B------:R-:W-:Y:S01]  /*a860*/  VIADD R6, R173, 0x39 ;  /* 0x00000039ad067836 */ /* 0x000fe20000000000 */
[----:B------:R-:W-:Y:S01]  /*a870*/  FSEL R180, R7, -INF , !P6 ;  /* 0xff80000007b47808 */ /* 0x000fe20007000000 */
[----:B------:R-:W-:Y:S01]  /*a880*/  VIADD R7, R173, 0x38 ;  /* 0x00000038ad077836 */ /* 0x000fe20000000000 */
[C---:B------:R-:W-:Y:S02]  /*a890*/  ISETP.GE.AND P0, PT, R4.reuse, R250, PT ;  /* 0x000000fa0400720c */ /* 0x040fe40003f06270 */
[----:B------:R-:W-:Y:S01]  /*a8a0*/  ISETP.GE.AND P6, PT, R4, R243, PT ;  /* 0x000000f30400720c */ /* 0x000fe20003fc6270 */
[----:B------:R-:W-:Y:S01]  /*a8b0*/  IMAD.IADD R9, R252, 0x1, -R7 ;  /* 0x00000001fc097824 */ /* 0x000fe200078e0a07 */
[----:B------:R-:W-:Y:S02]  /*a8c0*/  I2FP.F32.S32 R5, R5 ;  /* 0x0000000500057245 */ /* 0x000fe40000201400 */
[----:B------:R-:W-:-:S02]  /*a8d0*/  ISETP.LT.OR P0, PT, R4, R251, P0 ;  /* 0x000000fb0400720c */ /* 0x000fc40000701670 */
[----:B------:R-:W-:Y:S01]  /*a8e0*/  ISETP.LT.OR P6, PT, R4, R248, P6 ;  /* 0x000000f80400720c */ /* 0x000fe200037c1670 */
[----:B------:R-:W-:Y:S02]  /*a8f0*/  IMAD.IADD R4, R249, 0x1, -R7 ;  /* 0x00000001f9047824 */ /* 0x000fe400078e0a07 */
[----:B------:R-:W-:Y:S01]  /*a900*/  FFMA.FTZ R5, R5, -UR17, R190 ;  /* 0x8000001105057c23 */ /* 0x000fe200080100be */
[----:B------:R-:W-:Y:S02]  /*a910*/  IABS R8, R8 ;  /* 0x0000000800087213 */ /* 0x000fe40000000000 */
[----:B------:R-:W-:Y:S02]  /*a920*/  FSEL R178, R178, -INF , !P0 ;  /* 0xff800000b2b27808 */ /* 0x000fe40004000000 */
[----:B------:R-:W-:Y:S02]  /*a930*/  IABS R4, R4 ;  /* 0x0000000400047213 */ /* 0x000fe40000000000 */
[----:B------:R-:W-:-:S02]  /*a940*/  FSEL R173, R5, -INF , !P1 ;  /* 0xff80000005ad7808 */ /* 0x000fc40004800000 */
[----:B------:R-:W-:Y:S02]  /*a950*/  IABS R5, R9 ;  /* 0x0000000900057213 */ /* 0x000fe40000000000 */
[----:B------:R-:W-:Y:S01]  /*a960*/  I2FP.F32.S32 R9, R4 ;  /* 0x0000000400097245 */ /* 0x000fe20000201400 */
[----:B------:R-:W-:Y:S01]  /*a970*/  IMAD.IADD R4, R252, 0x1, -R6 ;  /* 0x00000001fc047824 */ /* 0x000fe200078e0a06 */
[C---:B------:R-:W-:Y:S02]  /*a980*/  ISETP.GE.AND P1, PT, R7.reuse, R250, PT ;  /* 0x000000fa0700720c */ /* 0x040fe40003f26270 */
[----:B------:R-:W-:Y:S01]  /*a990*/  ISETP.GE.AND P0, PT, R7, R243, PT ;  /* 0x000000f30700720c */ /* 0x000fe20003f06270 */
[----:B------:R-:W-:Y:S01]  /*a9a0*/  FFMA.FTZ R9, R9, -UR17, R186 ;  /* 0x8000001109097c23 */ /* 0x000fe200080100ba */
[----:B------:R-:W-:Y:S02]  /*a9b0*/  I2FP.F32.S32 R8, R8 ;  /* 0x0000000800087245 */ /* 0x000fe40000201400 */
[----:B------:R-:W-:-:S02]  /*a9c0*/  ISETP.LT.OR P1, PT, R7, R251, P1 ;  /* 0x000000fb0700720c */ /* 0x000fc40000f21670 */
[----:B------:R-:W-:Y:S01]  /*a9d0*/  ISETP.LT.OR P0, PT, R7, R248, P0 ;  /* 0x000000f80700720c */ /* 0x000fe20000701670 */
[----:B------:R-:W-:Y:S01]  /*a9e0*/  IMAD.IADD R7, R249, 0x1, -R6 ;  /* 0x00000001f9077824 */ /* 0x000fe200078e0a06 */
[----:B------:R-:W-:Y:S01]  /*a9f0*/  I2FP.F32.S32 R5, R5 ;  /* 0x0000000500057245 */ /* 0x000fe20000201400 */
[----:B------:R-:W-:Y:S01]  /*aa00*/  FFMA.FTZ R8, R8, -UR17, R191 ;  /* 0x8000001108087c23 */ /* 0x000fe200080100bf */
[----:B------:R-:W-:Y:S02]  /*aa10*/  FSEL R29, R9, -INF , !P0 ;  /* 0xff800000091d7808 */ /* 0x000fe40004000000 */
[----:B------:R-:W-:Y:S01]  /*aa20*/  IABS R4, R4 ;  /* 0x0000000400047213 */ /* 0x000fe20000000000 */
[----:B------:R-:W-:Y:S01]  /*aa30*/  FFMA.FTZ R5, R5, -UR17, R184 ;  /* 0x8000001105057c23 */ /* 0x000fe200080100b8 */
[----:B------:R-:W-:Y:S02]  /*aa40*/  PLOP3.LUT P0, PT, PT, PT, UP0, 0x80, 0x0 ;  /* 0x000000000000781c */ /* 0x000fe40003f0f008 */
[----:B------:R-:W-:-:S02]  /*aa50*/  IABS R7, R7 ;  /* 0x0000000700077213 */ /* 0x000fc40000000000 */
[----:B------:R-:W-:Y:S02]  /*aa60*/  FSEL R31, R8, -INF , !P6 ;  /* 0xff800000081f7808 */ /* 0x000fe40007000000 */
[----:B------:R-:W-:Y:S02]  /*aa70*/  I2FP.F32.S32 R8, R4 ;  /* 0x0000000400087245 */ /* 0x000fe40000201400 */
[----:B------:R-:W-:Y:S02]  /*aa80*/  I2FP.F32.S32 R4, R7 ;  /* 0x0000000700047245 */ /* 0x000fe40000201400 */
[----:B------:R-:W-:Y:S01]  /*aa90*/  FSEL R176, R5, -INF , !P1 ;  /* 0xff80000005b07808 */ /* 0x000fe20004800000 */
[----:B------:R-:W-:Y:S01]  /*aaa0*/  FFMA.FTZ R8, R8, -UR17, R185 ;  /* 0x8000001108087c23 */ /* 0x000fe200080100b9 */
[----:B------:R-:W-:Y:S01]  /*aab0*/  ISETP.GE.AND P6, PT, R6, R250, PT ;  /* 0x000000fa0600720c */ /* 0x000fe20003fc6270 */
[----:B------:R-:W-:Y:S01]  /*aac0*/  FFMA.FTZ R4, R4, -UR17, R187 ;  /* 0x8000001104047c23 */ /* 0x000fe200080100bb */
[----:B------:R-:W-:-:S02]  /*aad0*/  ISETP.GE.AND P1, PT, R6, R243, PT ;  /* 0x000000f30600720c */ /* 0x000fc40003f26270 */
[C---:B------:R-:W-:Y:S02]  /*aae0*/  ISETP.LT.OR P6, PT, R6.reuse, R251, P6 ;  /* 0x000000fb0600720c */ /* 0x040fe400037c1670 */
[----:B------:R-:W-:Y:S02]  /*aaf0*/  ISETP.LT.OR P1, PT, R6, R248, P1 ;  /* 0x000000f80600720c */ /* 0x000fe40000f21670 */
[----:B------:R-:W-:Y:S02]  /*ab00*/  FSEL R174, R8, -INF , !P6 ;  /* 0xff80000008ae7808 */ /* 0x000fe40007000000 */
[----:B------:R-:W-:Y:S01]  /*ab10*/  FSEL R28, R4, -INF , !P1 ;  /* 0xff800000041c7808 */ /* 0x000fe20004800000 */
[----:B------:R-:W-:Y:S08]  /*ab20*/  @!P0 BRA `(.L_x_306) ;  /* 0x0000000800548947 */ /* 0x000ff00003800000 */
[----:B------:R-:W-:Y:S01]  /*ab30*/  UIADD3 UR22, UR22, -0x3, URZ ;  /* 0xfffffffd16167890 */ /* 0x000fe2000fffe03f */
[----:B------:R-:W1:Y:S01]  /*ab40*/  @!P5 LDC.64 R8, c[0x0][0x218] ;  /* 0x00008600ff08db82 */ /* 0x000e620000000a00 */
[----:B------:R2:W-:Y:S01]  /*ab50*/  @P5 STS.128 [R242+0x8000], RZ ;  /* 0x008000fff2005388 */ /* 0x0005e20000000c00 */
[----:B------:R-:W-:Y:S01]  /*ab60*/  BSSY B0, `(.L_x_307) ;  /* 0x0000090000007945 */ /* 0x000fe20003800000 */
[----:B------:R-:W-:Y:S02]  /*ab70*/  USHF.R.S32.HI UR4, URZ, 0x1f, UR22 ;  /* 0x0000001f3f047899 */ /* 0x000fe40008011416 */
[----:B------:R-:W-:Y:S02]  /*ab80*/  UIMAD.WIDE.U32 UR6, UR22, UR12, URZ ;  /* 0x0000000c160672a5 */ /* 0x000fe4000f8e003f */
[----:B------:R-:W-:Y:S01]  /*ab90*/  UIMAD UR4, UR4, UR12, URZ ;  /* 0x0000000c040472a4 */ /* 0x000fe2000f8e023f */
[----:B------:R-:W3:Y:S03]  /*aba0*/  @!P4 LDC.64 R6, c[0x0][0x218] ;  /* 0x00008600ff06cb82 */ /* 0x000ee60000000a00 */
[----:B------:R-:W-:Y:S01]  /*abb0*/  UIMAD UR4, UR22, UR13, UR4 ;  /* 0x0000000d160472a4 */ /* 0x000fe2000f8e0204 */
[----:B------:R-:W-:-:S02]  /*abc0*/  IMAD.U32 R18, RZ, RZ, UR6 ;  /* 0x00000006ff127e24 */ /* 0x000fc4000f8e00ff */
[----:B------:R-:W-:Y:S01]  /*abd0*/  IMAD.U32 R19, RZ, RZ, UR7 ;  /* 0x00000007ff137e24 */ /* 0x000fe2000f8e00ff */
[----:B------:R-:W-:Y:S01]  /*abe0*/  UIADD3 UR4, UR7, UR4, URZ ;  /* 0x0000000407047290 */ /* 0x000fe2000fffe03f */
[----:B------:R-:W4:Y:S01]  /*abf0*/  @!P3 LDC.64 R4, c[0x0][0x218] ;  /* 0x00008600ff04bb82 */ /* 0x000f220000000a00 */
[----:B------:R-:W-:-:S04]  /*ac00*/  LEA R15, P0, R18, R244, 0x6 ;  /* 0x000000f4120f7211 */ /* 0x000fc800078030ff */
[----:B------:R-:W-:-:S03]  /*ac10*/  IMAD.U32 R17, RZ, RZ, UR4 ;  /* 0x00000004ff117e24 */ /* 0x000fc6000f8e00ff */
[----:B------:R-:W5:Y:S02]  /*ac20*/  @!P2 LDC.64 R12, c[0x0][0x218] ;  /* 0x00008600ff0cab82 */ /* 0x000f640000000a00 */
[----:B------:R-:W-:Y:S02]  /*ac30*/  LEA.HI.X R18, R18, R247, R17, 0x6, P0 ;  /* 0x000000f712127211 */ /* 0x000fe400000f3411 */
[----:B-1----:R-:W-:-:S04]  /*ac40*/  @!P5 LEA R16, P0, R15, R8, 0x1 ;  /* 0x000000080f10d211 */ /* 0x002fc800078008ff */
[----:B------:R-:W1:Y:S01]  /*ac50*/  @!P5 LDC.64 R10, c[0x0][0x218] ;  /* 0x00008600ff0adb82 */ /* 0x000e620000000a00 */
[C---:B---3--:R-:W-:Y:S02]  /*ac60*/  @!P4 LEA R34, P1, R15.reuse, R6, 0x1 ;  /* 0x000000060f22c211 */ /* 0x048fe400078208ff */
[C-C-:B------:R-:W-:Y:S02]  /*ac70*/  @!P5 LEA.HI.X R17, R15.reuse, R9, R18.reuse, 0x1, P0 ;  /* 0x000000090f11d211 */ /* 0x140fe400000f0c12 */
[C-C-:B------:R-:W-:Y:S02]  /*ac80*/  @!P4 LEA.HI.X R35, R15.reuse, R7, R18.reuse, 0x1, P1 ;  /* 0x000000070f23c211 */ /* 0x140fe400008f0c12 */
        /* <DEDUP_REMOVED lines=9> */
[----:B------:R-:W2:Y:S01]  /*ad20*/  @!P3 LDC.64 R6, c[0x0][0x218] ;  /* 0x00008600ff06bb82 */ /* 0x000ea20000000a00 */
        /* <DEDUP_REMOVED lines=24> */
[----:B----4-:R-:W4:Y:S02]  /*aeb0*/  @!P5 LDC.64 R16, c[0x0][0x218] ;  /* 0x00008600ff10db82 */ /* 0x010f240000000a00 */
[----:B------:R-:W-:Y:S01]  /*aec0*/  @!PT LDS RZ, [RZ] ;  /* 0x00000000fffff984 */ /* 0x000fe20000000800 */
[----:B------:R-:W-:Y:S01]  /*aed0*/  @!PT LDS RZ, [RZ] ;  /* 0x00000000fffff984 */ /* 0x000fe20000000800 */
[----:B------:R-:W-:Y:S01]  /*aee0*/  @!PT LDS RZ, [RZ] ;  /* 0x00000000fffff984 */ /* 0x000fe20000000800 */
[----:B------:R-:W-:Y:S04]  /*aef0*/  @!P5 LDGSTS.E.BYPASS.LTC128B.128 [R242+0x8800], desc[UR34][R186.64] ;  /* 0x08800000baf2dfae */ /* 0x000fe8000b901d62 */
[----:B------:R3:W-:Y:S02]  /*af00*/  @P4 STS.128 [R242+0xa800], RZ ;  /* 0x00a800fff2004388 */ /* 0x0007e40000000c00 */
[----:B------:R-:W3:Y:S01]  /*af10*/  @!P3 LDC.64 R12, c[0x0][0x218] ;  /* 0x00008600ff0cbb82 */ /* 0x000ee20000000a00 */
[C---:B-----5:R-:W-:Y:S01]  /*af20*/  @!P2 LEA R34, P0, R19.reuse, R4, 0x1 ;  /* 0x000000041322a211 */ /* 0x060fe200078008ff */
[----:B------:R-:W-:Y:S01]  /*af30*/  @!PT LDS RZ, [RZ] ;  /* 0x00000000fffff984 */ /* 0x000fe20000000800 */
[----:B------:R-:W-:Y:S01]  /*af40*/  @!PT LDS RZ, [RZ] ;  /* 0x00000000fffff984 */ /* 0x000fe20000000800 */
[----:B------:R-:W-:Y:S01]  /*af50*/  @!PT LDS RZ, [RZ] ;  /* 0x00000000fffff984 */ /* 0x000fe20000000800 */
[----:B------:R1:W-:Y:S01]  /*af60*/  @!P4 LDGSTS.E.BYPASS.LTC128B.128 [R242+0xa800], desc[UR34][R168.64+0x80] ;  /* 0x0a800080a8f2cfae */ /* 0x0003e2000b901d62 */
[----:B--2---:R-:W-:-:S03]  /*af70*/  @!P3 LEA R22, P1, R19, R6, 0x1 ;  /* 0x000000061316b211 */ /* 0x004fc600078208ff */
[----:B------:R2:W-:Y:S01]  /*af80*/  @P3 STS.128 [R242+0xc800], RZ ;  /* 0x00c800fff2003388 */ /* 0x0005e20000000c00 */
[C-C-:B------:R-:W-:Y:S01]  /*af90*/  @!P2 LEA.HI.X R35, R19.reuse, R5, R18.reuse, 0x1, P0 ;  /* 0x000000051323a211 */ /* 0x140fe200000f0c12 */
[----:B------:R-:W5:Y:S01]  /*afa0*/  @!P2 LDC.64 R10, c[0x0][0x218] ;  /* 0x00008600ff0aab82 */ /* 0x000f620000000a00 */
[C---:B------:R-:W-:Y:S02]  /*afb0*/  @!P3 LEA.HI.X R23, R19.reuse, R7, R18, 0x1, P1 ;  /* 0x000000071317b211 */ /* 0x040fe400008f0c12 */
[----:B------:R-:W-:-:S03]  /*afc0*/  IADD3 R19, P1, R19, UR40, RZ ;  /* 0x0000002813137c10 */ /* 0x000fc6000ff3e0ff */
[----:B------:R-:W-:Y:S01]  /*afd0*/  @!PT LDS RZ, [RZ] ;  /* 0x00000000fffff984 */ /* 0x000fe20000000800 */
[----:B------:R-:W-:Y:S01]  /*afe0*/  @!PT LDS RZ, [RZ] ;  /* 0x00000000fffff984 */ /* 0x000fe20000000800 */
[----:B------:R-:W-:Y:S01]  /*aff0*/  @!PT LDS RZ, [RZ] ;  /* 0x00000000fffff984 */ /* 0x000fe20000000800 */
[----:B------:R2:W-:Y:S01]  /*b000*/  @!P3 LDGSTS.E.BYPASS.LTC128B.128 [R242+0xc800], desc[UR34][R22.64+0x100] ;  /* 0x0c80010016f2bfae */ /* 0x0005e2000b901d62 */
[----:B------:R-:W-:Y:S01]  /*b010*/  IADD3.X R18, R18, UR39, RZ, P1, !PT ;  /* 0x0000002712127c10 */ /* 0x000fe20008ffe4ff */
[----:B------:R-:W2:Y:S01]  /*b020*/  @!P5 LDC.64 R8, c[0x0][0x218] ;  /* 0x00008600ff08db82 */ /* 0x000ea20000000a00 */
[C---:B----4-:R-:W-:Y:S01]  /*b030*/  @!P5 LEA R16, P0, R19.reuse, R16, 0x1 ;  /* 0x000000101310d211 */ /* 0x050fe200078008ff */
[----:B------:R4:W-:Y:S03]  /*b040*/  @P2 STS.128 [R242+0xe800], RZ ;  /* 0x00e800fff2002388 */ /* 0x0009e60000000c00 */
[C---:B------:R-:W-:Y:S01]  /*b050*/  @!P5 LEA.HI.X R17, R19.reuse, R17, R18, 0x1, P0 ;  /* 0x000000111311d211 */ /* 0x040fe200000f0c12 */
[----:B------:R-:W-:Y:S01]  /*b060*/  @!PT LDS RZ, [RZ] ;  /* 0x00000000fffff984 */ /* 0x000fe20000000800 */
[----:B------:R-:W-:Y:S01]  /*b070*/  @!PT LDS RZ, [RZ] ;  /* 0x00000000fffff984 */ /* 0x000fe20000000800 */
[----:B------:R-:W-:Y:S01]  /*b080*/  @!PT LDS RZ, [RZ] ;  /* 0x00000000fffff984 */ /* 0x000fe20000000800 */
[----:B------:R4:W-:Y:S02]  /*b090*/  @!P2 LDGSTS.E.BYPASS.LTC128B.128 [R242+0xe800], desc[UR34][R34.64+0x180] ;  /* 0x0e80018022f2afae */ /* 0x0009e4000b901d62 */
[----:B------:R-:W4:Y:S01]  /*b0a0*/  @!P4 LDC.64 R6, c[0x0][0x218] ;  /* 0x00008600ff06cb82 */ /* 0x000f220000000a00 */
[C---:B---3--:R-:W-:Y:S01]  /*b0b0*/  @!P3 LEA R12, P6, R19.reuse, R12, 0x1 ;  /* 0x0000000c130cb211 */ /* 0x048fe200078c08ff */
[----:B------:R3:W-:Y:S01]  /*b0c0*/  @P5 STS.128 [R242+0x9000], RZ ;  /* 0x009000fff2005388 */ /* 0x0007e20000000c00 */
[----:B-1----:R-:W-:-:S03]  /*b0d0*/  @!P4 LEA R168, P0, R19, R14, 0x1 ;  /* 0x0000000e13a8c211 */ /* 0x002fc600078008ff */
[----:B------:R-:W-:Y:S01]  /*b0e0*/  @!PT LDS RZ, [RZ] ;  /* 0x00000000fffff984 */ /* 0x000fe20000000800 */
[----:B------:R-:W-:Y:S01]  /*b0f0*/  @!PT LDS RZ, [RZ] ;  /* 0x00000000fffff984 */ /* 0x000fe20000000800 */
[----:B------:R-:W-:Y:S01]  /*b100*/  @!PT LDS RZ, [RZ] ;  /* 0x00000000fffff984 */ /* 0x000fe20000000800 */
[----:B------:R3:W-:Y:S01]  /*b110*/  @!P5 LDGSTS.E.BYPASS.LTC128B.128 [R242+0x9000], desc[UR34][R16.64] ;  /* 0x0900000010f2dfae */ /* 0x0007e2000b901d62 */
[C-C-:B------:R-:W-:Y:S01]  /*b120*/  @!P3 LEA.HI.X R13, R19.reuse, R13, R18.reuse, 0x1, P6 ;  /* 0x0000000d130db211 */ /* 0x140fe200030f0c12 */
[----:B------:R-:W1:Y:S01]  /*b130*/  @!P3 LDC.64 R4, c[0x0][0x218] ;  /* 0x00008600ff04bb82 */ /* 0x000e620000000a00 */
[C-C-:B------:R-:W-:Y:S01]  /*b140*/  @!P4 LEA.HI.X R169, R19.reuse, R15, R18.reuse, 0x1, P0 ;  /* 0x0000000f13a9c211 */ /* 0x140fe200000f0c12 */
[----:B------:R3:W-:Y:S01]  /*b150*/  @P4 STS.128 [R242+0xb000], RZ ;  /* 0x00b000fff2004388 */ /* 0x0007e20000000c00 */
[C---:B------:R-:W-:Y:S02]  /*b160*/  IADD3 R14, P0, R19.reuse, UR40, RZ ;  /* 0x00000028130e7c10 */ /* 0x040fe4000ff1e0ff */
[C---:B-----5:R-:W-:Y:S01]  /*b170*/  @!P2 LEA R10, P1, R19.reuse, R10, 0x1 ;  /* 0x0000000a130aa211 */ /* 0x060fe200078208ff */
[----:B------:R-:W-:Y:S01]  /*b180*/  @!PT LDS RZ, [RZ] ;  /* 0x00000000fffff984 */ /* 0x000fe20000000800 */
[----:B------:R-:W-:Y:S01]  /*b190*/  @!PT LDS RZ, [RZ] ;  /* 0x00000000fffff984 */ /* 0x000fe20000000800 */
[----:B------:R-:W-:Y:S01]  /*b1a0*/  @!PT LDS RZ, [RZ] ;  /* 0x00000000fffff984 */ /* 0x000fe20000000800 */
[----:B------:R3:W-:Y:S01]  /*b1b0*/  @!P4 LDGSTS.E.BYPASS.LTC128B.128 [R242+0xb000], desc[UR34][R168.64+0x80] ;  /* 0x0b000080a8f2cfae */ /* 0x0007e2000b901d62 */
[----:B------:R-:W-:Y:S02]  /*b1c0*/  IADD3.X R15, R18, UR39, RZ, P0, !PT ;  /* 0x00000027120f7c10 */ /* 0x000fe400087fe4ff */
[----:B--2---:R-:W-:Y:S01]  /*b1d0*/  @!P5 LEA R8, P6, R14, R8, 0x1 ;  /* 0x000000080e08d211 */ /* 0x004fe200078c08ff */
[----:B------:R3:W-:Y:S01]  /*b1e0*/  @P3 STS.128 [R242+0xd000], RZ ;  /* 0x00d000fff2003388 */ /* 0x0007e20000000c00 */
[----:B------:R-:W-:-:S02]  /*b1f0*/  @!P2 LEA.HI.X R11, R19, R11, R18, 0x1, P1 ;  /* 0x0000000b130ba211 */ /* 0x000fc400008f0c12 */
        /* <DEDUP_REMOVED lines=11> */
[----:B------:R3:W-:Y:S01]  /*b2b0*/  @!P2 LDGSTS.E.BYPASS.LTC128B.128 [R242+0xf000], desc[UR34][R10.64+0x180] ;  /* 0x0f0001800af2afae */ /* 0x0007e2000b901d62 */
[----:B-1----:R-:W-:-:S03]  /*b2c0*/  @!P3 LEA R4, P0, R14, R4, 0x1 ;  /* 0x000000040e04b211 */ /* 0x002fc600078008ff */
        /* <DEDUP_REMOVED lines=25> */
.L_x_308:
[----:B------:R-:W-:Y:S05]  /*b460*/  BSYNC B0 ;  /* 0x0000000000007941 */ /* 0x000fea0003800000 */
.L_x_307:
[----:B------:R-:W0:Y:S02]  /*b470*/  LDGDEPBAR ;  /* 0x00000000000079af */ /* 0x000e240000000000 */
.L_x_306:
[----:B-1-3--:R-:W-:Y:S01]  /*b480*/  FMNMX.FTZ R5, R164, R2, !PT ;  /* 0x00000002a4057209 */ /* 0x00afe20007810000 */
        /* <DEDUP_REMOVED lines=30> */
[----:B------:R-:W-:-:S04]  /*b670*/  FMNMX.FTZ R5, R176, R5, !PT ;  /* 0x00000005b0057209 */ /* 0x000fc80007810000 */
[----:B------:R-:W-:Y:S02]  /*b680*/  FMNMX.FTZ R6, R174, R5, !PT ;  /* 0x00000005ae067209 */ /* 0x000fe40007810000 */
[----:B------:R-:W-:-:S03]  /*b690*/  FMNMX.FTZ R5, R29, R4, !PT ;  /* 0x000000041d057209 */ /* 0x000fc60007810000 */
[----:B------:R-:W1:Y:S01]  /*b6a0*/  SHFL.BFLY PT, R7, R6, 0x2, 0x1f ;  /* 0x0c401f0006077f89 */ /* 0x000e6200000e0000 */
        /* <DEDUP_REMOVED lines=8> */
[C---:B------:R-:W-:Y:S01]  /*b730*/  FMUL.FTZ R175, R170.reuse, UR10 ;  /* 0x0000000aaaaf7c20 */ /* 0x040fe20008410000 */
[----:B--2---:R-:W-:Y:S02]  /*b740*/  FMNMX.FTZ R168, R5, R168, !PT ;  /* 0x000000a805a87209 */ /* 0x004fe40007810000 */
[----:B------:R-:W-:Y:S02]  /*b750*/  FSEL R5, R170, RZ, P1 ;  /* 0x000000ffaa057208 */ /* 0x000fe40000800000 */
[C---:B------:R-:W-:Y:S01]  /*b760*/  FSETP.NEU.FTZ.AND P0, PT, R168.reuse, -INF , PT ;  /* 0xff800000a800780b */ /* 0x040fe20003f1d000 */
[----:B------:R-:W-:Y:S01]  /*b770*/  FMUL.FTZ R30, R168, UR10 ;  /* 0x0000000aa81e7c20 */ /* 0x000fe20008410000 */
[----:B------:R-:W-:Y:S01]  /*b780*/  FSEL R175, R175, RZ, P1 ;  /* 0x000000ffafaf7208 */ /* 0x000fe20000800000 */
[----:B------:R-:W-:Y:S01]  /*b790*/  FADD.FTZ R4, R164, -R5 ;  /* 0x80000005a4047221 */ /* 0x000fe20000010000 */
[----:B------:R-:W-:-:S02]  /*b7a0*/  FSEL R6, R168, RZ, P0 ;  /* 0x000000ffa8067208 */ /* 0x000fc40000000000 */
[----:B------:R-:W-:Y:S01]  /*b7b0*/  FSEL R30, R30, RZ, P0 ;  /* 0x000000ff1e1e7208 */ /* 0x000fe20000000000 */
[--C-:B------:R-:W-:Y:S01]  /*b7c0*/  FFMA.FTZ R169, R2, UR10, -R175.reuse ;  /* 0x0000000a02a97c23 */ /* 0x100fe200080108af */
[--C-:B------:R-:W-:Y:S01]  /*b7d0*/  FFMA.FTZ R34, R0, UR10, -R175.reuse ;  /* 0x0000000a00227c23 */ /* 0x100fe200080108af */
[----:B------:R-:W-:Y:S01]  /*b7e0*/  FADD.FTZ R6, R3, -R6 ;  /* 0x8000000603067221 */ /* 0x000fe20000010000 */
[--C-:B------:R-:W-:Y:S01]  /*b7f0*/  FFMA.FTZ R35, R172, UR10, -R175.reuse ;  /* 0x0000000aac237c23 */ /* 0x100fe200080108af */
[--C-:B------:R-:W-:Y:S01]  /*b800*/  FFMA.FTZ R32, R32, UR10, -R175.reuse ;  /* 0x0000000a20207c23 */ /* 0x100fe200080108af */
[--C-:B------:R-:W-:Y:S01]  /*b810*/  FFMA.FTZ R33, R177, UR10, -R30.reuse ;  /* 0x0000000ab1217c23 */ /* 0x100fe2000801081e */
[--C-:B------:R-:W-:Y:S01]  /*b820*/  FFMA.FTZ R2, R199, UR10, -R30.reuse ;  /* 0x0000000ac7027c23 */ /* 0x100fe2000801081e */
[--C-:B------:R-:W-:Y:S01]  /*b830*/  FFMA.FTZ R0, R197, UR10, -R30.reuse ;  /* 0x0000000ac5007c23 */ /* 0x100fe2000801081e */
[--C-:B------:R-:W-:Y:S01]  /*b840*/  FFMA.FTZ R171, R171, UR10, -R30.reuse ;  /* 0x0000000aabab7c23 */ /* 0x100fe2000801081e */
[----:B------:R-:W-:Y:S01]  /*b850*/  FMUL.FTZ R172, R4, UR10 ;  /* 0x0000000a04ac7c20 */ /* 0x000fe20008410000 */
[----:B------:R-:W-:Y:S01]  /*b860*/  FMUL.FTZ R164, R6, UR10 ;  /* 0x0000000a06a47c20 */ /* 0x000fe20008410000 */
[----:B------:R-:W-:Y:S01]  /*b870*/  MUFU.EX2 R169, R169 ;  /* 0x000000a900a97308 */ /* 0x000fe20000000800 */
[--C-:B------:R-:W-:Y:S01]  /*b880*/  FFMA.FTZ R188, R21, UR10, -R30.reuse ;  /* 0x0000000a15bc7c23 */ /* 0x100fe2000801081e */
[--C-:B------:R-:W-:Y:S01]  /*b890*/  FFMA.FTZ R186, R181, UR10, -R30.reuse ;  /* 0x0000000ab5ba7c23 */ /* 0x100fe2000801081e */
[----:B------:R-:W-:Y:S01]  /*b8a0*/  LDSM.16.MT88.4 R20, [R220+0x10800] ;  /* 0x01080000dc14783b */ /* 0x000fe20000004200 */
[--C-:B------:R-:W-:Y:S01]  /*b8b0*/  FFMA.FTZ R3, R200, UR10, -R175.reuse ;  /* 0x0000000ac8037c23 */ /* 0x100fe200080108af */
[--C-:B------:R-:W-:Y:S01]  /*b8c0*/  FFMA.FTZ R182, R182, UR10, -R175.reuse ;  /* 0x0000000ab6b67c23 */ /* 0x100fe200080108af */
[--C-:B------:R-:W-:Y:S01]  /*b8d0*/  FFMA.FTZ R177, R26, UR10, -R175.reuse ;  /* 0x0000000a1ab17c23 */ /* 0x100fe200080108af */
[--C-:B------:R-:W-:Y:S01]  /*b8e0*/  FFMA.FTZ R184, R24, UR10, -R175.reuse ;  /* 0x0000000a18b87c23 */ /* 0x100fe200080108af */
[----:B------:R-:W1:Y:S01]  /*b8f0*/  MUFU.EX2 R34, R34 ;  /* 0x0000002200227308 */ /* 0x000e620000000800 */
[--C-:B------:R-:W-:Y:S01]  /*b900*/  FFMA.FTZ R179, R179, UR10, -R30.reuse ;  /* 0x0000000ab3b37c23 */ /* 0x100fe2000801081e */
[--C-:B------:R-:W-:Y:S01]  /*b910*/  FFMA.FTZ R181, R25, UR10, -R30.reuse ;  /* 0x0000000a19b57c23 */ /* 0x100fe2000801081e */
[--C-:B------:R-:W-:Y:S01]  /*b920*/  FFMA.FTZ R185, R196, UR10, -R175.reuse ;  /* 0x0000000ac4b97c23 */ /* 0x100fe200080108af */
[----:B------:R-:W-:Y:S01]  /*b930*/  LDSM.16.MT88.4 R24, [R221+0x10800] ;  /* 0x01080000dd18783b */ /* 0x000fe20000004200 */
[--C-:B------:R-:W-:Y:S01]  /*b940*/  FFMA.FTZ R190, R194, UR10, -R175.reuse ;  /* 0x0000000ac2be7c23 */ /* 0x100fe200080108af */
[--C-:B------:R-:W-:Y:S01]  /*b950*/  FFMA.FTZ R187, R198, UR10, -R175.reuse ;  /* 0x0000000ac6bb7c23 */ /* 0x100fe200080108af */
[--C-:B------:R-:W-:Y:S01]  /*b960*/  FFMA.FTZ R192, R192, UR10, -R175.reuse ;  /* 0x0000000ac0c07c23 */ /* 0x100fe200080108af */
[----:B------:R-:W-:Y:S01]  /*b970*/  MUFU.EX2 R35, R35 ;  /* 0x0000002300237308 */ /* 0x000fe20000000800 */
        /* <DEDUP_REMOVED lines=8> */
[----:B-1----:R-:W-:Y:S01]  /*ba00*/  F2FP.BF16.F32.PACK_AB R4, R34, R169 ;  /* 0x000000a92204723e */ /* 0x002fe200000010ff */
[----:B------:R-:W-:Y:S01]  /*ba10*/  FFMA.FTZ R175, R174, UR10, -R175 ;  /* 0x0000000aaeaf7c23 */ /* 0x000fe200080108af */
[--C-:B------:R-:W-:Y:S01]  /*ba20*/  FFMA.FTZ R173, R173, UR10, -R30.reuse ;  /* 0x0000000aadad7c23 */ /* 0x100fe2000801081e */
[--C-:B------:R-:W-:Y:S01]  /*ba30*/  FFMA.FTZ R174, R31, UR10, -R30.reuse ;  /* 0x0000000a1fae7c23 */ /* 0x100fe2000801081e */
[--C-:B------:R-:W-:Y:S01]  /*ba40*/  FFMA.FTZ R178, R29, UR10, -R30.reuse ;  /* 0x0000000a1db27c23 */ /* 0x100fe2000801081e */
[----:B------:R-:W-:-:S02]  /*ba50*/  FFMA.FTZ R193, R28, UR10, -R30 ;  /* 0x0000000a1cc17c23 */ /* 0x000fc4000801081e */
[----:B------:R-:W-:Y:S01]  /*ba60*/  MUFU.EX2 R33, R33 ;  /* 0x0000002100217308 */ /* 0x000fe20000000800 */
[----:B------:R-:W-:Y:S07]  /*ba70*/  LDSM.16.MT88.4 R28, [R221+0x13800] ;  /* 0x01380000dd1c783b */ /* 0x000fee0000004200 */
[----:B------:R-:W1:Y:S01]  /*ba80*/  MUFU.EX2 R2, R2 ;  /* 0x0000000200027308 */ /* 0x000e620000000800 */
[----:B--2---:R-:W-:-:S07]  /*ba90*/  F2FP.BF16.F32.PACK_AB R6, R32, R35 ;  /* 0x000000232006723e */ /* 0x004fce00000010ff */
        /* <DEDUP_REMOVED lines=14> */
[----:B------:R-:W-:Y:S01]  /*bb80*/  FMUL.FTZ R149, R149, R172 ;  /* 0x000000ac95957220 */ /* 0x000fe20000410000 */
[-C--:B---3--:R-:W-:Y:S01]  /*bb90*/  FMUL.FTZ R162, R162, R164.reuse ;  /* 0x000000a4a2a27220 */ /* 0x088fe20000410000 */
[-C--:B------:R-:W-:Y:S01]  /*bba0*/  FMUL.FTZ R163, R163, R164.reuse ;  /* 0x000000a4a3a37220 */ /* 0x080fe20000410000 */
[-C--:B------:R-:W-:Y:S01]  /*bbb0*/  FMUL.FTZ R158, R158, R164.reuse ;  /* 0x000000a49e9e7220 */ /* 0x080fe20000410000 */
[-C--:B------:R-:W-:Y:S01]  /*bbc0*/  FMUL.FTZ R159, R159, R164.reuse ;  /* 0x000000a49f9f7220 */ /* 0x080fe20000410000 */
[-C--:B------:R-:W-:Y:S01]  /*bbd0*/  FMUL.FTZ R154, R154, R164.reuse ;  /* 0x000000a49a9a7220 */ /* 0x080fe20000410000 */
[-C--:B------:R-:W-:Y:S01]  /*bbe0*/  FMUL.FTZ R155, R155, R164.reuse ;  /* 0x000000a49b9b7220 */ /* 0x080fe20000410000 */
[-C--:B------:R-:W-:Y:S01]  /*bbf0*/  FMUL.FTZ R150, R150, R164.reuse ;  /* 0x000000a496967220 */ /* 0x080fe20000410000 */
[----:B------:R-:W-:Y:S01]  /*bc00*/  FMUL.FTZ R151, R151, R164 ;  /* 0x000000a497977220 */ /* 0x000fe20000410000 */
[C---:B------:R-:W-:Y:S01]  /*bc10*/  HMMA.16816.F32.BF16 R160, R4.reuse, R16, R160 ;  /* 0x0000001004a0723c */ /* 0x040fe200000418a0 */
[-C--:B------:R-:W-:Y:S01]  /*bc20*/  FMUL.FTZ R144, R144, R172.reuse ;  /* 0x000000ac90907220 */ /* 0x080fe20000410000 */
[-C--:B------:R-:W-:Y:S01]  /*bc30*/  FMUL.FTZ R145, R145, R172.reuse ;  /* 0x000000ac91917220 */ /* 0x080fe20000410000 */
[-C--:B------:R-:W-:Y:S01]  /*bc40*/  FMUL.FTZ R140, R140, R172.reuse ;  /* 0x000000ac8c8c7220 */ /* 0x080fe20000410000 */
[----:B------:R-:W-:Y:S01]  /*bc50*/  FMUL.FTZ R141, R141, R172 ;  /* 0x000000ac8d8d7220 */ /* 0x000fe20000410000 */
[-C--:B------:R-:W-:Y:S01]  /*bc60*/  FMUL.FTZ R146, R146, R164.reuse ;  /* 0x000000a492927220 */ /* 0x080fe20000410000 */
[C---:B------:R-:W-:Y:S01]  /*bc70*/  HMMA.16816.F32.BF16 R156, R4.reuse, R18, R156 ;  /* 0x00000012049c723c */ /* 0x040fe2000004189c */
[----:B------:R-:W1:Y:S01]  /*bc80*/  LDSM.16.MT88.4 R16, [R220+0x10000] ;  /* 0x01000000dc10783b */ /* 0x000e620000004200 */
[-C--:B------:R-:W-:Y:S01]  /*bc90*/  FMUL.FTZ R147, R147, R164.reuse ;  /* 0x000000a493937220 */ /* 0x080fe20000410000 */
[-C--:B------:R-:W-:Y:S01]  /*bca0*/  FMUL.FTZ R142, R142, R164.reuse ;  /* 0x000000a48e8e7220 */ /* 0x080fe20000410000 */
[----:B------:R-:W-:Y:S01]  /*bcb0*/  FMUL.FTZ R143, R143, R164 ;  /* 0x000000a48f8f7220 */ /* 0x000fe20000410000 */
[-C--:B------:R-:W-:Y:S01]  /*bcc0*/  FMUL.FTZ R136, R136, R172.reuse ;  /* 0x000000ac88887220 */ /* 0x080fe20000410000 */
[C---:B------:R-:W-:Y:S01]  /*bcd0*/  HMMA.16816.F32.BF16 R152, R4.reuse, R12, R152 ;  /* 0x0000000c0498723c */ /* 0x040fe20000041898 */
[-C--:B------:R-:W-:Y:S01]  /*bce0*/  FMUL.FTZ R137, R137, R172.reuse ;  /* 0x000000ac89897220 */ /* 0x080fe20000410000 */
[-C--:B------:R-:W-:Y:S01]  /*bcf0*/  FMUL.FTZ R132, R132, R172.reuse ;  /* 0x000000ac84847220 */ /* 0x080fe20000410000 */
[----:B------:R-:W-:Y:S01]  /*bd00*/  FMUL.FTZ R133, R133, R172 ;  /* 0x000000ac85857220 */ /* 0x000fe20000410000 */
[-C--:B------:R-:W-:Y:S01]  /*bd10*/  FMUL.FTZ R138, R138, R164.reuse ;  /* 0x000000a48a8a7220 */ /* 0x080fe20000410000 */
[-C--:B------:R-:W-:Y:S01]  /*bd20*/  FMUL.FTZ R139, R139, R164.reuse ;  /* 0x000000a48b8b7220 */ /* 0x080fe20000410000 */
[C---:B------:R-:W-:Y:S01]  /*bd30*/  HMMA.16816.F32.BF16 R148, R4.reuse, R14, R148 ;  /* 0x0000000e0494723c */ /* 0x040fe20000041894 */
[----:B------:R-:W2:Y:S01]  /*bd40*/  LDSM.16.MT88.4 R12, [R224+0x12000] ;  /* 0x01200000e00c783b */ /* 0x000ea20000004200 */
[-C--:B------:R-:W-:Y:S01]  /*bd50*/  FMUL.FTZ R134, R134, R164.reuse ;  /* 0x000000a486867220 */ /* 0x080fe20000410000 */
[----:B------:R-:W-:Y:S01]  /*bd60*/  FMUL.FTZ R135, R135, R164 ;  /* 0x000000a487877220 */ /* 0x000fe20000410000 */
[-C--:B------:R-:W-:Y:S01]  /*bd70*/  FMUL.FTZ R36, R36, R172.reuse ;  /* 0x000000ac24247220 */ /* 0x080fe20000410000 */
[-C--:B------:R-:W-:Y:S01]  /*bd80*/  FMUL.FTZ R37, R37, R172.reuse ;  /* 0x000000ac25257220 */ /* 0x080fe20000410000 */
[C---:B------:R-:W-:Y:S01]  /*bd90*/  HMMA.16816.F32.BF16 R144, R4.reuse, R8, R144 ;  /* 0x000000080490723c */ /* 0x040fe20000041890 */
[-C--:B------:R-:W-:Y:S01]  /*bda0*/  FMUL.FTZ R40, R40, R172.reuse ;  /* 0x000000ac28287220 */ /* 0x080fe20000410000 */
[----:B------:R-:W-:Y:S01]  /*bdb0*/  FMUL.FTZ R41, R41, R172 ;  /* 0x000000ac29297220 */ /* 0x000fe20000410000 */
[-C--:B------:R-:W-:Y:S01]  /*bdc0*/  FMUL.FTZ R38, R38, R164.reuse ;  /* 0x000000a426267220 */ /* 0x080fe20000410000 */
[-C--:B------:R-:W-:Y:S01]  /*bdd0*/  FMUL.FTZ R39, R39, R164.reuse ;  /* 0x000000a427277220 */ /* 0x080fe20000410000 */
[-C--:B------:R-:W-:Y:S01]  /*bde0*/  FMUL.FTZ R42, R42, R164.reuse ;  /* 0x000000a42a2a7220 */ /* 0x080fe20000410000 */
[C---:B------:R-:W-:Y:S01]  /*bdf0*/  HMMA.16816.F32.BF16 R140, R4.reuse, R10, R140 ;  /* 0x0000000a048c723c */ /* 0x040fe2000004188c */
[----:B------:R-:W3:Y:S01]  /*be00*/  LDSM.16.MT88.4 R8, [R222+0x12000] ;  /* 0x01200000de08783b */ /* 0x000ee20000004200 */
        /* <DEDUP_REMOVED lines=15> */
[C---:B-1----:R-:W-:Y:S01]  /*bf00*/  HMMA.16816.F32.BF16 R136, R4.reuse, R16, R136 ;  /* 0x000000100488723c */ /* 0x042fe20000041888 */
[-C--:B------:R-:W-:Y:S01]  /*bf10*/  FMUL.FTZ R58, R58, R164.reuse ;  /* 0x000000a43a3a7220 */ /* 0x080fe20000410000 */
[----:B------:R-:W-:Y:S01]  /*bf20*/  FMUL.FTZ R59, R59, R164 ;  /* 0x000000a43b3b7220 */ /* 0x000fe20000410000 */
[-C--:B------:R-:W-:Y:S01]  /*bf30*/  FMUL.FTZ R60, R60, R172.reuse ;  /* 0x000000ac3c3c7220 */ /* 0x080fe20000410000 */
[-C--:B------:R-:W-:Y:S01]  /*bf40*/  FMUL.FTZ R61, R61, R172.reuse ;  /* 0x000000ac3d3d7220 */ /* 0x080fe20000410000 */
[-C--:B------:R-:W-:Y:S01]  /*bf50*/  FMUL.FTZ R64, R64, R172.reuse ;  /* 0x000000ac40407220 */ /* 0x080fe20000410000 */
[C---:B------:R-:W-:Y:S01]  /*bf60*/  HMMA.16816.F32.BF16 R132, R4.reuse, R18, R132 ;  /* 0x000000120484723c */ /* 0x040fe20000041884 */
[----:B------:R-:W1:Y:S01]  /*bf70*/  LDSM.16.MT88.4 R16, [R221+0x12000] ;  /* 0x01200000dd10783b */ /* 0x000e620000004200 */
[----:B------:R-:W-:Y:S01]  /*bf80*/  FMUL.FTZ R65, R65, R172 ;  /* 0x000000ac41417220 */ /* 0x000fe20000410000 */
[-C--:B------:R-:W-:Y:S01]  /*bf90*/  FMUL.FTZ R62, R62, R164.reuse ;  /* 0x000000a43e3e7220 */ /* 0x080fe20000410000 */
[-C--:B------:R-:W-:Y:S01]  /*bfa0*/  FMUL.FTZ R63, R63, R164.reuse ;  /* 0x000000a43f3f7220 */ /* 0x080fe20000410000 */
[-C--:B------:R-:W-:Y:S01]  /*bfb0*/  FMUL.FTZ R66, R66, R164.reuse ;  /* 0x000000a442427220 */ /* 0x080fe20000410000 */
[C---:B--2---:R-:W-:Y:S01]  /*bfc0*/  HMMA.16816.F32.BF16 R36, R4.reuse, R12, R36 ;  /* 0x0000000c0424723c */ /* 0x044fe20000041824 */
[----:B------:R-:W-:Y:S01]  /*bfd0*/  FMUL.FTZ R67, R67, R164 ;  /* 0x000000a443437220 */ /* 0x000fe20000410000 */
[-C--:B------:R-:W-:Y:S01]  /*bfe0*/  FMUL.FTZ R68, R68, R172.reuse ;  /* 0x000000ac44447220 */ /* 0x080fe20000410000 */
[-C--:B------:R-:W-:Y:S01]  /*bff0*/  FMUL.FTZ R69, R69, R172.reuse ;  /* 0x000000ac45457220 */ /* 0x080fe20000410000 */
[-C--:B------:R-:W-:Y:S01]  /*c000*/  FMUL.FTZ R72, R72, R172.reuse ;  /* 0x000000ac48487220 */ /* 0x080fe20000410000 */
[----:B------:R-:W-:Y:S01]  /*c010*/  FMUL.FTZ R73, R73, R172 ;  /* 0x000000ac49497220 */ /* 0x000fe20000410000 */
[C---:B------:R-:W-:Y:S01]  /*c020*/  HMMA.16816.F32.BF16 R40, R4.reuse, R14, R40 ;  /* 0x0000000e0428723c */ /* 0x040fe20000041828 */
[----:B------:R-:W2:Y:S01]  /*c030*/  LDSM.16.MT88.4 R12, [R220+0x12000] ;  /* 0x01200000dc0c783b */ /* 0x000ea20000004200 */
[-C--:B------:R-:W-:Y:S01]  /*c040*/  FMUL.FTZ R70, R70, R164.reuse ;  /* 0x000000a446467220 */ /* 0x080fe20000410000 */
[-C--:B------:R-:W-:Y:S01]  /*c050*/  FMUL.FTZ R71, R71, R164.reuse ;  /* 0x000000a447477220 */ /* 0x080fe20000410000 */
[-C--:B------:R-:W-:Y:S01]  /*c060*/  FMUL.FTZ R74, R74, R164.reuse ;  /* 0x000000a44a4a7220 */ /* 0x080fe20000410000 */
[----:B------:R-:W-:Y:S01]  /*c070*/  FMUL.FTZ R75, R75, R164 ;  /* 0x000000a44b4b7220 */ /* 0x000fe20000410000 */
[C---:B---3--:R-:W-:Y:S01]  /*c080*/  HMMA.16816.F32.BF16 R44, R4.reuse, R8, R44 ;  /* 0x00000008042c723c */ /* 0x048fe2000004182c */
[-C--:B------:R-:W-:Y:S01]  /*c090*/  FMUL.FTZ R76, R76, R172.reuse ;  /* 0x000000ac4c4c7220 */ /* 0x080fe20000410000 */
[-C--:B------:R-:W-:Y:S01]  /*c0a0*/  FMUL.FTZ R77, R77, R172.reuse ;  /* 0x000000ac4d4d7220 */ /* 0x080fe20000410000 */
[-C--:B------:R-:W-:Y:S01]  /*c0b0*/  FMUL.FTZ R80, R80, R172.reuse ;  /* 0x000000ac50507220 */ /* 0x080fe20000410000 */
[----:B------:R-:W-:Y:S01]  /*c0c0*/  FMUL.FTZ R81, R81, R172 ;  /* 0x000000ac51517220 */ /* 0x000fe20000410000 */
[-C--:B------:R-:W-:Y:S01]  /*c0d0*/  FMUL.FTZ R78, R78, R164.reuse ;  /* 0x000000a44e4e7220 */ /* 0x080fe20000410000 */
[C---:B------:R-:W-:Y:S01]  /*c0e0*/  HMMA.16816.F32.BF16 R48, R4.reuse, R10, R48 ;  /* 0x0000000a0430723c */ /* 0x040fe20000041830 */
[----:B------:R-:W3:Y:S01]  /*c0f0*/  LDSM.16.MT88.4 R8, [R224+0x14000] ;  /* 0x01400000e008783b */ /* 0x000ee20000004200 */
        /* <DEDUP_REMOVED lines=12> */
[----:B------:R-:W-:Y:S01]  /*c1c0*/  FMUL.FTZ R93, R93, R172 ;  /* 0x000000ac5d5d7220 */ /* 0x000fe20000410000 */
[-C--:B------:R-:W-:Y:S01]  /*c1d0*/  FMUL.FTZ R94, R94, R164.reuse ;  /* 0x000000a45e5e7220 */ /* 0x080fe20000410000 */
[----:B------:R-:W-:Y:S01]  /*c1e0*/  FMUL.FTZ R95, R95, R164 ;  /* 0x000000a45f5f7220 */ /* 0x000fe20000410000 */
[C---:B-1----:R-:W-:Y:S01]  /*c1f0*/  HMMA.16816.F32.BF16 R52, R4.reuse, R16, R52 ;  /* 0x000000100434723c */ /* 0x042fe20000041834 */
[-C--:B------:R-:W-:Y:S01]  /*c200*/  FMUL.FTZ R96, R96, R172.reuse ;  /* 0x000000ac60607220 */ /* 0x080fe20000410000 */
[----:B------:R-:W-:Y:S01]  /*c210*/  FMUL.FTZ R97, R97, R172 ;  /* 0x000000ac61617220 */ /* 0x000fe20000410000 */
[-C--:B------:R-:W-:Y:S01]  /*c220*/  FMUL.FTZ R98, R98, R164.reuse ;  /* 0x000000a462627220 */ /* 0x080fe20000410000 */
[----:B------:R-:W-:Y:S01]  /*c230*/  FMUL.FTZ R99, R99, R164 ;  /* 0x000000a463637220 */ /* 0x000fe20000410000 */
[-C--:B------:R-:W-:Y:S01]  /*c240*/  FMUL.FTZ R100, R100, R172.reuse ;  /* 0x000000ac64647220 */ /* 0x080fe20000410000 */
[C---:B------:R-:W-:Y:S01]  /*c250*/  HMMA.16816.F32.BF16 R56, R4.reuse, R18, R56 ;  /* 0x000000120438723c */ /* 0x040fe20000041838 */
[----:B------:R-:W1:Y:S01]  /*c260*/  LDSM.16.MT88.4 R16, [R222+0x14000] ;  /* 0x01400000de10783b */ /* 0x000e620000004200 */
[----:B------:R-:W-:Y:S01]  /*c270*/  FMUL.FTZ R101, R101, R172 ;  /* 0x000000ac65657220 */ /* 0x000fe20000410000 */
[-C--:B------:R-:W-:Y:S01]  /*c280*/  FMUL.FTZ R102, R102, R164.reuse ;  /* 0x000000a466667220 */ /* 0x080fe20000410000 */
[----:B------:R-:W-:Y:S01]  /*c290*/  FMUL.FTZ R103, R103, R164 ;  /* 0x000000a467677220 */ /* 0x000fe20000410000 */
[-C--:B------:R-:W-:Y:S01]  /*c2a0*/  FMUL.FTZ R104, R104, R172.reuse ;  /* 0x000000ac68687220 */ /* 0x080fe20000410000 */
[C---:B--2---:R-:W-:Y:S01]  /*c2b0*/  HMMA.16816.F32.BF16 R60, R4.reuse, R12, R60 ;  /* 0x0000000c043c723c */ /* 0x044fe2000004183c */
[----:B------:R-:W-:Y:S01]  /*c2c0*/  FMUL.FTZ R105, R105, R172 ;  /* 0x000000ac69697220 */ /* 0x000fe20000410000 */
[-C--:B------:R-:W-:Y:S01]  /*c2d0*/  FMUL.FTZ R106, R106, R164.reuse ;  /* 0x000000a46a6a7220 */ /* 0x080fe20000410000 */
[----:B------:R-:W-:Y:S01]  /*c2e0*/  FMUL.FTZ R107, R107, R164 ;  /* 0x000000a46b6b7220 */ /* 0x000fe20000410000 */
[-C--:B------:R-:W-:Y:S01]  /*c2f0*/  FMUL.FTZ R108, R108, R172.reuse ;  /* 0x000000ac6c6c7220 */ /* 0x080fe20000410000 */
[----:B------:R-:W-:Y:S01]  /*c300*/  FMUL.FTZ R109, R109, R172 ;  /* 0x000000ac6d6d7220 */ /* 0x000fe20000410000 */
[C---:B------:R-:W-:Y:S01]  /*c310*/  HMMA.16816.F32.BF16 R64, R4.reuse, R14, R64 ;  /* 0x0000000e0440723c */ /* 0x040fe20000041840 */
[----:B------:R-:W2:Y:S01]  /*c320*/  LDSM.16.MT88.4 R12, [R221+0x14000] ;  /* 0x01400000dd0c783b */ /* 0x000ea20000004200 */
[-C--:B------:R-:W-:Y:S01]  /*c330*/  FMUL.FTZ R110, R110, R164.reuse ;  /* 0x000000a46e6e7220 */ /* 0x080fe20000410000 */
[----:B------:R-:W-:Y:S01]  /*c340*/  FMUL.FTZ R111, R111, R164 ;  /* 0x000000a46f6f7220 */ /* 0x000fe20000410000 */
[-C--:B------:R-:W-:Y:S01]  /*c350*/  FMUL.FTZ R112, R112, R172.reuse ;  /* 0x000000ac70707220 */ /* 0x080fe20000410000 */
[----:B------:R-:W-:Y:S01]  /*c360*/  FMUL.FTZ R113, R113, R172 ;  /* 0x000000ac71717220 */ /* 0x000fe20000410000 */
        /* <DEDUP_REMOVED lines=8> */
[----:B------:R-:W-:Y:S01]  /*c3f0*/  FMUL.FTZ R119, R119, R164 ;  /* 0x000000a477777220 */ /* 0x000fe20000410000 */
[-C--:B------:R-:W-:Y:S01]  /*c400*/  FMUL.FTZ R120, R120, R172.reuse ;  /* 0x000000ac78787220 */ /* 0x080fe20000410000 */
[----:B------:R-:W-:Y:S01]  /*c410*/  FMUL.FTZ R121, R121, R172 ;  /* 0x000000ac79797220 */ /* 0x000fe20000410000 */
[-C--:B------:R-:W-:Y:S01]  /*c420*/  FMUL.FTZ R122, R122, R164.reuse ;  /* 0x000000a47a7a7220 */ /* 0x080fe20000410000 */
[----:B------:R-:W-:Y:S01]  /*c430*/  FMUL.FTZ R123, R123, R164 ;  /* 0x000000a47b7b7220 */ /* 0x000fe20000410000 */
[----:B------:R-:W4:Y:S01]  /*c440*/  MUFU.EX2 R182, R182 ;  /* 0x000000b600b67308 */ /* 0x000f220000000800 */
[-C--:B------:R-:W-:Y:S01]  /*c450*/  FMUL.FTZ R124, R124, R172.reuse ;  /* 0x000000ac7c7c7220 */ /* 0x080fe20000410000 */
[-C--:B------:R-:W-:Y:S01]  /*c460*/  FMUL.FTZ R125, R125, R172.reuse ;  /* 0x000000ac7d7d7220 */ /* 0x080fe20000410000 */
[-C--:B------:R-:W-:Y:S01]  /*c470*/  FMUL.FTZ R128, R128, R172.reuse ;  /* 0x000000ac80807220 */ /* 0x080fe20000410000 */
[----:B------:R-:W-:Y:S01]  /*c480*/  FMUL.FTZ R129, R129, R172 ;  /* 0x000000ac81817220 */ /* 0x000fe20000410000 */
[-C--:B------:R-:W-:Y:S01]  /*c490*/  FMUL.FTZ R126, R126, R164.reuse ;  /* 0x000000a47e7e7220 */ /* 0x080fe20000410000 */
[-C--:B------:R-:W-:Y:S01]  /*c4a0*/  FMUL.FTZ R127, R127, R164.reuse ;  /* 0x000000a47f7f7220 */ /* 0x080fe20000410000 */
[-C--:B------:R-:W-:Y:S01]  /*c4b0*/  FMUL.FTZ R130, R130, R164.reuse ;  /* 0x000000a482827220 */ /* 0x080fe20000410000 */
[----:B------:R-:W-:Y:S01]  /*c4c0*/  MUFU.EX2 R177, R177 ;  /* 0x000000b100b17308 */ /* 0x000fe20000000800 */
[----:B------:R-:W-:Y:S01]  /*c4d0*/  FMUL.FTZ R131, R131, R164 ;  /* 0x000000a483837220 */ /* 0x000fe20000410000 */
[----:B-1----:R-:W-:Y:S01]  /*c4e0*/  HMMA.16816.F32.BF16 R76, R4, R16, R76 ;  /* 0x00000010044c723c */ /* 0x002fe2000004184c */
[----:B------:R-:W-:Y:S01]  /*c4f0*/  FFMA.FTZ R169, R233, R172, R169 ;  /* 0x000000ace9a97223 */ /* 0x000fe200000100a9 */
[----:B------:R-:W-:Y:S01]  /*c500*/  FFMA.FTZ R33, R232, R164, R33 ;  /* 0x000000a4e8217223 */ /* 0x000fe20000010021 */
[----:B------:R-:W-:-:S02]  /*c510*/  MOV R164, R170 ;  /* 0x000000aa00a47202 */ /* 0x000fc40000000f00 */
[----:B------:R-:W-:Y:S01]  /*c520*/  FADD.FTZ R34, R34, R169 ;  /* 0x000000a922227221 */ /* 0x000fe20000010000 */
[C---:B------:R-:W-:Y:S01]  /*c530*/  HMMA.16816.F32.BF16 R80, R4.reuse, R18, R80 ;  /* 0x000000120450723c */ /* 0x040fe20000041850 */
[----:B------:R-:W1:Y:S01]  /*c540*/  LDSM.16.MT88.4 R16, [R224+0x16000] ;  /* 0x01600000e010783b */ /* 0x000e620000004200 */
[----:B------:R-:W-:Y:S01]  /*c550*/  MUFU.EX2 R184, R184 ;  /* 0x000000b800b87308 */ /* 0x000fe20000000800 */
[----:B------:R-:W-:Y:S01]  /*c560*/  FADD.FTZ R33, R2, R33 ;  /* 0x0000002102217221 */ /* 0x000fe20000010000 */
[----:B------:R-:W-:Y:S02]  /*c570*/  FADD.FTZ R35, R35, R34 ;  /* 0x0000002223237221 */ /* 0x000fe40000010000 */
        /* <DEDUP_REMOVED lines=14> */
[----:B------:R-:W-:Y:S01]  /*c660*/  MUFU.EX2 R185, R185 ;  /* 0x000000b900b97308 */ /* 0x000fe20000000800 */
[C---:B------:R-:W-:Y:S01]  /*c670*/  HMMA.16816.F32.BF16 R104, R4.reuse, R18, R104 ;  /* 0x000000120468723c */ /* 0x040fe20000041868 */
[----:B------:R-:W1:Y:S06]  /*c680*/  LDSM.16.MT88.4 R16, [R220+0x16000] ;  /* 0x01600000dc10783b */ /* 0x000e6c0000004200 */
[----:B------:R-:W3:Y:S01]  /*c690*/  MUFU.EX2 R190, R190 ;  /* 0x000000be00be7308 */ /* 0x000ee20000000800 */
[C---:B--2---:R-:W-:Y:S06]  /*c6a0*/  HMMA.16816.F32.BF16 R108, R4.reuse, R12, R108 ;  /* 0x0000000c046c723c */ /* 0x044fec000004186c */
[C---:B------:R-:W-:Y:S01]  /*c6b0*/  HMMA.16816.F32.BF16 R112, R4.reuse, R14, R112 ;  /* 0x0000000e0470723c */ /* 0x040fe20000041870 */
[----:B------:R-:W2:Y:S01]  /*c6c0*/  LDSM.16.MT88.4 R12, [R224+0x10800] ;  /* 0x01080000e00c783b */ /* 0x000ea20000004200 */
[----:B------:R-:W-:Y:S04]  /*c6d0*/  MUFU.EX2 R187, R187 ;  /* 0x000000bb00bb7308 */ /* 0x000fe80000000800 */
[C---:B-----5:R-:W-:Y:S04]  /*c6e0*/  HMMA.16816.F32.BF16 R116, R4.reuse, R8, R116 ;  /* 0x000000080474723c */ /* 0x060fe80000041874 */
[----:B------:R-:W-:Y:S02]  /*c6f0*/  MUFU.EX2 R192, R192 ;  /* 0x000000c000c07308 */ /* 0x000fe40000000800 */
[C---:B------:R-:W-:Y:S01]  /*c700*/  HMMA.16816.F32.BF16 R120, R4.reuse, R10, R120 ;  /* 0x0000000a0478723c */ /* 0x040fe20000041878 */
[----:B------:R-:W5:Y:S05]  /*c710*/  LDSM.16.MT88.4 R8, [R222+0x10800] ;  /* 0x01080000de08783b */ /* 0x000f6a0000004200 */
[----:B------:R-:W-:Y:S08]  /*c720*/  MUFU.EX2 R191, R191 ;  /* 0x000000bf00bf7308 */ /* 0x000ff00000000800 */
[----:B------:R-:W5:Y:S01]  /*c730*/  MUFU.EX2 R194, R194 ;  /* 0x000000c200c27308 */ /* 0x000f620000000800 */
[C---:B-1----:R-:W-:Y:S07]  /*c740*/  HMMA.16816.F32.BF16 R124, R4.reuse, R16, R124 ;  /* 0x00000010047c723c */ /* 0x042fee000004187c */
[----:B------:R-:W-:Y:S01]  /*c750*/  MUFU.EX2 R183, R183 ;  /* 0x000000b700b77308 */ /* 0x000fe20000000800 */
[----:B------:R-:W-:Y:S01]  /*c760*/  HMMA.16816.F32.BF16 R128, R4, R18, R128 ;  /* 0x000000120480723c */ /* 0x000fe20000041880 */
[----:B------:R-:W1:Y:S06]  /*c770*/  LDSM.16.MT88.4 R16, [R224+0x12800] ;  /* 0x01280000e010783b */ /* 0x000e6c0000004200 */
[----:B----4-:R-:W-:Y:S01]  /*c780*/  F2FP.BF16.F32.PACK_AB R4, R182, R3 ;  /* 0x00000003b604723e */ /* 0x010fe200000010ff */
        /* <DEDUP_REMOVED lines=15> */
[C---:B------:R-:W-:Y:S01]  /*c880*/  HMMA.16816.F32.BF16 R156, R4.reuse, R14, R156 ;  /* 0x0000000e049c723c */ /* 0x040fe2000004189c */
[----:B------:R-:W3:Y:S05]  /*c890*/  LDSM.16.MT88.4 R12, [R222+0x12800] ;  /* 0x01280000de0c783b */ /* 0x000eea0000004200 */
[C---:B-----5:R-:W-:Y:S01]  /*c8a0*/  HMMA.16816.F32.BF16 R152, R4.reuse, R8, R152 ;  /* 0x000000080498723c */ /* 0x060fe20000041898 */
[----:B------:R-:W-:Y:S05]  /*c8b0*/  MUFU.EX2 R176, R176 ;  /* 0x000000b000b07308 */ /* 0x000fea0000000800 */
[C---:B------:R-:W-:Y:S01]  /*c8c0*/  HMMA.16816.F32.BF16 R148, R4.reuse, R10, R148 ;  /* 0x0000000a0494723c */ /* 0x040fe20000041894 */
[----:B------:R-:W5:Y:S02]  /*c8d0*/  LDSM.16.MT88.4 R8, [R221+0x12800] ;  /* 0x01280000dd08783b */ /* 0x000f640000004200 */
[----:B------:R-:W-:Y:S03]  /*c8e0*/  MUFU.EX2 R175, R175 ;  /* 0x000000af00af7308 */ /* 0x000fe60000000800 */
[C---:B------:R-:W-:Y:S05]  /*c8f0*/  HMMA.16816.F32.BF16 R136, R4.reuse, R20, R136 ;  /* 0x000000140488723c */ /* 0x040fea0000041888 */
[----:B------:R-:W-:Y:S01]  /*c900*/  MUFU.EX2 R173, R173 ;  /* 0x000000ad00ad7308 */ /* 0x000fe20000000800 */
[C---:B------:R-:W-:Y:S01]  /*c910*/  HMMA.16816.F32.BF16 R132, R4.reuse, R22, R132 ;  /* 0x000000160484723c */ /* 0x040fe20000041884 */
[----:B------:R-:W4:Y:S05]  /*c920*/  LDSM.16.MT88.4 R20, [R224+0x14800] ;  /* 0x01480000e014783b */ /* 0x000f2a0000004200 */
[C---:B-1----:R-:W-:Y:S01]  /*c930*/  HMMA.16816.F32.BF16 R36, R4.reuse, R16, R36 ;  /* 0x000000100424723c */ /* 0x042fe20000041824 */
[----:B------:R-:W1:Y:S05]  /*c940*/  MUFU.EX2 R174, R174 ;  /* 0x000000ae00ae7308 */ /* 0x000e6a0000000800 */
[C---:B------:R-:W-:Y:S01]  /*c950*/  HMMA.16816.F32.BF16 R40, R4.reuse, R18, R40 ;  /* 0x000000120428723c */ /* 0x040fe20000041828 */
[----:B------:R-:W2:Y:S02]  /*c960*/  LDSM.16.MT88.4 R16, [R222+0x14800] ;  /* 0x01480000de10783b */ /* 0x000ea40000004200 */
[----:B------:R-:W-:Y:S03]  /*c970*/  MUFU.EX2 R178, R178 ;  /* 0x000000b200b27308 */ /* 0x000fe60000000800 */
[C---:B---3--:R-:W-:Y:S05]  /*c980*/  HMMA.16816.F32.BF16 R44, R4.reuse, R12, R44 ;  /* 0x0000000c042c723c */ /* 0x048fea000004182c */
[----:B------:R-:W3:Y:S01]  /*c990*/  MUFU.EX2 R193, R193 ;  /* 0x000000c100c17308 */ /* 0x000ee20000000800 */
[C---:B------:R-:W-:Y:S01]  /*c9a0*/  HMMA.16816.F32.BF16 R48, R4.reuse, R14, R48 ;  /* 0x0000000e0430723c */ /* 0x040fe20000041830 */
[----:B------:R-:W1:Y:S05]  /*c9b0*/  LDSM.16.MT88.4 R12, [R221+0x14800] ;  /* 0x01480000dd0c783b */ /* 0x000e6a0000004200 */
        /* <DEDUP_REMOVED lines=8> */
[----:B------:R-:W3:Y:S05]  /*ca40*/  LDSM.16.MT88.4 R24, [R220+0x12800] ;  /* 0x01280000dc18783b */ /* 0x000eea0000004200 */
[C---:B--2---:R-:W-:Y:S06]  /*ca50*/  HMMA.16816.F32.BF16 R76, R4.reuse, R16, R76 ;  /* 0x00000010044c723c */ /* 0x044fec000004184c */
[C---:B------:R-:W-:Y:S01]  /*ca60*/  HMMA.16816.F32.BF16 R80, R4.reuse, R18, R80 ;  /* 0x000000120450723c */ /* 0x040fe20000041850 */
[----:B------:R-:W2:Y:S05]  /*ca70*/  LDSM.16.MT88.4 R16, [R222+0x16800] ;  /* 0x01680000de10783b */ /* 0x000eaa0000004200 */
[C---:B-1----:R-:W-:Y:S06]  /*ca80*/  HMMA.16816.F32.BF16 R84, R4.reuse, R12, R84 ;  /* 0x0000000c0454723c */ /* 0x042fec0000041854 */
        /* <DEDUP_REMOVED lines=8> */
[C---:B---3--:R-:W-:Y:S06]  /*cb10*/  HMMA.16816.F32.BF16 R60, R4.reuse, R24, R60 ;  /* 0x00000018043c723c */ /* 0x048fec000004183c */
[C---:B------:R-:W-:Y:S01]  /*cb20*/  HMMA.16816.F32.BF16 R64, R4.reuse, R26, R64 ;  /* 0x0000001a0440723c */ /* 0x040fe20000041840 */
[----:B------:R-:W-:Y:S05]  /*cb30*/  LDSM.16.MT88.4 R24, [R222+0x13000] ;  /* 0x01300000de18783b */ /* 0x000fea0000004200 */
[C---:B--2---:R-:W-:Y:S06]  /*cb40*/  HMMA.16816.F32.BF16 R108, R4.reuse, R16, R108 ;  /* 0x00000010046c723c */ /* 0x044fec000004186c */
[C---:B------:R-:W-:Y:S01]  /*cb50*/  HMMA.16816.F32.BF16 R112, R4.reuse, R18, R112 ;  /* 0x000000120470723c */ /* 0x040fe20000041870 */
[----:B------:R-:W2:Y:S05]  /*cb60*/  LDSM.16.MT88.4 R16, [R222+0x11000] ;  /* 0x01100000de10783b */ /* 0x000eaa0000004200 */
[C---:B-1----:R-:W-:Y:S06]  /*cb70*/  HMMA.16816.F32.BF16 R116, R4.reuse, R12, R116 ;  /* 0x0000000c0474723c */ /* 0x042fec0000041874 */
[C---:B------:R-:W-:Y:S01]  /*cb80*/  HMMA.16816.F32.BF16 R120, R4.reuse, R14, R120 ;  /* 0x0000000e0478723c */ /* 0x040fe20000041878 */
[----:B------:R-:W1:Y:S05]  /*cb90*/  LDSM.16.MT88.4 R12, [R221+0x11000] ;  /* 0x01100000dd0c783b */ /* 0x000e6a0000004200 */
[C---:B-----5:R-:W-:Y:S06]  /*cba0*/  HMMA.16816.F32.BF16 R124, R4.reuse, R8, R124 ;  /* 0x00000008047c723c */ /* 0x060fec000004187c */
[----:B------:R-:W-:Y:S01]  /*cbb0*/  HMMA.16816.F32.BF16 R128, R4, R10, R128 ;  /* 0x0000000a0480723c */ /* 0x000fe20000041880 */
[----:B------:R-:W3:Y:S06]  /*cbc0*/  LDSM.16.MT88.4 R8, [R220+0x11000] ;  /* 0x01100000dc08783b */ /* 0x000eec0000004200 */
        /* <DEDUP_REMOVED lines=10> */
[----:B----4-:R-:W-:Y:S01]  /*cc70*/  HMMA.16816.F32.BF16 R160, R4, R20, R160 ;  /* 0x0000001404a0723c */ /* 0x010fe200000418a0 */
[----:B------:R-:W-:Y:S01]  /*cc80*/  FADD.FTZ R3, R192, R3 ;  /* 0x00000003c0037221 */ /* 0x000fe20000010000 */
[----:B------:R-:W-:-:S04]  /*cc90*/  FADD.FTZ R196, R196, R183 ;  /* 0x000000b7c4c47221 */ /* 0x000fc80000010000 */
        /* <DEDUP_REMOVED lines=45> */
[----:B------:R-:W-:Y:S01]  /*cf70*/  HMMA.16816.F32.BF16 R128, R4, R26, R128 ;  /* 0x0000001a0480723c */ /* 0x000fe20000041880 */
[----:B------:R-:W5:Y:S06]  /*cf80*/  LDSM.16.MT88.4 R24, [R224+0x13800] ;  /* 0x01380000e018783b */ /* 0x000f6c0000004200 */
[----:B------:R-:W-:Y:S01]  /*cf90*/  F2FP.BF16.F32.PACK_AB R4, R189, R180 ;  /* 0x000000b4bd04723e */ /* 0x000fe200000010ff */
[----:B------:R-:W-:Y:S01]  /*cfa0*/  FADD.FTZ R180, R180, R3 ;  /* 0x00000003b4b47221 */ /* 0x000fe20000010000 */
[C---:B------:R-:W-:Y:S01]  /*cfb0*/  F2FP.BF16.F32.PACK_AB R5, R174.reuse, R173 ;  /* 0x000000adae05723e */ /* 0x040fe200000010ff */
[----:B------:R-:W-:Y:S01]  /*cfc0*/  FADD.FTZ R173, R173, R196 ;  /* 0x000000c4adad7221 */ /* 0x000fe20000010000 */
[----:B------:R-:W-:Y:S01]  /*cfd0*/  F2FP.BF16.F32.PACK_AB R6, R175, R176 ;  /* 0x000000b0af06723e */ /* 0x000fe200000010ff */
[----:B------:R-:W-:Y:S01]  /*cfe0*/  FADD.FTZ R189, R189, R180 ;  /* 0x000000b4bdbd7221 */ /* 0x000fe20000010000 */
[----:B------:R-:W-:Y:S01]  /*cff0*/  F2FP.BF16.F32.PACK_AB R7, R193, R178 ;  /* 0x000000b2c107723e */ /* 0x000fe200000010ff */
[----:B------:R-:W-:Y:S01]  /*d000*/  FADD.FTZ R173, R174, R173 ;  /* 0x000000adaead7221 */ /* 0x000fe20000010000 */
[----:B------:R-:W-:Y:S01]  /*d010*/  MOV R3, R168 ;  /* 0x000000a800037202 */ /* 0x000fe20000000f00 */
[----:B------:R-:W-:-:S02]  /*d020*/  FADD.FTZ R176, R176, R189 ;  /* 0x000000bdb0b07221 */ /* 0x000fc40000010000 */
[----:B------:R-:W-:Y:S02]  /*d030*/  FADD.FTZ R178, R178, R173 ;  /* 0x000000adb2b27221 */ /* 0x000fe40000010000 */
[----:B--2---:R-:W-:Y:S01]  /*d040*/  HMMA.16816.F32.BF16 R160, R4, R16, R160 ;  /* 0x0000001004a0723c */ /* 0x004fe200000418a0 */
[----:B------:R-:W-:Y:S01]  /*d050*/  FADD.FTZ R2, R175, R176 ;  /* 0x000000b0af027221 */ /* 0x000fe20000010000 */
[----:B------:R-:W-:-:S04]  /*d060*/  FADD.FTZ R0, R193, R178 ;  /* 0x000000b2c1007221 */ /* 0x000fc80000010000 */
[C---:B------:R-:W-:Y:S01]  /*d070*/  HMMA.16816.F32.BF16 R156, R4.reuse, R18, R156 ;  /* 0x00000012049c723c */ /* 0x040fe2000004189c */
[----:B------:R-:W2:Y:S04]  /*d080*/  LDSM.16.MT88.4 R16, [R222+0x13800] ;  /* 0x01380000de10783b */ /* 0x000ea80000004200 */
[----:B------:R-:W-:Y:S01]  /*d090*/  STL [R1+0x28], R2 ;  /* 0x0000280201007387 */ /* 0x000fe20000100800 */
[C---:B-1----:R-:W-:Y:S03]  /*d0a0*/  HMMA.16816.F32.BF16 R152, R4.reuse, R12, R152 ;  /* 0x0000000c0498723c */ /* 0x042fe60000041898 */
[----:B------:R-:W-:Y:S03]  /*d0b0*/  STL [R1+0x14], R0 ;  /* 0x0000140001007387 */ /* 0x000fe60000100800 */
        /* <DEDUP_REMOVED lines=13> */
[----:B------:R-:W-:Y:S05]  /*d190*/  LDSM.16.MT88.4 R16, [R224+0x17800] ;  /* 0x01780000e010783b */ /* 0x000fea0000004200 */
[C---:B------:R-:W-:Y:S06]  /*d1a0*/  HMMA.16816.F32.BF16 R52, R4.reuse, R28, R52 ;  /* 0x0000001c0434723c */ /* 0x040fec0000041834 */
        /* <DEDUP_REMOVED lines=13> */
[C---:B--2---:R-:W-:Y:S06]  /*d280*/  HMMA.16816.F32.BF16 R84, R4.reuse, R28, R84 ;  /* 0x0000001c0454723c */ /* 0x044fec0000041854 */
[C---:B------:R-:W-:Y:S06]  /*d290*/  HMMA.16816.F32.BF16 R88, R4.reuse, R30, R88 ;  /* 0x0000001e0458723c */ /* 0x040fec0000041858 */
[C---:B------:R-:W-:Y:S06]  /*d2a0*/  HMMA.16816.F32.BF16 R100, R4.reuse, R16, R100 ;  /* 0x000000100464723c */ /* 0x040fec0000041864 */
[C---:B------:R-:W-:Y:S06]  /*d2b0*/  HMMA.16816.F32.BF16 R104, R4.reuse, R18, R104 ;  /* 0x000000120468723c */ /* 0x040fec0000041868 */
[C---:B-1----:R-:W-:Y:S06]  /*d2c0*/  HMMA.16816.F32.BF16 R108, R4.reuse, R12, R108 ;  /* 0x0000000c046c723c */ /* 0x042fec000004186c */
[C---:B------:R-:W-:Y:S06]  /*d2d0*/  HMMA.16816.F32.BF16 R112, R4.reuse, R14, R112 ;  /* 0x0000000e0470723c */ /* 0x040fec0000041870 */
[C---:B---3--:R-:W-:Y:S06]  /*d2e0*/  HMMA.16816.F32.BF16 R116, R4.reuse, R8, R116 ;  /* 0x000000080474723c */ /* 0x048fec0000041874 */
[C---:B------:R-:W-:Y:S06]  /*d2f0*/  HMMA.16816.F32.BF16 R120, R4.reuse, R10, R120 ;  /* 0x0000000a0478723c */ /* 0x040fec0000041878 */
[C---:B----4-:R-:W-:Y:S06]  /*d300*/  HMMA.16816.F32.BF16 R124, R4.reuse, R20, R124 ;  /* 0x00000014047c723c */ /* 0x050fec000004187c */
[----:B------:R-:W-:-:S15]  /*d310*/  HMMA.16816.F32.BF16 R128, R4, R22, R128 ;  /* 0x000000160480723c */ /* 0x000fde0000041880 */
[----:B------:R-:W-:-:S09]  /*d320*/  NOP ;  /* 0x0000000000007918 */ /* 0x000fd20000000000 */
.L_x_305:
[----:B------:R-:W-:-:S06]  /*d330*/  UISETP.GT.AND UP0, UPT, UR20, UR5, UPT ;  /* 0x000000051400728c */ /* 0x000fcc000bf04270 */
[----:B------:R-:W-:-:S13]  /*d340*/  PLOP3.LUT P0, PT, PT, PT, UP0, 0x80, 0x0 ;  /* 0x000000000000781c */ /* 0x000fda0003f0f008 */
[----:B------:R-:W-:Y:S05]  /*d350*/  @!P0 BRA `(.L_x_309) ;  /* 0x0000005000d88947 */ /* 0x000fea0003800000 */
[----:B------:R-:W1:Y:S01]  /*d360*/  S2R R5, SR_TID.X ;  /* 0x0000000000057919 */ /* 0x000e620000002100 */
[----:B------:R-:W-:Y:S01]  /*d370*/  ULDC UR4, c[0x0][0x260] ;  /* 0x0000980000047ab9 */ /* 0x000fe20000000800 */
[----:B------:R-:W-:Y:S01]  /*d380*/  IMAD.U32 R2, RZ, RZ, UR26 ;  /* 0x0000001aff027e24 */ /* 0x000fe2000f8e00ff */
[----:B------:R-:W-:Y:S01]  /*d390*/  ULDC.64 UR10, c[0x0][0x218] ;  /* 0x00008600000a7ab9 */ /* 0x000fe20000000a00 */
[----:B------:R-:W-:Y:S01]  /*d3a0*/  ULDC.64 UR6, c[0x0][0x220] ;  /* 0x0000880000067ab9 */ /* 0x000fe20000000a00 */
[----:B------:R-:W-:Y:S01]  /*d3b0*/  UIADD3 UR12, UR20, -0x2, URZ ;  /* 0xfffffffe140c7890 */ /* 0x000fe2000fffe03f */
[----:B------:R-:W-:Y:S01]  /*d3c0*/  UMOV UR24, URZ ;  /* 0x0000003f00187c82 */ /* 0x000fe20008000000 */
[----:B------:R-:W-:Y:S01]  /*d3d0*/  ULDC UR13, c[0x0][0x2d0] ;  /* 0x0000b400000d7ab9 */ /* 0x000fe20000000800 */
[----:B-1----:R-:W-:-:S04]  /*d3e0*/  SHF.R.S32.HI R0, RZ, 0x1f, R5 ;  /* 0x0000001fff007819 */ /* 0x002fc80000011405 */
[----:B------:R-:W-:-:S04]  /*d3f0*/  LEA.HI R0, R0, R5, RZ, 0x3 ;  /* 0x0000000500007211 */ /* 0x000fc800078f18ff */
[----:B------:R-:W-:-:S05]  /*d400*/  LOP3.LUT R0, R0, 0xfffffff8, RZ, 0xc0, !PT ;  /* 0xfffffff800007812 */ /* 0x000fca00078ec0ff */
[----:B------:R-:W-:-:S04]  /*d410*/  IMAD.IADD R0, R5, 0x1, -R0 ;  /* 0x0000000105007824 */ /* 0x000fc800078e0a00 */
[----:B------:R-:W-:Y:S02]  /*d420*/  IMAD.SHL.U32 R8, R0, 0x8, RZ ;  /* 0x0000000800087824 */ /* 0x000fe400078e00ff */
[----:B------:R-:W-:Y:S01]  /*d430*/  IMAD.U32 R0, RZ, RZ, UR4 ;  /* 0x00000004ff007e24 */ /* 0x000fe2000f8e00ff */
[----:B------:R-:W-:Y:S02]  /*d440*/  ULDC UR4, c[0x0][0x2d0] ;  /* 0x0000b40000047ab9 */ /* 0x000fe40000000800 */
[--C-:B------:R-:W-:Y:S02]  /*d450*/  SHF.R.S32.HI R9, RZ, 0x1f, R8.reuse ;  /* 0x0000001fff097819 */ /* 0x100fe40000011408 */
[----:B------:R-:W-:Y:S01]  /*d460*/  ISETP.GE.AND P2, PT, R8, UR4, PT ;  /* 0x0000000408007c0c */ /* 0x000fe2000bf46270 */
[----:B------:R-:W-:Y:S01]  /*d470*/  ULDC UR4, c[0x0][0x2ec] ;  /* 0x0000bb0000047ab9 */ /* 0x000fe20000000800 */
[----:B------:R-:W-:-:S04]  /*d480*/  IMAD.WIDE.U32 R10, R0, UR21, R8 ;  /* 0x00000015000a7c25 */ /* 0x000fc8000f8e0008 */
[----:B------:R-:W-:Y:S01]  /*d490*/  IMAD.WIDE.U32 R8, R165, UR21, R8 ;  /* 0x00000015a5087c25 */ /* 0x000fe2000f8e0008 */
[----:B------:R-:W-:Y:S01]  /*d4a0*/  IADD3 R7, P1, R10, UR28, RZ ;  /* 0x0000001c0a077c10 */ /* 0x000fe2000ff3e0ff */
[----:B------:R-:W-:Y:S02]  /*d4b0*/  UIADD3 UR21, UR20, -0x1, URZ ;  /* 0xffffffff14157890 */ /* 0x000fe4000fffe03f */
[----:B------:R-:W-:Y:S01]  /*d4c0*/  IMAD.U32 R0, RZ, RZ, UR27 ;  /* 0x0000001bff007e24 */ /* 0x000fe2000f8e00ff */
[----:B------:R-:W-:Y:S02]  /*d4d0*/  IADD3 R5, P0, R8, UR30, RZ ;  /* 0x0000001e08057c10 */ /* 0x000fe4000ff1e0ff */
[----:B------:R-:W1:Y:S01]  /*d4e0*/  @!P2 LDC.64 R238, c[0x0][0x220] ;  /* 0x00008800ffeeab82 */ /* 0x000e620000000a00 */
[----:B------:R-:W-:Y:S02]  /*d4f0*/  IADD3.X R2, R2, UR25, R11, P1, !PT ;  /* 0x0000001902027c10 */ /* 0x000fe40008ffe40b */
[----:B------:R-:W-:-:S02]  /*d500*/  IADD3.X R0, R0, UR36, R9, P0, !PT ;  /* 0x0000002400007c10 */ /* 0x000fc400087fe409 */
[----:B------:R-:W-:Y:S02]  /*d510*/  LEA R6, P1, R7, UR10, 0x1 ;  /* 0x0000000a07067c11 */ /* 0x000fe4000f8208ff */
[----:B------:R-:W-:Y:S01]  /*d520*/  LEA R4, P0, R5, UR6, 0x1 ;  /* 0x0000000605047c11 */ /* 0x000fe2000f8008ff */
[----:B------:R-:W2:Y:S01]  /*d530*/  @!P2 LDC.64 R236, c[0x0][0x220] ;  /* 0x00008800ffecab82 */ /* 0x000ea20000000a00 */
[----:B------:R-:W-:Y:S01]  /*d540*/  SHF.R.S32.HI R11, RZ, 0x1f, R166 ;  /* 0x0000001fff0b7819 */ /* 0x000fe200000114a6 */
[----:B------:R3:W-:Y:S01]  /*d550*/  STL [R1+0x10], R6 ;  /* 0x0000100601007387 */ /* 0x0007e20000100800 */
[----:B------:R-:W-:Y:S01]  /*d560*/  LEA.HI.X R2, R7, UR11, R2, 0x1, P1 ;  /* 0x0000000b07027c11 */ /* 0x000fe200088f0c02 */
[----:B------:R-:W-:Y:S01]  /*d570*/  ULDC.64 UR10, c[0x0][0x248] ;  /* 0x00009200000a7ab9 */ /* 0x000fe20000000a00 */
[----:B------:R-:W-:Y:S01]  /*d580*/  LEA.HI.X R0, R5, UR7, R0, 0x1, P0 ;  /* 0x0000000705007c11 */ /* 0x000fe200080f0c00 */
[----:B------:R4:W-:Y:S01]  /*d590*/  STL [R1+0x8], R4 ;  /* 0x0000080401007387 */ /* 0x0009e20000100800 */
[----:B------:R-:W-:Y:S01]  /*d5a0*/  IMAD.MOV.U32 R5, RZ, RZ, R11 ;  /* 0x000000ffff057224 */ /* 0x000fe200078e000b */
[----:B------:R-:W-:Y:S01]  /*d5b0*/  IADD3 R8, P1, R166, 0x10, RZ ;  /* 0x00000010a6087810 */ /* 0x000fe20007f3e0ff */
[----:B------:R-:W1:Y:S01]  /*d5c0*/  @!P2 LDC.64 R234, c[0x0][0x220] ;  /* 0x00008800ffeaab82 */ /* 0x000e620000000a00 */
[----:B------:R5:W-:Y:S01]  /*d5d0*/  STL [R1+0xc], R2 ;  /* 0x00000c0201007387 */ /* 0x000be20000100800 */
[----:B------:R-:W-:-:S03]  /*d5e0*/  ULDC.64 UR6, c[0x0][0x250] ;  /* 0x0000940000067ab9 */ /* 0x000fc60000000a00 */
[----:B------:R5:W-:Y:S03]  /*d5f0*/  STL [R1+0x4], R0 ;  /* 0x0000040001007387 */ /* 0x000be60000100800 */
[----:B------:R-:W1:Y:S01]  /*d600*/  @!P2 LDC.64 R232, c[0x0][0x220] ;  /* 0x00008800ffe8ab82 */ /* 0x000e620000000a00 */
[----:B------:R2:W-:Y:S04]  /*d610*/  STL [R1+0x44], R11 ;  /* 0x0000440b01007387 */ /* 0x0005e80000100800 */
[----:B------:R-:W-:Y:S01]  /*d620*/  STL [R1+0x20], R8 ;  /* 0x0000200801007387 */ /* 0x000fe20000100800 */
[C---:B---3--:R-:W-:Y:S01]  /*d630*/  IADD3 R6, P0, R166.reuse, 0x20, RZ ;  /* 0x00000020a6067810 */ /* 0x048fe20007f1e0ff */
[----:B----4-:R-:W-:Y:S01]  /*d640*/  IMAD.MOV.U32 R4, RZ, RZ, R10 ;  /* 0x000000ffff047224 */ /* 0x010fe200078e000a */
[----:B------:R-:W-:-:S03]  /*d650*/  IADD3 R10, P3, R166, 0x30, RZ ;  /* 0x00000030a60a7810 */ /* 0x000fc60007f7e0ff */
[----:B------:R-:W-:Y:S01]  /*d660*/  STL [R1+0x18], R6 ;  /* 0x0000180601007387 */ /* 0x000fe20000100800 */
[----:B------:R-:W-:Y:S02]  /*d670*/  IMAD.X R9, RZ, RZ, R5, P1 ;  /* 0x000000ffff097224 */ /* 0x000fe400008e0605 */
[----:B-----5:R-:W-:Y:S02]  /*d680*/  IMAD.MOV.U32 R2, RZ, RZ, R3 ;  /* 0x000000ffff027224 */ /* 0x020fe400078e0003 */
[----:B------:R-:W-:Y:S02]  /*d690*/  IMAD.MOV.U32 R0, RZ, RZ, R164 ;  /* 0x000000ffff007224 */ /* 0x000fe400078e00a4 */
[----:B--2---:R-:W-:-:S05]  /*d6a0*/  IMAD.X R11, RZ, RZ, R5, P3 ;  /* 0x000000ffff0b7224 */ /* 0x004fca00018e0605 */
[----:B------:R-:W-:Y:S04]  /*d6b0*/  STL.64 [R1+0x30], R10 ;  /* 0x0000300a01007387 */ /* 0x000fe80000100a00 */
[----:B------:R-:W2:Y:S04]  /*d6c0*/  LDL.LU.64 R14, [R1+0x48] ;  /* 0x00004800010e7983 */ /* 0x000ea80000300a00 */
[----:B------:R-:W3:Y:S01]  /*d6d0*/  LDL.LU.64 R12, [R1+0x38] ;  /* 0x00003800010c7983 */ /* 0x000ee20000300a00 */
[----:B------:R-:W-:Y:S02]  /*d6e0*/  IMAD.X R7, RZ, RZ, R5, P0 ;  /* 0x000000ffff077224 */ /* 0x000fe400000e0605 */
[----:B------:R-:W-:Y:S01]  /*d6f0*/  IMAD.MOV.U32 R4, RZ, RZ, R166 ;  /* 0x000000ffff047224 */ /* 0x000fe200078e00a6 */
[----:B------:R-:W-:Y:S04]  /*d700*/  STL [R1+0x24], R9 ;  /* 0x0000240901007387 */ /* 0x000fe80000100800 */
[----:B------:R2:W-:Y:S04]  /*d710*/  STL [R1+0x1c], R7 ;  /* 0x00001c0701007387 */ /* 0x0005e80000100800 */
[----:B------:R4:W-:Y:S01]  /*d720*/  STL.64 [R1+0x40], R4 ;  /* 0x0000400401007387 */ /* 0x0009e20000100a00 */
[----:B--2---:R-:W-:-:S02]  /*d730*/  IMAD.MOV.U32 R7, RZ, RZ, R15 ;  /* 0x000000ffff077224 */ /* 0x004fc400078e000f */
[----:B---3--:R-:W-:-:S05]  /*d740*/  IMAD.MOV.U32 R6, RZ, RZ, R12 ;  /* 0x000000ffff067224 */ /* 0x008fca00078e000c */
[----:B------:R4:W-:Y:S01]  /*d750*/  STL.64 [R1+0x38], R6 ;  /* 0x0000380601007387 */ /* 0x0009e20000100a00 */
[----:B-1----:R-:W-:Y:S05]  /*d760*/  BRA `(.L_x_310) ;  /* 0x0000000400bc7947 */ /* 0x002fea0003800000 */
.L_x_312:
[----:B------:R1:W-:Y:S01]  /*d770*/  @P2 STS.128 [R242+0x8000], RZ ;  /* 0x008000fff2002388 */ /* 0x0003e20000000c00 */
[----:B------:R-:W-:Y:S01]  /*d780*/  UIADD3 UR23, UR20, -0x2, URZ ;  /* 0xfffffffe14177890 */ /* 0x000fe2000fffe03f */
        /* <DEDUP_REMOVED lines=14> */
[C---:B--2---:R-:W-:Y:S02]  /*d870*/  @!P2 LEA R180, P1, R173.reuse, R170, 0x1 ;  /* 0x000000aaadb4a211 */ /* 0x044fe400078208ff */
[C---:B------:R-:W-:Y:S02]  /*d880*/  IADD3 R170, P0, R173.reuse, UR40, RZ ;  /* 0x00000028adaa7c10 */ /* 0x040fe4000ff1e0ff */
[----:B------:R-:W-:Y:S02]  /*d890*/  @!P2 LEA.HI.X R181, R173, R171, R176, 0x1, P1 ;  /* 0x000000abadb5a211 */ /* 0x000fe400008f0cb0 */
[----:B---3--:R-:W-:Y:S02]  /*d8a0*/  @!P2 LEA R168, P3, R170, R168, 0x1 ;  /* 0x000000a8aaa8a211 */ /* 0x008fe400078608ff */
[----:B------:R-:W-:Y:S01]  /*d8b0*/  IADD3.X R176, R176, UR39, RZ, P0, !PT ;  /* 0x00000027b0b07c10 */ /* 0x000fe200087fe4ff */
[----:B------:R-:W-:Y:S01]  /*d8c0*/  @!PT LDS RZ, [RZ] ;  /* 0x00000000fffff984 */ /* 0x000fe20000000800 */
[----:B------:R-:W-:Y:S01]  /*d8d0*/  @!PT LDS RZ, [RZ] ;  /* 0x00000000fffff984 */ /* 0x000fe20000000800 */
[----:B------:R-:W-:Y:S01]  /*d8e0*/  @!PT LDS RZ, [RZ] ;  /* 0x00000000fffff984 */ /* 0x000fe20000000800 */
[----:B------:R1:W-:Y:S01]  /*d8f0*/  @!P2 LDGSTS.E.BYPASS.LTC128B.128 [R242+0x8000], desc[UR34][R180.64] ;  /* 0x08000000b4f2afae */ /* 0x0003e2000b901d62 */
[C---:B------:R-:W-:Y:S02]  /*d900*/  IADD3 R173, P1, R170.reuse, UR40, RZ ;  /* 0x00000028aaad7c10 */ /* 0x040fe4000ff3e0ff */
[----:B------:R-:W-:Y:S01]  /*d910*/  @!P2 LEA.HI.X R169, R170, R169, R176, 0x1, P3 ;  /* 0x000000a9aaa9a211 */ /* 0x000fe200018f0cb0 */
[----:B------:R1:W-:Y:S01]  /*d920*/  @P6 STS.128 [R242+0xa000], RZ ;  /* 0x00a000fff2006388 */ /* 0x0003e20000000c00 */
[----:B------:R-:W-:Y:S02]  /*d930*/  IADD3.X R172, R176, UR39, RZ, P1, !PT ;  /* 0x00000027b0ac7c10 */ /* 0x000fe40008ffe4ff */
[C---:B----4-:R-:W-:Y:S01]  /*d940*/  @!P2 LEA R184, P1, R173.reuse, R166, 0x1 ;  /* 0x000000a6adb8a211 */ /* 0x050fe200078208ff */
        /* <DEDUP_REMOVED lines=8> */
[C---:B-----5:R-:W-:Y:S01]  /*d9d0*/  @!P2 LEA R164, P0, R171.reuse, R164, 0x1 ;  /* 0x000000a4aba4a211 */ /* 0x060fe200078008ff */
[----:B------:R-:W-:Y:S01]  /*d9e0*/  @!PT LDS RZ, [RZ] ;  /* 0x00000000fffff984 */ /* 0x000fe20000000800 */
[----:B------:R-:W-:Y:S01]  /*d9f0*/  @!PT LDS RZ, [RZ] ;  /* 0x00000000fffff984 */ /* 0x000fe20000000800 */
[----:B------:R-:W-:Y:S01]  /*da00*/  @!PT LDS RZ, [RZ] ;  /* 0x00000000fffff984 */ /* 0x000fe20000000800 */
[----:B------:R1:W-:Y:S03]  /*da10*/  @!P5 LDGSTS.E.BYPASS.LTC128B.128 [R242+0xc000], desc[UR34][R202.64+0x100] ;  /* 0x0c000100caf2dfae */ /* 0x0003e6000b901d62 */
[----:B------:R-:W-:Y:S01]  /*da20*/  @!P2 LEA.HI.X R165, R171, R165, R166, 0x1, P0 ;  /* 0x000000a5aba5a211 */ /* 0x000fe200000f0ca6 */
        /* <DEDUP_REMOVED lines=67> */
.L_x_310:
[----:B----4-:R-:W2:Y:S01]  /*de60*/  LDL.64 R4, [R1+0x40] ;  /* 0x0000400001047983 */ /* 0x010ea20000100a00 */
[----:B------:R-:W-:Y:S01]  /*de70*/  UIADD3 UR25, UR21, -UR24, URZ ;  /* 0x8000001815197290 */ /* 0x000fe2000fffe03f */
[----:B------:R-:W-:Y:S04]  /*de80*/  DEPBAR.LE SB0, 0x0 ;  /* 0x000080000000791a */ /* 0x000fe80000000000 */
[----:B------:R-:W3:Y:S01]  /*de90*/  LDL.64 R10, [R1+0x38] ;  /* 0x00003800010a7983 */ /* 0x000ee20000100a00 */
[----:B------:R-:W-:Y:S01]  /*dea0*/  IMAD.U32 R3, RZ, RZ, UR25 ;  /* 0x00000019ff037e24 */ /* 0x000fe2000f8e00ff */
[----:B------:R-:W-:Y:S01]  /*deb0*/  UIADD3 UR18, UR20, -0x1, URZ ;  /* 0xffffffff14127890 */ /* 0x000fe2000fffe03f */
[----:B------:R-:W-:Y:S01]  /*dec0*/  ISETP.GE.AND P6, PT, R241, UR13, PT ;  /* 0x0000000df1007c0c */ /* 0x000fe2000bfc6270 */
[----:B------:R-:W4:Y:S01]  /*ded0*/  LDL R7, [R1+0x8] ;  /* 0x0000080001077983 */ /* 0x000f220000100800 */
[----:B------:R-:W-:Y:S01]  /*dee0*/  ISETP.GE.AND P5, PT, R240, UR13, PT ;  /* 0x0000000df0007c0c */ /* 0x000fe2000bfa6270 */
[----:B------:R-:W-:Y:S02]  /*def0*/  USHF.R.S32.HI UR23, URZ, 0x1f, UR18 ;  /* 0x0000001f3f177899 */ /* 0x000fe40008011412 */
[----:B------:R-:W5:Y:S01]  /*df00*/  LDL R6, [R1+0x4] ;  /* 0x0000040001067983 */ /* 0x000f620000100800 */
[----:B------:R-:W-:Y:S01]  /*df10*/  UIMAD UR22, UR8, UR18, URZ ;  /* 0x00000012081672a4 */ /* 0x000fe2000f8e023f */
[----:B------:R-:W-:Y:S01]  /*df20*/  IMAD.U32 R25, RZ, RZ, UR18 ;  /* 0x00000012ff197e24 */ /* 0x000fe2000f8e00ff */
[----:B------:R-:W-:Y:S01]  /*df30*/  UISETP.GT.AND UP0, UPT, UR18, UR5, UPT ;  /* 0x000000051200728c */ /* 0x000fe2000bf04270 */
[----:B------:R-:W5:Y:S01]  /*df40*/  LDL.64 R32, [R1+0x20] ;  /* 0x0000200001207983 */ /* 0x000f620000100a00 */
[----:B------:R-:W-:Y:S03]  /*df50*/  UIMAD UR22, UR23, UR9, UR22 ;  /* 0x00000009171672a4 */ /* 0x000fe6000f8e0216 */
[----:B------:R-:W5:Y:S04]  /*df60*/  LDL.64 R8, [R1+0x18] ;  /* 0x0000180001087983 */ /* 0x000f680000100a00 */
[----:B------:R-:W5:Y:S01]  /*df70*/  LDL.64 R12, [R1+0x30] ;  /* 0x00003000010c7983 */ /* 0x000f620000100a00 */
[----:B------:R-:W-:Y:S06]  /*df80*/  BAR.SYNC.DEFER_BLOCKING 0x0 ;  /* 0x0000000000007b1d */ /* 0x000fec0000010000 */
[----:B------:R-:W-:Y:S01]  /*df90*/  @P2 STS.128 [R242+0x10000], RZ ;  /* 0x010000fff2002388 */ /* 0x000fe20000000c00 */
[CC--:B--2---:R-:W-:Y:S02]  /*dfa0*/  LEA R34, P0, R3.reuse, R4.reuse, 0x6 ;  /* 0x0000000403227211 */ /* 0x0c4fe400078030ff */
[----:B------:R-:W-:Y:S02]  /*dfb0*/  MOV R28, R4 ;  /* 0x00000004001c7202 */ /* 0x000fe40000000f00 */
[----:B------:R-:W-:Y:S01]  /*dfc0*/  LEA.HI.X.SX32 R35, R3, R5, 0x6, P0 ;  /* 0x0000000503237211 */ /* 0x000fe200000f36ff */
[----:B------:R-:W-:Y:S04]  /*dfd0*/  IMAD.WIDE.U32 R182, R34, UR6, RZ ;  /* 0x0000000622b67c25 */ /* 0x000fe8000f8e00ff */
[----:B---3--:R-:W-:Y:S04]  /*dfe0*/  IMAD.WIDE.U32 R198, R25, UR9, R10 ;  /* 0x0000000919c67c25 */ /* 0x008fe8000f8e000a */
[----:B------:R-:W-:Y:S01]  /*dff0*/  VIADD R26, R199, UR22 ;  /* 0x00000016c71a7c36 */ /* 0x000fe20008000000 */
[C---:B------:R-:W-:Y:S01]  /*e000*/  @!P2 LEA R178, P0, R198.reuse, R238, 0x1 ;  /* 0x000000eec6b2a211 */ /* 0x040fe200078008ff */
[----:B------:R-:W-:Y:S01]  /*e010*/  IMAD R29, R35, UR6, RZ ;  /* 0x00000006231d7c24 */ /* 0x000fe2000f8e02ff */
[C---:B------:R-:W-:Y:S01]  /*e020*/  IADD3 R27, P1, R198.reuse, UR29, RZ ;  /* 0x0000001dc61b7c10 */ /* 0x040fe2000ff3e0ff */
[----:B------:R-:W-:Y:S01]  /*e030*/  UIADD3 UR22, UR12, -UR24, URZ ;  /* 0x800000180c167290 */ /* 0x000fe2000fffe03f */
[----:B------:R-:W-:Y:S01]  /*e040*/  @!P2 LEA.HI.X R179, R198, R239, R26, 0x1, P0 ;  /* 0x000000efc6b3a211 */ /* 0x000fe200000f0c1a */
[----:B------:R-:W-:Y:S01]  /*e050*/  IMAD R29, R34, UR7, R29 ;  /* 0x00000007221d7c24 */ /* 0x000fe2000f8e021d */
[----:B----4-:R-:W-:Y:S02]  /*e060*/  LEA R198, P4, R182, R7, 0x1 ;  /* 0x00000007b6c67211 */ /* 0x010fe400078808ff */
[----:B------:R-:W-:Y:S01]  /*e070*/  IADD3.X R30, R26, UR19, RZ, P1, !PT ;  /* 0x000000131a1e7c10 */ /* 0x000fe20008ffe4ff */
[----:B------:R-:W-:Y:S01]  /*e080*/  IMAD.IADD R29, R183, 0x1, R29 ;  /* 0x00000001b71d7824 */ /* 0x000fe200078e021d */
[----:B------:R-:W-:Y:S01]  /*e090*/  @!PT LDS RZ, [RZ] ;  /* 0x00000000fffff984 */ /* 0x000fe20000000800 */
[----:B------:R-:W-:Y:S01]  /*e0a0*/  @!PT LDS RZ, [RZ] ;  /* 0x00000000fffff984 */ /* 0x000fe20000000800 */
[----:B------:R-:W-:Y:S01]  /*e0b0*/  @!PT LDS RZ, [RZ] ;  /* 0x00000000fffff984 */ /* 0x000fe20000000800 */
[----:B------:R-:W-:Y:S01]  /*e0c0*/  @!P2 LDGSTS.E.BYPASS.LTC128B.128 [R242+0x10000], desc[UR34][R178.64] ;  /* 0x10000000b2f2afae */ /* 0x000fe2000b901d62 */
[C---:B------:R-:W-:Y:S02]  /*e0d0*/  IADD3 R25, P1, R27.reuse, UR29, RZ ;  /* 0x0000001d1b197c10 */ /* 0x040fe4000ff3e0ff */
[----:B------:R-:W-:Y:S01]  /*e0e0*/  @!P2 LEA R174, P3, R27, R236, 0x1 ;  /* 0x000000ec1baea211 */ /* 0x000fe200078608ff */
[----:B------:R-:W-:Y:S01]  /*e0f0*/  @P6 STS.128 [R242+0x12000], RZ ;  /* 0x012000fff2006388 */ /* 0x000fe20000000c00 */
[----:B-----5:R-:W-:Y:S01]  /*e100*/  LEA.HI.X R199, R182, R6, R29, 0x1, P4 ;  /* 0x00000006b6c77211 */ /* 0x020fe200020f0c1d */
[----:B------:R-:W-:Y:S01]  /*e110*/  IMAD.MOV.U32 R29, RZ, RZ, R5 ;  /* 0x000000ffff1d7224 */ /* 0x000fe200078e0005 */
[----:B------:R-:W-:Y:S02]  /*e120*/  IADD3.X R26, R30, UR19, RZ, P1, !PT ;  /* 0x000000131e1a7c10 */ /* 0x000fe40008ffe4ff */
[----:B------:R-:W-:Y:S01]  /*e130*/  @!P2 IADD3 R31, P0, R25, UR29, RZ ;  /* 0x0000001d191fac10 */ /* 0x000fe2000ff1e0ff */
[----:B------:R-:W-:Y:S01]  /*e140*/  @!PT LDS RZ, [RZ] ;  /* 0x00000000fffff984 */ /* 0x000fe20000000800 */
[----:B------:R-:W-:Y:S01]  /*e150*/  @!PT LDS RZ, [RZ] ;  /* 0x00000000fffff984 */ /* 0x000fe20000000800 */
[----:B------:R-:W-:Y:S01]  /*e160*/  @!PT LDS RZ, [RZ] ;  /* 0x00000000fffff984 */ /* 0x000fe20000000800 */
[----:B------:R-:W-:Y:S01]  /*e170*/  @!P6 LDGSTS.E.BYPASS.LTC128B.128 [R242+0x12000], desc[UR34][R198.64+0x80] ;  /* 0x12000080c6f2efae */ /* 0x000fe2000b901d62 */
[----:B------:R-:W-:Y:S02]  /*e180*/  ISETP.GE.AND P4, PT, R231, UR13, PT ;  /* 0x0000000de7007c0c */ /* 0x000fe4000bf86270 */
[----:B------:R-:W-:Y:S01]  /*e190*/  @!P2 IADD3.X R34, R26, UR19, RZ, P0, !PT ;  /* 0x000000131a22ac10 */ /* 0x000fe200087fe4ff */
[----:B------:R-:W-:Y:S01]  /*e1a0*/  @P5 STS.128 [R242+0x14000], RZ ;  /* 0x014000fff2005388 */ /* 0x000fe20000000c00 */
[----:B------:R-:W-:Y:S02]  /*e1b0*/  @!P2 LEA R202, P0, R31, R232, 0x1 ;  /* 0x000000e81fcaa211 */ /* 0x000fe400078008ff */
[----:B------:R-:W-:Y:S01]  /*e1c0*/  @!P2 LEA.HI.X R175, R27, R237, R30, 0x1, P3 ;  /* 0x000000ed1bafa211 */ /* 0x000fe200018f0c1e */
[----:B------:R-:W-:Y:S01]  /*e1d0*/  @!PT LDS RZ, [RZ] ;  /* 0x00000000fffff984 */ /* 0x000fe20000000800 */
[----:B------:R-:W-:Y:S01]  /*e1e0*/  @!PT LDS RZ, [RZ] ;  /* 0x00000000fffff984 */ /* 0x000fe20000000800 */
[----:B------:R-:W-:Y:S01]  /*e1f0*/  @!PT LDS RZ, [RZ] ;  /* 0x00000000fffff984 */ /* 0x000fe20000000800 */
[----:B------:R-:W-:Y:S01]  /*e200*/  @!P5 LDGSTS.E.BYPASS.LTC128B.128 [R242+0x14000], desc[UR34][R198.64+0x100] ;  /* 0x14000100c6f2dfae */ /* 0x000fe2000b901d62 */
[----:B------:R-:W-:Y:S02]  /*e210*/  LEA R30, P3, R3, R32, 0x6 ;  /* 0x00000020031e7211 */ /* 0x000fe400078630ff */
[----:B------:R-:W-:Y:S02]  /*e220*/  @!P2 LEA.HI.X R203, R31, R233, R34, 0x1, P0 ;  /* 0x000000e91fcba211 */ /* 0x000fe400000f0c22 */
[----:B------:R-:W-:Y:S01]  /*e230*/  @!P2 LEA R170, P1, R25, R234, 0x1 ;  /* 0x000000ea19aaa211 */ /* 0x000fe200078208ff */
[----:B------:R-:W-:Y:S01]  /*e240*/  @P4 STS.128 [R242+0x16000], RZ ;  /* 0x016000fff2004388 */ /* 0x000fe20000000c00 */
[----:B------:R-:W-:Y:S02]  /*e250*/  LEA.HI.X.SX32 R31, R3, R33, 0x6, P3 ;  /* 0x00000021031f7211 */ /* 0x000fe400018f36ff */
[----:B------:R-:W-:Y:S01]  /*e260*/  @!P2 LEA.HI.X R171, R25, R235, R26, 0x1, P1 ;  /* 0x000000eb19aba211 */ /* 0x000fe200008f0c1a */
[----:B------:R-:W-:Y:S01]  /*e270*/  @!PT LDS RZ, [RZ] ;  /* 0x00000000fffff984 */ /* 0x000fe20000000800 */
[----:B------:R-:W-:Y:S01]  /*e280*/  @!PT LDS RZ, [RZ] ;  /* 0x00000000fffff984 */ /* 0x000fe20000000800 */
[----:B------:R-:W-:Y:S01]  /*e290*/  @!PT LDS RZ, [RZ] ;  /* 0x00000000fffff984 */ /* 0x000fe20000000800 */
[----:B------:R-:W-:Y:S01]  /*e2a0*/  @!P4 LDGSTS.E.BYPASS.LTC128B.128 [R242+0x16000], desc[UR34][R198.64+0x180] ;  /* 0x16000180c6f2cfae */ /* 0x000fe2000b901d62 */
[----:B------:R-:W-:Y:S01]  /*e2b0*/  LEA R34, P1, R3, R8, 0x6 ;  /* 0x0000000803227211 */ /* 0x000fe200078230ff */
[----:B------:R-:W-:Y:S01]  /*e2c0*/  IMAD R26, R31, UR6, RZ ;  /* 0x000000061f1a7c24 */ /* 0x000fe2000f8e02ff */
[C---:B------:R-:W-:Y:S01]  /*e2d0*/  LEA R194, P0, R3.reuse, R12, 0x6 ;  /* 0x0000000c03c27211 */ /* 0x040fe200078030ff */
[----:B------:R-:W-:Y:S01]  /*e2e0*/  @P2 STS.128 [R242+0x10800], RZ ;  /* 0x010800fff2002388 */ /* 0x000fe20000000c00 */
[C---:B------:R-:W-:Y:S01]  /*e2f0*/  LEA.HI.X.SX32 R35, R3.reuse, R9, 0x6, P1 ;  /* 0x0000000903237211 */ /* 0x040fe200008f36ff */
[C---:B------:R-:W-:Y:S01]  /*e300*/  IMAD R26, R30.reuse, UR7, R26 ;  /* 0x000000071e1a7c24 */ /* 0x040fe2000f8e021a */
[----:B------:R-:W-:Y:S01]  /*e310*/  LEA.HI.X.SX32 R195, R3, R13, 0x6, P0 ;  /* 0x0000000d03c37211 */ /* 0x000fe200000f36ff */
[----:B------:R-:W-:Y:S01]  /*e320*/  IMAD.WIDE.U32 R30, R30, UR6, RZ ;  /* 0x000000061e1e7c25 */ /* 0x000fe2000f8e00ff */
[----:B------:R-:W-:Y:S01]  /*e330*/  @!PT LDS RZ, [RZ] ;  /* 0x00000000fffff984 */ /* 0x000fe20000000800 */
[----:B------:R-:W-:Y:S01]  /*e340*/  @!PT LDS RZ, [RZ] ;  /* 0x00000000fffff984 */ /* 0x000fe20000000800 */
[----:B------:R-:W-:Y:S01]  /*e350*/  @!PT LDS RZ, [RZ] ;  /* 0x00000000fffff984 */ /* 0x000fe20000000800 */
[----:B------:R-:W-:Y:S03]  /*e360*/  @!P2 LDGSTS.E.BYPASS.LTC128B.128 [R242+0x10800], desc[UR34][R174.64] ;  /* 0x10800000aef2afae */ /* 0x000fe6000b901d62 */
[----:B------:R-:W-:Y:S01]  /*e370*/  IMAD.IADD R26, R31, 0x1, R26 ;  /* 0x000000011f1a7824 */ /* 0x000fe200078e021a */
[CC--:B------:R-:W-:Y:S01]  /*e380*/  LEA R190, P3, R30.reuse, R7.reuse, 0x1 ;  /* 0x000000071ebe7211 */ /* 0x0c0fe200078608ff */
[----:B------:R-:W-:Y:S01]  /*e390*/  @P6 STS.128 [R242+0x12800], RZ ;  /* 0x012800fff2006388 */ /* 0x000fe20000000c00 */
[----:B------:R-:W-:Y:S02]  /*e3a0*/  IMAD R25, R35, UR6, RZ ;  /* 0x0000000623197c24 */ /* 0x000fe4000f8e02ff */
[-C--:B------:R-:W-:Y:S01]  /*e3b0*/  LEA.HI.X R191, R30, R6.reuse, R26, 0x1, P3 ;  /* 0x000000061ebf7211 */ /* 0x080fe200018f0c1a */
[----:B------:R-:W-:Y:S02]  /*e3c0*/  IMAD R3, R195, UR6, RZ ;  /* 0x00000006c3037c24 */ /* 0x000fe4000f8e02ff */
[C---:B------:R-:W-:Y:S02]  /*e3d0*/  IMAD R25, R34.reuse, UR7, R25 ;  /* 0x0000000722197c24 */ /* 0x040fe4000f8e0219 */
[----:B------:R-:W-:Y:S01]  /*e3e0*/  @!PT LDS RZ, [RZ] ;  /* 0x00000000fffff984 */ /* 0x000fe20000000800 */
[----:B------:R-:W-:Y:S01]  /*e3f0*/  @!PT LDS RZ, [RZ] ;  /* 0x00000000fffff984 */ /* 0x000fe20000000800 */
[----:B------:R-:W-:Y:S01]  /*e400*/  @!PT LDS RZ, [RZ] ;  /* 0x00000000fffff984 */ /* 0x000fe20000000800 */
[----:B------:R-:W-:Y:S01]  /*e410*/  @!P6 LDGSTS.E.BYPASS.LTC128B.128 [R242+0x12800], desc[UR34][R190.64+0x80] ;  /* 0x12800080bef2efae */ /* 0x000fe2000b901d62 */
[----:B------:R-:W-:Y:S03]  /*e420*/  IMAD.WIDE.U32 R34, R34, UR6, RZ ;  /* 0x0000000622227c25 */ /* 0x000fe6000f8e00ff */
[----:B------:R-:W-:Y:S01]  /*e430*/  @P5 STS.128 [R242+0x14800], RZ ;  /* 0x014800fff2005388 */ /* 0x000fe20000000c00 */
[----:B------:R-:W-:Y:S01]  /*e440*/  IMAD.IADD R25, R35, 0x1, R25 ;  /* 0x0000000123197824 */ /* 0x000fe200078e0219 */
[-C--:B------:R-:W-:Y:S01]  /*e450*/  LEA R182, P1, R34, R7.reuse, 0x1 ;  /* 0x0000000722b67211 */ /* 0x080fe200078208ff */
[C---:B------:R-:W-:Y:S01]  /*e460*/  IMAD R3, R194.reuse, UR7, R3 ;  /* 0x00000007c2037c24 */ /* 0x040fe2000f8e0203 */
[----:B------:R-:W-:Y:S01]  /*e470*/  @!PT LDS RZ, [RZ] ;  /* 0x00000000fffff984 */ /* 0x000fe20000000800 */
[----:B------:R-:W-:Y:S01]  /*e480*/  @!PT LDS RZ, [RZ] ;  /* 0x00000000fffff984 */ /* 0x000fe20000000800 */
[----:B------:R-:W-:Y:S01]  /*e490*/  @!PT LDS RZ, [RZ] ;  /* 0x00000000fffff984 */ /* 0x000fe20000000800 */
[----:B------:R-:W-:Y:S01]  /*e4a0*/  @!P5 LDGSTS.E.BYPASS.LTC128B.128 [R242+0x14800], desc[UR34][R190.64+0x100] ;  /* 0x14800100bef2dfae */ /* 0x000fe2000b901d62 */
[----:B------:R-:W-:Y:S01]  /*e4b0*/  IMAD.WIDE.U32 R194, R194, UR6, RZ ;  /* 0x00000006c2c27c25 */ /* 0x000fe2000f8e00ff */
[-C--:B------:R-:W-:Y:S02]  /*e4c0*/  LEA.HI.X R183, R34, R6.reuse, R25, 0x1, P1 ;  /* 0x0000000622b77211 */ /* 0x080fe400008f0c19 */
[----:B------:R-:W-:Y:S01]  /*e4d0*/  @P4 STS.128 [R242+0x16800], RZ ;  /* 0x016800fff2004388 */ /* 0x000fe20000000c00 */
[----:B------:R-:W-:Y:S01]  /*e4e0*/  IMAD.IADD R3, R195, 0x1, R3 ;  /* 0x00000001c3037824 */ /* 0x000fe200078e0203 */
[C---:B------:R-:W-:Y:S02]  /*e4f0*/  LEA R24, P0, R194.reuse, R7, 0x1 ;  /* 0x00000007c2187211 */ /* 0x040fe400078008ff */
[----:B------:R-:W-:Y:S01]  /*e500*/  @!PT LDS RZ, [RZ] ;  /* 0x00000000fffff984 */ /* 0x000fe20000000800 */
[----:B------:R-:W-:Y:S01]  /*e510*/  @!PT LDS RZ, [RZ] ;  /* 0x00000000fffff984 */ /* 0x000fe20000000800 */
[----:B------:R-:W-:Y:S01]  /*e520*/  @!PT LDS RZ, [RZ] ;  /* 0x00000000fffff984 */ /* 0x000fe20000000800 */
[----:B------:R-:W-:Y:S02]  /*e530*/  @!P4 LDGSTS.E.BYPASS.LTC128B.128 [R242+0x16800], desc[UR34][R190.64+0x180] ;  /* 0x16800180bef2cfae */ /* 0x000fe4000b901d62 */
[----:B------:R-:W-:Y:S02]  /*e540*/  LEA.HI.X R25, R194, R6, R3, 0x1, P0 ;  /* 0x00000006c2197211 */ /* 0x000fe400000f0c03 */
[----:B------:R-:W-:Y:S01]  /*e550*/  @P2 STS.128 [R242+0x11000], RZ ;  /* 0x011000fff2002388 */ /* 0x000fe20000000c00 */
[----:B------:R-:W-:Y:S03]  /*e560*/  MOV R3, UR22 ;  /* 0x0000001600037c02 */ /* 0x000fe60008000f00 */
        /* <DEDUP_REMOVED lines=40> */
[----:B-1----:R-:W1:Y:S04]  /*e7f0*/  LDSM.16.M88.4 R168, [R229+0x8000] ;  /* 0x00800000e5a8783b */ /* 0x002e680000000200 */
[----:B------:R-:W5:Y:S04]  /*e800*/  LDSM.16.M88.4 R172, [R229+0x8800] ;  /* 0x00880000e5ac783b */ /* 0x000f680000000200 */
[----:B------:R-:W4:Y:S04]  /*e810*/  LDSM.16.M88.4 R176, [R229+0x9000] ;  /* 0x00900000e5b0783b */ /* 0x000f280000000200 */
[----:B------:R-:W0:Y:S04]  /*e820*/  LDGDEPBAR ;  /* 0x00000000000079af */ /* 0x000e280000000000 */
[----:B--2---:R-:W2:Y:S04]  /*e830*/  LDSM.16.M88.4 R180, [R229+0x9800] ;  /* 0x00980000e5b4783b */ /* 0x004ea80000000200 */
[----:B------:R-:W-:Y:S04]  /*e840*/  LDSM.16.M88.4 R184, [R228] ;  /* 0x00000000e4b8783b */ /* 0x000fe80000000200 */
[----:B------:R-:W2:Y:S04]  /*e850*/  LDSM.16.M88.4 R188, [R227] ;  /* 0x00000000e3bc783b */ /* 0x000ea80000000200 */
[----:B------:R-:W2:Y:S04]  /*e860*/  LDSM.16.M88.4 R192, [R219] ;  /* 0x00000000dbc0783b */ /* 0x000ea80000000200 */
[----:B------:R-:W2:Y:S04]  /*e870*/  LDSM.16.M88.4 R196, [R218] ;  /* 0x00000000dac4783b */ /* 0x000ea80000000200 */
[----:B---3--:R-:W3:Y:S01]  /*e880*/  LDSM.16.M88.4 R200, [R217] ;  /* 0x00000000d9c8783b */ /* 0x008ee20000000200 */
[C---:B-1----:R-:W-:Y:S07]  /*e890*/  HMMA.16816.F32.BF16 R4, R164.reuse, R168, RZ ;  /* 0x000000a8a404723c */ /* 0x042fee00000418ff */
[----:B------:R-:W-:Y:S04]  /*e8a0*/  IMAD.MOV.U32 R168, RZ, RZ, R8 ;  /* 0x000000ffffa87224 */ /* 0x000fe800078e0008 */
[----:B------:R-:W-:Y:S02]  /*e8b0*/  IMAD.MOV.U32 R169, RZ, RZ, R9 ;  /* 0x000000ffffa97224 */ /* 0x000fe400078e0009 */
[C---:B------:R-:W-:Y:S07]  /*e8c0*/  HMMA.16816.F32.BF16 R8, R164.reuse, R170, RZ ;  /* 0x000000aaa408723c */ /* 0x040fee00000418ff */
[----:B------:R-:W-:Y:S04]  /*e8d0*/  IMAD.MOV.U32 R170, RZ, RZ, R12 ;  /* 0x000000ffffaa7224 */ /* 0x000fe800078e000c */
[----:B------:R-:W-:Y:S02]  /*e8e0*/  IMAD.MOV.U32 R171, RZ, RZ, R13 ;  /* 0x000000ffffab7224 */ /* 0x000fe400078e000d */
[C---:B-----5:R-:W-:Y:S06]  /*e8f0*/  HMMA.16816.F32.BF16 R12, R164.reuse, R172, RZ ;  /* 0x000000aca40c723c */ /* 0x060fec00000418ff */
[C---:B------:R-:W-:Y:S01]  /*e900*/  HMMA.16816.F32.BF16 R16, R164.reuse, R174, RZ ;  /* 0x000000aea410723c */ /* 0x040fe200000418ff */
[----:B------:R-:W-:Y:S05]  /*e910*/  LDSM.16.M88.4 R172, [R223+0x8800] ;  /* 0x00880000dfac783b */ /* 0x000fea0000000200 */
[C---:B----4-:R-:W-:Y:S06]  /*e920*/  HMMA.16816.F32.BF16 R20, R164.reuse, R176, RZ ;  /* 0x000000b0a414723c */ /* 0x050fec00000418ff */
[C---:B------:R-:W-:Y:S01]  /*e930*/  HMMA.16816.F32.BF16 R24, R164.reuse, R178, RZ ;  /* 0x000000b2a418723c */ /* 0x040fe200000418ff */
[----:B------:R-:W-:Y:S01]  /*e940*/  MOV R176, R28 ;  /* 0x0000001c00b07202 */ /* 0x000fe20000000f00 */
[----:B------:R-:W-:Y:S04]  /*e950*/  IMAD.MOV.U32 R177, RZ, RZ, R29 ;  /* 0x000000ffffb17224 */ /* 0x000fe800078e001d */
[C---:B--2---:R-:W-:Y:S01]  /*e960*/  HMMA.16816.F32.BF16 R28, R164.reuse, R180, RZ ;  /* 0x000000b4a41c723c */ /* 0x044fe200000418ff */
[----:B------:R-:W-:Y:S04]  /*e970*/  IMAD.MOV.U32 R178, RZ, RZ, R32 ;  /* 0x000000ffffb27224 */ /* 0x000fe800078e0020 */
[----:B------:R-:W-:Y:S02]  /*e980*/  IMAD.MOV.U32 R179, RZ, RZ, R33 ;  /* 0x000000ffffb37224 */ /* 0x000fe400078e0021 */
[----:B------:R-:W-:Y:S01]  /*e990*/  HMMA.16816.F32.BF16 R32, R164, R182, RZ ;  /* 0x000000b6a420723c */ /* 0x000fe200000418ff */
[----:B------:R-:W-:Y:S04]  /*e9a0*/  LDSM.16.M88.4 R164, [R226] ;  /* 0x00000000e2a4783b */ /* 0x000fe80000000200 */
[----:B------:R-:W-:Y:S01]  /*e9b0*/  LDSM.16.M88.4 R180, [R223+0x9800] ;  /* 0x00980000dfb4783b */ /* 0x000fe20000000200 */
[C---:B------:R-:W-:Y:S03]  /*e9c0*/  HMMA.16816.F32.BF16 R4, R184.reuse, R188, R4 ;  /* 0x000000bcb804723c */ /* 0x040fe60000041804 */
[----:B------:R-:W2:Y:S03]  /*e9d0*/  LDL R188, [R1+0x10] ;  /* 0x0000100001bc7983 */ /* 0x000ea60000100800 */
[C---:B------:R-:W-:Y:S01]  /*e9e0*/  HMMA.16816.F32.BF16 R8, R184.reuse, R190, R8 ;  /* 0x000000beb808723c */ /* 0x040fe20000041808 */
[----:B------:R-:W4:Y:S05]  /*e9f0*/  LDL R189, [R1+0xc] ;  /* 0x00000c0001bd7983 */ /* 0x000f2a0000100800 */
[C---:B------:R-:W-:Y:S05]  /*ea00*/  HMMA.16816.F32.BF16 R12, R184.reuse, R192, R12 ;  /* 0x000000c0b80c723c */ /* 0x040fea000004180c */
[----:B------:R-:W-:Y:S01]  /*ea10*/  IMAD.MOV.U32 R190, RZ, RZ, R176 ;  /* 0x000000ffffbe7224 */ /* 0x000fe200078e00b0 */
[C---:B------:R-:W-:Y:S05]  /*ea20*/  HMMA.16816.F32.BF16 R16, R184.reuse, R194, R16 ;  /* 0x000000c2b810723c */ /* 0x040fea0000041810 */
[----:B------:R-:W-:Y:S01]  /*ea30*/  IMAD.MOV.U32 R192, RZ, RZ, R170 ;  /* 0x000000ffffc07224 */ /* 0x000fe200078e00aa */
[C---:B------:R-:W-:Y:S05]  /*ea40*/  HMMA.16816.F32.BF16 R20, R184.reuse, R196, R20 ;  /* 0x000000c4b814723c */ /* 0x040fea0000041814 */
[----:B------:R-:W-:Y:S01]  /*ea50*/  IMAD.MOV.U32 R193, RZ, RZ, R171 ;  /* 0x000000ffffc17224 */ /* 0x000fe200078e00ab */
[C---:B------:R-:W-:Y:S05]  /*ea60*/  HMMA.16816.F32.BF16 R24, R184.reuse, R198, R24 ;  /* 0x000000c6b818723c */ /* 0x040fea0000041818 */
[----:B------:R-:W-:Y:S01]  /*ea70*/  MOV R196, R168 ;  /* 0x000000a800c47202 */ /* 0x000fe20000000f00 */
[C---:B---3--:R-:W-:Y:S05]  /*ea80*/  HMMA.16816.F32.BF16 R28, R184.reuse, R200, R28 ;  /* 0x000000c8b81c723c */ /* 0x048fea000004181c */
[----:B------:R-:W-:Y:S01]  /*ea90*/  IMAD.MOV.U32 R197, RZ, RZ, R169 ;  /* 0x000000ffffc57224 */ /* 0x000fe200078e00a9 */
[----:B------:R-:W-:Y:S01]  /*eaa0*/  HMMA.16816.F32.BF16 R32, R184, R202, R32 ;  /* 0x000000cab820723c */ /* 0x000fe20000041820 */
[----:B------:R-:W1:Y:S04]  /*eab0*/  LDSM.16.M88.4 R168, [R223+0x8000] ;  /* 0x00800000dfa8783b */ /* 0x000e680000000200 */
[----:B------:R-:W-:Y:S01]  /*eac0*/  IMAD.MOV.U32 R200, RZ, RZ, R178 ;  /* 0x000000ffffc87224 */ /* 0x000fe200078e00b2 */
[----:B------:R-:W-:Y:S01]  /*ead0*/  LDSM.16.M88.4 R184, [R216+0x1000] ;  /* 0x00100000d8b8783b */ /* 0x000fe20000000200 */
[----:B------:R-:W-:Y:S01]  /*eae0*/  IMAD.MOV.U32 R201, RZ, RZ, R179 ;  /* 0x000000ffffc97224 */ /* 0x000fe200078e00b3 */
[C---:B------:R-:W-:Y:S02]  /*eaf0*/  LEA R198, P0, R3.reuse, R190, 0x6 ;  /* 0x000000be03c67211 */ /* 0x040fe400078030ff */
[----:B------:R-:W3:Y:S01]  /*eb00*/  S2R R190, SR_TID.X ;  /* 0x0000000000be7919 */ /* 0x000ee20000002100 */
[----:B------:R-:W-:Y:S01]  /*eb10*/  IMAD.MOV.U32 R191, RZ, RZ, R177 ;  /* 0x000000ffffbf7224 */ /* 0x000fe200078e00b1 */
[C---:B------:R-:W-:Y:S01]  /*eb20*/  LEA R194, P1, R3.reuse, R196, 0x6 ;  /* 0x000000c403c27211 */ /* 0x040fe200078230ff */
[----:B------:R-:W5:Y:S03]  /*eb30*/  LDSM.16.M88.4 R176, [R223+0x9000] ;  /* 0x00900000dfb0783b */ /* 0x000f660000000200 */
[C---:B------:R-:W-:Y:S02]  /*eb40*/  LEA.HI.X.SX32 R199, R3.reuse, R191, 0x6, P0 ;  /* 0x000000bf03c77211 */ /* 0x040fe400000f36ff */
[----:B------:R-:W-:Y:S03]  /*eb50*/  LEA.HI.X.SX32 R195, R3, R197, 0x6, P1 ;  /* 0x000000c503c37211 */ /* 0x000fe600008f36ff */
[----:B------:R-:W-:Y:S04]  /*eb60*/  IMAD R199, R199, UR10, RZ ;  /* 0x0000000ac7c77c24 */ /* 0x000fe8000f8e02ff */
[----:B------:R-:W-:Y:S01]  /*eb70*/  IMAD R199, R198, UR11, R199 ;  /* 0x0000000bc6c77c24 */ /* 0x000fe2000f8e02c7 */
[C---:B-1----:R-:W-:Y:S05]  /*eb80*/  HMMA.16816.F32.BF16 R4, R164.reuse, R168, R4 ;  /* 0x000000a8a404723c */ /* 0x042fea0000041804 */
[----:B---3--:R-:W-:Y:S01]  /*eb90*/  IMAD.SHL.U32 R190, R190, 0x2, RZ ;  /* 0x00000002bebe7824 */ /* 0x008fe200078e00ff */
[C---:B------:R-:W-:Y:S01]  /*eba0*/  HMMA.16816.F32.BF16 R8, R164.reuse, R170, R8 ;  /* 0x000000aaa408723c */ /* 0x040fe20000041808 */
[----:B------:R-:W-:Y:S04]  /*ebb0*/  LDSM.16.M88.4 R168, [R225] ;  /* 0x00000000e1a8783b */ /* 0x000fe80000000200 */
[----:B------:R-:W-:Y:S01]  /*ebc0*/  LOP3.LUT R190, R190, 0x6, RZ, 0xc0, !PT ;  /* 0x00000006bebe7812 */ /* 0x000fe200078ec0ff */
[C---:B------:R-:W-:Y:S06]  /*ebd0*/  HMMA.16816.F32.BF16 R12, R164.reuse, R172, R12 ;  /* 0x000000aca40c723c */ /* 0x040fec000004180c */
[C---:B------:R-:W-:Y:S01]  /*ebe0*/  HMMA.16816.F32.BF16 R16, R164.reuse, R174, R16 ;  /* 0x000000aea410723c */ /* 0x040fe20000041810 */
[----:B------:R-:W1:Y:S05]  /*ebf0*/  LDSM.16.M88.4 R172, [R216] ;  /* 0x00000000d8ac783b */ /* 0x000e6a0000000200 */
[C---:B-----5:R-:W-:Y:S06]  /*ec00*/  HMMA.16816.F32.BF16 R20, R164.reuse, R176, R20 ;  /* 0x000000b0a414723c */ /* 0x060fec0000041814 */
        /* <DEDUP_REMOVED lines=15> */
[C---:B-----5:R-:W-:Y:S06]  /*ed00*/  HMMA.16816.F32.BF16 R28, R168.reuse, R164, R28 ;  /* 0x000000a4a81c723c */ /* 0x060fec000004181c */
[----:B------:R-:W-:Y:S01]  /*ed10*/  HMMA.16816.F32.BF16 R32, R168, R166, R32 ;  /* 0x000000a6a820723c */ /* 0x000fe20000041820 */
[----:B------:R-:W5:Y:S04]  /*ed20*/  LDSM.16.M88.4 R164, [R229+0xb800] ;  /* 0x00b80000e5a4783b */ /* 0x000f680000000200 */
[----:B------:R-:W-:Y:S01]  /*ed30*/  LDSM.16.M88.4 R168, [R228+0x2000] ;  /* 0x00200000e4a8783b */ /* 0x000fe20000000200 */
[C---:B-1----:R-:W-:Y:S06]  /*ed40*/  HMMA.16816.F32.BF16 R4, R172.reuse, R176, R4 ;  /* 0x000000b0ac04723c */ /* 0x042fec0000041804 */
[C---:B------:R-:W-:Y:S01]  /*ed50*/  HMMA.16816.F32.BF16 R8, R172.reuse, R178, R8 ;  /* 0x000000b2ac08723c */ /* 0x040fe20000041808 */
[----:B------:R-:W1:Y:S05]  /*ed60*/  LDSM.16.M88.4 R176, [R215] ;  /* 0x00000000d7b0783b */ /* 0x000e6a0000000200 */
[C---:B------:R-:W-:Y:S06]  /*ed70*/  HMMA.16816.F32.BF16 R12, R172.reuse, R180, R12 ;  /* 0x000000b4ac0c723c */ /* 0x040fec000004180c */
[C---:B------:R-:W-:Y:S01]  /*ed80*/  HMMA.16816.F32.BF16 R16, R172.reuse, R182, R16 ;  /* 0x000000b6ac10723c */ /* 0x040fe20000041810 */
[----:B------:R-:W1:Y:S05]  /*ed90*/  LDSM.16.M88.4 R180, [R214] ;  /* 0x00000000d6b4783b */ /* 0x000e6a0000000200 */
[C---:B---3--:R-:W-:Y:S06]  /*eda0*/  HMMA.16816.F32.BF16 R20, R172.reuse, R184, R20 ;  /* 0x000000b8ac14723c */ /* 0x048fec0000041814 */
[C---:B------:R-:W-:Y:S01]  /*edb0*/  HMMA.16816.F32.BF16 R24, R172.reuse, R186, R24 ;  /* 0x000000baac18723c */ /* 0x040fe20000041818 */
[----:B------:R-:W3:Y:S05]  /*edc0*/  LDSM.16.M88.4 R184, [R213] ;  /* 0x00000000d5b8783b */ /* 0x000eea0000000200 */
[C---:B-----5:R-:W-:Y:S06]  /*edd0*/  HMMA.16816.F32.BF16 R28, R172.reuse, R164, R28 ;  /* 0x000000a4ac1c723c */ /* 0x060fec000004181c */
        /* <DEDUP_REMOVED lines=8> */
[----:B------:R-:W2:Y:S05]  /*ee60*/  LDSM.16.M88.4 R180, [R223+0xa800] ;  /* 0x00a80000dfb4783b */ /* 0x000eaa0000000200 */
[C---:B---3--:R-:W-:Y:S06]  /*ee70*/  HMMA.16816.F32.BF16 R20, R168.reuse, R184, R20 ;  /* 0x000000b8a814723c */ /* 0x048fec0000041814 */
        /* <DEDUP_REMOVED lines=121> */
[----:B------:R-:W5:Y:S01]  /*f610*/  LDSM.16.M88.4 R164, [R216+0x7800] ;  /* 0x00780000d8a4783b */ /* 0x000f620000000200 */
[----:B------:R-:W-:Y:S04]  /*f620*/  DEPBAR.LE SB0, 0x0 ;  /* 0x000080000000791a */ /* 0x000fe80000000000 */
[C---:B-1----:R-:W-:Y:S01]  /*f630*/  HMMA.16816.F32.BF16 R4, R168.reuse, R176, R4 ;  /* 0x000000b0a804723c */ /* 0x042fe20000041804 */
[----:B------:R-:W-:Y:S04]  /*f640*/  BAR.SYNC.DEFER_BLOCKING 0x0 ;  /* 0x0000000000007b1d */ /* 0x000fe80000010000 */
[----:B------:R-:W-:Y:S01]  /*f650*/  IMAD.WIDE.U32 R174, R198, UR10, RZ ;  /* 0x0000000ac6ae7c25 */ /* 0x000fe2000f8e00ff */
[C---:B------:R-:W-:Y:S05]  /*f660*/  HMMA.16816.F32.BF16 R8, R168.reuse, R178, R8 ;  /* 0x000000b2a808723c */ /* 0x040fea0000041808 */
[----:B------:R-:W-:Y:S01]  /*f670*/  IMAD.IADD R199, R175, 0x1, R199 ;  /* 0x00000001afc77824 */ /* 0x000fe200078e02c7 */
[C---:B--2---:R-:W-:Y:S01]  /*f680*/  HMMA.16816.F32.BF16 R12, R168.reuse, R180, R12 ;  /* 0x000000b4a80c723c */ /* 0x044fe2000004180c */
[----:B------:R-:W-:Y:S04]  /*f690*/  IMAD.U32 R198, RZ, RZ, UR18 ;  /* 0x00000012ffc67e24 */ /* 0x000fe8000f8e00ff */
[----:B------:R-:W-:Y:S01]  /*f6a0*/  IMAD R198, R198, 0x40, R190 ;  /* 0x00000040c6c67824 */ /* 0x000fe200078e02be */
[C---:B------:R-:W-:Y:S01]  /*f6b0*/  LEA R202, P0, R174.reuse, R188, 0x1 ;  /* 0x000000bcaeca7211 */ /* 0x040fe200078008ff */
[C---:B------:R-:W-:Y:S04]  /*f6c0*/  HMMA.16816.F32.BF16 R16, R168.reuse, R182, R16 ;  /* 0x000000b6a810723c */ /* 0x040fe80000041810 */
[----:B----4-:R-:W-:Y:S01]  /*f6d0*/  LEA.HI.X R203, R174, R189, R199, 0x1, P0 ;  /* 0x000000bdaecb7211 */ /* 0x010fe200000f0cc7 */
[----:B------:R-:W-:Y:S01]  /*f6e0*/  IMAD.IADD R199, R252, 0x1, -R198 ;  /* 0x00000001fcc77824 */ /* 0x000fe200078e0ac6 */
[C---:B------:R-:W-:Y:S01]  /*f6f0*/  LEA R190, P0, R3.reuse, R192, 0x6 ;  /* 0x000000c003be7211 */ /* 0x040fe200078030ff */
[C---:B---3--:R-:W-:Y:S04]  /*f700*/  HMMA.16816.F32.BF16 R20, R168.reuse, R184, R20 ;  /* 0x000000b8a814723c */ /* 0x048fe80000041814 */
[C---:B------:R-:W-:Y:S02]  /*f710*/  LEA R174, P3, R3.reuse, R200, 0x6 ;  /* 0x000000c803ae7211 */ /* 0x040fe400078630ff */
[C---:B------:R-:W-:Y:S01]  /*f720*/  LEA.HI.X.SX32 R191, R3.reuse, R193, 0x6, P0 ;  /* 0x000000c103bf7211 */ /* 0x040fe200000f36ff */
[C---:B------:R-:W-:Y:S04]  /*f730*/  HMMA.16816.F32.BF16 R24, R168.reuse, R186, R24 ;  /* 0x000000baa818723c */ /* 0x040fe80000041818 */
[----:B------:R-:W-:Y:S01]  /*f740*/  IMAD.WIDE.U32 R196, R174, UR10, RZ ;  /* 0x0000000aaec47c25 */ /* 0x000fe2000f8e00ff */
[----:B------:R-:W-:Y:S01]  /*f750*/  LEA.HI.X.SX32 R175, R3, R201, 0x6, P3 ;  /* 0x000000c903af7211 */ /* 0x000fe200018f36ff */
[C---:B-----5:R-:W-:Y:S05]  /*f760*/  HMMA.16816.F32.BF16 R28, R168.reuse, R164, R28 ;  /* 0x000000a4a81c723c */ /* 0x060fea000004181c */
[----:B------:R-:W-:Y:S01]  /*f770*/  IMAD R3, R191, UR10, RZ ;  /* 0x0000000abf037c24 */ /* 0x000fe2000f8e02ff */
[----:B------:R-:W-:Y:S05]  /*f780*/  HMMA.16816.F32.BF16 R32, R168, R166, R32 ;  /* 0x000000a6a820723c */ /* 0x000fea0000041820 */
[----:B------:R-:W-:Y:S01]  /*f790*/  IMAD R3, R190, UR11, R3 ;  /* 0x0000000bbe037c24 */ /* 0x000fe2000f8e0203 */
[----:B------:R-:W-:Y:S01]  /*f7a0*/  IABS R173, R199 ;  /* 0x000000c700ad7213 */ /* 0x000fe20000000000 */
[----:B------:R-:W-:Y:S01]  /*f7b0*/  IMAD R201, R175, UR10, RZ ;  /* 0x0000000aafc97c24 */ /* 0x000fe2000f8e02ff */
[-C--:B------:R-:W-:Y:S03]  /*f7c0*/  LEA R182, P3, R196, R188.reuse, 0x1 ;  /* 0x000000bcc4b67211 */ /* 0x080fe600078608ff */
[----:B------:R-:W-:Y:S01]  /*f7d0*/  IMAD.WIDE.U32 R190, R190, UR10, RZ ;  /* 0x0000000abebe7c25 */ /* 0x000fe2000f8e00ff */
[----:B------:R-:W-:Y:S03]  /*f7e0*/  I2FP.F32.S32 R173, R173 ;  /* 0x000000ad00ad7245 */ /* 0x000fe60000201400 */
[----:B------:R-:W-:Y:S01]  /*f7f0*/  IMAD R201, R174, UR11, R201 ;  /* 0x0000000baec97c24 */ /* 0x000fe2000f8e02c9 */
[CC--:B------:R-:W-:Y:S01]  /*f800*/  LEA R174, P0, R190.reuse, R188.reuse, 0x1 ;  /* 0x000000bcbeae7211 */ /* 0x0c0fe200078008ff */
[----:B------:R-:W-:Y:S02]  /*f810*/  IMAD.IADD R3, R191, 0x1, R3 ;  /* 0x00000001bf037824 */ /* 0x000fe400078e0203 */
[----:B------:R-:W-:Y:S01]  /*f820*/  FFMA.FTZ R4, R173, -UR17, R4 ;  /* 0x80000011ad047c23 */ /* 0x000fe20008010004 */
[----:B------:R-:W-:Y:S01]  /*f830*/  IMAD R199, R195, UR10, RZ ;  /* 0x0000000ac3c77c24 */ /* 0x000fe2000f8e02ff */
[----:B------:R-:W-:Y:S02]  /*f840*/  IADD3 R201, R197, R201, RZ ;  /* 0x000000c9c5c97210 */ /* 0x000fe40007ffe0ff */
[-C--:B------:R-:W-:Y:S01]  /*f850*/  LEA.HI.X R175, R190, R189.reuse, R3, 0x1, P0 ;  /* 0x000000bdbeaf7211 */ /* 0x080fe200000f0c03 */
[C---:B------:R-:W-:Y:S01]  /*f860*/  IMAD R199, R194.reuse, UR11, R199 ;  /* 0x0000000bc2c77c24 */ /* 0x040fe2000f8e02c7 */
[----:B------:R-:W-:Y:S01]  /*f870*/  PLOP3.LUT P0, PT, PT, PT, UP0, 0x80, 0x0 ;  /* 0x000000000000781c */ /* 0x000fe20003f0f008 */
[----:B------:R-:W-:Y:S01]  /*f880*/  IMAD.WIDE.U32 R194, R194, UR10, RZ ;  /* 0x0000000ac2c27c25 */ /* 0x000fe2000f8e00ff */
[-C--:B------:R-:W-:Y:S03]  /*f890*/  LEA.HI.X R183, R196, R189.reuse, R201, 0x1, P3 ;  /* 0x000000bdc4b77211 */ /* 0x080fe600018f0cc9 */
[----:B------:R-:W-:Y:S01]  /*f8a0*/  IMAD.IADD R199, R195, 0x1, R199 ;  /* 0x00000001c3c77824 */ /* 0x000fe200078e02c7 */
[----:B------:R-:W-:Y:S01]  /*f8b0*/  LEA R178, P1, R194, R188, 0x1 ;  /* 0x000000bcc2b27211 */ /* 0x000fe200078208ff */
[----:B------:R-:W-:Y:S03]  /*f8c0*/  VIADD R3, R198, 0x1 ;  /* 0x00000001c6037836 */ /* 0x000fe60000000000 */
[----:B------:R-:W-:Y:S03]  /*f8d0*/  LEA.HI.X R179, R194, R189, R199, 0x1, P1 ;  /* 0x000000bdc2b37211 */ /* 0x000fe600008f0cc7 */
[----:B------:R-:W-:Y:S06]  /*f8e0*/  @P0 BRA `(.L_x_312) ;  /* 0xffffffdc00a00947 */ /* 0x000fec000383ffff */
.L_x_311:
[C---:B-1----:R-:W-:Y:S01]  /*f8f0*/  IADD3 R164, R198.reuse, 0x9, RZ ;  /* 0x00000009c6a47810 */ /* 0x042fe20007ffe0ff */
[----:B------:R-:W-:Y:S01]  /*f900*/  VIADD R165, R198, 0x8 ;  /* 0x00000008c6a57836 */ /* 0x000fe20000000000 */
[C---:B------:R-:W-:Y:S01]  /*f910*/  ISETP.GE.AND P1, PT, R3.reuse, R251, PT ;  /* 0x000000fb0300720c */ /* 0x040fe20003f26270 */
[----:B------:R-:W-:Y:S01]  /*f920*/  IMAD.IADD R170, R252, 0x1, -R3 ;  /* 0x00000001fcaa7824 */ /* 0x000fe200078e0a03 */
[----:B------:R-:W-:Y:S01]  /*f930*/  ISETP.GE.AND P4, PT, R3, R248, PT ;  /* 0x000000f80300720c */ /* 0x000fe20003f86270 */
[----:B------:R-:W-:Y:S01]  /*f940*/  VIADD R169, R198, 0x10 ;  /* 0x00000010c6a97836 */ /* 0x000fe20000000000 */
[C---:B------:R-:W-:Y:S01]  /*f950*/  IADD3 R168, R249.reuse, -R3, RZ ;  /* 0x80000003f9a87210 */ /* 0x040fe20007ffe0ff */
[----:B------:R-:W-:Y:S01]  /*f960*/  UISETP.GT.AND UP0, UPT, UR18, UR5, UPT ;  /* 0x000000051200728c */ /* 0x000fe2000bf04270 */
[----:B------:R-:W-:Y:S01]  /*f970*/  IADD3 R167, R249, -R198, RZ ;  /* 0x800000c6f9a77210 */ /* 0x000fe20007ffe0ff */
[----:B------:R-:W-:Y:S01]  /*f980*/  UIADD3 UR24, UR24, 0x1, URZ ;  /* 0x0000000118187890 */ /* 0x000fe2000fffe03f */
[C---:B------:R-:W-:Y:S01]  /*f990*/  IADD3 R166, R252.reuse, -R164, RZ ;  /* 0x800000a4fca67210 */ /* 0x040fe20007ffe0ff */
[----:B------:R-:W-:Y:S01]  /*f9a0*/  UIADD3 UR20, UR20, -0x1, URZ ;  /* 0xffffffff14147890 */ /* 0x000fe2000fffe03f */
[C---:B------:R-:W-:Y:S02]  /*f9b0*/  ISETP.GE.OR P1, PT, R3.reuse, R250, !P1 ;  /* 0x000000fa0300720c */ /* 0x040fe40004f26670 */
[----:B------:R-:W-:Y:S01]  /*f9c0*/  ISETP.GE.OR P4, PT, R3, R243, !P4 ;  /* 0x000000f30300720c */ /* 0x000fe20006786670 */
[----:B------:R-:W-:Y:S01]  /*f9d0*/  IMAD.IADD R3, R252, 0x1, -R165 ;  /* 0x00000001fc037824 */ /* 0x000fe200078e0aa5 */
[----:B------:R-:W-:Y:S02]  /*f9e0*/  IABS R168, R168 ;  /* 0x000000a800a87213 */ /* 0x000fe40000000000 */
[----:B------:R-:W-:Y:S02]  /*f9f0*/  IABS R167, R167 ;  /* 0x000000a700a77213 */ /* 0x000fe40000000000 */
[----:B------:R-:W-:Y:S02]  /*fa00*/  I2FP.F32.S32 R168, R168 ;  /* 0x000000a800a87245 */ /* 0x000fe40000201400 */
[----:B------:R-:W-:Y:S02]  /*fa10*/  IABS R166, R166 ;  /* 0x000000a600a67213 */ /* 0x000fe40000000000 */
[----:B------:R-:W-:Y:S01]  /*fa20*/  I2FP.F32.S32 R167, R167 ;  /* 0x000000a700a77245 */ /* 0x000fe20000201400 */
[----:B------:R-:W-:Y:S01]  /*fa30*/  FFMA.FTZ R7, R168, -UR17, R7 ;  /* 0x80000011a8077c23 */ /* 0x000fe20008010007 */
[----:B------:R-:W-:Y:S02]  /*fa40*/  IABS R3, R3 ;  /* 0x0000000300037213 */ /* 0x000fe40000000000 */
[----:B------:R-:W-:Y:S01]  /*fa50*/  IABS R170, R170 ;  /* 0x000000aa00aa7213 */ /* 0x000fe20000000000 */
[----:B------:R-:W-:Y:S01]  /*fa60*/  FFMA.FTZ R6, R167, -UR17, R6 ;  /* 0x80000011a7067c23 */ /* 0x000fe20008010006 */
[C---:B------:R-:W-:Y:S02]  /*fa70*/  ISETP.GE.AND P5, PT, R198.reuse, R248, PT ;  /* 0x000000f8c600720c */ /* 0x040fe40003fa6270 */
[----:B------:R-:W-:Y:S02]  /*fa80*/  I2FP.F32.S32 R166, R166 ;  /* 0x000000a600a67245 */ /* 0x000fe40000201400 */
[----:B------:R-:W-:Y:S02]  /*fa90*/  I2FP.F32.S32 R3, R3 ;  /* 0x0000000300037245 */ /* 0x000fe40000201400 */
[----:B------:R-:W-:Y:S01]  /*faa0*/  ISETP.GE.AND P3, PT, R198, R251, PT ;  /* 0x000000fbc600720c */ /* 0x000fe20003f66270 */
[----:B------:R-:W-:Y:S01]  /*fab0*/  FFMA.FTZ R9, R166, -UR17, R9 ;  /* 0x80000011a6097c23 */ /* 0x000fe20008010009 */
[----:B------:R-:W-:Y:S01]  /*fac0*/  I2FP.F32.S32 R170, R170 ;  /* 0x000000aa00aa7245 */ /* 0x000fe20000201400 */
[----:B------:R-:W-:Y:S01]  /*fad0*/  FFMA.FTZ R8, R3, -UR17, R8 ;  /* 0x8000001103087c23 */ /* 0x000fe20008010008 */
[----:B------:R-:W-:Y:S02]  /*fae0*/  ISETP.GE.OR P5, PT, R198, R243, !P5 ;  /* 0x000000f3c600720c */ /* 0x000fe40006fa6670 */
[----:B------:R-:W-:Y:S01]  /*faf0*/  ISETP.GE.AND P0, PT, R165, R251, PT ;  /* 0x000000fba500720c */ /* 0x000fe20003f06270 */
[----:B------:R-:W-:Y:S01]  /*fb00*/  FFMA.FTZ R5, R170, -UR17, R5 ;  /* 0x80000011aa057c23 */ /* 0x000fe20008010005 */
[----:B------:R-:W-:Y:S01]  /*fb10*/  FSEL R166, R7, -INF , !P4 ;  /* 0xff80000007a67808 */ /* 0x000fe20006000000 */
[----:B------:R-:W-:Y:S01]  /*fb20*/  IMAD.IADD R170, R249, 0x1, -R165 ;  /* 0x00000001f9aa7824 */ /* 0x000fe200078e0aa5 */
[----:B------:R-:W-:Y:S02]  /*fb30*/  ISETP.GE.AND P6, PT, R165, R248, PT ;  /* 0x000000f8a500720c */ /* 0x000fe40003fc6270 */
[C---:B------:R-:W-:Y:S02]  /*fb40*/  ISETP.GE.OR P3, PT, R198.reuse, R250, !P3 ;  /* 0x000000fac600720c */ /* 0x040fe40005f66670 */
[----:B------:R-:W-:Y:S02]  /*fb50*/  IADD3 R7, R249, -R169, RZ ;  /* 0x800000a9f9077210 */ /* 0x000fe40007ffe0ff */
[----:B------:R-:W-:Y:S02]  /*fb60*/  IADD3 R3, R198, 0x11, RZ ;  /* 0x00000011c6037810 */ /* 0x000fe40007ffe0ff */
[----:B------:R-:W-:Y:S02]  /*fb70*/  FSEL R168, R6, -INF , !P5 ;  /* 0xff80000006a87808 */ /* 0x000fe40006800000 */
[C---:B------:R-:W-:Y:S02]  /*fb80*/  ISETP.GE.AND P5, PT, R169.reuse, R251, PT ;  /* 0x000000fba900720c */ /* 0x040fe40003fa6270 */
[----:B------:R-:W-:Y:S02]  /*fb90*/  ISETP.GE.AND P4, PT, R169, R248, PT ;  /* 0x000000f8a900720c */ /* 0x000fe40003f86270 */
[C---:B------:R-:W-:Y:S02]  /*fba0*/  ISETP.GE.OR P0, PT, R165.reuse, R250, !P0 ;  /* 0x000000faa500720c */ /* 0x040fe40004706670 */
[----:B------:R-:W-:Y:S01]  /*fbb0*/  ISETP.GE.OR P6, PT, R165, R243, !P6 ;  /* 0x000000f3a500720c */ /* 0x000fe200077c6670 */
[----:B------:R-:W-:Y:S01]  /*fbc0*/  IMAD.IADD R165, R252, 0x1, -R169 ;  /* 0x00000001fca57824 */ /* 0x000fe200078e0aa9 */
[----:B------:R-:W-:Y:S02]  /*fbd0*/  FSEL R167, R4, -INF , !P3 ;  /* 0xff80000004a77808 */ /* 0x000fe40005800000 */
[----:B------:R-:W-:Y:S02]  /*fbe0*/  IADD3 R6, R249, -R164, RZ ;  /* 0x800000a4f9067210 */ /* 0x000fe40007ffe0ff */
[----:B------:R-:W-:Y:S02]  /*fbf0*/  IABS R7, R7 ;  /* 0x0000000700077213 */ /* 0x000fe40000000000 */
[----:B------:R-:W-:Y:S02]  /*fc00*/  IADD3 R4, R252, -R3, RZ ;  /* 0x80000003fc047210 */ /* 0x000fe40007ffe0ff */
[C---:B------:R-:W-:Y:S02]  /*fc10*/  ISETP.GE.OR P5, PT, R169.reuse, R250, !P5 ;  /* 0x000000faa900720c */ /* 0x040fe40006fa6670 */
[----:B------:R-:W-:Y:S02]  /*fc20*/  ISETP.GE.OR P4, PT, R169, R243, !P4 ;  /* 0x000000f3a900720c */ /* 0x000fe40006786670 */
[----:B------:R-:W-:Y:S02]  /*fc30*/  IABS R169, R170 ;  /* 0x000000aa00a97213 */ /* 0x000fe40000000000 */
[----:B------:R-:W-:Y:S02]  /*fc40*/  I2FP.F32.S32 R7, R7 ;  /* 0x0000000700077245 */ /* 0x000fe40000201400 */
[----:B------:R-:W-:Y:S02]  /*fc50*/  IABS R6, R6 ;  /* 0x0000000600067213 */ /* 0x000fe40000000000 */
[----:B------:R-:W-:Y:S01]  /*fc60*/  IABS R165, R165 ;  /* 0x000000a500a57213 */ /* 0x000fe20000000000 */
[----:B------:R-:W-:Y:S01]  /*fc70*/  FFMA.FTZ R14, R7, -UR17, R14 ;  /* 0x80000011070e7c23 */ /* 0x000fe2000801000e */
[----:B------:R-:W-:Y:S02]  /*fc80*/  IABS R4, R4 ;  /* 0x0000000400047213 */ /* 0x000fe40000000000 */
[----:B------:R-:W-:Y:S02]  /*fc90*/  I2FP.F32.S32 R169, R169 ;  /* 0x000000a900a97245 */ /* 0x000fe40000201400 */
[----:B------:R-:W-:Y:S02]  /*fca0*/  I2FP.F32.S32 R6, R6 ;  /* 0x0000000600067245 */ /* 0x000fe40000201400 */
[----:B------:R-:W-:Y:S01]  /*fcb0*/  I2FP.F32.S32 R165, R165 ;  /* 0x000000a500a57245 */ /* 0x000fe20000201400 */
[----:B------:R-:W-:Y:S01]  /*fcc0*/  FFMA.FTZ R10, R169, -UR17, R10 ;  /* 0x80000011a90a7c23 */ /* 0x000fe2000801000a */
[-C--:B------:R-:W-:Y:S01]  /*fcd0*/  ISETP.GE.AND P3, PT, R164, R251.reuse, PT ;  /* 0x000000fba400720c */ /* 0x080fe20003f66270 */
[----:B------:R-:W-:Y:S01]  /*fce0*/  FFMA.FTZ R11, R6, -UR17, R11 ;  /* 0x80000011060b7c23 */ /* 0x000fe2000801000b */
[----:B------:R-:W-:Y:S01]  /*fcf0*/  FSEL R5, R5, -INF , !P1 ;  /* 0xff80000005057808 */ /* 0x000fe20004800000 */
[----:B------:R-:W-:Y:S01]  /*fd00*/  FFMA.FTZ R12, R165, -UR17, R12 ;  /* 0x80000011a50c7c23 */ /* 0x000fe2000801000c */
[----:B------:R-:W-:Y:S01]  /*fd10*/  I2FP.F32.S32 R4, R4 ;  /* 0x0000000400047245 */ /* 0x000fe20000201400 */
[----:B------:R-:W-:Y:S01]  /*fd20*/  VIADD R6, R198, 0x18 ;  /* 0x00000018c6067836 */ /* 0x000fe20000000000 */
[----:B------:R-:W-:Y:S02]  /*fd30*/  FSEL R7, R8, -INF , !P0 ;  /* 0xff80000008077808 */ /* 0x000fe40004000000 */
[----:B------:R-:W-:Y:S01]  /*fd40*/  ISETP.GE.AND P1, PT, R164, R248, PT ;  /* 0x000000f8a400720c */ /* 0x000fe20003f26270 */
[----:B------:R-:W-:Y:S01]  /*fd50*/  FFMA.FTZ R13, R4, -UR17, R13 ;  /* 0x80000011040d7c23 */ /* 0x000fe2000801000d */
[C---:B------:R-:W-:Y:S02]  /*fd60*/  ISETP.GE.AND P0, PT, R3.reuse, R251, PT ;  /* 0x000000fb0300720c */ /* 0x040fe40003f06270 */
[CC--:B------:R-:W-:Y:S02]  /*fd70*/  ISETP.GE.OR P3, PT, R164.reuse, R250.reuse, !P3 ;  /* 0x000000faa400720c */ /* 0x0c0fe40005f66670 */
[----:B------:R-:W-:Y:S02]  /*fd80*/  ISETP.GE.OR P1, PT, R164, R243, !P1 ;  /* 0x000000f3a400720c */ /* 0x000fe40004f26670 */
[----:B------:R-:W-:Y:S02]  /*fd90*/  ISETP.GE.OR P0, PT, R3, R250, !P0 ;  /* 0x000000fa0300720c */ /* 0x000fe40004706670 */
[----:B------:R-:W-:Y:S02]  /*fda0*/  IADD3 R4, R198, 0x19, RZ ;  /* 0x00000019c6047810 */ /* 0x000fe40007ffe0ff */
[----:B------:R-:W-:Y:S02]  /*fdb0*/  FSEL R9, R9, -INF , !P3 ;  /* 0xff80000009097808 */ /* 0x000fe40005800000 */
[----:B------:R-:W-:Y:S02]  /*fdc0*/  FSEL R170, R10, -INF , !P6 ;  /* 0xff8000000aaa7808 */ /* 0x000fe40007000000 */
[----:B------:R-:W-:Y:S01]  /*fdd0*/  FSEL R10, R11, -INF , !P1 ;  /* 0xff8000000b0a7808 */ /* 0x000fe20004800000 */
[----:B------:R-:W-:Y:S01]  /*fde0*/  IMAD.IADD R11, R252, 0x1, -R6 ;  /* 0x00000001fc0b7824 */ /* 0x000fe200078e0a06 */
[-C--:B------:R-:W-:Y:S02]  /*fdf0*/  ISETP.GE.AND P3, PT, R3, R248.reuse, PT ;  /* 0x000000f80300720c */ /* 0x080fe40003f66270 */
[CC--:B------:R-:W-:Y:S02]  /*fe00*/  ISETP.GE.AND P6, PT, R6.reuse, R251.reuse, PT ;  /* 0x000000fb0600720c */ /* 0x0c0fe40003fc6270 */
[-C--:B------:R-:W-:Y:S02]  /*fe10*/  ISETP.GE.AND P1, PT, R6, R248.reuse, PT ;  /* 0x000000f80600720c */ /* 0x080fe40003f26270 */
[----:B------:R-:W-:Y:S02]  /*fe20*/  FSEL R186, R12, -INF , !P5 ;  /* 0xff8000000cba7808 */ /* 0x000fe40006800000 */
[----:B------:R-:W-:Y:S02]  /*fe30*/  FSEL R189, R13, -INF , !P0 ;  /* 0xff8000000dbd7808 */ /* 0x000fe40004000000 */
[C---:B------:R-:W-:Y:S02]  /*fe40*/  ISETP.GE.AND P5, PT, R4.reuse, R251, PT ;  /* 0x000000fb0400720c */ /* 0x040fe40003fa6270 */
[----:B------:R-:W-:Y:S02]  /*fe50*/  ISETP.GE.AND P0, PT, R4, R248, PT ;  /* 0x000000f80400720c */ /* 0x000fe40003f06270 */
[----:B------:R-:W-:Y:S02]  /*fe60*/  ISETP.GE.OR P3, PT, R3, R243, !P3 ;  /* 0x000000f30300720c */ /* 0x000fe40005f66670 */
[C---:B------:R-:W-:Y:S02]  /*fe70*/  IADD3 R8, R249.reuse, -R3, RZ ;  /* 0x80000003f9087210 */ /* 0x040fe40007ffe0ff */
[C---:B------:R-:W-:Y:S02]  /*fe80*/  ISETP.GE.OR P6, PT, R6.reuse, R250, !P6 ;  /* 0x000000fa0600720c */ /* 0x040fe400077c6670 */
[-C--:B------:R-:W-:Y:S02]  /*fe90*/  ISETP.GE.OR P1, PT, R6, R243.reuse, !P1 ;  /* 0x000000f30600720c */ /* 0x080fe40004f26670 */
[C---:B------:R-:W-:Y:S02]  /*fea0*/  IADD3 R3, R249.reuse, -R6, RZ ;  /* 0x80000006f9037210 */ /* 0x040fe40007ffe0ff */
[C---:B------:R-:W-:Y:S02]  /*feb0*/  ISETP.GE.OR P5, PT, R4.reuse, R250, !P5 ;  /* 0x000000fa0400720c */ /* 0x040fe40006fa6670 */
[----:B------:R-:W-:Y:S02]  /*fec0*/  ISETP.GE.OR P0, PT, R4, R243, !P0 ;  /* 0x000000f30400720c */ /* 0x000fe40004706670 */
[----:B------:R-:W-:Y:S01]  /*fed0*/  IADD3 R6, R252, -R4, RZ ;  /* 0x80000004fc067210 */ /* 0x000fe20007ffe0ff */
[----:B------:R-:W-:Y:S01]  /*fee0*/  IMAD.IADD R4, R249, 0x1, -R4 ;  /* 0x00000001f9047824 */ /* 0x000fe200078e0a04 */
[----:B------:R-:W-:Y:S02]  /*fef0*/  IABS R8, R8 ;  /* 0x0000000800087213 */ /* 0x000fe40000000000 */
[----:B------:R-:W-:Y:S02]  /*ff00*/  IABS R11, R11 ;  /* 0x0000000b000b7213 */ /* 0x000fe40000000000 */
[----:B------:R-:W-:Y:S02]  /*ff10*/  IABS R4, R4 ;  /* 0x0000000400047213 */ /* 0x000fe40000000000 */
[----:B------:R-:W-:Y:S02]  /*ff20*/  IABS R6, R6 ;  /* 0x0000000600067213 */ /* 0x000fe40000000000 */
        /* <DEDUP_REMOVED lines=8> */
[----:B------:R-:W-:Y:S01]  /*ffb0*/  IADD3 R4, R198, 0x21, RZ ;  /* 0x00000021c6047810 */ /* 0x000fe20007ffe0ff */
[----:B------:R-:W-:Y:S01]  /*ffc0*/  FFMA.FTZ R17, R6, -UR17, R17 ;  /* 0x8000001106117c23 */ /* 0x000fe20008010011 */
[C---:B------:R-:W-:Y:S01]  /*ffd0*/  IADD3 R13, R198.reuse, 0x20, RZ ;  /* 0x00000020c60d7810 */ /* 0x040fe20007ffe0ff */
[----:B------:R-:W-:Y:S01]  /*ffe0*/  VIADD R8, R198, 0x29 ;  /* 0x00000029c6087836 */ /* 0x000fe20000000000 */
[----:B------:R-:W-:Y:S01]  /*fff0*/  I2FP.F32.S32 R3, R3 ;  /* 0x0000000300037245 */ /* 0x000fe20000201400 */
[----:B------:R-:W-:Y:S01]  /*10000*/  IMAD.IADD R6, R252, 0x1, -R4 ;  /* 0x00000001fc067824 */ /* 0x000fe200078e0a04 */
[----:B------:R-:W-:Y:S02]  /*10010*/  FSEL R193, R15, -INF , !P3 ;  /* 0xff8000000fc17808 */ /* 0x000fe40005800000 */
[----:B------:R-:W-:Y:S01]  /*10020*/  FSEL R195, R16, -INF , !P6 ;  /* 0xff80000010c37808 */ /* 0x000fe20007000000 */
[----:B------:R-:W-:Y:S01]  /*10030*/  FFMA.FTZ R18, R3, -UR17, R18 ;  /* 0x8000001103127c23 */ /* 0x000fe20008010012 */
[----:B------:R-:W-:Y:S01]  /*10040*/  FSEL R191, R17, -INF , !P5 ;  /* 0xff80000011bf7808 */ /* 0x000fe20006800000 */
[----:B------:R-:W-:Y:S01]  /*10050*/  VIADD R3, R198, 0x28 ;  /* 0x00000028c6037836 */ /* 0x000fe20000000000 */
[----:B------:R-:W-:Y:S02]  /*10060*/  IADD3 R15, R252, -R13, RZ ;  /* 0x8000000dfc0f7210 */ /* 0x000fe40007ffe0ff */
[C---:B------:R-:W-:Y:S02]  /*10070*/  ISETP.GE.AND P6, PT, R4.reuse, R251, PT ;  /* 0x000000fb0400720c */ /* 0x040fe40003fc6270 */
[C---:B------:R-:W-:Y:S02]  /*10080*/  ISETP.GE.AND P5, PT, R4.reuse, R248, PT ;  /* 0x000000f80400720c */ /* 0x040fe40003fa6270 */
[----:B------:R-:W-:Y:S02]  /*10090*/  IABS R15, R15 ;  /* 0x0000000f000f7213 */ /* 0x000fe40000000000 */
[----:B------:R-:W-:Y:S02]  /*100a0*/  IABS R6, R6 ;  /* 0x0000000600067213 */ /* 0x000fe40000000000 */
[C---:B------:R-:W-:Y:S02]  /*100b0*/  ISETP.GE.OR P6, PT, R4.reuse, R250, !P6 ;  /* 0x000000fa0400720c */ /* 0x040fe400077c6670 */
[----:B------:R-:W-:Y:S02]  /*100c0*/  ISETP.GE.OR P5, PT, R4, R243, !P5 ;  /* 0x000000f30400720c */ /* 0x000fe40006fa6670 */
[----:B------:R-:W-:Y:S02]  /*100d0*/  IADD3 R4, R249, -R4, RZ ;  /* 0x80000004f9047210 */ /* 0x000fe40007ffe0ff */
[----:B------:R-:W-:Y:S02]  /*100e0*/  I2FP.F32.S32 R15, R15 ;  /* 0x0000000f000f7245 */ /* 0x000fe40000201400 */
[----:B------:R-:W-:Y:S02]  /*100f0*/  I2FP.F32.S32 R6, R6 ;  /* 0x0000000600067245 */ /* 0x000fe40000201400 */
[----:B------:R-:W-:Y:S01]  /*10100*/  IADD3 R11, R252, -R3, RZ ;  /* 0x80000003fc0b7210 */ /* 0x000fe20007ffe0ff */
[----:B------:R-:W-:Y:S01]  /*10110*/  FFMA.FTZ R20, R15, -UR17, R20 ;  /* 0x800000110f147c23 */ /* 0x000fe20008010014 */
[----:B------:R-:W-:Y:S01]  /*10120*/  FSEL R190, R14, -INF , !P4 ;  /* 0xff8000000ebe7808 */ /* 0x000fe20006000000 */
[----:B------:R-:W-:Y:S01]  /*10130*/  FFMA.FTZ R21, R6, -UR17, R21 ;  /* 0x8000001106157c23 */ /* 0x000fe20008010015 */
[C---:B------:R-:W-:Y:S02]  /*10140*/  ISETP.GE.AND P4, PT, R13.reuse, R251, PT ;  /* 0x000000fb0d00720c */ /* 0x040fe40003f86270 */
[----:B------:R-:W-:Y:S02]  /*10150*/  IABS R4, R4 ;  /* 0x0000000400047213 */ /* 0x000fe40000000000 */
[----:B------:R-:W-:Y:S02]  /*10160*/  IABS R11, R11 ;  /* 0x0000000b000b7213 */ /* 0x000fe40000000000 */
[C---:B------:R-:W-:Y:S02]  /*10170*/  ISETP.GE.OR P4, PT, R13.reuse, R250, !P4 ;  /* 0x000000fa0d00720c */ /* 0x040fe40006786670 */
[----:B------:R-:W-:Y:S02]  /*10180*/  I2FP.F32.S32 R4, R4 ;  /* 0x0000000400047245 */ /* 0x000fe40000201400 */
[----:B------:R-:W-:Y:S02]  /*10190*/  I2FP.F32.S32 R11, R11 ;  /* 0x0000000b000b7245 */ /* 0x000fe40000201400 */
[-C--:B------:R-:W-:Y:S01]  /*101a0*/  ISETP.GE.AND P3, PT, R13, R248.reuse, PT ;  /* 0x000000f80d00720c */ /* 0x080fe20003f66270 */
[----:B------:R-:W-:Y:S01]  /*101b0*/  FFMA.FTZ R23, R4, -UR17, R23 ;  /* 0x8000001104177c23 */ /* 0x000fe20008010017 */
[----:B------:R-:W-:Y:S01]  /*101c0*/  FSEL R192, R18, -INF , !P1 ;  /* 0xff80000012c07808 */ /* 0x000fe20004800000 */
[----:B------:R-:W-:Y:S01]  /*101d0*/  FFMA.FTZ R24, R11, -UR17, R24 ;  /* 0x800000110b187c23 */ /* 0x000fe20008010018 */
[----:B------:R-:W-:Y:S01]  /*101e0*/  FSEL R202, R19, -INF , !P0 ;  /* 0xff80000013ca7808 */ /* 0x000fe20004000000 */
[----:B------:R-:W-:Y:S01]  /*101f0*/  IMAD.IADD R11, R249, 0x1, -R3 ;  /* 0x00000001f90b7824 */ /* 0x000fe200078e0a03 */
[----:B------:R-:W-:Y:S01]  /*10200*/  FSEL R203, R20, -INF , !P4 ;  /* 0xff80000014cb7808 */ /* 0x000fe20006000000 */
[----:B------:R-:W-:Y:S01]  /*10210*/  LDSM.16.MT88.4 R16, [R224+0x10000] ;  /* 0x01000000e010783b */ /* 0x000fe20000004200 */
[----:B------:R-:W-:Y:S02]  /*10220*/  FSEL R199, R21, -INF , !P6 ;  /* 0xff80000015c77808 */ /* 0x000fe40007000000 */
[----:B------:R-:W-:Y:S02]  /*10230*/  IADD3 R6, R198, 0x30, RZ ;  /* 0x00000030c6067810 */ /* 0x000fe40007ffe0ff */
[CC--:B------:R-:W-:Y:S02]  /*10240*/  ISETP.GE.AND P1, PT, R3.reuse, R251.reuse, PT ;  /* 0x000000fb0300720c */ /* 0x0c0fe40003f26270 */
[-C--:B------:R-:W-:Y:S02]  /*10250*/  ISETP.GE.AND P0, PT, R3, R248.reuse, PT ;  /* 0x000000f80300720c */ /* 0x080fe40003f06270 */
[C---:B------:R-:W-:Y:S02]  /*10260*/  ISETP.GE.AND P4, PT, R8.reuse, R251, PT ;  /* 0x000000fb0800720c */ /* 0x040fe40003f86270 */
[----:B------:R-:W-:Y:S02]  /*10270*/  ISETP.GE.AND P6, PT, R8, R248, PT ;  /* 0x000000f80800720c */ /* 0x000fe40003fc6270 */
[----:B------:R-:W-:Y:S02]  /*10280*/  ISETP.GE.OR P3, PT, R13, R243, !P3 ;  /* 0x000000f30d00720c */ /* 0x000fe40005f66670 */
[----:B------:R-:W-:Y:S02]  /*10290*/  IADD3 R4, R198, 0x31, RZ ;  /* 0x00000031c6047810 */ /* 0x000fe40007ffe0ff */
[----:B------:R-:W-:Y:S02]  /*102a0*/  IADD3 R13, R249, -R13, RZ ;  /* 0x8000000df90d7210 */ /* 0x000fe40007ffe0ff */
[CC--:B------:R-:W-:Y:S02]  /*102b0*/  ISETP.GE.OR P1, PT, R3.reuse, R250.reuse, !P1 ;  /* 0x000000fa0300720c */ /* 0x0c0fe40004f26670 */
[-C--:B------:R-:W-:Y:S01]  /*102c0*/  ISETP.GE.OR P0, PT, R3, R243.reuse, !P0 ;  /* 0x000000f30300720c */ /* 0x080fe20004706670 */
[----:B------:R-:W-:Y:S01]  /*102d0*/  IMAD.IADD R3, R252, 0x1, -R6 ;  /* 0x00000001fc037824 */ /* 0x000fe200078e0a06 */
[C---:B------:R-:W-:Y:S02]  /*102e0*/  ISETP.GE.OR P4, PT, R8.reuse, R250, !P4 ;  /* 0x000000fa0800720c */ /* 0x040fe40006786670 */
[----:B------:R-:W-:Y:S02]  /*102f0*/  ISETP.GE.OR P6, PT, R8, R243, !P6 ;  /* 0x000000f30800720c */ /* 0x000fe400077c6670 */
[CC--:B------:R-:W-:Y:S02]  /*10300*/  IADD3 R14, R252.reuse, -R8.reuse, RZ ;  /* 0x80000008fc0e7210 */ /* 0x0c0fe40007ffe0ff */
[----:B------:R-:W-:Y:S02]  /*10310*/  IADD3 R12, R249, -R8, RZ ;  /* 0x80000008f90c7210 */ /* 0x000fe40007ffe0ff */
[----:B------:R-:W-:Y:S02]  /*10320*/  IADD3 R8, R252, -R4, RZ ;  /* 0x80000004fc087210 */ /* 0x000fe40007ffe0ff */
[----:B------:R-:W-:Y:S02]  /*10330*/  IABS R13, R13 ;  /* 0x0000000d000d7213 */ /* 0x000fe40000000000 */
[----:B------:R-:W-:Y:S02]  /*10340*/  IABS R3, R3 ;  /* 0x0000000300037213 */ /* 0x000fe40000000000 */
[----:B------:R-:W-:Y:S02]  /*10350*/  IABS R8, R8 ;  /* 0x0000000800087213 */ /* 0x000fe40000000000 */
[----:B------:R-:W-:Y:S02]  /*10360*/  I2FP.F32.S32 R13, R13 ;  /* 0x0000000d000d7245 */ /* 0x000fe40000201400 */
[----:B------:R-:W-:Y:S02]  /*10370*/  IABS R14, R14 ;  /* 0x0000000e000e7213 */ /* 0x000fe40000000000 */
[----:B------:R-:W-:Y:S01]  /*10380*/  I2FP.F32.S32 R3, R3 ;  /* 0x0000000300037245 */ /* 0x000fe20000201400 */
[----:B------:R-:W-:Y:S01]  /*10390*/  FFMA.FTZ R22, R13, -UR17, R22 ;  /* 0x800000110d167c23 */ /* 0x000fe20008010016 */
[----:B------:R-:W-:Y:S02]  /*103a0*/  I2FP.F32.S32 R8, R8 ;  /* 0x0000000800087245 */ /* 0x000fe40000201400 */
[----:B------:R-:W-:Y:S01]  /*103b0*/  I2FP.F32.S32 R14, R14 ;  /* 0x0000000e000e7245 */ /* 0x000fe20000201400 */
[----:B------:R-:W-:Y:S01]  /*103c0*/  FFMA.FTZ R28, R3, -UR17, R28 ;  /* 0x80000011031c7c23 */ /* 0x000fe2000801001c */
[----:B------:R-:W-:Y:S02]  /*103d0*/  VIADD R3, R198, 0x39 ;  /* 0x00000039c6037836 */ /* 0x000fe40000000000 */
[----:B------:R-:W-:Y:S01]  /*103e0*/  FFMA.FTZ R29, R8, -UR17, R29 ;  /* 0x80000011081d7c23 */ /* 0x000fe2000801001d */
[----:B------:R-:W-:Y:S01]  /*103f0*/  IADD3 R8, R198, 0x38, RZ ;  /* 0x00000038c6087810 */ /* 0x000fe20007ffe0ff */
[----:B------:R-:W-:Y:S01]  /*10400*/  FFMA.FTZ R25, R14, -UR17, R25 ;  /* 0x800000110e197c23 */ /* 0x000fe20008010019 */
[----:B------:R-:W-:Y:S02]  /*10410*/  FSEL R200, R22, -INF , !P3 ;  /* 0xff80000016c87808 */ /* 0x000fe40005800000 */
[----:B------:R-:W-:Y:S02]  /*10420*/  FSEL R198, R23, -INF , !P5 ;  /* 0xff80000017c67808 */ /* 0x000fe40006800000 */
[----:B------:R-:W-:Y:S02]  /*10430*/  FMNMX.FTZ R14, R167, R0, !PT ;  /* 0x00000000a70e7209 */ /* 0x000fe40007810000 */
[C---:B------:R-:W-:Y:S02]  /*10440*/  ISETP.GE.AND P3, PT, R6.reuse, R251, PT ;  /* 0x000000fb0600720c */ /* 0x040fe40003f66270 */
[C---:B------:R-:W-:Y:S02]  /*10450*/  ISETP.GE.AND P5, PT, R6.reuse, R248, PT ;  /* 0x000000f80600720c */ /* 0x040fe40003fa6270 */
[----:B------:R-:W-:Y:S02]  /*10460*/  IADD3 R13, R249, -R6, RZ ;  /* 0x80000006f90d7210 */ /* 0x000fe40007ffe0ff */
[----:B------:R-:W-:Y:S02]  /*10470*/  IABS R11, R11 ;  /* 0x0000000b000b7213 */ /* 0x000fe40000000000 */
[----:B------:R-:W-:Y:S02]  /*10480*/  IABS R12, R12 ;  /* 0x0000000c000c7213 */ /* 0x000fe40000000000 */
[----:B------:R-:W-:Y:S02]  /*10490*/  FMNMX.FTZ R14, R5, R14, !PT ;  /* 0x0000000e050e7209 */ /* 0x000fe40007810000 */
[C---:B------:R-:W-:Y:S02]  /*104a0*/  ISETP.GE.OR P3, PT, R6.reuse, R250, !P3 ;  /* 0x000000fa0600720c */ /* 0x040fe40005f66670 */
[----:B------:R-:W-:Y:S01]  /*104b0*/  ISETP.GE.OR P5, PT, R6, R243, !P5 ;  /* 0x000000f30600720c */ /* 0x000fe20006fa6670 */
[----:B------:R-:W-:Y:S01]  /*104c0*/  IMAD.IADD R6, R252, 0x1, -R8 ;  /* 0x00000001fc067824 */ /* 0x000fe200078e0a08 */
[----:B------:R-:W-:Y:S02]  /*104d0*/  IABS R13, R13 ;  /* 0x0000000d000d7213 */ /* 0x000fe40000000000 */
[----:B------:R-:W-:Y:S02]  /*104e0*/  I2FP.F32.S32 R11, R11 ;  /* 0x0000000b000b7245 */ /* 0x000fe40000201400 */
[----:B------:R-:W-:Y:S02]  /*104f0*/  I2FP.F32.S32 R12, R12 ;  /* 0x0000000c000c7245 */ /* 0x000fe40000201400 */
[----:B------:R-:W-:Y:S01]  /*10500*/  FSEL R201, R24, -INF , !P1 ;  /* 0xff80000018c97808 */ /* 0x000fe20004800000 */
[----:B------:R-:W-:Y:S01]  /*10510*/  FFMA.FTZ R26, R11, -UR17, R26 ;  /* 0x800000110b1a7c23 */ /* 0x000fe2000801001a */
[----:B------:R-:W-:Y:S01]  /*10520*/  FSEL R197, R25, -INF , !P4 ;  /* 0xff80000019c57808 */ /* 0x000fe20006000000 */
[----:B------:R-:W-:Y:S01]  /*10530*/  FFMA.FTZ R27, R12, -UR17, R27 ;  /* 0x800000110c1b7c23 */ /* 0x000fe2000801001b */
[----:B------:R-:W-:Y:S02]  /*10540*/  FMNMX.FTZ R14, R7, R14, !PT ;  /* 0x0000000e070e7209 */ /* 0x000fe40007810000 */
[----:B------:R-:W-:Y:S02]  /*10550*/  I2FP.F32.S32 R13, R13 ;  /* 0x0000000d000d7245 */ /* 0x000fe40000201400 */
[C---:B------:R-:W-:Y:S02]  /*10560*/  ISETP.GE.AND P1, PT, R4.reuse, R251, PT ;  /* 0x000000fb0400720c */ /* 0x040fe40003f26270 */
[C---:B------:R-:W-:Y:S01]  /*10570*/  ISETP.GE.AND P4, PT, R4.reuse, R248, PT ;  /* 0x000000f80400720c */ /* 0x040fe20003f86270 */
[----:B------:R-:W-:Y:S01]  /*10580*/  FFMA.FTZ R30, R13, -UR17, R30 ;  /* 0x800000110d1e7c23 */ /* 0x000fe2000801001e */
[----:B------:R-:W-:Y:S02]  /*10590*/  IABS R6, R6 ;  /* 0x0000000600067213 */ /* 0x000fe40000000000 */
[----:B------:R-:W-:Y:S02]  /*105a0*/  FMNMX.FTZ R11, R9, R14, !PT ;  /* 0x0000000e090b7209 */ /* 0x000fe40007810000 */
[C---:B------:R-:W-:Y:S02]  /*105b0*/  ISETP.GE.OR P1, PT, R4.reuse, R250, !P1 ;  /* 0x000000fa0400720c */ /* 0x040fe40004f26670 */
[----:B------:R-:W-:Y:S02]  /*105c0*/  ISETP.GE.OR P4, PT, R4, R243, !P4 ;  /* 0x000000f30400720c */ /* 0x000fe40006786670 */
[----:B------:R-:W-:Y:S02]  /*105d0*/  IADD3 R12, R249, -R4, RZ ;  /* 0x80000004f90c7210 */ /* 0x000fe40007ffe0ff */
[----:B------:R-:W-:Y:S02]  /*105e0*/  IADD3 R4, R252, -R3, RZ ;  /* 0x80000003fc047210 */ /* 0x000fe40007ffe0ff */
[----:B------:R-:W-:Y:S02]  /*105f0*/  I2FP.F32.S32 R13, R6 ;  /* 0x00000006000d7245 */ /* 0x000fe40000201400 */
[----:B------:R-:W-:Y:S02]  /*10600*/  FMNMX.FTZ R6, R186, R11, !PT ;  /* 0x0000000bba067209 */ /* 0x000fe40007810000 */
[----:B------:R-:W-:Y:S01]  /*10610*/  FMNMX.FTZ R11, R168, R2, !PT ;  /* 0x00000002a80b7209 */ /* 0x000fe20007810000 */
[----:B------:R-:W-:Y:S01]  /*10620*/  FFMA.FTZ R32, R13, -UR17, R32 ;  /* 0x800000110d207c23 */ /* 0x000fe20008010020 */
[----:B------:R-:W-:Y:S02]  /*10630*/  IABS R4, R4 ;  /* 0x0000000400047213 */ /* 0x000fe40000000000 */
[----:B------:R-:W-:Y:S02]  /*10640*/  FMNMX.FTZ R6, R189, R6, !PT ;  /* 0x00000006bd067209 */ /* 0x000fe40007810000 */
[----:B------:R-:W-:Y:S02]  /*10650*/  FMNMX.FTZ R11, R166, R11, !PT ;  /* 0x0000000ba60b7209 */ /* 0x000fe40007810000 */
[----:B------:R-:W-:Y:S02]  /*10660*/  I2FP.F32.S32 R4, R4 ;  /* 0x0000000400047245 */ /* 0x000fe40000201400 */
[----:B------:R-:W-:Y:S02]  /*10670*/  FMNMX.FTZ R6, R195, R6, !PT ;  /* 0x00000006c3067209 */ /* 0x000fe40007810000 */
[----:B------:R-:W-:Y:S01]  /*10680*/  FMNMX.FTZ R11, R170, R11, !PT ;  /* 0x0000000baa0b7209 */ /* 0x000fe20007810000 */
[----:B------:R-:W-:Y:S01]  /*10690*/  FFMA.FTZ R33, R4, -UR17, R33 ;  /* 0x8000001104217c23 */ /* 0x000fe20008010021 */
[----:B------:R-:W-:Y:S02]  /*106a0*/  FMNMX.FTZ R4, R191, R6, !PT ;  /* 0x00000006bf047209 */ /* 0x000fe40007810000 */
[----:B------:R-:W-:Y:S02]  /*106b0*/  FMNMX.FTZ R11, R10, R11, !PT ;  /* 0x0000000b0a0b7209 */ /* 0x000fe40007810000 */
[----:B------:R-:W-:Y:S02]  /*106c0*/  FMNMX.FTZ R4, R203, R4, !PT ;  /* 0x00000004cb047209 */ /* 0x000fe40007810000 */
[----:B------:R-:W-:Y:S02]  /*106d0*/  FMNMX.FTZ R6, R190, R11, !PT ;  /* 0x0000000bbe067209 */ /* 0x000fe40007810000 */
[----:B------:R-:W-:Y:S02]  /*106e0*/  FMNMX.FTZ R4, R199, R4, !PT ;  /* 0x00000004c7047209 */ /* 0x000fe40007810000 */
[----:B------:R-:W-:Y:S01]  /*106f0*/  FMNMX.FTZ R11, R193, R6, !PT ;  /* 0x00000006c10b7209 */ /* 0x000fe20007810000 */
[----:B------:R-:W-:Y:S01]  /*10700*/  IMAD.IADD R6, R249, 0x1, -R3 ;  /* 0x00000001f9067824 */ /* 0x000fe200078e0a03 */
[----:B------:R-:W-:Y:S02]  /*10710*/  FMNMX.FTZ R4, R201, R4, !PT ;  /* 0x00000004c9047209 */ /* 0x000fe40007810000 */
[----:B------:R-:W-:Y:S02]  /*10720*/  FMNMX.FTZ R11, R192, R11, !PT ;  /* 0x0000000bc00b7209 */ /* 0x000fe40007810000 */
[----:B------:R-:W-:Y:S02]  /*10730*/  FSEL R196, R26, -INF , !P0 ;  /* 0xff8000001ac47808 */ /* 0x000fe40004000000 */
[----:B------:R-:W-:Y:S02]  /*10740*/  ISETP.GE.AND P0, PT, R8, R251, PT ;  /* 0x000000fb0800720c */ /* 0x000fe40003f06270 */
[----:B------:R-:W-:Y:S02]  /*10750*/  FSEL R187, R28, -INF , !P3 ;  /* 0xff8000001cbb7808 */ /* 0x000fe40005800000 */
[----:B------:R-:W-:Y:S02]  /*10760*/  FMNMX.FTZ R4, R197, R4, !PT ;  /* 0x00000004c5047209 */ /* 0x000fe40007810000 */
[----:B------:R-:W-:Y:S02]  /*10770*/  FMNMX.FTZ R11, R202, R11, !PT ;  /* 0x0000000bca0b7209 */ /* 0x000fe40007810000 */
[----:B------:R-:W-:Y:S02]  /*10780*/  FSEL R185, R29, -INF , !P1 ;  /* 0xff8000001db97808 */ /* 0x000fe40004800000 */
[----:B------:R-:W-:Y:S02]  /*10790*/  ISETP.GE.OR P0, PT, R8, R250, !P0 ;  /* 0x000000fa0800720c */ /* 0x000fe40004706670 */
[----:B------:R-:W-:Y:S02]  /*107a0*/  ISETP.GE.AND P1, PT, R3, R251, PT ;  /* 0x000000fb0300720c */ /* 0x000fe40003f26270 */
[----:B------:R-:W-:Y:S02]  /*107b0*/  FMNMX.FTZ R4, R187, R4, !PT ;  /* 0x00000004bb047209 */ /* 0x000fe40007810000 */
[----:B------:R-:W-:Y:S02]  /*107c0*/  FMNMX.FTZ R11, R200, R11, !PT ;  /* 0x0000000bc80b7209 */ /* 0x000fe40007810000 */
[----:B------:R-:W-:Y:S02]  /*107d0*/  IADD3 R13, R249, -R8, RZ ;  /* 0x80000008f90d7210 */ /* 0x000fe40007ffe0ff */
[----:B------:R-:W-:Y:S02]  /*107e0*/  IABS R12, R12 ;  /* 0x0000000c000c7213 */ /* 0x000fe40000000000 */
[----:B------:R-:W-:Y:S02]  /*107f0*/  FSEL R183, R32, -INF , !P0 ;  /* 0xff80000020b77808 */ /* 0x000fe40004000000 */
[----:B------:R-:W-:Y:S02]  /*10800*/  ISETP.GE.OR P1, PT, R3, R250, !P1 ;  /* 0x000000fa0300720c */ /* 0x000fe40004f26670 */
[----:B------:R-:W-:Y:S02]  /*10810*/  FMNMX.FTZ R4, R185, R4, !PT ;  /* 0x00000004b9047209 */ /* 0x000fe40007810000 */
[----:B------:R-:W-:Y:S02]  /*10820*/  FMNMX.FTZ R11, R198, R11, !PT ;  /* 0x0000000bc60b7209 */ /* 0x000fe40007810000 */
[----:B------:R-:W-:Y:S02]  /*10830*/  I2FP.F32.S32 R12, R12 ;  /* 0x0000000c000c7245 */ /* 0x000fe40000201400 */
[----:B------:R-:W-:Y:S02]  /*10840*/  IABS R13, R13 ;  /* 0x0000000d000d7213 */ /* 0x000fe40000000000 */
[----:B------:R-:W-:Y:S01]  /*10850*/  FSEL R182, R33, -INF , !P1 ;  /* 0xff80000021b67808 */ /* 0x000fe20004800000 */
[----:B------:R-:W-:Y:S01]  /*10860*/  FFMA.FTZ R31, R12, -UR17, R31 ;  /* 0x800000110c1f7c23 */ /* 0x000fe2000801001f */
[----:B------:R-:W-:Y:S02]  /*10870*/  FMNMX.FTZ R15, R183, R4, !PT ;  /* 0x00000004b70f7209 */ /* 0x000fe40007810000 */
[----:B------:R-:W-:Y:S02]  /*10880*/  FSEL R194, R27, -INF , !P6 ;  /* 0xff8000001bc27808 */ /* 0x000fe40007000000 */
[----:B------:R-:W-:Y:S01]  /*10890*/  FMNMX.FTZ R11, R196, R11, !PT ;  /* 0x0000000bc40b7209 */ /* 0x000fe20007810000 */
[----:B------:R-:W-:Y:S01]  /*108a0*/  LDSM.16.MT88.4 R24, [R222+0x10000] ;  /* 0x01000000de18783b */ /* 0x000fe20000004200 */
[----:B------:R-:W-:Y:S02]  /*108b0*/  I2FP.F32.S32 R13, R13 ;  /* 0x0000000d000d7245 */ /* 0x000fe40000201400 */
[----:B------:R-:W-:Y:S02]  /*108c0*/  IABS R6, R6 ;  /* 0x0000000600067213 */ /* 0x000fe40000000000 */
[----:B------:R-:W-:Y:S01]  /*108d0*/  FMNMX.FTZ R4, R182, R15, !PT ;  /* 0x0000000fb6047209 */ /* 0x000fe20007810000 */
[----:B------:R-:W-:Y:S01]  /*108e0*/  FFMA.FTZ R34, R13, -UR17, R34 ;  /* 0x800000110d227c23 */ /* 0x000fe20008010022 */
[----:B------:R-:W-:Y:S02]  /*108f0*/  ISETP.GE.AND P3, PT, R8, R248, PT ;  /* 0x000000f80800720c */ /* 0x000fe40003f66270 */
[----:B------:R-:W-:Y:S02]  /*10900*/  FSEL R180, R30, -INF , !P5 ;  /* 0xff8000001eb47808 */ /* 0x000fe40006800000 */
[----:B------:R-:W-:Y:S02]  /*10910*/  FMNMX.FTZ R15, R194, R11, !PT ;  /* 0x0000000bc20f7209 */ /* 0x000fe40007810000 */
[----:B------:R-:W-:Y:S01]  /*10920*/  I2FP.F32.S32 R6, R6 ;  /* 0x0000000600067245 */ /* 0x000fe20000201400 */
[----:B------:R-:W1:Y:S01]  /*10930*/  SHFL.BFLY PT, R11, R4, 0x2, 0x1f ;  /* 0x0c401f00040b7f89 */ /* 0x000e6200000e0000 */
[----:B------:R-:W-:Y:S02]  /*10940*/  ISETP.GE.OR P3, PT, R8, R243, !P3 ;  /* 0x000000f30800720c */ /* 0x000fe40005f66670 */
[----:B------:R-:W-:Y:S01]  /*10950*/  FSEL R176, R31, -INF , !P4 ;  /* 0xff8000001fb07808 */ /* 0x000fe20006000000 */
[----:B------:R-:W-:Y:S01]  /*10960*/  FFMA.FTZ R35, R6, -UR17, R35 ;  /* 0x8000001106237c23 */ /* 0x000fe20008010023 */
[C---:B------:R-:W-:Y:S02]  /*10970*/  ISETP.GE.AND P0, PT, R3.reuse, R248, PT ;  /* 0x000000f80300720c */ /* 0x040fe40003f06270 */
[----:B------:R-:W-:Y:S02]  /*10980*/  FMNMX.FTZ R15, R180, R15, !PT ;  /* 0x0000000fb40f7209 */ /* 0x000fe40007810000 */
[----:B------:R-:W-:Y:S02]  /*10990*/  FSEL R178, R34, -INF , !P3 ;  /* 0xff80000022b27808 */ /* 0x000fe40005800000 */
[----:B------:R-:W-:Y:S02]  /*109a0*/  ISETP.GE.OR P0, PT, R3, R243, !P0 ;  /* 0x000000f30300720c */ /* 0x000fe40004706670 */
[----:B------:R-:W-:Y:S02]  /*109b0*/  FMNMX.FTZ R15, R176, R15, !PT ;  /* 0x0000000fb00f7209 */ /* 0x000fe40007810000 */
[----:B------:R-:W-:Y:S02]  /*109c0*/  FSEL R165, R35, -INF , !P0 ;  /* 0xff80000023a57808 */ /* 0x000fe40004000000 */
[----:B------:R-:W-:Y:S01]  /*109d0*/  FMNMX.FTZ R8, R178, R15, !PT ;  /* 0x0000000fb2087209 */ /* 0x000fe20007810000 */
[----:B------:R-:W-:Y:S03]  /*109e0*/  LDSM.16.MT88.4 R32, [R221+0x10000] ;  /* 0x01000000dd20783b */ /* 0x000fe60000004200 */
[----:B------:R-:W-:Y:S05]  /*109f0*/  FMNMX.FTZ R6, R165, R8, !PT ;  /* 0x00000008a5067209 */ /* 0x000fea0007810000 */
[----:B------:R-:W2:Y:S01]  /*10a00*/  SHFL.BFLY PT, R3, R6, 0x2, 0x1f ;  /* 0x0c401f0006037f89 */ /* 0x000ea200000e0000 */
[----:B-1----:R-:W-:Y:S07]  /*10a10*/  FMNMX.FTZ R11, R4, R11, !PT ;  /* 0x0000000b040b7209 */ /* 0x002fee0007810000 */
[----:B------:R-:W1:Y:S01]  /*10a20*/  SHFL.BFLY PT, R164, R11, 0x1, 0x1f ;  /* 0x0c201f000ba47f89 */ /* 0x000e6200000e0000 */
[----:B--2---:R-:W-:Y:S07]  /*10a30*/  FMNMX.FTZ R4, R6, R3, !PT ;  /* 0x0000000306047209 */ /* 0x004fee0007810000 */
[----:B------:R-:W2:Y:S01]  /*10a40*/  SHFL.BFLY PT, R3, R4, 0x1, 0x1f ;  /* 0x0c201f0004037f89 */ /* 0x000ea200000e0000 */
[----:B-1----:R-:W-:Y:S04]  /*10a50*/  FMNMX.FTZ R164, R11, R164, !PT ;  /* 0x000000a40ba47209 */ /* 0x002fe80007810000 */
[C---:B------:R-:W-:Y:S01]  /*10a60*/  FSETP.NEU.FTZ.AND P1, PT, R164.reuse, -INF , PT ;  /* 0xff800000a400780b */ /* 0x040fe20003f3d000 */
[----:B------:R-:W-:Y:S05]  /*10a70*/  FMUL.FTZ R184, R164, UR4 ;  /* 0x00000004a4b87c20 */ /* 0x000fea0008410000 */
[----:B------:R-:W-:Y:S05]  /*10a80*/  FSEL R184, R184, RZ, P1 ;  /* 0x000000ffb8b87208 */ /* 0x000fea0000800000 */
[--C-:B------:R-:W-:Y:S01]  /*10a90*/  FFMA.FTZ R174, R5, UR4, -R184.reuse ;  /* 0x0000000405ae7c23 */ /* 0x100fe200080108b8 */
[----:B------:R-:W-:Y:S01]  /*10aa0*/  FSEL R5, R164, RZ, P1 ;  /* 0x000000ffa4057208 */ /* 0x000fe20000800000 */
[--C-:B------:R-:W-:Y:S01]  /*10ab0*/  FFMA.FTZ R177, R167, UR4, -R184.reuse ;  /* 0x00000004a7b17c23 */ /* 0x100fe200080108b8 */
[--C-:B------:R-:W-:Y:S01]  /*10ac0*/  FFMA.FTZ R173, R7, UR4, -R184.reuse ;  /* 0x0000000407ad7c23 */ /* 0x100fe200080108b8 */
[--C-:B------:R-:W-:Y:S01]  /*10ad0*/  FFMA.FTZ R172, R9, UR4, -R184.reuse ;  /* 0x0000000409ac7c23 */ /* 0x100fe200080108b8 */
[----:B------:R-:W-:Y:S01]  /*10ae0*/  FFMA.FTZ R188, R195, UR4, -R184 ;  /* 0x00000004c3bc7c23 */ /* 0x000fe200080108b8 */
[----:B------:R-:W-:Y:S01]  /*10af0*/  FADD.FTZ R0, -R5, R0 ;  /* 0x0000000005007221 */ /* 0x000fe20000010100 */
[----:B------:R-:W-:Y:S01]  /*10b00*/  MUFU.EX2 R174, R174 ;  /* 0x000000ae00ae7308 */ /* 0x000fe20000000800 */
[----:B--2---:R-:W-:Y:S01]  /*10b10*/  FMNMX.FTZ R3, R4, R3, !PT ;  /* 0x0000000304037209 */ /* 0x004fe20007810000 */
[--C-:B------:R-:W-:Y:S01]  /*10b20*/  FFMA.FTZ R186, R186, UR4, -R184.reuse ;  /* 0x00000004baba7c23 */ /* 0x100fe200080108b8 */
[----:B------:R-:W-:Y:S01]  /*10b30*/  FMUL.FTZ R6, R0, UR4 ;  /* 0x0000000400067c20 */ /* 0x000fe20008410000 */
[--C-:B------:R-:W-:Y:S01]  /*10b40*/  FFMA.FTZ R189, R189, UR4, -R184.reuse ;  /* 0x00000004bdbd7c23 */ /* 0x100fe200080108b8 */
[C---:B------:R-:W-:Y:S01]  /*10b50*/  FSETP.NEU.FTZ.AND P0, PT, R3.reuse, -INF , PT ;  /* 0xff8000000300780b */ /* 0x040fe20003f1d000 */
[----:B------:R-:W-:Y:S01]  /*10b60*/  FMUL.FTZ R181, R3, UR4 ;  /* 0x0000000403b57c20 */ /* 0x000fe20008410000 */
[--C-:B------:R-:W-:Y:S03]  /*10b70*/  FFMA.FTZ R191, R191, UR4, -R184.reuse ;  /* 0x00000004bfbf7c23 */ /* 0x100fe600080108b8 */
[----:B------:R-:W1:Y:S01]  /*10b80*/  MUFU.EX2 R177, R177 ;  /* 0x000000b100b17308 */ /* 0x000e620000000800 */
[----:B------:R-:W-:Y:S01]  /*10b90*/  FSEL R5, R3, RZ, P0 ;  /* 0x000000ff03057208 */ /* 0x000fe20000000000 */
[--C-:B------:R-:W-:Y:S01]  /*10ba0*/  FFMA.FTZ R199, R199, UR4, -R184.reuse ;  /* 0x00000004c7c77c23 */ /* 0x100fe200080108b8 */
[----:B------:R-:W-:Y:S01]  /*10bb0*/  FSEL R181, R181, RZ, P0 ;  /* 0x000000ffb5b57208 */ /* 0x000fe20000000000 */
[--C-:B------:R-:W-:Y:S01]  /*10bc0*/  FFMA.FTZ R201, R201, UR4, -R184.reuse ;  /* 0x00000004c9c97c23 */ /* 0x100fe200080108b8 */
[----:B------:R-:W-:Y:S01]  /*10bd0*/  FFMA.FTZ R197, R197, UR4, -R184 ;  /* 0x00000004c5c57c23 */ /* 0x000fe200080108b8 */
[----:B------:R-:W-:Y:S01]  /*10be0*/  FADD.FTZ R0, -R5, R2 ;  /* 0x0000000205007221 */ /* 0x000fe20000010100 */
[--C-:B------:R-:W-:Y:S01]  /*10bf0*/  FFMA.FTZ R187, R187, UR4, -R184.reuse ;  /* 0x00000004bbbb7c23 */ /* 0x100fe200080108b8 */
[--C-:B------:R-:W-:Y:S01]  /*10c00*/  FFMA.FTZ R167, R166, UR4, -R181.reuse ;  /* 0x00000004a6a77c23 */ /* 0x100fe200080108b5 */
[--C-:B------:R-:W-:Y:S01]  /*10c10*/  FFMA.FTZ R175, R10, UR4, -R181.reuse ;  /* 0x000000040aaf7c23 */ /* 0x100fe200080108b5 */
[--C-:B------:R-:W-:Y:S01]  /*10c20*/  FFMA.FTZ R179, R168, UR4, -R181.reuse ;  /* 0x00000004a8b37c23 */ /* 0x100fe200080108b5 */
[--C-:B------:R-:W-:Y:S01]  /*10c30*/  FFMA.FTZ R166, R170, UR4, -R181.reuse ;  /* 0x00000004aaa67c23 */ /* 0x100fe200080108b5 */
[----:B------:R-:W-:Y:S01]  /*10c40*/  FMUL.FTZ R8, R0, UR4 ;  /* 0x0000000400087c20 */ /* 0x000fe20008410000 */
[----:B------:R-:W2:Y:S01]  /*10c50*/  MUFU.EX2 R2, R6 ;  /* 0x0000000600027308 */ /* 0x000ea20000000800 */
[--C-:B------:R-:W-:Y:S01]  /*10c60*/  FFMA.FTZ R183, R183, UR4, -R184.reuse ;  /* 0x00000004b7b77c23 */ /* 0x100fe200080108b8 */
[--C-:B------:R-:W-:Y:S01]  /*10c70*/  FFMA.FTZ R195, R202, UR4, -R181.reuse ;  /* 0x00000004cac37c23 */ /* 0x100fe200080108b5 */
[--C-:B------:R-:W-:Y:S01]  /*10c80*/  FFMA.FTZ R202, R203, UR4, -R184.reuse ;  /* 0x00000004cbca7c23 */ /* 0x100fe200080108b8 */
[----:B-1----:R-:W-:Y:S01]  /*10c90*/  F2FP.BF16.F32.PACK_AB R168, R174, R177 ;  /* 0x000000b1aea8723e */ /* 0x002fe200000010ff */
[--C-:B------:R-:W-:Y:S01]  /*10ca0*/  FFMA.FTZ R200, R200, UR4, -R181.reuse ;  /* 0x00000004c8c87c23 */ /* 0x100fe200080108b5 */
[--C-:B------:R-:W-:Y:S01]  /*10cb0*/  FFMA.FTZ R203, R198, UR4, -R181.reuse ;  /* 0x00000004c6cb7c23 */ /* 0x100fe200080108b5 */
[--C-:B------:R-:W-:Y:S03]  /*10cc0*/  FFMA.FTZ R198, R185, UR4, -R184.reuse ;  /* 0x00000004b9c67c23 */ /* 0x100fe600080108b8 */
[----:B------:R-:W1:Y:S01]  /*10cd0*/  MUFU.EX2 R0, R8 ;  /* 0x0000000800007308 */ /* 0x000e620000000800 */
[----:B------:R-:W-:Y:S01]  /*10ce0*/  FFMA.FTZ R184, R182, UR4, -R184 ;  /* 0x00000004b6b87c23 */ /* 0x000fe200080108b8 */
[--C-:B------:R-:W-:Y:S01]  /*10cf0*/  FFMA.FTZ R185, R176, UR4, -R181.reuse ;  /* 0x00000004b0b97c23 */ /* 0x100fe200080108b5 */
[----:B------:R-:W3:Y:S01]  /*10d00*/  LDL.LU R182, [R1+0x14] ;  /* 0x0000140001b67983 */ /* 0x000ee20000300800 */
[--C-:B------:R-:W-:Y:S01]  /*10d10*/  FFMA.FTZ R176, R178, UR4, -R181.reuse ;  /* 0x00000004b2b07c23 */ /* 0x100fe200080108b5 */
[--C-:B------:R-:W-:Y:S01]  /*10d20*/  FFMA.FTZ R196, R196, UR4, -R181.reuse ;  /* 0x00000004c4c47c23 */ /* 0x100fe200080108b5 */
[--C-:B------:R-:W-:Y:S01]  /*10d30*/  FFMA.FTZ R194, R194, UR4, -R181.reuse ;  /* 0x00000004c2c27c23 */ /* 0x100fe200080108b5 */
[----:B------:R-:W4:Y:S03]  /*10d40*/  LDL.LU R178, [R1+0x28] ;  /* 0x0000280001b27983 */ /* 0x000f260000300800 */
        /* <DEDUP_REMOVED lines=9> */
[C---:B-1----:R-:W-:Y:S01]  /*10de0*/  FMUL.FTZ R6, R0.reuse, R162 ;  /* 0x000000a200067220 */ /* 0x042fe20000410000 */
[----:B------:R-:W-:Y:S01]  /*10df0*/  FMUL.FTZ R7, R0, R163 ;  /* 0x000000a300077220 */ /* 0x000fe20000410000 */
[----:B------:R-:W-:Y:S01]  /*10e00*/  FMUL.FTZ R8, R2, R156 ;  /* 0x0000009c02087220 */ /* 0x000fe20000410000 */
[C---:B------:R-:W-:Y:S01]  /*10e10*/  FMUL.FTZ R10, R0.reuse, R158 ;  /* 0x0000009e000a7220 */ /* 0x040fe20000410000 */
[C---:B------:R-:W-:Y:S01]  /*10e20*/  FMUL.FTZ R11, R0.reuse, R159 ;  /* 0x0000009f000b7220 */ /* 0x040fe20000410000 */
[----:B------:R-:W1:Y:S01]  /*10e30*/  LDSM.16.MT88.4 R160, [R220+0x10000] ;  /* 0x01000000dca0783b */ /* 0x000e620000004200 */
[C---:B------:R-:W-:Y:S03]  /*10e40*/  FMUL.FTZ R14, R0.reuse, R154 ;  /* 0x0000009a000e7220 */ /* 0x040fe60000410000 */
[----:B------:R-:W-:Y:S01]  /*10e50*/  MUFU.EX2 R179, R179 ;  /* 0x000000b300b37308 */ /* 0x000fe20000000800 */
[C---:B------:R-:W-:Y:S01]  /*10e60*/  FMUL.FTZ R15, R0.reuse, R155 ;  /* 0x0000009b000f7220 */ /* 0x040fe20000410000 */
[C---:B------:R-:W-:Y:S01]  /*10e70*/  FMUL.FTZ R22, R0.reuse, R146 ;  /* 0x0000009200167220 */ /* 0x040fe20000410000 */
[----:B------:R-:W-:Y:S01]  /*10e80*/  FMUL.FTZ R23, R0, R147 ;  /* 0x0000009300177220 */ /* 0x000fe20000410000 */
[C---:B------:R-:W-:Y:S01]  /*10e90*/  FMUL.FTZ R28, R2.reuse, R136 ;  /* 0x00000088021c7220 */ /* 0x040fe20000410000 */
[----:B------:R-:W-:Y:S01]  /*10ea0*/  FMUL.FTZ R29, R2, R137 ;  /* 0x00000089021d7220 */ /* 0x000fe20000410000 */
[----:B------:R-:W5:Y:S01]  /*10eb0*/  LDSM.16.MT88.4 R152, [R224+0x12000] ;  /* 0x01200000e098783b */ /* 0x000f620000004200 */
[----:B------:R-:W-:Y:S03]  /*10ec0*/  FMUL.FTZ R30, R0, R138 ;  /* 0x0000008a001e7220 */ /* 0x000fe60000410000 */
[----:B------:R-:W1:Y:S01]  /*10ed0*/  MUFU.EX2 R167, R167 ;  /* 0x000000a700a77308 */ /* 0x000e620000000800 */
[----:B--2---:R-:W-:Y:S01]  /*10ee0*/  F2FP.BF16.F32.PACK_AB R170, R172, R173 ;  /* 0x000000adacaa723e */ /* 0x004fe200000010ff */
[----:B------:R-:W-:Y:S01]  /*10ef0*/  FMUL.FTZ R31, R0, R139 ;  /* 0x0000008b001f7220 */ /* 0x000fe20000410000 */
[C---:B------:R-:W-:Y:S01]  /*10f00*/  FMUL.FTZ R36, R2.reuse, R36 ;  /* 0x0000002402247220 */ /* 0x040fe20000410000 */
[----:B------:R-:W-:Y:S01]  /*10f10*/  FMUL.FTZ R37, R2, R37 ;  /* 0x0000002502257220 */ /* 0x000fe20000410000 */
[C---:B------:R-:W-:Y:S01]  /*10f20*/  FMUL.FTZ R38, R0.reuse, R38 ;  /* 0x0000002600267220 */ /* 0x040fe20000410000 */
[----:B------:R-:W2:Y:S01]  /*10f30*/  LDSM.16.MT88.4 R144, [R222+0x12000] ;  /* 0x01200000de90783b */ /* 0x000ea20000004200 */
[----:B------:R-:W-:Y:S03]  /*10f40*/  FMUL.FTZ R39, R0, R39 ;  /* 0x0000002700277220 */ /* 0x000fe60000410000 */
[----:B------:R-:W-:Y:S01]  /*10f50*/  MUFU.EX2 R166, R166 ;  /* 0x000000a600a67308 */ /* 0x000fe20000000800 */
[C---:B------:R-:W-:Y:S01]  /*10f60*/  FMUL.FTZ R40, R2.reuse, R40 ;  /* 0x0000002802287220 */ /* 0x040fe20000410000 */
[C---:B------:R-:W-:Y:S01]  /*10f70*/  FMUL.FTZ R41, R2.reuse, R41 ;  /* 0x0000002902297220 */ /* 0x040fe20000410000 */
[C---:B------:R-:W-:Y:S01]  /*10f80*/  FMUL.FTZ R44, R2.reuse, R44 ;  /* 0x0000002c022c7220 */ /* 0x040fe20000410000 */
[----:B------:R-:W-:Y:S01]  /*10f90*/  FMUL.FTZ R45, R2, R45 ;  /* 0x0000002d022d7220 */ /* 0x000fe20000410000 */
[C---:B------:R-:W-:Y:S01]  /*10fa0*/  FMUL.FTZ R46, R0.reuse, R46 ;  /* 0x0000002e002e7220 */ /* 0x040fe20000410000 */
[----:B------:R-:W2:Y:S01]  /*10fb0*/  LDSM.16.MT88.4 R136, [R221+0x12000] ;  /* 0x01200000dd88783b */ /* 0x000ea20000004200 */
[----:B------:R-:W-:Y:S03]  /*10fc0*/  FMUL.FTZ R47, R0, R47 ;  /* 0x0000002f002f7220 */ /* 0x000fe60000410000 */
[----:B------:R-:W5:Y:S01]  /*10fd0*/  MUFU.EX2 R175, R175 ;  /* 0x000000af00af7308 */ /* 0x000f620000000800 */
[----:B-1----:R-:W-:Y:S01]  /*10fe0*/  F2FP.BF16.F32.PACK_AB R169, R167, R179 ;  /* 0x000000b3a7a9723e */ /* 0x002fe200000010ff */
[C---:B------:R-:W-:Y:S01]  /*10ff0*/  FMUL.FTZ R48, R2.reuse, R48 ;  /* 0x0000003002307220 */ /* 0x040fe20000410000 */
[----:B------:R-:W-:Y:S01]  /*11000*/  FMUL.FTZ R49, R2, R49 ;  /* 0x0000003102317220 */ /* 0x000fe20000410000 */
[C---:B------:R-:W-:Y:S01]  /*11010*/  FMUL.FTZ R50, R0.reuse, R50 ;  /* 0x0000003200327220 */ /* 0x040fe20000410000 */
[----:B------:R-:W-:Y:S01]  /*11020*/  FMUL.FTZ R51, R0, R51 ;  /* 0x0000003300337220 */ /* 0x000fe20000410000 */
[----:B------:R-:W-:Y:S01]  /*11030*/  LDSM.16.MT88.4 R156, [R224+0x11800] ;  /* 0x01180000e09c783b */ /* 0x000fe20000004200 */
        /* <DEDUP_REMOVED lines=10> */
[----:B-----5:R-:W-:Y:S01]  /*110e0*/  F2FP.BF16.F32.PACK_AB R171, R175, R166 ;  /* 0x000000a6afab723e */ /* 0x020fe200000010ff */
[C---:B------:R-:W-:Y:S01]  /*110f0*/  FMUL.FTZ R62, R0.reuse, R62 ;  /* 0x0000003e003e7220 */ /* 0x040fe20000410000 */
[----:B------:R-:W-:Y:S01]  /*11100*/  FMUL.FTZ R63, R0, R63 ;  /* 0x0000003f003f7220 */ /* 0x000fe20000410000 */
[C---:B------:R-:W-:Y:S01]  /*11110*/  FMUL.FTZ R64, R2.reuse, R64 ;  /* 0x0000004002407220 */ /* 0x040fe20000410000 */
[----:B------:R-:W-:Y:S01]  /*11120*/  FMUL.FTZ R65, R2, R65 ;  /* 0x0000004102417220 */ /* 0x000fe20000410000 */
[C---:B------:R-:W-:Y:S01]  /*11130*/  FMUL.FTZ R66, R0.reuse, R66 ;  /* 0x0000004200427220 */ /* 0x040fe20000410000 */
[----:B------:R-:W-:Y:S01]  /*11140*/  FMUL.FTZ R67, R0, R67 ;  /* 0x0000004300437220 */ /* 0x000fe20000410000 */
[C---:B------:R-:W-:Y:S01]  /*11150*/  HMMA.16816.F32.BF16 R4, R168.reuse, R16, R4 ;  /* 0x00000010a804723c */ /* 0x040fe20000041804 */
[----:B------:R-:W-:Y:S01]  /*11160*/  MUFU.EX2 R202, R202 ;  /* 0x000000ca00ca7308 */ /* 0x000fe20000000800 */
[----:B------:R-:W-:Y:S03]  /*11170*/  PLOP3.LUT P0, PT, PT, PT, UP0, 0x80, 0x0 ;  /* 0x000000000000781c */ /* 0x000fe60003f0f008 */
[C---:B------:R-:W-:Y:S01]  /*11180*/  FMUL.FTZ R68, R2.reuse, R68 ;  /* 0x0000004402447220 */ /* 0x040fe20000410000 */
[C---:B------:R-:W-:Y:S05]  /*11190*/  HMMA.16816.F32.BF16 R8, R168.reuse, R18, R8 ;  /* 0x00000012a808723c */ /* 0x040fea0000041808 */
[----:B------:R-:W-:Y:S01]  /*111a0*/  MUFU.EX2 R199, R199 ;  /* 0x000000c700c77308 */ /* 0x000fe20000000800 */
[C---:B------:R-:W-:Y:S01]  /*111b0*/  FMUL.FTZ R16, R2.reuse, R148 ;  /* 0x0000009402107220 */ /* 0x040fe20000410000 */
[C---:B------:R-:W-:Y:S04]  /*111c0*/  HMMA.16816.F32.BF16 R12, R168.reuse, R24, R12 ;  /* 0x00000018a80c723c */ /* 0x040fe8000004180c */
[----:B------:R-:W-:Y:S01]  /*111d0*/  FMUL.FTZ R17, R2, R149 ;  /* 0x0000009502117220 */ /* 0x000fe20000410000 */
[C---:B------:R-:W-:Y:S01]  /*111e0*/  FMUL.FTZ R18, R0.reuse, R150 ;  /* 0x0000009600127220 */ /* 0x040fe20000410000 */
[----:B------:R-:W-:Y:S01]  /*111f0*/  FMUL.FTZ R19, R0, R151 ;  /* 0x0000009700137220 */ /* 0x000fe20000410000 */
[C---:B------:R-:W-:Y:S01]  /*11200*/  FMUL.FTZ R24, R2.reuse, R140 ;  /* 0x0000008c02187220 */ /* 0x040fe20000410000 */
[----:B------:R-:W-:Y:S01]  /*11210*/  LDSM.16.MT88.4 R148, [R220+0x10800] ;  /* 0x01080000dc94783b */ /* 0x000fe20000004200 */
[----:B------:R-:W-:Y:S02]  /*11220*/  MUFU.EX2 R201, R201 ;  /* 0x000000c900c97308 */ /* 0x000fe40000000800 */
[C---:B------:R-:W-:Y:S01]  /*11230*/  FMUL.FTZ R25, R2.reuse, R141 ;  /* 0x0000008d02197220 */ /* 0x040fe20000410000 */
[----:B------:R-:W-:Y:S01]  /*11240*/  FMUL.FTZ R69, R2, R69 ;  /* 0x0000004502457220 */ /* 0x000fe20000410000 */
[C---:B------:R-:W-:Y:S01]  /*11250*/  FMUL.FTZ R70, R0.reuse, R70 ;  /* 0x0000004600467220 */ /* 0x040fe20000410000 */
[C---:B------:R-:W-:Y:S03]  /*11260*/  HMMA.16816.F32.BF16 R16, R168.reuse, R26, R16 ;  /* 0x0000001aa810723c */ /* 0x040fe60000041810 */
[----:B------:R-:W-:Y:S01]  /*11270*/  FMUL.FTZ R71, R0, R71 ;  /* 0x0000004700477220 */ /* 0x000fe20000410000 */
[C---:B------:R-:W-:Y:S01]  /*11280*/  FMUL.FTZ R72, R2.reuse, R72 ;  /* 0x0000004802487220 */ /* 0x040fe20000410000 */
[----:B------:R-:W-:Y:S01]  /*11290*/  FMUL.FTZ R73, R2, R73 ;  /* 0x0000004902497220 */ /* 0x000fe20000410000 */
[C---:B------:R-:W-:Y:S01]  /*112a0*/  HMMA.16816.F32.BF16 R20, R168.reuse, R32, R20 ;  /* 0x00000020a814723c */ /* 0x040fe20000041814 */
[----:B------:R-:W-:Y:S04]  /*112b0*/  MUFU.EX2 R197, R197 ;  /* 0x000000c500c57308 */ /* 0x000fe80000000800 */
[C---:B------:R-:W-:Y:S01]  /*112c0*/  FMUL.FTZ R26, R0.reuse, R142 ;  /* 0x0000008e001a7220 */ /* 0x040fe20000410000 */
[----:B------:R-:W-:Y:S01]  /*112d0*/  FMUL.FTZ R27, R0, R143 ;  /* 0x0000008f001b7220 */ /* 0x000fe20000410000 */
[C---:B------:R-:W-:Y:S01]  /*112e0*/  FMUL.FTZ R32, R2.reuse, R132 ;  /* 0x0000008402207220 */ /* 0x040fe20000410000 */
[----:B------:R-:W-:Y:S03]  /*112f0*/  LDSM.16.MT88.4 R140, [R224+0x14000] ;  /* 0x01400000e08c783b */ /* 0x000fe60000004200 */
[----:B------:R-:W-:Y:S01]  /*11300*/  MUFU.EX2 R200, R200 ;  /* 0x000000c800c87308 */ /* 0x000fe20000000800 */
        /* <DEDUP_REMOVED lines=9> */
[C---:B------:R-:W-:Y:S01]  /*113a0*/  FMUL.FTZ R35, R0.reuse, R135 ;  /* 0x0000008700237220 */ /* 0x040fe20000410000 */
[C---:B------:R-:W-:Y:S01]  /*113b0*/  FMUL.FTZ R78, R0.reuse, R78 ;  /* 0x0000004e004e7220 */ /* 0x040fe20000410000 */
[----:B------:R-:W1:Y:S03]  /*113c0*/  LDSM.16.MT88.4 R132, [R220+0x12000] ;  /* 0x01200000dc84783b */ /* 0x000e660000004200 */
[----:B------:R-:W-:Y:S01]  /*113d0*/  MUFU.EX2 R196, R196 ;  /* 0x000000c400c47308 */ /* 0x000fe20000000800 */
[----:B------:R-:W-:Y:S01]  /*113e0*/  FMUL.FTZ R79, R0, R79 ;  /* 0x0000004f004f7220 */ /* 0x000fe20000410000 */
[----:B------:R-:W-:Y:S01]  /*113f0*/  FMUL.FTZ R80, R2, R80 ;  /* 0x0000005002507220 */ /* 0x000fe20000410000 */
[C---:B------:R-:W-:Y:S03]  /*11400*/  HMMA.16816.F32.BF16 R32, R168.reuse, R162, R32 ;  /* 0x000000a2a820723c */ /* 0x040fe60000041820 */
[C---:B------:R-:W-:Y:S01]  /*11410*/  FMUL.FTZ R42, R0.reuse, R42 ;  /* 0x0000002a002a7220 */ /* 0x040fe20000410000 */
[----:B------:R-:W-:Y:S01]  /*11420*/  FMUL.FTZ R43, R0, R43 ;  /* 0x0000002b002b7220 */ /* 0x000fe20000410000 */
[----:B------:R-:W-:Y:S01]  /*11430*/  FMUL.FTZ R81, R2, R81 ;  /* 0x0000005102517220 */ /* 0x000fe20000410000 */
[C---:B------:R-:W-:Y:S01]  /*11440*/  HMMA.16816.F32.BF16 R36, R168.reuse, R152, R36 ;  /* 0x00000098a824723c */ /* 0x040fe20000041824 */
[----:B------:R-:W-:Y:S04]  /*11450*/  MUFU.EX2 R194, R194 ;  /* 0x000000c200c27308 */ /* 0x000fe80000000800 */
[C---:B------:R-:W-:Y:S01]  /*11460*/  FMUL.FTZ R82, R0.reuse, R82 ;  /* 0x0000005200527220 */ /* 0x040fe20000410000 */
[C---:B------:R-:W-:Y:S05]  /*11470*/  HMMA.16816.F32.BF16 R40, R168.reuse, R154, R40 ;  /* 0x0000009aa828723c */ /* 0x040fea0000041828 */
[----:B------:R-:W-:Y:S01]  /*11480*/  MUFU.EX2 R184, R184 ;  /* 0x000000b800b87308 */ /* 0x000fe20000000800 */
[----:B------:R-:W-:Y:S01]  /*11490*/  FMUL.FTZ R83, R0, R83 ;  /* 0x0000005300537220 */ /* 0x000fe20000410000 */
[C---:B--2---:R-:W-:Y:S04]  /*114a0*/  HMMA.16816.F32.BF16 R44, R168.reuse, R144, R44 ;  /* 0x00000090a82c723c */ /* 0x044fe8000004182c */
[C---:B------:R-:W-:Y:S02]  /*114b0*/  FMUL.FTZ R84, R2.reuse, R84 ;  /* 0x0000005402547220 */ /* 0x040fe40000410000 */
[C---:B------:R-:W-:Y:S01]  /*114c0*/  HMMA.16816.F32.BF16 R48, R168.reuse, R146, R48 ;  /* 0x00000092a830723c */ /* 0x040fe20000041830 */
[----:B------:R-:W2:Y:S01]  /*114d0*/  LDSM.16.MT88.4 R144, [R222+0x14000] ;  /* 0x01400000de90783b */ /* 0x000ea20000004200 */
[----:B------:R-:W-:Y:S03]  /*114e0*/  MUFU.EX2 R186, R186 ;  /* 0x000000ba00ba7308 */ /* 0x000fe60000000800 */
[----:B------:R-:W-:Y:S01]  /*114f0*/  FMUL.FTZ R85, R2, R85 ;  /* 0x0000005502557220 */ /* 0x000fe20000410000 */
[C---:B------:R-:W-:Y:S06]  /*11500*/  HMMA.16816.F32.BF16 R52, R168.reuse, R136, R52 ;  /* 0x00000088a834723c */ /* 0x040fec0000041834 */
[----:B------:R-:W5:Y:S01]  /*11510*/  MUFU.EX2 R189, R189 ;  /* 0x000000bd00bd7308 */ /* 0x000f620000000800 */
[C---:B------:R-:W-:Y:S01]  /*11520*/  FMUL.FTZ R86, R0.reuse, R86 ;  /* 0x0000005600567220 */ /* 0x040fe20000410000 */
[C---:B------:R-:W-:Y:S01]  /*11530*/  HMMA.16816.F32.BF16 R56, R168.reuse, R138, R56 ;  /* 0x0000008aa838723c */ /* 0x040fe20000041838 */
[----:B------:R-:W5:Y:S02]  /*11540*/  LDSM.16.MT88.4 R136, [R221+0x14000] ;  /* 0x01400000dd88783b */ /* 0x000f640000004200 */
[----:B------:R-:W-:Y:S03]  /*11550*/  FMUL.FTZ R87, R0, R87 ;  /* 0x0000005700577220 */ /* 0x000fe60000410000 */
[C---:B-1----:R-:W-:Y:S02]  /*11560*/  HMMA.16816.F32.BF16 R60, R168.reuse, R132, R60 ;  /* 0x00000084a83c723c */ /* 0x042fe4000004183c */
[----:B------:R-:W-:Y:S03]  /*11570*/  MUFU.EX2 R188, R188 ;  /* 0x000000bc00bc7308 */ /* 0x000fe60000000800 */
[C---:B------:R-:W-:Y:S01]  /*11580*/  FMUL.FTZ R88, R2.reuse, R88 ;  /* 0x0000005802587220 */ /* 0x040fe20000410000 */
[C---:B------:R-:W-:Y:S01]  /*11590*/  HMMA.16816.F32.BF16 R64, R168.reuse, R134, R64 ;  /* 0x00000086a840723c */ /* 0x040fe20000041840 */
[----:B------:R-:W1:Y:S05]  /*115a0*/  LDSM.16.MT88.4 R132, [R220+0x14000] ;  /* 0x01400000dc84783b */ /* 0x000e6a0000004200 */
[----:B------:R-:W-:Y:S01]  /*115b0*/  MUFU.EX2 R191, R191 ;  /* 0x000000bf00bf7308 */ /* 0x000fe20000000800 */
[----:B------:R-:W-:Y:S01]  /*115c0*/  FMUL.FTZ R89, R2, R89 ;  /* 0x0000005902597220 */ /* 0x000fe20000410000 */
[C---:B------:R-:W-:Y:S03]  /*115d0*/  HMMA.16816.F32.BF16 R68, R168.reuse, R140, R68 ;  /* 0x0000008ca844723c */ /* 0x040fe60000041844 */
[C---:B------:R-:W-:Y:S03]  /*115e0*/  FMUL.FTZ R90, R0.reuse, R90 ;  /* 0x0000005a005a7220 */ /* 0x040fe60000410000 */
[C---:B------:R-:W-:Y:S01]  /*115f0*/  HMMA.16816.F32.BF16 R72, R168.reuse, R142, R72 ;  /* 0x0000008ea848723c */ /* 0x040fe20000041848 */
[----:B------:R-:W1:Y:S01]  /*11600*/  LDSM.16.MT88.4 R140, [R224+0x16000] ;  /* 0x01600000e08c783b */ /* 0x000e620000004200 */
[----:B------:R-:W-:Y:S03]  /*11610*/  MUFU.EX2 R195, R195 ;  /* 0x000000c300c37308 */ /* 0x000fe60000000800 */
[----:B------:R-:W-:Y:S01]  /*11620*/  FMUL.FTZ R91, R0, R91 ;  /* 0x0000005b005b7220 */ /* 0x000fe20000410000 */
[C---:B--2---:R-:W-:Y:S06]  /*11630*/  HMMA.16816.F32.BF16 R76, R168.reuse, R144, R76 ;  /* 0x00000090a84c723c */ /* 0x044fec000004184c */
[----:B------:R-:W-:Y:S01]  /*11640*/  MUFU.EX2 R187, R187 ;  /* 0x000000bb00bb7308 */ /* 0x000fe20000000800 */
[C---:B------:R-:W-:Y:S01]  /*11650*/  FMUL.FTZ R92, R2.reuse, R92 ;  /* 0x0000005c025c7220 */ /* 0x040fe20000410000 */
[C---:B------:R-:W-:Y:S01]  /*11660*/  HMMA.16816.F32.BF16 R80, R168.reuse, R146, R80 ;  /* 0x00000092a850723c */ /* 0x040fe20000041850 */
[----:B------:R-:W-:Y:S02]  /*11670*/  LDSM.16.MT88.4 R144, [R221+0x16000] ;  /* 0x01600000dd90783b */ /* 0x000fe40000004200 */
[----:B------:R-:W-:Y:S03]  /*11680*/  FMUL.FTZ R93, R2, R93 ;  /* 0x0000005d025d7220 */ /* 0x000fe60000410000 */
[C---:B-----5:R-:W-:Y:S02]  /*11690*/  HMMA.16816.F32.BF16 R84, R168.reuse, R136, R84 ;  /* 0x00000088a854723c */ /* 0x060fe40000041854 */
[----:B------:R-:W-:Y:S03]  /*116a0*/  MUFU.EX2 R198, R198 ;  /* 0x000000c600c67308 */ /* 0x000fe60000000800 */
[C---:B------:R-:W-:Y:S01]  /*116b0*/  FMUL.FTZ R94, R0.reuse, R94 ;  /* 0x0000005e005e7220 */ /* 0x040fe20000410000 */
[C---:B------:R-:W-:Y:S01]  /*116c0*/  HMMA.16816.F32.BF16 R88, R168.reuse, R138, R88 ;  /* 0x0000008aa858723c */ /* 0x040fe20000041858 */
[----:B------:R-:W2:Y:S05]  /*116d0*/  LDSM.16.MT88.4 R136, [R222+0x16000] ;  /* 0x01600000de88783b */ /* 0x000eaa0000004200 */
[----:B------:R-:W-:Y:S01]  /*116e0*/  MUFU.EX2 R183, R183 ;  /* 0x000000b700b77308 */ /* 0x000fe20000000800 */
[----:B------:R-:W-:Y:S01]  /*116f0*/  FMUL.FTZ R95, R0, R95 ;  /* 0x0000005f005f7220 */ /* 0x000fe20000410000 */
[C---:B------:R-:W-:Y:S03]  /*11700*/  FMUL.FTZ R96, R2.reuse, R96 ;  /* 0x0000006002607220 */ /* 0x040fe60000410000 */
[----:B------:R-:W-:Y:S01]  /*11710*/  FMUL.FTZ R97, R2, R97 ;  /* 0x0000006102617220 */ /* 0x000fe20000410000 */
[C---:B------:R-:W-:Y:S01]  /*11720*/  FMUL.FTZ R98, R0.reuse, R98 ;  /* 0x0000006200627220 */ /* 0x040fe20000410000 */
[----:B------:R-:W-:Y:S01]  /*11730*/  FMUL.FTZ R99, R0, R99 ;  /* 0x0000006300637220 */ /* 0x000fe20000410000 */
[C---:B-1----:R-:W-:Y:S02]  /*11740*/  HMMA.16816.F32.BF16 R92, R168.reuse, R132, R92 ;  /* 0x00000084a85c723c */ /* 0x042fe4000004185c */
[----:B------:R-:W-:Y:S01]  /*11750*/  MUFU.EX2 R185, R185 ;  /* 0x000000b900b97308 */ /* 0x000fe20000000800 */
[C---:B------:R-:W-:Y:S01]  /*11760*/  FMUL.FTZ R100, R2.reuse, R100 ;  /* 0x0000006402647220 */ /* 0x040fe20000410000 */
[----:B------:R-:W-:Y:S01]  /*11770*/  FMUL.FTZ R101, R2, R101 ;  /* 0x0000006502657220 */ /* 0x000fe20000410000 */
[C---:B------:R-:W-:Y:S01]  /*11780*/  FMUL.FTZ R102, R0.reuse, R102 ;  /* 0x0000006600667220 */ /* 0x040fe20000410000 */
[C---:B------:R-:W-:Y:S01]  /*11790*/  HMMA.16816.F32.BF16 R96, R168.reuse, R134, R96 ;  /* 0x00000086a860723c */ /* 0x040fe20000041860 */
[----:B------:R-:W1:Y:S05]  /*117a0*/  LDSM.16.MT88.4 R132, [R220+0x16000] ;  /* 0x01600000dc84783b */ /* 0x000e6a0000004200 */
[----:B------:R-:W-:Y:S01]  /*117b0*/  MUFU.EX2 R176, R176 ;  /* 0x000000b000b07308 */ /* 0x000fe20000000800 */
[----:B------:R-:W-:Y:S01]  /*117c0*/  FMUL.FTZ R103, R0, R103 ;  /* 0x0000006700677220 */ /* 0x000fe20000410000 */
[C---:B------:R-:W-:Y:S03]  /*117d0*/  FMUL.FTZ R104, R2.reuse, R104 ;  /* 0x0000006802687220 */ /* 0x040fe60000410000 */
[----:B------:R-:W-:Y:S01]  /*117e0*/  FMUL.FTZ R105, R2, R105 ;  /* 0x0000006902697220 */ /* 0x000fe20000410000 */
[C---:B------:R-:W-:Y:S01]  /*117f0*/  FMUL.FTZ R106, R0.reuse, R106 ;  /* 0x0000006a006a7220 */ /* 0x040fe20000410000 */
[----:B------:R-:W-:Y:S01]  /*11800*/  FMUL.FTZ R107, R0, R107 ;  /* 0x0000006b006b7220 */ /* 0x000fe20000410000 */
[C---:B------:R-:W-:Y:S03]  /*11810*/  HMMA.16816.F32.BF16 R100, R168.reuse, R140, R100 ;  /* 0x0000008ca864723c */ /* 0x040fe60000041864 */
        /* <DEDUP_REMOVED lines=21> */
[C---:B------:R-:W-:Y:S03]  /*11970*/  HMMA.16816.F32.BF16 R116, R168.reuse, R144, R116 ;  /* 0x00000090a874723c */ /* 0x040fe60000041874 */
[--C-:B------:R-:W-:Y:S01]  /*11980*/  FFMA.FTZ R190, R190, UR4, -R181.reuse ;  /* 0x00000004bebe7c23 */ /* 0x100fe200080108b5 */
[--C-:B------:R-:W-:Y:S01]  /*11990*/  FFMA.FTZ R193, R193, UR4, -R181.reuse ;  /* 0x00000004c1c17c23 */ /* 0x100fe200080108b5 */
[----:B------:R-:W-:Y:S01]  /*119a0*/  FFMA.FTZ R192, R192, UR4, -R181 ;  /* 0x00000004c0c07c23 */ /* 0x000fe200080108b5 */
[C---:B------:R-:W-:Y:S01]  /*119b0*/  HMMA.16816.F32.BF16 R120, R168.reuse, R146, R120 ;  /* 0x00000092a878723c */ /* 0x040fe20000041878 */
[----:B------:R-:W5:Y:S02]  /*119c0*/  LDSM.16.MT88.4 R144, [R221+0x10800] ;  /* 0x01080000dd90783b */ /* 0x000f640000004200 */
[----:B------:R-:W-:Y:S02]  /*119d0*/  MUFU.EX2 R190, R190 ;  /* 0x000000be00be7308 */ /* 0x000fe40000000800 */
[C---:B------:R-:W-:Y:S01]  /*119e0*/  FMUL.FTZ R124, R2.reuse, R124 ;  /* 0x0000007c027c7220 */ /* 0x040fe20000410000 */
[----:B------:R-:W-:Y:S01]  /*119f0*/  FMUL.FTZ R125, R2, R125 ;  /* 0x0000007d027d7220 */ /* 0x000fe20000410000 */
[C---:B------:R-:W-:Y:S01]  /*11a00*/  FMUL.FTZ R126, R0.reuse, R126 ;  /* 0x0000007e007e7220 */ /* 0x040fe20000410000 */
[----:B------:R-:W-:Y:S05]  /*11a10*/  FMUL.FTZ R127, R0, R127 ;  /* 0x0000007f007f7220 */ /* 0x000fea0000410000 */
[----:B------:R-:W3:Y:S01]  /*11a20*/  MUFU.EX2 R193, R193 ;  /* 0x000000c100c17308 */ /* 0x000ee20000000800 */
[C---:B------:R-:W-:Y:S01]  /*11a30*/  FMUL.FTZ R128, R2.reuse, R128 ;  /* 0x0000008002807220 */ /* 0x040fe20000410000 */
[----:B------:R-:W-:Y:S01]  /*11a40*/  FMUL.FTZ R129, R2, R129 ;  /* 0x0000008102817220 */ /* 0x000fe20000410000 */
[C---:B------:R-:W-:Y:S01]  /*11a50*/  FMUL.FTZ R130, R0.reuse, R130 ;  /* 0x0000008200827220 */ /* 0x040fe20000410000 */
[C---:B-1----:R-:W-:Y:S03]  /*11a60*/  HMMA.16816.F32.BF16 R124, R168.reuse, R132, R124 ;  /* 0x00000084a87c723c */ /* 0x042fe6000004187c */
[----:B------:R-:W-:Y:S03]  /*11a70*/  FMUL.FTZ R131, R0, R131 ;  /* 0x0000008300837220 */ /* 0x000fe60000410000 */
[----:B------:R-:W1:Y:S01]  /*11a80*/  MUFU.EX2 R192, R192 ;  /* 0x000000c000c07308 */ /* 0x000e620000000800 */
[----:B----4-:R-:W-:Y:S01]  /*11a90*/  FFMA.FTZ R177, R2, R178, R177 ;  /* 0x000000b202b17223 */ /* 0x010fe200000100b1 */
[--C-:B------:R-:W-:Y:S03]  /*11aa0*/  FFMA.FTZ R180, R180, UR4, -R181.reuse ;  /* 0x00000004b4b47c23 */ /* 0x100fe600080108b5 */
[----:B------:R-:W-:Y:S01]  /*11ab0*/  F2FP.BF16.F32.PACK_AB R132, R189, R186 ;  /* 0x000000babd84723e */ /* 0x000fe200000010ff */
[----:B------:R-:W-:Y:S01]  /*11ac0*/  FFMA.FTZ R181, R165, UR4, -R181 ;  /* 0x00000004a5b57c23 */ /* 0x000fe200080108b5 */
[----:B------:R-:W-:Y:S03]  /*11ad0*/  HMMA.16816.F32.BF16 R128, R168, R134, R128 ;  /* 0x00000086a880723c */ /* 0x000fe60000041880 */
[----:B------:R-:W4:Y:S01]  /*11ae0*/  MUFU.EX2 R180, R180 ;  /* 0x000000b400b47308 */ /* 0x000f220000000800 */
[----:B---3--:R-:W-:Y:S01]  /*11af0*/  F2FP.BF16.F32.PACK_AB R133, R193, R190 ;  /* 0x000000bec185723e */ /* 0x008fe200000010ff */
[----:B------:R-:W-:Y:S01]  /*11b00*/  FFMA.FTZ R179, R0, R182, R179 ;  /* 0x000000b600b37223 */ /* 0x000fe200000100b3 */
[----:B------:R-:W-:Y:S01]  /*11b10*/  FADD.FTZ R174, R174, R177 ;  /* 0x000000b1aeae7221 */ /* 0x000fe20000010000 */
[----:B------:R-:W-:Y:S04]  /*11b20*/  F2FP.BF16.F32.PACK_AB R134, R191, R188 ;  /* 0x000000bcbf86723e */ /* 0x000fe800000010ff */
[----:B------:R-:W-:Y:S02]  /*11b30*/  FADD.FTZ R179, R167, R179 ;  /* 0x000000b3a7b37221 */ /* 0x000fe40000010000 */
[----:B------:R-:W3:Y:S01]  /*11b40*/  MUFU.EX2 R181, R181 ;  /* 0x000000b500b57308 */ /* 0x000ee20000000800 */
[----:B-1----:R-:W-:Y:S01]  /*11b50*/  F2FP.BF16.F32.PACK_AB R135, R195, R192 ;  /* 0x000000c0c387723e */ /* 0x002fe200000010ff */
[----:B------:R-:W-:Y:S01]  /*11b60*/  FADD.FTZ R173, R173, R174 ;  /* 0x000000aeadad7221 */ /* 0x000fe20000010000 */
[----:B------:R-:W-:Y:S01]  /*11b70*/  F2FP.BF16.F32.PACK_AB R168, R198, R187 ;  /* 0x000000bbc6a8723e */ /* 0x000fe200000010ff */
[----:B------:R-:W-:Y:S01]  /*11b80*/  FADD.FTZ R166, R166, R179 ;  /* 0x000000b3a6a67221 */ /* 0x000fe20000010000 */
[----:B------:R-:W-:Y:S01]  /*11b90*/  F2FP.BF16.F32.PACK_AB R170, R184, R183 ;  /* 0x000000b7b8aa723e */ /* 0x000fe200000010ff */
[----:B------:R-:W-:Y:S02]  /*11ba0*/  FADD.FTZ R173, R172, R173 ;  /* 0x000000adacad7221 */ /* 0x000fe40000010000 */
[C---:B--2---:R-:W-:Y:S05]  /*11bb0*/  HMMA.16816.F32.BF16 R4, R132.reuse, R136, R4 ;  /* 0x000000888404723c */ /* 0x044fea0000041804 */
[----:B----4-:R-:W-:Y:S01]  /*11bc0*/  F2FP.BF16.F32.PACK_AB R169, R185, R180 ;  /* 0x000000b4b9a9723e */ /* 0x010fe200000010ff */
[C---:B------:R-:W-:Y:S01]  /*11bd0*/  HMMA.16816.F32.BF16 R8, R132.reuse, R138, R8 ;  /* 0x0000008a8408723c */ /* 0x040fe20000041808 */
[----:B------:R-:W1:Y:S04]  /*11be0*/  LDSM.16.MT88.4 R136, [R224+0x12800] ;  /* 0x01280000e088783b */ /* 0x000e680000004200 */
[----:B---3--:R-:W-:Y:S01]  /*11bf0*/  F2FP.BF16.F32.PACK_AB R171, R181, R176 ;  /* 0x000000b0b5ab723e */ /* 0x008fe200000010ff */
[C---:B------:R-:W-:Y:S05]  /*11c00*/  HMMA.16816.F32.BF16 R12, R132.reuse, R140, R12 ;  /* 0x0000008c840c723c */ /* 0x040fea000004180c */
[----:B------:R-:W-:Y:S01]  /*11c10*/  FADD.FTZ R186, R186, R173 ;  /* 0x000000adbaba7221 */ /* 0x000fe20000010000 */
[C---:B------:R-:W-:Y:S01]  /*11c20*/  HMMA.16816.F32.BF16 R16, R132.reuse, R142, R16 ;  /* 0x0000008e8410723c */ /* 0x040fe20000041810 */
[----:B------:R-:W2:Y:S04]  /*11c30*/  LDSM.16.MT88.4 R140, [R222+0x12800] ;  /* 0x01280000de8c783b */ /* 0x000ea80000004200 */
[----:B------:R-:W-:Y:S01]  /*11c40*/  FADD.FTZ R189, R189, R186 ;  /* 0x000000babdbd7221 */ /* 0x000fe20000010000 */
[C---:B-----5:R-:W-:Y:S05]  /*11c50*/  HMMA.16816.F32.BF16 R20, R132.reuse, R144, R20 ;  /* 0x000000908414723c */ /* 0x060fea0000041814 */
[----:B------:R-:W-:Y:S01]  /*11c60*/  FADD.FTZ R188, R188, R189 ;  /* 0x000000bdbcbc7221 */ /* 0x000fe20000010000 */
[C---:B------:R-:W-:Y:S01]  /*11c70*/  HMMA.16816.F32.BF16 R24, R132.reuse, R146, R24 ;  /* 0x000000928418723c */ /* 0x040fe20000041818 */
[----:B------:R-:W3:Y:S04]  /*11c80*/  LDSM.16.MT88.4 R144, [R221+0x12800] ;  /* 0x01280000dd90783b */ /* 0x000ee80000004200 */
[----:B------:R-:W-:Y:S01]  /*11c90*/  FADD.FTZ R191, R191, R188 ;  /* 0x000000bcbfbf7221 */ /* 0x000fe20000010000 */
[C---:B------:R-:W-:Y:S05]  /*11ca0*/  HMMA.16816.F32.BF16 R28, R132.reuse, R148, R28 ;  /* 0x00000094841c723c */ /* 0x040fea000004181c */
[----:B------:R-:W-:Y:S01]  /*11cb0*/  FADD.FTZ R175, R175, R166 ;  /* 0x000000a6afaf7221 */ /* 0x000fe20000010000 */
[C---:B------:R-:W-:Y:S01]  /*11cc0*/  HMMA.16816.F32.BF16 R32, R132.reuse, R150, R32 ;  /* 0x000000968420723c */ /* 0x040fe20000041820 */
[----:B------:R-:W4:Y:S04]  /*11cd0*/  LDSM.16.MT88.4 R148, [R220+0x12800] ;  /* 0x01280000dc94783b */ /* 0x000f280000004200 */
[----:B------:R-:W-:Y:S01]  /*11ce0*/  FADD.FTZ R190, R190, R175 ;  /* 0x000000afbebe7221 */ /* 0x000fe20000010000 */
        /* <DEDUP_REMOVED lines=37> */
[----:B------:R-:W-:Y:S01]  /*11f40*/  HMMA.16816.F32.BF16 R128, R132, R150, R128 ;  /* 0x000000968480723c */ /* 0x000fe20000041880 */
[----:B------:R-:W4:Y:S06]  /*11f50*/  LDSM.16.MT88.4 R148, [R220+0x11000] ;  /* 0x01100000dc94783b */ /* 0x000f2c0000004200 */
[----:B------:R-:W-:Y:S01]  /*11f60*/  F2FP.BF16.F32.PACK_AB R132, R199, R202 ;  /* 0x000000cac784723e */ /* 0x000fe200000010ff */
[----:B------:R-:W-:Y:S03]  /*11f70*/  FADD.FTZ R202, R202, R191 ;  /* 0x000000bfcaca7221 */ /* 0x000fe60000010000 */
[----:B------:R-:W-:Y:S01]  /*11f80*/  F2FP.BF16.F32.PACK_AB R134, R197, R201 ;  /* 0x000000c9c586723e */ /* 0x000fe200000010ff */
[----:B------:R-:W-:Y:S01]  /*11f90*/  FADD.FTZ R202, R199, R202 ;  /* 0x000000cac7ca7221 */ /* 0x000fe20000010000 */
[----:B------:R-:W-:Y:S01]  /*11fa0*/  F2FP.BF16.F32.PACK_AB R133, R203, R200 ;  /* 0x000000c8cb85723e */ /* 0x000fe200000010ff */
[----:B------:R-:W-:Y:S01]  /*11fb0*/  FADD.FTZ R200, R200, R195 ;  /* 0x000000c3c8c87221 */ /* 0x000fe20000010000 */
[----:B------:R-:W-:Y:S01]  /*11fc0*/  F2FP.BF16.F32.PACK_AB R135, R194, R196 ;  /* 0x000000c4c287723e */ /* 0x000fe200000010ff */
[----:B------:R-:W-:Y:S02]  /*11fd0*/  FADD.FTZ R0, R201, R202 ;  /* 0x000000cac9007221 */ /* 0x000fe40000010000 */
[----:B------:R-:W-:Y:S02]  /*11fe0*/  FADD.FTZ R203, R203, R200 ;  /* 0x000000c8cbcb7221 */ /* 0x000fe40000010000 */
[----:B------:R-:W-:Y:S02]  /*11ff0*/  FADD.FTZ R0, R197, R0 ;  /* 0x00000000c5007221 */ /* 0x000fe40000010000 */
[C---:B-1----:R-:W-:Y:S03]  /*12000*/  HMMA.16816.F32.BF16 R4, R132.reuse, R136, R4 ;  /* 0x000000888404723c */ /* 0x042fe60000041804 */
[----:B------:R-:W-:Y:S01]  /*12010*/  FADD.FTZ R187, R187, R0 ;  /* 0x00000000bbbb7221 */ /* 0x000fe20000010000 */
[----:B------:R-:W-:Y:S02]  /*12020*/  FADD.FTZ R203, R196, R203 ;  /* 0x000000cbc4cb7221 */ /* 0x000fe40000010000 */
        /* <DEDUP_REMOVED lines=8> */
[C---:B---3--:R-:W-:Y:S04]  /*120b0*/  HMMA.16816.F32.BF16 R20, R132.reuse, R144, R20 ;  /* 0x000000908414723c */ /* 0x048fe80000041814 */
[----:B------:R3:W-:Y:S01]  /*120c0*/  STL [R1+0x28], R2 ;  /* 0x0000280201007387 */ /* 0x0007e20000100800 */
[----:B------:R-:W-:Y:S01]  /*120d0*/  FADD.FTZ R203, R194, R203 ;  /* 0x000000cbc2cb7221 */ /* 0x000fe20000010000 */
[C---:B------:R-:W-:Y:S02]  /*120e0*/  HMMA.16816.F32.BF16 R24, R132.reuse, R146, R24 ;  /* 0x000000928418723c */ /* 0x040fe40000041818 */
[----:B------:R-:W5:Y:S03]  /*120f0*/  LDSM.16.MT88.4 R144, [R221+0x13000] ;  /* 0x01300000dd90783b */ /* 0x000f660000004200 */
[----:B------:R-:W-:Y:S01]  /*12100*/  FADD.FTZ R180, R180, R203 ;  /* 0x000000cbb4b47221 */ /* 0x000fe20000010000 */
[C---:B----4-:R-:W-:Y:S05]  /*12110*/  HMMA.16816.F32.BF16 R28, R132.reuse, R148, R28 ;  /* 0x00000094841c723c */ /* 0x050fea000004181c */
        /* <DEDUP_REMOVED lines=8> */
[----:B---3--:R-:W-:Y:S01]  /*121a0*/  MOV R2, R3 ;  /* 0x0000000300027202 */ /* 0x008fe20000000f00 */
[C---:B--2---:R-:W-:Y:S03]  /*121b0*/  HMMA.16816.F32.BF16 R44, R132.reuse, R140, R44 ;  /* 0x0000008c842c723c */ /* 0x044fe6000004182c */
[----:B------:R2:W-:Y:S03]  /*121c0*/  STL [R1+0x14], R0 ;  /* 0x0000140001007387 */ /* 0x0005e60000100800 */
[C---:B------:R-:W-:Y:S01]  /*121d0*/  HMMA.16816.F32.BF16 R48, R132.reuse, R142, R48 ;  /* 0x0000008e8430723c */ /* 0x040fe20000041830 */
[----:B------:R-:W3:Y:S05]  /*121e0*/  LDSM.16.MT88.4 R140, [R222+0x15000] ;  /* 0x01500000de8c783b */ /* 0x000eea0000004200 */
[C---:B-----5:R-:W-:Y:S06]  /*121f0*/  HMMA.16816.F32.BF16 R52, R132.reuse, R144, R52 ;  /* 0x000000908434723c */ /* 0x060fec0000041834 */
[C---:B------:R-:W-:Y:S01]  /*12200*/  HMMA.16816.F32.BF16 R56, R132.reuse, R146, R56 ;  /* 0x000000928438723c */ /* 0x040fe20000041838 */
[----:B------:R-:W5:Y:S05]  /*12210*/  LDSM.16.MT88.4 R144, [R221+0x15000] ;  /* 0x01500000dd90783b */ /* 0x000f6a0000004200 */
[C---:B----4-:R-:W-:Y:S05]  /*12220*/  HMMA.16816.F32.BF16 R60, R132.reuse, R148, R60 ;  /* 0x00000094843c723c */ /* 0x050fea000004183c */
[----:B--2---:R-:W-:Y:S01]  /*12230*/  MOV R0, R164 ;  /* 0x000000a400007202 */ /* 0x004fe20000000f00 */
        /* <DEDUP_REMOVED lines=8> */
[C---:B-----5:R-:W-:Y:S06]  /*122c0*/  HMMA.16816.F32.BF16 R84, R132.reuse, R144, R84 ;  /* 0x000000908454723c */ /* 0x060fec0000041854 */
        /* <DEDUP_REMOVED lines=12> */
[C---:B------:R-:W-:Y:S06]  /*12390*/  HMMA.16816.F32.BF16 R120, R132.reuse, R146, R120 ;  /* 0x000000928478723c */ /* 0x040fec0000041878 */
[C---:B--2---:R-:W-:Y:S06]  /*123a0*/  HMMA.16816.F32.BF16 R124, R132.reuse, R148, R124 ;  /* 0x00000094847c723c */ /* 0x044fec000004187c */
[----:B------:R-:W-:Y:S01]  /*123b0*/  HMMA.16816.F32.BF16 R128, R132, R150, R128 ;  /* 0x000000968480723c */ /* 0x000fe20000041880 */
[----:B------:R-:W2:Y:S05]  /*123c0*/  LDSM.16.MT88.4 R132, [R220+0x11800] ;  /* 0x01180000dc84783b */ /* 0x000eaa0000004200 */
[C---:B------:R-:W-:Y:S03]  /*123d0*/  HMMA.16816.F32.BF16 R160, R168.reuse, R156, R4 ;  /* 0x0000009ca8a0723c */ /* 0x040fe60000041804 */
[----:B------:R-:W4:Y:S03]  /*123e0*/  LDSM.16.MT88.4 R4, [R224+0x13800] ;  /* 0x01380000e004783b */ /* 0x000f260000004200 */
[C---:B------:R-:W-:Y:S05]  /*123f0*/  HMMA.16816.F32.BF16 R156, R168.reuse, R158, R8 ;  /* 0x0000009ea89c723c */ /* 0x040fea0000041808 */
[----:B------:R-:W5:Y:S01]  /*12400*/  LDSM.16.MT88.4 R8, [R222+0x13800] ;  /* 0x01380000de08783b */ /* 0x000f620000004200 */
[C---:B-1----:R-:W-:Y:S06]  /*12410*/  HMMA.16816.F32.BF16 R152, R168.reuse, R136, R12 ;  /* 0x00000088a898723c */ /* 0x042fec000004180c */
[C---:B------:R-:W-:Y:S01]  /*12420*/  HMMA.16816.F32.BF16 R148, R168.reuse, R138, R16 ;  /* 0x0000008aa894723c */ /* 0x040fe20000041810 */
[----:B------:R-:W1:Y:S05]  /*12430*/  LDSM.16.MT88.4 R12, [R221+0x13800] ;  /* 0x01380000dd0c783b */ /* 0x000e6a0000004200 */
[C---:B---3--:R-:W-:Y:S03]  /*12440*/  HMMA.16816.F32.BF16 R144, R168.reuse, R140, R20 ;  /* 0x0000008ca890723c */ /* 0x048fe60000041814 */
[----:B------:R-:W3:Y:S03]  /*12450*/  LDSM.16.MT88.4 R16, [R220+0x13800] ;  /* 0x01380000dc10783b */ /* 0x000ee60000004200 */
[C---:B------:R-:W-:Y:S06]  /*12460*/  HMMA.16816.F32.BF16 R140, R168.reuse, R142, R24 ;  /* 0x0000008ea88c723c */ /* 0x040fec0000041818 */
[C---:B--2---:R-:W-:Y:S06]  /*12470*/  HMMA.16816.F32.BF16 R136, R168.reuse, R132, R28 ;  /* 0x00000084a888723c */ /* 0x044fec000004181c */
[C---:B------:R-:W-:Y:S06]  /*12480*/  HMMA.16816.F32.BF16 R132, R168.reuse, R134, R32 ;  /* 0x00000086a884723c */ /* 0x040fec0000041820 */
[C---:B----4-:R-:W-:Y:S06]  /*12490*/  HMMA.16816.F32.BF16 R36, R168.reuse, R4, R36 ;  /* 0x00000004a824723c */ /* 0x050fec0000041824 */
[C---:B------:R-:W-:Y:S01]  /*124a0*/  HMMA.16816.F32.BF16 R40, R168.reuse, R6, R40 ;  /* 0x00000006a828723c */ /* 0x040fe20000041828 */
[----:B------:R-:W2:Y:S05]  /*124b0*/  LDSM.16.MT88.4 R4, [R224+0x15800] ;  /* 0x01580000e004783b */ /* 0x000eaa0000004200 */
[C---:B-----5:R-:W-:Y:S06]  /*124c0*/  HMMA.16816.F32.BF16 R44, R168.reuse, R8, R44 ;  /* 0x00000008a82c723c */ /* 0x060fec000004182c */
[C---:B------:R-:W-:Y:S01]  /*124d0*/  HMMA.16816.F32.BF16 R48, R168.reuse, R10, R48 ;  /* 0x0000000aa830723c */ /* 0x040fe20000041830 */
[----:B------:R-:W4:Y:S05]  /*124e0*/  LDSM.16.MT88.4 R8, [R222+0x15800] ;  /* 0x01580000de08783b */ /* 0x000f2a0000004200 */
[C---:B-1----:R-:W-:Y:S06]  /*124f0*/  HMMA.16816.F32.BF16 R52, R168.reuse, R12, R52 ;  /* 0x0000000ca834723c */ /* 0x042fec0000041834 */
[C---:B------:R-:W-:Y:S01]  /*12500*/  HMMA.16816.F32.BF16 R56, R168.reuse, R14, R56 ;  /* 0x0000000ea838723c */ /* 0x040fe20000041838 */
[----:B------:R-:W1:Y:S05]  /*12510*/  LDSM.16.MT88.4 R12, [R221+0x15800] ;  /* 0x01580000dd0c783b */ /* 0x000e6a0000004200 */
[C---:B---3--:R-:W-:Y:S06]  /*12520*/  HMMA.16816.F32.BF16 R60, R168.reuse, R16, R60 ;  /* 0x00000010a83c723c */ /* 0x048fec000004183c */
[C---:B------:R-:W-:Y:S01]  /*12530*/  HMMA.16816.F32.BF16 R64, R168.reuse, R18, R64 ;  /* 0x00000012a840723c */ /* 0x040fe20000041840 */
[----:B------:R-:W3:Y:S05]  /*12540*/  LDSM.16.MT88.4 R16, [R220+0x15800] ;  /* 0x01580000dc10783b */ /* 0x000eea0000004200 */
[C---:B--2---:R-:W-:Y:S06]  /*12550*/  HMMA.16816.F32.BF16 R68, R168.reuse, R4, R68 ;  /* 0x00000004a844723c */ /* 0x044fec0000041844 */
[C---:B------:R-:W-:Y:S01]  /*12560*/  HMMA.16816.F32.BF16 R72, R168.reuse, R6, R72 ;  /* 0x00000006a848723c */ /* 0x040fe20000041848 */
[----:B------:R-:W2:Y:S05]  /*12570*/  LDSM.16.MT88.4 R4, [R224+0x17800] ;  /* 0x01780000e004783b */ /* 0x000eaa0000004200 */
[C---:B----4-:R-:W-:Y:S06]  /*12580*/  HMMA.16816.F32.BF16 R76, R168.reuse, R8, R76 ;  /* 0x00000008a84c723c */ /* 0x050fec000004184c */
        /* <DEDUP_REMOVED lines=9> */
[C---:B------:R-:W-:Y:S06]  /*12620*/  HMMA.16816.F32.BF16 R104, R168.reuse, R6, R104 ;  /* 0x00000006a868723c */ /* 0x040fec0000041868 */
[C---:B----4-:R-:W-:Y:S06]  /*12630*/  HMMA.16816.F32.BF16 R108, R168.reuse, R8, R108 ;  /* 0x00000008a86c723c */ /* 0x050fec000004186c */
[C---:B------:R-:W-:Y:S06]  /*12640*/  HMMA.16816.F32.BF16 R112, R168.reuse, R10, R112 ;  /* 0x0000000aa870723c */ /* 0x040fec0000041870 */
[C---:B-1----:R-:W-:Y:S06]  /*12650*/  HMMA.16816.F32.BF16 R116, R168.reuse, R12, R116 ;  /* 0x0000000ca874723c */ /* 0x042fec0000041874 */
[C---:B------:R-:W-:Y:S06]  /*12660*/  HMMA.16816.F32.BF16 R120, R168.reuse, R14, R120 ;  /* 0x0000000ea878723c */ /* 0x040fec0000041878 */
[C---:B---3--:R-:W-:Y:S06]  /*12670*/  HMMA.16816.F32.BF16 R124, R168.reuse, R16, R124 ;  /* 0x00000010a87c723c */ /* 0x048fec000004187c */
[----:B------:R-:W-:Y:S01]  /*12680*/  HMMA.16816.F32.BF16 R128, R168, R18, R128 ;  /* 0x00000012a880723c */ /* 0x000fe20000041880 */
[----:B------:R-:W-:Y:S11]  /*12690*/  @!UPT UIADD3 URZ, URZ, URZ, URZ ;  /* 0x0000003f3f3ff290 */ /* 0x000ff6000fffe03f */
[----:B------:R-:W-:Y:S01]  /*126a0*/  @!UPT UIADD3 URZ, URZ, URZ, URZ ;  /* 0x0000003f3f3ff290 */ /* 0x000fe2000fffe03f */
[----:B------:R-:W-:Y:S11]  /*126b0*/  @P0 BRA `(.L_x_310) ;  /* 0xffffffb400e80947 */ /* 0x000ff6000383ffff */
.L_x_309:
[----:B------:R-:W2:Y:S04]  /*126c0*/  LDL.LU R10, [R1+0x28] ;  /* 0x00002800010a7983 */ /* 0x000ea80000300800 */
[----:B------:R-:W3:Y:S01]  /*126d0*/  LDL.LU R6, [R1+0x14] ;  /* 0x0000140001067983 */ /* 0x000ee20000300800 */
[----:B------:R-:W1:Y:S01]  /*126e0*/  S2UR UR6, SR_CgaCtaId ;  /* 0x00000000000679c3 */ /* 0x000e620000008800 */
[----:B------:R-:W-:Y:S01]  /*126f0*/  UISETP.NE.AND UP0, UPT, UR14, -0x1, UPT ;  /* 0xffffffff0e00788c */ /* 0x000fe2000bf05270 */
[----:B------:R-:W4:Y:S05]  /*12700*/  S2R R2, SR_TID.X ;  /* 0x0000000000027919 */ /* 0x000f2a0000002100 */
[----:B------:R-:W-:-:S05]  /*12710*/  PLOP3.LUT P0, PT, PT, PT, UP0, 0x80, 0x0 ;  /* 0x000000000000781c */ /* 0x000fca0003f0f008 */
[----:B------:R-:W-:Y:S02]  /*12720*/  @UP0 ULDC.64 UR4, c[0x0][0x298] ;  /* 0x0000a60000040ab9 */ /* 0x000fe40000000a00 */
[----:B------:R-:W-:-:S03]  /*12730*/  @UP0 UIMAD.WIDE.U32 UR8, UR14, UR4, URZ ;  /* 0x000000040e0802a5 */ /* 0x000fc6000f8e003f */
[----:B------:R-:W-:Y:S01]  /*12740*/  UMOV UR4, 0x400 ;  /* 0x0000040000047882 */ /* 0x000fe20000000000 */
[----:B------:R-:W-:Y:S02]  /*12750*/  @UP0 UIMAD UR7, UR14, UR5, UR9 ;  /* 0x000000050e0702a4 */ /* 0x000fe4000f8e0209 */
[----:B-1----:R-:W-:Y:S01]  /*12760*/  ULEA UR6, UR6, UR4, 0x18 ;  /* 0x0000000406067291 */ /* 0x002fe2000f8ec03f */
[----:B----4-:R-:W-:-:S04]  /*12770*/  SHF.R.S32.HI R5, RZ, 0x1f, R2 ;  /* 0x0000001fff057819 */ /* 0x010fc80000011402 */
        /* <DEDUP_REMOVED lines=10> */
[----:B------:R-:W-:Y:S02]  /*12820*/  IMAD.IADD R4, R7, 0x1, -R4 ;  /* 0x0000000107047824 */ /* 0x000fe400078e0a04 */
[----:B------:R-:W-:Y:S02]  /*12830*/  IMAD.MOV.U32 R9, RZ, RZ, 0x40 ;  /* 0x00000040ff097424 */ /* 0x000fe400078e00ff */
[C---:B------:R-:W-:Y:S01]  /*12840*/  IMAD.SHL.U32 R7, R4.reuse, 0x40, RZ ;  /* 0x0000004004077824 */ /* 0x040fe200078e00ff */
[----:B------:R-:W-:-:S04]  /*12850*/  R2P PR, R4, 0x6 ;  /* 0x0000000604007804 */ /* 0x000fc80000000000 */
[----:B------:R-:W-:Y:S02]  /*12860*/  LOP3.LUT R7, R7, 0x1c0, RZ, 0xc0, !PT ;  /* 0x000001c007077812 */ /* 0x000fe400078ec0ff */
[----:B------:R-:W-:Y:S02]  /*12870*/  SEL R9, R9, 0xffffffc0, !P2 ;  /* 0xffffffc009097807 */ /* 0x000fe40005000000 */
[----:B------:R-:W-:-:S05]  /*12880*/  LEA.HI R7, R7, R7, RZ, 0x1d ;  /* 0x0000000707077211 */ /* 0x000fca00078fe8ff */
[----:B------:R-:W-:-:S05]  /*12890*/  IMAD.U32 R12, R12, 0x2, R7 ;  /* 0x000000020c0c7824 */ /* 0x000fca00078e0007 */
[----:B------:R-:W-:Y:S01]  /*128a0*/  LEA R12, R12, UR6, 0x1 ;  /* 0x000000060c0c7c11 */ /* 0x000fe2000f8e08ff */
[----:B--2---:R-:W1:Y:S04]  /*128b0*/  SHFL.BFLY PT, R8, R10, 0x2, 0x1f ;  /* 0x0c401f000a087f89 */ /* 0x004e6800000e0000 */
[----:B---3--:R-:W2:Y:S01]  /*128c0*/  SHFL.BFLY PT, R14, R6, 0x2, 0x1f ;  /* 0x0c401f00060e7f89 */ /* 0x008ea200000e0000 */
[----:B-1----:R-:W-:Y:S01]  /*128d0*/  FADD.FTZ R8, R8, R10 ;  /* 0x0000000a08087221 */ /* 0x002fe20000010000 */
[----:B------:R-:W-:Y:S02]  /*128e0*/  IMAD.MOV.U32 R10, RZ, RZ, 0x20 ;  /* 0x00000020ff0a7424 */ /* 0x000fe400078e00ff */
[----:B--2---:R-:W-:Y:S02]  /*128f0*/  FADD.FTZ R14, R14, R6 ;  /* 0x000000060e0e7221 */ /* 0x004fe40000010000 */
[----:B------:R1:W2:Y:S01]  /*12900*/  SHFL.BFLY PT, R11, R8, 0x1, 0x1f ;  /* 0x0c201f00080b7f89 */ /* 0x0002a200000e0000 */
[----:B------:R-:W-:-:S03]  /*12910*/  SEL R10, R10, 0xffffffe0, !P1 ;  /* 0xffffffe00a0a7807 */ /* 0x000fc60004800000 */
        /* <DEDUP_REMOVED lines=9> */
.L_x_313:
        /* <DEDUP_REMOVED lines=14> */
.L_x_314:
[----:B-12---:R-:W-:Y:S01]  /*12a90*/  FADD.FTZ R8, R8, R11 ;  /* 0x0000000b08087221 */ /* 0x006fe20000010000 */
[----:B---3--:R-:W-:Y:S01]  /*12aa0*/  FADD.FTZ R7, R14, R7 ;  /* 0x000000070e077221 */ /* 0x008fe20000010000 */
[----:B------:R-:W-:Y:S01]  /*12ab0*/  LOP3.LUT R15, R15, 0xffffffe0, RZ, 0xc0, !PT ;  /* 0xffffffe00f0f7812 */ /* 0x000fe200078ec0ff */
[----:B------:R-:W1:Y:S01]  /*12ac0*/  S2UR UR4, SR_CTAID.X ;  /* 0x00000000000479c3 */ /* 0x000e620000002500 */
[----:B------:R-:W-:Y:S01]  /*12ad0*/  LEA.HI R5, R5, R2, RZ, 0x3 ;  /* 0x0000000205057211 */ /* 0x000fe200078f18ff */
[----:B------:R-:W2:Y:S01]  /*12ae0*/  S2R R24, SR_CTAID.Z ;  /* 0x0000000000187919 */ /* 0x000ea20000002700 */
[----:B------:R-:W-:Y:S01]  /*12af0*/  FSETP.NE.FTZ.AND P5, PT, R8, RZ, PT ;  /* 0x000000ff0800720b */ /* 0x000fe20003fb5000 */
[----:B------:R-:W-:Y:S01]  /*12b00*/  BSSY B0, `(.L_x_315) ;  /* 0x000015f000007945 */ /* 0x000fe20003800000 */
[----:B------:R-:W-:Y:S02]  /*12b10*/  FSETP.NE.FTZ.AND P4, PT, R7, RZ, PT ;  /* 0x000000ff0700720b */ /* 0x000fe40003f95000 */
[----:B------:R-:W-:-:S02]  /*12b20*/  IADD3 R2, R2, -R15, RZ ;  /* 0x8000000f02027210 */ /* 0x000fc40007ffe0ff */
[----:B------:R-:W-:Y:S02]  /*12b30*/  MOV R13, 0x3f800000 ;  /* 0x3f800000000d7802 */ /* 0x000fe40000000f00 */
[----:B------:R-:W-:Y:S02]  /*12b40*/  MOV R15, 0x3f800000 ;  /* 0x3f800000000f7802 */ /* 0x000fe40000000f00 */
[----:B------:R-:W-:Y:S02]  /*12b50*/  LOP3.LUT R4, R4, 0x1, RZ, 0xc0, !PT ;  /* 0x0000000104047812 */ /* 0x000fe400078ec0ff */
[----:B------:R-:W-:Y:S01]  /*12b60*/  ISETP.NE.AND P1, PT, RZ, UR6, PT ;  /* 0x00000006ff007c0c */ /* 0x000fe2000bf25270 */
[----:B------:R-:W3:Y:S01]  /*12b70*/  @P5 MUFU.RCP R13, R8 ;  /* 0x00000008000d5308 */ /* 0x000ee20000001000 */
[----:B------:R-:W-:Y:S02]  /*12b80*/  ISETP.NE.U32.AND P2, PT, R4, 0x1, PT ;  /* 0x000000010400780c */ /* 0x000fe40003f45070 */
[----:B------:R-:W-:-:S02]  /*12b90*/  IADD3 R11, R12, -0x10, RZ ;  /* 0xfffffff00c0b7810 */ /* 0x000fc40007ffe0ff */
[C---:B------:R-:W-:Y:S02]  /*12ba0*/  IADD3 R21, R12.reuse, R9, RZ ;  /* 0x000000090c157210 */ /* 0x040fe40007ffe0ff */
[----:B------:R-:W-:Y:S01]  /*12bb0*/  PLOP3.LUT P0, PT, PT, PT, PT, 0x8, 0x0 ;  /* 0x000000000000781c */ /* 0x000fe20003f0e170 */
[----:B------:R-:W4:Y:S01]  /*12bc0*/  @P4 MUFU.RCP R15, R7 ;  /* 0x00000007000f4308 */ /* 0x000f220000001000 */
[----:B-1----:R-:W-:Y:S01]  /*12bd0*/  UIMAD UR6, UR4, -0x40, UR16 ;  /* 0xffffffc0040678a4 */ /* 0x002fe2000f8e0210 */
[----:B------:R-:W-:Y:S02]  /*12be0*/  SHF.R.S32.HI R4, RZ, 0x3, R5 ;  /* 0x00000003ff047819 */ /* 0x000fe40000011405 */
[----:B------:R-:W1:Y:S01]  /*12bf0*/  @!P1 LDC R6, c[0x0][0x2c4] ;  /* 0x0000b100ff069b82 */ /* 0x000e620000000800 */
[----:B------:R-:W-:Y:S02]  /*12c00*/  @!P1 PLOP3.LUT P0, PT, P3, PT, PT, 0x80, 0x0 ;  /* 0x000000000000981c */ /* 0x000fe40001f0f070 */
[C---:B------:R-:W-:Y:S01]  /*12c10*/  @P2 IADD3 R11, R12.reuse, 0x10, RZ ;  /* 0x000000100c0b2810 */ /* 0x040fe20007ffe0ff */
[----:B------:R-:W-:Y:S01]  /*12c20*/  @P5 MUFU.LG2 R8, R8 ;  /* 0x0000000800085308 */ /* 0x000fe20000000c00 */
[C---:B---3--:R-:W-:Y:S01]  /*12c30*/  FMUL.FTZ R160, R13.reuse, R160 ;  /* 0x000000a00da07220 */ /* 0x048fe20000410000 */
        /* <DEDUP_REMOVED lines=80> */
[----:B------:R-:W-:Y:S01]  /*13140*/  FMUL.FTZ R132, R13, R132 ;  /* 0x000000840d847220 */ /* 0x000fe20000410000 */
[----:B------:R-:W-:Y:S01]  /*13150*/  F2FP.BF16.F32.PACK_AB R158, R159, R158 ;  /* 0x0000009e9f9e723e */ /* 0x000fe200000010ff */
[----:B------:R-:W-:Y:S01]  /*13160*/  FMUL.FTZ R133, R13, R133 ;  /* 0x000000850d857220 */ /* 0x000fe20000410000 */
[----:B------:R-:W-:Y:S01]  /*13170*/  F2FP.BF16.F32.PACK_AB R152, R153, R152 ;  /* 0x000000989998723e */ /* 0x000fe200000010ff */
[----:B------:R-:W-:Y:S01]  /*13180*/  FMUL.FTZ R36, R13, R36 ;  /* 0x000000240d247220 */ /* 0x000fe20000410000 */
[----:B------:R-:W-:Y:S01]  /*13190*/  F2FP.BF16.F32.PACK_AB R154, R155, R154 ;  /* 0x0000009a9b9a723e */ /* 0x000fe200000010ff */
[C---:B------:R-:W-:Y:S01]  /*131a0*/  FMUL.FTZ R37, R13.reuse, R37 ;  /* 0x000000250d257220 */ /* 0x040fe20000410000 */
[----:B------:R-:W-:Y:S01]  /*131b0*/  IADD3 R15, R12, R10, RZ ;  /* 0x0000000a0c0f7210 */ /* 0x000fe20007ffe0ff */
        /* <DEDUP_REMOVED lines=8> */
[----:B------:R-:W-:Y:S01]  /*13240*/  STS [R12], R161 ;  /* 0x000000a10c007388 */ /* 0x000fe20000000800 */
[----:B------:R-:W-:Y:S01]  /*13250*/  F2FP.BF16.F32.PACK_AB R146, R147, R146 ;  /* 0x000000929392723e */ /* 0x000fe200000010ff */
[----:B------:R-:W-:Y:S01]  /*13260*/  FMUL.FTZ R48, R13, R48 ;  /* 0x000000300d307220 */ /* 0x000fe20000410000 */
[----:B------:R-:W-:Y:S01]  /*13270*/  F2FP.BF16.F32.PACK_AB R140, R141, R140 ;  /* 0x0000008c8d8c723e */ /* 0x000fe200000010ff */
[----:B------:R-:W-:Y:S01]  /*13280*/  STS [R12+0x400], R163 ;  /* 0x000400a30c007388 */ /* 0x000fe20000000800 */
[----:B------:R-:W-:Y:S01]  /*13290*/  F2FP.BF16.F32.PACK_AB R142, R143, R142 ;  /* 0x0000008e8f8e723e */ /* 0x000fe200000010ff */
[----:B------:R-:W-:Y:S01]  /*132a0*/  FMUL.FTZ R49, R13, R49 ;  /* 0x000000310d317220 */ /* 0x000fe20000410000 */
[----:B------:R-:W-:Y:S01]  /*132b0*/  IADD3 R23, R9, R11, RZ ;  /* 0x0000000b09177210 */ /* 0x000fe20007ffe0ff */
[----:B------:R-:W-:Y:S01]  /*132c0*/  STS [R11], R156 ;  /* 0x0000009c0b007388 */ /* 0x000fe20000000800 */
[----:B------:R-:W-:Y:S01]  /*132d0*/  F2FP.BF16.F32.PACK_AB R136, R137, R136 ;  /* 0x000000888988723e */ /* 0x000fe200000010ff */
[----:B------:R-:W-:Y:S01]  /*132e0*/  FMUL.FTZ R52, R13, R52 ;  /* 0x000000340d347220 */ /* 0x000fe20000410000 */
[----:B------:R-:W-:Y:S01]  /*132f0*/  F2FP.BF16.F32.PACK_AB R138, R139, R138 ;  /* 0x0000008a8b8a723e */ /* 0x000fe200000010ff */
[----:B------:R-:W-:Y:S01]  /*13300*/  STS [R11+0x400], R158 ;  /* 0x0004009e0b007388 */ /* 0x000fe20000000800 */
[----:B------:R-:W-:Y:S01]  /*13310*/  IADD3 R25, R15, R9, RZ ;  /* 0x000000090f197210 */ /* 0x000fe20007ffe0ff */
        /* <DEDUP_REMOVED lines=8> */
[----:B------:R-:W-:Y:S01]  /*133a0*/  F2FP.BF16.F32.PACK_AB R37, R37, R36 ;  /* 0x000000242525723e */ /* 0x000fe200000010ff */
[----:B------:R-:W-:Y:S01]  /*133b0*/  FMUL.FTZ R60, R13, R60 ;  /* 0x0000003c0d3c7220 */ /* 0x000fe20000410000 */
[----:B------:R-:W-:Y:S01]  /*133c0*/  F2FP.BF16.F32.PACK_AB R39, R39, R38 ;  /* 0x000000262727723e */ /* 0x000fe200000010ff */
[----:B------:R-:W-:Y:S01]  /*133d0*/  STS [R19], R148 ;  /* 0x0000009413007388 */ /* 0x000fe20000000800 */
[----:B------:R-:W-:Y:S01]  /*133e0*/  FMUL.FTZ R61, R13, R61 ;  /* 0x0000003d0d3d7220 */ /* 0x000fe20000410000 */
[----:B------:R-:W-:Y:S01]  /*133f0*/  F2FP.BF16.F32.PACK_AB R40, R41, R40 ;  /* 0x000000282928723e */ /* 0x000fe200000010ff */
[----:B------:R-:W-:Y:S01]  /*13400*/  FMUL.FTZ R64, R13, R64 ;  /* 0x000000400d407220 */ /* 0x000fe20000410000 */
[----:B------:R-:W-:Y:S01]  /*13410*/  STS [R19+0x400], R150 ;  /* 0x0004009613007388 */ /* 0x000fe20000000800 */
[----:B------:R-:W-:Y:S01]  /*13420*/  F2FP.BF16.F32.PACK_AB R42, R43, R42 ;  /* 0x0000002a2b2a723e */ /* 0x000fe200000010ff */
[----:B------:R-:W-:Y:S01]  /*13430*/  FMUL.FTZ R65, R13, R65 ;  /* 0x000000410d417220 */ /* 0x000fe20000410000 */
[----:B------:R-:W-:Y:S01]  /*13440*/  F2FP.BF16.F32.PACK_AB R44, R45, R44 ;  /* 0x0000002c2d2c723e */ /* 0x000fe200000010ff */
[----:B------:R-:W-:Y:S01]  /*13450*/  STS [R21], R144 ;  /* 0x0000009015007388 */ /* 0x000fe20000000800 */
[----:B------:R-:W-:Y:S01]  /*13460*/  F2FP.BF16.F32.PACK_AB R46, R47, R46 ;  /* 0x0000002e2f2e723e */ /* 0x000fe200000010ff */
[C---:B------:R-:W-:Y:S01]  /*13470*/  FMUL.FTZ R68, R13.reuse, R68 ;  /* 0x000000440d447220 */ /* 0x040fe20000410000 */
[----:B------:R-:W-:Y:S01]  /*13480*/  FMUL.FTZ R69, R13, R69 ;  /* 0x000000450d457220 */ /* 0x000fe20000410000 */
[----:B------:R-:W-:Y:S01]  /*13490*/  STS [R21+0x400], R146 ;  /* 0x0004009215007388 */ /* 0x000fe20000000800 */
        /* <DEDUP_REMOVED lines=27> */
[----:B------:R-:W-:Y:S01]  /*13650*/  STS [R12+0x2000], R37 ;  /* 0x002000250c007388 */ /* 0x000fe20000000800 */
[----:B------:R-:W-:Y:S01]  /*13660*/  F2FP.BF16.F32.PACK_AB R71, R71, R70 ;  /* 0x000000464747723e */ /* 0x000fe200000010ff */
[C---:B------:R-:W-:Y:S01]  /*13670*/  FMUL.FTZ R92, R13.reuse, R92 ;  /* 0x0000005c0d5c7220 */ /* 0x040fe20000410000 */
[----:B------:R-:W-:Y:S01]  /*13680*/  FMUL.FTZ R93, R13, R93 ;  /* 0x0000005d0d5d7220 */ /* 0x000fe20000410000 */
[----:B------:R-:W-:Y:S01]  /*13690*/  STS [R12+0x2400], R39 ;  /* 0x002400270c007388 */ /* 0x000fe20000000800 */
[----:B------:R-:W-:Y:S01]  /*136a0*/  F2FP.BF16.F32.PACK_AB R72, R73, R72 ;  /* 0x000000484948723e */ /* 0x000fe200000010ff */
[----:B------:R-:W-:Y:S01]  /*136b0*/  FMUL.FTZ R96, R13, R96 ;  /* 0x000000600d607220 */ /* 0x000fe20000410000 */
[----:B------:R-:W-:Y:S01]  /*136c0*/  F2FP.BF16.F32.PACK_AB R74, R75, R74 ;  /* 0x0000004a4b4a723e */ /* 0x000fe200000010ff */
[----:B------:R-:W-:Y:S01]  /*136d0*/  STS [R11+0x2000], R40 ;  /* 0x002000280b007388 */ /* 0x000fe20000000800 */
        /* <DEDUP_REMOVED lines=32> */
[----:B------:R-:W-:Y:S01]  /*138e0*/  ISETP.GE.AND P3, PT, R4, UR6, PT ;  /* 0x0000000604007c0c */ /* 0x000fe2000bf66270 */
[----:B------:R-:W-:Y:S01]  /*138f0*/  FMUL.FTZ R121, R13, R121 ;  /* 0x000000790d797220 */ /* 0x000fe20000410000 */
[----:B------:R-:W-:Y:S01]  /*13900*/  F2FP.BF16.F32.PACK_AB R101, R101, R100 ;  /* 0x000000646565723e */ /* 0x000fe200000010ff */
[----:B------:R-:W-:Y:S01]  /*13910*/  STS [R23+0x2400], R58 ;  /* 0x0024003a17007388 */ /* 0x000fe20000000800 */
[----:B------:R-:W-:Y:S01]  /*13920*/  F2FP.BF16.F32.PACK_AB R103, R103, R102 ;  /* 0x000000666767723e */ /* 0x000fe200000010ff */
[----:B------:R-:W-:Y:S01]  /*13930*/  FMUL.FTZ R124, R13, R124 ;  /* 0x0000007c0d7c7220 */ /* 0x000fe20000410000 */
[----:B------:R-:W-:Y:S01]  /*13940*/  LEA.HI.SX32 R4, R5, 0x20, 0x1d ;  /* 0x0000002005047811 */ /* 0x000fe200078feaff */
[----:B------:R-:W-:Y:S01]  /*13950*/  STS [R25+0x2000], R60 ;  /* 0x0020003c19007388 */ /* 0x000fe20000000800 */
[C---:B------:R-:W-:Y:S01]  /*13960*/  FMUL.FTZ R125, R13.reuse, R125 ;  /* 0x0000007d0d7d7220 */ /* 0x040fe20000410000 */
[----:B------:R-:W-:Y:S01]  /*13970*/  FMUL.FTZ R128, R13, R128 ;  /* 0x000000800d807220 */ /* 0x000fe20000410000 */
[----:B------:R-:W-:Y:S01]  /*13980*/  F2FP.BF16.F32.PACK_AB R104, R105, R104 ;  /* 0x000000686968723e */ /* 0x000fe200000010ff */
[----:B------:R-:W-:Y:S01]  /*13990*/  STS [R25+0x2400], R62 ;  /* 0x0024003e19007388 */ /* 0x000fe20000000800 */
[----:B------:R-:W-:Y:S01]  /*139a0*/  F2FP.BF16.F32.PACK_AB R106, R107, R106 ;  /* 0x0000006a6b6a723e */ /* 0x000fe200000010ff */
[----:B------:R-:W-:Y:S01]  /*139b0*/  FMUL.FTZ R13, R13, R129 ;  /* 0x000000810d0d7220 */ /* 0x000fe20000410000 */
[----:B------:R-:W-:Y:S01]  /*139c0*/  F2FP.BF16.F32.PACK_AB R108, R109, R108 ;  /* 0x0000006c6d6c723e */ /* 0x000fe200000010ff */
[----:B------:R-:W-:Y:S01]  /*139d0*/  STS [R9+0x2000], R64 ;  /* 0x0020004009007388 */ /* 0x000fe20000000800 */
[----:B------:R-:W-:Y:S01]  /*139e0*/  F2FP.BF16.F32.PACK_AB R110, R111, R110 ;  /* 0x0000006e6f6e723e */ /* 0x000fe200000010ff */
[----:B-1----:R-:W1:Y:S01]  /*139f0*/  @P0 LDC R6, c[0x0][0x2e4] ;  /* 0x0000b900ff060b82 */ /* 0x002e620000000800 */
[----:B------:R-:W-:Y:S01]  /*13a00*/  F2FP.BF16.F32.PACK_AB R112, R113, R112 ;  /* 0x000000707170723e */ /* 0x000fe200000010ff */
[----:B------:R-:W-:Y:S01]  /*13a10*/  STS [R9+0x2400], R66 ;  /* 0x0024004209007388 */ /* 0x000fe20000000800 */
[----:B------:R-:W-:Y:S01]  /*13a20*/  F2FP.BF16.F32.PACK_AB R114, R115, R114 ;  /* 0x000000727372723e */ /* 0x000fe200000010ff */
[----:B------:R-:W3:Y:S01]  /*13a30*/  @P4 MUFU.LG2 R7, R7 ;  /* 0x0000000700074308 */ /* 0x000ee20000000c00 */
[----:B------:R-:W-:Y:S01]  /*13a40*/  F2FP.BF16.F32.PACK_AB R116, R117, R116 ;  /* 0x000000747574723e */ /* 0x000fe200000010ff */
[----:B------:R-:W-:Y:S01]  /*13a50*/  STS [R12+0x4000], R69 ;  /* 0x004000450c007388 */ /* 0x000fe20000000800 */
[----:B------:R-:W-:Y:S01]  /*13a60*/  F2FP.BF16.F32.PACK_AB R118, R119, R118 ;  /* 0x000000767776723e */ /* 0x000fe200000010ff */
[----:B------:R-:W4:Y:S01]  /*13a70*/  @!P1 LDC R29, c[0x0][0x270] ;  /* 0x00009c00ff1d9b82 */ /* 0x000f220000000800 */
[----:B------:R-:W-:Y:S01]  /*13a80*/  F2FP.BF16.F32.PACK_AB R120, R121, R120 ;  /* 0x000000787978723e */ /* 0x000fe200000010ff */
[----:B------:R-:W-:Y:S01]  /*13a90*/  STS [R12+0x4400], R71 ;  /* 0x004400470c007388 */ /* 0x000fe20000000800 */
[----:B------:R-:W-:-:S02]  /*13aa0*/  F2FP.BF16.F32.PACK_AB R122, R123, R122 ;  /* 0x0000007a7b7a723e */ /* 0x000fc400000010ff */
[----:B------:R-:W-:Y:S01]  /*13ab0*/  ISETP.GE.AND P0, PT, R4, UR6, PT ;  /* 0x0000000604007c0c */ /* 0x000fe2000bf06270 */
[----:B------:R-:W-:Y:S01]  /*13ac0*/  STS [R11+0x4000], R72 ;  /* 0x004000480b007388 */ /* 0x000fe20000000800 */
[----:B------:R-:W-:Y:S01]  /*13ad0*/  F2FP.BF16.F32.PACK_AB R124, R125, R124 ;  /* 0x0000007c7d7c723e */ /* 0x000fe200000010ff */
[----:B------:R-:W5:Y:S01]  /*13ae0*/  @P1 LDC.64 R26, c[0x0][0x2c0] ;  /* 0x0000b000ff1a1b82 */ /* 0x000f620000000a00 */
[----:B------:R-:W-:Y:S01]  /*13af0*/  F2FP.BF16.F32.PACK_AB R126, R127, R126 ;  /* 0x0000007e7f7e723e */ /* 0x000fe200000010ff */
[----:B------:R-:W-:Y:S01]  /*13b00*/  STS [R11+0x4400], R74 ;  /* 0x0044004a0b007388 */ /* 0x000fe20000000800 */
[----:B------:R-:W-:Y:S02]  /*13b10*/  F2FP.BF16.F32.PACK_AB R13, R13, R128 ;  /* 0x000000800d0d723e */ /* 0x000fe400000010ff */
[----:B------:R-:W-:Y:S01]  /*13b20*/  F2FP.BF16.F32.PACK_AB R130, R131, R130 ;  /* 0x000000828382723e */ /* 0x000fe200000010ff */
[----:B------:R-:W-:Y:S01]  /*13b30*/  STS [R15+0x4000], R76 ;  /* 0x0040004c0f007388 */ /* 0x000fe20000000800 */
[----:B------:R-:W-:-:S03]  /*13b40*/  LEA.HI.SX32 R14, R5, 0x10, 0x1d ;  /* 0x00000010050e7811 */ /* 0x000fc600078feaff */
[----:B------:R-:W-:Y:S01]  /*13b50*/  STS [R15+0x4400], R78 ;  /* 0x0044004e0f007388 */ /* 0x000fe20000000800 */
[----:B------:R-:W-:-:S03]  /*13b60*/  ISETP.GE.AND P2, PT, R14, UR6, PT ;  /* 0x000000060e007c0c */ /* 0x000fc6000bf46270 */
[----:B------:R-:W-:Y:S04]  /*13b70*/  STS [R19+0x4000], R80 ;  /* 0x0040005013007388 */ /* 0x000fe80000000800 */
[----:B------:R-:W-:Y:S04]  /*13b80*/  STS [R19+0x4400], R82 ;  /* 0x0044005213007388 */ /* 0x000fe80000000800 */
[----:B------:R-:W-:Y:S01]  /*13b90*/  STS [R21+0x4000], R84 ;  /* 0x0040005415007388 */ /* 0x000fe20000000800 */
[----:B-----5:R-:W-:Y:S01]  /*13ba0*/  @P1 IMAD R27, R27, R26, RZ ;  /* 0x0000001a1b1b1224 */ /* 0x020fe200078e02ff */
[----:B-1----:R-:W-:-:S02]  /*13bb0*/  @!P1 MOV R27, R6 ;  /* 0x00000006001b9202 */ /* 0x002fc40000000f00 */
        /* <DEDUP_REMOVED lines=10> */
[----:B------:R5:W-:Y:S01]  /*13c60*/  STS [R11+0x6400], R106 ;  /* 0x0064006a0b007388 */ /* 0x000be20000000800 */
[----:B------:R-:W2:Y:S03]  /*13c70*/  S2R R4, SR_TID.X ;  /* 0x0000000000047919 */ /* 0x000ea60000002100 */
[----:B------:R-:W-:Y:S04]  /*13c80*/  STS [R15+0x6000], R108 ;  /* 0x0060006c0f007388 */ /* 0x000fe80000000800 */
[----:B------:R2:W-:Y:S04]  /*13c90*/  STS [R15+0x6400], R110 ;  /* 0x0064006e0f007388 */ /* 0x0005e80000000800 */
[----:B------:R-:W-:Y:S01]  /*13ca0*/  STS [R19+0x6000], R112 ;  /* 0x0060007013007388 */ /* 0x000fe20000000800 */
[----:B-1----:R-:W1:Y:S03]  /*13cb0*/  @P1 LDC R12, c[0x0][0x2c0] ;  /* 0x0000b000ff0c1b82 */ /* 0x002e660000000800 */
[----:B------:R1:W-:Y:S04]  /*13cc0*/  STS [R19+0x6400], R114 ;  /* 0x0064007213007388 */ /* 0x0003e80000000800 */
[----:B------:R-:W-:Y:S01]  /*13cd0*/  STS [R21+0x6000], R116 ;  /* 0x0060007415007388 */ /* 0x000fe20000000800 */
[----:B-----5:R-:W-:Y:S01]  /*13ce0*/  @P1 MOV R11, 0x1 ;  /* 0x00000001000b1802 */ /* 0x020fe20000000f00 */
[----:B----4-:R-:W-:-:S02]  /*13cf0*/  @!P1 IMAD R11, R6, R29, RZ ;  /* 0x0000001d060b9224 */ /* 0x010fc400078e02ff */
[----:B---3--:R-:W-:Y:S01]  /*13d00*/  @P4 FMUL.FTZ R6, R7, 0.69314718246459960938 ;  /* 0x3f31721807064820 */ /* 0x008fe20000410000 */
[----:B------:R-:W-:Y:S04]  /*13d10*/  STS [R21+0x6400], R118 ;  /* 0x0064007615007388 */ /* 0x000fe80000000800 */
[----:B------:R-:W-:Y:S04]  /*13d20*/  STS [R23+0x6000], R120 ;  /* 0x0060007817007388 */ /* 0x000fe80000000800 */
[----:B------:R-:W-:Y:S01]  /*13d30*/  STS [R23+0x6400], R122 ;  /* 0x0064007a17007388 */ /* 0x000fe20000000800 */
[----:B--2---:R-:W-:-:S03]  /*13d40*/  SHF.R.S32.HI R15, RZ, 0x1f, R4 ;  /* 0x0000001fff0f7819 */ /* 0x004fc60000011404 */
[----:B------:R-:W-:Y:S01]  /*13d50*/  STS [R25+0x6000], R124 ;  /* 0x0060007c19007388 */ /* 0x000fe20000000800 */
[CC--:B------:R-:W-:Y:S02]  /*13d60*/  LEA.HI R14, R15.reuse, R4.reuse, RZ, 0x5 ;  /* 0x000000040f0e7211 */ /* 0x0c0fe400078f28ff */
[----:B------:R-:W-:Y:S01]  /*13d70*/  @!P1 MOV R12, 0x1 ;  /* 0x00000001000c9802 */ /* 0x000fe20000000f00 */
[----:B------:R-:W-:Y:S01]  /*13d80*/  STS [R25+0x6400], R126 ;  /* 0x0064007e19007388 */ /* 0x000fe20000000800 */
[----:B-1----:R-:W1:Y:S01]  /*13d90*/  @P5 LDC R19, c[0x0][0x2e8] ;  /* 0x0000ba00ff135b82 */ /* 0x002e620000000800 */
[----:B------:R-:W-:Y:S01]  /*13da0*/  LOP3.LUT R29, R14, 0xffffffe0, RZ, 0xc0, !PT ;  /* 0xffffffe00e1d7812 */ /* 0x000fe200078ec0ff */
[----:B------:R-:W2:Y:S01]  /*13db0*/  S2R R10, SR_CTAID.Y ;  /* 0x00000000000a7919 */ /* 0x000ea20000002600 */
[----:B------:R-:W-:Y:S02]  /*13dc0*/  LEA.HI R15, R15, R4, RZ, 0x3 ;  /* 0x000000040f0f7211 */ /* 0x000fe400078f18ff */
[----:B------:R-:W-:Y:S01]  /*13dd0*/  IADD3 R29, R4, -R29, RZ ;  /* 0x8000001d041d7210 */ /* 0x000fe20007ffe0ff */
[----:B------:R3:W-:Y:S02]  /*13de0*/  STS [R9+0x6000], R13 ;  /* 0x0060000d09007388 */ /* 0x0007e40000000800 */
[----:B------:R-:W4:Y:S02]  /*13df0*/  @P4 LDC R14, c[0x0][0x2e8] ;  /* 0x0000ba00ff0e4b82 */ /* 0x000f240000000800 */
[----:B------:R5:W-:Y:S06]  /*13e00*/  STS [R9+0x6400], R130 ;  /* 0x0064008209007388 */ /* 0x000bec0000000800 */
[----:B------:R-:W-:Y:S01]  /*13e10*/  BAR.SYNC.DEFER_BLOCKING 0x0 ;  /* 0x0000000000007b1d */ /* 0x000fe20000010000 */
[----:B---3--:R-:W-:Y:S01]  /*13e20*/  @P5 FMUL.FTZ R13, R8, 0.69314718246459960938 ;  /* 0x3f317218080d5820 */ /* 0x008fe20000410000 */
[----:B------:R-:W-:Y:S01]  /*13e30*/  MOV R8, 0x7f800000 ;  /* 0x7f80000000087802 */ /* 0x000fe20000000f00 */
[----:B----4-:R-:W-:Y:S01]  /*13e40*/  @P4 FFMA.FTZ R8, R3, R14, R6 ;  /* 0x0000000e03084223 */ /* 0x010fe20000010006 */
[----:B--2---:R-:W-:Y:S01]  /*13e50*/  IMAD R10, R10, R11, RZ ;  /* 0x0000000b0a0a7224 */ /* 0x004fe200078e02ff */
[----:B------:R-:W-:-:S02]  /*13e60*/  SHF.R.S32.HI R11, RZ, 0x1f, R0 ;  /* 0x0000001fff0b7819 */ /* 0x000fc40000011400 */
[----:B-----5:R-:W-:Y:S01]  /*13e70*/  MOV R9, 0x7f800000 ;  /* 0x7f80000000097802 */ /* 0x020fe20000000f00 */
[----:B------:R2:W3:Y:S01]  /*13e80*/  LDS.128 R20, [R242+0x1800] ;  /* 0x00180000f2147984 */ /* 0x0004e20000000c00 */
[----:B------:R-:W-:Y:S01]  /*13e90*/  LEA.HI R11, R11, R0, RZ, 0x2 ;  /* 0x000000000b0b7211 */ /* 0x000fe200078f10ff */
[----:B-1----:R-:W-:Y:S01]  /*13ea0*/  @P5 FFMA.FTZ R9, R164, R19, R13 ;  /* 0x00000013a4095223 */ /* 0x002fe2000001000d */
[----:B------:R-:W-:Y:S02]  /*13eb0*/  SEL R10, R10, RZ, !P6 ;  /* 0x000000ff0a0a7207 */ /* 0x000fe40007000000 */
[----:B------:R-:W-:Y:S02]  /*13ec0*/  LOP3.LUT R11, R11, 0xffffffc, RZ, 0xc0, !PT ;  /* 0x0ffffffc0b0b7812 */ /* 0x000fe400078ec0ff */
[----:B------:R-:W-:Y:S01]  /*13ed0*/  LOP3.LUT P6, RZ, R2, 0x3, RZ, 0xc0, !PT ;  /* 0x0000000302ff7812 */ /* 0x000fe200078cc0ff */
[----:B------:R-:W-:Y:S01]  /*13ee0*/  IMAD R27, R24, R27, R10 ;  /* 0x0000001b181b7224 */ /* 0x000fe200078e020a */
[----:B------:R-:W-:Y:S01]  /*13ef0*/  IADD3 R11, R0, -R11, RZ ;  /* 0x8000000b000b7210 */ /* 0x000fe20007ffe0ff */
[----:B------:R-:W-:Y:S01]  /*13f00*/  IMAD R0, R12, UR4, RZ ;  /* 0x000000040c007c24 */ /* 0x000fe2000f8e02ff */
[----:B------:R-:W-:-:S02]  /*13f10*/  SHF.R.S32.HI R2, RZ, 0x1f, R29 ;  /* 0x0000001fff027819 */ /* 0x000fc4000001141d */
[----:B------:R-:W-:Y:S02]  /*13f20*/  LOP3.LUT R13, R15, 0xfffffff8, RZ, 0xc0, !PT ;  /* 0xfffffff80f0d7812 */ /* 0x000fe400078ec0ff */
[----:B------:R-:W-:Y:S02]  /*13f30*/  SHF.L.U32 R0, R0, 0x6, RZ ;  /* 0x0000000600007819 */ /* 0x000fe400000006ff */
[----:B------:R-:W-:Y:S02]  /*13f40*/  LEA.HI R2, R2, R29, RZ, 0x2 ;  /* 0x0000001d02027211 */ /* 0x000fe400078f10ff */
[----:B------:R-:W-:Y:S02]  /*13f50*/  SHF.R.S32.HI R7, RZ, 0x1f, R0 ;  /* 0x0000001fff077819 */ /* 0x000fe40000011400 */
[----:B------:R-:W-:Y:S02]  /*13f60*/  IADD3 R0, P5, P1, R0, R16, R27 ;  /* 0x0000001000007210 */ /* 0x000fe400079be01b */
[----:B------:R-:W-:-:S02]  /*13f70*/  SHF.R.S32.HI R2, RZ, 0x2, R2 ;  /* 0x00000002ff027819 */ /* 0x000fc40000011402 */
[----:B------:R-:W-:Y:S02]  /*13f80*/  SHF.R.S32.HI R16, RZ, 0x1f, R27 ;  /* 0x0000001fff107819 */ /* 0x000fe4000001141b */
[----:B------:R-:W-:Y:S02]  /*13f90*/  IADD3 R4, -R13, R4, RZ ;  /* 0x000000040d047210 */ /* 0x000fe40007ffe1ff */
[----:B------:R-:W-:Y:S02]  /*13fa0*/  LEA R11, R11, R2, 0x4 ;  /* 0x000000020b0b7211 */ /* 0x000fe400078e20ff */
[----:B------:R-:W-:Y:S01]  /*13fb0*/  IADD3.X R16, R7, R17, R16, P5, P1 ;  /* 0x0000001107107210 */ /* 0x000fe20002fe2410 */
[----:B--2---:R-:W-:Y:S06]  /*13fc0*/  @P6 BRA `(.L_x_316) ;  /* 0x0000000000486947 */ /* 0x004fec0003800000 */
        /* <DEDUP_REMOVED lines=18> */
.L_x_316:
[----:B------:R-:W-:Y:S05]  /*140f0*/  BSYNC B0 ;  /* 0x0000000000007941 */ /* 0x000fea0003800000 */
.L_x_315:
        /* <DEDUP_REMOVED lines=12> */
[----:B------:R1:W4:Y:S01]  /*141c0*/  LDS.128 R12, [R242+0x2000] ;  /* 0x00200000f20c7984 */ /* 0x0003220000000c00 */
[----:B------:R-:W-:Y:S01]  /*141d0*/  IADD3.X R7, R4, UR7, RZ, P1, !PT ;  /* 0x0000000704077c10 */ /* 0x000fe20008ffe4ff */
[----:B------:R-:W-:Y:S01]  /*141e0*/  BSSY B0, `(.L_x_317) ;  /* 0x000001a000007945 */ /* 0x000fe20003800000 */
[----:B------:R-:W-:Y:S01]  /*141f0*/  ISETP.GE.AND P1, PT, R5, UR6, PT ;  /* 0x0000000605007c0c */ /* 0x000fe2000bf26270 */
[----:B------:R-:W-:-:S02]  /*14200*/  IMAD.WIDE R2, R2, 0x40, R8 ;  /* 0x0000004002027825 */ /* 0x000fc400078e0208 */
[----:B------:R1:W1:Y:S02]  /*14210*/  LDS.128 R8, [R242+0x4000] ;  /* 0x00400000f2087984 */ /* 0x0002640000000c00 */
        /* <DEDUP_REMOVED lines=19> */
[----:B----4-:R2:W-:Y:S04]  /*14350*/  @!P5 STG.E.128 desc[UR34][R32.64+0x80], R12 ;  /* 0x0000800c2000d986 */ /* 0x0105e8000c101d22 */
[----:B-1----:R2:W-:Y:S04]  /*14360*/  @!P4 STG.E.128 desc[UR34][R32.64+0x100], R8 ;  /* 0x000100082000c986 */ /* 0x0025e8000c101d22 */
[----:B------:R2:W-:Y:S02]  /*14370*/  @!P3 STG.E.128 desc[UR34][R32.64+0x180], R4 ;  /* 0x000180042000b986 */ /* 0x0005e4000c101d22 */
.L_x_318:
[----:B------:R-:W-:Y:S05]  /*14380*/  BSYNC B0 ;  /* 0x0000000000007941 */ /* 0x000fea0003800000 */
.L_x_317:
[----:B--2---:R2:W2:Y:S01]  /*14390*/  LDS.128 R16, [R242+0x800] ;  /* 0x00080000f2107984 */ /* 0x0044a20000000c00 */
[----:B------:R-:W-:Y:S03]  /*143a0*/  BSSY B0, `(.L_x_319) ;  /* 0x000001a000007945 */ /* 0x000fe60003800000 */
[----:B----4-:R4:W2:Y:S04]  /*143b0*/  LDS.128 R12, [R242+0x2800] ;  /* 0x00280000f20c7984 */ /* 0x0108a80000000c00 */
[----:B-1----:R4:W1:Y:S04]  /*143c0*/  LDS.128 R8, [R242+0x4800] ;  /* 0x00480000f2087984 */ /* 0x0028680000000c00 */
[----:B------:R4:W1:Y:S01]  /*143d0*/  LDS.128 R4, [R242+0x6800] ;  /* 0x00680000f2047984 */ /* 0x0008620000000c00 */
        /* <DEDUP_REMOVED lines=20> */
[----:B-1----:R2:W-:Y:S04]  /*14520*/  @!P3 STG.E.128 desc[UR34][R32.64+0x100], R8 ;  /* 0x000100082000b986 */ /* 0x0025e8000c101d22 */
[----:B------:R2:W-:Y:S02]  /*14530*/  @!P2 STG.E.128 desc[UR34][R32.64+0x180], R4 ;  /* 0x000180042000a986 */ /* 0x0005e4000c101d22 */
.L_x_320:
[----:B------:R-:W-:Y:S05]  /*14540*/  BSYNC B0 ;  /* 0x0000000000007941 */ /* 0x000fea0003800000 */
.L_x_319:
[----:B--2---:R2:W2:Y:S01]  /*14550*/  LDS.128 R16, [R242+0x1000] ;  /* 0x00100000f2107984 */ /* 0x0044a20000000c00 */
[----:B------:R-:W-:Y:S03]  /*14560*/  BSSY B0, `(.L_x_321) ;  /* 0x000001a000007945 */ /* 0x000fe60003800000 */
[----:B------:R2:W2:Y:S04]  /*14570*/  LDS.128 R12, [R242+0x3000] ;  /* 0x00300000f20c7984 */ /* 0x0004a80000000c00 */
        /* <DEDUP_REMOVED lines=24> */
.L_x_322:
[----:B------:R-:W-:Y:S05]  /*14700*/  BSYNC B0 ;  /* 0x0000000000007941 */ /* 0x000fea0003800000 */
.L_x_321:
[----:B-12---:R1:W2:Y:S04]  /*14710*/  LDS.128 R8, [R242+0x3800] ;  /* 0x00380000f2087984 */ /* 0x0062a80000000c00 */
[----:B------:R1:W1:Y:S04]  /*14720*/  LDS.128 R4, [R242+0x5800] ;  /* 0x00580000f2047984 */ /* 0x0002680000000c00 */
        /* <DEDUP_REMOVED lines=19> */
[----:B---3--:R3:W-:Y:S04]  /*14860*/  @!P3 STG.E.128 desc[UR34][R2.64], R20 ;  /* 0x000000140200b986 */ /* 0x0087e8000c101d22 */
[----:B--2---:R3:W-:Y:S04]  /*14870*/  @!P2 STG.E.128 desc[UR34][R2.64+0x80], R8 ;  /* 0x000080080200a986 */ /* 0x0047e8000c101d22 */
[----:B-1----:R3:W-:Y:S02]  /*14880*/  @!P1 STG.E.128 desc[UR34][R2.64+0x100], R4 ;  /* 0x0001000402009986 */ /* 0x0027e4000c101d22 */
[----:B------:R-:W-:Y:S05]  /*14890*/  @P0 EXIT ;  /* 0x000000000000094d */ /* 0x000fea0003800000 */
[----:B------:R-:W-:Y:S01]  /*148a0*/  STG.E.128 desc[UR34][R2.64+0x180], R12 ;  /* 0x0001800c02007986 */ /* 0x000fe2000c101d22 */
[----:B------:R-:W-:Y:S05]  /*148b0*/  EXIT ;  /* 0x000000000000794d */ /* 0x000fea0003800000 */
.L_x_323:
        /* <DEDUP_REMOVED lines=12> */
.L_x_2392:


//--------------------- .text._ZN5flash16flash_fwd_kernelI23Flash_fwd_kernel_traitsILi256ELi128ELi64ELi8ELb0ELb0EN7cutlass10bfloat16_tE19Flash_kernel_traitsILi256ELi128ELi64ELi8ES3_EELb0ELb0ELb0ELb0ELb0ELb1ELb0ELb0EEEvNS_16Flash_fwd_paramsE --------------------------
	.section	.text._ZN5flash16flash_fwd_kernelI23Flash_fwd_kernel_traitsILi256ELi128ELi64ELi8ELb0ELb0EN7cutlass10bfloat16_tE19Flash_kernel_traitsILi256ELi128ELi64ELi8ES3_EELb0ELb0ELb0ELb0ELb0ELb1ELb0ELb0EEEvNS_16Flash_fwd_paramsE,"ax",@progbits
	.align	128
        .global         _ZN5flash16flash_fwd_kernelI23Flash_fwd_kernel_traitsILi256ELi128ELi64ELi8ELb0ELb0EN7cutlass10bfloat16_tE19Flash_kernel_traitsILi256ELi128ELi64ELi8ES3_EELb0ELb0ELb0ELb0ELb0ELb1ELb0ELb0EEEvNS_16Flash_fwd_paramsE
        .type           _ZN5flash16flash_fwd_kernelI23Flash_fwd_kernel_traitsILi256ELi128ELi64ELi8ELb0ELb0EN7cutlass10bfloat16_tE19Flash_kernel_traitsILi256ELi128ELi64ELi8ES3_EELb0ELb0ELb0ELb0ELb0ELb1ELb0ELb0EEEvNS_16Flash_fwd_paramsE,@function
        .size           _ZN5flash16flash_fwd_kernelI23Flash_fwd_kernel_traitsILi256ELi128ELi64ELi8ELb0ELb0EN7cutlass10bfloat16_tE19Flash_kernel_traitsILi256ELi128ELi64ELi8ES3_EELb0ELb0ELb0ELb0ELb0ELb1ELb0ELb0EEEvNS_16Flash_fwd_paramsE,(.L_x_2393 - _ZN5flash16flash_fwd_kernelI23Flash_fwd_kernel_traitsILi256ELi128ELi64ELi8ELb0ELb0EN7cutlass10bfloat16_tE19Flash_kernel_traitsILi256ELi128ELi64ELi8ES3_EELb0ELb0ELb0ELb0ELb0ELb1ELb0ELb0EEEvNS_16Flash_fwd_paramsE)
        .other          _ZN5flash16flash_fwd_kernelI23Flash_fwd_kernel_traitsILi256ELi128ELi64ELi8ELb0ELb0EN7cutlass10bfloat16_tE19Flash_kernel_traitsILi256ELi128ELi64ELi8ES3_EELb0ELb0ELb0ELb0ELb0ELb1ELb0ELb0EEEvNS_16Flash_fwd_paramsE,@"STO_CUDA_ENTRY STV_DEFAULT"
_ZN5flash16flash_fwd_kernelI23Flash_fwd_kernel_traitsILi256ELi128ELi64ELi8ELb0ELb0EN7cutlass10bfloat16_tE19Flash_kernel_traitsILi256ELi128ELi64ELi8ES3_EELb0ELb0ELb0ELb0ELb0ELb1ELb0ELb0EEEvNS_16Flash_fwd_paramsE:
.text._ZN5flash16flash_fwd_kernelI23Flash_fwd_kernel_traitsILi256ELi128ELi64ELi8ELb0ELb0EN7cutlass10bfloat16_tE19Flash_kernel_traitsILi256ELi128ELi64ELi8ES3_EELb0ELb0ELb0ELb0ELb0ELb1ELb0ELb0EEEvNS_16Flash_fwd_paramsE:
        /* <DEDUP_REMOVED lines=55> */
.L_x_324:
[----:B------:R-:W-:-:S05]  /*0370*/  ULDC UR7, c[0x0][0x2c8] ;  /* 0x0000b20000077ab9 */ /* 0x000fca0000000800 */
.L_x_325:
        /* <DEDUP_REMOVED lines=28> */
[----:B------:R-:W2:Y:S01]  /*0540*/  S2R R4, SR_CTAID.Z ;  /* 0x0000000000047919 */ /* 0x000ea20000002700 */
[----:B------:R-:W-:Y:S01]  /*0550*/  UISETP.NE.AND UP0, UPT, UR15, -0x1, UPT ;  /* 0xffffffff0f00788c */ /* 0x000fe2000bf05270 */
[----:B------:R-:W-:Y:S01]  /*0560*/  SHF.R.S32.HI R10, RZ, 0x1f, R3 ;  /* 0x0000001fff0a7819 */ /* 0x000fe20000011403 */
[----:B------:R-:W-:Y:S01]  /*0570*/  ULEA.HI.SX32 UR13, UR12, 0xffffffff, 0x1a ;  /* 0xffffffff0c0d7891 */ /* 0x000fe2000f8fd23f */
[----:B------:R-:W-:Y:S02]  /*0580*/  IMAD.U32 R17, RZ, RZ, UR16 ;  /* 0x00000010ff117e24 */ /* 0x000fe4000f8e00ff */
[----:B------:R-:W-:Y:S01]  /*0590*/  LEA.HI R25, R10, R3, RZ, 0x6 ;  /* 0x000000030a197211 */ /* 0x000fe200078f30ff */
[----:B------:R-:W-:-:S04]  /*05a0*/  UIMAD UR14, UR13, -0x40, UR21 ;  /* 0xffffffc00d0e78a4 */ /* 0x000fc8000f8e0215 */
[----:B------:R-:W-:Y:S01]  /*05b0*/  IMAD.SHL.U32 R25, R25, 0x8, RZ ;  /* 0x0000000819197824 */ /* 0x000fe200078e00ff */
[----:B------:R-:W-:Y:S01]  /*05c0*/  @UP0 ULDC.64 UR4, c[0x0][0x240] ;  /* 0x0000900000040ab9 */ /* 0x000fe20000000a00 */
[----:B------:R-:W-:Y:S02]  /*05d0*/  @!UP0 USHF.R.S32.HI UR9, URZ, 0x1f, UR20 ;  /* 0x0000001f3f098899 */ /* 0x000fe40008011414 */
[----:B------:R-:W-:-:S04]  /*05e0*/  @UP0 UIMAD.WIDE.U32 UR10, UR15, UR4, URZ ;  /* 0x000000040f0a02a5 */ /* 0x000fc8000f8e003f */
[----:B------:R-:W-:Y:S02]  /*05f0*/  @UP0 UIMAD UR4, UR15, UR5, UR11 ;  /* 0x000000050f0402a4 */ /* 0x000fe4000f8e020b */
[----:B------:R-:W-:Y:S01]  /*0600*/  UIADD3 UR5, -UR6, UR17, URZ ;  /* 0x0000001106057290 */ /* 0x000fe2000fffe13f */
[----:B-1----:R-:W-:Y:S02]  /*0610*/  IABS R9, R19 ;  /* 0x0000001300097213 */ /* 0x002fe40000000000 */
[----:B------:R-:W-:Y:S01]  /*0620*/  @!UP0 ULDC.64 UR6, c[0x0][0x228] ;  /* 0x00008a0000068ab9 */ /* 0x000fe20000000a00 */
[----:B------:R-:W-:Y:S01]  /*0630*/  USHF.R.S32.HI UR11, URZ, 0x1f, UR8 ;  /* 0x0000001f3f0b7899 */ /* 0x000fe20008011408 */
[----:B------:R-:W1:Y:S01]  /*0640*/  I2F.RP R2, R9 ;  /* 0x0000000900027306 */ /* 0x000e620000209400 */
[----:B------:R-:W-:Y:S02]  /*0650*/  @!UP0 UIMAD UR9, UR9, UR6, URZ ;  /* 0x00000006090982a4 */ /* 0x000fe4000f8e023f */
[----:B------:R-:W-:Y:S01]  /*0660*/  @!UP0 UIMAD.WIDE.U32 UR26, UR20, UR6, URZ ;  /* 0x00000006141a82a5 */ /* 0x000fe2000f8e003f */
[----:B--2---:R-:W-:Y:S01]  /*0670*/  IABS R4, R4 ;  /* 0x0000000400047213 */ /* 0x004fe20000000000 */
[----:B------:R-:W-:-:S03]  /*0680*/  @!UP0 UIMAD UR9, UR20, UR7, UR9 ;  /* 0x00000007140982a4 */ /* 0x000fc6000f8e0209 */
[----:B------:R-:W-:Y:S01]  /*0690*/  ULDC.64 UR6, c[0x0][0x258] ;  /* 0x0000960000067ab9 */ /* 0x000fe20000000a00 */
[----:B------:R-:W-:Y:S01]  /*06a0*/  @!UP0 UIADD3 UR4, UR27, UR9, URZ ;  /* 0x000000091b048290 */ /* 0x000fe2000fffe03f */
[----:B------:R-:W-:Y:S01]  /*06b0*/  IMAD.U32 R20, RZ, RZ, UR6 ;  /* 0x00000006ff147e24 */ /* 0x000fe2000f8e00ff */
[----:B------:R-:W-:Y:S01]  /*06c0*/  @!UP0 UMOV UR10, UR26 ;  /* 0x0000001a000a8c82 */ /* 0x000fe20008000000 */
[----:B------:R-:W-:Y:S01]  /*06d0*/  UIMAD UR11, UR11, UR6, URZ ;  /* 0x000000060b0b72a4 */ /* 0x000fe2000f8e023f */
[----:B-1----:R-:W1:Y:S02]  /*06e0*/  MUFU.RCP R6, R2 ;  /* 0x0000000200067308 */ /* 0x002e640000001000 */
[----:B------:R-:W-:Y:S01]  /*06f0*/  UMOV UR6, 0x400 ;  /* 0x0000040000067882 */ /* 0x000fe20000000000 */
[----:B------:R-:W-:Y:S02]  /*0700*/  UIMAD UR7, UR8, UR7, UR11 ;  /* 0x00000007080772a4 */ /* 0x000fe4000f8e020b */
[----:B------:R-:W-:-:S11]  /*0710*/  UISETP.NE.AND UP0, UPT, UR25, -0x1, UPT ;  /* 0xffffffff1900788c */ /* 0x000fd6000bf05270 */
[----:B------:R-:W-:Y:S01]  /*0720*/  @UP0 UIADD3 UR23, UR22, UR25, URZ ;  /* 0x0000001916170290 */ /* 0x000fe2000fffe03f */
[----:B-1----:R-:W-:Y:S01]  /*0730*/  VIADD R6, R6, 0xffffffe ;  /* 0x0ffffffe06067836 */ /* 0x002fe20000000000 */
[----:B------:R-:W-:-:S03]  /*0740*/  @UP0 UIADD3 UR25, UR22, UR25, URZ ;  /* 0x0000001916190290 */ /* 0x000fc6000fffe03f */
[----:B------:R-:W1:Y:S02]  /*0750*/  F2I.FTZ.U32.TRUNC.NTZ R7, R6 ;  /* 0x0000000600077305 */ /* 0x000e64000021f000 */
[----:B-1----:R-:W-:Y:S02]  /*0760*/  IMAD.MOV R0, RZ, RZ, -R7 ;  /* 0x000000ffff007224 */ /* 0x002fe400078e0a07 */
[----:B------:R-:W-:Y:S02]  /*0770*/  IMAD.MOV.U32 R6, RZ, RZ, RZ ;  /* 0x000000ffff067224 */ /* 0x000fe400078e00ff */
[----:B------:R-:W-:Y:S01]  /*0780*/  IMAD R5, R0, R9, RZ ;  /* 0x0000000900057224 */ /* 0x000fe200078e02ff */
[----:B------:R-:W-:-:S03]  /*0790*/  LEA.HI R0, R10, R3, RZ, 0x3 ;  /* 0x000000030a007211 */ /* 0x000fc600078f18ff */
[----:B------:R-:W-:Y:S01]  /*07a0*/  IMAD.HI.U32 R5, R7, R5, R6 ;  /* 0x0000000507057227 */ /* 0x000fe200078e0006 */
[----:B------:R-:W-:Y:S02]  /*07b0*/  SHF.R.S32.HI R32, RZ, 0x3, R0 ;  /* 0x00000003ff207819 */ /* 0x000fe40000011400 */
[----:B------:R-:W-:Y:S02]  /*07c0*/  LOP3.LUT R0, R0, 0xfffffff8, RZ, 0xc0, !PT ;  /* 0xfffffff800007812 */ /* 0x000fe400078ec0ff */
[C---:B------:R-:W-:Y:S01]  /*07d0*/  ISETP.GE.AND P3, PT, R32.reuse, UR5, PT ;  /* 0x0000000520007c0c */ /* 0x040fe2000bf66270 */
[----:B------:R-:W-:Y:S01]  /*07e0*/  IMAD.HI.U32 R2, R5, R4, RZ ;  /* 0x0000000405027227 */ /* 0x000fe200078e00ff */
[----:B------:R-:W-:Y:S02]  /*07f0*/  ISETP.GE.AND P6, PT, R32, UR14, PT ;  /* 0x0000000e20007c0c */ /* 0x000fe4000bfc6270 */
[----:B------:R-:W-:Y:S01]  /*0800*/  SHF.R.S32.HI R33, RZ, 0x1f, R32 ;  /* 0x0000001fff217819 */ /* 0x000fe20000011420 */
[----:B------:R-:W-:-:S02]  /*0810*/  IMAD.MOV R14, RZ, RZ, -R2 ;  /* 0x000000ffff0e7224 */ /* 0x000fc400078e0a02 */
[----:B------:R-:W-:Y:S02]  /*0820*/  IMAD.IADD R0, R3, 0x1, -R0 ;  /* 0x0000000103007824 */ /* 0x000fe400078e0a00 */
[C---:B------:R-:W-:Y:S02]  /*0830*/  IMAD R14, R9.reuse, R14, R4 ;  /* 0x0000000e090e7224 */ /* 0x040fe400078e0204 */
[----:B------:R-:W-:Y:S02]  /*0840*/  IMAD.SHL.U32 R30, R0, 0x8, RZ ;  /* 0x00000008001e7824 */ /* 0x000fe400078e00ff */
[----:B------:R-:W1:Y:S01]  /*0850*/  @!P3 LDC.64 R6, c[0x0][0x240] ;  /* 0x00009000ff06bb82 */ /* 0x000e620000000a00 */
[----:B------:R-:W-:Y:S01]  /*0860*/  ISETP.GT.U32.AND P5, PT, R9, R14, PT ;  /* 0x0000000e0900720c */ /* 0x000fe20003fa4070 */
[----:B------:R-:W-:Y:S01]  /*0870*/  VIADD R8, R32, 0x20 ;  /* 0x0000002020087836 */ /* 0x000fe20000000000 */
[----:B------:R-:W-:Y:S01]  /*0880*/  SHF.R.S32.HI R31, RZ, 0x1f, R30 ;  /* 0x0000001fff1f7819 */ /* 0x000fe2000001141e */
[----:B------:R-:W2:Y:S01]  /*0890*/  @!P6 S2R R13, SR_CgaCtaId ;  /* 0x00000000000de919 */ /* 0x000ea20000008800 */
[----:B------:R-:W-:Y:S01]  /*08a0*/  IADD3 R22, P0, R30, UR10, RZ ;  /* 0x0000000a1e167c10 */ /* 0x000fe2000ff1e0ff */
[----:B------:R-:W-:Y:S01]  /*08b0*/  IMAD.WIDE R16, R17, 0x80, R32 ;  /* 0x0000008011107825 */ /* 0x000fe200078e0220 */
[----:B------:R-:W-:Y:S01]  /*08c0*/  ISETP.GE.AND P2, PT, R8, UR5, PT ;  /* 0x0000000508007c0c */ /* 0x000fe2000bf46270 */
[----:B------:R-:W3:Y:S01]  /*08d0*/  @!P3 LDC.64 R4, c[0x0][0x210] ;  /* 0x00008400ff04bb82 */ /* 0x000ee20000000a00 */
[----:B------:R-:W-:Y:S01]  /*08e0*/  IADD3.X R23, R31, UR4, RZ, P0, !PT ;  /* 0x000000041f177c10 */ /* 0x000fe200087fe4ff */
[----:B------:R-:W-:Y:S01]  /*08f0*/  VIADD R12, R32, 0x40 ;  /* 0x00000040200c7836 */ /* 0x000fe20000000000 */
[----:B------:R-:W-:Y:S01]  /*0900*/  @UP0 ULDC.64 UR10, c[0x0][0x248] ;  /* 0x00009200000a0ab9 */ /* 0x000fe20000000a00 */
[----:B------:R-:W-:-:S02]  /*0910*/  IMAD.SHL.U32 R237, R0, 0x40, RZ ;  /* 0x0000004000ed7824 */ /* 0x000fc400078e00ff */
[----:B------:R-:W-:Y:S01]  /*0920*/  @!P5 IMAD.IADD R14, R14, 0x1, -R9 ;  /* 0x000000010e0ed824 */ /* 0x000fe200078e0a09 */
[----:B------:R-:W-:Y:S01]  /*0930*/  ISETP.GE.AND P1, PT, R12, UR5, PT ;  /* 0x000000050c007c0c */ /* 0x000fe2000bf26270 */
[----:B------:R-:W-:Y:S01]  /*0940*/  IMAD.WIDE.U32 R20, R20, UR8, R22 ;  /* 0x0000000814147c25 */ /* 0x000fe2000f8e0016 */
[----:B------:R-:W4:Y:S01]  /*0950*/  S2UR UR4, SR_CgaCtaId ;  /* 0x00000000000479c3 */ /* 0x000f220000008800 */
[----:B------:R-:W-:Y:S02]  /*0960*/  LOP3.LUT R237, R237, 0x1c0, RZ, 0xc0, !PT ;  /* 0x000001c0eded7812 */ /* 0x000fe400078ec0ff */
[----:B------:R-:W-:Y:S01]  /*0970*/  ISETP.GE.U32.AND P4, PT, R14, R9, PT ;  /* 0x000000090e00720c */ /* 0x000fe20003f86070 */
[----:B------:R-:W-:Y:S01]  /*0980*/  VIADD R9, R32, 0x60 ;  /* 0x0000006020097836 */ /* 0x000fe20000000000 */
[----:B------:R-:W-:Y:S01]  /*0990*/  @!P2 MOV R24, 0x400 ;  /* 0x000004000018a802 */ /* 0x000fe20000000f00 */
[----:B------:R-:W-:Y:S02]  /*09a0*/  VIADD R23, R21, UR7 ;  /* 0x0000000715177c36 */ /* 0x000fe40008000000 */
[----:B-1----:R-:W-:Y:S01]  /*09b0*/  @!P3 IMAD R11, R17, R6, RZ ;  /* 0x00000006110bb224 */ /* 0x002fe200078e02ff */
[----:B------:R-:W-:Y:S01]  /*09c0*/  ISETP.GE.AND P0, PT, R9, UR5, PT ;  /* 0x0000000509007c0c */ /* 0x000fe2000bf06270 */
[----:B------:R-:W-:Y:S01]  /*09d0*/  @!P3 IMAD.MOV.U32 R22, RZ, RZ, R20 ;  /* 0x000000ffff16b224 */ /* 0x000fe200078e0014 */
[----:B------:R-:W1:Y:S01]  /*09e0*/  @!P2 S2R R9, SR_CgaCtaId ;  /* 0x000000000009a919 */ /* 0x000e620000008800 */
[----:B------:R-:W-:-:S02]  /*09f0*/  @!P3 IMAD R7, R16, R7, R11 ;  /* 0x000000071007b224 */ /* 0x000fc400078e020b */
[----:B------:R-:W-:Y:S01]  /*0a00*/  @!P3 IMAD.WIDE.U32 R14, R16, R6, R22 ;  /* 0x00000006100eb225 */ /* 0x000fe200078e0016 */
[----:B------:R-:W5:Y:S03]  /*0a10*/  @!P1 S2R R29, SR_CgaCtaId ;  /* 0x00000000001d9919 */ /* 0x000f660000008800 */
[----:B------:R-:W-:Y:S02]  /*0a20*/  @!P3 IMAD.IADD R12, R15, 0x1, R7 ;  /* 0x000000010f0cb824 */ /* 0x000fe400078e0207 */
[----:B------:R-:W-:Y:S01]  /*0a30*/  @!P5 VIADD R2, R2, 0x1 ;  /* 0x000000010202d836 */ /* 0x000fe20000000000 */
[----:B------:R-:W5:Y:S01]  /*0a40*/  @!P2 LDC.64 R6, c[0x0][0x240] ;  /* 0x00009000ff06ab82 */ /* 0x000f620000000a00 */
[----:B---3--:R-:W-:Y:S01]  /*0a50*/  @!P3 LEA R34, P5, R14, R4, 0x1 ;  /* 0x000000040e22b211 */ /* 0x008fe200078a08ff */
[----:B------:R-:W3:Y:S01]  /*0a60*/  @!P0 S2R R27, SR_CgaCtaId ;  /* 0x00000000001b8919 */ /* 0x000ee20000008800 */
[----:B------:R-:W-:Y:S01]  /*0a70*/  @!P6 MOV R4, 0x400 ;  /* 0x000004000004e802 */ /* 0x000fe20000000f00 */
[----:B------:R-:W-:Y:S01]  /*0a80*/  @P4 VIADD R2, R2, 0x1 ;  /* 0x0000000102024836 */ /* 0x000fe20000000000 */
[----:B------:R-:W-:Y:S01]  /*0a90*/  @!P3 LEA.HI.X R35, R14, R5, R12, 0x1, P5 ;  /* 0x000000050e23b211 */ /* 0x000fe200028f0c0c */
[----:B------:R-:W-:Y:S01]  /*0aa0*/  IMAD.SHL.U32 R5, R32, 0x40, RZ ;  /* 0x0000004020057824 */ /* 0x000fe200078e00ff */
[----:B------:R-:W-:Y:S01]  /*0ab0*/  @!P2 IADD3 R11, P4, R16, 0x20, RZ ;  /* 0x00000020100ba810 */ /* 0x000fe20007f9e0ff */
[----:B----4-:R-:W-:Y:S01]  /*0ac0*/  ULEA UR4, UR4, UR6, 0x18 ;  /* 0x0000000604047291 */ /* 0x010fe2000f8ec03f */
[----:B------:R-:W-:Y:S01]  /*0ad0*/  ISETP.GE.AND P5, PT, R8, UR14, PT ;  /* 0x0000000e08007c0c */ /* 0x000fe2000bfa6270 */
[----:B------:R-:W-:Y:S01]  /*0ae0*/  @UP0 UIMAD.WIDE.U32 UR6, UR23, UR10, URZ ;  /* 0x0000000a170602a5 */ /* 0x000fe2000f8e003f */
[----:B------:R-:W-:Y:S01]  /*0af0*/  LOP3.LUT R5, R5, 0x1c0, RZ, 0xc0, !PT ;  /* 0x000001c005057812 */ /* 0x000fe200078ec0ff */
[----:B------:R-:W-:Y:S01]  /*0b00*/  @!P2 IMAD.X R37, RZ, RZ, R17, P4 ;  /* 0x000000ffff25a224 */ /* 0x000fe200020e0611 */
[----:B--2---:R-:W-:Y:S01]  /*0b10*/  @!P6 LEA R13, R13, R4, 0x18 ;  /* 0x000000040d0de211 */ /* 0x004fe200078ec0ff */
[----:B------:R-:W-:Y:S01]  /*0b20*/  @UP0 UIMAD UR23, UR23, UR11, URZ ;  /* 0x0000000b171702a4 */ /* 0x000fe2000f8e023f */
[----:B------:R-:W-:Y:S01]  /*0b30*/  LOP3.LUT R39, R5, 0x38, R30, 0xf8, !PT ;  /* 0x0000003805277812 */ /* 0x000fe200078ef81e */
[----:B------:R-:W-:Y:S01]  /*0b40*/  IMAD.SHL.U32 R26, R32, 0x8, RZ ;  /* 0x00000008201a7824 */ /* 0x000fe200078e00ff */
[----:B------:R-:W-:Y:S01]  /*0b50*/  SHF.R.U32.HI R18, RZ, 0x3, R5 ;  /* 0x00000003ff127819 */ /* 0x000fe20000011605 */
[----:B------:R-:W-:Y:S01]  /*0b60*/  @UP0 UIADD3 UR23, UR7, UR23, URZ ;  /* 0x0000001707170290 */ /* 0x000fe2000fffe03f */
[----:B------:R-:W2:Y:S01]  /*0b70*/  @!P2 LDC.64 R4, c[0x0][0x210] ;  /* 0x00008400ff04ab82 */ /* 0x000ea20000000a00 */
[----:B------:R-:W-:Y:S01]  /*0b80*/  LEA.HI R12, R10, R3, RZ, 0x4 ;  /* 0x000000030a0c7211 */ /* 0x000fe200078f20ff */
[----:B------:R-:W-:Y:S01]  /*0b90*/  @UP0 UMOV UR24, UR6 ;  /* 0x0000000600180c82 */ /* 0x000fe20008000000 */
[----:B------:R-:W-:-:S02]  /*0ba0*/  LOP3.LUT R18, R39, R18, RZ, 0x3c, !PT ;  /* 0x0000001227127212 */ /* 0x000fc400078e3cff */
[----:B-1----:R-:W-:Y:S01]  /*0bb0*/  @!P2 LEA R9, R9, R24, 0x18 ;  /* 0x000000180909a211 */ /* 0x002fe200078ec0ff */
[-C--:B-----5:R-:W-:Y:S01]  /*0bc0*/  @!P2 IMAD R14, R37, R6.reuse, RZ ;  /* 0x00000006250ea224 */ /* 0x0a0fe200078e02ff */
[----:B------:R-:W-:Y:S01]  /*0bd0*/  LOP3.LUT R18, R18, 0xfffffe00, R25, 0xf8, !PT ;  /* 0xfffffe0012127812 */ /* 0x000fe200078ef819 */
[----:B------:R-:W-:Y:S01]  /*0be0*/  @!P2 IMAD.MOV.U32 R24, RZ, RZ, R20 ;  /* 0x000000ffff18a224 */ /* 0x000fe200078e0014 */
[----:B------:R-:W-:Y:S01]  /*0bf0*/  SHF.R.S32.HI R15, RZ, 0x4, R12 ;  /* 0x00000004ff0f7819 */ /* 0x000fe2000001140c */
[----:B------:R-:W-:Y:S01]  /*0c00*/  @!P2 IMAD.MOV.U32 R25, RZ, RZ, R23 ;  /* 0x000000ffff19a224 */ /* 0x000fe200078e0017 */
[----:B------:R-:W-:Y:S01]  /*0c10*/  LEA R240, R18, UR4, 0x1 ;  /* 0x0000000412f07c11 */ /* 0x000fe2000f8e08ff */
[C---:B------:R-:W-:Y:S01]  /*0c20*/  @!P2 IMAD R7, R11.reuse, R7, R14 ;  /* 0x000000070b07a224 */ /* 0x040fe200078e020e */
[----:B------:R-:W-:Y:S01]  /*0c30*/  ISETP.GE.AND P4, PT, R8, UR14, PT ;  /* 0x0000000e08007c0c */ /* 0x000fe2000bf86270 */
[----:B------:R-:W-:Y:S01]  /*0c40*/  @!P2 IMAD.WIDE.U32 R24, R11, R6, R24 ;  /* 0x000000060b18a225 */ /* 0x000fe200078e0018 */
[C---:B------:R-:W-:Y:S01]  /*0c50*/  LEA.HI R8, R12.reuse, R15, RZ, 0x1 ;  /* 0x0000000f0c087211 */ /* 0x040fe200078f08ff */
[----:B------:R-:W1:Y:S01]  /*0c60*/  @!P5 S2R R11, SR_CgaCtaId ;  /* 0x00000000000bd919 */ /* 0x000e620000008800 */
[----:B------:R-:W-:Y:S01]  /*0c70*/  @!P1 MOV R6, 0x400 ;  /* 0x0000040000069802 */ /* 0x000fe20000000f00 */
[----:B------:R-:W-:Y:S01]  /*0c80*/  @!P2 IMAD.IADD R14, R25, 0x1, R7 ;  /* 0x00000001190ea824 */ /* 0x000fe200078e0207 */
[----:B------:R-:W-:Y:S01]  /*0c90*/  LOP3.LUT R12, R12, 0xfffffff0, RZ, 0xc0, !PT ;  /* 0xfffffff00c0c7812 */ /* 0x000fe200078ec0ff */
[----:B------:R-:W-:Y:S01]  /*0ca0*/  @!PT LDS RZ, [RZ] ;  /* 0x00000000fffff984 */ /* 0x000fe20000000800 */
[----:B------:R-:W-:Y:S01]  /*0cb0*/  @!PT LDS RZ, [RZ] ;  /* 0x00000000fffff984 */ /* 0x000fe20000000800 */
[----:B------:R-:W-:Y:S01]  /*0cc0*/  @!PT LDS RZ, [RZ] ;  /* 0x00000000fffff984 */ /* 0x000fe20000000800 */
[----:B------:R-:W-:Y:S01]  /*0cd0*/  @!P3 LDGSTS.E.BYPASS.LTC128B.128 [R240], desc[UR18][R34.64] ;  /* 0x0000000022f0bfae */ /* 0x000fe2000b901d52 */
[----:B------:R-:W-:Y:S01]  /*0ce0*/  @!P1 LEA R29, R29, R6, 0x18 ;  /* 0x000000061d1d9211 */ /* 0x000fe200078ec0ff */
[----:B------:R-:W-:Y:S01]  /*0cf0*/  @!P2 IMAD R7, R18, 0x2, R9 ;  /* 0x000000021207a824 */ /* 0x000fe200078e0209 */
[----:B------:R-:W-:Y:S01]  /*0d00*/  LOP3.LUT R6, R19, UR8, RZ, 0x3c, !PT ;  /* 0x0000000813067c12 */ /* 0x000fe2000f8e3cff */
[----:B------:R-:W-:Y:S01]  /*0d10*/  @!P3 LDGSTS.E.BYPASS.LTC128B.128 [R240+0x4000], desc[UR18][R34.64+0x80] ;  /* 0x0400008022f0bfae */ /* 0x000fe2000b901d52 */
[----:B------:R-:W-:Y:S01]  /*0d20*/  IMAD.IADD R12, R3, 0x1, -R12 ;  /* 0x00000001030c7824 */ /* 0x000fe200078e0a0c */
[----:B------:R-:W-:Y:S01]  /*0d30*/  LOP3.LUT R8, R8, 0xfffffffe, RZ, 0xc0, !PT ;  /* 0xfffffffe08087812 */ /* 0x000fe200078ec0ff */
[----:B------:R-:W-:Y:S01]  /*0d40*/  @UP0 ULDC.64 UR8, c[0x0][0x250] ;  /* 0x0000940000080ab9 */ /* 0x000fe20000000a00 */
[----:B------:R-:W-:Y:S01]  /*0d50*/  @!P3 LDGSTS.E.BYPASS.LTC128B.128 [R240+0x8000], desc[UR18][R34.64+0x100] ;  /* 0x0800010022f0bfae */ /* 0x000fe2000b901d52 */
[----:B------:R-:W-:Y:S01]  /*0d60*/  @UP0 UIMAD.WIDE.U32 UR26, UR25, UR8, URZ ;  /* 0x00000008191a02a5 */ /* 0x000fe2000f8e003f */
[----:B------:R-:W-:Y:S01]  /*0d70*/  SHF.R.S32.HI R9, RZ, 0x1f, R12 ;  /* 0x0000001fff097819 */ /* 0x000fe2000001140c */
[----:B------:R-:W-:Y:S01]  /*0d80*/  IMAD.IADD R8, R15, 0x1, -R8 ;  /* 0x000000010f087824 */ /* 0x000fe200078e0a08 */
[----:B------:R-:W-:Y:S01]  /*0d90*/  @!P3 LDGSTS.E.BYPASS.LTC128B.128 [R240+0xc000], desc[UR18][R34.64+0x180] ;  /* 0x0c00018022f0bfae */ /* 0x000fe2000b901d52 */
[----:B--2---:R-:W-:Y:S01]  /*0da0*/  @!P2 LEA R36, P3, R24, R4, 0x1 ;  /* 0x000000041824a211 */ /* 0x004fe200078608ff */
[----:B------:R-:W-:Y:S01]  /*0db0*/  @UP0 UIMAD UR25, UR25, UR9, URZ ;  /* 0x00000009191902a4 */ /* 0x000fe2000f8e023f */
[----:B------:R-:W-:-:S02]  /*0dc0*/  @!P0 MOV R4, 0x400 ;  /* 0x0000040000048802 */ /* 0x000fc40000000f00 */
[----:B------:R-:W-:Y:S01]  /*0dd0*/  @!P2 LEA.HI.X R37, R24, R5, R14, 0x1, P3 ;  /* 0x000000051825a211 */ /* 0x000fe200018f0c0e */
[----:B------:R-:W-:Y:S01]  /*0de0*/  @UP0 UIADD3 UR25, UR27, UR25, URZ ;  /* 0x000000191b190290 */ /* 0x000fe2000fffe03f */
[----:B------:R-:W-:Y:S01]  /*0df0*/  ISETP.GE.AND P3, PT, R6, RZ, PT ;  /* 0x000000ff0600720c */ /* 0x000fe20003f66270 */
[----:B------:R-:W2:Y:S01]  /*0e00*/  @!P1 LDC.64 R14, c[0x0][0x240] ;  /* 0x00009000ff0e9b82 */ /* 0x000ea20000000a00 */
[----:B------:R-:W-:Y:S01]  /*0e10*/  LEA.HI R9, R9, R12, RZ, 0x3 ;  /* 0x0000000c09097211 */ /* 0x000fe200078f18ff */
[----:B------:R-:W-:Y:S01]  /*0e20*/  @!P2 LDGSTS.E.BYPASS.LTC128B.128 [R7+0x1000], desc[UR18][R36.64] ;  /* 0x010000002407afae */ /* 0x000fe2000b901d52 */
[----:B---3--:R-:W-:Y:S02]  /*0e30*/  @!P0 LEA R27, R27, R4, 0x18 ;  /* 0x000000041b1b8211 */ /* 0x008fe400078ec0ff */
[----:B------:R-:W-:Y:S01]  /*0e40*/  @!P5 MOV R4, 0x400 ;  /* 0x000004000004d802 */ /* 0x000fe20000000f00 */
[----:B------:R-:W-:Y:S01]  /*0e50*/  @!P2 LDGSTS.E.BYPASS.LTC128B.128 [R7+0x5000], desc[UR18][R36.64+0x80] ;  /* 0x050000802407afae */ /* 0x000fe2000b901d52 */
[----:B------:R-:W-:-:S02]  /*0e60*/  LOP3.LUT R5, R9, 0xfffffff8, RZ, 0xc0, !PT ;  /* 0xfffffff809057812 */ /* 0x000fc400078ec0ff */
[----:B-1----:R-:W-:Y:S01]  /*0e70*/  @!P5 LEA R11, R11, R4, 0x18 ;  /* 0x000000040b0bd211 */ /* 0x002fe200078ec0ff */
[----:B------:R-:W-:Y:S02]  /*0e80*/  @!P2 LDGSTS.E.BYPASS.LTC128B.128 [R7+0x9000], desc[UR18][R36.64+0x100] ;  /* 0x090001002407afae */ /* 0x000fe4000b901d52 */
[----:B------:R-:W-:Y:S01]  /*0e90*/  @!P3 IMAD.MOV R2, RZ, RZ, -R2 ;  /* 0x000000ffff02b224 */ /* 0x000fe200078e0a02 */
[C---:B------:R-:W-:Y:S01]  /*0ea0*/  @!P1 IADD3 R24, P3, R16.reuse, 0x40, RZ ;  /* 0x0000004010189810 */ /* 0x040fe20007f7e0ff */
[----:B------:R1:W-:Y:S01]  /*0eb0*/  @!P2 LDGSTS.E.BYPASS.LTC128B.128 [R7+0xd000], desc[UR18][R36.64+0x180] ;  /* 0x0d0001802407afae */ /* 0x0003e2000b901d52 */
[----:B------:R-:W-:Y:S01]  /*0ec0*/  @!P0 IADD3 R16, P2, R16, 0x60, RZ ;  /* 0x0000006010108810 */ /* 0x000fe20007f5e0ff */
[----:B------:R-:W-:Y:S02]  /*0ed0*/  IMAD.IADD R12, R12, 0x1, -R5 ;  /* 0x000000010c0c7824 */ /* 0x000fe400078e0a05 */
[----:B------:R-:W3:Y:S01]  /*0ee0*/  @!P1 LDC.64 R4, c[0x0][0x210] ;  /* 0x00008400ff049b82 */ /* 0x000ee20000000a00 */
[--C-:B------:R-:W-:Y:S01]  /*0ef0*/  @!P1 IMAD.X R25, RZ, RZ, R17.reuse, P3 ;  /* 0x000000ffff199224 */ /* 0x100fe200018e0611 */
[----:B------:R-:W-:Y:S01]  /*0f00*/  ISETP.NE.AND P3, PT, R19, RZ, PT ;  /* 0x000000ff1300720c */ /* 0x000fe20003f65270 */
[----:B------:R-:W-:Y:S01]  /*0f10*/  @!P0 IMAD.X R17, RZ, RZ, R17, P2 ;  /* 0x000000ffff118224 */ /* 0x000fe200010e0611 */
[----:B------:R-:W-:Y:S01]  /*0f20*/  PLOP3.LUT P2, PT, PT, PT, UP0, 0x80, 0x0 ;  /* 0x000000000000781c */ /* 0x000fe20003f4f008 */
[----:B--2---:R-:W-:-:S04]  /*0f30*/  @!P1 IMAD R25, R25, R14, RZ ;  /* 0x0000000e19199224 */ /* 0x004fc800078e02ff */
[----:B------:R-:W-:-:S06]  /*0f40*/  @!P1 IMAD R15, R24, R15, R25 ;  /* 0x0000000f180f9224 */ /* 0x000fcc00078e0219 */
[----:B------:R-:W-:Y:S01]  /*0f50*/  @!P3 LOP3.LUT R2, RZ, R19, RZ, 0x33, !PT ;  /* 0x00000013ff02b212 */ /* 0x000fe200078e33ff */
[----:B-1----:R-:W1:Y:S01]  /*0f60*/  @!P0 LDC.64 R6, c[0x0][0x240] ;  /* 0x00009000ff068b82 */ /* 0x002e620000000a00 */
[----:B------:R-:W-:Y:S02]  /*0f70*/  @!P1 IMAD.MOV.U32 R36, RZ, RZ, R20 ;  /* 0x000000ffff249224 */ /* 0x000fe400078e0014 */
[----:B------:R-:W-:Y:S02]  /*0f80*/  @!P1 IMAD.MOV.U32 R37, RZ, RZ, R23 ;  /* 0x000000ffff259224 */ /* 0x000fe400078e0017 */
[----:B------:R-:W-:Y:S01]  /*0f90*/  @!P1 IMAD.WIDE.U32 R36, R24, R14, R36 ;  /* 0x0000000e18249225 */ /* 0x000fe200078e0024 */
[----:B------:R-:W-:Y:S06]  /*0fa0*/  @P2 BRA `(.L_x_327) ;  /* 0x0000000000342947 */ /* 0x000fec0003800000 */
        /* <DEDUP_REMOVED lines=12> */
[----:B------:R-:W-:Y:S02]  /*1070*/  UMOV UR24, UR28 ;  /* 0x0000001c00187c82 */ /* 0x000fe40008000000 */
.L_x_327:
[----:B------:R-:W-:Y:S02]  /*1080*/  LOP3.LUT R26, R237, 0x8, R26, 0xf8, !PT ;  /* 0x00000008ed1a7812 */ /* 0x000fe400078ef81a */
[----:B------:R-:W-:Y:S01]  /*1090*/  SHF.R.U32.HI R237, RZ, 0x3, R237 ;  /* 0x00000003ffed7819 */ /* 0x000fe200000116ed */
[----:B------:R-:W-:Y:S06]  /*10a0*/  @P2 BRA `(.L_x_328) ;  /* 0x0000000000302947 */ /* 0x000fec0003800000 */
        /* <DEDUP_REMOVED lines=11> */
[----:B------:R-:W-:-:S12]  /*1160*/  UIADD3 UR25, UR27, UR7, URZ ;  /* 0x000000071b197290 */ /* 0x000fd8000fffe03f */
.L_x_328:
[----:B------:R-:W-:Y:S01]  /*1170*/  @!P1 IMAD.IADD R14, R37, 0x1, R15 ;  /* 0x00000001250e9824 */ /* 0x000fe200078e020f */
[----:B---3--:R-:W-:Y:S01]  /*1180*/  @!P1 LEA R24, P2, R36, R4, 0x1 ;  /* 0x0000000424189211 */ /* 0x008fe200078408ff */
[----:B------:R-:W-:Y:S01]  /*1190*/  IMAD R15, R33, UR10, RZ ;  /* 0x0000000a210f7c24 */ /* 0x000fe2000f8e02ff */
[----:B------:R-:W-:Y:S01]  /*11a0*/  ULDC.64 UR6, c[0x0][0x260] ;  /* 0x0000980000067ab9 */ /* 0x000fe20000000a00 */
[----:B------:R-:W-:Y:S01]  /*11b0*/  IMAD.WIDE.U32 R34, R32, UR10, R30 ;  /* 0x0000000a20227c25 */ /* 0x000fe2000f8e001e */
[----:B------:R-:W-:Y:S01]  /*11c0*/  @!P1 LEA.HI.X R25, R36, R5, R14, 0x1, P2 ;  /* 0x0000000524199211 */ /* 0x000fe200010f0c0e */
[----:B------:R-:W-:Y:S01]  /*11d0*/  USHF.R.S32.HI UR22, URZ, 0x1f, UR13 ;  /* 0x0000001f3f167899 */ /* 0x000fe2000801140d */
[C---:B------:R-:W-:Y:S01]  /*11e0*/  ISETP.GE.AND P2, PT, R32.reuse, UR14, PT ;  /* 0x0000000e20007c0c */ /* 0x040fe2000bf46270 */
[----:B------:R-:W-:Y:S01]  /*11f0*/  IMAD R4, R32, UR11, R15 ;  /* 0x0000000b20047c24 */ /* 0x000fe2000f8e020f */
[----:B------:R-:W-:Y:S01]  /*1200*/  IADD3 R244, P3, R34, UR24, RZ ;  /* 0x0000001822f47c10 */ /* 0x000fe2000ff7e0ff */
[C---:B------:R-:W-:Y:S01]  /*1210*/  @!P1 IMAD R15, R18.reuse, 0x2, R29 ;  /* 0x00000002120f9824 */ /* 0x040fe200078e021d */
[----:B------:R-:W-:Y:S01]  /*1220*/  USHF.L.U64.HI UR14, UR10, 0x6, UR11 ;  /* 0x000000060a0e7899 */ /* 0x000fe2000801020b */
[-C--:B-1----:R-:W-:Y:S01]  /*1230*/  @!P0 IMAD R17, R17, R6.reuse, RZ ;  /* 0x0000000611118224 */ /* 0x082fe200078e02ff */
[----:B------:R-:W-:Y:S01]  /*1240*/  IADD3.X R245, R35, UR23, R4, P3, !PT ;  /* 0x0000001723f57c10 */ /* 0x000fe20009ffe404 */
[----:B------:R-:W-:Y:S01]  /*1250*/  @!P0 IMAD.MOV.U32 R21, RZ, RZ, R23 ;  /* 0x000000ffff158224 */ /* 0x000fe200078e0017 */
[----:B------:R-:W1:Y:S01]  /*1260*/  @!P0 LDC.64 R4, c[0x0][0x210] ;  /* 0x00008400ff048b82 */ /* 0x000e620000000a00 */
[C---:B------:R-:W-:Y:S01]  /*1270*/  @!P0 IMAD R14, R18.reuse, 0x2, R27 ;  /* 0x00000002120e8824 */ /* 0x040fe200078e021b */
[----:B------:R-:W-:Y:S01]  /*1280*/  @!PT LDS RZ, [RZ] ;  /* 0x00000000fffff984 */ /* 0x000fe20000000800 */
[----:B------:R-:W-:Y:S01]  /*1290*/  @!PT LDS RZ, [RZ] ;  /* 0x00000000fffff984 */ /* 0x000fe20000000800 */
[----:B------:R-:W-:Y:S01]  /*12a0*/  @!PT LDS RZ, [RZ] ;  /* 0x00000000fffff984 */ /* 0x000fe20000000800 */
[----:B------:R-:W-:Y:S01]  /*12b0*/  @!P1 LDGSTS.E.BYPASS.LTC128B.128 [R15+0x2000], desc[UR18][R24.64] ;  /* 0x02000000180f9fae */ /* 0x000fe2000b901d52 */
[C---:B------:R-:W-:Y:S01]  /*12c0*/  @!P6 IMAD R13, R18.reuse, 0x2, R13 ;  /* 0x00000002120de824 */ /* 0x040fe200078e020d */
[----:B------:R-:W-:Y:S01]  /*12d0*/  USHF.L.U32 UR20, UR10, 0x6, URZ ;  /* 0x000000060a147899 */ /* 0x000fe2000800063f */
[----:B------:R-:W-:Y:S01]  /*12e0*/  @!P5 IMAD R11, R18, 0x2, R11 ;  /* 0x00000002120bd824 */ /* 0x000fe200078e020b */
[----:B------:R-:W-:Y:S01]  /*12f0*/  @!P1 LDGSTS.E.BYPASS.LTC128B.128 [R15+0x6000], desc[UR18][R24.64+0x80] ;  /* 0x06000080180f9fae */ /* 0x000fe2000b901d52 */
[C---:B------:R-:W-:Y:S01]  /*1300*/  @!P0 IMAD R18, R16.reuse, R7, R17 ;  /* 0x0000000710128224 */ /* 0x040fe200078e0211 */
[----:B------:R-:W-:Y:S01]  /*1310*/  SHF.R.S32.HI R17, RZ, 0x1f, R2 ;  /* 0x0000001fff117819 */ /* 0x000fe20000011402 */
[----:B------:R-:W-:Y:S01]  /*1320*/  @!P0 IMAD.WIDE.U32 R20, R16, R6, R20 ;  /* 0x0000000610148225 */ /* 0x000fe200078e0014 */
[----:B------:R-:W-:Y:S01]  /*1330*/  @!P1 LDGSTS.E.BYPASS.LTC128B.128 [R15+0xa000], desc[UR18][R24.64+0x100] ;  /* 0x0a000100180f9fae */ /* 0x000fe2000b901d52 */
[----:B------:R-:W2:Y:S01]  /*1340*/  @!P6 LDC.64 R6, c[0x0][0x218] ;  /* 0x00008600ff06eb82 */ /* 0x000ea20000000a00 */
[----:B------:R-:W-:Y:S01]  /*1350*/  UIMAD UR24, UR14, UR13, URZ ;  /* 0x0000000d0e1872a4 */ /* 0x000fe2000f8e023f */
[----:B------:R-:W-:Y:S01]  /*1360*/  IMAD R19, R33, UR8, RZ ;  /* 0x0000000821137c24 */ /* 0x000fe2000f8e02ff */
[----:B------:R3:W-:Y:S01]  /*1370*/  @!P1 LDGSTS.E.BYPASS.LTC128B.128 [R15+0xe000], desc[UR18][R24.64+0x180] ;  /* 0x0e000180180f9fae */ /* 0x0007e2000b901d52 */
[----:B------:R-:W-:Y:S01]  /*1380*/  IMAD.WIDE.U32 R30, R32, UR8, R30 ;  /* 0x00000008201e7c25 */ /* 0x000fe2000f8e001e */
[----:B------:R-:W-:Y:S01]  /*1390*/  UIMAD UR24, UR22, UR20, UR24 ;  /* 0x00000014161872a4 */ /* 0x000fe2000f8e0218 */
[----:B------:R-:W-:Y:S01]  /*13a0*/  LOP3.LUT R237, R26, R237, RZ, 0x3c, !PT ;  /* 0x000000ed1aed7212 */ /* 0x000fe200078e3cff */
[----:B------:R-:W-:Y:S01]  /*13b0*/  USHF.L.U32 UR23, UR10, 0x5, URZ ;  /* 0x000000050a177899 */ /* 0x000fe2000800063f */
[----:B------:R-:W-:Y:S01]  /*13c0*/  @!P0 IMAD.IADD R18, R21, 0x1, R18 ;  /* 0x0000000115128824 */ /* 0x000fe200078e0212 */
[----:B------:R-:W-:Y:S01]  /*13d0*/  IADD3 R242, P3, R30, UR26, RZ ;  /* 0x0000001a1ef27c10 */ /* 0x000fe2000ff7e0ff */
[----:B------:R-:W-:Y:S01]  /*13e0*/  IMAD R19, R32, UR9, R19 ;  /* 0x0000000920137c24 */ /* 0x000fe2000f8e0213 */
[----:B------:R-:W-:Y:S01]  /*13f0*/  USHF.L.U64.HI UR10, UR10, 0x5, UR11 ;  /* 0x000000050a0a7899 */ /* 0x000fe2000801020b */
[----:B------:R-:W-:Y:S01]  /*1400*/  IMAD.WIDE.U32 R244, R2, UR6, R244 ;  /* 0x0000000602f47c25 */ /* 0x000fe2000f8e00f4 */
[C---:B-1----:R-:W-:Y:S01]  /*1410*/  @!P0 LEA R22, P1, R20.reuse, R4, 0x1 ;  /* 0x0000000414168211 */ /* 0x042fe200078208ff */
[----:B------:R-:W-:Y:S01]  /*1420*/  UISETP.GE.AND UP0, UPT, UR21, 0x41, UPT ;  /* 0x000000411500788c */ /* 0x000fe2000bf06270 */
[----:B------:R-:W-:Y:S01]  /*1430*/  IADD3.X R243, R31, UR25, R19, P3, !PT ;  /* 0x000000191ff37c10 */ /* 0x000fe20009ffe413 */
[C---:B------:R-:W-:Y:S01]  /*1440*/  IMAD R19, R17.reuse, UR6, RZ ;  /* 0x0000000611137c24 */ /* 0x040fe2000f8e02ff */
[----:B------:R-:W-:Y:S01]  /*1450*/  @!P0 LEA.HI.X R23, R20, R5, R18, 0x1, P1 ;  /* 0x0000000514178211 */ /* 0x000fe200008f0c12 */
[----:B------:R-:W-:Y:S01]  /*1460*/  IMAD.MOV.U32 R246, RZ, RZ, R244 ;  /* 0x000000fffff67224 */ /* 0x000fe200078e00f4 */
[----:B------:R-:W1:Y:S01]  /*1470*/  @!P5 LDC.64 R4, c[0x0][0x218] ;  /* 0x00008600ff04db82 */ /* 0x000e620000000a00 */
[----:B------:R-:W-:Y:S01]  /*1480*/  IMAD R19, R2, UR7, R19 ;  /* 0x0000000702137c24 */ /* 0x000fe2000f8e0213 */
[----:B------:R-:W-:Y:S01]  /*1490*/  ULDC.64 UR6, c[0x0][0x268] ;  /* 0x00009a0000067ab9 */ /* 0x000fe20000000a00 */
[----:B------:R-:W-:Y:S01]  /*14a0*/  @!P0 LDGSTS.E.BYPASS.LTC128B.128 [R14+0x3000], desc[UR18][R22.64] ;  /* 0x03000000160e8fae */ /* 0x000fe2000b901d52 */
[----:B------:R-:W-:-:S02]  /*14b0*/  IMAD R239, R17, UR6, RZ ;  /* 0x0000000611ef7c24 */ /* 0x000fc4000f8e02ff */
[----:B------:R-:W-:Y:S01]  /*14c0*/  IMAD.IADD R247, R245, 0x1, R19 ;  /* 0x00000001f5f77824 */ /* 0x000fe200078e0213 */
[----:B------:R-:W-:Y:S01]  /*14d0*/  @!P0 LDGSTS.E.BYPASS.LTC128B.128 [R14+0x7000], desc[UR18][R22.64+0x80] ;  /* 0x07000080160e8fae */ /* 0x000fe2000b901d52 */
[----:B------:R-:W-:Y:S02]  /*14e0*/  IMAD.U32 R19, RZ, RZ, UR13 ;  /* 0x0000000dff137e24 */ /* 0x000fe4000f8e00ff */
[----:B------:R-:W-:Y:S01]  /*14f0*/  IMAD.WIDE.U32 R242, R2, UR6, R242 ;  /* 0x0000000602f27c25 */ /* 0x000fe2000f8e00f2 */
[----:B------:R-:W-:Y:S01]  /*1500*/  @!P0 LDGSTS.E.BYPASS.LTC128B.128 [R14+0xb000], desc[UR18][R22.64+0x100] ;  /* 0x0b000100160e8fae */ /* 0x000fe2000b901d52 */
[----:B------:R-:W-:Y:S02]  /*1510*/  UIMAD UR6, UR22, UR8, URZ ;  /* 0x00000008160672a4 */ /* 0x000fe4000f8e023f */
[----:B------:R-:W-:Y:S01]  /*1520*/  IMAD.WIDE.U32 R18, R19, UR20, R246 ;  /* 0x0000001413127c25 */ /* 0x000fe2000f8e00f6 */
[----:B------:R4:W-:Y:S01]  /*1530*/  @!P0 LDGSTS.E.BYPASS.LTC128B.128 [R14+0xf000], desc[UR18][R22.64+0x180] ;  /* 0x0f000180160e8fae */ /* 0x0009e2000b901d52 */
[----:B------:R-:W-:-:S02]  /*1540*/  UIMAD UR6, UR13, UR9, UR6 ;  /* 0x000000090d0672a4 */ /* 0x000fc4000f8e0206 */
[----:B------:R-:W-:Y:S01]  /*1550*/  VIADD R16, R19, UR24 ;  /* 0x0000001813107c36 */ /* 0x000fe20008000000 */
[----:B--2---:R-:W-:Y:S01]  /*1560*/  @!P6 LEA R20, P3, R18, R6, 0x1 ;  /* 0x000000061214e211 */ /* 0x004fe200078608ff */
[----:B------:R-:W-:Y:S01]  /*1570*/  IMAD R239, R2, UR7, R239 ;  /* 0x0000000702ef7c24 */ /* 0x000fe2000f8e02ef */
[C---:B------:R-:W-:Y:S01]  /*1580*/  @!P5 IADD3 R2, P1, R18.reuse, UR23, RZ ;  /* 0x000000171202dc10 */ /* 0x040fe2000ff3e0ff */
[----:B------:R-:W-:Y:S01]  /*1590*/  UIMAD.WIDE.U32 UR24, UR13, UR8, URZ ;  /* 0x000000080d1872a5 */ /* 0x000fe2000f8e003f */
[----:B------:R-:W-:Y:S01]  /*15a0*/  @!P6 LEA.HI.X R21, R18, R7, R16, 0x1, P3 ;  /* 0x000000071215e211 */ /* 0x000fe200018f0c10 */
[----:B------:R-:W-:Y:S01]  /*15b0*/  IMAD.SHL.U32 R18, R12, 0x40, RZ ;  /* 0x000000400c127824 */ /* 0x000fe200078e00ff */
[----:B------:R-:W-:Y:S01]  /*15c0*/  @!P5 IADD3.X R17, R16, UR10, RZ, P1, !PT ;  /* 0x0000000a1011dc10 */ /* 0x000fe20008ffe4ff */
[----:B------:R-:W2:Y:S01]  /*15d0*/  @!P2 LDC.64 R6, c[0x0][0x220] ;  /* 0x00008800ff06ab82 */ /* 0x000ea20000000a00 */
[----:B-1----:R-:W-:Y:S01]  /*15e0*/  @!P5 LEA R16, P0, R2, R4, 0x1 ;  /* 0x000000040210d211 */ /* 0x002fe200078008ff */
[----:B------:R-:W-:Y:S01]  /*15f0*/  @!P6 LDGSTS.E.BYPASS.LTC128B.128 [R13+0x10000], desc[UR18][R20.64] ;  /* 0x10000000140defae */ /* 0x000fe2000b901d52 */
[----:B---3--:R-:W-:Y:S01]  /*1600*/  IMAD.SHL.U32 R15, R8, 0x8, RZ ;  /* 0x00000008080f7824 */ /* 0x008fe200078e00ff */
[----:B------:R-:W-:Y:S01]  /*1610*/  UIADD3 UR6, UR25, UR6, URZ ;  /* 0x0000000619067290 */ /* 0x000fe2000fffe03f */
[----:B------:R-:W-:Y:S01]  /*1620*/  @!P5 LEA.HI.X R17, R2, R5, R17, 0x1, P0 ;  /* 0x000000050211d211 */ /* 0x000fe200000f0c11 */
[----:B------:R-:W-:Y:S01]  /*1630*/  @!P6 LDGSTS.E.BYPASS.LTC128B.128 [R13+0x12000], desc[UR18][R20.64+0x80] ;  /* 0x12000080140defae */ /* 0x000fe2000b901d52 */
[----:B------:R-:W-:Y:S01]  /*1640*/  IMAD.IADD R239, R243, 0x1, R239 ;  /* 0x00000001f3ef7824 */ /* 0x000fe200078e02ef */
[----:B------:R-:W1:Y:S01]  /*1650*/  @!P4 LDC.64 R4, c[0x0][0x220] ;  /* 0x00008800ff04cb82 */ /* 0x000e620000000a00 */
[----:B------:R-:W-:Y:S01]  /*1660*/  IMAD.SHL.U32 R85, R9, 0x40, RZ ;  /* 0x0000004009557824 */ /* 0x000fe200078e00ff */
[----:B------:R-:W-:Y:S01]  /*1670*/  @!P6 LDGSTS.E.BYPASS.LTC128B.128 [R13+0x14000], desc[UR18][R20.64+0x100] ;  /* 0x14000100140defae */ /* 0x000fe2000b901d52 */
[----:B------:R-:W-:-:S02]  /*1680*/  IMAD R237, R8, 0x200, R237 ;  /* 0x0000020008ed7824 */ /* 0x000fc400078e02ed */
[----:B------:R-:W-:Y:S01]  /*1690*/  IMAD.U32 R19, RZ, RZ, UR25 ;  /* 0x00000019ff137e24 */ /* 0x000fe2000f8e00ff */
[----:B------:R3:W-:Y:S01]  /*16a0*/  @!P6 LDGSTS.E.BYPASS.LTC128B.128 [R13+0x16000], desc[UR18][R20.64+0x180] ;  /* 0x16000180140defae */ /* 0x0007e2000b901d52 */
[----:B------:R-:W-:Y:S02]  /*16b0*/  LOP3.LUT R85, R85, 0xfffffe00, RZ, 0xc0, !PT ;  /* 0xfffffe0055557812 */ /* 0x000fe400078ec0ff */
[----:B----4-:R-:W-:Y:S01]  /*16c0*/  LOP3.LUT R14, R18, 0x1c0, RZ, 0xc0, !PT ;  /* 0x000001c0120e7812 */ /* 0x010fe200078ec0ff */
[----:B------:R-:W-:Y:S01]  /*16d0*/  @!P5 LDGSTS.E.BYPASS.LTC128B.128 [R11+0x11000], desc[UR18][R16.64] ;  /* 0x11000000100bdfae */ /* 0x000fe2000b901d52 */
[----:B------:R-:W-:Y:S01]  /*16e0*/  IMAD.U32 R18, RZ, RZ, UR24 ;  /* 0x00000018ff127e24 */ /* 0x000fe2000f8e00ff */
[----:B------:R-:W-:Y:S02]  /*16f0*/  LEA R237, R237, UR4, 0x1 ;  /* 0x00000004eded7c11 */ /* 0x000fe4000f8e08ff */
[----:B------:R-:W-:Y:S01]  /*1700*/  @!P5 LDGSTS.E.BYPASS.LTC128B.128 [R11+0x13000], desc[UR18][R16.64+0x80] ;  /* 0x13000080100bdfae */ /* 0x000fe2000b901d52 */
[----:B------:R-:W-:-:S02]  /*1710*/  LOP3.LUT R15, R14, 0x8, R15, 0xf8, !PT ;  /* 0x000000080e0f7812 */ /* 0x000fc400078ef80f */
[----:B------:R-:W-:Y:S01]  /*1720*/  SHF.R.U32.HI R2, RZ, 0x3, R14 ;  /* 0x00000003ff027819 */ /* 0x000fe2000001160e */
[----:B------:R-:W-:Y:S01]  /*1730*/  @!P5 LDGSTS.E.BYPASS.LTC128B.128 [R11+0x15000], desc[UR18][R16.64+0x100] ;  /* 0x15000100100bdfae */ /* 0x000fe2000b901d52 */
[----:B------:R-:W-:Y:S02]  /*1740*/  IMAD.U32 R14, RZ, RZ, UR6 ;  /* 0x00000006ff0e7e24 */ /* 0x000fe4000f8e00ff */
[----:B------:R-:W-:Y:S01]  /*1750*/  LOP3.LUT R2, R15, R2, RZ, 0x3c, !PT ;  /* 0x000000020f027212 */ /* 0x000fe200078e3cff */
[----:B------:R4:W-:Y:S01]  /*1760*/  @!P5 LDGSTS.E.BYPASS.LTC128B.128 [R11+0x17000], desc[UR18][R16.64+0x180] ;  /* 0x17000180100bdfae */ /* 0x0009e2000b901d52 */
[----:B------:R-:W-:Y:S02]  /*1770*/  IMAD.U32 R15, RZ, RZ, UR9 ;  /* 0x00000009ff0f7e24 */ /* 0x000fe4000f8e00ff */
[----:B------:R-:W-:Y:S01]  /*1780*/  VIADD R235, R237, 0x10020 ;  /* 0x00010020edeb7836 */ /* 0x000fe20000000000 */
[----:B------:R-:W0:Y:S01]  /*1790*/  LDGDEPBAR ;  /* 0x00000000000079af */ /* 0x000e220000000000 */
[----:B---3--:R-:W-:Y:S01]  /*17a0*/  LEA R13, P0, R18, R242, 0x6 ;  /* 0x000000f2120d7211 */ /* 0x008fe200078030ff */
[----:B------:R-:W-:-:S03]  /*17b0*/  IMAD.U32 R20, RZ, RZ, UR8 ;  /* 0x00000008ff147e24 */ /* 0x000fc6000f8e00ff */
[----:B------:R-:W-:Y:S02]  /*17c0*/  LEA.HI.X R14, R18, R239, R14, 0x6, P0 ;  /* 0x000000ef120e7211 */ /* 0x000fe400000f340e */
[----:B------:R-:W-:Y:S01]  /*17d0*/  LEA.HI R18, R10, R3, RZ, 0x5 ;  /* 0x000000030a127211 */ /* 0x000fe200078f28ff */
[----:B------:R-:W-:Y:S01]  /*17e0*/  IMAD.U32 R10, RZ, RZ, UR8 ;  /* 0x00000008ff0a7e24 */ /* 0x000fe2000f8e00ff */
[----:B------:R-:W-:Y:S01]  /*17f0*/  @!P4 LEA R9, P0, R20, R13, 0x5 ;  /* 0x0000000d1409c211 */ /* 0x000fe200078028ff */
[----:B------:R-:W-:Y:S01]  /*1800*/  IMAD.SHL.U32 R3, R3, 0x2, RZ ;  /* 0x0000000203037824 */ /* 0x000fe200078e00ff */
[----:B------:R-:W-:Y:S02]  /*1810*/  SHF.R.S32.HI R18, RZ, 0x5, R18 ;  /* 0x00000005ff127819 */ /* 0x000fe40000011412 */
[----:B--2---:R-:W-:Y:S02]  /*1820*/  @!P2 LEA R6, P1, R13, R6, 0x1 ;  /* 0x000000060d06a211 */ /* 0x004fe400078208ff */
[----:B------:R-:W-:-:S02]  /*1830*/  @!P4 LEA.HI.X R10, R10, R14, R15, 0x5, P0 ;  /* 0x0000000e0a0ac211 */ /* 0x000fc400000f2c0f */
[----:B------:R-:W-:Y:S01]  /*1840*/  @!P2 LEA.HI.X R7, R13, R7, R14, 0x1, P1 ;  /* 0x000000070d07a211 */ /* 0x000fe200008f0c0e */
[----:B------:R-:W-:-:S04]  /*1850*/  DEPBAR.LE SB0, 0x0 ;  /* 0x000080000000791a */ /* 0x000fc80000000000 */
[----:B------:R-:W-:Y:S01]  /*1860*/  BAR.SYNC.DEFER_BLOCKING 0x0 ;  /* 0x0000000000007b1d */ /* 0x000fe20000010000 */
[----:B----4-:R-:W-:Y:S01]  /*1870*/  IMAD R11, R18, 0x400, R85 ;  /* 0x00000400120b7824 */ /* 0x010fe200078e0255 */
[----:B-1----:R-:W-:-:S03]  /*1880*/  @!P4 LEA R14, P0, R9, R4, 0x1 ;  /* 0x00000004090ec211 */ /* 0x002fc600078008ff */
        /* <DEDUP_REMOVED lines=15> */
[----:B------:R-:W-:-:S03]  /*1980*/  R2P PR, R12, 0x6 ;  /* 0x000000060c007804 */ /* 0x000fc60000000000 */
[----:B------:R-:W-:Y:S02]  /*1990*/  @P4 STS.128 [R240+0x19000], RZ ;  /* 0x019000fff0004388 */ /* 0x000fe40000000c00 */
[----:B------:R-:W-:Y:S02]  /*19a0*/  SEL R5, R5, 0xffffffe0, !P2 ;  /* 0xffffffe005057807 */ /* 0x000fe40005000000 */
[----:B------:R-:W-:Y:S03]  /*19b0*/  @P4 STS.128 [R240+0x1b000], RZ ;  /* 0x01b000fff0004388 */ /* 0x000fe60000000c00 */
[----:B------:R-:W-:Y:S01]  /*19c0*/  IMAD R234, R5, 0x2, R238 ;  /* 0x0000000205ea7824 */ /* 0x000fe200078e02ee */
[----:B------:R-:W-:Y:S04]  /*19d0*/  @P4 STS.128 [R240+0x1d000], RZ ;  /* 0x01d000fff0004388 */ /* 0x000fe80000000c00 */
[----:B------:R-:W-:Y:S04]  /*19e0*/  @P4 STS.128 [R240+0x1f000], RZ ;  /* 0x01f000fff0004388 */ /* 0x000fe80000000c00 */
[----:B------:R-:W-:Y:S01]  /*19f0*/  @!PT LDS RZ, [RZ] ;  /* 0x00000000fffff984 */ /* 0x000fe20000000800 */
[----:B------:R-:W-:Y:S01]  /*1a00*/  @!PT LDS RZ, [RZ] ;  /* 0x00000000fffff984 */ /* 0x000fe20000000800 */
[----:B------:R-:W-:Y:S01]  /*1a10*/  @!PT LDS RZ, [RZ] ;  /* 0x00000000fffff984 */ /* 0x000fe20000000800 */
[----:B------:R-:W-:Y:S04]  /*1a20*/  @!P4 LDGSTS.E.BYPASS.LTC128B.128 [R240+0x19000], desc[UR18][R14.64] ;  /* 0x190000000ef0cfae */ /* 0x000fe8000b901d52 */
[----:B------:R-:W-:Y:S01]  /*1a30*/  @!P4 LDGSTS.E.BYPASS.LTC128B.128 [R240+0x1b000], desc[UR18][R14.64+0x80] ;  /* 0x1b0000800ef0cfae */ /* 0x000fe2000b901d52 */
[----:B-1----:R-:W-:-:S03]  /*1a40*/  IMAD.MOV.U32 R7, RZ, RZ, 0x10 ;  /* 0x00000010ff077424 */ /* 0x002fc600078e00ff */
[----:B------:R-:W-:Y:S04]  /*1a50*/  @!P4 LDGSTS.E.BYPASS.LTC128B.128 [R240+0x1d000], desc[UR18][R14.64+0x100] ;  /* 0x1d0001000ef0cfae */ /* 0x000fe8000b901d52 */
[----:B------:R1:W-:Y:S01]  /*1a60*/  @!P4 LDGSTS.E.BYPASS.LTC128B.128 [R240+0x1f000], desc[UR18][R14.64+0x180] ;  /* 0x1f0001800ef0cfae */ /* 0x0003e2000b901d52 */
[----:B------:R-:W-:Y:S02]  /*1a70*/  SEL R7, R7, 0xfffffff0, !P1 ;  /* 0xfffffff007077807 */ /* 0x000fe40004800000 */
[----:B------:R-:W-:Y:S01]  /*1a80*/  R2P PR, R0, 0x6 ;  /* 0x0000000600007804 */ /* 0x000fe20000000000 */
[----:B------:R-:W-:Y:S01]  /*1a90*/  LDSM.16.M88.4 R28, [R238] ;  /* 0x00000000ee1c783b */ /* 0x000fe20000000200 */
[----:B------:R-:W-:Y:S02]  /*1aa0*/  VIADD R0, R237, 0x10000 ;  /* 0x00010000ed007836 */ /* 0x000fe40000000000 */
[----:B------:R-:W-:Y:S01]  /*1ab0*/  IMAD R236, R7, 0x2, R238 ;  /* 0x0000000207ec7824 */ /* 0x000fe200078e02ee */
[----:B------:R-:W1:Y:S03]  /*1ac0*/  LDSM.16.M88.4 R8, [R237+0x10000] ;  /* 0x01000000ed08783b */ /* 0x000e660000000200 */
[----:B------:R-:W-:Y:S01]  /*1ad0*/  IMAD R233, R5, 0x2, R236 ;  /* 0x0000000205e97824 */ /* 0x000fe200078e02ec */
[----:B------:R-:W2:Y:S04]  /*1ae0*/  LDSM.16.M88.4 R44, [R237+0x10800] ;  /* 0x01080000ed2c783b */ /* 0x000ea80000000200 */
[----:B------:R-:W-:Y:S01]  /*1af0*/  @P1 VIADD R235, R0, 0xffffffe0 ;  /* 0xffffffe000eb1836 */ /* 0x000fe20000000000 */
[----:B------:R-:W3:Y:S01]  /*1b00*/  LDSM.16.M88.4 R36, [R237+0x11000] ;  /* 0x01100000ed24783b */ /* 0x000ee20000000200 */
[----:B------:R-:W-:-:S03]  /*1b10*/  IMAD.MOV.U32 R0, RZ, RZ, 0x40 ;  /* 0x00000040ff007424 */ /* 0x000fc600078e00ff */
[----:B------:R-:W4:Y:S02]  /*1b20*/  LDSM.16.M88.4 R68, [R237+0x11800] ;  /* 0x01180000ed44783b */ /* 0x000f240000000200 */
[----:B------:R-:W-:Y:S02]  /*1b30*/  SEL R0, R0, 0xffffffc0, !P2 ;  /* 0xffffffc000007807 */ /* 0x000fe40005000000 */
[----:B------:R-:W-:Y:S03]  /*1b40*/  LDSM.16.M88.4 R64, [R236] ;  /* 0x00000000ec40783b */ /* 0x000fe60000000200 */
[----:B------:R-:W-:Y:S01]  /*1b50*/  IMAD.IADD R231, R237, 0x1, R0 ;  /* 0x00000001ede77824 */ /* 0x000fe200078e0200 */
[----:B------:R-:W5:Y:S01]  /*1b60*/  LDSM.16.M88.4 R16, [R235] ;  /* 0x00000000eb10783b */ /* 0x000f620000000200 */
[----:B------:R-:W-:Y:S01]  /*1b70*/  IMAD.IADD R224, R0, 0x1, R235 ;  /* 0x0000000100e07824 */ /* 0x000fe200078e02eb */
[----:B------:R-:W-:Y:S01]  /*1b80*/  LOP3.LUT R0, R3, 0x6, RZ, 0xc0, !PT ;  /* 0x0000000603007812 */ /* 0x000fe200078ec0ff */
[----:B------:R-:W-:Y:S01]  /*1b90*/  IMAD.U32 R3, RZ, RZ, UR13 ;  /* 0x0000000dff037e24 */ /* 0x000fe2000f8e00ff */
[----:B------:R-:W5:Y:S03]  /*1ba0*/  LDSM.16.M88.4 R60, [R235+0x800] ;  /* 0x00080000eb3c783b */ /* 0x000f660000000200 */
[----:B------:R-:W-:Y:S01]  /*1bb0*/  IMAD R3, R3, 0x40, R0 ;  /* 0x0000004003037824 */ /* 0x000fe200078e0200 */
[----:B------:R-:W5:Y:S03]  /*1bc0*/  LDSM.16.M88.4 R56, [R235+0x1000] ;  /* 0x00100000eb38783b */ /* 0x000f660000000200 */
[C---:B------:R-:W-:Y:S01]  /*1bd0*/  VIADD R0, R3.reuse, 0x8 ;  /* 0x0000000803007836 */ /* 0x040fe20000000000 */
[----:B------:R-:W5:Y:S01]  /*1be0*/  LDSM.16.M88.4 R52, [R235+0x1800] ;  /* 0x00180000eb34783b */ /* 0x000f620000000200 */
[C---:B------:R-:W-:Y:S01]  /*1bf0*/  VIADD R4, R3.reuse, 0x1 ;  /* 0x0000000103047836 */ /* 0x040fe20000000000 */
[C---:B------:R-:W-:Y:S01]  /*1c00*/  ISETP.GE.AND P1, PT, R3.reuse, UR21, PT ;  /* 0x0000001503007c0c */ /* 0x040fe2000bf26270 */
[C---:B------:R-:W-:Y:S01]  /*1c10*/  VIADD R6, R3.reuse, 0x9 ;  /* 0x0000000903067836 */ /* 0x040fe20000000000 */
[----:B------:R-:W-:Y:S01]  /*1c20*/  LDSM.16.M88.4 R24, [R234] ;  /* 0x00000000ea18783b */ /* 0x000fe20000000200 */
[----:B------:R-:W-:Y:S01]  /*1c30*/  ISETP.GE.AND P6, PT, R0, UR21, PT ;  /* 0x0000001500007c0c */ /* 0x000fe2000bfc6270 */
[C---:B------:R-:W-:Y:S01]  /*1c40*/  VIADD R0, R3.reuse, 0x11 ;  /* 0x0000001103007836 */ /* 0x040fe20000000000 */
[C---:B-1----:R-:W-:Y:S01]  /*1c50*/  HMMA.16816.F32.BF16 R12, R28.reuse, R8, RZ ;  /* 0x000000081c0c723c */ /* 0x042fe200000418ff */
[----:B------:R-:W1:Y:S01]  /*1c60*/  LDSM.16.M88.4 R20, [R231+0x10000] ;  /* 0x01000000e714783b */ /* 0x000e620000000200 */
[----:B------:R-:W-:Y:S01]  /*1c70*/  ISETP.GE.AND P0, PT, R4, UR21, PT ;  /* 0x0000001504007c0c */ /* 0x000fe2000bf06270 */
[C---:B------:R-:W-:Y:S01]  /*1c80*/  VIADD R4, R3.reuse, 0x10 ;  /* 0x0000001003047836 */ /* 0x040fe20000000000 */
[----:B------:R-:W-:Y:S01]  /*1c90*/  ISETP.GE.AND P3, PT, R0, UR21, PT ;  /* 0x0000001500007c0c */ /* 0x000fe2000bf66270 */
[----:B------:R-:W-:Y:S01]  /*1ca0*/  LDSM.16.M88.4 R80, [R231+0x11000] ;  /* 0x01100000e750783b */ /* 0x000fe20000000200 */
[C---:B------:R-:W-:Y:S01]  /*1cb0*/  HMMA.16816.F32.BF16 R8, R28.reuse, R10, RZ ;  /* 0x0000000a1c08723c */ /* 0x040fe200000418ff */
[C---:B------:R-:W-:Y:S01]  /*1cc0*/  VIADD R0, R3.reuse, 0x18 ;  /* 0x0000001803007836 */ /* 0x040fe20000000000 */
[----:B------:R-:W-:Y:S01]  /*1cd0*/  ISETP.GE.AND P5, PT, R6, UR21, PT ;  /* 0x0000001506007c0c */ /* 0x000fe2000bfa6270 */
[----:B------:R-:W-:Y:S01]  /*1ce0*/  LDSM.16.M88.4 R76, [R231+0x11800] ;  /* 0x01180000e74c783b */ /* 0x000fe20000000200 */
[C---:B------:R-:W-:Y:S01]  /*1cf0*/  VIADD R6, R3.reuse, 0x19 ;  /* 0x0000001903067836 */ /* 0x040fe20000000000 */
[----:B------:R-:W-:Y:S01]  /*1d00*/  ISETP.GE.AND P4, PT, R4, UR21, PT ;  /* 0x0000001504007c0c */ /* 0x000fe2000bf86270 */
[----:B--2---:R-:W-:Y:S01]  /*1d10*/  HMMA.16816.F32.BF16 R48, R28, R44, RZ ;  /* 0x0000002c1c30723c */ /* 0x004fe200000418ff */
[----:B------:R-:W-:Y:S01]  /*1d20*/  LDSM.16.M88.4 R72, [R233] ;  /* 0x00000000e948783b */ /* 0x000fe20000000200 */
[----:B------:R-:W-:Y:S01]  /*1d30*/  ISETP.GE.AND P2, PT, R0, UR21, PT ;  /* 0x0000001500007c0c */ /* 0x000fe2000bf46270 */
[----:B------:R-:W-:-:S02]  /*1d40*/  VIADD R0, R3, 0x21 ;  /* 0x0000002103007836 */ /* 0x000fc40000000000 */
[----:B------:R-:W0:Y:S01]  /*1d50*/  LDGDEPBAR ;  /* 0x00000000000079af */ /* 0x000e220000000000 */
[C---:B---3--:R-:W-:Y:S06]  /*1d60*/  HMMA.16816.F32.BF16 R40, R28.reuse, R36, RZ ;  /* 0x000000241c28723c */ /* 0x048fec00000418ff */
[C---:B------:R-:W-:Y:S06]  /*1d70*/  HMMA.16816.F32.BF16 R44, R28.reuse, R46, RZ ;  /* 0x0000002e1c2c723c */ /* 0x040fec00000418ff */
[C---:B------:R-:W-:Y:S06]  /*1d80*/  HMMA.16816.F32.BF16 R36, R28.reuse, R38, RZ ;  /* 0x000000261c24723c */ /* 0x040fec00000418ff */
[C---:B----4-:R-:W-:Y:S06]  /*1d90*/  HMMA.16816.F32.BF16 R32, R28.reuse, R68, RZ ;  /* 0x000000441c20723c */ /* 0x050fec00000418ff */
[----:B------:R-:W-:Y:S01]  /*1da0*/  HMMA.16816.F32.BF16 R28, R28, R70, RZ ;  /* 0x000000461c1c723c */ /* 0x000fe200000418ff */
[----:B------:R-:W-:Y:S05]  /*1db0*/  LDSM.16.M88.4 R68, [R224] ;  /* 0x00000000e044783b */ /* 0x000fea0000000200 */
[C---:B-----5:R-:W-:Y:S06]  /*1dc0*/  HMMA.16816.F32.BF16 R12, R64.reuse, R16, R12 ;  /* 0x00000010400c723c */ /* 0x060fec000004180c */
[C---:B------:R-:W-:Y:S01]  /*1dd0*/  HMMA.16816.F32.BF16 R8, R64.reuse, R18, R8 ;  /* 0x000000124008723c */ /* 0x040fe20000041808 */
[----:B------:R-:W2:Y:S05]  /*1de0*/  LDSM.16.M88.4 R16, [R231+0x10800] ;  /* 0x01080000e710783b */ /* 0x000eaa0000000200 */
        /* <DEDUP_REMOVED lines=9> */
[C---:B-1----:R-:W-:Y:S06]  /*1e80*/  HMMA.16816.F32.BF16 R12, R24.reuse, R20, R12 ;  /* 0x00000014180c723c */ /* 0x042fec000004180c */
[C---:B------:R-:W-:Y:S01]  /*1e90*/  HMMA.16816.F32.BF16 R56, R24.reuse, R22, R8 ;  /* 0x000000161838723c */ /* 0x040fe20000041808 */
[----:B------:R-:W-:Y:S04]  /*1ea0*/  LDSM.16.M88.4 R20, [R238+0x4000] ;  /* 0x00400000ee14783b */ /* 0x000fe80000000200 */
[----:B------:R-:W1:Y:S01]  /*1eb0*/  LDSM.16.M88.4 R8, [R237+0x12000] ;  /* 0x01200000ed08783b */ /* 0x000e620000000200 */
[C---:B--2---:R-:W-:Y:S06]  /*1ec0*/  HMMA.16816.F32.BF16 R48, R24.reuse, R16, R48 ;  /* 0x000000101830723c */ /* 0x044fec0000041830 */
[C---:B------:R-:W-:Y:S01]  /*1ed0*/  HMMA.16816.F32.BF16 R44, R24.reuse, R18, R44 ;  /* 0x00000012182c723c */ /* 0x040fe2000004182c */
[----:B------:R-:W2:Y:S05]  /*1ee0*/  LDSM.16.M88.4 R16, [R237+0x12800] ;  /* 0x01280000ed10783b */ /* 0x000eaa0000000200 */
        /* <DEDUP_REMOVED lines=20> */
[C---:B-1----:R-:W-:Y:S06]  /*2030*/  HMMA.16816.F32.BF16 R12, R20.reuse, R8, R12 ;  /* 0x00000008140c723c */ /* 0x042fec000004180c */
[C---:B------:R-:W-:Y:S01]  /*2040*/  HMMA.16816.F32.BF16 R68, R20.reuse, R10, R68 ;  /* 0x0000000a1444723c */ /* 0x040fe20000041844 */
[----:B------:R-:W1:Y:S05]  /*2050*/  LDSM.16.M88.4 R8, [R231+0x12000] ;  /* 0x01200000e708783b */ /* 0x000e6a0000000200 */
[C---:B--2---:R-:W-:Y:S06]  /*2060*/  HMMA.16816.F32.BF16 R48, R20.reuse, R16, R48 ;  /* 0x000000101430723c */ /* 0x044fec0000041830 */
[C---:B------:R-:W-:Y:S01]  /*2070*/  HMMA.16816.F32.BF16 R44, R20.reuse, R18, R44 ;  /* 0x00000012142c723c */ /* 0x040fe2000004182c */
[----:B------:R-:W2:Y:S05]  /*2080*/  LDSM.16.M88.4 R16, [R231+0x12800] ;  /* 0x01280000e710783b */ /* 0x000eaa0000000200 */
        /* <DEDUP_REMOVED lines=117> */
[----:B-1----:R-:W-:Y:S06]  /*27e0*/  HMMA.16816.F32.BF16 R12, R64, R8, R12 ;  /* 0x00000008400c723c */ /* 0x002fec000004180c */
[----:B------:R-:W-:Y:S06]  /*27f0*/  HMMA.16816.F32.BF16 R44, R52, R58, R44 ;  /* 0x0000003a342c723c */ /* 0x000fec000004182c */
[----:B------:R-:W-:Y:S01]  /*2800*/  HMMA.16816.F32.BF16 R76, R64, R10, R76 ;  /* 0x0000000a404c723c */ /* 0x000fe2000004184c */
[----:B------:R-:W-:Y:S05]  /*2810*/  LDSM.16.M88.4 R8, [R224+0x7000] ;  /* 0x00700000e008783b */ /* 0x000fea0000000200 */
[C---:B------:R-:W-:Y:S06]  /*2820*/  HMMA.16816.F32.BF16 R32, R52.reuse, R72, R32 ;  /* 0x000000483420723c */ /* 0x040fec0000041820 */
[----:B------:R-:W-:Y:S01]  /*2830*/  HMMA.16816.F32.BF16 R60, R52, R74, R60 ;  /* 0x0000004a343c723c */ /* 0x000fe2000004183c */
[----:B------:R-:W1:Y:S05]  /*2840*/  LDSM.16.M88.4 R52, [R231+0x17800] ;  /* 0x01780000e734783b */ /* 0x000e6a0000000200 */
[----:B--2---:R-:W-:Y:S06]  /*2850*/  HMMA.16816.F32.BF16 R48, R64, R16, R48 ;  /* 0x000000104030723c */ /* 0x004fec0000041830 */
[----:B----4-:R-:W-:Y:S06]  /*2860*/  HMMA.16816.F32.BF16 R12, R68, R20, R12 ;  /* 0x00000014440c723c */ /* 0x010fec000004180c */
[----:B------:R-:W-:Y:S01]  /*2870*/  HMMA.16816.F32.BF16 R44, R64, R18, R44 ;  /* 0x00000012402c723c */ /* 0x000fe2000004182c */
[----:B------:R-:W2:Y:S01]  /*2880*/  LDSM.16.M88.4 R16, [R224+0x7800] ;  /* 0x00780000e010783b */ /* 0x000ea20000000200 */
[----:B------:R-:W-:-:S04]  /*2890*/  DEPBAR.LE SB0, 0x0 ;  /* 0x000080000000791a */ /* 0x000fc80000000000 */
[----:B------:R-:W-:Y:S06]  /*28a0*/  HMMA.16816.F32.BF16 R76, R68, R22, R76 ;  /* 0x00000016444c723c */ /* 0x000fec000004184c */
[----:B------:R-:W-:Y:S06]  /*28b0*/  HMMA.16816.F32.BF16 R40, R64, R28, R40 ;  /* 0x0000001c4028723c */ /* 0x000fec0000041828 */
[----:B---3--:R-:W-:Y:S01]  /*28c0*/  HMMA.16816.F32.BF16 R48, R68, R24, R48 ;  /* 0x000000184430723c */ /* 0x008fe20000041830 */
[----:B------:R-:W-:Y:S01]  /*28d0*/  FSEL R21, R12, -INF , !P1 ;  /* 0xff8000000c157808 */ /* 0x000fe20004800000 */
[----:B------:R-:W-:Y:S01]  /*28e0*/  VIADD R12, R3, 0x20 ;  /* 0x00000020030c7836 */ /* 0x000fe20000000000 */
[----:B------:R-:W-:-:S02]  /*28f0*/  FSEL R4, R14, -INF , !P1 ;  /* 0xff8000000e047808 */ /* 0x000fc40004800000 */
[----:B------:R-:W-:Y:S01]  /*2900*/  ISETP.GE.AND P1, PT, R6, UR21, PT ;  /* 0x0000001506007c0c */ /* 0x000fe2000bf26270 */
[C---:B------:R-:W-:Y:S01]  /*2910*/  HMMA.16816.F32.BF16 R36, R64.reuse, R30, R36 ;  /* 0x0000001e4024723c */ /* 0x040fe20000041824 */
[----:B------:R-:W-:Y:S02]  /*2920*/  FSEL R6, R15, -INF , !P0 ;  /* 0xff8000000f067808 */ /* 0x000fe40004000000 */
[----:B------:R-:W-:Y:S02]  /*2930*/  FSEL R23, R13, -INF , !P0 ;  /* 0xff8000000d177808 */ /* 0x000fe40004000000 */
[----:B------:R-:W-:Y:S01]  /*2940*/  ISETP.GE.AND P0, PT, R12, UR21, PT ;  /* 0x000000150c007c0c */ /* 0x000fe2000bf06270 */
[----:B-1----:R-:W-:Y:S01]  /*2950*/  HMMA.16816.F32.BF16 R32, R64, R52, R32 ;  /* 0x000000344020723c */ /* 0x002fe20000041820 */
[----:B------:R-:W-:Y:S01]  /*2960*/  FSEL R78, R78, -INF , !P6 ;  /* 0xff8000004e4e7808 */ /* 0x000fe20007000000 */
[----:B------:R-:W-:Y:S01]  /*2970*/  VIADD R12, R3, 0x28 ;  /* 0x00000028030c7836 */ /* 0x000fe20000000000 */
[----:B------:R-:W-:-:S02]  /*2980*/  FSEL R25, R76, -INF , !P6 ;  /* 0xff8000004c197808 */ /* 0x000fc40007000000 */
[----:B------:R-:W-:Y:S01]  /*2990*/  ISETP.GE.AND P6, PT, R0, UR21, PT ;  /* 0x0000001500007c0c */ /* 0x000fe2000bfc6270 */
[C---:B------:R-:W-:Y:S01]  /*29a0*/  HMMA.16816.F32.BF16 R44, R68.reuse, R26, R44 ;  /* 0x0000001a442c723c */ /* 0x040fe2000004182c */
[----:B------:R-:W-:Y:S01]  /*29b0*/  VIADD R0, R3, 0x29 ;  /* 0x0000002903007836 */ /* 0x000fe20000000000 */
[----:B------:R-:W-:Y:S02]  /*29c0*/  FSEL R20, R79, -INF , !P5 ;  /* 0xff8000004f147808 */ /* 0x000fe40006800000 */
[----:B------:R-:W-:Y:S02]  /*29d0*/  FSEL R77, R77, -INF , !P5 ;  /* 0xff8000004d4d7808 */ /* 0x000fe40006800000 */
[----:B------:R-:W-:Y:S01]  /*29e0*/  ISETP.GE.AND P5, PT, R12, UR21, PT ;  /* 0x000000150c007c0c */ /* 0x000fe2000bfa6270 */
[----:B------:R-:W-:Y:S01]  /*29f0*/  HMMA.16816.F32.BF16 R40, R68, R8, R40 ;  /* 0x000000084428723c */ /* 0x000fe20000041828 */
[----:B------:R-:W-:Y:S02]  /*2a00*/  FSEL R12, R50, -INF , !P4 ;  /* 0xff800000320c7808 */ /* 0x000fe40006000000 */
[----:B------:R-:W-:-:S02]  /*2a10*/  FSEL R15, R48, -INF , !P4 ;  /* 0xff800000300f7808 */ /* 0x000fc40006000000 */
[----:B------:R-:W-:Y:S01]  /*2a20*/  ISETP.GE.AND P4, PT, R0, UR21, PT ;  /* 0x0000001500007c0c */ /* 0x000fe2000bf86270 */
[----:B------:R-:W-:Y:S01]  /*2a30*/  HMMA.16816.F32.BF16 R60, R64, R54, R60 ;  /* 0x00000036403c723c */ /* 0x000fe2000004183c */
[----:B------:R-:W-:Y:S01]  /*2a40*/  VIADD R8, R3, 0x30 ;  /* 0x0000003003087836 */ /* 0x000fe20000000000 */
[----:B------:R-:W-:Y:S01]  /*2a50*/  FMNMX.FTZ R0, R21, R23, !PT ;  /* 0x0000001715007209 */ /* 0x000fe20007810000 */
[----:B------:R-:W-:Y:S01]  /*2a60*/  VIADD R9, R3, 0x31 ;  /* 0x0000003103097836 */ /* 0x000fe20000000000 */
[----:B------:R-:W-:Y:S02]  /*2a70*/  FSEL R14, R51, -INF , !P3 ;  /* 0xff800000330e7808 */ /* 0x000fe40005800000 */
[----:B------:R-:W-:Y:S01]  /*2a80*/  FSEL R13, R49, -INF , !P3 ;  /* 0xff800000310d7808 */ /* 0x000fe20005800000 */
[----:B------:R-:W-:Y:S01]  /*2a90*/  HMMA.16816.F32.BF16 R36, R68, R10, R36 ;  /* 0x0000000a4424723c */ /* 0x000fe20000041824 */
[----:B------:R-:W-:Y:S02]  /*2aa0*/  ISETP.GE.AND P3, PT, R8, UR21, PT ;  /* 0x0000001508007c0c */ /* 0x000fe4000bf66270 */
[----:B------:R-:W-:-:S02]  /*2ab0*/  FMNMX.FTZ R8, R25, R0, !PT ;  /* 0x0000000019087209 */ /* 0x000fc40007810000 */
[----:B------:R-:W-:Y:S01]  /*2ac0*/  FSEL R0, R46, -INF , !P2 ;  /* 0xff8000002e007808 */ /* 0x000fe20005000000 */
[----:B--2---:R-:W-:Y:S01]  /*2ad0*/  HMMA.16816.F32.BF16 R32, R68, R16, R32 ;  /* 0x000000104420723c */ /* 0x004fe20000041820 */
[----:B------:R-:W-:Y:S01]  /*2ae0*/  FMNMX.FTZ R8, R77, R8, !PT ;  /* 0x000000084d087209 */ /* 0x000fe20007810000 */
[----:B------:R-:W-:Y:S01]  /*2af0*/  VIADD R10, R3, 0x38 ;  /* 0x00000038030a7836 */ /* 0x000fe20000000000 */
[----:B------:R-:W-:Y:S02]  /*2b00*/  FSEL R11, R44, -INF , !P2 ;  /* 0xff8000002c0b7808 */ /* 0x000fe40005000000 */
[----:B------:R-:W-:Y:S02]  /*2b10*/  ISETP.GE.AND P2, PT, R9, UR21, PT ;  /* 0x0000001509007c0c */ /* 0x000fe4000bf46270 */
[----:B------:R-:W-:Y:S02]  /*2b20*/  FMNMX.FTZ R16, R15, R8, !PT ;  /* 0x000000080f107209 */ /* 0x000fe40007810000 */
[----:B------:R-:W-:-:S02]  /*2b30*/  FSEL R8, R47, -INF , !P1 ;  /* 0xff8000002f087808 */ /* 0x000fc40004800000 */
[----:B------:R-:W-:Y:S01]  /*2b40*/  FSEL R9, R45, -INF , !P1 ;  /* 0xff8000002d097808 */ /* 0x000fe20004800000 */
[----:B------:R-:W-:Y:S01]  /*2b50*/  HMMA.16816.F32.BF16 R60, R68, R18, R60 ;  /* 0x00000012443c723c */ /* 0x000fe2000004183c */
[----:B------:R-:W-:Y:S02]  /*2b60*/  ISETP.GE.AND P1, PT, R10, UR21, PT ;  /* 0x000000150a007c0c */ /* 0x000fe4000bf26270 */
[----:B------:R-:W-:Y:S01]  /*2b70*/  FMNMX.FTZ R10, R13, R16, !PT ;  /* 0x000000100d0a7209 */ /* 0x000fe20007810000 */
[----:B------:R-:W-:Y:S01]  /*2b80*/  VIADD R16, R3, 0x39 ;  /* 0x0000003903107836 */ /* 0x000fe20000000000 */
[----:B------:R-:W-:Y:S02]  /*2b90*/  FMNMX.FTZ R3, R4, R6, !PT ;  /* 0x0000000604037209 */ /* 0x000fe40007810000 */
[----:B------:R-:W-:Y:S02]  /*2ba0*/  FMNMX.FTZ R10, R11, R10, !PT ;  /* 0x0000000a0b0a7209 */ /* 0x000fe40007810000 */
[----:B------:R-:W-:-:S02]  /*2bb0*/  FMNMX.FTZ R3, R78, R3, !PT ;  /* 0x000000034e037209 */ /* 0x000fc40007810000 */
[----:B------:R-:W-:Y:S02]  /*2bc0*/  FSEL R203, R40, -INF , !P0 ;  /* 0xff80000028cb7808 */ /* 0x000fe40004000000 */
[----:B------:R-:W-:Y:S02]  /*2bd0*/  FMNMX.FTZ R10, R9, R10, !PT ;  /* 0x0000000a090a7209 */ /* 0x000fe40007810000 */
[----:B------:R-:W-:Y:S02]  /*2be0*/  FMNMX.FTZ R3, R20, R3, !PT ;  /* 0x0000000314037209 */ /* 0x000fe40007810000 */
[----:B------:R-:W-:Y:S02]  /*2bf0*/  FSEL R197, R41, -INF , !P6 ;  /* 0xff80000029c57808 */ /* 0x000fe40007000000 */
        /* <DEDUP_REMOVED lines=10> */
[----:B------:R-:W-:Y:S02]  /*2ca0*/  FSEL R212, R39, -INF , !P4 ;  /* 0xff80000027d47808 */ /* 0x000fe40006000000 */
[----:B------:R-:W-:Y:S02]  /*2cb0*/  PLOP3.LUT P4, PT, PT, PT, UP0, 0x80, 0x0 ;  /* 0x000000000000781c */ /* 0x000fe40003f8f008 */
[----:B------:R-:W-:Y:S02]  /*2cc0*/  FSEL R198, R42, -INF , !P0 ;  /* 0xff8000002ac67808 */ /* 0x000fe40004000000 */
[----:B------:R-:W-:-:S02]  /*2cd0*/  FMNMX.FTZ R3, R8, R3, !PT ;  /* 0x0000000308037209 */ /* 0x000fc40007810000 */
[----:B------:R-:W-:Y:S02]  /*2ce0*/  FSEL R211, R33, -INF , !P2 ;  /* 0xff80000021d37808 */ /* 0x000fe40005000000 */
[----:B------:R-:W-:Y:S02]  /*2cf0*/  FMNMX.FTZ R10, R213, R10, !PT ;  /* 0x0000000ad50a7209 */ /* 0x000fe40007810000 */
[----:B------:R-:W-:Y:S02]  /*2d00*/  FSEL R214, R43, -INF , !P6 ;  /* 0xff8000002bd67808 */ /* 0x000fe40007000000 */
[----:B------:R-:W-:Y:S01]  /*2d10*/  FMNMX.FTZ R3, R198, R3, !PT ;  /* 0x00000003c6037209 */ /* 0x000fe20007810000 */
[----:B------:R-:W-:Y:S01]  /*2d20*/  BAR.SYNC.DEFER_BLOCKING 0x0 ;  /* 0x0000000000007b1d */ /* 0x000fe20000010000 */
[----:B------:R-:W-:Y:S02]  /*2d30*/  ISETP.GE.AND P0, PT, R16, UR21, PT ;  /* 0x0000001510007c0c */ /* 0x000fe4000bf06270 */
[----:B------:R-:W-:-:S02]  /*2d40*/  FSEL R209, R60, -INF , !P1 ;  /* 0xff8000003cd17808 */ /* 0x000fc40004800000 */
[----:B------:R-:W-:Y:S02]  /*2d50*/  FMNMX.FTZ R10, R211, R10, !PT ;  /* 0x0000000ad30a7209 */ /* 0x000fe40007810000 */
[----:B------:R-:W-:Y:S02]  /*2d60*/  FSEL R200, R38, -INF , !P5 ;  /* 0xff80000026c87808 */ /* 0x000fe40006800000 */
[----:B------:R-:W-:Y:S02]  /*2d70*/  FMNMX.FTZ R3, R214, R3, !PT ;  /* 0x00000003d6037209 */ /* 0x000fe40007810000 */
[----:B------:R-:W-:Y:S02]  /*2d80*/  FSEL R207, R61, -INF , !P0 ;  /* 0xff8000003dcf7808 */ /* 0x000fe40004000000 */
[----:B------:R-:W-:Y:S02]  /*2d90*/  FMNMX.FTZ R10, R209, R10, !PT ;  /* 0x0000000ad10a7209 */ /* 0x000fe40007810000 */
[----:B------:R-:W-:-:S02]  /*2da0*/  FMNMX.FTZ R17, R200, R3, !PT ;  /* 0x00000003c8117209 */ /* 0x000fc40007810000 */
[----:B------:R-:W-:Y:S01]  /*2db0*/  FMNMX.FTZ R3, R207, R10, !PT ;  /* 0x0000000acf037209 */ /* 0x000fe20007810000 */
[----:B------:R-:W-:Y:S06]  /*2dc0*/  @!P4 BRA `(.L_x_329) ;  /* 0x000000000068c947 */ /* 0x000fec0003800000 */
[----:B------:R-:W-:Y:S01]  /*2dd0*/  ULEA.HI.SX32 UR7, UR12, 0xfffffffe, 0x1a ;  /* 0xfffffffe0c077891 */ /* 0x000fe2000f8fd23f */
[----:B------:R-:W-:-:S03]  /*2de0*/  IMAD.U32 R10, RZ, RZ, UR10 ;  /* 0x0000000aff0a7e24 */ /* 0x000fc6000f8e00ff */
[----:B------:R-:W-:Y:S02]  /*2df0*/  USHF.R.S32.HI UR6, URZ, 0x1f, UR7 ;  /* 0x0000001f3f067899 */ /* 0x000fe40008011407 */
[----:B------:R-:W-:Y:S01]  /*2e00*/  UIMAD UR11, UR14, UR7, URZ ;  /* 0x000000070e0b72a4 */ /* 0x000fe2000f8e023f */
[----:B------:R-:W-:-:S03]  /*2e10*/  IMAD.U32 R19, RZ, RZ, UR7 ;  /* 0x00000007ff137e24 */ /* 0x000fc6000f8e00ff */
[----:B------:R-:W-:Y:S01]  /*2e20*/  UIMAD UR11, UR6, UR20, UR11 ;  /* 0x00000014060b72a4 */ /* 0x000fe2000f8e020b */
[----:B------:R-:W-:Y:S02]  /*2e30*/  IMAD.WIDE.U32 R18, R19, UR20, R246 ;  /* 0x0000001413127c25 */ /* 0x000fe4000f8e00f6 */
[----:B------:R-:W-:-:S03]  /*2e40*/  ULDC.64 UR6, c[0x0][0x218] ;  /* 0x0000860000067ab9 */ /* 0x000fc60000000a00 */
[----:B------:R-:W-:Y:S01]  /*2e50*/  VIADD R16, R19, UR11 ;  /* 0x0000000b13107c36 */ /* 0x000fe20008000000 */
[C---:B------:R-:W-:Y:S02]  /*2e60*/  LEA R26, P5, R18.reuse, UR6, 0x1 ;  /* 0x00000006121a7c11 */ /* 0x040fe4000f8a08ff */
[----:B------:R-:W-:Y:S02]  /*2e70*/  MOV R19, UR23 ;  /* 0x0000001700137c02 */ /* 0x000fe40008000f00 */
[----:B------:R-:W-:Y:S02]  /*2e80*/  LEA.HI.X R27, R18, UR7, R16, 0x1, P5 ;  /* 0x00000007121b7c11 */ /* 0x000fe4000a8f0c10 */
[----:B------:R-:W-:-:S03]  /*2e90*/  LEA R18, P5, R19, R26, 0x1 ;  /* 0x0000001a13127211 */ /* 0x000fc600078a08ff */
[----:B------:R-:W-:Y:S01]  /*2ea0*/  @!PT LDS RZ, [RZ] ;  /* 0x00000000fffff984 */ /* 0x000fe20000000800 */
[----:B------:R-:W-:Y:S01]  /*2eb0*/  @!PT LDS RZ, [RZ] ;  /* 0x00000000fffff984 */ /* 0x000fe20000000800 */
[----:B------:R-:W-:Y:S01]  /*2ec0*/  @!PT LDS RZ, [RZ] ;  /* 0x00000000fffff984 */ /* 0x000fe20000000800 */
[----:B------:R1:W-:Y:S01]  /*2ed0*/  LDGSTS.E.BYPASS.LTC128B.128 [R240+0x10000], desc[UR18][R26.64] ;  /* 0x100000001af07fae */ /* 0x0003e2000b901d52 */
[----:B------:R-:W-:-:S03]  /*2ee0*/  LEA.HI.X R19, R19, R27, R10, 0x1, P5 ;  /* 0x0000001b13137211 */ /* 0x000fc600028f0c0a */
        /* <DEDUP_REMOVED lines=8> */
.L_x_329:
        /* <DEDUP_REMOVED lines=348> */
[----:B------:R-:W-:Y:S01]  /*4530*/  MOV R0, R3 ;  /* 0x0000000300007202 */ /* 0x000fe20000000f00 */
[----:B------:R-:W-:Y:S01]  /*4540*/  USHF.L.U64.HI UR21, UR8, 0x6, UR9 ;  /* 0x0000000608157899 */ /* 0x000fe20008010209 */
[----:B------:R-:W-:Y:S01]  /*4550*/  MOV R165, R164 ;  /* 0x000000a400a57202 */ /* 0x000fe20000000f00 */
[----:B------:R-:W-:Y:S02]  /*4560*/  USHF.L.U32 UR22, UR8, 0x6, URZ ;  /* 0x0000000608167899 */ /* 0x000fe4000800063f */
[----:B------:R-:W-:Y:S01]  /*4570*/  ULEA.HI.SX32 UR25, UR12, 0xfffffffe, 0x1a ;  /* 0xfffffffe0c197891 */ /* 0x000fe2000f8fd23f */
[----:B------:R-:W-:Y:S02]  /*4580*/  ULDC UR4, c[0x0][0x2ec] ;  /* 0x0000bb0000047ab9 */ /* 0x000fe40000000800 */
[----:B------:R-:W-:Y:S01]  /*4590*/  ULDC.64 UR12, c[0x0][0x250] ;  /* 0x00009400000c7ab9 */ /* 0x000fe20000000a00 */
[----:B------:R-:W-:Y:S01]  /*45a0*/  ULDC.64 UR6, c[0x0][0x218] ;  /* 0x0000860000067ab9 */ /* 0x000fe20000000a00 */
[----:B------:R-:W-:Y:S01]  /*45b0*/  ULDC.64 UR8, c[0x0][0x248] ;  /* 0x0000920000087ab9 */ /* 0x000fe20000000a00 */
[----:B------:R-:W-:Y:S01]  /*45c0*/  ULDC.64 UR10, c[0x0][0x220] ;  /* 0x00008800000a7ab9 */ /* 0x000fe20000000a00 */
[----:B------:R-:W-:Y:S05]  /*45d0*/  BRA `(.L_x_331) ;  /* 0x0000000000707947 */ /* 0x000fea0003800000 */
.L_x_333:
        /* <DEDUP_REMOVED lines=13> */
[----:B------:R-:W-:Y:S04]  /*46b0*/  LEA.HI.X R167, R164, UR7, R3, 0x1, P2 ;  /* 0x00000007a4a77c11 */ /* 0x000fe800090f0c03 */
[----:B------:R-:W-:Y:S01]  /*46c0*/  IADD3.X R169, R167, UR14, RZ, P1, !PT ;  /* 0x0000000ea7a97c10 */ /* 0x000fe20008ffe4ff */
[----:B------:R-:W-:Y:S01]  /*46d0*/  @!PT LDS RZ, [RZ] ;  /* 0x00000000fffff984 */ /* 0x000fe20000000800 */
[----:B------:R-:W-:Y:S01]  /*46e0*/  @!PT LDS RZ, [RZ] ;  /* 0x00000000fffff984 */ /* 0x000fe20000000800 */
[----:B------:R-:W-:Y:S01]  /*46f0*/  @!PT LDS RZ, [RZ] ;  /* 0x00000000fffff984 */ /* 0x000fe20000000800 */
        /* <DEDUP_REMOVED lines=10> */
.L_x_331:
        /* <DEDUP_REMOVED lines=14> */
[----:B------:R-:W-:Y:S04]  /*4880*/  LEA.HI.X R167, R3, UR11, R2, 0x1, P1 ;  /* 0x0000000b03a77c11 */ /* 0x000fe800088f0c02 */
[----:B------:R-:W-:Y:S01]  /*4890*/  IADD3.X R251, R167, UR21, RZ, P0, !PT ;  /* 0x00000015a7fb7c10 */ /* 0x000fe200087fe4ff */
[----:B------:R-:W-:Y:S01]  /*48a0*/  @!PT LDS RZ, [RZ] ;  /* 0x00000000fffff984 */ /* 0x000fe20000000800 */
[----:B------:R-:W-:Y:S01]  /*48b0*/  @!PT LDS RZ, [RZ] ;  /* 0x00000000fffff984 */ /* 0x000fe20000000800 */
[----:B------:R-:W-:Y:S01]  /*48c0*/  @!PT LDS RZ, [RZ] ;  /* 0x00000000fffff984 */ /* 0x000fe20000000800 */
[----:B------:R-:W-:Y:S01]  /*48d0*/  LDGSTS.E.BYPASS.LTC128B.128 [R240+0x18000], desc[UR18][R166.64] ;  /* 0x18000000a6f07fae */ /* 0x000fe2000b901d52 */
[----:B------:R-:W-:Y:S03]  /*48e0*/  ISETP.LT.AND P0, PT, RZ, UR25, PT ;  /* 0x00000019ff007c0c */ /* 0x000fe6000bf01270 */
[----:B------:R-:W-:Y:S04]  /*48f0*/  LDGSTS.E.BYPASS.LTC128B.128 [R240+0x1a000], desc[UR18][R166.64+0x80] ;  /* 0x1a000080a6f07fae */ /* 0x000fe8000b901d52 */
[----:B------:R-:W-:Y:S04]  /*4900*/  LDGSTS.E.BYPASS.LTC128B.128 [R240+0x1c000], desc[UR18][R166.64+0x100] ;  /* 0x1c000100a6f07fae */ /* 0x000fe8000b901d52 */
[----:B------:R1:W-:Y:S04]  /*4910*/  LDGSTS.E.BYPASS.LTC128B.128 [R240+0x1e000], desc[UR18][R166.64+0x180] ;  /* 0x1e000180a6f07fae */ /* 0x0003e8000b901d52 */
[----:B------:R2:W-:Y:S04]  /*4920*/  LDGSTS.E.BYPASS.LTC128B.128 [R240+0x19000], desc[UR18][R250.64] ;  /* 0x19000000faf07fae */ /* 0x0005e8000b901d52 */
[----:B------:R2:W-:Y:S04]  /*4930*/  LDGSTS.E.BYPASS.LTC128B.128 [R240+0x1b000], desc[UR18][R250.64+0x80] ;  /* 0x1b000080faf07fae */ /* 0x0005e8000b901d52 */
[----:B------:R2:W-:Y:S04]  /*4940*/  LDGSTS.E.BYPASS.LTC128B.128 [R240+0x1d000], desc[UR18][R250.64+0x100] ;  /* 0x1d000100faf07fae */ /* 0x0005e8000b901d52 */
[----:B------:R2:W-:Y:S04]  /*4950*/  LDGSTS.E.BYPASS.LTC128B.128 [R240+0x1f000], desc[UR18][R250.64+0x180] ;  /* 0x1f000180faf07fae */ /* 0x0005e8000b901d52 */
[----:B------:R-:W-:Y:S04]  /*4960*/  LDSM.16.M88.4 R168, [R238] ;  /* 0x00000000eea8783b */ /* 0x000fe80000000200 */
[----:B------:R-:W3:Y:S04]  /*4970*/  LDSM.16.M88.4 R172, [R237+0x10000] ;  /* 0x01000000edac783b */ /* 0x000ee80000000200 */
[----:B------:R-:W4:Y:S04]  /*4980*/  LDSM.16.M88.4 R176, [R237+0x10800] ;  /* 0x01080000edb0783b */ /* 0x000f280000000200 */
[----:B------:R-:W5:Y:S04]  /*4990*/  LDSM.16.M88.4 R180, [R237+0x11000] ;  /* 0x01100000edb4783b */ /* 0x000f680000000200 */
[----:B------:R-:W1:Y:S04]  /*49a0*/  LDSM.16.M88.4 R184, [R237+0x11800] ;  /* 0x01180000edb8783b */ /* 0x000e680000000200 */
        /* <DEDUP_REMOVED lines=10> */
[C---:B----4-:R-:W-:Y:S06]  /*4a50*/  HMMA.16816.F32.BF16 R12, R168.reuse, R176, RZ ;  /* 0x000000b0a80c723c */ /* 0x050fec00000418ff */
[C---:B------:R-:W-:Y:S01]  /*4a60*/  HMMA.16816.F32.BF16 R16, R168.reuse, R178, RZ ;  /* 0x000000b2a810723c */ /* 0x040fe200000418ff */
[----:B------:R-:W4:Y:S05]  /*4a70*/  LDSM.16.M88.4 R176, [R234] ;  /* 0x00000000eab0783b */ /* 0x000f2a0000000200 */
[C---:B-----5:R-:W-:Y:S06]  /*4a80*/  HMMA.16816.F32.BF16 R20, R168.reuse, R180, RZ ;  /* 0x000000b4a814723c */ /* 0x060fec00000418ff */
[C---:B------:R-:W-:Y:S01]  /*4a90*/  HMMA.16816.F32.BF16 R24, R168.reuse, R182, RZ ;  /* 0x000000b6a818723c */ /* 0x040fe200000418ff */
[----:B------:R-:W5:Y:S05]  /*4aa0*/  LDSM.16.M88.4 R180, [R231+0x11000] ;  /* 0x01100000e7b4783b */ /* 0x000f6a0000000200 */
[C---:B-1----:R-:W-:Y:S06]  /*4ab0*/  HMMA.16816.F32.BF16 R28, R168.reuse, R184, RZ ;  /* 0x000000b8a81c723c */ /* 0x042fec00000418ff */
[----:B------:R-:W-:Y:S01]  /*4ac0*/  HMMA.16816.F32.BF16 R32, R168, R186, RZ ;  /* 0x000000baa820723c */ /* 0x000fe200000418ff */
[----:B------:R-:W1:Y:S04]  /*4ad0*/  LDSM.16.M88.4 R168, [R231+0x11800] ;  /* 0x01180000e7a8783b */ /* 0x000e680000000200 */
        /* <DEDUP_REMOVED lines=17> */
[C---:B------:R-:W-:Y:S06]  /*4bf0*/  HMMA.16816.F32.BF16 R12, R176.reuse, R208, R12 ;  /* 0x000000d0b00c723c */ /* 0x040fec000004180c */
[C---:B------:R-:W-:Y:S01]  /*4c00*/  HMMA.16816.F32.BF16 R16, R176.reuse, R210, R16 ;  /* 0x000000d2b010723c */ /* 0x040fe20000041810 */
[----:B------:R-:W4:Y:S05]  /*4c10*/  LDSM.16.M88.4 R208, [R237+0x12800] ;  /* 0x01280000edd0783b */ /* 0x000f2a0000000200 */
[C---:B-----5:R-:W-:Y:S06]  /*4c20*/  HMMA.16816.F32.BF16 R20, R176.reuse, R180, R20 ;  /* 0x000000b4b014723c */ /* 0x060fec0000041814 */
[C---:B------:R-:W-:Y:S01]  /*4c30*/  HMMA.16816.F32.BF16 R24, R176.reuse, R182, R24 ;  /* 0x000000b6b018723c */ /* 0x040fe20000041818 */
[----:B------:R-:W5:Y:S05]  /*4c40*/  LDSM.16.M88.4 R180, [R237+0x13000] ;  /* 0x01300000edb4783b */ /* 0x000f6a0000000200 */
[C---:B-1----:R-:W-:Y:S06]  /*4c50*/  HMMA.16816.F32.BF16 R28, R176.reuse, R168, R28 ;  /* 0x000000a8b01c723c */ /* 0x042fec000004181c */
[----:B------:R-:W-:Y:S01]  /*4c60*/  HMMA.16816.F32.BF16 R32, R176, R170, R32 ;  /* 0x000000aab020723c */ /* 0x000fe20000041820 */
[----:B------:R-:W1:Y:S04]  /*4c70*/  LDSM.16.M88.4 R168, [R237+0x13800] ;  /* 0x01380000eda8783b */ /* 0x000e680000000200 */
        /* <DEDUP_REMOVED lines=94> */
[----:B------:R-:W-:Y:S05]  /*5260*/  LDSM.16.M88.4 R204, [R237+0x16800] ;  /* 0x01680000edcc783b */ /* 0x000fea0000000200 */
[C---:B------:R-:W-:Y:S06]  /*5270*/  HMMA.16816.F32.BF16 R12, R188.reuse, R208, R12 ;  /* 0x000000d0bc0c723c */ /* 0x040fec000004180c */
[C---:B------:R-:W-:Y:S01]  /*5280*/  HMMA.16816.F32.BF16 R16, R188.reuse, R210, R16 ;  /* 0x000000d2bc10723c */ /* 0x040fe20000041810 */
[----:B------:R-:W-:Y:S05]  /*5290*/  LDSM.16.M88.4 R208, [R231+0x16000] ;  /* 0x01600000e7d0783b */ /* 0x000fea0000000200 */
[C---:B-----5:R-:W-:Y:S06]  /*52a0*/  HMMA.16816.F32.BF16 R20, R188.reuse, R180, R20 ;  /* 0x000000b4bc14723c */ /* 0x060fec0000041814 */
[C---:B------:R-:W-:Y:S01]  /*52b0*/  HMMA.16816.F32.BF16 R24, R188.reuse, R182, R24 ;  /* 0x000000b6bc18723c */ /* 0x040fe20000041818 */
[----:B------:R-:W4:Y:S05]  /*52c0*/  LDSM.16.M88.4 R180, [R238+0xc000] ;  /* 0x00c00000eeb4783b */ /* 0x000f2a0000000200 */
[C---:B-1----:R-:W-:Y:S06]  /*52d0*/  HMMA.16816.F32.BF16 R28, R188.reuse, R168, R28 ;  /* 0x000000a8bc1c723c */ /* 0x042fec000004181c */
[----:B------:R-:W-:Y:S01]  /*52e0*/  HMMA.16816.F32.BF16 R32, R188, R170, R32 ;  /* 0x000000aabc20723c */ /* 0x000fe20000041820 */
[----:B------:R-:W1:Y:S04]  /*52f0*/  LDSM.16.M88.4 R168, [R237+0x17000] ;  /* 0x01700000eda8783b */ /* 0x000e680000000200 */
        /* <DEDUP_REMOVED lines=14> */
[C---:B----4-:R-:W-:Y:S06]  /*53e0*/  HMMA.16816.F32.BF16 R4, R180.reuse, R184, R4 ;  /* 0x000000b8b404723c */ /* 0x050fec0000041804 */
[C---:B------:R-:W-:Y:S01]  /*53f0*/  HMMA.16816.F32.BF16 R8, R180.reuse, R186, R8 ;  /* 0x000000bab408723c */ /* 0x040fe20000041808 */
[----:B------:R-:W4:Y:S05]  /*5400*/  LDSM.16.M88.4 R184, [R234+0xc000] ;  /* 0x00c00000eab8783b */ /* 0x000f2a0000000200 */
[C---:B------:R-:W-:Y:S06]  /*5410*/  HMMA.16816.F32.BF16 R12, R180.reuse, R204, R12 ;  /* 0x000000ccb40c723c */ /* 0x040fec000004180c */
[C---:B------:R-:W-:Y:S01]  /*5420*/  HMMA.16816.F32.BF16 R16, R180.reuse, R206, R16 ;  /* 0x000000ceb410723c */ /* 0x040fe20000041810 */
[----:B------:R-:W-:Y:S05]  /*5430*/  LDSM.16.M88.4 R204, [R224+0x6000] ;  /* 0x00600000e0cc783b */ /* 0x000fea0000000200 */
[C---:B-1----:R-:W-:Y:S06]  /*5440*/  HMMA.16816.F32.BF16 R20, R180.reuse, R168, R20 ;  /* 0x000000a8b414723c */ /* 0x042fec0000041814 */
[C---:B------:R-:W-:Y:S01]  /*5450*/  HMMA.16816.F32.BF16 R24, R180.reuse, R170, R24 ;  /* 0x000000aab418723c */ /* 0x040fe20000041818 */
[----:B------:R-:W1:Y:S05]  /*5460*/  LDSM.16.M88.4 R168, [R231+0x16800] ;  /* 0x01680000e7a8783b */ /* 0x000e6a0000000200 */
        /* <DEDUP_REMOVED lines=15> */
[C---:B----4-:R-:W-:Y:S06]  /*5560*/  HMMA.16816.F32.BF16 R4, R184.reuse, R208, R4 ;  /* 0x000000d0b804723c */ /* 0x050fec0000041804 */
[C---:B------:R-:W-:Y:S06]  /*5570*/  HMMA.16816.F32.BF16 R8, R184.reuse, R210, R8 ;  /* 0x000000d2b808723c */ /* 0x040fec0000041808 */
[C---:B-1----:R-:W-:Y:S06]  /*5580*/  HMMA.16816.F32.BF16 R12, R184.reuse, R168, R12 ;  /* 0x000000a8b80c723c */ /* 0x042fec000004180c */
        /* <DEDUP_REMOVED lines=48> */
.L_x_332:
        /* <DEDUP_REMOVED lines=459> */
.L_x_330:
        /* <DEDUP_REMOVED lines=277> */
.L_x_334:
        /* <DEDUP_REMOVED lines=24> */
.L_x_335:
        /* <DEDUP_REMOVED lines=114> */
.L_x_337:
[----:B------:R-:W-:Y:S05]  /*8f30*/  BSYNC B0 ;  /* 0x0000000000007941 */ /* 0x000fea0003800000 */
.L_x_336:
        /* <DEDUP_REMOVED lines=32> */
.L_x_339:
[----:B------:R-:W-:Y:S05]  /*9140*/  BSYNC B0 ;  /* 0x0000000000007941 */ /* 0x000fea0003800000 */
.L_x_338:
        /* <DEDUP_REMOVED lines=22> */
.L_x_341:
[----:B------:R-:W-:Y:S05]  /*92b0*/  BSYNC B0 ;  /* 0x0000000000007941 */ /* 0x000fea0003800000 */
.L_x_340:
        /* <DEDUP_REMOVED lines=22> */
.L_x_343:
[----:B------:R-:W-:Y:S05]  /*9420*/  BSYNC B0 ;  /* 0x0000000000007941 */ /* 0x000fea0003800000 */
.L_x_342:
        /* <DEDUP_REMOVED lines=21> */
.L_x_326:
[----:B------:R-:W-:Y:S01]  /*9580*/  UISETP.NE.AND UP0, UPT, UR15, -0x1, UPT ;  /* 0xffffffff0f00788c */ /* 0x000fe2000bf05270 */
[----:B------:R-:W-:Y:S01]  /*9590*/  SHF.R.S32.HI R8, RZ, 0x1f, R3 ;  /* 0x0000001fff087819 */ /* 0x000fe20000011403 */
[----:B------:R-:W-:Y:S01]  /*95a0*/  ULDC.U8 UR7, c[0x0][0x3d9] ;  /* 0x0000f64000077ab9 */ /* 0x000fe20000000000 */
[----:B------:R-:W-:Y:S01]  /*95b0*/  UIADD3 UR17, -UR6, UR17, URZ ;  /* 0x0000001106117290 */ /* 0x000fe2000fffe13f */
[C---:B------:R-:W-:Y:S01]  /*95c0*/  LOP3.LUT P3, RZ, R3.reuse, 0x7, RZ, 0xc0, !PT ;  /* 0x0000000703ff7812 */ /* 0x040fe2000786c0ff */
        /* <DEDUP_REMOVED lines=17> */
[--C-:B------:R-:W-:Y:S01]  /*96e0*/  SHF.R.S32.HI R9, RZ, 0x1f, R8.reuse ;  /* 0x0000001fff097819 */ /* 0x100fe20000011408 */
[----:B------:R-:W-:Y:S01]  /*96f0*/  @UP0 UIMAD UR11, UR15, UR11, UR13 ;  /* 0x0000000b0f0b02a4 */ /* 0x000fe2000f8e020d */
[----:B------:R-:W-:Y:S01]  /*9700*/  BSSY B0, `(.L_x_344) ;  /* 0x000003e000007945 */ /* 0x000fe20003800000 */
[----:B------:R-:W-:Y:S01]  /*9710*/  @!UP0 UIADD3 UR11, UR23, UR9, URZ ;  /* 0x00000009170b8290 */ /* 0x000fe2000fffe03f */
[----:B------:R-:W-:Y:S01]  /*9720*/  ISETP.GE.OR P6, PT, R8, UR17, P3 ;  /* 0x0000001108007c0c */ /* 0x000fe20009fc6670 */
[----:B------:R-:W-:Y:S01]  /*9730*/  ULDC.U8 UR13, c[0x0][0x3d8] ;  /* 0x0000f600000d7ab9 */ /* 0x000fe20000000000 */
[----:B------:R-:W-:Y:S01]  /*9740*/  @!UP0 UMOV UR12, UR22 ;  /* 0x00000016000c8c82 */ /* 0x000fe20008000000 */
[----:B------:R-:W-:Y:S01]  /*9750*/  UISETP.NE.AND UP0, UPT, UR13, URZ, !UP2 ;  /* 0x0000003f0d00728c */ /* 0x000fe2000d705270 */
[C---:B------:R-:W-:Y:S01]  /*9760*/  IADD3 R4, P0, R0.reuse, UR12, RZ ;  /* 0x0000000c00047c10 */ /* 0x040fe2000ff1e0ff */
[----:B------:R-:W-:Y:S01]  /*9770*/  UISETP.NE.AND UP3, UPT, UR13, URZ, UPT ;  /* 0x0000003f0d00728c */ /* 0x000fe2000bf65270 */
[----:B------:R-:W-:Y:S01]  /*9780*/  IMAD.WIDE R6, R7, 0x80, R8 ;  /* 0x0000008007067825 */ /* 0x000fe200078e0208 */
[----:B------:R-:W-:Y:S01]  /*9790*/  @UP2 ULDC.64 UR4, c[0x0][0x2c0] ;  /* 0x0000b00000042ab9 */ /* 0x000fe20000000a00 */
[----:B------:R-:W-:Y:S01]  /*97a0*/  USHF.R.S32.HI UR10, URZ, 0x1f, UR8 ;  /* 0x0000001f3f0a7899 */ /* 0x000fe20008011408 */
[----:B------:R-:W-:Y:S01]  /*97b0*/  LEA.HI.X.SX32 R5, R0, UR11, 0x1, P0 ;  /* 0x0000000b00057c11 */ /* 0x000fe200080f0eff */
[----:B------:R-:W-:Y:S01]  /*97c0*/  UISETP.NE.OR UP3, UPT, UR7, URZ, !UP3 ;  /* 0x0000003f0700728c */ /* 0x000fe2000df65670 */
[----:B------:R-:W-:Y:S01]  /*97d0*/  VIADD R0, R8, 0x60 ;  /* 0x0000006008007836 */ /* 0x000fe20000000000 */
[----:B------:R-:W-:-:S02]  /*97e0*/  @UP2 UIMAD UR14, UR5, UR4, URZ ;  /* 0x00000004050e22a4 */ /* 0x000fc4000f8e023f */
[----:B------:R-:W-:Y:S01]  /*97f0*/  UISETP.NE.OR UP1, UPT, UR15, -0x1, UP3 ;  /* 0xffffffff0f00788c */ /* 0x000fe20009f25670 */
[----:B------:R-:W-:Y:S01]  /*9800*/  ULDC.64 UR4, c[0x0][0x2a0] ;  /* 0x0000a80000047ab9 */ /* 0x000fe20000000a00 */
[----:B------:R-:W-:Y:S01]  /*9810*/  @!UP2 ULDC UR9, c[0x0][0x270] ;  /* 0x00009c000009aab9 */ /* 0x000fe20000000800 */
[----:B------:R-:W-:Y:S01]  /*9820*/  UIMAD UR10, UR10, UR4, URZ ;  /* 0x000000040a0a72a4 */ /* 0x000fe2000f8e023f */
[----:B------:R-:W-:Y:S01]  /*9830*/  IMAD.U32 R10, RZ, RZ, UR4 ;  /* 0x00000004ff0a7e24 */ /* 0x000fe2000f8e00ff */
[----:B------:R-:W-:Y:S01]  /*9840*/  @UP2 UMOV UR11, 0x1 ;  /* 0x00000001000b2882 */ /* 0x000fe20000000000 */
[----:B------:R-:W-:Y:S01]  /*9850*/  @!UP2 ULDC UR4, c[0x0][0x2c4] ;  /* 0x0000b1000004aab9 */ /* 0x000fe20000000800 */
[----:B------:R-:W-:Y:S01]  /*9860*/  @UP0 ULDC UR4, c[0x0][0x2e4] ;  /* 0x0000b90000040ab9 */ /* 0x000fe20000000800 */
[----:B------:R-:W-:Y:S01]  /*9870*/  UIMAD UR5, UR8, UR5, UR10 ;  /* 0x00000005080572a4 */ /* 0x000fe2000f8e020a */
[----:B------:R-:W-:Y:S01]  /*9880*/  IMAD.WIDE.U32 R10, R10, UR8, R4 ;  /* 0x000000080a0a7c25 */ /* 0x000fe2000f8e0004 */
[----:B------:R-:W-:Y:S01]  /*9890*/  @!UP2 UIMAD UR11, UR4, UR9, URZ ;  /* 0x00000009040ba2a4 */ /* 0x000fe2000f8e023f */
[----:B------:R-:W-:Y:S01]  /*98a0*/  ISETP.GE.AND P1, PT, R0, UR17, PT ;  /* 0x0000001100007c0c */ /* 0x000fe2000bf26270 */
[----:B------:R-:W-:Y:S01]  /*98b0*/  @!UP3 ULDC UR10, c[0x0][0x2c4] ;  /* 0x0000b100000abab9 */ /* 0x000fe20000000800 */
[----:B------:R-:W-:Y:S01]  /*98c0*/  @UP2 ULDC UR7, c[0x0][0x2c0] ;  /* 0x0000b00000072ab9 */ /* 0x000fe20000000800 */
[----:B------:R-:W-:Y:S01]  /*98d0*/  UIMAD UR11, UR20, UR11, URZ ;  /* 0x0000000b140b72a4 */ /* 0x000fe2000f8e023f */
[C---:B------:R-:W-:Y:S01]  /*98e0*/  VIADD R5, R8.reuse, 0x20 ;  /* 0x0000002008057836 */ /* 0x040fe20000000000 */
[----:B------:R-:W-:Y:S01]  /*98f0*/  @!UP1 UIMAD UR15, UR20, UR10, URZ ;  /* 0x0000000a140f92a4 */ /* 0x000fe2000f8e023f */
[----:B------:R-:W-:Y:S01]  /*9900*/  VIADD R4, R8, 0x40 ;  /* 0x0000004008047836 */ /* 0x000fe20000000000 */
[----:B------:R-:W-:Y:S01]  /*9910*/  USEL UR11, UR11, URZ, UP3 ;  /* 0x0000003f0b0b7287 */ /* 0x000fe20009800000 */
[----:B------:R-:W-:Y:S01]  /*9920*/  VIADD R13, R11, UR5 ;  /* 0x000000050b0d7c36 */ /* 0x000fe20008000000 */
[----:B------:R-:W-:Y:S01]  /*9930*/  @!UP2 UMOV UR7, 0x1 ;  /* 0x000000010007a882 */ /* 0x000fe20000000000 */
[----:B------:R-:W-:Y:S01]  /*9940*/  @!UP2 UMOV UR14, UR4 ;  /* 0x00000004000eac82 */ /* 0x000fe20008000000 */
[----:B------:R-:W-:Y:S01]  /*9950*/  UIMAD UR6, UR6, UR7, URZ ;  /* 0x00000007060672a4 */ /* 0x000fe2000f8e023f */
[C---:B------:R-:W-:Y:S01]  /*9960*/  ISETP.GE.AND P0, PT, R5.reuse, UR17, PT ;  /* 0x0000001105007c0c */ /* 0x040fe2000bf06270 */
[----:B------:R-:W-:Y:S01]  /*9970*/  UIMAD UR14, UR8, UR14, UR11 ;  /* 0x0000000e080e72a4 */ /* 0x000fe2000f8e020b */
[----:B------:R-:W-:Y:S01]  /*9980*/  ISETP.GE.AND P2, PT, R4, UR17, PT ;  /* 0x0000001104007c0c */ /* 0x000fe2000bf46270 */
[----:B------:R-:W-:Y:S01]  /*9990*/  @!UP3 UMOV UR24, UR15 ;  /* 0x0000000f0018bc82 */ /* 0x000fe20008000000 */
[----:B------:R-:W-:Y:S01]  /*99a0*/  USHF.R.S32.HI UR4, URZ, 0x1f, UR6 ;  /* 0x0000001f3f047899 */ /* 0x000fe20008011406 */
[----:B------:R-:W-:Y:S01]  /*99b0*/  ISETP.GE.OR P5, PT, R5, UR17, P3 ;  /* 0x0000001105007c0c */ /* 0x000fe20009fa6670 */
[----:B------:R-:W-:-:S02]  /*99c0*/  @!UP3 USHF.R.S32.HI UR25, URZ, 0x1f, UR15 ;  /* 0x0000001f3f19b899 */ /* 0x000fc4000801140f */
        /* <DEDUP_REMOVED lines=17> */
.L_x_345:
[----:B------:R-:W-:Y:S05]  /*9ae0*/  BSYNC B0 ;  /* 0x0000000000007941 */ /* 0x000fea0003800000 */
.L_x_344:
        /* <DEDUP_REMOVED lines=20> */
.L_x_347:
[----:B------:R-:W-:Y:S05]  /*9c30*/  BSYNC B0 ;  /* 0x0000000000007941 */ /* 0x000fea0003800000 */
.L_x_346:
        /* <DEDUP_REMOVED lines=18> */
.L_x_349:
[----:B------:R-:W-:Y:S05]  /*9d60*/  BSYNC B0 ;  /* 0x0000000000007941 */ /* 0x000fea0003800000 */
.L_x_348:
        /* <DEDUP_REMOVED lines=18> */
.L_x_351:
[----:B------:R-:W-:Y:S05]  /*9e90*/  BSYNC B0 ;  /* 0x0000000000007941 */ /* 0x000fea0003800000 */
.L_x_350:
        /* <DEDUP_REMOVED lines=10> */
.L_x_353:
[----:B------:R-:W-:Y:S05]  /*9f40*/  BSYNC B0 ;  /* 0x0000000000007941 */ /* 0x000fea0003800000 */
.L_x_352:
        /* <DEDUP_REMOVED lines=10> */
.L_x_355:
[----:B------:R-:W-:Y:S05]  /*9ff0*/  BSYNC B0 ;  /* 0x0000000000007941 */ /* 0x000fea0003800000 */
.L_x_354:
        /* <DEDUP_REMOVED lines=10> */
.L_x_357:
[----:B------:R-:W-:Y:S05]  /*a0a0*/  BSYNC B0 ;  /* 0x0000000000007941 */ /* 0x000fea0003800000 */
.L_x_356:
        /* <DEDUP_REMOVED lines=10> */
.L_x_358:
        /* <DEDUP_REMOVED lines=11> */
.L_x_2393:


//--------------------- .text._ZN5flash16flash_fwd_kernelI23Flash_fwd_kernel_traitsILi256ELi128ELi64ELi8ELb0ELb0EN7cutlass10bfloat16_tE19Flash_kernel_traitsILi256ELi128ELi64ELi8ES3_EELb0ELb0ELb0ELb0ELb0ELb0ELb0ELb0EEEvNS_16Flash_fwd_paramsE --------------------------
	.section	.text._ZN5flash16flash_fwd_kernelI23Flash_fwd_kernel_traitsILi256ELi128ELi64ELi8ELb0ELb0EN7cutlass10bfloat16_tE19Flash_kernel_traitsILi256ELi128ELi64ELi8ES3_EELb0ELb0ELb0ELb0ELb0ELb0ELb0ELb0EEEvNS_16Flash_fwd_paramsE,"ax",@progbits
	.align	128
        .global         _ZN5flash16flash_fwd_kernelI23Flash_fwd_kernel_traitsILi256ELi128ELi64ELi8ELb0ELb0EN7cutlass10bfloat16_tE19Flash_kernel_traitsILi256ELi128ELi64ELi8ES3_EELb0ELb0ELb0ELb0ELb0ELb0ELb0ELb0EEEvNS_16Flash_fwd_paramsE
        .type           _ZN5flash16flash_fwd_kernelI23Flash_fwd_kernel_traitsILi256ELi128ELi64ELi8ELb0ELb0EN7cutlass10bfloat16_tE19Flash_kernel_traitsILi256ELi128ELi64ELi8ES3_EELb0ELb0ELb0ELb0ELb0ELb0ELb0ELb0EEEvNS_16Flash_fwd_paramsE,@function
        .size           _ZN5flash16flash_fwd_kernelI23Flash_fwd_kernel_traitsILi256ELi128ELi64ELi8ELb0ELb0EN7cutlass10bfloat16_tE19Flash_kernel_traitsILi256ELi128ELi64ELi8ES3_EELb0ELb0ELb0ELb0ELb0ELb0ELb0ELb0EEEvNS_16Flash_fwd_paramsE,(.L_x_2394 - _ZN5flash16flash_fwd_kernelI23Flash_fwd_kernel_traitsILi256ELi128ELi64ELi8ELb0ELb0EN7cutlass10bfloat16_tE19Flash_kernel_traitsILi256ELi128ELi64ELi8ES3_EELb0ELb0ELb0ELb0ELb0ELb0ELb0ELb0EEEvNS_16Flash_fwd_paramsE)
        .other          _ZN5flash16flash_fwd_kernelI23Flash_fwd_kernel_traitsILi256ELi128ELi64ELi8ELb0ELb0EN7cutlass10bfloat16_tE19Flash_kernel_traitsILi256ELi128ELi64ELi8ES3_EELb0ELb0ELb0ELb0ELb0ELb0ELb0ELb0EEEvNS_16Flash_fwd_paramsE,@"STO_CUDA_ENTRY STV_DEFAULT"
_ZN5flash16flash_fwd_kernelI23Flash_fwd_kernel_traitsILi256ELi128ELi64ELi8ELb0ELb0EN7cutlass10bfloat16_tE19Flash_kernel_traitsILi256ELi128ELi64ELi8ES3_EELb0ELb0ELb0ELb0ELb0ELb0ELb0ELb0EEEvNS_16Flash_fwd_paramsE:
.text._ZN5flash16flash_fwd_kernelI23Flash_fwd_kernel_traitsILi256ELi128ELi64ELi8ELb0ELb0EN7cutlass10bfloat16_tE19Flash_kernel_traitsILi256ELi128ELi64ELi8ES3_EELb0ELb0ELb0ELb0ELb0ELb0ELb0ELb0EEEvNS_16Flash_fwd_paramsE:
        /* <DEDUP_REMOVED lines=16> */
[----:B------:R-:W-:-:S03]  /*0100*/  @UP1 ULDC.64 UR10, c[0x0][0x300] ;  /* 0x0000c000000a1ab9 */ /* 0x000fc60000000a00 */
[----:B------:R-:W-:Y:S02]  /*0110*/  UISETP.EQ.OR.EX UP0, UPT, UR5, URZ, !UP3, UP0 ;  /* 0x0000003f0500728c */ /* 0x000fe4000df02700 */
[----:B-1----:R-:W-:Y:S02]  /*0120*/  UIMAD.WIDE UR8, UR7, 0x4, UR8 ;  /* 0x00000004070878a5 */ /* 0x002fe4000f8e0208 */
[----:B------:R-:W-:-:S04]  /*0130*/  @UP1 UIMAD.WIDE UR10, UR7, 0x4, UR10 ;  /* 0x00000004070a18a5 */ /* 0x000fc8000f8e020a */
[----:B------:R-:W-:Y:S02]  /*0140*/  IMAD.U32 R2, RZ, RZ, UR8 ;  /* 0x00000008ff027e24 */ /* 0x000fe4000f8e00ff */
[----:B------:R-:W-:Y:S01]  /*0150*/  IMAD.U32 R3, RZ, RZ, UR9 ;  /* 0x00000009ff037e24 */ /* 0x000fe2000f8e00ff */
[----:B------:R-:W-:-:S04]  /*0160*/  ULDC.64 UR8, c[0x0][0x2f8] ;  /* 0x0000be0000087ab9 */ /* 0x000fc80000000a00 */
        /* <DEDUP_REMOVED lines=32> */
.L_x_359:
[----:B------:R-:W-:-:S05]  /*0370*/  ULDC UR8, c[0x0][0x2c8] ;  /* 0x0000b20000087ab9 */ /* 0x000fca0000000800 */
.L_x_360:
        /* <DEDUP_REMOVED lines=41> */
[----:B------:R-:W-:Y:S01]  /*0610*/  @!UP1 UIMAD UR5, UR7, UR5, UR4 ;  /* 0x00000005070592a4 */ /* 0x000fe2000f8e0204 */
[----:B------:R-:W-:Y:S01]  /*0620*/  @UP1 UMOV UR28, UR30 ;  /* 0x0000001e001c1c82 */ /* 0x000fe20008000000 */
        /* <DEDUP_REMOVED lines=16> */
[----:B------:R-:W-:-:S12]  /*0730*/  UIADD3 UR21, UR23, UR5, URZ ;  /* 0x0000000517157290 */ /* 0x000fd8000fffe03f */
.L_x_362:
[----:B------:R-:W-:Y:S01]  /*0740*/  ULDC UR4, c[0x0][0x278] ;  /* 0x00009e0000047ab9 */ /* 0x000fe20000000800 */
[----:B------:R-:W1:Y:S01]  /*0750*/  S2R R2, SR_CTAID.Z ;  /* 0x0000000000027919 */ /* 0x000e620000002700 */
[----:B------:R-:W-:Y:S01]  /*0760*/  IMAD.U32 R0, RZ, RZ, UR4 ;  /* 0x00000004ff007e24 */ /* 0x000fe2000f8e00ff */
[----:B------:R-:W-:Y:S01]  /*0770*/  SHF.R.S32.HI R14, RZ, 0x1f, R6 ;  /* 0x0000001fff0e7819 */ /* 0x000fe20000011406 */
[----:B------:R-:W-:-:S03]  /*0780*/  IMAD.U32 R22, RZ, RZ, UR17 ;  /* 0x00000011ff167e24 */ /* 0x000fc6000f8e00ff */
[----:B------:R-:W-:Y:S02]  /*0790*/  IABS R0, R0 ;  /* 0x0000000000007213 */ /* 0x000fe40000000000 */
[-C--:B------:R-:W-:Y:S02]  /*07a0*/  LEA.HI R7, R14, R6.reuse, RZ, 0x3 ;  /* 0x000000060e077211 */ /* 0x080fe400078f18ff */
[----:B------:R-:W-:Y:S02]  /*07b0*/  R2UR UR11, R0 ;  /* 0x00000000000b72ca */ /* 0x000fe400000e0000 */
[----:B------:R-:W-:Y:S02]  /*07c0*/  SHF.R.S32.HI R240, RZ, 0x3, R7 ;  /* 0x00000003fff07819 */ /* 0x000fe40000011407 */
[----:B------:R-:W-:Y:S02]  /*07d0*/  LOP3.LUT R7, R7, 0xfffffff8, RZ, 0xc0, !PT ;  /* 0xfffffff807077812 */ /* 0x000fe400078ec0ff */
[----:B------:R-:W-:Y:S01]  /*07e0*/  SHF.R.S32.HI R241, RZ, 0x1f, R240 ;  /* 0x0000001ffff17819 */ /* 0x000fe200000114f0 */
[----:B------:R-:W-:Y:S01]  /*07f0*/  IMAD.SHL.U32 R230, R240, 0x40, RZ ;  /* 0x00000040f0e67824 */ /* 0x000fe200078e00ff */
[----:B------:R-:W-:Y:S01]  /*0800*/  LEA.HI R3, R14, R6, RZ, 0x6 ;  /* 0x000000060e037211 */ /* 0x000fe200078f30ff */
[----:B------:R-:W-:-:S02]  /*0810*/  IMAD.IADD R7, R6, 0x1, -R7 ;  /* 0x0000000106077824 */ /* 0x000fc400078e0a07 */
[----:B------:R-:W-:Y:S01]  /*0820*/  IMAD.WIDE R22, R22, 0x80, R240 ;  /* 0x0000008016167825 */ /* 0x000fe200078e02f0 */
[----:B------:R-:W-:Y:S01]  /*0830*/  LOP3.LUT R230, R230, 0x1c0, RZ, 0xc0, !PT ;  /* 0x000001c0e6e67812 */ /* 0x000fe200078ec0ff */
[----:B------:R-:W2:Y:S02]  /*0840*/  I2F.RP R0, UR11 ;  /* 0x0000000b00007d06 */ /* 0x000ea40008209400 */
[----:B------:R-:W-:Y:S02]  /*0850*/  IMAD.SHL.U32 R168, R7, 0x8, RZ ;  /* 0x0000000807a87824 */ /* 0x000fe400078e00ff */
[----:B------:R-:W-:-:S03]  /*0860*/  IMAD.SHL.U32 R3, R3, 0x8, RZ ;  /* 0x0000000803037824 */ /* 0x000fc600078e00ff */
[----:B------:R-:W-:Y:S02]  /*0870*/  SHF.R.S32.HI R169, RZ, 0x1f, R168 ;  /* 0x0000001fffa97819 */ /* 0x000fe400000114a8 */
[----:B-1----:R-:W-:-:S04]  /*0880*/  IABS R2, R2 ;  /* 0x0000000200027213 */ /* 0x002fc80000000000 */
[----:B------:R-:W-:Y:S01]  /*0890*/  R2UR UR5, R2 ;  /* 0x00000000020572ca */ /* 0x000fe200000e0000 */
[----:B--2---:R-:W1:Y:S01]  /*08a0*/  MUFU.RCP R0, R0 ;  /* 0x0000000000007308 */ /* 0x004e620000001000 */
[----:B------:R-:W-:Y:S01]  /*08b0*/  LEA.HI R2, R14, R6, RZ, 0x4 ;  /* 0x000000060e027211 */ /* 0x000fe200078f20ff */
[----:B-1----:R-:W-:-:S06]  /*08c0*/  VIADD R0, R0, 0xffffffe ;  /* 0x0ffffffe00007836 */ /* 0x002fcc0000000000 */
[----:B------:R-:W1:Y:S02]  /*08d0*/  F2I.FTZ.U32.TRUNC.NTZ R0, R0 ;  /* 0x0000000000007305 */ /* 0x000e64000021f000 */
[----:B-1----:R-:W-:Y:S02]  /*08e0*/  R2UR UR15, R0 ;  /* 0x00000000000f72ca */ /* 0x002fe400000e0000 */
[----:B------:R-:W-:-:S04]  /*08f0*/  SHF.R.S32.HI R0, RZ, 0x4, R2 ;  /* 0x00000004ff007819 */ /* 0x000fc80000011402 */
[C---:B------:R-:W-:Y:S02]  /*0900*/  LEA.HI R221, R2.reuse, R0, RZ, 0x1 ;  /* 0x0000000002dd7211 */ /* 0x040fe400078f08ff */
[----:B------:R-:W-:Y:S02]  /*0910*/  LOP3.LUT R2, R2, 0xfffffff0, RZ, 0xc0, !PT ;  /* 0xfffffff002027812 */ /* 0x000fe400078ec0ff */
[----:B------:R-:W-:-:S03]  /*0920*/  LOP3.LUT R221, R221, 0xfffffffe, RZ, 0xc0, !PT ;  /* 0xfffffffedddd7812 */ /* 0x000fc600078ec0ff */
[----:B------:R-:W-:Y:S01]  /*0930*/  UIADD3 UR14, URZ, -UR15, URZ ;  /* 0x8000000f3f0e7290 */ /* 0x000fe2000fffe03f */
[----:B------:R-:W-:Y:S02]  /*0940*/  IMAD.IADD R2, R6, 0x1, -R2 ;  /* 0x0000000106027824 */ /* 0x000fe400078e0a02 */
[----:B------:R-:W-:Y:S01]  /*0950*/  IMAD.IADD R221, R0, 0x1, -R221 ;  /* 0x0000000100dd7824 */ /* 0x000fe200078e0add */
[----:B------:R-:W-:Y:S01]  /*0960*/  UIMAD UR19, UR14, UR11, URZ ;  /* 0x0000000b0e1372a4 */ /* 0x000fe2000f8e023f */
[----:B------:R-:W-:Y:S02]  /*0970*/  LOP3.LUT R0, R230, 0x38, R168, 0xf8, !PT ;  /* 0x00000038e6007812 */ /* 0x000fe400078ef8a8 */
[----:B------:R-:W-:Y:S01]  /*0980*/  UMOV UR14, URZ ;  /* 0x0000003f000e7c82 */ /* 0x000fe20008000000 */
[----:B------:R-:W-:Y:S01]  /*0990*/  SHF.R.S32.HI R13, RZ, 0x1f, R2 ;  /* 0x0000001fff0d7819 */ /* 0x000fe20000011402 */
[----:B------:R-:W-:Y:S01]  /*09a0*/  UIMAD.WIDE.U32 UR14, UR15, UR19, UR14 ;  /* 0x000000130f0e72a5 */ /* 0x000fe2000f8e000e */
[----:B------:R-:W-:-:S02]  /*09b0*/  SHF.R.U32.HI R230, RZ, 0x3, R230 ;  /* 0x00000003ffe67819 */ /* 0x000fc400000116e6 */
[----:B------:R-:W-:Y:S01]  /*09c0*/  LEA.HI R13, R13, R2, RZ, 0x3 ;  /* 0x000000020d0d7211 */ /* 0x000fe200078f18ff */
[----:B------:R-:W-:Y:S01]  /*09d0*/  UIMAD.WIDE.U32 UR14, UR15, UR5, URZ ;  /* 0x000000050f0e72a5 */ /* 0x000fe2000f8e003f */
[----:B------:R-:W-:Y:S02]  /*09e0*/  LOP3.LUT R230, R0, R230, RZ, 0x3c, !PT ;  /* 0x000000e600e67212 */ /* 0x000fe400078e3cff */
[----:B------:R-:W-:-:S04]  /*09f0*/  LOP3.LUT R0, R13, 0xfffffff8, RZ, 0xc0, !PT ;  /* 0xfffffff80d007812 */ /* 0x000fc800078ec0ff */
[----:B------:R-:W-:Y:S01]  /*0a00*/  UMOV UR19, UR15 ;  /* 0x0000000f00137c82 */ /* 0x000fe20008000000 */
[----:B------:R-:W-:Y:S01]  /*0a10*/  USHF.R.S32.HI UR15, URZ, 0x1f, UR9 ;  /* 0x0000001f3f0f7899 */ /* 0x000fe20008011409 */
[----:B------:R-:W-:Y:S01]  /*0a20*/  IMAD.IADD R0, R2, 0x1, -R0 ;  /* 0x0000000102007824 */ /* 0x000fe200078e0a00 */
[----:B------:R-:W-:Y:S01]  /*0a30*/  UIADD3 UR14, -UR19, URZ, URZ ;  /* 0x0000003f130e7290 */ /* 0x000fe2000fffe13f */
[----:B------:R-:W-:-:S03]  /*0a40*/  VIADD R2, R240, 0x40 ;  /* 0x00000040f0027836 */ /* 0x000fc60000000000 */
[----:B------:R-:W-:-:S04]  /*0a50*/  UIMAD UR5, UR11, UR14, UR5 ;  /* 0x0000000e0b0572a4 */ /* 0x000fc8000f8e0205 */
        /* <DEDUP_REMOVED lines=31> */
.L_x_363:
[----:B------:R-:W1:Y:S01]  /*0c50*/  S2UR UR4, SR_CgaCtaId ;  /* 0x00000000000479c3 */ /* 0x000e620000008800 */
[----:B------:R-:W-:Y:S01]  /*0c60*/  UIADD3 UR5, -UR6, UR18, URZ ;  /* 0x0000001206057290 */ /* 0x000fe2000fffe13f */
[----:B------:R-:W-:Y:S01]  /*0c70*/  IADD3 R4, P0, R168, UR28, RZ ;  /* 0x0000001ca8047c10 */ /* 0x000fe2000ff1e0ff */
[----:B------:R-:W-:Y:S01]  /*0c80*/  UMOV UR30, 0x400 ;  /* 0x00000400001e7882 */ /* 0x000fe20000000000 */
[----:B------:R-:W-:Y:S01]  /*0c90*/  ULDC.64 UR6, c[0x0][0x258] ;  /* 0x0000960000067ab9 */ /* 0x000fe20000000a00 */
[C---:B------:R-:W-:Y:S01]  /*0ca0*/  IMAD.WIDE.U32 R24, R240.reuse, UR12, R168 ;  /* 0x0000000cf0187c25 */ /* 0x040fe2000f8e00a8 */
[----:B------:R-:W-:Y:S01]  /*0cb0*/  IADD3.X R5, R169, UR8, RZ, P0, !PT ;  /* 0x00000008a9057c10 */ /* 0x000fe200087fe4ff */
[----:B------:R-:W-:Y:S01]  /*0cc0*/  UIMAD UR15, UR15, UR6, URZ ;  /* 0x000000060f0f72a4 */ /* 0x000fe2000f8e023f */
[----:B------:R-:W-:Y:S01]  /*0cd0*/  ISETP.GE.AND P1, PT, R240, UR5, PT ;  /* 0x00000005f0007c0c */ /* 0x000fe2000bf26270 */
[----:B------:R-:W-:Y:S01]  /*0ce0*/  IMAD.U32 R10, RZ, RZ, UR6 ;  /* 0x00000006ff0a7e24 */ /* 0x000fe2000f8e00ff */
[----:B------:R-:W-:Y:S01]  /*0cf0*/  LOP3.LUT R230, R230, 0xfffffe00, R3, 0xf8, !PT ;  /* 0xfffffe00e6e67812 */ /* 0x000fe200078ef803 */
[----:B------:R-:W-:Y:S01]  /*0d00*/  UIMAD UR15, UR9, UR7, UR15 ;  /* 0x00000007090f72a4 */ /* 0x000fe2000f8e020f */
[----:B------:R-:W-:Y:S01]  /*0d10*/  IMAD R16, R241, UR12, RZ ;  /* 0x0000000cf1107c24 */ /* 0x000fe2000f8e02ff */
[----:B------:R-:W-:Y:S01]  /*0d20*/  BSSY B0, `(.L_x_364) ;  /* 0x0000042000007945 */ /* 0x000fe20003800000 */
[----:B------:R-:W-:Y:S01]  /*0d30*/  IMAD.WIDE.U32 R10, R10, UR9, R4 ;  /* 0x000000090a0a7c25 */ /* 0x000fe2000f8e0004 */
[----:B------:R-:W-:Y:S01]  /*0d40*/  ULDC.64 UR8, c[0x0][0x260] ;  /* 0x0000980000087ab9 */ /* 0x000fe20000000a00 */
[----:B------:R-:W-:Y:S01]  /*0d50*/  ULDC.64 UR6, c[0x0][0x268] ;  /* 0x00009a0000067ab9 */ /* 0x000fe20000000a00 */
[----:B------:R-:W-:Y:S01]  /*0d60*/  UIMAD UR29, UR14, UR8, URZ ;  /* 0x000000080e1d72a4 */ /* 0x000fe2000f8e023f */
[----:B------:R-:W-:Y:S01]  /*0d70*/  ISETP.GE.AND P5, PT, R2, UR5, PT ;  /* 0x0000000502007c0c */ /* 0x000fe2000bfa6270 */
[----:B------:R-:W-:Y:S01]  /*0d80*/  UIMAD UR28, UR14, UR6, URZ ;  /* 0x000000060e1c72a4 */ /* 0x000fe2000f8e023f */
[----:B------:R-:W-:Y:S01]  /*0d90*/  IADD3 R19, R11, UR15, RZ ;  /* 0x0000000f0b137c10 */ /* 0x000fe2000fffe0ff */
[----:B------:R-:W-:Y:S01]  /*0da0*/  UIMAD UR9, UR19, UR9, UR29 ;  /* 0x00000009130972a4 */ /* 0x000fe2000f8e021d */
[C---:B------:R-:W-:Y:S01]  /*0db0*/  VIADD R12, R240.reuse, 0x20 ;  /* 0x00000020f00c7836 */ /* 0x040fe20000000000 */
[----:B------:R-:W-:Y:S01]  /*0dc0*/  UIMAD UR28, UR19, UR7, UR28 ;  /* 0x00000007131c72a4 */ /* 0x000fe2000f8e021c */
[----:B------:R-:W-:Y:S01]  /*0dd0*/  IADD3 R17, R240, 0x60, RZ ;  /* 0x00000060f0117810 */ /* 0x000fe20007ffe0ff */
[----:B-1----:R-:W-:Y:S01]  /*0de0*/  ULEA UR4, UR4, UR30, 0x18 ;  /* 0x0000001e04047291 */ /* 0x002fe2000f8ec03f */
[C---:B------:R-:W-:Y:S01]  /*0df0*/  VIADD R233, R168.reuse, 0x40 ;  /* 0x00000040a8e97836 */ /* 0x040fe20000000000 */
[C---:B------:R-:W-:Y:S01]  /*0e00*/  IADD3 R232, R168.reuse, 0x80, RZ ;  /* 0x00000080a8e87810 */ /* 0x040fe20007ffe0ff */
[----:B------:R-:W-:Y:S01]  /*0e10*/  VIADD R231, R168, 0xc0 ;  /* 0x000000c0a8e77836 */ /* 0x000fe20000000000 */
[----:B------:R-:W-:Y:S01]  /*0e20*/  IADD3 R236, P0, R24, UR22, RZ ;  /* 0x0000001618ec7c10 */ /* 0x000fe2000ff1e0ff */
        /* <DEDUP_REMOVED lines=49> */
.L_x_365:
[----:B------:R-:W-:Y:S05]  /*1140*/  BSYNC B0 ;  /* 0x0000000000007941 */ /* 0x000fea0003800000 */
.L_x_364:
[----:B------:R-:W-:Y:S01]  /*1150*/  ISETP.GE.AND P1, PT, R12, UR5, PT ;  /* 0x000000050c007c0c */ /* 0x000fe2000bf26270 */
[----:B------:R-:W-:Y:S01]  /*1160*/  IMAD.SHL.U32 R21, R7, 0x40, RZ ;  /* 0x0000004007157824 */ /* 0x000fe200078e00ff */
[----:B------:R-:W-:Y:S01]  /*1170*/  BSSY B0, `(.L_x_366) ;  /* 0x0000038000007945 */ /* 0x000fe20003800000 */
[----:B------:R-:W-:Y:S01]  /*1180*/  IMAD R15, R241, UR10, RZ ;  /* 0x0000000af10f7c24 */ /* 0x000fe2000f8e02ff */
[----:B------:R-:W-:Y:S02]  /*1190*/  ISETP.GE.AND P6, PT, R17, UR5, PT ;  /* 0x0000000511007c0c */ /* 0x000fe4000bfc6270 */
[----:B------:R-:W-:Y:S01]  /*11a0*/  IADD3.X R237, R25, UR21, R16, P0, !PT ;  /* 0x0000001519ed7c10 */ /* 0x000fe200087fe410 */
[C---:B------:R-:W-:Y:S01]  /*11b0*/  IMAD.WIDE.U32 R16, R240.reuse, UR10, R168 ;  /* 0x0000000af0107c25 */ /* 0x040fe2000f8e00a8 */
[C---:B------:R-:W-:Y:S02]  /*11c0*/  SHF.L.U32 R20, R240.reuse, 0x3, RZ ;  /* 0x00000003f0147819 */ /* 0x040fe400000006ff */
[----:B------:R-:W-:Y:S01]  /*11d0*/  LOP3.LUT R21, R21, 0x1c0, RZ, 0xc0, !PT ;  /* 0x000001c015157812 */ /* 0x000fe200078ec0ff */
[----:B------:R-:W-:-:S02]  /*11e0*/  IMAD R15, R240, UR11, R15 ;  /* 0x0000000bf00f7c24 */ /* 0x000fc4000f8e020f */
        /* <DEDUP_REMOVED lines=48> */
.L_x_367:
[----:B------:R-:W-:Y:S05]  /*14f0*/  BSYNC B0 ;  /* 0x0000000000007941 */ /* 0x000fea0003800000 */
.L_x_366:
        /* <DEDUP_REMOVED lines=49> */
.L_x_369:
[----:B------:R-:W-:Y:S05]  /*1810*/  BSYNC B0 ;  /* 0x0000000000007941 */ /* 0x000fea0003800000 */
.L_x_368:
        /* <DEDUP_REMOVED lines=49> */
.L_x_371:
[----:B------:R-:W-:Y:S05]  /*1b30*/  BSYNC B0 ;  /* 0x0000000000007941 */ /* 0x000fea0003800000 */
.L_x_370:
[----:B------:R-:W-:Y:S01]  /*1b40*/  ULEA.HI.SX32 UR8, UR20, 0xffffffff, 0x1a ;  /* 0xffffffff14087891 */ /* 0x000fe2000f8fd23f */
[----:B------:R-:W-:Y:S01]  /*1b50*/  IMAD.WIDE.U32 R236, R166, UR19, R236 ;  /* 0x00000013a6ec7c25 */ /* 0x000fe2000f8e00ec */
[----:B------:R-:W-:Y:S01]  /*1b60*/  USHF.L.U32 UR15, UR12, 0x6, URZ ;  /* 0x000000060c0f7899 */ /* 0x000fe2000800063f */
[----:B------:R-:W-:Y:S01]  /*1b70*/  LOP3.LUT R18, R21, 0x8, R20, 0xf8, !PT ;  /* 0x0000000815127812 */ /* 0x000fe200078ef814 */
[----:B------:R-:W-:Y:S01]  /*1b80*/  UIMAD UR29, UR8, -0x40, UR25 ;  /* 0xffffffc0081d78a4 */ /* 0x000fe2000f8e0219 */
[----:B--23--:R-:W-:Y:S01]  /*1b90*/  IMAD.SHL.U32 R4, R0, 0x40, RZ ;  /* 0x0000004000047824 */ /* 0x00cfe200078e00ff */
[----:B------:R-:W-:Y:S01]  /*1ba0*/  USHF.L.U64.HI UR14, UR12, 0x6, UR13 ;  /* 0x000000060c0e7899 */ /* 0x000fe2000801020d */
[----:B------:R-:W-:Y:S01]  /*1bb0*/  VIADD R239, R237, UR9 ;  /* 0x00000009edef7c36 */ /* 0x000fe20008000000 */
[----:B------:R-:W-:Y:S01]  /*1bc0*/  USHF.R.S32.HI UR30, URZ, 0x1f, UR8 ;  /* 0x0000001f3f1e7899 */ /* 0x000fe20008011408 */
[----:B------:R-:W-:Y:S01]  /*1bd0*/  IMAD.U32 R5, RZ, RZ, UR15 ;  /* 0x0000000fff057e24 */ /* 0x000fe2000f8e00ff */
[----:B------:R-:W-:Y:S01]  /*1be0*/  ISETP.GE.AND P0, PT, R240, UR29, PT ;  /* 0x0000001df0007c0c */ /* 0x000fe2000bf06270 */
[----:B------:R-:W-:Y:S01]  /*1bf0*/  UIMAD UR6, UR14, UR8, URZ ;  /* 0x000000080e0672a4 */ /* 0x000fe2000f8e023f */
[----:B------:R-:W-:Y:S01]  /*1c00*/  IMAD.MOV.U32 R238, RZ, RZ, R236 ;  /* 0x000000ffffee7224 */ /* 0x000fe200078e00ec */
[----:B------:R-:W-:Y:S01]  /*1c10*/  LOP3.LUT R4, R4, 0x1c0, RZ, 0xc0, !PT ;  /* 0x000001c004047812 */ /* 0x000fe200078ec0ff */
[----:B-1--4-:R-:W-:Y:S01]  /*1c20*/  IMAD.SHL.U32 R3, R221, 0x8, RZ ;  /* 0x00000008dd037824 */ /* 0x012fe200078e00ff */
[----:B------:R-:W-:Y:S01]  /*1c30*/  UIMAD UR6, UR30, UR15, UR6 ;  /* 0x0000000f1e0672a4 */ /* 0x000fe2000f8e0206 */
[----:B------:R-:W-:Y:S01]  /*1c40*/  SHF.R.U32.HI R2, RZ, 0x3, R21 ;  /* 0x00000003ff027819 */ /* 0x000fe20000011615 */
[----:B------:R-:W-:Y:S01]  /*1c50*/  IMAD.WIDE.U32 R20, R5, UR8, R238 ;  /* 0x0000000805147c25 */ /* 0x000fe2000f8e00ee */
[----:B------:R-:W-:Y:S01]  /*1c60*/  BSSY B0, `(.L_x_372) ;  /* 0x000002f000007945 */ /* 0x000fe20003800000 */
[----:B------:R-:W-:-:S02]  /*1c70*/  LOP3.LUT R3, R4, 0x8, R3, 0xf8, !PT ;  /* 0x0000000804037812 */ /* 0x000fc400078ef803 */
[----:B------:R-:W-:Y:S01]  /*1c80*/  SHF.R.U32.HI R4, RZ, 0x3, R4 ;  /* 0x00000003ff047819 */ /* 0x000fe20000011604 */
[----:B------:R-:W-:Y:S01]  /*1c90*/  VIADD R19, R21, UR6 ;  /* 0x0000000615137c36 */ /* 0x000fe20008000000 */
[----:B------:R-:W-:Y:S02]  /*1ca0*/  IADD3 R234, P5, R16, UR24, RZ ;  /* 0x0000001810ea7c10 */ /* 0x000fe4000ffbe0ff */
[----:B------:R-:W-:Y:S02]  /*1cb0*/  ISETP.GE.AND P6, PT, R12, UR29, PT ;  /* 0x0000001d0c007c0c */ /* 0x000fe4000bfc6270 */
[----:B------:R-:W-:Y:S02]  /*1cc0*/  LOP3.LUT R18, R18, R2, RZ, 0x3c, !PT ;  /* 0x0000000212127212 */ /* 0x000fe400078e3cff */
[----:B------:R-:W-:Y:S01]  /*1cd0*/  LOP3.LUT R4, R3, R4, RZ, 0x3c, !PT ;  /* 0x0000000403047212 */ /* 0x000fe200078e3cff */
[----:B------:R-:W-:Y:S08]  /*1ce0*/  @P0 BRA `(.L_x_373) ;  /* 0x0000000000980947 */ /* 0x000ff00003800000 */
        /* <DEDUP_REMOVED lines=38> */
.L_x_373:
[----:B------:R-:W-:Y:S05]  /*1f50*/  BSYNC B0 ;  /* 0x0000000000007941 */ /* 0x000fea0003800000 */
.L_x_372:
[----:B------:R-:W-:Y:S01]  /*1f60*/  USHF.L.U64.HI UR13, UR12, 0x5, UR13 ;  /* 0x000000050c0d7899 */ /* 0x000fe2000801020d */
[----:B------:R-:W-:Y:S01]  /*1f70*/  BSSY B0, `(.L_x_374) ;  /* 0x000002c000007945 */ /* 0x000fe20003800000 */
[----:B------:R-:W-:Y:S01]  /*1f80*/  USHF.L.U32 UR12, UR12, 0x5, URZ ;  /* 0x000000050c0c7899 */ /* 0x000fe2000800063f */
[----:B------:R-:W-:Y:S02]  /*1f90*/  IADD3.X R235, R17, UR23, R15, P5, !PT ;  /* 0x0000001711eb7c10 */ /* 0x000fe4000affe40f */
[----:B------:R-:W-:Y:S09]  /*1fa0*/  @P6 BRA `(.L_x_375) ;  /* 0x0000000000a06947 */ /* 0x000ff20003800000 */
[----:B------:R-:W-:Y:S01]  /*1fb0*/  ULDC UR6, c[0x0][0x2d0] ;  /* 0x0000b40000067ab9 */ /* 0x000fe20000000800 */
[----:B------:R-:W-:Y:S02]  /*1fc0*/  IADD3 R20, P0, R20, UR12, RZ ;  /* 0x0000000c14147c10 */ /* 0x000fe4000ff1e0ff */
[----:B------:R-:W-:Y:S02]  /*1fd0*/  ISETP.GE.AND P5, PT, R168, UR6, PT ;  /* 0x00000006a8007c0c */ /* 0x000fe4000bfa6270 */
[----:B------:R-:W-:Y:S02]  /*1fe0*/  ISETP.GE.AND P4, PT, R233, UR6, PT ;  /* 0x00000006e9007c0c */ /* 0x000fe4000bf86270 */
[----:B------:R-:W-:Y:S02]  /*1ff0*/  ISETP.GE.AND P2, PT, R232, UR6, PT ;  /* 0x00000006e8007c0c */ /* 0x000fe4000bf46270 */
[----:B------:R-:W-:-:S07]  /*2000*/  IADD3.X R19, R19, UR13, RZ, P0, !PT ;  /* 0x0000000d13137c10 */ /* 0x000fce00087fe4ff */
[----:B--2---:R-:W2:Y:S01]  /*2010*/  @!P5 LDC.64 R10, c[0x0][0x218] ;  /* 0x00008600ff0adb82 */ /* 0x004ea20000000a00 */
[----:B------:R3:W-:Y:S07]  /*2020*/  @P5 STS.128 [R230+0x11000], RZ ;  /* 0x011000ffe6005388 */ /* 0x0007ee0000000c00 */
        /* <DEDUP_REMOVED lines=32> */
.L_x_375:
[----:B------:R-:W-:Y:S05]  /*2230*/  BSYNC B0 ;  /* 0x0000000000007941 */ /* 0x000fea0003800000 */
.L_x_374:
[----:B------:R-:W0:Y:S01]  /*2240*/  LDGDEPBAR ;  /* 0x00000000000079af */ /* 0x000e220000000000 */
[----:B------:R-:W-:Y:S01]  /*2250*/  ISETP.GE.AND P1, PT, R240, UR29, PT ;  /* 0x0000001df0007c0c */ /* 0x000fe2000bf26270 */
[----:B------:R-:W-:Y:S01]  /*2260*/  UIMAD UR6, UR30, UR10, URZ ;  /* 0x0000000a1e0672a4 */ /* 0x000fe2000f8e023f */
[----:B------:R-:W-:Y:S01]  /*2270*/  IMAD.SHL.U32 R13, R13, 0x40, RZ ;  /* 0x000000400d0d7824 */ /* 0x000fe200078e00ff */
[----:B------:R-:W-:Y:S01]  /*2280*/  UIMAD.WIDE.U32 UR30, UR8, UR10, URZ ;  /* 0x0000000a081e72a5 */ /* 0x000fe2000f8e003f */
[----:B------:R-:W-:Y:S01]  /*2290*/  LEA.HI R14, R14, R6, RZ, 0x5 ;  /* 0x000000060e0e7211 */ /* 0x000fe200078f28ff */
[----:B------:R-:W-:Y:S01]  /*22a0*/  UIMAD UR6, UR8, UR11, UR6 ;  /* 0x0000000b080672a4 */ /* 0x000fe2000f8e0206 */
[----:B------:R-:W-:Y:S01]  /*22b0*/  IMAD.WIDE.U32 R234, R165, UR19, R234 ;  /* 0x00000013a5ea7c25 */ /* 0x000fe2000f8e00ea */
[----:B------:R-:W-:Y:S01]  /*22c0*/  LOP3.LUT R4, R4, 0xfffffe00, R13, 0xf8, !PT ;  /* 0xfffffe0004047812 */ /* 0x000fe200078ef80d */
[----:B------:R-:W-:Y:S01]  /*22d0*/  BSSY B0, `(.L_x_376) ;  /* 0x000003b000007945 */ /* 0x000fe20003800000 */
[----:B------:R-:W-:Y:S01]  /*22e0*/  UIADD3 UR6, UR31, UR6, URZ ;  /* 0x000000061f067290 */ /* 0x000fe2000fffe03f */
[----:B------:R-:W-:Y:S01]  /*22f0*/  SHF.R.S32.HI R14, RZ, 0x5, R14 ;  /* 0x00000005ff0e7819 */ /* 0x000fe2000001140e */
[----:B--23--:R-:W-:Y:S01]  /*2300*/  IMAD.U32 R8, RZ, RZ, UR30 ;  /* 0x0000001eff087e24 */ /* 0x00cfe2000f8e00ff */
[----:B------:R-:W-:Y:S01]  /*2310*/  ISETP.GE.AND P6, PT, R12, UR29, PT ;  /* 0x0000001d0c007c0c */ /* 0x000fe2000bfc6270 */
[----:B------:R-:W-:-:S02]  /*2320*/  VIADD R223, R235, UR28 ;  /* 0x0000001cebdf7c36 */ /* 0x000fc40008000000 */
[----:B-1--4-:R-:W-:Y:S01]  /*2330*/  IMAD.U32 R2, RZ, RZ, UR6 ;  /* 0x00000006ff027e24 */ /* 0x012fe2000f8e00ff */
[----:B------:R-:W-:Y:S01]  /*2340*/  LEA R13, P0, R8, R234, 0x6 ;  /* 0x000000ea080d7211 */ /* 0x000fe200078030ff */
[----:B------:R-:W-:Y:S02]  /*2350*/  IMAD R222, R14, 0x400, R4 ;  /* 0x000004000ede7824 */ /* 0x000fe400078e0204 */
[----:B------:R-:W-:Y:S01]  /*2360*/  IMAD R221, R221, 0x200, R18 ;  /* 0x00000200dddd7824 */ /* 0x000fe200078e0212 */
[----:B------:R-:W-:Y:S01]  /*2370*/  LEA.HI.X R12, R8, R223, R2, 0x6, P0 ;  /* 0x000000df080c7211 */ /* 0x000fe200000f3402 */
[----:B------:R-:W-:Y:S01]  /*2380*/  IMAD.U32 R9, RZ, RZ, UR31 ;  /* 0x0000001fff097e24 */ /* 0x000fe2000f8e00ff */
[----:B------:R-:W-:Y:S01]  /*2390*/  LEA R222, R222, UR4, 0x1 ;  /* 0x00000004dede7c11 */ /* 0x000fe2000f8e08ff */
[----:B------:R-:W-:-:S04]  /*23a0*/  DEPBAR.LE SB0, 0x0 ;  /* 0x000080000000791a */ /* 0x000fc80000000000 */
[----:B------:R-:W-:Y:S01]  /*23b0*/  BAR.SYNC.DEFER_BLOCKING 0x0 ;  /* 0x0000000000007b1d */ /* 0x000fe20000010000 */
[----:B------:R-:W-:-:S05]  /*23c0*/  LEA R221, R221, UR4, 0x1 ;  /* 0x00000004dddd7c11 */ /* 0x000fca000f8e08ff */
        /* <DEDUP_REMOVED lines=9> */
[----:B------:R-:W2:Y:S01]  /*2460*/  @!P5 LDC.64 R10, c[0x0][0x220] ;  /* 0x00008800ff0adb82 */ /* 0x000ea20000000a00 */
[----:B------:R3:W-:Y:S07]  /*2470*/  @P5 STS.128 [R230+0x18000], RZ ;  /* 0x018000ffe6005388 */ /* 0x0007ee0000000c00 */
[----:B------:R-:W4:Y:S08]  /*2480*/  @!P4 LDC.64 R8, c[0x0][0x220] ;  /* 0x00008800ff08cb82 */ /* 0x000f300000000a00 */
[----:B------:R-:W5:Y:S01]  /*2490*/  @!P2 LDC.64 R2, c[0x0][0x220] ;  /* 0x00008800ff02ab82 */ /* 0x000f620000000a00 */
[----:B--2---:R-:W-:-:S04]  /*24a0*/  @!P5 LEA R10, P0, R13, R10, 0x1 ;  /* 0x0000000a0d0ad211 */ /* 0x004fc800078008ff */
[--C-:B------:R-:W-:Y:S02]  /*24b0*/  @!P5 LEA.HI.X R11, R13, R11, R12.reuse, 0x1, P0 ;  /* 0x0000000b0d0bd211 */ /* 0x100fe400000f0c0c */
        /* <DEDUP_REMOVED lines=28> */
.L_x_377:
[----:B------:R-:W-:Y:S05]  /*2680*/  BSYNC B0 ;  /* 0x0000000000007941 */ /* 0x000fea0003800000 */
.L_x_376:
[----:B------:R4:W-:Y:S01]  /*2690*/  @P6 STS.128 [R230+0x19000], RZ ;  /* 0x019000ffe6006388 */ /* 0x0009e20000000c00 */
[----:B------:R-:W-:Y:S03]  /*26a0*/  BSSY B0, `(.L_x_378) ;  /* 0x0000030000007945 */ /* 0x000fe60003800000 */
[----:B------:R4:W-:Y:S04]  /*26b0*/  @P6 STS.128 [R230+0x1b000], RZ ;  /* 0x01b000ffe6006388 */ /* 0x0009e80000000c00 */
[----:B------:R4:W-:Y:S04]  /*26c0*/  @P6 STS.128 [R230+0x1d000], RZ ;  /* 0x01d000ffe6006388 */ /* 0x0009e80000000c00 */
[----:B------:R4:W-:Y:S01]  /*26d0*/  @P6 STS.128 [R230+0x1f000], RZ ;  /* 0x01f000ffe6006388 */ /* 0x0009e20000000c00 */
[----:B------:R-:W-:Y:S05]  /*26e0*/  @P6 BRA `(.L_x_379) ;  /* 0x0000000000ac6947 */ /* 0x000fea0003800000 */
[----:B------:R-:W-:Y:S01]  /*26f0*/  ULDC UR6, c[0x0][0x2d0] ;  /* 0x0000b40000067ab9 */ /* 0x000fe20000000800 */
[----:B------:R-:W-:Y:S01]  /*2700*/  UIMAD.WIDE.U32 UR30, UR10, 0x20, URZ ;  /* 0x000000200a1e78a5 */ /* 0x000fe2000f8e003f */
[----:B------:R-:W-:Y:S01]  /*2710*/  ISETP.GE.AND P5, PT, R168, UR6, PT ;  /* 0x00000006a8007c0c */ /* 0x000fe2000bfa6270 */
[----:B------:R-:W-:Y:S01]  /*2720*/  USHF.L.U32 UR7, UR11, 0x5, URZ ;  /* 0x000000050b077899 */ /* 0x000fe2000800063f */
[----:B------:R-:W-:Y:S02]  /*2730*/  ISETP.GE.AND P4, PT, R233, UR6, PT ;  /* 0x00000006e9007c0c */ /* 0x000fe4000bf86270 */
[----:B------:R-:W-:Y:S02]  /*2740*/  ISETP.GE.AND P2, PT, R232, UR6, PT ;  /* 0x00000006e8007c0c */ /* 0x000fe4000bf46270 */
[----:B------:R-:W-:Y:S01]  /*2750*/  IADD3 R14, P0, R13, UR30, RZ ;  /* 0x0000001e0d0e7c10 */ /* 0x000fe2000ff1e0ff */
[----:B------:R-:W-:-:S05]  /*2760*/  IMAD.U32 R13, RZ, RZ, UR7 ;  /* 0x00000007ff0d7e24 */ /* 0x000fca000f8e00ff */
[----:B------:R-:W-:Y:S01]  /*2770*/  IADD3.X R13, R12, UR31, R13, P0, !PT ;  /* 0x0000001f0c0d7c10 */ /* 0x000fe200087fe40d */
[----:B---3--:R-:W3:Y:S01]  /*2780*/  @!P5 LDC.64 R10, c[0x0][0x220] ;  /* 0x00008800ff0adb82 */ /* 0x008ee20000000a00 */
[----:B------:R1:W-:Y:S07]  /*2790*/  @P5 STS.128 [R230+0x19000], RZ ;  /* 0x019000ffe6005388 */ /* 0x0003ee0000000c00 */
[----:B------:R-:W5:Y:S08]  /*27a0*/  @!P4 LDC.64 R8, c[0x0][0x220] ;  /* 0x00008800ff08cb82 */ /* 0x000f700000000a00 */
[----:B--2---:R-:W2:Y:S01]  /*27b0*/  @!P2 LDC.64 R2, c[0x0][0x220] ;  /* 0x00008800ff02ab82 */ /* 0x004ea20000000a00 */
[----:B---3--:R-:W-:-:S04]  /*27c0*/  @!P5 LEA R10, P0, R14, R10, 0x1 ;  /* 0x0000000a0e0ad211 */ /* 0x008fc800078008ff */
        /* <DEDUP_REMOVED lines=29> */
.L_x_379:
[----:B------:R-:W-:Y:S05]  /*29a0*/  BSYNC B0 ;  /* 0x0000000000007941 */ /* 0x000fea0003800000 */
.L_x_378:
        /* <DEDUP_REMOVED lines=43> */
[C---:B------:R-:W-:Y:S01]  /*2c60*/  VIADD R7, R3.reuse, 0x10 ;  /* 0x0000001003077836 */ /* 0x040fe20000000000 */
[----:B------:R-:W-:Y:S01]  /*2c70*/  ISETP.GE.AND P6, PT, R6, UR25, PT ;  /* 0x0000001906007c0c */ /* 0x000fe2000bfc6270 */
[----:B------:R-:W-:Y:S01]  /*2c80*/  LDSM.16.M88.4 R72, [R215+0x11800] ;  /* 0x01180000d748783b */ /* 0x000fe20000000200 */
[----:B------:R-:W-:Y:S01]  /*2c90*/  HMMA.16816.F32.BF16 R36, R56, R38, RZ ;  /* 0x000000263824723c */ /* 0x000fe200000418ff */
[----:B------:R-:W-:Y:S01]  /*2ca0*/  VIADD R6, R3, 0x11 ;  /* 0x0000001103067836 */ /* 0x000fe20000000000 */
[----:B------:R-:W-:Y:S01]  /*2cb0*/  ISETP.GE.AND P4, PT, R7, UR25, PT ;  /* 0x0000001907007c0c */ /* 0x000fe2000bf86270 */
[----:B------:R-:W-:Y:S01]  /*2cc0*/  LDSM.16.M88.4 R76, [R219+0x3800] ;  /* 0x00380000db4c783b */ /* 0x000fe20000000200 */
[----:B------:R-:W-:-:S02]  /*2cd0*/  VIADD R7, R3, 0x19 ;  /* 0x0000001903077836 */ /* 0x000fc40000000000 */
[C---:B--2---:R-:W-:Y:S01]  /*2ce0*/  HMMA.16816.F32.BF16 R32, R56.reuse, R28, RZ ;  /* 0x0000001c3820723c */ /* 0x044fe200000418ff */
[----:B------:R-:W-:Y:S01]  /*2cf0*/  ISETP.GE.AND P3, PT, R6, UR25, PT ;  /* 0x0000001906007c0c */ /* 0x000fe2000bf66270 */
[----:B------:R-:W-:Y:S01]  /*2d00*/  VIADD R6, R3, 0x18 ;  /* 0x0000001803067836 */ /* 0x000fe20000000000 */
[----:B------:R-:W0:Y:S01]  /*2d10*/  LDGDEPBAR ;  /* 0x00000000000079af */ /* 0x000e220000000000 */
[----:B------:R-:W-:Y:S02]  /*2d20*/  VIADD R206, R219, 0x2800 ;  /* 0x00002800dbce7836 */ /* 0x000fe40000000000 */
[----:B------:R-:W-:Y:S01]  /*2d30*/  HMMA.16816.F32.BF16 R28, R56, R30, RZ ;  /* 0x0000001e381c723c */ /* 0x000fe200000418ff */
[----:B------:R-:W-:Y:S01]  /*2d40*/  ISETP.GE.AND P2, PT, R6, UR25, PT ;  /* 0x0000001906007c0c */ /* 0x000fe2000bf46270 */
[----:B------:R-:W-:Y:S02]  /*2d50*/  VIADD R6, R3, 0x21 ;  /* 0x0000002103067836 */ /* 0x000fe40000000000 */
[----:B------:R-:W-:-:S02]  /*2d60*/  VIADD R205, R219, 0x3000 ;  /* 0x00003000dbcd7836 */ /* 0x000fc40000000000 */
[C---:B---3--:R-:W-:Y:S01]  /*2d70*/  HMMA.16816.F32.BF16 R24, R56.reuse, R20, RZ ;  /* 0x000000143818723c */ /* 0x048fe200000418ff */
[C---:B------:R-:W-:Y:S02]  /*2d80*/  VIADD R204, R219.reuse, 0x3800 ;  /* 0x00003800dbcc7836 */ /* 0x040fe40000000000 */
        /* <DEDUP_REMOVED lines=8> */
[C---:B------:R-:W-:Y:S02]  /*2e10*/  VIADD R197, R219.reuse, 0x7000 ;  /* 0x00007000dbc57836 */ /* 0x040fe40000000000 */
[----:B------:R-:W-:Y:S01]  /*2e20*/  VIADD R196, R219, 0x7800 ;  /* 0x00007800dbc47836 */ /* 0x000fe20000000000 */
        /* <DEDUP_REMOVED lines=181> */
[----:B------:R-:W-:Y:S06]  /*3980*/  HMMA.16816.F32.BF16 R76, R72, R44, R76 ;  /* 0x0000002c484c723c */ /* 0x000fec000004184c */
[C---:B------:R-:W-:Y:S06]  /*3990*/  HMMA.16816.F32.BF16 R36, R60.reuse, R50, R36 ;  /* 0x000000323c24723c */ /* 0x040fec0000041824 */
[C---:B-1----:R-:W-:Y:S06]  /*39a0*/  HMMA.16816.F32.BF16 R32, R60.reuse, R56, R32 ;  /* 0x000000383c20723c */ /* 0x042fec0000041820 */
[----:B------:R-:W-:Y:S01]  /*39b0*/  HMMA.16816.F32.BF16 R28, R60, R58, R28 ;  /* 0x0000003a3c1c723c */ /* 0x000fe2000004181c */
[----:B------:R-:W-:-:S02]  /*39c0*/  FSEL R42, R42, -INF , !P1 ;  /* 0xff8000002a2a7808 */ /* 0x000fc40004800000 */
[----:B------:R-:W-:Y:S02]  /*39d0*/  FSEL R40, R40, -INF , !P1 ;  /* 0xff80000028287808 */ /* 0x000fe40004800000 */
[----:B------:R-:W-:Y:S01]  /*39e0*/  ISETP.GE.AND P1, PT, R7, UR25, PT ;  /* 0x0000001907007c0c */ /* 0x000fe2000bf26270 */
[----:B------:R-:W-:Y:S01]  /*39f0*/  HMMA.16816.F32.BF16 R20, R72, R46, R20 ;  /* 0x0000002e4814723c */ /* 0x000fe20000041814 */
[----:B------:R-:W-:Y:S01]  /*3a00*/  VIADD R7, R3, 0x20 ;  /* 0x0000002003077836 */ /* 0x000fe20000000000 */
[----:B------:R-:W-:Y:S02]  /*3a10*/  FSEL R43, R43, -INF , !P0 ;  /* 0xff8000002b2b7808 */ /* 0x000fe40004000000 */
[----:B------:R-:W-:Y:S02]  /*3a20*/  FSEL R41, R41, -INF , !P0 ;  /* 0xff80000029297808 */ /* 0x000fe40004000000 */
[----:B--2---:R-:W-:Y:S01]  /*3a30*/  HMMA.16816.F32.BF16 R76, R60, R12, R76 ;  /* 0x0000000c3c4c723c */ /* 0x004fe2000004184c */
[----:B------:R-:W-:Y:S01]  /*3a40*/  ISETP.GE.AND P0, PT, R7, UR25, PT ;  /* 0x0000001907007c0c */ /* 0x000fe2000bf06270 */
[----:B------:R-:W-:Y:S01]  /*3a50*/  VIADD R7, R3, 0x28 ;  /* 0x0000002803077836 */ /* 0x000fe20000000000 */
[----:B------:R-:W-:-:S02]  /*3a60*/  FSEL R38, R38, -INF , !P6 ;  /* 0xff80000026267808 */ /* 0x000fc40007000000 */
[----:B------:R-:W-:Y:S01]  /*3a70*/  FSEL R36, R36, -INF , !P6 ;  /* 0xff80000024247808 */ /* 0x000fe20007000000 */
[C---:B---3--:R-:W-:Y:S01]  /*3a80*/  HMMA.16816.F32.BF16 R64, R60.reuse, R10, R64 ;  /* 0x0000000a3c40723c */ /* 0x048fe20000041840 */
[----:B------:R-:W-:Y:S01]  /*3a90*/  ISETP.GE.AND P6, PT, R6, UR25, PT ;  /* 0x0000001906007c0c */ /* 0x000fe2000bfc6270 */
[----:B------:R-:W-:Y:S01]  /*3aa0*/  VIADD R6, R3, 0x29 ;  /* 0x0000002903067836 */ /* 0x000fe20000000000 */
[----:B------:R-:W-:Y:S02]  /*3ab0*/  FSEL R39, R39, -INF , !P5 ;  /* 0xff80000027277808 */ /* 0x000fe40006800000 */
[----:B------:R-:W-:Y:S01]  /*3ac0*/  FSEL R37, R37, -INF , !P5 ;  /* 0xff80000025257808 */ /* 0x000fe20006800000 */
[----:B------:R-:W-:Y:S01]  /*3ad0*/  HMMA.16816.F32.BF16 R68, R60, R8, R68 ;  /* 0x000000083c44723c */ /* 0x000fe20000041844 */
[----:B------:R-:W-:Y:S02]  /*3ae0*/  ISETP.GE.AND P5, PT, R7, UR25, PT ;  /* 0x0000001907007c0c */ /* 0x000fe4000bfa6270 */
[----:B------:R-:W-:-:S02]  /*3af0*/  FSEL R7, R34, -INF , !P4 ;  /* 0xff80000022077808 */ /* 0x000fc40006000000 */
[----:B------:R-:W-:Y:S01]  /*3b00*/  FSEL R32, R32, -INF , !P4 ;  /* 0xff80000020207808 */ /* 0x000fe20006000000 */
[----:B------:R-:W-:Y:S01]  /*3b10*/  HMMA.16816.F32.BF16 R20, R60, R14, R20 ;  /* 0x0000000e3c14723c */ /* 0x000fe20000041814 */
[----:B------:R-:W-:Y:S01]  /*3b20*/  ISETP.GE.AND P4, PT, R6, UR25, PT ;  /* 0x0000001906007c0c */ /* 0x000fe2000bf86270 */
[----:B------:R-:W-:Y:S01]  /*3b30*/  VIADD R6, R3, 0x30 ;  /* 0x0000003003067836 */ /* 0x000fe20000000000 */
[----:B------:R-:W-:Y:S01]  /*3b40*/  FSEL R8, R35, -INF , !P3 ;  /* 0xff80000023087808 */ /* 0x000fe20005800000 */
[----:B------:R-:W-:Y:S01]  /*3b50*/  VIADD R9, R3, 0x31 ;  /* 0x0000003103097836 */ /* 0x000fe20000000000 */
[----:B------:R-:W-:Y:S02]  /*3b60*/  FSEL R33, R33, -INF , !P3 ;  /* 0xff80000021217808 */ /* 0x000fe40005800000 */
[----:B------:R-:W-:Y:S02]  /*3b70*/  ISETP.GE.AND P3, PT, R6, UR25, PT ;  /* 0x0000001906007c0c */ /* 0x000fe4000bf66270 */
[----:B------:R-:W-:-:S02]  /*3b80*/  FSEL R6, R30, -INF , !P2 ;  /* 0xff8000001e067808 */ /* 0x000fc40005000000 */
[----:B------:R-:W-:Y:S02]  /*3b90*/  FSEL R28, R28, -INF , !P2 ;  /* 0xff8000001c1c7808 */ /* 0x000fe40005000000 */
[----:B------:R-:W-:Y:S01]  /*3ba0*/  ISETP.GE.AND P2, PT, R9, UR25, PT ;  /* 0x0000001909007c0c */ /* 0x000fe2000bf46270 */
[C---:B------:R-:W-:Y:S01]  /*3bb0*/  VIADD R9, R3.reuse, 0x38 ;  /* 0x0000003803097836 */ /* 0x040fe20000000000 */
[----:B------:R-:W-:Y:S01]  /*3bc0*/  FSEL R187, R78, -INF , !P0 ;  /* 0xff8000004ebb7808 */ /* 0x000fe20004000000 */
[----:B------:R-:W-:Y:S01]  /*3bd0*/  VIADD R3, R3, 0x39 ;  /* 0x0000003903037836 */ /* 0x000fe20000000000 */
[----:B------:R-:W-:Y:S02]  /*3be0*/  FSEL R183, R76, -INF , !P0 ;  /* 0xff8000004cb77808 */ /* 0x000fe40004000000 */
[----:B------:R-:W-:Y:S02]  /*3bf0*/  FSEL R12, R31, -INF , !P1 ;  /* 0xff8000001f0c7808 */ /* 0x000fe40004800000 */
[----:B------:R-:W-:-:S02]  /*3c00*/  ISETP.GE.AND P0, PT, R3, UR25, PT ;  /* 0x0000001903007c0c */ /* 0x000fc4000bf06270 */
[----:B------:R-:W-:Y:S02]  /*3c10*/  FSEL R29, R29, -INF , !P1 ;  /* 0xff8000001d1d7808 */ /* 0x000fe40004800000 */
[----:B------:R-:W-:Y:S02]  /*3c20*/  FSEL R191, R67, -INF , !P0 ;  /* 0xff80000043bf7808 */ /* 0x000fe40004000000 */
[----:B------:R-:W-:Y:S02]  /*3c30*/  FSEL R224, R65, -INF , !P0 ;  /* 0xff80000041e07808 */ /* 0x000fe40004000000 */
[----:B------:R-:W-:Y:S02]  /*3c40*/  PLOP3.LUT P0, PT, PT, PT, UP0, 0x80, 0x0 ;  /* 0x000000000000781c */ /* 0x000fe40003f0f008 */
[----:B------:R-:W-:Y:S02]  /*3c50*/  ISETP.GE.AND P1, PT, R9, UR25, PT ;  /* 0x0000001909007c0c */ /* 0x000fe4000bf26270 */
        /* <DEDUP_REMOVED lines=53> */
[----:B------:R-:W-:-:S02]  /*3fb0*/  IADD3.X R3, R3, UR13, RZ, P2, !PT ;  /* 0x0000000d03037c10 */ /* 0x000fc400097fe4ff */
        /* <DEDUP_REMOVED lines=39> */
.L_x_382:
[----:B------:R-:W-:Y:S05]  /*4230*/  BSYNC B0 ;  /* 0x0000000000007941 */ /* 0x000fea0003800000 */
.L_x_381:
[----:B------:R-:W0:Y:S02]  /*4240*/  LDGDEPBAR ;  /* 0x00000000000079af */ /* 0x000e240000000000 */
.L_x_380:
        /* <DEDUP_REMOVED lines=64> */
[--C-:B------:R-:W-:Y:S01]  /*4650*/  FFMA.FTZ R175, R37, UR6, -R225.reuse ;  /* 0x0000000625af7c23 */ /* 0x100fe200080108e1 */
        /* <DEDUP_REMOVED lines=10> */
[--C-:B------:R-:W-:Y:S01]  /*4700*/  FFMA.FTZ R172, R33, UR6, -R225.reuse ;  /* 0x0000000621ac7c23 */ /* 0x100fe200080108e1 */
[--C-:B------:R-:W-:Y:S01]  /*4710*/  FFMA.FTZ R171, R28, UR6, -R225.reuse ;  /* 0x000000061cab7c23 */ /* 0x100fe200080108e1 */
[----:B------:R-:W3:Y:S01]  /*4720*/  LDSM.16.MT88.4 R16, [R212+0x1e000] ;  /* 0x01e00000d410783b */ /* 0x000ee20000004200 */
[--C-:B------:R-:W-:Y:S01]  /*4730*/  FFMA.FTZ R2, R29, UR6, -R225.reuse ;  /* 0x000000061d027c23 */ /* 0x100fe200080108e1 */
[----:B------:R-:W4:Y:S01]  /*4740*/  MUFU.EX2 R179, R179 ;  /* 0x000000b300b37308 */ /* 0x000f220000000800 */
[--C-:B------:R-:W-:Y:S01]  /*4750*/  FFMA.FTZ R173, R7, UR6, -R192.reuse ;  /* 0x0000000607ad7c23 */ /* 0x100fe200080108c0 */
[----:B------:R-:W5:Y:S01]  /*4760*/  LDSM.16.MT88.4 R8, [R214+0x18800] ;  /* 0x01880000d608783b */ /* 0x000f620000004200 */
[--C-:B------:R-:W-:Y:S01]  /*4770*/  FFMA.FTZ R167, R6, UR6, -R192.reuse ;  /* 0x0000000606a77c23 */ /* 0x100fe200080108c0 */
[--C-:B------:R-:W-:Y:S01]  /*4780*/  FFMA.FTZ R0, R12, UR6, -R192.reuse ;  /* 0x000000060c007c23 */ /* 0x100fe200080108c0 */
[--C-:B------:R-:W-:Y:S01]  /*4790*/  FFMA.FTZ R183, R183, UR6, -R225.reuse ;  /* 0x00000006b7b77c23 */ /* 0x100fe200080108e1 */
[----:B------:R-:W5:Y:S01]  /*47a0*/  LDSM.16.MT88.4 R20, [R213+0x18800] ;  /* 0x01880000d514783b */ /* 0x000f620000004200 */
[--C-:B------:R-:W-:Y:S01]  /*47b0*/  FFMA.FTZ R184, R184, UR6, -R225.reuse ;  /* 0x00000006b8b87c23 */ /* 0x100fe200080108e1 */
[----:B------:R-:W-:Y:S01]  /*47c0*/  MUFU.EX2 R177, R177 ;  /* 0x000000b100b17308 */ /* 0x000fe20000000800 */
[--C-:B------:R-:W-:Y:S01]  /*47d0*/  FFMA.FTZ R185, R185, UR6, -R225.reuse ;  /* 0x00000006b9b97c23 */ /* 0x100fe200080108e1 */
[----:B------:R-:W5:Y:S01]  /*47e0*/  LDSM.16.MT88.4 R4, [R212+0x18800] ;  /* 0x01880000d404783b */ /* 0x000f620000004200 */
[--C-:B------:R-:W-:Y:S01]  /*47f0*/  FFMA.FTZ R186, R186, UR6, -R225.reuse ;  /* 0x00000006baba7c23 */ /* 0x100fe200080108e1 */
[--C-:B------:R-:W-:Y:S01]  /*4800*/  FFMA.FTZ R187, R187, UR6, -R192.reuse ;  /* 0x00000006bbbb7c23 */ /* 0x100fe200080108c0 */
[--C-:B------:R-:W-:Y:S01]  /*4810*/  FFMA.FTZ R188, R188, UR6, -R192.reuse ;  /* 0x00000006bcbc7c23 */ /* 0x100fe200080108c0 */
[----:B------:R-:W5:Y:S01]  /*4820*/  LDSM.16.MT88.4 R12, [R216+0x1a800] ;  /* 0x01a80000d80c783b */ /* 0x000f620000004200 */
[--C-:B------:R-:W-:Y:S01]  /*4830*/  FFMA.FTZ R189, R189, UR6, -R192.reuse ;  /* 0x00000006bdbd7c23 */ /* 0x100fe200080108c0 */
[----:B------:R-:W1:Y:S01]  /*4840*/  MUFU.EX2 R175, R175 ;  /* 0x000000af00af7308 */ /* 0x000e620000000800 */
[----:B----4-:R-:W-:Y:S01]  /*4850*/  F2FP.BF16.F32.PACK_AB R144, R179, R180 ;  /* 0x000000b4b390723e */ /* 0x010fe200000010ff */
[----:B------:R-:W-:Y:S01]  /*4860*/  LDSM.16.MT88.4 R24, [R216+0x18800] ;  /* 0x01880000d818783b */ /* 0x000fe20000004200 */
[--C-:B------:R-:W-:Y:S01]  /*4870*/  FFMA.FTZ R190, R190, UR6, -R192.reuse ;  /* 0x00000006bebe7c23 */ /* 0x100fe200080108c0 */
        /* <DEDUP_REMOVED lines=96> */
[----:B------:R-:W-:Y:S05]  /*4e80*/  LDSM.16.MT88.4 R20, [R213+0x1c800] ;  /* 0x01c80000d514783b */ /* 0x000fea0000004200 */
[C---:B------:R-:W-:Y:S06]  /*4e90*/  HMMA.16816.F32.BF16 R52, R16.reuse, R4, R52 ;  /* 0x000000041034723c */ /* 0x040fec0000041834 */
[C---:B------:R-:W-:Y:S01]  /*4ea0*/  HMMA.16816.F32.BF16 R56, R16.reuse, R6, R56 ;  /* 0x000000061038723c */ /* 0x040fe20000041838 */
[----:B------:R-:W3:Y:S05]  /*4eb0*/  LDSM.16.MT88.4 R4, [R214+0x1c800] ;  /* 0x01c80000d604783b */ /* 0x000eea0000004200 */
[C---:B------:R-:W-:Y:S06]  /*4ec0*/  HMMA.16816.F32.BF16 R60, R16.reuse, R12, R60 ;  /* 0x0000000c103c723c */ /* 0x040fec000004183c */
[C---:B------:R-:W-:Y:S01]  /*4ed0*/  HMMA.16816.F32.BF16 R64, R16.reuse, R14, R64 ;  /* 0x0000000e1040723c */ /* 0x040fe20000041840 */
[----:B------:R-:W5:Y:S05]  /*4ee0*/  LDSM.16.MT88.4 R12, [R212+0x1c800] ;  /* 0x01c80000d40c783b */ /* 0x000f6a0000004200 */
        /* <DEDUP_REMOVED lines=9> */
[C---:B---3--:R-:W-:Y:S06]  /*4f80*/  HMMA.16816.F32.BF16 R100, R16.reuse, R4, R100 ;  /* 0x000000041064723c */ /* 0x048fec0000041864 */
[C---:B------:R-:W-:Y:S01]  /*4f90*/  HMMA.16816.F32.BF16 R104, R16.reuse, R6, R104 ;  /* 0x000000061068723c */ /* 0x040fe20000041868 */
[----:B------:R-:W3:Y:S05]  /*4fa0*/  LDSM.16.MT88.4 R4, [R214+0x1e800] ;  /* 0x01e80000d604783b */ /* 0x000eea0000004200 */
[C---:B------:R-:W-:Y:S06]  /*4fb0*/  HMMA.16816.F32.BF16 R108, R16.reuse, R20, R108 ;  /* 0x00000014106c723c */ /* 0x040fec000004186c */
        /* <DEDUP_REMOVED lines=14> */
[C---:B---3--:R-:W-:Y:S06]  /*50a0*/  HMMA.16816.F32.BF16 R132, R16.reuse, R4, R132 ;  /* 0x000000041084723c */ /* 0x048fec0000041884 */
[C---:B------:R-:W-:Y:S01]  /*50b0*/  HMMA.16816.F32.BF16 R152, R16.reuse, R6, R152 ;  /* 0x000000061098723c */ /* 0x040fe20000041898 */
[----:B------:R-:W2:Y:S05]  /*50c0*/  LDSM.16.MT88.4 R4, [R212+0x19000] ;  /* 0x01900000d404783b */ /* 0x000eaa0000004200 */
[C---:B----4-:R-:W-:Y:S06]  /*50d0*/  HMMA.16816.F32.BF16 R136, R16.reuse, R20, R136 ;  /* 0x000000141088723c */ /* 0x050fec0000041888 */
[C---:B------:R-:W-:Y:S01]  /*50e0*/  HMMA.16816.F32.BF16 R140, R16.reuse, R22, R140 ;  /* 0x00000016108c723c */ /* 0x040fe2000004188c */
[----:B------:R-:W3:Y:S05]  /*50f0*/  LDSM.16.MT88.4 R20, [R216+0x1b000] ;  /* 0x01b00000d814783b */ /* 0x000eea0000004200 */
        /* <DEDUP_REMOVED lines=13> */
[----:B-----5:R-:W-:Y:S01]  /*51d0*/  HMMA.16816.F32.BF16 R36, R16, R12, R36 ;  /* 0x0000000c1024723c */ /* 0x020fe20000041824 */
[----:B------:R-:W-:Y:S01]  /*51e0*/  FADD.FTZ R185, R186, R185 ;  /* 0x000000b9bab97221 */ /* 0x000fe20000010000 */
[----:B------:R-:W-:-:S03]  /*51f0*/  FADD.FTZ R189, R190, R189 ;  /* 0x000000bdbebd7221 */ /* 0x000fc60000010000 */
[----:B------:R-:W-:Y:S01]  /*5200*/  FADD.FTZ R185, R228, R185 ;  /* 0x000000b9e4b97221 */ /* 0x000fe20000010000 */
[----:B------:R-:W-:Y:S01]  /*5210*/  HMMA.16816.F32.BF16 R40, R16, R14, R40 ;  /* 0x0000000e1028723c */ /* 0x000fe20000041828 */
[----:B------:R-:W4:Y:S01]  /*5220*/  LDSM.16.MT88.4 R12, [R213+0x1b000] ;  /* 0x01b00000d50c783b */ /* 0x000f220000004200 */
        /* <DEDUP_REMOVED lines=52> */
[C---:B---3--:R-:W-:Y:S06]  /*5570*/  HMMA.16816.F32.BF16 R148, R16.reuse, R20, R148 ;  /* 0x000000141094723c */ /* 0x048fec0000041894 */
[----:B------:R-:W-:Y:S01]  /*5580*/  HMMA.16816.F32.BF16 R144, R16, R22, R144 ;  /* 0x000000161090723c */ /* 0x000fe20000041890 */
[----:B------:R-:W3:Y:S04]  /*5590*/  LDSM.16.MT88.4 R20, [R214+0x1b800] ;  /* 0x01b80000d614783b */ /* 0x000ee80000004200 */
[----:B------:R-:W3:Y:S01]  /*55a0*/  LDSM.16.MT88.4 R16, [R213+0x1b800] ;  /* 0x01b80000d510783b */ /* 0x000ee20000004200 */
        /* <DEDUP_REMOVED lines=33> */
[C---:B---3--:R-:W-:Y:S06]  /*57c0*/  HMMA.16816.F32.BF16 R124, R4.reuse, R20, R124 ;  /* 0x00000014047c723c */ /* 0x048fec000004187c */
[C---:B------:R-:W-:Y:S06]  /*57d0*/  HMMA.16816.F32.BF16 R128, R4.reuse, R22, R128 ;  /* 0x000000160480723c */ /* 0x040fec0000041880 */
[C---:B------:R-:W-:Y:S06]  /*57e0*/  HMMA.16816.F32.BF16 R132, R4.reuse, R16, R132 ;  /* 0x000000100484723c */ /* 0x040fec0000041884 */
[C---:B------:R-:W-:Y:S06]  /*57f0*/  HMMA.16816.F32.BF16 R152, R4.reuse, R18, R152 ;  /* 0x000000120498723c */ /* 0x040fec0000041898 */
[C---:B----4-:R-:W-:Y:S06]  /*5800*/  HMMA.16816.F32.BF16 R136, R4.reuse, R12, R136 ;  /* 0x0000000c0488723c */ /* 0x050fec0000041888 */
[C---:B------:R-:W-:Y:S06]  /*5810*/  HMMA.16816.F32.BF16 R140, R4.reuse, R14, R140 ;  /* 0x0000000e048c723c */ /* 0x040fec000004188c */
[C---:B-1----:R-:W-:Y:S06]  /*5820*/  HMMA.16816.F32.BF16 R148, R4.reuse, R8, R148 ;  /* 0x000000080494723c */ /* 0x042fec0000041894 */
[----:B------:R-:W-:Y:S01]  /*5830*/  HMMA.16816.F32.BF16 R144, R4, R10, R144 ;  /* 0x0000000a0490723c */ /* 0x000fe20000041890 */
[----:B------:R-:W-:-:S08]  /*5840*/  NOP ;  /* 0x0000000000007918 */ /* 0x000fd00000000000 */
[----:B------:R-:W-:-:S15]  /*5850*/  @!P0 BRA `(.L_x_383) ;  /* 0x0000003800e88947 */ /* 0x000fde0003800000 */
[----:B------:R-:W-:Y:S01]  /*5860*/  ULDC UR4, c[0x0][0x2d0] ;  /* 0x0000b40000047ab9 */ /* 0x000fe20000000800 */
[--C-:B------:R-:W-:Y:S01]  /*5870*/  SHF.R.S32.HI R5, RZ, 0x1f, R168.reuse ;  /* 0x0000001fff057819 */ /* 0x100fe200000114a8 */
[----:B------:R-:W-:Y:S01]  /*5880*/  IMAD.MOV.U32 R4, RZ, RZ, R168 ;  /* 0x000000ffff047224 */ /* 0x000fe200078e00a8 */
[----:B------:R-:W-:Y:S01]  /*5890*/  ISETP.GE.AND P4, PT, R168, UR4, PT ;  /* 0x00000004a8007c0c */ /* 0x000fe2000bf86270 */
[----:B------:R-:W-:Y:S01]  /*58a0*/  IMAD.U32 R2, RZ, RZ, UR21 ;  /* 0x00000015ff027e24 */ /* 0x000fe2000f8e00ff */
[----:B------:R-:W1:Y:S01]  /*58b0*/  LDC.64 R228, c[0x0][0x250] ;  /* 0x00009400ffe47b82 */ /* 0x000e620000000a00 */
[----:B------:R-:W-:Y:S01]  /*58c0*/  IMAD.WIDE.U32 R166, R166, UR19, R4 ;  /* 0x00000013a6a67c25 */ /* 0x000fe2000f8e0004 */
[----:B------:R-:W-:Y:S01]  /*58d0*/  ULDC.64 UR6, c[0x0][0x218] ;  /* 0x0000860000067ab9 */ /* 0x000fe20000000a00 */
[----:B------:R-:W-:Y:S01]  /*58e0*/  SHF.R.S32.HI R249, RZ, 0x1f, R240 ;  /* 0x0000001ffff97819 */ /* 0x000fe200000114f0 */
[----:B------:R-:W-:Y:S01]  /*58f0*/  UMOV UR14, URZ ;  /* 0x0000003f000e7c82 */ /* 0x000fe20008000000 */
[----:B------:R-:W-:Y:S01]  /*5900*/  IMAD.WIDE.U32 R4, R165, UR19, R4 ;  /* 0x00000013a5047c25 */ /* 0x000fe2000f8e0004 */
[----:B------:R-:W-:Y:S01]  /*5910*/  IADD3 R244, P0, R166, UR22, RZ ;  /* 0x00000016a6f47c10 */ /* 0x000fe2000ff1e0ff */
[----:B------:R-:W-:Y:S01]  /*5920*/  ULDC UR10, c[0x0][0x2d0] ;  /* 0x0000b400000a7ab9 */ /* 0x000fe20000000800 */
[----:B------:R-:W-:Y:S01]  /*5930*/  ULDC UR4, c[0x0][0x2ec] ;  /* 0x0000bb0000047ab9 */ /* 0x000fe20000000800 */
[----:B------:R-:W-:Y:S01]  /*5940*/  IMAD.U32 R242, RZ, RZ, UR23 ;  /* 0x00000017fff27e24 */ /* 0x000fe2000f8e00ff */
[----:B------:R-:W-:Y:S01]  /*5950*/  IADD3.X R2, R2, UR9, R167, P0, !PT ;  /* 0x0000000902027c10 */ /* 0x000fe200087fe4a7 */
[----:B------:R-:W2:Y:S01]  /*5960*/  @!P4 LDC.64 R226, c[0x0][0x220] ;  /* 0x00008800ffe2cb82 */ /* 0x000ea20000000a00 */
[----:B------:R-:W-:Y:S01]  /*5970*/  IADD3 R0, P0, R4, UR24, RZ ;  /* 0x0000001804007c10 */ /* 0x000fe2000ff1e0ff */
[----:B------:R-:W-:Y:S01]  /*5980*/  ULDC.64 UR8, c[0x0][0x220] ;  /* 0x0000880000087ab9 */ /* 0x000fe20000000a00 */
[----:B------:R-:W-:Y:S01]  /*5990*/  LEA R245, P1, R244, UR6, 0x1 ;  /* 0x00000006f4f57c11 */ /* 0x000fe2000f8208ff */
[----:B------:R-:W-:Y:S01]  /*59a0*/  IMAD.MOV.U32 R248, RZ, RZ, R240 ;  /* 0x000000fffff87224 */ /* 0x000fe200078e00f0 */
[----:B------:R-:W-:-:S02]  /*59b0*/  IADD3.X R242, R242, UR28, R5, P0, !PT ;  /* 0x0000001cf2f27c10 */ /* 0x000fc400087fe405 */
[----:B------:R-:W-:Y:S01]  /*59c0*/  LEA R243, P0, R0, UR8, 0x1 ;  /* 0x0000000800f37c11 */ /* 0x000fe2000f8008ff */
[----:B------:R-:W3:Y:S01]  /*59d0*/  @!P4 LDC.64 R224, c[0x0][0x220] ;  /* 0x00008800ffe0cb82 */ /* 0x000ee20000000a00 */
[----:B------:R-:W-:Y:S01]  /*59e0*/  LEA.HI.X R244, R244, UR7, R2, 0x1, P1 ;  /* 0x00000007f4f47c11 */ /* 0x000fe200088f0c02 */
[----:B------:R-:W-:Y:S01]  /*59f0*/  IMAD.MOV.U32 R2, RZ, RZ, R164 ;  /* 0x000000ffff027224 */ /* 0x000fe200078e00a4 */
[----:B------:R-:W-:Y:S01]  /*5a00*/  LEA.HI.X R242, R0, UR9, R242, 0x1, P0 ;  /* 0x0000000900f27c11 */ /* 0x000fe200080f0cf2 */
[----:B------:R-:W-:Y:S01]  /*5a10*/  IMAD.MOV.U32 R0, RZ, RZ, R3 ;  /* 0x000000ffff007224 */ /* 0x000fe200078e0003 */
[----:B------:R-:W-:Y:S01]  /*5a20*/  IADD3 R250, P0, R240, 0x20, RZ ;  /* 0x00000020f0fa7810 */ /* 0x000fe20007f1e0ff */
[----:B------:R-:W-:Y:S02]  /*5a30*/  ULEA.HI.SX32 UR8, UR20, 0xfffffffe, 0x1a ;  /* 0xfffffffe14087891 */ /* 0x000fe4000f8fd23f */
[----:B------:R-:W-:Y:S02]  /*5a40*/  ULEA.HI.SX32 UR20, UR20, 0xfffffffd, 0x1a ;  /* 0xfffffffd14147891 */ /* 0x000fe4000f8fd23f */
[----:B------:R-:W-:Y:S01]  /*5a50*/  IMAD.X R251, RZ, RZ, R249, P0 ;  /* 0x000000fffffb7224 */ /* 0x000fe200000e06f9 */
[----:B------:R-:W-:Y:S01]  /*5a60*/  ULDC.64 UR6, c[0x0][0x248] ;  /* 0x0000920000067ab9 */ /* 0x000fe20000000a00 */
[----:B------:R-:W-:Y:S08]  /*5a70*/  BRA `(.L_x_384) ;  /* 0x0000000400287947 */ /* 0x000ff00003800000 */
.L_x_386:
[----:B------:R1:W-:Y:S01]  /*5a80*/  @P4 STS.128 [R230+0x10000], RZ ;  /* 0x010000ffe6004388 */ /* 0x0003e20000000c00 */
[----:B------:R-:W-:Y:S01]  /*5a90*/  VOTEU.ALL UP0, P4 ;  /* 0x00000000003f7886 */ /* 0x000fe20002000000 */
[----:B------:R-:W2:Y:S01]  /*5aa0*/  @!P4 LDC.64 R166, c[0x0][0x218] ;  /* 0x00008600ffa6cb82 */ /* 0x000ea20000000a00 */
[----:B------:R-:W-:Y:S03]  /*5ab0*/  IMAD.U32 R170, RZ, RZ, UR7 ;  /* 0x00000007ffaa7e24 */ /* 0x000fe6000f8e00ff */
[----:B------:R-:W-:Y:S02]  /*5ac0*/  @!UP0 UIADD3 UR11, UR8, -0x1, -UR14 ;  /* 0xffffffff080b8890 */ /* 0x000fe4000fffe80e */
[----:B------:R-:W-:Y:S02]  /*5ad0*/  @!UP0 UIADD3 UR9, UR8, -0x1, -UR14 ;  /* 0xffffffff08098890 */ /* 0x000fe4000fffe80e */
[----:B------:R-:W-:Y:S01]  /*5ae0*/  @!UP0 UIMAD.WIDE.U32 UR24, UR11, UR6, URZ ;  /* 0x000000060b1882a5 */ /* 0x000fe2000f8e003f */
[----:B------:R-:W3:Y:S01]  /*5af0*/  @!P4 LDC.64 R164, c[0x0][0x218] ;  /* 0x00008600ffa4cb82 */ /* 0x000ee20000000a00 */
[----:B------:R-:W-:Y:S01]  /*5b00*/  IMAD.U32 R171, RZ, RZ, UR11 ;  /* 0x0000000bffab7e24 */ /* 0x000fe2000f8e00ff */
[----:B------:R-:W-:Y:S01]  /*5b10*/  @!UP0 UIMAD.WIDE.U32 UR22, UR9, UR6, URZ ;  /* 0x00000006091682a5 */ /* 0x000fe2000f8e003f */
[----:B------:R-:W-:Y:S02]  /*5b20*/  IMAD.U32 R169, RZ, RZ, UR9 ;  /* 0x00000009ffa97e24 */ /* 0x000fe4000f8e00ff */
[----:B------:R-:W-:Y:S01]  /*5b30*/  IMAD.U32 R180, RZ, RZ, UR24 ;  /* 0x00000018ffb47e24 */ /* 0x000fe2000f8e00ff */
[----:B------:R-:W-:Y:S01]  /*5b40*/  @!P4 SHF.R.S32.HI R171, RZ, 0x1f, R171 ;  /* 0x0000001fffabc819 */ /* 0x000fe200000114ab */
[----:B------:R-:W-:Y:S01]  /*5b50*/  IMAD.U32 R181, RZ, RZ, UR25 ;  /* 0x00000019ffb57e24 */ /* 0x000fe2000f8e00ff */
[----:B------:R-:W-:Y:S01]  /*5b60*/  @!P4 SHF.R.S32.HI R169, RZ, 0x1f, R169 ;  /* 0x0000001fffa9c819 */ /* 0x000fe200000114a9 */
[----:B------:R-:W-:Y:S01]  /*5b70*/  IMAD.U32 R178, RZ, RZ, UR22 ;  /* 0x00000016ffb27e24 */ /* 0x000fe2000f8e00ff */
[-C--:B------:R-:W-:Y:S01]  /*5b80*/  @!P4 LEA R172, P6, R180, R236.reuse, 0x6 ;  /* 0x000000ecb4acc211 */ /* 0x080fe200078c30ff */
[----:B------:R-:W-:Y:S01]  /*5b90*/  @!P4 IMAD R171, R171, UR6, RZ ;  /* 0x00000006ababcc24 */ /* 0x000fe2000f8e02ff */
[----:B------:R-:W-:Y:S01]  /*5ba0*/  MOV R179, UR23 ;  /* 0x0000001700b37c02 */ /* 0x000fe20008000f00 */
[----:B------:R-:W-:Y:S02]  /*5bb0*/  @!P4 IMAD R169, R169, UR6, RZ ;  /* 0x00000006a9a9cc24 */ /* 0x000fe4000f8e02ff */
[C---:B------:R-:W-:Y:S02]  /*5bc0*/  @!P4 IMAD R171, R170.reuse, UR11, R171 ;  /* 0x0000000baaabcc24 */ /* 0x040fe4000f8e02ab */
[----:B------:R-:W-:Y:S01]  /*5bd0*/  @!P4 IMAD R169, R170, UR9, R169 ;  /* 0x00000009aaa9cc24 */ /* 0x000fe2000f8e02a9 */
[----:B------:R-:W-:Y:S01]  /*5be0*/  @!P4 LEA R170, P0, R178, R236, 0x6 ;  /* 0x000000ecb2aac211 */ /* 0x000fe200078030ff */
[----:B------:R-:W-:Y:S03]  /*5bf0*/  @!P4 VIADD R171, R171, UR25 ;  /* 0x00000019ababcc36 */ /* 0x000fe60008000000 */
[----:B------:R-:W-:Y:S02]  /*5c00*/  @!P4 IADD3 R169, R169, UR23, RZ ;  /* 0x00000017a9a9cc10 */ /* 0x000fe4000fffe0ff */
[-C--:B------:R-:W-:Y:S02]  /*5c10*/  @!P4 LEA.HI.X R171, R180, R239.reuse, R171, 0x6, P6 ;  /* 0x000000efb4abc211 */ /* 0x080fe400030f34ab */
[----:B--2---:R-:W-:Y:S02]  /*5c20*/  @!P4 LEA R166, P6, R172, R166, 0x1 ;  /* 0x000000a6aca6c211 */ /* 0x004fe400078c08ff */
[----:B------:R-:W-:Y:S02]  /*5c30*/  @!P4 LEA.HI.X R169, R178, R239, R169, 0x6, P0 ;  /* 0x000000efb2a9c211 */ /* 0x000fe400000f34a9 */
[----:B------:R-:W-:Y:S02]  /*5c40*/  @!P4 LEA.HI.X R167, R172, R167, R171, 0x1, P6 ;  /* 0x000000a7aca7c211 */ /* 0x000fe400030f0cab */
[----:B------:R-:W-:Y:S03]  /*5c50*/  @!P4 IADD3 R170, P0, R170, UR12, RZ ;  /* 0x0000000caaaacc10 */ /* 0x000fe6000ff1e0ff */
[----:B------:R-:W-:Y:S01]  /*5c60*/  @!PT LDS RZ, [RZ] ;  /* 0x00000000fffff984 */ /* 0x000fe20000000800 */
[----:B------:R-:W-:Y:S01]  /*5c70*/  @!PT LDS RZ, [RZ] ;  /* 0x00000000fffff984 */ /* 0x000fe20000000800 */
[----:B------:R-:W-:Y:S01]  /*5c80*/  @!PT LDS RZ, [RZ] ;  /* 0x00000000fffff984 */ /* 0x000fe20000000800 */
[----:B------:R1:W-:Y:S01]  /*5c90*/  @!P4 LDGSTS.E.BYPASS.LTC128B.128 [R230+0x10000], desc[UR26][R166.64] ;  /* 0x10000000a6e6cfae */ /* 0x0003e2000b901d5a */
[----:B------:R-:W-:Y:S02]  /*5ca0*/  @!P4 IADD3.X R169, R169, UR13, RZ, P0, !PT ;  /* 0x0000000da9a9cc10 */ /* 0x000fe400087fe4ff */
[C---:B---3--:R-:W-:Y:S01]  /*5cb0*/  @!P4 LEA R164, P0, R170.reuse, R164, 0x1 ;  /* 0x000000a4aaa4c211 */ /* 0x048fe200078008ff */
        /* <DEDUP_REMOVED lines=38> */
.L_x_384:
[----:B------:R-:W-:Y:S01]  /*5f20*/  UIADD3 UR11, UR8, -UR14, URZ ;  /* 0x8000000e080b7290 */ /* 0x000fe2000fffe03f */
[----:B------:R-:W-:Y:S04]  /*5f30*/  DEPBAR.LE SB0, 0x0 ;  /* 0x000080000000791a */ /* 0x000fe80000000000 */
[----:B------:R-:W-:Y:S01]  /*5f40*/  USHF.R.S32.HI UR9, URZ, 0x1f, UR11 ;  /* 0x0000001f3f097899 */ /* 0x000fe2000801140b */
[----:B------:R-:W-:Y:S01]  /*5f50*/  IMAD.U32 R20, RZ, RZ, UR11 ;  /* 0x0000000bff147e24 */ /* 0x000fe2000f8e00ff */
[----:B------:R-:W-:Y:S01]  /*5f60*/  BAR.SYNC.DEFER_BLOCKING 0x0 ;  /* 0x0000000000007b1d */ /* 0x000fe20000010000 */
[----:B------:R-:W-:Y:S02]  /*5f70*/  IMAD.U32 R5, RZ, RZ, UR11 ;  /* 0x0000000bff057e24 */ /* 0x000fe4000f8e00ff */
[----:B------:R-:W-:Y:S01]  /*5f80*/  IMAD.U32 R18, RZ, RZ, UR11 ;  /* 0x0000000bff127e24 */ /* 0x000fe2000f8e00ff */
[----:B------:R-:W-:Y:S01]  /*5f90*/  LEA R20, P1, R20, R248, 0x6 ;  /* 0x000000f814147211 */ /* 0x000fe200078230ff */
[----:B------:R-:W-:Y:S02]  /*5fa0*/  IMAD.U32 R4, RZ, RZ, UR11 ;  /* 0x0000000bff047e24 */ /* 0x000fe4000f8e00ff */
[C---:B-1----:R-:W-:Y:S01]  /*5fb0*/  IMAD R3, R228.reuse, UR9, RZ ;  /* 0x00000009e4037c24 */ /* 0x042fe2000f8e02ff */
[----:B------:R-:W-:Y:S01]  /*5fc0*/  LEA.HI.X.SX32 R21, R5, R249, 0x6, P1 ;  /* 0x000000f905157211 */ /* 0x000fe200008f36ff */
[----:B------:R-:W-:Y:S01]  /*5fd0*/  IMAD.WIDE.U32 R10, R228, UR11, RZ ;  /* 0x0000000be40a7c25 */ /* 0x000fe2000f8e00ff */
[----:B------:R-:W-:Y:S01]  /*5fe0*/  LEA R18, P0, R18, R250, 0x6 ;  /* 0x000000fa12127211 */ /* 0x000fe200078030ff */
[----:B------:R-:W-:Y:S02]  /*5ff0*/  UIADD3 UR9, UR20, -UR14, URZ ;  /* 0x8000000e14097290 */ /* 0x000fe4000fffe03f */
[----:B------:R-:W-:Y:S01]  /*6000*/  IMAD R8, R21, R228, RZ ;  /* 0x000000e415087224 */ /* 0x000fe200078e02ff */
[----:B------:R-:W-:Y:S01]  /*6010*/  LEA.HI.X.SX32 R19, R4, R251, 0x6, P0 ;  /* 0x000000fb04137211 */ /* 0x000fe200000f36ff */
[----:B------:R-:W-:Y:S01]  /*6020*/  IMAD R3, R229, UR11, R3 ;  /* 0x0000000be5037c24 */ /* 0x000fe2000f8e0203 */
[----:B------:R-:W-:Y:S01]  /*6030*/  LEA R6, P0, R10, R234, 0x6 ;  /* 0x000000ea0a067211 */ /* 0x000fe200078030ff */
[C---:B------:R-:W-:Y:S02]  /*6040*/  IMAD R8, R20.reuse, R229, R8 ;  /* 0x000000e514087224 */ /* 0x040fe400078e0208 */
[----:B------:R-:W-:Y:S01]  /*6050*/  IMAD.WIDE.U32 R20, R20, R228, RZ ;  /* 0x000000e414147225 */ /* 0x000fe200078e00ff */
[----:B------:R-:W-:Y:S02]  /*6060*/  LEA R4, P2, R228, R6, 0x5 ;  /* 0x00000006e4047211 */ /* 0x000fe400078428ff */
[----:B--2---:R-:W-:Y:S01]  /*6070*/  @!P4 LEA R16, P1, R6, R226, 0x1 ;  /* 0x000000e20610c211 */ /* 0x004fe200078208ff */
[-C--:B------:R-:W-:Y:S01]  /*6080*/  IMAD R7, R19, R228.reuse, RZ ;  /* 0x000000e413077224 */ /* 0x080fe200078e02ff */
[----:B------:R-:W-:Y:S01]  /*6090*/  LEA R12, P3, R20, R243, 0x1 ;  /* 0x000000f3140c7211 */ /* 0x000fe200078608ff */
[----:B------:R-:W-:Y:S01]  /*60a0*/  IMAD.IADD R3, R11, 0x1, R3 ;  /* 0x000000010b037824 */ /* 0x000fe200078e0203 */
[----:B------:R-:W-:Y:S01]  /*60b0*/  @P4 STS.128 [R230+0x18000], RZ ;  /* 0x018000ffe6004388 */ /* 0x000fe20000000c00 */
[----:B------:R-:W-:Y:S02]  /*60c0*/  IMAD.IADD R8, R21, 0x1, R8 ;  /* 0x0000000115087824 */ /* 0x000fe400078e0208 */
[----:B------:R-:W-:Y:S01]  /*60d0*/  IMAD R7, R18, R229, R7 ;  /* 0x000000e512077224 */ /* 0x000fe200078e0207 */
[----:B------:R-:W-:Y:S01]  /*60e0*/  LEA.HI.X R5, R10, R223, R3, 0x6, P0 ;  /* 0x000000df0a057211 */ /* 0x000fe200000f3403 */
[----:B------:R-:W-:Y:S01]  /*60f0*/  IMAD.WIDE.U32 R18, R18, R228, RZ ;  /* 0x000000e412127225 */ /* 0x000fe200078e00ff */
[-C--:B------:R-:W-:Y:S02]  /*6100*/  LEA.HI.X R13, R20, R242.reuse, R8, 0x1, P3 ;  /* 0x000000f2140d7211 */ /* 0x080fe400018f0c08 */
[----:B------:R-:W-:Y:S01]  /*6110*/  ISETP.GE.AND P3, PT, R233, UR10, PT ;  /* 0x0000000ae9007c0c */ /* 0x000fe2000bf66270 */
[----:B------:R-:W-:Y:S01]  /*6120*/  IMAD.IADD R7, R19, 0x1, R7 ;  /* 0x0000000113077824 */ /* 0x000fe200078e0207 */
[----:B------:R-:W-:Y:S02]  /*6130*/  LEA.HI.X R3, R228, R5, R229, 0x5, P2 ;  /* 0x00000005e4037211 */ /* 0x000fe400010f2ce5 */
[----:B------:R-:W-:Y:S02]  /*6140*/  LEA R10, P2, R18, R243, 0x1 ;  /* 0x000000f3120a7211 */ /* 0x000fe400078408ff */
[----:B------:R-:W-:Y:S02]  /*6150*/  @!P4 LEA.HI.X R17, R6, R227, R5, 0x1, P1 ;  /* 0x000000e30611c211 */ /* 0x000fe400008f0c05 */
[----:B------:R-:W-:Y:S02]  /*6160*/  LEA.HI.X R11, R18, R242, R7, 0x1, P2 ;  /* 0x000000f2120b7211 */ /* 0x000fe400010f0c07 */
[----:B------:R-:W-:Y:S01]  /*6170*/  ISETP.GE.AND P2, PT, R232, UR10, PT ;  /* 0x0000000ae8007c0c */ /* 0x000fe2000bf46270 */
[----:B------:R-:W-:Y:S01]  /*6180*/  @!PT LDS RZ, [RZ] ;  /* 0x00000000fffff984 */ /* 0x000fe20000000800 */
[----:B------:R-:W-:Y:S01]  /*6190*/  @!PT LDS RZ, [RZ] ;  /* 0x00000000fffff984 */ /* 0x000fe20000000800 */
[----:B------:R-:W-:Y:S01]  /*61a0*/  @!PT LDS RZ, [RZ] ;  /* 0x00000000fffff984 */ /* 0x000fe20000000800 */
[----:B------:R1:W-:Y:S01]  /*61b0*/  @!P4 LDGSTS.E.BYPASS.LTC128B.128 [R230+0x18000], desc[UR26][R16.64] ;  /* 0x1800000010e6cfae */ /* 0x0003e2000b901d5a */
[----:B------:R-:W-:Y:S02]  /*61c0*/  ISETP.GE.AND P1, PT, R231, UR10, PT ;  /* 0x0000000ae7007c0c */ /* 0x000fe4000bf26270 */
[C---:B---3--:R-:W-:Y:S01]  /*61d0*/  @!P4 LEA R14, P0, R4.reuse, R224, 0x1 ;  /* 0x000000e0040ec211 */ /* 0x048fe200078008ff */
        /* <DEDUP_REMOVED lines=47> */
[----:B------:R-:W-:Y:S04]  /*64d0*/  LDSM.16.M88.4 R188, [R215+0x10000] ;  /* 0x01000000d7bc783b */ /* 0x000fe80000000200 */
        /* <DEDUP_REMOVED lines=12> */
[----:B------:R-:W5:Y:S05]  /*65a0*/  LDSM.16.M88.4 R172, [R215+0x11000] ;  /* 0x01100000d7ac783b */ /* 0x000f6a0000000200 */
[C---:B--2---:R-:W-:Y:S06]  /*65b0*/  HMMA.16816.F32.BF16 R12, R168.reuse, R176, R12 ;  /* 0x000000b0a80c723c */ /* 0x044fec000004180c */
[C---:B------:R-:W-:Y:S01]  /*65c0*/  HMMA.16816.F32.BF16 R16, R168.reuse, R178, R16 ;  /* 0x000000b2a810723c */ /* 0x040fe20000041810 */
[----:B------:R-:W-:Y:S05]  /*65d0*/  LDSM.16.M88.4 R176, [R217] ;  /* 0x00000000d9b0783b */ /* 0x000fea0000000200 */
[C---:B---3--:R-:W-:Y:S06]  /*65e0*/  HMMA.16816.F32.BF16 R20, R168.reuse, R180, R20 ;  /* 0x000000b4a814723c */ /* 0x048fec0000041814 */
[C---:B------:R-:W-:Y:S01]  /*65f0*/  HMMA.16816.F32.BF16 R24, R168.reuse, R182, R24 ;  /* 0x000000b6a818723c */ /* 0x040fe20000041818 */
[----:B------:R-:W-:Y:S05]  /*6600*/  LDSM.16.M88.4 R180, [R208] ;  /* 0x00000000d0b4783b */ /* 0x000fea0000000200 */
[C---:B----4-:R-:W-:Y:S06]  /*6610*/  HMMA.16816.F32.BF16 R28, R168.reuse, R184, R28 ;  /* 0x000000b8a81c723c */ /* 0x050fec000004181c */
[----:B------:R-:W-:Y:S01]  /*6620*/  HMMA.16816.F32.BF16 R32, R168, R186, R32 ;  /* 0x000000baa820723c */ /* 0x000fe20000041820 */
[----:B------:R-:W2:Y:S04]  /*6630*/  LDSM.16.M88.4 R168, [R215+0x11800] ;  /* 0x01180000d7a8783b */ /* 0x000ea80000000200 */
[----:B------:R-:W3:Y:S01]  /*6640*/  LDSM.16.M88.4 R184, [R208+0x800] ;  /* 0x00080000d0b8783b */ /* 0x000ee20000000200 */
[C---:B-1----:R-:W-:Y:S06]  /*6650*/  HMMA.16816.F32.BF16 R4, R164.reuse, R188, R4 ;  /* 0x000000bca404723c */ /* 0x042fec0000041804 */
[C---:B------:R-:W-:Y:S01]  /*6660*/  HMMA.16816.F32.BF16 R8, R164.reuse, R190, R8 ;  /* 0x000000bea408723c */ /* 0x040fe20000041808 */
[----:B------:R-:W1:Y:S05]  /*6670*/  LDSM.16.M88.4 R188, [R208+0x1000] ;  /* 0x00100000d0bc783b */ /* 0x000e6a0000000200 */
[C---:B------:R-:W-:Y:S06]  /*6680*/  HMMA.16816.F32.BF16 R12, R164.reuse, R192, R12 ;  /* 0x000000c0a40c723c */ /* 0x040fec000004180c */
[C---:B------:R-:W-:Y:S01]  /*6690*/  HMMA.16816.F32.BF16 R16, R164.reuse, R194, R16 ;  /* 0x000000c2a410723c */ /* 0x040fe20000041810 */
[----:B------:R-:W4:Y:S05]  /*66a0*/  LDSM.16.M88.4 R192, [R208+0x1800] ;  /* 0x00180000d0c0783b */ /* 0x000f2a0000000200 */
[C---:B-----5:R-:W-:Y:S06]  /*66b0*/  HMMA.16816.F32.BF16 R20, R164.reuse, R172, R20 ;  /* 0x000000aca414723c */ /* 0x060fec0000041814 */
[C---:B------:R-:W-:Y:S01]  /*66c0*/  HMMA.16816.F32.BF16 R24, R164.reuse, R174, R24 ;  /* 0x000000aea418723c */ /* 0x040fe20000041818 */
[----:B------:R-:W-:Y:S05]  /*66d0*/  LDSM.16.M88.4 R172, [R221+0x12800] ;  /* 0x01280000ddac783b */ /* 0x000fea0000000200 */
[C---:B--2---:R-:W-:Y:S06]  /*66e0*/  HMMA.16816.F32.BF16 R28, R164.reuse, R168, R28 ;  /* 0x000000a8a41c723c */ /* 0x044fec000004181c */
[----:B------:R-:W-:Y:S01]  /*66f0*/  HMMA.16816.F32.BF16 R32, R164, R170, R32 ;  /* 0x000000aaa420723c */ /* 0x000fe20000041820 */
[----:B------:R-:W-:Y:S04]  /*6700*/  LDSM.16.M88.4 R164, [R222+0x4000] ;  /* 0x00400000dea4783b */ /* 0x000fe80000000200 */
[----:B------:R-:W2:Y:S01]  /*6710*/  LDSM.16.M88.4 R168, [R221+0x12000] ;  /* 0x01200000dda8783b */ /* 0x000ea20000000200 */
[C---:B------:R-:W-:Y:S06]  /*6720*/  HMMA.16816.F32.BF16 R4, R176.reuse, R180, R4 ;  /* 0x000000b4b004723c */ /* 0x040fec0000041804 */
[C---:B------:R-:W-:Y:S01]  /*6730*/  HMMA.16816.F32.BF16 R8, R176.reuse, R182, R8 ;  /* 0x000000b6b008723c */ /* 0x040fe20000041808 */
[----:B------:R-:W5:Y:S05]  /*6740*/  LDSM.16.M88.4 R180, [R221+0x13000] ;  /* 0x01300000ddb4783b */ /* 0x000f6a0000000200 */
[C---:B---3--:R-:W-:Y:S06]  /*6750*/  HMMA.16816.F32.BF16 R12, R176.reuse, R184, R12 ;  /* 0x000000b8b00c723c */ /* 0x048fec000004180c */
[C---:B------:R-:W-:Y:S01]  /*6760*/  HMMA.16816.F32.BF16 R16, R176.reuse, R186, R16 ;  /* 0x000000bab010723c */ /* 0x040fe20000041810 */
[----:B------:R-:W3:Y:S05]  /*6770*/  LDSM.16.M88.4 R184, [R221+0x13800] ;  /* 0x01380000ddb8783b */ /* 0x000eea0000000200 */
[C---:B-1----:R-:W-:Y:S06]  /*6780*/  HMMA.16816.F32.BF16 R20, R176.reuse, R188, R20 ;  /* 0x000000bcb014723c */ /* 0x042fec0000041814 */
[C---:B------:R-:W-:Y:S01]  /*6790*/  HMMA.16816.F32.BF16 R24, R176.reuse, R190, R24 ;  /* 0x000000beb018723c */ /* 0x040fe20000041818 */
[----:B------:R-:W-:Y:S05]  /*67a0*/  LDSM.16.M88.4 R188, [R207] ;  /* 0x00000000cfbc783b */ /* 0x000fea0000000200 */
[C---:B----4-:R-:W-:Y:S06]  /*67b0*/  HMMA.16816.F32.BF16 R28, R176.reuse, R192, R28 ;  /* 0x000000c0b01c723c */ /* 0x050fec000004181c */
[----:B------:R-:W-:Y:S01]  /*67c0*/  HMMA.16816.F32.BF16 R32, R176, R194, R32 ;  /* 0x000000c2b020723c */ /* 0x000fe20000041820 */
[----:B------:R-:W1:Y:S04]  /*67d0*/  LDSM.16.M88.4 R176, [R220+0x4000] ;  /* 0x00400000dcb0783b */ /* 0x000e680000000200 */
[----:B------:R-:W4:Y:S01]  /*67e0*/  LDSM.16.M88.4 R192, [R206] ;  /* 0x00000000cec0783b */ /* 0x000f220000000200 */
[C---:B--2---:R-:W-:Y:S06]  /*67f0*/  HMMA.16816.F32.BF16 R4, R164.reuse, R168, R4 ;  /* 0x000000a8a404723c */ /* 0x044fec0000041804 */
[C---:B------:R-:W-:Y:S01]  /*6800*/  HMMA.16816.F32.BF16 R8, R164.reuse, R170, R8 ;  /* 0x000000aaa408723c */ /* 0x040fe20000041808 */
[----:B------:R-:W2:Y:S05]  /*6810*/  LDSM.16.M88.4 R168, [R205] ;  /* 0x00000000cda8783b */ /* 0x000eaa0000000200 */
[C---:B------:R-:W-:Y:S06]  /*6820*/  HMMA.16816.F32.BF16 R12, R164.reuse, R172, R12 ;  /* 0x000000aca40c723c */ /* 0x040fec000004180c */
[C---:B------:R-:W-:Y:S01]  /*6830*/  HMMA.16816.F32.BF16 R16, R164.reuse, R174, R16 ;  /* 0x000000aea410723c */ /* 0x040fe20000041810 */
[----:B------:R-:W-:Y:S05]  /*6840*/  LDSM.16.M88.4 R172, [R218+0x4000] ;  /* 0x00400000daac783b */ /* 0x000fea0000000200 */
[C---:B-----5:R-:W-:Y:S06]  /*6850*/  HMMA.16816.F32.BF16 R20, R164.reuse, R180, R20 ;  /* 0x000000b4a414723c */ /* 0x060fec0000041814 */
[C---:B------:R-:W-:Y:S01]  /*6860*/  HMMA.16816.F32.BF16 R24, R164.reuse, R182, R24 ;  /* 0x000000b6a418723c */ /* 0x040fe20000041818 */
[----:B------:R-:W-:Y:S05]  /*6870*/  LDSM.16.M88.4 R180, [R215+0x12000] ;  /* 0x01200000d7b4783b */ /* 0x000fea0000000200 */
[C---:B---3--:R-:W-:Y:S06]  /*6880*/  HMMA.16816.F32.BF16 R28, R164.reuse, R184, R28 ;  /* 0x000000b8a41c723c */ /* 0x048fec000004181c */
[----:B------:R-:W-:Y:S01]  /*6890*/  HMMA.16816.F32.BF16 R32, R164, R186, R32 ;  /* 0x000000baa420723c */ /* 0x000fe20000041820 */
[----:B------:R-:W3:Y:S04]  /*68a0*/  LDSM.16.M88.4 R164, [R204] ;  /* 0x00000000cca4783b */ /* 0x000ee80000000200 */
[----:B------:R-:W5:Y:S01]  /*68b0*/  LDSM.16.M88.4 R184, [R215+0x12800] ;  /* 0x01280000d7b8783b */ /* 0x000f620000000200 */
[C---:B-1----:R-:W-:Y:S06]  /*68c0*/  HMMA.16816.F32.BF16 R4, R176.reuse, R188, R4 ;  /* 0x000000bcb004723c */ /* 0x042fec0000041804 */
[C---:B------:R-:W-:Y:S01]  /*68d0*/  HMMA.16816.F32.BF16 R8, R176.reuse, R190, R8 ;  /* 0x000000beb008723c */ /* 0x040fe20000041808 */
[----:B------:R-:W1:Y:S05]  /*68e0*/  LDSM.16.M88.4 R188, [R215+0x13000] ;  /* 0x01300000d7bc783b */ /* 0x000e6a0000000200 */
[C---:B----4-:R-:W-:Y:S06]  /*68f0*/  HMMA.16816.F32.BF16 R12, R176.reuse, R192, R12 ;  /* 0x000000c0b00c723c */ /* 0x050fec000004180c */
[C---:B------:R-:W-:Y:S01]  /*6900*/  HMMA.16816.F32.BF16 R16, R176.reuse, R194, R16 ;  /* 0x000000c2b010723c */ /* 0x040fe20000041810 */
[----:B------:R-:W4:Y:S05]  /*6910*/  LDSM.16.M88.4 R192, [R215+0x13800] ;  /* 0x01380000d7c0783b */ /* 0x000f2a0000000200 */
[C---:B--2---:R-:W-:Y:S06]  /*6920*/  HMMA.16816.F32.BF16 R20, R176.reuse, R168, R20 ;  /* 0x000000a8b014723c */ /* 0x044fec0000041814 */
[C---:B------:R-:W-:Y:S01]  /*6930*/  HMMA.16816.F32.BF16 R24, R176.reuse, R170, R24 ;  /* 0x000000aab018723c */ /* 0x040fe20000041818 */
[----:B------:R-:W-:Y:S05]  /*6940*/  LDSM.16.M88.4 R168, [R208+0x2000] ;  /* 0x00200000d0a8783b */ /* 0x000fea0000000200 */
[C---:B---3--:R-:W-:Y:S06]  /*6950*/  HMMA.16816.F32.BF16 R28, R176.reuse, R164, R28 ;  /* 0x000000a4b01c723c */ /* 0x048fec000004181c */
[----:B------:R-:W-:Y:S01]  /*6960*/  HMMA.16816.F32.BF16 R32, R176, R166, R32 ;  /* 0x000000a6b020723c */ /* 0x000fe20000041820 */
[----:B------:R-:W2:Y:S04]  /*6970*/  LDSM.16.M88.4 R164, [R217+0x4000] ;  /* 0x00400000d9a4783b */ /* 0x000ea80000000200 */
[----:B------:R-:W3:Y:S01]  /*6980*/  LDSM.16.M88.4 R176, [R208+0x2800] ;  /* 0x00280000d0b0783b */ /* 0x000ee20000000200 */
[C---:B------:R-:W-:Y:S06]  /*6990*/  HMMA.16816.F32.BF16 R4, R172.reuse, R180, R4 ;  /* 0x000000b4ac04723c */ /* 0x040fec0000041804 */
[C---:B------:R-:W-:Y:S01]  /*69a0*/  HMMA.16816.F32.BF16 R8, R172.reuse, R182, R8 ;  /* 0x000000b6ac08723c */ /* 0x040fe20000041808 */
[----:B------:R-:W3:Y:S05]  /*69b0*/  LDSM.16.M88.4 R180, [R208+0x3000] ;  /* 0x00300000d0b4783b */ /* 0x000eea0000000200 */
[C---:B-----5:R-:W-:Y:S06]  /*69c0*/  HMMA.16816.F32.BF16 R12, R172.reuse, R184, R12 ;  /* 0x000000b8ac0c723c */ /* 0x060fec000004180c */
[C---:B------:R-:W-:Y:S01]  /*69d0*/  HMMA.16816.F32.BF16 R16, R172.reuse, R186, R16 ;  /* 0x000000baac10723c */ /* 0x040fe20000041810 */
[----:B------:R-:W5:Y:S05]  /*69e0*/  LDSM.16.M88.4 R184, [R208+0x3800] ;  /* 0x00380000d0b8783b */ /* 0x000f6a0000000200 */
[C---:B-1----:R-:W-:Y:S06]  /*69f0*/  HMMA.16816.F32.BF16 R20, R172.reuse, R188, R20 ;  /* 0x000000bcac14723c */ /* 0x042fec0000041814 */
[C---:B------:R-:W-:Y:S01]  /*6a00*/  HMMA.16816.F32.BF16 R24, R172.reuse, R190, R24 ;  /* 0x000000beac18723c */ /* 0x040fe20000041818 */
[----:B------:R-:W-:Y:S05]  /*6a10*/  LDSM.16.M88.4 R188, [R221+0x14000] ;  /* 0x01400000ddbc783b */ /* 0x000fea0000000200 */
[C---:B----4-:R-:W-:Y:S06]  /*6a20*/  HMMA.16816.F32.BF16 R28, R172.reuse, R192, R28 ;  /* 0x000000c0ac1c723c */ /* 0x050fec000004181c */
[----:B------:R-:W-:Y:S01]  /*6a30*/  HMMA.16816.F32.BF16 R32, R172, R194, R32 ;  /* 0x000000c2ac20723c */ /* 0x000fe20000041820 */
[----:B------:R-:W1:Y:S04]  /*6a40*/  LDSM.16.M88.4 R172, [R222+0x8000] ;  /* 0x00800000deac783b */ /* 0x000e680000000200 */
[----:B------:R-:W4:Y:S01]  /*6a50*/  LDSM.16.M88.4 R192, [R221+0x14800] ;  /* 0x01480000ddc0783b */ /* 0x000f220000000200 */
[C---:B--2---:R-:W-:Y:S06]  /*6a60*/  HMMA.16816.F32.BF16 R4, R164.reuse, R168, R4 ;  /* 0x000000a8a404723c */ /* 0x044fec0000041804 */
[C---:B------:R-:W-:Y:S01]  /*6a70*/  HMMA.16816.F32.BF16 R8, R164.reuse, R170, R8 ;  /* 0x000000aaa408723c */ /* 0x040fe20000041808 */
[----:B------:R-:W2:Y:S05]  /*6a80*/  LDSM.16.M88.4 R168, [R221+0x15000] ;  /* 0x01500000dda8783b */ /* 0x000eaa0000000200 */
[C---:B---3--:R-:W-:Y:S06]  /*6a90*/  HMMA.16816.F32.BF16 R12, R164.reuse, R176, R12 ;  /* 0x000000b0a40c723c */ /* 0x048fec000004180c */
[C---:B------:R-:W-:Y:S01]  /*6aa0*/  HMMA.16816.F32.BF16 R16, R164.reuse, R178, R16 ;  /* 0x000000b2a410723c */ /* 0x040fe20000041810 */
[----:B------:R-:W-:Y:S05]  /*6ab0*/  LDSM.16.M88.4 R176, [R220+0x8000] ;  /* 0x00800000dcb0783b */ /* 0x000fea0000000200 */
[C---:B------:R-:W-:Y:S06]  /*6ac0*/  HMMA.16816.F32.BF16 R20, R164.reuse, R180, R20 ;  /* 0x000000b4a414723c */ /* 0x040fec0000041814 */
[C---:B------:R-:W-:Y:S01]  /*6ad0*/  HMMA.16816.F32.BF16 R24, R164.reuse, R182, R24 ;  /* 0x000000b6a418723c */ /* 0x040fe20000041818 */
[----:B------:R-:W-:Y:S05]  /*6ae0*/  LDSM.16.M88.4 R180, [R203] ;  /* 0x00000000cbb4783b */ /* 0x000fea0000000200 */
[C---:B-----5:R-:W-:Y:S06]  /*6af0*/  HMMA.16816.F32.BF16 R28, R164.reuse, R184, R28 ;  /* 0x000000b8a41c723c */ /* 0x060fec000004181c */
[----:B------:R-:W-:Y:S01]  /*6b00*/  HMMA.16816.F32.BF16 R32, R164, R186, R32 ;  /* 0x000000baa420723c */ /* 0x000fe20000041820 */
[----:B------:R-:W3:Y:S04]  /*6b10*/  LDSM.16.M88.4 R164, [R221+0x15800] ;  /* 0x01580000dda4783b */ /* 0x000ee80000000200 */
[----:B------:R-:W5:Y:S01]  /*6b20*/  LDSM.16.M88.4 R184, [R202] ;  /* 0x00000000cab8783b */ /* 0x000f620000000200 */
[C---:B-1----:R-:W-:Y:S06]  /*6b30*/  HMMA.16816.F32.BF16 R4, R172.reuse, R188, R4 ;  /* 0x000000bcac04723c */ /* 0x042fec0000041804 */
[C---:B------:R-:W-:Y:S01]  /*6b40*/  HMMA.16816.F32.BF16 R8, R172.reuse, R190, R8 ;  /* 0x000000beac08723c */ /* 0x040fe20000041808 */
[----:B------:R-:W1:Y:S05]  /*6b50*/  LDSM.16.M88.4 R188, [R201] ;  /* 0x00000000c9bc783b */ /* 0x000e6a0000000200 */
[C---:B----4-:R-:W-:Y:S06]  /*6b60*/  HMMA.16816.F32.BF16 R12, R172.reuse, R192, R12 ;  /* 0x000000c0ac0c723c */ /* 0x050fec000004180c */
[C---:B------:R-:W-:Y:S01]  /*6b70*/  HMMA.16816.F32.BF16 R16, R172.reuse, R194, R16 ;  /* 0x000000c2ac10723c */ /* 0x040fe20000041810 */
[----:B------:R-:W4:Y:S05]  /*6b80*/  LDSM.16.M88.4 R192, [R200] ;  /* 0x00000000c8c0783b */ /* 0x000f2a0000000200 */
        /* <DEDUP_REMOVED lines=28> */
[----:B------:R-:W-:Y:S05]  /*6d50*/  LDSM.16.M88.4 R180, [R221+0x16000] ;  /* 0x01600000ddb4783b */ /* 0x000fea0000000200 */
[C---:B-----5:R-:W-:Y:S06]  /*6d60*/  HMMA.16816.F32.BF16 R28, R164.reuse, R184, R28 ;  /* 0x000000b8a41c723c */ /* 0x060fec000004181c */
[----:B------:R-:W-:Y:S01]  /*6d70*/  HMMA.16816.F32.BF16 R32, R164, R186, R32 ;  /* 0x000000baa420723c */ /* 0x000fe20000041820 */
[----:B------:R-:W3:Y:S04]  /*6d80*/  LDSM.16.M88.4 R164, [R208+0x5800] ;  /* 0x00580000d0a4783b */ /* 0x000ee80000000200 */
        /* <DEDUP_REMOVED lines=9> */
[----:B------:R-:W-:Y:S05]  /*6e20*/  LDSM.16.M88.4 R168, [R199] ;  /* 0x00000000c7a8783b */ /* 0x000fea0000000200 */
[C---:B---3--:R-:W-:Y:S06]  /*6e30*/  HMMA.16816.F32.BF16 R28, R176.reuse, R164, R28 ;  /* 0x000000a4b01c723c */ /* 0x048fec000004181c */
[----:B------:R-:W-:Y:S01]  /*6e40*/  HMMA.16816.F32.BF16 R32, R176, R166, R32 ;  /* 0x000000a6b020723c */ /* 0x000fe20000041820 */
[----:B------:R-:W2:Y:S04]  /*6e50*/  LDSM.16.M88.4 R164, [R220+0xc000] ;  /* 0x00c00000dca4783b */ /* 0x000ea80000000200 */
[----:B------:R-:W3:Y:S01]  /*6e60*/  LDSM.16.M88.4 R176, [R198] ;  /* 0x00000000c6b0783b */ /* 0x000ee20000000200 */
[C---:B------:R-:W-:Y:S06]  /*6e70*/  HMMA.16816.F32.BF16 R4, R172.reuse, R180, R4 ;  /* 0x000000b4ac04723c */ /* 0x040fec0000041804 */
[C---:B------:R-:W-:Y:S01]  /*6e80*/  HMMA.16816.F32.BF16 R8, R172.reuse, R182, R8 ;  /* 0x000000b6ac08723c */ /* 0x040fe20000041808 */
[----:B------:R-:W3:Y:S05]  /*6e90*/  LDSM.16.M88.4 R180, [R197] ;  /* 0x00000000c5b4783b */ /* 0x000eea0000000200 */
[C---:B-----5:R-:W-:Y:S06]  /*6ea0*/  HMMA.16816.F32.BF16 R12, R172.reuse, R184, R12 ;  /* 0x000000b8ac0c723c */ /* 0x060fec000004180c */
[C---:B------:R-:W-:Y:S01]  /*6eb0*/  HMMA.16816.F32.BF16 R16, R172.reuse, R186, R16 ;  /* 0x000000baac10723c */ /* 0x040fe20000041810 */
[----:B------:R-:W5:Y:S05]  /*6ec0*/  LDSM.16.M88.4 R184, [R196] ;  /* 0x00000000c4b8783b */ /* 0x000f6a0000000200 */
[C---:B-1----:R-:W-:Y:S06]  /*6ed0*/  HMMA.16816.F32.BF16 R20, R172.reuse, R188, R20 ;  /* 0x000000bcac14723c */ /* 0x042fec0000041814 */
[C---:B------:R-:W-:Y:S01]  /*6ee0*/  HMMA.16816.F32.BF16 R24, R172.reuse, R190, R24 ;  /* 0x000000beac18723c */ /* 0x040fe20000041818 */
[----:B------:R-:W-:Y:S05]  /*6ef0*/  LDSM.16.M88.4 R188, [R215+0x16000] ;  /* 0x01600000d7bc783b */ /* 0x000fea0000000200 */
[C---:B----4-:R-:W-:Y:S06]  /*6f00*/  HMMA.16816.F32.BF16 R28, R172.reuse, R192, R28 ;  /* 0x000000c0ac1c723c */ /* 0x050fec000004181c */
[----:B------:R-:W-:Y:S01]  /*6f10*/  HMMA.16816.F32.BF16 R32, R172, R194, R32 ;  /* 0x000000c2ac20723c */ /* 0x000fe20000041820 */
[----:B------:R-:W1:Y:S04]  /*6f20*/  LDSM.16.M88.4 R172, [R218+0xc000] ;  /* 0x00c00000daac783b */ /* 0x000e680000000200 */
[----:B------:R-:W-:Y:S01]  /*6f30*/  LDSM.16.M88.4 R192, [R208+0x6800] ;  /* 0x00680000d0c0783b */ /* 0x000fe20000000200 */
        /* <DEDUP_REMOVED lines=8> */
[----:B------:R-:W4:Y:S05]  /*6fc0*/  LDSM.16.M88.4 R180, [R215+0x17800] ;  /* 0x01780000d7b4783b */ /* 0x000f2a0000000200 */
[C---:B-----5:R-:W-:Y:S06]  /*6fd0*/  HMMA.16816.F32.BF16 R28, R164.reuse, R184, R28 ;  /* 0x000000b8a41c723c */ /* 0x060fec000004181c */
[----:B------:R-:W-:Y:S01]  /*6fe0*/  HMMA.16816.F32.BF16 R32, R164, R186, R32 ;  /* 0x000000baa420723c */ /* 0x000fe20000041820 */
[----:B------:R-:W-:Y:S04]  /*6ff0*/  LDSM.16.M88.4 R164, [R217+0xc000] ;  /* 0x00c00000d9a4783b */ /* 0x000fe80000000200 */
[----:B------:R-:W5:Y:S01]  /*7000*/  LDSM.16.M88.4 R184, [R208+0x6000] ;  /* 0x00600000d0b8783b */ /* 0x000f620000000200 */
[C---:B-1----:R-:W-:Y:S06]  /*7010*/  HMMA.16816.F32.BF16 R4, R172.reuse, R188, R4 ;  /* 0x000000bcac04723c */ /* 0x042fec0000041804 */
[C---:B------:R-:W-:Y:S01]  /*7020*/  HMMA.16816.F32.BF16 R8, R172.reuse, R190, R8 ;  /* 0x000000beac08723c */ /* 0x040fe20000041808 */
[----:B------:R-:W1:Y:S05]  /*7030*/  LDSM.16.M88.4 R188, [R208+0x7000] ;  /* 0x00700000d0bc783b */ /* 0x000e6a0000000200 */
[C---:B--2---:R-:W-:Y:S06]  /*7040*/  HMMA.16816.F32.BF16 R12, R172.reuse, R168, R12 ;  /* 0x000000a8ac0c723c */ /* 0x044fec000004180c */
[C---:B------:R-:W-:Y:S01]  /*7050*/  HMMA.16816.F32.BF16 R16, R172.reuse, R170, R16 ;  /* 0x000000aaac10723c */ /* 0x040fe20000041810 */
[----:B------:R-:W2:Y:S01]  /*7060*/  LDSM.16.M88.4 R168, [R208+0x7800] ;  /* 0x00780000d0a8783b */ /* 0x000ea20000000200 */
[----:B------:R-:W-:Y:S04]  /*7070*/  DEPBAR.LE SB0, 0x0 ;  /* 0x000080000000791a */ /* 0x000fe80000000000 */
[C---:B---3--:R-:W-:Y:S01]  /*7080*/  HMMA.16816.F32.BF16 R20, R172.reuse, R176, R20 ;  /* 0x000000b0ac14723c */ /* 0x048fe20000041814 */
[----:B------:R-:W-:Y:S05]  /*7090*/  BAR.SYNC.DEFER_BLOCKING 0x0 ;  /* 0x0000000000007b1d */ /* 0x000fea0000010000 */
[C---:B------:R-:W-:Y:S06]  /*70a0*/  HMMA.16816.F32.BF16 R24, R172.reuse, R178, R24 ;  /* 0x000000b2ac18723c */ /* 0x040fec0000041818 */
[C---:B----4-:R-:W-:Y:S06]  /*70b0*/  HMMA.16816.F32.BF16 R28, R172.reuse, R180, R28 ;  /* 0x000000b4ac1c723c */ /* 0x050fec000004181c */
[----:B------:R-:W-:Y:S06]  /*70c0*/  HMMA.16816.F32.BF16 R32, R172, R182, R32 ;  /* 0x000000b6ac20723c */ /* 0x000fec0000041820 */
[C---:B-----5:R-:W-:Y:S06]  /*70d0*/  HMMA.16816.F32.BF16 R4, R164.reuse, R184, R4 ;  /* 0x000000b8a404723c */ /* 0x060fec0000041804 */
[C---:B------:R-:W-:Y:S06]  /*70e0*/  HMMA.16816.F32.BF16 R8, R164.reuse, R186, R8 ;  /* 0x000000baa408723c */ /* 0x040fec0000041808 */
[C---:B------:R-:W-:Y:S06]  /*70f0*/  HMMA.16816.F32.BF16 R12, R164.reuse, R192, R12 ;  /* 0x000000c0a40c723c */ /* 0x040fec000004180c */
[C---:B------:R-:W-:Y:S06]  /*7100*/  HMMA.16816.F32.BF16 R16, R164.reuse, R194, R16 ;  /* 0x000000c2a410723c */ /* 0x040fec0000041810 */
[----:B------:R-:W-:Y:S01]  /*7110*/  FMNMX.FTZ R3, R4, R2, !PT ;  /* 0x0000000204037209 */ /* 0x000fe20007810000 */
[C---:B-1----:R-:W-:Y:S04]  /*7120*/  HMMA.16816.F32.BF16 R20, R164.reuse, R188, R20 ;  /* 0x000000bca414723c */ /* 0x042fe80000041814 */
[----:B------:R-:W-:Y:S02]  /*7130*/  FMNMX.FTZ R172, R6, R0, !PT ;  /* 0x0000000006ac7209 */ /* 0x000fe40007810000 */
[----:B------:R-:W-:Y:S01]  /*7140*/  FMNMX.FTZ R173, R5, R3, !PT ;  /* 0x0000000305ad7209 */ /* 0x000fe20007810000 */
[----:B------:R-:W-:Y:S01]  /*7150*/  IMAD.U32 R3, RZ, RZ, UR9 ;  /* 0x00000009ff037e24 */ /* 0x000fe2000f8e00ff */
[----:B------:R-:W-:Y:S01]  /*7160*/  FMNMX.FTZ R172, R7, R172, !PT ;  /* 0x000000ac07ac7209 */ /* 0x000fe20007810000 */
[C---:B------:R-:W-:Y:S03]  /*7170*/  HMMA.16816.F32.BF16 R24, R164.reuse, R190, R24 ;  /* 0x000000bea418723c */ /* 0x040fe60000041818 */
[----:B------:R-:W-:Y:S02]  /*7180*/  FMNMX.FTZ R173, R8, R173, !PT ;  /* 0x000000ad08ad7209 */ /* 0x000fe40007810000 */
[C---:B------:R-:W-:Y:S01]  /*7190*/  LEA R174, P5, R3.reuse, R248, 0x6 ;  /* 0x000000f803ae7211 */ /* 0x040fe200078a30ff */
[C---:B--2---:R-:W-:Y:S05]  /*71a0*/  HMMA.16816.F32.BF16 R28, R164.reuse, R168, R28 ;  /* 0x000000a8a41c723c */ /* 0x044fea000004181c */
[----:B------:R-:W-:Y:S01]  /*71b0*/  LEA.HI.X.SX32 R175, R3, R249, 0x6, P5 ;  /* 0x000000f903af7211 */ /* 0x000fe200028f36ff */
[----:B------:R-:W-:Y:S05]  /*71c0*/  HMMA.16816.F32.BF16 R32, R164, R170, R32 ;  /* 0x000000aaa420723c */ /* 0x000fea0000041820 */
[----:B------:R-:W-:Y:S02]  /*71d0*/  FMNMX.FTZ R168, R10, R172, !PT ;  /* 0x000000ac0aa87209 */ /* 0x000fe40007810000 */
[----:B------:R-:W-:Y:S04]  /*71e0*/  FMNMX.FTZ R169, R9, R173, !PT ;  /* 0x000000ad09a97209 */ /* 0x000fe80007810000 */
[----:B------:R-:W-:Y:S01]  /*71f0*/  FMNMX.FTZ R168, R11, R168, !PT ;  /* 0x000000a80ba87209 */ /* 0x000fe20007810000 */
[----:B------:R-:W-:Y:S01]  /*7200*/  IMAD.WIDE.U32 R170, R174, UR6, RZ ;  /* 0x00000006aeaa7c25 */ /* 0x000fe2000f8e00ff */
[----:B------:R-:W-:Y:S02]  /*7210*/  FMNMX.FTZ R169, R12, R169, !PT ;  /* 0x000000a90ca97209 */ /* 0x000fe40007810000 */
[----:B------:R-:W-:Y:S02]  /*7220*/  FMNMX.FTZ R164, R14, R168, !PT ;  /* 0x000000a80ea47209 */ /* 0x000fe40007810000 */
[----:B------:R-:W-:Y:S02]  /*7230*/  FMNMX.FTZ R165, R13, R169, !PT ;  /* 0x000000a90da57209 */ /* 0x000fe40007810000 */
[----:B------:R-:W-:Y:S02]  /*7240*/  FMNMX.FTZ R164, R15, R164, !PT ;  /* 0x000000a40fa47209 */ /* 0x000fe40007810000 */
[----:B------:R-:W-:Y:S02]  /*7250*/  FMNMX.FTZ R165, R16, R165, !PT ;  /* 0x000000a510a57209 */ /* 0x000fe40007810000 */
[----:B------:R-:W-:Y:S02]  /*7260*/  LEA R172, P0, R3, R250, 0x6 ;  /* 0x000000fa03ac7211 */ /* 0x000fe400078030ff */
[----:B------:R-:W-:Y:S02]  /*7270*/  FMNMX.FTZ R164, R18, R164, !PT ;  /* 0x000000a412a47209 */ /* 0x000fe40007810000 */
[----:B------:R-:W-:Y:S01]  /*7280*/  FMNMX.FTZ R165, R17, R165, !PT ;  /* 0x000000a511a57209 */ /* 0x000fe20007810000 */
[----:B------:R-:W-:Y:S01]  /*7290*/  IMAD.WIDE.U32 R166, R172, UR6, RZ ;  /* 0x00000006aca67c25 */ /* 0x000fe2000f8e00ff */
        /* <DEDUP_REMOVED lines=8> */
[----:B------:R-:W-:Y:S01]  /*7320*/  IMAD R172, R172, UR7, R168 ;  /* 0x00000007acac7c24 */ /* 0x000fe2000f8e02a8 */
[----:B------:R-:W-:Y:S01]  /*7330*/  LEA R176, P5, R170, R245, 0x1 ;  /* 0x000000f5aab07211 */ /* 0x000fe200078a08ff */
[----:B------:R-:W-:Y:S01]  /*7340*/  IMAD.IADD R3, R171, 0x1, R3 ;  /* 0x00000001ab037824 */ /* 0x000fe200078e0203 */
[----:B------:R-:W-:Y:S01]  /*7350*/  FMNMX.FTZ R164, R23, R164, !PT ;  /* 0x000000a417a47209 */ /* 0x000fe20007810000 */
[----:B------:R-:W-:Y:S01]  /*7360*/  IMAD.IADD R172, R167, 0x1, R172 ;  /* 0x00000001a7ac7824 */ /* 0x000fe200078e02ac */
[----:B------:R-:W-:Y:S02]  /*7370*/  FMNMX.FTZ R165, R24, R165, !PT ;  /* 0x000000a518a57209 */ /* 0x000fe40007810000 */
[----:B------:R-:W-:Y:S02]  /*7380*/  FMNMX.FTZ R164, R26, R164, !PT ;  /* 0x000000a41aa47209 */ /* 0x000fe40007810000 */
[----:B------:R-:W-:Y:S02]  /*7390*/  FMNMX.FTZ R165, R25, R165, !PT ;  /* 0x000000a519a57209 */ /* 0x000fe40007810000 */
[----:B------:R-:W-:Y:S02]  /*73a0*/  LEA.HI.X R177, R170, R244, R3, 0x1, P5 ;  /* 0x000000f4aab17211 */ /* 0x000fe400028f0c03 */
[----:B------:R-:W-:Y:S02]  /*73b0*/  ISETP.LT.AND P5, PT, RZ, UR11, PT ;  /* 0x0000000bff007c0c */ /* 0x000fe4000bfa1270 */
[----:B------:R-:W-:Y:S02]  /*73c0*/  FMNMX.FTZ R164, R27, R164, !PT ;  /* 0x000000a41ba47209 */ /* 0x000fe40007810000 */
[----:B------:R-:W-:Y:S02]  /*73d0*/  FMNMX.FTZ R165, R28, R165, !PT ;  /* 0x000000a51ca57209 */ /* 0x000fe40007810000 */
[----:B------:R-:W-:Y:S02]  /*73e0*/  FMNMX.FTZ R3, R30, R164, !PT ;  /* 0x000000a41e037209 */ /* 0x000fe40007810000 */
[----:B------:R-:W-:Y:S02]  /*73f0*/  FMNMX.FTZ R165, R29, R165, !PT ;  /* 0x000000a51da57209 */ /* 0x000fe40007810000 */
[----:B------:R-:W-:Y:S02]  /*7400*/  LEA R174, P0, R166, R245, 0x1 ;  /* 0x000000f5a6ae7211 */ /* 0x000fe400078008ff */
[----:B------:R-:W-:Y:S02]  /*7410*/  FMNMX.FTZ R3, R31, R3, !PT ;  /* 0x000000031f037209 */ /* 0x000fe40007810000 */
[----:B------:R-:W-:Y:S02]  /*7420*/  FMNMX.FTZ R168, R32, R165, !PT ;  /* 0x000000a520a87209 */ /* 0x000fe40007810000 */
[----:B------:R-:W-:Y:S02]  /*7430*/  LEA.HI.X R175, R166, R244, R172, 0x1, P0 ;  /* 0x000000f4a6af7211 */ /* 0x000fe400000f0cac */
[----:B------:R-:W-:Y:S02]  /*7440*/  FMNMX.FTZ R3, R34, R3, !PT ;  /* 0x0000000322037209 */ /* 0x000fe40007810000 */
[----:B------:R-:W-:Y:S01]  /*7450*/  FMNMX.FTZ R168, R33, R168, !PT ;  /* 0x000000a821a87209 */ /* 0x000fe20007810000 */
[----:B------:R-:W-:Y:S06]  /*7460*/  @P5 BRA `(.L_x_386) ;  /* 0xffffffe400845947 */ /* 0x000fec000383ffff */
.L_x_385:
[----:B------:R-:W-:Y:S01]  /*7470*/  FMNMX.FTZ R3, R35, R3, !PT ;  /* 0x0000000323037209 */ /* 0x000fe20007810000 */
[----:B-1----:R-:W1:Y:S01]  /*7480*/  SHFL.BFLY PT, R164, R168, 0x2, 0x1f ;  /* 0x0c401f00a8a47f89 */ /* 0x002e6200000e0000 */
[----:B------:R-:W-:Y:S07]  /*7490*/  UIADD3 UR14, UR14, 0x1, URZ ;  /* 0x000000010e0e7890 */ /* 0x000fee000fffe03f */
[----:B------:R-:W2:Y:S08]  /*74a0*/  SHFL.BFLY PT, R165, R3, 0x2, 0x1f ;  /* 0x0c401f0003a57f89 */ /* 0x000eb000000e0000 */
[----:B------:R-:W-:Y:S08]  /*74b0*/  LDSM.16.MT88.4 R172, [R214+0x18000] ;  /* 0x01800000d6ac783b */ /* 0x000ff00000004200 */
[----:B------:R-:W-:Y:S08]  /*74c0*/  LDSM.16.MT88.4 R176, [R213+0x18000] ;  /* 0x01800000d5b0783b */ /* 0x000ff00000004200 */
[----:B------:R-:W-:Y:S01]  /*74d0*/  LDSM.16.MT88.4 R180, [R212+0x18000] ;  /* 0x01800000d4b4783b */ /* 0x000fe20000004200 */
[----:B-1----:R-:W-:Y:S02]  /*74e0*/  FMNMX.FTZ R168, R168, R164, !PT ;  /* 0x000000a4a8a87209 */ /* 0x002fe40007810000 */
[----:B--2---:R-:W-:Y:S05]  /*74f0*/  FMNMX.FTZ R165, R3, R165, !PT ;  /* 0x000000a503a57209 */ /* 0x004fea0007810000 */
        /* <DEDUP_REMOVED lines=36> */
[--C-:B------:R-:W-:Y:S01]  /*7740*/  FFMA.FTZ R252, R17, UR4, -R190.reuse ;  /* 0x0000000411fc7c23 */ /* 0x100fe200080108be */
[----:B------:R-:W-:Y:S04]  /*7750*/  FFMA.FTZ R24, R24, UR4, -R190 ;  /* 0x0000000418187c23 */ /* 0x000fe800080108be */
        /* <DEDUP_REMOVED lines=14> */
[----:B------:R-:W-:Y:S01]  /*7840*/  FMUL.FTZ R39, R0, R39 ;  /* 0x0000002700277220 */ /* 0x000fe20000410000 */
[----:B------:R-:W3:Y:S03]  /*7850*/  LDSM.16.MT88.4 R156, [R216+0x1a000] ;  /* 0x01a00000d89c783b */ /* 0x000ee60000004200 */
        /* <DEDUP_REMOVED lines=39> */
[----:B------:R-:W-:Y:S03]  /*7ad0*/  LDSM.16.MT88.4 R152, [R212+0x1e000] ;  /* 0x01e00000d498783b */ /* 0x000fe60000004200 */
[----:B------:R-:W4:Y:S01]  /*7ae0*/  MUFU.EX2 R188, R188 ;  /* 0x000000bc00bc7308 */ /* 0x000f220000000800 */
[----:B--2---:R-:W-:Y:S01]  /*7af0*/  F2FP.BF16.F32.PACK_AB R162, R185, R167 ;  /* 0x000000a7b9a2723e */ /* 0x004fe200000010ff */
        /* <DEDUP_REMOVED lines=15> */
[----:B----4-:R-:W-:Y:S01]  /*7bf0*/  F2FP.BF16.F32.PACK_AB R163, R188, R186 ;  /* 0x000000babca3723e */ /* 0x010fe200000010ff */
[C---:B------:R-:W-:Y:S01]  /*7c00*/  FMUL.FTZ R84, R2.reuse, R84 ;  /* 0x0000005402547220 */ /* 0x040fe20000410000 */
[----:B------:R-:W-:Y:S01]  /*7c10*/  FMUL.FTZ R85, R2, R85 ;  /* 0x0000005502557220 */ /* 0x000fe20000410000 */
[C---:B------:R-:W-:Y:S01]  /*7c20*/  FMUL.FTZ R86, R0.reuse, R86 ;  /* 0x0000005600567220 */ /* 0x040fe20000410000 */
[----:B------:R-:W-:Y:S01]  /*7c30*/  FMUL.FTZ R87, R0, R87 ;  /* 0x0000005700577220 */ /* 0x000fe20000410000 */
[C---:B------:R-:W-:Y:S01]  /*7c40*/  FMUL.FTZ R88, R2.reuse, R88 ;  /* 0x0000005802587220 */ /* 0x040fe20000410000 */
[----:B------:R-:W-:Y:S01]  /*7c50*/  FMUL.FTZ R89, R2, R89 ;  /* 0x0000005902597220 */ /* 0x000fe20000410000 */
[C---:B-1----:R-:W-:Y:S01]  /*7c60*/  HMMA.16816.F32.BF16 R4, R160.reuse, R168, R4 ;  /* 0x000000a8a004723c */ /* 0x042fe20000041804 */
[----:B------:R-:W-:Y:S04]  /*7c70*/  MUFU.EX2 R191, R191 ;  /* 0x000000bf00bf7308 */ /* 0x000fe80000000800 */
[C---:B------:R-:W-:Y:S01]  /*7c80*/  FMUL.FTZ R90, R0.reuse, R90 ;  /* 0x0000005a005a7220 */ /* 0x040fe20000410000 */
[C---:B------:R-:W-:Y:S01]  /*7c90*/  HMMA.16816.F32.BF16 R8, R160.reuse, R170, R8 ;  /* 0x000000aaa008723c */ /* 0x040fe20000041808 */
[----:B------:R-:W1:Y:S04]  /*7ca0*/  LDSM.16.MT88.4 R168, [R214+0x1a000] ;  /* 0x01a00000d6a8783b */ /* 0x000e680000004200 */
[----:B------:R-:W-:Y:S01]  /*7cb0*/  MUFU.EX2 R192, R192 ;  /* 0x000000c000c07308 */ /* 0x000fe20000000800 */
[----:B------:R-:W-:Y:S01]  /*7cc0*/  FMUL.FTZ R91, R0, R91 ;  /* 0x0000005b005b7220 */ /* 0x000fe20000410000 */
[C---:B------:R-:W-:Y:S04]  /*7cd0*/  HMMA.16816.F32.BF16 R36, R160.reuse, R172, R36 ;  /* 0x000000aca024723c */ /* 0x040fe80000041824 */
[C---:B------:R-:W-:Y:S02]  /*7ce0*/  FMUL.FTZ R92, R2.reuse, R92 ;  /* 0x0000005c025c7220 */ /* 0x040fe40000410000 */
[C---:B------:R-:W-:Y:S01]  /*7cf0*/  HMMA.16816.F32.BF16 R40, R160.reuse, R174, R40 ;  /* 0x000000aea028723c */ /* 0x040fe20000041828 */
[----:B------:R-:W2:Y:S01]  /*7d00*/  LDSM.16.MT88.4 R172, [R213+0x1a000] ;  /* 0x01a00000d5ac783b */ /* 0x000ea20000004200 */
[----:B------:R-:W-:Y:S03]  /*7d10*/  MUFU.EX2 R193, R193 ;  /* 0x000000c100c17308 */ /* 0x000fe60000000800 */
[----:B------:R-:W-:Y:S01]  /*7d20*/  FMUL.FTZ R93, R2, R93 ;  /* 0x0000005d025d7220 */ /* 0x000fe20000410000 */
[C---:B------:R-:W-:Y:S06]  /*7d30*/  HMMA.16816.F32.BF16 R44, R160.reuse, R176, R44 ;  /* 0x000000b0a02c723c */ /* 0x040fec000004182c */
[----:B------:R-:W-:Y:S01]  /*7d40*/  MUFU.EX2 R194, R194 ;  /* 0x000000c200c27308 */ /* 0x000fe20000000800 */
[C---:B------:R-:W-:Y:S01]  /*7d50*/  FMUL.FTZ R94, R0.reuse, R94 ;  /* 0x0000005e005e7220 */ /* 0x040fe20000410000 */
[C---:B------:R-:W-:Y:S01]  /*7d60*/  HMMA.16816.F32.BF16 R48, R160.reuse, R178, R48 ;  /* 0x000000b2a030723c */ /* 0x040fe20000041830 */
[----:B------:R-:W4:Y:S02]  /*7d70*/  LDSM.16.MT88.4 R176, [R212+0x1a000] ;  /* 0x01a00000d4b0783b */ /* 0x000f240000004200 */
[----:B------:R-:W-:Y:S03]  /*7d80*/  FMUL.FTZ R95, R0, R95 ;  /* 0x0000005f005f7220 */ /* 0x000fe60000410000 */
[C---:B------:R-:W-:Y:S02]  /*7d90*/  HMMA.16816.F32.BF16 R52, R160.reuse, R180, R52 ;  /* 0x000000b4a034723c */ /* 0x040fe40000041834 */
[----:B------:R-:W-:Y:S03]  /*7da0*/  MUFU.EX2 R195, R195 ;  /* 0x000000c300c37308 */ /* 0x000fe60000000800 */
[C---:B------:R-:W-:Y:S01]  /*7db0*/  FMUL.FTZ R96, R2.reuse, R96 ;  /* 0x0000006002607220 */ /* 0x040fe20000410000 */
[C---:B------:R-:W-:Y:S01]  /*7dc0*/  HMMA.16816.F32.BF16 R56, R160.reuse, R182, R56 ;  /* 0x000000b6a038723c */ /* 0x040fe20000041838 */
[----:B------:R-:W-:Y:S05]  /*7dd0*/  LDSM.16.MT88.4 R180, [R216+0x1a800] ;  /* 0x01a80000d8b4783b */ /* 0x000fea0000004200 */
[----:B------:R-:W-:Y:S01]  /*7de0*/  MUFU.EX2 R252, R252 ;  /* 0x000000fc00fc7308 */ /* 0x000fe20000000800 */
[----:B------:R-:W-:Y:S01]  /*7df0*/  FMUL.FTZ R97, R2, R97 ;  /* 0x0000006102617220 */ /* 0x000fe20000410000 */
[C---:B---3--:R-:W-:Y:S03]  /*7e00*/  HMMA.16816.F32.BF16 R60, R160.reuse, R156, R60 ;  /* 0x0000009ca03c723c */ /* 0x048fe6000004183c */
[C---:B------:R-:W-:Y:S03]  /*7e10*/  FMUL.FTZ R98, R0.reuse, R98 ;  /* 0x0000006200627220 */ /* 0x040fe60000410000 */
[C---:B------:R-:W-:Y:S01]  /*7e20*/  HMMA.16816.F32.BF16 R64, R160.reuse, R158, R64 ;  /* 0x0000009ea040723c */ /* 0x040fe20000041840 */
[----:B------:R-:W3:Y:S01]  /*7e30*/  LDSM.16.MT88.4 R156, [R216+0x1c000] ;  /* 0x01c00000d89c783b */ /* 0x000ee20000004200 */
[----:B------:R-:W5:Y:S03]  /*7e40*/  MUFU.EX2 R18, R18 ;  /* 0x0000001200127308 */ /* 0x000f660000000800 */
[----:B------:R-:W-:Y:S01]  /*7e50*/  FMUL.FTZ R99, R0, R99 ;  /* 0x0000006300637220 */ /* 0x000fe20000410000 */
[C---:B-1----:R-:W-:Y:S05]  /*7e60*/  HMMA.16816.F32.BF16 R68, R160.reuse, R168, R68 ;  /* 0x000000a8a044723c */ /* 0x042fea0000041844 */
[C---:B------:R-:W-:Y:S01]  /*7e70*/  FMUL.FTZ R100, R2.reuse, R100 ;  /* 0x0000006402647220 */ /* 0x040fe20000410000 */
[C---:B------:R-:W-:Y:S01]  /*7e80*/  HMMA.16816.F32.BF16 R72, R160.reuse, R170, R72 ;  /* 0x000000aaa048723c */ /* 0x040fe20000041848 */
[----:B------:R-:W1:Y:S04]  /*7e90*/  LDSM.16.MT88.4 R168, [R214+0x1c000] ;  /* 0x01c00000d6a8783b */ /* 0x000e680000004200 */
[----:B------:R-:W-:Y:S01]  /*7ea0*/  FMUL.FTZ R101, R2, R101 ;  /* 0x0000006502657220 */ /* 0x000fe20000410000 */
[C---:B--2---:R-:W-:Y:S05]  /*7eb0*/  HMMA.16816.F32.BF16 R76, R160.reuse, R172, R76 ;  /* 0x000000aca04c723c */ /* 0x044fea000004184c */
[C---:B------:R-:W-:Y:S01]  /*7ec0*/  FMUL.FTZ R102, R0.reuse, R102 ;  /* 0x0000006600667220 */ /* 0x040fe20000410000 */
[C---:B------:R-:W-:Y:S01]  /*7ed0*/  HMMA.16816.F32.BF16 R80, R160.reuse, R174, R80 ;  /* 0x000000aea050723c */ /* 0x040fe20000041850 */
[----:B------:R-:W2:Y:S04]  /*7ee0*/  LDSM.16.MT88.4 R172, [R213+0x1c000] ;  /* 0x01c00000d5ac783b */ /* 0x000ea80000004200 */
[----:B------:R-:W-:Y:S01]  /*7ef0*/  FMUL.FTZ R103, R0, R103 ;  /* 0x0000006700677220 */ /* 0x000fe20000410000 */
[C---:B----4-:R-:W-:Y:S05]  /*7f00*/  HMMA.16816.F32.BF16 R84, R160.reuse, R176, R84 ;  /* 0x000000b0a054723c */ /* 0x050fea0000041854 */
[C---:B------:R-:W-:Y:S01]  /*7f10*/  FMUL.FTZ R104, R2.reuse, R104 ;  /* 0x0000006802687220 */ /* 0x040fe20000410000 */
[C---:B------:R-:W-:Y:S01]  /*7f20*/  HMMA.16816.F32.BF16 R88, R160.reuse, R178, R88 ;  /* 0x000000b2a058723c */ /* 0x040fe20000041858 */
[----:B------:R-:W4:Y:S04]  /*7f30*/  LDSM.16.MT88.4 R176, [R212+0x1c000] ;  /* 0x01c00000d4b0783b */ /* 0x000f280000004200 */
[----:B------:R-:W-:Y:S01]  /*7f40*/  FMUL.FTZ R105, R2, R105 ;  /* 0x0000006902697220 */ /* 0x000fe20000410000 */
[C---:B---3--:R-:W-:Y:S05]  /*7f50*/  HMMA.16816.F32.BF16 R92, R160.reuse, R156, R92 ;  /* 0x0000009ca05c723c */ /* 0x048fea000004185c */
[C---:B------:R-:W-:Y:S01]  /*7f60*/  FMUL.FTZ R106, R0.reuse, R106 ;  /* 0x0000006a006a7220 */ /* 0x040fe20000410000 */
[C---:B------:R-:W-:Y:S01]  /*7f70*/  HMMA.16816.F32.BF16 R96, R160.reuse, R158, R96 ;  /* 0x0000009ea060723c */ /* 0x040fe20000041860 */
[----:B------:R-:W3:Y:S04]  /*7f80*/  LDSM.16.MT88.4 R156, [R216+0x1e000] ;  /* 0x01e00000d89c783b */ /* 0x000ee80000004200 */
        /* <DEDUP_REMOVED lines=42> */
[C---:B------:R-:W-:Y:S01]  /*8230*/  FMUL.FTZ R136, R2.reuse, R136 ;  /* 0x0000008802887220 */ /* 0x040fe20000410000 */
[----:B------:R4:W3:Y:S03]  /*8240*/  MUFU.EX2 R148, R19 ;  /* 0x0000001300947308 */ /* 0x0008e60000000800 */
        /* <DEDUP_REMOVED lines=8> */
[C---:B--2---:R-:W-:Y:S05]  /*82d0*/  HMMA.16816.F32.BF16 R136, R160.reuse, R172, R136 ;  /* 0x000000aca088723c */ /* 0x044fea0000041888 */
[C---:B------:R-:W-:Y:S01]  /*82e0*/  FMUL.FTZ R142, R0.reuse, R142 ;  /* 0x0000008e008e7220 */ /* 0x040fe20000410000 */
[----:B------:R-:W-:Y:S01]  /*82f0*/  FMUL.FTZ R143, R0, R143 ;  /* 0x0000008f008f7220 */ /* 0x000fe20000410000 */
[----:B------:R-:W-:Y:S01]  /*8300*/  FMUL.FTZ R17, R2, R149 ;  /* 0x0000009502117220 */ /* 0x000fe20000410000 */
[----:B-----5:R-:W-:Y:S03]  /*8310*/  MOV R149, R18 ;  /* 0x0000001200957202 */ /* 0x020fe60000000f00 */
[C---:B------:R-:W-:Y:S01]  /*8320*/  FMUL.FTZ R18, R0.reuse, R150 ;  /* 0x0000009600127220 */ /* 0x040fe20000410000 */
[----:B----4-:R-:W-:Y:S01]  /*8330*/  FMUL.FTZ R19, R0, R151 ;  /* 0x0000009700137220 */ /* 0x010fe20000410000 */
[C---:B------:R-:W-:Y:S01]  /*8340*/  HMMA.16816.F32.BF16 R140, R160.reuse, R174, R140 ;  /* 0x000000aea08c723c */ /* 0x040fe2000004188c */
[----:B------:R-:W2:Y:S02]  /*8350*/  LDSM.16.MT88.4 R172, [R212+0x18800] ;  /* 0x01880000d4ac783b */ /* 0x000ea40000004200 */
[C---:B------:R-:W-:Y:S01]  /*8360*/  FMUL.FTZ R144, R2.reuse, R144 ;  /* 0x0000009002907220 */ /* 0x040fe20000410000 */
[----:B------:R-:W-:Y:S01]  /*8370*/  FMUL.FTZ R145, R2, R145 ;  /* 0x0000009102917220 */ /* 0x000fe20000410000 */
[C---:B------:R-:W-:Y:S01]  /*8380*/  FMUL.FTZ R146, R0.reuse, R146 ;  /* 0x0000009200927220 */ /* 0x040fe20000410000 */
[C---:B------:R-:W-:Y:S05]  /*8390*/  HMMA.16816.F32.BF16 R16, R160.reuse, R152, R16 ;  /* 0x00000098a010723c */ /* 0x040fea0000041810 */
[----:B------:R-:W-:Y:S01]  /*83a0*/  FMUL.FTZ R147, R0, R147 ;  /* 0x0000009300937220 */ /* 0x000fe20000410000 */
[----:B------:R-:W-:Y:S01]  /*83b0*/  F2FP.BF16.F32.PACK_AB R150, R252, R195 ;  /* 0x000000c3fc96723e */ /* 0x000fe200000010ff */
[----:B------:R-:W-:Y:S01]  /*83c0*/  FFMA.FTZ R184, R2, R247, R184 ;  /* 0x000000f702b87223 */ /* 0x000fe200000100b8 */
[----:B------:R-:W-:Y:S03]  /*83d0*/  MOV R2, R164 ;  /* 0x000000a400027202 */ /* 0x000fe60000000f00 */
[----:B------:R-:W-:Y:S01]  /*83e0*/  FFMA.FTZ R187, R0, R246, R187 ;  /* 0x000000f600bb7223 */ /* 0x000fe200000100bb */
[----:B------:R-:W-:Y:S01]  /*83f0*/  HMMA.16816.F32.BF16 R144, R160, R154, R144 ;  /* 0x0000009aa090723c */ /* 0x000fe20000041890 */
[----:B------:R-:W4:Y:S02]  /*8400*/  LDSM.16.MT88.4 R152, [R214+0x1a800] ;  /* 0x01a80000d698783b */ /* 0x000f240000004200 */
[----:B------:R-:W-:Y:S01]  /*8410*/  FADD.FTZ R184, R165, R184 ;  /* 0x000000b8a5b87221 */ /* 0x000fe20000010000 */
[----:B------:R-:W-:Y:S01]  /*8420*/  FADD.FTZ R187, R166, R187 ;  /* 0x000000bba6bb7221 */ /* 0x000fe20000010000 */
[----:B------:R-:W-:Y:S02]  /*8430*/  MOV R0, R3 ;  /* 0x0000000300007202 */ /* 0x000fe40000000f00 */
[----:B------:R-:W-:Y:S01]  /*8440*/  MOV R162, R149 ;  /* 0x0000009500a27202 */ /* 0x000fe20000000f00 */
[----:B------:R-:W-:Y:S03]  /*8450*/  FADD.FTZ R184, R167, R184 ;  /* 0x000000b8a7b87221 */ /* 0x000fe60000010000 */
[----:B---3--:R-:W-:Y:S01]  /*8460*/  MOV R163, R148 ;  /* 0x0000009400a37202 */ /* 0x008fe20000000f00 */
[----:B------:R-:W-:Y:S01]  /*8470*/  FADD.FTZ R187, R186, R187 ;  /* 0x000000bbbabb7221 */ /* 0x000fe20000010000 */
[----:B------:R-:W-:Y:S01]  /*8480*/  F2FP.BF16.F32.PACK_AB R148, R192, R191 ;  /* 0x000000bfc094723e */ /* 0x000fe200000010ff */
[----:B------:R-:W-:Y:S01]  /*8490*/  FADD.FTZ R184, R185, R184 ;  /* 0x000000b8b9b87221 */ /* 0x000fe20000010000 */
[----:B------:R-:W-:Y:S01]  /*84a0*/  F2FP.BF16.F32.PACK_AB R149, R194, R193 ;  /* 0x000000c1c295723e */ /* 0x000fe200000010ff */
[----:B------:R-:W-:Y:S01]  /*84b0*/  FADD.FTZ R187, R188, R187 ;  /* 0x000000bbbcbb7221 */ /* 0x000fe20000010000 */
[-C--:B------:R-:W-:Y:S01]  /*84c0*/  F2FP.BF16.F32.PACK_AB R151, R163, R162.reuse ;  /* 0x000000a2a397723e */ /* 0x080fe200000010ff */
[----:B------:R-:W-:Y:S02]  /*84d0*/  FADD.FTZ R184, R191, R184 ;  /* 0x000000b8bfb87221 */ /* 0x000fe40000010000 */
[----:B------:R-:W-:Y:S02]  /*84e0*/  FADD.FTZ R187, R193, R187 ;  /* 0x000000bbc1bb7221 */ /* 0x000fe40000010000 */
[----:B------:R-:W-:Y:S02]  /*84f0*/  FADD.FTZ R184, R192, R184 ;  /* 0x000000b8c0b87221 */ /* 0x000fe40000010000 */
[C---:B------:R-:W-:Y:S05]  /*8500*/  HMMA.16816.F32.BF16 R4, R148.reuse, R156, R4 ;  /* 0x0000009c9404723c */ /* 0x040fea0000041804 */
[----:B------:R-:W-:Y:S01]  /*8510*/  FADD.FTZ R187, R194, R187 ;  /* 0x000000bbc2bb7221 */ /* 0x000fe20000010000 */
[C---:B------:R-:W-:Y:S01]  /*8520*/  HMMA.16816.F32.BF16 R8, R148.reuse, R158, R8 ;  /* 0x0000009e9408723c */ /* 0x040fe20000041808 */
[----:B------:R-:W3:Y:S04]  /*8530*/  LDSM.16.MT88.4 R156, [R213+0x1a800] ;  /* 0x01a80000d59c783b */ /* 0x000ee80000004200 */
[----:B------:R-:W-:Y:S01]  /*8540*/  FADD.FTZ R184, R195, R184 ;  /* 0x000000b8c3b87221 */ /* 0x000fe20000010000 */
[C---:B-1----:R-:W-:Y:S05]  /*8550*/  HMMA.16816.F32.BF16 R36, R148.reuse, R168, R36 ;  /* 0x000000a89424723c */ /* 0x042fea0000041824 */
[----:B------:R-:W-:Y:S01]  /*8560*/  FADD.FTZ R184, R252, R184 ;  /* 0x000000b8fcb87221 */ /* 0x000fe20000010000 */
[C---:B------:R-:W-:Y:S05]  /*8570*/  HMMA.16816.F32.BF16 R40, R148.reuse, R170, R40 ;  /* 0x000000aa9428723c */ /* 0x040fea0000041828 */
[----:B------:R-:W-:Y:S01]  /*8580*/  MOV R169, R162 ;  /* 0x000000a200a97202 */ /* 0x000fe20000000f00 */
[C---:B------:R-:W-:Y:S06]  /*8590*/  HMMA.16816.F32.BF16 R44, R148.reuse, R176, R44 ;  /* 0x000000b0942c723c */ /* 0x040fec000004182c */
[C---:B------:R-:W-:Y:S05]  /*85a0*/  HMMA.16816.F32.BF16 R48, R148.reuse, R178, R48 ;  /* 0x000000b29430723c */ /* 0x040fea0000041830 */
[----:B------:R-:W-:Y:S01]  /*85b0*/  MOV R177, R163 ;  /* 0x000000a300b17202 */ /* 0x000fe20000000f00 */
[C---:B--2---:R-:W-:Y:S01]  /*85c0*/  HMMA.16816.F32.BF16 R52, R148.reuse, R172, R52 ;  /* 0x000000ac9434723c */ /* 0x044fe20000041834 */
[----:B------:R-:W1:Y:S05]  /*85d0*/  LDSM.16.MT88.4 R160, [R212+0x1a800] ;  /* 0x01a80000d4a0783b */ /* 0x000e6a0000004200 */
[C---:B------:R-:W-:Y:S03]  /*85e0*/  HMMA.16816.F32.BF16 R56, R148.reuse, R174, R56 ;  /* 0x000000ae9438723c */ /* 0x040fe60000041838 */
[----:B------:R-:W-:Y:S03]  /*85f0*/  LDSM.16.MT88.4 R172, [R214+0x1c800] ;  /* 0x01c80000d6ac783b */ /* 0x000fe60000004200 */
[C---:B------:R-:W-:Y:S06]  /*8600*/  HMMA.16816.F32.BF16 R60, R148.reuse, R180, R60 ;  /* 0x000000b4943c723c */ /* 0x040fec000004183c */
[C---:B------:R-:W-:Y:S05]  /*8610*/  HMMA.16816.F32.BF16 R64, R148.reuse, R182, R64 ;  /* 0x000000b69440723c */ /* 0x040fea0000041840 */
[----:B------:R-:W-:Y:S01]  /*8620*/  MOV R181, R169 ;  /* 0x000000a900b57202 */ /* 0x000fe20000000f00 */
[C---:B----4-:R-:W-:Y:S01]  /*8630*/  HMMA.16816.F32.BF16 R68, R148.reuse, R152, R68 ;  /* 0x000000989444723c */ /* 0x050fe20000041844 */
[----:B------:R-:W2:Y:S04]  /*8640*/  LDSM.16.MT88.4 R168, [R216+0x1c800] ;  /* 0x01c80000d8a8783b */ /* 0x000ea80000004200 */
[----:B------:R-:W-:Y:S01]  /*8650*/  MOV R183, R177 ;  /* 0x000000b100b77202 */ /* 0x000fe20000000f00 */
[C---:B------:R-:W-:Y:S03]  /*8660*/  HMMA.16816.F32.BF16 R72, R148.reuse, R154, R72 ;  /* 0x0000009a9448723c */ /* 0x040fe60000041848 */
[----:B------:R-:W4:Y:S02]  /*8670*/  LDSM.16.MT88.4 R176, [R213+0x1c800] ;  /* 0x01c80000d5b0783b */ /* 0x000f240000004200 */
[--C-:B------:R-:W-:Y:S01]  /*8680*/  FFMA.FTZ R182, R22, UR4, -R189.reuse ;  /* 0x0000000416b67c23 */ /* 0x100fe200080108bd */
[C---:B---3--:R-:W-:Y:S01]  /*8690*/  HMMA.16816.F32.BF16 R76, R148.reuse, R156, R76 ;  /* 0x0000009c944c723c */ /* 0x048fe2000004184c */
[----:B------:R-:W-:Y:S04]  /*86a0*/  MUFU.EX2 R22, R24 ;  /* 0x0000001800167308 */ /* 0x000fe80000000800 */
[----:B------:R-:W3:Y:S01]  /*86b0*/  LDSM.16.MT88.4 R152, [R212+0x1c800] ;  /* 0x01c80000d498783b */ /* 0x000ee20000004200 */
[C---:B------:R-:W-:Y:S05]  /*86c0*/  HMMA.16816.F32.BF16 R80, R148.reuse, R158, R80 ;  /* 0x0000009e9450723c */ /* 0x040fea0000041850 */
[----:B------:R-:W-:Y:S01]  /*86d0*/  MUFU.EX2 R24, R25 ;  /* 0x0000001900187308 */ /* 0x000fe20000000800 */
[----:B------:R-:W-:Y:S01]  /*86e0*/  FFMA.FTZ R180, R20, UR4, -R190 ;  /* 0x0000000414b47c23 */ /* 0x000fe200080108be */
[C---:B-1----:R-:W-:Y:S01]  /*86f0*/  HMMA.16816.F32.BF16 R84, R148.reuse, R160, R84 ;  /* 0x000000a09454723c */ /* 0x042fe20000041854 */
[----:B------:R-:W1:Y:S03]  /*8700*/  LDSM.16.MT88.4 R156, [R216+0x1e800] ;  /* 0x01e80000d89c783b */ /* 0x000e660000004200 */
[--C-:B------:R-:W-:Y:S02]  /*8710*/  FFMA.FTZ R20, R27, UR4, -R189.reuse ;  /* 0x000000041b147c23 */ /* 0x100fe400080108bd */
[C---:B------:R-:W-:Y:S02]  /*8720*/  HMMA.16816.F32.BF16 R88, R148.reuse, R162, R88 ;  /* 0x000000a29458723c */ /* 0x040fe40000041858 */
[----:B------:R-:W5:Y:S01]  /*8730*/  MUFU.EX2 R180, R180 ;  /* 0x000000b400b47308 */ /* 0x000f620000000800 */
[----:B------:R-:W1:Y:S09]  /*8740*/  LDSM.16.MT88.4 R160, [R214+0x1e800] ;  /* 0x01e80000d6a0783b */ /* 0x000e720000004200 */
[----:B------:R-:W-:Y:S01]  /*8750*/  MUFU.EX2 R182, R182 ;  /* 0x000000b600b67308 */ /* 0x000fe20000000800 */
[C---:B--2---:R-:W-:Y:S06]  /*8760*/  HMMA.16816.F32.BF16 R92, R148.reuse, R168, R92 ;  /* 0x000000a8945c723c */ /* 0x044fec000004185c */
[C---:B------:R-:W-:Y:S01]  /*8770*/  HMMA.16816.F32.BF16 R96, R148.reuse, R170, R96 ;  /* 0x000000aa9460723c */ /* 0x040fe20000041860 */
[----:B------:R-:W2:Y:S04]  /*8780*/  LDSM.16.MT88.4 R168, [R213+0x1e800] ;  /* 0x01e80000d5a8783b */ /* 0x000ea80000004200 */
[----:B-----5:R-:W-:Y:S01]  /*8790*/  FADD.FTZ R184, R180, R184 ;  /* 0x000000b8b4b87221 */ /* 0x020fe20000010000 */
[C---:B------:R-:W-:Y:S06]  /*87a0*/  HMMA.16816.F32.BF16 R100, R148.reuse, R172, R100 ;  /* 0x000000ac9464723c */ /* 0x040fec0000041864 */
[C---:B------:R-:W-:Y:S01]  /*87b0*/  HMMA.16816.F32.BF16 R104, R148.reuse, R174, R104 ;  /* 0x000000ae9468723c */ /* 0x040fe20000041868 */
[----:B------:R-:W5:Y:S05]  /*87c0*/  LDSM.16.MT88.4 R172, [R212+0x1e800] ;  /* 0x01e80000d4ac783b */ /* 0x000f6a0000004200 */
[C---:B----4-:R-:W-:Y:S06]  /*87d0*/  HMMA.16816.F32.BF16 R108, R148.reuse, R176, R108 ;  /* 0x000000b0946c723c */ /* 0x050fec000004186c */
[C---:B------:R-:W-:Y:S05]  /*87e0*/  HMMA.16816.F32.BF16 R112, R148.reuse, R178, R112 ;  /* 0x000000b29470723c */ /* 0x040fea0000041870 */
[----:B------:R-:W-:Y:S01]  /*87f0*/  MOV R177, R181 ;  /* 0x000000b500b17202 */ /* 0x000fe20000000f00 */
[C---:B---3--:R-:W-:Y:S05]  /*8800*/  HMMA.16816.F32.BF16 R116, R148.reuse, R152, R116 ;  /* 0x000000989474723c */ /* 0x048fea0000041874 */
[----:B------:R-:W-:Y:S01]  /*8810*/  FFMA.FTZ R181, R21, UR4, -R190 ;  /* 0x0000000415b57c23 */ /* 0x000fe200080108be */
[C---:B------:R-:W-:Y:S01]  /*8820*/  HMMA.16816.F32.BF16 R120, R148.reuse, R154, R120 ;  /* 0x0000009a9478723c */ /* 0x040fe20000041878 */
[----:B------:R-:W3:Y:S04]  /*8830*/  LDSM.16.MT88.4 R152, [R216+0x19000] ;  /* 0x01900000d898783b */ /* 0x000ee80000004200 */
[----:B------:R-:W-:Y:S01]  /*8840*/  MOV R21, R183 ;  /* 0x000000b700157202 */ /* 0x000fe20000000f00 */
[C---:B-1----:R-:W-:Y:S01]  /*8850*/  HMMA.16816.F32.BF16 R124, R148.reuse, R156, R124 ;  /* 0x0000009c947c723c */ /* 0x042fe2000004187c */
[----:B------:R-:W1:Y:S04]  /*8860*/  MUFU.EX2 R181, R181 ;  /* 0x000000b500b57308 */ /* 0x000e680000000800 */
[--C-:B------:R-:W-:Y:S01]  /*8870*/  FFMA.FTZ R183, R23, UR4, -R189.reuse ;  /* 0x0000000417b77c23 */ /* 0x100fe200080108bd */
[C---:B------:R-:W-:Y:S01]  /*8880*/  HMMA.16816.F32.BF16 R128, R148.reuse, R158, R128 ;  /* 0x0000009e9480723c */ /* 0x040fe20000041880 */
[----:B------:R-:W4:Y:S04]  /*8890*/  LDSM.16.MT88.4 R156, [R214+0x19000] ;  /* 0x01900000d69c783b */ /* 0x000f280000004200 */
[----:B------:R-:W-:Y:S01]  /*88a0*/  MOV R23, R177 ;  /* 0x000000b100177202 */ /* 0x000fe20000000f00 */
[C---:B------:R-:W-:Y:S01]  /*88b0*/  HMMA.16816.F32.BF16 R132, R148.reuse, R160, R132 ;  /* 0x000000a09484723c */ /* 0x040fe20000041884 */
[----:B------:R5:W-:Y:S02]  /*88c0*/  MUFU.EX2 R161, R26 ;  /* 0x0000001a00a17308 */ /* 0x000be40000000800 */
[----:B------:R-:W4:Y:S03]  /*88d0*/  LDSM.16.MT88.4 R176, [R213+0x19000] ;  /* 0x01900000d5b0783b */ /* 0x000f260000004200 */
[C---:B------:R-:W-:Y:S05]  /*88e0*/  HMMA.16816.F32.BF16 R12, R148.reuse, R162, R12 ;  /* 0x000000a2940c723c */ /* 0x040fea000004180c */
[----:B------:R-:W3:Y:S01]  /*88f0*/  MUFU.EX2 R160, R20 ;  /* 0x0000001400a07308 */ /* 0x000ee20000000800 */
[C---:B-1----:R-:W-:Y:S01]  /*8900*/  FADD.FTZ R184, R181.reuse, R184 ;  /* 0x000000b8b5b87221 */ /* 0x042fe20000010000 */
[C---:B--2---:R-:W-:Y:S04]  /*8910*/  HMMA.16816.F32.BF16 R136, R148.reuse, R168, R136 ;  /* 0x000000a89488723c */ /* 0x044fe80000041888 */
[----:B------:R-:W-:Y:S02]  /*8920*/  MOV R163, R24 ;  /* 0x0000001800a37202 */ /* 0x000fe40000000f00 */
[C---:B------:R-:W-:Y:S01]  /*8930*/  HMMA.16816.F32.BF16 R140, R148.reuse, R170, R140 ;  /* 0x000000aa948c723c */ /* 0x040fe2000004188c */
[----:B-----5:R-:W1:Y:S01]  /*8940*/  LDSM.16.MT88.4 R24, [R212+0x19000] ;  /* 0x01900000d418783b */ /* 0x020e620000004200 */
[----:B------:R-:W2:Y:S03]  /*8950*/  MUFU.EX2 R183, R183 ;  /* 0x000000b700b77308 */ /* 0x000ea60000000800 */
[----:B------:R-:W-:Y:S01]  /*8960*/  MOV R168, R163 ;  /* 0x000000a300a87202 */ /* 0x000fe20000000f00 */
[C---:B------:R-:W-:Y:S05]  /*8970*/  HMMA.16816.F32.BF16 R16, R148.reuse, R172, R16 ;  /* 0x000000ac9410723c */ /* 0x040fea0000041810 */
[----:B---3--:R-:W-:Y:S01]  /*8980*/  MOV R169, R160 ;  /* 0x000000a000a97202 */ /* 0x008fe20000000f00 */
[----:B------:R-:W-:Y:S01]  /*8990*/  HMMA.16816.F32.BF16 R144, R148, R174, R144 ;  /* 0x000000ae9490723c */ /* 0x000fe20000041890 */
[----:B------:R-:W-:Y:S04]  /*89a0*/  LDSM.16.MT88.4 R148, [R214+0x1b000] ;  /* 0x01b00000d694783b */ /* 0x000fe80000004200 */
[----:B------:R-:W-:Y:S02]  /*89b0*/  MOV R172, R161 ;  /* 0x000000a100ac7202 */ /* 0x000fe40000000f00 */
[----:B------:R-:W-:Y:S02]  /*89c0*/  MOV R174, R22 ;  /* 0x0000001600ae7202 */ /* 0x000fe40000000f00 */
[----:B------:R-:W3:Y:S02]  /*89d0*/  LDSM.16.MT88.4 R160, [R216+0x1b000] ;  /* 0x01b00000d8a0783b */ /* 0x000ee40000004200 */
[----:B------:R-:W-:Y:S02]  /*89e0*/  MOV R175, R21 ;  /* 0x0000001500af7202 */ /* 0x000fe40000000f00 */
[----:B------:R-:W-:Y:S02]  /*89f0*/  MOV R173, R23 ;  /* 0x0000001700ad7202 */ /* 0x000fe40000000f00 */
[----:B------:R-:W-:Y:S02]  /*8a00*/  F2FP.BF16.F32.PACK_AB R20, R181, R180 ;  /* 0x000000b4b514723e */ /* 0x000fe400000010ff */
[----:B--2---:R-:W-:Y:S02]  /*8a10*/  F2FP.BF16.F32.PACK_AB R21, R183, R182 ;  /* 0x000000b6b715723e */ /* 0x004fe400000010ff */
[----:B------:R-:W-:Y:S02]  /*8a20*/  F2FP.BF16.F32.PACK_AB R22, R168, R174 ;  /* 0x000000aea816723e */ /* 0x000fe400000010ff */
[----:B------:R-:W-:Y:S07]  /*8a30*/  F2FP.BF16.F32.PACK_AB R23, R169, R172 ;  /* 0x000000aca917723e */ /* 0x000fee00000010ff */
[C---:B------:R-:W-:Y:S06]  /*8a40*/  HMMA.16816.F32.BF16 R4, R20.reuse, R152, R4 ;  /* 0x000000981404723c */ /* 0x040fec0000041804 */
[C---:B------:R-:W-:Y:S01]  /*8a50*/  HMMA.16816.F32.BF16 R8, R20.reuse, R154, R8 ;  /* 0x0000009a1408723c */ /* 0x040fe20000041808 */
[----:B------:R-:W2:Y:S05]  /*8a60*/  LDSM.16.MT88.4 R152, [R213+0x1b000] ;  /* 0x01b00000d598783b */ /* 0x000eaa0000004200 */
[C---:B----4-:R-:W-:Y:S06]  /*8a70*/  HMMA.16816.F32.BF16 R36, R20.reuse, R156, R36 ;  /* 0x0000009c1424723c */ /* 0x050fec0000041824 */
[C---:B------:R-:W-:Y:S01]  /*8a80*/  HMMA.16816.F32.BF16 R40, R20.reuse, R158, R40 ;  /* 0x0000009e1428723c */ /* 0x040fe20000041828 */
[----:B------:R-:W4:Y:S05]  /*8a90*/  LDSM.16.MT88.4 R156, [R212+0x1b000] ;  /* 0x01b00000d49c783b */ /* 0x000f2a0000004200 */
[C---:B------:R-:W-:Y:S06]  /*8aa0*/  HMMA.16816.F32.BF16 R44, R20.reuse, R176, R44 ;  /* 0x000000b0142c723c */ /* 0x040fec000004182c */
[C---:B------:R-:W-:Y:S05]  /*8ab0*/  HMMA.16816.F32.BF16 R48, R20.reuse, R178, R48 ;  /* 0x000000b21430723c */ /* 0x040fea0000041830 */
[--C-:B------:R-:W-:Y:S01]  /*8ac0*/  FFMA.FTZ R176, R28, UR4, -R190.reuse ;  /* 0x000000041cb07c23 */ /* 0x100fe200080108be */
[C---:B-1----:R-:W-:Y:S05]  /*8ad0*/  HMMA.16816.F32.BF16 R52, R20.reuse, R24, R52 ;  /* 0x000000181434723c */ /* 0x042fea0000041834 */
[----:B------:R-:W-:Y:S01]  /*8ae0*/  MOV R178, R168 ;  /* 0x000000a800b27202 */ /* 0x000fe20000000f00 */
[C---:B------:R-:W-:Y:S01]  /*8af0*/  HMMA.16816.F32.BF16 R56, R20.reuse, R26, R56 ;  /* 0x0000001a1438723c */ /* 0x040fe20000041838 */
[----:B------:R-:W-:Y:S01]  /*8b00*/  LDSM.16.MT88.4 R24, [R214+0x1d000] ;  /* 0x01d00000d618783b */ /* 0x000fe20000004200 */
[----:B------:R-:W-:Y:S03]  /*8b10*/  MUFU.EX2 R176, R176 ;  /* 0x000000b000b07308 */ /* 0x000fe60000000800 */
[----:B------:R-:W-:Y:S01]  /*8b20*/  MOV R179, R169 ;  /* 0x000000a900b37202 */ /* 0x000fe20000000f00 */
[C---:B---3--:R-:W-:Y:S03]  /*8b30*/  HMMA.16816.F32.BF16 R60, R20.reuse, R160, R60 ;  /* 0x000000a0143c723c */ /* 0x048fe6000004183c */
[----:B------:R-:W1:Y:S02]  /*8b40*/  LDSM.16.MT88.4 R168, [R216+0x1d000] ;  /* 0x01d00000d8a8783b */ /* 0x000e640000004200 */
[--C-:B------:R-:W-:Y:S01]  /*8b50*/  FFMA.FTZ R177, R29, UR4, -R190.reuse ;  /* 0x000000041db17c23 */ /* 0x100fe200080108be */
[C---:B------:R-:W-:Y:S05]  /*8b60*/  HMMA.16816.F32.BF16 R64, R20.reuse, R162, R64 ;  /* 0x000000a21440723c */ /* 0x040fea0000041840 */
[----:B------:R-:W3:Y:S01]  /*8b70*/  LDSM.16.MT88.4 R160, [R213+0x1d000] ;  /* 0x01d00000d5a0783b */ /* 0x000ee20000004200 */
[C---:B------:R-:W-:Y:S01]  /*8b80*/  HMMA.16816.F32.BF16 R68, R20.reuse, R148, R68 ;  /* 0x000000941444723c */ /* 0x040fe20000041844 */
[----:B------:R-:W5:Y:S04]  /*8b90*/  MUFU.EX2 R177, R177 ;  /* 0x000000b100b17308 */ /* 0x000f680000000800 */
[----:B------:R-:W-:Y:S01]  /*8ba0*/  FFMA.FTZ R190, R33, UR4, -R190 ;  /* 0x0000000421be7c23 */ /* 0x000fe200080108be */
[C---:B------:R-:W-:Y:S01]  /*8bb0*/  HMMA.16816.F32.BF16 R72, R20.reuse, R150, R72 ;  /* 0x000000961448723c */ /* 0x040fe20000041848 */
[----:B------:R-:W5:Y:S04]  /*8bc0*/  LDSM.16.MT88.4 R148, [R212+0x1d000] ;  /* 0x01d00000d494783b */ /* 0x000f680000004200 */
[----:B------:R-:W-:Y:S01]  /*8bd0*/  MUFU.EX2 R190, R190 ;  /* 0x000000be00be7308 */ /* 0x000fe20000000800 */
        /* <DEDUP_REMOVED lines=8> */
[----:B------:R-:W-:Y:S05]  /*8c60*/  LDSM.16.MT88.4 R168, [R212+0x19800] ;  /* 0x01980000d4a8783b */ /* 0x000fea0000004200 */
[C---:B------:R-:W-:Y:S06]  /*8c70*/  HMMA.16816.F32.BF16 R100, R20.reuse, R24, R100 ;  /* 0x000000181464723c */ /* 0x040fec0000041864 */
[C---:B------:R-:W-:Y:S01]  /*8c80*/  HMMA.16816.F32.BF16 R104, R20.reuse, R26, R104 ;  /* 0x0000001a1468723c */ /* 0x040fe20000041868 */
[----:B------:R-:W1:Y:S05]  /*8c90*/  LDSM.16.MT88.4 R24, [R213+0x1f000] ;  /* 0x01f00000d518783b */ /* 0x000e6a0000004200 */
[C---:B---3--:R-:W-:Y:S06]  /*8ca0*/  HMMA.16816.F32.BF16 R108, R20.reuse, R160, R108 ;  /* 0x000000a0146c723c */ /* 0x048fec000004186c */
[C---:B------:R-:W-:Y:S05]  /*8cb0*/  HMMA.16816.F32.BF16 R112, R20.reuse, R162, R112 ;  /* 0x000000a21470723c */ /* 0x040fea0000041870 */
[----:B------:R-:W-:Y:S01]  /*8cc0*/  MOV R161, R178 ;  /* 0x000000b200a17202 */ /* 0x000fe20000000f00 */
[C---:B-----5:R-:W-:Y:S05]  /*8cd0*/  HMMA.16816.F32.BF16 R116, R20.reuse, R148, R116 ;  /* 0x000000941474723c */ /* 0x060fea0000041874 */
[----:B------:R-:W-:Y:S01]  /*8ce0*/  MOV R160, R179 ;  /* 0x000000b300a07202 */ /* 0x000fe20000000f00 */
[C---:B------:R-:W-:Y:S01]  /*8cf0*/  HMMA.16816.F32.BF16 R120, R20.reuse, R150, R120 ;  /* 0x000000961478723c */ /* 0x040fe20000041878 */
[----:B------:R-:W-:Y:S04]  /*8d00*/  LDSM.16.MT88.4 R148, [R216+0x19800] ;  /* 0x01980000d894783b */ /* 0x000fe80000004200 */
[--C-:B------:R-:W-:Y:S01]  /*8d10*/  FFMA.FTZ R178, R30, UR4, -R189.reuse ;  /* 0x000000041eb27c23 */ /* 0x100fe200080108bd */
[C---:B--2---:R-:W-:Y:S05]  /*8d20*/  HMMA.16816.F32.BF16 R124, R20.reuse, R152, R124 ;  /* 0x00000098147c723c */ /* 0x044fea000004187c */
[--C-:B------:R-:W-:Y:S01]  /*8d30*/  FFMA.FTZ R179, R31, UR4, -R189.reuse ;  /* 0x000000041fb37c23 */ /* 0x100fe200080108bd */
[C---:B------:R-:W-:Y:S01]  /*8d40*/  HMMA.16816.F32.BF16 R128, R20.reuse, R154, R128 ;  /* 0x0000009a1480723c */ /* 0x040fe20000041880 */
[----:B------:R-:W2:Y:S01]  /*8d50*/  LDSM.16.MT88.4 R28, [R212+0x1f000] ;  /* 0x01f00000d41c783b */ /* 0x000ea20000004200 */
[----:B------:R-:W-:Y:S03]  /*8d60*/  MUFU.EX2 R178, R178 ;  /* 0x000000b200b27308 */ /* 0x000fe60000000800 */
[----:B------:R-:W-:Y:S01]  /*8d70*/  FFMA.FTZ R189, R35, UR4, -R189 ;  /* 0x0000000423bd7c23 */ /* 0x000fe200080108bd */
[C---:B----4-:R-:W-:Y:S03]  /*8d80*/  HMMA.16816.F32.BF16 R132, R20.reuse, R156, R132 ;  /* 0x0000009c1484723c */ /* 0x050fe60000041884 */
[----:B------:R-:W3:Y:S03]  /*8d90*/  LDSM.16.MT88.4 R152, [R214+0x19800] ;  /* 0x01980000d698783b */ /* 0x000ee60000004200 */
[----:B------:R-:W4:Y:S01]  /*8da0*/  MUFU.EX2 R179, R179 ;  /* 0x000000b300b37308 */ /* 0x000f220000000800 */
[----:B------:R-:W-:Y:S01]  /*8db0*/  MOV R163, R174 ;  /* 0x000000ae00a37202 */ /* 0x000fe20000000f00 */
[C---:B------:R-:W-:Y:S03]  /*8dc0*/  HMMA.16816.F32.BF16 R12, R20.reuse, R158, R12 ;  /* 0x0000009e140c723c */ /* 0x040fe6000004180c */
[----:B------:R-:W-:Y:S03]  /*8dd0*/  MOV R162, R172 ;  /* 0x000000ac00a27202 */ /* 0x000fe60000000f00 */
[C---:B-1----:R-:W-:Y:S02]  /*8de0*/  HMMA.16816.F32.BF16 R136, R20.reuse, R24, R136 ;  /* 0x000000181488723c */ /* 0x042fe40000041888 */
[----:B------:R-:W-:Y:S03]  /*8df0*/  MUFU.EX2 R172, R32 ;  /* 0x0000002000ac7308 */ /* 0x000fe60000000800 */
[----:B------:R-:W-:Y:S01]  /*8e00*/  MOV R157, R173 ;  /* 0x000000ad009d7202 */ /* 0x000fe20000000f00 */
[C---:B------:R-:W-:Y:S06]  /*8e10*/  HMMA.16816.F32.BF16 R140, R20.reuse, R26, R140 ;  /* 0x0000001a148c723c */ /* 0x040fec000004188c */
[----:B------:R1:W5:Y:S01]  /*8e20*/  MUFU.EX2 R173, R34 ;  /* 0x0000002200ad7308 */ /* 0x0003620000000800 */
[----:B------:R-:W-:Y:S04]  /*8e30*/  MOV R156, R175 ;  /* 0x000000af009c7202 */ /* 0x000fe80000000f00 */
[----:B------:R-:W-:Y:S05]  /*8e40*/  F2FP.BF16.F32.PACK_AB R24, R177, R176 ;  /* 0x000000b0b118723e */ /* 0x000fea00000010ff */
[----:B------:R-:W3:Y:S01]  /*8e50*/  MUFU.EX2 R189, R189 ;  /* 0x000000bd00bd7308 */ /* 0x000ee20000000800 */
[----:B----4-:R-:W-:Y:S01]  /*8e60*/  F2FP.BF16.F32.PACK_AB R25, R179, R178 ;  /* 0x000000b2b319723e */ /* 0x010fe200000010ff */
[C---:B--2---:R-:W-:Y:S01]  /*8e70*/  HMMA.16816.F32.BF16 R16, R20.reuse, R28, R16 ;  /* 0x0000001c1410723c */ /* 0x044fe20000041810 */
[----:B-1----:R-:W1:Y:S05]  /*8e80*/  LDSM.16.MT88.4 R32, [R213+0x19800] ;  /* 0x01980000d520783b */ /* 0x002e6a0000004200 */
[----:B------:R-:W-:Y:S05]  /*8e90*/  HMMA.16816.F32.BF16 R144, R20, R30, R144 ;  /* 0x0000001e1490723c */ /* 0x000fea0000041890 */
[----:B-----5:R-:W-:Y:S02]  /*8ea0*/  MOV R28, R173 ;  /* 0x000000ad001c7202 */ /* 0x020fe40000000f00 */
[----:B------:R-:W-:Y:S02]  /*8eb0*/  MOV R29, R172 ;  /* 0x000000ac001d7202 */ /* 0x000fe40000000f00 */
[----:B------:R-:W2:Y:S02]  /*8ec0*/  LDSM.16.MT88.4 R172, [R216+0x1b800] ;  /* 0x01b80000d8ac783b */ /* 0x000ea40000004200 */
[----:B------:R-:W-:Y:S02]  /*8ed0*/  F2FP.BF16.F32.PACK_AB R26, R190, R29 ;  /* 0x0000001dbe1a723e */ /* 0x000fe400000010ff */
[----:B---3--:R-:W-:Y:S02]  /*8ee0*/  F2FP.BF16.F32.PACK_AB R27, R189, R28 ;  /* 0x0000001cbd1b723e */ /* 0x008fe400000010ff */
[----:B------:R-:W-:Y:S02]  /*8ef0*/  MOV R22, R162 ;  /* 0x000000a200167202 */ /* 0x000fe40000000f00 */
[----:B------:R-:W-:Y:S02]  /*8f00*/  MOV R23, R163 ;  /* 0x000000a300177202 */ /* 0x000fe40000000f00 */
[----:B------:R-:W-:Y:S02]  /*8f10*/  MOV R30, R160 ;  /* 0x000000a0001e7202 */ /* 0x000fe40000000f00 */
[----:B------:R-:W-:Y:S02]  /*8f20*/  MOV R31, R161 ;  /* 0x000000a1001f7202 */ /* 0x000fe40000000f00 */
[C---:B------:R-:W-:Y:S01]  /*8f30*/  HMMA.16816.F32.BF16 R160, R24.reuse, R148, R4 ;  /* 0x0000009418a0723c */ /* 0x040fe20000041804 */
[----:B------:R-:W3:Y:S06]  /*8f40*/  LDSM.16.MT88.4 R4, [R214+0x1b800] ;  /* 0x01b80000d604783b */ /* 0x000eec0000004200 */
[----:B------:R-:W-:Y:S04]  /*8f50*/  MOV R148, R156 ;  /* 0x0000009c00947202 */ /* 0x000fe80000000f00 */
[----:B------:R-:W-:Y:S02]  /*8f60*/  MOV R149, R157 ;  /* 0x0000009d00957202 */ /* 0x000fe40000000f00 */
[C---:B------:R-:W-:Y:S01]  /*8f70*/  HMMA.16816.F32.BF16 R156, R24.reuse, R150, R8 ;  /* 0x00000096189c723c */ /* 0x040fe20000041808 */
[----:B------:R-:W4:Y:S05]  /*8f80*/  LDSM.16.MT88.4 R8, [R213+0x1b800] ;  /* 0x01b80000d508783b */ /* 0x000f2a0000004200 */
[C---:B------:R-:W-:Y:S05]  /*8f90*/  HMMA.16816.F32.BF16 R36, R24.reuse, R152, R36 ;  /* 0x000000981824723c */ /* 0x040fea0000041824 */
[----:B------:R-:W-:Y:S01]  /*8fa0*/  MOV R150, R22 ;  /* 0x0000001600967202 */ /* 0x000fe20000000f00 */
[C---:B------:R-:W-:Y:S05]  /*8fb0*/  HMMA.16816.F32.BF16 R40, R24.reuse, R154, R40 ;  /* 0x0000009a1828723c */ /* 0x040fea0000041828 */
[----:B------:R-:W-:Y:S01]  /*8fc0*/  MOV R151, R23 ;  /* 0x0000001700977202 */ /* 0x000fe20000000f00 */
[C---:B-1----:R-:W-:Y:S01]  /*8fd0*/  HMMA.16816.F32.BF16 R44, R24.reuse, R32, R44 ;  /* 0x00000020182c723c */ /* 0x042fe2000004182c */
[----:B------:R-:W1:Y:S04]  /*8fe0*/  LDSM.16.MT88.4 R20, [R212+0x1b800] ;  /* 0x01b80000d414783b */ /* 0x000e680000004200 */
[----:B------:R-:W-:Y:S01]  /*8ff0*/  MOV R152, R30 ;  /* 0x0000001e00987202 */ /* 0x000fe20000000f00 */
[C---:B------:R-:W-:Y:S03]  /*9000*/  HMMA.16816.F32.BF16 R48, R24.reuse, R34, R48 ;  /* 0x000000221830723c */ /* 0x040fe60000041830 */
[----:B------:R-:W-:Y:S02]  /*9010*/  LDSM.16.MT88.4 R32, [R214+0x1d800] ;  /* 0x01d80000d620783b */ /* 0x000fe40000004200 */
[----:B------:R-:W-:Y:S01]  /*9020*/  MOV R153, R31 ;  /* 0x0000001f00997202 */ /* 0x000fe20000000f00 */
[C---:B------:R-:W-:Y:S05]  /*9030*/  HMMA.16816.F32.BF16 R52, R24.reuse, R168, R52 ;  /* 0x000000a81834723c */ /* 0x040fea0000041834 */
[----:B------:R-:W-:Y:S01]  /*9040*/  MOV R154, R28 ;  /* 0x0000001c009a7202 */ /* 0x000fe20000000f00 */
[C---:B------:R-:W-:Y:S05]  /*9050*/  HMMA.16816.F32.BF16 R56, R24.reuse, R170, R56 ;  /* 0x000000aa1838723c */ /* 0x040fea0000041838 */
[----:B------:R-:W-:Y:S01]  /*9060*/  MOV R155, R29 ;  /* 0x0000001d009b7202 */ /* 0x000fe20000000f00 */
[C---:B--2---:R-:W-:Y:S01]  /*9070*/  HMMA.16816.F32.BF16 R60, R24.reuse, R172, R60 ;  /* 0x000000ac183c723c */ /* 0x044fe2000004183c */
[----:B------:R-:W2:Y:S04]  /*9080*/  LDSM.16.MT88.4 R28, [R216+0x1d800] ;  /* 0x01d80000d81c783b */ /* 0x000ea80000004200 */
[----:B------:R-:W-:Y:S01]  /*9090*/  MOV R169, R154 ;  /* 0x0000009a00a97202 */ /* 0x000fe20000000f00 */
[C---:B------:R-:W-:Y:S05]  /*90a0*/  HMMA.16816.F32.BF16 R64, R24.reuse, R174, R64 ;  /* 0x000000ae1840723c */ /* 0x040fea0000041840 */
[----:B------:R-:W-:Y:S01]  /*90b0*/  MOV R173, R150 ;  /* 0x0000009600ad7202 */ /* 0x000fe20000000f00 */
[C---:B---3--:R-:W-:Y:S05]  /*90c0*/  HMMA.16816.F32.BF16 R68, R24.reuse, R4, R68 ;  /* 0x000000041844723c */ /* 0x048fea0000041844 */
[----:B------:R-:W-:Y:S01]  /*90d0*/  MOV R172, R151 ;  /* 0x0000009700ac7202 */ /* 0x000fe20000000f00 */
[C---:B------:R-:W-:Y:S01]  /*90e0*/  HMMA.16816.F32.BF16 R72, R24.reuse, R6, R72 ;  /* 0x000000061848723c */ /* 0x040fe20000041848 */
[----:B------:R-:W-:Y:S04]  /*90f0*/  LDSM.16.MT88.4 R4, [R212+0x1d800] ;  /* 0x01d80000d404783b */ /* 0x000fe80000004200 */
[----:B------:R-:W-:Y:S01]  /*9100*/  MOV R175, R148 ;  /* 0x0000009400af7202 */ /* 0x000fe20000000f00 */
[C---:B----4-:R-:W-:Y:S05]  /*9110*/  HMMA.16816.F32.BF16 R76, R24.reuse, R8, R76 ;  /* 0x00000008184c723c */ /* 0x050fea000004184c */
[----:B------:R-:W-:Y:S01]  /*9120*/  MOV R174, R149 ;  /* 0x0000009500ae7202 */ /* 0x000fe20000000f00 */
[C---:B------:R-:W-:Y:S01]  /*9130*/  HMMA.16816.F32.BF16 R80, R24.reuse, R10, R80 ;  /* 0x0000000a1850723c */ /* 0x040fe20000041850 */
[----:B------:R-:W3:Y:S04]  /*9140*/  LDSM.16.MT88.4 R148, [R213+0x1d800] ;  /* 0x01d80000d594783b */ /* 0x000ee80000004200 */
[----:B------:R-:W-:Y:S01]  /*9150*/  MOV R168, R155 ;  /* 0x0000009b00a87202 */ /* 0x000fe20000000f00 */
[C---:B-1----:R-:W-:Y:S03]  /*9160*/  HMMA.16816.F32.BF16 R84, R24.reuse, R20, R84 ;  /* 0x000000141854723c */ /* 0x042fe60000041854 */
[----:B------:R-:W1:Y:S02]  /*9170*/  LDSM.16.MT88.4 R8, [R216+0x1f800] ;  /* 0x01f80000d808783b */ /* 0x000e640000004200 */
[----:B------:R-:W-:Y:S01]  /*9180*/  MOV R171, R152 ;  /* 0x0000009800ab7202 */ /* 0x000fe20000000f00 */
[C---:B------:R-:W-:Y:S05]  /*9190*/  HMMA.16816.F32.BF16 R88, R24.reuse, R22, R88 ;  /* 0x000000161858723c */ /* 0x040fea0000041858 */
[----:B------:R-:W-:Y:S01]  /*91a0*/  LDSM.16.MT88.4 R20, [R213+0x1f800] ;  /* 0x01f80000d514783b */ /* 0x000fe20000004200 */
[C---:B--2---:R-:W-:Y:S05]  /*91b0*/  HMMA.16816.F32.BF16 R92, R24.reuse, R28, R92 ;  /* 0x0000001c185c723c */ /* 0x044fea000004185c */
[----:B------:R-:W-:Y:S01]  /*91c0*/  MOV R170, R153 ;  /* 0x0000009900aa7202 */ /* 0x000fe20000000f00 */
[C---:B------:R-:W-:Y:S01]  /*91d0*/  HMMA.16816.F32.BF16 R96, R24.reuse, R30, R96 ;  /* 0x0000001e1860723c */ /* 0x040fe20000041860 */
[----:B------:R-:W2:Y:S04]  /*91e0*/  LDSM.16.MT88.4 R152, [R214+0x1f800] ;  /* 0x01f80000d698783b */ /* 0x000ea80000004200 */
[----:B------:R-:W-:Y:S01]  /*91f0*/  FADD.FTZ R187, R174, R187 ;  /* 0x000000bbaebb7221 */ /* 0x000fe20000010000 */
[C---:B------:R-:W-:Y:S03]  /*9200*/  HMMA.16816.F32.BF16 R100, R24.reuse, R32, R100 ;  /* 0x000000201864723c */ /* 0x040fe60000041864 */
[----:B------:R-:W4:Y:S02]  /*9210*/  LDSM.16.MT88.4 R28, [R212+0x1f800] ;  /* 0x01f80000d41c783b */ /* 0x000f240000004200 */
[----:B------:R-:W-:Y:S01]  /*9220*/  FADD.FTZ R187, R175, R187 ;  /* 0x000000bbafbb7221 */ /* 0x000fe20000010000 */
[C---:B------:R-:W-:Y:S05]  /*9230*/  HMMA.16816.F32.BF16 R104, R24.reuse, R34, R104 ;  /* 0x000000221868723c */ /* 0x040fea0000041868 */
[----:B------:R-:W-:Y:S01]  /*9240*/  FADD.FTZ R187, R182, R187 ;  /* 0x000000bbb6bb7221 */ /* 0x000fe20000010000 */
[C---:B---3--:R-:W-:Y:S05]  /*9250*/  HMMA.16816.F32.BF16 R108, R24.reuse, R148, R108 ;  /* 0x00000094186c723c */ /* 0x048fea000004186c */
        /* <DEDUP_REMOVED lines=11> */
[C---:B--2---:R-:W-:Y:S05]  /*9310*/  HMMA.16816.F32.BF16 R132, R24.reuse, R152, R132 ;  /* 0x000000981884723c */ /* 0x044fea0000041884 */
[----:B------:R-:W-:Y:S01]  /*9320*/  FADD.FTZ R187, R178, R187 ;  /* 0x000000bbb2bb7221 */ /* 0x000fe20000010000 */
[C---:B------:R-:W-:Y:S05]  /*9330*/  HMMA.16816.F32.BF16 R152, R24.reuse, R154, R12 ;  /* 0x0000009a1898723c */ /* 0x040fea000004180c */
[----:B------:R-:W-:Y:S01]  /*9340*/  FADD.FTZ R184, R177, R184 ;  /* 0x000000b8b1b87221 */ /* 0x000fe20000010000 */
[C---:B------:R-:W-:Y:S05]  /*9350*/  HMMA.16816.F32.BF16 R136, R24.reuse, R20, R136 ;  /* 0x000000141888723c */ /* 0x040fea0000041888 */
[----:B------:R-:W-:Y:S01]  /*9360*/  FADD.FTZ R187, R179, R187 ;  /* 0x000000bbb3bb7221 */ /* 0x000fe20000010000 */
[C---:B------:R-:W-:Y:S05]  /*9370*/  HMMA.16816.F32.BF16 R140, R24.reuse, R22, R140 ;  /* 0x00000016188c723c */ /* 0x040fea000004188c */
[----:B------:R-:W-:Y:S01]  /*9380*/  FADD.FTZ R184, R168, R184 ;  /* 0x000000b8a8b87221 */ /* 0x000fe20000010000 */
[C---:B----4-:R-:W-:Y:S05]  /*9390*/  HMMA.16816.F32.BF16 R148, R24.reuse, R28, R16 ;  /* 0x0000001c1894723c */ /* 0x050fea0000041810 */
[----:B------:R-:W-:Y:S01]  /*93a0*/  FADD.FTZ R187, R169, R187 ;  /* 0x000000bba9bb7221 */ /* 0x000fe20000010000 */
[----:B------:R-:W-:Y:S05]  /*93b0*/  HMMA.16816.F32.BF16 R144, R24, R30, R144 ;  /* 0x0000001e1890723c */ /* 0x000fea0000041890 */
[----:B------:R-:W-:Y:S01]  /*93c0*/  FADD.FTZ R247, R190, R184 ;  /* 0x000000b8bef77221 */ /* 0x000fe20000010000 */
[----:B------:R-:W-:Y:S01]  /*93d0*/  FADD.FTZ R246, R189, R187 ;  /* 0x000000bbbdf67221 */ /* 0x000fe20000010000 */
[----:B------:R-:W-:Y:S06]  /*93e0*/  @!UPT UIADD3 URZ, URZ, URZ, URZ ;  /* 0x0000003f3f3ff290 */ /* 0x000fec000fffe03f */
[----:B------:R-:W-:Y:S11]  /*93f0*/  @P5 BRA `(.L_x_384) ;  /* 0xffffffc800c85947 */ /* 0x000ff6000383ffff */
.L_x_383:
[----:B------:R-:W1:Y:S01]  /*9400*/  SHFL.BFLY PT, R0, R247, 0x2, 0x1f ;  /* 0x0c401f00f7007f89 */ /* 0x000e6200000e0000 */
[----:B------:R-:W2:Y:S01]  /*9410*/  S2UR UR4, SR_CgaCtaId ;  /* 0x00000000000479c3 */ /* 0x000ea20000008800 */
[----:B------:R-:W-:Y:S01]  /*9420*/  MOV R9, 0x3f800000 ;  /* 0x3f80000000097802 */ /* 0x000fe20000000f00 */
[----:B------:R-:W-:Y:S01]  /*9430*/  UMOV UR6, 0x400 ;  /* 0x0000040000067882 */ /* 0x000fe20000000000 */
[----:B------:R-:W3:Y:S01]  /*9440*/  SHFL.BFLY PT, R2, R246, 0x2, 0x1f ;  /* 0x0c401f00f6027f89 */ /* 0x000ee200000e0000 */
[----:B------:R-:W-:Y:S01]  /*9450*/  MOV R13, 0x3f800000 ;  /* 0x3f800000000d7802 */ /* 0x000fe20000000f00 */
[----:B------:R-:W-:Y:S01]  /*9460*/  UISETP.NE.AND UP0, UPT, UR16, -0x1, UPT ;  /* 0xffffffff1000788c */ /* 0x000fe2000bf05270 */
[----:B------:R-:W-:Y:S01]  /*9470*/  ISETP.GE.AND P3, PT, R240, UR5, PT ;  /* 0x00000005f0007c0c */ /* 0x000fe2000bf66270 */
[----:B------:R-:W4:Y:S01]  /*9480*/  S2R R4, SR_TID.X ;  /* 0x0000000000047919 */ /* 0x000f220000002100 */
[----:B-1----:R-:W-:Y:S01]  /*9490*/  FADD.FTZ R247, R0, R247 ;  /* 0x000000f700f77221 */ /* 0x002fe20000010000 */
[----:B--2---:R-:W-:Y:S01]  /*94a0*/  ULEA UR4, UR4, UR6, 0x18 ;  /* 0x0000000604047291 */ /* 0x004fe2000f8ec03f */
[----:B------:R-:W1:Y:S01]  /*94b0*/  S2R R0, SR_TID.X ;  /* 0x0000000000007919 */ /* 0x000e620000002100 */
[----:B---3--:R-:W-:-:S05]  /*94c0*/  FADD.FTZ R246, R2, R246 ;  /* 0x000000f602f67221 */ /* 0x008fca0000010000 */
[----:B------:R-:W-:Y:S01]  /*94d0*/  @UP0 ULDC.64 UR6, c[0x0][0x298] ;  /* 0x0000a60000060ab9 */ /* 0x000fe20000000a00 */
[----:B------:R-:W2:Y:S01]  /*94e0*/  SHFL.BFLY PT, R7, R247, 0x1, 0x1f ;  /* 0x0c201f00f7077f89 */ /* 0x000ea200000e0000 */
[----:B------:R-:W-:-:S03]  /*94f0*/  @UP0 UIMAD.WIDE.U32 UR10, UR16, UR6, URZ ;  /* 0x00000006100a02a5 */ /* 0x000fc6000f8e003f */
[----:B------:R-:W3:Y:S01]  /*9500*/  SHFL.BFLY PT, R6, R246, 0x1, 0x1f ;  /* 0x0c201f00f6067f89 */ /* 0x000ee200000e0000 */
[----:B----4-:R-:W-:-:S04]  /*9510*/  SHF.R.S32.HI R2, RZ, 0x1f, R4 ;  /* 0x0000001fff027819 */ /* 0x010fc80000011404 */
[----:B------:R-:W-:-:S04]  /*9520*/  LEA.HI R2, R2, R4, RZ, 0x3 ;  /* 0x0000000402027211 */ /* 0x000fc800078f18ff */
[----:B------:R-:W-:-:S04]  /*9530*/  LOP3.LUT R10, R2, 0xfffffff8, RZ, 0xc0, !PT ;  /* 0xfffffff8020a7812 */ /* 0x000fc800078ec0ff */
[----:B------:R-:W-:Y:S01]  /*9540*/  IADD3 R4, -R10, R4, RZ ;  /* 0x000000040a047210 */ /* 0x000fe20007ffe1ff */
[----:B--2---:R-:W-:Y:S01]  /*9550*/  FADD.FTZ R7, R247, R7 ;  /* 0x00000007f7077221 */ /* 0x004fe20000010000 */
[----:B-1----:R-:W-:Y:S01]  /*9560*/  SHF.R.S32.HI R5, RZ, 0x1f, R0 ;  /* 0x0000001fff057819 */ /* 0x002fe20000011400 */
[----:B---3--:R-:W-:-:S03]  /*9570*/  FADD.FTZ R6, R246, R6 ;  /* 0x00000006f6067221 */ /* 0x008fc60000010000 */
[----:B------:R-:W-:Y:S02]  /*9580*/  FSETP.NE.FTZ.AND P4, PT, R7, RZ, PT ;  /* 0x000000ff0700720b */ /* 0x000fe40003f95000 */
[----:B------:R-:W-:Y:S02]  /*9590*/  LEA.HI R8, R5, R0, RZ, 0x2 ;  /* 0x0000000005087211 */ /* 0x000fe400078f10ff */
[----:B------:R-:W-:Y:S02]  /*95a0*/  FSETP.NE.FTZ.AND P0, PT, R6, RZ, PT ;  /* 0x000000ff0600720b */ /* 0x000fe40003f15000 */
[----:B------:R-:W-:Y:S02]  /*95b0*/  LOP3.LUT R12, R8, 0x3ffffffc, RZ, 0xc0, !PT ;  /* 0x3ffffffc080c7812 */ /* 0x000fe400078ec0ff */
[--C-:B------:R-:W-:Y:S02]  /*95c0*/  SHF.R.S32.HI R10, RZ, 0x2, R8.reuse ;  /* 0x00000002ff0a7819 */ /* 0x100fe40000011408 */
[----:B------:R-:W-:-:S02]  /*95d0*/  SHF.R.S32.HI R8, RZ, 0x1f, R8 ;  /* 0x0000001fff087819 */ /* 0x000fc40000011408 */
[----:B------:R-:W-:Y:S01]  /*95e0*/  LEA.HI R5, R5, R0, RZ, 0x5 ;  /* 0x0000000005057211 */ /* 0x000fe200078f28ff */
[----:B------:R-:W1:Y:S01]  /*95f0*/  @P4 MUFU.RCP R9, R7 ;  /* 0x0000000700094308 */ /* 0x000e620000001000 */
[----:B------:R-:W-:Y:S02]  /*9600*/  LEA.HI R8, R8, R10, RZ, 0x3 ;  /* 0x0000000a08087211 */ /* 0x000fe400078f18ff */
[----:B------:R-:W-:Y:S02]  /*9610*/  LOP3.LUT R11, R5, 0xffffffe0, RZ, 0xc0, !PT ;  /* 0xffffffe0050b7812 */ /* 0x000fe400078ec0ff */
[----:B------:R-:W-:Y:S02]  /*9620*/  LOP3.LUT R8, R8, 0xfffffff8, RZ, 0xc0, !PT ;  /* 0xfffffff808087812 */ /* 0x000fe400078ec0ff */
[----:B------:R-:W-:Y:S01]  /*9630*/  IADD3 R12, -R12, R0, RZ ;  /* 0x000000000c0c7210 */ /* 0x000fe20007ffe1ff */
[----:B------:R-:W2:Y:S01]  /*9640*/  @P0 MUFU.RCP R13, R6 ;  /* 0x00000006000d0308 */ /* 0x000ea20000001000 */
[----:B------:R-:W-:-:S02]  /*9650*/  IADD3 R8, R10, -R8, RZ ;  /* 0x800000080a087210 */ /* 0x000fc40007ffe0ff */
[----:B------:R-:W-:Y:S02]  /*9660*/  IADD3 R0, -R11, R0, RZ ;  /* 0x000000000b007210 */ /* 0x000fe40007ffe1ff */
[----:B------:R-:W-:Y:S02]  /*9670*/  SHF.L.U32 R10, R8, 0x6, RZ ;  /* 0x00000006080a7819 */ /* 0x000fe400000006ff */
[----:B------:R-:W-:Y:S02]  /*9680*/  SHF.R.S32.HI R5, RZ, 0x5, R5 ;  /* 0x00000005ff057819 */ /* 0x000fe40000011405 */
[----:B------:R-:W-:Y:S01]  /*9690*/  LOP3.LUT R10, R10, 0x1c0, RZ, 0xc0, !PT ;  /* 0x000001c00a0a7812 */ /* 0x000fe200078ec0ff */
[C---:B-1----:R-:W-:Y:S01]  /*96a0*/  FMUL.FTZ R160, R9.reuse, R160 ;  /* 0x000000a009a07220 */ /* 0x042fe20000410000 */
[----:B------:R-:W-:Y:S01]  /*96b0*/  LOP3.LUT R11, R8, 0x1, RZ, 0xc0, !PT ;  /* 0x00000001080b7812 */ /* 0x000fe200078ec0ff */
[----:B------:R-:W-:Y:S01]  /*96c0*/  FMUL.FTZ R161, R9, R161 ;  /* 0x000000a109a17220 */ /* 0x000fe20000410000 */
[----:B------:R-:W-:Y:S01]  /*96d0*/  LEA R12, R5, R12, 0x9 ;  /* 0x0000000c050c7211 */ /* 0x000fe200078e48ff */
[C---:B------:R-:W-:Y:S01]  /*96e0*/  FMUL.FTZ R156, R9.reuse, R156 ;  /* 0x0000009c099c7220 */ /* 0x040fe20000410000 */
[----:B------:R-:W-:Y:S01]  /*96f0*/  LEA.HI R10, R10, R10, RZ, 0x1d ;  /* 0x0000000a0a0a7211 */ /* 0x000fe200078fe8ff */
[----:B------:R-:W-:Y:S01]  /*9700*/  FMUL.FTZ R157, R9, R157 ;  /* 0x0000009d099d7220 */ /* 0x000fe20000410000 */
[----:B------:R-:W-:Y:S01]  /*9710*/  ISETP.NE.U32.AND P5, PT, R11, 0x1, PT ;  /* 0x000000010b00780c */ /* 0x000fe20003fa5070 */
[C---:B--2---:R-:W-:Y:S01]  /*9720*/  FMUL.FTZ R163, R13.reuse, R163 ;  /* 0x000000a30da37220 */ /* 0x044fe20000410000 */
[----:B------:R-:W-:Y:S01]  /*9730*/  LEA R10, R12, R10, 0x1 ;  /* 0x0000000a0c0a7211 */ /* 0x000fe200078e08ff */
[C---:B------:R-:W-:Y:S01]  /*9740*/  FMUL.FTZ R162, R13.reuse, R162 ;  /* 0x000000a20da27220 */ /* 0x040fe20000410000 */
[----:B------:R-:W-:Y:S01]  /*9750*/  R2P PR, R8, 0x6 ;  /* 0x0000000608007804 */ /* 0x000fe20000000000 */
[C---:B------:R-:W-:Y:S01]  /*9760*/  FMUL.FTZ R159, R13.reuse, R159 ;  /* 0x0000009f0d9f7220 */ /* 0x040fe20000410000 */
[----:B------:R-:W-:Y:S01]  /*9770*/  LEA R10, R10, UR4, 0x1 ;  /* 0x000000040a0a7c11 */ /* 0x000fe2000f8e08ff */
[----:B------:R-:W-:Y:S01]  /*9780*/  FMUL.FTZ R158, R13, R158 ;  /* 0x0000009e0d9e7220 */ /* 0x000fe20000410000 */
[----:B------:R-:W-:Y:S01]  /*9790*/  MOV R8, 0x20 ;  /* 0x0000002000087802 */ /* 0x000fe20000000f00 */
[C---:B------:R-:W-:Y:S01]  /*97a0*/  FMUL.FTZ R36, R9.reuse, R36 ;  /* 0x0000002409247220 */ /* 0x040fe20000410000 */
[----:B------:R-:W-:Y:S01]  /*97b0*/  MOV R12, 0x40 ;  /* 0x00000040000c7802 */ /* 0x000fe20000000f00 */
[----:B------:R-:W-:Y:S01]  /*97c0*/  FMUL.FTZ R37, R9, R37 ;  /* 0x0000002509257220 */ /* 0x000fe20000410000 */
[C---:B------:R-:W-:Y:S01]  /*97d0*/  FMUL.FTZ R39, R13.reuse, R39 ;  /* 0x000000270d277220 */ /* 0x040fe20000410000 */
[----:B------:R-:W-:Y:S01]  /*97e0*/  FMUL.FTZ R38, R13, R38 ;  /* 0x000000260d267220 */ /* 0x000fe20000410000 */
[C---:B------:R-:W-:Y:S01]  /*97f0*/  FMUL.FTZ R40, R9.reuse, R40 ;  /* 0x0000002809287220 */ /* 0x040fe20000410000 */
[----:B------:R-:W-:Y:S01]  /*9800*/  FMUL.FTZ R41, R9, R41 ;  /* 0x0000002909297220 */ /* 0x000fe20000410000 */
[C---:B------:R-:W-:Y:S01]  /*9810*/  FMUL.FTZ R43, R13.reuse, R43 ;  /* 0x0000002b0d2b7220 */ /* 0x040fe20000410000 */
[----:B------:R-:W-:Y:S01]  /*9820*/  FMUL.FTZ R42, R13, R42 ;  /* 0x0000002a0d2a7220 */ /* 0x000fe20000410000 */
[----:B------:R-:W-:Y:S01]  /*9830*/  IADD3 R11, R10, -0x10, RZ ;  /* 0xfffffff00a0b7810 */ /* 0x000fe20007ffe0ff */
[C---:B------:R-:W-:Y:S01]  /*9840*/  FMUL.FTZ R44, R9.reuse, R44 ;  /* 0x0000002c092c7220 */ /* 0x040fe20000410000 */
[----:B------:R-:W-:Y:S01]  /*9850*/  SEL R8, R8, 0xffffffe0, !P1 ;  /* 0xffffffe008087807 */ /* 0x000fe20004800000 */
[----:B------:R-:W-:Y:S01]  /*9860*/  FMUL.FTZ R45, R9, R45 ;  /* 0x0000002d092d7220 */ /* 0x000fe20000410000 */
[C---:B------:R-:W-:Y:S01]  /*9870*/  FMUL.FTZ R47, R13.reuse, R47 ;  /* 0x0000002f0d2f7220 */ /* 0x040fe20000410000 */
[----:B------:R-:W-:Y:S01]  /*9880*/  FMUL.FTZ R46, R13, R46 ;  /* 0x0000002e0d2e7220 */ /* 0x000fe20000410000 */
[----:B------:R-:W-:Y:S01]  /*9890*/  @P5 IADD3 R11, R10, 0x10, RZ ;  /* 0x000000100a0b5810 */ /* 0x000fe20007ffe0ff */
        /* <DEDUP_REMOVED lines=8> */
[----:B------:R-:W-:Y:S01]  /*9920*/  SEL R12, R12, 0xffffffc0, !P2 ;  /* 0xffffffc00c0c7807 */ /* 0x000fe20005000000 */
        /* <DEDUP_REMOVED lines=30> */
[----:B------:R1:W-:Y:S01]  /*9b10*/  STS [R10], R160 ;  /* 0x000000a00a007388 */ /* 0x0003e20000000800 */
[----:B------:R-:W-:Y:S01]  /*9b20*/  F2FP.BF16.F32.PACK_AB R50, R51, R50 ;  /* 0x000000323332723e */ /* 0x000fe200000010ff */
[----:B------:R-:W-:Y:S01]  /*9b30*/  FMUL.FTZ R72, R9, R72 ;  /* 0x0000004809487220 */ /* 0x000fe20000410000 */
[----:B------:R-:W-:Y:S01]  /*9b40*/  IADD3 R16, R12, R11, RZ ;  /* 0x0000000b0c107210 */ /* 0x000fe20007ffe0ff */
[----:B------:R1:W-:Y:S01]  /*9b50*/  STS [R10+0x400], R162 ;  /* 0x000400a20a007388 */ /* 0x0003e20000000800 */
[----:B------:R-:W-:Y:S01]  /*9b60*/  F2FP.BF16.F32.PACK_AB R52, R53, R52 ;  /* 0x000000343534723e */ /* 0x000fe200000010ff */
[----:B------:R-:W-:Y:S01]  /*9b70*/  FMUL.FTZ R73, R9, R73 ;  /* 0x0000004909497220 */ /* 0x000fe20000410000 */
[----:B------:R-:W-:Y:S01]  /*9b80*/  F2FP.BF16.F32.PACK_AB R54, R55, R54 ;  /* 0x000000363736723e */ /* 0x000fe200000010ff */
[----:B------:R1:W-:Y:S01]  /*9b90*/  STS [R11], R156 ;  /* 0x0000009c0b007388 */ /* 0x0003e20000000800 */
[----:B------:R-:W-:Y:S01]  /*9ba0*/  IADD3 R17, R14, R12, RZ ;  /* 0x0000000c0e117210 */ /* 0x000fe20007ffe0ff */
[----:B------:R-:W-:Y:S01]  /*9bb0*/  FMUL.FTZ R76, R9, R76 ;  /* 0x0000004c094c7220 */ /* 0x000fe20000410000 */
[----:B------:R-:W-:Y:S01]  /*9bc0*/  F2FP.BF16.F32.PACK_AB R56, R57, R56 ;  /* 0x000000383938723e */ /* 0x000fe200000010ff */
[----:B------:R1:W-:Y:S01]  /*9bd0*/  STS [R11+0x400], R158 ;  /* 0x0004009e0b007388 */ /* 0x0003e20000000800 */
[----:B------:R-:W-:Y:S01]  /*9be0*/  F2FP.BF16.F32.PACK_AB R58, R59, R58 ;  /* 0x0000003a3b3a723e */ /* 0x000fe200000010ff */
[----:B------:R-:W-:Y:S01]  /*9bf0*/  FMUL.FTZ R77, R9, R77 ;  /* 0x0000004d094d7220 */ /* 0x000fe20000410000 */
[----:B------:R-:W-:Y:S01]  /*9c00*/  IADD3 R12, R8, R12, RZ ;  /* 0x0000000c080c7210 */ /* 0x000fe20007ffe0ff */
[----:B------:R1:W-:Y:S01]  /*9c10*/  STS [R14], R36 ;  /* 0x000000240e007388 */ /* 0x0003e20000000800 */
[----:B------:R-:W-:Y:S01]  /*9c20*/  F2FP.BF16.F32.PACK_AB R60, R61, R60 ;  /* 0x0000003c3d3c723e */ /* 0x000fe200000010ff */
[----:B------:R-:W-:Y:S01]  /*9c30*/  FMUL.FTZ R80, R9, R80 ;  /* 0x0000005009507220 */ /* 0x000fe20000410000 */
[----:B------:R-:W-:Y:S01]  /*9c40*/  F2FP.BF16.F32.PACK_AB R62, R63, R62 ;  /* 0x0000003e3f3e723e */ /* 0x000fe200000010ff */
[----:B------:R1:W-:Y:S01]  /*9c50*/  STS [R14+0x400], R38 ;  /* 0x000400260e007388 */ /* 0x0003e20000000800 */
[----:B------:R-:W-:Y:S01]  /*9c60*/  F2FP.BF16.F32.PACK_AB R64, R65, R64 ;  /* 0x000000404140723e */ /* 0x000fe200000010ff */
[----:B------:R-:W-:Y:S01]  /*9c70*/  FMUL.FTZ R81, R9, R81 ;  /* 0x0000005109517220 */ /* 0x000fe20000410000 */
[----:B------:R-:W-:Y:S01]  /*9c80*/  F2FP.BF16.F32.PACK_AB R66, R67, R66 ;  /* 0x000000424342723e */ /* 0x000fe200000010ff */
[----:B------:R1:W-:Y:S01]  /*9c90*/  STS [R8], R40 ;  /* 0x0000002808007388 */ /* 0x0003e20000000800 */
[----:B------:R-:W-:Y:S01]  /*9ca0*/  F2FP.BF16.F32.PACK_AB R68, R69, R68 ;  /* 0x000000444544723e */ /* 0x000fe200000010ff */
[----:B------:R-:W-:Y:S01]  /*9cb0*/  FMUL.FTZ R84, R9, R84 ;  /* 0x0000005409547220 */ /* 0x000fe20000410000 */
[----:B------:R-:W-:Y:S01]  /*9cc0*/  F2FP.BF16.F32.PACK_AB R70, R71, R70 ;  /* 0x000000464746723e */ /* 0x000fe200000010ff */
[----:B------:R1:W-:Y:S01]  /*9cd0*/  STS [R8+0x400], R42 ;  /* 0x0004002a08007388 */ /* 0x0003e20000000800 */
[----:B------:R-:W-:Y:S01]  /*9ce0*/  PLOP3.LUT P1, PT, PT, PT, UP0, 0x80, 0x0 ;  /* 0x000000000000781c */ /* 0x000fe20003f2f008 */
        /* <DEDUP_REMOVED lines=35> */
[----:B------:R-:W-:Y:S01]  /*9f20*/  FMUL.FTZ R153, R9, R153 ;  /* 0x0000009909997220 */ /* 0x000fe20000410000 */
        /* <DEDUP_REMOVED lines=37> */
[----:B------:R-:W-:Y:S01]  /*a180*/  @UP0 UIMAD UR4, UR16, UR7, UR11 ;  /* 0x00000007100402a4 */ /* 0x000fe2000f8e020b */
        /* <DEDUP_REMOVED lines=16> */
[----:B------:R-:W-:Y:S01]  /*a290*/  FMUL.FTZ R9, R9, R145 ;  /* 0x0000009109097220 */ /* 0x000fe20000410000 */
        /* <DEDUP_REMOVED lines=42> */
.L_x_387:
        /* <DEDUP_REMOVED lines=24> */
.L_x_388:
[----:B------:R-:W-:Y:S01]  /*a6c0*/  ISETP.NE.AND P5, PT, RZ, UR8, PT ;  /* 0x00000008ff007c0c */ /* 0x000fe2000bfa5270 */
[----:B------:R-:W-:Y:S01]  /*a6d0*/  STS [R8+0x4000], R72 ;  /* 0x0040004808007388 */ /* 0x000fe20000000800 */
[----:B------:R-:W-:Y:S01]  /*a6e0*/  PLOP3.LUT P1, PT, PT, PT, PT, 0x8, 0x0 ;  /* 0x000000000000781c */ /* 0x000fe20003f2e170 */
[----:B------:R-:W1:Y:S01]  /*a6f0*/  S2UR UR6, SR_CTAID.X ;  /* 0x00000000000679c3 */ /* 0x000e620000002500 */
[----:B------:R-:W2:Y:S01]  /*a700*/  @P4 MUFU.LG2 R7, R7 ;  /* 0x0000000700074308 */ /* 0x000ea20000000c00 */
[----:B------:R-:W-:Y:S01]  /*a710*/  STS [R8+0x4400], R74 ;  /* 0x0044004a08007388 */ /* 0x000fe20000000800 */
[----:B------:R-:W-:Y:S03]  /*a720*/  BSSY B0, `(.L_x_389) ;  /* 0x000006c000007945 */ /* 0x000fe60003800000 */
[----:B------:R-:W-:Y:S02]  /*a730*/  STS [R15+0x4000], R76 ;  /* 0x0040004c0f007388 */ /* 0x000fe40000000800 */
[----:B------:R-:W3:Y:S02]  /*a740*/  @P4 LDC R23, c[0x0][0x2e8] ;  /* 0x0000ba00ff174b82 */ /* 0x000ee40000000800 */
[----:B------:R-:W-:Y:S01]  /*a750*/  STS [R15+0x4400], R78 ;  /* 0x0044004e0f007388 */ /* 0x000fe20000000800 */
[----:B------:R-:W-:Y:S01]  /*a760*/  @!P5 PLOP3.LUT P1, PT, P2, PT, PT, 0x80, 0x0 ;  /* 0x000000000000d81c */ /* 0x000fe2000172f070 */
[----:B------:R-:W-:-:S02]  /*a770*/  @P5 IMAD.MOV.U32 R25, RZ, RZ, 0x1 ;  /* 0x00000001ff195424 */ /* 0x000fc400078e00ff */
[----:B------:R-:W-:Y:S02]  /*a780*/  STS [R16+0x4000], R80 ;  /* 0x0040005010007388 */ /* 0x000fe40000000800 */
[----:B------:R-:W4:Y:S02]  /*a790*/  @!P5 LDC R20, c[0x0][0x2c4] ;  /* 0x0000b100ff14db82 */ /* 0x000f240000000800 */
[----:B------:R-:W-:Y:S04]  /*a7a0*/  STS [R16+0x4400], R82 ;  /* 0x0044005210007388 */ /* 0x000fe80000000800 */
[----:B------:R-:W-:Y:S02]  /*a7b0*/  STS [R17+0x4000], R84 ;  /* 0x0040005411007388 */ /* 0x000fe40000000800 */
[----:B------:R-:W5:Y:S02]  /*a7c0*/  @!P5 LDC R22, c[0x0][0x270] ;  /* 0x00009c00ff16db82 */ /* 0x000f640000000800 */
[----:B------:R-:W-:Y:S04]  /*a7d0*/  STS [R17+0x4400], R86 ;  /* 0x0044005611007388 */ /* 0x000fe80000000800 */
[----:B------:R-:W-:Y:S04]  /*a7e0*/  STS [R12+0x4000], R88 ;  /* 0x004000580c007388 */ /* 0x000fe80000000800 */
[----:B------:R-:W-:Y:S04]  /*a7f0*/  STS [R12+0x4400], R90 ;  /* 0x0044005a0c007388 */ /* 0x000fe80000000800 */
[----:B------:R-:W-:Y:S01]  /*a800*/  STS [R10+0x8000], R92 ;  /* 0x0080005c0a007388 */ /* 0x000fe20000000800 */
[----:B----4-:R-:W5:Y:S03]  /*a810*/  @P1 LDC R20, c[0x0][0x2e4] ;  /* 0x0000b900ff141b82 */ /* 0x010f660000000800 */
[----:B------:R-:W-:Y:S04]  /*a820*/  STS [R10+0x8400], R94 ;  /* 0x0084005e0a007388 */ /* 0x000fe80000000800 */
[----:B------:R-:W-:Y:S04]  /*a830*/  STS [R11+0x8000], R96 ;  /* 0x008000600b007388 */ /* 0x000fe80000000800 */
[----:B------:R-:W-:Y:S04]  /*a840*/  STS [R11+0x8400], R98 ;  /* 0x008400620b007388 */ /* 0x000fe80000000800 */
[----:B------:R-:W-:Y:S04]  /*a850*/  STS [R14+0x8000], R100 ;  /* 0x008000640e007388 */ /* 0x000fe80000000800 */
[----:B------:R-:W-:Y:S04]  /*a860*/  STS [R14+0x8400], R102 ;  /* 0x008400660e007388 */ /* 0x000fe80000000800 */
[----:B------:R-:W-:Y:S01]  /*a870*/  STS [R8+0x8000], R104 ;  /* 0x0080006808007388 */ /* 0x000fe20000000800 */
[----:B-----5:R-:W-:-:S02]  /*a880*/  @!P5 IMAD R25, R20, R22, RZ ;  /* 0x000000161419d224 */ /* 0x020fc400078e02ff */
[----:B--2---:R-:W-:Y:S01]  /*a890*/  @P4 FMUL.FTZ R22, R7, 0.69314718246459960938 ;  /* 0x3f31721807164820 */ /* 0x004fe20000410000 */
        /* <DEDUP_REMOVED lines=16> */
[----:B------:R4:W-:Y:S04]  /*a9a0*/  STS [R8+0xc400], R154 ;  /* 0x00c4009a08007388 */ /* 0x0009e80000000800 */
[----:B------:R-:W-:Y:S04]  /*a9b0*/  STS [R15+0xc000], R136 ;  /* 0x00c000880f007388 */ /* 0x000fe80000000800 */
[----:B------:R-:W-:Y:S01]  /*a9c0*/  STS [R15+0xc400], R138 ;  /* 0x00c4008a0f007388 */ /* 0x000fe20000000800 */
[----:B--2---:R-:W2:Y:S03]  /*a9d0*/  @P5 LDC.64 R10, c[0x0][0x2c0] ;  /* 0x0000b000ff0a5b82 */ /* 0x004ea60000000a00 */
[----:B------:R-:W-:Y:S04]  /*a9e0*/  STS [R16+0xc000], R140 ;  /* 0x00c0008c10007388 */ /* 0x000fe80000000800 */
[----:B------:R5:W-:Y:S04]  /*a9f0*/  STS [R16+0xc400], R142 ;  /* 0x00c4008e10007388 */ /* 0x000be80000000800 */
[----:B------:R-:W-:Y:S04]  /*aa00*/  STS [R17+0xc000], R148 ;  /* 0x00c0009411007388 */ /* 0x000fe80000000800 */
[----:B------:R-:W-:Y:S01]  /*aa10*/  STS [R17+0xc400], R150 ;  /* 0x00c4009611007388 */ /* 0x000fe20000000800 */
[----:B----4-:R-:W1:Y:S03]  /*aa20*/  @P5 LDC R8, c[0x0][0x2c0] ;  /* 0x0000b000ff085b82 */ /* 0x010e660000000800 */
[----:B------:R4:W-:Y:S04]  /*aa30*/  STS [R12+0xc000], R9 ;  /* 0x00c000090c007388 */ /* 0x0009e80000000800 */
[----:B------:R1:W-:Y:S01]  /*aa40*/  STS [R12+0xc400], R13 ;  /* 0x00c4000d0c007388 */ /* 0x0003e20000000800 */
[----:B--2---:R-:W-:-:S02]  /*aa50*/  @P5 IMAD R10, R11, R10, RZ ;  /* 0x0000000a0b0a5224 */ /* 0x004fc400078e02ff */
[----:B------:R2:W3:Y:S01]  /*aa60*/  @P0 MUFU.LG2 R11, R6 ;  /* 0x00000006000b0308 */ /* 0x0004e20000000c00 */
[----:B------:R-:W-:Y:S01]  /*aa70*/  BAR.SYNC.DEFER_BLOCKING 0x0 ;  /* 0x0000000000007b1d */ /* 0x000fe20000010000 */
[----:B------:R-:W-:Y:S01]  /*aa80*/  @!P5 IMAD.MOV.U32 R10, RZ, RZ, R20 ;  /* 0x000000ffff0ad224 */ /* 0x000fe200078e0014 */
[----:B------:R-:W-:Y:S02]  /*aa90*/  SHF.R.S32.HI R20, RZ, 0x1f, R0 ;  /* 0x0000001fff147819 */ /* 0x000fe40000011400 */
[----:B-----5:R-:W-:Y:S02]  /*aaa0*/  SHF.R.S32.HI R16, RZ, 0x3, R2 ;  /* 0x00000003ff107819 */ /* 0x020fe40000011402 */
[----:B------:R-:W-:Y:S01]  /*aab0*/  LEA.HI R20, R20, R0, RZ, 0x2 ;  /* 0x0000000014147211 */ /* 0x000fe200078f10ff */
[----:B------:R-:W5:Y:S02]  /*aac0*/  S2R R21, SR_CTAID.Y ;  /* 0x0000000000157919 */ /* 0x000f640000002600 */
[----:B------:R-:W-:Y:S01]  /*aad0*/  VIADD R2, R16, 0x40 ;  /* 0x0000004010027836 */ /* 0x000fe20000000000 */
[----:B------:R-:W-:Y:S01]  /*aae0*/  SHF.R.S32.HI R20, RZ, 0x2, R20 ;  /* 0x00000002ff147819 */ /* 0x000fe20000011414 */
[----:B------:R-:W5:Y:S01]  /*aaf0*/  S2R R24, SR_CTAID.Z ;  /* 0x0000000000187919 */ /* 0x000f620000002700 */
[----:B------:R-:W-:-:S02]  /*ab00*/  @!P5 MOV R8, 0x1 ;  /* 0x000000010008d802 */ /* 0x000fc40000000f00 */
[----:B------:R-:W-:Y:S01]  /*ab10*/  ISETP.GE.AND P1, PT, R2, UR5, PT ;  /* 0x0000000502007c0c */ /* 0x000fe2000bf26270 */
[----:B--2---:R-:W-:Y:S01]  /*ab20*/  IMAD.MOV.U32 R6, RZ, RZ, 0x7f800000 ;  /* 0x7f800000ff067424 */ /* 0x004fe200078e00ff */
[----:B------:R-:W2:Y:S01]  /*ab30*/  @P0 LDC R2, c[0x0][0x2e8] ;  /* 0x0000ba00ff020b82 */ /* 0x000ea20000000800 */
[----:B----4-:R-:W-:Y:S01]  /*ab40*/  VIADD R9, R16, 0x20 ;  /* 0x0000002010097836 */ /* 0x010fe20000000000 */
[----:B------:R-:W-:Y:S01]  /*ab50*/  LOP3.LUT P5, RZ, R0, 0x3, RZ, 0xc0, !PT ;  /* 0x0000000300ff7812 */ /* 0x000fe200078ac0ff */
[----:B-1----:R-:W-:Y:S02]  /*ab60*/  IMAD R7, R8, UR6, RZ ;  /* 0x0000000608077c24 */ /* 0x002fe4000f8e02ff */
[----:B---3--:R-:W-:Y:S01]  /*ab70*/  @P4 FFMA.FTZ R6, R164, R23, R22 ;  /* 0x00000017a4064223 */ /* 0x008fe20000010016 */
[----:B------:R-:W-:Y:S01]  /*ab80*/  @P0 FMUL.FTZ R11, R11, 0.69314718246459960938 ;  /* 0x3f3172180b0b0820 */ /* 0x000fe20000410000 */
[----:B------:R-:W-:Y:S01]  /*ab90*/  ISETP.GE.AND P2, PT, R9, UR5, PT ;  /* 0x0000000509007c0c */ /* 0x000fe2000bf46270 */
[----:B------:R1:W3:Y:S01]  /*aba0*/  LDS.128 R12, [R230+0x3000] ;  /* 0x00300000e60c7984 */ /* 0x0002e20000000c00 */
[----:B------:R-:W-:Y:S01]  /*abb0*/  SHF.R.S32.HI R9, RZ, 0x1f, R5 ;  /* 0x0000001fff097819 */ /* 0x000fe20000011405 */
[----:B------:R-:W-:-:S03]  /*abc0*/  IMAD.SHL.U32 R0, R4, 0x8, RZ ;  /* 0x0000000804007824 */ /* 0x000fc600078e00ff */
[----:B------:R-:W-:-:S04]  /*abd0*/  LEA.HI R9, R9, R5, RZ, 0x3 ;  /* 0x0000000509097211 */ /* 0x000fc800078f18ff */
[----:B------:R-:W-:-:S05]  /*abe0*/  LOP3.LUT R9, R9, 0xffffff8, RZ, 0xc0, !PT ;  /* 0x0ffffff809097812 */ /* 0x000fca00078ec0ff */
[----:B------:R-:W-:Y:S02]  /*abf0*/  IMAD.IADD R9, R5, 0x1, -R9 ;  /* 0x0000000105097824 */ /* 0x000fe400078e0a09 */
[----:B-----5:R-:W-:-:S03]  /*ac00*/  IMAD R21, R21, R25, RZ ;  /* 0x0000001915157224 */ /* 0x020fc600078e02ff */
[----:B------:R-:W-:Y:S02]  /*ac10*/  LEA R9, R9, R20, 0x4 ;  /* 0x0000001409097211 */ /* 0x000fe400078e20ff */
[----:B------:R-:W-:-:S05]  /*ac20*/  SEL R21, R21, RZ, !P6 ;  /* 0x000000ff15157207 */ /* 0x000fca0007000000 */
[----:B------:R-:W-:Y:S02]  /*ac30*/  IMAD R21, R24, R10, R21 ;  /* 0x0000000a18157224 */ /* 0x000fe400078e0215 */
[----:B------:R-:W-:Y:S02]  /*ac40*/  IMAD.SHL.U32 R10, R7, 0x80, RZ ;  /* 0x00000080070a7824 */ /* 0x000fe400078e00ff */
[----:B------:R-:W-:Y:S02]  /*ac50*/  IMAD.MOV.U32 R7, RZ, RZ, 0x7f800000 ;  /* 0x7f800000ff077424 */ /* 0x000fe400078e00ff */
[----:B--2---:R-:W-:Y:S01]  /*ac60*/  @P0 FFMA.FTZ R7, R3, R2, R11 ;  /* 0x0000000203070223 */ /* 0x004fe2000001000b */
[----:B------:R-:W-:Y:S02]  /*ac70*/  SHF.R.S32.HI R5, RZ, 0x1f, R10 ;  /* 0x0000001fff057819 */ /* 0x000fe4000001140a */
[--C-:B------:R-:W-:Y:S02]  /*ac80*/  IADD3 R10, P6, P4, R10, R18, R21.reuse ;  /* 0x000000120a0a7210 */ /* 0x100fe40007cde015 */
[----:B------:R-:W-:-:S04]  /*ac90*/  SHF.R.S32.HI R21, RZ, 0x1f, R21 ;  /* 0x0000001fff157819 */ /* 0x000fc80000011415 */
[----:B------:R-:W-:Y:S01]  /*aca0*/  IADD3.X R21, R5, R19, R21, P6, P4 ;  /* 0x0000001305157210 */ /* 0x000fe200037e8415 */
[----:B-1-3--:R-:W-:Y:S06]  /*acb0*/  @P5 BRA `(.L_x_390) ;  /* 0x0000000000485947 */ /* 0x00afec0003800000 */
        /* <DEDUP_REMOVED lines=18> */
.L_x_390:
[----:B------:R-:W-:Y:S05]  /*ade0*/  BSYNC B0 ;  /* 0x0000000000007941 */ /* 0x000fea0003800000 */
.L_x_389:
[----:B-1----:R-:W-:Y:S01]  /*adf0*/  SHF.R.S32.HI R5, RZ, 0x1f, R24 ;  /* 0x0000001fff057819 */ /* 0x002fe20000011418 */
[----:B------:R-:W-:Y:S01]  /*ae00*/  ULDC.64 UR6, c[0x0][0x2a0] ;  /* 0x0000a80000067ab9 */ /* 0x000fe20000000a00 */
[----:B------:R-:W-:Y:S01]  /*ae10*/  SHF.R.S32.HI R4, RZ, 0x1f, R0 ;  /* 0x0000001fff047819 */ /* 0x000fe20000011400 */
[----:B------:R-:W-:Y:S01]  /*ae20*/  IMAD.U32 R2, RZ, RZ, UR17 ;  /* 0x00000011ff027e24 */ /* 0x000fe2000f8e00ff */
[----:B------:R-:W-:Y:S01]  /*ae30*/  IADD3 R6, P0, R0, UR10, RZ ;  /* 0x0000000a00067c10 */ /* 0x000fe2000ff1e0ff */
[----:B------:R-:W-:Y:S01]  /*ae40*/  IMAD R5, R5, UR6, RZ ;  /* 0x0000000605057c24 */ /* 0x000fe2000f8e02ff */
[----:B------:R-:W-:Y:S01]  /*ae50*/  IADD3 R3, R16, 0x60, RZ ;  /* 0x0000006010037810 */ /* 0x000fe20007ffe0ff */
[----:B------:R1:W2:Y:S01]  /*ae60*/  LDS.128 R20, [R230] ;  /* 0x00000000e6147984 */ /* 0x0002a20000000c00 */
[--C-:B------:R-:W-:Y:S01]  /*ae70*/  SHF.R.S32.HI R17, RZ, 0x1f, R16.reuse ;  /* 0x0000001fff117819 */ /* 0x100fe20000011410 */
[----:B------:R-:W-:Y:S01]  /*ae80*/  IMAD R26, R24, UR7, R5 ;  /* 0x00000007181a7c24 */ /* 0x000fe2000f8e0205 */
[----:B------:R-:W-:Y:S01]  /*ae90*/  IADD3.X R7, R4, UR4, RZ, P0, !PT ;  /* 0x0000000404077c10 */ /* 0x000fe200087fe4ff */
[----:B------:R1:W3:Y:S01]  /*aea0*/  LDS.128 R8, [R230+0x8000] ;  /* 0x00800000e6087984 */ /* 0x0002e20000000c00 */
[----:B------:R-:W-:Y:S01]  /*aeb0*/  ISETP.GE.AND P0, PT, R3, UR5, PT ;  /* 0x0000000503007c0c */ /* 0x000fe2000bf06270 */
[----:B------:R-:W-:Y:S01]  /*aec0*/  IMAD.WIDE R2, R2, 0x80, R16 ;  /* 0x0000008002027825 */ /* 0x000fe200078e0210 */
[----:B------:R-:W-:Y:S01]  /*aed0*/  BSSY B0, `(.L_x_391) ;  /* 0x0000018000007945 */ /* 0x000fe20003800000 */
[----:B------:R1:W4:Y:S02]  /*aee0*/  LDS.128 R16, [R230+0x4000] ;  /* 0x00400000e6107984 */ /* 0x0003240000000c00 */
[----:B------:R-:W-:-:S02]  /*aef0*/  IMAD.WIDE.U32 R24, R24, UR6, R6 ;  /* 0x0000000618187c25 */ /* 0x000fc4000f8e0006 */
        /* <DEDUP_REMOVED lines=19> */
[----:B---3--:R2:W-:Y:S04]  /*b030*/  @!P4 STG.E.128 desc[UR26][R32.64+0x100], R8 ;  /* 0x000100082000c986 */ /* 0x0085e8000c101d1a */
[----:B-1----:R2:W-:Y:S02]  /*b040*/  @!P3 STG.E.128 desc[UR26][R32.64+0x180], R4 ;  /* 0x000180042000b986 */ /* 0x0025e4000c101d1a */
.L_x_392:
[----:B------:R-:W-:Y:S05]  /*b050*/  BSYNC B0 ;  /* 0x0000000000007941 */ /* 0x000fea0003800000 */
.L_x_391:
[----:B--2---:R2:W2:Y:S01]  /*b060*/  LDS.128 R20, [R230+0x1000] ;  /* 0x00100000e6147984 */ /* 0x0044a20000000c00 */
[----:B------:R-:W-:Y:S03]  /*b070*/  BSSY B0, `(.L_x_393) ;  /* 0x000001a000007945 */ /* 0x000fe60003800000 */
[----:B----4-:R4:W2:Y:S04]  /*b080*/  LDS.128 R16, [R230+0x5000] ;  /* 0x00500000e6107984 */ /* 0x0108a80000000c00 */
[----:B---3--:R4:W3:Y:S04]  /*b090*/  LDS.128 R8, [R230+0x9000] ;  /* 0x00900000e6087984 */ /* 0x0088e80000000c00 */
        /* <DEDUP_REMOVED lines=21> */
[----:B---3--:R2:W-:Y:S04]  /*b1f0*/  @!P3 STG.E.128 desc[UR26][R32.64+0x100], R8 ;  /* 0x000100082000b986 */ /* 0x0085e8000c101d1a */
[----:B-1----:R2:W-:Y:S02]  /*b200*/  @!P2 STG.E.128 desc[UR26][R32.64+0x180], R4 ;  /* 0x000180042000a986 */ /* 0x0025e4000c101d1a */
.L_x_394:
[----:B------:R-:W-:Y:S05]  /*b210*/  BSYNC B0 ;  /* 0x0000000000007941 */ /* 0x000fea0003800000 */
.L_x_393:
[----:B--2---:R2:W2:Y:S01]  /*b220*/  LDS.128 R20, [R230+0x2000] ;  /* 0x00200000e6147984 */ /* 0x0044a20000000c00 */
[----:B------:R-:W-:Y:S03]  /*b230*/  BSSY B0, `(.L_x_395) ;  /* 0x000001a000007945 */ /* 0x000fe60003800000 */
[----:B------:R2:W2:Y:S04]  /*b240*/  LDS.128 R16, [R230+0x6000] ;  /* 0x00600000e6107984 */ /* 0x0004a80000000c00 */
[----:B---3--:R3:W2:Y:S04]  /*b250*/  LDS.128 R8, [R230+0xa000] ;  /* 0x00a00000e6087984 */ /* 0x0086a80000000c00 */
        /* <DEDUP_REMOVED lines=23> */
.L_x_396:
[----:B------:R-:W-:Y:S05]  /*b3d0*/  BSYNC B0 ;  /* 0x0000000000007941 */ /* 0x000fea0003800000 */
.L_x_395:
        /* <DEDUP_REMOVED lines=27> */
.L_x_361:
        /* <DEDUP_REMOVED lines=17> */
[----:B------:R-:W-:Y:S01]  /*b6a0*/  @UP2 UMOV UR21, 0x1 ;  /* 0x0000000100152882 */ /* 0x000fe20000000000 */
[----:B------:R-:W-:Y:S01]  /*b6b0*/  @UP4 UIMAD UR11, UR16, UR11, UR13 ;  /* 0x0000000b100b42a4 */ /* 0x000fe2000f8e020d */
[----:B------:R-:W-:Y:S01]  /*b6c0*/  IMAD.SHL.U32 R9, R6, 0x8, RZ ;  /* 0x0000000806097824 */ /* 0x000fe200078e00ff */
[----:B------:R-:W-:Y:S01]  /*b6d0*/  @!UP4 UIMAD UR10, UR14, UR4, URZ ;  /* 0x000000040e0ac2a4 */ /* 0x000fe2000f8e023f */
[C---:B------:R-:W-:Y:S01]  /*b6e0*/  ISETP.GE.AND P1, PT, R12.reuse, UR18, PT ;  /* 0x000000120c007c0c */ /* 0x040fe2000bf26270 */
[----:B------:R-:W-:Y:S01]  /*b6f0*/  ULDC.U8 UR13, c[0x0][0x3d8] ;  /* 0x0000f600000d7ab9 */ /* 0x000fe20000000000 */
[----:B------:R-:W-:Y:S01]  /*b700*/  @!UP4 UIMAD.WIDE.U32 UR14, UR7, UR4, URZ ;  /* 0x00000004070ec2a5 */ /* 0x000fe2000f8e003f */
[--C-:B------:R-:W-:Y:S01]  /*b710*/  SHF.R.S32.HI R13, RZ, 0x1f, R12.reuse ;  /* 0x0000001fff0d7819 */ /* 0x100fe2000001140c */
[----:B------:R-:W-:Y:S01]  /*b720*/  UISETP.NE.AND UP0, UPT, UR13, URZ, !UP2 ;  /* 0x0000003f0d00728c */ /* 0x000fe2000d705270 */
[----:B------:R-:W-:Y:S01]  /*b730*/  VIADD R5, R12, 0x20 ;  /* 0x000000200c057836 */ /* 0x000fe20000000000 */
[----:B------:R-:W-:Y:S01]  /*b740*/  UISETP.NE.AND UP3, UPT, UR13, URZ, UPT ;  /* 0x0000003f0d00728c */ /* 0x000fe2000bf65270 */
[----:B------:R-:W-:Y:S01]  /*b750*/  ISETP.NE.AND P3, PT, R6, RZ, PT ;  /* 0x000000ff0600720c */ /* 0x000fe20003f65270 */
[----:B------:R-:W-:Y:S01]  /*b760*/  @!UP4 UIMAD UR10, UR7, UR5, UR10 ;  /* 0x00000005070ac2a4 */ /* 0x000fe2000f8e020a */
[----:B------:R-:W-:Y:S01]  /*b770*/  IMAD.WIDE R10, R10, 0x80, R12 ;  /* 0x000000800a0a7825 */ /* 0x000fe200078e020c */
[----:B------:R-:W-:Y:S01]  /*b780*/  UISETP.NE.OR UP3, UPT, UR8, URZ, !UP3 ;  /* 0x0000003f0800728c */ /* 0x000fe2000df65670 */
[----:B------:R-:W-:Y:S01]  /*b790*/  IADD3 R4, R12, 0x40, RZ ;  /* 0x000000400c047810 */ /* 0x000fe20007ffe0ff */
[----:B------:R-:W-:Y:S01]  /*b7a0*/  @!UP2 ULDC UR13, c[0x0][0x270] ;  /* 0x00009c00000daab9 */ /* 0x000fe20000000800 */
[----:B------:R-:W-:Y:S01]  /*b7b0*/  @!UP2 ULDC UR8, c[0x0][0x2c4] ;  /* 0x0000b1000008aab9 */ /* 0x000fe20000000800 */
[----:B------:R-:W-:Y:S01]  /*b7c0*/  UISETP.NE.OR UP1, UPT, UR16, -0x1, UP3 ;  /* 0xffffffff1000788c */ /* 0x000fe20009f25670 */
[C---:B------:R-:W-:Y:S01]  /*b7d0*/  VIADD R8, R9.reuse, 0x40 ;  /* 0x0000004009087836 */ /* 0x040fe20000000000 */
[----:B------:R-:W-:Y:S01]  /*b7e0*/  @UP0 ULDC UR8, c[0x0][0x2e4] ;  /* 0x0000b90000080ab9 */ /* 0x000fe20000000800 */
[----:B------:R-:W-:Y:S01]  /*b7f0*/  @UP2 ULDC.64 UR4, c[0x0][0x2c0] ;  /* 0x0000b00000042ab9 */ /* 0x000fe20000000a00 */
[----:B------:R-:W-:Y:S01]  /*b800*/  @!UP2 UIMAD UR21, UR8, UR13, URZ ;  /* 0x0000000d0815a2a4 */ /* 0x000fe2000f8e023f */
[C---:B------:R-:W-:Y:S01]  /*b810*/  VIADD R7, R9.reuse, 0x80 ;  /* 0x0000008009077836 */ /* 0x040fe20000000000 */
[----:B------:R-:W-:Y:S01]  /*b820*/  @UP2 UIMAD UR19, UR5, UR4, URZ ;  /* 0x00000004051322a4 */ /* 0x000fe2000f8e023f */
[----:B------:R-:W-:Y:S01]  /*b830*/  IADD3 R6, R9, 0xc0, RZ ;  /* 0x000000c009067810 */ /* 0x000fe20007ffe0ff */
[----:B------:R-:W-:Y:S01]  /*b840*/  UIMAD UR21, UR7, UR21, URZ ;  /* 0x00000015071572a4 */ /* 0x000fe2000f8e023f */
[----:B------:R-:W-:Y:S01]  /*b850*/  ULDC.64 UR4, c[0x0][0x2a0] ;  /* 0x0000a80000047ab9 */ /* 0x000fe20000000a00 */
[----:B------:R-:W-:Y:S01]  /*b860*/  @!UP4 UIADD3 UR11, UR15, UR10, URZ ;  /* 0x0000000a0f0bc290 */ /* 0x000fe2000fffe03f */
[----:B------:R-:W-:Y:S01]  /*b870*/  IMAD.U32 R14, RZ, RZ, UR4 ;  /* 0x00000004ff0e7e24 */ /* 0x000fe2000f8e00ff */
[----:B------:R-:W-:Y:S01]  /*b880*/  UIMAD UR20, UR20, UR4, URZ ;  /* 0x00000004141472a4 */ /* 0x000fe2000f8e023f */
[----:B------:R-:W-:-:S02]  /*b890*/  @!UP4 UMOV UR12, UR14 ;  /* 0x0000000e000ccc82 */ /* 0x000fc40008000000 */
        /* <DEDUP_REMOVED lines=12> */
[----:B------:R-:W-:Y:S01]  /*b960*/  UIMAD UR5, UR9, UR5, UR20 ;  /* 0x00000005090572a4 */ /* 0x000fe2000f8e0214 */
[----:B------:R-:W-:Y:S01]  /*b970*/  @!UP3 UMOV UR24, UR16 ;  /* 0x000000100018bc82 */ /* 0x000fe20008000000 */
[----:B------:R-:W-:Y:S01]  /*b980*/  UMOV UR25, URZ ;  /* 0x0000003f00197c82 */ /* 0x000fe20008000000 */
        /* <DEDUP_REMOVED lines=25> */
.L_x_398:
[----:B------:R-:W-:Y:S05]  /*bb20*/  BSYNC B0 ;  /* 0x0000000000007941 */ /* 0x000fea0003800000 */
.L_x_397:
        /* <DEDUP_REMOVED lines=25> */
.L_x_400:
[----:B------:R-:W-:Y:S05]  /*bcc0*/  BSYNC B0 ;  /* 0x0000000000007941 */ /* 0x000fea0003800000 */
.L_x_399:
        /* <DEDUP_REMOVED lines=24> */
.L_x_402:
[----:B------:R-:W-:Y:S05]  /*be50*/  BSYNC B0 ;  /* 0x0000000000007941 */ /* 0x000fea0003800000 */
.L_x_401:
        /* <DEDUP_REMOVED lines=12> */
[----:B------:R-:W-:Y:S01]  /*bf20*/  IMAD.MOV.U32 R11, RZ, RZ, R17 ;  /* 0x000000ffff0b7224 */ /* 0x000fe200078e0011 */
[----:B------:R-:W-:Y:S01]  /*bf30*/  ISETP.GE.AND P2, PT, R8, UR7, PT ;  /* 0x0000000708007c0c */ /* 0x000fe2000bf46270 */
[----:B------:R-:W-:Y:S02]  /*bf40*/  IMAD R3, R3, UR4, RZ ;  /* 0x0000000403037c24 */ /* 0x000fe4000f8e02ff */
[----:B------:R-:W-:-:S04]  /*bf50*/  IMAD.WIDE.U32 R10, R2, UR4, R10 ;  /* 0x00000004020a7c25 */ /* 0x000fc8000f8e000a */
        /* <DEDUP_REMOVED lines=11> */
.L_x_404:
[----:B------:R-:W-:Y:S05]  /*c010*/  BSYNC B0 ;  /* 0x0000000000007941 */ /* 0x000fea0003800000 */
.L_x_403:
        /* <DEDUP_REMOVED lines=10> */
.L_x_406:
[----:B------:R-:W-:Y:S05]  /*c0c0*/  BSYNC B0 ;  /* 0x0000000000007941 */ /* 0x000fea0003800000 */
.L_x_405:
        /* <DEDUP_REMOVED lines=10> */
.L_x_408:
[----:B------:R-:W-:Y:S05]  /*c170*/  BSYNC B0 ;  /* 0x0000000000007941 */ /* 0x000fea0003800000 */
.L_x_407:
        /* <DEDUP_REMOVED lines=10> */
.L_x_410:
[----:B------:R-:W-:Y:S05]  /*c220*/  BSYNC B0 ;  /* 0x0000000000007941 */ /* 0x000fea0003800000 */
.L_x_409:
[----:B------:R-:W-:Y:S05]  /*c230*/  @P3 EXIT ;  /* 0x000000000000394d */ /* 0x000fea0003800000 */
[----:B------:R-:W-:Y:S01]  /*c240*/  IMAD R0, R0, UR22, RZ ;  /* 0x0000001600007c24 */ /* 0x000fe2000f8e02ff */
[----:B------:R-:W-:-:S04]  /*c250*/  ULDC.64 UR4, c[0x0][0x2b0] ;  /* 0x0000ac0000047ab9 */ /* 0x000fc80000000a00 */
[----:B----4-:R-:W-:-:S04]  /*c260*/  IADD3 R2, P0, R0, UR6, RZ ;  /* 0x0000000600027c10 */ /* 0x010fc8000ff1e0ff */
[----:B------:R-:W-:Y:S02]  /*c270*/  LEA.HI.X.SX32 R0, R0, UR24, 0x1, P0 ;  /* 0x0000001800007c11 */ /* 0x000fe400080f0eff */
[----:B------:R-:W-:-:S04]  /*c280*/  LEA R4, P0, R2, UR4, 0x2 ;  /* 0x0000000402047c11 */ /* 0x000fc8000f8010ff */
[----:B------:R-:W-:Y:S01]  /*c290*/  LEA.HI.X R5, R2, UR5, R0, 0x2, P0 ;  /* 0x0000000502057c11 */ /* 0x000fe200080f1400 */
[----:B------:R-:W-:-:S05]  /*c2a0*/  IMAD.MOV.U32 R0, RZ, RZ, 0x7f800000 ;  /* 0x7f800000ff007424 */ /* 0x000fca00078e00ff */
[----:B------:R-:W-:Y:S01]  /*c2b0*/  STG.E desc[UR26][R4.64], R0 ;  /* 0x0000000004007986 */ /* 0x000fe2000c10191a */
[----:B------:R-:W-:Y:S05]  /*c2c0*/  EXIT ;  /* 0x000000000000794d */ /* 0x000fea0003800000 */
.L_x_411:
        /* <DEDUP_REMOVED lines=11> */
.L_x_2394:


//--------------------- .text._ZN5flash16flash_fwd_kernelI23Flash_fwd_kernel_traitsILi256ELi128ELi64ELi8ELb0ELb0EN7cutlass10bfloat16_tE19Flash_kernel_traitsILi256ELi128ELi64ELi8ES3_EELb0ELb0ELb0ELb1ELb0ELb0ELb0ELb0EEEvNS_16Flash_fwd_paramsE --------------------------
	.section	.text._ZN5flash16flash_fwd_kernelI23Flash_fwd_kernel_traitsILi256ELi128ELi64ELi8ELb0ELb0EN7cutlass10bfloat16_tE19Flash_kernel_traitsILi256ELi128ELi64ELi8ES3_EELb0ELb0ELb0ELb1ELb0ELb0ELb0ELb0EEEvNS_16Flash_fwd_paramsE,"ax",@progbits
	.align	128
        .global         _ZN5flash16flash_fwd_kernelI23Flash_fwd_kernel_traitsILi256ELi128ELi64ELi8ELb0ELb0EN7cutlass10bfloat16_tE19Flash_kernel_traitsILi256ELi128ELi64ELi8ES3_EELb0ELb0ELb0ELb1ELb0ELb0ELb0ELb0EEEvNS_16Flash_fwd_paramsE
        .type           _ZN5flash16flash_fwd_kernelI23Flash_fwd_kernel_traitsILi256ELi128ELi64ELi8ELb0ELb0EN7cutlass10bfloat16_tE19Flash_kernel_traitsILi256ELi128ELi64ELi8ES3_EELb0ELb0ELb0ELb1ELb0ELb0ELb0ELb0EEEvNS_16Flash_fwd_paramsE,@function
        .size           _ZN5flash16flash_fwd_kernelI23Flash_fwd_kernel_traitsILi256ELi128ELi64ELi8ELb0ELb0EN7cutlass10bfloat16_tE19Flash_kernel_traitsILi256ELi128ELi64ELi8ES3_EELb0ELb0ELb0ELb1ELb0ELb0ELb0ELb0EEEvNS_16Flash_fwd_paramsE,(.L_x_2395 - _ZN5flash16flash_fwd_kernelI23Flash_fwd_kernel_traitsILi256ELi128ELi64ELi8ELb0ELb0EN7cutlass10bfloat16_tE19Flash_kernel_traitsILi256ELi128ELi64ELi8ES3_EELb0ELb0ELb0ELb1ELb0ELb0ELb0ELb0EEEvNS_16Flash_fwd_paramsE)
        .other          _ZN5flash16flash_fwd_kernelI23Flash_fwd_kernel_traitsILi256ELi128ELi64ELi8ELb0ELb0EN7cutlass10bfloat16_tE19Flash_kernel_traitsILi256ELi128ELi64ELi8ES3_EELb0ELb0ELb0ELb1ELb0ELb0ELb0ELb0EEEvNS_16Flash_fwd_paramsE,@"STO_CUDA_ENTRY STV_DEFAULT"
_ZN5flash16flash_fwd_kernelI23Flash_fwd_kernel_traitsILi256ELi128ELi64ELi8ELb0ELb0EN7cutlass10bfloat16_tE19Flash_kernel_traitsILi256ELi128ELi64ELi8ES3_EELb0ELb0ELb0ELb1ELb0ELb0ELb0ELb0EEEvNS_16Flash_fwd_paramsE:
.text._ZN5flash16flash_fwd_kernelI23Flash_fwd_kernel_traitsILi256ELi128ELi64ELi8ELb0ELb0EN7cutlass10bfloat16_tE19Flash_kernel_traitsILi256ELi128ELi64ELi8ES3_EELb0ELb0ELb0ELb1ELb0ELb0ELb0ELb0EEEvNS_16Flash_fwd_paramsE:
        /* <DEDUP_REMOVED lines=56> */
.L_x_412:
[----:B------:R-:W-:-:S05]  /*0380*/  ULDC UR7, c[0x0][0x2c8] ;  /* 0x0000b20000077ab9 */ /* 0x000fca0000000800 */
.L_x_413:
        /* <DEDUP_REMOVED lines=60> */
.L_x_415:
[----:B------:R-:W-:Y:S01]  /*0750*/  ULDC UR4, c[0x0][0x278] ;  /* 0x00009e0000047ab9 */ /* 0x000fe20000000800 */
[----:B------:R-:W1:Y:S01]  /*0760*/  S2R R2, SR_CTAID.Z ;  /* 0x0000000000027919 */ /* 0x000e620000002700 */
[----:B------:R-:W-:Y:S01]  /*0770*/  IMAD.U32 R0, RZ, RZ, UR4 ;  /* 0x00000004ff007e24 */ /* 0x000fe2000f8e00ff */
[----:B------:R-:W-:Y:S01]  /*0780*/  UMOV UR14, URZ ;  /* 0x0000003f000e7c82 */ /* 0x000fe20008000000 */
[----:B------:R-:W-:Y:S01]  /*0790*/  SHF.R.S32.HI R84, RZ, 0x1f, R6 ;  /* 0x0000001fff547819 */ /* 0x000fe20000011406 */
[----:B------:R-:W-:Y:S01]  /*07a0*/  UIADD3 UR16, -UR25, UR19, URZ ;  /* 0x0000001319107290 */ /* 0x000fe2000fffe13f */
[----:B------:R-:W-:Y:S01]  /*07b0*/  IMAD.U32 R18, RZ, RZ, UR18 ;  /* 0x00000012ff127e24 */ /* 0x000fe2000f8e00ff */
[----:B------:R-:W-:Y:S02]  /*07c0*/  IABS R0, R0 ;  /* 0x0000000000007213 */ /* 0x000fe40000000000 */
[----:B------:R-:W-:Y:S02]  /*07d0*/  LEA.HI R12, R84, R6, RZ, 0x3 ;  /* 0x00000006540c7211 */ /* 0x000fe400078f18ff */
[----:B------:R-:W-:-:S02]  /*07e0*/  R2UR UR5, R0 ;  /* 0x00000000000572ca */ /* 0x000fc400000e0000 */
[----:B------:R-:W-:Y:S02]  /*07f0*/  SHF.R.S32.HI R240, RZ, 0x3, R12 ;  /* 0x00000003fff07819 */ /* 0x000fe4000001140c */
[----:B------:R-:W-:Y:S02]  /*0800*/  LOP3.LUT R12, R12, 0xfffffff8, RZ, 0xc0, !PT ;  /* 0xfffffff80c0c7812 */ /* 0x000fe400078ec0ff */
[----:B------:R-:W-:Y:S01]  /*0810*/  SHF.R.S32.HI R241, RZ, 0x1f, R240 ;  /* 0x0000001ffff17819 */ /* 0x000fe200000114f0 */
[----:B------:R-:W-:Y:S02]  /*0820*/  IMAD.SHL.U32 R230, R240, 0x40, RZ ;  /* 0x00000040f0e67824 */ /* 0x000fe400078e00ff */
[----:B------:R-:W-:-:S03]  /*0830*/  IMAD.IADD R12, R6, 0x1, -R12 ;  /* 0x00000001060c7824 */ /* 0x000fc600078e0a0c */
[----:B------:R-:W-:Y:S01]  /*0840*/  LOP3.LUT R230, R230, 0x1c0, RZ, 0xc0, !PT ;  /* 0x000001c0e6e67812 */ /* 0x000fe200078ec0ff */
[----:B------:R-:W2:Y:S01]  /*0850*/  I2F.RP R0, UR5 ;  /* 0x0000000500007d06 */ /* 0x000ea20008209400 */
[----:B------:R-:W-:-:S05]  /*0860*/  IMAD.SHL.U32 R168, R12, 0x8, RZ ;  /* 0x000000080ca87824 */ /* 0x000fca00078e00ff */
[----:B------:R-:W-:Y:S02]  /*0870*/  SHF.R.S32.HI R169, RZ, 0x1f, R168 ;  /* 0x0000001fffa97819 */ /* 0x000fe400000114a8 */
[----:B-1----:R-:W-:-:S04]  /*0880*/  IABS R2, R2 ;  /* 0x0000000200027213 */ /* 0x002fc80000000000 */
[----:B------:R-:W-:Y:S01]  /*0890*/  R2UR UR7, R2 ;  /* 0x00000000020772ca */ /* 0x000fe200000e0000 */
[----:B--2---:R-:W1:Y:S01]  /*08a0*/  MUFU.RCP R0, R0 ;  /* 0x0000000000007308 */ /* 0x004e620000001000 */
[----:B------:R-:W-:Y:S02]  /*08b0*/  LOP3.LUT R2, R230, 0x38, R168, 0xf8, !PT ;  /* 0x00000038e6027812 */ /* 0x000fe400078ef8a8 */
[----:B------:R-:W-:-:S04]  /*08c0*/  SHF.R.U32.HI R230, RZ, 0x3, R230 ;  /* 0x00000003ffe67819 */ /* 0x000fc800000116e6 */
[----:B------:R-:W-:Y:S01]  /*08d0*/  LOP3.LUT R230, R2, R230, RZ, 0x3c, !PT ;  /* 0x000000e602e67212 */ /* 0x000fe200078e3cff */
[----:B-1----:R-:W-:-:S06]  /*08e0*/  VIADD R0, R0, 0xffffffe ;  /* 0x0ffffffe00007836 */ /* 0x002fcc0000000000 */
[----:B------:R-:W1:Y:S02]  /*08f0*/  F2I.FTZ.U32.TRUNC.NTZ R0, R0 ;  /* 0x0000000000007305 */ /* 0x000e64000021f000 */
[----:B-1----:R-:W-:Y:S01]  /*0900*/  R2UR UR15, R0 ;  /* 0x00000000000f72ca */ /* 0x002fe200000e0000 */
[----:B------:R-:W-:-:S05]  /*0910*/  VIADD R0, R240, 0x40 ;  /* 0x00000040f0007836 */ /* 0x000fca0000000000 */
[----:B------:R-:W-:Y:S01]  /*0920*/  ISETP.GE.AND P5, PT, R0, UR16, PT ;  /* 0x0000001000007c0c */ /* 0x000fe2000bfa6270 */
[----:B------:R-:W-:-:S05]  /*0930*/  VIADD R0, R240, 0x60 ;  /* 0x00000060f0007836 */ /* 0x000fca0000000000 */
[----:B------:R-:W-:Y:S01]  /*0940*/  ISETP.GE.AND P6, PT, R0, UR16, PT ;  /* 0x0000001000007c0c */ /* 0x000fe2000bfc6270 */
[----:B------:R-:W-:Y:S01]  /*0950*/  UIADD3 UR9, URZ, -UR15, URZ ;  /* 0x8000000f3f097290 */ /* 0x000fe2000fffe03f */
[----:B------:R-:W-:-:S03]  /*0960*/  LEA.HI R0, R84, R6, RZ, 0x6 ;  /* 0x0000000654007211 */ /* 0x000fc600078f30ff */
[----:B------:R-:W-:-:S04]  /*0970*/  UIMAD UR9, UR9, UR5, URZ ;  /* 0x00000005090972a4 */ /* 0x000fc8000f8e023f */
[----:B------:R-:W-:-:S07]  /*0980*/  UIMAD.WIDE.U32 UR14, UR15, UR9, UR14 ;  /* 0x000000090f0e72a5 */ /* 0x000fce000f8e000e */
[----:B------:R-:W-:Y:S02]  /*0990*/  UMOV UR9, UR15 ;  /* 0x0000000f00097c82 */ /* 0x000fe40008000000 */
[----:B------:R-:W-:-:S07]  /*09a0*/  UIMAD.WIDE.U32 UR14, UR9, UR7, URZ ;  /* 0x00000007090e72a5 */ /* 0x000fce000f8e003f */
[----:B------:R-:W-:Y:S02]  /*09b0*/  UMOV UR20, UR15 ;  /* 0x0000000f00147c82 */ /* 0x000fe40008000000 */
[----:B------:R-:W-:-:S04]  /*09c0*/  UIADD3 UR9, -UR20, URZ, URZ ;  /* 0x0000003f14097290 */ /* 0x000fc8000fffe13f */
[----:B------:R-:W-:Y:S02]  /*09d0*/  UIMAD UR7, UR5, UR9, UR7 ;  /* 0x00000009050772a4 */ /* 0x000fe4000f8e0207 */
[----:B------:R-:W-:Y:S02]  /*09e0*/  @UP0 UIADD3 UR9, UR8, UR6, URZ ;  /* 0x0000000608090290 */ /* 0x000fe4000fffe03f */
[----:B------:R-:W-:Y:S02]  /*09f0*/  UISETP.GT.U32.AND UP1, UPT, UR5, UR7, UPT ;  /* 0x000000070500728c */ /* 0x000fe4000bf24070 */
[----:B------:R-:W-:-:S09]  /*0a00*/  ULOP3.LUT UR6, UR32, UR4, URZ, 0x3c, !UPT ;  /* 0x0000000420067292 */ /* 0x000fd2000f8e3c3f */
[----:B------:R-:W-:Y:S02]  /*0a10*/  @!UP1 UIADD3 UR7, UR7, -UR5, URZ ;  /* 0x8000000507079290 */ /* 0x000fe4000fffe03f */
[----:B------:R-:W-:Y:S02]  /*0a20*/  @!UP1 UIADD3 UR20, UR20, 0x1, URZ ;  /* 0x0000000114149890 */ /* 0x000fe4000fffe03f */
[----:B------:R-:W-:Y:S02]  /*0a30*/  UISETP.GE.U32.AND UP2, UPT, UR7, UR5, UPT ;  /* 0x000000050700728c */ /* 0x000fe4000bf46070 */
[----:B------:R-:W-:Y:S02]  /*0a40*/  UISETP.GE.AND UP1, UPT, UR6, URZ, UPT ;  /* 0x0000003f0600728c */ /* 0x000fe4000bf26270 */
[----:B------:R-:W-:Y:S01]  /*0a50*/  USHF.R.S32.HI UR5, URZ, 0x1f, UR32 ;  /* 0x0000001f3f057899 */ /* 0x000fe20008011420 */
[----:B------:R-:W-:Y:S02]  /*0a60*/  @UP0 ULDC.64 UR6, c[0x0][0x250] ;  /* 0x0000940000060ab9 */ /* 0x000fe40000000a00 */
[----:B------:R-:W-:-:S02]  /*0a70*/  @UP0 UIMAD.WIDE.U32 UR14, UR9, UR6, URZ ;  /* 0x00000006090e02a5 */ /* 0x000fc4000f8e003f */
[----:B------:R-:W-:Y:S02]  /*0a80*/  @UP0 UIMAD UR9, UR9, UR7, URZ ;  /* 0x00000007090902a4 */ /* 0x000fe4000f8e023f */
[----:B------:R-:W-:Y:S02]  /*0a90*/  @UP2 UIADD3 UR20, UR20, 0x1, URZ ;  /* 0x0000000114142890 */ /* 0x000fe4000fffe03f */
[----:B------:R-:W-:Y:S02]  /*0aa0*/  UISETP.NE.AND UP2, UPT, UR4, URZ, UPT ;  /* 0x0000003f0400728c */ /* 0x000fe4000bf45270 */
[----:B------:R-:W-:Y:S01]  /*0ab0*/  @!UP1 UIADD3 UR20, -UR20, URZ, URZ ;  /* 0x0000003f14149290 */ /* 0x000fe2000fffe13f */
[----:B------:R-:W-:Y:S01]  /*0ac0*/  @UP0 UMOV UR26, UR14 ;  /* 0x0000000e001a0c82 */ /* 0x000fe20008000000 */
[----:B------:R-:W-:-:S07]  /*0ad0*/  @UP0 UIADD3 UR23, UR15, UR9, URZ ;  /* 0x000000090f170290 */ /* 0x000fce000fffe03f */
[----:B------:R-:W-:-:S04]  /*0ae0*/  @!UP2 ULOP3.LUT UR20, URZ, UR4, URZ, 0x33, !UPT ;  /* 0x000000043f14a292 */ /* 0x000fc8000f8e333f */
        /* <DEDUP_REMOVED lines=15> */
.L_x_416:
[----:B------:R-:W1:Y:S01]  /*0be0*/  S2UR UR4, SR_CgaCtaId ;  /* 0x00000000000479c3 */ /* 0x000e620000008800 */
[----:B------:R-:W-:Y:S01]  /*0bf0*/  IADD3 R2, P0, R168, UR34, RZ ;  /* 0x00000022a8027c10 */ /* 0x000fe2000ff1e0ff */
[----:B------:R-:W-:Y:S01]  /*0c00*/  ULDC.64 UR8, c[0x0][0x258] ;  /* 0x0000960000087ab9 */ /* 0x000fe20000000a00 */
[----:B------:R-:W-:Y:S01]  /*0c10*/  IMAD.SHL.U32 R0, R0, 0x8, RZ ;  /* 0x0000000800007824 */ /* 0x000fe200078e00ff */
[----:B------:R-:W-:Y:S01]  /*0c20*/  UIMAD UR15, UR5, UR8, URZ ;  /* 0x00000008050f72a4 */ /* 0x000fe2000f8e023f */
[----:B------:R-:W-:Y:S01]  /*0c30*/  IADD3.X R3, R169, UR10, RZ, P0, !PT ;  /* 0x0000000aa9037c10 */ /* 0x000fe200087fe4ff */
[----:B------:R-:W-:Y:S01]  /*0c40*/  ULDC.64 UR10, c[0x0][0x260] ;  /* 0x00009800000a7ab9 */ /* 0x000fe20000000a00 */
[----:B------:R-:W-:Y:S01]  /*0c50*/  ISETP.GE.AND P0, PT, R240, UR16, PT ;  /* 0x00000010f0007c0c */ /* 0x000fe2000bf06270 */
[----:B------:R-:W-:Y:S01]  /*0c60*/  UIMAD UR15, UR32, UR9, UR15 ;  /* 0x00000009200f72a4 */ /* 0x000fe2000f8e020f */
[----:B------:R-:W-:Y:S01]  /*0c70*/  MOV R10, UR8 ;  /* 0x00000008000a7c02 */ /* 0x000fe20008000f00 */
[----:B------:R-:W-:Y:S01]  /*0c80*/  UMOV UR33, 0x400 ;  /* 0x0000040000217882 */ /* 0x000fe20000000000 */
[----:B------:R-:W-:Y:S01]  /*0c90*/  ULDC.64 UR8, c[0x0][0x268] ;  /* 0x00009a0000087ab9 */ /* 0x000fe20000000a00 */
[----:B------:R-:W-:Y:S01]  /*0ca0*/  UIMAD UR31, UR14, UR10, URZ ;  /* 0x0000000a0e1f72a4 */ /* 0x000fe2000f8e023f */
[----:B------:R-:W-:Y:S01]  /*0cb0*/  LOP3.LUT R230, R230, 0xfffffe00, R0, 0xf8, !PT ;  /* 0xfffffe00e6e67812 */ /* 0x000fe200078ef800 */
[----:B------:R-:W-:Y:S01]  /*0cc0*/  IMAD.WIDE.U32 R10, R10, UR32, R2 ;  /* 0x000000200a0a7c25 */ /* 0x000fe2000f8e0002 */
[----:B------:R-:W-:Y:S01]  /*0cd0*/  UIMAD UR14, UR14, UR8, URZ ;  /* 0x000000080e0e72a4 */ /* 0x000fe2000f8e023f */
[----:B------:R-:W-:Y:S01]  /*0ce0*/  BSSY B0, `(.L_x_417) ;  /* 0x000003c000007945 */ /* 0x000fe20003800000 */
[----:B------:R-:W-:Y:S01]  /*0cf0*/  UIMAD UR11, UR20, UR11, UR31 ;  /* 0x0000000b140b72a4 */ /* 0x000fe2000f8e021f */
[----:B------:R-:W-:Y:S01]  /*0d00*/  VIADD R17, R11, UR15 ;  /* 0x0000000f0b117c36 */ /* 0x000fe20008000000 */
[----:B------:R-:W-:Y:S01]  /*0d10*/  UIMAD UR31, UR20, UR9, UR14 ;  /* 0x00000009141f72a4 */ /* 0x000fe2000f8e020e */
[----:B------:R-:W-:Y:S01]  /*0d20*/  IMAD.WIDE R18, R18, 0x80, R240 ;  /* 0x0000008012127825 */ /* 0x000fe200078e02f0 */
[----:B------:R-:W-:-:S02]  /*0d30*/  IADD3 R233, R168, 0x40, RZ ;  /* 0x00000040a8e97810 */ /* 0x000fc40007ffe0ff */
[----:B------:R-:W-:Y:S01]  /*0d40*/  IADD3 R231, R168, 0xc0, RZ ;  /* 0x000000c0a8e77810 */ /* 0x000fe20007ffe0ff */
[----:B-1----:R-:W-:Y:S01]  /*0d50*/  ULEA UR4, UR4, UR33, 0x18 ;  /* 0x0000002104047291 */ /* 0x002fe2000f8ec03f */
[----:B------:R-:W-:Y:S01]  /*0d60*/  VIADD R13, R240, 0x20 ;  /* 0x00000020f00d7836 */ /* 0x000fe20000000000 */
[----:B------:R-:W-:Y:S01]  /*0d70*/  MOV R165, UR8 ;  /* 0x0000000800a57c02 */ /* 0x000fe20008000f00 */
[----:B------:R-:W-:Y:S02]  /*0d80*/  VIADD R232, R168, 0x80 ;  /* 0x00000080a8e87836 */ /* 0x000fe40000000000 */
[----:B------:R-:W-:Y:S01]  /*0d90*/  IMAD R7, R241, UR12, RZ ;  /* 0x0000000cf1077c24 */ /* 0x000fe2000f8e02ff */
[----:B------:R-:W-:Y:S01]  /*0da0*/  LEA R230, R230, UR4, 0x1 ;  /* 0x00000004e6e67c11 */ /* 0x000fe2000f8e08ff */
[----:B------:R-:W-:-:S04]  /*0db0*/  IMAD.WIDE.U32 R20, R240, UR12, R168 ;  /* 0x0000000cf0147c25 */ /* 0x000fc8000f8e00a8 */
        /* <DEDUP_REMOVED lines=46> */
.L_x_418:
[----:B------:R-:W-:Y:S05]  /*10a0*/  BSYNC B0 ;  /* 0x0000000000007941 */ /* 0x000fea0003800000 */
.L_x_417:
[----:B------:R-:W-:Y:S01]  /*10b0*/  ISETP.GE.AND P0, PT, R13, UR16, PT ;  /* 0x000000100d007c0c */ /* 0x000fe2000bf06270 */
[----:B------:R-:W-:Y:S01]  /*10c0*/  IMAD R0, R240, UR13, R7 ;  /* 0x0000000df0007c24 */ /* 0x000fe2000f8e0207 */
[----:B------:R-:W-:Y:S01]  /*10d0*/  IADD3 R236, P1, R20, UR24, RZ ;  /* 0x0000001814ec7c10 */ /* 0x000fe2000ff3e0ff */
[----:B------:R-:W-:Y:S01]  /*10e0*/  IMAD R7, R241, UR6, RZ ;  /* 0x00000006f1077c24 */ /* 0x000fe2000f8e02ff */
[----:B------:R-:W-:Y:S01]  /*10f0*/  BSSY B0, `(.L_x_419) ;  /* 0x0000034000007945 */ /* 0x000fe20003800000 */
[----:B------:R-:W-:Y:S01]  /*1100*/  IMAD.WIDE.U32 R14, R240, UR6, R168 ;  /* 0x00000006f00e7c25 */ /* 0x000fe2000f8e00a8 */
[----:B------:R-:W-:-:S03]  /*1110*/  IADD3.X R237, R21, UR22, R0, P1, !PT ;  /* 0x0000001615ed7c10 */ /* 0x000fc60008ffe400 */
[----:B------:R-:W-:-:S04]  /*1120*/  IMAD R7, R240, UR7, R7 ;  /* 0x00000007f0077c24 */ /* 0x000fc8000f8e0207 */
        /* <DEDUP_REMOVED lines=48> */
.L_x_420:
[----:B------:R-:W-:Y:S05]  /*1430*/  BSYNC B0 ;  /* 0x0000000000007941 */ /* 0x000fea0003800000 */
.L_x_419:
        /* <DEDUP_REMOVED lines=49> */
.L_x_422:
[----:B------:R-:W-:Y:S05]  /*1750*/  BSYNC B0 ;  /* 0x0000000000007941 */ /* 0x000fea0003800000 */
.L_x_421:
        /* <DEDUP_REMOVED lines=50> */
.L_x_424:
[----:B------:R-:W-:Y:S05]  /*1a80*/  BSYNC B0 ;  /* 0x0000000000007941 */ /* 0x000fea0003800000 */
.L_x_423:
[----:B------:R-:W-:Y:S01]  /*1a90*/  ULEA.HI.SX32 UR14, UR21, 0xffffffff, 0x1a ;  /* 0xffffffff150e7891 */ /* 0x000fe2000f8fd23f */
[----:B------:R-:W-:Y:S01]  /*1aa0*/  MOV R238, R236 ;  /* 0x000000ec00ee7202 */ /* 0x000fe20000000f00 */
[----:B------:R-:W-:Y:S01]  /*1ab0*/  USHF.L.U64.HI UR15, UR12, 0x6, UR13 ;  /* 0x000000060c0f7899 */ /* 0x000fe2000801020d */
[----:B------:R-:W-:Y:S01]  /*1ac0*/  VIADD R239, R237, UR11 ;  /* 0x0000000bedef7c36 */ /* 0x000fe20008000000 */
[----:B------:R-:W-:Y:S01]  /*1ad0*/  UIMAD UR33, UR14, -0x40, UR27 ;  /* 0xffffffc00e2178a4 */ /* 0x000fe2000f8e021b */
[----:B--23--:R-:W-:Y:S01]  /*1ae0*/  IMAD.U32 R5, RZ, RZ, UR10 ;  /* 0x0000000aff057e24 */ /* 0x00cfe2000f8e00ff */
[----:B------:R-:W-:Y:S01]  /*1af0*/  USHF.R.S32.HI UR36, URZ, 0x1f, UR14 ;  /* 0x0000001f3f247899 */ /* 0x000fe2000801140e */
[----:B------:R-:W-:Y:S01]  /*1b00*/  BSSY B0, `(.L_x_425) ;  /* 0x000002e000007945 */ /* 0x000fe20003800000 */
[----:B------:R-:W-:Y:S01]  /*1b10*/  UIMAD UR8, UR15, UR14, URZ ;  /* 0x0000000e0f0872a4 */ /* 0x000fe2000f8e023f */
[----:B------:R-:W-:Y:S01]  /*1b20*/  IMAD.WIDE.U32 R16, R5, UR14, R238 ;  /* 0x0000000e05107c25 */ /* 0x000fe2000f8e00ee */
[----:B------:R-:W-:-:S02]  /*1b30*/  ISETP.GE.AND P0, PT, R240, UR33, PT ;  /* 0x00000021f0007c0c */ /* 0x000fc4000bf06270 */
[----:B------:R-:W-:Y:S01]  /*1b40*/  UIMAD UR8, UR36, UR10, UR8 ;  /* 0x0000000a240872a4 */ /* 0x000fe2000f8e0208 */
[----:B------:R-:W-:-:S05]  /*1b50*/  ISETP.GE.AND P6, PT, R13, UR33, PT ;  /* 0x000000210d007c0c */ /* 0x000fca000bfc6270 */
[----:B------:R-:W-:-:S05]  /*1b60*/  IADD3 R0, R17, UR8, RZ ;  /* 0x0000000811007c10 */ /* 0x000fca000fffe0ff */
[----:B------:R-:W-:Y:S05]  /*1b70*/  @P0 BRA `(.L_x_426) ;  /* 0x0000000000980947 */ /* 0x000fea0003800000 */
[----:B------:R-:W-:Y:S02]  /*1b80*/  ULDC UR8, c[0x0][0x2d0] ;  /* 0x0000b40000087ab9 */ /* 0x000fe40000000800 */
[----:B------:R-:W-:Y:S02]  /*1b90*/  ISETP.GE.AND P5, PT, R168, UR8, PT ;  /* 0x00000008a8007c0c */ /* 0x000fe4000bfa6270 */
[----:B------:R-:W-:Y:S02]  /*1ba0*/  ISETP.GE.AND P4, PT, R233, UR8, PT ;  /* 0x00000008e9007c0c */ /* 0x000fe4000bf86270 */
[----:B------:R-:W-:-:S09]  /*1bb0*/  ISETP.GE.AND P2, PT, R232, UR8, PT ;  /* 0x00000008e8007c0c */ /* 0x000fd2000bf46270 */
[----:B------:R-:W2:Y:S01]  /*1bc0*/  @!P5 LDC.64 R10, c[0x0][0x218] ;  /* 0x00008600ff0adb82 */ /* 0x000ea20000000a00 */
        /* <DEDUP_REMOVED lines=33> */
.L_x_426:
[----:B------:R-:W-:Y:S05]  /*1de0*/  BSYNC B0 ;  /* 0x0000000000007941 */ /* 0x000fea0003800000 */
.L_x_425:
[----:B------:R-:W-:Y:S01]  /*1df0*/  USHF.L.U64.HI UR34, UR12, 0x5, UR13 ;  /* 0x000000050c227899 */ /* 0x000fe2000801020d */
[----:B------:R-:W-:Y:S01]  /*1e00*/  BSSY B0, `(.L_x_427) ;  /* 0x000002b000007945 */ /* 0x000fe20003800000 */
[----:B------:R-:W-:-:S03]  /*1e10*/  USHF.L.U32 UR35, UR12, 0x5, URZ ;  /* 0x000000050c237899 */ /* 0x000fc6000800063f */
[----:B------:R-:W-:Y:S09]  /*1e20*/  @P6 BRA `(.L_x_428) ;  /* 0x0000000000a06947 */ /* 0x000ff20003800000 */
[----:B------:R-:W-:Y:S01]  /*1e30*/  ULDC UR8, c[0x0][0x2d0] ;  /* 0x0000b40000087ab9 */ /* 0x000fe20000000800 */
[----:B------:R-:W-:Y:S02]  /*1e40*/  IADD3 R16, P0, R16, UR35, RZ ;  /* 0x0000002310107c10 */ /* 0x000fe4000ff1e0ff */
[----:B------:R-:W-:Y:S02]  /*1e50*/  ISETP.GE.AND P5, PT, R168, UR8, PT ;  /* 0x00000008a8007c0c */ /* 0x000fe4000bfa6270 */
[----:B------:R-:W-:Y:S02]  /*1e60*/  ISETP.GE.AND P4, PT, R233, UR8, PT ;  /* 0x00000008e9007c0c */ /* 0x000fe4000bf86270 */
[----:B------:R-:W-:Y:S02]  /*1e70*/  ISETP.GE.AND P2, PT, R232, UR8, PT ;  /* 0x00000008e8007c0c */ /* 0x000fe4000bf46270 */
[----:B------:R-:W-:-:S07]  /*1e80*/  IADD3.X R0, R0, UR34, RZ, P0, !PT ;  /* 0x0000002200007c10 */ /* 0x000fce00087fe4ff */
[----:B---3--:R-:W3:Y:S01]  /*1e90*/  @!P5 LDC.64 R10, c[0x0][0x218] ;  /* 0x00008600ff0adb82 */ /* 0x008ee20000000a00 */
[----:B------:R3:W-:Y:S07]  /*1ea0*/  @P5 STS.128 [R230+0x11000], RZ ;  /* 0x011000ffe6005388 */ /* 0x0007ee0000000c00 */
[----:B------:R-:W5:Y:S08]  /*1eb0*/  @!P4 LDC.64 R8, c[0x0][0x218] ;  /* 0x00008600ff08cb82 */ /* 0x000f700000000a00 */
[----:B-12-4-:R-:W1:Y:S01]  /*1ec0*/  @!P2 LDC.64 R2, c[0x0][0x218] ;  /* 0x00008600ff02ab82 */ /* 0x016e620000000a00 */
        /* <DEDUP_REMOVED lines=30> */
.L_x_428:
[----:B------:R-:W-:Y:S05]  /*20b0*/  BSYNC B0 ;  /* 0x0000000000007941 */ /* 0x000fea0003800000 */
.L_x_427:
        /* <DEDUP_REMOVED lines=10> */
[----:B--23--:R-:W-:Y:S01]  /*2160*/  LEA.HI R10, R84, R6, RZ, 0x4 ;  /* 0x00000006540a7211 */ /* 0x00cfe200078f20ff */
        /* <DEDUP_REMOVED lines=8> */
[----:B-1--4-:R-:W-:-:S05]  /*21f0*/  IMAD.U32 R2, RZ, RZ, UR12 ;  /* 0x0000000cff027e24 */ /* 0x012fca000f8e00ff */
[----:B------:R-:W-:-:S06]  /*2200*/  IMAD.U32 R3, RZ, RZ, UR13 ;  /* 0x0000000dff037e24 */ /* 0x000fcc000f8e00ff */
[----:B------:R1:W2:Y:S01]  /*2210*/  @P0 LDG.E R3, desc[UR28][R2.64] ;  /* 0x0000001c02030981 */ /* 0x0002a2000c1e1900 */
[----:B------:R-:W-:Y:S01]  /*2220*/  LOP3.LUT R8, R10, 0xfffffff0, RZ, 0xc0, !PT ;  /* 0xfffffff00a087812 */ /* 0x000fe200078ec0ff */
[----:B------:R-:W-:Y:S01]  /*2230*/  UIMAD.WIDE.U32 UR8, UR14, UR6, URZ ;  /* 0x000000060e0872a5 */ /* 0x000fe2000f8e003f */
[----:B------:R-:W-:Y:S01]  /*2240*/  SHF.R.S32.HI R4, RZ, 0x4, R10 ;  /* 0x00000004ff047819 */ /* 0x000fe2000001140a */
[----:B------:R-:W-:Y:S01]  /*2250*/  BSSY B0, `(.L_x_429) ;  /* 0x000005b000007945 */ /* 0x000fe20003800000 */
[----:B------:R-:W-:Y:S01]  /*2260*/  BAR.SYNC.DEFER_BLOCKING 0x0 ;  /* 0x0000000000007b1d */ /* 0x000fe20000010000 */
[----:B------:R-:W-:Y:S01]  /*2270*/  IMAD.IADD R8, R6, 0x1, -R8 ;  /* 0x0000000106087824 */ /* 0x000fe200078e0a08 */
[----:B------:R-:W-:Y:S02]  /*2280*/  LEA.HI R10, R10, R4, RZ, 0x1 ;  /* 0x000000040a0a7211 */ /* 0x000fe400078f08ff */
[----:B------:R-:W-:Y:S02]  /*2290*/  ISETP.GE.AND P2, PT, R240, UR33, PT ;  /* 0x00000021f0007c0c */ /* 0x000fe4000bf46270 */
[----:B------:R-:W-:-:S02]  /*22a0*/  SHF.R.S32.HI R9, RZ, 0x1f, R8 ;  /* 0x0000001fff097819 */ /* 0x000fc40000011408 */
[----:B------:R-:W-:Y:S02]  /*22b0*/  LOP3.LUT R10, R10, 0xfffffffe, RZ, 0xc0, !PT ;  /* 0xfffffffe0a0a7812 */ /* 0x000fe400078ec0ff */
[----:B------:R-:W-:Y:S02]  /*22c0*/  LEA.HI R9, R9, R8, RZ, 0x3 ;  /* 0x0000000809097211 */ /* 0x000fe400078f18ff */
[----:B------:R-:W-:Y:S01]  /*22d0*/  IADD3 R234, P1, R14, UR26, RZ ;  /* 0x0000001a0eea7c10 */ /* 0x000fe2000ff3e0ff */
[----:B------:R-:W-:Y:S01]  /*22e0*/  IMAD.IADD R10, R4, 0x1, -R10 ;  /* 0x00000001040a7824 */ /* 0x000fe200078e0a0a */
[C---:B------:R-:W-:Y:S01]  /*22f0*/  LOP3.LUT R0, R9.reuse, 0xfffffff8, RZ, 0xc0, !PT ;  /* 0xfffffff809007812 */ /* 0x040fe200078ec0ff */
[----:B------:R-:W-:Y:S01]  /*2300*/  IMAD.SHL.U32 R9, R9, 0x40, RZ ;  /* 0x0000004009097824 */ /* 0x000fe200078e00ff */
[----:B------:R-:W-:Y:S02]  /*2310*/  IADD3.X R235, R15, UR23, R7, P1, !PT ;  /* 0x000000170feb7c10 */ /* 0x000fe40008ffe407 */
[----:B------:R-:W-:Y:S01]  /*2320*/  LEA.HI R84, R84, R6, RZ, 0x5 ;  /* 0x0000000654547211 */ /* 0x000fe200078f28ff */
[----:B------:R-:W-:Y:S01]  /*2330*/  IMAD.IADD R0, R8, 0x1, -R0 ;  /* 0x0000000108007824 */ /* 0x000fe200078e0a00 */
[----:B------:R-:W-:Y:S01]  /*2340*/  ISETP.GE.AND P6, PT, R13, UR33, PT ;  /* 0x000000210d007c0c */ /* 0x000fe2000bfc6270 */
[----:B-1----:R-:W-:Y:S01]  /*2350*/  IMAD.SHL.U32 R2, R12, 0x40, RZ ;  /* 0x000000400c027824 */ /* 0x002fe200078e00ff */
[----:B------:R-:W-:Y:S01]  /*2360*/  SHF.R.S32.HI R7, RZ, 0x5, R84 ;  /* 0x00000005ff077819 */ /* 0x000fe20000011454 */
[----:B------:R-:W-:Y:S01]  /*2370*/  IMAD.SHL.U32 R4, R0, 0x40, RZ ;  /* 0x0000004000047824 */ /* 0x000fe200078e00ff */
[----:B------:R1:W-:Y:S01]  /*2380*/  @P2 STS.128 [R230+0x18000], RZ ;  /* 0x018000ffe6002388 */ /* 0x0003e20000000c00 */
[----:B------:R-:W-:Y:S01]  /*2390*/  IMAD.SHL.U32 R8, R10, 0x8, RZ ;  /* 0x000000080a087824 */ /* 0x000fe200078e00ff */
[----:B------:R-:W-:Y:S01]  /*23a0*/  LOP3.LUT R2, R2, 0x1c0, RZ, 0xc0, !PT ;  /* 0x000001c002027812 */ /* 0x000fe200078ec0ff */
[----:B------:R-:W-:Y:S01]  /*23b0*/  IMAD.WIDE.U32 R234, R165, UR20, R234 ;  /* 0x00000014a5ea7c25 */ /* 0x000fe2000f8e00ea */
[----:B------:R-:W-:Y:S01]  /*23c0*/  LOP3.LUT R4, R4, 0x1c0, RZ, 0xc0, !PT ;  /* 0x000001c004047812 */ /* 0x000fe200078ec0ff */
[----:B------:R1:W-:Y:S01]  /*23d0*/  @P2 STS.128 [R230+0x1a000], RZ ;  /* 0x01a000ffe6002388 */ /* 0x0003e20000000c00 */
[----:B------:R-:W-:Y:S01]  /*23e0*/  LOP3.LUT R221, R2, 0x8, R221, 0xf8, !PT ;  /* 0x0000000802dd7812 */ /* 0x000fe200078ef8dd */
[----:B------:R-:W-:Y:S01]  /*23f0*/  VIADD R223, R235, UR31 ;  /* 0x0000001febdf7c36 */ /* 0x000fe20008000000 */
[----:B------:R-:W-:Y:S01]  /*2400*/  SHF.R.U32.HI R2, RZ, 0x3, R2 ;  /* 0x00000003ff027819 */ /* 0x000fe20000011602 */
[----:B------:R1:W-:Y:S01]  /*2410*/  @P2 STS.128 [R230+0x1c000], RZ ;  /* 0x01c000ffe6002388 */ /* 0x0003e20000000c00 */
[----:B------:R-:W-:-:S02]  /*2420*/  LOP3.LUT R8, R4, 0x8, R8, 0xf8, !PT ;  /* 0x0000000804087812 */ /* 0x000fc400078ef808 */
[----:B------:R-:W-:Y:S01]  /*2430*/  LOP3.LUT R221, R221, R2, RZ, 0x3c, !PT ;  /* 0x00000002dddd7212 */ /* 0x000fe200078e3cff */
[----:B------:R1:W-:Y:S01]  /*2440*/  @P2 STS.128 [R230+0x1e000], RZ ;  /* 0x01e000ffe6002388 */ /* 0x0003e20000000c00 */
[----:B------:R-:W2:Y:S01]  /*2450*/  @P0 MUFU.RCP R2, UR5 ;  /* 0x0000000500020d08 */ /* 0x000ea20008001000 */
[----:B------:R-:W-:Y:S01]  /*2460*/  SHF.R.U32.HI R4, RZ, 0x3, R4 ;  /* 0x00000003ff047819 */ /* 0x000fe20000011604 */
[----:B------:R-:W-:Y:S01]  /*2470*/  UIMAD UR5, UR36, UR6, URZ ;  /* 0x00000006240572a4 */ /* 0x000fe2000f8e023f */
[----:B------:R-:W-:Y:S02]  /*2480*/  IMAD R221, R10, 0x200, R221 ;  /* 0x000002000add7824 */ /* 0x000fe400078e02dd */
[----:B------:R-:W-:Y:S01]  /*2490*/  LOP3.LUT R4, R8, R4, RZ, 0x3c, !PT ;  /* 0x0000000408047212 */ /* 0x000fe200078e3cff */
[----:B------:R-:W-:Y:S01]  /*24a0*/  IMAD.U32 R8, RZ, RZ, UR8 ;  /* 0x00000008ff087e24 */ /* 0x000fe2000f8e00ff */
[----:B------:R-:W-:Y:S01]  /*24b0*/  UIMAD UR5, UR14, UR7, UR5 ;  /* 0x000000070e0572a4 */ /* 0x000fe2000f8e0205 */
[----:B------:R-:W-:-:S02]  /*24c0*/  LEA R221, R221, UR4, 0x1 ;  /* 0x00000004dddd7c11 */ /* 0x000fc4000f8e08ff */
[----:B------:R-:W-:Y:S01]  /*24d0*/  LOP3.LUT R4, R4, 0xfffffe00, R9, 0xf8, !PT ;  /* 0xfffffe0004047812 */ /* 0x000fe200078ef809 */
[----:B------:R-:W-:Y:S01]  /*24e0*/  UIADD3 UR5, UR9, UR5, URZ ;  /* 0x0000000509057290 */ /* 0x000fe2000fffe03f */
[----:B------:R-:W-:Y:S01]  /*24f0*/  LEA R14, P1, R8, R234, 0x6 ;  /* 0x000000ea080e7211 */ /* 0x000fe200078230ff */
[----:B------:R-:W-:Y:S02]  /*2500*/  IMAD.U32 R9, RZ, RZ, UR9 ;  /* 0x00000009ff097e24 */ /* 0x000fe4000f8e00ff */
[----:B------:R-:W-:-:S05]  /*2510*/  IMAD R222, R7, 0x400, R4 ;  /* 0x0000040007de7824 */ /* 0x000fca00078e0204 */
[----:B------:R-:W-:Y:S01]  /*2520*/  LEA R222, R222, UR4, 0x1 ;  /* 0x00000004dede7c11 */ /* 0x000fe2000f8e08ff */
        /* <DEDUP_REMOVED lines=11> */
[----:B------:R-:W1:Y:S01]  /*25e0*/  @!P5 LDC.64 R10, c[0x0][0x220] ;  /* 0x00008800ff0adb82 */ /* 0x000e620000000a00 */
[----:B------:R2:W-:Y:S07]  /*25f0*/  @P5 STS.128 [R230+0x18000], RZ ;  /* 0x018000ffe6005388 */ /* 0x0005ee0000000c00 */
[----:B------:R-:W3:Y:S08]  /*2600*/  @!P4 LDC.64 R8, c[0x0][0x220] ;  /* 0x00008800ff08cb82 */ /* 0x000ef00000000a00 */
[----:B------:R-:W4:Y:S01]  /*2610*/  @!P2 LDC.64 R2, c[0x0][0x220] ;  /* 0x00008800ff02ab82 */ /* 0x000f220000000a00 */
[----:B-1----:R-:W-:-:S04]  /*2620*/  @!P5 LEA R10, P0, R14, R10, 0x1 ;  /* 0x0000000a0e0ad211 */ /* 0x002fc800078008ff */
[C-C-:B------:R-:W-:Y:S02]  /*2630*/  @!P5 LEA.HI.X R11, R14.reuse, R11, R13.reuse, 0x1, P0 ;  /* 0x0000000b0e0bd211 */ /* 0x140fe400000f0c0d */
        /* <DEDUP_REMOVED lines=28> */
.L_x_430:
[----:B------:R-:W-:Y:S05]  /*2800*/  BSYNC B0 ;  /* 0x0000000000007941 */ /* 0x000fea0003800000 */
.L_x_429:
        /* <DEDUP_REMOVED lines=15> */
[----:B--2---:R-:W2:Y:S01]  /*2900*/  @!P5 LDC.64 R10, c[0x0][0x220] ;  /* 0x00008800ff0adb82 */ /* 0x004ea20000000a00 */
        /* <DEDUP_REMOVED lines=33> */
.L_x_432:
[----:B------:R-:W-:Y:S05]  /*2b20*/  BSYNC B0 ;  /* 0x0000000000007941 */ /* 0x000fea0003800000 */
.L_x_431:
        /* <DEDUP_REMOVED lines=227> */
[C---:B------:R-:W-:Y:S06]  /*3960*/  HMMA.16816.F32.BF16 R64, R76.reuse, R72, R64 ;  /* 0x000000484c40723c */ /* 0x040fec0000041840 */
        /* <DEDUP_REMOVED lines=12> */
[C---:B------:R-:W-:Y:S01]  /*3a30*/  HMMA.16816.F32.BF16 R60, R48.reuse, R38, R60 ;  /* 0x00000026303c723c */ /* 0x040fe2000004183c */
        /* <DEDUP_REMOVED lines=9> */
[----:B------:R-:W-:Y:S01]  /*3ad0*/  ISETP.GE.AND P2, PT, R6, UR27, PT ;  /* 0x0000001b06007c0c */ /* 0x000fe2000bf46270 */
[C---:B------:R-:W-:Y:S01]  /*3ae0*/  IMAD.IADD R38, R7.reuse, 0x1, -R32 ;  /* 0x0000000107267824 */ /* 0x040fe200078e0a20 */
[----:B------:R-:W-:Y:S01]  /*3af0*/  ISETP.GE.AND P3, PT, R32, UR27, PT ;  /* 0x0000001b20007c0c */ /* 0x000fe2000bf66270 */
[----:B------:R-:W-:Y:S01]  /*3b00*/  IMAD.IADD R36, R7, 0x1, -R3 ;  /* 0x0000000107247824 */ /* 0x000fe200078e0a03 */
[----:B------:R-:W-:Y:S01]  /*3b10*/  HMMA.16816.F32.BF16 R16, R48, R42, R16 ;  /* 0x0000002a3010723c */ /* 0x000fe20000041810 */
[----:B------:R-:W-:Y:S01]  /*3b20*/  ISETP.GE.AND P6, PT, R3, UR27, PT ;  /* 0x0000001b03007c0c */ /* 0x000fe2000bfc6270 */
[C---:B------:R-:W-:Y:S01]  /*3b30*/  VIADD R39, R6.reuse, 0x29 ;  /* 0x0000002906277836 */ /* 0x040fe20000000000 */
[----:B------:R-:W-:Y:S01]  /*3b40*/  IABS R38, R38 ;  /* 0x0000002600267213 */ /* 0x000fe20000000000 */
[C---:B------:R-:W-:Y:S01]  /*3b50*/  VIADD R40, R6.reuse, 0x39 ;  /* 0x0000003906287836 */ /* 0x040fe20000000000 */
[----:B------:R-:W-:Y:S01]  /*3b60*/  IABS R36, R36 ;  /* 0x0000002400247213 */ /* 0x000fe20000000000 */
[----:B--2---:R-:W-:Y:S01]  /*3b70*/  HMMA.16816.F32.BF16 R60, R8, R26, R60 ;  /* 0x0000001a083c723c */ /* 0x004fe2000004183c */
[----:B------:R-:W-:Y:S01]  /*3b80*/  I2FP.F32.S32 R38, R38 ;  /* 0x0000002600267245 */ /* 0x000fe20000201400 */
[----:B------:R-:W-:Y:S01]  /*3b90*/  VIADD R42, R6, 0x38 ;  /* 0x00000038062a7836 */ /* 0x000fe20000000000 */
[----:B------:R-:W-:-:S03]  /*3ba0*/  I2FP.F32.S32 R36, R36 ;  /* 0x0000002400247245 */ /* 0x000fc60000201400 */
[C---:B------:R-:W-:Y:S01]  /*3bb0*/  HMMA.16816.F32.BF16 R64, R8.reuse, R24, R64 ;  /* 0x000000180840723c */ /* 0x040fe20000041840 */
[----:B------:R-:W-:Y:S02]  /*3bc0*/  VIADD R26, R6, 0x1 ;  /* 0x00000001061a7836 */ /* 0x000fe40000000000 */
[----:B------:R-:W-:Y:S01]  /*3bd0*/  FFMA.FTZ R36, R36, -UR5, R45 ;  /* 0x8000000524247c23 */ /* 0x000fe2000801002d */
[----:B------:R-:W-:Y:S02]  /*3be0*/  VIADD R27, R6, 0x19 ;  /* 0x00000019061b7836 */ /* 0x000fe40000000000 */
[C---:B------:R-:W-:Y:S01]  /*3bf0*/  IMAD.IADD R33, R7.reuse, 0x1, -R26 ;  /* 0x0000000107217824 */ /* 0x040fe200078e0a1a */
[C---:B----4-:R-:W-:Y:S01]  /*3c00*/  HMMA.16816.F32.BF16 R20, R8.reuse, R52, R20 ;  /* 0x000000340814723c */ /* 0x050fe20000041814 */
[C---:B------:R-:W-:Y:S01]  /*3c10*/  IMAD.IADD R24, R7.reuse, 0x1, -R6 ;  /* 0x0000000107187824 */ /* 0x040fe200078e0a06 */
[----:B------:R-:W-:Y:S01]  /*3c20*/  ISETP.GE.AND P1, PT, R26, UR27, PT ;  /* 0x0000001b1a007c0c */ /* 0x000fe2000bf26270 */
[C---:B------:R-:W-:Y:S01]  /*3c30*/  VIADD R25, R6.reuse, 0x8 ;  /* 0x0000000806197836 */ /* 0x040fe20000000000 */
[----:B------:R-:W-:Y:S01]  /*3c40*/  IABS R33, R33 ;  /* 0x0000002100217213 */ /* 0x000fe20000000000 */
[----:B------:R-:W-:Y:S01]  /*3c50*/  VIADD R45, R6, 0x30 ;  /* 0x00000030062d7836 */ /* 0x000fe20000000000 */
[----:B------:R-:W-:Y:S01]  /*3c60*/  IABS R24, R24 ;  /* 0x0000001800187213 */ /* 0x000fe20000000000 */
[----:B------:R-:W-:Y:S01]  /*3c70*/  HMMA.16816.F32.BF16 R16, R8, R54, R16 ;  /* 0x000000360810723c */ /* 0x000fe20000041810 */
[----:B------:R-:W-:Y:S01]  /*3c80*/  I2FP.F32.S32 R33, R33 ;  /* 0x0000002100217245 */ /* 0x000fe20000201400 */
[----:B------:R-:W-:Y:S01]  /*3c90*/  IMAD.IADD R37, R7, 0x1, -R25 ;  /* 0x0000000107257824 */ /* 0x000fe200078e0a19 */
[----:B------:R-:W-:Y:S01]  /*3ca0*/  I2FP.F32.S32 R24, R24 ;  /* 0x0000001800187245 */ /* 0x000fe20000201400 */
[----:B------:R-:W-:Y:S01]  /*3cb0*/  BAR.SYNC.DEFER_BLOCKING 0x0 ;  /* 0x0000000000007b1d */ /* 0x000fe20000010000 */
[----:B------:R-:W-:Y:S01]  /*3cc0*/  ISETP.GE.AND P0, PT, R25, UR27, PT ;  /* 0x0000001b19007c0c */ /* 0x000fe2000bf06270 */
[----:B------:R-:W-:Y:S01]  /*3cd0*/  HMMA.16816.F32.BF16 R68, R48, R34, R68 ;  /* 0x000000223044723c */ /* 0x000fe20000041844 */
[----:B------:R-:W-:Y:S01]  /*3ce0*/  FFMA.FTZ R33, R33, -UR5, R29 ;  /* 0x8000000521217c23 */ /* 0x000fe2000801001d */
[----:B------:R-:W-:Y:S01]  /*3cf0*/  IMAD.IADD R29, R7, 0x1, -R27 ;  /* 0x00000001071d7824 */ /* 0x000fe200078e0a1b */
[----:B------:R-:W-:-:S02]  /*3d00*/  IABS R37, R37 ;  /* 0x0000002500257213 */ /* 0x000fc40000000000 */
[----:B------:R-:W-:Y:S01]  /*3d10*/  FSEL R36, R36, -INF , !P6 ;  /* 0xff80000024247808 */ /* 0x000fe20007000000 */
[----:B-1----:R-:W-:Y:S01]  /*3d20*/  HMMA.16816.F32.BF16 R56, R8, R12, R56 ;  /* 0x0000000c0838723c */ /* 0x002fe20000041838 */
[C---:B------:R-:W-:Y:S01]  /*3d30*/  VIADD R35, R6.reuse, 0x10 ;  /* 0x0000001006237836 */ /* 0x040fe20000000000 */
[----:B------:R-:W-:Y:S01]  /*3d40*/  IABS R29, R29 ;  /* 0x0000001d001d7213 */ /* 0x000fe20000000000 */
[----:B------:R-:W-:Y:S01]  /*3d50*/  VIADD R34, R6, 0x11 ;  /* 0x0000001106227836 */ /* 0x000fe20000000000 */
[----:B------:R-:W-:Y:S02]  /*3d60*/  I2FP.F32.S32 R37, R37 ;  /* 0x0000002500257245 */ /* 0x000fe40000201400 */
[----:B------:R-:W-:Y:S01]  /*3d70*/  I2FP.F32.S32 R29, R29 ;  /* 0x0000001d001d7245 */ /* 0x000fe20000201400 */
[----:B------:R-:W-:Y:S01]  /*3d80*/  FFMA.FTZ R13, R24, -UR5, R28 ;  /* 0x80000005180d7c23 */ /* 0x000fe2000801001c */
[----:B------:R-:W-:Y:S01]  /*3d90*/  IMAD.IADD R12, R7, 0x1, -R35 ;  /* 0x00000001070c7824 */ /* 0x000fe200078e0a23 */
[----:B------:R-:W-:Y:S01]  /*3da0*/  ISETP.GE.AND P5, PT, R35, UR27, PT ;  /* 0x0000001b23007c0c */ /* 0x000fe2000bfa6270 */
[C---:B------:R-:W-:Y:S01]  /*3db0*/  IMAD.IADD R28, R7.reuse, 0x1, -R34 ;  /* 0x00000001071c7824 */ /* 0x040fe200078e0a22 */
[----:B------:R-:W-:Y:S01]  /*3dc0*/  ISETP.GE.AND P4, PT, R34, UR27, PT ;  /* 0x0000001b22007c0c */ /* 0x000fe2000bf86270 */
[----:B------:R-:W-:Y:S01]  /*3dd0*/  VIADD R24, R7, 0x8 ;  /* 0x0000000807187836 */ /* 0x000fe20000000000 */
[----:B------:R-:W-:Y:S01]  /*3de0*/  IABS R12, R12 ;  /* 0x0000000c000c7213 */ /* 0x000fe20000000000 */
[----:B------:R-:W-:Y:S01]  /*3df0*/  FFMA.FTZ R37, R37, -UR5, R44 ;  /* 0x8000000525257c23 */ /* 0x000fe2000801002c */
[----:B------:R-:W-:Y:S01]  /*3e00*/  IABS R28, R28 ;  /* 0x0000001c001c7213 */ /* 0x000fe20000000000 */
[C---:B------:R-:W-:Y:S01]  /*3e10*/  IMAD.IADD R26, R24.reuse, 0x1, -R26 ;  /* 0x00000001181a7824 */ /* 0x040fe200078e0a1a */
[----:B------:R-:W-:Y:S01]  /*3e20*/  I2FP.F32.S32 R12, R12 ;  /* 0x0000000c000c7245 */ /* 0x000fe20000201400 */
[C---:B------:R-:W-:Y:S01]  /*3e30*/  IMAD.IADD R25, R24.reuse, 0x1, -R25 ;  /* 0x0000000118197824 */ /* 0x040fe200078e0a19 */
[----:B------:R-:W-:Y:S01]  /*3e40*/  I2FP.F32.S32 R28, R28 ;  /* 0x0000001c001c7245 */ /* 0x000fe20000201400 */
[----:B------:R-:W-:Y:S01]  /*3e50*/  IMAD.IADD R35, R24, 0x1, -R35 ;  /* 0x0000000118237824 */ /* 0x000fe200078e0a23 */
[----:B------:R-:W-:Y:S01]  /*3e60*/  IABS R26, R26 ;  /* 0x0000001a001a7213 */ /* 0x000fe20000000000 */
[----:B------:R-:W-:Y:S01]  /*3e70*/  FFMA.FTZ R12, R12, -UR5, R20 ;  /* 0x800000050c0c7c23 */ /* 0x000fe20008010014 */
[----:B------:R-:W-:Y:S01]  /*3e80*/  FFMA.FTZ R20, R38, -UR5, R16 ;  /* 0x8000000526147c23 */ /* 0x000fe20008010010 */
[----:B------:R-:W-:Y:S01]  /*3e90*/  FFMA.FTZ R21, R28, -UR5, R21 ;  /* 0x800000051c157c23 */ /* 0x000fe20008010015 */
[----:B------:R-:W-:-:S02]  /*3ea0*/  IMAD.IADD R28, R24, 0x1, -R6 ;  /* 0x00000001181c7824 */ /* 0x000fc400078e0a06 */
[----:B------:R-:W-:Y:S01]  /*3eb0*/  FFMA.FTZ R16, R29, -UR5, R17 ;  /* 0x800000051d107c23 */ /* 0x000fe20008010011 */
[----:B------:R-:W-:Y:S01]  /*3ec0*/  VIADD R17, R6, 0x20 ;  /* 0x0000002006117836 */ /* 0x000fe20000000000 */
[----:B------:R-:W-:Y:S01]  /*3ed0*/  I2FP.F32.S32 R26, R26 ;  /* 0x0000001a001a7245 */ /* 0x000fe20000201400 */
[C---:B------:R-:W-:Y:S01]  /*3ee0*/  IMAD.IADD R29, R24.reuse, 0x1, -R3 ;  /* 0x00000001181d7824 */ /* 0x040fe200078e0a03 */
[----:B------:R-:W-:Y:S01]  /*3ef0*/  IABS R28, R28 ;  /* 0x0000001c001c7213 */ /* 0x000fe20000000000 */
[----:B------:R-:W-:Y:S01]  /*3f00*/  IMAD.IADD R38, R7, 0x1, -R17 ;  /* 0x0000000107267824 */ /* 0x000fe200078e0a11 */
[----:B------:R-:W-:Y:S01]  /*3f10*/  IABS R25, R25 ;  /* 0x0000001900197213 */ /* 0x000fe20000000000 */
[----:B------:R-:W-:Y:S01]  /*3f20*/  IMAD.IADD R32, R24, 0x1, -R32 ;  /* 0x0000000118207824 */ /* 0x000fe200078e0a20 */
[----:B------:R-:W-:Y:S01]  /*3f30*/  I2FP.F32.S32 R28, R28 ;  /* 0x0000001c001c7245 */ /* 0x000fe20000201400 */
[----:B------:R-:W-:Y:S01]  /*3f40*/  FFMA.FTZ R26, R26, -UR5, R31 ;  /* 0x800000051a1a7c23 */ /* 0x000fe2000801001f */
[----:B------:R-:W-:Y:S01]  /*3f50*/  IABS R3, R38 ;  /* 0x0000002600037213 */ /* 0x000fe20000000000 */
[----:B------:R-:W-:Y:S01]  /*3f60*/  IMAD.IADD R34, R24, 0x1, -R34 ;  /* 0x0000000118227824 */ /* 0x000fe200078e0a22 */
[----:B------:R-:W-:Y:S01]  /*3f70*/  IABS R29, R29 ;  /* 0x0000001d001d7213 */ /* 0x000fe20000000000 */
[----:B------:R-:W-:Y:S01]  /*3f80*/  FFMA.FTZ R30, R28, -UR5, R30 ;  /* 0x800000051c1e7c23 */ /* 0x000fe2000801001e */
[----:B------:R-:W-:Y:S01]  /*3f90*/  I2FP.F32.S32 R3, R3 ;  /* 0x0000000300037245 */ /* 0x000fe20000201400 */
[----:B------:R-:W-:Y:S01]  /*3fa0*/  HMMA.16816.F32.BF16 R68, R8, R14, R68 ;  /* 0x0000000e0844723c */ /* 0x000fe20000041844 */
[----:B------:R-:W-:Y:S01]  /*3fb0*/  I2FP.F32.S32 R38, R25 ;  /* 0x0000001900267245 */ /* 0x000fe20000201400 */
[----:B------:R-:W-:Y:S01]  /*3fc0*/  VIADD R44, R6, 0x31 ;  /* 0x00000031062c7836 */ /* 0x000fe20000000000 */
[----:B------:R-:W-:Y:S01]  /*3fd0*/  IABS R35, R35 ;  /* 0x0000002300237213 */ /* 0x000fe20000000000 */
[----:B------:R-:W-:Y:S01]  /*3fe0*/  FFMA.FTZ R64, R3, -UR5, R64 ;  /* 0x8000000503407c23 */ /* 0x000fe20008010040 */
[----:B------:R-:W-:-:S02]  /*3ff0*/  IABS R32, R32 ;  /* 0x0000002000207213 */ /* 0x000fc40000000000 */
[----:B------:R-:W-:Y:S02]  /*4000*/  FSEL R31, R30, -INF , !P2 ;  /* 0xff8000001e1f7808 */ /* 0x000fe40005000000 */
[----:B------:R-:W-:Y:S02]  /*4010*/  FSEL R33, R33, -INF , !P1 ;  /* 0xff80000021217808 */ /* 0x000fe40004800000 */
[----:B------:R-:W-:Y:S01]  /*4020*/  FSEL R30, R26, -INF , !P1 ;  /* 0xff8000001a1e7808 */ /* 0x000fe20004800000 */
[----:B------:R-:W-:Y:S01]  /*4030*/  IMAD.IADD R26, R7, 0x1, -R39 ;  /* 0x00000001071a7824 */ /* 0x000fe200078e0a27 */
[----:B------:R-:W-:Y:S01]  /*4040*/  I2FP.F32.S32 R25, R29 ;  /* 0x0000001d00197245 */ /* 0x000fe20000201400 */
[----:B------:R-:W-:Y:S01]  /*4050*/  FFMA.FTZ R29, R38, -UR5, R46 ;  /* 0x80000005261d7c23 */ /* 0x000fe2000801002e */
[----:B------:R-:W-:Y:S01]  /*4060*/  FSEL R3, R13, -INF , !P2 ;  /* 0xff8000000d037808 */ /* 0x000fe20005000000 */
[----:B------:R-:W-:Y:S01]  /*4070*/  IMAD.IADD R38, R7, 0x1, -R40 ;  /* 0x0000000107267824 */ /* 0x000fe200078e0a28 */
[----:B------:R-:W-:Y:S01]  /*4080*/  ISETP.GE.AND P1, PT, R17, UR27, PT ;  /* 0x0000001b11007c0c */ /* 0x000fe2000bf26270 */
[C---:B------:R-:W-:Y:S01]  /*4090*/  IMAD.IADD R17, R24.reuse, 0x1, -R17 ;  /* 0x0000000118117824 */ /* 0x040fe200078e0a11 */
[----:B------:R-:W-:Y:S01]  /*40a0*/  ISETP.GE.AND P2, PT, R27, UR27, PT ;  /* 0x0000001b1b007c0c */ /* 0x000fe2000bf46270 */
[----:B------:R-:W-:Y:S01]  /*40b0*/  IMAD.IADD R27, R24, 0x1, -R27 ;  /* 0x00000001181b7824 */ /* 0x000fe200078e0a1b */
        /* <DEDUP_REMOVED lines=8> */
[----:B------:R-:W-:Y:S01]  /*4140*/  I2FP.F32.S32 R34, R34 ;  /* 0x0000002200227245 */ /* 0x000fe20000201400 */
[----:B------:R-:W-:Y:S01]  /*4150*/  IMAD.IADD R32, R7, 0x1, -R35 ;  /* 0x0000000107207824 */ /* 0x000fe200078e0a23 */
[----:B------:R-:W-:Y:S01]  /*4160*/  FSEL R37, R37, -INF , !P0 ;  /* 0xff80000025257808 */ /* 0x000fe20004000000 */
[----:B------:R-:W-:Y:S01]  /*4170*/  IMAD.IADD R22, R7, 0x1, -R42 ;  /* 0x0000000107167824 */ /* 0x000fe200078e0a2a */
[----:B------:R-:W-:-:S02]  /*4180*/  FSEL R29, R29, -INF , !P0 ;  /* 0xff8000001d1d7808 */ /* 0x000fc40004000000 */
[----:B------:R-:W-:Y:S02]  /*4190*/  IABS R27, R27 ;  /* 0x0000001b001b7213 */ /* 0x000fe40000000000 */
[----:B------:R-:W-:Y:S01]  /*41a0*/  ISETP.GE.AND P0, PT, R35, UR27, PT ;  /* 0x0000001b23007c0c */ /* 0x000fe2000bf06270 */
[----:B------:R-:W-:Y:S01]  /*41b0*/  IMAD.IADD R35, R24, 0x1, -R35 ;  /* 0x0000000118237824 */ /* 0x000fe200078e0a23 */
[----:B------:R-:W-:Y:S01]  /*41c0*/  I2FP.F32.S32 R25, R17 ;  /* 0x0000001100197245 */ /* 0x000fe20000201400 */
[----:B------:R-:W-:Y:S01]  /*41d0*/  FFMA.FTZ R17, R34, -UR5, R23 ;  /* 0x8000000522117c23 */ /* 0x000fe20008010017 */
[----:B------:R-:W-:Y:S01]  /*41e0*/  I2FP.F32.S32 R27, R27 ;  /* 0x0000001b001b7245 */ /* 0x000fe20000201400 */
[----:B------:R-:W-:Y:S01]  /*41f0*/  VIADD R34, R6, 0x28 ;  /* 0x0000002806227836 */ /* 0x000fe20000000000 */
[----:B------:R-:W-:Y:S01]  /*4200*/  IABS R32, R32 ;  /* 0x0000002000207213 */ /* 0x000fe20000000000 */
[----:B------:R-:W-:Y:S01]  /*4210*/  FFMA.FTZ R66, R25, -UR5, R66 ;  /* 0x8000000519427c23 */ /* 0x000fe20008010042 */
[----:B------:R-:W-:Y:S01]  /*4220*/  IABS R35, R35 ;  /* 0x0000002300237213 */ /* 0x000fe20000000000 */
[----:B------:R-:W-:Y:S01]  /*4230*/  FFMA.FTZ R41, R27, -UR5, R19 ;  /* 0x800000051b297c23 */ /* 0x000fe20008010013 */
[----:B------:R-:W-:Y:S01]  /*4240*/  FSEL R28, R28, -INF , !P6 ;  /* 0xff8000001c1c7808 */ /* 0x000fe20007000000 */
[C-C-:B------:R-:W-:Y:S01]  /*4250*/  IMAD.IADD R27, R7.reuse, 0x1, -R34.reuse ;  /* 0x00000001071b7824 */ /* 0x140fe200078e0a22 */
[----:B------:R-:W-:Y:S01]  /*4260*/  ISETP.GE.AND P6, PT, R34, UR27, PT ;  /* 0x0000001b22007c0c */ /* 0x000fe2000bfc6270 */
[----:B------:R-:W-:Y:S01]  /*4270*/  IMAD.IADD R34, R24, 0x1, -R34 ;  /* 0x0000000118227824 */ /* 0x000fe200078e0a22 */
[----:B------:R-:W-:Y:S01]  /*4280*/  I2FP.F32.S32 R32, R32 ;  /* 0x0000002000207245 */ /* 0x000fe20000201400 */
[C---:B------:R-:W-:Y:S01]  /*4290*/  IMAD.IADD R25, R7.reuse, 0x1, -R45 ;  /* 0x0000000107197824 */ /* 0x040fe200078e0a2d */
[----:B------:R-:W-:Y:S01]  /*42a0*/  I2FP.F32.S32 R35, R35 ;  /* 0x0000002300237245 */ /* 0x000fe20000201400 */
[----:B------:R-:W-:Y:S01]  /*42b0*/  IMAD.IADD R23, R7, 0x1, -R44 ;  /* 0x0000000107177824 */ /* 0x000fe200078e0a2c */
[----:B------:R-:W-:Y:S01]  /*42c0*/  FSEL R19, R12, -INF , !P5 ;  /* 0xff8000000c137808 */ /* 0x000fe20006800000 */
[----:B------:R-:W-:Y:S01]  /*42d0*/  FFMA.FTZ R65, R32, -UR5, R65 ;  /* 0x8000000520417c23 */ /* 0x000fe20008010041 */
[----:B------:R-:W-:Y:S01]  /*42e0*/  FSEL R13, R13, -INF , !P5 ;  /* 0xff8000000d0d7808 */ /* 0x000fe20006800000 */
[----:B------:R-:W-:Y:S01]  /*42f0*/  FFMA.FTZ R67, R35, -UR5, R67 ;  /* 0x8000000523437c23 */ /* 0x000fe20008010043 */
[----:B------:R-:W-:-:S02]  /*4300*/  FSEL R12, R17, -INF , !P4 ;  /* 0xff800000110c7808 */ /* 0x000fc40006000000 */
[----:B------:R-:W-:Y:S02]  /*4310*/  FSEL R16, R16, -INF , !P2 ;  /* 0xff80000010107808 */ /* 0x000fe40005000000 */
[----:B------:R-:W-:Y:S02]  /*4320*/  FSEL R6, R41, -INF , !P2 ;  /* 0xff80000029067808 */ /* 0x000fe40005000000 */
[----:B------:R-:W-:Y:S01]  /*4330*/  ISETP.GE.AND P5, PT, R39, UR27, PT ;  /* 0x0000001b27007c0c */ /* 0x000fe2000bfa6270 */
[C---:B------:R-:W-:Y:S01]  /*4340*/  IMAD.IADD R39, R24.reuse, 0x1, -R39 ;  /* 0x0000000118277824 */ /* 0x040fe200078e0a27 */
[----:B------:R-:W-:Y:S01]  /*4350*/  FSEL R18, R21, -INF , !P4 ;  /* 0xff80000015127808 */ /* 0x000fe20006000000 */
[----:B------:R-:W-:Y:S01]  /*4360*/  IMAD.IADD R21, R24, 0x1, -R45 ;  /* 0x0000000118157824 */ /* 0x000fe200078e0a2d */
[----:B------:R-:W-:Y:S01]  /*4370*/  FSEL R17, R20, -INF , !P3 ;  /* 0xff80000014117808 */ /* 0x000fe20005800000 */
[----:B------:R-:W-:Y:S01]  /*4380*/  IMAD.IADD R20, R24, 0x1, -R44 ;  /* 0x0000000118147824 */ /* 0x000fe200078e0a2c */
[----:B------:R-:W-:Y:S01]  /*4390*/  ISETP.GE.AND P2, PT, R42, UR27, PT ;  /* 0x0000001b2a007c0c */ /* 0x000fe2000bf46270 */
[C---:B------:R-:W-:Y:S01]  /*43a0*/  IMAD.IADD R42, R24.reuse, 0x1, -R42 ;  /* 0x00000001182a7824 */ /* 0x040fe200078e0a2a */
[----:B------:R-:W-:Y:S01]  /*43b0*/  IABS R34, R34 ;  /* 0x0000002200227213 */ /* 0x000fe20000000000 */
[----:B------:R-:W-:Y:S01]  /*43c0*/  IMAD.IADD R24, R24, 0x1, -R40 ;  /* 0x0000000118187824 */ /* 0x000fe200078e0a28 */
[----:B------:R-:W-:-:S02]  /*43d0*/  FSEL R185, R65, -INF , !P0 ;  /* 0xff80000041b97808 */ /* 0x000fc40004000000 */
[----:B------:R-:W-:Y:S02]  /*43e0*/  I2FP.F32.S32 R34, R34 ;  /* 0x0000002200227245 */ /* 0x000fe40000201400 */
[----:B------:R-:W-:Y:S02]  /*43f0*/  FSEL R189, R67, -INF , !P0 ;  /* 0xff80000043bd7808 */ /* 0x000fe40004000000 */
[----:B------:R-:W-:Y:S01]  /*4400*/  PLOP3.LUT P0, PT, PT, PT, UP0, 0x80, 0x0 ;  /* 0x000000000000781c */ /* 0x000fe20003f0f008 */
[----:B------:R-:W-:Y:S01]  /*4410*/  FFMA.FTZ R62, R34, -UR5, R62 ;  /* 0x80000005223e7c23 */ /* 0x000fe2000801003e */
        /* <DEDUP_REMOVED lines=36> */
[----:B------:R-:W-:Y:S02]  /*4660*/  ISETP.GE.AND P4, PT, R45, UR27, PT ;  /* 0x0000001b2d007c0c */ /* 0x000fe4000bf86270 */
[----:B------:R-:W-:Y:S02]  /*4670*/  ISETP.GE.AND P3, PT, R44, UR27, PT ;  /* 0x0000001b2c007c0c */ /* 0x000fe4000bf66270 */
[----:B------:R-:W-:Y:S02]  /*4680*/  ISETP.GE.AND P1, PT, R40, UR27, PT ;  /* 0x0000001b28007c0c */ /* 0x000fe4000bf26270 */
        /* <DEDUP_REMOVED lines=11> */
[----:B------:R-:W-:Y:S01]  /*4740*/  FSEL R32, R32, -INF , !P1 ;  /* 0xff80000020207808 */ /* 0x000fe20004800000 */
[----:B------:R-:W-:Y:S06]  /*4750*/  @!P0 BRA `(.L_x_433) ;  /* 0x0000000400448947 */ /* 0x000fec0003800000 */
        /* <DEDUP_REMOVED lines=29> */
[----:B------:R-:W-:-:S03]  /*4930*/  @!P5 LEA.HI.X R21, R38, R21, R5, 0x1, P2 ;  /* 0x000000152615d211 */ /* 0x000fc600010f0c05 */
[----:B------:R-:W4:Y:S01]  /*4940*/  @!P4 LDC.64 R24, c[0x0][0x218] ;  /* 0x00008600ff18cb82 */ /* 0x000f220000000a00 */
[C---:B-----5:R-:W-:Y:S01]  /*4950*/  @!P3 LEA R40, P1, R38.reuse, R10, 0x1 ;  /* 0x0000000a2628b211 */ /* 0x060fe200078208ff */
        /* <DEDUP_REMOVED lines=47> */
.L_x_435:
[----:B------:R-:W-:Y:S05]  /*4c50*/  BSYNC B0 ;  /* 0x0000000000007941 */ /* 0x000fea0003800000 */
.L_x_434:
[----:B------:R-:W0:Y:S02]  /*4c60*/  LDGDEPBAR ;  /* 0x00000000000079af */ /* 0x000e240000000000 */
.L_x_433:
[----:B------:R-:W-:Y:S01]  /*4c70*/  FMNMX.FTZ R10, R3, R33, !PT ;  /* 0x00000021030a7209 */ /* 0x000fe20007810000 */
        /* <DEDUP_REMOVED lines=31> */
[----:B-12---:R-:W1:Y:S03]  /*4e70*/  SHFL.BFLY PT, R9, R10, 0x2, 0x1f ;  /* 0x0c401f000a097f89 */ /* 0x006e6600000e0000 */
        /* <DEDUP_REMOVED lines=14> */
[----:B------:R-:W-:Y:S04]  /*4f60*/  LDSM.16.MT88.4 R120, [R212+0x1c000] ;  /* 0x01c00000d478783b */ /* 0x000fe80000004200 */
[----:B------:R-:W-:Y:S04]  /*4f70*/  LDSM.16.MT88.4 R20, [R213+0x18800] ;  /* 0x01880000d514783b */ /* 0x000fe80000004200 */
[----:B------:R-:W-:Y:S01]  /*4f80*/  LDSM.16.MT88.4 R64, [R216+0x1a000] ;  /* 0x01a00000d840783b */ /* 0x000fe20000004200 */
[----:B-1----:R-:W-:-:S03]  /*4f90*/  FMNMX.FTZ R164, R9, R164, !PT ;  /* 0x000000a409a47209 */ /* 0x002fc60007810000 */
[----:B------:R-:W-:Y:S01]  /*4fa0*/  LDSM.16.MT88.4 R96, [R216+0x1c000] ;  /* 0x01c00000d860783b */ /* 0x000fe20000004200 */
[C---:B------:R-:W-:Y:S01]  /*4fb0*/  FSETP.NEU.FTZ.AND P1, PT, R164.reuse, -INF , PT ;  /* 0xff800000a400780b */ /* 0x040fe20003f3d000 */
[----:B------:R-:W-:Y:S02]  /*4fc0*/  FMUL.FTZ R194, R164, UR6 ;  /* 0x00000006a4c27c20 */ /* 0x000fe40008410000 */
[----:B------:R-:W-:Y:S03]  /*4fd0*/  LDSM.16.MT88.4 R104, [R214+0x1c000] ;  /* 0x01c00000d668783b */ /* 0x000fe60000004200 */
[----:B------:R-:W-:Y:S01]  /*4fe0*/  FSEL R194, R194, RZ, P1 ;  /* 0x000000ffc2c27208 */ /* 0x000fe20000800000 */
[----:B------:R-:W-:Y:S04]  /*4ff0*/  LDSM.16.MT88.4 R88, [R212+0x1a000] ;  /* 0x01a00000d458783b */ /* 0x000fe80000004200 */
[--C-:B------:R-:W-:Y:S01]  /*5000*/  FFMA.FTZ R181, R3, UR6, -R194.reuse ;  /* 0x0000000603b57c23 */ /* 0x100fe200080108c2 */
[----:B--2---:R-:W-:Y:S01]  /*5010*/  FMNMX.FTZ R3, R8, R5, !PT ;  /* 0x0000000508037209 */ /* 0x004fe20007810000 */
[--C-:B------:R-:W-:Y:S01]  /*5020*/  FFMA.FTZ R180, R33, UR6, -R194.reuse ;  /* 0x0000000621b47c23 */ /* 0x100fe200080108c2 */
[--C-:B------:R-:W-:Y:S01]  /*5030*/  FFMA.FTZ R178, R37, UR6, -R194.reuse ;  /* 0x0000000625b27c23 */ /* 0x100fe200080108c2 */
[--C-:B------:R-:W-:Y:S01]  /*5040*/  FFMA.FTZ R176, R36, UR6, -R194.reuse ;  /* 0x0000000624b07c23 */ /* 0x100fe200080108c2 */
[C---:B------:R-:W-:Y:S01]  /*5050*/  FSETP.NEU.FTZ.AND P1, PT, R3.reuse, -INF , PT ;  /* 0xff8000000300780b */ /* 0x040fe20003f3d000 */
[----:B------:R-:W-:Y:S01]  /*5060*/  FMUL.FTZ R33, R3, UR6 ;  /* 0x0000000603217c20 */ /* 0x000fe20008410000 */
[----:B------:R-:W-:Y:S01]  /*5070*/  MUFU.EX2 R181, R181 ;  /* 0x000000b500b57308 */ /* 0x000fe20000000800 */
[----:B------:R-:W1:Y:S01]  /*5080*/  LDSM.16.MT88.4 R8, [R216+0x18800] ;  /* 0x01880000d808783b */ /* 0x000e620000004200 */
[--C-:B------:R-:W-:Y:S01]  /*5090*/  FFMA.FTZ R175, R19, UR6, -R194.reuse ;  /* 0x0000000613af7c23 */ /* 0x100fe200080108c2 */
[--C-:B------:R-:W-:Y:S01]  /*50a0*/  FFMA.FTZ R173, R18, UR6, -R194.reuse ;  /* 0x0000000612ad7c23 */ /* 0x100fe200080108c2 */
[----:B------:R-:W-:Y:S01]  /*50b0*/  FSEL R33, R33, RZ, P1 ;  /* 0x000000ff21217208 */ /* 0x000fe20000800000 */
[--C-:B------:R-:W-:Y:S01]  /*50c0*/  FFMA.FTZ R172, R17, UR6, -R194.reuse ;  /* 0x0000000611ac7c23 */ /* 0x100fe200080108c2 */
[--C-:B------:R-:W-:Y:S01]  /*50d0*/  FFMA.FTZ R2, R16, UR6, -R194.reuse ;  /* 0x0000000610027c23 */ /* 0x100fe200080108c2 */
[----:B------:R-:W-:Y:S01]  /*50e0*/  LDSM.16.MT88.4 R112, [R213+0x1c000] ;  /* 0x01c00000d570783b */ /* 0x000fe20000004200 */
[----:B------:R-:W2:Y:S01]  /*50f0*/  MUFU.EX2 R180, R180 ;  /* 0x000000b400b47308 */ /* 0x000ea20000000800 */
[--C-:B------:R-:W-:Y:S01]  /*5100*/  FFMA.FTZ R182, R31, UR6, -R33.reuse ;  /* 0x000000061fb67c23 */ /* 0x100fe20008010821 */
        /* <DEDUP_REMOVED lines=8> */
[----:B------:R-:W4:Y:S01]  /*5190*/  LDSM.16.MT88.4 R12, [R214+0x18800] ;  /* 0x01880000d60c783b */ /* 0x000f220000004200 */
[--C-:B------:R-:W-:Y:S01]  /*51a0*/  FFMA.FTZ R184, R184, UR6, -R194.reuse ;  /* 0x00000006b8b87c23 */ /* 0x100fe200080108c2 */
[--C-:B------:R-:W-:Y:S01]  /*51b0*/  FFMA.FTZ R185, R185, UR6, -R194.reuse ;  /* 0x00000006b9b97c23 */ /* 0x100fe200080108c2 */
[--C-:B------:R-:W-:Y:S01]  /*51c0*/  FFMA.FTZ R186, R186, UR6, -R194.reuse ;  /* 0x00000006baba7c23 */ /* 0x100fe200080108c2 */
[----:B------:R-:W-:Y:S01]  /*51d0*/  LDSM.16.MT88.4 R16, [R212+0x18800] ;  /* 0x01880000d410783b */ /* 0x000fe20000004200 */
[--C-:B------:R-:W-:Y:S01]  /*51e0*/  FFMA.FTZ R187, R187, UR6, -R194.reuse ;  /* 0x00000006bbbb7c23 */ /* 0x100fe200080108c2 */
[----:B------:R-:W5:Y:S01]  /*51f0*/  MUFU.EX2 R176, R176 ;  /* 0x000000b000b07308 */ /* 0x000f620000000800 */
[----:B--2---:R-:W-:Y:S01]  /*5200*/  F2FP.BF16.F32.PACK_AB R144, R180, R181 ;  /* 0x000000b5b490723e */ /* 0x004fe200000010ff */
[----:B------:R-:W-:Y:S01]  /*5210*/  LDSM.16.MT88.4 R128, [R216+0x1e000] ;  /* 0x01e00000d880783b */ /* 0x000fe20000004200 */
[--C-:B------:R-:W-:Y:S01]  /*5220*/  FFMA.FTZ R188, R188, UR6, -R33.reuse ;  /* 0x00000006bcbc7c23 */ /* 0x100fe20008010821 */
[--C-:B------:R-:W-:Y:S01]  /*5230*/  FFMA.FTZ R189, R189, UR6, -R33.reuse ;  /* 0x00000006bdbd7c23 */ /* 0x100fe20008010821 */
[--C-:B------:R-:W-:Y:S01]  /*5240*/  FFMA.FTZ R190, R190, UR6, -R33.reuse ;  /* 0x00000006bebe7c23 */ /* 0x100fe20008010821 */
[----:B------:R-:W-:Y:S01]  /*5250*/  LDSM.16.MT88.4 R136, [R214+0x1e000] ;  /* 0x01e00000d688783b */ /* 0x000fe20000004200 */
[--C-:B------:R-:W-:Y:S01]  /*5260*/  FFMA.FTZ R191, R191, UR6, -R33.reuse ;  /* 0x00000006bfbf7c23 */ /* 0x100fe20008010821 */
[----:B------:R-:W-:Y:S01]  /*5270*/  MUFU.EX2 R182, R182 ;  /* 0x000000b600b67308 */ /* 0x000fe20000000800 */
[--C-:B------:R-:W-:Y:S01]  /*5280*/  FFMA.FTZ R225, R225, UR6, -R194.reuse ;  /* 0x00000006e1e17c23 */ /* 0x100fe200080108c2 */
[----:B------:R-:W-:Y:S01]  /*5290*/  LDSM.16.MT88.4 R152, [R213+0x1e000] ;  /* 0x01e00000d598783b */ /* 0x000fe20000004200 */
[--C-:B------:R-:W-:Y:S01]  /*52a0*/  FFMA.FTZ R224, R224, UR6, -R194.reuse ;  /* 0x00000006e0e07c23 */ /* 0x100fe200080108c2 */
[--C-:B------:R-:W-:Y:S01]  /*52b0*/  FFMA.FTZ R195, R195, UR6, -R194.reuse ;  /* 0x00000006c3c37c23 */ /* 0x100fe200080108c2 */
[----:B------:R-:W-:Y:S01]  /*52c0*/  FFMA.FTZ R248, R193, UR6, -R194 ;  /* 0x00000006c1f87c23 */ /* 0x000fe200080108c2 */
[----:B------:R-:W-:Y:S01]  /*52d0*/  LDSM.16.MT88.4 R28, [R212+0x1e000] ;  /* 0x01e00000d41c783b */ /* 0x000fe20000004200 */
[--C-:B------:R-:W-:Y:S01]  /*52e0*/  FFMA.FTZ R192, R192, UR6, -R33.reuse ;  /* 0x00000006c0c07c23 */ /* 0x100fe20008010821 */
[----:B------:R-:W2:Y:S01]  /*52f0*/  MUFU.EX2 R183, R183 ;  /* 0x000000b700b77308 */ /* 0x000ea20000000800 */
[----:B-----5:R-:W-:Y:S01]  /*5300*/  F2FP.BF16.F32.PACK_AB R146, R176, R178 ;  /* 0x000000b2b092723e */ /* 0x020fe200000010ff */
[----:B------:R-:W-:Y:S01]  /*5310*/  LDSM.16.MT88.4 R24, [R216+0x1a800] ;  /* 0x01a80000d818783b */ /* 0x000fe20000004200 */
[--C-:B------:R-:W-:Y:S01]  /*5320*/  FFMA.FTZ R193, R35, UR6, -R33.reuse ;  /* 0x0000000623c17c23 */ /* 0x100fe20008010821 */
[--C-:B------:R-:W-:Y:S01]  /*5330*/  FFMA.FTZ R194, R34, UR6, -R33.reuse ;  /* 0x0000000622c27c23 */ /* 0x100fe20008010821 */
[----:B------:R-:W-:Y:S01]  /*5340*/  FFMA.FTZ R247, R32, UR6, -R33 ;  /* 0x0000000620f77c23 */ /* 0x000fe20008010821 */
[----:B------:R-:W-:Y:S01]  /*5350*/  FADD.FTZ R180, R181, R180 ;  /* 0x000000b4b5b47221 */ /* 0x000fe20000010000 */
[----:B------:R-:W-:Y:S01]  /*5360*/  LDSM.16.MT88.4 R32, [R214+0x19800] ;  /* 0x01980000d620783b */ /* 0x000fe20000004200 */
[----:B------:R-:W5:Y:S02]  /*5370*/  MUFU.EX2 R179, R179 ;  /* 0x000000b300b37308 */ /* 0x000f640000000800 */
[----:B------:R-:W-:-:S04]  /*5380*/  FADD.FTZ R180, R178, R180 ;  /* 0x000000b4b2b47221 */ /* 0x000fc80000010000 */
[----:B------:R-:W-:Y:S02]  /*5390*/  FADD.FTZ R180, R176, R180 ;  /* 0x000000b4b0b47221 */ /* 0x000fe40000010000 */
[----:B------:R-:W3:Y:S01]  /*53a0*/  MUFU.EX2 R177, R177 ;  /* 0x000000b100b17308 */ /* 0x000ee20000000800 */
[----:B--2---:R-:W-:Y:S01]  /*53b0*/  F2FP.BF16.F32.PACK_AB R145, R183, R182 ;  /* 0x000000b6b791723e */ /* 0x004fe200000010ff */
[----:B------:R-:W-:-:S06]  /*53c0*/  FADD.FTZ R182, R182, R183 ;  /* 0x000000b7b6b67221 */ /* 0x000fcc0000010000 */
[----:B------:R-:W2:Y:S01]  /*53d0*/  MUFU.EX2 R175, R175 ;  /* 0x000000af00af7308 */ /* 0x000ea20000000800 */
[----:B-----5:R-:W-:-:S07]  /*53e0*/  FADD.FTZ R182, R179, R182 ;  /* 0x000000b6b3b67221 */ /* 0x020fce0000010000 */
[----:B------:R-:W5:Y:S01]  /*53f0*/  MUFU.EX2 R173, R173 ;  /* 0x000000ad00ad7308 */ /* 0x000f620000000800 */
[C---:B---3--:R-:W-:Y:S01]  /*5400*/  F2FP.BF16.F32.PACK_AB R147, R177.reuse, R179 ;  /* 0x000000b3b193723e */ /* 0x048fe200000010ff */
[----:B------:R-:W-:-:S06]  /*5410*/  FADD.FTZ R182, R177, R182 ;  /* 0x000000b6b1b67221 */ /* 0x000fcc0000010000 */
[----:B------:R-:W-:Y:S01]  /*5420*/  HMMA.16816.F32.BF16 R160, R144, R156, RZ ;  /* 0x0000009c90a0723c */ /* 0x000fe200000418ff */
[----:B------:R-:W-:Y:S01]  /*5430*/  MUFU.EX2 R172, R172 ;  /* 0x000000ac00ac7308 */ /* 0x000fe20000000800 */
[----:B--2---:R-:W-:-:S04]  /*5440*/  FADD.FTZ R180, R175, R180 ;  /* 0x000000b4afb47221 */ /* 0x004fc80000010000 */
[C---:B------:R-:W-:Y:S03]  /*5450*/  HMMA.16816.F32.BF16 R156, R144.reuse, R158, RZ ;  /* 0x0000009e909c723c */ /* 0x040fe600000418ff */
[----:B------:R-:W2:Y:S01]  /*5460*/  MUFU.EX2 R2, R2 ;  /* 0x0000000200027308 */ /* 0x000ea20000000800 */
[C---:B-----5:R-:W-:Y:S01]  /*5470*/  F2FP.BF16.F32.PACK_AB R4, R173.reuse, R175 ;  /* 0x000000afad04723e */ /* 0x060fe200000010ff */
[----:B------:R-:W-:Y:S01]  /*5480*/  FADD.FTZ R180, R173, R180 ;  /* 0x000000b4adb47221 */ /* 0x000fe20000010000 */
[C---:B------:R-:W-:Y:S05]  /*5490*/  HMMA.16816.F32.BF16 R36, R144.reuse, R40, RZ ;  /* 0x000000289024723c */ /* 0x040fea00000418ff */
[----:B------:R-:W3:Y:S01]  /*54a0*/  MUFU.EX2 R174, R174 ;  /* 0x000000ae00ae7308 */ /* 0x000ee20000000800 */
[C---:B------:R-:W-:Y:S06]  /*54b0*/  HMMA.16816.F32.BF16 R68, R144.reuse, R72, RZ ;  /* 0x000000489044723c */ /* 0x040fec00000418ff */
[----:B------:R-:W-:Y:S01]  /*54c0*/  HMMA.16816.F32.BF16 R40, R144, R42, RZ ;  /* 0x0000002a9028723c */ /* 0x000fe200000418ff */
[----:B------:R-:W5:Y:S01]  /*54d0*/  MUFU.EX2 R171, R171 ;  /* 0x000000ab00ab7308 */ /* 0x000f620000000800 */
[----:B--2---:R-:W-:Y:S01]  /*54e0*/  F2FP.BF16.F32.PACK_AB R6, R2, R172 ;  /* 0x000000ac0206723e */ /* 0x004fe200000010ff */
[----:B------:R-:W-:-:S03]  /*54f0*/  FADD.FTZ R172, R172, R180 ;  /* 0x000000b4acac7221 */ /* 0x000fc60000010000 */
[C---:B------:R-:W-:Y:S01]  /*5500*/  HMMA.16816.F32.BF16 R72, R144.reuse, R74, RZ ;  /* 0x0000004a9048723c */ /* 0x040fe200000418ff */
[----:B------:R-:W-:Y:S02]  /*5510*/  FADD.FTZ R172, R2, R172 ;  /* 0x000000ac02ac7221 */ /* 0x000fe40000010000 */
[----:B------:R-:W-:Y:S01]  /*5520*/  MUFU.EX2 R170, R170 ;  /* 0x000000aa00aa7308 */ /* 0x000fe20000000800 */
[----:B---3--:R-:W-:Y:S02]  /*5530*/  FADD.FTZ R182, R174, R182 ;  /* 0x000000b6aeb67221 */ /* 0x008fe40000010000 */
[C---:B------:R-:W-:Y:S05]  /*5540*/  HMMA.16816.F32.BF16 R44, R144.reuse, R48, RZ ;  /* 0x00000030902c723c */ /* 0x040fea00000418ff */
[----:B------:R-:W2:Y:S01]  /*5550*/  MUFU.EX2 R0, R0 ;  /* 0x0000000000007308 */ /* 0x000ea20000000800 */
[C---:B-----5:R-:W-:Y:S01]  /*5560*/  F2FP.BF16.F32.PACK_AB R5, R171.reuse, R174 ;  /* 0x000000aeab05723e */ /* 0x060fe200000010ff */
[----:B------:R-:W-:Y:S01]  /*5570*/  HMMA.16816.F32.BF16 R52, R144, R56, RZ ;  /* 0x000000389034723c */ /* 0x000fe200000418ff */
[----:B------:R-:W-:-:S05]  /*5580*/  FADD.FTZ R182, R171, R182 ;  /* 0x000000b6abb67221 */ /* 0x000fca0000010000 */
[C---:B------:R-:W-:Y:S01]  /*5590*/  HMMA.16816.F32.BF16 R48, R144.reuse, R50, RZ ;  /* 0x000000329030723c */ /* 0x040fe200000418ff */
[----:B------:R-:W-:Y:S05]  /*55a0*/  MUFU.EX2 R184, R184 ;  /* 0x000000b800b87308 */ /* 0x000fea0000000800 */
[----:B------:R-:W-:Y:S01]  /*55b0*/  HMMA.16816.F32.BF16 R56, R144, R58, RZ ;  /* 0x0000003a9038723c */ /* 0x000fe200000418ff */
[----:B--2---:R-:W-:Y:S02]  /*55c0*/  F2FP.BF16.F32.PACK_AB R7, R0, R170 ;  /* 0x000000aa0007723e */ /* 0x004fe400000010ff */
[----:B------:R-:W2:Y:S01]  /*55d0*/  MUFU.EX2 R185, R185 ;  /* 0x000000b900b97308 */ /* 0x000ea20000000800 */
[----:B------:R-:W-:-:S02]  /*55e0*/  FADD.FTZ R170, R170, R182 ;  /* 0x000000b6aaaa7221 */ /* 0x000fc40000010000 */
[----:B------:R-:W-:Y:S02]  /*55f0*/  HMMA.16816.F32.BF16 R76, R144, R80, RZ ;  /* 0x00000050904c723c */ /* 0x000fe400000418ff */
[----:B------:R-:W-:-:S04]  /*5600*/  FADD.FTZ R170, R0, R170 ;  /* 0x000000aa00aa7221 */ /* 0x000fc80000010000 */
[C---:B-1----:R-:W-:Y:S01]  /*5610*/  HMMA.16816.F32.BF16 R160, R4.reuse, R8, R160 ;  /* 0x0000000804a0723c */ /* 0x042fe200000418a0 */
[----:B------:R-:W-:Y:S05]  /*5620*/  MUFU.EX2 R186, R186 ;  /* 0x000000ba00ba7308 */ /* 0x000fea0000000800 */
[C---:B------:R-:W-:Y:S01]  /*5630*/  HMMA.16816.F32.BF16 R156, R4.reuse, R10, R156 ;  /* 0x0000000a049c723c */ /* 0x040fe2000004189c */
[----:B------:R-:W1:Y:S02]  /*5640*/  LDSM.16.MT88.4 R8, [R214+0x1a800] ;  /* 0x01a80000d608783b */ /* 0x000e640000004200 */
[----:B------:R-:W-:Y:S03]  /*5650*/  MUFU.EX2 R187, R187 ;  /* 0x000000bb00bb7308 */ /* 0x000fe60000000800 */
[C---:B----4-:R-:W-:Y:S05]  /*5660*/  HMMA.16816.F32.BF16 R36, R4.reuse, R12, R36 ;  /* 0x0000000c0424723c */ /* 0x050fea0000041824 */
[----:B------:R-:W-:Y:S01]  /*5670*/  MUFU.EX2 R188, R188 ;  /* 0x000000bc00bc7308 */ /* 0x000fe20000000800 */
[----:B------:R-:W-:Y:S01]  /*5680*/  HMMA.16816.F32.BF16 R40, R4, R14, R40 ;  /* 0x0000000e0428723c */ /* 0x000fe20000041828 */
[----:B------:R-:W3:Y:S05]  /*5690*/  LDSM.16.MT88.4 R12, [R213+0x1a800] ;  /* 0x01a80000d50c783b */ /* 0x000eea0000004200 */
[C---:B------:R-:W-:Y:S01]  /*56a0*/  HMMA.16816.F32.BF16 R116, R144.reuse, R120, RZ ;  /* 0x000000789074723c */ /* 0x040fe200000418ff */
[----:B------:R-:W4:Y:S05]  /*56b0*/  MUFU.EX2 R189, R189 ;  /* 0x000000bd00bd7308 */ /* 0x000f2a0000000800 */
[C---:B------:R-:W-:Y:S03]  /*56c0*/  HMMA.16816.F32.BF16 R80, R144.reuse, R82, RZ ;  /* 0x000000529050723c */ /* 0x040fe600000418ff */
[----:B------:R-:W-:Y:S03]  /*56d0*/  MUFU.EX2 R190, R190 ;  /* 0x000000be00be7308 */ /* 0x000fe60000000800 */
[----:B------:R-:W-:Y:S05]  /*56e0*/  HMMA.16816.F32.BF16 R120, R144, R122, RZ ;  /* 0x0000007a9078723c */ /* 0x000fea00000418ff */
[----:B------:R-:W5:Y:S01]  /*56f0*/  MUFU.EX2 R191, R191 ;  /* 0x000000bf00bf7308 */ /* 0x000f620000000800 */
[C---:B------:R-:W-:Y:S06]  /*5700*/  HMMA.16816.F32.BF16 R44, R4.reuse, R20, R44 ;  /* 0x00000014042c723c */ /* 0x040fec000004182c */
[C---:B-1----:R-:W-:Y:S01]  /*5710*/  HMMA.16816.F32.BF16 R68, R4.reuse, R8, R68 ;  /* 0x000000080444723c */ /* 0x042fe20000041844 */
[----:B------:R-:W1:Y:S05]  /*5720*/  MUFU.EX2 R225, R225 ;  /* 0x000000e100e17308 */ /* 0x000e6a0000000800 */
[C---:B------:R-:W-:Y:S01]  /*5730*/  HMMA.16816.F32.BF16 R72, R4.reuse, R10, R72 ;  /* 0x0000000a0448723c */ /* 0x040fe20000041848 */
[----:B------:R-:W2:Y:S02]  /*5740*/  LDSM.16.MT88.4 R8, [R212+0x1c800] ;  /* 0x01c80000d408783b */ /* 0x000ea40000004200 */
[----:B------:R-:W-:Y:S03]  /*5750*/  MUFU.EX2 R224, R224 ;  /* 0x000000e000e07308 */ /* 0x000fe60000000800 */
[C---:B------:R-:W-:Y:S01]  /*5760*/  HMMA.16816.F32.BF16 R48, R4.reuse, R22, R48 ;  /* 0x000000160430723c */ /* 0x040fe20000041830 */
[----:B------:R-:W4:Y:S04]  /*5770*/  LDSM.16.MT88.4 R20, [R216+0x1c800] ;  /* 0x01c80000d814783b */ /* 0x000f280000004200 */
[----:B------:R-:W-:Y:S01]  /*5780*/  MUFU.EX2 R195, R195 ;  /* 0x000000c300c37308 */ /* 0x000fe20000000800 */
[C---:B------:R-:W-:Y:S06]  /*5790*/  HMMA.16816.F32.BF16 R52, R4.reuse, R16, R52 ;  /* 0x000000100434723c */ /* 0x040fec0000041834 */
[C---:B------:R-:W-:Y:S01]  /*57a0*/  HMMA.16816.F32.BF16 R56, R4.reuse, R18, R56 ;  /* 0x000000120438723c */ /* 0x040fe20000041838 */
[----:B------:R-:W5:Y:S01]  /*57b0*/  LDSM.16.MT88.4 R16, [R214+0x1c800] ;  /* 0x01c80000d610783b */ /* 0x000f620000004200 */
[----:B------:R-:W-:Y:S04]  /*57c0*/  MUFU.EX2 R248, R248 ;  /* 0x000000f800f87308 */ /* 0x000fe80000000800 */
[C---:B---3--:R-:W-:Y:S04]  /*57d0*/  HMMA.16816.F32.BF16 R76, R4.reuse, R12, R76 ;  /* 0x0000000c044c723c */ /* 0x048fe8000004184c */
[----:B------:R-:W3:Y:S02]  /*57e0*/  MUFU.EX2 R192, R192 ;  /* 0x000000c000c07308 */ /* 0x000ee40000000800 */
[----:B------:R-:W-:Y:S01]  /*57f0*/  HMMA.16816.F32.BF16 R80, R4, R14, R80 ;  /* 0x0000000e0450723c */ /* 0x000fe20000041850 */
[----:B------:R-:W1:Y:S05]  /*5800*/  LDSM.16.MT88.4 R12, [R216+0x1e800] ;  /* 0x01e80000d80c783b */ /* 0x000e6a0000004200 */
[----:B------:R-:W-:Y:S01]  /*5810*/  HMMA.16816.F32.BF16 R60, R144, R64, RZ ;  /* 0x00000040903c723c */ /* 0x000fe200000418ff */
[----:B------:R-:W3:Y:S05]  /*5820*/  MUFU.EX2 R193, R193 ;  /* 0x000000c100c17308 */ /* 0x000eea0000000800 */
[C---:B--2---:R-:W-:Y:S03]  /*5830*/  HMMA.16816.F32.BF16 R116, R4.reuse, R8, R116 ;  /* 0x000000080474723c */ /* 0x044fe60000041874 */
[----:B------:R-:W2:Y:S03]  /*5840*/  MUFU.EX2 R194, R194 ;  /* 0x000000c200c27308 */ /* 0x000ea60000000800 */
[----:B------:R-:W-:Y:S01]  /*5850*/  HMMA.16816.F32.BF16 R120, R4, R10, R120 ;  /* 0x0000000a0478723c */ /* 0x000fe20000041878 */
[----:B------:R-:W3:Y:S04]  /*5860*/  LDSM.16.MT88.4 R8, [R212+0x1e800] ;  /* 0x01e80000d408783b */ /* 0x000ee80000004200 */
[----:B------:R-:W2:Y:S01]  /*5870*/  MUFU.EX2 R247, R247 ;  /* 0x000000f700f77308 */ /* 0x000ea20000000800 */
        /* <DEDUP_REMOVED lines=16> */
[----:B------:R-:W-:Y:S01]  /*5980*/  HMMA.16816.F32.BF16 R144, R144, R30, RZ ;  /* 0x0000001e9090723c */ /* 0x000fe200000418ff */
[----:B------:R-:W2:Y:S05]  /*5990*/  LDSM.16.MT88.4 R28, [R212+0x1a800] ;  /* 0x01a80000d41c783b */ /* 0x000eaa0000004200 */
[C---:B------:R-:W-:Y:S06]  /*59a0*/  HMMA.16816.F32.BF16 R60, R4.reuse, R24, R60 ;  /* 0x00000018043c723c */ /* 0x040fec000004183c */
[C---:B------:R-:W-:Y:S01]  /*59b0*/  HMMA.16816.F32.BF16 R64, R4.reuse, R26, R64 ;  /* 0x0000001a0440723c */ /* 0x040fe20000041840 */
[----:B------:R-:W2:Y:S05]  /*59c0*/  LDSM.16.MT88.4 R24, [R213+0x1c800] ;  /* 0x01c80000d518783b */ /* 0x000eaa0000004200 */
        /* <DEDUP_REMOVED lines=22> */
[----:B------:R-:W-:Y:S01]  /*5b30*/  HMMA.16816.F32.BF16 R152, R4, R18, R152 ;  /* 0x000000120498723c */ /* 0x000fe20000041898 */
[----:B------:R-:W4:Y:S06]  /*5b40*/  LDSM.16.MT88.4 R16, [R216+0x1b000] ;  /* 0x01b00000d810783b */ /* 0x000f2c0000004200 */
        /* <DEDUP_REMOVED lines=39> */
[C---:B------:R-:W-:Y:S06]  /*5dc0*/  HMMA.16816.F32.BF16 R52, R4.reuse, R24, R52 ;  /* 0x000000180434723c */ /* 0x040fec0000041834 */
[C---:B------:R-:W-:Y:S01]  /*5dd0*/  HMMA.16816.F32.BF16 R56, R4.reuse, R26, R56 ;  /* 0x0000001a0438723c */ /* 0x040fe20000041838 */
[----:B------:R-:W5:Y:S05]  /*5de0*/  LDSM.16.MT88.4 R24, [R214+0x1d000] ;  /* 0x01d00000d618783b */ /* 0x000f6a0000004200 */
        /* <DEDUP_REMOVED lines=22> */
[----:B------:R-:W-:Y:S01]  /*5f50*/  HMMA.16816.F32.BF16 R152, R4, R18, R152 ;  /* 0x000000120498723c */ /* 0x000fe20000041898 */
[----:B------:R-:W4:Y:S06]  /*5f60*/  LDSM.16.MT88.4 R16, [R213+0x1b800] ;  /* 0x01b80000d510783b */ /* 0x000f2c0000004200 */
        /* <DEDUP_REMOVED lines=35> */
[C---:B-----5:R-:W-:Y:S06]  /*61a0*/  HMMA.16816.F32.BF16 R100, R4.reuse, R28, R100 ;  /* 0x0000001c0464723c */ /* 0x060fec0000041864 */
[C---:B------:R-:W-:Y:S06]  /*61b0*/  HMMA.16816.F32.BF16 R104, R4.reuse, R30, R104 ;  /* 0x0000001e0468723c */ /* 0x040fec0000041868 */
[C---:B------:R-:W-:Y:S06]  /*61c0*/  HMMA.16816.F32.BF16 R116, R4.reuse, R24, R116 ;  /* 0x000000180474723c */ /* 0x040fec0000041874 */
[C---:B------:R-:W-:Y:S06]  /*61d0*/  HMMA.16816.F32.BF16 R120, R4.reuse, R26, R120 ;  /* 0x0000001a0478723c */ /* 0x040fec0000041878 */
        /* <DEDUP_REMOVED lines=11> */
[--C-:B------:R-:W-:Y:S01]  /*6290*/  SHF.R.S32.HI R7, RZ, 0x1f, R168.reuse ;  /* 0x0000001fff077819 */ /* 0x100fe200000114a8 */
[----:B------:R-:W-:Y:S01]  /*62a0*/  IMAD.MOV.U32 R6, RZ, RZ, R168 ;  /* 0x000000ffff067224 */ /* 0x000fe200078e00a8 */
[----:B------:R-:W-:Y:S01]  /*62b0*/  ULDC.64 UR6, c[0x0][0x220] ;  /* 0x0000880000067ab9 */ /* 0x000fe20000000a00 */
[----:B------:R-:W-:Y:S01]  /*62c0*/  ULDC UR4, c[0x0][0x2d0] ;  /* 0x0000b40000047ab9 */ /* 0x000fe20000000800 */
[----:B------:R-:W-:Y:S01]  /*62d0*/  SHF.R.S32.HI R251, RZ, 0x1f, R240 ;  /* 0x0000001ffffb7819 */ /* 0x000fe200000114f0 */
[--C-:B------:R-:W-:Y:S01]  /*62e0*/  IMAD.WIDE.U32 R8, R166, UR20, R6.reuse ;  /* 0x00000014a6087c25 */ /* 0x100fe2000f8e0006 */
[----:B------:R-:W-:Y:S01]  /*62f0*/  ISETP.GE.AND P4, PT, R168, UR4, PT ;  /* 0x00000004a8007c0c */ /* 0x000fe2000bf86270 */
[----:B------:R-:W2:Y:S01]  /*6300*/  LDC.64 R228, c[0x0][0x250] ;  /* 0x00009400ffe47b82 */ /* 0x000ea20000000a00 */
[----:B------:R-:W-:Y:S01]  /*6310*/  UIADD3 UR4, UR27, 0x3f, URZ ;  /* 0x0000003f1b047890 */ /* 0x000fe2000fffe03f */
[----:B------:R-:W-:Y:S01]  /*6320*/  IMAD.WIDE.U32 R6, R165, UR20, R6 ;  /* 0x00000014a5067c25 */ /* 0x000fe2000f8e0006 */
[----:B------:R-:W-:Y:S01]  /*6330*/  IADD3 R244, P1, R8, UR24, RZ ;  /* 0x0000001808f47c10 */ /* 0x000fe2000ff3e0ff */
[----:B------:R-:W-:Y:S01]  /*6340*/  ULDC.64 UR8, c[0x0][0x218] ;  /* 0x0000860000087ab9 */ /* 0x000fe20000000a00 */
[----:B------:R-:W-:Y:S01]  /*6350*/  UMOV UR13, URZ ;  /* 0x0000003f000d7c82 */ /* 0x000fe20008000000 */
[----:B------:R-:W-:Y:S01]  /*6360*/  IMAD.MOV.U32 R5, RZ, RZ, R11 ;  /* 0x000000ffff057224 */ /* 0x000fe200078e000b */
[----:B------:R-:W-:Y:S01]  /*6370*/  IADD3 R242, P0, R6, UR26, RZ ;  /* 0x0000001a06f27c10 */ /* 0x000fe2000ff1e0ff */
[----:B------:R-:W-:-:S02]  /*6380*/  IMAD.U32 R2, RZ, RZ, UR22 ;  /* 0x00000016ff027e24 */ /* 0x000fc4000f8e00ff */
[----:B------:R-:W-:Y:S02]  /*6390*/  IMAD.U32 R246, RZ, RZ, UR27 ;  /* 0x0000001bfff67e24 */ /* 0x000fe4000f8e00ff */
[----:B------:R-:W3:Y:S01]  /*63a0*/  @!P4 LDC.64 R226, c[0x0][0x220] ;  /* 0x00008800ffe2cb82 */ /* 0x000ee20000000a00 */
[----:B------:R-:W-:Y:S01]  /*63b0*/  IADD3.X R2, R2, UR11, R9, P1, !PT ;  /* 0x0000000b02027c10 */ /* 0x000fe20008ffe409 */
[----:B------:R-:W-:Y:S01]  /*63c0*/  IMAD.MOV.U32 R250, RZ, RZ, R240 ;  /* 0x000000fffffa7224 */ /* 0x000fe200078e00f0 */
[----:B------:R-:W-:Y:S01]  /*63d0*/  LEA R245, P1, R244, UR8, 0x1 ;  /* 0x00000008f4f57c11 */ /* 0x000fe2000f8208ff */
[----:B------:R-:W-:-:S03]  /*63e0*/  USHF.R.S32.HI UR8, URZ, 0x1f, UR4 ;  /* 0x0000001f3f087899 */ /* 0x000fc60008011404 */
[----:B------:R-:W-:Y:S01]  /*63f0*/  LEA.HI.X R244, R244, UR9, R2, 0x1, P1 ;  /* 0x00000009f4f47c11 */ /* 0x000fe200088f0c02 */
[----:B------:R-:W4:Y:S01]  /*6400*/  @!P4 LDC.64 R224, c[0x0][0x220] ;  /* 0x00008800ffe0cb82 */ /* 0x000f220000000a00 */
[----:B------:R-:W-:Y:S01]  /*6410*/  ULEA.HI UR8, UR8, UR4, URZ, 0x6 ;  /* 0x0000000408087291 */ /* 0x000fe2000f8f303f */
[----:B------:R-:W-:Y:S01]  /*6420*/  IMAD.MOV.U32 R2, RZ, RZ, R3 ;  /* 0x000000ffff027224 */ /* 0x000fe200078e0003 */
[----:B------:R-:W-:Y:S01]  /*6430*/  ULDC UR9, c[0x0][0x2d0] ;  /* 0x0000b40000097ab9 */ /* 0x000fe20000000800 */
[----:B-1----:R-:W-:Y:S01]  /*6440*/  LOP3.LUT R4, R0, 0x3, RZ, 0xc0, !PT ;  /* 0x0000000300047812 */ /* 0x002fe200078ec0ff */
[----:B------:R-:W-:Y:S01]  /*6450*/  IMAD.U32 R0, RZ, RZ, UR23 ;  /* 0x00000017ff007e24 */ /* 0x000fe2000f8e00ff */
[----:B------:R-:W-:Y:S02]  /*6460*/  ULEA.HI.SX32 UR10, UR8, 0xfffffffe, 0x1a ;  /* 0xfffffffe080a7891 */ /* 0x000fe4000f8fd23f */
[----:B------:R-:W-:Y:S01]  /*6470*/  ULEA.HI.SX32 UR11, UR8, 0xfffffffd, 0x1a ;  /* 0xfffffffd080b7891 */ /* 0x000fe2000f8fd23f */
[----:B------:R-:W-:Y:S01]  /*6480*/  IMAD R167, R4, -0x2, R167 ;  /* 0xfffffffe04a77824 */ /* 0x000fe200078e02a7 */
[----:B------:R-:W-:Y:S01]  /*6490*/  IADD3.X R0, R0, UR31, R7, P0, !PT ;  /* 0x0000001f00007c10 */ /* 0x000fe200087fe407 */
[----:B------:R-:W-:Y:S01]  /*64a0*/  ULDC UR4, c[0x0][0x2ec] ;  /* 0x0000bb0000047ab9 */ /* 0x000fe20000000800 */
[----:B------:R-:W-:-:S02]  /*64b0*/  LEA R243, P0, R242, UR6, 0x1 ;  /* 0x00000006f2f37c11 */ /* 0x000fc4000f8008ff */
[----:B------:R-:W-:Y:S02]  /*64c0*/  IADD3 R246, R246, -UR19, R167 ;  /* 0x80000013f6f67c10 */ /* 0x000fe4000fffe0a7 */
[----:B------:R-:W-:Y:S01]  /*64d0*/  LEA.HI.X R242, R242, UR7, R0, 0x1, P0 ;  /* 0x00000007f2f27c11 */ /* 0x000fe200080f0c00 */
[----:B------:R-:W-:Y:S01]  /*64e0*/  IMAD.MOV.U32 R0, RZ, RZ, R164 ;  /* 0x000000ffff007224 */ /* 0x000fe200078e00a4 */
[----:B------:R-:W-:Y:S01]  /*64f0*/  IADD3 R10, P0, R240, 0x20, RZ ;  /* 0x00000020f00a7810 */ /* 0x000fe20007f1e0ff */
[----:B------:R-:W-:-:S04]  /*6500*/  ULDC.64 UR6, c[0x0][0x248] ;  /* 0x0000920000067ab9 */ /* 0x000fc80000000a00 */
[----:B------:R-:W-:Y:S01]  /*6510*/  IMAD.X R5, RZ, RZ, R251, P0 ;  /* 0x000000ffff057224 */ /* 0x000fe200000e06fb */
[----:B------:R1:W-:Y:S01]  /*6520*/  STL [R1], R10 ;  /* 0x0000000a01007387 */ /* 0x0003e20000100800 */
[----:B------:R-:W-:-:S03]  /*6530*/  IMAD.MOV.U32 R4, RZ, RZ, R10 ;  /* 0x000000ffff047224 */ /* 0x000fc600078e000a */
[----:B------:R1:W-:Y:S01]  /*6540*/  STL [R1+0x4], R5 ;  /* 0x0000040501007387 */ /* 0x0003e20000100800 */
[----:B--2---:R-:W-:Y:S05]  /*6550*/  BRA `(.L_x_437) ;  /* 0x0000000400287947 */ /* 0x004fea0003800000 */
.L_x_439:
        /* <DEDUP_REMOVED lines=74> */
.L_x_437:
[----:B------:R2:W-:Y:S01]  /*6a00*/  STL.64 [R1+0x8], R36 ;  /* 0x0000082401007387 */ /* 0x0005e20000100a00 */
[----:B------:R-:W-:Y:S01]  /*6a10*/  UIADD3 UR12, UR10, -UR13, URZ ;  /* 0x8000000d0a0c7290 */ /* 0x000fe2000fffe03f */
[----:B------:R-:W-:Y:S04]  /*6a20*/  DEPBAR.LE SB0, 0x0 ;  /* 0x000080000000791a */ /* 0x000fe80000000000 */
[----:B------:R-:W-:Y:S01]  /*6a30*/  USHF.R.S32.HI UR8, URZ, 0x1f, UR12 ;  /* 0x0000001f3f087899 */ /* 0x000fe2000801140c */
[----:B------:R-:W-:Y:S01]  /*6a40*/  IMAD.U32 R20, RZ, RZ, UR12 ;  /* 0x0000000cff147e24 */ /* 0x000fe2000f8e00ff */
[----:B------:R-:W-:Y:S01]  /*6a50*/  BAR.SYNC.DEFER_BLOCKING 0x0 ;  /* 0x0000000000007b1d */ /* 0x000fe20000010000 */
[----:B-1----:R-:W-:Y:S02]  /*6a60*/  IMAD.U32 R5, RZ, RZ, UR12 ;  /* 0x0000000cff057e24 */ /* 0x002fe4000f8e00ff */
[----:B------:R-:W-:Y:S01]  /*6a70*/  IMAD.U32 R18, RZ, RZ, UR12 ;  /* 0x0000000cff127e24 */ /* 0x000fe2000f8e00ff */
[----:B------:R-:W-:Y:S01]  /*6a80*/  LEA R20, P1, R20, R250, 0x6 ;  /* 0x000000fa14147211 */ /* 0x000fe200078230ff */
[C---:B------:R-:W-:Y:S01]  /*6a90*/  IMAD R3, R228.reuse, UR8, RZ ;  /* 0x00000008e4037c24 */ /* 0x040fe2000f8e02ff */
[----:B------:R-:W-:Y:S01]  /*6aa0*/  UIADD3 UR8, UR11, -UR13, URZ ;  /* 0x8000000d0b087290 */ /* 0x000fe2000fffe03f */
[----:B------:R-:W-:Y:S01]  /*6ab0*/  IMAD.U32 R4, RZ, RZ, UR12 ;  /* 0x0000000cff047e24 */ /* 0x000fe2000f8e00ff */
[----:B------:R-:W-:Y:S01]  /*6ac0*/  LEA.HI.X.SX32 R21, R5, R251, 0x6, P1 ;  /* 0x000000fb05157211 */ /* 0x000fe200008f36ff */
[----:B------:R-:W-:Y:S04]  /*6ad0*/  IMAD.WIDE.U32 R10, R228, UR12, RZ ;  /* 0x0000000ce40a7c25 */ /* 0x000fe8000f8e00ff */
[----:B------:R-:W-:Y:S02]  /*6ae0*/  IMAD R3, R229, UR12, R3 ;  /* 0x0000000ce5037c24 */ /* 0x000fe4000f8e0203 */
[-C--:B------:R-:W-:Y:S02]  /*6af0*/  IMAD R8, R21, R228.reuse, RZ ;  /* 0x000000e415087224 */ /* 0x080fe400078e02ff */
[----:B------:R-:W-:Y:S02]  /*6b00*/  IMAD.IADD R3, R11, 0x1, R3 ;  /* 0x000000010b037824 */ /* 0x000fe400078e0203 */
[C---:B------:R-:W-:Y:S02]  /*6b10*/  IMAD R8, R20.reuse, R229, R8 ;  /* 0x000000e514087224 */ /* 0x040fe400078e0208 */
[----:B------:R-:W-:Y:S01]  /*6b20*/  IMAD.WIDE.U32 R20, R20, R228, RZ ;  /* 0x000000e414147225 */ /* 0x000fe200078e00ff */
[----:B------:R-:W-:Y:S03]  /*6b30*/  @P4 STS.128 [R230+0x18000], RZ ;  /* 0x018000ffe6004388 */ /* 0x000fe60000000c00 */
[----:B------:R-:W-:Y:S01]  /*6b40*/  IMAD.IADD R8, R21, 0x1, R8 ;  /* 0x0000000115087824 */ /* 0x000fe200078e0208 */
[----:B--2---:R-:W2:Y:S02]  /*6b50*/  LDL.64 R36, [R1] ;  /* 0x0000000001247983 */ /* 0x004ea40000100a00 */
[----:B--2---:R-:W-:Y:S04]  /*6b60*/  LEA R18, P0, R18, R36, 0x6 ;  /* 0x0000002412127211 */ /* 0x004fe800078030ff */
[----:B------:R-:W-:Y:S02]  /*6b70*/  LEA.HI.X.SX32 R19, R4, R37, 0x6, P0 ;  /* 0x0000002504137211 */ /* 0x000fe400000f36ff */
[C---:B------:R-:W-:Y:S03]  /*6b80*/  LEA R6, P0, R10.reuse, R234, 0x6 ;  /* 0x000000ea0a067211 */ /* 0x040fe600078030ff */
[----:B------:R-:W-:Y:S01]  /*6b90*/  IMAD R7, R19, R228, RZ ;  /* 0x000000e413077224 */ /* 0x000fe200078e02ff */
[----:B------:R-:W-:Y:S02]  /*6ba0*/  LEA.HI.X R5, R10, R223, R3, 0x6, P0 ;  /* 0x000000df0a057211 */ /* 0x000fe400000f3403 */
[----:B------:R-:W-:Y:S01]  /*6bb0*/  LEA R10, P3, R20, R243, 0x1 ;  /* 0x000000f3140a7211 */ /* 0x000fe200078608ff */
[----:B------:R-:W-:Y:S01]  /*6bc0*/  IMAD R7, R18, R229, R7 ;  /* 0x000000e512077224 */ /* 0x000fe200078e0207 */
[----:B------:R-:W-:Y:S01]  /*6bd0*/  LEA R4, P2, R228, R6, 0x5 ;  /* 0x00000006e4047211 */ /* 0x000fe200078428ff */
[----:B------:R-:W-:Y:S01]  /*6be0*/  IMAD.WIDE.U32 R18, R18, R228, RZ ;  /* 0x000000e412127225 */ /* 0x000fe200078e00ff */
[----:B------:R-:W-:Y:S02]  /*6bf0*/  LEA.HI.X R11, R20, R242, R8, 0x1, P3 ;  /* 0x000000f2140b7211 */ /* 0x000fe400018f0c08 */
[----:B---3--:R-:W-:Y:S01]  /*6c00*/  @!P4 LEA R16, P1, R6, R226, 0x1 ;  /* 0x000000e20610c211 */ /* 0x008fe200078208ff */
[----:B------:R-:W-:Y:S01]  /*6c10*/  IMAD.IADD R7, R19, 0x1, R7 ;  /* 0x0000000113077824 */ /* 0x000fe200078e0207 */
[----:B------:R-:W-:Y:S02]  /*6c20*/  ISETP.GE.AND P3, PT, R233, UR9, PT ;  /* 0x00000009e9007c0c */ /* 0x000fe4000bf66270 */
        /* <DEDUP_REMOVED lines=9> */
[----:B------:R-:W-:Y:S02]  /*6cc0*/  ISETP.GE.AND P1, PT, R231, UR9, PT ;  /* 0x00000009e7007c0c */ /* 0x000fe4000bf26270 */
[C---:B----4-:R-:W-:Y:S01]  /*6cd0*/  @!P4 LEA R14, P0, R4.reuse, R224, 0x1 ;  /* 0x000000e0040ec211 */ /* 0x050fe200078008ff */
[----:B------:R-:W-:Y:S03]  /*6ce0*/  @P3 STS.128 [R230+0x1a000], RZ ;  /* 0x01a000ffe6003388 */ /* 0x000fe60000000c00 */
[----:B------:R-:W-:Y:S01]  /*6cf0*/  @!P4 LEA.HI.X R15, R4, R225, R3, 0x1, P0 ;  /* 0x000000e1040fc211 */ /* 0x000fe200000f0c03 */
[----:B------:R-:W-:Y:S01]  /*6d00*/  @!PT LDS RZ, [RZ] ;  /* 0x00000000fffff984 */ /* 0x000fe20000000800 */
[----:B------:R-:W-:Y:S01]  /*6d10*/  @!PT LDS RZ, [RZ] ;  /* 0x00000000fffff984 */ /* 0x000fe20000000800 */
[----:B------:R-:W-:Y:S01]  /*6d20*/  @!PT LDS RZ, [RZ] ;  /* 0x00000000fffff984 */ /* 0x000fe20000000800 */
[----:B------:R-:W-:Y:S01]  /*6d30*/  @!P3 LDGSTS.E.BYPASS.LTC128B.128 [R230+0x1a000], desc[UR28][R10.64+0x80] ;  /* 0x1a0000800ae6bfae */ /* 0x000fe2000b901d5c */
[----:B------:R-:W-:Y:S03]  /*6d40*/  IMAD.U32 R3, RZ, RZ, UR12 ;  /* 0x0000000cff037e24 */ /* 0x000fe6000f8e00ff */
[----:B------:R-:W-:Y:S01]  /*6d50*/  @P2 STS.128 [R230+0x1c000], RZ ;  /* 0x01c000ffe6002388 */ /* 0x000fe20000000c00 */
[----:B------:R-:W-:Y:S03]  /*6d60*/  IMAD R3, R3, -0x40, R246 ;  /* 0xffffffc003037824 */ /* 0x000fe600078e02f6 */
[----:B------:R-:W-:Y:S01]  /*6d70*/  @!PT LDS RZ, [RZ] ;  /* 0x00000000fffff984 */ /* 0x000fe20000000800 */
[----:B------:R-:W-:Y:S01]  /*6d80*/  @!PT LDS RZ, [RZ] ;  /* 0x00000000fffff984 */ /* 0x000fe20000000800 */
[----:B------:R-:W-:Y:S01]  /*6d90*/  @!PT LDS RZ, [RZ] ;  /* 0x00000000fffff984 */ /* 0x000fe20000000800 */
[----:B------:R-:W-:Y:S01]  /*6da0*/  @!P2 LDGSTS.E.BYPASS.LTC128B.128 [R230+0x1c000], desc[UR28][R10.64+0x100] ;  /* 0x1c0001000ae6afae */ /* 0x000fe2000b901d5c */
[----:B------:R-:W-:Y:S03]  /*6db0*/  VIADD R249, R3, 0x7 ;  /* 0x0000000703f97836 */ /* 0x000fe60000000000 */
        /* <DEDUP_REMOVED lines=27> */
[----:B------:R-:W2:Y:S04]  /*6f70*/  LDSM.16.M88.4 R16, [R221+0x10800] ;  /* 0x01080000dd10783b */ /* 0x000ea80000000200 */
[----:B------:R-:W3:Y:S04]  /*6f80*/  LDSM.16.M88.4 R24, [R221+0x11000] ;  /* 0x01100000dd18783b */ /* 0x000ee80000000200 */
[----:B------:R-:W4:Y:S04]  /*6f90*/  LDSM.16.M88.4 R164, [R221+0x11800] ;  /* 0x01180000dda4783b */ /* 0x000f280000000200 */
[----:B------:R-:W0:Y:S04]  /*6fa0*/  LDGDEPBAR ;  /* 0x00000000000079af */ /* 0x000e280000000000 */
[----:B------:R-:W-:Y:S04]  /*6fb0*/  LDSM.16.M88.4 R168, [R220] ;  /* 0x00000000dca8783b */ /* 0x000fe80000000200 */
[----:B------:R-:W4:Y:S04]  /*6fc0*/  LDSM.16.M88.4 R172, [R219] ;  /* 0x00000000dbac783b */ /* 0x000f280000000200 */
[----:B------:R-:W4:Y:S04]  /*6fd0*/  LDSM.16.M88.4 R176, [R211] ;  /* 0x00000000d3b0783b */ /* 0x000f280000000200 */
[----:B------:R-:W4:Y:S04]  /*6fe0*/  LDSM.16.M88.4 R180, [R210] ;  /* 0x00000000d2b4783b */ /* 0x000f280000000200 */
[----:B------:R-:W4:Y:S01]  /*6ff0*/  LDSM.16.M88.4 R184, [R209] ;  /* 0x00000000d1b8783b */ /* 0x000f220000000200 */
[C---:B-1----:R-:W-:Y:S03]  /*7000*/  HMMA.16816.F32.BF16 R4, R32.reuse, R8, RZ ;  /* 0x000000082004723c */ /* 0x042fe600000418ff */
[----:B------:R-:W-:Y:S04]  /*7010*/  LDSM.16.M88.4 R188, [R218] ;  /* 0x00000000dabc783b */ /* 0x000fe80000000200 */
[----:B------:R-:W1:Y:S01]  /*7020*/  LDSM.16.M88.4 R192, [R215+0x10000] ;  /* 0x01000000d7c0783b */ /* 0x000e620000000200 */
[C---:B------:R-:W-:Y:S06]  /*7030*/  HMMA.16816.F32.BF16 R8, R32.reuse, R10, RZ ;  /* 0x0000000a2008723c */ /* 0x040fec00000418ff */
[C---:B--2---:R-:W-:Y:S06]  /*7040*/  HMMA.16816.F32.BF16 R12, R32.reuse, R16, RZ ;  /* 0x00000010200c723c */ /* 0x044fec00000418ff */
[C---:B------:R-:W-:Y:S06]  /*7050*/  HMMA.16816.F32.BF16 R16, R32.reuse, R18, RZ ;  /* 0x000000122010723c */ /* 0x040fec00000418ff */
[C---:B---3--:R-:W-:Y:S06]  /*7060*/  HMMA.16816.F32.BF16 R20, R32.reuse, R24, RZ ;  /* 0x000000182014723c */ /* 0x048fec00000418ff */
[C---:B------:R-:W-:Y:S06]  /*7070*/  HMMA.16816.F32.BF16 R24, R32.reuse, R26, RZ ;  /* 0x0000001a2018723c */ /* 0x040fec00000418ff */
[C---:B----4-:R-:W-:Y:S06]  /*7080*/  HMMA.16816.F32.BF16 R28, R32.reuse, R164, RZ ;  /* 0x000000a4201c723c */ /* 0x050fec00000418ff */
[----:B------:R-:W-:Y:S01]  /*7090*/  HMMA.16816.F32.BF16 R32, R32, R166, RZ ;  /* 0x000000a62020723c */ /* 0x000fe200000418ff */
[----:B------:R-:W2:Y:S05]  /*70a0*/  LDSM.16.M88.4 R164, [R215+0x10800] ;  /* 0x01080000d7a4783b */ /* 0x000eaa0000000200 */
[C---:B------:R-:W-:Y:S06]  /*70b0*/  HMMA.16816.F32.BF16 R4, R168.reuse, R172, R4 ;  /* 0x000000aca804723c */ /* 0x040fec0000041804 */
[C---:B------:R-:W-:Y:S01]  /*70c0*/  HMMA.16816.F32.BF16 R8, R168.reuse, R174, R8 ;  /* 0x000000aea808723c */ /* 0x040fe20000041808 */
[----:B------:R-:W3:Y:S05]  /*70d0*/  LDSM.16.M88.4 R172, [R215+0x11000] ;  /* 0x01100000d7ac783b */ /* 0x000eea0000000200 */
[C---:B------:R-:W-:Y:S06]  /*70e0*/  HMMA.16816.F32.BF16 R12, R168.reuse, R176, R12 ;  /* 0x000000b0a80c723c */ /* 0x040fec000004180c */
[C---:B------:R-:W-:Y:S01]  /*70f0*/  HMMA.16816.F32.BF16 R16, R168.reuse, R178, R16 ;  /* 0x000000b2a810723c */ /* 0x040fe20000041810 */
[----:B------:R-:W4:Y:S05]  /*7100*/  LDSM.16.M88.4 R176, [R215+0x11800] ;  /* 0x01180000d7b0783b */ /* 0x000f2a0000000200 */
[C---:B------:R-:W-:Y:S06]  /*7110*/  HMMA.16816.F32.BF16 R20, R168.reuse, R180, R20 ;  /* 0x000000b4a814723c */ /* 0x040fec0000041814 */
[C---:B------:R-:W-:Y:S01]  /*7120*/  HMMA.16816.F32.BF16 R24, R168.reuse, R182, R24 ;  /* 0x000000b6a818723c */ /* 0x040fe20000041818 */
[----:B------:R-:W-:Y:S05]  /*7130*/  LDSM.16.M88.4 R180, [R208] ;  /* 0x00000000d0b4783b */ /* 0x000fea0000000200 */
[C---:B------:R-:W-:Y:S06]  /*7140*/  HMMA.16816.F32.BF16 R28, R168.reuse, R184, R28 ;  /* 0x000000b8a81c723c */ /* 0x040fec000004181c */
[----:B------:R-:W-:Y:S01]  /*7150*/  HMMA.16816.F32.BF16 R32, R168, R186, R32 ;  /* 0x000000baa820723c */ /* 0x000fe20000041820 */
[----:B------:R-:W4:Y:S04]  /*7160*/  LDSM.16.M88.4 R168, [R217] ;  /* 0x00000000d9a8783b */ /* 0x000f280000000200 */
[----:B------:R-:W4:Y:S01]  /*7170*/  LDSM.16.M88.4 R184, [R208+0x800] ;  /* 0x00080000d0b8783b */ /* 0x000f220000000200 */
        /* <DEDUP_REMOVED lines=8> */
[----:B------:R-:W-:Y:S05]  /*7200*/  LDSM.16.M88.4 R172, [R222+0x4000] ;  /* 0x00400000deac783b */ /* 0x000fea0000000200 */
[C---:B----4-:R-:W-:Y:S06]  /*7210*/  HMMA.16816.F32.BF16 R28, R188.reuse, R176, R28 ;  /* 0x000000b0bc1c723c */ /* 0x050fec000004181c */
[----:B------:R-:W-:Y:S01]  /*7220*/  HMMA.16816.F32.BF16 R32, R188, R178, R32 ;  /* 0x000000b2bc20723c */ /* 0x000fe20000041820 */
[----:B------:R-:W3:Y:S04]  /*7230*/  LDSM.16.M88.4 R176, [R221+0x12000] ;  /* 0x01200000ddb0783b */ /* 0x000ee80000000200 */
[----:B------:R-:W-:Y:S01]  /*7240*/  LDSM.16.M88.4 R188, [R207] ;  /* 0x00000000cfbc783b */ /* 0x000fe20000000200 */
[C---:B------:R-:W-:Y:S06]  /*7250*/  HMMA.16816.F32.BF16 R4, R168.reuse, R180, R4 ;  /* 0x000000b4a804723c */ /* 0x040fec0000041804 */
[C---:B------:R-:W-:Y:S01]  /*7260*/  HMMA.16816.F32.BF16 R8, R168.reuse, R182, R8 ;  /* 0x000000b6a808723c */ /* 0x040fe20000041808 */
[----:B------:R-:W4:Y:S05]  /*7270*/  LDSM.16.M88.4 R180, [R221+0x12800] ;  /* 0x01280000ddb4783b */ /* 0x000f2a0000000200 */
        /* <DEDUP_REMOVED lines=12> */
[----:B------:R-:W3:Y:S05]  /*7340*/  LDSM.16.M88.4 R176, [R205] ;  /* 0x00000000cdb0783b */ /* 0x000eea0000000200 */
[C---:B----4-:R-:W-:Y:S06]  /*7350*/  HMMA.16816.F32.BF16 R12, R172.reuse, R180, R12 ;  /* 0x000000b4ac0c723c */ /* 0x050fec000004180c */
[C---:B------:R-:W-:Y:S01]  /*7360*/  HMMA.16816.F32.BF16 R16, R172.reuse, R182, R16 ;  /* 0x000000b6ac10723c */ /* 0x040fe20000041810 */
[----:B------:R-:W4:Y:S05]  /*7370*/  LDSM.16.M88.4 R180, [R204] ;  /* 0x00000000ccb4783b */ /* 0x000f2a0000000200 */
[C---:B------:R-:W-:Y:S06]  /*7380*/  HMMA.16816.F32.BF16 R20, R172.reuse, R184, R20 ;  /* 0x000000b8ac14723c */ /* 0x040fec0000041814 */
[C---:B------:R-:W-:Y:S01]  /*7390*/  HMMA.16816.F32.BF16 R24, R172.reuse, R186, R24 ;  /* 0x000000baac18723c */ /* 0x040fe20000041818 */
[----:B------:R-:W-:Y:S05]  /*73a0*/  LDSM.16.M88.4 R184, [R215+0x12800] ;  /* 0x01280000d7b8783b */ /* 0x000fea0000000200 */
        /* <DEDUP_REMOVED lines=26> */
[C---:B------:R-:W-:Y:S06]  /*7550*/  HMMA.16816.F32.BF16 R28, R164.reuse, R192, R28 ;  /* 0x000000c0a41c723c */ /* 0x040fec000004181c */
[----:B------:R-:W-:Y:S01]  /*7560*/  HMMA.16816.F32.BF16 R32, R164, R194, R32 ;  /* 0x000000c2a420723c */ /* 0x000fe20000041820 */
[----:B------:R-:W2:Y:S04]  /*7570*/  LDSM.16.M88.4 R164, [R208+0x3800] ;  /* 0x00380000d0a4783b */ /* 0x000ea80000000200 */
[----:B------:R-:W4:Y:S01]  /*7580*/  LDSM.16.M88.4 R192, [R221+0x14800] ;  /* 0x01480000ddc0783b */ /* 0x000f220000000200 */
[C---:B---3--:R-:W-:Y:S06]  /*7590*/  HMMA.16816.F32.BF16 R4, R168.reuse, R176, R4 ;  /* 0x000000b0a804723c */ /* 0x048fec0000041804 */
[C---:B------:R-:W-:Y:S01]  /*75a0*/  HMMA.16816.F32.BF16 R8, R168.reuse, R178, R8 ;  /* 0x000000b2a808723c */ /* 0x040fe20000041808 */
[----:B------:R-:W3:Y:S05]  /*75b0*/  LDSM.16.M88.4 R176, [R221+0x15000] ;  /* 0x01500000ddb0783b */ /* 0x000eea0000000200 */
        /* <DEDUP_REMOVED lines=8> */
[----:B------:R-:W-:Y:S04]  /*7640*/  LDSM.16.M88.4 R164, [R220+0x8000] ;  /* 0x00800000dca4783b */ /* 0x000fe80000000200 */
[----:B------:R-:W2:Y:S01]  /*7650*/  LDSM.16.M88.4 R168, [R203] ;  /* 0x00000000cba8783b */ /* 0x000ea20000000200 */
[C---:B------:R-:W-:Y:S06]  /*7660*/  HMMA.16816.F32.BF16 R4, R184.reuse, R188, R4 ;  /* 0x000000bcb804723c */ /* 0x040fec0000041804 */
[C---:B------:R-:W-:Y:S01]  /*7670*/  HMMA.16816.F32.BF16 R8, R184.reuse, R190, R8 ;  /* 0x000000beb808723c */ /* 0x040fe20000041808 */
[----:B------:R-:W2:Y:S05]  /*7680*/  LDSM.16.M88.4 R188, [R201] ;  /* 0x00000000c9bc783b */ /* 0x000eaa0000000200 */
[C---:B----4-:R-:W-:Y:S06]  /*7690*/  HMMA.16816.F32.BF16 R12, R184.reuse, R192, R12 ;  /* 0x000000c0b80c723c */ /* 0x050fec000004180c */
[C---:B------:R-:W-:Y:S01]  /*76a0*/  HMMA.16816.F32.BF16 R16, R184.reuse, R194, R16 ;  /* 0x000000c2b810723c */ /* 0x040fe20000041810 */
[----:B------:R-:W4:Y:S05]  /*76b0*/  LDSM.16.M88.4 R192, [R200] ;  /* 0x00000000c8c0783b */ /* 0x000f2a0000000200 */
[C---:B---3--:R-:W-:Y:S06]  /*76c0*/  HMMA.16816.F32.BF16 R20, R184.reuse, R176, R20 ;  /* 0x000000b0b814723c */ /* 0x048fec0000041814 */
[C---:B------:R-:W-:Y:S01]  /*76d0*/  HMMA.16816.F32.BF16 R24, R184.reuse, R178, R24 ;  /* 0x000000b2b818723c */ /* 0x040fe20000041818 */
[----:B------:R-:W-:Y:S05]  /*76e0*/  LDSM.16.M88.4 R176, [R215+0x14000] ;  /* 0x01400000d7b0783b */ /* 0x000fea0000000200 */
        /* <DEDUP_REMOVED lines=9> */
[----:B------:R-:W3:Y:S05]  /*7780*/  LDSM.16.M88.4 R180, [R215+0x15000] ;  /* 0x01500000d7b4783b */ /* 0x000eea0000000200 */
[C---:B------:R-:W-:Y:S06]  /*7790*/  HMMA.16816.F32.BF16 R20, R164.reuse, R188, R20 ;  /* 0x000000bca414723c */ /* 0x040fec0000041814 */
[C---:B------:R-:W-:Y:S01]  /*77a0*/  HMMA.16816.F32.BF16 R24, R164.reuse, R190, R24 ;  /* 0x000000bea418723c */ /* 0x040fe20000041818 */
[----:B------:R-:W-:Y:S05]  /*77b0*/  LDSM.16.M88.4 R188, [R208+0x4000] ;  /* 0x00400000d0bc783b */ /* 0x000fea0000000200 */
[C---:B----4-:R-:W-:Y:S06]  /*77c0*/  HMMA.16816.F32.BF16 R28, R164.reuse, R192, R28 ;  /* 0x000000c0a41c723c */ /* 0x050fec000004181c */
[----:B------:R-:W-:Y:S01]  /*77d0*/  HMMA.16816.F32.BF16 R32, R164, R194, R32 ;  /* 0x000000c2a420723c */ /* 0x000fe20000041820 */
[----:B------:R-:W4:Y:S04]  /*77e0*/  LDSM.16.M88.4 R164, [R215+0x15800] ;  /* 0x01580000d7a4783b */ /* 0x000f280000000200 */
        /* <DEDUP_REMOVED lines=12> */
[----:B------:R-:W-:Y:S04]  /*78b0*/  LDSM.16.M88.4 R164, [R222+0xc000] ;  /* 0x00c00000dea4783b */ /* 0x000fe80000000200 */
[----:B------:R-:W3:Y:S01]  /*78c0*/  LDSM.16.M88.4 R172, [R221+0x16000] ;  /* 0x01600000ddac783b */ /* 0x000ee20000000200 */
        /* <DEDUP_REMOVED lines=12> */
[----:B------:R-:W-:Y:S01]  /*7990*/  LDSM.16.M88.4 R184, [R218+0xc000] ;  /* 0x00c00000dab8783b */ /* 0x000fe20000000200 */
[C---:B---3--:R-:W-:Y:S06]  /*79a0*/  HMMA.16816.F32.BF16 R4, R164.reuse, R172, R4 ;  /* 0x000000aca404723c */ /* 0x048fec0000041804 */
[C---:B------:R-:W-:Y:S01]  /*79b0*/  HMMA.16816.F32.BF16 R8, R164.reuse, R174, R8 ;  /* 0x000000aea408723c */ /* 0x040fe20000041808 */
[----:B------:R-:W2:Y:S05]  /*79c0*/  LDSM.16.M88.4 R172, [R198] ;  /* 0x00000000c6ac783b */ /* 0x000eaa0000000200 */
[C---:B------:R-:W-:Y:S06]  /*79d0*/  HMMA.16816.F32.BF16 R12, R164.reuse, R180, R12 ;  /* 0x000000b4a40c723c */ /* 0x040fec000004180c */
[C---:B------:R-:W-:Y:S01]  /*79e0*/  HMMA.16816.F32.BF16 R16, R164.reuse, R182, R16 ;  /* 0x000000b6a410723c */ /* 0x040fe20000041810 */
[----:B------:R-:W3:Y:S05]  /*79f0*/  LDSM.16.M88.4 R180, [R197] ;  /* 0x00000000c5b4783b */ /* 0x000eea0000000200 */
[C---:B----4-:R-:W-:Y:S06]  /*7a00*/  HMMA.16816.F32.BF16 R20, R164.reuse, R188, R20 ;  /* 0x000000bca414723c */ /* 0x050fec0000041814 */
[C---:B------:R-:W-:Y:S01]  /*7a10*/  HMMA.16816.F32.BF16 R24, R164.reuse, R190, R24 ;  /* 0x000000bea418723c */ /* 0x040fe20000041818 */
[----:B------:R-:W-:Y:S05]  /*7a20*/  LDSM.16.M88.4 R188, [R215+0x16000] ;  /* 0x01600000d7bc783b */ /* 0x000fea0000000200 */
        /* <DEDUP_REMOVED lines=12> */
[----:B------:R-:W-:Y:S05]  /*7af0*/  IMAD.U32 R180, RZ, RZ, UR8 ;  /* 0x00000008ffb47e24 */ /* 0x000fea000f8e00ff */
[C---:B----4-:R-:W-:Y:S06]  /*7b00*/  HMMA.16816.F32.BF16 R28, R168.reuse, R164, R28 ;  /* 0x000000a4a81c723c */ /* 0x050fec000004181c */
[----:B------:R-:W-:Y:S01]  /*7b10*/  HMMA.16816.F32.BF16 R32, R168, R166, R32 ;  /* 0x000000a6a820723c */ /* 0x000fe20000041820 */
[----:B------:R-:W2:Y:S04]  /*7b20*/  LDSM.16.M88.4 R164, [R215+0x17800] ;  /* 0x01780000d7a4783b */ /* 0x000ea80000000200 */
[----:B------:R-:W3:Y:S01]  /*7b30*/  LDSM.16.M88.4 R168, [R217+0xc000] ;  /* 0x00c00000d9a8783b */ /* 0x000ee20000000200 */
[C---:B------:R-:W-:Y:S06]  /*7b40*/  HMMA.16816.F32.BF16 R4, R184.reuse, R188, R4 ;  /* 0x000000bcb804723c */ /* 0x040fec0000041804 */
[C---:B------:R-:W-:Y:S05]  /*7b50*/  HMMA.16816.F32.BF16 R8, R184.reuse, R190, R8 ;  /* 0x000000beb808723c */ /* 0x040fea0000041808 */
[C---:B------:R-:W-:Y:S01]  /*7b60*/  LEA R188, P0, R180.reuse, R250, 0x6 ;  /* 0x000000fab4bc7211 */ /* 0x040fe200078030ff */
[C---:B------:R-:W-:Y:S05]  /*7b70*/  HMMA.16816.F32.BF16 R12, R184.reuse, R192, R12 ;  /* 0x000000c0b80c723c */ /* 0x040fea000004180c */
[C---:B------:R-:W-:Y:S01]  /*7b80*/  LEA.HI.X.SX32 R189, R180.reuse, R251, 0x6, P0 ;  /* 0x000000fbb4bd7211 */ /* 0x040fe200000f36ff */
[C---:B------:R-:W-:Y:S05]  /*7b90*/  HMMA.16816.F32.BF16 R16, R184.reuse, R194, R16 ;  /* 0x000000c2b810723c */ /* 0x040fea0000041810 */
[C---:B------:R-:W-:Y:S01]  /*7ba0*/  LEA R182, P0, R180.reuse, R36, 0x6 ;  /* 0x00000024b4b67211 */ /* 0x040fe200078030ff */
[C---:B-1----:R-:W-:Y:S05]  /*7bb0*/  HMMA.16816.F32.BF16 R20, R184.reuse, R176, R20 ;  /* 0x000000b0b814723c */ /* 0x042fea0000041814 */
[----:B------:R-:W-:Y:S01]  /*7bc0*/  LEA.HI.X.SX32 R183, R180, R37, 0x6, P0 ;  /* 0x00000025b4b77211 */ /* 0x000fe200000f36ff */
[C---:B------:R-:W-:Y:S01]  /*7bd0*/  HMMA.16816.F32.BF16 R24, R184.reuse, R178, R24 ;  /* 0x000000b2b818723c */ /* 0x040fe20000041818 */
[----:B------:R1:W5:Y:S04]  /*7be0*/  LDL.LU.64 R36, [R1+0x8] ;  /* 0x0000080001247983 */ /* 0x0003680000300a00 */
[----:B------:R-:W-:Y:S01]  /*7bf0*/  IMAD R177, R189, UR6, RZ ;  /* 0x00000006bdb17c24 */ /* 0x000fe2000f8e02ff */
[C---:B--2---:R-:W-:Y:S05]  /*7c00*/  HMMA.16816.F32.BF16 R28, R184.reuse, R164, R28 ;  /* 0x000000a4b81c723c */ /* 0x044fea000004181c */
[C---:B------:R-:W-:Y:S01]  /*7c10*/  IMAD R177, R188.reuse, UR7, R177 ;  /* 0x00000007bcb17c24 */ /* 0x040fe2000f8e02b1 */
[----:B------:R-:W-:Y:S01]  /*7c20*/  HMMA.16816.F32.BF16 R32, R184, R166, R32 ;  /* 0x000000a6b820723c */ /* 0x000fe20000041820 */
[----:B------:R-:W2:Y:S04]  /*7c30*/  LDSM.16.M88.4 R164, [R208+0x6800] ;  /* 0x00680000d0a4783b */ /* 0x000ea80000000200 */
[----:B------:R-:W-:Y:S01]  /*7c40*/  IMAD.WIDE.U32 R180, R188, UR6, RZ ;  /* 0x00000006bcb47c25 */ /* 0x000fe2000f8e00ff */
[C---:B---3--:R-:W-:Y:S05]  /*7c50*/  HMMA.16816.F32.BF16 R4, R168.reuse, R172, R4 ;  /* 0x000000aca804723c */ /* 0x048fea0000041804 */
[-C--:B------:R-:W-:Y:S01]  /*7c60*/  LEA R176, P0, R180, R245.reuse, 0x1 ;  /* 0x000000f5b4b07211 */ /* 0x080fe200078008ff */
[C---:B------:R-:W-:Y:S01]  /*7c70*/  HMMA.16816.F32.BF16 R8, R168.reuse, R174, R8 ;  /* 0x000000aea808723c */ /* 0x040fe20000041808 */
[----:B------:R-:W3:Y:S04]  /*7c80*/  LDSM.16.M88.4 R172, [R208+0x7000] ;  /* 0x00700000d0ac783b */ /* 0x000ee80000000200 */
[C---:B------:R-:W-:Y:S02]  /*7c90*/  VIADD R189, R3.reuse, 0x8 ;  /* 0x0000000803bd7836 */ /* 0x040fe40000000000 */
[----:B------:R-:W-:Y:S03]  /*7ca0*/  VIADD R188, R3, 0xffffffff ;  /* 0xffffffff03bc7836 */ /* 0x000fe60000000000 */
[----:B------:R-:W-:Y:S01]  /*7cb0*/  ISETP.GE.AND P5, PT, R189, RZ, PT ;  /* 0x000000ffbd00720c */ /* 0x000fe20003fa6270 */
[----:B------:R-:W-:Y:S01]  /*7cc0*/  IMAD R179, R183, UR6, RZ ;  /* 0x00000006b7b37c24 */ /* 0x000fe2000f8e02ff */
[----:B------:R-:W-:Y:S01]  /*7cd0*/  ISETP.GE.AND P6, PT, R188, RZ, PT ;  /* 0x000000ffbc00720c */ /* 0x000fe20003fc6270 */
[----:B------:R-:W-:Y:S02]  /*7ce0*/  IMAD.IADD R177, R181, 0x1, R177 ;  /* 0x00000001b5b17824 */ /* 0x000fe400078e02b1 */
[C---:B------:R-:W-:Y:S02]  /*7cf0*/  IMAD R179, R182.reuse, UR7, R179 ;  /* 0x00000007b6b37c24 */ /* 0x040fe4000f8e02b3 */
[----:B------:R-:W-:Y:S01]  /*7d00*/  IMAD.WIDE.U32 R182, R182, UR6, RZ ;  /* 0x00000006b6b67c25 */ /* 0x000fe2000f8e00ff */
[-C--:B------:R-:W-:Y:S03]  /*7d10*/  LEA.HI.X R177, R180, R244.reuse, R177, 0x1, P0 ;  /* 0x000000f4b4b17211 */ /* 0x080fe600000f0cb1 */
[----:B------:R-:W-:Y:S01]  /*7d20*/  IMAD.IADD R179, R183, 0x1, R179 ;  /* 0x00000001b7b37824 */ /* 0x000fe200078e02b3 */
[C---:B------:R-:W-:Y:S01]  /*7d30*/  LEA R178, P0, R182.reuse, R245, 0x1 ;  /* 0x000000f5b6b27211 */ /* 0x040fe200078008ff */
[C---:B------:R-:W-:Y:S01]  /*7d40*/  VIADD R195, R3.reuse, 0xfffffff8 ;  /* 0xfffffff803c37836 */ /* 0x040fe20000000000 */
[C---:B------:R-:W-:Y:S01]  /*7d50*/  @!P5 IADD3 R189, -R3.reuse, -0x8, RZ ;  /* 0xfffffff803bdd810 */ /* 0x040fe20007ffe1ff */
[C---:B------:R-:W-:Y:S01]  /*7d60*/  VIADD R194, R3.reuse, 0xfffffff7 ;  /* 0xfffffff703c27836 */ /* 0x040fe20000000000 */
[----:B------:R-:W-:Y:S01]  /*7d70*/  LEA.HI.X R179, R182, R244, R179, 0x1, P0 ;  /* 0x000000f4b6b37211 */ /* 0x000fe200000f0cb3 */
[C---:B------:R-:W-:Y:S01]  /*7d80*/  VIADD R190, R3.reuse, 0xfffffff0 ;  /* 0xfffffff003be7836 */ /* 0x040fe20000000000 */
[----:B------:R-:W-:Y:S01]  /*7d90*/  @!P6 IADD3 R188, -R3, 0x1, RZ ;  /* 0x0000000103bce810 */ /* 0x000fe20007ffe1ff */
[C---:B--2---:R-:W-:Y:S03]  /*7da0*/  HMMA.16816.F32.BF16 R12, R168.reuse, R164, R12 ;  /* 0x000000a4a80c723c */ /* 0x044fe6000004180c */
[----:B------:R-:W-:Y:S01]  /*7db0*/  ISETP.GE.AND P0, PT, R195, RZ, PT ;  /* 0x000000ffc300720c */ /* 0x000fe20003f06270 */
[C---:B------:R-:W-:Y:S01]  /*7dc0*/  VIADD R193, R3.reuse, 0xffffffef ;  /* 0xffffffef03c17836 */ /* 0x040fe20000000000 */
[----:B------:R-:W-:Y:S01]  /*7dd0*/  ISETP.GE.AND P5, PT, R194, RZ, PT ;  /* 0x000000ffc200720c */ /* 0x000fe20003fa6270 */
[C---:B------:R-:W-:Y:S01]  /*7de0*/  HMMA.16816.F32.BF16 R16, R168.reuse, R166, R16 ;  /* 0x000000a6a810723c */ /* 0x040fe20000041810 */
[----:B------:R-:W2:Y:S01]  /*7df0*/  LDSM.16.M88.4 R164, [R208+0x7800] ;  /* 0x00780000d0a4783b */ /* 0x000ea20000000200 */
[----:B------:R-:W-:Y:S04]  /*7e00*/  DEPBAR.LE SB0, 0x0 ;  /* 0x000080000000791a */ /* 0x000fe80000000000 */
[----:B------:R-:W-:Y:S01]  /*7e10*/  ISETP.GE.AND P6, PT, R190, RZ, PT ;  /* 0x000000ffbe00720c */ /* 0x000fe20003fc6270 */
[----:B------:R-:W-:Y:S01]  /*7e20*/  BAR.SYNC.DEFER_BLOCKING 0x0 ;  /* 0x0000000000007b1d */ /* 0x000fe20000010000 */
[----:B------:R-:W-:Y:S01]  /*7e30*/  I2FP.F32.S32 R189, R189 ;  /* 0x000000bd00bd7245 */ /* 0x000fe20000201400 */
[C---:B---3--:R-:W-:Y:S05]  /*7e40*/  HMMA.16816.F32.BF16 R20, R168.reuse, R172, R20 ;  /* 0x000000aca814723c */ /* 0x048fea0000041814 */
[C---:B------:R-:W-:Y:S01]  /*7e50*/  @!P0 IADD3 R195, -R3.reuse, 0x8, RZ ;  /* 0x0000000803c38810 */ /* 0x040fe20007ffe1ff */
[C---:B------:R-:W-:Y:S01]  /*7e60*/  VIADD R192, R3.reuse, 0xffffffe8 ;  /* 0xffffffe803c07836 */ /* 0x040fe20000000000 */
[C---:B------:R-:W-:Y:S01]  /*7e70*/  @!P5 IADD3 R194, -R3.reuse, 0x9, RZ ;  /* 0x0000000903c2d810 */ /* 0x040fe20007ffe1ff */
[----:B------:R-:W-:Y:S01]  /*7e80*/  VIADD R191, R3, 0xffffffe7 ;  /* 0xffffffe703bf7836 */ /* 0x000fe20000000000 */
[----:B------:R-:W-:Y:S01]  /*7e90*/  ISETP.GE.AND P0, PT, R193, RZ, PT ;  /* 0x000000ffc100720c */ /* 0x000fe20003f06270 */
[C---:B------:R-:W-:Y:S03]  /*7ea0*/  HMMA.16816.F32.BF16 R24, R168.reuse, R174, R24 ;  /* 0x000000aea818723c */ /* 0x040fe60000041818 */
[C---:B------:R-:W-:Y:S01]  /*7eb0*/  @!P6 IADD3 R190, -R3.reuse, 0x10, RZ ;  /* 0x0000001003bee810 */ /* 0x040fe20007ffe1ff */
[C---:B------:R-:W-:Y:S01]  /*7ec0*/  VIADD R187, R3.reuse, 0xffffffe0 ;  /* 0xffffffe003bb7836 */ /* 0x040fe20000000000 */
[----:B------:R-:W-:Y:S01]  /*7ed0*/  ISETP.GE.AND P5, PT, R192, RZ, PT ;  /* 0x000000ffc000720c */ /* 0x000fe20003fa6270 */
[----:B------:R-:W-:Y:S01]  /*7ee0*/  VIADD R186, R3, 0xffffffdf ;  /* 0xffffffdf03ba7836 */ /* 0x000fe20000000000 */
[----:B------:R-:W-:Y:S01]  /*7ef0*/  ISETP.GE.AND P6, PT, R191, RZ, PT ;  /* 0x000000ffbf00720c */ /* 0x000fe20003fc6270 */
[C---:B------:R-:W-:Y:S03]  /*7f00*/  VIADD R180, R3.reuse, 0xffffffd8 ;  /* 0xffffffd803b47836 */ /* 0x040fe60000000000 */
[----:B------:R-:W-:Y:S01]  /*7f10*/  IABS R172, R3 ;  /* 0x0000000300ac7213 */ /* 0x000fe20000000000 */
[C---:B------:R-:W-:Y:S01]  /*7f20*/  VIADD R185, R3.reuse, 0xffffffd7 ;  /* 0xffffffd703b97836 */ /* 0x040fe20000000000 */
[C---:B------:R-:W-:Y:S01]  /*7f30*/  @!P0 IADD3 R193, -R3.reuse, 0x11, RZ ;  /* 0x0000001103c18810 */ /* 0x040fe20007ffe1ff */
[----:B------:R-:W-:Y:S01]  /*7f40*/  VIADD R182, R3, 0xffffffd0 ;  /* 0xffffffd003b67836 */ /* 0x000fe20000000000 */
[----:B------:R-:W-:Y:S01]  /*7f50*/  ISETP.GE.AND P0, PT, R187, RZ, PT ;  /* 0x000000ffbb00720c */ /* 0x000fe20003f06270 */
[C---:B------:R-:W-:Y:S01]  /*7f60*/  VIADD R181, R3.reuse, 0xffffffcf ;  /* 0xffffffcf03b57836 */ /* 0x040fe20000000000 */
[----:B------:R-:W-:Y:S01]  /*7f70*/  I2FP.F32.S32 R188, R188 ;  /* 0x000000bc00bc7245 */ /* 0x000fe20000201400 */
[C---:B------:R-:W-:Y:S01]  /*7f80*/  VIADD R184, R3.reuse, 0xffffffc8 ;  /* 0xffffffc803b87836 */ /* 0x040fe20000000000 */
[C---:B------:R-:W-:Y:S01]  /*7f90*/  @!P5 IADD3 R192, -R3.reuse, 0x18, RZ ;  /* 0x0000001803c0d810 */ /* 0x040fe20007ffe1ff */
[C---:B------:R-:W-:Y:S01]  /*7fa0*/  VIADD R183, R3.reuse, 0xffffffc7 ;  /* 0xffffffc703b77836 */ /* 0x040fe20000000000 */
[----:B------:R-:W-:Y:S01]  /*7fb0*/  @!P6 IADD3 R191, -R3, 0x19, RZ ;  /* 0x0000001903bfe810 */ /* 0x000fe20007ffe1ff */
[----:B------:R-:W-:Y:S01]  /*7fc0*/  FFMA.FTZ R6, R189, -UR5, R6 ;  /* 0x80000005bd067c23 */ /* 0x000fe20008010006 */
[----:B------:R-:W-:Y:S01]  /*7fd0*/  ISETP.GE.AND P5, PT, R186, RZ, PT ;  /* 0x000000ffba00720c */ /* 0x000fe20003fa6270 */
[----:B------:R-:W-:Y:S01]  /*7fe0*/  FFMA.FTZ R5, R188, -UR5, R5 ;  /* 0x80000005bc057c23 */ /* 0x000fe20008010005 */
[----:B------:R-:W-:Y:S01]  /*7ff0*/  ISETP.GE.AND P6, PT, R180, RZ, PT ;  /* 0x000000ffb400720c */ /* 0x000fe20003fc6270 */
[----:B------:R-:W-:Y:S01]  /*8000*/  FFMA.FTZ R11, R188, -UR5, R11 ;  /* 0x80000005bc0b7c23 */ /* 0x000fe2000801000b */
[----:B------:R-:W-:Y:S01]  /*8010*/  I2FP.F32.S32 R195, R195 ;  /* 0x000000c300c37245 */ /* 0x000fe20000201400 */
[C---:B--2---:R-:W-:Y:S03]  /*8020*/  HMMA.16816.F32.BF16 R28, R168.reuse, R164, R28 ;  /* 0x000000a4a81c723c */ /* 0x044fe6000004181c */
[----:B------:R-:W-:Y:S01]  /*8030*/  @!P0 IADD3 R187, -R3, 0x20, RZ ;  /* 0x0000002003bb8810 */ /* 0x000fe20007ffe1ff */
[----:B------:R-:W-:Y:S01]  /*8040*/  FFMA.FTZ R8, R195, -UR5, R8 ;  /* 0x80000005c3087c23 */ /* 0x000fe20008010008 */
[----:B------:R-:W-:Y:S01]  /*8050*/  ISETP.GE.AND P0, PT, R185, RZ, PT ;  /* 0x000000ffb900720c */ /* 0x000fe20003f06270 */
[----:B------:R-:W-:Y:S01]  /*8060*/  FFMA.FTZ R14, R195, -UR5, R14 ;  /* 0x80000005c30e7c23 */ /* 0x000fe2000801000e */
[----:B------:R-:W-:Y:S01]  /*8070*/  I2FP.F32.S32 R194, R194 ;  /* 0x000000c200c27245 */ /* 0x000fe20000201400 */
[----:B------:R-:W-:Y:S03]  /*8080*/  HMMA.16816.F32.BF16 R32, R168, R166, R32 ;  /* 0x000000a6a820723c */ /* 0x000fe60000041820 */
[C---:B------:R-:W-:Y:S01]  /*8090*/  @!P5 IADD3 R186, -R3.reuse, 0x21, RZ ;  /* 0x0000002103bad810 */ /* 0x040fe20007ffe1ff */
[C---:B------:R-:W-:Y:S01]  /*80a0*/  FFMA.FTZ R9, R194.reuse, -UR5, R9 ;  /* 0x80000005c2097c23 */ /* 0x040fe20008010009 */
[----:B------:R-:W-:Y:S01]  /*80b0*/  @!P6 IADD3 R180, -R3, 0x28, RZ ;  /* 0x0000002803b4e810 */ /* 0x000fe20007ffe1ff */
[----:B------:R-:W-:Y:S01]  /*80c0*/  FFMA.FTZ R15, R194, -UR5, R15 ;  /* 0x80000005c20f7c23 */ /* 0x000fe2000801000f */
[----:B------:R-:W-:Y:S02]  /*80d0*/  ISETP.GE.AND P5, PT, R182, RZ, PT ;  /* 0x000000ffb600720c */ /* 0x000fe40003fa6270 */
[----:B------:R-:W-:Y:S02]  /*80e0*/  ISETP.GE.AND P6, PT, R181, RZ, PT ;  /* 0x000000ffb500720c */ /* 0x000fe40003fc6270 */
[C---:B------:R-:W-:Y:S02]  /*80f0*/  @!P0 IADD3 R185, -R3.reuse, 0x29, RZ ;  /* 0x0000002903b98810 */ /* 0x040fe40007ffe1ff */
[----:B------:R-:W-:Y:S02]  /*8100*/  ISETP.GE.AND P0, PT, R184, RZ, PT ;  /* 0x000000ffb800720c */ /* 0x000fe40003f06270 */
[----:B------:R-:W-:Y:S02]  /*8110*/  I2FP.F32.S32 R190, R190 ;  /* 0x000000be00be7245 */ /* 0x000fe40000201400 */
[----:B------:R-:W-:Y:S02]  /*8120*/  I2FP.F32.S32 R193, R193 ;  /* 0x000000c100c17245 */ /* 0x000fe40000201400 */
[----:B------:R-:W-:Y:S01]  /*8130*/  I2FP.F32.S32 R192, R192 ;  /* 0x000000c000c07245 */ /* 0x000fe20000201400 */
[C---:B------:R-:W-:Y:S01]  /*8140*/  FFMA.FTZ R12, R190.reuse, -UR5, R12 ;  /* 0x80000005be0c7c23 */ /* 0x040fe2000801000c */
[----:B------:R-:W-:Y:S01]  /*8150*/  @!P5 IADD3 R182, -R3, 0x30, RZ ;  /* 0x0000003003b6d810 */ /* 0x000fe20007ffe1ff */
[----:B------:R-:W-:Y:S01]  /*8160*/  FFMA.FTZ R13, R193, -UR5, R13 ;  /* 0x80000005c10d7c23 */ /* 0x000fe2000801000d */
[----:B------:R-:W-:Y:S01]  /*8170*/  @!P6 IADD3 R181, -R3, 0x31, RZ ;  /* 0x0000003103b5e810 */ /* 0x000fe20007ffe1ff */
[----:B------:R-:W-:Y:S01]  /*8180*/  FFMA.FTZ R18, R190, -UR5, R18 ;  /* 0x80000005be127c23 */ /* 0x000fe20008010012 */
[----:B------:R-:W-:Y:S01]  /*8190*/  ISETP.GE.AND P5, PT, R183, RZ, PT ;  /* 0x000000ffb700720c */ /* 0x000fe20003fa6270 */
[C---:B------:R-:W-:Y:S01]  /*81a0*/  FFMA.FTZ R16, R192.reuse, -UR5, R16 ;  /* 0x80000005c0107c23 */ /* 0x040fe20008010010 */
[----:B------:R-:W-:Y:S01]  /*81b0*/  ISETP.GE.AND P6, PT, R249, RZ, PT ;  /* 0x000000fff900720c */ /* 0x000fe20003fc6270 */
[----:B------:R-:W-:Y:S01]  /*81c0*/  FFMA.FTZ R19, R193, -UR5, R19 ;  /* 0x80000005c1137c23 */ /* 0x000fe20008010013 */
[----:B------:R-:W-:Y:S01]  /*81d0*/  @!P0 IADD3 R184, -R3, 0x38, RZ ;  /* 0x0000003803b88810 */ /* 0x000fe20007ffe1ff */
[----:B------:R-:W-:Y:S01]  /*81e0*/  FFMA.FTZ R22, R192, -UR5, R22 ;  /* 0x80000005c0167c23 */ /* 0x000fe20008010016 */
[----:B------:R-:W-:Y:S02]  /*81f0*/  I2FP.F32.S32 R191, R191 ;  /* 0x000000bf00bf7245 */ /* 0x000fe40000201400 */
[----:B------:R-:W-:Y:S02]  /*8200*/  I2FP.F32.S32 R187, R187 ;  /* 0x000000bb00bb7245 */ /* 0x000fe40000201400 */
[----:B------:R-:W-:Y:S01]  /*8210*/  I2FP.F32.S32 R186, R186 ;  /* 0x000000ba00ba7245 */ /* 0x000fe20000201400 */
[----:B------:R-:W-:Y:S01]  /*8220*/  FFMA.FTZ R17, R191, -UR5, R17 ;  /* 0x80000005bf117c23 */ /* 0x000fe20008010011 */
[----:B------:R-:W-:Y:S01]  /*8230*/  I2FP.F32.S32 R180, R180 ;  /* 0x000000b400b47245 */ /* 0x000fe20000201400 */
[----:B------:R-:W-:Y:S01]  /*8240*/  FFMA.FTZ R20, R187, -UR5, R20 ;  /* 0x80000005bb147c23 */ /* 0x000fe20008010014 */
[----:B------:R-:W-:Y:S01]  /*8250*/  @!P5 IADD3 R183, -R3, 0x39, RZ ;  /* 0x0000003903b7d810 */ /* 0x000fe20007ffe1ff */
[----:B------:R-:W-:Y:S01]  /*8260*/  FFMA.FTZ R23, R191, -UR5, R23 ;  /* 0x80000005bf177c23 */ /* 0x000fe20008010017 */
[----:B------:R-:W-:Y:S01]  /*8270*/  @!P6 IADD3 R249, -R3, -0x7, RZ ;  /* 0xfffffff903f9e810 */ /* 0x000fe20007ffe1ff */
        /* <DEDUP_REMOVED lines=9> */
[----:B------:R-:W-:Y:S01]  /*8310*/  ISETP.LT.AND P5, PT, RZ, UR12, PT ;  /* 0x0000000cff007c0c */ /* 0x000fe2000bfa1270 */
[----:B------:R-:W-:Y:S01]  /*8320*/  FFMA.FTZ R10, R3, -UR5, R10 ;  /* 0x80000005030a7c23 */ /* 0x000fe2000801000a */
[----:B------:R-:W-:Y:S01]  /*8330*/  FMNMX.FTZ R3, R6, R2, !PT ;  /* 0x0000000206037209 */ /* 0x000fe20007810000 */
        /* <DEDUP_REMOVED lines=44> */
[----:B-1----:R-:W-:Y:S06]  /*8600*/  @P5 BRA `(.L_x_439) ;  /* 0xffffffdc00d45947 */ /* 0x002fec000383ffff */
.L_x_438:
        /* <DEDUP_REMOVED lines=14> */
[----:B------:R-:W1:Y:S01]  /*86f0*/  LDSM.16.MT88.4 R168, [R216+0x18000] ;  /* 0x01800000d8a8783b */ /* 0x000e620000004200 */
[----:B------:R-:W-:Y:S01]  /*8700*/  FADD.FTZ R2, -R3, R2 ;  /* 0x0000000203027221 */ /* 0x000fe20000010100 */
        /* <DEDUP_REMOVED lines=24> */
[----:B------:R-:W-:Y:S01]  /*8890*/  FFMA.FTZ R194, R19, UR4, -R190 ;  /* 0x0000000413c27c23 */ /* 0x000fe200080108be */
[--C-:B------:R-:W-:Y:S01]  /*88a0*/  FFMA.FTZ R249, R16, UR4, -R189.reuse ;  /* 0x0000000410f97c23 */ /* 0x100fe200080108bd */
[--C-:B------:R-:W-:Y:S01]  /*88b0*/  FFMA.FTZ R20, R20, UR4, -R189.reuse ;  /* 0x0000000414147c23 */ /* 0x100fe200080108bd */
[----:B------:R-:W-:Y:S06]  /*88c0*/  FFMA.FTZ R21, R21, UR4, -R189 ;  /* 0x0000000415157c23 */ /* 0x000fec00080108bd */
        /* <DEDUP_REMOVED lines=54> */
[----:B------:R-:W-:Y:S01]  /*8c30*/  FMUL.FTZ R70, R0, R70 ;  /* 0x0000004600467220 */ /* 0x000fe20000410000 */
        /* <DEDUP_REMOVED lines=39> */
[----:B------:R-:W4:Y:S01]  /*8eb0*/  MUFU.EX2 R194, R194 ;  /* 0x000000c200c27308 */ /* 0x000f220000000800 */
        /* <DEDUP_REMOVED lines=9> */
[----:B------:R-:W4:Y:S01]  /*8f50*/  MUFU.EX2 R252, R252 ;  /* 0x000000fc00fc7308 */ /* 0x000f220000000800 */
[----:B------:R-:W-:Y:S01]  /*8f60*/  FMUL.FTZ R99, R0, R99 ;  /* 0x0000006300637220 */ /* 0x000fe20000410000 */
[C---:B---3--:R-:W-:Y:S03]  /*8f70*/  HMMA.16816.F32.BF16 R60, R160.reuse, R156, R60 ;  /* 0x0000009ca03c723c */ /* 0x048fe6000004183c */
[C---:B------:R-:W-:Y:S03]  /*8f80*/  FMUL.FTZ R96, R2.reuse, R96 ;  /* 0x0000006002607220 */ /* 0x040fe60000410000 */
[C---:B------:R-:W-:Y:S01]  /*8f90*/  HMMA.16816.F32.BF16 R64, R160.reuse, R158, R64 ;  /* 0x0000009ea040723c */ /* 0x040fe20000041840 */
[----:B------:R-:W3:Y:S01]  /*8fa0*/  LDSM.16.MT88.4 R156, [R216+0x1c000] ;  /* 0x01c00000d89c783b */ /* 0x000ee20000004200 */
[----:B------:R-:W-:Y:S03]  /*8fb0*/  MUFU.EX2 R249, R249 ;  /* 0x000000f900f97308 */ /* 0x000fe60000000800 */
        /* <DEDUP_REMOVED lines=63> */
[----:B------:R-:W-:Y:S01]  /*93b0*/  FMUL.FTZ R139, R0, R139 ;  /* 0x0000008b008b7220 */ /* 0x000fe20000410000 */
[----:B------:R4:W3:Y:S02]  /*93c0*/  MUFU.EX2 R150, R17 ;  /* 0x0000001100967308 */ /* 0x0008e40000000800 */
[C---:B------:R-:W-:Y:S01]  /*93d0*/  FMUL.FTZ R136, R2.reuse, R136 ;  /* 0x0000008802887220 */ /* 0x040fe20000410000 */
[C---:B-1----:R-:W-:Y:S03]  /*93e0*/  HMMA.16816.F32.BF16 R132, R160.reuse, R168, R132 ;  /* 0x000000a8a084723c */ /* 0x042fe60000041884 */
[----:B------:R-:W-:Y:S01]  /*93f0*/  FMUL.FTZ R137, R2, R137 ;  /* 0x0000008902897220 */ /* 0x000fe20000410000 */
[C---:B------:R-:W-:Y:S01]  /*9400*/  FMUL.FTZ R142, R0.reuse, R142 ;  /* 0x0000008e008e7220 */ /* 0x040fe20000410000 */
[----:B------:R-:W-:Y:S01]  /*9410*/  FMUL.FTZ R143, R0, R143 ;  /* 0x0000008f008f7220 */ /* 0x000fe20000410000 */
[C---:B------:R-:W-:Y:S01]  /*9420*/  FMUL.FTZ R140, R2.reuse, R140 ;  /* 0x0000008c028c7220 */ /* 0x040fe20000410000 */
[----:B------:R-:W-:Y:S01]  /*9430*/  FMUL.FTZ R141, R2, R141 ;  /* 0x0000008d028d7220 */ /* 0x000fe20000410000 */
[----:B------:R-:W-:Y:S02]  /*9440*/  FMUL.FTZ R19, R0, R151 ;  /* 0x0000009700137220 */ /* 0x000fe40000410000 */
[C---:B------:R-:W-:Y:S01]  /*9450*/  HMMA.16816.F32.BF16 R136, R160.reuse, R170, R136 ;  /* 0x000000aaa088723c */ /* 0x040fe20000041888 */
[----:B------:R-:W1:Y:S02]  /*9460*/  LDSM.16.MT88.4 R168, [R216+0x18800] ;  /* 0x01880000d8a8783b */ /* 0x000e640000004200 */
[----:B------:R-:W-:Y:S01]  /*9470*/  F2FP.BF16.F32.PACK_AB R151, R194, R193 ;  /* 0x000000c1c297723e */ /* 0x000fe200000010ff */
[----:B------:R-:W-:Y:S01]  /*9480*/  FMUL.FTZ R16, R2, R148 ;  /* 0x0000009402107220 */ /* 0x000fe20000410000 */
[----:B------:R-:W-:Y:S01]  /*9490*/  F2FP.BF16.F32.PACK_AB R148, R252, R195 ;  /* 0x000000c3fc94723e */ /* 0x000fe200000010ff */
[C---:B--2---:R-:W-:Y:S05]  /*94a0*/  HMMA.16816.F32.BF16 R140, R160.reuse, R172, R140 ;  /* 0x000000aca08c723c */ /* 0x044fea000004188c */
[----:B----4-:R-:W-:Y:S01]  /*94b0*/  FMUL.FTZ R17, R2, R149 ;  /* 0x0000009502117220 */ /* 0x010fe20000410000 */
[C---:B------:R-:W-:Y:S01]  /*94c0*/  HMMA.16816.F32.BF16 R12, R160.reuse, R174, R12 ;  /* 0x000000aea00c723c */ /* 0x040fe2000004180c */
[----:B------:R-:W2:Y:S04]  /*94d0*/  LDSM.16.MT88.4 R172, [R212+0x18800] ;  /* 0x01880000d4ac783b */ /* 0x000ea80000004200 */
[C---:B------:R-:W-:Y:S01]  /*94e0*/  FMUL.FTZ R146, R0.reuse, R146 ;  /* 0x0000009200927220 */ /* 0x040fe20000410000 */
[----:B------:R-:W-:Y:S01]  /*94f0*/  FMUL.FTZ R147, R0, R147 ;  /* 0x0000009300937220 */ /* 0x000fe20000410000 */
[C---:B---3--:R-:W-:Y:S04]  /*9500*/  HMMA.16816.F32.BF16 R16, R160.reuse, R156, R16 ;  /* 0x0000009ca010723c */ /* 0x048fe80000041810 */
[C---:B------:R-:W-:Y:S01]  /*9510*/  FMUL.FTZ R144, R2.reuse, R144 ;  /* 0x0000009002907220 */ /* 0x040fe20000410000 */
[----:B------:R-:W-:Y:S01]  /*9520*/  FMUL.FTZ R145, R2, R145 ;  /* 0x0000009102917220 */ /* 0x000fe20000410000 */
[----:B------:R-:W-:Y:S01]  /*9530*/  F2FP.BF16.F32.PACK_AB R149, R192, R191 ;  /* 0x000000bfc095723e */ /* 0x000fe200000010ff */
[----:B------:R-:W-:Y:S01]  /*9540*/  FFMA.FTZ R187, R0, R247, R187 ;  /* 0x000000f700bb7223 */ /* 0x000fe200000100bb */
[----:B------:R-:W-:Y:S03]  /*9550*/  MOV R0, R164 ;  /* 0x000000a400007202 */ /* 0x000fe60000000f00 */
[----:B------:R-:W-:Y:S01]  /*9560*/  FFMA.FTZ R188, R2, R248, R188 ;  /* 0x000000f802bc7223 */ /* 0x000fe200000100bc */
[----:B------:R-:W-:Y:S01]  /*9570*/  HMMA.16816.F32.BF16 R144, R160, R158, R144 ;  /* 0x0000009ea090723c */ /* 0x000fe20000041890 */
[----:B------:R-:W3:Y:S02]  /*9580*/  LDSM.16.MT88.4 R156, [R214+0x1a800] ;  /* 0x01a80000d69c783b */ /* 0x000ee40000004200 */
[----:B------:R-:W-:Y:S01]  /*9590*/  FADD.FTZ R187, R167, R187 ;  /* 0x000000bba7bb7221 */ /* 0x000fe20000010000 */
[----:B------:R-:W-:Y:S01]  /*95a0*/  FADD.FTZ R188, R186, R188 ;  /* 0x000000bcbabc7221 */ /* 0x000fe20000010000 */
[----:B------:R-:W-:Y:S02]  /*95b0*/  MOV R2, R3 ;  /* 0x0000000300027202 */ /* 0x000fe40000000f00 */
[----:B------:R-:W-:Y:S01]  /*95c0*/  MOV R163, R150 ;  /* 0x0000009600a37202 */ /* 0x000fe20000000f00 */
[----:B------:R-:W-:Y:S03]  /*95d0*/  FADD.FTZ R187, R166, R187 ;  /* 0x000000bba6bb7221 */ /* 0x000fe60000010000 */
[----:B------:R-:W-:Y:S01]  /*95e0*/  F2FP.BF16.F32.PACK_AB R150, R163, R249 ;  /* 0x000000f9a396723e */ /* 0x000fe200000010ff */
[----:B------:R-:W-:Y:S01]  /*95f0*/  FADD.FTZ R188, R185, R188 ;  /* 0x000000bcb9bc7221 */ /* 0x000fe20000010000 */
[----:B------:R-:W-:Y:S03]  /*9600*/  FADD.FTZ R187, R165, R187 ;  /* 0x000000bba5bb7221 */ /* 0x000fe60000010000 */
[----:B------:R-:W-:Y:S01]  /*9610*/  FADD.FTZ R188, R184, R188 ;  /* 0x000000bcb8bc7221 */ /* 0x000fe20000010000 */
[----:B------:R-:W-:Y:S01]  /*9620*/  FADD.FTZ R187, R191, R187 ;  /* 0x000000bbbfbb7221 */ /* 0x000fe20000010000 */
[C---:B-1----:R-:W-:Y:S05]  /*9630*/  HMMA.16816.F32.BF16 R4, R148.reuse, R168, R4 ;  /* 0x000000a89404723c */ /* 0x042fea0000041804 */
[----:B------:R-:W-:Y:S01]  /*9640*/  FADD.FTZ R188, R195, R188 ;  /* 0x000000bcc3bc7221 */ /* 0x000fe20000010000 */
[C---:B------:R-:W-:Y:S01]  /*9650*/  HMMA.16816.F32.BF16 R8, R148.reuse, R170, R8 ;  /* 0x000000aa9408723c */ /* 0x040fe20000041808 */
[----:B------:R-:W-:Y:S04]  /*9660*/  LDSM.16.MT88.4 R168, [R216+0x1c800] ;  /* 0x01c80000d8a8783b */ /* 0x000fe80000004200 */
[----:B------:R-:W-:Y:S01]  /*9670*/  FADD.FTZ R187, R192, R187 ;  /* 0x000000bbc0bb7221 */ /* 0x000fe20000010000 */
[C---:B------:R-:W-:Y:S05]  /*9680*/  HMMA.16816.F32.BF16 R36, R148.reuse, R176, R36 ;  /* 0x000000b09424723c */ /* 0x040fea0000041824 */
[----:B------:R-:W-:Y:S01]  /*9690*/  FADD.FTZ R188, R252, R188 ;  /* 0x000000bcfcbc7221 */ /* 0x000fe20000010000 */
[C---:B------:R-:W-:Y:S05]  /*96a0*/  HMMA.16816.F32.BF16 R40, R148.reuse, R178, R40 ;  /* 0x000000b29428723c */ /* 0x040fea0000041828 */
[----:B------:R-:W-:Y:S01]  /*96b0*/  MOV R177, R163 ;  /* 0x000000a300b17202 */ /* 0x000fe20000000f00 */
[C---:B------:R-:W-:Y:S01]  /*96c0*/  HMMA.16816.F32.BF16 R44, R148.reuse, R152, R44 ;  /* 0x00000098942c723c */ /* 0x040fe2000004182c */
[----:B------:R-:W-:Y:S04]  /*96d0*/  LDSM.16.MT88.4 R160, [R212+0x1a800] ;  /* 0x01a80000d4a0783b */ /* 0x000fe80000004200 */
[----:B------:R-:W-:Y:S01]  /*96e0*/  FADD.FTZ R187, R193, R187 ;  /* 0x000000bbc1bb7221 */ /* 0x000fe20000010000 */
[C---:B------:R-:W-:Y:S03]  /*96f0*/  HMMA.16816.F32.BF16 R48, R148.reuse, R154, R48 ;  /* 0x0000009a9430723c */ /* 0x040fe60000041830 */
[----:B------:R-:W1:Y:S02]  /*9700*/  LDSM.16.MT88.4 R152, [R213+0x1a800] ;  /* 0x01a80000d598783b */ /* 0x000e640000004200 */
[----:B------:R-:W-:Y:S01]  /*9710*/  FADD.FTZ R188, R249, R188 ;  /* 0x000000bcf9bc7221 */ /* 0x000fe20000010000 */
[C---:B--2---:R-:W-:Y:S05]  /*9720*/  HMMA.16816.F32.BF16 R52, R148.reuse, R172, R52 ;  /* 0x000000ac9434723c */ /* 0x044fea0000041834 */
[----:B------:R-:W-:Y:S01]  /*9730*/  FADD.FTZ R187, R194, R187 ;  /* 0x000000bbc2bb7221 */ /* 0x000fe20000010000 */
[C---:B------:R-:W-:Y:S01]  /*9740*/  HMMA.16816.F32.BF16 R56, R148.reuse, R174, R56 ;  /* 0x000000ae9438723c */ /* 0x040fe20000041838 */
[----:B------:R-:W2:Y:S05]  /*9750*/  LDSM.16.MT88.4 R172, [R214+0x1c800] ;  /* 0x01c80000d6ac783b */ /* 0x000eaa0000004200 */
[C---:B------:R-:W-:Y:S06]  /*9760*/  HMMA.16816.F32.BF16 R60, R148.reuse, R180, R60 ;  /* 0x000000b4943c723c */ /* 0x040fec000004183c */
[C---:B------:R-:W-:Y:S05]  /*9770*/  HMMA.16816.F32.BF16 R64, R148.reuse, R182, R64 ;  /* 0x000000b69440723c */ /* 0x040fea0000041840 */
[--C-:B------:R-:W-:Y:S01]  /*9780*/  FFMA.FTZ R180, R22, UR4, -R190.reuse ;  /* 0x0000000416b47c23 */ /* 0x100fe200080108be */
[C---:B---3--:R-:W-:Y:S01]  /*9790*/  HMMA.16816.F32.BF16 R68, R148.reuse, R156, R68 ;  /* 0x0000009c9444723c */ /* 0x048fe20000041844 */
[----:B------:R-:W-:Y:S04]  /*97a0*/  MUFU.EX2 R22, R21 ;  /* 0x0000001500167308 */ /* 0x000fe80000000800 */
[----:B------:R-:W-:Y:S01]  /*97b0*/  MOV R183, R177 ;  /* 0x000000b100b77202 */ /* 0x000fe20000000f00 */
[C---:B------:R-:W-:Y:S01]  /*97c0*/  HMMA.16816.F32.BF16 R72, R148.reuse, R158, R72 ;  /* 0x0000009e9448723c */ /* 0x040fe20000041848 */
[----:B------:R-:W3:Y:S04]  /*97d0*/  LDSM.16.MT88.4 R176, [R213+0x1c800] ;  /* 0x01c80000d5b0783b */ /* 0x000ee80000004200 */
[----:B------:R-:W4:Y:S01]  /*97e0*/  MUFU.EX2 R180, R180 ;  /* 0x000000b400b47308 */ /* 0x000f220000000800 */
[--C-:B------:R-:W-:Y:S01]  /*97f0*/  FFMA.FTZ R182, R26, UR4, -R190.reuse ;  /* 0x000000041ab67c23 */ /* 0x100fe200080108be */
[--C-:B------:R-:W-:Y:S01]  /*9800*/  FFMA.FTZ R181, R23, UR4, -R190.reuse ;  /* 0x0000000417b57c23 */ /* 0x100fe200080108be */
[C---:B-1----:R-:W-:Y:S01]  /*9810*/  HMMA.16816.F32.BF16 R76, R148.reuse, R152, R76 ;  /* 0x00000098944c723c */ /* 0x042fe2000004184c */
[----:B------:R-:W1:Y:S02]  /*9820*/  LDSM.16.MT88.4 R156, [R212+0x1c800] ;  /* 0x01c80000d49c783b */ /* 0x000e640000004200 */
[----:B------:R-:W-:Y:S01]  /*9830*/  MOV R23, R183 ;  /* 0x000000b700177202 */ /* 0x000fe20000000f00 */
[--C-:B------:R-:W-:Y:S02]  /*9840*/  FFMA.FTZ R183, R27, UR4, -R190.reuse ;  /* 0x000000041bb77c23 */ /* 0x100fe400080108be */
[C---:B------:R-:W-:Y:S01]  /*9850*/  HMMA.16816.F32.BF16 R80, R148.reuse, R154, R80 ;  /* 0x0000009a9450723c */ /* 0x040fe20000041850 */
[----:B------:R-:W2:Y:S02]  /*9860*/  MUFU.EX2 R181, R181 ;  /* 0x000000b500b57308 */ /* 0x000ea40000000800 */
[----:B------:R-:W1:Y:S03]  /*9870*/  LDSM.16.MT88.4 R152, [R216+0x1e800] ;  /* 0x01e80000d898783b */ /* 0x000e660000004200 */
[C---:B------:R-:W-:Y:S05]  /*9880*/  HMMA.16816.F32.BF16 R84, R148.reuse, R160, R84 ;  /* 0x000000a09454723c */ /* 0x040fea0000041854 */
[----:B------:R-:W3:Y:S01]  /*9890*/  MUFU.EX2 R182, R182 ;  /* 0x000000b600b67308 */ /* 0x000ee20000000800 */
[----:B----4-:R-:W-:Y:S01]  /*98a0*/  FADD.FTZ R187, R180, R187 ;  /* 0x000000bbb4bb7221 */ /* 0x010fe20000010000 */
[C---:B------:R-:W-:Y:S01]  /*98b0*/  HMMA.16816.F32.BF16 R88, R148.reuse, R162, R88 ;  /* 0x000000a29458723c */ /* 0x040fe20000041858 */
[----:B------:R-:W4:Y:S07]  /*98c0*/  LDSM.16.MT88.4 R160, [R214+0x1e800] ;  /* 0x01e80000d6a0783b */ /* 0x000f2e0000004200 */
[----:B------:R-:W1:Y:S01]  /*98d0*/  MUFU.EX2 R183, R183 ;  /* 0x000000b700b77308 */ /* 0x000e620000000800 */
[C---:B------:R-:W-:Y:S03]  /*98e0*/  HMMA.16816.F32.BF16 R92, R148.reuse, R168, R92 ;  /* 0x000000a8945c723c */ /* 0x040fe6000004185c */
[----:B--2---:R-:W-:Y:S03]  /*98f0*/  FADD.FTZ R187, R181, R187 ;  /* 0x000000bbb5bb7221 */ /* 0x004fe60000010000 */
[C---:B------:R-:W-:Y:S01]  /*9900*/  HMMA.16816.F32.BF16 R96, R148.reuse, R170, R96 ;  /* 0x000000aa9460723c */ /* 0x040fe20000041860 */
[----:B------:R-:W2:Y:S04]  /*9910*/  LDSM.16.MT88.4 R168, [R213+0x1e800] ;  /* 0x01e80000d5a8783b */ /* 0x000ea80000004200 */
[----:B---3--:R-:W-:Y:S01]  /*9920*/  FADD.FTZ R187, R182, R187 ;  /* 0x000000bbb6bb7221 */ /* 0x008fe20000010000 */
[C---:B------:R-:W-:Y:S05]  /*9930*/  HMMA.16816.F32.BF16 R100, R148.reuse, R172, R100 ;  /* 0x000000ac9464723c */ /* 0x040fea0000041864 */
[----:B-1----:R-:W-:Y:S01]  /*9940*/  FADD.FTZ R187, R183, R187 ;  /* 0x000000bbb7bb7221 */ /* 0x002fe20000010000 */
[C---:B------:R-:W-:Y:S01]  /*9950*/  HMMA.16816.F32.BF16 R104, R148.reuse, R174, R104 ;  /* 0x000000ae9468723c */ /* 0x040fe20000041868 */
[----:B------:R-:W1:Y:S05]  /*9960*/  LDSM.16.MT88.4 R172, [R212+0x1e800] ;  /* 0x01e80000d4ac783b */ /* 0x000e6a0000004200 */
[C---:B------:R-:W-:Y:S01]  /*9970*/  HMMA.16816.F32.BF16 R108, R148.reuse, R176, R108 ;  /* 0x000000b0946c723c */ /* 0x040fe2000004186c */
[----:B------:R3:W4:Y:S05]  /*9980*/  MUFU.EX2 R176, R20 ;  /* 0x0000001400b07308 */ /* 0x00072a0000000800 */
[C---:B------:R-:W-:Y:S06]  /*9990*/  HMMA.16816.F32.BF16 R112, R148.reuse, R178, R112 ;  /* 0x000000b29470723c */ /* 0x040fec0000041870 */
[C---:B------:R-:W-:Y:S06]  /*99a0*/  HMMA.16816.F32.BF16 R116, R148.reuse, R156, R116 ;  /* 0x0000009c9474723c */ /* 0x040fec0000041874 */
[C---:B------:R-:W-:Y:S01]  /*99b0*/  HMMA.16816.F32.BF16 R120, R148.reuse, R158, R120 ;  /* 0x0000009e9478723c */ /* 0x040fe20000041878 */
[----:B------:R-:W-:Y:S04]  /*99c0*/  LDSM.16.MT88.4 R156, [R214+0x19000] ;  /* 0x01900000d69c783b */ /* 0x000fe80000004200 */
[--C-:B---3--:R-:W-:Y:S01]  /*99d0*/  FFMA.FTZ R20, R25, UR4, -R189.reuse ;  /* 0x0000000419147c23 */ /* 0x108fe200080108bd */
[C---:B------:R-:W-:Y:S05]  /*99e0*/  HMMA.16816.F32.BF16 R124, R148.reuse, R152, R124 ;  /* 0x00000098947c723c */ /* 0x040fea000004187c */
[----:B----4-:R-:W-:Y:S01]  /*99f0*/  MOV R21, R176 ;  /* 0x000000b000157202 */ /* 0x010fe20000000f00 */
[C---:B------:R-:W-:Y:S01]  /*9a00*/  HMMA.16816.F32.BF16 R128, R148.reuse, R154, R128 ;  /* 0x0000009a9480723c */ /* 0x040fe20000041880 */
[----:B------:R-:W3:Y:S05]  /*9a10*/  LDSM.16.MT88.4 R152, [R216+0x19000] ;  /* 0x01900000d898783b */ /* 0x000eea0000004200 */
[C---:B------:R-:W-:Y:S01]  /*9a20*/  HMMA.16816.F32.BF16 R132, R148.reuse, R160, R132 ;  /* 0x000000a09484723c */ /* 0x040fe20000041884 */
[----:B------:R4:W1:Y:S02]  /*9a30*/  MUFU.EX2 R161, R24 ;  /* 0x0000001800a17308 */ /* 0x0008640000000800 */
[----:B------:R-:W3:Y:S03]  /*9a40*/  LDSM.16.MT88.4 R176, [R213+0x19000] ;  /* 0x01900000d5b0783b */ /* 0x000ee60000004200 */
[C---:B------:R-:W-:Y:S05]  /*9a50*/  HMMA.16816.F32.BF16 R136, R148.reuse, R162, R136 ;  /* 0x000000a29488723c */ /* 0x040fea0000041888 */
[----:B------:R-:W1:Y:S01]  /*9a60*/  MUFU.EX2 R160, R20 ;  /* 0x0000001400a07308 */ /* 0x000e620000000800 */
[C---:B--2---:R-:W-:Y:S06]  /*9a70*/  HMMA.16816.F32.BF16 R140, R148.reuse, R168, R140 ;  /* 0x000000a8948c723c */ /* 0x044fec000004188c */
[C---:B------:R-:W-:Y:S01]  /*9a80*/  HMMA.16816.F32.BF16 R12, R148.reuse, R170, R12 ;  /* 0x000000aa940c723c */ /* 0x040fe2000004180c */
[----:B----4-:R-:W2:Y:S04]  /*9a90*/  LDSM.16.MT88.4 R24, [R212+0x19000] ;  /* 0x01900000d418783b */ /* 0x010ea80000004200 */
[----:B-1----:R-:W-:Y:S01]  /*9aa0*/  MOV R169, R161 ;  /* 0x000000a100a97202 */ /* 0x002fe20000000f00 */
[C---:B------:R-:W-:Y:S05]  /*9ab0*/  HMMA.16816.F32.BF16 R16, R148.reuse, R172, R16 ;  /* 0x000000ac9410723c */ /* 0x040fea0000041810 */
[----:B------:R-:W-:Y:S01]  /*9ac0*/  MOV R168, R160 ;  /* 0x000000a000a87202 */ /* 0x000fe20000000f00 */
[----:B------:R-:W-:Y:S01]  /*9ad0*/  HMMA.16816.F32.BF16 R144, R148, R174, R144 ;  /* 0x000000ae9490723c */ /* 0x000fe20000041890 */
[----:B------:R-:W1:Y:S04]  /*9ae0*/  LDSM.16.MT88.4 R160, [R216+0x1b000] ;  /* 0x01b00000d8a0783b */ /* 0x000e680000004200 */
[----:B------:R-:W-:Y:S02]  /*9af0*/  MOV R172, R21 ;  /* 0x0000001500ac7202 */ /* 0x000fe40000000f00 */
[----:B------:R-:W-:Y:S01]  /*9b00*/  MOV R175, R22 ;  /* 0x0000001600af7202 */ /* 0x000fe20000000f00 */
[--C-:B------:R-:W-:Y:S01]  /*9b10*/  FFMA.FTZ R174, R34, UR4, -R190.reuse ;  /* 0x0000000422ae7c23 */ /* 0x100fe200080108be */
[----:B------:R-:W4:Y:S02]  /*9b20*/  LDSM.16.MT88.4 R148, [R214+0x1b000] ;  /* 0x01b00000d694783b */ /* 0x000f240000004200 */
[----:B------:R-:W-:Y:S02]  /*9b30*/  MOV R173, R23 ;  /* 0x0000001700ad7202 */ /* 0x000fe40000000f00 */
[----:B------:R-:W-:Y:S01]  /*9b40*/  F2FP.BF16.F32.PACK_AB R20, R175, R172 ;  /* 0x000000acaf14723e */ /* 0x000fe200000010ff */
[----:B------:R-:W-:Y:S01]  /*9b50*/  MUFU.EX2 R174, R174 ;  /* 0x000000ae00ae7308 */ /* 0x000fe20000000800 */
[-C--:B------:R-:W-:Y:S02]  /*9b60*/  F2FP.BF16.F32.PACK_AB R22, R168, R169.reuse ;  /* 0x000000a9a816723e */ /* 0x080fe400000010ff */
[----:B------:R-:W-:Y:S02]  /*9b70*/  F2FP.BF16.F32.PACK_AB R21, R181, R180 ;  /* 0x000000b4b515723e */ /* 0x000fe400000010ff */
[----:B------:R-:W-:Y:S07]  /*9b80*/  F2FP.BF16.F32.PACK_AB R23, R183, R182 ;  /* 0x000000b6b717723e */ /* 0x000fee00000010ff */
[C---:B---3--:R-:W-:Y:S06]  /*9b90*/  HMMA.16816.F32.BF16 R4, R20.reuse, R152, R4 ;  /* 0x000000981404723c */ /* 0x048fec0000041804 */
[C---:B------:R-:W-:Y:S01]  /*9ba0*/  HMMA.16816.F32.BF16 R8, R20.reuse, R154, R8 ;  /* 0x0000009a1408723c */ /* 0x040fe20000041808 */
[----:B------:R-:W3:Y:S05]  /*9bb0*/  LDSM.16.MT88.4 R152, [R213+0x1b000] ;  /* 0x01b00000d598783b */ /* 0x000eea0000004200 */
[C---:B------:R-:W-:Y:S06]  /*9bc0*/  HMMA.16816.F32.BF16 R36, R20.reuse, R156, R36 ;  /* 0x0000009c1424723c */ /* 0x040fec0000041824 */
[C---:B------:R-:W-:Y:S01]  /*9bd0*/  HMMA.16816.F32.BF16 R40, R20.reuse, R158, R40 ;  /* 0x0000009e1428723c */ /* 0x040fe20000041828 */
[----:B------:R-:W3:Y:S05]  /*9be0*/  LDSM.16.MT88.4 R156, [R212+0x1b000] ;  /* 0x01b00000d49c783b */ /* 0x000eea0000004200 */
[C---:B------:R-:W-:Y:S06]  /*9bf0*/  HMMA.16816.F32.BF16 R44, R20.reuse, R176, R44 ;  /* 0x000000b0142c723c */ /* 0x040fec000004182c */
[C---:B------:R-:W-:Y:S05]  /*9c00*/  HMMA.16816.F32.BF16 R48, R20.reuse, R178, R48 ;  /* 0x000000b21430723c */ /* 0x040fea0000041830 */
[--C-:B------:R-:W-:Y:S01]  /*9c10*/  FFMA.FTZ R176, R29, UR4, -R189.reuse ;  /* 0x000000041db07c23 */ /* 0x100fe200080108bd */
[C---:B--2---:R-:W-:Y:S05]  /*9c20*/  HMMA.16816.F32.BF16 R52, R20.reuse, R24, R52 ;  /* 0x000000181434723c */ /* 0x044fea0000041834 */
[----:B------:R-:W-:Y:S01]  /*9c30*/  MOV R179, R168 ;  /* 0x000000a800b37202 */ /* 0x000fe20000000f00 */
[C---:B------:R-:W-:Y:S01]  /*9c40*/  HMMA.16816.F32.BF16 R56, R20.reuse, R26, R56 ;  /* 0x0000001a1438723c */ /* 0x040fe20000041838 */
[----:B------:R-:W-:Y:S01]  /*9c50*/  LDSM.16.MT88.4 R24, [R214+0x1d000] ;  /* 0x01d00000d618783b */ /* 0x000fe20000004200 */
[----:B------:R-:W-:Y:S03]  /*9c60*/  MUFU.EX2 R176, R176 ;  /* 0x000000b000b07308 */ /* 0x000fe60000000800 */
[----:B------:R-:W-:Y:S01]  /*9c70*/  MOV R178, R169 ;  /* 0x000000a900b27202 */ /* 0x000fe20000000f00 */
[C---:B-1----:R-:W-:Y:S03]  /*9c80*/  HMMA.16816.F32.BF16 R60, R20.reuse, R160, R60 ;  /* 0x000000a0143c723c */ /* 0x042fe6000004183c */
[----:B------:R-:W1:Y:S02]  /*9c90*/  LDSM.16.MT88.4 R168, [R216+0x1d000] ;  /* 0x01d00000d8a8783b */ /* 0x000e640000004200 */
[--C-:B------:R-:W-:Y:S01]  /*9ca0*/  FFMA.FTZ R177, R32, UR4, -R189.reuse ;  /* 0x0000000420b17c23 */ /* 0x100fe200080108bd */
[C---:B------:R-:W-:Y:S05]  /*9cb0*/  HMMA.16816.F32.BF16 R64, R20.reuse, R162, R64 ;  /* 0x000000a21440723c */ /* 0x040fea0000041840 */
[----:B------:R-:W2:Y:S01]  /*9cc0*/  LDSM.16.MT88.4 R160, [R213+0x1d000] ;  /* 0x01d00000d5a0783b */ /* 0x000ea20000004200 */
[C---:B----4-:R-:W-:Y:S01]  /*9cd0*/  HMMA.16816.F32.BF16 R68, R20.reuse, R148, R68 ;  /* 0x000000941444723c */ /* 0x050fe20000041844 */
[----:B------:R-:W-:Y:S05]  /*9ce0*/  MUFU.EX2 R177, R177 ;  /* 0x000000b100b17308 */ /* 0x000fea0000000800 */
        /* <DEDUP_REMOVED lines=9> */
[C---:B------:R-:W-:Y:S05]  /*9d80*/  HMMA.16816.F32.BF16 R96, R20.reuse, R170, R96 ;  /* 0x000000aa1460723c */ /* 0x040fea0000041860 */
[----:B------:R-:W-:Y:S01]  /*9d90*/  MOV R168, R175 ;  /* 0x000000af00a87202 */ /* 0x000fe20000000f00 */
[C---:B------:R-:W-:Y:S05]  /*9da0*/  HMMA.16816.F32.BF16 R100, R20.reuse, R24, R100 ;  /* 0x000000181464723c */ /* 0x040fea0000041864 */
[----:B------:R-:W-:Y:S01]  /*9db0*/  MOV R169, R172 ;  /* 0x000000ac00a97202 */ /* 0x000fe20000000f00 */
[C---:B------:R-:W-:Y:S01]  /*9dc0*/  HMMA.16816.F32.BF16 R104, R20.reuse, R26, R104 ;  /* 0x0000001a1468723c */ /* 0x040fe20000041868 */
[----:B------:R-:W1:Y:S04]  /*9dd0*/  LDSM.16.MT88.4 R24, [R213+0x1f000] ;  /* 0x01f00000d518783b */ /* 0x000e680000004200 */
[----:B------:R-:W-:Y:S01]  /*9de0*/  MOV R171, R173 ;  /* 0x000000ad00ab7202 */ /* 0x000fe20000000f00 */
[C---:B--2---:R-:W-:Y:S05]  /*9df0*/  HMMA.16816.F32.BF16 R108, R20.reuse, R160, R108 ;  /* 0x000000a0146c723c */ /* 0x044fea000004186c */
[--C-:B------:R-:W-:Y:S01]  /*9e00*/  FFMA.FTZ R172, R30, UR4, -R190.reuse ;  /* 0x000000041eac7c23 */ /* 0x100fe200080108be */
[C---:B------:R-:W-:Y:S01]  /*9e10*/  HMMA.16816.F32.BF16 R112, R20.reuse, R162, R112 ;  /* 0x000000a21470723c */ /* 0x040fe20000041870 */
[----:B------:R-:W2:Y:S04]  /*9e20*/  LDSM.16.MT88.4 R160, [R212+0x1f000] ;  /* 0x01f00000d4a0783b */ /* 0x000ea80000004200 */
[--C-:B------:R-:W-:Y:S01]  /*9e30*/  FFMA.FTZ R173, R31, UR4, -R190.reuse ;  /* 0x000000041fad7c23 */ /* 0x100fe200080108be */
[C---:B----4-:R-:W-:Y:S01]  /*9e40*/  HMMA.16816.F32.BF16 R116, R20.reuse, R148, R116 ;  /* 0x000000941474723c */ /* 0x050fe20000041874 */
[----:B------:R-:W4:Y:S04]  /*9e50*/  MUFU.EX2 R172, R172 ;  /* 0x000000ac00ac7308 */ /* 0x000f280000000800 */
[--C-:B------:R-:W-:Y:S01]  /*9e60*/  FFMA.FTZ R175, R28, UR4, -R189.reuse ;  /* 0x000000041caf7c23 */ /* 0x100fe200080108bd */
[C---:B------:R-:W-:Y:S01]  /*9e70*/  HMMA.16816.F32.BF16 R120, R20.reuse, R150, R120 ;  /* 0x000000961478723c */ /* 0x040fe20000041878 */
[----:B------:R-:W2:Y:S04]  /*9e80*/  LDSM.16.MT88.4 R28, [R216+0x19800] ;  /* 0x01980000d81c783b */ /* 0x000ea80000004200 */
[----:B------:R-:W2:Y:S01]  /*9e90*/  MUFU.EX2 R173, R173 ;  /* 0x000000ad00ad7308 */ /* 0x000ea20000000800 */
[----:B------:R-:W-:Y:S01]  /*9ea0*/  FFMA.FTZ R190, R35, UR4, -R190 ;  /* 0x0000000423be7c23 */ /* 0x000fe200080108be */
[C---:B---3--:R-:W-:Y:S02]  /*9eb0*/  HMMA.16816.F32.BF16 R124, R20.reuse, R152, R124 ;  /* 0x00000098147c723c */ /* 0x048fe4000004187c */
[----:B------:R-:W3:Y:S02]  /*9ec0*/  LDSM.16.MT88.4 R148, [R214+0x19800] ;  /* 0x01980000d694783b */ /* 0x000ee40000004200 */
[----:B------:R-:W-:Y:S02]  /*9ed0*/  FFMA.FTZ R189, R33, UR4, -R189 ;  /* 0x0000000421bd7c23 */ /* 0x000fe400080108bd */
[C---:B------:R-:W-:Y:S02]  /*9ee0*/  HMMA.16816.F32.BF16 R128, R20.reuse, R154, R128 ;  /* 0x0000009a1480723c */ /* 0x040fe40000041880 */
[----:B------:R-:W2:Y:S02]  /*9ef0*/  MUFU.EX2 R190, R190 ;  /* 0x000000be00be7308 */ /* 0x000ea40000000800 */
[----:B------:R-:W3:Y:S02]  /*9f00*/  LDSM.16.MT88.4 R32, [R213+0x19800] ;  /* 0x01980000d520783b */ /* 0x000ee40000004200 */
[C---:B------:R-:W-:Y:S06]  /*9f10*/  HMMA.16816.F32.BF16 R132, R20.reuse, R156, R132 ;  /* 0x0000009c1484723c */ /* 0x040fec0000041884 */
[----:B------:R-:W2:Y:S01]  /*9f20*/  MUFU.EX2 R175, R175 ;  /* 0x000000af00af7308 */ /* 0x000ea20000000800 */
[----:B----4-:R-:W-:Y:S01]  /*9f30*/  FADD.FTZ R187, R172, R187 ;  /* 0x000000bbacbb7221 */ /* 0x010fe20000010000 */
[C---:B------:R-:W-:Y:S01]  /*9f40*/  HMMA.16816.F32.BF16 R136, R20.reuse, R158, R136 ;  /* 0x0000009e1488723c */ /* 0x040fe20000041888 */
[----:B------:R-:W4:Y:S02]  /*9f50*/  LDSM.16.MT88.4 R152, [R212+0x19800] ;  /* 0x01980000d498783b */ /* 0x000f240000004200 */
[----:B------:R-:W-:Y:S03]  /*9f60*/  MOV R156, R171 ;  /* 0x000000ab009c7202 */ /* 0x000fe60000000f00 */
[C---:B-1----:R-:W-:Y:S02]  /*9f70*/  HMMA.16816.F32.BF16 R140, R20.reuse, R24, R140 ;  /* 0x00000018148c723c */ /* 0x042fe4000004188c */
[----:B------:R-:W1:Y:S03]  /*9f80*/  MUFU.EX2 R189, R189 ;  /* 0x000000bd00bd7308 */ /* 0x000e660000000800 */
[----:B------:R-:W-:Y:S01]  /*9f90*/  MOV R157, R168 ;  /* 0x000000a8009d7202 */ /* 0x000fe20000000f00 */
[C---:B------:R-:W-:Y:S05]  /*9fa0*/  HMMA.16816.F32.BF16 R12, R20.reuse, R26, R12 ;  /* 0x0000001a140c723c */ /* 0x040fea000004180c */
[----:B------:R-:W-:Y:S01]  /*9fb0*/  MOV R159, R169 ;  /* 0x000000a9009f7202 */ /* 0x000fe20000000f00 */
[C---:B--2---:R-:W-:Y:S01]  /*9fc0*/  HMMA.16816.F32.BF16 R16, R20.reuse, R160, R16 ;  /* 0x000000a01410723c */ /* 0x044fe20000041810 */
[----:B------:R-:W2:Y:S04]  /*9fd0*/  LDSM.16.MT88.4 R168, [R216+0x1b800] ;  /* 0x01b80000d8a8783b */ /* 0x000ea80000004200 */
[C---:B------:R-:W-:Y:S01]  /*9fe0*/  F2FP.BF16.F32.PACK_AB R25, R173.reuse, R172 ;  /* 0x000000acad19723e */ /* 0x040fe200000010ff */
[----:B------:R-:W-:Y:S05]  /*9ff0*/  HMMA.16816.F32.BF16 R144, R20, R162, R144 ;  /* 0x000000a21490723c */ /* 0x000fea0000041890 */
[----:B------:R-:W-:Y:S01]  /*a000*/  F2FP.BF16.F32.PACK_AB R27, R190, R174 ;  /* 0x000000aebe1b723e */ /* 0x000fe200000010ff */
[----:B------:R-:W-:Y:S01]  /*a010*/  FADD.FTZ R187, R173, R187 ;  /* 0x000000bbadbb7221 */ /* 0x000fe20000010000 */
[----:B------:R-:W-:Y:S04]  /*a020*/  F2FP.BF16.F32.PACK_AB R24, R176, R175 ;  /* 0x000000afb018723e */ /* 0x000fe800000010ff */
[----:B-1----:R-:W-:Y:S01]  /*a030*/  F2FP.BF16.F32.PACK_AB R26, R189, R177 ;  /* 0x000000b1bd1a723e */ /* 0x002fe200000010ff */
[----:B------:R-:W-:Y:S01]  /*a040*/  FADD.FTZ R187, R174, R187 ;  /* 0x000000bbaebb7221 */ /* 0x000fe20000010000 */
[----:B------:R-:W-:Y:S02]  /*a050*/  MOV R21, R159 ;  /* 0x0000009f00157202 */ /* 0x000fe40000000f00 */
[----:B------:R-:W-:Y:S01]  /*a060*/  MOV R22, R156 ;  /* 0x0000009c00167202 */ /* 0x000fe20000000f00 */
[----:B------:R-:W-:Y:S01]  /*a070*/  FADD.FTZ R247, R190, R187 ;  /* 0x000000bbbef77221 */ /* 0x000fe20000010000 */
[----:B------:R-:W-:Y:S01]  /*a080*/  MOV R23, R157 ;  /* 0x0000009d00177202 */ /* 0x000fe20000000f00 */
[C---:B------:R-:W-:Y:S01]  /*a090*/  HMMA.16816.F32.BF16 R160, R24.reuse, R28, R4 ;  /* 0x0000001c18a0723c */ /* 0x040fe20000041804 */
[----:B------:R-:W1:Y:S05]  /*a0a0*/  LDSM.16.MT88.4 R4, [R214+0x1b800] ;  /* 0x01b80000d604783b */ /* 0x000e6a0000004200 */
[C---:B------:R-:W-:Y:S03]  /*a0b0*/  HMMA.16816.F32.BF16 R156, R24.reuse, R30, R8 ;  /* 0x0000001e189c723c */ /* 0x040fe60000041808 */
[----:B------:R-:W1:Y:S03]  /*a0c0*/  LDSM.16.MT88.4 R8, [R213+0x1b800] ;  /* 0x01b80000d508783b */ /* 0x000e660000004200 */
[C---:B---3--:R-:W-:Y:S05]  /*a0d0*/  HMMA.16816.F32.BF16 R36, R24.reuse, R148, R36 ;  /* 0x000000941824723c */ /* 0x048fea0000041824 */
[----:B------:R-:W-:Y:S01]  /*a0e0*/  LDSM.16.MT88.4 R28, [R216+0x1d800] ;  /* 0x01d80000d81c783b */ /* 0x000fe20000004200 */
[C---:B------:R-:W-:Y:S05]  /*a0f0*/  HMMA.16816.F32.BF16 R40, R24.reuse, R150, R40 ;  /* 0x000000961828723c */ /* 0x040fea0000041828 */
[----:B------:R-:W-:Y:S01]  /*a100*/  MOV R148, R21 ;  /* 0x0000001500947202 */ /* 0x000fe20000000f00 */
[C---:B------:R-:W-:Y:S05]  /*a110*/  HMMA.16816.F32.BF16 R44, R24.reuse, R32, R44 ;  /* 0x00000020182c723c */ /* 0x040fea000004182c */
[----:B------:R-:W-:Y:S01]  /*a120*/  MOV R149, R22 ;  /* 0x0000001600957202 */ /* 0x000fe20000000f00 */
[C---:B------:R-:W-:Y:S01]  /*a130*/  HMMA.16816.F32.BF16 R48, R24.reuse, R34, R48 ;  /* 0x000000221830723c */ /* 0x040fe20000041830 */
[----:B------:R-:W-:Y:S04]  /*a140*/  LDSM.16.MT88.4 R32, [R214+0x1d800] ;  /* 0x01d80000d620783b */ /* 0x000fe80000004200 */
[----:B------:R-:W-:Y:S01]  /*a150*/  MOV R151, R23 ;  /* 0x0000001700977202 */ /* 0x000fe20000000f00 */
[C---:B----4-:R-:W-:Y:S03]  /*a160*/  HMMA.16816.F32.BF16 R52, R24.reuse, R152, R52 ;  /* 0x000000981834723c */ /* 0x050fe60000041834 */
[----:B------:R-:W3:Y:S03]  /*a170*/  LDSM.16.MT88.4 R20, [R212+0x1b800] ;  /* 0x01b80000d414783b */ /* 0x000ee60000004200 */
[C---:B------:R-:W-:Y:S05]  /*a180*/  HMMA.16816.F32.BF16 R56, R24.reuse, R154, R56 ;  /* 0x0000009a1838723c */ /* 0x040fea0000041838 */
[----:B------:R-:W-:Y:S01]  /*a190*/  LDSM.16.MT88.4 R152, [R213+0x1f800] ;  /* 0x01f80000d598783b */ /* 0x000fe20000004200 */
[C---:B--2---:R-:W-:Y:S06]  /*a1a0*/  HMMA.16816.F32.BF16 R60, R24.reuse, R168, R60 ;  /* 0x000000a8183c723c */ /* 0x044fec000004183c */
[C---:B------:R-:W-:Y:S05]  /*a1b0*/  HMMA.16816.F32.BF16 R64, R24.reuse, R170, R64 ;  /* 0x000000aa1840723c */ /* 0x040fea0000041840 */
[----:B------:R-:W-:Y:S01]  /*a1c0*/  MOV R169, R151 ;  /* 0x0000009700a97202 */ /* 0x000fe20000000f00 */
[C---:B-1----:R-:W-:Y:S05]  /*a1d0*/  HMMA.16816.F32.BF16 R68, R24.reuse, R4, R68 ;  /* 0x000000041844723c */ /* 0x042fea0000041844 */
[----:B------:R-:W-:Y:S01]  /*a1e0*/  MOV R168, R148 ;  /* 0x0000009400a87202 */ /* 0x000fe20000000f00 */
[C---:B------:R-:W-:Y:S01]  /*a1f0*/  HMMA.16816.F32.BF16 R72, R24.reuse, R6, R72 ;  /* 0x000000061848723c */ /* 0x040fe20000041848 */
[----:B------:R-:W-:Y:S04]  /*a200*/  LDSM.16.MT88.4 R4, [R212+0x1d800] ;  /* 0x01d80000d404783b */ /* 0x000fe80000004200 */
[----:B------:R-:W-:Y:S01]  /*a210*/  MOV R171, R149 ;  /* 0x0000009500ab7202 */ /* 0x000fe20000000f00 */
[C---:B------:R-:W-:Y:S03]  /*a220*/  HMMA.16816.F32.BF16 R76, R24.reuse, R8, R76 ;  /* 0x00000008184c723c */ /* 0x040fe6000004184c */
[----:B------:R-:W1:Y:S02]  /*a230*/  LDSM.16.MT88.4 R148, [R213+0x1d800] ;  /* 0x01d80000d594783b */ /* 0x000e640000004200 */
[----:B------:R-:W-:Y:S01]  /*a240*/  FADD.FTZ R188, R171, R188 ;  /* 0x000000bcabbc7221 */ /* 0x000fe20000010000 */
[C---:B------:R-:W-:Y:S05]  /*a250*/  HMMA.16816.F32.BF16 R80, R24.reuse, R10, R80 ;  /* 0x0000000a1850723c */ /* 0x040fea0000041850 */
[----:B------:R-:W2:Y:S01]  /*a260*/  LDSM.16.MT88.4 R8, [R216+0x1f800] ;  /* 0x01f80000d808783b */ /* 0x000ea20000004200 */
        /* <DEDUP_REMOVED lines=18> */
[C---:B------:R-:W-:Y:S06]  /*a390*/  HMMA.16816.F32.BF16 R116, R24.reuse, R4, R116 ;  /* 0x000000041874723c */ /* 0x040fec0000041874 */
[C---:B------:R-:W-:Y:S06]  /*a3a0*/  HMMA.16816.F32.BF16 R120, R24.reuse, R6, R120 ;  /* 0x000000061878723c */ /* 0x040fec0000041878 */
[C---:B--2---:R-:W-:Y:S06]  /*a3b0*/  HMMA.16816.F32.BF16 R124, R24.reuse, R8, R124 ;  /* 0x00000008187c723c */ /* 0x044fec000004187c */
[C---:B------:R-:W-:Y:S06]  /*a3c0*/  HMMA.16816.F32.BF16 R128, R24.reuse, R10, R128 ;  /* 0x0000000a1880723c */ /* 0x040fec0000041880 */
[C---:B---3--:R-:W-:Y:S06]  /*a3d0*/  HMMA.16816.F32.BF16 R132, R24.reuse, R20, R132 ;  /* 0x000000141884723c */ /* 0x048fec0000041884 */
[C---:B------:R-:W-:Y:S06]  /*a3e0*/  HMMA.16816.F32.BF16 R136, R24.reuse, R22, R136 ;  /* 0x000000161888723c */ /* 0x040fec0000041888 */
[C---:B------:R-:W-:Y:S06]  /*a3f0*/  HMMA.16816.F32.BF16 R140, R24.reuse, R152, R140 ;  /* 0x00000098188c723c */ /* 0x040fec000004188c */
[C---:B------:R-:W-:Y:S06]  /*a400*/  HMMA.16816.F32.BF16 R152, R24.reuse, R154, R12 ;  /* 0x0000009a1898723c */ /* 0x040fec000004180c */
[C---:B----4-:R-:W-:Y:S06]  /*a410*/  HMMA.16816.F32.BF16 R148, R24.reuse, R28, R16 ;  /* 0x0000001c1894723c */ /* 0x050fec0000041810 */
[----:B------:R-:W-:Y:S01]  /*a420*/  HMMA.16816.F32.BF16 R144, R24, R30, R144 ;  /* 0x0000001e1890723c */ /* 0x000fe20000041890 */
[----:B------:R-:W-:Y:S11]  /*a430*/  @!UPT UIADD3 URZ, URZ, URZ, URZ ;  /* 0x0000003f3f3ff290 */ /* 0x000ff6000fffe03f */
[----:B------:R-:W-:Y:S01]  /*a440*/  @!UPT UIADD3 URZ, URZ, URZ, URZ ;  /* 0x0000003f3f3ff290 */ /* 0x000fe2000fffe03f */
[----:B------:R-:W-:Y:S11]  /*a450*/  @P5 BRA `(.L_x_437) ;  /* 0xffffffc400685947 */ /* 0x000ff6000383ffff */
.L_x_436:
        /* <DEDUP_REMOVED lines=8> */
[----:B-1----:R-:W-:Y:S01]  /*a4e0*/  FADD.FTZ R247, R2, R247 ;  /* 0x000000f702f77221 */ /* 0x002fe20000010000 */
[----:B--2---:R-:W-:Y:S01]  /*a4f0*/  ULEA UR4, UR4, UR5, 0x18 ;  /* 0x0000000504047291 */ /* 0x004fe2000f8ec03f */
[----:B------:R-:W1:Y:S01]  /*a500*/  S2R R2, SR_TID.X ;  /* 0x0000000000027919 */ /* 0x000e620000002100 */
[----:B---3--:R-:W-:-:S02]  /*a510*/  FADD.FTZ R248, R0, R248 ;  /* 0x000000f800f87221 */ /* 0x008fc40000010000 */
[----:B------:R-:W2:Y:S03]  /*a520*/  S2R R0, SR_TID.X ;  /* 0x0000000000007919 */ /* 0x000ea60000002100 */
[----:B------:R-:W3:Y:S04]  /*a530*/  SHFL.BFLY PT, R4, R248, 0x1, 0x1f ;  /* 0x0c201f00f8047f89 */ /* 0x000ee800000e0000 */
[----:B------:R-:W4:Y:S01]  /*a540*/  SHFL.BFLY PT, R11, R247, 0x1, 0x1f ;  /* 0x0c201f00f70b7f89 */ /* 0x000f2200000e0000 */
[----:B-1----:R-:W-:Y:S01]  /*a550*/  SHF.R.S32.HI R7, RZ, 0x1f, R2 ;  /* 0x0000001fff077819 */ /* 0x002fe20000011402 */
[----:B---3--:R-:W-:-:S03]  /*a560*/  FADD.FTZ R4, R248, R4 ;  /* 0x00000004f8047221 */ /* 0x008fc60000010000 */
[-C--:B------:R-:W-:Y:S01]  /*a570*/  LEA.HI R8, R7, R2.reuse, RZ, 0x5 ;  /* 0x0000000207087211 */ /* 0x080fe200078f28ff */
[----:B----4-:R-:W-:Y:S01]  /*a580*/  FADD.FTZ R11, R247, R11 ;  /* 0x0000000bf70b7221 */ /* 0x010fe20000010000 */
[----:B------:R-:W-:Y:S02]  /*a590*/  LEA.HI R7, R7, R2, RZ, 0x3 ;  /* 0x0000000207077211 */ /* 0x000fe400078f18ff */
[----:B--2---:R-:W-:Y:S02]  /*a5a0*/  SHF.R.S32.HI R10, RZ, 0x1f, R0 ;  /* 0x0000001fff0a7819 */ /* 0x004fe40000011400 */
[----:B------:R-:W-:Y:S02]  /*a5b0*/  LOP3.LUT R8, R8, 0xffffffe0, RZ, 0xc0, !PT ;  /* 0xffffffe008087812 */ /* 0x000fe400078ec0ff */
[----:B------:R-:W-:Y:S02]  /*a5c0*/  LOP3.LUT R6, R7, 0xfffffff8, RZ, 0xc0, !PT ;  /* 0xfffffff807067812 */ /* 0x000fe400078ec0ff */
[----:B------:R-:W-:-:S02]  /*a5d0*/  LEA.HI R13, R10, R0, RZ, 0x2 ;  /* 0x000000000a0d7211 */ /* 0x000fc400078f10ff */
[----:B------:R-:W-:Y:S02]  /*a5e0*/  IADD3 R8, R2, -R8, RZ ;  /* 0x8000000802087210 */ /* 0x000fe40007ffe0ff */
[----:B------:R-:W-:Y:S02]  /*a5f0*/  IADD3 R2, -R6, R2, RZ ;  /* 0x0000000206027210 */ /* 0x000fe40007ffe1ff */
[----:B------:R-:W-:Y:S02]  /*a600*/  LOP3.LUT R12, R13, 0x3ffffffc, RZ, 0xc0, !PT ;  /* 0x3ffffffc0d0c7812 */ /* 0x000fe400078ec0ff */
[--C-:B------:R-:W-:Y:S02]  /*a610*/  SHF.R.S32.HI R6, RZ, 0x2, R13.reuse ;  /* 0x00000002ff067819 */ /* 0x100fe4000001140d */
[----:B------:R-:W-:Y:S02]  /*a620*/  SHF.R.S32.HI R13, RZ, 0x1f, R13 ;  /* 0x0000001fff0d7819 */ /* 0x000fe4000001140d */
[----:B------:R-:W-:-:S02]  /*a630*/  FSETP.NE.FTZ.AND P4, PT, R4, RZ, PT ;  /* 0x000000ff0400720b */ /* 0x000fc40003f95000 */
[----:B------:R-:W-:Y:S02]  /*a640*/  FSETP.NE.FTZ.AND P0, PT, R11, RZ, PT ;  /* 0x000000ff0b00720b */ /* 0x000fe40003f15000 */
[----:B------:R-:W-:Y:S02]  /*a650*/  LEA.HI R13, R13, R6, RZ, 0x3 ;  /* 0x000000060d0d7211 */ /* 0x000fe400078f18ff */
[-C--:B------:R-:W-:Y:S02]  /*a660*/  LEA.HI R10, R10, R0.reuse, RZ, 0x5 ;  /* 0x000000000a0a7211 */ /* 0x080fe400078f28ff */
[----:B------:R-:W-:Y:S02]  /*a670*/  LOP3.LUT R13, R13, 0xfffffff8, RZ, 0xc0, !PT ;  /* 0xfffffff80d0d7812 */ /* 0x000fe400078ec0ff */
[----:B------:R-:W-:Y:S02]  /*a680*/  LOP3.LUT R9, R10, 0xffffffe0, RZ, 0xc0, !PT ;  /* 0xffffffe00a097812 */ /* 0x000fe400078ec0ff */
[----:B------:R-:W-:Y:S01]  /*a690*/  IADD3 R13, R6, -R13, RZ ;  /* 0x8000000d060d7210 */ /* 0x000fe20007ffe0ff */
[----:B------:R-:W1:Y:S01]  /*a6a0*/  @P4 MUFU.RCP R5, R4 ;  /* 0x0000000400054308 */ /* 0x000e620000001000 */
[----:B------:R-:W-:-:S02]  /*a6b0*/  IADD3 R12, -R12, R0, RZ ;  /* 0x000000000c0c7210 */ /* 0x000fc40007ffe1ff */
[C---:B------:R-:W-:Y:S02]  /*a6c0*/  SHF.L.U32 R6, R13.reuse, 0x6, RZ ;  /* 0x000000060d067819 */ /* 0x040fe400000006ff */
[----:B------:R-:W-:Y:S02]  /*a6d0*/  IADD3 R0, R0, -R9, RZ ;  /* 0x8000000900007210 */ /* 0x000fe40007ffe0ff */
[----:B------:R-:W-:Y:S01]  /*a6e0*/  SHF.R.S32.HI R10, RZ, 0x5, R10 ;  /* 0x00000005ff0a7819 */ /* 0x000fe2000001140a */
[----:B------:R-:W2:Y:S01]  /*a6f0*/  @P0 MUFU.RCP R14, R11 ;  /* 0x0000000b000e0308 */ /* 0x000ea20000001000 */
[----:B------:R-:W-:Y:S02]  /*a700*/  LOP3.LUT R6, R6, 0x1c0, RZ, 0xc0, !PT ;  /* 0x000001c006067812 */ /* 0x000fe400078ec0ff */
[----:B------:R-:W-:Y:S02]  /*a710*/  LOP3.LUT R9, R13, 0x1, RZ, 0xc0, !PT ;  /* 0x000000010d097812 */ /* 0x000fe400078ec0ff */
[----:B------:R-:W-:-:S02]  /*a720*/  LEA R12, R10, R12, 0x9 ;  /* 0x0000000c0a0c7211 */ /* 0x000fc400078e48ff */
[----:B------:R-:W-:Y:S02]  /*a730*/  LEA.HI R6, R6, R6, RZ, 0x1d ;  /* 0x0000000606067211 */ /* 0x000fe400078fe8ff */
[----:B------:R-:W-:Y:S01]  /*a740*/  ISETP.NE.U32.AND P5, PT, R9, 0x1, PT ;  /* 0x000000010900780c */ /* 0x000fe20003fa5070 */
[C---:B-1----:R-:W-:Y:S01]  /*a750*/  FMUL.FTZ R160, R5.reuse, R160 ;  /* 0x000000a005a07220 */ /* 0x042fe20000410000 */
[----:B------:R-:W-:Y:S01]  /*a760*/  LEA R6, R12, R6, 0x1 ;  /* 0x000000060c067211 */ /* 0x000fe200078e08ff */
[----:B------:R-:W-:Y:S01]  /*a770*/  FMUL.FTZ R161, R5, R161 ;  /* 0x000000a105a17220 */ /* 0x000fe20000410000 */
[----:B------:R-:W-:Y:S01]  /*a780*/  R2P PR, R13, 0x6 ;  /* 0x000000060d007804 */ /* 0x000fe20000000000 */
[C---:B------:R-:W-:Y:S01]  /*a790*/  FMUL.FTZ R156, R5.reuse, R156 ;  /* 0x0000009c059c7220 */ /* 0x040fe20000410000 */
[----:B------:R-:W-:Y:S01]  /*a7a0*/  LEA R6, R6, UR4, 0x1 ;  /* 0x0000000406067c11 */ /* 0x000fe2000f8e08ff */
[C---:B------:R-:W-:Y:S01]  /*a7b0*/  FMUL.FTZ R157, R5.reuse, R157 ;  /* 0x0000009d059d7220 */ /* 0x040fe20000410000 */
[----:B------:R-:W-:Y:S01]  /*a7c0*/  MOV R9, 0x20 ;  /* 0x0000002000097802 */ /* 0x000fe20000000f00 */
[C---:B--2---:R-:W-:Y:S01]  /*a7d0*/  FMUL.FTZ R163, R14.reuse, R163 ;  /* 0x000000a30ea37220 */ /* 0x044fe20000410000 */
[C---:B------:R-:W-:Y:S01]  /*a7e0*/  FMUL.FTZ R162, R14.reuse, R162 ;  /* 0x000000a20ea27220 */ /* 0x040fe20000410000 */
[C---:B------:R-:W-:Y:S01]  /*a7f0*/  FMUL.FTZ R159, R14.reuse, R159 ;  /* 0x0000009f0e9f7220 */ /* 0x040fe20000410000 */
[C---:B------:R-:W-:Y:S01]  /*a800*/  FMUL.FTZ R158, R14.reuse, R158 ;  /* 0x0000009e0e9e7220 */ /* 0x040fe20000410000 */
[----:B------:R-:W-:Y:S01]  /*a810*/  MOV R13, 0x40 ;  /* 0x00000040000d7802 */ /* 0x000fe20000000f00 */
        /* <DEDUP_REMOVED lines=16> */
[----:B------:R-:W-:Y:S01]  /*a920*/  FMUL.FTZ R49, R5, R49 ;  /* 0x0000003105317220 */ /* 0x000fe20000410000 */
[C---:B------:R-:W-:Y:S01]  /*a930*/  FMUL.FTZ R51, R14.reuse, R51 ;  /* 0x000000330e337220 */ /* 0x040fe20000410000 */
[C---:B------:R-:W-:Y:S01]  /*a940*/  FMUL.FTZ R50, R14.reuse, R50 ;  /* 0x000000320e327220 */ /* 0x040fe20000410000 */
[----:B------:R-:W-:Y:S01]  /*a950*/  F2FP.BF16.F32.PACK_AB R160, R161, R160 ;  /* 0x000000a0a1a0723e */ /* 0x000fe200000010ff */
[----:B------:R-:W-:Y:S01]  /*a960*/  FMUL.FTZ R52, R5, R52 ;  /* 0x0000003405347220 */ /* 0x000fe20000410000 */
[----:B------:R-:W-:Y:S01]  /*a970*/  F2FP.BF16.F32.PACK_AB R162, R163, R162 ;  /* 0x000000a2a3a2723e */ /* 0x000fe200000010ff */
[----:B------:R-:W-:Y:S01]  /*a980*/  FMUL.FTZ R53, R5, R53 ;  /* 0x0000003505357220 */ /* 0x000fe20000410000 */
[----:B------:R-:W-:Y:S01]  /*a990*/  SEL R13, R13, 0xffffffc0, !P2 ;  /* 0xffffffc00d0d7807 */ /* 0x000fe20005000000 */
[C---:B------:R-:W-:Y:S01]  /*a9a0*/  FMUL.FTZ R55, R14.reuse, R55 ;  /* 0x000000370e377220 */ /* 0x040fe20000410000 */
[C---:B------:R-:W-:Y:S01]  /*a9b0*/  FMUL.FTZ R54, R14.reuse, R54 ;  /* 0x000000360e367220 */ /* 0x040fe20000410000 */
[----:B------:R-:W-:Y:S01]  /*a9c0*/  F2FP.BF16.F32.PACK_AB R156, R157, R156 ;  /* 0x0000009c9d9c723e */ /* 0x000fe200000010ff */
[----:B------:R-:W-:Y:S01]  /*a9d0*/  FMUL.FTZ R56, R5, R56 ;  /* 0x0000003805387220 */ /* 0x000fe20000410000 */
[----:B------:R-:W-:Y:S01]  /*a9e0*/  F2FP.BF16.F32.PACK_AB R158, R159, R158 ;  /* 0x0000009e9f9e723e */ /* 0x000fe200000010ff */
[----:B------:R-:W-:Y:S01]  /*a9f0*/  FMUL.FTZ R57, R5, R57 ;  /* 0x0000003905397220 */ /* 0x000fe20000410000 */
[C---:B------:R-:W-:Y:S01]  /*aa00*/  FMUL.FTZ R59, R14.reuse, R59 ;  /* 0x0000003b0e3b7220 */ /* 0x040fe20000410000 */
[----:B------:R-:W-:Y:S01]  /*aa10*/  FMUL.FTZ R58, R14, R58 ;  /* 0x0000003a0e3a7220 */ /* 0x000fe20000410000 */
[----:B------:R-:W-:Y:S01]  /*aa20*/  F2FP.BF16.F32.PACK_AB R36, R37, R36 ;  /* 0x000000242524723e */ /* 0x000fe200000010ff */
[----:B------:R1:W-:Y:S01]  /*aa30*/  STS [R6], R160 ;  /* 0x000000a006007388 */ /* 0x0003e20000000800 */
[----:B------:R-:W-:Y:S01]  /*aa40*/  F2FP.BF16.F32.PACK_AB R38, R39, R38 ;  /* 0x000000262726723e */ /* 0x000fe200000010ff */
[----:B------:R-:W-:Y:S01]  /*aa50*/  @UP0 ULDC.64 UR4, c[0x0][0x298] ;  /* 0x0000a60000040ab9 */ /* 0x000fe20000000a00 */
[C---:B------:R-:W-:Y:S01]  /*aa60*/  IADD3 R15, R6.reuse, R9, RZ ;  /* 0x00000009060f7210 */ /* 0x040fe20007ffe0ff */
[----:B------:R1:W-:Y:S01]  /*aa70*/  STS [R6+0x400], R162 ;  /* 0x000400a206007388 */ /* 0x0003e20000000800 */
[----:B------:R-:W-:Y:S01]  /*aa80*/  F2FP.BF16.F32.PACK_AB R40, R41, R40 ;  /* 0x000000282928723e */ /* 0x000fe200000010ff */
[----:B------:R-:W-:Y:S01]  /*aa90*/  @UP0 UIMAD.WIDE.U32 UR8, UR17, UR4, URZ ;  /* 0x00000004110802a5 */ /* 0x000fe2000f8e003f */
        /* <DEDUP_REMOVED lines=14> */
[----:B------:R-:W-:Y:S01]  /*ab80*/  IADD3 R17, R13, R12, RZ ;  /* 0x0000000c0d117210 */ /* 0x000fe20007ffe0ff */
        /* <DEDUP_REMOVED lines=13> */
[----:B------:R-:W-:Y:S01]  /*ac60*/  PLOP3.LUT P1, PT, PT, PT, UP0, 0x80, 0x0 ;  /* 0x000000000000781c */ /* 0x000fe20003f2f008 */
        /* <DEDUP_REMOVED lines=144> */
.L_x_440:
        /* <DEDUP_REMOVED lines=24> */
.L_x_441:
[----:B------:R-:W-:Y:S01]  /*b6f0*/  ISETP.NE.AND P6, PT, RZ, UR7, PT ;  /* 0x00000007ff007c0c */ /* 0x000fe2000bfc5270 */
[----:B------:R-:W-:Y:S01]  /*b700*/  STS [R6+0x4000], R60 ;  /* 0x0040003c06007388 */ /* 0x000fe20000000800 */
[----:B------:R-:W-:Y:S01]  /*b710*/  PLOP3.LUT P2, PT, PT, PT, PT, 0x8, 0x0 ;  /* 0x000000000000781c */ /* 0x000fe20003f4e170 */
[----:B------:R-:W1:Y:S01]  /*b720*/  S2UR UR4, SR_CTAID.X ;  /* 0x00000000000479c3 */ /* 0x000e620000002500 */
[----:B------:R-:W-:Y:S01]  /*b730*/  @P4 MUFU.LG2 R4, R4 ;  /* 0x0000000400044308 */ /* 0x000fe20000000c00 */
[----:B------:R-:W-:Y:S01]  /*b740*/  STS [R6+0x4400], R62 ;  /* 0x0044003e06007388 */ /* 0x000fe20000000800 */
[----:B------:R-:W-:Y:S01]  /*b750*/  BSSY B0, `(.L_x_442) ;  /* 0x0000072000007945 */ /* 0x000fe20003800000 */
[----:B------:R-:W-:Y:S02]  /*b760*/  IMAD.SHL.U32 R2, R2, 0x8, RZ ;  /* 0x0000000802027824 */ /* 0x000fe400078e00ff */
[----:B------:R-:W-:Y:S03]  /*b770*/  STS [R12+0x4000], R64 ;  /* 0x004000400c007388 */ /* 0x000fe60000000800 */
[----:B------:R-:W2:Y:S01]  /*b780*/  @P0 MUFU.LG2 R11, R11 ;  /* 0x0000000b000b0308 */ /* 0x000ea20000000c00 */
[----:B------:R-:W-:Y:S01]  /*b790*/  STS [R12+0x4400], R66 ;  /* 0x004400420c007388 */ /* 0x000fe20000000800 */
[----:B------:R-:W3:Y:S01]  /*b7a0*/  @!P6 LDC R19, c[0x0][0x2c4] ;  /* 0x0000b100ff13eb82 */ /* 0x000ee20000000800 */
[----:B------:R-:W-:-:S02]  /*b7b0*/  @!P6 PLOP3.LUT P2, PT, P5, PT, PT, 0x80, 0x0 ;  /* 0x000000000000e81c */ /* 0x000fc40002f4f070 */
[----:B------:R-:W-:Y:S01]  /*b7c0*/  STS [R15+0x4000], R68 ;  /* 0x004000440f007388 */ /* 0x000fe20000000800 */
[----:B------:R-:W-:-:S03]  /*b7d0*/  LOP3.LUT P5, RZ, R0, 0x3, RZ, 0xc0, !PT ;  /* 0x0000000300ff7812 */ /* 0x000fc600078ac0ff */
[----:B------:R-:W-:Y:S01]  /*b7e0*/  STS [R15+0x4400], R70 ;  /* 0x004400460f007388 */ /* 0x000fe20000000800 */
[----:B------:R-:W4:Y:S03]  /*b7f0*/  @!P6 LDC R25, c[0x0][0x270] ;  /* 0x00009c00ff19eb82 */ /* 0x000f260000000800 */
[----:B------:R-:W-:Y:S04]  /*b800*/  STS [R9+0x4000], R72 ;  /* 0x0040004809007388 */ /* 0x000fe80000000800 */
[----:B------:R-:W-:Y:S01]  /*b810*/  STS [R9+0x4400], R74 ;  /* 0x0044004a09007388 */ /* 0x000fe20000000800 */
[----:B------:R-:W5:Y:S01]  /*b820*/  @P6 LDC.64 R22, c[0x0][0x2c0] ;  /* 0x0000b000ff166b82 */ /* 0x000f620000000a00 */
[----:B--2---:R-:W-:-:S02]  /*b830*/  @P0 FMUL.FTZ R11, R11, 0.69314718246459960938 ;  /* 0x3f3172180b0b0820 */ /* 0x004fc40000410000 */
[----:B------:R-:W-:Y:S04]  /*b840*/  STS [R16+0x4000], R76 ;  /* 0x0040004c10007388 */ /* 0x000fe80000000800 */
[----:B------:R-:W-:Y:S01]  /*b850*/  STS [R16+0x4400], R78 ;  /* 0x0044004e10007388 */ /* 0x000fe20000000800 */
[----:B---3--:R-:W2:Y:S03]  /*b860*/  @P2 LDC R19, c[0x0][0x2e4] ;  /* 0x0000b900ff132b82 */ /* 0x008ea60000000800 */
[----:B------:R-:W-:Y:S04]  /*b870*/  STS [R17+0x4000], R80 ;  /* 0x0040005011007388 */ /* 0x000fe80000000800 */
[----:B------:R-:W-:Y:S04]  /*b880*/  STS [R17+0x4400], R82 ;  /* 0x0044005211007388 */ /* 0x000fe80000000800 */
[----:B------:R-:W-:Y:S04]  /*b890*/  STS [R18+0x4000], R84 ;  /* 0x0040005412007388 */ /* 0x000fe80000000800 */
[----:B------:R-:W-:Y:S01]  /*b8a0*/  STS [R18+0x4400], R86 ;  /* 0x0044005612007388 */ /* 0x000fe20000000800 */
[----:B-----5:R-:W-:-:S02]  /*b8b0*/  @P6 IMAD R22, R23, R22, RZ ;  /* 0x0000001617166224 */ /* 0x020fc400078e02ff */
[----:B------:R-:W-:Y:S01]  /*b8c0*/  @P4 FMUL.FTZ R23, R4, 0.69314718246459960938 ;  /* 0x3f31721804174820 */ /* 0x000fe20000410000 */
[----:B------:R-:W-:Y:S04]  /*b8d0*/  STS [R13+0x4000], R88 ;  /* 0x004000580d007388 */ /* 0x000fe80000000800 */
[----:B------:R-:W-:Y:S01]  /*b8e0*/  STS [R13+0x4400], R90 ;  /* 0x0044005a0d007388 */ /* 0x000fe20000000800 */
[----:B--2---:R-:W-:-:S03]  /*b8f0*/  @!P6 IMAD.MOV.U32 R22, RZ, RZ, R19 ;  /* 0x000000ffff16e224 */ /* 0x004fc600078e0013 */
        /* <DEDUP_REMOVED lines=24> */
[----:B--2---:R-:W1:Y:S03]  /*ba80*/  @P6 LDC R6, c[0x0][0x2c0] ;  /* 0x0000b000ff066b82 */ /* 0x004e660000000800 */
[----:B------:R-:W-:Y:S04]  /*ba90*/  STS [R16+0xc000], R140 ;  /* 0x00c0008c10007388 */ /* 0x000fe80000000800 */
[----:B------:R2:W-:Y:S04]  /*baa0*/  STS [R16+0xc400], R142 ;  /* 0x00c4008e10007388 */ /* 0x0005e80000000800 */
[----:B------:R-:W-:Y:S04]  /*bab0*/  STS [R17+0xc000], R152 ;  /* 0x00c0009811007388 */ /* 0x000fe80000000800 */
[----:B------:R-:W-:Y:S04]  /*bac0*/  STS [R17+0xc400], R154 ;  /* 0x00c4009a11007388 */ /* 0x000fe80000000800 */
[----:B------:R-:W-:Y:S04]  /*bad0*/  STS [R18+0xc000], R148 ;  /* 0x00c0009412007388 */ /* 0x000fe80000000800 */
[----:B------:R5:W-:Y:S01]  /*bae0*/  STS [R18+0xc400], R150 ;  /* 0x00c4009612007388 */ /* 0x000be20000000800 */
[----:B---3--:R-:W-:-:S02]  /*baf0*/  @P6 IMAD.MOV.U32 R9, RZ, RZ, 0x1 ;  /* 0x00000001ff096424 */ /* 0x008fc400078e00ff */
[----:B----4-:R-:W-:Y:S01]  /*bb00*/  @!P6 IMAD R9, R19, R25, RZ ;  /* 0x000000191309e224 */ /* 0x010fe200078e02ff */
[----:B------:R3:W-:Y:S01]  /*bb10*/  STS [R13+0xc000], R5 ;  /* 0x00c000050d007388 */ /* 0x0007e20000000800 */
[----:B------:R-:W-:-:S03]  /*bb20*/  @!P6 IMAD.MOV.U32 R6, RZ, RZ, 0x1 ;  /* 0x00000001ff06e424 */ /* 0x000fc600078e00ff */
[----:B------:R4:W-:Y:S01]  /*bb30*/  STS [R13+0xc400], R14 ;  /* 0x00c4000e0d007388 */ /* 0x0009e20000000800 */
[----:B--2---:R-:W-:Y:S01]  /*bb40*/  SHF.R.S32.HI R16, RZ, 0x3, R7 ;  /* 0x00000003ff107819 */ /* 0x004fe20000011407 */
[----:B-1----:R-:W-:Y:S01]  /*bb50*/  IMAD R4, R6, UR4, RZ ;  /* 0x0000000406047c24 */ /* 0x002fe2000f8e02ff */
[----:B------:R-:W1:Y:S08]  /*bb60*/  @P4 LDC R7, c[0x0][0x2e8] ;  /* 0x0000ba00ff074b82 */ /* 0x000e700000000800 */
[----:B------:R-:W-:Y:S01]  /*bb70*/  BAR.SYNC.DEFER_BLOCKING 0x0 ;  /* 0x0000000000007b1d */ /* 0x000fe20000010000 */
[----:B------:R-:W-:-:S05]  /*bb80*/  VIADD R0, R16, 0x40 ;  /* 0x0000004010007836 */ /* 0x000fca0000000000 */
[----:B------:R-:W2:Y:S01]  /*bb90*/  S2R R24, SR_CTAID.Y ;  /* 0x0000000000187919 */ /* 0x000ea20000002600 */
[----:B------:R-:W4:Y:S01]  /*bba0*/  S2R R26, SR_CTAID.Z ;  /* 0x00000000001a7919 */ /* 0x000f220000002700 */
[----:B-----5:R-:W-:Y:S01]  /*bbb0*/  SHF.R.S32.HI R18, RZ, 0x1f, R10 ;  /* 0x0000001fff127819 */ /* 0x020fe2000001140a */
[----:B---3--:R-:W-:-:S03]  /*bbc0*/  VIADD R5, R16, 0x20 ;  /* 0x0000002010057836 */ /* 0x008fc60000000000 */
[----:B------:R-:W-:Y:S02]  /*bbd0*/  LEA.HI R19, R18, R10, RZ, 0x3 ;  /* 0x0000000a12137211 */ /* 0x000fe400078f18ff */
[----:B------:R-:W-:Y:S02]  /*bbe0*/  SHF.R.S32.HI R18, RZ, 0x1f, R8 ;  /* 0x0000001fff127819 */ /* 0x000fe40000011408 */
[----:B------:R-:W-:Y:S01]  /*bbf0*/  ISETP.GE.AND P2, PT, R5, UR16, PT ;  /* 0x0000001005007c0c */ /* 0x000fe2000bf46270 */
[----:B------:R3:W3:Y:S01]  /*bc00*/  LDS.128 R12, [R230+0x3000] ;  /* 0x00300000e60c7984 */ /* 0x0006e20000000c00 */
[----:B------:R-:W5:Y:S01]  /*bc10*/  @P0 LDC R5, c[0x0][0x2e8] ;  /* 0x0000ba00ff050b82 */ /* 0x000f620000000800 */
[----:B------:R-:W-:Y:S02]  /*bc20*/  LOP3.LUT R19, R19, 0xffffff8, RZ, 0xc0, !PT ;  /* 0x0ffffff813137812 */ /* 0x000fe400078ec0ff */
[----:B------:R-:W-:-:S03]  /*bc30*/  LEA.HI R18, R18, R8, RZ, 0x2 ;  /* 0x0000000812127211 */ /* 0x000fc600078f10ff */
[----:B------:R-:W-:Y:S01]  /*bc40*/  IMAD.IADD R19, R10, 0x1, -R19 ;  /* 0x000000010a137824 */ /* 0x000fe200078e0a13 */
[----:B------:R-:W-:Y:S01]  /*bc50*/  SHF.R.S32.HI R18, RZ, 0x2, R18 ;  /* 0x00000002ff127819 */ /* 0x000fe20000011412 */
[----:B------:R-:W-:-:S03]  /*bc60*/  IMAD.SHL.U32 R10, R4, 0x80, RZ ;  /* 0x00000080040a7824 */ /* 0x000fc600078e00ff */
[----:B------:R-:W-:Y:S02]  /*bc70*/  LEA R19, R19, R18, 0x4 ;  /* 0x0000001213137211 */ /* 0x000fe400078e20ff */
[----:B------:R-:W-:Y:S01]  /*bc80*/  SHF.R.S32.HI R4, RZ, 0x1f, R10 ;  /* 0x0000001fff047819 */ /* 0x000fe2000001140a */
[----:B--2---:R-:W-:-:S05]  /*bc90*/  IMAD R9, R24, R9, RZ ;  /* 0x0000000918097224 */ /* 0x004fca00078e02ff */
[----:B------:R-:W-:Y:S02]  /*bca0*/  SEL R9, R9, RZ, !P1 ;  /* 0x000000ff09097207 */ /* 0x000fe40004800000 */
[----:B------:R-:W-:Y:S02]  /*bcb0*/  ISETP.GE.AND P1, PT, R0, UR16, PT ;  /* 0x0000001000007c0c */ /* 0x000fe4000bf26270 */
[----:B------:R-:W-:Y:S01]  /*bcc0*/  MOV R0, 0x7f800000 ;  /* 0x7f80000000007802 */ /* 0x000fe20000000f00 */
[----:B----4-:R-:W-:Y:S02]  /*bcd0*/  IMAD R9, R26, R22, R9 ;  /* 0x000000161a097224 */ /* 0x010fe400078e0209 */
[----:B-1----:R-:W-:Y:S01]  /*bce0*/  @P4 FFMA.FTZ R0, R164, R7, R23 ;  /* 0x00000007a4004223 */ /* 0x002fe20000010017 */
[----:B------:R-:W-:Y:S02]  /*bcf0*/  IMAD.MOV.U32 R7, RZ, RZ, 0x7f800000 ;  /* 0x7f800000ff077424 */ /* 0x000fe400078e00ff */
[----:B-----5:R-:W-:Y:S01]  /*bd00*/  @P0 FFMA.FTZ R7, R3, R5, R11 ;  /* 0x0000000503070223 */ /* 0x020fe2000001000b */
[----:B------:R-:W-:-:S02]  /*bd10*/  IADD3 R10, P6, P4, R10, R20, R9 ;  /* 0x000000140a0a7210 */ /* 0x000fc40007cde009 */
[----:B------:R-:W-:-:S04]  /*bd20*/  SHF.R.S32.HI R9, RZ, 0x1f, R9 ;  /* 0x0000001fff097819 */ /* 0x000fc80000011409 */
[----:B------:R-:W-:Y:S01]  /*bd30*/  IADD3.X R20, R4, R21, R9, P6, P4 ;  /* 0x0000001504147210 */ /* 0x000fe200037e8409 */
[----:B---3--:R-:W-:Y:S06]  /*bd40*/  @P5 BRA `(.L_x_443) ;  /* 0x0000000000485947 */ /* 0x008fec0003800000 */
        /* <DEDUP_REMOVED lines=18> */
.L_x_443:
[----:B------:R-:W-:Y:S05]  /*be70*/  BSYNC B0 ;  /* 0x0000000000007941 */ /* 0x000fea0003800000 */
.L_x_442:
[----:B-1----:R-:W-:Y:S01]  /*be80*/  SHF.R.S32.HI R4, RZ, 0x1f, R26 ;  /* 0x0000001fff047819 */ /* 0x002fe2000001141a */
[----:B------:R-:W-:Y:S01]  /*be90*/  ULDC.64 UR4, c[0x0][0x2a0] ;  /* 0x0000a80000047ab9 */ /* 0x000fe20000000a00 */
[----:B------:R-:W-:Y:S01]  /*bea0*/  SHF.R.S32.HI R3, RZ, 0x1f, R2 ;  /* 0x0000001fff037819 */ /* 0x000fe20000011402 */
[----:B------:R-:W-:Y:S01]  /*beb0*/  IMAD.U32 R24, RZ, RZ, UR18 ;  /* 0x00000012ff187e24 */ /* 0x000fe2000f8e00ff */
[----:B------:R-:W-:Y:S01]  /*bec0*/  IADD3 R6, P0, R2, UR8, RZ ;  /* 0x0000000802067c10 */ /* 0x000fe2000ff1e0ff */
[----:B------:R-:W-:Y:S01]  /*bed0*/  IMAD R4, R4, UR4, RZ ;  /* 0x0000000404047c24 */ /* 0x000fe2000f8e02ff */
[----:B------:R-:W-:Y:S01]  /*bee0*/  SHF.R.S32.HI R17, RZ, 0x1f, R16 ;  /* 0x0000001fff117819 */ /* 0x000fe20000011410 */
[----:B------:R1:W2:Y:S01]  /*bef0*/  LDS.128 R20, [R230] ;  /* 0x00000000e6147984 */ /* 0x0002a20000000c00 */
[----:B------:R-:W-:Y:S01]  /*bf00*/  IADD3.X R7, R3, UR6, RZ, P0, !PT ;  /* 0x0000000603077c10 */ /* 0x000fe200087fe4ff */
[----:B------:R-:W-:Y:S01]  /*bf10*/  IMAD R28, R26, UR5, R4 ;  /* 0x000000051a1c7c24 */ /* 0x000fe2000f8e0204 */
[----:B------:R-:W-:Y:S01]  /*bf20*/  IADD3 R0, R16, 0x60, RZ ;  /* 0x0000006010007810 */ /* 0x000fe20007ffe0ff */
[----:B------:R-:W-:Y:S01]  /*bf30*/  IMAD.WIDE R24, R24, 0x80, R16 ;  /* 0x0000008018187825 */ /* 0x000fe200078e0210 */
[----:B------:R1:W3:Y:S01]  /*bf40*/  LDS.128 R8, [R230+0x8000] ;  /* 0x00800000e6087984 */ /* 0x0002e20000000c00 */
[----:B------:R-:W-:Y:S01]  /*bf50*/  BSSY B0, `(.L_x_444) ;  /* 0x0000019000007945 */ /* 0x000fe20003800000 */
[----:B------:R-:W-:Y:S01]  /*bf60*/  ISETP.GE.AND P0, PT, R0, UR16, PT ;  /* 0x0000001000007c0c */ /* 0x000fe2000bf06270 */
[----:B------:R-:W-:Y:S01]  /*bf70*/  IMAD.WIDE.U32 R26, R26, UR4, R6 ;  /* 0x000000041a1a7c25 */ /* 0x000fe2000f8e0006 */
[----:B------:R1:W4:Y:S03]  /*bf80*/  LDS.128 R16, [R230+0x4000] ;  /* 0x00400000e6107984 */ /* 0x0003260000000c00 */
[----:B------:R-:W-:Y:S01]  /*bf90*/  IMAD.IADD R29, R27, 0x1, R28 ;  /* 0x000000011b1d7824 */ /* 0x000fe200078e021c */
[----:B------:R1:W1:Y:S01]  /*bfa0*/  LDS.128 R4, [R230+0xc000] ;  /* 0x00c00000e6047984 */ /* 0x0002620000000c00 */
        /* <DEDUP_REMOVED lines=19> */
.L_x_445:
[----:B------:R-:W-:Y:S05]  /*c0e0*/  BSYNC B0 ;  /* 0x0000000000007941 */ /* 0x000fea0003800000 */
.L_x_444:
        /* <DEDUP_REMOVED lines=27> */
.L_x_447:
[----:B------:R-:W-:Y:S05]  /*c2a0*/  BSYNC B0 ;  /* 0x0000000000007941 */ /* 0x000fea0003800000 */
.L_x_446:
        /* <DEDUP_REMOVED lines=27> */
.L_x_449:
[----:B------:R-:W-:Y:S05]  /*c460*/  BSYNC B0 ;  /* 0x0000000000007941 */ /* 0x000fea0003800000 */
.L_x_448:
[----:B--2---:R2:W2:Y:S04]  /*c470*/  LDS.128 R8, [R230+0x7000] ;  /* 0x00700000e6087984 */ /* 0x0044a80000000c00 */
[----:B-1----:R1:W1:Y:S04]  /*c480*/  LDS.128 R4, [R230+0xb000] ;  /* 0x00b00000e6047984 */ /* 0x0022680000000c00 */
[----:B------:R1:W1:Y:S01]  /*c490*/  LDS.128 R16, [R230+0xf000] ;  /* 0x00f00000e6107984 */ /* 0x0002620000000c00 */
[----:B------:R-:W-:Y:S05]  /*c4a0*/  @P0 EXIT ;  /* 0x000000000000094d */ /* 0x000fea0003800000 */
[----:B------:R-:W-:Y:S01]  /*c4b0*/  IADD3 R0, P0, R24, 0x60, RZ ;  /* 0x0000006018007810 */ /* 0x000fe20007f1e0ff */
[----:B------:R-:W-:Y:S01]  /*c4c0*/  ULDC.64 UR4, c[0x0][0x298] ;  /* 0x0000a60000047ab9 */ /* 0x000fe20000000a00 */
[----:B------:R-:W-:Y:S01]  /*c4d0*/  IMAD.MOV.U32 R27, RZ, RZ, R29 ;  /* 0x000000ffff1b7224 */ /* 0x000fe200078e001d */
[----:B------:R-:W-:Y:S02]  /*c4e0*/  ULDC UR6, c[0x0][0x2d0] ;  /* 0x0000b40000067ab9 */ /* 0x000fe40000000800 */
        /* <DEDUP_REMOVED lines=18> */
.L_x_414:
        /* <DEDUP_REMOVED lines=37> */
[C---:B------:R-:W-:Y:S01]  /*c860*/  ISETP.GE.AND P1, PT, R12.reuse, UR19, PT ;  /* 0x000000130c007c0c */ /* 0x040fe2000bf26270 */
        /* <DEDUP_REMOVED lines=13> */
[----:B------:R-:W-:Y:S01]  /*c940*/  VIADD R5, R12, 0x20 ;  /* 0x000000200c057836 */ /* 0x000fe20000000000 */
[----:B------:R-:W-:Y:S01]  /*c950*/  @!UP2 UMOV UR16, 0x1 ;  /* 0x000000010010a882 */ /* 0x000fe20000000000 */
[----:B------:R-:W-:Y:S01]  /*c960*/  @!UP2 UMOV UR11, UR14 ;  /* 0x0000000e000bac82 */ /* 0x000fe20008000000 */
[----:B------:R-:W-:Y:S01]  /*c970*/  LEA.HI.X.SX32 R3, R9, UR7, 0x1, P0 ;  /* 0x0000000709037c11 */ /* 0x000fe200080f0eff */
[----:B------:R-:W-:Y:S01]  /*c980*/  UIMAD UR6, UR25, UR16, URZ ;  /* 0x00000010190672a4 */ /* 0x000fe2000f8e023f */
[----:B------:R-:W-:Y:S01]  /*c990*/  IMAD.WIDE R10, R10, 0x80, R12 ;  /* 0x000000800a0a7825 */ /* 0x000fe200078e020c */
[----:B------:R-:W-:Y:S01]  /*c9a0*/  UIMAD UR11, UR32, UR11, UR15 ;  /* 0x0000000b200b72a4 */ /* 0x000fe2000f8e020f */
[----:B------:R-:W-:Y:S01]  /*c9b0*/  IADD3 R4, R12, 0x40, RZ ;  /* 0x000000400c047810 */ /* 0x000fe20007ffe0ff */
[----:B------:R-:W-:Y:S01]  /*c9c0*/  @!UP3 UMOV UR20, UR17 ;  /* 0x000000110014bc82 */ /* 0x000fe20008000000 */
[----:B------:R-:W-:Y:S01]  /*c9d0*/  USHF.R.S32.HI UR4, URZ, 0x1f, UR6 ;  /* 0x0000001f3f047899 */ /* 0x000fe20008011406 */
[----:B------:R-:W-:Y:S01]  /*c9e0*/  IMAD.WIDE.U32 R14, R14, UR32, R2 ;  /* 0x000000200e0e7c25 */ /* 0x000fe2000f8e0002 */
[----:B------:R-:W-:Y:S01]  /*c9f0*/  @!UP3 USHF.R.S32.HI UR21, URZ, 0x1f, UR17 ;  /* 0x0000001f3f15b899 */ /* 0x000fe20008011411 */
[----:B------:R-:W-:Y:S01]  /*ca00*/  ISETP.GE.AND P0, PT, R5, UR19, PT ;  /* 0x0000001305007c0c */ /* 0x000fe2000bf06270 */
[----:B------:R-:W-:Y:S01]  /*ca10*/  USHF.R.S32.HI UR7, URZ, 0x1f, UR11 ;  /* 0x0000001f3f077899 */ /* 0x000fe2000801140b */
[----:B------:R-:W-:Y:S01]  /*ca20*/  VIADD R17, R15, UR5 ;  /* 0x000000050f117c36 */ /* 0x000fe20008000000 */
[----:B------:R-:W-:Y:S01]  /*ca30*/  UIADD3 UR6, UP1, UP0, UR6, UR20, UR11 ;  /* 0x0000001406067290 */ /* 0x000fe2000f83e00b */
[C---:B------:R-:W-:Y:S01]  /*ca40*/  VIADD R8, R9.reuse, 0x40 ;  /* 0x0000004009087836 */ /* 0x040fe20000000000 */
[C---:B------:R-:W-:Y:S01]  /*ca50*/  IADD3 R6, R9.reuse, 0xc0, RZ ;  /* 0x000000c009067810 */ /* 0x040fe20007ffe0ff */
[----:B------:R-:W-:Y:S01]  /*ca60*/  VIADD R7, R9, 0x80 ;  /* 0x0000008009077836 */ /* 0x000fe20000000000 */
        /* <DEDUP_REMOVED lines=20> */
.L_x_451:
[----:B------:R-:W-:Y:S05]  /*cbb0*/  BSYNC B0 ;  /* 0x0000000000007941 */ /* 0x000fea0003800000 */
.L_x_450:
        /* <DEDUP_REMOVED lines=25> */
.L_x_453:
[----:B------:R-:W-:Y:S05]  /*cd50*/  BSYNC B0 ;  /* 0x0000000000007941 */ /* 0x000fea0003800000 */
.L_x_452:
        /* <DEDUP_REMOVED lines=24> */
.L_x_455:
[----:B------:R-:W-:Y:S05]  /*cee0*/  BSYNC B0 ;  /* 0x0000000000007941 */ /* 0x000fea0003800000 */
.L_x_454:
        /* <DEDUP_REMOVED lines=27> */
.L_x_457:
[----:B------:R-:W-:Y:S05]  /*d0a0*/  BSYNC B0 ;  /* 0x0000000000007941 */ /* 0x000fea0003800000 */
.L_x_456:
        /* <DEDUP_REMOVED lines=10> */
.L_x_459:
[----:B------:R-:W-:Y:S05]  /*d150*/  BSYNC B0 ;  /* 0x0000000000007941 */ /* 0x000fea0003800000 */
.L_x_458:
        /* <DEDUP_REMOVED lines=10> */
.L_x_461:
[----:B------:R-:W-:Y:S05]  /*d200*/  BSYNC B0 ;  /* 0x0000000000007941 */ /* 0x000fea0003800000 */
.L_x_460:
        /* <DEDUP_REMOVED lines=10> */
.L_x_463:
[----:B------:R-:W-:Y:S05]  /*d2b0*/  BSYNC B0 ;  /* 0x0000000000007941 */ /* 0x000fea0003800000 */
.L_x_462:
        /* <DEDUP_REMOVED lines=10> */
.L_x_464:
        /* <DEDUP_REMOVED lines=10> */
.L_x_2395:


//--------------------- .text._ZN5flash16flash_fwd_kernelI23Flash_fwd_kernel_traitsILi256ELi128ELi64ELi8ELb0ELb0EN7cutlass10bfloat16_tE19Flash_kernel_traitsILi256ELi128ELi64ELi8ES3_EELb0ELb0ELb1ELb0ELb0ELb1ELb0ELb0EEEvNS_16Flash_fwd_paramsE --------------------------
	.section	.text._ZN5flash16flash_fwd_kernelI23Flash_fwd_kernel_traitsILi256ELi128ELi64ELi8ELb0ELb0EN7cutlass10bfloat16_tE19Flash_kernel_traitsILi256ELi128ELi64ELi8ES3_EELb0ELb0ELb1ELb0ELb0ELb1ELb0ELb0EEEvNS_16Flash_fwd_paramsE,"ax",@progbits
	.align	128
        .global         _ZN5flash16flash_fwd_kernelI23Flash_fwd_kernel_traitsILi256ELi128ELi64ELi8ELb0ELb0EN7cutlass10bfloat16_tE19Flash_kernel_traitsILi256ELi128ELi64ELi8ES3_EELb0ELb0ELb1ELb0ELb0ELb1ELb0ELb0EEEvNS_16Flash_fwd_paramsE
        .type           _ZN5flash16flash_fwd_kernelI23Flash_fwd_kernel_traitsILi256ELi128ELi64ELi8ELb0ELb0EN7cutlass10bfloat16_tE19Flash_kernel_traitsILi256ELi128ELi64ELi8ES3_EELb0ELb0ELb1ELb0ELb0ELb1ELb0ELb0EEEvNS_16Flash_fwd_paramsE,@function
        .size           _ZN5flash16flash_fwd_kernelI23Flash_fwd_kernel_traitsILi256ELi128ELi64ELi8ELb0ELb0EN7cutlass10bfloat16_tE19Flash_kernel_traitsILi256ELi128ELi64ELi8ES3_EELb0ELb0ELb1ELb0ELb0ELb1ELb0ELb0EEEvNS_16Flash_fwd_paramsE,(.L_x_2396 - _ZN5flash16flash_fwd_kernelI23Flash_fwd_kernel_traitsILi256ELi128ELi64ELi8ELb0ELb0EN7cutlass10bfloat16_tE19Flash_kernel_traitsILi256ELi128ELi64ELi8ES3_EELb0ELb0ELb1ELb0ELb0ELb1ELb0ELb0EEEvNS_16Flash_fwd_paramsE)
        .other          _ZN5flash16flash_fwd_kernelI23Flash_fwd_kernel_traitsILi256ELi128ELi64ELi8ELb0ELb0EN7cutlass10bfloat16_tE19Flash_kernel_traitsILi256ELi128ELi64ELi8ES3_EELb0ELb0ELb1ELb0ELb0ELb1ELb0ELb0EEEvNS_16Flash_fwd_paramsE,@"STO_CUDA_ENTRY STV_DEFAULT"
_ZN5flash16flash_fwd_kernelI23Flash_fwd_kernel_traitsILi256ELi128ELi64ELi8ELb0ELb0EN7cutlass10bfloat16_tE19Flash_kernel_traitsILi256ELi128ELi64ELi8ES3_EELb0ELb0ELb1ELb0ELb0ELb1ELb0ELb0EEEvNS_16Flash_fwd_paramsE:
.text._ZN5flash16flash_fwd_kernelI23Flash_fwd_kernel_traitsILi256ELi128ELi64ELi8ELb0ELb0EN7cutlass10bfloat16_tE19Flash_kernel_traitsILi256ELi128ELi64ELi8ES3_EELb0ELb0ELb1ELb0ELb0ELb1ELb0ELb0EEEvNS_16Flash_fwd_paramsE:
        /* <DEDUP_REMOVED lines=55> */
.L_x_465:
[----:B------:R-:W-:-:S03]  /*0370*/  ULDC UR6, c[0x0][0x2c8] ;  /* 0x0000b20000067ab9 */ /* 0x000fc60000000800 */
.L_x_466:
        /* <DEDUP_REMOVED lines=47> */
[----:B------:R-:W-:Y:S01]  /*0670*/  USHF.R.S32.HI UR17, URZ, 0x1f, UR8 ;  /* 0x0000001f3f117899 */ /* 0x000fe20008011408 */
[C---:B------:R-:W-:Y:S01]  /*0680*/  LOP3.LUT P3, RZ, R3.reuse, 0x7, RZ, 0xc0, !PT ;  /* 0x0000000703ff7812 */ /* 0x040fe2000786c0ff */
[----:B------:R-:W-:Y:S01]  /*0690*/  UISETP.NE.AND UP2, UPT, UR9, URZ, UPT ;  /* 0x0000003f0900728c */ /* 0x000fe2000bf45270 */
[----:B------:R-:W-:Y:S01]  /*06a0*/  LEA.HI R12, R12, R3, RZ, 0x3 ;  /* 0x000000030c0c7211 */ /* 0x000fe200078f18ff */
[----:B------:R-:W-:Y:S01]  /*06b0*/  UIADD3 UR16, -UR25, UR16, URZ ;  /* 0x0000001019107290 */ /* 0x000fe2000fffe13f */
[----:B------:R-:W-:Y:S01]  /*06c0*/  IMAD.U32 R11, RZ, RZ, UR15 ;  /* 0x0000000fff0b7e24 */ /* 0x000fe2000f8e00ff */
        /* <DEDUP_REMOVED lines=12> */
[--C-:B------:R-:W-:Y:S01]  /*0790*/  SHF.R.S32.HI R13, RZ, 0x1f, R12.reuse ;  /* 0x0000001fff0d7819 */ /* 0x100fe2000001140c */
[----:B------:R-:W-:Y:S01]  /*07a0*/  @!UP1 UIMAD.WIDE.U32 UR12, UR20, UR4, URZ ;  /* 0x00000004140c92a5 */ /* 0x000fe2000f8e003f */
[C---:B------:R-:W-:Y:S01]  /*07b0*/  VIADD R2, R12.reuse, 0x60 ;  /* 0x000000600c027836 */ /* 0x040fe20000000000 */
[----:B------:R-:W-:Y:S01]  /*07c0*/  ULDC.U8 UR11, c[0x0][0x3d8] ;  /* 0x0000f600000b7ab9 */ /* 0x000fe20000000000 */
[----:B------:R-:W-:Y:S01]  /*07d0*/  @!UP1 UIMAD UR6, UR20, UR5, UR6 ;  /* 0x00000005140692a4 */ /* 0x000fe2000f8e0206 */
[----:B------:R-:W-:Y:S01]  /*07e0*/  BSSY B0, `(.L_x_468) ;  /* 0x000003c000007945 */ /* 0x000fe20003800000 */
[----:B------:R-:W-:Y:S01]  /*07f0*/  UISETP.NE.AND UP3, UPT, UR11, URZ, UPT ;  /* 0x0000003f0b00728c */ /* 0x000fe2000bf65270 */
[----:B------:R-:W-:Y:S01]  /*0800*/  ISETP.GE.OR P6, PT, R12, UR16, P3 ;  /* 0x000000100c007c0c */ /* 0x000fe20009fc6670 */
[----:B------:R-:W-:Y:S01]  /*0810*/  UISETP.NE.AND UP0, UPT, UR11, URZ, !UP2 ;  /* 0x0000003f0b00728c */ /* 0x000fe2000d705270 */
[----:B------:R-:W-:Y:S01]  /*0820*/  ISETP.GE.AND P1, PT, R2, UR16, PT ;  /* 0x0000001002007c0c */ /* 0x000fe2000bf26270 */
[----:B------:R-:W-:Y:S01]  /*0830*/  @!UP1 UIADD3 UR7, UR13, UR6, URZ ;  /* 0x000000060d079290 */ /* 0x000fe2000fffe03f */
[----:B------:R-:W-:Y:S01]  /*0840*/  IMAD.WIDE R10, R11, 0x80, R12 ;  /* 0x000000800b0a7825 */ /* 0x000fe200078e020c */
[----:B------:R-:W-:Y:S01]  /*0850*/  @!UP1 UMOV UR10, UR12 ;  /* 0x0000000c000a9c82 */ /* 0x000fe20008000000 */
[----:B------:R-:W-:Y:S01]  /*0860*/  UISETP.NE.OR UP3, UPT, UR9, URZ, !UP3 ;  /* 0x0000003f0900728c */ /* 0x000fe2000df65670 */
[C---:B------:R-:W-:Y:S01]  /*0870*/  IADD3 R4, P0, R0.reuse, UR10, RZ ;  /* 0x0000000a00047c10 */ /* 0x040fe2000ff1e0ff */
[----:B------:R-:W-:Y:S01]  /*0880*/  @UP2 ULDC.64 UR4, c[0x0][0x2c0] ;  /* 0x0000b00000042ab9 */ /* 0x000fe20000000a00 */
[----:B------:R-:W-:Y:S01]  /*0890*/  @UP2 UMOV UR9, 0x1 ;  /* 0x0000000100092882 */ /* 0x000fe20000000000 */
[----:B------:R-:W-:Y:S01]  /*08a0*/  @UP2 UIMAD UR21, UR5, UR4, URZ ;  /* 0x00000004051522a4 */ /* 0x000fe2000f8e023f */
[----:B------:R-:W-:Y:S01]  /*08b0*/  LEA.HI.X.SX32 R5, R0, UR7, 0x1, P0 ;  /* 0x0000000700057c11 */ /* 0x000fe200080f0eff */
[----:B------:R-:W-:Y:S01]  /*08c0*/  @!UP2 ULDC UR7, c[0x0][0x2c4] ;  /* 0x0000b1000007aab9 */ /* 0x000fe20000000800 */
[----:B------:R-:W-:Y:S01]  /*08d0*/  ULDC.64 UR4, c[0x0][0x2a0] ;  /* 0x0000a80000047ab9 */ /* 0x000fe20000000a00 */
[----:B------:R-:W-:Y:S01]  /*08e0*/  @UP0 ULDC UR7, c[0x0][0x2e4] ;  /* 0x0000b90000070ab9 */ /* 0x000fe20000000800 */
[----:B------:R-:W-:Y:S01]  /*08f0*/  UIMAD UR17, UR17, UR4, URZ ;  /* 0x00000004111172a4 */ /* 0x000fe2000f8e023f */
[----:B------:R-:W-:Y:S01]  /*0900*/  IMAD.U32 R6, RZ, RZ, UR4 ;  /* 0x00000004ff067e24 */ /* 0x000fe2000f8e00ff */
[----:B------:R-:W-:Y:S01]  /*0910*/  @!UP3 ULDC UR6, c[0x0][0x2c4] ;  /* 0x0000b1000006bab9 */ /* 0x000fe20000000800 */
[----:B------:R-:W-:Y:S01]  /*0920*/  @!UP2 ULDC UR4, c[0x0][0x270] ;  /* 0x00009c000004aab9 */ /* 0x000fe20000000800 */
[----:B------:R-:W-:Y:S01]  /*0930*/  @!UP3 UIMAD UR6, UR20, UR6, URZ ;  /* 0x000000061406b2a4 */ /* 0x000fe2000f8e023f */
[----:B------:R-:W-:Y:S01]  /*0940*/  IMAD.WIDE.U32 R6, R6, UR8, R4 ;  /* 0x0000000806067c25 */ /* 0x000fe2000f8e0004 */
[----:B------:R-:W-:-:S02]  /*0950*/  @!UP2 UIMAD UR9, UR7, UR4, URZ ;  /* 0x000000040709a2a4 */ /* 0x000fc4000f8e023f */
[----:B------:R-:W-:Y:S01]  /*0960*/  @!UP3 USEL UR6, UR6, UR14, !UP1 ;  /* 0x0000000e0606b287 */ /* 0x000fe2000c800000 */
[C---:B------:R-:W-:Y:S01]  /*0970*/  VIADD R5, R12.reuse, 0x20 ;  /* 0x000000200c057836 */ /* 0x040fe20000000000 */
[----:B------:R-:W-:Y:S01]  /*0980*/  UIMAD UR9, UR20, UR9, URZ ;  /* 0x00000009140972a4 */ /* 0x000fe2000f8e023f */
[----:B------:R-:W-:Y:S01]  /*0990*/  VIADD R4, R12, 0x40 ;  /* 0x000000400c047836 */ /* 0x000fe20000000000 */
[----:B------:R-:W-:Y:S01]  /*09a0*/  @UP2 ULDC UR10, c[0x0][0x2c0] ;  /* 0x0000b000000a2ab9 */ /* 0x000fe20000000800 */
[----:B------:R-:W-:Y:S01]  /*09b0*/  @!UP2 UMOV UR10, 0x1 ;  /* 0x00000001000aa882 */ /* 0x000fe20000000000 */
[----:B------:R-:W-:Y:S01]  /*09c0*/  USEL UR9, UR9, URZ, UP3 ;  /* 0x0000003f09097287 */ /* 0x000fe20009800000 */
[C---:B------:R-:W-:Y:S01]  /*09d0*/  ISETP.GE.AND P0, PT, R5.reuse, UR16, PT ;  /* 0x0000001005007c0c */ /* 0x040fe2000bf06270 */
[----:B------:R-:W-:Y:S01]  /*09e0*/  @!UP2 UMOV UR21, UR7 ;  /* 0x000000070015ac82 */ /* 0x000fe20008000000 */
[----:B------:R-:W-:Y:S01]  /*09f0*/  UIMAD UR25, UR25, UR10, URZ ;  /* 0x0000000a191972a4 */ /* 0x000fe2000f8e023f */
[----:B------:R-:W-:Y:S01]  /*0a00*/  ISETP.GE.AND P2, PT, R4, UR16, PT ;  /* 0x0000001004007c0c */ /* 0x000fe2000bf46270 */
[----:B------:R-:W-:Y:S01]  /*0a10*/  UIMAD UR21, UR8, UR21, UR9 ;  /* 0x00000015081572a4 */ /* 0x000fe2000f8e0209 */
[----:B------:R-:W-:Y:S01]  /*0a20*/  ISETP.GE.OR P5, PT, R5, UR16, P3 ;  /* 0x0000001005007c0c */ /* 0x000fe20009fa6670 */
[----:B------:R-:W-:Y:S01]  /*0a30*/  UMOV UR23, URZ ;  /* 0x0000003f00177c82 */ /* 0x000fe20008000000 */
[----:B------:R-:W-:Y:S01]  /*0a40*/  UIMAD UR5, UR8, UR5, UR17 ;  /* 0x00000005080572a4 */ /* 0x000fe2000f8e0211 */
[----:B------:R-:W-:Y:S01]  /*0a50*/  @!UP3 UMOV UR22, UR6 ;  /* 0x000000060016bc82 */ /* 0x000fe20008000000 */
[----:B------:R-:W-:-:S02]  /*0a60*/  @!UP3 USHF.R.S32.HI UR23, URZ, 0x1f, UR6 ;  /* 0x0000001f3f17b899 */ /* 0x000fc40008011406 */
        /* <DEDUP_REMOVED lines=19> */
.L_x_469:
[----:B------:R-:W-:Y:S05]  /*0ba0*/  BSYNC B0 ;  /* 0x0000000000007941 */ /* 0x000fea0003800000 */
.L_x_468:
        /* <DEDUP_REMOVED lines=20> */
.L_x_471:
[----:B------:R-:W-:Y:S05]  /*0cf0*/  BSYNC B0 ;  /* 0x0000000000007941 */ /* 0x000fea0003800000 */
.L_x_470:
        /* <DEDUP_REMOVED lines=18> */
.L_x_473:
[----:B------:R-:W-:Y:S05]  /*0e20*/  BSYNC B0 ;  /* 0x0000000000007941 */ /* 0x000fea0003800000 */
.L_x_472:
        /* <DEDUP_REMOVED lines=17> */
.L_x_475:
[----:B------:R-:W-:Y:S05]  /*0f40*/  BSYNC B0 ;  /* 0x0000000000007941 */ /* 0x000fea0003800000 */
.L_x_474:
        /* <DEDUP_REMOVED lines=10> */
.L_x_477:
[----:B------:R-:W-:Y:S05]  /*0ff0*/  BSYNC B0 ;  /* 0x0000000000007941 */ /* 0x000fea0003800000 */
.L_x_476:
        /* <DEDUP_REMOVED lines=10> */
.L_x_479:
[----:B------:R-:W-:Y:S05]  /*10a0*/  BSYNC B0 ;  /* 0x0000000000007941 */ /* 0x000fea0003800000 */
.L_x_478:
        /* <DEDUP_REMOVED lines=10> */
.L_x_481:
[----:B------:R-:W-:Y:S05]  /*1150*/  BSYNC B0 ;  /* 0x0000000000007941 */ /* 0x000fea0003800000 */
.L_x_480:
        /* <DEDUP_REMOVED lines=10> */
.L_x_467:
[----:B------:R-:W1:Y:S01]  /*1200*/  LDC R7, c[0x0][0x278] ;  /* 0x00009e00ff077b82 */ /* 0x000e620000000800 */
[----:B------:R-:W2:Y:S01]  /*1210*/  S2R R5, SR_CTAID.Z ;  /* 0x0000000000057919 */ /* 0x000ea20000002700 */
[----:B------:R-:W-:Y:S01]  /*1220*/  SHF.R.S32.HI R6, RZ, 0x1f, R3 ;  /* 0x0000001fff067819 */ /* 0x000fe20000011403 */
[----:B------:R-:W-:Y:S01]  /*1230*/  UISETP.NE.AND UP0, UPT, UR14, -0x1, UPT ;  /* 0xffffffff0e00788c */ /* 0x000fe2000bf05270 */
[----:B------:R-:W-:Y:S01]  /*1240*/  IMAD.U32 R15, RZ, RZ, UR15 ;  /* 0x0000000fff0f7e24 */ /* 0x000fe2000f8e00ff */
[----:B------:R-:W-:Y:S01]  /*1250*/  UIADD3 UR12, -UR25, UR16, URZ ;  /* 0x00000010190c7290 */ /* 0x000fe2000fffe13f */
[CC--:B------:R-:W-:Y:S01]  /*1260*/  LEA.HI R4, R6.reuse, R3.reuse, RZ, 0x3 ;  /* 0x0000000306047211 */ /* 0x0c0fe200078f18ff */
[----:B------:R-:W-:Y:S01]  /*1270*/  UIADD3 UR22, UR17, -0x1, URZ ;  /* 0xffffffff11167890 */ /* 0x000fe2000fffe03f */
[----:B------:R-:W3:Y:S01]  /*1280*/  S2UR UR11, SR_CgaCtaId ;  /* 0x00000000000b79c3 */ /* 0x000ee20000008800 */
[----:B------:R-:W-:Y:S02]  /*1290*/  LEA.HI R20, R6, R3, RZ, 0x6 ;  /* 0x0000000306147211 */ /* 0x000fe400078f30ff */
[----:B------:R-:W-:-:S03]  /*12a0*/  SHF.R.S32.HI R22, RZ, 0x3, R4 ;  /* 0x00000003ff167819 */ /* 0x000fc60000011404 */
[----:B------:R-:W-:Y:S01]  /*12b0*/  @UP0 ULDC.64 UR4, c[0x0][0x240] ;  /* 0x0000900000040ab9 */ /* 0x000fe20000000a00 */
[C---:B------:R-:W-:Y:S01]  /*12c0*/  ISETP.GE.AND P0, PT, R22.reuse, UR12, PT ;  /* 0x0000000c16007c0c */ /* 0x040fe2000bf06270 */
[----:B------:R-:W-:Y:S01]  /*12d0*/  @UP0 UIMAD.WIDE.U32 UR6, UR14, UR4, URZ ;  /* 0x000000040e0602a5 */ /* 0x000fe2000f8e003f */
[----:B------:R-:W-:Y:S01]  /*12e0*/  IMAD.SHL.U32 R19, R22, 0x40, RZ ;  /* 0x0000004016137824 */ /* 0x000fe200078e00ff */
[--C-:B------:R-:W-:Y:S01]  /*12f0*/  SHF.R.S32.HI R23, RZ, 0x1f, R22.reuse ;  /* 0x0000001fff177819 */ /* 0x100fe20000011416 */
[----:B------:R-:W-:Y:S01]  /*1300*/  IMAD.SHL.U32 R20, R20, 0x8, RZ ;  /* 0x0000000814147824 */ /* 0x000fe200078e00ff */
[----:B------:R-:W-:Y:S02]  /*1310*/  @UP0 UIMAD UR9, UR14, UR5, UR7 ;  /* 0x000000050e0902a4 */ /* 0x000fe4000f8e0207 */
[----:B------:R-:W-:Y:S01]  /*1320*/  @!UP0 USHF.R.S32.HI UR7, URZ, 0x1f, UR20 ;  /* 0x0000001f3f078899 */ /* 0x000fe20008011414 */
[----:B------:R-:W-:Y:S01]  /*1330*/  LOP3.LUT R19, R19, 0x1c0, RZ, 0xc0, !PT ;  /* 0x000001c013137812 */ /* 0x000fe200078ec0ff */
[----:B------:R-:W-:Y:S01]  /*1340*/  @!UP0 ULDC.64 UR4, c[0x0][0x228] ;  /* 0x00008a0000048ab9 */ /* 0x000fe20000000a00 */
[----:B-1----:R-:W-:Y:S01]  /*1350*/  IABS R8, R7 ;  /* 0x0000000700087213 */ /* 0x002fe20000000000 */
[----:B------:R-:W-:Y:S01]  /*1360*/  @!UP0 UIMAD UR7, UR7, UR4, URZ ;  /* 0x00000004070782a4 */ /* 0x000fe2000f8e023f */
[----:B------:R-:W-:Y:S01]  /*1370*/  IMAD.WIDE R14, R15, 0x80, R22 ;  /* 0x000000800f0e7825 */ /* 0x000fe200078e0216 */
[----:B------:R-:W-:Y:S01]  /*1380*/  @!UP0 UIMAD.WIDE.U32 UR28, UR20, UR4, URZ ;  /* 0x00000004141c82a5 */ /* 0x000fe2000f8e003f */
[----:B------:R-:W1:Y:S01]  /*1390*/  I2F.RP R2, R8 ;  /* 0x0000000800027306 */ /* 0x000e620000209400 */
[----:B------:R-:W-:-:S02]  /*13a0*/  @!UP0 UIMAD UR7, UR20, UR5, UR7 ;  /* 0x00000005140782a4 */ /* 0x000fc4000f8e0207 */
[----:B------:R-:W-:Y:S01]  /*13b0*/  USHF.R.S32.HI UR4, URZ, 0x1f, UR8 ;  /* 0x0000001f3f047899 */ /* 0x000fe20008011408 */
[----:B--2---:R-:W-:Y:S01]  /*13c0*/  IABS R5, R5 ;  /* 0x0000000500057213 */ /* 0x004fe20000000000 */
[----:B------:R-:W-:Y:S01]  /*13d0*/  @!UP0 UIADD3 UR9, UR29, UR7, URZ ;  /* 0x000000071d098290 */ /* 0x000fe2000fffe03f */
[----:B------:R-:W-:Y:S01]  /*13e0*/  @!UP0 UMOV UR6, UR28 ;  /* 0x0000001c00068c82 */ /* 0x000fe20008000000 */
[----:B------:R-:W-:Y:S02]  /*13f0*/  UIMAD UR5, UR22, -0x40, UR26 ;  /* 0xffffffc0160578a4 */ /* 0x000fe4000f8e021a */
[----:B------:R-:W-:Y:S01]  /*1400*/  UISETP.NE.AND UP0, UPT, UR10, -0x1, UPT ;  /* 0xffffffff0a00788c */ /* 0x000fe2000bf05270 */
[----:B-1----:R-:W1:Y:S10]  /*1410*/  MUFU.RCP R10, R2 ;  /* 0x00000002000a7308 */ /* 0x002e740000001000 */
[----:B------:R-:W-:-:S02]  /*1420*/  @UP0 UIADD3 UR27, UR21, UR10, URZ ;  /* 0x0000000a151b0290 */ /* 0x000fc4000fffe03f */
[----:B------:R-:W-:Y:S01]  /*1430*/  @UP0 UIADD3 UR10, UR21, UR10, URZ ;  /* 0x0000000a150a0290 */ /* 0x000fe2000fffe03f */
[----:B-1----:R-:W-:Y:S02]  /*1440*/  VIADD R10, R10, 0xffffffe ;  /* 0x0ffffffe0a0a7836 */ /* 0x002fe40000000000 */
[----:B------:R-:W-:Y:S02]  /*1450*/  VIADD R2, R22, 0x40 ;  /* 0x0000004016027836 */ /* 0x000fe40000000000 */
[----:B------:R-:W1:Y:S03]  /*1460*/  F2I.FTZ.U32.TRUNC.NTZ R11, R10 ;  /* 0x0000000a000b7305 */ /* 0x000e66000021f000 */
[----:B------:R-:W-:Y:S02]  /*1470*/  ISETP.GE.AND P2, PT, R2, UR12, PT ;  /* 0x0000000c02007c0c */ /* 0x000fe4000bf46270 */
[----:B------:R-:W-:-:S04]  /*1480*/  LOP3.LUT R2, R7, UR8, RZ, 0x3c, !PT ;  /* 0x0000000807027c12 */ /* 0x000fc8000f8e3cff */
[----:B------:R-:W-:Y:S01]  /*1490*/  ISETP.GE.AND P4, PT, R2, RZ, PT ;  /* 0x000000ff0200720c */ /* 0x000fe20003f86270 */
[----:B------:R-:W-:Y:S02]  /*14a0*/  VIADD R2, R22, 0x20 ;  /* 0x0000002016027836 */ /* 0x000fe40000000000 */
[----:B-1----:R-:W-:-:S03]  /*14b0*/  IMAD.MOV R0, RZ, RZ, -R11 ;  /* 0x000000ffff007224 */ /* 0x002fc600078e0a0b */
[----:B------:R-:W-:Y:S01]  /*14c0*/  ISETP.GE.AND P3, PT, R2, UR12, PT ;  /* 0x0000000c02007c0c */ /* 0x000fe2000bf66270 */
[----:B------:R-:W-:Y:S02]  /*14d0*/  IMAD.MOV.U32 R10, RZ, RZ, RZ ;  /* 0x000000ffff0a7224 */ /* 0x000fe400078e00ff */
[----:B------:R-:W-:-:S04]  /*14e0*/  IMAD R0, R0, R8, RZ ;  /* 0x0000000800007224 */ /* 0x000fc800078e02ff */
[----:B------:R-:W-:-:S06]  /*14f0*/  IMAD.HI.U32 R0, R11, R0, R10 ;  /* 0x000000000b007227 */ /* 0x000fcc00078e000a */
[----:B------:R-:W-:Y:S01]  /*1500*/  IMAD.HI.U32 R239, R0, R5, RZ ;  /* 0x0000000500ef7227 */ /* 0x000fe200078e00ff */
[----:B------:R-:W1:Y:S01]  /*1510*/  @!P3 LDC.64 R32, c[0x0][0x210] ;  /* 0x00008400ff20bb82 */ /* 0x000e620000000a00 */
[----:B------:R-:W2:Y:S02]  /*1520*/  @!P3 S2R R30, SR_CgaCtaId ;  /* 0x00000000001eb919 */ /* 0x000ea40000008800 */
[----:B------:R-:W-:Y:S02]  /*1530*/  IMAD.MOV R9, RZ, RZ, -R239 ;  /* 0x000000ffff097224 */ /* 0x000fe400078e0aef */
[----:B------:R-:W-:Y:S02]  /*1540*/  VIADD R0, R22, 0x60 ;  /* 0x0000006016007836 */ /* 0x000fe40000000000 */
[----:B------:R-:W-:-:S03]  /*1550*/  IMAD R9, R8, R9, R5 ;  /* 0x0000000908097224 */ /* 0x000fc600078e0205 */
[----:B------:R-:W-:Y:S02]  /*1560*/  ISETP.GE.AND P1, PT, R0, UR12, PT ;  /* 0x0000000c00007c0c */ /* 0x000fe4000bf26270 */
[----:B------:R-:W-:Y:S02]  /*1570*/  LOP3.LUT R0, R4, 0xfffffff8, RZ, 0xc0, !PT ;  /* 0xfffffff804007812 */ /* 0x000fe400078ec0ff */
[----:B------:R-:W-:Y:S01]  /*1580*/  ISETP.GT.U32.AND P6, PT, R8, R9, PT ;  /* 0x000000090800720c */ /* 0x000fe20003fc4070 */
[----:B------:R-:W4:Y:S02]  /*1590*/  @!P0 LDC.64 R4, c[0x0][0x240] ;  /* 0x00009000ff048b82 */ /* 0x000f240000000a00 */
[----:B------:R-:W-:-:S04]  /*15a0*/  IMAD.IADD R0, R3, 0x1, -R0 ;  /* 0x0000000103007824 */ /* 0x000fc800078e0a00 */
[----:B------:R-:W-:-:S05]  /*15b0*/  IMAD.SHL.U32 R26, R0, 0x8, RZ ;  /* 0x00000008001a7824 */ /* 0x000fca00078e00ff */
[----:B------:R-:W-:Y:S01]  /*15c0*/  LOP3.LUT R10, R19, 0x38, R26, 0xf8, !PT ;  /* 0x00000038130a7812 */ /* 0x000fe200078ef81a */
[----:B------:R-:W-:Y:S01]  /*15d0*/  @!P6 IMAD.IADD R9, R9, 0x1, -R8 ;  /* 0x000000010909e824 */ /* 0x000fe200078e0a08 */
[----:B------:R-:W-:Y:S01]  /*15e0*/  SHF.R.U32.HI R19, RZ, 0x3, R19 ;  /* 0x00000003ff137819 */ /* 0x000fe20000011613 */
[----:B------:R-:W-:Y:S01]  /*15f0*/  @!P6 VIADD R239, R239, 0x1 ;  /* 0x00000001efefe836 */ /* 0x000fe20000000000 */
[----:B------:R-:W-:Y:S02]  /*1600*/  SHF.R.S32.HI R27, RZ, 0x1f, R26 ;  /* 0x0000001fff1b7819 */ /* 0x000fe4000001141a */
[----:B------:R-:W-:Y:S02]  /*1610*/  LOP3.LUT R19, R10, R19, RZ, 0x3c, !PT ;  /* 0x000000130a137212 */ /* 0x000fe400078e3cff */
[----:B------:R-:W-:Y:S01]  /*1620*/  ISETP.GE.U32.AND P5, PT, R9, R8, PT ;  /* 0x000000080900720c */ /* 0x000fe20003fa6070 */
[----:B------:R-:W5:Y:S01]  /*1630*/  @!P0 LDC.64 R10, c[0x0][0x210] ;  /* 0x00008400ff0a8b82 */ /* 0x000f620000000a00 */
[----:B------:R-:W-:Y:S01]  /*1640*/  IADD3 R12, P6, R26, UR6, RZ ;  /* 0x000000061a0c7c10 */ /* 0x000fe2000ffde0ff */
[----:B------:R-:W-:-:S02]  /*1650*/  ULDC.64 UR6, c[0x0][0x258] ;  /* 0x0000960000067ab9 */ /* 0x000fc40000000a00 */
[----:B------:R-:W-:Y:S01]  /*1660*/  UIMAD UR4, UR4, UR6, URZ ;  /* 0x00000006040472a4 */ /* 0x000fe2000f8e023f */
[----:B------:R-:W-:Y:S01]  /*1670*/  IADD3.X R13, R27, UR9, RZ, P6, !PT ;  /* 0x000000091b0d7c10 */ /* 0x000fe2000b7fe4ff */
[----:B------:R-:W-:Y:S01]  /*1680*/  IMAD.U32 R28, RZ, RZ, UR6 ;  /* 0x00000006ff1c7e24 */ /* 0x000fe2000f8e00ff */
[----:B------:R-:W-:Y:S01]  /*1690*/  ISETP.GE.AND P6, PT, R22, UR5, PT ;  /* 0x0000000516007c0c */ /* 0x000fe2000bfc6270 */
[----:B------:R-:W2:Y:S01]  /*16a0*/  @!P3 LDC.64 R8, c[0x0][0x240] ;  /* 0x00009000ff08bb82 */ /* 0x000ea20000000a00 */
[----:B------:R-:W-:Y:S01]  /*16b0*/  UIMAD UR4, UR8, UR7, UR4 ;  /* 0x00000007080472a4 */ /* 0x000fe2000f8e0204 */
[----:B------:R-:W-:Y:S02]  /*16c0*/  IMAD.WIDE.U32 R28, R28, UR8, R12 ;  /* 0x000000081c1c7c25 */ /* 0x000fe4000f8e000c */
[----:B------:R-:W-:Y:S01]  /*16d0*/  @UP0 ULDC.64 UR8, c[0x0][0x248] ;  /* 0x0000920000080ab9 */ /* 0x000fe20000000a00 */
[----:B------:R-:W-:Y:S01]  /*16e0*/  @UP0 ULDC.64 UR6, c[0x0][0x250] ;  /* 0x0000940000060ab9 */ /* 0x000fe20000000a00 */
[----:B------:R-:W-:Y:S01]  /*16f0*/  @P5 VIADD R239, R239, 0x1 ;  /* 0x00000001efef5836 */ /* 0x000fe20000000000 */
[----:B------:R-:W-:Y:S01]  /*1700*/  ISETP.NE.AND P5, PT, R7, RZ, PT ;  /* 0x000000ff0700720c */ /* 0x000fe20003fa5270 */
[-C--:B----4-:R-:W-:Y:S01]  /*1710*/  @!P0 IMAD R18, R15, R4.reuse, RZ ;  /* 0x000000040f128224 */ /* 0x090fe200078e02ff */
[----:B------:R-:W-:Y:S01]  /*1720*/  @UP0 UIMAD.WIDE.U32 UR32, UR27, UR8, URZ ;  /* 0x000000081b2002a5 */ /* 0x000fe2000f8e003f */
[----:B------:R-:W-:Y:S01]  /*1730*/  VIADD R13, R29, UR4 ;  /* 0x000000041d0d7c36 */ /* 0x000fe20008000000 */
[----:B------:R-:W-:Y:S01]  /*1740*/  UMOV UR4, 0x400 ;  /* 0x0000040000047882 */ /* 0x000fe20000000000 */
[----:B------:R-:W-:Y:S01]  /*1750*/  @!P0 IMAD.MOV.U32 R12, RZ, RZ, R28 ;  /* 0x000000ffff0c8224 */ /* 0x000fe200078e001c */
[----:B---3--:R-:W-:Y:S01]  /*1760*/  ULEA UR4, UR11, UR4, 0x18 ;  /* 0x000000040b047291 */ /* 0x008fe2000f8ec03f */
[----:B------:R-:W-:Y:S01]  /*1770*/  @!P4 IMAD.MOV R239, RZ, RZ, -R239 ;  /* 0x000000ffffefc224 */ /* 0x000fe200078e0aef */
[C---:B------:R-:W-:Y:S01]  /*1780*/  @!P3 IADD3 R17, P4, R14.reuse, 0x20, RZ ;  /* 0x000000200e11b810 */ /* 0x040fe20007f9e0ff */
[C---:B------:R-:W-:Y:S01]  /*1790*/  @!P0 IMAD R18, R14.reuse, R5, R18 ;  /* 0x000000050e128224 */ /* 0x040fe200078e0212 */
[----:B------:R-:W-:Y:S01]  /*17a0*/  LOP3.LUT R5, R19, 0xfffffe00, R20, 0xf8, !PT ;  /* 0xfffffe0013057812 */ /* 0x000fe200078ef814 */
[----:B------:R-:W-:Y:S01]  /*17b0*/  @!P0 IMAD.WIDE.U32 R24, R14, R4, R12 ;  /* 0x000000040e188225 */ /* 0x000fe200078e000c */
[----:B------:R-:W3:Y:S01]  /*17c0*/  @!P6 S2R R16, SR_CgaCtaId ;  /* 0x000000000010e919 */ /* 0x000ee20000008800 */
[----:B------:R-:W-:Y:S01]  /*17d0*/  @!P5 LOP3.LUT R239, RZ, R7, RZ, 0x33, !PT ;  /* 0x00000007ffefd212 */ /* 0x000fe200078e33ff */
[----:B------:R-:W-:Y:S01]  /*17e0*/  @UP0 UIMAD.WIDE.U32 UR30, UR10, UR6, URZ ;  /* 0x000000060a1e02a5 */ /* 0x000fe2000f8e003f */
[----:B------:R-:W-:Y:S01]  /*17f0*/  @!P3 IMAD.X R21, RZ, RZ, R15, P4 ;  /* 0x000000ffff15b224 */ /* 0x000fe200020e060f */
[----:B-----5:R-:W-:Y:S01]  /*1800*/  @!P0 LEA R20, P4, R24, R10, 0x1 ;  /* 0x0000000a18148211 */ /* 0x020fe200078808ff */
[----:B------:R-:W-:Y:S01]  /*1810*/  @!P0 IMAD.IADD R18, R25, 0x1, R18 ;  /* 0x0000000119128824 */ /* 0x000fe200078e0212 */
[----:B------:R-:W-:Y:S01]  /*1820*/  LEA R235, R5, UR4, 0x1 ;  /* 0x0000000405eb7c11 */ /* 0x000fe2000f8e08ff */
[-C--:B--2---:R-:W-:Y:S01]  /*1830*/  @!P3 IMAD R4, R21, R8.reuse, RZ ;  /* 0x000000081504b224 */ /* 0x084fe200078e02ff */
[----:B------:R-:W-:Y:S01]  /*1840*/  ISETP.GE.AND P5, PT, R2, UR5, PT ;  /* 0x0000000502007c0c */ /* 0x000fe2000bfa6270 */
[----:B------:R-:W-:Y:S01]  /*1850*/  @!P3 IMAD.MOV.U32 R19, RZ, RZ, R13 ;  /* 0x000000ffff13b224 */ /* 0x000fe200078e000d */
[----:B------:R-:W-:Y:S01]  /*1860*/  @!P0 LEA.HI.X R21, R24, R11, R18, 0x1, P4 ;  /* 0x0000000b18158211 */ /* 0x000fe200020f0c12 */
[----:B------:R-:W-:Y:S01]  /*1870*/  @!P3 IMAD.MOV.U32 R18, RZ, RZ, R28 ;  /* 0x000000ffff12b224 */ /* 0x000fe200078e001c */
[----:B------:R-:W-:Y:S01]  /*1880*/  LEA.HI R7, R6, R3, RZ, 0x4 ;  /* 0x0000000306077211 */ /* 0x000fe200078f20ff */
[C---:B------:R-:W-:Y:S01]  /*1890*/  @!P3 IMAD R10, R17.reuse, R9, R4 ;  /* 0x00000009110ab224 */ /* 0x040fe200078e0204 */
[----:B------:R-:W-:Y:S01]  /*18a0*/  ISETP.GE.AND P4, PT, R2, UR5, PT ;  /* 0x0000000502007c0c */ /* 0x000fe2000bf86270 */
[----:B------:R-:W-:Y:S01]  /*18b0*/  @!P3 IMAD.WIDE.U32 R18, R17, R8, R18 ;  /* 0x000000081112b225 */ /* 0x000fe200078e0012 */
[----:B------:R-:W-:Y:S01]  /*18c0*/  @!PT LDS RZ, [RZ] ;  /* 0x00000000fffff984 */ /* 0x000fe20000000800 */
[----:B------:R-:W-:Y:S01]  /*18d0*/  @!PT LDS RZ, [RZ] ;  /* 0x00000000fffff984 */ /* 0x000fe20000000800 */
[----:B------:R-:W-:Y:S01]  /*18e0*/  @!PT LDS RZ, [RZ] ;  /* 0x00000000fffff984 */ /* 0x000fe20000000800 */
[----:B------:R-:W-:Y:S01]  /*18f0*/  @!P0 LDGSTS.E.BYPASS.LTC128B.128 [R235], desc[UR18][R20.64] ;  /* 0x0000000014eb8fae */ /* 0x000fe2000b901d52 */
[----:B------:R-:W-:Y:S01]  /*1900*/  @!P6 MOV R9, 0x400 ;  /* 0x000004000009e802 */ /* 0x000fe20000000f00 */
[----:B------:R-:W-:Y:S01]  /*1910*/  @UP0 UIMAD UR27, UR27, UR9, URZ ;  /* 0x000000091b1b02a4 */ /* 0x000fe2000f8e023f */
[----:B------:R-:W-:Y:S01]  /*1920*/  @!P3 IMAD.IADD R10, R19, 0x1, R10 ;  /* 0x00000001130ab824 */ /* 0x000fe200078e020a */
[----:B------:R-:W-:Y:S01]  /*1930*/  @!P0 LDGSTS.E.BYPASS.LTC128B.128 [R235+0x4000], desc[UR18][R20.64+0x80] ;  /* 0x0400008014eb8fae */ /* 0x000fe2000b901d52 */
[----:B------:R-:W-:-:S02]  /*1940*/  @UP0 UIMAD UR10, UR10, UR7, URZ ;  /* 0x000000070a0a02a4 */ /* 0x000fc4000f8e023f */
[----:B------:R-:W-:Y:S01]  /*1950*/  @UP0 UIADD3 UR27, UR33, UR27, URZ ;  /* 0x0000001b211b0290 */ /* 0x000fe2000fffe03f */
[----:B------:R-:W-:Y:S01]  /*1960*/  @!P0 LDGSTS.E.BYPASS.LTC128B.128 [R235+0x8000], desc[UR18][R20.64+0x100] ;  /* 0x0800010014eb8fae */ /* 0x000fe2000b901d52 */
[----:B------:R-:W-:Y:S01]  /*1970*/  @UP0 UIADD3 UR29, UR31, UR10, URZ ;  /* 0x0000000a1f1d0290 */ /* 0x000fe2000fffe03f */
[----:B------:R-:W-:Y:S02]  /*1980*/  @UP0 UMOV UR28, UR32 ;  /* 0x00000020001c0c82 */ /* 0x000fe40008000000 */
[----:B------:R2:W-:Y:S01]  /*1990*/  @!P0 LDGSTS.E.BYPASS.LTC128B.128 [R235+0xc000], desc[UR18][R20.64+0x180] ;  /* 0x0c00018014eb8fae */ /* 0x0005e2000b901d52 */
[C---:B-1----:R-:W-:Y:S01]  /*19a0*/  @!P3 LEA R32, P0, R18.reuse, R32, 0x1 ;  /* 0x000000201220b211 */ /* 0x042fe200078008ff */
[----:B------:R-:W1:Y:S03]  /*19b0*/  @!P2 S2R R4, SR_CgaCtaId ;  /* 0x000000000004a919 */ /* 0x000e660000008800 */
[----:B------:R-:W-:-:S02]  /*19c0*/  @!P3 LEA.HI.X R33, R18, R33, R10, 0x1, P0 ;  /* 0x000000211221b211 */ /* 0x000fc400000f0c0a */
[----:B------:R-:W-:Y:S01]  /*19d0*/  @!P2 IADD3 R24, P0, R14, 0x40, RZ ;  /* 0x000000400e18a810 */ /* 0x000fe20007f1e0ff */
[----:B------:R-:W4:Y:S01]  /*19e0*/  @!P1 S2R R18, SR_CgaCtaId ;  /* 0x0000000000129919 */ /* 0x000f220000008800 */
[----:B------:R-:W-:Y:S02]  /*19f0*/  SHF.R.S32.HI R10, RZ, 0x4, R7 ;  /* 0x00000004ff0a7819 */ /* 0x000fe40000011407 */
[----:B---3--:R-:W-:Y:S01]  /*1a00*/  @!P6 LEA R8, R16, R9, 0x18 ;  /* 0x000000091008e211 */ /* 0x008fe200078ec0ff */
[----:B------:R-:W-:Y:S01]  /*1a10*/  @!P2 IMAD.X R25, RZ, RZ, R15, P0 ;  /* 0x000000ffff19a224 */ /* 0x000fe200000e060f */
[----:B------:R-:W3:Y:S01]  /*1a20*/  @!P5 S2R R2, SR_CgaCtaId ;  /* 0x000000000002d919 */ /* 0x000ee20000008800 */
[----:B------:R-:W-:Y:S02]  /*1a30*/  LEA.HI R233, R7, R10, RZ, 0x1 ;  /* 0x0000000a07e97211 */ /* 0x000fe400078f08ff */
[----:B------:R-:W-:Y:S02]  /*1a40*/  @!P3 MOV R9, 0x400 ;  /* 0x000004000009b802 */ /* 0x000fe40000000f00 */
[----:B------:R-:W-:-:S02]  /*1a50*/  LOP3.LUT R233, R233, 0xfffffffe, RZ, 0xc0, !PT ;  /* 0xfffffffee9e97812 */ /* 0x000fc400078ec0ff */
[----:B------:R-:W-:-:S03]  /*1a60*/  @!P3 LEA R30, R30, R9, 0x18 ;  /* 0x000000091e1eb211 */ /* 0x000fc600078ec0ff */
[----:B------:R-:W-:Y:S01]  /*1a70*/  IMAD.IADD R233, R10, 0x1, -R233 ;  /* 0x000000010ae97824 */ /* 0x000fe200078e0ae9 */
[----:B------:R-:W-:Y:S02]  /*1a80*/  LOP3.LUT R10, R7, 0xfffffff0, RZ, 0xc0, !PT ;  /* 0xfffffff0070a7812 */ /* 0x000fe400078ec0ff */
[----:B------:R-:W-:Y:S02]  /*1a90*/  @!P2 MOV R7, 0x400 ;  /* 0x000004000007a802 */ /* 0x000fe40000000f00 */
[----:B--2---:R-:W-:Y:S01]  /*1aa0*/  @!P1 IADD3 R20, P0, R14, 0x60, RZ ;  /* 0x000000600e149810 */ /* 0x004fe20007f1e0ff */
[----:B------:R-:W-:-:S04]  /*1ab0*/  IMAD.IADD R10, R3, 0x1, -R10 ;  /* 0x00000001030a7824 */ /* 0x000fc800078e0a0a */
[----:B------:R-:W-:Y:S01]  /*1ac0*/  @!P1 IMAD.X R21, RZ, RZ, R15, P0 ;  /* 0x000000ffff159224 */ /* 0x000fe200000e060f */
[----:B------:R-:W-:Y:S02]  /*1ad0*/  PLOP3.LUT P0, PT, PT, PT, UP0, 0x80, 0x0 ;  /* 0x000000000000781c */ /* 0x000fe40003f0f008 */
[----:B-1----:R-:W-:Y:S02]  /*1ae0*/  @!P2 LEA R4, R4, R7, 0x18 ;  /* 0x000000070404a211 */ /* 0x002fe400078ec0ff */
[----:B------:R-:W-:-:S09]  /*1af0*/  SHF.R.S32.HI R7, RZ, 0x1f, R10 ;  /* 0x0000001fff077819 */ /* 0x000fd2000001140a */
[----:B---34-:R-:W-:Y:S05]  /*1b00*/  @P0 BRA `(.L_x_482) ;  /* 0x0000000000340947 */ /* 0x018fea0003800000 */
        /* <DEDUP_REMOVED lines=13> */
.L_x_482:
[----:B------:R-:W-:Y:S01]  /*1be0*/  LEA.HI R16, R7, R10, RZ, 0x3 ;  /* 0x0000000a07107211 */ /* 0x000fe200078f18ff */
        /* <DEDUP_REMOVED lines=13> */
.L_x_483:
[----:B------:R-:W-:Y:S01]  /*1cc0*/  IMAD R9, R23, UR8, RZ ;  /* 0x0000000817097c24 */ /* 0x000fe2000f8e02ff */
[----:B------:R-:W-:Y:S01]  /*1cd0*/  @!P5 MOV R11, 0x400 ;  /* 0x00000400000bd802 */ /* 0x000fe20000000f00 */
[----:B------:R-:W-:Y:S01]  /*1ce0*/  IMAD.WIDE.U32 R34, R22, UR8, R26 ;  /* 0x0000000816227c25 */ /* 0x000fe2000f8e001a */
[----:B------:R-:W-:Y:S01]  /*1cf0*/  LOP3.LUT R7, R16, 0xfffffff8, RZ, 0xc0, !PT ;  /* 0xfffffff810077812 */ /* 0x000fe200078ec0ff */
[----:B------:R-:W-:Y:S01]  /*1d00*/  ULDC.64 UR10, c[0x0][0x260] ;  /* 0x00009800000a7ab9 */ /* 0x000fe20000000a00 */
[----:B------:R-:W-:Y:S01]  /*1d10*/  @!P1 MOV R15, 0x400 ;  /* 0x00000400000f9802 */ /* 0x000fe20000000f00 */
[----:B------:R-:W-:Y:S01]  /*1d20*/  IMAD R9, R22, UR9, R9 ;  /* 0x0000000916097c24 */ /* 0x000fe2000f8e0209 */
[----:B------:R-:W-:Y:S01]  /*1d30*/  IADD3 R236, P0, R34, UR28, RZ ;  /* 0x0000001c22ec7c10 */ /* 0x000fe2000ff1e0ff */
[----:B------:R-:W-:Y:S01]  /*1d40*/  IMAD.IADD R7, R10, 0x1, -R7 ;  /* 0x000000010a077824 */ /* 0x000fe200078e0a07 */
[----:B------:R-:W-:Y:S01]  /*1d50*/  @!P5 LEA R2, R2, R11, 0x18 ;  /* 0x0000000b0202d211 */ /* 0x000fe200078ec0ff */
[----:B------:R-:W-:Y:S01]  /*1d60*/  IMAD.WIDE.U32 R26, R22, UR6, R26 ;  /* 0x00000006161a7c25 */ /* 0x000fe2000f8e001a */
[----:B------:R-:W-:Y:S01]  /*1d70*/  IADD3.X R237, R35, UR27, R9, P0, !PT ;  /* 0x0000001b23ed7c10 */ /* 0x000fe200087fe409 */
[----:B------:R-:W1:Y:S01]  /*1d80*/  @!P2 LDC.64 R10, c[0x0][0x240] ;  /* 0x00009000ff0aab82 */ /* 0x000e620000000a00 */
[----:B------:R-:W-:Y:S01]  /*1d90*/  @!P1 LEA R18, R18, R15, 0x18 ;  /* 0x0000000f12129211 */ /* 0x000fe200078ec0ff */
[----:B------:R-:W-:Y:S01]  /*1da0*/  IMAD R9, R23, UR6, RZ ;  /* 0x0000000617097c24 */ /* 0x000fe2000f8e02ff */
[----:B------:R-:W-:Y:S01]  /*1db0*/  IADD3 R34, P0, R26, UR30, RZ ;  /* 0x0000001e1a227c10 */ /* 0x000fe2000ff1e0ff */
[C---:B------:R-:W-:Y:S01]  /*1dc0*/  @!P2 IMAD R19, R5.reuse, 0x2, R4 ;  /* 0x000000020513a824 */ /* 0x040fe200078e0204 */
[----:B------:R-:W-:Y:S01]  /*1dd0*/  SHF.R.S32.HI R26, RZ, 0x1f, R239 ;  /* 0x0000001fff1a7819 */ /* 0x000fe200000114ef */
[----:B------:R-:W-:Y:S01]  /*1de0*/  IMAD R4, R22, UR7, R9 ;  /* 0x0000000716047c24 */ /* 0x000fe2000f8e0209 */
[----:B------:R-:W-:Y:S01]  /*1df0*/  USHF.L.U64.HI UR20, UR8, 0x6, UR9 ;  /* 0x0000000608147899 */ /* 0x000fe20008010209 */
[C---:B------:R-:W-:Y:S01]  /*1e00*/  @!P3 IMAD R23, R5.reuse, 0x2, R30 ;  /* 0x000000020517b824 */ /* 0x040fe200078e021e */
[----:B------:R-:W2:Y:S01]  /*1e10*/  @!P1 LDC.64 R14, c[0x0][0x240] ;  /* 0x00009000ff0e9b82 */ /* 0x000ea20000000a00 */
[----:B------:R-:W-:Y:S01]  /*1e20*/  @!P1 IMAD R18, R5, 0x2, R18 ;  /* 0x0000000205129824 */ /* 0x000fe200078e0212 */
[----:B------:R-:W-:Y:S01]  /*1e30*/  IADD3.X R35, R27, UR29, R4, P0, !PT ;  /* 0x0000001d1b237c10 */ /* 0x000fe200087fe404 */
[C---:B------:R-:W-:Y:S01]  /*1e40*/  @!P6 IMAD R17, R5.reuse, 0x2, R8 ;  /* 0x000000020511e824 */ /* 0x040fe200078e0208 */
[----:B------:R-:W-:Y:S01]  /*1e50*/  USHF.L.U32 UR21, UR8, 0x6, URZ ;  /* 0x0000000608157899 */ /* 0x000fe2000800063f */
[----:B------:R-:W-:Y:S01]  /*1e60*/  @!P5 IMAD R2, R5, 0x2, R2 ;  /* 0x000000020502d824 */ /* 0x000fe200078e0202 */
[----:B------:R-:W-:Y:S01]  /*1e70*/  @!PT LDS RZ, [RZ] ;  /* 0x00000000fffff984 */ /* 0x000fe20000000800 */
[----:B------:R-:W-:Y:S01]  /*1e80*/  @!PT LDS RZ, [RZ] ;  /* 0x00000000fffff984 */ /* 0x000fe20000000800 */
[----:B------:R-:W-:Y:S01]  /*1e90*/  @!PT LDS RZ, [RZ] ;  /* 0x00000000fffff984 */ /* 0x000fe20000000800 */
[----:B------:R-:W-:Y:S01]  /*1ea0*/  @!P3 LDGSTS.E.BYPASS.LTC128B.128 [R23+0x1000], desc[UR18][R32.64] ;  /* 0x010000002017bfae */ /* 0x000fe2000b901d52 */
[--C-:B------:R-:W-:Y:S01]  /*1eb0*/  @!P2 IMAD.MOV.U32 R31, RZ, RZ, R13.reuse ;  /* 0x000000ffff1fa224 */ /* 0x100fe200078e000d */
[----:B------:R-:W3:Y:S01]  /*1ec0*/  @!P2 LDC.64 R4, c[0x0][0x210] ;  /* 0x00008400ff04ab82 */ /* 0x000ee20000000a00 */
[----:B------:R-:W-:Y:S01]  /*1ed0*/  @!P1 IMAD.MOV.U32 R29, RZ, RZ, R13 ;  /* 0x000000ffff1d9224 */ /* 0x000fe200078e000d */
[----:B------:R-:W-:Y:S01]  /*1ee0*/  @!P3 LDGSTS.E.BYPASS.LTC128B.128 [R23+0x5000], desc[UR18][R32.64+0x80] ;  /* 0x050000802017bfae */ /* 0x000fe2000b901d52 */
[----:B------:R-:W-:Y:S01]  /*1ef0*/  @!P2 IMAD.MOV.U32 R30, RZ, RZ, R28 ;  /* 0x000000ffff1ea224 */ /* 0x000fe200078e001c */
[----:B------:R-:W-:Y:S01]  /*1f00*/  USHF.L.U32 UR28, UR8, 0x5, URZ ;  /* 0x00000005081c7899 */ /* 0x000fe2000800063f */
[----:B------:R-:W-:Y:S01]  /*1f10*/  IMAD R8, R26, UR10, RZ ;  /* 0x0000000a1a087c24 */ /* 0x000fe2000f8e02ff */
[----:B------:R-:W-:Y:S01]  /*1f20*/  @!P3 LDGSTS.E.BYPASS.LTC128B.128 [R23+0x9000], desc[UR18][R32.64+0x100] ;  /* 0x090001002017bfae */ /* 0x000fe2000b901d52 */
[-C--:B-1----:R-:W-:Y:S01]  /*1f30*/  @!P2 IMAD R25, R25, R10.reuse, RZ ;  /* 0x0000000a1919a224 */ /* 0x082fe200078e02ff */
[----:B------:R-:W1:Y:S01]  /*1f40*/  @!P1 LDC.64 R12, c[0x0][0x210] ;  /* 0x00008400ff0c9b82 */ /* 0x000e620000000a00 */
[----:B------:R-:W-:Y:S01]  /*1f50*/  @!P2 IMAD.WIDE.U32 R30, R24, R10, R30 ;  /* 0x0000000a181ea225 */ /* 0x000fe200078e001e */
[----:B------:R4:W-:Y:S01]  /*1f60*/  @!P3 LDGSTS.E.BYPASS.LTC128B.128 [R23+0xd000], desc[UR18][R32.64+0x180] ;  /* 0x0d0001802017bfae */ /* 0x0009e2000b901d52 */
[----:B------:R-:W-:Y:S01]  /*1f70*/  USHF.L.U64.HI UR27, UR8, 0x5, UR9 ;  /* 0x00000005081b7899 */ /* 0x000fe20008010209 */
[----:B------:R-:W-:Y:S01]  /*1f80*/  LEA.HI R6, R6, R3, RZ, 0x5 ;  /* 0x0000000306067211 */ /* 0x000fe200078f28ff */
[----:B------:R-:W-:Y:S01]  /*1f90*/  @!P2 IMAD R25, R24, R11, R25 ;  /* 0x0000000b1819a224 */ /* 0x000fe200078e0219 */
[----:B------:R-:W-:Y:S01]  /*1fa0*/  UIMAD.WIDE.U32 UR30, UR22, UR6, URZ ;  /* 0x00000006161e72a5 */ /* 0x000fe2000f8e003f */
[----:B------:R-:W-:Y:S01]  /*1fb0*/  IMAD.WIDE.U32 R236, R239, UR10, R236 ;  /* 0x0000000aefec7c25 */ /* 0x000fe2000f8e00ec */
[----:B------:R-:W5:Y:S01]  /*1fc0*/  @!P6 LDC.64 R10, c[0x0][0x218] ;  /* 0x00008600ff0aeb82 */ /* 0x000f620000000a00 */
[----:B------:R-:W-:-:S02]  /*1fd0*/  UIADD3 UR24, UR26, -UR24, -UR16 ;  /* 0x800000181a187290 */ /* 0x000fc4000fffe810 */
[----:B------:R-:W-:Y:S01]  /*1fe0*/  @!P2 IMAD.IADD R25, R31, 0x1, R25 ;  /* 0x000000011f19a824 */ /* 0x000fe200078e0219 */
[----:B------:R-:W-:Y:S01]  /*1ff0*/  UISETP.GT.AND UP0, UPT, UR22, UR13, UPT ;  /* 0x0000000d1600728c */ /* 0x000fe2000bf04270 */
[----:B------:R-:W-:Y:S01]  /*2000*/  IMAD R245, R239, UR11, R8 ;  /* 0x0000000beff57c24 */ /* 0x000fe2000f8e0208 */
[----:B------:R-:W-:Y:S01]  /*2010*/  ULDC.64 UR10, c[0x0][0x268] ;  /* 0x00009a00000a7ab9 */ /* 0x000fe20000000a00 */
[----:B--2---:R-:W-:Y:S01]  /*2020*/  @!P1 IMAD R21, R21, R14, RZ ;  /* 0x0000000e15159224 */ /* 0x004fe200078e02ff */
[----:B---3--:R-:W-:Y:S01]  /*2030*/  @!P2 LEA R24, P0, R30, R4, 0x1 ;  /* 0x000000041e18a211 */ /* 0x008fe200078008ff */
[----:B------:R-:W-:Y:S02]  /*2040*/  IMAD R26, R26, UR10, RZ ;  /* 0x0000000a1a1a7c24 */ /* 0x000fe4000f8e02ff */
[----:B------:R-:W-:Y:S01]  /*2050*/  @!P1 IMAD R15, R20, R15, R21 ;  /* 0x0000000f140f9224 */ /* 0x000fe200078e0215 */
[----:B------:R-:W-:Y:S01]  /*2060*/  @!P2 LEA.HI.X R25, R30, R5, R25, 0x1, P0 ;  /* 0x000000051e19a211 */ /* 0x000fe200000f0c19 */
[----:B------:R-:W-:Y:S01]  /*2070*/  @!P1 IMAD.WIDE.U32 R28, R20, R14, R28 ;  /* 0x0000000e141c9225 */ /* 0x000fe200078e001c */
[----:B------:R-:W2:Y:S03]  /*2080*/  @!P5 LDC.64 R4, c[0x0][0x218] ;  /* 0x00008600ff04db82 */ /* 0x000ea60000000a00 */
[C---:B------:R-:W-:Y:S01]  /*2090*/  IMAD.WIDE.U32 R8, R239.reuse, UR10, R34 ;  /* 0x0000000aef087c25 */ /* 0x040fe2000f8e0022 */
[----:B------:R-:W-:Y:S01]  /*20a0*/  USHF.R.S32.HI UR10, URZ, 0x1f, UR22 ;  /* 0x0000001f3f0a7899 */ /* 0x000fe20008011416 */
[C---:B-1----:R-:W-:Y:S01]  /*20b0*/  @!P1 LEA R20, P0, R28.reuse, R12, 0x1 ;  /* 0x0000000c1c149211 */ /* 0x042fe200078008ff */
[----:B------:R-:W-:Y:S01]  /*20c0*/  @!P2 LDGSTS.E.BYPASS.LTC128B.128 [R19+0x2000], desc[UR18][R24.64] ;  /* 0x020000001813afae */ /* 0x000fe2000b901d52 */
[----:B------:R-:W-:Y:S01]  /*20d0*/  IMAD R239, R239, UR11, R26 ;  /* 0x0000000befef7c24 */ /* 0x000fe2000f8e021a */
[----:B------:R-:W-:Y:S01]  /*20e0*/  UIMAD UR11, UR20, UR22, URZ ;  /* 0x00000016140b72a4 */ /* 0x000fe2000f8e023f */
[----:B------:R-:W-:Y:S01]  /*20f0*/  @!P1 IMAD.IADD R14, R29, 0x1, R15 ;  /* 0x000000011d0e9824 */ /* 0x000fe200078e020f */
[----:B------:R-:W-:Y:S01]  /*2100*/  @!P2 LDGSTS.E.BYPASS.LTC128B.128 [R19+0x6000], desc[UR18][R24.64+0x80] ;  /* 0x060000801813afae */ /* 0x000fe2000b901d52 */
[----:B------:R-:W-:Y:S01]  /*2110*/  IMAD.IADD R245, R237, 0x1, R245 ;  /* 0x00000001edf57824 */ /* 0x000fe200078e02f5 */
[----:B------:R-:W-:Y:S01]  /*2120*/  UIMAD UR11, UR10, UR21, UR11 ;  /* 0x000000150a0b72a4 */ /* 0x000fe2000f8e020b */
[----:B------:R-:W-:Y:S01]  /*2130*/  IMAD.U32 R15, RZ, RZ, UR22 ;  /* 0x00000016ff0f7e24 */ /* 0x000fe2000f8e00ff */
[----:B------:R-:W-:Y:S01]  /*2140*/  @!P1 LEA.HI.X R21, R28, R13, R14, 0x1, P0 ;  /* 0x0000000d1c159211 */ /* 0x000fe200000f0c0e */
[----:B------:R-:W-:Y:S01]  /*2150*/  IMAD.MOV.U32 R244, RZ, RZ, R236 ;  /* 0x000000fffff47224 */ /* 0x000fe200078e00ec */
[----:B------:R-:W-:Y:S01]  /*2160*/  @!P2 LDGSTS.E.BYPASS.LTC128B.128 [R19+0xa000], desc[UR18][R24.64+0x100] ;  /* 0x0a0001001813afae */ /* 0x000fe2000b901d52 */
[----:B------:R-:W-:Y:S01]  /*2170*/  UIMAD UR10, UR10, UR6, URZ ;  /* 0x000000060a0a72a4 */ /* 0x000fe2000f8e023f */
[----:B----4-:R-:W-:-:S02]  /*2180*/  IMAD.SHL.U32 R23, R22, 0x8, RZ ;  /* 0x0000000816177824 */ /* 0x010fc400078e00ff */
[----:B------:R-:W-:Y:S01]  /*2190*/  IMAD.WIDE.U32 R14, R15, UR21, R244 ;  /* 0x000000150f0e7c25 */ /* 0x000fe2000f8e00f4 */
[----:B------:R-:W-:Y:S01]  /*21a0*/  @!P2 LDGSTS.E.BYPASS.LTC128B.128 [R19+0xe000], desc[UR18][R24.64+0x180] ;  /* 0x0e0001801813afae */ /* 0x000fe2000b901d52 */
[----:B------:R-:W-:Y:S02]  /*21b0*/  UIMAD UR10, UR22, UR7, UR10 ;  /* 0x00000007160a72a4 */ /* 0x000fe4000f8e020a */
[----:B------:R-:W-:Y:S01]  /*21c0*/  VIADD R12, R15, UR11 ;  /* 0x0000000b0f0c7c36 */ /* 0x000fe20008000000 */
[C---:B-----5:R-:W-:Y:S01]  /*21d0*/  @!P6 LEA R26, P0, R14.reuse, R10, 0x1 ;  /* 0x0000000a0e1ae211 */ /* 0x060fe200078008ff */
[----:B------:R-:W-:Y:S01]  /*21e0*/  @!P1 LDGSTS.E.BYPASS.LTC128B.128 [R18+0x3000], desc[UR18][R20.64] ;  /* 0x0300000014129fae */ /* 0x000fe2000b901d52 */
[C---:B------:R-:W-:Y:S01]  /*21f0*/  @!P5 IADD3 R10, P2, R14.reuse, UR28, RZ ;  /* 0x0000001c0e0adc10 */ /* 0x040fe2000ff5e0ff */
[----:B------:R-:W-:Y:S01]  /*2200*/  UIADD3 UR10, UR31, UR10, URZ ;  /* 0x0000000a1f0a7290 */ /* 0x000fe2000fffe03f */
[----:B------:R-:W-:Y:S01]  /*2210*/  @!P6 LEA.HI.X R27, R14, R11, R12, 0x1, P0 ;  /* 0x0000000b0e1be211 */ /* 0x000fe200000f0c0c */
[----:B------:R-:W-:Y:S01]  /*2220*/  @!P1 LDGSTS.E.BYPASS.LTC128B.128 [R18+0x7000], desc[UR18][R20.64+0x80] ;  /* 0x0700008014129fae */ /* 0x000fe2000b901d52 */
[----:B------:R-:W-:Y:S01]  /*2230*/  @!P5 IADD3.X R12, R12, UR27, RZ, P2, !PT ;  /* 0x0000001b0c0cdc10 */ /* 0x000fe200097fe4ff */
[----:B------:R-:W-:Y:S01]  /*2240*/  IMAD.SHL.U32 R11, R233, 0x8, RZ ;  /* 0x00000008e90b7824 */ /* 0x000fe200078e00ff */
[----:B--2---:R-:W-:Y:S01]  /*2250*/  @!P5 LEA R14, P0, R10, R4, 0x1 ;  /* 0x000000040a0ed211 */ /* 0x004fe200078008ff */
[----:B------:R-:W-:Y:S01]  /*2260*/  @!P1 LDGSTS.E.BYPASS.LTC128B.128 [R18+0xb000], desc[UR18][R20.64+0x100] ;  /* 0x0b00010014129fae */ /* 0x000fe2000b901d52 */
[----:B------:R-:W-:-:S02]  /*2270*/  IMAD.IADD R239, R9, 0x1, R239 ;  /* 0x0000000109ef7824 */ /* 0x000fc400078e02ef */
[----:B------:R-:W-:Y:S01]  /*2280*/  @!P5 LEA.HI.X R15, R10, R5, R12, 0x1, P0 ;  /* 0x000000050a0fd211 */ /* 0x000fe200000f0c0c */
[----:B------:R1:W-:Y:S01]  /*2290*/  @!P1 LDGSTS.E.BYPASS.LTC128B.128 [R18+0xf000], desc[UR18][R20.64+0x180] ;  /* 0x0f00018014129fae */ /* 0x0003e2000b901d52 */
[----:B------:R-:W-:Y:S01]  /*22a0*/  ISETP.GE.AND P0, PT, R22, UR5, PT ;  /* 0x0000000516007c0c */ /* 0x000fe2000bf06270 */
[----:B------:R-:W-:Y:S01]  /*22b0*/  IMAD.SHL.U32 R10, R0, 0x40, RZ ;  /* 0x00000040000a7824 */ /* 0x000fe200078e00ff */
[----:B------:R-:W2:Y:S01]  /*22c0*/  @!P4 LDC.64 R12, c[0x0][0x220] ;  /* 0x00008800ff0ccb82 */ /* 0x000ea20000000a00 */
[----:B------:R-:W-:Y:S01]  /*22d0*/  @!P6 LDGSTS.E.BYPASS.LTC128B.128 [R17+0x10000], desc[UR18][R26.64] ;  /* 0x100000001a11efae */ /* 0x000fe2000b901d52 */
[----:B------:R-:W-:Y:S01]  /*22e0*/  USHF.L.U32 UR5, UR7, 0x5, URZ ;  /* 0x0000000507057899 */ /* 0x000fe2000800063f */
[----:B------:R-:W-:Y:S02]  /*22f0*/  IMAD.SHL.U32 R246, R3, 0x2, RZ ;  /* 0x0000000203f67824 */ /* 0x000fe400078e00ff */
[----:B------:R-:W-:Y:S01]  /*2300*/  @!P6 LDGSTS.E.BYPASS.LTC128B.128 [R17+0x12000], desc[UR18][R26.64+0x80] ;  /* 0x120000801a11efae */ /* 0x000fe2000b901d52 */
[----:B------:R-:W-:-:S02]  /*2310*/  IMAD.U32 R242, RZ, RZ, UR26 ;  /* 0x0000001afff27e24 */ /* 0x000fc4000f8e00ff */
[----:B------:R-:W-:Y:S01]  /*2320*/  LOP3.LUT R246, R246, 0x6, RZ, 0xc0, !PT ;  /* 0x00000006f6f67812 */ /* 0x000fe200078ec0ff */
[----:B------:R-:W-:Y:S02]  /*2330*/  @!P6 LDGSTS.E.BYPASS.LTC128B.128 [R17+0x14000], desc[UR18][R26.64+0x100] ;  /* 0x140001001a11efae */ /* 0x000fe4000b901d52 */
[----:B------:R-:W3:Y:S02]  /*2340*/  @!P0 LDC.64 R4, c[0x0][0x220] ;  /* 0x00008800ff048b82 */ /* 0x000ee40000000a00 */
[----:B------:R4:W-:Y:S04]  /*2350*/  @!P6 LDGSTS.E.BYPASS.LTC128B.128 [R17+0x16000], desc[UR18][R26.64+0x180] ;  /* 0x160001801a11efae */ /* 0x0009e8000b901d52 */
[----:B------:R-:W-:Y:S04]  /*2360*/  @!P5 LDGSTS.E.BYPASS.LTC128B.128 [R2+0x11000], desc[UR18][R14.64] ;  /* 0x110000000e02dfae */ /* 0x000fe8000b901d52 */
[----:B------:R-:W-:Y:S01]  /*2370*/  @!P5 LDGSTS.E.BYPASS.LTC128B.128 [R2+0x13000], desc[UR18][R14.64+0x80] ;  /* 0x130000800e02dfae */ /* 0x000fe2000b901d52 */
[----:B-1----:R-:W-:-:S03]  /*2380*/  LOP3.LUT R18, R10, 0x1c0, RZ, 0xc0, !PT ;  /* 0x000001c00a127812 */ /* 0x002fc600078ec0ff */
[----:B------:R-:W-:Y:S01]  /*2390*/  @!P5 LDGSTS.E.BYPASS.LTC128B.128 [R2+0x15000], desc[UR18][R14.64+0x100] ;  /* 0x150001000e02dfae */ /* 0x000fe2000b901d52 */
[----:B------:R-:W-:-:S03]  /*23a0*/  IMAD.SHL.U32 R10, R7, 0x40, RZ ;  /* 0x00000040070a7824 */ /* 0x000fc600078e00ff */
[----:B------:R1:W-:Y:S04]  /*23b0*/  @!P5 LDGSTS.E.BYPASS.LTC128B.128 [R2+0x17000], desc[UR18][R14.64+0x180] ;  /* 0x170001800e02dfae */ /* 0x0003e8000b901d52 */
[----:B------:R-:W0:Y:S01]  /*23c0*/  LDGDEPBAR ;  /* 0x00000000000079af */ /* 0x000e220000000000 */
[----:B----4-:R-:W-:Y:S02]  /*23d0*/  LOP3.LUT R17, R18, 0x8, R23, 0xf8, !PT ;  /* 0x0000000812117812 */ /* 0x010fe400078ef817 */
[----:B------:R-:W-:-:S04]  /*23e0*/  SHF.R.U32.HI R18, RZ, 0x3, R18 ;  /* 0x00000003ff127819 */ /* 0x000fc80000011612 */
[----:B------:R-:W-:Y:S01]  /*23f0*/  LOP3.LUT R18, R17, R18, RZ, 0x3c, !PT ;  /* 0x0000001211127212 */ /* 0x000fe200078e3cff */
[----:B------:R-:W-:Y:S01]  /*2400*/  IMAD.U32 R17, RZ, RZ, UR5 ;  /* 0x00000005ff117e24 */ /* 0x000fe2000f8e00ff */
[----:B------:R-:W-:-:S03]  /*2410*/  UIADD3 UR5, UR26, 0x1, -UR16 ;  /* 0x000000011a057890 */ /* 0x000fc6000fffe810 */
[----:B------:R-:W-:-:S03]  /*2420*/  IMAD R233, R233, 0x200, R18 ;  /* 0x00000200e9e97824 */ /* 0x000fc600078e0212 */
[----:B------:R-:W-:Y:S01]  /*2430*/  IMAD.U32 R240, RZ, RZ, UR5 ;  /* 0x00000005fff07e24 */ /* 0x000fe2000f8e00ff */
[----:B------:R-:W-:Y:S01]  /*2440*/  UIADD3 UR5, UR5, UR23, URZ ;  /* 0x0000001705057290 */ /* 0x000fe2000fffe03f */
[----:B-1----:R-:W-:Y:S01]  /*2450*/  LOP3.LUT R2, R10, 0x1c0, RZ, 0xc0, !PT ;  /* 0x000001c00a027812 */ /* 0x002fe200078ec0ff */
[----:B------:R-:W-:-:S04]  /*2460*/  DEPBAR.LE SB0, 0x0 ;  /* 0x000080000000791a */ /* 0x000fc80000000000 */
[----:B------:R-:W-:Y:S01]  /*2470*/  IMAD.U32 R14, RZ, RZ, UR30 ;  /* 0x0000001eff0e7e24 */ /* 0x000fe2000f8e00ff */
[----:B------:R-:W-:Y:S01]  /*2480*/  BAR.SYNC.DEFER_BLOCKING 0x0 ;  /* 0x0000000000007b1d */ /* 0x000fe20000010000 */
[----:B------:R-:W-:Y:S01]  /*2490*/  IMAD.U32 R15, RZ, RZ, UR31 ;  /* 0x0000001fff0f7e24 */ /* 0x000fe2000f8e00ff */
[----:B------:R-:W-:Y:S01]  /*24a0*/  LOP3.LUT R15, R2, 0x8, R11, 0xf8, !PT ;  /* 0x00000008020f7812 */ /* 0x000fe200078ef80b */
[----:B------:R-:W-:Y:S01]  /*24b0*/  IMAD.U32 R11, RZ, RZ, UR10 ;  /* 0x0000000aff0b7e24 */ /* 0x000fe2000f8e00ff */
[C---:B------:R-:W-:Y:S01]  /*24c0*/  LEA R10, P1, R14.reuse, R8, 0x6 ;  /* 0x000000080e0a7211 */ /* 0x040fe200078230ff */
[----:B------:R-:W-:Y:S01]  /*24d0*/  UIMAD.WIDE.U32 UR10, UR6, 0x20, URZ ;  /* 0x00000020060a78a5 */ /* 0x000fe2000f8e003f */
[----:B------:R-:W-:Y:S02]  /*24e0*/  SHF.R.U32.HI R2, RZ, 0x3, R2 ;  /* 0x00000003ff027819 */ /* 0x000fe40000011602 */
[----:B------:R-:W-:Y:S01]  /*24f0*/  LEA.HI.X R14, R14, R239, R11, 0x6, P1 ;  /* 0x000000ef0e0e7211 */ /* 0x000fe200008f340b */
[----:B------:R-:W-:Y:S01]  /*2500*/  IMAD.SHL.U32 R11, R16, 0x40, RZ ;  /* 0x00000040100b7824 */ /* 0x000fe200078e00ff */
[----:B---3--:R-:W-:-:S02]  /*2510*/  @!P0 LEA R20, P2, R10, R4, 0x1 ;  /* 0x000000040a148211 */ /* 0x008fc400078408ff */
[----:B------:R-:W-:Y:S02]  /*2520*/  LOP3.LUT R2, R15, R2, RZ, 0x3c, !PT ;  /* 0x000000020f027212 */ /* 0x000fe400078e3cff */
[----:B------:R-:W-:Y:S02]  /*2530*/  SHF.R.S32.HI R4, RZ, 0x5, R6 ;  /* 0x00000005ff047819 */ /* 0x000fe40000011406 */
[----:B------:R-:W-:Y:S02]  /*2540*/  LOP3.LUT R11, R11, 0xfffffe00, RZ, 0xc0, !PT ;  /* 0xfffffe000b0b7812 */ /* 0x000fe400078ec0ff */
[C---:B------:R-:W-:Y:S02]  /*2550*/  @!P4 IADD3 R15, P1, R10.reuse, UR10, RZ ;  /* 0x0000000a0a0fcc10 */ /* 0x040fe4000ff3e0ff */
[----:B------:R-:W-:Y:S01]  /*2560*/  @!P0 LEA.HI.X R21, R10, R5, R14, 0x1, P2 ;  /* 0x000000050a158211 */ /* 0x000fe200010f0c0e */
[----:B------:R-:W-:Y:S01]  /*2570*/  IMAD R5, R4, 0x400, R11 ;  /* 0x0000040004057824 */ /* 0x000fe200078e020b */
[----:B------:R-:W-:-:S02]  /*2580*/  @!P4 IADD3.X R16, R14, UR11, R17, P1, !PT ;  /* 0x0000000b0e10cc10 */ /* 0x000fc40008ffe411 */
[----:B--2---:R-:W-:Y:S01]  /*2590*/  @!P4 LEA R12, P1, R15, R12, 0x1 ;  /* 0x0000000c0f0cc211 */ /* 0x004fe200078208ff */
[----:B------:R-:W-:Y:S01]  /*25a0*/  IMAD.IADD R234, R2, 0x1, R5 ;  /* 0x0000000102ea7824 */ /* 0x000fe200078e0205 */
[----:B------:R-:W-:Y:S01]  /*25b0*/  @P0 STS.128 [R235+0x18000], RZ ;  /* 0x018000ffeb000388 */ /* 0x000fe20000000c00 */
[----:B------:R-:W-:Y:S01]  /*25c0*/  LEA R233, R233, UR4, 0x1 ;  /* 0x00000004e9e97c11 */ /* 0x000fe2000f8e08ff */
[----:B------:R-:W-:Y:S01]  /*25d0*/  IMAD.MOV.U32 R5, RZ, RZ, 0x20 ;  /* 0x00000020ff057424 */ /* 0x000fe200078e00ff */
[----:B------:R-:W-:Y:S01]  /*25e0*/  @!P4 LEA.HI.X R13, R15, R13, R16, 0x1, P1 ;  /* 0x0000000d0f0dc211 */ /* 0x000fe200008f0c10 */
[----:B------:R-:W-:Y:S01]  /*25f0*/  @P0 STS.128 [R235+0x1a000], RZ ;  /* 0x01a000ffeb000388 */ /* 0x000fe20000000c00 */
[----:B------:R-:W-:Y:S01]  /*2600*/  LEA R234, R234, UR4, 0x1 ;  /* 0x00000004eaea7c11 */ /* 0x000fe2000f8e08ff */
[----:B------:R-:W-:Y:S01]  /*2610*/  VIADD R231, R233, 0x10020 ;  /* 0x00010020e9e77836 */ /* 0x000fe20000000000 */
[----:B------:R-:W-:Y:S01]  /*2620*/  R2P PR, R7, 0x6 ;  /* 0x0000000607007804 */ /* 0x000fe20000000000 */
[----:B------:R-:W-:Y:S01]  /*2630*/  @P0 STS.128 [R235+0x1c000], RZ ;  /* 0x01c000ffeb000388 */ /* 0x000fe20000000c00 */
[----:B------:R-:W-:Y:S01]  /*2640*/  IMAD.MOV.U32 R7, RZ, RZ, 0x10 ;  /* 0x00000010ff077424 */ /* 0x000fe200078e00ff */
[----:B------:R-:W-:-:S02]  /*2650*/  LOP3.LUT R6, R6, 0xffffffe0, RZ, 0xc0, !PT ;  /* 0xffffffe006067812 */ /* 0x000fc400078ec0ff */
[----:B------:R-:W-:Y:S01]  /*2660*/  @P0 STS.128 [R235+0x1e000], RZ ;  /* 0x01e000ffeb000388 */ /* 0x000fe20000000c00 */
[----:B------:R-:W-:Y:S02]  /*2670*/  SEL R5, R5, 0xffffffe0, !P2 ;  /* 0xffffffe005057807 */ /* 0x000fe40005000000 */
[----:B------:R-:W-:Y:S01]  /*2680*/  SEL R7, R7, 0xfffffff0, !P1 ;  /* 0xfffffff007077807 */ /* 0x000fe20004800000 */
[----:B------:R-:W-:Y:S01]  /*2690*/  @!PT LDS RZ, [RZ] ;  /* 0x00000000fffff984 */ /* 0x000fe20000000800 */
[----:B------:R-:W-:Y:S01]  /*26a0*/  @!PT LDS RZ, [RZ] ;  /* 0x00000000fffff984 */ /* 0x000fe20000000800 */
[----:B------:R-:W-:Y:S01]  /*26b0*/  @!PT LDS RZ, [RZ] ;  /* 0x00000000fffff984 */ /* 0x000fe20000000800 */
[----:B------:R-:W-:Y:S01]  /*26c0*/  @!P0 LDGSTS.E.BYPASS.LTC128B.128 [R235+0x18000], desc[UR18][R20.64] ;  /* 0x1800000014eb8fae */ /* 0x000fe2000b901d52 */
[----:B------:R-:W-:Y:S01]  /*26d0*/  R2P PR, R0, 0x6 ;  /* 0x0000000600007804 */ /* 0x000fe20000000000 */
[----:B------:R-:W-:Y:S01]  /*26e0*/  VIADD R0, R233, 0x10000 ;  /* 0x00010000e9007836 */ /* 0x000fe20000000000 */
[----:B------:R-:W-:Y:S01]  /*26f0*/  LEA R243, R4, UR25, 0x4 ;  /* 0x0000001904f37c11 */ /* 0x000fe2000f8e20ff */
[----:B------:R-:W-:Y:S01]  /*2700*/  @!P0 LDGSTS.E.BYPASS.LTC128B.128 [R235+0x1a000], desc[UR18][R20.64+0x80] ;  /* 0x1a00008014eb8fae */ /* 0x000fe2000b901d52 */
[--C-:B------:R-:W-:Y:S02]  /*2710*/  IMAD R232, R7, 0x2, R234.reuse ;  /* 0x0000000207e87824 */ /* 0x100fe400078e02ea */
[C---:B------:R-:W-:Y:S01]  /*2720*/  IMAD R230, R5.reuse, 0x2, R234 ;  /* 0x0000000205e67824 */ /* 0x040fe200078e02ea */
[----:B------:R-:W-:Y:S01]  /*2730*/  @!P0 LDGSTS.E.BYPASS.LTC128B.128 [R235+0x1c000], desc[UR18][R20.64+0x100] ;  /* 0x1c00010014eb8fae */ /* 0x000fe2000b901d52 */
[----:B------:R-:W-:-:S02]  /*2740*/  IMAD R229, R5, 0x2, R232 ;  /* 0x0000000205e57824 */ /* 0x000fc400078e02e8 */
[----:B------:R-:W-:Y:S01]  /*2750*/  IMAD.IADD R6, R3, 0x1, -R6 ;  /* 0x0000000103067824 */ /* 0x000fe200078e0a06 */
[----:B------:R1:W-:Y:S01]  /*2760*/  @!P0 LDGSTS.E.BYPASS.LTC128B.128 [R235+0x1e000], desc[UR18][R20.64+0x180] ;  /* 0x1e00018014eb8fae */ /* 0x0003e2000b901d52 */
[----:B------:R-:W-:Y:S02]  /*2770*/  IMAD.U32 R3, RZ, RZ, UR22 ;  /* 0x00000016ff037e24 */ /* 0x000fe4000f8e00ff */
[----:B------:R-:W-:Y:S01]  /*2780*/  @P1 VIADD R231, R0, 0xffffffe0 ;  /* 0xffffffe000e71836 */ /* 0x000fe20000000000 */
[----:B------:R-:W-:Y:S01]  /*2790*/  @P4 STS.128 [R235+0x19000], RZ ;  /* 0x019000ffeb004388 */ /* 0x000fe20000000c00 */
[----:B------:R-:W-:Y:S02]  /*27a0*/  IMAD.MOV.U32 R0, RZ, RZ, 0x40 ;  /* 0x00000040ff007424 */ /* 0x000fe400078e00ff */
[----:B------:R-:W-:Y:S01]  /*27b0*/  IMAD R3, R3, 0x40, R246 ;  /* 0x0000004003037824 */ /* 0x000fe200078e02f6 */
[----:B------:R-:W-:Y:S02]  /*27c0*/  @P4 STS.128 [R235+0x1b000], RZ ;  /* 0x01b000ffeb004388 */ /* 0x000fe40000000c00 */
[----:B------:R-:W-:Y:S01]  /*27d0*/  SEL R0, R0, 0xffffffc0, !P2 ;  /* 0xffffffc000007807 */ /* 0x000fe20005000000 */
[----:B------:R-:W-:Y:S01]  /*27e0*/  VIADD R4, R3, 0x8 ;  /* 0x0000000803047836 */ /* 0x000fe20000000000 */
[----:B------:R-:W-:Y:S03]  /*27f0*/  @P4 STS.128 [R235+0x1d000], RZ ;  /* 0x01d000ffeb004388 */ /* 0x000fe60000000c00 */
[----:B------:R-:W-:Y:S01]  /*2800*/  IMAD.IADD R227, R233, 0x1, R0 ;  /* 0x00000001e9e37824 */ /* 0x000fe200078e0200 */
[----:B------:R-:W-:Y:S01]  /*2810*/  @P4 STS.128 [R235+0x1f000], RZ ;  /* 0x01f000ffeb004388 */ /* 0x000fe20000000c00 */
[----:B------:R-:W-:-:S02]  /*2820*/  IMAD.IADD R220, R0, 0x1, R231 ;  /* 0x0000000100dc7824 */ /* 0x000fc400078e02e7 */
[----:B------:R-:W-:Y:S01]  /*2830*/  VIADD R0, R3, 0x1 ;  /* 0x0000000103007836 */ /* 0x000fe20000000000 */
[----:B------:R-:W-:Y:S01]  /*2840*/  @!PT LDS RZ, [RZ] ;  /* 0x00000000fffff984 */ /* 0x000fe20000000800 */
[----:B------:R-:W-:Y:S01]  /*2850*/  @!PT LDS RZ, [RZ] ;  /* 0x00000000fffff984 */ /* 0x000fe20000000800 */
[----:B------:R-:W-:Y:S01]  /*2860*/  @!PT LDS RZ, [RZ] ;  /* 0x00000000fffff984 */ /* 0x000fe20000000800 */
[----:B------:R-:W-:Y:S04]  /*2870*/  @!P4 LDGSTS.E.BYPASS.LTC128B.128 [R235+0x19000], desc[UR18][R12.64] ;  /* 0x190000000cebcfae */ /* 0x000fe8000b901d52 */
[----:B------:R-:W-:Y:S04]  /*2880*/  @!P4 LDGSTS.E.BYPASS.LTC128B.128 [R235+0x1b000], desc[UR18][R12.64+0x80] ;  /* 0x1b0000800cebcfae */ /* 0x000fe8000b901d52 */
[----:B------:R-:W-:Y:S04]  /*2890*/  @!P4 LDGSTS.E.BYPASS.LTC128B.128 [R235+0x1d000], desc[UR18][R12.64+0x100] ;  /* 0x1d0001000cebcfae */ /* 0x000fe8000b901d52 */
[----:B------:R2:W-:Y:S04]  /*28a0*/  @!P4 LDGSTS.E.BYPASS.LTC128B.128 [R235+0x1f000], desc[UR18][R12.64+0x180] ;  /* 0x1f0001800cebcfae */ /* 0x0005e8000b901d52 */
[----:B------:R-:W-:Y:S04]  /*28b0*/  LDSM.16.M88.4 R52, [R234] ;  /* 0x00000000ea34783b */ /* 0x000fe80000000200 */
[----:B------:R-:W3:Y:S04]  /*28c0*/  LDSM.16.M88.4 R40, [R233+0x10000] ;  /* 0x01000000e928783b */ /* 0x000ee80000000200 */
[----:B------:R-:W4:Y:S04]  /*28d0*/  LDSM.16.M88.4 R32, [R233+0x10800] ;  /* 0x01080000e920783b */ /* 0x000f280000000200 */
[----:B------:R-:W5:Y:S04]  /*28e0*/  LDSM.16.M88.4 R24, [R233+0x11000] ;  /* 0x01100000e918783b */ /* 0x000f680000000200 */
[----:B------:R-:W5:Y:S04]  /*28f0*/  LDSM.16.M88.4 R56, [R233+0x11800] ;  /* 0x01180000e938783b */ /* 0x000f680000000200 */
[----:B------:R-:W-:Y:S04]  /*2900*/  LDSM.16.M88.4 R64, [R232] ;  /* 0x00000000e840783b */ /* 0x000fe80000000200 */
[----:B------:R-:W5:Y:S04]  /*2910*/  LDSM.16.M88.4 R16, [R231] ;  /* 0x00000000e710783b */ /* 0x000f680000000200 */
[----:B------:R-:W5:Y:S04]  /*2920*/  LDSM.16.M88.4 R48, [R231+0x800] ;  /* 0x00080000e730783b */ /* 0x000f680000000200 */
[----:B-1----:R-:W1:Y:S04]  /*2930*/  LDSM.16.M88.4 R20, [R231+0x1000] ;  /* 0x00100000e714783b */ /* 0x002e680000000200 */
[----:B------:R-:W1:Y:S04]  /*2940*/  LDSM.16.M88.4 R76, [R231+0x1800] ;  /* 0x00180000e74c783b */ /* 0x000e680000000200 */
[----:B------:R-:W-:Y:S01]  /*2950*/  LDSM.16.M88.4 R68, [R230] ;  /* 0x00000000e644783b */ /* 0x000fe20000000200 */
[C---:B---3--:R-:W-:Y:S03]  /*2960*/  HMMA.16816.F32.BF16 R44, R52.reuse, R40, RZ ;  /* 0x00000028342c723c */ /* 0x048fe600000418ff */
[----:B--2---:R-:W2:Y:S04]  /*2970*/  LDSM.16.M88.4 R12, [R227+0x10000] ;  /* 0x01000000e30c783b */ /* 0x004ea80000000200 */
[----:B------:R-:W-:Y:S01]  /*2980*/  LDSM.16.M88.4 R60, [R227+0x11800] ;  /* 0x01180000e33c783b */ /* 0x000fe20000000200 */
[C---:B------:R-:W-:Y:S03]  /*2990*/  HMMA.16816.F32.BF16 R40, R52.reuse, R42, RZ ;  /* 0x0000002a3428723c */ /* 0x040fe600000418ff */
[----:B------:R-:W-:Y:S03]  /*29a0*/  LDSM.16.M88.4 R80, [R231+0x3800] ;  /* 0x00380000e750783b */ /* 0x000fe60000000200 */
[C---:B----4-:R-:W-:Y:S01]  /*29b0*/  HMMA.16816.F32.BF16 R36, R52.reuse, R32, RZ ;  /* 0x000000203424723c */ /* 0x050fe200000418ff */
[----:B------:R-:W0:Y:S05]  /*29c0*/  LDGDEPBAR ;  /* 0x00000000000079af */ /* 0x000e2a0000000000 */
[C---:B-----5:R-:W-:Y:S06]  /*29d0*/  HMMA.16816.F32.BF16 R28, R52.reuse, R24, RZ ;  /* 0x00000018341c723c */ /* 0x060fec00000418ff */
[C---:B------:R-:W-:Y:S06]  /*29e0*/  HMMA.16816.F32.BF16 R32, R52.reuse, R34, RZ ;  /* 0x000000223420723c */ /* 0x040fec00000418ff */
[C---:B------:R-:W-:Y:S06]  /*29f0*/  HMMA.16816.F32.BF16 R24, R52.reuse, R26, RZ ;  /* 0x0000001a3418723c */ /* 0x040fec00000418ff */
[C---:B------:R-:W-:Y:S06]  /*2a00*/  HMMA.16816.F32.BF16 R72, R52.reuse, R56, RZ ;  /* 0x000000383448723c */ /* 0x040fec00000418ff */
[----:B------:R-:W-:Y:S01]  /*2a10*/  HMMA.16816.F32.BF16 R52, R52, R58, RZ ;  /* 0x0000003a3434723c */ /* 0x000fe200000418ff */
[----:B------:R-:W3:Y:S05]  /*2a20*/  LDSM.16.M88.4 R56, [R227+0x10800] ;  /* 0x01080000e338783b */ /* 0x000eea0000000200 */
[C---:B------:R-:W-:Y:S06]  /*2a30*/  HMMA.16816.F32.BF16 R44, R64.reuse, R16, R44 ;  /* 0x00000010402c723c */ /* 0x040fec000004182c */
[C---:B------:R-:W-:Y:S01]  /*2a40*/  HMMA.16816.F32.BF16 R40, R64.reuse, R18, R40 ;  /* 0x000000124028723c */ /* 0x040fe20000041828 */
[----:B------:R-:W4:Y:S05]  /*2a50*/  LDSM.16.M88.4 R16, [R227+0x11000] ;  /* 0x01100000e310783b */ /* 0x000f2a0000000200 */
[C---:B------:R-:W-:Y:S06]  /*2a60*/  HMMA.16816.F32.BF16 R36, R64.reuse, R48, R36 ;  /* 0x000000304024723c */ /* 0x040fec0000041824 */
[C---:B------:R-:W-:Y:S01]  /*2a70*/  HMMA.16816.F32.BF16 R32, R64.reuse, R50, R32 ;  /* 0x000000324020723c */ /* 0x040fe20000041820 */
[----:B------:R-:W-:Y:S05]  /*2a80*/  LDSM.16.M88.4 R48, [R220] ;  /* 0x00000000dc30783b */ /* 0x000fea0000000200 */
[C---:B-1----:R-:W-:Y:S06]  /*2a90*/  HMMA.16816.F32.BF16 R28, R64.reuse, R20, R28 ;  /* 0x00000014401c723c */ /* 0x042fec000004181c */
[C---:B------:R-:W-:Y:S01]  /*2aa0*/  HMMA.16816.F32.BF16 R24, R64.reuse, R22, R24 ;  /* 0x000000164018723c */ /* 0x040fe20000041818 */
[----:B------:R-:W1:Y:S05]  /*2ab0*/  LDSM.16.M88.4 R20, [R229] ;  /* 0x00000000e514783b */ /* 0x000e6a0000000200 */
[C---:B------:R-:W-:Y:S06]  /*2ac0*/  HMMA.16816.F32.BF16 R72, R64.reuse, R76, R72 ;  /* 0x0000004c4048723c */ /* 0x040fec0000041848 */
[----:B------:R-:W-:Y:S01]  /*2ad0*/  HMMA.16816.F32.BF16 R52, R64, R78, R52 ;  /* 0x0000004e4034723c */ /* 0x000fe20000041834 */
[----:B------:R-:W5:Y:S04]  /*2ae0*/  LDSM.16.M88.4 R64, [R220+0x800] ;  /* 0x00080000dc40783b */ /* 0x000f680000000200 */
        /* <DEDUP_REMOVED lines=17> */
[C---:B-----5:R-:W-:Y:S06]  /*2c00*/  HMMA.16816.F32.BF16 R36, R20.reuse, R64, R36 ;  /* 0x000000401424723c */ /* 0x060fec0000041824 */
[C---:B------:R-:W-:Y:S01]  /*2c10*/  HMMA.16816.F32.BF16 R32, R20.reuse, R66, R32 ;  /* 0x000000421420723c */ /* 0x040fe20000041820 */
[----:B------:R-:W-:Y:S05]  /*2c20*/  LDSM.16.M88.4 R64, [R232+0x4000] ;  /* 0x00400000e840783b */ /* 0x000fea0000000200 */
[C---:B--2---:R-:W-:Y:S06]  /*2c30*/  HMMA.16816.F32.BF16 R28, R20.reuse, R12, R28 ;  /* 0x0000000c141c723c */ /* 0x044fec000004181c */
[C---:B------:R-:W-:Y:S01]  /*2c40*/  HMMA.16816.F32.BF16 R24, R20.reuse, R14, R24 ;  /* 0x0000000e1418723c */ /* 0x040fe20000041818 */
[----:B------:R-:W2:Y:S05]  /*2c50*/  LDSM.16.M88.4 R12, [R231+0x2000] ;  /* 0x00200000e70c783b */ /* 0x000eaa0000000200 */
[C---:B------:R-:W-:Y:S06]  /*2c60*/  HMMA.16816.F32.BF16 R72, R20.reuse, R76, R72 ;  /* 0x0000004c1448723c */ /* 0x040fec0000041848 */
[----:B------:R-:W-:Y:S01]  /*2c70*/  HMMA.16816.F32.BF16 R68, R20, R78, R68 ;  /* 0x0000004e1444723c */ /* 0x000fe20000041844 */
[----:B------:R-:W5:Y:S04]  /*2c80*/  LDSM.16.M88.4 R20, [R231+0x2800] ;  /* 0x00280000e714783b */ /* 0x000f680000000200 */
[----:B------:R-:W-:Y:S01]  /*2c90*/  LDSM.16.M88.4 R76, [R227+0x13800] ;  /* 0x01380000e34c783b */ /* 0x000fe20000000200 */
[C---:B---3--:R-:W-:Y:S06]  /*2ca0*/  HMMA.16816.F32.BF16 R44, R56.reuse, R16, R44 ;  /* 0x00000010382c723c */ /* 0x048fec000004182c */
[C---:B------:R-:W-:Y:S01]  /*2cb0*/  HMMA.16816.F32.BF16 R40, R56.reuse, R18, R40 ;  /* 0x000000123828723c */ /* 0x040fe20000041828 */
[----:B------:R-:W3:Y:S05]  /*2cc0*/  LDSM.16.M88.4 R16, [R231+0x3000] ;  /* 0x00300000e710783b */ /* 0x000eea0000000200 */
[C---:B----4-:R-:W-:Y:S06]  /*2cd0*/  HMMA.16816.F32.BF16 R36, R56.reuse, R52, R36 ;  /* 0x000000343824723c */ /* 0x050fec0000041824 */
        /* <DEDUP_REMOVED lines=50> */
[----:B------:R-:W2:Y:S05]  /*3000*/  LDSM.16.M88.4 R60, [R231+0x5800] ;  /* 0x00580000e73c783b */ /* 0x000eaa0000000200 */
[C---:B----4-:R-:W-:Y:S06]  /*3010*/  HMMA.16816.F32.BF16 R36, R12.reuse, R52, R36 ;  /* 0x000000340c24723c */ /* 0x050fec0000041824 */
[C---:B------:R-:W-:Y:S01]  /*3020*/  HMMA.16816.F32.BF16 R32, R12.reuse, R54, R32 ;  /* 0x000000360c20723c */ /* 0x040fe20000041820 */
[----:B------:R-:W4:Y:S05]  /*3030*/  LDSM.16.M88.4 R52, [R227+0x14000] ;  /* 0x01400000e334783b */ /* 0x000f2a0000000200 */
[C---:B---3--:R-:W-:Y:S06]  /*3040*/  HMMA.16816.F32.BF16 R28, R12.reuse, R20, R28 ;  /* 0x000000140c1c723c */ /* 0x048fec000004181c */
[C---:B------:R-:W-:Y:S01]  /*3050*/  HMMA.16816.F32.BF16 R24, R12.reuse, R22, R24 ;  /* 0x000000160c18723c */ /* 0x040fe20000041818 */
[----:B------:R-:W3:Y:S05]  /*3060*/  LDSM.16.M88.4 R20, [R227+0x14800] ;  /* 0x01480000e314783b */ /* 0x000eea0000000200 */
[C---:B------:R-:W-:Y:S06]  /*3070*/  HMMA.16816.F32.BF16 R72, R12.reuse, R80, R72 ;  /* 0x000000500c48723c */ /* 0x040fec0000041848 */
[----:B------:R-:W-:Y:S01]  /*3080*/  HMMA.16816.F32.BF16 R68, R12, R82, R68 ;  /* 0x000000520c44723c */ /* 0x000fe20000041844 */
[----:B------:R-:W-:Y:S04]  /*3090*/  LDSM.16.M88.4 R12, [R227+0x15000] ;  /* 0x01500000e30c783b */ /* 0x000fe80000000200 */
[----:B------:R-:W-:Y:S01]  /*30a0*/  LDSM.16.M88.4 R80, [R234+0xc000] ;  /* 0x00c00000ea50783b */ /* 0x000fe20000000200 */
[C---:B-----5:R-:W-:Y:S06]  /*30b0*/  HMMA.16816.F32.BF16 R44, R56.reuse, R76, R44 ;  /* 0x0000004c382c723c */ /* 0x060fec000004182c */
[C---:B------:R-:W-:Y:S01]  /*30c0*/  HMMA.16816.F32.BF16 R40, R56.reuse, R78, R40 ;  /* 0x0000004e3828723c */ /* 0x040fe20000041828 */
[----:B------:R-:W5:Y:S05]  /*30d0*/  LDSM.16.M88.4 R76, [R227+0x15800] ;  /* 0x01580000e34c783b */ /* 0x000f6a0000000200 */
[C---:B-1----:R-:W-:Y:S06]  /*30e0*/  HMMA.16816.F32.BF16 R36, R56.reuse, R48, R36 ;  /* 0x000000303824723c */ /* 0x042fec0000041824 */
[C---:B------:R-:W-:Y:S01]  /*30f0*/  HMMA.16816.F32.BF16 R32, R56.reuse, R50, R32 ;  /* 0x000000323820723c */ /* 0x040fe20000041820 */
[----:B------:R-:W-:Y:S05]  /*3100*/  LDSM.16.M88.4 R48, [R229+0x8000] ;  /* 0x00800000e530783b */ /* 0x000fea0000000200 */
[C---:B------:R-:W-:Y:S06]  /*3110*/  HMMA.16816.F32.BF16 R28, R56.reuse, R16, R28 ;  /* 0x00000010381c723c */ /* 0x040fec000004181c */
[C---:B------:R-:W-:Y:S01]  /*3120*/  HMMA.16816.F32.BF16 R24, R56.reuse, R18, R24 ;  /* 0x000000123818723c */ /* 0x040fe20000041818 */
[----:B------:R-:W1:Y:S05]  /*3130*/  LDSM.16.M88.4 R16, [R220+0x4000] ;  /* 0x00400000dc10783b */ /* 0x000e6a0000000200 */
[C---:B--2---:R-:W-:Y:S06]  /*3140*/  HMMA.16816.F32.BF16 R72, R56.reuse, R60, R72 ;  /* 0x0000003c3848723c */ /* 0x044fec0000041848 */
[----:B------:R-:W-:Y:S01]  /*3150*/  HMMA.16816.F32.BF16 R68, R56, R62, R68 ;  /* 0x0000003e3844723c */ /* 0x000fe20000041844 */
[----:B------:R-:W2:Y:S04]  /*3160*/  LDSM.16.M88.4 R60, [R220+0x4800] ;  /* 0x00480000dc3c783b */ /* 0x000ea80000000200 */
[----:B------:R-:W-:Y:S01]  /*3170*/  LDSM.16.M88.4 R56, [R220+0x5000] ;  /* 0x00500000dc38783b */ /* 0x000fe20000000200 */
[C---:B----4-:R-:W-:Y:S06]  /*3180*/  HMMA.16816.F32.BF16 R44, R64.reuse, R52, R44 ;  /* 0x00000034402c723c */ /* 0x050fec000004182c */
[C---:B------:R-:W-:Y:S01]  /*3190*/  HMMA.16816.F32.BF16 R40, R64.reuse, R54, R40 ;  /* 0x000000364028723c */ /* 0x040fe20000041828 */
[----:B------:R-:W4:Y:S05]  /*31a0*/  LDSM.16.M88.4 R52, [R220+0x5800] ;  /* 0x00580000dc34783b */ /* 0x000f2a0000000200 */
[C---:B---3--:R-:W-:Y:S06]  /*31b0*/  HMMA.16816.F32.BF16 R36, R64.reuse, R20, R36 ;  /* 0x000000144024723c */ /* 0x048fec0000041824 */
[C---:B-----5:R-:W-:Y:S06]  /*31c0*/  HMMA.16816.F32.BF16 R72, R64.reuse, R76, R72 ;  /* 0x0000004c4048723c */ /* 0x060fec0000041848 */
[C---:B------:R-:W-:Y:S01]  /*31d0*/  HMMA.16816.F32.BF16 R68, R64.reuse, R78, R68 ;  /* 0x0000004e4044723c */ /* 0x040fe20000041844 */
[----:B------:R-:W-:Y:S05]  /*31e0*/  LDSM.16.M88.4 R76, [R233+0x17800] ;  /* 0x01780000e94c783b */ /* 0x000fea0000000200 */
[C---:B------:R-:W-:Y:S01]  /*31f0*/  HMMA.16816.F32.BF16 R32, R64.reuse, R22, R32 ;  /* 0x000000164020723c */ /* 0x040fe20000041820 */
[----:B------:R-:W-:Y:S05]  /*3200*/  LDSM.16.M88.4 R20, [R233+0x16000] ;  /* 0x01600000e914783b */ /* 0x000fea0000000200 */
[C---:B------:R-:W-:Y:S06]  /*3210*/  HMMA.16816.F32.BF16 R28, R64.reuse, R12, R28 ;  /* 0x0000000c401c723c */ /* 0x040fec000004181c */
[----:B------:R-:W-:Y:S01]  /*3220*/  HMMA.16816.F32.BF16 R24, R64, R14, R24 ;  /* 0x0000000e4018723c */ /* 0x000fe20000041818 */
[----:B------:R-:W3:Y:S04]  /*3230*/  LDSM.16.M88.4 R12, [R233+0x16800] ;  /* 0x01680000e90c783b */ /* 0x000ee80000000200 */
[----:B------:R-:W-:Y:S01]  /*3240*/  LDSM.16.M88.4 R64, [R232+0xc000] ;  /* 0x00c00000e840783b */ /* 0x000fe20000000200 */
[C---:B-1----:R-:W-:Y:S06]  /*3250*/  HMMA.16816.F32.BF16 R44, R48.reuse, R16, R44 ;  /* 0x00000010302c723c */ /* 0x042fec000004182c */
[C---:B------:R-:W-:Y:S01]  /*3260*/  HMMA.16816.F32.BF16 R40, R48.reuse, R18, R40 ;  /* 0x000000123028723c */ /* 0x040fe20000041828 */
[----:B------:R-:W1:Y:S05]  /*3270*/  LDSM.16.M88.4 R16, [R233+0x17000] ;  /* 0x01700000e910783b */ /* 0x000e6a0000000200 */
[C---:B--2---:R-:W-:Y:S06]  /*3280*/  HMMA.16816.F32.BF16 R36, R48.reuse, R60, R36 ;  /* 0x0000003c3024723c */ /* 0x044fec0000041824 */
[C---:B----4-:R-:W-:Y:S06]  /*3290*/  HMMA.16816.F32.BF16 R72, R48.reuse, R52, R72 ;  /* 0x000000343048723c */ /* 0x050fec0000041848 */
[C---:B------:R-:W-:Y:S01]  /*32a0*/  HMMA.16816.F32.BF16 R68, R48.reuse, R54, R68 ;  /* 0x000000363044723c */ /* 0x040fe20000041844 */
[----:B------:R-:W-:Y:S05]  /*32b0*/  LDSM.16.M88.4 R52, [R231+0x7000] ;  /* 0x00700000e734783b */ /* 0x000fea0000000200 */
[C---:B------:R-:W-:Y:S01]  /*32c0*/  HMMA.16816.F32.BF16 R32, R48.reuse, R62, R32 ;  /* 0x0000003e3020723c */ /* 0x040fe20000041820 */
[----:B------:R-:W-:Y:S05]  /*32d0*/  LDSM.16.M88.4 R60, [R231+0x6000] ;  /* 0x00600000e73c783b */ /* 0x000fea0000000200 */
[C---:B------:R-:W-:Y:S06]  /*32e0*/  HMMA.16816.F32.BF16 R28, R48.reuse, R56, R28 ;  /* 0x00000038301c723c */ /* 0x040fec000004181c */
[----:B------:R-:W-:Y:S01]  /*32f0*/  HMMA.16816.F32.BF16 R24, R48, R58, R24 ;  /* 0x0000003a3018723c */ /* 0x000fe20000041818 */
[----:B------:R-:W2:Y:S04]  /*3300*/  LDSM.16.M88.4 R56, [R231+0x6800] ;  /* 0x00680000e738783b */ /* 0x000ea80000000200 */
[----:B------:R-:W4:Y:S01]  /*3310*/  LDSM.16.M88.4 R48, [R231+0x7800] ;  /* 0x00780000e730783b */ /* 0x000f220000000200 */
[C---:B---3--:R-:W-:Y:S06]  /*3320*/  HMMA.16816.F32.BF16 R36, R80.reuse, R12, R36 ;  /* 0x0000000c5024723c */ /* 0x048fec0000041824 */
[C---:B------:R-:W-:Y:S06]  /*3330*/  HMMA.16816.F32.BF16 R44, R80.reuse, R20, R44 ;  /* 0x00000014502c723c */ /* 0x040fec000004182c */
[C---:B------:R-:W-:Y:S06]  /*3340*/  HMMA.16816.F32.BF16 R72, R80.reuse, R76, R72 ;  /* 0x0000004c5048723c */ /* 0x040fec0000041848 */
[C---:B------:R-:W-:Y:S01]  /*3350*/  HMMA.16816.F32.BF16 R40, R80.reuse, R22, R40 ;  /* 0x000000165028723c */ /* 0x040fe20000041828 */
[----:B------:R-:W-:Y:S05]  /*3360*/  LDSM.16.M88.4 R20, [R227+0x16000] ;  /* 0x01600000e314783b */ /* 0x000fea0000000200 */
[C---:B------:R-:W-:Y:S01]  /*3370*/  HMMA.16816.F32.BF16 R76, R80.reuse, R78, R68 ;  /* 0x0000004e504c723c */ /* 0x040fe20000041844 */
[----:B------:R-:W-:Y:S05]  /*3380*/  LDSM.16.M88.4 R68, [R227+0x17000] ;  /* 0x01700000e344783b */ /* 0x000fea0000000200 */
[C---:B------:R-:W-:Y:S01]  /*3390*/  HMMA.16816.F32.BF16 R32, R80.reuse, R14, R32 ;  /* 0x0000000e5020723c */ /* 0x040fe20000041820 */
[----:B------:R-:W-:Y:S05]  /*33a0*/  LDSM.16.M88.4 R12, [R230+0xc000] ;  /* 0x00c00000e60c783b */ /* 0x000fea0000000200 */
[C---:B-1----:R-:W-:Y:S06]  /*33b0*/  HMMA.16816.F32.BF16 R28, R80.reuse, R16, R28 ;  /* 0x00000010501c723c */ /* 0x042fec000004181c */
[----:B------:R-:W-:Y:S01]  /*33c0*/  HMMA.16816.F32.BF16 R24, R80, R18, R24 ;  /* 0x000000125018723c */ /* 0x000fe20000041818 */
[----:B------:R-:W1:Y:S05]  /*33d0*/  LDSM.16.M88.4 R16, [R227+0x16800] ;  /* 0x01680000e310783b */ /* 0x000e6a0000000200 */
[C---:B--2---:R-:W-:Y:S06]  /*33e0*/  HMMA.16816.F32.BF16 R36, R64.reuse, R56, R36 ;  /* 0x000000384024723c */ /* 0x044fec0000041824 */
[C---:B------:R-:W-:Y:S06]  /*33f0*/  HMMA.16816.F32.BF16 R44, R64.reuse, R60, R44 ;  /* 0x0000003c402c723c */ /* 0x040fec000004182c */
[C---:B------:R-:W-:Y:S06]  /*3400*/  HMMA.16816.F32.BF16 R40, R64.reuse, R62, R40 ;  /* 0x0000003e4028723c */ /* 0x040fec0000041828 */
[C---:B----4-:R-:W-:Y:S06]  /*3410*/  HMMA.16816.F32.BF16 R72, R64.reuse, R48, R72 ;  /* 0x000000304048723c */ /* 0x050fec0000041848 */
[C---:B------:R-:W-:Y:S01]  /*3420*/  HMMA.16816.F32.BF16 R76, R64.reuse, R50, R76 ;  /* 0x00000032404c723c */ /* 0x040fe2000004184c */
[----:B------:R-:W2:Y:S05]  /*3430*/  LDSM.16.M88.4 R48, [R227+0x17800] ;  /* 0x01780000e330783b */ /* 0x000eaa0000000200 */
[C---:B------:R-:W-:Y:S01]  /*3440*/  HMMA.16816.F32.BF16 R60, R64.reuse, R58, R32 ;  /* 0x0000003a403c723c */ /* 0x040fe20000041820 */
[----:B------:R-:W-:Y:S04]  /*3450*/  LDSM.16.M88.4 R32, [R229+0xc000] ;  /* 0x00c00000e520783b */ /* 0x000fe80000000200 */
[----:B------:R-:W3:Y:S01]  /*3460*/  LDSM.16.M88.4 R56, [R220+0x6000] ;  /* 0x00600000dc38783b */ /* 0x000ee20000000200 */
[C---:B------:R-:W-:Y:S06]  /*3470*/  HMMA.16816.F32.BF16 R28, R64.reuse, R52, R28 ;  /* 0x00000034401c723c */ /* 0x040fec000004181c */
[----:B------:R-:W-:Y:S06]  /*3480*/  HMMA.16816.F32.BF16 R24, R64, R54, R24 ;  /* 0x000000364018723c */ /* 0x000fec0000041818 */
[C---:B-1----:R-:W-:Y:S06]  /*3490*/  HMMA.16816.F32.BF16 R36, R12.reuse, R16, R36 ;  /* 0x000000100c24723c */ /* 0x042fec0000041824 */
[----:B------:R-:W-:Y:S01]  /*34a0*/  HMMA.16816.F32.BF16 R44, R12, R20, R44 ;  /* 0x000000140c2c723c */ /* 0x000fe2000004182c */
[----:B------:R-:W-:-:S04]  /*34b0*/  SHF.R.S32.HI R17, RZ, 0x1f, R6 ;  /* 0x0000001fff117819 */ /* 0x000fc80000011406 */
[----:B------:R-:W-:Y:S01]  /*34c0*/  LEA.HI R6, R17, R6, RZ, 0x2 ;  /* 0x0000000611067211 */ /* 0x000fe200078f10ff */
[----:B------:R-:W-:Y:S01]  /*34d0*/  HMMA.16816.F32.BF16 R60, R12, R18, R60 ;  /* 0x000000120c3c723c */ /* 0x000fe2000004183c */
[----:B------:R-:W1:Y:S02]  /*34e0*/  LDSM.16.M88.4 R16, [R220+0x6800] ;  /* 0x00680000dc10783b */ /* 0x000e640000000200 */
[----:B------:R-:W-:-:S03]  /*34f0*/  SHF.R.S32.HI R6, RZ, 0x2, R6 ;  /* 0x00000002ff067819 */ /* 0x000fc60000011406 */
[----:B------:R-:W-:Y:S02]  /*3500*/  HMMA.16816.F32.BF16 R40, R12, R22, R40 ;  /* 0x000000160c28723c */ /* 0x000fe40000041828 */
[----:B------:R-:W-:-:S04]  /*3510*/  IMAD.IADD R243, R6, 0x1, R243 ;  /* 0x0000000106f37824 */ /* 0x000fc800078e02f3 */
[C---:B------:R-:W-:Y:S01]  /*3520*/  HMMA.16816.F32.BF16 R28, R12.reuse, R68, R28 ;  /* 0x000000440c1c723c */ /* 0x040fe2000004181c */
[C---:B------:R-:W-:Y:S01]  /*3530*/  VIADD R241, R243.reuse, 0x8 ;  /* 0x00000008f3f17836 */ /* 0x040fe20000000000 */
[C---:B------:R-:W-:Y:S02]  /*3540*/  VIADDMNMX R242, R243.reuse, UR5, R242, PT ;  /* 0x00000005f3f27c46 */ /* 0x040fe4000b8001f2 */
[----:B------:R-:W-:Y:S02]  /*3550*/  VIADDMNMX R243, R243, UR24, RZ, !PT ;  /* 0x00000018f3f37c46 */ /* 0x000fe4000f8001ff */
[C---:B------:R-:W-:Y:S01]  /*3560*/  HMMA.16816.F32.BF16 R24, R12.reuse, R70, R24 ;  /* 0x000000460c18723c */ /* 0x040fe20000041818 */
[C---:B------:R-:W-:Y:S02]  /*3570*/  IADD3 R240, R241.reuse, UR23, R240 ;  /* 0x00000017f1f07c10 */ /* 0x040fe4000fffe0f0 */
[----:B------:R-:W-:Y:S02]  /*3580*/  VIADDMNMX R241, R241, UR24, RZ, !PT ;  /* 0x00000018f1f17c46 */ /* 0x000fe4000f8001ff */
[----:B------:R-:W-:Y:S01]  /*3590*/  VIMNMX R240, R240, UR26, PT ;  /* 0x0000001af0f07c48 */ /* 0x000fe2000bfe0100 */
[----:B--2---:R-:W-:Y:S01]  /*35a0*/  HMMA.16816.F32.BF16 R72, R12, R48, R72 ;  /* 0x000000300c48723c */ /* 0x004fe20000041848 */
[----:B------:R-:W-:-:S02]  /*35b0*/  ISETP.GE.AND P6, PT, R0, R242, PT ;  /* 0x000000f20000720c */ /* 0x000fc40003fc6270 */
[C---:B------:R-:W-:Y:S02]  /*35c0*/  ISETP.GE.AND P0, PT, R0.reuse, R240, PT ;  /* 0x000000f00000720c */ /* 0x040fe40003f06270 */
[C---:B------:R-:W-:Y:S01]  /*35d0*/  ISETP.GE.AND P5, PT, R3.reuse, R242, PT ;  /* 0x000000f20300720c */ /* 0x040fe20003fa6270 */
[----:B------:R-:W-:Y:S01]  /*35e0*/  HMMA.16816.F32.BF16 R76, R12, R50, R76 ;  /* 0x000000320c4c723c */ /* 0x000fe2000004184c */
[----:B------:R-:W2:Y:S01]  /*35f0*/  LDSM.16.M88.4 R12, [R220+0x7000] ;  /* 0x00700000dc0c783b */ /* 0x000ea20000000200 */
[C---:B------:R-:W-:Y:S02]  /*3600*/  ISETP.LT.OR P6, PT, R0.reuse, R243, P6 ;  /* 0x000000f30000720c */ /* 0x040fe400037c1670 */
[----:B------:R-:W-:Y:S01]  /*3610*/  ISETP.LT.OR P0, PT, R0, R241, P0 ;  /* 0x000000f10000720c */ /* 0x000fe20000701670 */
[C---:B------:R-:W-:Y:S01]  /*3620*/  VIADD R0, R3.reuse, 0x9 ;  /* 0x0000000903007836 */ /* 0x040fe20000000000 */
[----:B---3--:R-:W-:Y:S01]  /*3630*/  HMMA.16816.F32.BF16 R44, R32, R56, R44 ;  /* 0x00000038202c723c */ /* 0x008fe2000004182c */
        /* <DEDUP_REMOVED lines=17> */
[----:B------:R-:W-:Y:S02]  /*3750*/  ISETP.GE.AND P5, PT, R3, R240, PT ;  /* 0x000000f00300720c */ /* 0x000fe40003fa6270 */
        /* <DEDUP_REMOVED lines=10> */
[C---:B------:R-:W-:Y:S01]  /*3800*/  VIADD R12, R3.reuse, 0x20 ;  /* 0x00000020030c7836 */ /* 0x040fe20000000000 */
[----:B------:R-:W-:Y:S02]  /*3810*/  ISETP.GE.AND P3, PT, R0, R240, PT ;  /* 0x000000f00000720c */ /* 0x000fe40003f66270 */
[C---:B------:R-:W-:Y:S02]  /*3820*/  ISETP.LT.OR P0, PT, R4.reuse, R243, P0 ;  /* 0x000000f30400720c */ /* 0x040fe40000701670 */
[----:B------:R-:W-:Y:S01]  /*3830*/  ISETP.LT.OR P5, PT, R4, R241, P5 ;  /* 0x000000f10400720c */ /* 0x000fe20002fa1670 */
[C---:B------:R-:W-:Y:S01]  /*3840*/  VIADD R4, R3.reuse, 0x18 ;  /* 0x0000001803047836 */ /* 0x040fe20000000000 */
[C---:B------:R-:W-:Y:S01]  /*3850*/  ISETP.LT.OR P6, PT, R0.reuse, R243, P6 ;  /* 0x000000f30000720c */ /* 0x040fe200037c1670 */
[C---:B------:R-:W-:Y:S01]  /*3860*/  VIADD R14, R3.reuse, 0x28 ;  /* 0x00000028030e7836 */ /* 0x040fe20000000000 */
[----:B------:R-:W-:Y:S01]  /*3870*/  ISETP.LT.OR P3, PT, R0, R241, P3 ;  /* 0x000000f10000720c */ /* 0x000fe20001f61670 */
[----:B------:R-:W-:Y:S01]  /*3880*/  VIADD R0, R3, 0x19 ;  /* 0x0000001903007836 */ /* 0x000fe20000000000 */
        /* <DEDUP_REMOVED lines=58> */
[----:B------:R-:W-:Y:S01]  /*3c30*/  VIADD R12, R3, 0x38 ;  /* 0x00000038030c7836 */ /* 0x000fe20000000000 */
[----:B------:R-:W-:Y:S01]  /*3c40*/  ISETP.LT.OR P5, PT, R15, R243, P5 ;  /* 0x000000f30f00720c */ /* 0x000fe20002fa1670 */
        /* <DEDUP_REMOVED lines=22> */
[----:B------:R-:W-:Y:S02]  /*3db0*/  PLOP3.LUT P4, PT, PT, PT, UP0, 0x80, 0x0 ;  /* 0x000000000000781c */ /* 0x000fe40003f8f008 */
[----:B------:R-:W-:Y:S02]  /*3dc0*/  FSEL R214, R27, -INF , !P3 ;  /* 0xff8000001bd67808 */ /* 0x000fe40005800000 */
[----:B------:R-:W-:Y:S02]  /*3dd0*/  ISETP.GE.AND P3, PT, R3, R242, PT ;  /* 0x000000f20300720c */ /* 0x000fe40003f66270 */
[----:B------:R-:W-:-:S02]  /*3de0*/  FSEL R213, R73, -INF , !P5 ;  /* 0xff80000049d57808 */ /* 0x000fc40006800000 */
[----:B------:R-:W-:Y:S02]  /*3df0*/  FMNMX.FTZ R15, R0, R15, !PT ;  /* 0x0000000f000f7209 */ /* 0x000fe40007810000 */
[----:B------:R-:W-:Y:S02]  /*3e00*/  FMNMX.FTZ R12, R215, R12, !PT ;  /* 0x0000000cd70c7209 */ /* 0x000fe40007810000 */
[----:B------:R-:W-:Y:S02]  /*3e10*/  ISETP.LT.OR P3, PT, R3, R243, P3 ;  /* 0x000000f30300720c */ /* 0x000fe40001f61670 */
        /* <DEDUP_REMOVED lines=8> */
[----:B------:R-:W-:Y:S01]  /*3ea0*/  UIADD3 UR11, UR17, -0x2, URZ ;  /* 0xfffffffe110b7890 */ /* 0x000fe2000fffe03f */
[----:B------:R-:W-:-:S03]  /*3eb0*/  IMAD.U32 R14, RZ, RZ, UR27 ;  /* 0x0000001bff0e7e24 */ /* 0x000fc6000f8e00ff */
[----:B------:R-:W-:Y:S02]  /*3ec0*/  USHF.R.S32.HI UR10, URZ, 0x1f, UR11 ;  /* 0x0000001f3f0a7899 */ /* 0x000fe4000801140b */
[----:B------:R-:W-:Y:S01]  /*3ed0*/  UIMAD UR5, UR20, UR11, URZ ;  /* 0x0000000b140572a4 */ /* 0x000fe2000f8e023f */
[----:B------:R-:W-:-:S03]  /*3ee0*/  IMAD.U32 R17, RZ, RZ, UR11 ;  /* 0x0000000bff117e24 */ /* 0x000fc6000f8e00ff */
[----:B------:R-:W-:Y:S01]  /*3ef0*/  UIMAD UR5, UR10, UR21, UR5 ;  /* 0x000000150a0572a4 */ /* 0x000fe2000f8e0205 */
[----:B------:R-:W-:Y:S01]  /*3f00*/  IMAD.WIDE.U32 R18, R17, UR21, R244 ;  /* 0x0000001511127c25 */ /* 0x000fe2000f8e00f4 */
[----:B------:R-:W-:Y:S01]  /*3f10*/  MOV R17, UR28 ;  /* 0x0000001c00117c02 */ /* 0x000fe20008000f00 */
[----:B------:R-:W-:-:S03]  /*3f20*/  ULDC.64 UR10, c[0x0][0x218] ;  /* 0x00008600000a7ab9 */ /* 0x000fc60000000a00 */
[----:B------:R-:W-:Y:S01]  /*3f30*/  VIADD R16, R19, UR5 ;  /* 0x0000000513107c36 */ /* 0x000fe20008000000 */
[----:B------:R-:W-:-:S04]  /*3f40*/  LEA R24, P3, R18, UR10, 0x1 ;  /* 0x0000000a12187c11 */ /* 0x000fc8000f8608ff */
        /* <DEDUP_REMOVED lines=15> */
.L_x_484:
[----:B------:R-:W-:Y:S01]  /*4040*/  FSEL R210, R74, -INF , !P2 ;  /* 0xff8000004ad27808 */ /* 0x000fe20005000000 */
[----:B------:R-:W-:Y:S01]  /*4050*/  ULDC UR23, c[0x0][0x2ec] ;  /* 0x0000bb0000177ab9 */ /* 0x000fe20000000800 */
[----:B-1----:R-:W-:Y:S02]  /*4060*/  FMNMX.FTZ R17, R214, R15, !PT ;  /* 0x0000000fd6117209 */ /* 0x002fe40007810000 */
[----:B------:R-:W-:Y:S01]  /*4070*/  ISETP.GE.AND P2, PT, R3, R240, PT ;  /* 0x000000f00300720c */ /* 0x000fe20003f46270 */
[----:B------:R-:W1:Y:S01]  /*4080*/  SHFL.BFLY PT, R15, R12, 0x2, 0x1f ;  /* 0x0c401f000c0f7f89 */ /* 0x000e6200000e0000 */
        /* <DEDUP_REMOVED lines=8> */
[----:B------:R-:W-:-:S02]  /*4110*/  FMNMX.FTZ R14, R202, R17, !PT ;  /* 0x00000011ca0e7209 */ /* 0x000fc40007810000 */
[----:B------:R-:W-:Y:S02]  /*4120*/  LEA R228, R228, UR4, 0x1 ;  /* 0x00000004e4e47c11 */ /* 0x000fe4000f8e08ff */
[----:B------:R-:W-:Y:S01]  /*4130*/  IADD3 R223, R231, 0x800, RZ ;  /* 0x00000800e7df7810 */ /* 0x000fe20007ffe0ff */
[----:B------:R-:W2:Y:S01]  /*4140*/  SHFL.BFLY PT, R3, R14, 0x2, 0x1f ;  /* 0x0c401f000e037f89 */ /* 0x000ea200000e0000 */
[-C--:B------:R-:W-:Y:S02]  /*4150*/  LEA R226, R7, R228.reuse, 0x1 ;  /* 0x000000e407e27211 */ /* 0x080fe400078e08ff */
[----:B-1----:R-:W-:Y:S01]  /*4160*/  FMNMX.FTZ R15, R12, R15, !PT ;  /* 0x0000000f0c0f7209 */ /* 0x002fe20007810000 */
[----:B------:R-:W-:Y:S01]  /*4170*/  LDSM.16.MT88.4 R156, [R228+0x18000] ;  /* 0x01800000e49c783b */ /* 0x000fe20000004200 */
[C---:B------:R-:W-:Y:S02]  /*4180*/  LEA R225, R5.reuse, R228, 0x1 ;  /* 0x000000e405e17211 */ /* 0x040fe400078e08ff */
[----:B------:R-:W-:Y:S01]  /*4190*/  LEA R224, R5, R226, 0x1 ;  /* 0x000000e205e07211 */ /* 0x000fe200078e08ff */
[----:B------:R-:W1:Y:S01]  /*41a0*/  SHFL.BFLY PT, R164, R15, 0x1, 0x1f ;  /* 0x0c201f000fa47f89 */ /* 0x000e6200000e0000 */
        /* <DEDUP_REMOVED lines=9> */
[----:B--2---:R-:W-:-:S03]  /*4240*/  FMNMX.FTZ R12, R14, R3, !PT ;  /* 0x000000030e0c7209 */ /* 0x004fc60007810000 */
[----:B------:R-:W-:Y:S04]  /*4250*/  LDSM.16.MT88.4 R56, [R225+0x1a000] ;  /* 0x01a00000e138783b */ /* 0x000fe80000004200 */
[----:B------:R-:W2:Y:S01]  /*4260*/  SHFL.BFLY PT, R3, R12, 0x1, 0x1f ;  /* 0x0c201f000c037f89 */ /* 0x000ea200000e0000 */
        /* <DEDUP_REMOVED lines=13> */
[----:B--2---:R-:W-:Y:S01]  /*4340*/  FMNMX.FTZ R3, R12, R3, !PT ;  /* 0x000000030c037209 */ /* 0x004fe20007810000 */
[----:B------:R-:W-:Y:S01]  /*4350*/  LDSM.16.MT88.4 R88, [R225+0x1c000] ;  /* 0x01c00000e158783b */ /* 0x000fe20000004200 */
[----:B------:R-:W-:Y:S01]  /*4360*/  MUFU.EX2 R197, R197 ;  /* 0x000000c500c57308 */ /* 0x000fe20000000800 */
[--C-:B------:R-:W-:Y:S01]  /*4370*/  FFMA.FTZ R189, R23, UR23, -R212.reuse ;  /* 0x0000001717bd7c23 */ /* 0x100fe200080108d4 */
[C---:B------:R-:W-:Y:S01]  /*4380*/  FSETP.NEU.FTZ.AND P0, PT, R3.reuse, -INF , PT ;  /* 0xff8000000300780b */ /* 0x040fe20003f1d000 */
[----:B------:R-:W-:Y:S01]  /*4390*/  FMUL.FTZ R205, R3, UR23 ;  /* 0x0000001703cd7c20 */ /* 0x000fe20008410000 */
[----:B------:R-:W-:Y:S01]  /*43a0*/  LDSM.16.MT88.4 R96, [R224+0x1c000] ;  /* 0x01c00000e060783b */ /* 0x000fe20000004200 */
[--C-:B------:R-:W-:Y:S01]  /*43b0*/  FFMA.FTZ R165, R21, UR23, -R212.reuse ;  /* 0x0000001715a57c23 */ /* 0x100fe200080108d4 */
[--C-:B------:R-:W-:Y:S01]  /*43c0*/  FFMA.FTZ R166, R85, UR23, -R212.reuse ;  /* 0x0000001755a67c23 */ /* 0x100fe200080108d4 */
[--C-:B------:R-:W-:Y:S01]  /*43d0*/  FFMA.FTZ R196, R201, UR23, -R212.reuse ;  /* 0x00000017c9c47c23 */ /* 0x100fe200080108d4 */
[----:B------:R-:W-:Y:S01]  /*43e0*/  FSEL R205, R205, RZ, P0 ;  /* 0x000000ffcdcd7208 */ /* 0x000fe20000000000 */
[----:B------:R-:W-:Y:S01]  /*43f0*/  LDSM.16.MT88.4 R104, [R228+0x1e000] ;  /* 0x01e00000e468783b */ /* 0x000fe20000004200 */
        /* <DEDUP_REMOVED lines=8> */
[----:B------:R-:W2:Y:S01]  /*4480*/  LDSM.16.MT88.4 R40, [R228+0x1a000] ;  /* 0x01a00000e428783b */ /* 0x000ea20000004200 */
[----:B------:R-:W-:Y:S01]  /*4490*/  MUFU.EX2 R193, R193 ;  /* 0x000000c100c17308 */ /* 0x000fe20000000800 */
[--C-:B------:R-:W-:Y:S01]  /*44a0*/  FFMA.FTZ R167, R6, UR23, -R205.reuse ;  /* 0x0000001706a77c23 */ /* 0x100fe200080108cd */
[--C-:B------:R-:W-:Y:S01]  /*44b0*/  FFMA.FTZ R10, R4, UR23, -R205.reuse ;  /* 0x00000017040a7c23 */ /* 0x100fe200080108cd */
[----:B------:R-:W3:Y:S01]  /*44c0*/  LDSM.16.MT88.4 R120, [R225+0x1e000] ;  /* 0x01e00000e178783b */ /* 0x000ee20000004200 */
[--C-:B------:R-:W-:Y:S01]  /*44d0*/  FFMA.FTZ R11, R20, UR23, -R205.reuse ;  /* 0x00000017140b7c23 */ /* 0x100fe200080108cd */
[--C-:B------:R-:W-:Y:S01]  /*44e0*/  FFMA.FTZ R0, R0, UR23, -R205.reuse ;  /* 0x0000001700007c23 */ /* 0x100fe200080108cd */
[--C-:B------:R-:W-:Y:S01]  /*44f0*/  FFMA.FTZ R201, R185, UR23, -R212.reuse ;  /* 0x00000017b9c97c23 */ /* 0x100fe200080108d4 */
[----:B------:R-:W4:Y:S01]  /*4500*/  LDSM.16.MT88.4 R12, [R224+0x1e000] ;  /* 0x01e00000e00c783b */ /* 0x000f220000004200 */
[----:B------:R-:W5:Y:S01]  /*4510*/  MUFU.EX2 R188, R188 ;  /* 0x000000bc00bc7308 */ /* 0x000f620000000800 */
[----:B-1----:R-:W-:Y:S01]  /*4520*/  F2FP.BF16.F32.PACK_AB R128, R194, R197 ;  /* 0x000000c5c280723e */ /* 0x002fe200000010ff */
[--C-:B------:R-:W-:Y:S01]  /*4530*/  FFMA.FTZ R200, R186, UR23, -R205.reuse ;  /* 0x00000017bac87c23 */ /* 0x100fe200080108cd */
[----:B------:R-:W1:Y:S01]  /*4540*/  LDSM.16.MT88.4 R4, [R228+0x18800] ;  /* 0x01880000e404783b */ /* 0x000e620000004200 */
[--C-:B------:R-:W-:Y:S01]  /*4550*/  FFMA.FTZ R203, R184, UR23, -R205.reuse ;  /* 0x00000017b8cb7c23 */ /* 0x100fe200080108cd */
[--C-:B------:R-:W-:Y:S01]  /*4560*/  FFMA.FTZ R204, R204, UR23, -R205.reuse ;  /* 0x00000017cccc7c23 */ /* 0x100fe200080108cd */
[----:B------:R-:W-:Y:S01]  /*4570*/  FFMA.FTZ R207, R214, UR23, -R205 ;  /* 0x00000017d6cf7c23 */ /* 0x000fe200080108cd */
[----:B------:R-:W1:Y:S01]  /*4580*/  LDSM.16.MT88.4 R20, [R224+0x18800] ;  /* 0x01880000e014783b */ /* 0x000e620000004200 */
[----:B------:R-:W-:Y:S01]  /*4590*/  MUFU.EX2 R191, R191 ;  /* 0x000000bf00bf7308 */ /* 0x000fe20000000800 */
[----:B------:R-:W-:Y:S01]  /*45a0*/  FFMA.FTZ R249, R209, UR23, -R212 ;  /* 0x00000017d1f97c23 */ /* 0x000fe200080108d4 */
[----:B------:R-:W-:Y:S01]  /*45b0*/  FADD.FTZ R194, R197, R194 ;  /* 0x000000c2c5c27221 */ /* 0x000fe20000010000 */
[----:B------:R-:W1:Y:S01]  /*45c0*/  LDSM.16.MT88.4 R24, [R225+0x1a800] ;  /* 0x01a80000e118783b */ /* 0x000e620000004200 */
[----:B------:R-:W-:-:S02]  /*45d0*/  IADD3 R214, R231, 0x4800, RZ ;  /* 0x00004800e7d67810 */ /* 0x000fc40007ffe0ff */
[----:B------:R-:W-:Y:S01]  /*45e0*/  IADD3 R209, R231, 0x7000, RZ ;  /* 0x00007000e7d17810 */ /* 0x000fe20007ffe0ff */
[----:B------:R-:W-:Y:S01]  /*45f0*/  LDSM.16.MT88.4 R168, [R226+0x1a800] ;  /* 0x01a80000e2a8783b */ /* 0x000fe20000004200 */
[----:B------:R-:W2:Y:S01]  /*4600*/  MUFU.EX2 R192, R192 ;  /* 0x000000c000c07308 */ /* 0x000ea20000000800 */
[C---:B-----5:R-:W-:Y:S01]  /*4610*/  F2FP.BF16.F32.PACK_AB R130, R188.reuse, R193 ;  /* 0x000000c1bc82723e */ /* 0x060fe200000010ff */
[----:B------:R-:W-:Y:S01]  /*4620*/  FADD.FTZ R193, R193, R194 ;  /* 0x000000c2c1c17221 */ /* 0x000fe20000010000 */
[----:B------:R-:W-:Y:S03]  /*4630*/  LDSM.16.MT88.4 R28, [R228+0x1c800] ;  /* 0x01c80000e41c783b */ /* 0x000fe60000004200 */
[----:B------:R-:W-:Y:S01]  /*4640*/  FADD.FTZ R188, R188, R193 ;  /* 0x000000c1bcbc7221 */ /* 0x000fe20000010000 */
[----:B------:R-:W-:Y:S01]  /*4650*/  LDSM.16.MT88.4 R180, [R226+0x18800] ;  /* 0x01880000e2b4783b */ /* 0x000fe20000004200 */
[----:B------:R-:W-:Y:S03]  /*4660*/  MUFU.EX2 R195, R195 ;  /* 0x000000c300c37308 */ /* 0x000fe60000000800 */
[----:B------:R-:W-:Y:S04]  /*4670*/  LDSM.16.MT88.4 R176, [R225+0x18800] ;  /* 0x01880000e1b0783b */ /* 0x000fe80000004200 */
[----:B------:R-:W-:Y:S01]  /*4680*/  LDSM.16.MT88.4 R172, [R228+0x1a800] ;  /* 0x01a80000e4ac783b */ /* 0x000fe20000004200 */
[----:B------:R-:W5:Y:S01]  /*4690*/  MUFU.EX2 R190, R190 ;  /* 0x000000be00be7308 */ /* 0x000f620000000800 */
[----:B--2---:R-:W-:Y:S01]  /*46a0*/  F2FP.BF16.F32.PACK_AB R129, R192, R191 ;  /* 0x000000bfc081723e */ /* 0x004fe200000010ff */
[----:B------:R-:W-:Y:S01]  /*46b0*/  FADD.FTZ R192, R191, R192 ;  /* 0x000000c0bfc07221 */ /* 0x000fe20000010000 */
[----:B------:R-:W-:Y:S04]  /*46c0*/  LDSM.16.MT88.4 R32, [R224+0x1a800] ;  /* 0x01a80000e020783b */ /* 0x000fe80000004200 */
[----:B------:R-:W-:Y:S01]  /*46d0*/  LDSM.16.MT88.4 R184, [R228+0x19000] ;  /* 0x01900000e4b8783b */ /* 0x000fe20000004200 */
[----:B------:R-:W-:Y:S08]  /*46e0*/  MUFU.EX2 R189, R189 ;  /* 0x000000bd00bd7308 */ /* 0x000ff00000000800 */
[----:B------:R-:W2:Y:S01]  /*46f0*/  MUFU.EX2 R166, R166 ;  /* 0x000000a600a67308 */ /* 0x000ea20000000800 */
[----:B-----5:R-:W-:Y:S01]  /*4700*/  F2FP.BF16.F32.PACK_AB R131, R190, R195 ;  /* 0x000000c3be83723e */ /* 0x020fe200000010ff */
[----:B------:R-:W-:-:S04]  /*4710*/  FADD.FTZ R195, R195, R192 ;  /* 0x000000c0c3c37221 */ /* 0x000fc80000010000 */
[----:B------:R-:W-:Y:S02]  /*4720*/  FADD.FTZ R190, R190, R195 ;  /* 0x000000c3bebe7221 */ /* 0x000fe40000010000 */
[C---:B------:R-:W-:Y:S01]  /*4730*/  HMMA.16816.F32.BF16 R160, R128.reuse, R156, RZ ;  /* 0x0000009c80a0723c */ /* 0x040fe200000418ff */
[----:B------:R-:W-:Y:S05]  /*4740*/  MUFU.EX2 R165, R165 ;  /* 0x000000a500a57308 */ /* 0x000fea0000000800 */
[C---:B------:R-:W-:Y:S03]  /*4750*/  HMMA.16816.F32.BF16 R152, R128.reuse, R148, RZ ;  /* 0x000000948098723c */ /* 0x040fe600000418ff */
[----:B------:R-:W5:Y:S01]  /*4760*/  MUFU.EX2 R2, R2 ;  /* 0x0000000200027308 */ /* 0x000f620000000800 */
        /* <DEDUP_REMOVED lines=8> */
[----:B-----5:R-:W-:Y:S01]  /*47f0*/  F2FP.BF16.F32.PACK_AB R18, R2, R165 ;  /* 0x000000a50212723e */ /* 0x020fe200000010ff */
[----:B------:R-:W-:-:S03]  /*4800*/  FADD.FTZ R165, R165, R166 ;  /* 0x000000a6a5a57221 */ /* 0x000fc60000010000 */
[C---:B------:R-:W-:Y:S01]  /*4810*/  HMMA.16816.F32.BF16 R44, R128.reuse, R48, RZ ;  /* 0x00000030802c723c */ /* 0x040fe200000418ff */
[----:B------:R-:W-:Y:S02]  /*4820*/  FADD.FTZ R165, R2, R165 ;  /* 0x000000a502a57221 */ /* 0x000fe40000010000 */
[----:B------:R-:W-:Y:S03]  /*4830*/  MUFU.EX2 R11, R11 ;  /* 0x0000000b000b7308 */ /* 0x000fe60000000800 */
[C---:B------:R-:W-:Y:S05]  /*4840*/  HMMA.16816.F32.BF16 R52, R128.reuse, R56, RZ ;  /* 0x000000388034723c */ /* 0x040fea00000418ff */
[----:B------:R-:W5:Y:S01]  /*4850*/  MUFU.EX2 R0, R0 ;  /* 0x0000000000007308 */ /* 0x000f620000000800 */
        /* <DEDUP_REMOVED lines=8> */
[C---:B-----5:R-:W-:Y:S01]  /*48e0*/  F2FP.BF16.F32.PACK_AB R19, R0.reuse, R11 ;  /* 0x0000000b0013723e */ /* 0x060fe200000010ff */
        /* <DEDUP_REMOVED lines=9> */
[C---:B---3--:R-:W-:Y:S05]  /*4980*/  HMMA.16816.F32.BF16 R116, R128.reuse, R120, RZ ;  /* 0x000000788074723c */ /* 0x048fea00000418ff */
[----:B------:R-:W3:Y:S01]  /*4990*/  MUFU.EX2 R203, R203 ;  /* 0x000000cb00cb7308 */ /* 0x000ee20000000800 */
        /* <DEDUP_REMOVED lines=72> */
[----:B-----5:R-:W-:Y:S01]  /*4e20*/  F2FP.BF16.F32.PACK_AB R7, R207, R204 ;  /* 0x000000cccf07723e */ /* 0x020fe200000010ff */
[----:B------:R-:W-:Y:S02]  /*4e30*/  FADD.FTZ R203, R203, R200 ;  /* 0x000000c8cbcb7221 */ /* 0x000fe40000010000 */
[----:B------:R-:W-:Y:S01]  /*4e40*/  HMMA.16816.F32.BF16 R128, R16, R22, R128 ;  /* 0x000000161080723c */ /* 0x000fe20000041880 */
[----:B------:R-:W1:Y:S01]  /*4e50*/  LDSM.16.MT88.4 R20, [R226+0x1d000] ;  /* 0x01d00000e214783b */ /* 0x000e620000004200 */
[----:B------:R-:W-:Y:S01]  /*4e60*/  FADD.FTZ R198, R198, R199 ;  /* 0x000000c7c6c67221 */ /* 0x000fe20000010000 */
[----:B------:R-:W-:Y:S02]  /*4e70*/  FADD.FTZ R204, R204, R203 ;  /* 0x000000cbcccc7221 */ /* 0x000fe40000010000 */
[----:B------:R-:W2:Y:S01]  /*4e80*/  LDSM.16.MT88.4 R16, [R225+0x1d000] ;  /* 0x01d00000e110783b */ /* 0x000ea20000004200 */
        /* <DEDUP_REMOVED lines=130> */
[----:B------:R-:W-:Y:S01]  /*56b0*/  UIMAD.WIDE.U32 UR24, UR6, 0x40, URZ ;  /* 0x00000040061878a5 */ /* 0x000fe2000f8e003f */
[----:B------:R-:W-:Y:S01]  /*56c0*/  IMAD.U32 R7, RZ, RZ, UR11 ;  /* 0x0000000bff077e24 */ /* 0x000fe2000f8e00ff */
[----:B------:R-:W-:Y:S01]  /*56d0*/  UIADD3 UR5, UR11, UR5, URZ ;  /* 0x000000050b057290 */ /* 0x000fe2000fffe03f */
[----:B------:R-:W-:Y:S01]  /*56e0*/  IMAD.U32 R0, RZ, RZ, UR4 ;  /* 0x00000004ff007e24 */ /* 0x000fe2000f8e00ff */
[----:B------:R-:W-:Y:S01]  /*56f0*/  BAR.SYNC.DEFER_BLOCKING 0x0 ;  /* 0x0000000000007b1d */ /* 0x000fe20000010000 */
[----:B------:R-:W-:Y:S01]  /*5700*/  LEA R5, P0, R6, R8, 0x6 ;  /* 0x0000000806057211 */ /* 0x000fe200078030ff */
[----:B------:R-:W-:-:S02]  /*5710*/  UISETP.GT.AND UP0, UPT, UR22, UR13, UPT ;  /* 0x0000000d1600728c */ /* 0x000fc4000bf04270 */
[----:B------:R-:W-:Y:S02]  /*5720*/  IMAD.U32 R7, RZ, RZ, UR5 ;  /* 0x00000005ff077e24 */ /* 0x000fe4000f8e00ff */
[----:B------:R-:W-:Y:S02]  /*5730*/  ULDC.64 UR10, c[0x0][0x220] ;  /* 0x00008800000a7ab9 */ /* 0x000fe40000000a00 */
[C---:B------:R-:W-:Y:S02]  /*5740*/  LEA R4, P1, R5.reuse, UR10, 0x1 ;  /* 0x0000000a05047c11 */ /* 0x040fe4000f8208ff */
[----:B------:R-:W-:Y:S02]  /*5750*/  LEA.HI.X R2, R6, R239, R7, 0x6, P0 ;  /* 0x000000ef06027211 */ /* 0x000fe400000f3407 */
[----:B------:R-:W-:Y:S02]  /*5760*/  IADD3 R6, P0, R4, UR24, RZ ;  /* 0x0000001804067c10 */ /* 0x000fe4000ff1e0ff */
[----:B------:R-:W-:-:S04]  /*5770*/  LEA.HI.X R5, R5, UR11, R2, 0x1, P1 ;  /* 0x0000000b05057c11 */ /* 0x000fc800088f0c02 */
[----:B------:R-:W-:Y:S01]  /*5780*/  IADD3.X R7, R5, UR25, R0, P0, !PT ;  /* 0x0000001905077c10 */ /* 0x000fe200087fe400 */
[----:B------:R-:W-:-:S04]  /*5790*/  IMAD R0, R11, 0x40, R246 ;  /* 0x000000400b007824 */ /* 0x000fc800078e02f6 */
[C---:B------:R-:W-:Y:S01]  /*57a0*/  VIADD R2, R0.reuse, 0x1 ;  /* 0x0000000100027836 */ /* 0x040fe20000000000 */
[----:B------:R-:W-:Y:S01]  /*57b0*/  @!PT LDS RZ, [RZ] ;  /* 0x00000000fffff984 */ /* 0x000fe20000000800 */
[----:B------:R-:W-:Y:S01]  /*57c0*/  @!PT LDS RZ, [RZ] ;  /* 0x00000000fffff984 */ /* 0x000fe20000000800 */
[----:B------:R-:W-:Y:S01]  /*57d0*/  @!PT LDS RZ, [RZ] ;  /* 0x00000000fffff984 */ /* 0x000fe20000000800 */
[----:B------:R-:W-:Y:S01]  /*57e0*/  LDGSTS.E.BYPASS.LTC128B.128 [R235+0x18000], desc[UR18][R4.64] ;  /* 0x1800000004eb7fae */ /* 0x000fe2000b901d52 */
[C---:B------:R-:W-:Y:S01]  /*57f0*/  ISETP.GE.AND P1, PT, R0.reuse, R242, PT ;  /* 0x000000f20000720c */ /* 0x040fe20003f26270 */
[C---:B------:R-:W-:Y:S01]  /*5800*/  VIADD R11, R0.reuse, 0x8 ;  /* 0x00000008000b7836 */ /* 0x040fe20000000000 */
[CC--:B------:R-:W-:Y:S01]  /*5810*/  ISETP.GE.AND P5, PT, R0.reuse, R240.reuse, PT ;  /* 0x000000f00000720c */ /* 0x0c0fe20003fa6270 */
[----:B------:R-:W-:Y:S01]  /*5820*/  LDGSTS.E.BYPASS.LTC128B.128 [R235+0x1a000], desc[UR18][R4.64+0x80] ;  /* 0x1a00008004eb7fae */ /* 0x000fe2000b901d52 */
[C---:B------:R-:W-:Y:S01]  /*5830*/  ISETP.LT.OR P1, PT, R0.reuse, R243, P1 ;  /* 0x000000f30000720c */ /* 0x040fe20000f21670 */
[----:B------:R-:W-:Y:S01]  /*5840*/  VIADD R165, R0, 0x19 ;  /* 0x0000001900a57836 */ /* 0x000fe20000000000 */
[----:B------:R-:W-:Y:S01]  /*5850*/  ISETP.GE.AND P0, PT, R2, R240, PT ;  /* 0x000000f00200720c */ /* 0x000fe20003f06270 */
[----:B------:R-:W-:Y:S01]  /*5860*/  LDGSTS.E.BYPASS.LTC128B.128 [R235+0x1c000], desc[UR18][R4.64+0x100] ;  /* 0x1c00010004eb7fae */ /* 0x000fe2000b901d52 */
[----:B------:R-:W-:-:S02]  /*5870*/  ISETP.GE.AND P3, PT, R11, R242, PT ;  /* 0x000000f20b00720c */ /* 0x000fc40003f66270 */
[C---:B------:R-:W-:Y:S01]  /*5880*/  ISETP.GE.AND P2, PT, R11.reuse, R240, PT ;  /* 0x000000f00b00720c */ /* 0x040fe20003f46270 */
[----:B------:R-:W-:Y:S01]  /*5890*/  LDGSTS.E.BYPASS.LTC128B.128 [R235+0x1e000], desc[UR18][R4.64+0x180] ;  /* 0x1e00018004eb7fae */ /* 0x000fe2000b901d52 */
[-C--:B------:R-:W-:Y:S02]  /*58a0*/  ISETP.LT.OR P0, PT, R2, R241.reuse, P0 ;  /* 0x000000f10200720c */ /* 0x080fe40000701670 */
[----:B------:R-:W-:Y:S01]  /*58b0*/  ISETP.LT.OR P5, PT, R0, R241, P5 ;  /* 0x000000f10000720c */ /* 0x000fe20002fa1670 */
[----:B------:R-:W-:Y:S01]  /*58c0*/  LDGSTS.E.BYPASS.LTC128B.128 [R235+0x19000], desc[UR18][R6.64] ;  /* 0x1900000006eb7fae */ /* 0x000fe2000b901d52 */
[----:B------:R-:W-:Y:S02]  /*58d0*/  ISETP.GE.AND P6, PT, R2, R242, PT ;  /* 0x000000f20200720c */ /* 0x000fe40003fc6270 */
[C---:B------:R-:W-:Y:S01]  /*58e0*/  ISETP.LT.OR P3, PT, R11.reuse, R243, P3 ;  /* 0x000000f30b00720c */ /* 0x040fe20001f61670 */
[----:B------:R-:W-:Y:S01]  /*58f0*/  LDGSTS.E.BYPASS.LTC128B.128 [R235+0x1b000], desc[UR18][R6.64+0x80] ;  /* 0x1b00008006eb7fae */ /* 0x000fe2000b901d52 */
[----:B------:R-:W-:-:S02]  /*5900*/  ISETP.LT.OR P2, PT, R11, R241, P2 ;  /* 0x000000f10b00720c */ /* 0x000fc40001741670 */
[----:B------:R-:W-:Y:S01]  /*5910*/  ISETP.LT.OR P6, PT, R2, R243, P6 ;  /* 0x000000f30200720c */ /* 0x000fe200037c1670 */
[----:B------:R-:W-:Y:S01]  /*5920*/  LDGSTS.E.BYPASS.LTC128B.128 [R235+0x1d000], desc[UR18][R6.64+0x100] ;  /* 0x1d00010006eb7fae */ /* 0x000fe2000b901d52 */
[----:B------:R-:W-:-:S03]  /*5930*/  VIADD R2, R0, 0x9 ;  /* 0x0000000900027836 */ /* 0x000fc60000000000 */
[----:B------:R1:W-:Y:S02]  /*5940*/  LDGSTS.E.BYPASS.LTC128B.128 [R235+0x1f000], desc[UR18][R6.64+0x180] ;  /* 0x1f00018006eb7fae */ /* 0x0003e4000b901d52 */
[C---:B------:R-:W-:Y:S02]  /*5950*/  ISETP.GE.AND P4, PT, R2.reuse, R242, PT ;  /* 0x000000f20200720c */ /* 0x040fe40003f86270 */
[----:B------:R-:W-:Y:S02]  /*5960*/  LDSM.16.M88.4 R188, [R234] ;  /* 0x00000000eabc783b */ /* 0x000fe40000000200 */
[----:B------:R-:W-:Y:S02]  /*5970*/  ISETP.LT.OR P4, PT, R2, R243, P4 ;  /* 0x000000f30200720c */ /* 0x000fe40002781670 */
[----:B------:R-:W1:Y:S04]  /*5980*/  LDSM.16.M88.4 R168, [R233+0x10000] ;  /* 0x01000000e9a8783b */ /* 0x000e680000000200 */
[----:B------:R-:W2:Y:S04]  /*5990*/  LDSM.16.M88.4 R28, [R233+0x10800] ;  /* 0x01080000e91c783b */ /* 0x000ea80000000200 */
[----:B------:R-:W3:Y:S04]  /*59a0*/  LDSM.16.M88.4 R20, [R233+0x11000] ;  /* 0x01100000e914783b */ /* 0x000ee80000000200 */
        /* <DEDUP_REMOVED lines=12> */
[C---:B--2---:R-:W-:Y:S06]  /*5a70*/  HMMA.16816.F32.BF16 R32, R188.reuse, R28, RZ ;  /* 0x0000001cbc20723c */ /* 0x044fec00000418ff */
[C---:B---3--:R-:W-:Y:S06]  /*5a80*/  HMMA.16816.F32.BF16 R24, R188.reuse, R20, RZ ;  /* 0x00000014bc18723c */ /* 0x048fec00000418ff */
        /* <DEDUP_REMOVED lines=85> */
[----:B------:R-:W2:Y:S05]  /*5fe0*/  LDSM.16.M88.4 R184, [R233+0x15000] ;  /* 0x01500000e9b8783b */ /* 0x000eaa0000000200 */
[C---:B------:R-:W-:Y:S06]  /*5ff0*/  HMMA.16816.F32.BF16 R32, R12.reuse, R180, R32 ;  /* 0x000000b40c20723c */ /* 0x040fec0000041820 */
[C---:B------:R-:W-:Y:S01]  /*6000*/  HMMA.16816.F32.BF16 R28, R12.reuse, R182, R28 ;  /* 0x000000b60c1c723c */ /* 0x040fe2000004181c */
[----:B------:R-:W5:Y:S05]  /*6010*/  LDSM.16.M88.4 R180, [R233+0x15800] ;  /* 0x01580000e9b4783b */ /* 0x000f6a0000000200 */
        /* <DEDUP_REMOVED lines=16> */
[C---:B-----5:R-:W-:Y:S06]  /*6120*/  HMMA.16816.F32.BF16 R192, R172.reuse, R180, R192 ;  /* 0x000000b4acc0723c */ /* 0x060fec00000418c0 */
        /* <DEDUP_REMOVED lines=40> */
[----:B------:R-:W2:Y:S04]  /*63b0*/  LDSM.16.M88.4 R172, [R211] ;  /* 0x00000000d3ac783b */ /* 0x000ea80000000200 */
[----:B------:R-:W3:Y:S01]  /*63c0*/  LDSM.16.M88.4 R16, [R210] ;  /* 0x00000000d210783b */ /* 0x000ee20000000200 */
[C---:B----4-:R-:W-:Y:S06]  /*63d0*/  HMMA.16816.F32.BF16 R32, R176.reuse, R12, R32 ;  /* 0x0000000cb020723c */ /* 0x050fec0000041820 */
[C---:B------:R-:W-:Y:S01]  /*63e0*/  HMMA.16816.F32.BF16 R28, R176.reuse, R14, R28 ;  /* 0x0000000eb01c723c */ /* 0x040fe2000004181c */
[----:B------:R-:W4:Y:S05]  /*63f0*/  LDSM.16.M88.4 R12, [R209] ;  /* 0x00000000d10c783b */ /* 0x000f2a0000000200 */
[C---:B------:R-:W-:Y:S06]  /*6400*/  HMMA.16816.F32.BF16 R4, R176.reuse, R184, R4 ;  /* 0x000000b8b004723c */ /* 0x040fec0000041804 */
[C---:B------:R-:W-:Y:S01]  /*6410*/  HMMA.16816.F32.BF16 R168, R176.reuse, R186, R168 ;  /* 0x000000bab0a8723c */ /* 0x040fe200000418a8 */
[----:B------:R-:W5:Y:S05]  /*6420*/  LDSM.16.M88.4 R184, [R230+0xc000] ;  /* 0x00c00000e6b8783b */ /* 0x000f6a0000000200 */
[C---:B-1----:R-:W-:Y:S06]  /*6430*/  HMMA.16816.F32.BF16 R24, R176.reuse, R196, R24 ;  /* 0x000000c4b018723c */ /* 0x042fec0000041818 */
[----:B------:R-:W-:Y:S01]  /*6440*/  HMMA.16816.F32.BF16 R20, R176, R198, R20 ;  /* 0x000000c6b014723c */ /* 0x000fe20000041814 */
[----:B------:R-:W1:Y:S05]  /*6450*/  LDSM.16.M88.4 R196, [R208] ;  /* 0x00000000d0c4783b */ /* 0x000e6a0000000200 */
[C---:B--2---:R-:W-:Y:S06]  /*6460*/  HMMA.16816.F32.BF16 R4, R200.reuse, R172, R4 ;  /* 0x000000acc804723c */ /* 0x044fec0000041804 */
[C---:B---3--:R-:W-:Y:S06]  /*6470*/  HMMA.16816.F32.BF16 R32, R200.reuse, R16, R32 ;  /* 0x00000010c820723c */ /* 0x048fec0000041820 */
[C---:B------:R-:W-:Y:S01]  /*6480*/  HMMA.16816.F32.BF16 R28, R200.reuse, R18, R28 ;  /* 0x00000012c81c723c */ /* 0x040fe2000004181c */
[----:B------:R-:W-:Y:S05]  /*6490*/  LDSM.16.M88.4 R16, [R229+0xc000] ;  /* 0x00c00000e510783b */ /* 0x000fea0000000200 */
[C---:B----4-:R-:W-:Y:S06]  /*64a0*/  HMMA.16816.F32.BF16 R24, R200.reuse, R12, R24 ;  /* 0x0000000cc818723c */ /* 0x050fec0000041818 */
[----:B------:R-:W-:Y:S01]  /*64b0*/  HMMA.16816.F32.BF16 R20, R200, R14, R20 ;  /* 0x0000000ec814723c */ /* 0x000fe20000041814 */
[----:B------:R-:W2:Y:S05]  /*64c0*/  LDSM.16.M88.4 R12, [R220+0x6000] ;  /* 0x00600000dc0c783b */ /* 0x000eaa0000000200 */
[C---:B------:R-:W-:Y:S06]  /*64d0*/  HMMA.16816.F32.BF16 R192, R176.reuse, R180, R192 ;  /* 0x000000b4b0c0723c */ /* 0x040fec00000418c0 */
[----:B------:R-:W-:Y:S01]  /*64e0*/  HMMA.16816.F32.BF16 R188, R176, R182, R188 ;  /* 0x000000b6b0bc723c */ /* 0x000fe200000418bc */
[----:B------:R-:W3:Y:S04]  /*64f0*/  LDSM.16.M88.4 R180, [R227+0x16800] ;  /* 0x01680000e3b4783b */ /* 0x000ee80000000200 */
[----:B------:R-:W-:Y:S01]  /*6500*/  LDSM.16.M88.4 R176, [R227+0x17000] ;  /* 0x01700000e3b0783b */ /* 0x000fe20000000200 */
[----:B------:R-:W-:Y:S03]  /*6510*/  HMMA.16816.F32.BF16 R168, R200, R174, R168 ;  /* 0x000000aec8a8723c */ /* 0x000fe600000418a8 */
[----:B------:R-:W4:Y:S03]  /*6520*/  LDSM.16.M88.4 R172, [R227+0x17800] ;  /* 0x01780000e3ac783b */ /* 0x000f260000000200 */
[----:B-----5:R-:W-:Y:S06]  /*6530*/  HMMA.16816.F32.BF16 R4, R184, R204, R4 ;  /* 0x000000ccb804723c */ /* 0x020fec0000041804 */
[C---:B-1----:R-:W-:Y:S06]  /*6540*/  HMMA.16816.F32.BF16 R192, R200.reuse, R196, R192 ;  /* 0x000000c4c8c0723c */ /* 0x042fec00000418c0 */
[----:B------:R-:W-:Y:S06]  /*6550*/  HMMA.16816.F32.BF16 R188, R200, R198, R188 ;  /* 0x000000c6c8bc723c */ /* 0x000fec00000418bc */
[----:B------:R-:W-:Y:S06]  /*6560*/  HMMA.16816.F32.BF16 R168, R184, R206, R168 ;  /* 0x000000ceb8a8723c */ /* 0x000fec00000418a8 */
[----:B--2---:R-:W-:Y:S06]  /*6570*/  HMMA.16816.F32.BF16 R4, R16, R12, R4 ;  /* 0x0000000c1004723c */ /* 0x004fec0000041804 */
[C---:B---3--:R-:W-:Y:S06]  /*6580*/  HMMA.16816.F32.BF16 R32, R184.reuse, R180, R32 ;  /* 0x000000b4b820723c */ /* 0x048fec0000041820 */
[----:B------:R-:W-:Y:S01]  /*6590*/  HMMA.16816.F32.BF16 R28, R184, R182, R28 ;  /* 0x000000b6b81c723c */ /* 0x000fe2000004181c */
[----:B------:R-:W1:Y:S05]  /*65a0*/  LDSM.16.M88.4 R180, [R220+0x6800] ;  /* 0x00680000dcb4783b */ /* 0x000e6a0000000200 */
[----:B------:R-:W-:Y:S01]  /*65b0*/  HMMA.16816.F32.BF16 R168, R16, R14, R168 ;  /* 0x0000000e10a8723c */ /* 0x000fe200000418a8 */
[----:B------:R-:W2:Y:S05]  /*65c0*/  LDSM.16.M88.4 R12, [R220+0x7000] ;  /* 0x00700000dc0c783b */ /* 0x000eaa0000000200 */
[----:B------:R-:W-:Y:S01]  /*65d0*/  FSEL R10, R4, -INF , !P1 ;  /* 0xff800000040a7808 */ /* 0x000fe20004800000 */
[----:B------:R-:W-:Y:S01]  /*65e0*/  VIADD R4, R0, 0x10 ;  /* 0x0000001000047836 */ /* 0x000fe20000000000 */
[----:B----4-:R-:W-:Y:S01]  /*65f0*/  HMMA.16816.F32.BF16 R192, R184, R172, R192 ;  /* 0x000000acb8c0723c */ /* 0x010fe200000418c0 */
[----:B------:R-:W-:-:S02]  /*6600*/  FSEL R11, R6, -INF , !P5 ;  /* 0xff800000060b7808 */ /* 0x000fc40006800000 */
[-C--:B------:R-:W-:Y:S02]  /*6610*/  ISETP.GE.AND P1, PT, R2, R240.reuse, PT ;  /* 0x000000f00200720c */ /* 0x080fe40003f26270 */
[C---:B------:R-:W-:Y:S01]  /*6620*/  ISETP.GE.AND P5, PT, R4.reuse, R240, PT ;  /* 0x000000f00400720c */ /* 0x040fe20003fa6270 */
[C---:B------:R-:W-:Y:S01]  /*6630*/  HMMA.16816.F32.BF16 R24, R184.reuse, R176, R24 ;  /* 0x000000b0b818723c */ /* 0x040fe20000041818 */
[----:B------:R-:W-:Y:S02]  /*6640*/  FSEL R173, R7, -INF , !P0 ;  /* 0xff80000007ad7808 */ /* 0x000fe40004000000 */
[C---:B------:R-:W-:Y:S02]  /*6650*/  ISETP.GE.AND P0, PT, R4.reuse, R242, PT ;  /* 0x000000f20400720c */ /* 0x040fe40003f06270 */
[C---:B------:R-:W-:Y:S01]  /*6660*/  ISETP.LT.OR P5, PT, R4.reuse, R241, P5 ;  /* 0x000000f10400720c */ /* 0x040fe20002fa1670 */
[----:B------:R-:W-:Y:S01]  /*6670*/  HMMA.16816.F32.BF16 R188, R184, R174, R188 ;  /* 0x000000aeb8bc723c */ /* 0x000fe200000418bc */
[----:B------:R-:W-:-:S02]  /*6680*/  ISETP.LT.OR P0, PT, R4, R243, P0 ;  /* 0x000000f30400720c */ /* 0x000fc40000701670 */
[----:B------:R-:W-:Y:S01]  /*6690*/  ISETP.LT.OR P1, PT, R2, R241, P1 ;  /* 0x000000f10200720c */ /* 0x000fe20000f21670 */
[----:B------:R-:W-:Y:S01]  /*66a0*/  VIADD R2, R0, 0x11 ;  /* 0x0000001100027836 */ /* 0x000fe20000000000 */
[----:B------:R-:W-:Y:S01]  /*66b0*/  FSEL R168, R168, -INF , !P3 ;  /* 0xff800000a8a87808 */ /* 0x000fe20005800000 */
[----:B------:R-:W-:Y:S01]  /*66c0*/  HMMA.16816.F32.BF16 R20, R184, R178, R20 ;  /* 0x000000b2b814723c */ /* 0x000fe20000041814 */
[----:B------:R-:W-:Y:S02]  /*66d0*/  FSEL R174, R5, -INF , !P6 ;  /* 0xff80000005ae7808 */ /* 0x000fe40007000000 */
[----:B------:R-:W3:Y:S01]  /*66e0*/  LDSM.16.M88.4 R4, [R220+0x7800] ;  /* 0x00780000dc04783b */ /* 0x000ee20000000200 */
[----:B------:R-:W-:Y:S01]  /*66f0*/  ISETP.GE.AND P6, PT, R2, R242, PT ;  /* 0x000000f20200720c */ /* 0x000fe20003fc6270 */
[----:B------:R-:W-:-:S04]  /*6700*/  DEPBAR.LE SB0, 0x0 ;  /* 0x000080000000791a */ /* 0x000fc80000000000 */
[C---:B-1----:R-:W-:Y:S01]  /*6710*/  HMMA.16816.F32.BF16 R32, R16.reuse, R180, R32 ;  /* 0x000000b41020723c */ /* 0x042fe20000041820 */
[C---:B------:R-:W-:Y:S02]  /*6720*/  ISETP.GE.AND P3, PT, R2.reuse, R240, PT ;  /* 0x000000f00200720c */ /* 0x040fe40003f66270 */
[C---:B------:R-:W-:Y:S02]  /*6730*/  ISETP.LT.OR P6, PT, R2.reuse, R243, P6 ;  /* 0x000000f30200720c */ /* 0x040fe400037c1670 */
[----:B------:R-:W-:Y:S01]  /*6740*/  ISETP.LT.OR P3, PT, R2, R241, P3 ;  /* 0x000000f10200720c */ /* 0x000fe20001f61670 */
[----:B------:R-:W-:Y:S01]  /*6750*/  HMMA.16816.F32.BF16 R28, R16, R182, R28 ;  /* 0x000000b6101c723c */ /* 0x000fe2000004181c */
[----:B------:R-:W-:Y:S01]  /*6760*/  VIADD R2, R0, 0x18 ;  /* 0x0000001800027836 */ /* 0x000fe20000000000 */
[----:B------:R-:W-:Y:S02]  /*6770*/  FSEL R187, R170, -INF , !P2 ;  /* 0xff800000aabb7808 */ /* 0x000fe40005000000 */
[----:B------:R-:W-:-:S02]  /*6780*/  FSEL R185, R171, -INF , !P1 ;  /* 0xff800000abb97808 */ /* 0x000fc40004800000 */
[C---:B--2---:R-:W-:Y:S01]  /*6790*/  HMMA.16816.F32.BF16 R24, R16.reuse, R12, R24 ;  /* 0x0000000c1018723c */ /* 0x044fe20000041818 */
[C---:B------:R-:W-:Y:S02]  /*67a0*/  ISETP.GE.AND P2, PT, R2.reuse, R242, PT ;  /* 0x000000f20200720c */ /* 0x040fe40003f46270 */
[C---:B------:R-:W-:Y:S02]  /*67b0*/  ISETP.GE.AND P1, PT, R2.reuse, R240, PT ;  /* 0x000000f00200720c */ /* 0x040fe40003f26270 */
[C---:B------:R-:W-:Y:S01]  /*67c0*/  ISETP.LT.OR P2, PT, R2.reuse, R243, P2 ;  /* 0x000000f30200720c */ /* 0x040fe20001741670 */
[----:B------:R-:W-:Y:S01]  /*67d0*/  HMMA.16816.F32.BF16 R20, R16, R14, R20 ;  /* 0x0000000e1014723c */ /* 0x000fe20000041814 */
[----:B------:R-:W-:Y:S01]  /*67e0*/  ISETP.LT.OR P1, PT, R2, R241, P1 ;  /* 0x000000f10200720c */ /* 0x000fe20000f21670 */
[C---:B------:R-:W-:Y:S01]  /*67f0*/  VIADD R2, R0.reuse, 0x21 ;  /* 0x0000002100027836 */ /* 0x040fe20000000000 */
[----:B------:R-:W-:Y:S01]  /*6800*/  FSEL R202, R169, -INF , !P4 ;  /* 0xff800000a9ca7808 */ /* 0x000fe20006000000 */
[----:B------:R-:W-:Y:S01]  /*6810*/  VIADD R12, R0, 0x20 ;  /* 0x00000020000c7836 */ /* 0x000fe20000000000 */
[----:B------:R-:W-:Y:S01]  /*6820*/  BAR.SYNC.DEFER_BLOCKING 0x0 ;  /* 0x0000000000007b1d */ /* 0x000fe20000010000 */
[----:B------:R-:W-:-:S02]  /*6830*/  FSEL R186, R32, -INF , !P0 ;  /* 0xff80000020ba7808 */ /* 0x000fc40004000000 */
[----:B------:R-:W-:Y:S02]  /*6840*/  FSEL R201, R34, -INF , !P5 ;  /* 0xff80000022c97808 */ /* 0x000fe40006800000 */
[----:B------:R-:W-:Y:S02]  /*6850*/  FSEL R34, R33, -INF , !P6 ;  /* 0xff80000021227808 */ /* 0x000fe40007000000 */
[----:B------:R-:W-:Y:S02]  /*6860*/  FSEL R32, R28, -INF , !P2 ;  /* 0xff8000001c207808 */ /* 0x000fe40005000000 */
[----:B------:R-:W-:Y:S02]  /*6870*/  FSEL R35, R35, -INF , !P3 ;  /* 0xff80000023237808 */ /* 0x000fe40005800000 */
[C---:B------:R-:W-:Y:S01]  /*6880*/  ISETP.GE.AND P6, PT, R2.reuse, R242, PT ;  /* 0x000000f20200720c */ /* 0x040fe20003fc6270 */
[----:B---3--:R-:W-:Y:S01]  /*6890*/  HMMA.16816.F32.BF16 R192, R16, R4, R192 ;  /* 0x0000000410c0723c */ /* 0x008fe200000418c0 */
[----:B------:R-:W-:-:S02]  /*68a0*/  ISETP.GE.AND P2, PT, R2, R240, PT ;  /* 0x000000f00200720c */ /* 0x000fc40003f46270 */
[C---:B------:R-:W-:Y:S02]  /*68b0*/  ISETP.GE.AND P0, PT, R165.reuse, R240, PT ;  /* 0x000000f0a500720c */ /* 0x040fe40003f06270 */
[----:B------:R-:W-:Y:S01]  /*68c0*/  ISETP.GE.AND P3, PT, R12, R242, PT ;  /* 0x000000f20c00720c */ /* 0x000fe20003f66270 */
[----:B------:R-:W-:Y:S01]  /*68d0*/  HMMA.16816.F32.BF16 R188, R16, R6, R188 ;  /* 0x0000000610bc723c */ /* 0x000fe200000418bc */
[----:B------:R-:W-:Y:S01]  /*68e0*/  ISETP.LT.OR P6, PT, R2, R243, P6 ;  /* 0x000000f30200720c */ /* 0x000fe200037c1670 */
[----:B------:R-:W-:Y:S01]  /*68f0*/  VIADD R4, R0, 0x31 ;  /* 0x0000003100047836 */ /* 0x000fe20000000000 */
[-C--:B------:R-:W-:Y:S01]  /*6900*/  ISETP.LT.OR P2, PT, R2, R241.reuse, P2 ;  /* 0x000000f10200720c */ /* 0x080fe20001741670 */
[----:B------:R-:W-:Y:S01]  /*6910*/  VIADD R2, R0, 0x29 ;  /* 0x0000002900027836 */ /* 0x000fe20000000000 */
[----:B------:R-:W-:Y:S02]  /*6920*/  ISETP.LT.OR P0, PT, R165, R241, P0 ;  /* 0x000000f1a500720c */ /* 0x000fe40000701670 */
[----:B------:R-:W-:-:S02]  /*6930*/  ISETP.LT.OR P3, PT, R12, R243, P3 ;  /* 0x000000f30c00720c */ /* 0x000fc40001f61670 */
[----:B------:R-:W-:Y:S02]  /*6940*/  FMNMX.FTZ R5, R164, R10, !PT ;  /* 0x0000000aa4057209 */ /* 0x000fe40007810000 */
[----:B------:R-:W-:Y:S02]  /*6950*/  FSEL R31, R31, -INF , !P0 ;  /* 0xff8000001f1f7808 */ /* 0x000fe40004000000 */
[----:B------:R-:W-:Y:S02]  /*6960*/  FSEL R198, R24, -INF , !P3 ;  /* 0xff80000018c67808 */ /* 0x000fe40005800000 */
[----:B------:R-:W-:Y:S02]  /*6970*/  FMNMX.FTZ R5, R174, R5, !PT ;  /* 0x00000005ae057209 */ /* 0x000fe40007810000 */
[C---:B------:R-:W-:Y:S02]  /*6980*/  ISETP.GE.AND P0, PT, R2.reuse, R242, PT ;  /* 0x000000f20200720c */ /* 0x040fe40003f06270 */
[----:B------:R-:W-:-:S02]  /*6990*/  ISETP.GE.AND P3, PT, R2, R240, PT ;  /* 0x000000f00200720c */ /* 0x000fc40003f66270 */
[----:B------:R-:W-:Y:S02]  /*69a0*/  ISETP.GE.AND P5, PT, R12, R240, PT ;  /* 0x000000f00c00720c */ /* 0x000fe40003fa6270 */
[----:B------:R-:W-:Y:S02]  /*69b0*/  FMNMX.FTZ R5, R168, R5, !PT ;  /* 0x00000005a8057209 */ /* 0x000fe40007810000 */
[----:B------:R-:W-:Y:S02]  /*69c0*/  ISETP.GE.AND P4, PT, R165, R242, PT ;  /* 0x000000f2a500720c */ /* 0x000fe40003f86270 */
[C---:B------:R-:W-:Y:S02]  /*69d0*/  ISETP.LT.OR P0, PT, R2.reuse, R243, P0 ;  /* 0x000000f30200720c */ /* 0x040fe40000701670 */
[-C--:B------:R-:W-:Y:S01]  /*69e0*/  ISETP.LT.OR P3, PT, R2, R241.reuse, P3 ;  /* 0x000000f10200720c */ /* 0x080fe20001f61670 */
[----:B------:R-:W-:Y:S01]  /*69f0*/  VIADD R2, R0, 0x30 ;  /* 0x0000003000027836 */ /* 0x000fe20000000000 */
[----:B------:R-:W-:Y:S01]  /*6a00*/  ISETP.LT.OR P5, PT, R12, R241, P5 ;  /* 0x000000f10c00720c */ /* 0x000fe20002fa1670 */
[----:B------:R-:W-:Y:S01]  /*6a10*/  VIADD R12, R0, 0x28 ;  /* 0x00000028000c7836 */ /* 0x000fe20000000000 */
[----:B------:R-:W-:-:S02]  /*6a20*/  FMNMX.FTZ R5, R202, R5, !PT ;  /* 0x00000005ca057209 */ /* 0x000fc40007810000 */
[----:B------:R-:W-:Y:S02]  /*6a30*/  ISETP.LT.OR P4, PT, R165, R243, P4 ;  /* 0x000000f3a500720c */ /* 0x000fe40002781670 */
[----:B------:R-:W-:Y:S02]  /*6a40*/  FSEL R196, R25, -INF , !P6 ;  /* 0xff80000019c47808 */ /* 0x000fe40007000000 */
[----:B------:R-:W-:Y:S02]  /*6a50*/  FSEL R165, R27, -INF , !P2 ;  /* 0xff8000001ba57808 */ /* 0x000fe40005000000 */
[C---:B------:R-:W-:Y:S02]  /*6a60*/  ISETP.GE.AND P6, PT, R2.reuse, R242, PT ;  /* 0x000000f20200720c */ /* 0x040fe40003fc6270 */
[----:B------:R-:W-:Y:S02]  /*6a70*/  ISETP.GE.AND P2, PT, R2, R240, PT ;  /* 0x000000f00200720c */ /* 0x000fe40003f46270 */
[----:B------:R-:W-:-:S02]  /*6a80*/  FSEL R33, R30, -INF , !P1 ;  /* 0xff8000001e217808 */ /* 0x000fc40004800000 */
[----:B------:R-:W-:Y:S02]  /*6a90*/  FMNMX.FTZ R5, R186, R5, !PT ;  /* 0x00000005ba057209 */ /* 0x000fe40007810000 */
[----:B------:R-:W-:Y:S02]  /*6aa0*/  ISETP.GE.AND P1, PT, R12, R242, PT ;  /* 0x000000f20c00720c */ /* 0x000fe40003f26270 */
[C---:B------:R-:W-:Y:S02]  /*6ab0*/  ISETP.LT.OR P6, PT, R2.reuse, R243, P6 ;  /* 0x000000f30200720c */ /* 0x040fe400037c1670 */
[----:B------:R-:W-:Y:S02]  /*6ac0*/  ISETP.LT.OR P2, PT, R2, R241, P2 ;  /* 0x000000f10200720c */ /* 0x000fe40001741670 */
[----:B------:R-:W-:Y:S02]  /*6ad0*/  FMNMX.FTZ R2, R3, R11, !PT ;  /* 0x0000000b03027209 */ /* 0x000fe40007810000 */
[----:B------:R-:W-:-:S02]  /*6ae0*/  FMNMX.FTZ R5, R34, R5, !PT ;  /* 0x0000000522057209 */ /* 0x000fc40007810000 */
[----:B------:R-:W-:Y:S02]  /*6af0*/  ISETP.LT.OR P1, PT, R12, R243, P1 ;  /* 0x000000f30c00720c */ /* 0x000fe40000f21670 */
[----:B------:R-:W-:Y:S02]  /*6b00*/  FSEL R28, R29, -INF , !P4 ;  /* 0xff8000001d1c7808 */ /* 0x000fe40006000000 */
[----:B------:R-:W-:Y:S02]  /*6b10*/  FMNMX.FTZ R2, R173, R2, !PT ;  /* 0x00000002ad027209 */ /* 0x000fe40007810000 */
[----:B------:R-:W-:Y:S02]  /*6b20*/  FMNMX.FTZ R5, R32, R5, !PT ;  /* 0x0000000520057209 */ /* 0x000fe40007810000 */
[----:B------:R-:W-:Y:S02]  /*6b30*/  FSEL R167, R26, -INF , !P5 ;  /* 0xff8000001aa77808 */ /* 0x000fe40006800000 */
[----:B------:R-:W-:-:S02]  /*6b40*/  FSEL R166, R20, -INF , !P1 ;  /* 0xff80000014a67808 */ /* 0x000fc40004800000 */
[C---:B------:R-:W-:Y:S02]  /*6b50*/  ISETP.GE.AND P5, PT, R4.reuse, R242, PT ;  /* 0x000000f20400720c */ /* 0x040fe40003fa6270 */
[-C--:B------:R-:W-:Y:S02]  /*6b60*/  ISETP.GE.AND P1, PT, R4, R240.reuse, PT ;  /* 0x000000f00400720c */ /* 0x080fe40003f26270 */
[----:B------:R-:W-:Y:S02]  /*6b70*/  ISETP.GE.AND P4, PT, R12, R240, PT ;  /* 0x000000f00c00720c */ /* 0x000fe40003f86270 */
[----:B------:R-:W-:Y:S02]  /*6b80*/  FMNMX.FTZ R2, R187, R2, !PT ;  /* 0x00000002bb027209 */ /* 0x000fe40007810000 */
[----:B------:R-:W-:Y:S02]  /*6b90*/  FMNMX.FTZ R5, R28, R5, !PT ;  /* 0x000000051c057209 */ /* 0x000fe40007810000 */
[----:B------:R-:W-:-:S02]  /*6ba0*/  ISETP.LT.OR P5, PT, R4, R243, P5 ;  /* 0x000000f30400720c */ /* 0x000fc40002fa1670 */
[-C--:B------:R-:W-:Y:S01]  /*6bb0*/  ISETP.LT.OR P1, PT, R4, R241.reuse, P1 ;  /* 0x000000f10400720c */ /* 0x080fe20000f21670 */
[----:B------:R-:W-:Y:S01]  /*6bc0*/  VIADD R4, R0, 0x38 ;  /* 0x0000003800047836 */ /* 0x000fe20000000000 */
[----:B------:R-:W-:Y:S01]  /*6bd0*/  ISETP.LT.OR P4, PT, R12, R241, P4 ;  /* 0x000000f10c00720c */ /* 0x000fe20002781670 */
[----:B------:R-:W-:Y:S01]  /*6be0*/  VIADD R0, R0, 0x39 ;  /* 0x0000003900007836 */ /* 0x000fe20000000000 */
[----:B------:R-:W-:Y:S02]  /*6bf0*/  FMNMX.FTZ R2, R185, R2, !PT ;  /* 0x00000002b9027209 */ /* 0x000fe40007810000 */
[----:B------:R-:W-:Y:S02]  /*6c00*/  FMNMX.FTZ R5, R198, R5, !PT ;  /* 0x00000005c6057209 */ /* 0x000fe40007810000 */
[----:B------:R-:W-:Y:S02]  /*6c10*/  FSEL R199, R22, -INF , !P4 ;  /* 0xff80000016c77808 */ /* 0x000fe40006000000 */
[----:B------:R-:W-:-:S02]  /*6c20*/  ISETP.GE.AND P4, PT, R4, R242, PT ;  /* 0x000000f20400720c */ /* 0x000fc40003f86270 */
[----:B------:R-:W-:Y:S02]  /*6c30*/  FMNMX.FTZ R2, R201, R2, !PT ;  /* 0x00000002c9027209 */ /* 0x000fe40007810000 */
[----:B------:R-:W-:Y:S02]  /*6c40*/  FMNMX.FTZ R5, R196, R5, !PT ;  /* 0x00000005c4057209 */ /* 0x000fe40007810000 */
[----:B------:R-:W-:Y:S02]  /*6c50*/  FSEL R200, R21, -INF , !P0 ;  /* 0xff80000015c87808 */ /* 0x000fe40004000000 */
[----:B------:R-:W-:Y:S02]  /*6c60*/  ISETP.LT.OR P4, PT, R4, R243, P4 ;  /* 0x000000f30400720c */ /* 0x000fe40002781670 */
[----:B------:R-:W-:Y:S02]  /*6c70*/  FMNMX.FTZ R2, R35, R2, !PT ;  /* 0x0000000223027209 */ /* 0x000fe40007810000 */
[----:B------:R-:W-:-:S02]  /*6c80*/  FMNMX.FTZ R5, R166, R5, !PT ;  /* 0x00000005a6057209 */ /* 0x000fc40007810000 */
[----:B------:R-:W-:Y:S02]  /*6c90*/  ISETP.GE.AND P0, PT, R4, R240, PT ;  /* 0x000000f00400720c */ /* 0x000fe40003f06270 */
[----:B------:R-:W-:Y:S02]  /*6ca0*/  FSEL R184, R192, -INF , !P6 ;  /* 0xff800000c0b87808 */ /* 0x000fe40007000000 */
[----:B------:R-:W-:Y:S02]  /*6cb0*/  FMNMX.FTZ R2, R33, R2, !PT ;  /* 0x0000000221027209 */ /* 0x000fe40007810000 */
[----:B------:R-:W-:Y:S02]  /*6cc0*/  FMNMX.FTZ R5, R200, R5, !PT ;  /* 0x00000005c8057209 */ /* 0x000fe40007810000 */
[----:B------:R-:W-:Y:S02]  /*6cd0*/  FSEL R180, R188, -INF , !P4 ;  /* 0xff800000bcb47808 */ /* 0x000fe40006000000 */
[----:B------:R-:W-:-:S02]  /*6ce0*/  PLOP3.LUT P4, PT, PT, PT, UP0, 0x80, 0x0 ;  /* 0x000000000000781c */ /* 0x000fc40003f8f008 */
[----:B------:R-:W-:Y:S02]  /*6cf0*/  ISETP.LT.OR P0, PT, R4, R241, P0 ;  /* 0x000000f10400720c */ /* 0x000fe40000701670 */
[----:B------:R-:W-:Y:S02]  /*6d00*/  FSEL R197, R23, -INF , !P3 ;  /* 0xff80000017c57808 */ /* 0x000fe40005800000 */
[----:B------:R-:W-:Y:S02]  /*6d10*/  ISETP.GE.AND P3, PT, R0, R242, PT ;  /* 0x000000f20000720c */ /* 0x000fe40003f66270 */
[----:B------:R-:W-:Y:S02]  /*6d20*/  FSEL R182, R193, -INF , !P5 ;  /* 0xff800000c1b67808 */ /* 0x000fe40006800000 */
[----:B------:R-:W-:Y:S02]  /*6d30*/  FMNMX.FTZ R4, R31, R2, !PT ;  /* 0x000000021f047209 */ /* 0x000fe40007810000 */
[----:B------:R-:W-:-:S02]  /*6d40*/  FMNMX.FTZ R5, R184, R5, !PT ;  /* 0x00000005b8057209 */ /* 0x000fc40007810000 */
[----:B------:R-:W-:Y:S02]  /*6d50*/  ISETP.LT.OR P3, PT, R0, R243, P3 ;  /* 0x000000f30000720c */ /* 0x000fe40001f61670 */
[----:B------:R-:W-:Y:S02]  /*6d60*/  FMNMX.FTZ R4, R167, R4, !PT ;  /* 0x00000004a7047209 */ /* 0x000fe40007810000 */
[----:B------:R-:W-:Y:S02]  /*6d70*/  FMNMX.FTZ R5, R182, R5, !PT ;  /* 0x00000005b6057209 */ /* 0x000fe40007810000 */
[----:B------:R-:W-:Y:S02]  /*6d80*/  FSEL R178, R189, -INF , !P3 ;  /* 0xff800000bdb27808 */ /* 0x000fe40005800000 */
[----:B------:R-:W-:Y:S02]  /*6d90*/  FMNMX.FTZ R4, R165, R4, !PT ;  /* 0x00000004a5047209 */ /* 0x000fe40007810000 */
[----:B------:R-:W-:-:S02]  /*6da0*/  FMNMX.FTZ R5, R180, R5, !PT ;  /* 0x00000005b4057209 */ /* 0x000fc40007810000 */
[----:B------:R-:W-:Y:S02]  /*6db0*/  FSEL R181, R194, -INF , !P2 ;  /* 0xff800000c2b57808 */ /* 0x000fe40005000000 */
        /* <DEDUP_REMOVED lines=11> */
[----:B------:R-:W-:-:S04]  /*6e70*/  LEA R2, P2, R12, R236, 0x6 ;  /* 0x000000ec0c027211 */ /* 0x000fc800078430ff */
[----:B------:R-:W-:Y:S01]  /*6e80*/  IMAD.U32 R7, RZ, RZ, UR4 ;  /* 0x00000004ff077e24 */ /* 0x000fe2000f8e00ff */
[----:B------:R-:W-:Y:S02]  /*6e90*/  ULDC.64 UR4, c[0x0][0x218] ;  /* 0x0000860000047ab9 */ /* 0x000fe40000000a00 */
[----:B------:R-:W-:Y:S02]  /*6ea0*/  LEA R6, P3, R2, UR4, 0x1 ;  /* 0x0000000402067c11 */ /* 0x000fe4000f8608ff */
[----:B------:R-:W-:Y:S02]  /*6eb0*/  LEA.HI.X R7, R12, R245, R7, 0x6, P2 ;  /* 0x000000f50c077211 */ /* 0x000fe400010f3407 */
[----:B------:R-:W-:Y:S02]  /*6ec0*/  IADD3 R12, P2, R6, UR21, RZ ;  /* 0x00000015060c7c10 */ /* 0x000fe4000ff5e0ff */
[----:B------:R-:W-:-:S04]  /*6ed0*/  LEA.HI.X R7, R2, UR5, R7, 0x1, P3 ;  /* 0x0000000502077c11 */ /* 0x000fc800098f0c07 */
        /* <DEDUP_REMOVED lines=13> */
.L_x_486:
[----:B------:R-:W-:Y:S01]  /*6fb0*/  FMNMX.FTZ R4, R197, R4, !PT ;  /* 0x00000004c5047209 */ /* 0x000fe20007810000 */
[----:B------:R-:W2:Y:S01]  /*6fc0*/  SHFL.BFLY PT, R2, R5, 0x2, 0x1f ;  /* 0x0c401f0005027f89 */ /* 0x000ea200000e0000 */
[C---:B------:R-:W-:Y:S02]  /*6fd0*/  ISETP.GE.AND P2, PT, R0.reuse, R240, PT ;  /* 0x000000f00000720c */ /* 0x040fe40003f46270 */
        /* <DEDUP_REMOVED lines=9> */
[----:B------:R-:W-:-:S04]  /*7070*/  FMNMX.FTZ R4, R177, R4, !PT ;  /* 0x00000004b1047209 */ /* 0x000fc80007810000 */
[----:B-1----:R-:W-:-:S05]  /*7080*/  FMNMX.FTZ R13, R175, R4, !PT ;  /* 0x00000004af0d7209 */ /* 0x002fca0007810000 */
[----:B------:R-:W1:Y:S01]  /*7090*/  SHFL.BFLY PT, R0, R13, 0x2, 0x1f ;  /* 0x0c401f000d007f89 */ /* 0x000e6200000e0000 */
[----:B--2---:R-:W-:-:S05]  /*70a0*/  FMNMX.FTZ R7, R5, R2, !PT ;  /* 0x0000000205077209 */ /* 0x004fca0007810000 */
[----:B------:R-:W2:Y:S01]  /*70b0*/  SHFL.BFLY PT, R2, R7, 0x1, 0x1f ;  /* 0x0c201f0007027f89 */ /* 0x000ea200000e0000 */
[----:B-1----:R-:W-:-:S03]  /*70c0*/  FMNMX.FTZ R5, R13, R0, !PT ;  /* 0x000000000d057209 */ /* 0x002fc60007810000 */
[----:B------:R-:W-:Y:S04]  /*70d0*/  LDSM.16.MT88.4 R12, [R226+0x18000] ;  /* 0x01800000e20c783b */ /* 0x000fe80000004200 */
[----:B------:R-:W1:Y:S01]  /*70e0*/  SHFL.BFLY PT, R0, R5, 0x1, 0x1f ;  /* 0x0c201f0005007f89 */ /* 0x000e6200000e0000 */
[----:B--2---:R-:W-:-:S04]  /*70f0*/  FMNMX.FTZ R2, R7, R2, !PT ;  /* 0x0000000207027209 */ /* 0x004fc80007810000 */
[C---:B------:R-:W-:Y:S01]  /*7100*/  FSETP.NEU.FTZ.AND P1, PT, R2.reuse, -INF , PT ;  /* 0xff8000000200780b */ /* 0x040fe20003f3d000 */
[----:B------:R-:W-:-:S05]  /*7110*/  FMUL.FTZ R183, R2, UR23 ;  /* 0x0000001702b77c20 */ /* 0x000fca0008410000 */
[----:B------:R-:W-:-:S05]  /*7120*/  FSEL R183, R183, RZ, P1 ;  /* 0x000000ffb7b77208 */ /* 0x000fca0000800000 */
        /* <DEDUP_REMOVED lines=10> */
[----:B------:R-:W-:Y:S01]  /*71d0*/  FSEL R5, R2, RZ, P1 ;  /* 0x000000ff02057208 */ /* 0x000fe20000800000 */
[----:B------:R-:W-:Y:S01]  /*71e0*/  FFMA.FTZ R195, R166, UR23, -R183 ;  /* 0x00000017a6c37c23 */ /* 0x000fe200080108b7 */
[C---:B------:R-:W-:Y:S01]  /*71f0*/  FSETP.NEU.FTZ.AND P0, PT, R0.reuse, -INF , PT ;  /* 0xff8000000000780b */ /* 0x040fe20003f1d000 */
[----:B------:R-:W-:Y:S01]  /*7200*/  FMUL.FTZ R176, R0, UR23 ;  /* 0x0000001700b07c20 */ /* 0x000fe20008410000 */
[----:B------:R-:W-:Y:S01]  /*7210*/  MUFU.EX2 R172, R172 ;  /* 0x000000ac00ac7308 */ /* 0x000fe20000000800 */
[----:B------:R-:W-:Y:S01]  /*7220*/  FADD.FTZ R4, R164, -R5 ;  /* 0x80000005a4047221 */ /* 0x000fe20000010000 */
[----:B------:R-:W-:Y:S01]  /*7230*/  FSEL R6, R0, RZ, P0 ;  /* 0x000000ff00067208 */ /* 0x000fe20000000000 */
[--C-:B------:R-:W-:Y:S01]  /*7240*/  FFMA.FTZ R184, R184, UR23, -R183.reuse ;  /* 0x00000017b8b87c23 */ /* 0x100fe200080108b7 */
[----:B------:R-:W-:Y:S01]  /*7250*/  FSEL R176, R176, RZ, P0 ;  /* 0x000000ffb0b07208 */ /* 0x000fe20000000000 */
[----:B------:R-:W-:Y:S01]  /*7260*/  FMUL.FTZ R174, R4, UR23 ;  /* 0x0000001704ae7c20 */ /* 0x000fe20008410000 */
[--C-:B------:R-:W-:Y:S01]  /*7270*/  FFMA.FTZ R180, R180, UR23, -R183.reuse ;  /* 0x00000017b4b47c23 */ /* 0x100fe200080108b7 */
[----:B------:R-:W-:Y:S01]  /*7280*/  FADD.FTZ R6, R3, -R6 ;  /* 0x8000000603067221 */ /* 0x000fe20000010000 */
[----:B------:R-:W1:Y:S01]  /*7290*/  MUFU.EX2 R171, R171 ;  /* 0x000000ab00ab7308 */ /* 0x000e620000000800 */
        /* <DEDUP_REMOVED lines=13> */
[----:B------:R-:W-:Y:S01]  /*7370*/  LDSM.16.MT88.4 R32, [R226+0x18800] ;  /* 0x01880000e220783b */ /* 0x000fe20000004200 */
[--C-:B------:R-:W-:Y:S01]  /*7380*/  FFMA.FTZ R198, R167, UR23, -R176.reuse ;  /* 0x00000017a7c67c23 */ /* 0x100fe200080108b0 */
[----:B------:R-:W-:Y:S01]  /*7390*/  MUFU.EX2 R168, R168 ;  /* 0x000000a800a87308 */ /* 0x000fe20000000800 */
[----:B-1----:R-:W-:Y:S01]  /*73a0*/  F2FP.BF16.F32.PACK_AB R4, R171, R172 ;  /* 0x000000acab04723e */ /* 0x002fe200000010ff */
[----:B------:R-:W-:Y:S01]  /*73b0*/  LDSM.16.MT88.4 R28, [R225+0x18800] ;  /* 0x01880000e11c783b */ /* 0x000fe20000004200 */
[--C-:B------:R-:W-:Y:S01]  /*73c0*/  FFMA.FTZ R201, R165, UR23, -R176.reuse ;  /* 0x00000017a5c97c23 */ /* 0x100fe200080108b0 */
[--C-:B------:R-:W-:Y:S01]  /*73d0*/  FFMA.FTZ R199, R199, UR23, -R176.reuse ;  /* 0x00000017c7c77c23 */ /* 0x100fe200080108b0 */
[--C-:B------:R-:W-:Y:S01]  /*73e0*/  FFMA.FTZ R200, R197, UR23, -R176.reuse ;  /* 0x00000017c5c87c23 */ /* 0x100fe200080108b0 */
[----:B------:R-:W-:Y:S01]  /*73f0*/  LDSM.16.MT88.4 R164, [R228+0x19000] ;  /* 0x01900000e4a4783b */ /* 0x000fe20000004200 */
[--C-:B------:R-:W-:Y:S01]  /*7400*/  FFMA.FTZ R197, R182, UR23, -R183.reuse ;  /* 0x00000017b6c57c23 */ /* 0x100fe200080108b7 */
[----:B------:R-:W1:Y:S01]  /*7410*/  MUFU.EX2 R11, R11 ;  /* 0x0000000b000b7308 */ /* 0x000e620000000800 */
[----:B--2---:R-:W-:Y:S01]  /*7420*/  F2FP.BF16.F32.PACK_AB R6, R169, R170 ;  /* 0x000000aaa906723e */ /* 0x004fe200000010ff */
[----:B------:R-:W-:Y:S01]  /*7430*/  FFMA.FTZ R183, R178, UR23, -R183 ;  /* 0x00000017b2b77c23 */ /* 0x000fe200080108b7 */
[--C-:B------:R-:W-:Y:S01]  /*7440*/  FFMA.FTZ R178, R181, UR23, -R176.reuse ;  /* 0x00000017b5b27c23 */ /* 0x100fe200080108b0 */
[--C-:B------:R-:W-:Y:S01]  /*7450*/  FFMA.FTZ R179, R179, UR23, -R176.reuse ;  /* 0x00000017b3b37c23 */ /* 0x100fe200080108b0 */
[--C-:B------:R-:W-:Y:S01]  /*7460*/  FFMA.FTZ R177, R177, UR23, -R176.reuse ;  /* 0x00000017b1b17c23 */ /* 0x100fe200080108b0 */
[----:B------:R-:W-:-:S02]  /*7470*/  FFMA.FTZ R176, R175, UR23, -R176 ;  /* 0x00000017afb07c23 */ /* 0x000fc400080108b0 */
        /* <DEDUP_REMOVED lines=190> */
[----:B------:R-:W-:Y:S01]  /*8060*/  MUFU.EX2 R194, R194 ;  /* 0x000000c200c27308 */ /* 0x000fe20000000800 */
        /* <DEDUP_REMOVED lines=8> */
[----:B------:R-:W2:Y:S08]  /*80f0*/  MUFU.EX2 R198, R198 ;  /* 0x000000c600c67308 */ /* 0x000eb00000000800 */
[----:B------:R-:W5:Y:S01]  /*8100*/  MUFU.EX2 R201, R201 ;  /* 0x000000c900c97308 */ /* 0x000f620000000800 */
[C---:B-1----:R-:W-:Y:S07]  /*8110*/  HMMA.16816.F32.BF16 R124, R4.reuse, R16, R124 ;  /* 0x00000010047c723c */ /* 0x042fee000004187c */
[----:B------:R-:W1:Y:S01]  /*8120*/  MUFU.EX2 R199, R199 ;  /* 0x000000c700c77308 */ /* 0x000e620000000800 */
        /* <DEDUP_REMOVED lines=19> */
[----:B------:R-:W3:Y:S02]  /*8260*/  LDSM.16.MT88.4 R20, [R225+0x1c800] ;  /* 0x01c80000e114783b */ /* 0x000ee40000004200 */
[----:B------:R-:W-:-:S03]  /*8270*/  FADD.FTZ R10, R198, R3 ;  /* 0x00000003c60a7221 */ /* 0x000fc60000010000 */
[----:B-----5:R-:W-:Y:S01]  /*8280*/  HMMA.16816.F32.BF16 R160, R4, R12, R160 ;  /* 0x0000000c04a0723c */ /* 0x020fe200000418a0 */
[----:B------:R-:W-:Y:S01]  /*8290*/  MUFU.EX2 R180, R180 ;  /* 0x000000b400b47308 */ /* 0x000fe20000000800 */
[----:B------:R-:W-:-:S04]  /*82a0*/  FADD.FTZ R10, R201, R10 ;  /* 0x0000000ac90a7221 */ /* 0x000fc80000010000 */
[C---:B------:R-:W-:Y:S01]  /*82b0*/  HMMA.16816.F32.BF16 R156, R4.reuse, R14, R156 ;  /* 0x0000000e049c723c */ /* 0x040fe2000004189c */
[----:B------:R-:W5:Y:S01]  /*82c0*/  LDSM.16.MT88.4 R12, [R225+0x1a800] ;  /* 0x01a80000e10c783b */ /* 0x000f620000004200 */
[----:B-1----:R-:W-:Y:S01]  /*82d0*/  FADD.FTZ R11, R199, R10 ;  /* 0x0000000ac70b7221 */ /* 0x002fe20000010000 */
[----:B------:R-:W-:Y:S03]  /*82e0*/  MUFU.EX2 R183, R183 ;  /* 0x000000b700b77308 */ /* 0x000fe60000000800 */
[----:B------:R-:W-:Y:S01]  /*82f0*/  HMMA.16816.F32.BF16 R136, R4, R24, R136 ;  /* 0x000000180488723c */ /* 0x000fe20000041888 */
[----:B----4-:R-:W-:-:S04]  /*8300*/  FADD.FTZ R11, R200, R11 ;  /* 0x0000000bc80b7221 */ /* 0x010fc80000010000 */
[----:B------:R-:W-:Y:S01]  /*8310*/  MUFU.EX2 R178, R178 ;  /* 0x000000b200b27308 */ /* 0x000fe20000000800 */
[C---:B------:R-:W-:Y:S01]  /*8320*/  HMMA.16816.F32.BF16 R132, R4.reuse, R26, R132 ;  /* 0x0000001a0484723c */ /* 0x040fe20000041884 */
[----:B------:R-:W1:Y:S05]  /*8330*/  LDSM.16.MT88.4 R24, [R226+0x1c800] ;  /* 0x01c80000e218783b */ /* 0x000e6a0000004200 */
[C---:B------:R-:W-:Y:S01]  /*8340*/  HMMA.16816.F32.BF16 R152, R4.reuse, R32, R152 ;  /* 0x000000200498723c */ /* 0x040fe20000041898 */
[----:B------:R-:W4:Y:S05]  /*8350*/  MUFU.EX2 R179, R179 ;  /* 0x000000b300b37308 */ /* 0x000f2a0000000800 */
[C---:B------:R-:W-:Y:S01]  /*8360*/  HMMA.16816.F32.BF16 R148, R4.reuse, R34, R148 ;  /* 0x000000220494723c */ /* 0x040fe20000041894 */
[----:B------:R-:W2:Y:S02]  /*8370*/  LDSM.16.MT88.4 R32, [R224+0x1a800] ;  /* 0x01a80000e020783b */ /* 0x000ea40000004200 */
[----:B------:R-:W-:Y:S03]  /*8380*/  MUFU.EX2 R177, R177 ;  /* 0x000000b100b17308 */ /* 0x000fe60000000800 */
[C---:B------:R-:W-:Y:S05]  /*8390*/  HMMA.16816.F32.BF16 R144, R4.reuse, R28, R144 ;  /* 0x0000001c0490723c */ /* 0x040fea0000041890 */
[----:B------:R-:W4:Y:S01]  /*83a0*/  MUFU.EX2 R176, R176 ;  /* 0x000000b000b07308 */ /* 0x000f220000000800 */
        /* <DEDUP_REMOVED lines=8> */
[C---:B-----5:R-:W-:Y:S06]  /*8430*/  HMMA.16816.F32.BF16 R52, R4.reuse, R12, R52 ;  /* 0x0000000c0434723c */ /* 0x060fec0000041834 */
[C---:B------:R-:W-:Y:S01]  /*8440*/  HMMA.16816.F32.BF16 R56, R4.reuse, R14, R56 ;  /* 0x0000000e0438723c */ /* 0x040fe20000041838 */
[----:B------:R-:W5:Y:S05]  /*8450*/  LDSM.16.MT88.4 R12, [R228+0x1e800] ;  /* 0x01e80000e40c783b */ /* 0x000f6a0000004200 */
        /* <DEDUP_REMOVED lines=9> */
[C---:B------:R-:W-:Y:S06]  /*84f0*/  HMMA.16816.F32.BF16 R92, R4.reuse, R16, R92 ;  /* 0x00000010045c723c */ /* 0x040fec000004185c */
[C---:B------:R-:W-:Y:S01]  /*8500*/  HMMA.16816.F32.BF16 R96, R4.reuse, R18, R96 ;  /* 0x000000120460723c */ /* 0x040fe20000041860 */
[----:B------:R-:W-:Y:S05]  /*8510*/  LDSM.16.MT88.4 R16, [R228+0x1b000] ;  /* 0x01b00000e410783b */ /* 0x000fea0000004200 */
        /* <DEDUP_REMOVED lines=14> */
[----:B------:R-:W-:-:S02]  /*8600*/  F2FP.BF16.F32.PACK_AB R5, R201, R198 ;  /* 0x000000c6c905723e */ /* 0x000fc400000010ff */
[----:B------:R-:W-:Y:S01]  /*8610*/  F2FP.BF16.F32.PACK_AB R6, R196, R195 ;  /* 0x000000c3c406723e */ /* 0x000fe200000010ff */
[----:B------:R-:W-:Y:S01]  /*8620*/  FADD.FTZ R194, R194, R193 ;  /* 0x000000c1c2c27221 */ /* 0x000fe20000010000 */
[----:B------:R-:W-:-:S03]  /*8630*/  F2FP.BF16.F32.PACK_AB R7, R200, R199 ;  /* 0x000000c7c807723e */ /* 0x000fc600000010ff */
[----:B------:R-:W-:-:S04]  /*8640*/  FADD.FTZ R3, R195, R194 ;  /* 0x000000c2c3037221 */ /* 0x000fc80000010000 */
[----:B----4-:R-:W-:Y:S01]  /*8650*/  HMMA.16816.F32.BF16 R152, R4, R28, R152 ;  /* 0x0000001c0498723c */ /* 0x010fe20000041898 */
[----:B------:R-:W-:-:S05]  /*8660*/  FADD.FTZ R3, R196, R3 ;  /* 0x00000003c4037221 */ /* 0x000fca0000010000 */
        /* <DEDUP_REMOVED lines=37> */
[----:B------:R-:W-:Y:S05]  /*88c0*/  LDSM.16.MT88.4 R32, [R224+0x19800] ;  /* 0x01980000e020783b */ /* 0x000fea0000004200 */
[C---:B----4-:R-:W-:Y:S06]  /*88d0*/  HMMA.16816.F32.BF16 R100, R4.reuse, R28, R100 ;  /* 0x0000001c0464723c */ /* 0x050fec0000041864 */
[C---:B------:R-:W-:Y:S01]  /*88e0*/  HMMA.16816.F32.BF16 R104, R4.reuse, R30, R104 ;  /* 0x0000001e0468723c */ /* 0x040fe20000041868 */
[----:B------:R-:W2:Y:S05]  /*88f0*/  LDSM.16.MT88.4 R28, [R225+0x19800] ;  /* 0x01980000e11c783b */ /* 0x000eaa0000004200 */
[C---:B---3--:R-:W-:Y:S06]  /*8900*/  HMMA.16816.F32.BF16 R116, R4.reuse, R20, R116 ;  /* 0x000000140474723c */ /* 0x048fec0000041874 */
[C---:B------:R-:W-:Y:S01]  /*8910*/  HMMA.16816.F32.BF16 R120, R4.reuse, R22, R120 ;  /* 0x000000160478723c */ /* 0x040fe20000041878 */
[----:B------:R-:W3:Y:S05]  /*8920*/  LDSM.16.MT88.4 R20, [R226+0x1b800] ;  /* 0x01b80000e214783b */ /* 0x000eea0000004200 */
[C---:B------:R-:W-:Y:S06]  /*8930*/  HMMA.16816.F32.BF16 R124, R4.reuse, R16, R124 ;  /* 0x00000010047c723c */ /* 0x040fec000004187c */
        /* <DEDUP_REMOVED lines=13> */
[----:B-----5:R-:W-:Y:S01]  /*8a10*/  HMMA.16816.F32.BF16 R152, R4, R12, R152 ;  /* 0x0000000c0498723c */ /* 0x020fe20000041898 */
[----:B------:R-:W-:Y:S01]  /*8a20*/  FADD.FTZ R249, R183, R180 ;  /* 0x000000b4b7f97221 */ /* 0x000fe20000010000 */
[----:B------:R-:W-:-:S04]  /*8a30*/  FADD.FTZ R247, R176, R177 ;  /* 0x000000b1b0f77221 */ /* 0x000fc80000010000 */
        /* <DEDUP_REMOVED lines=26> */
[C---:B--2---:R-:W-:Y:S06]  /*8be0*/  HMMA.16816.F32.BF16 R68, R4.reuse, R28, R68 ;  /* 0x0000001c0444723c */ /* 0x044fec0000041844 */
[C---:B------:R-:W-:Y:S06]  /*8bf0*/  HMMA.16816.F32.BF16 R72, R4.reuse, R30, R72 ;  /* 0x0000001e0448723c */ /* 0x040fec0000041848 */
[C---:B------:R-:W-:Y:S06]  /*8c00*/  HMMA.16816.F32.BF16 R76, R4.reuse, R164, R76 ;  /* 0x000000a4044c723c */ /* 0x040fec000004184c */
[----:B------:R-:W-:Y:S01]  /*8c10*/  HMMA.16816.F32.BF16 R80, R4, R166, R80 ;  /* 0x000000a60450723c */ /* 0x000fe20000041850 */
[----:B------:R-:W-:-:S05]  /*8c20*/  MOV R164, R2 ;  /* 0x0000000200a47202 */ /* 0x000fca0000000f00 */
[C---:B------:R-:W-:Y:S06]  /*8c30*/  HMMA.16816.F32.BF16 R84, R4.reuse, R32, R84 ;  /* 0x000000200454723c */ /* 0x040fec0000041854 */
[C---:B------:R-:W-:Y:S06]  /*8c40*/  HMMA.16816.F32.BF16 R88, R4.reuse, R34, R88 ;  /* 0x000000220458723c */ /* 0x040fec0000041858 */
[C---:B---3--:R-:W-:Y:S06]  /*8c50*/  HMMA.16816.F32.BF16 R100, R4.reuse, R20, R100 ;  /* 0x000000140464723c */ /* 0x048fec0000041864 */
[C---:B------:R-:W-:Y:S06]  /*8c60*/  HMMA.16816.F32.BF16 R104, R4.reuse, R22, R104 ;  /* 0x000000160468723c */ /* 0x040fec0000041868 */
[C---:B----4-:R-:W-:Y:S06]  /*8c70*/  HMMA.16816.F32.BF16 R108, R4.reuse, R16, R108 ;  /* 0x00000010046c723c */ /* 0x050fec000004186c */
[C---:B------:R-:W-:Y:S06]  /*8c80*/  HMMA.16816.F32.BF16 R112, R4.reuse, R18, R112 ;  /* 0x000000120470723c */ /* 0x040fec0000041870 */
[C---:B-----5:R-:W-:Y:S06]  /*8c90*/  HMMA.16816.F32.BF16 R116, R4.reuse, R12, R116 ;  /* 0x0000000c0474723c */ /* 0x060fec0000041874 */
[C---:B------:R-:W-:Y:S06]  /*8ca0*/  HMMA.16816.F32.BF16 R120, R4.reuse, R14, R120 ;  /* 0x0000000e0478723c */ /* 0x040fec0000041878 */
[C---:B-1----:R-:W-:Y:S06]  /*8cb0*/  HMMA.16816.F32.BF16 R124, R4.reuse, R24, R124 ;  /* 0x00000018047c723c */ /* 0x042fec000004187c */
        /* <DEDUP_REMOVED lines=9> */
[----:B------:R-:W-:Y:S02]  /*8d50*/  UISETP.GT.AND UP0, UPT, UR22, UR13, UPT ;  /* 0x0000000d1600728c */ /* 0x000fe4000bf04270 */
[----:B------:R-:W-:Y:S01]  /*8d60*/  UIMAD UR4, UR22, UR7, UR4 ;  /* 0x00000007160472a4 */ /* 0x000fe2000f8e0204 */
[----:B------:R-:W-:Y:S02]  /*8d70*/  IMAD.U32 R4, RZ, RZ, UR24 ;  /* 0x00000018ff047e24 */ /* 0x000fe4000f8e00ff */
[----:B------:R-:W-:Y:S01]  /*8d80*/  IMAD.U32 R5, RZ, RZ, UR25 ;  /* 0x00000019ff057e24 */ /* 0x000fe2000f8e00ff */
[----:B------:R-:W-:Y:S01]  /*8d90*/  UIADD3 UR4, UR25, UR4, URZ ;  /* 0x0000000419047290 */ /* 0x000fe2000fffe03f */
[----:B------:R-:W-:Y:S01]  /*8da0*/  BAR.SYNC.DEFER_BLOCKING 0x0 ;  /* 0x0000000000007b1d */ /* 0x000fe20000010000 */
[----:B------:R-:W-:-:S04]  /*8db0*/  LEA R6, P1, R4, R8, 0x6 ;  /* 0x0000000804067211 */ /* 0x000fc800078230ff */
[----:B------:R-:W-:Y:S01]  /*8dc0*/  IMAD.U32 R5, RZ, RZ, UR4 ;  /* 0x00000004ff057e24 */ /* 0x000fe2000f8e00ff */
[----:B------:R-:W-:-:S04]  /*8dd0*/  LEA R10, P0, R6, UR10, 0x1 ;  /* 0x0000000a060a7c11 */ /* 0x000fc8000f8008ff */
[----:B------:R-:W-:Y:S01]  /*8de0*/  LEA.HI.X R5, R4, R239, R5, 0x6, P1 ;  /* 0x000000ef04057211 */ /* 0x000fe200008f3405 */
[----:B------:R-:W-:-:S03]  /*8df0*/  IMAD.U32 R4, RZ, RZ, UR6 ;  /* 0x00000006ff047e24 */ /* 0x000fc6000f8e00ff */
[----:B------:R-:W-:Y:S01]  /*8e00*/  LEA.HI.X R11, R6, UR11, R5, 0x1, P0 ;  /* 0x0000000b060b7c11 */ /* 0x000fe200080f0c05 */
[----:B------:R-:W-:Y:S01]  /*8e10*/  IMAD.U32 R6, RZ, RZ, UR7 ;  /* 0x00000007ff067e24 */ /* 0x000fe2000f8e00ff */
[----:B------:R-:W-:-:S04]  /*8e20*/  LEA R4, P0, R4, R10, 0x6 ;  /* 0x0000000a04047211 */ /* 0x000fc800078030ff */
[----:B------:R-:W-:Y:S01]  /*8e30*/  LEA.HI.X R5, R3, R11, R6, 0x6, P0 ;  /* 0x0000000b03057211 */ /* 0x000fe200000f3406 */
[----:B------:R-:W-:Y:S01]  /*8e40*/  IMAD.U32 R3, RZ, RZ, UR22 ;  /* 0x00000016ff037e24 */ /* 0x000fe2000f8e00ff */
[----:B------:R-:W-:Y:S01]  /*8e50*/  @!PT LDS RZ, [RZ] ;  /* 0x00000000fffff984 */ /* 0x000fe20000000800 */
[----:B------:R-:W-:Y:S01]  /*8e60*/  @!PT LDS RZ, [RZ] ;  /* 0x00000000fffff984 */ /* 0x000fe20000000800 */
[----:B------:R-:W-:Y:S01]  /*8e70*/  @!PT LDS RZ, [RZ] ;  /* 0x00000000fffff984 */ /* 0x000fe20000000800 */
[----:B------:R-:W-:Y:S03]  /*8e80*/  LDGSTS.E.BYPASS.LTC128B.128 [R235+0x18000], desc[UR18][R10.64] ;  /* 0x180000000aeb7fae */ /* 0x000fe6000b901d52 */
[----:B------:R-:W-:Y:S01]  /*8e90*/  IMAD R3, R3, 0x40, R246 ;  /* 0x0000004003037824 */ /* 0x000fe200078e02f6 */
[----:B------:R-:W-:Y:S04]  /*8ea0*/  LDGSTS.E.BYPASS.LTC128B.128 [R235+0x1a000], desc[UR18][R10.64+0x80] ;  /* 0x1a0000800aeb7fae */ /* 0x000fe8000b901d52 */
[C---:B------:R-:W-:Y:S01]  /*8eb0*/  ISETP.GE.AND P1, PT, R3.reuse, R242, PT ;  /* 0x000000f20300720c */ /* 0x040fe20003f26270 */
[----:B------:R-:W-:Y:S01]  /*8ec0*/  LDGSTS.E.BYPASS.LTC128B.128 [R235+0x1c000], desc[UR18][R10.64+0x100] ;  /* 0x1c0001000aeb7fae */ /* 0x000fe2000b901d52 */
[----:B------:R-:W-:-:S02]  /*8ed0*/  ISETP.GE.AND P5, PT, R3, R240, PT ;  /* 0x000000f00300720c */ /* 0x000fc40003fa6270 */
[C---:B------:R-:W-:Y:S01]  /*8ee0*/  ISETP.LT.OR P1, PT, R3.reuse, R243, P1 ;  /* 0x000000f30300720c */ /* 0x040fe20000f21670 */
[----:B------:R1:W-:Y:S01]  /*8ef0*/  LDGSTS.E.BYPASS.LTC128B.128 [R235+0x1e000], desc[UR18][R10.64+0x180] ;  /* 0x1e0001800aeb7fae */ /* 0x0003e2000b901d52 */
[----:B------:R-:W-:-:S03]  /*8f00*/  ISETP.LT.OR P5, PT, R3, R241, P5 ;  /* 0x000000f10300720c */ /* 0x000fc60002fa1670 */
[----:B------:R-:W-:Y:S04]  /*8f10*/  LDGSTS.E.BYPASS.LTC128B.128 [R235+0x19000], desc[UR18][R4.64] ;  /* 0x1900000004eb7fae */ /* 0x000fe8000b901d52 */
[----:B------:R-:W-:Y:S04]  /*8f20*/  LDGSTS.E.BYPASS.LTC128B.128 [R235+0x1b000], desc[UR18][R4.64+0x80] ;  /* 0x1b00008004eb7fae */ /* 0x000fe8000b901d52 */
[----:B------:R-:W-:Y:S04]  /*8f30*/  LDGSTS.E.BYPASS.LTC128B.128 [R235+0x1d000], desc[UR18][R4.64+0x100] ;  /* 0x1d00010004eb7fae */ /* 0x000fe8000b901d52 */
[----:B------:R2:W-:Y:S04]  /*8f40*/  LDGSTS.E.BYPASS.LTC128B.128 [R235+0x1f000], desc[UR18][R4.64+0x180] ;  /* 0x1f00018004eb7fae */ /* 0x0005e8000b901d52 */
[----:B------:R-:W-:Y:S04]  /*8f50*/  LDSM.16.M88.4 R184, [R234] ;  /* 0x00000000eab8783b */ /* 0x000fe80000000200 */
[----:B------:R-:W2:Y:S01]  /*8f60*/  LDSM.16.M88.4 R164, [R233+0x10000] ;  /* 0x01000000e9a4783b */ /* 0x000ea20000000200 */
[----:B-1----:R-:W-:-:S03]  /*8f70*/  VIADD R10, R3, 0x1 ;  /* 0x00000001030a7836 */ /* 0x002fc60000000000 */
[----:B------:R-:W1:Y:S01]  /*8f80*/  LDSM.16.M88.4 R28, [R233+0x10800] ;  /* 0x01080000e91c783b */ /* 0x000e620000000200 */
[----:B------:R-:W-:-:S03]  /*8f90*/  VIADD R11, R3, 0x9 ;  /* 0x00000009030b7836 */ /* 0x000fc60000000000 */
[----:B------:R-:W3:Y:S01]  /*8fa0*/  LDSM.16.M88.4 R20, [R233+0x11000] ;  /* 0x01100000e914783b */ /* 0x000ee20000000200 */
[C---:B------:R-:W-:Y:S02]  /*8fb0*/  ISETP.GE.AND P6, PT, R10.reuse, R242, PT ;  /* 0x000000f20a00720c */ /* 0x040fe40003fc6270 */
[C---:B------:R-:W-:Y:S01]  /*8fc0*/  ISETP.GE.AND P0, PT, R10.reuse, R240, PT ;  /* 0x000000f00a00720c */ /* 0x040fe20003f06270 */
[----:B------:R-:W4:Y:S01]  /*8fd0*/  LDSM.16.M88.4 R16, [R233+0x11800] ;  /* 0x01180000e910783b */ /* 0x000f220000000200 */
[C---:B------:R-:W-:Y:S02]  /*8fe0*/  ISETP.LT.OR P6, PT, R10.reuse, R243, P6 ;  /* 0x000000f30a00720c */ /* 0x040fe400037c1670 */
[----:B------:R-:W-:Y:S01]  /*8ff0*/  ISETP.LT.OR P0, PT, R10, R241, P0 ;  /* 0x000000f10a00720c */ /* 0x000fe20000701670 */
[----:B------:R-:W-:Y:S01]  /*9000*/  LDSM.16.M88.4 R12, [R232] ;  /* 0x00000000e80c783b */ /* 0x000fe20000000200 */
[----:B------:R-:W-:-:S03]  /*9010*/  ISETP.GE.AND P4, PT, R11, R242, PT ;  /* 0x000000f20b00720c */ /* 0x000fc60003f86270 */
[----:B------:R-:W5:Y:S01]  /*9020*/  LDSM.16.M88.4 R196, [R231] ;  /* 0x00000000e7c4783b */ /* 0x000f620000000200 */
[----:B------:R-:W-:-:S03]  /*9030*/  ISETP.LT.OR P4, PT, R11, R243, P4 ;  /* 0x000000f30b00720c */ /* 0x000fc60002781670 */
[----:B------:R-:W5:Y:S04]  /*9040*/  LDSM.16.M88.4 R176, [R223] ;  /* 0x00000000dfb0783b */ /* 0x000f680000000200 */
[----:B------:R-:W5:Y:S04]  /*9050*/  LDSM.16.M88.4 R172, [R222] ;  /* 0x00000000deac783b */ /* 0x000f680000000200 */
[----:B------:R-:W5:Y:S04]  /*9060*/  LDSM.16.M88.4 R168, [R221] ;  /* 0x00000000dda8783b */ /* 0x000f680000000200 */
[----:B------:R-:W-:Y:S01]  /*9070*/  LDSM.16.M88.4 R192, [R227+0x10000] ;  /* 0x01000000e3c0783b */ /* 0x000fe20000000200 */
[C---:B--2---:R-:W-:Y:S03]  /*9080*/  HMMA.16816.F32.BF16 R4, R184.reuse, R164, RZ ;  /* 0x000000a4b804723c */ /* 0x044fe600000418ff */
[----:B------:R-:W-:Y:S04]  /*9090*/  LDSM.16.M88.4 R180, [R227+0x10800] ;  /* 0x01080000e3b4783b */ /* 0x000fe80000000200 */
[----:B------:R-:W-:Y:S01]  /*90a0*/  LDSM.16.M88.4 R200, [R220+0x800] ;  /* 0x00080000dcc8783b */ /* 0x000fe20000000200 */
[C---:B------:R-:W-:Y:S03]  /*90b0*/  HMMA.16816.F32.BF16 R164, R184.reuse, R166, RZ ;  /* 0x000000a6b8a4723c */ /* 0x040fe600000418ff */
[----:B------:R-:W0:Y:S03]  /*90c0*/  LDGDEPBAR ;  /* 0x00000000000079af */ /* 0x000e260000000000 */
[C---:B-1----:R-:W-:Y:S06]  /*90d0*/  HMMA.16816.F32.BF16 R32, R184.reuse, R28, RZ ;  /* 0x0000001cb820723c */ /* 0x042fec00000418ff */
        /* <DEDUP_REMOVED lines=170> */
[----:B------:R-:W2:Y:S05]  /*9b80*/  LDSM.16.M88.4 R12, [R220+0x6000] ;  /* 0x00600000dc0c783b */ /* 0x000eaa0000000200 */
[C---:B------:R-:W-:Y:S06]  /*9b90*/  HMMA.16816.F32.BF16 R4, R180.reuse, R200, R4 ;  /* 0x000000c8b404723c */ /* 0x040fec0000041804 */
[C---:B------:R-:W-:Y:S06]  /*9ba0*/  HMMA.16816.F32.BF16 R164, R180.reuse, R202, R164 ;  /* 0x000000cab4a4723c */ /* 0x040fec00000418a4 */
[C---:B-1----:R-:W-:Y:S06]  /*9bb0*/  HMMA.16816.F32.BF16 R32, R180.reuse, R176, R32 ;  /* 0x000000b0b420723c */ /* 0x042fec0000041820 */
[----:B------:R-:W-:Y:S01]  /*9bc0*/  HMMA.16816.F32.BF16 R28, R180, R178, R28 ;  /* 0x000000b2b41c723c */ /* 0x000fe2000004181c */
[----:B------:R-:W1:Y:S05]  /*9bd0*/  LDSM.16.M88.4 R176, [R220+0x6800] ;  /* 0x00680000dcb0783b */ /* 0x000e6a0000000200 */
[C---:B------:R-:W-:Y:S06]  /*9be0*/  HMMA.16816.F32.BF16 R188, R196.reuse, R192, R188 ;  /* 0x000000c0c4bc723c */ /* 0x040fec00000418bc */
[----:B------:R-:W-:Y:S06]  /*9bf0*/  HMMA.16816.F32.BF16 R184, R196, R194, R184 ;  /* 0x000000c2c4b8723c */ /* 0x000fec00000418b8 */
[C---:B--2---:R-:W-:Y:S06]  /*9c00*/  HMMA.16816.F32.BF16 R4, R16.reuse, R12, R4 ;  /* 0x0000000c1004723c */ /* 0x044fec0000041804 */
[----:B------:R-:W-:Y:S01]  /*9c10*/  HMMA.16816.F32.BF16 R164, R16, R14, R164 ;  /* 0x0000000e10a4723c */ /* 0x000fe200000418a4 */
[----:B------:R-:W2:Y:S05]  /*9c20*/  LDSM.16.M88.4 R12, [R220+0x7000] ;  /* 0x00700000dc0c783b */ /* 0x000eaa0000000200 */
[C---:B------:R-:W-:Y:S06]  /*9c30*/  HMMA.16816.F32.BF16 R188, R180.reuse, R168, R188 ;  /* 0x000000a8b4bc723c */ /* 0x040fec00000418bc */
[----:B------:R-:W-:Y:S01]  /*9c40*/  HMMA.16816.F32.BF16 R24, R180, R172, R24 ;  /* 0x000000acb418723c */ /* 0x000fe20000041818 */
[----:B------:R-:W-:-:S05]  /*9c50*/  VIADD R168, R3, 0x8 ;  /* 0x0000000803a87836 */ /* 0x000fca0000000000 */
[----:B------:R-:W-:Y:S01]  /*9c60*/  ISETP.GE.AND P3, PT, R168, R242, PT ;  /* 0x000000f2a800720c */ /* 0x000fe20003f66270 */
[----:B------:R-:W-:Y:S01]  /*9c70*/  HMMA.16816.F32.BF16 R184, R180, R170, R184 ;  /* 0x000000aab4b8723c */ /* 0x000fe200000418b8 */
[----:B------:R-:W-:Y:S01]  /*9c80*/  FSEL R10, R4, -INF , !P1 ;  /* 0xff800000040a7808 */ /* 0x000fe20004800000 */
[----:B------:R-:W-:Y:S01]  /*9c90*/  VIADD R4, R3, 0x11 ;  /* 0x0000001103047836 */ /* 0x000fe20000000000 */
[----:B------:R-:W-:Y:S02]  /*9ca0*/  ISETP.LT.OR P3, PT, R168, R243, P3 ;  /* 0x000000f3a800720c */ /* 0x000fe40001f61670 */
[-C--:B------:R-:W-:Y:S01]  /*9cb0*/  ISETP.GE.AND P1, PT, R11, R240.reuse, PT ;  /* 0x000000f00b00720c */ /* 0x080fe20003f26270 */
[----:B-1----:R-:W-:Y:S01]  /*9cc0*/  HMMA.16816.F32.BF16 R32, R16, R176, R32 ;  /* 0x000000b01020723c */ /* 0x002fe20000041820 */
[----:B------:R-:W-:Y:S01]  /*9cd0*/  FSEL R171, R164, -INF , !P3 ;  /* 0xff800000a4ab7808 */ /* 0x000fe20005800000 */
[----:B------:R-:W-:Y:S01]  /*9ce0*/  VIADD R164, R3, 0x18 ;  /* 0x0000001803a47836 */ /* 0x000fe20000000000 */
[----:B------:R-:W-:-:S02]  /*9cf0*/  ISETP.GE.AND P3, PT, R4, R240, PT ;  /* 0x000000f00400720c */ /* 0x000fc40003f66270 */
[----:B------:R-:W-:Y:S01]  /*9d00*/  ISETP.LT.OR P1, PT, R11, R241, P1 ;  /* 0x000000f10b00720c */ /* 0x000fe20000f21670 */
[----:B------:R-:W-:Y:S01]  /*9d10*/  HMMA.16816.F32.BF16 R28, R16, R178, R28 ;  /* 0x000000b2101c723c */ /* 0x000fe2000004181c */
[----:B------:R-:W-:Y:S02]  /*9d20*/  FSEL R176, R5, -INF , !P6 ;  /* 0xff80000005b07808 */ /* 0x000fe40007000000 */
[----:B------:R-:W-:Y:S02]  /*9d30*/  ISETP.GE.AND P6, PT, R4, R242, PT ;  /* 0x000000f20400720c */ /* 0x000fe40003fc6270 */
[----:B------:R-:W-:Y:S01]  /*9d40*/  FSEL R202, R6, -INF , !P5 ;  /* 0xff80000006ca7808 */ /* 0x000fe20006800000 */
[----:B------:R-:W-:Y:S01]  /*9d50*/  HMMA.16816.F32.BF16 R20, R180, R174, R20 ;  /* 0x000000aeb414723c */ /* 0x000fe20000041814 */
[----:B------:R-:W-:Y:S02]  /*9d60*/  FSEL R11, R7, -INF , !P0 ;  /* 0xff800000070b7808 */ /* 0x000fe40004000000 */
[----:B------:R-:W-:-:S02]  /*9d70*/  ISETP.LT.OR P6, PT, R4, R243, P6 ;  /* 0x000000f30400720c */ /* 0x000fc400037c1670 */
[----:B------:R-:W-:Y:S01]  /*9d80*/  ISETP.LT.OR P3, PT, R4, R241, P3 ;  /* 0x000000f10400720c */ /* 0x000fe20001f61670 */
[----:B--2---:R-:W-:Y:S01]  /*9d90*/  HMMA.16816.F32.BF16 R24, R16, R12, R24 ;  /* 0x0000000c1018723c */ /* 0x004fe20000041818 */
[----:B------:R-:W1:Y:S01]  /*9da0*/  LDSM.16.M88.4 R4, [R220+0x7800] ;  /* 0x00780000dc04783b */ /* 0x000e620000000200 */
[----:B------:R-:W-:Y:S01]  /*9db0*/  ISETP.GE.AND P2, PT, R168, R240, PT ;  /* 0x000000f0a800720c */ /* 0x000fe20003f46270 */
[----:B------:R-:W-:-:S04]  /*9dc0*/  DEPBAR.LE SB0, 0x0 ;  /* 0x000080000000791a */ /* 0x000fc80000000000 */
[----:B------:R-:W-:Y:S01]  /*9dd0*/  BAR.SYNC.DEFER_BLOCKING 0x0 ;  /* 0x0000000000007b1d */ /* 0x000fe20000010000 */
[----:B------:R-:W-:Y:S01]  /*9de0*/  ISETP.LT.OR P2, PT, R168, R241, P2 ;  /* 0x000000f1a800720c */ /* 0x000fe20001741670 */
[----:B------:R-:W-:Y:S01]  /*9df0*/  VIADD R168, R3, 0x10 ;  /* 0x0000001003a87836 */ /* 0x000fe20000000000 */
[----:B------:R-:W-:Y:S01]  /*9e00*/  FSEL R196, R33, -INF , !P6 ;  /* 0xff80000021c47808 */ /* 0x000fe20007000000 */
[C---:B------:R-:W-:Y:S01]  /*9e10*/  VIADD R13, R3.reuse, 0x20 ;  /* 0x00000020030d7836 */ /* 0x040fe20000000000 */
[----:B------:R-:W-:Y:S01]  /*9e20*/  FSEL R173, R166, -INF , !P2 ;  /* 0xff800000a6ad7808 */ /* 0x000fe20005000000 */
[----:B------:R-:W-:Y:S01]  /*9e30*/  VIADD R12, R3, 0x21 ;  /* 0x00000021030c7836 */ /* 0x000fe20000000000 */
[C---:B------:R-:W-:Y:S02]  /*9e40*/  ISETP.GE.AND P0, PT, R168.reuse, R242, PT ;  /* 0x000000f2a800720c */ /* 0x040fe40003f06270 */
[----:B------:R-:W-:Y:S02]  /*9e50*/  ISETP.GE.AND P5, PT, R168, R240, PT ;  /* 0x000000f0a800720c */ /* 0x000fe40003fa6270 */
[----:B------:R-:W-:Y:S01]  /*9e60*/  ISETP.GE.AND P2, PT, R164, R242, PT ;  /* 0x000000f2a400720c */ /* 0x000fe20003f46270 */
[----:B------:R-:W-:Y:S01]  /*9e70*/  HMMA.16816.F32.BF16 R20, R16, R14, R20 ;  /* 0x0000000e1014723c */ /* 0x000fe20000041814 */
[----:B------:R-:W-:-:S02]  /*9e80*/  ISETP.LT.OR P0, PT, R168, R243, P0 ;  /* 0x000000f3a800720c */ /* 0x000fc40000701670 */
[----:B------:R-:W-:Y:S02]  /*9e90*/  ISETP.LT.OR P5, PT, R168, R241, P5 ;  /* 0x000000f1a800720c */ /* 0x000fe40002fa1670 */
[----:B------:R-:W-:Y:S01]  /*9ea0*/  FSEL R166, R165, -INF , !P4 ;  /* 0xff800000a5a67808 */ /* 0x000fe20006000000 */
[----:B------:R-:W-:Y:S01]  /*9eb0*/  VIADD R165, R3, 0x19 ;  /* 0x0000001903a57836 */ /* 0x000fe20000000000 */
[----:B------:R-:W-:Y:S02]  /*9ec0*/  ISETP.LT.OR P2, PT, R164, R243, P2 ;  /* 0x000000f3a400720c */ /* 0x000fe40001741670 */
[----:B------:R-:W-:Y:S02]  /*9ed0*/  FSEL R200, R32, -INF , !P0 ;  /* 0xff80000020c87808 */ /* 0x000fe40004000000 */
[----:B------:R-:W-:Y:S02]  /*9ee0*/  FSEL R34, R34, -INF , !P5 ;  /* 0xff80000022227808 */ /* 0x000fe40006800000 */
[----:B------:R-:W-:-:S02]  /*9ef0*/  FSEL R32, R35, -INF , !P3 ;  /* 0xff80000023207808 */ /* 0x000fc40005800000 */
[----:B------:R-:W-:Y:S02]  /*9f00*/  FSEL R198, R28, -INF , !P2 ;  /* 0xff8000001cc67808 */ /* 0x000fe40005000000 */
[----:B------:R-:W-:Y:S02]  /*9f10*/  FSEL R169, R167, -INF , !P1 ;  /* 0xff800000a7a97808 */ /* 0x000fe40004800000 */
[C---:B------:R-:W-:Y:S02]  /*9f20*/  ISETP.GE.AND P3, PT, R13.reuse, R242, PT ;  /* 0x000000f20d00720c */ /* 0x040fe40003f66270 */
[----:B------:R-:W-:Y:S02]  /*9f30*/  ISETP.GE.AND P5, PT, R13, R240, PT ;  /* 0x000000f00d00720c */ /* 0x000fe40003fa6270 */
[C---:B------:R-:W-:Y:S02]  /*9f40*/  ISETP.GE.AND P6, PT, R12.reuse, R242, PT ;  /* 0x000000f20c00720c */ /* 0x040fe40003fc6270 */
[----:B------:R-:W-:-:S02]  /*9f50*/  ISETP.GE.AND P2, PT, R12, R240, PT ;  /* 0x000000f00c00720c */ /* 0x000fc40003f46270 */
[----:B------:R-:W-:Y:S02]  /*9f60*/  ISETP.GE.AND P1, PT, R164, R240, PT ;  /* 0x000000f0a400720c */ /* 0x000fe40003f26270 */
[C---:B------:R-:W-:Y:S02]  /*9f70*/  ISETP.GE.AND P4, PT, R165.reuse, R242, PT ;  /* 0x000000f2a500720c */ /* 0x040fe40003f86270 */
[----:B------:R-:W-:Y:S02]  /*9f80*/  ISETP.GE.AND P0, PT, R165, R240, PT ;  /* 0x000000f0a500720c */ /* 0x000fe40003f06270 */
[C---:B------:R-:W-:Y:S02]  /*9f90*/  ISETP.LT.OR P3, PT, R13.reuse, R243, P3 ;  /* 0x000000f30d00720c */ /* 0x040fe40001f61670 */
[----:B------:R-:W-:Y:S01]  /*9fa0*/  ISETP.LT.OR P5, PT, R13, R241, P5 ;  /* 0x000000f10d00720c */ /* 0x000fe20002fa1670 */
[----:B------:R-:W-:Y:S01]  /*9fb0*/  VIADD R13, R3, 0x28 ;  /* 0x00000028030d7836 */ /* 0x000fe20000000000 */
[----:B------:R-:W-:-:S02]  /*9fc0*/  ISETP.LT.OR P6, PT, R12, R243, P6 ;  /* 0x000000f30c00720c */ /* 0x000fc400037c1670 */
[-C--:B------:R-:W-:Y:S01]  /*9fd0*/  ISETP.LT.OR P2, PT, R12, R241.reuse, P2 ;  /* 0x000000f10c00720c */ /* 0x080fe20001741670 */
[----:B------:R-:W-:Y:S01]  /*9fe0*/  VIADD R12, R3, 0x29 ;  /* 0x00000029030c7836 */ /* 0x000fe20000000000 */
[----:B------:R-:W-:Y:S02]  /*9ff0*/  ISETP.LT.OR P1, PT, R164, R241, P1 ;  /* 0x000000f1a400720c */ /* 0x000fe40000f21670 */
[C---:B------:R-:W-:Y:S02]  /*a000*/  ISETP.LT.OR P4, PT, R165.reuse, R243, P4 ;  /* 0x000000f3a500720c */ /* 0x040fe40002781670 */
[----:B------:R-:W-:Y:S02]  /*a010*/  ISETP.LT.OR P0, PT, R165, R241, P0 ;  /* 0x000000f1a500720c */ /* 0x000fe40000701670 */
        /* <DEDUP_REMOVED lines=8> */
[C---:B------:R-:W-:Y:S02]  /*a0a0*/  ISETP.LT.OR P1, PT, R13.reuse, R243, P1 ;  /* 0x000000f30d00720c */ /* 0x040fe40000f21670 */
[----:B------:R-:W-:Y:S02]  /*a0b0*/  ISETP.LT.OR P4, PT, R13, R241, P4 ;  /* 0x000000f10d00720c */ /* 0x000fe40002781670 */
[C---:B------:R-:W-:Y:S02]  /*a0c0*/  ISETP.LT.OR P0, PT, R12.reuse, R243, P0 ;  /* 0x000000f30c00720c */ /* 0x040fe40000701670 */
[----:B------:R-:W-:Y:S02]  /*a0d0*/  ISETP.LT.OR P3, PT, R12, R241, P3 ;  /* 0x000000f10c00720c */ /* 0x000fe40001f61670 */
[----:B-1----:R-:W-:Y:S01]  /*a0e0*/  HMMA.16816.F32.BF16 R12, R16, R4, R188 ;  /* 0x00000004100c723c */ /* 0x002fe200000418bc */
[----:B------:R-:W-:Y:S02]  /*a0f0*/  FSEL R250, R25, -INF , !P6 ;  /* 0xff80000019fa7808 */ /* 0x000fe40007000000 */
[----:B------:R-:W-:-:S02]  /*a100*/  FSEL R170, R26, -INF , !P5 ;  /* 0xff8000001aaa7808 */ /* 0x000fc40006800000 */
[----:B------:R-:W-:Y:S02]  /*a110*/  FSEL R168, R27, -INF , !P2 ;  /* 0xff8000001ba87808 */ /* 0x000fe40005000000 */
[----:B------:R-:W-:Y:S01]  /*a120*/  FMNMX.FTZ R5, R2, R10, !PT ;  /* 0x0000000a02057209 */ /* 0x000fe20007810000 */
[C---:B------:R-:W-:Y:S01]  /*a130*/  VIADD R4, R3.reuse, 0x30 ;  /* 0x0000003003047836 */ /* 0x040fe20000000000 */
[----:B------:R-:W-:Y:S02]  /*a140*/  FSEL R248, R20, -INF , !P1 ;  /* 0xff80000014f87808 */ /* 0x000fe40004800000 */
[----:B------:R-:W-:Y:S01]  /*a150*/  FMNMX.FTZ R24, R176, R5, !PT ;  /* 0x00000005b0187209 */ /* 0x000fe20007810000 */
[----:B------:R-:W-:Y:S01]  /*a160*/  VIADD R5, R3, 0x31 ;  /* 0x0000003103057836 */ /* 0x000fe20000000000 */
[----:B------:R-:W-:Y:S02]  /*a170*/  ISETP.GE.AND P6, PT, R4, R242, PT ;  /* 0x000000f20400720c */ /* 0x000fe40003fc6270 */
[----:B------:R-:W-:-:S02]  /*a180*/  FMNMX.FTZ R25, R171, R24, !PT ;  /* 0x00000018ab197209 */ /* 0x000fc40007810000 */
[----:B------:R-:W-:Y:S02]  /*a190*/  ISETP.GE.AND P2, PT, R4, R240, PT ;  /* 0x000000f00400720c */ /* 0x000fe40003f46270 */
[----:B------:R-:W-:Y:S02]  /*a1a0*/  FMNMX.FTZ R25, R166, R25, !PT ;  /* 0x00000019a6197209 */ /* 0x000fe40007810000 */
[C---:B------:R-:W-:Y:S02]  /*a1b0*/  ISETP.GE.AND P5, PT, R5.reuse, R242, PT ;  /* 0x000000f20500720c */ /* 0x040fe40003fa6270 */
[----:B------:R-:W-:Y:S02]  /*a1c0*/  ISETP.GE.AND P1, PT, R5, R240, PT ;  /* 0x000000f00500720c */ /* 0x000fe40003f26270 */
[----:B------:R-:W-:Y:S02]  /*a1d0*/  FMNMX.FTZ R25, R200, R25, !PT ;  /* 0x00000019c8197209 */ /* 0x000fe40007810000 */
[----:B------:R-:W-:-:S02]  /*a1e0*/  ISETP.LT.OR P6, PT, R4, R243, P6 ;  /* 0x000000f30400720c */ /* 0x000fc400037c1670 */
[----:B------:R-:W-:Y:S02]  /*a1f0*/  ISETP.LT.OR P2, PT, R4, R241, P2 ;  /* 0x000000f10400720c */ /* 0x000fe40001741670 */
[C---:B------:R-:W-:Y:S02]  /*a200*/  ISETP.LT.OR P5, PT, R5.reuse, R243, P5 ;  /* 0x000000f30500720c */ /* 0x040fe40002fa1670 */
[----:B------:R-:W-:Y:S02]  /*a210*/  ISETP.LT.OR P1, PT, R5, R241, P1 ;  /* 0x000000f10500720c */ /* 0x000fe40000f21670 */
[----:B------:R-:W-:Y:S01]  /*a220*/  HMMA.16816.F32.BF16 R4, R16, R6, R184 ;  /* 0x000000061004723c */ /* 0x000fe200000418b8 */
[----:B------:R-:W-:Y:S02]  /*a230*/  FMNMX.FTZ R25, R196, R25, !PT ;  /* 0x00000019c4197209 */ /* 0x000fe40007810000 */
[----:B------:R-:W-:Y:S02]  /*a240*/  FSEL R206, R22, -INF , !P4 ;  /* 0xff80000016ce7808 */ /* 0x000fe40006000000 */
[----:B------:R-:W-:-:S02]  /*a250*/  FMNMX.FTZ R25, R198, R25, !PT ;  /* 0x00000019c6197209 */ /* 0x000fc40007810000 */
[----:B------:R-:W-:Y:S01]  /*a260*/  FMNMX.FTZ R16, R0, R202, !PT ;  /* 0x000000ca00107209 */ /* 0x000fe20007810000 */
[C---:B------:R-:W-:Y:S01]  /*a270*/  VIADD R17, R3.reuse, 0x38 ;  /* 0x0000003803117836 */ /* 0x040fe20000000000 */
[----:B------:R-:W-:Y:S01]  /*a280*/  FMNMX.FTZ R19, R174, R25, !PT ;  /* 0x00000019ae137209 */ /* 0x000fe20007810000 */
[----:B------:R-:W-:Y:S01]  /*a290*/  VIADD R3, R3, 0x39 ;  /* 0x0000003903037836 */ /* 0x000fe20000000000 */
[----:B------:R-:W-:Y:S02]  /*a2a0*/  FMNMX.FTZ R16, R11, R16, !PT ;  /* 0x000000100b107209 */ /* 0x000fe40007810000 */
[----:B------:R-:W-:Y:S02]  /*a2b0*/  FSEL R252, R21, -INF , !P0 ;  /* 0xff80000015fc7808 */ /* 0x000fe40004000000 */
[----:B------:R-:W-:Y:S02]  /*a2c0*/  FMNMX.FTZ R16, R173, R16, !PT ;  /* 0x00000010ad107209 */ /* 0x000fe40007810000 */
[----:B------:R-:W-:-:S02]  /*a2d0*/  ISETP.GE.AND P4, PT, R17, R242, PT ;  /* 0x000000f21100720c */ /* 0x000fc40003f86270 */
[----:B------:R-:W-:Y:S02]  /*a2e0*/  ISETP.GE.AND P0, PT, R17, R240, PT ;  /* 0x000000f01100720c */ /* 0x000fe40003f06270 */
[----:B------:R-:W-:Y:S02]  /*a2f0*/  FMNMX.FTZ R21, R169, R16, !PT ;  /* 0x00000010a9157209 */ /* 0x000fe40007810000 */
[----:B------:R-:W-:Y:S02]  /*a300*/  FMNMX.FTZ R19, R172, R19, !PT ;  /* 0x00000013ac137209 */ /* 0x000fe40007810000 */
[C---:B------:R-:W-:Y:S02]  /*a310*/  ISETP.LT.OR P4, PT, R17.reuse, R243, P4 ;  /* 0x000000f31100720c */ /* 0x040fe40002781670 */
[----:B------:R-:W-:Y:S02]  /*a320*/  ISETP.LT.OR P0, PT, R17, R241, P0 ;  /* 0x000000f11100720c */ /* 0x000fe40000701670 */
[----:B------:R-:W-:-:S02]  /*a330*/  FMNMX.FTZ R17, R34, R21, !PT ;  /* 0x0000001522117209 */ /* 0x000fc40007810000 */
[----:B------:R-:W-:Y:S02]  /*a340*/  FMNMX.FTZ R19, R250, R19, !PT ;  /* 0x00000013fa137209 */ /* 0x000fe40007810000 */
[----:B------:R-:W-:Y:S02]  /*a350*/  FMNMX.FTZ R17, R32, R17, !PT ;  /* 0x0000001120117209 */ /* 0x000fe40007810000 */
[----:B------:R-:W-:Y:S02]  /*a360*/  FMNMX.FTZ R19, R248, R19, !PT ;  /* 0x00000013f8137209 */ /* 0x000fe40007810000 */
[----:B------:R-:W-:Y:S02]  /*a370*/  FSEL R194, R12, -INF , !P6 ;  /* 0xff8000000cc27808 */ /* 0x000fe40007000000 */
[----:B------:R-:W-:Y:S02]  /*a380*/  FMNMX.FTZ R17, R30, R17, !PT ;  /* 0x000000111e117209 */ /* 0x000fe40007810000 */
[----:B------:R-:W-:-:S02]  /*a390*/  FMNMX.FTZ R19, R252, R19, !PT ;  /* 0x00000013fc137209 */ /* 0x000fc40007810000 */
[----:B------:R-:W-:Y:S02]  /*a3a0*/  FSEL R190, R4, -INF , !P4 ;  /* 0xff80000004be7808 */ /* 0x000fe40006000000 */
[----:B------:R-:W-:Y:S02]  /*a3b0*/  PLOP3.LUT P4, PT, PT, PT, UP0, 0x80, 0x0 ;  /* 0x000000000000781c */ /* 0x000fe40003f8f008 */
[----:B------:R-:W-:Y:S02]  /*a3c0*/  FSEL R204, R23, -INF , !P3 ;  /* 0xff80000017cc7808 */ /* 0x000fe40005800000 */
[----:B------:R-:W-:Y:S02]  /*a3d0*/  ISETP.GE.AND P3, PT, R3, R242, PT ;  /* 0x000000f20300720c */ /* 0x000fe40003f66270 */
[----:B------:R-:W-:Y:S02]  /*a3e0*/  FSEL R192, R13, -INF , !P5 ;  /* 0xff8000000dc07808 */ /* 0x000fe40006800000 */
[----:B------:R-:W-:-:S02]  /*a3f0*/  FMNMX.FTZ R17, R28, R17, !PT ;  /* 0x000000111c117209 */ /* 0x000fc40007810000 */
[----:B------:R-:W-:Y:S02]  /*a400*/  FMNMX.FTZ R13, R194, R19, !PT ;  /* 0x00000013c20d7209 */ /* 0x000fe40007810000 */
[----:B------:R-:W-:Y:S02]  /*a410*/  ISETP.LT.OR P3, PT, R3, R243, P3 ;  /* 0x000000f30300720c */ /* 0x000fe40001f61670 */
[----:B------:R-:W-:Y:S02]  /*a420*/  FMNMX.FTZ R17, R170, R17, !PT ;  /* 0x00000011aa117209 */ /* 0x000fe40007810000 */
[----:B------:R-:W-:Y:S02]  /*a430*/  FMNMX.FTZ R13, R192, R13, !PT ;  /* 0x0000000dc00d7209 */ /* 0x000fe40007810000 */
[----:B------:R-:W-:Y:S02]  /*a440*/  FSEL R188, R5, -INF , !P3 ;  /* 0xff80000005bc7808 */ /* 0x000fe40005800000 */
[----:B------:R-:W-:-:S02]  /*a450*/  FMNMX.FTZ R17, R168, R17, !PT ;  /* 0x00000011a8117209 */ /* 0x000fc40007810000 */
[----:B------:R-:W-:Y:S02]  /*a460*/  FMNMX.FTZ R5, R190, R13, !PT ;  /* 0x0000000dbe057209 */ /* 0x000fe40007810000 */
        /* <DEDUP_REMOVED lines=32> */
.L_x_487:
        /* <DEDUP_REMOVED lines=13> */
[----:B------:R-:W-:Y:S02]  /*a740*/  FMNMX.FTZ R6, R180, R13, !PT ;  /* 0x0000000db4067209 */ /* 0x000fe40007810000 */
[----:B------:R-:W-:Y:S01]  /*a750*/  LDSM.16.MT88.4 R12, [R226+0x18000] ;  /* 0x01800000e20c783b */ /* 0x000fe20000004200 */
[----:B-1----:R-:W-:-:S03]  /*a760*/  FMNMX.FTZ R5, R5, R4, !PT ;  /* 0x0000000405057209 */ /* 0x002fc60007810000 */
[----:B------:R-:W1:Y:S04]  /*a770*/  SHFL.BFLY PT, R3, R6, 0x2, 0x1f ;  /* 0x0c401f0006037f89 */ /* 0x000e6800000e0000 */
[----:B------:R-:W2:Y:S01]  /*a780*/  SHFL.BFLY PT, R164, R5, 0x1, 0x1f ;  /* 0x0c201f0005a47f89 */ /* 0x000ea200000e0000 */
[----:B-1----:R-:W-:Y:S02]  /*a790*/  FMNMX.FTZ R4, R6, R3, !PT ;  /* 0x0000000306047209 */ /* 0x002fe40007810000 */
[----:B--2---:R-:W-:-:S03]  /*a7a0*/  FMNMX.FTZ R164, R5, R164, !PT ;  /* 0x000000a405a47209 */ /* 0x004fc60007810000 */
[----:B------:R-:W1:Y:S01]  /*a7b0*/  SHFL.BFLY PT, R3, R4, 0x1, 0x1f ;  /* 0x0c201f0004037f89 */ /* 0x000e6200000e0000 */
        /* <DEDUP_REMOVED lines=13> */
[--C-:B------:R-:W-:Y:S01]  /*a890*/  FFMA.FTZ R196, R196, UR23, -R181.reuse ;  /* 0x00000017c4c47c23 */ /* 0x100fe200080108b5 */
[--C-:B------:R-:W-:Y:S01]  /*a8a0*/  FFMA.FTZ R198, R174, UR23, -R181.reuse ;  /* 0x00000017aec67c23 */ /* 0x100fe200080108b5 */
[----:B-1----:R-:W-:Y:S01]  /*a8b0*/  FMNMX.FTZ R3, R4, R3, !PT ;  /* 0x0000000304037209 */ /* 0x002fe20007810000 */
[--C-:B------:R-:W-:Y:S01]  /*a8c0*/  FFMA.FTZ R191, R172, UR23, -R181.reuse ;  /* 0x00000017acbf7c23 */ /* 0x100fe200080108b5 */
[--C-:B------:R-:W-:Y:S01]  /*a8d0*/  FFMA.FTZ R193, R248, UR23, -R181.reuse ;  /* 0x00000017f8c17c23 */ /* 0x100fe200080108b5 */
[--C-:B------:R-:W-:Y:S01]  /*a8e0*/  FFMA.FTZ R248, R252, UR23, -R181.reuse ;  /* 0x00000017fcf87c23 */ /* 0x100fe200080108b5 */
[C---:B------:R-:W-:Y:S01]  /*a8f0*/  FSETP.NEU.FTZ.AND P0, PT, R3.reuse, -INF , PT ;  /* 0xff8000000300780b */ /* 0x040fe20003f1d000 */
[C---:B------:R-:W-:Y:S01]  /*a900*/  FMUL.FTZ R179, R3.reuse, UR23 ;  /* 0x0000001703b37c20 */ /* 0x040fe20008410000 */
[----:B------:R-:W1:Y:S01]  /*a910*/  MUFU.EX2 R167, R167 ;  /* 0x000000a700a77308 */ /* 0x000e620000000800 */
[--C-:B------:R-:W-:Y:S01]  /*a920*/  FFMA.FTZ R250, R250, UR23, -R181.reuse ;  /* 0x00000017fafa7c23 */ /* 0x100fe200080108b5 */
[----:B------:R-:W-:Y:S01]  /*a930*/  FSEL R5, R3, RZ, P0 ;  /* 0x000000ff03057208 */ /* 0x000fe20000000000 */
[----:B------:R-:W-:Y:S01]  /*a940*/  FFMA.FTZ R190, R190, UR23, -R181 ;  /* 0x00000017bebe7c23 */ /* 0x000fe200080108b5 */
[----:B------:R-:W-:-:S03]  /*a950*/  FSEL R179, R179, RZ, P0 ;  /* 0x000000ffb3b37208 */ /* 0x000fc60000000000 */
        /* <DEDUP_REMOVED lines=23> */
[----:B------:R-:W-:Y:S02]  /*aad0*/  LDSM.16.MT88.4 R168, [R228+0x19000] ;  /* 0x01900000e4a8783b */ /* 0x000fe40000004200 */
        /* <DEDUP_REMOVED lines=146> */
[----:B------:R-:W3:Y:S01]  /*b400*/  MUFU.EX2 R196, R196 ;  /* 0x000000c400c47308 */ /* 0x000ee20000000800 */
[-C--:B------:R-:W-:Y:S01]  /*b410*/  FMUL.FTZ R116, R116, R2.reuse ;  /* 0x0000000274747220 */ /* 0x080fe20000410000 */
[----:B------:R-:W-:Y:S01]  /*b420*/  FMUL.FTZ R117, R117, R2 ;  /* 0x0000000275757220 */ /* 0x000fe20000410000 */
[C---:B------:R-:W-:Y:S01]  /*b430*/  HMMA.16816.F32.BF16 R72, R4.reuse, R22, R72 ;  /* 0x000000160448723c */ /* 0x040fe20000041848 */
[----:B------:R-:W4:Y:S01]  /*b440*/  LDSM.16.MT88.4 R20, [R224+0x1c000] ;  /* 0x01c00000e014783b */ /* 0x000f220000004200 */
[-C--:B------:R-:W-:Y:S01]  /*b450*/  FMUL.FTZ R118, R118, R0.reuse ;  /* 0x0000000076767220 */ /* 0x080fe20000410000 */
[----:B------:R-:W-:Y:S01]  /*b460*/  FMUL.FTZ R119, R119, R0 ;  /* 0x0000000077777220 */ /* 0x000fe20000410000 */
[-C--:B------:R-:W-:Y:S01]  /*b470*/  FMUL.FTZ R120, R120, R2.reuse ;  /* 0x0000000278787220 */ /* 0x080fe20000410000 */
[----:B------:R-:W-:Y:S01]  /*b480*/  MUFU.EX2 R185, R185 ;  /* 0x000000b900b97308 */ /* 0x000fe20000000800 */
[----:B------:R-:W-:Y:S01]  /*b490*/  FMUL.FTZ R121, R121, R2 ;  /* 0x0000000279797220 */ /* 0x000fe20000410000 */
[-C--:B------:R-:W-:Y:S01]  /*b4a0*/  FMUL.FTZ R122, R122, R0.reuse ;  /* 0x000000007a7a7220 */ /* 0x080fe20000410000 */
[----:B------:R-:W-:Y:S01]  /*b4b0*/  FMUL.FTZ R123, R123, R0 ;  /* 0x000000007b7b7220 */ /* 0x000fe20000410000 */
[-C--:B------:R-:W-:Y:S01]  /*b4c0*/  FMUL.FTZ R124, R124, R2.reuse ;  /* 0x000000027c7c7220 */ /* 0x080fe20000410000 */
[-C--:B------:R-:W-:Y:S01]  /*b4d0*/  FMUL.FTZ R125, R125, R2.reuse ;  /* 0x000000027d7d7220 */ /* 0x080fe20000410000 */
[----:B------:R-:W-:Y:S01]  /*b4e0*/  FMUL.FTZ R128, R128, R2 ;  /* 0x0000000280807220 */ /* 0x000fe20000410000 */
[-C--:B------:R-:W-:Y:S01]  /*b4f0*/  FMUL.FTZ R126, R126, R0.reuse ;  /* 0x000000007e7e7220 */ /* 0x080fe20000410000 */
[----:B------:R-:W5:Y:S01]  /*b500*/  MUFU.EX2 R198, R198 ;  /* 0x000000c600c67308 */ /* 0x000f620000000800 */
[----:B------:R-:W-:Y:S01]  /*b510*/  FMUL.FTZ R127, R127, R0 ;  /* 0x000000007f7f7220 */ /* 0x000fe20000410000 */
[----:B------:R-:W-:Y:S01]  /*b520*/  FMUL.FTZ R129, R129, R2 ;  /* 0x0000000281817220 */ /* 0x000fe20000410000 */
[-C--:B------:R-:W-:Y:S01]  /*b530*/  FMUL.FTZ R130, R130, R0.reuse ;  /* 0x0000000082827220 */ /* 0x080fe20000410000 */
[C---:B-1----:R-:W-:Y:S01]  /*b540*/  HMMA.16816.F32.BF16 R76, R4.reuse, R16, R76 ;  /* 0x00000010044c723c */ /* 0x042fe2000004184c */
[----:B------:R-:W-:Y:S01]  /*b550*/  FMUL.FTZ R131, R131, R0 ;  /* 0x0000000083837220 */ /* 0x000fe20000410000 */
[----:B------:R-:W-:Y:S01]  /*b560*/  FFMA.FTZ R2, R249, R2, R178 ;  /* 0x00000002f9027223 */ /* 0x000fe200000100b2 */
[----:B------:R-:W-:Y:S01]  /*b570*/  FFMA.FTZ R0, R247, R0, R166 ;  /* 0x00000000f7007223 */ /* 0x000fe200000100a6 */
[----:B------:R-:W-:Y:S02]  /*b580*/  MUFU.EX2 R187, R187 ;  /* 0x000000bb00bb7308 */ /* 0x000fe40000000800 */
[----:B------:R-:W-:Y:S01]  /*b590*/  HMMA.16816.F32.BF16 R80, R4, R18, R80 ;  /* 0x000000120450723c */ /* 0x000fe20000041850 */
[----:B------:R-:W1:Y:S01]  /*b5a0*/  LDSM.16.MT88.4 R16, [R228+0x1e000] ;  /* 0x01e00000e410783b */ /* 0x000e620000004200 */
[----:B------:R-:W-:Y:S01]  /*b5b0*/  FADD.FTZ R167, R167, R2 ;  /* 0x00000002a7a77221 */ /* 0x000fe20000010000 */
[----:B------:R-:W-:-:S03]  /*b5c0*/  FADD.FTZ R11, R11, R0 ;  /* 0x000000000b0b7221 */ /* 0x000fc60000010000 */
[----:B--2---:R-:W-:Y:S01]  /*b5d0*/  HMMA.16816.F32.BF16 R84, R4, R12, R84 ;  /* 0x0000000c0454723c */ /* 0x004fe20000041854 */
[----:B------:R-:W2:Y:S01]  /*b5e0*/  MUFU.EX2 R200, R200 ;  /* 0x000000c800c87308 */ /* 0x000ea20000000800 */
[----:B------:R-:W-:Y:S01]  /*b5f0*/  FADD.FTZ R176, R176, R167 ;  /* 0x000000a7b0b07221 */ /* 0x000fe20000010000 */
[----:B------:R-:W-:-:S03]  /*b600*/  FADD.FTZ R10, R10, R11 ;  /* 0x0000000b0a0a7221 */ /* 0x000fc60000010000 */
[C---:B------:R-:W-:Y:S01]  /*b610*/  HMMA.16816.F32.BF16 R88, R4.reuse, R14, R88 ;  /* 0x0000000e0458723c */ /* 0x040fe20000041858 */
[----:B------:R-:W3:Y:S01]  /*b620*/  LDSM.16.MT88.4 R12, [R226+0x1e000] ;  /* 0x01e00000e20c783b */ /* 0x000ee20000004200 */
[----:B------:R-:W-:Y:S01]  /*b630*/  FADD.FTZ R176, R165, R176 ;  /* 0x000000b0a5b07221 */ /* 0x000fe20000010000 */
[----:B------:R-:W-:Y:S01]  /*b640*/  MUFU.EX2 R189, R189 ;  /* 0x000000bd00bd7308 */ /* 0x000fe20000000800 */
[----:B------:R-:W-:Y:S02]  /*b650*/  FADD.FTZ R10, R177, R10 ;  /* 0x0000000ab10a7221 */ /* 0x000fe40000010000 */
[C---:B----4-:R-:W-:Y:S05]  /*b660*/  HMMA.16816.F32.BF16 R92, R4.reuse, R20, R92 ;  /* 0x00000014045c723c */ /* 0x050fea000004185c */
[----:B------:R-:W4:Y:S01]  /*b670*/  MUFU.EX2 R202, R202 ;  /* 0x000000ca00ca7308 */ /* 0x000f220000000800 */
[C---:B------:R-:W-:Y:S01]  /*b680*/  HMMA.16816.F32.BF16 R96, R4.reuse, R22, R96 ;  /* 0x000000160460723c */ /* 0x040fe20000041860 */
[----:B------:R-:W5:Y:S06]  /*b690*/  LDSM.16.MT88.4 R20, [R225+0x1e000] ;  /* 0x01e00000e114783b */ /* 0x000f6c0000004200 */
[----:B------:R-:W-:Y:S08]  /*b6a0*/  MUFU.EX2 R191, R191 ;  /* 0x000000bf00bf7308 */ /* 0x000ff00000000800 */
[----:B------:R-:W4:Y:S01]  /*b6b0*/  MUFU.EX2 R250, R250 ;  /* 0x000000fa00fa7308 */ /* 0x000f220000000800 */
[C---:B-1----:R-:W-:Y:S06]  /*b6c0*/  HMMA.16816.F32.BF16 R100, R4.reuse, R16, R100 ;  /* 0x000000100464723c */ /* 0x042fec0000041864 */
[C---:B------:R-:W-:Y:S01]  /*b6d0*/  HMMA.16816.F32.BF16 R104, R4.reuse, R18, R104 ;  /* 0x000000120468723c */ /* 0x040fe20000041868 */
[----:B------:R-:W1:Y:S01]  /*b6e0*/  LDSM.16.MT88.4 R16, [R224+0x1e000] ;  /* 0x01e00000e010783b */ /* 0x000e620000004200 */
[----:B------:R-:W-:Y:S04]  /*b6f0*/  MUFU.EX2 R193, R193 ;  /* 0x000000c100c17308 */ /* 0x000fe80000000800 */
[C---:B---3--:R-:W-:Y:S04]  /*b700*/  HMMA.16816.F32.BF16 R108, R4.reuse, R12, R108 ;  /* 0x0000000c046c723c */ /* 0x048fe8000004186c */
[----:B------:R-:W3:Y:S02]  /*b710*/  MUFU.EX2 R248, R248 ;  /* 0x000000f800f87308 */ /* 0x000ee40000000800 */
[C---:B------:R-:W-:Y:S01]  /*b720*/  HMMA.16816.F32.BF16 R112, R4.reuse, R14, R112 ;  /* 0x0000000e0470723c */ /* 0x040fe20000041870 */
[----:B------:R-:W3:Y:S05]  /*b730*/  LDSM.16.MT88.4 R12, [R228+0x18800] ;  /* 0x01880000e40c783b */ /* 0x000eea0000004200 */
[C---:B-----5:R-:W-:Y:S01]  /*b740*/  HMMA.16816.F32.BF16 R116, R4.reuse, R20, R116 ;  /* 0x000000140474723c */ /* 0x060fe20000041874 */
[----:B------:R-:W-:Y:S05]  /*b750*/  MUFU.EX2 R195, R195 ;  /* 0x000000c300c37308 */ /* 0x000fea0000000800 */
[C---:B------:R-:W-:Y:S01]  /*b760*/  HMMA.16816.F32.BF16 R120, R4.reuse, R22, R120 ;  /* 0x000000160478723c */ /* 0x040fe20000041878 */
[----:B------:R-:W5:Y:S02]  /*b770*/  LDSM.16.MT88.4 R20, [R228+0x1a800] ;  /* 0x01a80000e414783b */ /* 0x000f640000004200 */
[----:B------:R-:W5:Y:S08]  /*b780*/  MUFU.EX2 R252, R252 ;  /* 0x000000fc00fc7308 */ /* 0x000f700000000800 */
[----:B------:R-:W-:Y:S01]  /*b790*/  MUFU.EX2 R190, R190 ;  /* 0x000000be00be7308 */ /* 0x000fe20000000800 */
[C---:B-1----:R-:W-:Y:S07]  /*b7a0*/  HMMA.16816.F32.BF16 R124, R4.reuse, R16, R124 ;  /* 0x00000010047c723c */ /* 0x042fee000004187c */
[----:B------:R-:W-:Y:S01]  /*b7b0*/  MUFU.EX2 R186, R186 ;  /* 0x000000ba00ba7308 */ /* 0x000fe20000000800 */
[----:B------:R-:W-:Y:S01]  /*b7c0*/  HMMA.16816.F32.BF16 R128, R4, R18, R128 ;  /* 0x000000120480723c */ /* 0x000fe20000041880 */
[----:B------:R-:W1:Y:S06]  /*b7d0*/  LDSM.16.MT88.4 R16, [R226+0x1a800] ;  /* 0x01a80000e210783b */ /* 0x000e6c0000004200 */
[----:B------:R-:W-:Y:S01]  /*b7e0*/  MUFU.EX2 R197, R197 ;  /* 0x000000c500c57308 */ /* 0x000fe20000000800 */
[----:B------:R-:W-:Y:S01]  /*b7f0*/  F2FP.BF16.F32.PACK_AB R4, R196, R183 ;  /* 0x000000b7c404723e */ /* 0x000fe200000010ff */
[----:B------:R-:W-:Y:S01]  /*b800*/  FADD.FTZ R183, R183, R176 ;  /* 0x000000b0b7b77221 */ /* 0x000fe20000010000 */
[----:B------:R-:W-:-:S02]  /*b810*/  F2FP.BF16.F32.PACK_AB R6, R198, R185 ;  /* 0x000000b9c606723e */ /* 0x000fc400000010ff */
[----:B--2---:R-:W-:-:S03]  /*b820*/  F2FP.BF16.F32.PACK_AB R5, R200, R187 ;  /* 0x000000bbc805723e */ /* 0x004fc600000010ff */
[----:B------:R-:W-:Y:S01]  /*b830*/  MUFU.EX2 R182, R182 ;  /* 0x000000b600b67308 */ /* 0x000fe20000000800 */
[----:B----4-:R-:W-:Y:S01]  /*b840*/  F2FP.BF16.F32.PACK_AB R7, R202, R189 ;  /* 0x000000bdca07723e */ /* 0x010fe200000010ff */
[----:B------:R-:W-:Y:S01]  /*b850*/  FADD.FTZ R187, R187, R10 ;  /* 0x0000000abbbb7221 */ /* 0x000fe20000010000 */
[----:B------:R-:W-:-:S03]  /*b860*/  FADD.FTZ R196, R196, R183 ;  /* 0x000000b7c4c47221 */ /* 0x000fc60000010000 */
[----:B------:R-:W-:Y:S01]  /*b870*/  FADD.FTZ R200, R200, R187 ;  /* 0x000000bbc8c87221 */ /* 0x000fe20000010000 */
[----:B------:R-:W-:Y:S01]  /*b880*/  FADD.FTZ R185, R185, R196 ;  /* 0x000000c4b9b97221 */ /* 0x000fe20000010000 */
[----:B---3--:R-:W-:Y:S02]  /*b890*/  HMMA.16816.F32.BF16 R160, R4, R12, R160 ;  /* 0x0000000c04a0723c */ /* 0x008fe400000418a0 */
[----:B------:R-:W-:Y:S01]  /*b8a0*/  FADD.FTZ R189, R189, R200 ;  /* 0x000000c8bdbd7221 */ /* 0x000fe20000010000 */
[----:B------:R-:W-:-:S03]  /*b8b0*/  FADD.FTZ R198, R198, R185 ;  /* 0x000000b9c6c67221 */ /* 0x000fc60000010000 */
[----:B------:R-:W-:Y:S01]  /*b8c0*/  HMMA.16816.F32.BF16 R156, R4, R14, R156 ;  /* 0x0000000e049c723c */ /* 0x000fe2000004189c */
[----:B------:R-:W2:Y:S01]  /*b8d0*/  LDSM.16.MT88.4 R12, [R225+0x1a800] ;  /* 0x01a80000e10c783b */ /* 0x000ea20000004200 */
[----:B------:R-:W-:-:S04]  /*b8e0*/  FADD.FTZ R202, R202, R189 ;  /* 0x000000bdcaca7221 */ /* 0x000fc80000010000 */
        /* <DEDUP_REMOVED lines=26> */
[----:B------:R-:W4:Y:S05]  /*ba90*/  LDSM.16.MT88.4 R28, [R226+0x19000] ;  /* 0x01900000e21c783b */ /* 0x000f2a0000004200 */
[C---:B------:R-:W-:Y:S01]  /*baa0*/  HMMA.16816.F32.BF16 R116, R4.reuse, R172, R116 ;  /* 0x000000ac0474723c */ /* 0x040fe20000041874 */
[----:B------:R-:W-:Y:S05]  /*bab0*/  MUFU.EX2 R172, R206 ;  /* 0x000000ce00ac7308 */ /* 0x000fea0000000800 */
[----:B-----5:R-:W-:Y:S01]  /*bac0*/  HMMA.16816.F32.BF16 R84, R4, R20, R84 ;  /* 0x000000140454723c */ /* 0x020fe20000041854 */
[--C-:B------:R-:W-:Y:S01]  /*bad0*/  FFMA.FTZ R173, R204, UR23, -R179.reuse ;  /* 0x00000017ccad7c23 */ /* 0x100fe200080108b3 */
[----:B------:R-:W-:-:S04]  /*bae0*/  FFMA.FTZ R179, R180, UR23, -R179 ;  /* 0x00000017b4b37c23 */ /* 0x000fc800080108b3 */
[C---:B------:R-:W-:Y:S01]  /*baf0*/  HMMA.16816.F32.BF16 R88, R4.reuse, R22, R88 ;  /* 0x000000160458723c */ /* 0x040fe20000041858 */
[----:B------:R-:W5:Y:S01]  /*bb00*/  MUFU.EX2 R173, R173 ;  /* 0x000000ad00ad7308 */ /* 0x000f620000000800 */
[----:B------:R-:W5:Y:S04]  /*bb10*/  LDSM.16.MT88.4 R20, [R225+0x19000] ;  /* 0x01900000e114783b */ /* 0x000f680000004200 */
[C---:B-1----:R-:W-:Y:S03]  /*bb20*/  HMMA.16816.F32.BF16 R92, R4.reuse, R16, R92 ;  /* 0x00000010045c723c */ /* 0x042fe6000004185c */
[----:B------:R-:W-:Y:S03]  /*bb30*/  MUFU.EX2 R179, R179 ;  /* 0x000000b300b37308 */ /* 0x000fe60000000800 */
        /* <DEDUP_REMOVED lines=8> */
[C---:B------:R-:W-:Y:S06]  /*bbc0*/  HMMA.16816.F32.BF16 R120, R4.reuse, R174, R120 ;  /* 0x000000ae0478723c */ /* 0x040fec0000041878 */
[----:B----4-:R-:W-:Y:S01]  /*bbd0*/  HMMA.16816.F32.BF16 R124, R4, R24, R124 ;  /* 0x00000018047c723c */ /* 0x010fe2000004187c */
[--C-:B------:R-:W-:Y:S01]  /*bbe0*/  FFMA.FTZ R174, R194, UR23, -R181.reuse ;  /* 0x00000017c2ae7c23 */ /* 0x100fe200080108b5 */
[--C-:B------:R-:W-:Y:S01]  /*bbf0*/  FFMA.FTZ R175, R192, UR23, -R181.reuse ;  /* 0x00000017c0af7c23 */ /* 0x100fe200080108b5 */
[----:B------:R-:W-:-:S03]  /*bc00*/  FFMA.FTZ R181, R188, UR23, -R181 ;  /* 0x00000017bcb57c23 */ /* 0x000fc600080108b5 */
[----:B------:R-:W-:Y:S01]  /*bc10*/  HMMA.16816.F32.BF16 R128, R4, R26, R128 ;  /* 0x0000001a0480723c */ /* 0x000fe20000041880 */
[----:B------:R-:W-:Y:S01]  /*bc20*/  LDSM.16.MT88.4 R24, [R225+0x1b000] ;  /* 0x01b00000e118783b */ /* 0x000fe20000004200 */
[----:B------:R-:W-:Y:S05]  /*bc30*/  MUFU.EX2 R174, R174 ;  /* 0x000000ae00ae7308 */ /* 0x000fea0000000800 */
[----:B------:R-:W-:Y:S01]  /*bc40*/  F2FP.BF16.F32.PACK_AB R4, R250, R191 ;  /* 0x000000bffa04723e */ /* 0x000fe200000010ff */
[----:B------:R-:W-:Y:S01]  /*bc50*/  FADD.FTZ R191, R191, R198 ;  /* 0x000000c6bfbf7221 */ /* 0x000fe20000010000 */
[----:B------:R-:W-:Y:S01]  /*bc60*/  F2FP.BF16.F32.PACK_AB R6, R248, R193 ;  /* 0x000000c1f806723e */ /* 0x000fe200000010ff */
[----:B------:R-:W3:Y:S01]  /*bc70*/  MUFU.EX2 R175, R175 ;  /* 0x000000af00af7308 */ /* 0x000ee20000000800 */
[----:B------:R-:W-:Y:S01]  /*bc80*/  F2FP.BF16.F32.PACK_AB R5, R252, R195 ;  /* 0x000000c3fc05723e */ /* 0x000fe200000010ff */
[----:B------:R-:W-:Y:S01]  /*bc90*/  FADD.FTZ R195, R195, R202 ;  /* 0x000000cac3c37221 */ /* 0x000fe20000010000 */
[----:B-----5:R-:W-:Y:S01]  /*bca0*/  F2FP.BF16.F32.PACK_AB R7, R173, R172 ;  /* 0x000000acad07723e */ /* 0x020fe200000010ff */
[----:B------:R-:W-:-:S02]  /*bcb0*/  FADD.FTZ R250, R250, R191 ;  /* 0x000000bffafa7221 */ /* 0x000fc40000010000 */
[----:B------:R-:W-:Y:S02]  /*bcc0*/  FADD.FTZ R195, R252, R195 ;  /* 0x000000c3fcc37221 */ /* 0x000fe40000010000 */
[----:B------:R-:W4:Y:S01]  /*bcd0*/  MUFU.EX2 R181, R181 ;  /* 0x000000b500b57308 */ /* 0x000f220000000800 */
[----:B------:R-:W-:Y:S01]  /*bce0*/  FADD.FTZ R193, R193, R250 ;  /* 0x000000fac1c17221 */ /* 0x000fe20000010000 */
[C---:B------:R-:W-:Y:S01]  /*bcf0*/  HMMA.16816.F32.BF16 R152, R4.reuse, R28, R152 ;  /* 0x0000001c0498723c */ /* 0x040fe20000041898 */
[----:B------:R-:W-:Y:S02]  /*bd00*/  FADD.FTZ R172, R172, R195 ;  /* 0x000000c3acac7221 */ /* 0x000fe40000010000 */
[----:B------:R-:W-:Y:S02]  /*bd10*/  FADD.FTZ R193, R248, R193 ;  /* 0x000000c1f8c17221 */ /* 0x000fe40000010000 */
[----:B------:R-:W-:Y:S01]  /*bd20*/  FADD.FTZ R173, R173, R172 ;  /* 0x000000acadad7221 */ /* 0x000fe20000010000 */
[C---:B------:R-:W-:Y:S01]  /*bd30*/  HMMA.16816.F32.BF16 R148, R4.reuse, R30, R148 ;  /* 0x0000001e0494723c */ /* 0x040fe20000041894 */
[----:B------:R-:W5:Y:S05]  /*bd40*/  LDSM.16.MT88.4 R28, [R224+0x1b000] ;  /* 0x01b00000e01c783b */ /* 0x000f6a0000004200 */
        /* <DEDUP_REMOVED lines=9> */
[C---:B-----5:R-:W-:Y:S06]  /*bde0*/  HMMA.16816.F32.BF16 R60, R4.reuse, R28, R60 ;  /* 0x0000001c043c723c */ /* 0x060fec000004183c */
[C---:B------:R-:W-:Y:S01]  /*bdf0*/  HMMA.16816.F32.BF16 R64, R4.reuse, R30, R64 ;  /* 0x0000001e0440723c */ /* 0x040fe20000041840 */
[----:B------:R-:W5:Y:S05]  /*be00*/  LDSM.16.MT88.4 R28, [R226+0x1f000] ;  /* 0x01f00000e21c783b */ /* 0x000f6a0000004200 */
        /* <DEDUP_REMOVED lines=27> */
[C---:B------:R-:W-:Y:S06]  /*bfc0*/  HMMA.16816.F32.BF16 R116, R4.reuse, R168, R116 ;  /* 0x000000a80474723c */ /* 0x040fec0000041874 */
[C---:B------:R-:W-:Y:S01]  /*bfd0*/  HMMA.16816.F32.BF16 R120, R4.reuse, R170, R120 ;  /* 0x000000aa0478723c */ /* 0x040fe20000041878 */
[----:B------:R-:W-:Y:S05]  /*bfe0*/  LDSM.16.MT88.4 R168, [R226+0x1d800] ;  /* 0x01d80000e2a8783b */ /* 0x000fea0000004200 */
[C---:B---3--:R-:W-:Y:S06]  /*bff0*/  HMMA.16816.F32.BF16 R124, R4.reuse, R20, R124 ;  /* 0x00000014047c723c */ /* 0x048fec000004187c */
[----:B------:R-:W-:Y:S01]  /*c000*/  HMMA.16816.F32.BF16 R128, R4, R22, R128 ;  /* 0x000000160480723c */ /* 0x000fe20000041880 */
[----:B------:R-:W3:Y:S06]  /*c010*/  LDSM.16.MT88.4 R20, [R226+0x1b800] ;  /* 0x01b80000e214783b */ /* 0x000eec0000004200 */
[----:B------:R-:W-:Y:S01]  /*c020*/  F2FP.BF16.F32.PACK_AB R4, R175, R174 ;  /* 0x000000aeaf04723e */ /* 0x000fe200000010ff */
[----:B------:R-:W-:Y:S01]  /*c030*/  FADD.FTZ R174, R174, R193 ;  /* 0x000000c1aeae7221 */ /* 0x000fe20000010000 */
[----:B------:R-:W-:-:S02]  /*c040*/  F2FP.BF16.F32.PACK_AB R6, R181, R190 ;  /* 0x000000beb506723e */ /* 0x000fc400000010ff */
[----:B------:R-:W-:Y:S01]  /*c050*/  F2FP.BF16.F32.PACK_AB R5, R197, R186 ;  /* 0x000000bac505723e */ /* 0x000fe200000010ff */
[----:B------:R-:W-:Y:S01]  /*c060*/  FADD.FTZ R186, R186, R173 ;  /* 0x000000adbaba7221 */ /* 0x000fe20000010000 */
[----:B------:R-:W-:Y:S01]  /*c070*/  F2FP.BF16.F32.PACK_AB R7, R179, R182 ;  /* 0x000000b6b307723e */ /* 0x000fe200000010ff */
[----:B------:R-:W-:Y:S02]  /*c080*/  FADD.FTZ R175, R175, R174 ;  /* 0x000000aeafaf7221 */ /* 0x000fe40000010000 */
[----:B------:R-:W-:Y:S02]  /*c090*/  FADD.FTZ R197, R197, R186 ;  /* 0x000000bac5c57221 */ /* 0x000fe40000010000 */
[----:B------:R-:W-:Y:S02]  /*c0a0*/  FADD.FTZ R190, R190, R175 ;  /* 0x000000afbebe7221 */ /* 0x000fe40000010000 */
        /* <DEDUP_REMOVED lines=39> */
[C---:B------:R-:W-:Y:S06]  /*c320*/  HMMA.16816.F32.BF16 R112, R4.reuse, R18, R112 ;  /* 0x000000120470723c */ /* 0x040fec0000041870 */
[C---:B--2---:R-:W-:Y:S06]  /*c330*/  HMMA.16816.F32.BF16 R116, R4.reuse, R12, R116 ;  /* 0x0000000c0474723c */ /* 0x044fec0000041874 */
[C---:B------:R-:W-:Y:S06]  /*c340*/  HMMA.16816.F32.BF16 R120, R4.reuse, R14, R120 ;  /* 0x0000000e0478723c */ /* 0x040fec0000041878 */
[C---:B-----5:R-:W-:Y:S06]  /*c350*/  HMMA.16816.F32.BF16 R124, R4.reuse, R28, R124 ;  /* 0x0000001c047c723c */ /* 0x060fec000004187c */
[----:B------:R-:W-:-:S15]  /*c360*/  HMMA.16816.F32.BF16 R128, R4, R30, R128 ;  /* 0x0000001e0480723c */ /* 0x000fde0000041880 */
[----:B------:R-:W-:-:S09]  /*c370*/  NOP ;  /* 0x0000000000007918 */ /* 0x000fd20000000000 */
.L_x_485:
[----:B------:R-:W-:-:S06]  /*c380*/  UISETP.GT.AND UP0, UPT, UR22, UR13, UPT ;  /* 0x0000000d1600728c */ /* 0x000fcc000bf04270 */
[----:B------:R-:W-:-:S13]  /*c390*/  PLOP3.LUT P0, PT, PT, PT, UP0, 0x80, 0x0 ;  /* 0x000000000000781c */ /* 0x000fda0003f0f008 */
[----:B------:R-:W-:Y:S05]  /*c3a0*/  @!P0 BRA `(.L_x_488) ;  /* 0x0000003800108947 */ /* 0x000fea0003800000 */
[----:B------:R-:W-:Y:S01]  /*c3b0*/  USHF.L.U64.HI UR24, UR6, 0x5, UR7 ;  /* 0x0000000506187899 */ /* 0x000fe20008010207 */
[----:B------:R-:W-:Y:S01]  /*c3c0*/  MOV R2, R3 ;  /* 0x0000000300027202 */ /* 0x000fe20000000f00 */
[----:B------:R-:W-:Y:S01]  /*c3d0*/  USHF.L.U32 UR25, UR6, 0x5, URZ ;  /* 0x0000000506197899 */ /* 0x000fe2000800063f */
[----:B------:R-:W-:Y:S01]  /*c3e0*/  MOV R0, R164 ;  /* 0x000000a400007202 */ /* 0x000fe20000000f00 */
[----:B------:R-:W-:Y:S01]  /*c3f0*/  USHF.L.U64.HI UR5, UR6, 0x6, UR7 ;  /* 0x0000000606057899 */ /* 0x000fe20008010207 */
[----:B------:R-:W-:Y:S01]  /*c400*/  MOV R238, R8 ;  /* 0x0000000800ee7202 */ /* 0x000fe20000000f00 */
        /* <DEDUP_REMOVED lines=8> */
.L_x_491:
        /* <DEDUP_REMOVED lines=28> */
.L_x_489:
        /* <DEDUP_REMOVED lines=19> */
[----:B------:R-:W-:Y:S03]  /*c780*/  IMAD R3, R3, 0x40, R246 ;  /* 0x0000004003037824 */ /* 0x000fe600078e02f6 */
[----:B------:R-:W-:Y:S01]  /*c790*/  LDGSTS.E.BYPASS.LTC128B.128 [R235+0x1a000], desc[UR18][R6.64+0x80] ;  /* 0x1a00008006eb7fae */ /* 0x000fe2000b901d52 */
[C---:B------:R-:W-:Y:S01]  /*c7a0*/  VIADD R248, R3.reuse, 0x8 ;  /* 0x0000000803f87836 */ /* 0x040fe20000000000 */
[CC--:B------:R-:W-:Y:S03]  /*c7b0*/  ISETP.GE.AND P0, PT, R3.reuse, R243.reuse, PT ;  /* 0x000000f30300720c */ /* 0x0c0fe60003f06270 */
[----:B------:R-:W-:Y:S01]  /*c7c0*/  LDGSTS.E.BYPASS.LTC128B.128 [R235+0x1c000], desc[UR18][R6.64+0x100] ;  /* 0x1c00010006eb7fae */ /* 0x000fe2000b901d52 */
[CC--:B------:R-:W-:Y:S04]  /*c7d0*/  ISETP.GE.OR P0, PT, R3.reuse, R242.reuse, !P0 ;  /* 0x000000f20300720c */ /* 0x0c0fe80004706670 */
[----:B------:R-:W-:Y:S01]  /*c7e0*/  LDGSTS.E.BYPASS.LTC128B.128 [R235+0x1e000], desc[UR18][R6.64+0x180] ;  /* 0x1e00018006eb7fae */ /* 0x000fe2000b901d52 */
[C---:B------:R-:W-:Y:S02]  /*c7f0*/  ISETP.GE.AND P4, PT, R248.reuse, R243, PT ;  /* 0x000000f3f800720c */ /* 0x040fe40003f86270 */
[C---:B------:R-:W-:Y:S02]  /*c800*/  ISETP.GE.AND P2, PT, R248.reuse, R241, PT ;  /* 0x000000f1f800720c */ /* 0x040fe40003f46270 */
[----:B------:R-:W-:Y:S01]  /*c810*/  LDGSTS.E.BYPASS.LTC128B.128 [R235+0x19000], desc[UR18][R250.64] ;  /* 0x19000000faeb7fae */ /* 0x000fe2000b901d52 */
[C---:B------:R-:W-:Y:S02]  /*c820*/  ISETP.GE.OR P4, PT, R248.reuse, R242, !P4 ;  /* 0x000000f2f800720c */ /* 0x040fe40006786670 */
[----:B------:R-:W-:Y:S02]  /*c830*/  ISETP.GE.OR P2, PT, R248, R240, !P2 ;  /* 0x000000f0f800720c */ /* 0x000fe40005746670 */
[----:B------:R-:W-:Y:S01]  /*c840*/  LDGSTS.E.BYPASS.LTC128B.128 [R235+0x1b000], desc[UR18][R250.64+0x80] ;  /* 0x1b000080faeb7fae */ /* 0x000fe2000b901d52 */
[C---:B------:R-:W-:Y:S04]  /*c850*/  VIADD R248, R3.reuse, 0x11 ;  /* 0x0000001103f87836 */ /* 0x040fe80000000000 */
[----:B------:R-:W-:Y:S05]  /*c860*/  LDGSTS.E.BYPASS.LTC128B.128 [R235+0x1d000], desc[UR18][R250.64+0x100] ;  /* 0x1d000100faeb7fae */ /* 0x000fea000b901d52 */
[----:B------:R1:W-:Y:S05]  /*c870*/  LDGSTS.E.BYPASS.LTC128B.128 [R235+0x1f000], desc[UR18][R250.64+0x180] ;  /* 0x1f000180faeb7fae */ /* 0x0003ea000b901d52 */
[----:B------:R-:W-:Y:S05]  /*c880*/  LDSM.16.M88.4 R164, [R234] ;  /* 0x00000000eaa4783b */ /* 0x000fea0000000200 */
[----:B------:R-:W2:Y:S05]  /*c890*/  LDSM.16.M88.4 R168, [R233+0x10000] ;  /* 0x01000000e9a8783b */ /* 0x000eaa0000000200 */
[----:B------:R-:W3:Y:S05]  /*c8a0*/  LDSM.16.M88.4 R172, [R233+0x10800] ;  /* 0x01080000e9ac783b */ /* 0x000eea0000000200 */
[----:B------:R-:W4:Y:S05]  /*c8b0*/  LDSM.16.M88.4 R176, [R233+0x11000] ;  /* 0x01100000e9b0783b */ /* 0x000f2a0000000200 */
[----:B------:R-:W5:Y:S01]  /*c8c0*/  LDSM.16.M88.4 R180, [R233+0x11800] ;  /* 0x01180000e9b4783b */ /* 0x000f620000000200 */
[C---:B-1----:R-:W-:Y:S04]  /*c8d0*/  VIADD R250, R3.reuse, 0x1 ;  /* 0x0000000103fa7836 */ /* 0x042fe80000000000 */
[----:B------:R-:W0:Y:S01]  /*c8e0*/  LDGDEPBAR ;  /* 0x00000000000079af */ /* 0x000e220000000000 */
[C---:B------:R-:W-:Y:S04]  /*c8f0*/  ISETP.GE.AND P6, PT, R250.reuse, R243, PT ;  /* 0x000000f3fa00720c */ /* 0x040fe80003fc6270 */
[----:B------:R-:W-:Y:S01]  /*c900*/  LDSM.16.M88.4 R184, [R232] ;  /* 0x00000000e8b8783b */ /* 0x000fe20000000200 */
[C---:B------:R-:W-:Y:S02]  /*c910*/  ISETP.GE.AND P5, PT, R250.reuse, R241, PT ;  /* 0x000000f1fa00720c */ /* 0x040fe40003fa6270 */
[C---:B------:R-:W-:Y:S02]  /*c920*/  ISETP.GE.OR P6, PT, R250.reuse, R242, !P6 ;  /* 0x000000f2fa00720c */ /* 0x040fe400077c6670 */
[----:B------:R-:W1:Y:S01]  /*c930*/  LDSM.16.M88.4 R188, [R231] ;  /* 0x00000000e7bc783b */ /* 0x000e620000000200 */
[----:B------:R-:W-:Y:S01]  /*c940*/  ISETP.GE.OR P5, PT, R250, R240, !P5 ;  /* 0x000000f0fa00720c */ /* 0x000fe20006fa6670 */
[C---:B------:R-:W-:Y:S03]  /*c950*/  VIADD R250, R3.reuse, 0x9 ;  /* 0x0000000903fa7836 */ /* 0x040fe60000000000 */
[----:B------:R-:W1:Y:S02]  /*c960*/  LDSM.16.M88.4 R192, [R223] ;  /* 0x00000000dfc0783b */ /* 0x000e640000000200 */
[C---:B------:R-:W-:Y:S02]  /*c970*/  ISETP.GE.AND P3, PT, R250.reuse, R243, PT ;  /* 0x000000f3fa00720c */ /* 0x040fe40003f66270 */
[CC--:B------:R-:W-:Y:S01]  /*c980*/  ISETP.GE.AND P1, PT, R250.reuse, R241.reuse, PT ;  /* 0x000000f1fa00720c */ /* 0x0c0fe20003f26270 */
[----:B------:R-:W1:Y:S01]  /*c990*/  LDSM.16.M88.4 R196, [R222] ;  /* 0x00000000dec4783b */ /* 0x000e620000000200 */
[C---:B--2---:R-:W-:Y:S03]  /*c9a0*/  HMMA.16816.F32.BF16 R4, R164.reuse, R168, RZ ;  /* 0x000000a8a404723c */ /* 0x044fe600000418ff */
[C---:B------:R-:W-:Y:S01]  /*c9b0*/  ISETP.GE.OR P3, PT, R250.reuse, R242, !P3 ;  /* 0x000000f2fa00720c */ /* 0x040fe20005f66670 */
[----:B------:R-:W2:Y:S01]  /*c9c0*/  LDSM.16.M88.4 R200, [R221] ;  /* 0x00000000ddc8783b */ /* 0x000ea20000000200 */
[-C--:B------:R-:W-:Y:S01]  /*c9d0*/  ISETP.GE.OR P1, PT, R250, R240.reuse, !P1 ;  /* 0x000000f0fa00720c */ /* 0x080fe20004f26670 */
[C---:B------:R-:W-:Y:S01]  /*c9e0*/  HMMA.16816.F32.BF16 R8, R164.reuse, R170, RZ ;  /* 0x000000aaa408723c */ /* 0x040fe200000418ff */
[C---:B------:R-:W-:Y:S02]  /*c9f0*/  VIADD R250, R3.reuse, 0x10 ;  /* 0x0000001003fa7836 */ /* 0x040fe40000000000 */
[----:B------:R-:W-:Y:S03]  /*ca00*/  LDSM.16.M88.4 R168, [R230] ;  /* 0x00000000e6a8783b */ /* 0x000fe60000000200 */
[C---:B---3--:R-:W-:Y:S02]  /*ca10*/  HMMA.16816.F32.BF16 R12, R164.reuse, R172, RZ ;  /* 0x000000aca40c723c */ /* 0x048fe400000418ff */
[----:B------:R-:W-:Y:S04]  /*ca20*/  LDSM.16.M88.4 R204, [R227+0x11000] ;  /* 0x01100000e3cc783b */ /* 0x000fe80000000200 */
[C---:B------:R-:W-:Y:S01]  /*ca30*/  HMMA.16816.F32.BF16 R16, R164.reuse, R174, RZ ;  /* 0x000000aea410723c */ /* 0x040fe200000418ff */
[----:B------:R-:W3:Y:S05]  /*ca40*/  LDSM.16.M88.4 R172, [R227+0x10000] ;  /* 0x01000000e3ac783b */ /* 0x000eea0000000200 */
[C---:B----4-:R-:W-:Y:S06]  /*ca50*/  HMMA.16816.F32.BF16 R20, R164.reuse, R176, RZ ;  /* 0x000000b0a414723c */ /* 0x050fec00000418ff */
[C---:B------:R-:W-:Y:S01]  /*ca60*/  HMMA.16816.F32.BF16 R24, R164.reuse, R178, RZ ;  /* 0x000000b2a418723c */ /* 0x040fe200000418ff */
[----:B------:R-:W4:Y:S05]  /*ca70*/  LDSM.16.M88.4 R176, [R227+0x10800] ;  /* 0x01080000e3b0783b */ /* 0x000f2a0000000200 */
[C---:B-----5:R-:W-:Y:S06]  /*ca80*/  HMMA.16816.F32.BF16 R28, R164.reuse, R180, RZ ;  /* 0x000000b4a41c723c */ /* 0x060fec00000418ff */
[----:B------:R-:W-:Y:S01]  /*ca90*/  HMMA.16816.F32.BF16 R32, R164, R182, RZ ;  /* 0x000000b6a420723c */ /* 0x000fe200000418ff */
[----:B------:R-:W5:Y:S05]  /*caa0*/  LDSM.16.M88.4 R164, [R227+0x11800] ;  /* 0x01180000e3a4783b */ /* 0x000f6a0000000200 */
[C---:B-1----:R-:W-:Y:S01]  /*cab0*/  HMMA.16816.F32.BF16 R4, R184.reuse, R188, R4 ;  /* 0x000000bcb804723c */ /* 0x042fe20000041804 */
[----:B------:R-:W-:Y:S05]  /*cac0*/  LDSM.16.M88.4 R180, [R229] ;  /* 0x00000000e5b4783b */ /* 0x000fea0000000200 */
[C---:B------:R-:W-:Y:S01]  /*cad0*/  HMMA.16816.F32.BF16 R8, R184.reuse, R190, R8 ;  /* 0x000000beb808723c */ /* 0x040fe20000041808 */
[----:B------:R-:W1:Y:S05]  /*cae0*/  LDSM.16.M88.4 R188, [R220] ;  /* 0x00000000dcbc783b */ /* 0x000e6a0000000200 */
[C---:B------:R-:W-:Y:S06]  /*caf0*/  HMMA.16816.F32.BF16 R12, R184.reuse, R192, R12 ;  /* 0x000000c0b80c723c */ /* 0x040fec000004180c */
[C---:B------:R-:W-:Y:S01]  /*cb00*/  HMMA.16816.F32.BF16 R16, R184.reuse, R194, R16 ;  /* 0x000000c2b810723c */ /* 0x040fe20000041810 */
[----:B------:R-:W1:Y:S05]  /*cb10*/  LDSM.16.M88.4 R192, [R220+0x800] ;  /* 0x00080000dcc0783b */ /* 0x000e6a0000000200 */
[C---:B------:R-:W-:Y:S06]  /*cb20*/  HMMA.16816.F32.BF16 R20, R184.reuse, R196, R20 ;  /* 0x000000c4b814723c */ /* 0x040fec0000041814 */
[C---:B------:R-:W-:Y:S01]  /*cb30*/  HMMA.16816.F32.BF16 R24, R184.reuse, R198, R24 ;  /* 0x000000c6b818723c */ /* 0x040fe20000041818 */
[----:B------:R-:W1:Y:S05]  /*cb40*/  LDSM.16.M88.4 R196, [R220+0x1000] ;  /* 0x00100000dcc4783b */ /* 0x000e6a0000000200 */
[C---:B--2---:R-:W-:Y:S06]  /*cb50*/  HMMA.16816.F32.BF16 R28, R184.reuse, R200, R28 ;  /* 0x000000c8b81c723c */ /* 0x044fec000004181c */
[----:B------:R-:W-:Y:S01]  /*cb60*/  HMMA.16816.F32.BF16 R32, R184, R202, R32 ;  /* 0x000000cab820723c */ /* 0x000fe20000041820 */
[----:B------:R-:W2:Y:S05]  /*cb70*/  LDSM.16.M88.4 R184, [R220+0x1800] ;  /* 0x00180000dcb8783b */ /* 0x000eaa0000000200 */
[C---:B---3--:R-:W-:Y:S01]  /*cb80*/  HMMA.16816.F32.BF16 R4, R168.reuse, R172, R4 ;  /* 0x000000aca804723c */ /* 0x048fe20000041804 */
[----:B------:R-:W-:Y:S05]  /*cb90*/  LDSM.16.M88.4 R200, [R233+0x12800] ;  /* 0x01280000e9c8783b */ /* 0x000fea0000000200 */
[C---:B------:R-:W-:Y:S01]  /*cba0*/  HMMA.16816.F32.BF16 R8, R168.reuse, R174, R8 ;  /* 0x000000aea808723c */ /* 0x040fe20000041808 */
[----:B------:R-:W-:Y:S05]  /*cbb0*/  LDSM.16.M88.4 R172, [R234+0x4000] ;  /* 0x00400000eaac783b */ /* 0x000fea0000000200 */
[C---:B----4-:R-:W-:Y:S06]  /*cbc0*/  HMMA.16816.F32.BF16 R12, R168.reuse, R176, R12 ;  /* 0x000000b0a80c723c */ /* 0x050fec000004180c */
[C---:B------:R-:W-:Y:S01]  /*cbd0*/  HMMA.16816.F32.BF16 R16, R168.reuse, R178, R16 ;  /* 0x000000b2a810723c */ /* 0x040fe20000041810 */
[----:B------:R-:W3:Y:S05]  /*cbe0*/  LDSM.16.M88.4 R176, [R233+0x12000] ;  /* 0x01200000e9b0783b */ /* 0x000eea0000000200 */
[C---:B------:R-:W-:Y:S06]  /*cbf0*/  HMMA.16816.F32.BF16 R20, R168.reuse, R204, R20 ;  /* 0x000000cca814723c */ /* 0x040fec0000041814 */
[C---:B------:R-:W-:Y:S01]  /*cc00*/  HMMA.16816.F32.BF16 R24, R168.reuse, R206, R24 ;  /* 0x000000cea818723c */ /* 0x040fe20000041818 */
[----:B------:R-:W4:Y:S05]  /*cc10*/  LDSM.16.M88.4 R204, [R233+0x13000] ;  /* 0x01300000e9cc783b */ /* 0x000f2a0000000200 */
[C---:B-----5:R-:W-:Y:S06]  /*cc20*/  HMMA.16816.F32.BF16 R28, R168.reuse, R164, R28 ;  /* 0x000000a4a81c723c */ /* 0x060fec000004181c */
[----:B------:R-:W-:Y:S01]  /*cc30*/  HMMA.16816.F32.BF16 R32, R168, R166, R32 ;  /* 0x000000a6a820723c */ /* 0x000fe20000041820 */
[----:B------:R-:W5:Y:S05]  /*cc40*/  LDSM.16.M88.4 R164, [R233+0x13800] ;  /* 0x01380000e9a4783b */ /* 0x000f6a0000000200 */
[C---:B-1----:R-:W-:Y:S01]  /*cc50*/  HMMA.16816.F32.BF16 R4, R180.reuse, R188, R4 ;  /* 0x000000bcb404723c */ /* 0x042fe20000041804 */
[----:B------:R-:W-:Y:S05]  /*cc60*/  LDSM.16.M88.4 R168, [R232+0x4000] ;  /* 0x00400000e8a8783b */ /* 0x000fea0000000200 */
[C---:B------:R-:W-:Y:S01]  /*cc70*/  HMMA.16816.F32.BF16 R8, R180.reuse, R190, R8 ;  /* 0x000000beb408723c */ /* 0x040fe20000041808 */
[----:B------:R-:W1:Y:S05]  /*cc80*/  LDSM.16.M88.4 R188, [R219] ;  /* 0x00000000dbbc783b */ /* 0x000e6a0000000200 */
[C---:B------:R-:W-:Y:S06]  /*cc90*/  HMMA.16816.F32.BF16 R12, R180.reuse, R192, R12 ;  /* 0x000000c0b40c723c */ /* 0x040fec000004180c */
[C---:B------:R-:W-:Y:S01]  /*cca0*/  HMMA.16816.F32.BF16 R16, R180.reuse, R194, R16 ;  /* 0x000000c2b410723c */ /* 0x040fe20000041810 */
[----:B------:R-:W1:Y:S05]  /*ccb0*/  LDSM.16.M88.4 R192, [R218] ;  /* 0x00000000dac0783b */ /* 0x000e6a0000000200 */
[C---:B------:R-:W-:Y:S06]  /*ccc0*/  HMMA.16816.F32.BF16 R20, R180.reuse, R196, R20 ;  /* 0x000000c4b414723c */ /* 0x040fec0000041814 */
[C---:B------:R-:W-:Y:S01]  /*ccd0*/  HMMA.16816.F32.BF16 R24, R180.reuse, R198, R24 ;  /* 0x000000c6b418723c */ /* 0x040fe20000041818 */
[----:B------:R-:W1:Y:S05]  /*cce0*/  LDSM.16.M88.4 R196, [R217] ;  /* 0x00000000d9c4783b */ /* 0x000e6a0000000200 */
[C---:B--2---:R-:W-:Y:S06]  /*ccf0*/  HMMA.16816.F32.BF16 R28, R180.reuse, R184, R28 ;  /* 0x000000b8b41c723c */ /* 0x044fec000004181c */
[----:B------:R-:W-:Y:S01]  /*cd00*/  HMMA.16816.F32.BF16 R32, R180, R186, R32 ;  /* 0x000000bab420723c */ /* 0x000fe20000041820 */
[----:B------:R-:W2:Y:S05]  /*cd10*/  LDSM.16.M88.4 R180, [R216] ;  /* 0x00000000d8b4783b */ /* 0x000eaa0000000200 */
[C---:B---3--:R-:W-:Y:S01]  /*cd20*/  HMMA.16816.F32.BF16 R4, R172.reuse, R176, R4 ;  /* 0x000000b0ac04723c */ /* 0x048fe20000041804 */
[----:B------:R-:W-:Y:S05]  /*cd30*/  LDSM.16.M88.4 R184, [R227+0x12000] ;  /* 0x01200000e3b8783b */ /* 0x000fea0000000200 */
        /* <DEDUP_REMOVED lines=14> */
[----:B------:R-:W1:Y:S05]  /*ce20*/  LDSM.16.M88.4 R188, [R220+0x2000] ;  /* 0x00200000dcbc783b */ /* 0x000e6a0000000200 */
        /* <DEDUP_REMOVED lines=105> */
[C---:B------:R-:W-:Y:S06]  /*d4c0*/  HMMA.16816.F32.BF16 R16, R172.reuse, R194, R16 ;  /* 0x000000c2ac10723c */ /* 0x040fec0000041810 */
[C---:B------:R-:W-:Y:S06]  /*d4d0*/  HMMA.16816.F32.BF16 R20, R172.reuse, R196, R20 ;  /* 0x000000c4ac14723c */ /* 0x040fec0000041814 */
[C---:B------:R-:W-:Y:S06]  /*d4e0*/  HMMA.16816.F32.BF16 R24, R172.reuse, R198, R24 ;  /* 0x000000c6ac18723c */ /* 0x040fec0000041818 */
[C---:B--2---:R-:W-:Y:S06]  /*d4f0*/  HMMA.16816.F32.BF16 R28, R172.reuse, R168, R28 ;  /* 0x000000a8ac1c723c */ /* 0x044fec000004181c */
[----:B------:R-:W-:Y:S01]  /*d500*/  HMMA.16816.F32.BF16 R32, R172, R170, R32 ;  /* 0x000000aaac20723c */ /* 0x000fe20000041820 */
[----:B------:R-:W2:Y:S05]  /*d510*/  LDSM.16.M88.4 R168, [R220+0x6800] ;  /* 0x00680000dca8783b */ /* 0x000eaa0000000200 */
[C---:B---3--:R-:W-:Y:S06]  /*d520*/  HMMA.16816.F32.BF16 R4, R180.reuse, R184, R4 ;  /* 0x000000b8b404723c */ /* 0x048fec0000041804 */
[C---:B------:R-:W-:Y:S06]  /*d530*/  HMMA.16816.F32.BF16 R8, R180.reuse, R186, R8 ;  /* 0x000000bab408723c */ /* 0x040fec0000041808 */
[C---:B------:R-:W-:Y:S06]  /*d540*/  HMMA.16816.F32.BF16 R12, R180.reuse, R200, R12 ;  /* 0x000000c8b40c723c */ /* 0x040fec000004180c */
[C---:B------:R-:W-:Y:S06]  /*d550*/  HMMA.16816.F32.BF16 R16, R180.reuse, R202, R16 ;  /* 0x000000cab410723c */ /* 0x040fec0000041810 */
[C---:B----4-:R-:W-:Y:S06]  /*d560*/  HMMA.16816.F32.BF16 R20, R180.reuse, R204, R20 ;  /* 0x000000ccb414723c */ /* 0x050fec0000041814 */
[C---:B------:R-:W-:Y:S06]  /*d570*/  HMMA.16816.F32.BF16 R24, R180.reuse, R206, R24 ;  /* 0x000000ceb418723c */ /* 0x040fec0000041818 */
[C---:B-----5:R-:W-:Y:S06]  /*d580*/  HMMA.16816.F32.BF16 R28, R180.reuse, R164, R28 ;  /* 0x000000a4b41c723c */ /* 0x060fec000004181c */
[----:B------:R-:W-:Y:S01]  /*d590*/  HMMA.16816.F32.BF16 R32, R180, R166, R32 ;  /* 0x000000a6b420723c */ /* 0x000fe20000041820 */
[----:B------:R-:W3:Y:S05]  /*d5a0*/  LDSM.16.M88.4 R164, [R220+0x7000] ;  /* 0x00700000dca4783b */ /* 0x000eea0000000200 */
[C---:B-1----:R-:W-:Y:S06]  /*d5b0*/  HMMA.16816.F32.BF16 R4, R176.reuse, R188, R4 ;  /* 0x000000bcb004723c */ /* 0x042fec0000041804 */
[C---:B------:R-:W-:Y:S06]  /*d5c0*/  HMMA.16816.F32.BF16 R8, R176.reuse, R190, R8 ;  /* 0x000000beb008723c */ /* 0x040fec0000041808 */
[C---:B--2---:R-:W-:Y:S06]  /*d5d0*/  HMMA.16816.F32.BF16 R12, R176.reuse, R168, R12 ;  /* 0x000000a8b00c723c */ /* 0x044fec000004180c */
[C---:B------:R-:W-:Y:S01]  /*d5e0*/  HMMA.16816.F32.BF16 R16, R176.reuse, R170, R16 ;  /* 0x000000aab010723c */ /* 0x040fe20000041810 */
[----:B------:R-:W1:Y:S01]  /*d5f0*/  LDSM.16.M88.4 R168, [R220+0x7800] ;  /* 0x00780000dca8783b */ /* 0x000e620000000200 */
        /* <DEDUP_REMOVED lines=8> */
[C---:B---3--:R-:W-:Y:S05]  /*d680*/  HMMA.16816.F32.BF16 R20, R176.reuse, R164, R20 ;  /* 0x000000a4b014723c */ /* 0x048fea0000041814 */
        /* <DEDUP_REMOVED lines=13> */
[C---:B-1----:R-:W-:Y:S03]  /*d760*/  HMMA.16816.F32.BF16 R28, R176.reuse, R168, R28 ;  /* 0x000000a8b01c723c */ /* 0x042fe6000004181c */
        /* <DEDUP_REMOVED lines=86> */
[----:B------:R-:W-:Y:S02]  /*dcd0*/  FMNMX.FTZ R250, R203, R250, !PT ;  /* 0x000000facbfa7209 */ /* 0x000fe40007810000 */
        /* <DEDUP_REMOVED lines=8> */
[----:B------:R-:W-:Y:S02]  /*dd60*/  FSEL R248, R30, -INF , !P3 ;  /* 0xff8000001ef87808 */ /* 0x000fe40005800000 */
[----:B------:R-:W-:Y:S02]  /*dd70*/  FMNMX.FTZ R6, R187, R6, !PT ;  /* 0x00000006bb067209 */ /* 0x000fe40007810000 */
[----:B------:R-:W-:Y:S01]  /*dd80*/  FMNMX.FTZ R11, R250, R11, !PT ;  /* 0x0000000bfa0b7209 */ /* 0x000fe20007810000 */
[----:B------:R-:W-:Y:S06]  /*dd90*/  @P1 BRA `(.L_x_491) ;  /* 0xffffffe400bc1947 */ /* 0x000fec000383ffff */
.L_x_490:
        /* <DEDUP_REMOVED lines=16> */
[----:B------:R-:W1:Y:S08]  /*dea0*/  SHFL.BFLY PT, R3, R6, 0x2, 0x1f ;  /* 0x0c401f0006037f89 */ /* 0x000e7000000e0000 */
[----:B------:R-:W-:Y:S01]  /*deb0*/  LDSM.16.MT88.4 R176, [R224+0x1c800] ;  /* 0x01c80000e0b0783b */ /* 0x000fe20000004200 */
[----:B--2---:R-:W-:Y:S07]  /*dec0*/  FMNMX.FTZ R11, R11, R4, !PT ;  /* 0x000000040b0b7209 */ /* 0x004fee0007810000 */
[----:B------:R-:W2:Y:S01]  /*ded0*/  SHFL.BFLY PT, R164, R11, 0x1, 0x1f ;  /* 0x0c201f000ba47f89 */ /* 0x000ea200000e0000 */
[----:B-1----:R-:W-:Y:S07]  /*dee0*/  FMNMX.FTZ R4, R6, R3, !PT ;  /* 0x0000000306047209 */ /* 0x002fee0007810000 */
[----:B------:R-:W1:Y:S01]  /*def0*/  SHFL.BFLY PT, R3, R4, 0x1, 0x1f ;  /* 0x0c201f0004037f89 */ /* 0x000e6200000e0000 */
[----:B--2---:R-:W-:Y:S04]  /*df00*/  FMNMX.FTZ R164, R11, R164, !PT ;  /* 0x000000a40ba47209 */ /* 0x004fe80007810000 */
[C---:B------:R-:W-:Y:S01]  /*df10*/  FSETP.NEU.FTZ.AND P1, PT, R164.reuse, -INF , PT ;  /* 0xff800000a400780b */ /* 0x040fe20003f3d000 */
[----:B------:R-:W-:Y:S05]  /*df20*/  FMUL.FTZ R183, R164, UR4 ;  /* 0x00000004a4b77c20 */ /* 0x000fea0008410000 */
[----:B------:R-:W-:Y:S05]  /*df30*/  FSEL R183, R183, RZ, P1 ;  /* 0x000000ffb7b77208 */ /* 0x000fea0000800000 */
[--C-:B------:R-:W-:Y:S01]  /*df40*/  FFMA.FTZ R188, R195, UR4, -R183.reuse ;  /* 0x00000004c3bc7c23 */ /* 0x100fe200080108b7 */
[--C-:B------:R-:W-:Y:S01]  /*df50*/  FFMA.FTZ R193, R190, UR4, -R183.reuse ;  /* 0x00000004bec17c23 */ /* 0x100fe200080108b7 */
[----:B-1----:R-:W-:Y:S01]  /*df60*/  FMNMX.FTZ R3, R4, R3, !PT ;  /* 0x0000000304037209 */ /* 0x002fe20007810000 */
[--C-:B------:R-:W-:Y:S01]  /*df70*/  FFMA.FTZ R190, R189, UR4, -R183.reuse ;  /* 0x00000004bdbe7c23 */ /* 0x100fe200080108b7 */
[--C-:B------:R-:W-:Y:S01]  /*df80*/  FFMA.FTZ R189, R191, UR4, -R183.reuse ;  /* 0x00000004bfbd7c23 */ /* 0x100fe200080108b7 */
[--C-:B------:R-:W-:Y:S01]  /*df90*/  FFMA.FTZ R186, R186, UR4, -R183.reuse ;  /* 0x00000004baba7c23 */ /* 0x100fe200080108b7 */
[C---:B------:R-:W-:Y:S01]  /*dfa0*/  FSETP.NEU.FTZ.AND P0, PT, R3.reuse, -INF , PT ;  /* 0xff8000000300780b */ /* 0x040fe20003f1d000 */
[----:B------:R-:W-:Y:S01]  /*dfb0*/  FMUL.FTZ R181, R3, UR4 ;  /* 0x0000000403b57c20 */ /* 0x000fe20008410000 */
        /* <DEDUP_REMOVED lines=17> */
[----:B------:R-:W-:Y:S01]  /*e0d0*/  MUFU.EX2 R189, R189 ;  /* 0x000000bd00bd7308 */ /* 0x000fe20000000800 */
        /* <DEDUP_REMOVED lines=8> */
[----:B------:R-:W2:Y:S01]  /*e160*/  MUFU.EX2 R188, R188 ;  /* 0x000000bc00bc7308 */ /* 0x000ea20000000800 */
[----:B-1----:R-:W-:Y:S01]  /*e170*/  F2FP.BF16.F32.PACK_AB R168, R190, R193 ;  /* 0x000000c1bea8723e */ /* 0x002fe200000010ff */
[--C-:B------:R-:W-:Y:S01]  /*e180*/  FFMA.FTZ R198, R198, UR4, -R181.reuse ;  /* 0x00000004c6c67c23 */ /* 0x100fe200080108b5 */
[----:B------:R-:W-:Y:S01]  /*e190*/  FFMA.FTZ R203, R203, UR4, -R181 ;  /* 0x00000004cbcb7c23 */ /* 0x000fe200080108b5 */
[--C-:B------:R-:W-:Y:S01]  /*e1a0*/  FFMA.FTZ R207, R207, UR4, -R183.reuse ;  /* 0x00000004cfcf7c23 */ /* 0x100fe200080108b7 */
[----:B------:R-:W-:Y:S01]  /*e1b0*/  FFMA.FTZ R200, R200, UR4, -R183 ;  /* 0x00000004c8c87c23 */ /* 0x000fe200080108b7 */
[--C-:B------:R-:W-:Y:S01]  /*e1c0*/  FFMA.FTZ R206, R206, UR4, -R181.reuse ;  /* 0x00000004cece7c23 */ /* 0x100fe200080108b5 */
[----:B------:R-:W-:Y:S03]  /*e1d0*/  FFMA.FTZ R202, R202, UR4, -R181 ;  /* 0x00000004caca7c23 */ /* 0x000fe600080108b5 */
[----:B------:R-:W-:Y:S01]  /*e1e0*/  MUFU.EX2 R195, R195 ;  /* 0x000000c300c37308 */ /* 0x000fe20000000800 */
[--C-:B------:R-:W-:Y:S01]  /*e1f0*/  FFMA.FTZ R252, R252, UR4, -R183.reuse ;  /* 0x00000004fcfc7c23 */ /* 0x100fe200080108b7 */
[--C-:B------:R-:W-:Y:S01]  /*e200*/  FFMA.FTZ R251, R251, UR4, -R183.reuse ;  /* 0x00000004fbfb7c23 */ /* 0x100fe200080108b7 */
[----:B------:R-:W-:Y:S01]  /*e210*/  FFMA.FTZ R183, R250, UR4, -R183 ;  /* 0x00000004fab77c23 */ /* 0x000fe200080108b7 */
[----:B------:R-:W-:Y:S01]  /*e220*/  FFMA.FTZ R248, R248, UR4, -R181 ;  /* 0x00000004f8f87c23 */ /* 0x000fe200080108b5 */
[----:B------:R-:W-:Y:S05]  /*e230*/  PLOP3.LUT P0, PT, PT, PT, UP0, 0x80, 0x0 ;  /* 0x000000000000781c */ /* 0x000fea0003f0f008 */
        /* <DEDUP_REMOVED lines=27> */
[----:B------:R-:W2:Y:S01]  /*e3f0*/  LDSM.16.MT88.4 R152, [R228+0x1a000] ;  /* 0x01a00000e498783b */ /* 0x000ea20000004200 */
        /* <DEDUP_REMOVED lines=10> */
[----:B------:R-:W3:Y:S01]  /*e4a0*/  MUFU.EX2 R197, R197 ;  /* 0x000000c500c57308 */ /* 0x000ee20000000800 */
[----:B------:R-:W-:Y:S01]  /*e4b0*/  FMUL.FTZ R23, R0, R147 ;  /* 0x0000009300177220 */ /* 0x000fe20000410000 */
[C---:B------:R-:W-:Y:S01]  /*e4c0*/  FMUL.FTZ R24, R2.reuse, R140 ;  /* 0x0000008c02187220 */ /* 0x040fe20000410000 */
[C---:B------:R-:W-:Y:S01]  /*e4d0*/  FMUL.FTZ R25, R2.reuse, R141 ;  /* 0x0000008d02197220 */ /* 0x040fe20000410000 */
[C---:B------:R-:W-:Y:S03]  /*e4e0*/  HMMA.16816.F32.BF16 R16, R168.reuse, R26, R16 ;  /* 0x0000001aa810723c */ /* 0x040fe60000041810 */
[----:B------:R-:W4:Y:S01]  /*e4f0*/  LDSM.16.MT88.4 R144, [R226+0x1a000] ;  /* 0x01a00000e290783b */ /* 0x000f220000004200 */
[----:B------:R-:W-:Y:S01]  /*e500*/  FMUL.FTZ R29, R2, R137 ;  /* 0x00000089021d7220 */ /* 0x000fe20000410000 */
[C---:B------:R-:W-:Y:S01]  /*e510*/  FMUL.FTZ R30, R0.reuse, R138 ;  /* 0x0000008a001e7220 */ /* 0x040fe20000410000 */
[C---:B------:R-:W-:Y:S01]  /*e520*/  HMMA.16816.F32.BF16 R20, R168.reuse, R32, R20 ;  /* 0x00000020a814723c */ /* 0x040fe20000041814 */
[----:B------:R-:W-:Y:S04]  /*e530*/  MUFU.EX2 R194, R194 ;  /* 0x000000c200c27308 */ /* 0x000fe80000000800 */
[C---:B------:R-:W-:Y:S01]  /*e540*/  FMUL.FTZ R26, R0.reuse, R142 ;  /* 0x0000008e001a7220 */ /* 0x040fe20000410000 */
[C---:B------:R-:W-:Y:S01]  /*e550*/  FMUL.FTZ R27, R0.reuse, R143 ;  /* 0x0000008f001b7220 */ /* 0x040fe20000410000 */
[----:B------:R-:W-:Y:S01]  /*e560*/  FMUL.FTZ R31, R0, R139 ;  /* 0x0000008b001f7220 */ /* 0x000fe20000410000 */
[----:B------:R-:W-:Y:S03]  /*e570*/  LDSM.16.MT88.4 R140, [R228+0x1c000] ;  /* 0x01c00000e48c783b */ /* 0x000fe60000004200 */
[----:B------:R-:W5:Y:S01]  /*e580*/  MUFU.EX2 R199, R199 ;  /* 0x000000c700c77308 */ /* 0x000f620000000800 */
[C---:B------:R-:W-:Y:S01]  /*e590*/  FMUL.FTZ R32, R2.reuse, R132 ;  /* 0x0000008402207220 */ /* 0x040fe20000410000 */
[C---:B------:R-:W-:Y:S01]  /*e5a0*/  FMUL.FTZ R33, R2.reuse, R133 ;  /* 0x0000008502217220 */ /* 0x040fe20000410000 */
[C---:B------:R-:W-:Y:S02]  /*e5b0*/  HMMA.16816.F32.BF16 R24, R168.reuse, R34, R24 ;  /* 0x00000022a818723c */ /* 0x040fe40000041818 */
[----:B------:R-:W3:Y:S01]  /*e5c0*/  LDSM.16.MT88.4 R136, [R225+0x1a000] ;  /* 0x01a00000e188783b */ /* 0x000ee20000004200 */
        /* <DEDUP_REMOVED lines=9> */
[----:B------:R-:W5:Y:S01]  /*e660*/  MUFU.EX2 R201, R201 ;  /* 0x000000c900c97308 */ /* 0x000f620000000800 */
[C---:B------:R-:W-:Y:S01]  /*e670*/  FMUL.FTZ R40, R2.reuse, R40 ;  /* 0x0000002802287220 */ /* 0x040fe20000410000 */
[----:B------:R-:W-:Y:S01]  /*e680*/  FMUL.FTZ R41, R2, R41 ;  /* 0x0000002902297220 */ /* 0x000fe20000410000 */
[C---:B------:R-:W-:Y:S03]  /*e690*/  HMMA.16816.F32.BF16 R32, R168.reuse, R162, R32 ;  /* 0x000000a2a820723c */ /* 0x040fe60000041820 */
[C---:B------:R-:W-:Y:S01]  /*e6a0*/  FMUL.FTZ R42, R0.reuse, R42 ;  /* 0x0000002a002a7220 */ /* 0x040fe20000410000 */
[----:B------:R-:W-:Y:S01]  /*e6b0*/  FMUL.FTZ R43, R0, R43 ;  /* 0x0000002b002b7220 */ /* 0x000fe20000410000 */
[----:B------:R-:W-:Y:S01]  /*e6c0*/  LDSM.16.MT88.4 R160, [R226+0x1a800] ;  /* 0x01a80000e2a0783b */ /* 0x000fe20000004200 */
[C---:B--2---:R-:W-:Y:S01]  /*e6d0*/  HMMA.16816.F32.BF16 R36, R168.reuse, R152, R36 ;  /* 0x00000098a824723c */ /* 0x044fe20000041824 */
[----:B------:R-:W-:Y:S04]  /*e6e0*/  MUFU.EX2 R198, R198 ;  /* 0x000000c600c67308 */ /* 0x000fe80000000800 */
[C---:B------:R-:W-:Y:S01]  /*e6f0*/  FMUL.FTZ R44, R2.reuse, R44 ;  /* 0x0000002c022c7220 */ /* 0x040fe20000410000 */
[C---:B------:R-:W-:Y:S01]  /*e700*/  HMMA.16816.F32.BF16 R40, R168.reuse, R154, R40 ;  /* 0x0000009aa828723c */ /* 0x040fe20000041828 */
[----:B------:R-:W-:Y:S04]  /*e710*/  LDSM.16.MT88.4 R152, [R224+0x18800] ;  /* 0x01880000e098783b */ /* 0x000fe80000004200 */
[----:B------:R-:W2:Y:S01]  /*e720*/  MUFU.EX2 R203, R203 ;  /* 0x000000cb00cb7308 */ /* 0x000ea20000000800 */
[----:B------:R-:W-:Y:S01]  /*e730*/  FMUL.FTZ R45, R2, R45 ;  /* 0x0000002d022d7220 */ /* 0x000fe20000410000 */
[C---:B------:R-:W-:Y:S01]  /*e740*/  FMUL.FTZ R46, R0.reuse, R46 ;  /* 0x0000002e002e7220 */ /* 0x040fe20000410000 */
[----:B------:R-:W-:Y:S03]  /*e750*/  FMUL.FTZ R47, R0, R47 ;  /* 0x0000002f002f7220 */ /* 0x000fe60000410000 */
[C---:B------:R-:W-:Y:S01]  /*e760*/  FMUL.FTZ R48, R2.reuse, R48 ;  /* 0x0000003002307220 */ /* 0x040fe20000410000 */
[----:B------:R-:W-:Y:S01]  /*e770*/  FMUL.FTZ R49, R2, R49 ;  /* 0x0000003102317220 */ /* 0x000fe20000410000 */
[C---:B------:R-:W-:Y:S01]  /*e780*/  FMUL.FTZ R50, R0.reuse, R50 ;  /* 0x0000003200327220 */ /* 0x040fe20000410000 */
[----:B------:R-:W-:Y:S01]  /*e790*/  FMUL.FTZ R51, R0, R51 ;  /* 0x0000003300337220 */ /* 0x000fe20000410000 */
[C---:B----4-:R-:W-:Y:S01]  /*e7a0*/  HMMA.16816.F32.BF16 R44, R168.reuse, R144, R44 ;  /* 0x00000090a82c723c */ /* 0x050fe2000004182c */
[----:B------:R-:W-:Y:S02]  /*e7b0*/  MUFU.EX2 R204, R204 ;  /* 0x000000cc00cc7308 */ /* 0x000fe40000000800 */
[C---:B------:R-:W-:Y:S01]  /*e7c0*/  FMUL.FTZ R52, R2.reuse, R52 ;  /* 0x0000003402347220 */ /* 0x040fe20000410000 */
[----:B------:R-:W-:Y:S01]  /*e7d0*/  FMUL.FTZ R53, R2, R53 ;  /* 0x0000003502357220 */ /* 0x000fe20000410000 */
[C---:B------:R-:W-:Y:S01]  /*e7e0*/  FMUL.FTZ R54, R0.reuse, R54 ;  /* 0x0000003600367220 */ /* 0x040fe20000410000 */
[C---:B------:R-:W-:Y:S01]  /*e7f0*/  HMMA.16816.F32.BF16 R48, R168.reuse, R146, R48 ;  /* 0x00000092a830723c */ /* 0x040fe20000041830 */
[----:B------:R-:W4:Y:S04]  /*e800*/  LDSM.16.MT88.4 R144, [R226+0x1c000] ;  /* 0x01c00000e290783b */ /* 0x000f280000004200 */
[----:B------:R-:W-:Y:S01]  /*e810*/  MUFU.EX2 R205, R205 ;  /* 0x000000cd00cd7308 */ /* 0x000fe20000000800 */
[----:B------:R-:W-:Y:S01]  /*e820*/  FMUL.FTZ R55, R0, R55 ;  /* 0x0000003700377220 */ /* 0x000fe20000410000 */
[C---:B------:R-:W-:Y:S01]  /*e830*/  FMUL.FTZ R56, R2.reuse, R56 ;  /* 0x0000003802387220 */ /* 0x040fe20000410000 */
[----:B------:R-:W-:Y:S03]  /*e840*/  FMUL.FTZ R57, R2, R57 ;  /* 0x0000003902397220 */ /* 0x000fe60000410000 */
[C---:B------:R-:W-:Y:S01]  /*e850*/  FMUL.FTZ R58, R0.reuse, R58 ;  /* 0x0000003a003a7220 */ /* 0x040fe20000410000 */
[----:B------:R-:W-:Y:S01]  /*e860*/  FMUL.FTZ R59, R0, R59 ;  /* 0x0000003b003b7220 */ /* 0x000fe20000410000 */
[C---:B---3--:R-:W-:Y:S02]  /*e870*/  HMMA.16816.F32.BF16 R52, R168.reuse, R136, R52 ;  /* 0x00000088a834723c */ /* 0x048fe40000041834 */
        /* <DEDUP_REMOVED lines=18> */
[----:B------:R-:W5:Y:S05]  /*e9a0*/  LDSM.16.MT88.4 R132, [R224+0x1c000] ;  /* 0x01c00000e084783b */ /* 0x000f6a0000004200 */
        /* <DEDUP_REMOVED lines=85> */
[C---:B--2---:R-:W-:Y:S03]  /*ef00*/  HMMA.16816.F32.BF16 R124, R168.reuse, R140, R124 ;  /* 0x0000008ca87c723c */ /* 0x044fe6000004187c */
        /* <DEDUP_REMOVED lines=9> */
[----:B------:R-:W4:Y:S02]  /*efa0*/  LDSM.16.MT88.4 R168, [R224+0x1a800] ;  /* 0x01a80000e0a8783b */ /* 0x000f240000004200 */
[----:B------:R-:W-:Y:S01]  /*efb0*/  MOV R2, R3 ;  /* 0x0000000300027202 */ /* 0x000fe20000000f00 */
[----:B------:R-:W-:Y:S02]  /*efc0*/  FADD.FTZ R195, R167, R195 ;  /* 0x000000c3a7c37221 */ /* 0x000fe40000010000 */
        /* <DEDUP_REMOVED lines=29> */
[C---:B----4-:R-:W-:Y:S06]  /*f1a0*/  HMMA.16816.F32.BF16 R60, R132.reuse, R168, R60 ;  /* 0x000000a8843c723c */ /* 0x050fec000004183c */
[C---:B------:R-:W-:Y:S01]  /*f1b0*/  HMMA.16816.F32.BF16 R64, R132.reuse, R170, R64 ;  /* 0x000000aa8440723c */ /* 0x040fe20000041840 */
[----:B------:R-:W-:Y:S05]  /*f1c0*/  LDSM.16.MT88.4 R168, [R226+0x1b000] ;  /* 0x01b00000e2a8783b */ /* 0x000fea0000004200 */
[C---:B------:R-:W-:Y:S06]  /*f1d0*/  HMMA.16816.F32.BF16 R68, R132.reuse, R172, R68 ;  /* 0x000000ac8444723c */ /* 0x040fec0000041844 */
[C---:B------:R-:W-:Y:S01]  /*f1e0*/  HMMA.16816.F32.BF16 R72, R132.reuse, R174, R72 ;  /* 0x000000ae8448723c */ /* 0x040fe20000041848 */
[----:B------:R-:W-:Y:S05]  /*f1f0*/  LDSM.16.MT88.4 R172, [R225+0x1b000] ;  /* 0x01b00000e1ac783b */ /* 0x000fea0000004200 */
[C---:B---3--:R-:W-:Y:S06]  /*f200*/  HMMA.16816.F32.BF16 R76, R132.reuse, R136, R76 ;  /* 0x00000088844c723c */ /* 0x048fec000004184c */
        /* <DEDUP_REMOVED lines=158> */
.L_x_488:
        /* <DEDUP_REMOVED lines=11> */
[----:B------:R-:W1:Y:S04]  /*fca0*/  SHFL.BFLY PT, R9, R2, 0x1, 0x1f ;  /* 0x0c201f0002097f89 */ /* 0x000e6800000e0000 */
        /* <DEDUP_REMOVED lines=128> */
[----:B------:R-:W-:Y:S01]  /*104b0*/  F2FP.BF16.F32.PACK_AB R152, R153, R152 ;  /* 0x000000989998723e */ /* 0x000fe200000010ff */
[----:B------:R1:W-:Y:S01]  /*104c0*/  STS [R5], R160 ;  /* 0x000000a005007388 */ /* 0x0003e20000000800 */
[----:B------:R-:W-:Y:S01]  /*104d0*/  F2FP.BF16.F32.PACK_AB R154, R155, R154 ;  /* 0x0000009a9b9a723e */ /* 0x000fe200000010ff */
[----:B------:R-:W-:Y:S01]  /*104e0*/  @UP0 ULDC.64 UR4, c[0x0][0x298] ;  /* 0x0000a60000040ab9 */ /* 0x000fe20000000a00 */
[----:B------:R-:W-:Y:S01]  /*104f0*/  IADD3 R13, R5, R6, RZ ;  /* 0x00000006050d7210 */ /* 0x000fe20007ffe0ff */
[----:B------:R1:W-:Y:S01]  /*10500*/  STS [R5+0x400], R162 ;  /* 0x000400a205007388 */ /* 0x0003e20000000800 */
[----:B------:R-:W-:Y:S01]  /*10510*/  F2FP.BF16.F32.PACK_AB R148, R149, R148 ;  /* 0x000000949594723e */ /* 0x000fe200000010ff */
[----:B------:R-:W-:Y:S01]  /*10520*/  @UP0 UIMAD.WIDE.U32 UR8, UR14, UR4, URZ ;  /* 0x000000040e0802a5 */ /* 0x000fe2000f8e003f */
        /* <DEDUP_REMOVED lines=124> */
.L_x_492:
        /* <DEDUP_REMOVED lines=23> */
.L_x_493:
        /* <DEDUP_REMOVED lines=122> */
.L_x_495:
[----:B------:R-:W-:Y:S05]  /*11600*/  BSYNC B0 ;  /* 0x0000000000007941 */ /* 0x000fea0003800000 */
.L_x_494:
        /* <DEDUP_REMOVED lines=32> */
.L_x_497:
[----:B------:R-:W-:Y:S05]  /*11810*/  BSYNC B0 ;  /* 0x0000000000007941 */ /* 0x000fea0003800000 */
.L_x_496:
        /* <DEDUP_REMOVED lines=22> */
.L_x_499:
[----:B------:R-:W-:Y:S05]  /*11980*/  BSYNC B0 ;  /* 0x0000000000007941 */ /* 0x000fea0003800000 */
.L_x_498:
        /* <DEDUP_REMOVED lines=22> */
.L_x_501:
[----:B------:R-:W-:Y:S05]  /*11af0*/  BSYNC B0 ;  /* 0x0000000000007941 */ /* 0x000fea0003800000 */
.L_x_500:
        /* <DEDUP_REMOVED lines=21> */
.L_x_502:
        /* <DEDUP_REMOVED lines=11> */
.L_x_2396:


//--------------------- .text._ZN5flash16flash_fwd_kernelI23Flash_fwd_kernel_traitsILi256ELi128ELi64ELi8ELb0ELb0EN7cutlass10bfloat16_tE19Flash_kernel_traitsILi256ELi128ELi64ELi8ES3_EELb0ELb0ELb1ELb0ELb0ELb0ELb0ELb0EEEvNS_16Flash_fwd_paramsE --------------------------
	.section	.text._ZN5flash16flash_fwd_kernelI23Flash_fwd_kernel_traitsILi256ELi128ELi64ELi8ELb0ELb0EN7cutlass10bfloat16_tE19Flash_kernel_traitsILi256ELi128ELi64ELi8ES3_EELb0ELb0ELb1ELb0ELb0ELb0ELb0ELb0EEEvNS_16Flash_fwd_paramsE,"ax",@progbits
	.align	128
        .global         _ZN5flash16flash_fwd_kernelI23Flash_fwd_kernel_traitsILi256ELi128ELi64ELi8ELb0ELb0EN7cutlass10bfloat16_tE19Flash_kernel_traitsILi256ELi128ELi64ELi8ES3_EELb0ELb0ELb1ELb0ELb0ELb0ELb0ELb0EEEvNS_16Flash_fwd_paramsE
        .type           _ZN5flash16flash_fwd_kernelI23Flash_fwd_kernel_traitsILi256ELi128ELi64ELi8ELb0ELb0EN7cutlass10bfloat16_tE19Flash_kernel_traitsILi256ELi128ELi64ELi8ES3_EELb0ELb0ELb1ELb0ELb0ELb0ELb0ELb0EEEvNS_16Flash_fwd_paramsE,@function
        .size           _ZN5flash16flash_fwd_kernelI23Flash_fwd_kernel_traitsILi256ELi128ELi64ELi8ELb0ELb0EN7cutlass10bfloat16_tE19Flash_kernel_traitsILi256ELi128ELi64ELi8ES3_EELb0ELb0ELb1ELb0ELb0ELb0ELb0ELb0EEEvNS_16Flash_fwd_paramsE,(.L_x_2397 - _ZN5flash16flash_fwd_kernelI23Flash_fwd_kernel_traitsILi256ELi128ELi64ELi8ELb0ELb0EN7cutlass10bfloat16_tE19Flash_kernel_traitsILi256ELi128ELi64ELi8ES3_EELb0ELb0ELb1ELb0ELb0ELb0ELb0ELb0EEEvNS_16Flash_fwd_paramsE)
        .other          _ZN5flash16flash_fwd_kernelI23Flash_fwd_kernel_traitsILi256ELi128ELi64ELi8ELb0ELb0EN7cutlass10bfloat16_tE19Flash_kernel_traitsILi256ELi128ELi64ELi8ES3_EELb0ELb0ELb1ELb0ELb0ELb0ELb0ELb0EEEvNS_16Flash_fwd_paramsE,@"STO_CUDA_ENTRY STV_DEFAULT"
_ZN5flash16flash_fwd_kernelI23Flash_fwd_kernel_traitsILi256ELi128ELi64ELi8ELb0ELb0EN7cutlass10bfloat16_tE19Flash_kernel_traitsILi256ELi128ELi64ELi8ES3_EELb0ELb0ELb1ELb0ELb0ELb0ELb0ELb0EEEvNS_16Flash_fwd_paramsE:
.text._ZN5flash16flash_fwd_kernelI23Flash_fwd_kernel_traitsILi256ELi128ELi64ELi8ELb0ELb0EN7cutlass10bfloat16_tE19Flash_kernel_traitsILi256ELi128ELi64ELi8ES3_EELb0ELb0ELb1ELb0ELb0ELb0ELb0ELb0EEEvNS_16Flash_fwd_paramsE:
        /* <DEDUP_REMOVED lines=55> */
.L_x_503:
[----:B------:R-:W-:Y:S01]  /*0370*/  ULDC UR8, c[0x0][0x2c8] ;  /* 0x0000b20000087ab9 */ /* 0x000fe20000000800 */
.L_x_504:
        /* <DEDUP_REMOVED lines=20> */
[----:B------:R-:W-:Y:S01]  /*04c0*/  @!UP2 UIADD3 UR32, UR4, UR8, -UR6 ;  /* 0x000000080420a290 */ /* 0x000fe2000fffe806 */
[----:B------:R-:W1:Y:S01]  /*04d0*/  S2R R6, SR_TID.X ;  /* 0x0000000000067919 */ /* 0x000e620000002100 */
        /* <DEDUP_REMOVED lines=22> */
[----:B-1----:R-:W-:Y:S05]  /*0640*/  @P0 BRA `(.L_x_505) ;  /* 0x0000000c00500947 */ /* 0x002fea0003800000 */
        /* <DEDUP_REMOVED lines=19> */
[----:B------:R-:W-:Y:S01]  /*0780*/  IMAD.SHL.U32 R9, R6, 0x8, RZ ;  /* 0x0000000806097824 */ /* 0x000fe200078e00ff */
[----:B------:R-:W-:Y:S01]  /*0790*/  @!UP1 UIMAD UR6, UR12, UR4, URZ ;  /* 0x000000040c0692a4 */ /* 0x000fe2000f8e023f */
[--C-:B------:R-:W-:Y:S01]  /*07a0*/  SHF.R.S32.HI R17, RZ, 0x1f, R16.reuse ;  /* 0x0000001fff117819 */ /* 0x100fe20000011410 */
[----:B------:R-:W-:Y:S01]  /*07b0*/  ULDC.U8 UR11, c[0x0][0x3d8] ;  /* 0x0000f600000b7ab9 */ /* 0x000fe20000000000 */
[----:B------:R-:W-:Y:S01]  /*07c0*/  @!UP1 UIMAD.WIDE.U32 UR20, UR9, UR4, URZ ;  /* 0x00000004091492a5 */ /* 0x000fe2000f8e003f */
[----:B------:R-:W-:Y:S01]  /*07d0*/  VIADD R5, R16, 0x20 ;  /* 0x0000002010057836 */ /* 0x000fe20000000000 */
[----:B------:R-:W-:Y:S01]  /*07e0*/  UISETP.NE.AND UP3, UPT, UR11, URZ, UPT ;  /* 0x0000003f0b00728c */ /* 0x000fe2000bf65270 */
[----:B------:R-:W-:Y:S01]  /*07f0*/  ISETP.NE.AND P3, PT, R6, RZ, PT ;  /* 0x000000ff0600720c */ /* 0x000fe20003f65270 */
[----:B------:R-:W-:Y:S01]  /*0800*/  UISETP.NE.AND UP0, UPT, UR11, URZ, !UP2 ;  /* 0x0000003f0b00728c */ /* 0x000fe2000d705270 */
[----:B------:R-:W-:Y:S01]  /*0810*/  IMAD.WIDE R14, R14, 0x80, R16 ;  /* 0x000000800e0e7825 */ /* 0x000fe200078e0210 */
[----:B------:R-:W-:Y:S01]  /*0820*/  UISETP.NE.OR UP3, UPT, UR8, URZ, !UP3 ;  /* 0x0000003f0800728c */ /* 0x000fe2000df65670 */
[----:B------:R-:W-:Y:S01]  /*0830*/  IADD3 R4, R16, 0x40, RZ ;  /* 0x0000004010047810 */ /* 0x000fe20007ffe0ff */
[----:B------:R-:W-:Y:S01]  /*0840*/  @!UP1 UIMAD UR6, UR9, UR5, UR6 ;  /* 0x00000005090692a4 */ /* 0x000fe2000f8e0206 */
[C---:B------:R-:W-:Y:S01]  /*0850*/  VIADD R8, R9.reuse, 0x40 ;  /* 0x0000004009087836 */ /* 0x040fe20000000000 */
[----:B------:R-:W-:Y:S01]  /*0860*/  USHF.R.S32.HI UR12, URZ, 0x1f, UR15 ;  /* 0x0000001f3f0c7899 */ /* 0x000fe2000801140f */
[C---:B------:R-:W-:Y:S01]  /*0870*/  VIADD R7, R9.reuse, 0x80 ;  /* 0x0000008009077836 */ /* 0x040fe20000000000 */
[----:B------:R-:W-:Y:S01]  /*0880*/  @UP2 ULDC.64 UR4, c[0x0][0x2c0] ;  /* 0x0000b00000042ab9 */ /* 0x000fe20000000a00 */
[----:B------:R-:W-:Y:S01]  /*0890*/  @!UP2 ULDC UR8, c[0x0][0x2c4] ;  /* 0x0000b1000008aab9 */ /* 0x000fe20000000800 */
[----:B------:R-:W-:Y:S01]  /*08a0*/  @UP2 UIMAD UR13, UR5, UR4, URZ ;  /* 0x00000004050d22a4 */ /* 0x000fe2000f8e023f */
[----:B------:R-:W-:Y:S01]  /*08b0*/  IADD3 R6, R9, 0xc0, RZ ;  /* 0x000000c009067810 */ /* 0x000fe20007ffe0ff */
[----:B------:R-:W-:Y:S01]  /*08c0*/  @UP0 ULDC UR8, c[0x0][0x2e4] ;  /* 0x0000b90000080ab9 */ /* 0x000fe20000000800 */
[----:B------:R-:W-:Y:S01]  /*08d0*/  ULDC.64 UR4, c[0x0][0x2a0] ;  /* 0x0000a80000047ab9 */ /* 0x000fe20000000a00 */
[----:B------:R-:W-:Y:S01]  /*08e0*/  @UP2 UMOV UR11, 0x1 ;  /* 0x00000001000b2882 */ /* 0x000fe20000000000 */
[----:B------:R-:W-:Y:S01]  /*08f0*/  UIMAD UR12, UR12, UR4, URZ ;  /* 0x000000040c0c72a4 */ /* 0x000fe2000f8e023f */
[----:B------:R-:W-:Y:S01]  /*0900*/  IMAD.U32 R10, RZ, RZ, UR4 ;  /* 0x00000004ff0a7e24 */ /* 0x000fe2000f8e00ff */
[----:B------:R-:W-:Y:S01]  /*0910*/  @UP1 UMOV UR14, UR10 ;  /* 0x0000000a000e1c82 */ /* 0x000fe20008000000 */
[----:B------:R-:W-:Y:S01]  /*0920*/  @!UP2 ULDC UR4, c[0x0][0x270] ;  /* 0x00009c000004aab9 */ /* 0x000fe20000000800 */
[----:B------:R-:W-:Y:S01]  /*0930*/  @!UP3 ULDC UR10, c[0x0][0x2c4] ;  /* 0x0000b100000abab9 */ /* 0x000fe20000000800 */
[----:B------:R-:W-:-:S02]  /*0940*/  @!UP2 UIMAD UR11, UR8, UR4, URZ ;  /* 0x00000004080ba2a4 */ /* 0x000fc4000f8e023f */
[----:B------:R-:W-:Y:S02]  /*0950*/  @!UP3 UIMAD UR10, UR9, UR10, URZ ;  /* 0x0000000a090ab2a4 */ /* 0x000fe4000f8e023f */
[----:B------:R-:W-:Y:S02]  /*0960*/  UIMAD UR11, UR9, UR11, URZ ;  /* 0x0000000b090b72a4 */ /* 0x000fe4000f8e023f */
[----:B------:R-:W-:Y:S01]  /*0970*/  @!UP1 UIADD3 UR7, UR21, UR6, URZ ;  /* 0x0000000615079290 */ /* 0x000fe2000fffe03f */
        /* <DEDUP_REMOVED lines=39> */
.L_x_507:
[----:B------:R-:W-:Y:S05]  /*0bf0*/  BSYNC B0 ;  /* 0x0000000000007941 */ /* 0x000fea0003800000 */
.L_x_506:
        /* <DEDUP_REMOVED lines=25> */
.L_x_509:
[----:B------:R-:W-:Y:S05]  /*0d90*/  BSYNC B0 ;  /* 0x0000000000007941 */ /* 0x000fea0003800000 */
.L_x_508:
        /* <DEDUP_REMOVED lines=24> */
.L_x_511:
[----:B------:R-:W-:Y:S05]  /*0f20*/  BSYNC B0 ;  /* 0x0000000000007941 */ /* 0x000fea0003800000 */
.L_x_510:
        /* <DEDUP_REMOVED lines=26> */
.L_x_513:
[----:B------:R-:W-:Y:S05]  /*10d0*/  BSYNC B0 ;  /* 0x0000000000007941 */ /* 0x000fea0003800000 */
.L_x_512:
        /* <DEDUP_REMOVED lines=10> */
.L_x_515:
[----:B------:R-:W-:Y:S05]  /*1180*/  BSYNC B0 ;  /* 0x0000000000007941 */ /* 0x000fea0003800000 */
.L_x_514:
[----:B------:R-:W-:Y:S04]  /*1190*/  BSSY B0, `(.L_x_516) ;  /* 0x000000a000007945 */ /* 0x000fe80003800000 */
[----:B------:R-:W-:Y:S05]  /*11a0*/  @P5 BRA `(.L_x_517) ;  /* 0x0000000000205947 */ /* 0x000fea0003800000 */
[----:B-1----:R-:W-:Y:S01]  /*11b0*/  IMAD R0, R5, UR12, RZ ;  /* 0x0000000c05007c24 */ /* 0x002fe2000f8e02ff */
[----:B------:R-:W-:-:S04]  /*11c0*/  ULDC.64 UR4, c[0x0][0x2b0] ;  /* 0x0000ac0000047ab9 */ /* 0x000fc80000000a00 */
[----:B------:R-:W-:-:S04]  /*11d0*/  IADD3 R2, P0, R0, UR6, RZ ;  /* 0x0000000600027c10 */ /* 0x000fc8000ff1e0ff */
[----:B------:R-:W-:Y:S02]  /*11e0*/  LEA.HI.X.SX32 R0, R0, UR22, 0x1, P0 ;  /* 0x0000001600007c11 */ /* 0x000fe400080f0eff */
[----:B------:R-:W-:-:S04]  /*11f0*/  LEA R6, P0, R2, UR4, 0x2 ;  /* 0x0000000402067c11 */ /* 0x000fc8000f8010ff */
[----:B------:R-:W-:Y:S01]  /*1200*/  LEA.HI.X R7, R2, UR5, R0, 0x2, P0 ;  /* 0x0000000502077c11 */ /* 0x000fe200080f1400 */
[----:B------:R-:W-:-:S05]  /*1210*/  IMAD.MOV.U32 R0, RZ, RZ, 0x7f800000 ;  /* 0x7f800000ff007424 */ /* 0x000fca00078e00ff */
[----:B------:R1:W-:Y:S03]  /*1220*/  STG.E desc[UR30][R6.64], R0 ;  /* 0x0000000006007986 */ /* 0x0003e6000c10191e */
.L_x_517:
[----:B------:R-:W-:Y:S05]  /*1230*/  BSYNC B0 ;  /* 0x0000000000007941 */ /* 0x000fea0003800000 */
.L_x_516:
        /* <DEDUP_REMOVED lines=10> */
.L_x_519:
[----:B------:R-:W-:Y:S05]  /*12e0*/  BSYNC B0 ;  /* 0x0000000000007941 */ /* 0x000fea0003800000 */
.L_x_518:
[----:B------:R-:W-:Y:S05]  /*12f0*/  @P3 EXIT ;  /* 0x000000000000394d */ /* 0x000fea0003800000 */
[----:B-1----:R-:W-:Y:S01]  /*1300*/  IMAD R0, R3, UR12, RZ ;  /* 0x0000000c03007c24 */ /* 0x002fe2000f8e02ff */
[----:B------:R-:W-:-:S04]  /*1310*/  ULDC.64 UR4, c[0x0][0x2b0] ;  /* 0x0000ac0000047ab9 */ /* 0x000fc80000000a00 */
[----:B------:R-:W-:-:S04]  /*1320*/  IADD3 R2, P0, R0, UR6, RZ ;  /* 0x0000000600027c10 */ /* 0x000fc8000ff1e0ff */
[----:B------:R-:W-:Y:S02]  /*1330*/  LEA.HI.X.SX32 R0, R0, UR22, 0x1, P0 ;  /* 0x0000001600007c11 */ /* 0x000fe400080f0eff */
[----:B------:R-:W-:-:S04]  /*1340*/  LEA R4, P0, R2, UR4, 0x2 ;  /* 0x0000000402047c11 */ /* 0x000fc8000f8010ff */
[----:B------:R-:W-:Y:S01]  /*1350*/  LEA.HI.X R5, R2, UR5, R0, 0x2, P0 ;  /* 0x0000000502057c11 */ /* 0x000fe200080f1400 */
[----:B------:R-:W-:-:S05]  /*1360*/  IMAD.MOV.U32 R0, RZ, RZ, 0x7f800000 ;  /* 0x7f800000ff007424 */ /* 0x000fca00078e00ff */
[----:B------:R-:W-:Y:S01]  /*1370*/  STG.E desc[UR30][R4.64], R0 ;  /* 0x0000000004007986 */ /* 0x000fe2000c10191e */
[----:B------:R-:W-:Y:S05]  /*1380*/  EXIT ;  /* 0x000000000000794d */ /* 0x000fea0003800000 */
.L_x_505:
        /* <DEDUP_REMOVED lines=31> */
.L_x_520:
[----:B------:R-:W-:Y:S01]  /*1580*/  ULDC UR4, c[0x0][0x278] ;  /* 0x00009e0000047ab9 */ /* 0x000fe20000000800 */
[----:B------:R-:W1:Y:S01]  /*1590*/  S2R R2, SR_CTAID.Z ;  /* 0x0000000000027919 */ /* 0x000e620000002700 */
[----:B------:R-:W-:Y:S01]  /*15a0*/  IMAD.U32 R0, RZ, RZ, UR4 ;  /* 0x00000004ff007e24 */ /* 0x000fe2000f8e00ff */
[----:B------:R-:W-:Y:S01]  /*15b0*/  UMOV UR20, URZ ;  /* 0x0000003f00147c82 */ /* 0x000fe20008000000 */
[----:B------:R-:W-:Y:S01]  /*15c0*/  SHF.R.S32.HI R88, RZ, 0x1f, R6 ;  /* 0x0000001fff587819 */ /* 0x000fe20000011406 */
[----:B------:R-:W-:Y:S02]  /*15d0*/  @UP0 UIADD3 UR7, UR6, UR7, URZ ;  /* 0x0000000706070290 */ /* 0x000fe4000fffe03f */
[----:B------:R-:W-:Y:S02]  /*15e0*/  IABS R0, R0 ;  /* 0x0000000000007213 */ /* 0x000fe40000000000 */
[----:B------:R-:W-:Y:S02]  /*15f0*/  LEA.HI R20, R88, R6, RZ, 0x3 ;  /* 0x0000000658147211 */ /* 0x000fe400078f18ff */
[----:B------:R-:W-:-:S02]  /*1600*/  R2UR UR10, R0 ;  /* 0x00000000000a72ca */ /* 0x000fc400000e0000 */
[----:B------:R-:W-:Y:S02]  /*1610*/  SHF.R.S32.HI R232, RZ, 0x3, R20 ;  /* 0x00000003ffe87819 */ /* 0x000fe40000011414 */
[----:B------:R-:W-:-:S03]  /*1620*/  LOP3.LUT R20, R20, 0xfffffff8, RZ, 0xc0, !PT ;  /* 0xfffffff814147812 */ /* 0x000fc600078ec0ff */
        /* <DEDUP_REMOVED lines=15> */
[----:B------:R-:W-:-:S12]  /*1720*/  VIADD R0, R232, 0x40 ;  /* 0x00000040e8007836 */ /* 0x000fd80000000000 */
[----:B------:R-:W-:-:S04]  /*1730*/  UIADD3 UR11, URZ, -UR21, URZ ;  /* 0x800000153f0b7290 */ /* 0x000fc8000fffe03f */
[----:B------:R-:W-:-:S04]  /*1740*/  UIMAD UR11, UR11, UR10, URZ ;  /* 0x0000000a0b0b72a4 */ /* 0x000fc8000f8e023f */
[----:B------:R-:W-:-:S07]  /*1750*/  UIMAD.WIDE.U32 UR20, UR21, UR11, UR20 ;  /* 0x0000000b151472a5 */ /* 0x000fce000f8e0014 */
[----:B------:R-:W-:Y:S02]  /*1760*/  UMOV UR11, UR21 ;  /* 0x00000015000b7c82 */ /* 0x000fe40008000000 */
[----:B------:R-:W-:Y:S02]  /*1770*/  UIMAD.WIDE.U32 UR20, UR11, UR5, URZ ;  /* 0x000000050b1472a5 */ /* 0x000fe4000f8e003f */
[----:B------:R-:W-:Y:S02]  /*1780*/  USHF.R.S32.HI UR20, URZ, 0x1f, UR15 ;  /* 0x0000001f3f147899 */ /* 0x000fe4000801140f */
[----:B------:R-:W-:-:S04]  /*1790*/  UIADD3 UR11, -UR21, URZ, URZ ;  /* 0x0000003f150b7290 */ /* 0x000fc8000fffe13f */
[----:B------:R-:W-:Y:S02]  /*17a0*/  UIMAD UR11, UR10, UR11, UR5 ;  /* 0x0000000b0a0b72a4 */ /* 0x000fe4000f8e0205 */
[----:B------:R-:W-:Y:S02]  /*17b0*/  UIADD3 UR5, -UR29, UR19, URZ ;  /* 0x000000131d057290 */ /* 0x000fe4000fffe13f */
[----:B------:R-:W-:-:S04]  /*17c0*/  UISETP.GT.U32.AND UP1, UPT, UR10, UR11, UPT ;  /* 0x0000000b0a00728c */ /* 0x000fc8000bf24070 */
[----:B------:R-:W-:Y:S01]  /*17d0*/  ISETP.GE.AND P4, PT, R0, UR5, PT ;  /* 0x0000000500007c0c */ /* 0x000fe2000bf86270 */
[----:B------:R-:W-:-:S05]  /*17e0*/  VIADD R0, R232, 0x60 ;  /* 0x00000060e8007836 */ /* 0x000fca0000000000 */
[----:B------:R-:W-:Y:S01]  /*17f0*/  ISETP.GE.AND P5, PT, R0, UR5, PT ;  /* 0x0000000500007c0c */ /* 0x000fe2000bfa6270 */
[----:B------:R-:W-:Y:S01]  /*1800*/  @!UP1 UIADD3 UR11, UR11, -UR10, URZ ;  /* 0x8000000a0b0b9290 */ /* 0x000fe2000fffe03f */
[----:B------:R-:W-:Y:S01]  /*1810*/  LEA.HI R0, R88, R6, RZ, 0x6 ;  /* 0x0000000658007211 */ /* 0x000fe200078f30ff */
[----:B------:R-:W-:Y:S02]  /*1820*/  @!UP1 UIADD3 UR21, UR21, 0x1, URZ ;  /* 0x0000000115159890 */ /* 0x000fe4000fffe03f */
[----:B------:R-:W-:Y:S02]  /*1830*/  UISETP.GE.U32.AND UP2, UPT, UR11, UR10, UPT ;  /* 0x0000000a0b00728c */ /* 0x000fe4000bf46070 */
[----:B------:R-:W-:-:S04]  /*1840*/  ULOP3.LUT UR10, UR15, UR4, URZ, 0x3c, !UPT ;  /* 0x000000040f0a7292 */ /* 0x000fc8000f8e3c3f */
[----:B------:R-:W-:-:S03]  /*1850*/  UISETP.GE.AND UP1, UPT, UR10, URZ, UPT ;  /* 0x0000003f0a00728c */ /* 0x000fc6000bf26270 */
[----:B------:R-:W-:Y:S02]  /*1860*/  @UP0 ULDC.64 UR10, c[0x0][0x250] ;  /* 0x00009400000a0ab9 */ /* 0x000fe40000000a00 */
[----:B------:R-:W-:Y:S02]  /*1870*/  @UP2 UIADD3 UR21, UR21, 0x1, URZ ;  /* 0x0000000115152890 */ /* 0x000fe4000fffe03f */
[----:B------:R-:W-:Y:S02]  /*1880*/  UISETP.NE.AND UP2, UPT, UR4, URZ, UPT ;  /* 0x0000003f0400728c */ /* 0x000fe4000bf45270 */
[----:B------:R-:W-:Y:S02]  /*1890*/  @UP0 UIMAD.WIDE.U32 UR36, UR7, UR10, URZ ;  /* 0x0000000a072402a5 */ /* 0x000fe4000f8e003f */
[----:B------:R-:W-:Y:S02]  /*18a0*/  @!UP1 UIADD3 UR21, -UR21, URZ, URZ ;  /* 0x0000003f15159290 */ /* 0x000fe4000fffe13f */
[----:B------:R-:W-:-:S03]  /*18b0*/  @UP0 UIMAD UR7, UR7, UR11, URZ ;  /* 0x0000000b070702a4 */ /* 0x000fc6000f8e023f */
[----:B------:R-:W-:Y:S01]  /*18c0*/  @UP0 UMOV UR28, UR36 ;  /* 0x00000024001c0c82 */ /* 0x000fe20008000000 */
[----:B------:R-:W-:Y:S02]  /*18d0*/  @UP0 UIADD3 UR27, UR37, UR7, URZ ;  /* 0x00000007251b0290 */ /* 0x000fe4000fffe03f */
        /* <DEDUP_REMOVED lines=16> */
.L_x_521:
[----:B------:R-:W1:Y:S01]  /*19e0*/  S2UR UR4, SR_CgaCtaId ;  /* 0x00000000000479c3 */ /* 0x000e620000008800 */
[----:B------:R-:W-:Y:S01]  /*19f0*/  IADD3 R2, P0, R14, UR34, RZ ;  /* 0x000000220e027c10 */ /* 0x000fe2000ff1e0ff */
[----:B------:R-:W-:Y:S01]  /*1a00*/  ULDC.64 UR6, c[0x0][0x258] ;  /* 0x0000960000067ab9 */ /* 0x000fe20000000a00 */
[----:B------:R-:W-:Y:S01]  /*1a10*/  IMAD.SHL.U32 R0, R0, 0x8, RZ ;  /* 0x0000000800007824 */ /* 0x000fe200078e00ff */
[----:B------:R-:W-:Y:S01]  /*1a20*/  UMOV UR35, 0x400 ;  /* 0x0000040000237882 */ /* 0x000fe20000000000 */
[----:B------:R-:W-:Y:S01]  /*1a30*/  IMAD.U32 R16, RZ, RZ, UR6 ;  /* 0x00000006ff107e24 */ /* 0x000fe2000f8e00ff */
[----:B------:R-:W-:Y:S01]  /*1a40*/  IADD3.X R3, R15, UR8, RZ, P0, !PT ;  /* 0x000000080f037c10 */ /* 0x000fe200087fe4ff */
[----:B------:R-:W-:Y:S01]  /*1a50*/  UIMAD UR6, UR20, UR6, URZ ;  /* 0x00000006140672a4 */ /* 0x000fe2000f8e023f */
[----:B------:R-:W-:Y:S01]  /*1a60*/  ISETP.GE.AND P0, PT, R232, UR5, PT ;  /* 0x00000005e8007c0c */ /* 0x000fe2000bf06270 */
[----:B------:R-:W-:Y:S01]  /*1a70*/  ULDC.64 UR8, c[0x0][0x260] ;  /* 0x0000980000087ab9 */ /* 0x000fe20000000a00 */
[----:B------:R-:W-:Y:S01]  /*1a80*/  UIADD3 UR20, UR22, -0x1, URZ ;  /* 0xffffffff16147890 */ /* 0x000fe2000fffe03f */
[----:B------:R-:W-:Y:S01]  /*1a90*/  IMAD.WIDE.U32 R16, R16, UR15, R2 ;  /* 0x0000000f10107c25 */ /* 0x000fe2000f8e0002 */
[----:B------:R-:W-:Y:S01]  /*1aa0*/  UIMAD UR15, UR15, UR7, UR6 ;  /* 0x000000070f0f72a4 */ /* 0x000fe2000f8e0206 */
[----:B------:R-:W-:Y:S01]  /*1ab0*/  MOV R10, UR18 ;  /* 0x00000012000a7c02 */ /* 0x000fe20008000f00 */
[----:B------:R-:W-:Y:S01]  /*1ac0*/  UIMAD UR34, UR14, UR8, URZ ;  /* 0x000000080e2272a4 */ /* 0x000fe2000f8e023f */
[----:B------:R-:W-:Y:S01]  /*1ad0*/  SHF.R.S32.HI R233, RZ, 0x1f, R232 ;  /* 0x0000001fffe97819 */ /* 0x000fe200000114e8 */
[----:B------:R-:W-:Y:S01]  /*1ae0*/  ULDC.64 UR6, c[0x0][0x268] ;  /* 0x00009a0000067ab9 */ /* 0x000fe20000000a00 */
[----:B------:R-:W-:Y:S01]  /*1af0*/  LOP3.LUT R230, R230, 0xfffffe00, R0, 0xf8, !PT ;  /* 0xfffffe00e6e67812 */ /* 0x000fe200078ef800 */
[----:B------:R-:W-:Y:S01]  /*1b00*/  UIMAD UR14, UR14, UR6, URZ ;  /* 0x000000060e0e72a4 */ /* 0x000fe2000f8e023f */
[----:B------:R-:W-:Y:S01]  /*1b10*/  VIADD R19, R17, UR15 ;  /* 0x0000000f11137c36 */ /* 0x000fe20008000000 */
[----:B------:R-:W-:Y:S01]  /*1b20*/  UIMAD UR9, UR21, UR9, UR34 ;  /* 0x00000009150972a4 */ /* 0x000fe2000f8e0222 */
[----:B------:R-:W-:Y:S01]  /*1b30*/  BSSY B0, `(.L_x_522) ;  /* 0x000003c000007945 */ /* 0x000fe20003800000 */
[----:B------:R-:W-:Y:S01]  /*1b40*/  UIMAD UR33, UR20, -0x40, UR32 ;  /* 0xffffffc0142178a4 */ /* 0x000fe2000f8e0220 */
[----:B------:R-:W-:Y:S01]  /*1b50*/  LEA.HI R7, R88, R6, RZ, 0x4 ;  /* 0x0000000658077211 */ /* 0x000fe200078f20ff */
[----:B-1----:R-:W-:Y:S01]  /*1b60*/  ULEA UR4, UR4, UR35, 0x18 ;  /* 0x0000002304047291 */ /* 0x002fe2000f8ec03f */
[----:B------:R-:W-:Y:S01]  /*1b70*/  VIADD R0, R232, 0x20 ;  /* 0x00000020e8007836 */ /* 0x000fe20000000000 */
[----:B------:R-:W-:Y:S01]  /*1b80*/  UIMAD UR34, UR21, UR7, UR14 ;  /* 0x00000007152272a4 */ /* 0x000fe2000f8e020e */
[C---:B------:R-:W-:Y:S01]  /*1b90*/  IADD3 R229, R14.reuse, 0x40, RZ ;  /* 0x000000400ee57810 */ /* 0x040fe20007ffe0ff */
[C---:B------:R-:W-:Y:S01]  /*1ba0*/  VIADD R228, R14.reuse, 0x80 ;  /* 0x000000800ee47836 */ /* 0x040fe20000000000 */
[----:B------:R-:W-:Y:S01]  /*1bb0*/  IADD3 R223, R14, 0xc0, RZ ;  /* 0x000000c00edf7810 */ /* 0x000fe20007ffe0ff */
[----:B------:R-:W-:Y:S01]  /*1bc0*/  IMAD.WIDE R10, R10, 0x80, R232 ;  /* 0x000000800a0a7825 */ /* 0x000fe200078e02e8 */
[----:B------:R-:W-:-:S02]  /*1bd0*/  MOV R12, UR6 ;  /* 0x00000006000c7c02 */ /* 0x000fc40008000f00 */
[----:B------:R-:W-:Y:S01]  /*1be0*/  LEA R230, R230, UR4, 0x1 ;  /* 0x00000004e6e67c11 */ /* 0x000fe2000f8e08ff */
[----:B------:R-:W-:Y:S02]  /*1bf0*/  IMAD R22, R233, UR12, RZ ;  /* 0x0000000ce9167c24 */ /* 0x000fe4000f8e02ff */
        /* <DEDUP_REMOVED lines=47> */
.L_x_523:
[----:B------:R-:W-:Y:S05]  /*1ef0*/  BSYNC B0 ;  /* 0x0000000000007941 */ /* 0x000fea0003800000 */
.L_x_522:
[----:B------:R-:W-:Y:S01]  /*1f00*/  ISETP.GE.AND P2, PT, R0, UR5, PT ;  /* 0x0000000500007c0c */ /* 0x000fe2000bf46270 */
[----:B------:R-:W-:Y:S01]  /*1f10*/  IMAD R22, R232, UR13, R22 ;  /* 0x0000000de8167c24 */ /* 0x000fe2000f8e0216 */
[C---:B------:R-:W-:Y:S01]  /*1f20*/  ISETP.GE.AND P0, PT, R0.reuse, UR33, PT ;  /* 0x0000002100007c0c */ /* 0x040fe2000bf06270 */
[----:B------:R-:W-:Y:S01]  /*1f30*/  BSSY B0, `(.L_x_524) ;  /* 0x0000036000007945 */ /* 0x000fe20003800000 */
[----:B------:R-:W-:Y:S02]  /*1f40*/  ISETP.GE.AND P6, PT, R0, UR33, PT ;  /* 0x0000002100007c0c */ /* 0x000fe4000bfc6270 */
[----:B------:R-:W-:Y:S02]  /*1f50*/  LOP3.LUT R0, R7, 0xfffffff0, RZ, 0xc0, !PT ;  /* 0xfffffff007007812 */ /* 0x000fe400078ec0ff */
[----:B------:R-:W-:-:S03]  /*1f60*/  IADD3 R234, P1, R26, UR26, RZ ;  /* 0x0000001a1aea7c10 */ /* 0x000fc6000ff3e0ff */
[----:B------:R-:W-:Y:S01]  /*1f70*/  IMAD.IADD R0, R6, 0x1, -R0 ;  /* 0x0000000106007824 */ /* 0x000fe200078e0a00 */
[----:B------:R-:W-:Y:S01]  /*1f80*/  IADD3.X R235, R27, UR25, R22, P1, !PT ;  /* 0x000000191beb7c10 */ /* 0x000fe20008ffe416 */
[----:B------:R-:W-:Y:S08]  /*1f90*/  @P2 BRA `(.L_x_525) ;  /* 0x0000000000bc2947 */ /* 0x000ff00003800000 */
[----:B------:R-:W-:Y:S01]  /*1fa0*/  ULDC UR8, c[0x0][0x2d0] ;  /* 0x0000b40000087ab9 */ /* 0x000fe20000000800 */
[----:B--2---:R-:W-:Y:S01]  /*1fb0*/  IADD3 R4, P2, R10, 0x20, RZ ;  /* 0x000000200a047810 */ /* 0x004fe20007f5e0ff */
        /* <DEDUP_REMOVED lines=8> */
[----:B-1----:R-:W1:Y:S01]  /*2040*/  @!P1 LDC.64 R2, c[0x0][0x210] ;  /* 0x00008400ff029b82 */ /* 0x002e620000000a00 */
[----:B------:R-:W-:Y:S01]  /*2050*/  IMAD R5, R4, UR7, R5 ;  /* 0x0000000704057c24 */ /* 0x000fe2000f8e0205 */
[----:B------:R3:W-:Y:S03]  /*2060*/  @P1 STS.128 [R230+0x1000], RZ ;  /* 0x001000ffe6001388 */ /* 0x0007e60000000c00 */
[----:B------:R-:W-:-:S03]  /*2070*/  IMAD.IADD R8, R23, 0x1, R5 ;  /* 0x0000000117087824 */ /* 0x000fc600078e0205 */
[----:B------:R-:W2:Y:S01]  /*2080*/  @!P3 LDC.64 R4, c[0x0][0x210] ;  /* 0x00008400ff04bb82 */ /* 0x000ea20000000a00 */
[----:B-1----:R-:W-:-:S04]  /*2090*/  @!P1 LEA R24, P2, R22, R2, 0x1 ;  /* 0x0000000216189211 */ /* 0x002fc800078408ff */
[----:B------:R-:W-:Y:S02]  /*20a0*/  @!P1 LEA.HI.X R25, R22, R3, R8, 0x1, P2 ;  /* 0x0000000316199211 */ /* 0x000fe400010f0c08 */
[----:B------:R-:W-:-:S03]  /*20b0*/  ISETP.GE.AND P2, PT, R228, UR8, PT ;  /* 0x00000008e4007c0c */ /* 0x000fc6000bf46270 */
[----:B------:R-:W-:Y:S01]  /*20c0*/  @!PT LDS RZ, [RZ] ;  /* 0x00000000fffff984 */ /* 0x000fe20000000800 */
[----:B------:R-:W-:Y:S01]  /*20d0*/  @!PT LDS RZ, [RZ] ;  /* 0x00000000fffff984 */ /* 0x000fe20000000800 */
[----:B------:R-:W-:Y:S01]  /*20e0*/  @!PT LDS RZ, [RZ] ;  /* 0x00000000fffff984 */ /* 0x000fe20000000800 */
[----:B------:R3:W-:Y:S01]  /*20f0*/  @!P1 LDGSTS.E.BYPASS.LTC128B.128 [R230+0x1000], desc[UR30][R24.64] ;  /* 0x0100000018e69fae */ /* 0x0007e2000b901d5e */
[----:B--2---:R-:W-:-:S03]  /*2100*/  @!P3 LEA R4, P1, R22, R4, 0x1 ;  /* 0x000000041604b211 */ /* 0x004fc600078208ff */
[----:B------:R3:W-:Y:S01]  /*2110*/  @P3 STS.128 [R230+0x5000], RZ ;  /* 0x005000ffe6003388 */ /* 0x0007e20000000c00 */
[----:B------:R-:W-:-:S05]  /*2120*/  @!P3 LEA.HI.X R5, R22, R5, R8, 0x1, P1 ;  /* 0x000000051605b211 */ /* 0x000fca00008f0c08 */
[----:B------:R-:W1:Y:S01]  /*2130*/  @!P2 LDC.64 R2, c[0x0][0x210] ;  /* 0x00008400ff02ab82 */ /* 0x000e620000000a00 */
[----:B------:R-:W-:Y:S01]  /*2140*/  @!PT LDS RZ, [RZ] ;  /* 0x00000000fffff984 */ /* 0x000fe20000000800 */
[----:B------:R-:W-:Y:S01]  /*2150*/  @!PT LDS RZ, [RZ] ;  /* 0x00000000fffff984 */ /* 0x000fe20000000800 */
[----:B------:R-:W-:Y:S01]  /*2160*/  @!PT LDS RZ, [RZ] ;  /* 0x00000000fffff984 */ /* 0x000fe20000000800 */
[----:B------:R3:W-:Y:S04]  /*2170*/  @!P3 LDGSTS.E.BYPASS.LTC128B.128 [R230+0x5000], desc[UR30][R4.64+0x80] ;  /* 0x0500008004e6bfae */ /* 0x0007e8000b901d5e */
[----:B------:R3:W-:Y:S01]  /*2180*/  @P2 STS.128 [R230+0x9000], RZ ;  /* 0x009000ffe6002388 */ /* 0x0007e20000000c00 */
[----:B-1----:R-:W-:-:S04]  /*2190*/  @!P2 LEA R2, P1, R22, R2, 0x1 ;  /* 0x000000021602a211 */ /* 0x002fc800078208ff */
        /* <DEDUP_REMOVED lines=15> */
.L_x_525:
[----:B------:R-:W-:Y:S05]  /*2290*/  BSYNC B0 ;  /* 0x0000000000007941 */ /* 0x000fea0003800000 */
.L_x_524:
[----:B------:R-:W-:Y:S04]  /*22a0*/  BSSY B0, `(.L_x_526) ;  /* 0x0000031000007945 */ /* 0x000fe80003800000 */
[----:B------:R-:W-:Y:S05]  /*22b0*/  @P4 BRA `(.L_x_527) ;  /* 0x0000000000bc4947 */ /* 0x000fea0003800000 */
[----:B------:R-:W-:Y:S01]  /*22c0*/  ULDC UR8, c[0x0][0x2d0] ;  /* 0x0000b40000087ab9 */ /* 0x000fe20000000800 */
[----:B------:R-:W-:Y:S01]  /*22d0*/  IADD3 R22, P1, R10, 0x40, RZ ;  /* 0x000000400a167810 */ /* 0x000fe20007f3e0ff */
[----:B------:R-:W-:Y:S01]  /*22e0*/  ULDC.64 UR6, c[0x0][0x240] ;  /* 0x0000900000067ab9 */ /* 0x000fe20000000a00 */
[----:B------:R-:W-:Y:S01]  /*22f0*/  ISETP.GE.AND P2, PT, R14, UR8, PT ;  /* 0x000000080e007c0c */ /* 0x000fe2000bf46270 */
[----:B---3--:R-:W-:Y:S01]  /*2300*/  IMAD.MOV.U32 R24, RZ, RZ, R16 ;  /* 0x000000ffff187224 */ /* 0x008fe200078e0010 */
        /* <DEDUP_REMOVED lines=10> */
[----:B------:R-:W5:Y:S08]  /*23b0*/  @!P4 LDC.64 R4, c[0x0][0x210] ;  /* 0x00008400ff04cb82 */ /* 0x000f700000000a00 */
[----:B-1--4-:R-:W1:Y:S01]  /*23c0*/  @!P3 LDC.64 R2, c[0x0][0x210] ;  /* 0x00008400ff02bb82 */ /* 0x012e620000000a00 */
[----:B--2---:R-:W-:-:S04]  /*23d0*/  @!P2 LEA R8, P1, R24, R8, 0x1 ;  /* 0x000000081808a211 */ /* 0x004fc800078208ff */
        /* <DEDUP_REMOVED lines=8> */
[----:B------:R-:W-:Y:S02]  /*2460*/  ISETP.GE.AND P1, PT, R223, UR8, PT ;  /* 0x00000008df007c0c */ /* 0x000fe4000bf26270 */
[C---:B-1----:R-:W-:Y:S01]  /*2470*/  @!P3 LEA R2, P2, R24.reuse, R2, 0x1 ;  /* 0x000000021802b211 */ /* 0x042fe200078408ff */
        /* <DEDUP_REMOVED lines=19> */
.L_x_527:
[----:B------:R-:W-:Y:S05]  /*25b0*/  BSYNC B0 ;  /* 0x0000000000007941 */ /* 0x000fea0003800000 */
.L_x_526:
        /* <DEDUP_REMOVED lines=48> */
.L_x_529:
[----:B------:R-:W-:Y:S05]  /*28c0*/  BSYNC B0 ;  /* 0x0000000000007941 */ /* 0x000fea0003800000 */
.L_x_528:
[----:B------:R-:W-:Y:S01]  /*28d0*/  USHF.L.U32 UR37, UR12, 0x6, URZ ;  /* 0x000000060c257899 */ /* 0x000fe2000800063f */
[----:B------:R-:W-:Y:S01]  /*28e0*/  IMAD.WIDE.U32 R234, R13, UR21, R234 ;  /* 0x000000150dea7c25 */ /* 0x000fe2000f8e00ea */
[----:B------:R-:W-:Y:S01]  /*28f0*/  USHF.L.U64.HI UR36, UR12, 0x6, UR13 ;  /* 0x000000060c247899 */ /* 0x000fe2000801020d */
[----:B------:R-:W-:Y:S01]  /*2900*/  ISETP.GE.AND P1, PT, R232, UR33, PT ;  /* 0x00000021e8007c0c */ /* 0x000fe2000bf26270 */
[----:B------:R-:W-:Y:S01]  /*2910*/  USHF.R.S32.HI UR38, URZ, 0x1f, UR20 ;  /* 0x0000001f3f267899 */ /* 0x000fe20008011414 */
[----:B--23--:R-:W-:Y:S01]  /*2920*/  SHF.R.S32.HI R4, RZ, 0x1f, R0 ;  /* 0x0000001fff047819 */ /* 0x00cfe20000011400 */
[----:B------:R-:W-:Y:S01]  /*2930*/  UIMAD UR6, UR36, UR20, URZ ;  /* 0x00000014240672a4 */ /* 0x000fe2000f8e023f */
[----:B------:R-:W-:Y:S01]  /*2940*/  VIADD R241, R235, UR9 ;  /* 0x00000009ebf17c36 */ /* 0x000fe20008000000 */
[----:B------:R-:W-:Y:S01]  /*2950*/  SHF.R.S32.HI R18, RZ, 0x4, R7 ;  /* 0x00000004ff127819 */ /* 0x000fe20000011407 */
[----:B------:R-:W-:Y:S01]  /*2960*/  IMAD.U32 R5, RZ, RZ, UR37 ;  /* 0x00000025ff057e24 */ /* 0x000fe2000f8e00ff */
[----:B------:R-:W-:Y:S01]  /*2970*/  UIMAD UR6, UR38, UR37, UR6 ;  /* 0x00000025260672a4 */ /* 0x000fe2000f8e0206 */
[----:B------:R-:W-:Y:S01]  /*2980*/  IMAD.MOV.U32 R240, RZ, RZ, R234 ;  /* 0x000000fffff07224 */ /* 0x000fe200078e00ea */
[----:B------:R-:W-:Y:S01]  /*2990*/  LEA.HI R4, R4, R0, RZ, 0x3 ;  /* 0x0000000004047211 */ /* 0x000fe200078f18ff */
[----:B------:R-:W-:Y:S01]  /*29a0*/  BSSY B0, `(.L_x_530) ;  /* 0x000002e000007945 */ /* 0x000fe20003800000 */
[----:B------:R-:W-:Y:S01]  /*29b0*/  LEA.HI R21, R7, R18, RZ, 0x1 ;  /* 0x0000001207157211 */ /* 0x000fe200078f08ff */
[----:B------:R-:W-:Y:S01]  /*29c0*/  IMAD.WIDE.U32 R16, R5, UR20, R240 ;  /* 0x0000001405107c25 */ /* 0x000fe2000f8e00f0 */
[----:B-1--4-:R-:W-:-:S03]  /*29d0*/  LOP3.LUT R2, R4, 0xfffffff8, RZ, 0xc0, !PT ;  /* 0xfffffff804027812 */ /* 0x012fc600078ec0ff */
[----:B------:R-:W-:Y:S01]  /*29e0*/  IMAD.SHL.U32 R19, R20, 0x40, RZ ;  /* 0x0000004014137824 */ /* 0x000fe200078e00ff */
[----:B------:R-:W-:Y:S02]  /*29f0*/  IADD3 R7, R17, UR6, RZ ;  /* 0x0000000611077c10 */ /* 0x000fe4000fffe0ff */
[----:B------:R-:W-:Y:S01]  /*2a00*/  IADD3 R0, R0, -R2, RZ ;  /* 0x8000000200007210 */ /* 0x000fe20007ffe0ff */
[----:B------:R-:W-:Y:S06]  /*2a10*/  @P1 BRA `(.L_x_531) ;  /* 0x0000000000981947 */ /* 0x000fec0003800000 */
        /* <DEDUP_REMOVED lines=38> */
.L_x_531:
[----:B------:R-:W-:Y:S05]  /*2c80*/  BSYNC B0 ;  /* 0x0000000000007941 */ /* 0x000fea0003800000 */
.L_x_530:
[----:B------:R-:W-:Y:S01]  /*2c90*/  LOP3.LUT R21, R21, 0xfffffffe, RZ, 0xc0, !PT ;  /* 0xfffffffe15157812 */ /* 0x000fe200078ec0ff */
[C---:B-12---:R-:W-:Y:S01]  /*2ca0*/  IMAD.SHL.U32 R3, R232.reuse, 0x8, RZ ;  /* 0x00000008e8037824 */ /* 0x046fe200078e00ff */
[----:B------:R-:W-:Y:S01]  /*2cb0*/  LOP3.LUT R19, R19, 0x1c0, RZ, 0xc0, !PT ;  /* 0x000001c013137812 */ /* 0x000fe200078ec0ff */
[----:B------:R-:W-:Y:S01]  /*2cc0*/  IMAD.WIDE.U32 R8, R232, UR10, R14 ;  /* 0x0000000ae8087c25 */ /* 0x000fe2000f8e000e */
[----:B------:R-:W-:Y:S01]  /*2cd0*/  USHF.L.U64.HI UR8, UR12, 0x5, UR13 ;  /* 0x000000050c087899 */ /* 0x000fe2000801020d */
[----:B------:R-:W-:Y:S01]  /*2ce0*/  BSSY B0, `(.L_x_532) ;  /* 0x0000037000007945 */ /* 0x000fe20003800000 */
[----:B------:R-:W-:Y:S01]  /*2cf0*/  LOP3.LUT R3, R19, 0x8, R3, 0xf8, !PT ;  /* 0x0000000813037812 */ /* 0x000fe200078ef803 */
[----:B------:R-:W-:Y:S01]  /*2d00*/  IMAD R2, R233, UR10, RZ ;  /* 0x0000000ae9027c24 */ /* 0x000fe2000f8e02ff */
[----:B------:R-:W-:Y:S01]  /*2d10*/  SHF.R.U32.HI R221, RZ, 0x3, R19 ;  /* 0x00000003ffdd7819 */ /* 0x000fe20000011613 */
[----:B------:R-:W-:Y:S01]  /*2d20*/  IMAD.IADD R18, R18, 0x1, -R21 ;  /* 0x0000000112127824 */ /* 0x000fe200078e0a15 */
[----:B------:R-:W-:Y:S01]  /*2d30*/  IADD3 R22, P1, R8, UR28, RZ ;  /* 0x0000001c08167c10 */ /* 0x000fe2000ff3e0ff */
[----:B------:R-:W-:Y:S01]  /*2d40*/  IMAD R2, R232, UR11, R2 ;  /* 0x0000000be8027c24 */ /* 0x000fe2000f8e0202 */
[----:B------:R-:W-:Y:S01]  /*2d50*/  USHF.L.U32 UR14, UR12, 0x5, URZ ;  /* 0x000000050c0e7899 */ /* 0x000fe2000800063f */
[----:B------:R-:W-:Y:S01]  /*2d60*/  IMAD.SHL.U32 R21, R0, 0x40, RZ ;  /* 0x0000004000157824 */ /* 0x000fe200078e00ff */
[----:B------:R-:W-:Y:S01]  /*2d70*/  ISETP.GE.AND P5, PT, R232, UR33, PT ;  /* 0x00000021e8007c0c */ /* 0x000fe2000bfa6270 */
[----:B------:R-:W-:Y:S01]  /*2d80*/  IMAD.SHL.U32 R19, R18, 0x8, RZ ;  /* 0x0000000812137824 */ /* 0x000fe200078e00ff */
[----:B------:R-:W-:-:S02]  /*2d90*/  LOP3.LUT R221, R3, R221, RZ, 0x3c, !PT ;  /* 0x000000dd03dd7212 */ /* 0x000fc400078e3cff */
[----:B------:R-:W-:Y:S02]  /*2da0*/  IADD3.X R23, R9, UR27, R2, P1, !PT ;  /* 0x0000001b09177c10 */ /* 0x000fe40008ffe402 */
[----:B------:R-:W-:Y:S01]  /*2db0*/  LOP3.LUT R21, R21, 0x1c0, RZ, 0xc0, !PT ;  /* 0x000001c015157812 */ /* 0x000fe200078ec0ff */
[----:B------:R-:W-:Y:S06]  /*2dc0*/  @P0 BRA `(.L_x_533) ;  /* 0x0000000000a00947 */ /* 0x000fec0003800000 */
[----:B------:R-:W-:Y:S01]  /*2dd0*/  ULDC UR6, c[0x0][0x2d0] ;  /* 0x0000b40000067ab9 */ /* 0x000fe20000000800 */
[----:B------:R-:W-:Y:S02]  /*2de0*/  IADD3 R16, P0, R16, UR14, RZ ;  /* 0x0000000e10107c10 */ /* 0x000fe4000ff1e0ff */
[----:B------:R-:W-:Y:S02]  /*2df0*/  ISETP.GE.AND P3, PT, R229, UR6, PT ;  /* 0x00000006e5007c0c */ /* 0x000fe4000bf66270 */
[----:B------:R-:W-:Y:S02]  /*2e00*/  ISETP.GE.AND P4, PT, R14, UR6, PT ;  /* 0x000000060e007c0c */ /* 0x000fe4000bf86270 */
[----:B------:R-:W-:Y:S02]  /*2e10*/  ISETP.GE.AND P2, PT, R228, UR6, PT ;  /* 0x00000006e4007c0c */ /* 0x000fe4000bf46270 */
[----:B------:R-:W-:-:S07]  /*2e20*/  IADD3.X R7, R7, UR8, RZ, P0, !PT ;  /* 0x0000000807077c10 */ /* 0x000fce00087fe4ff */
        /* <DEDUP_REMOVED lines=34> */
.L_x_533:
[----:B------:R-:W-:Y:S05]  /*3050*/  BSYNC B0 ;  /* 0x0000000000007941 */ /* 0x000fea0003800000 */
.L_x_532:
[----:B------:R-:W0:Y:S01]  /*3060*/  LDGDEPBAR ;  /* 0x00000000000079af */ /* 0x000e220000000000 */
[----:B------:R-:W-:Y:S01]  /*3070*/  USHF.L.U64.HI UR15, UR10, 0x6, UR11 ;  /* 0x000000060a0f7899 */ /* 0x000fe2000801020b */
[----:B--2---:R-:W-:Y:S01]  /*3080*/  IMAD.WIDE.U32 R8, R12, UR21, R22 ;  /* 0x000000150c087c25 */ /* 0x004fe2000f8e0016 */
[----:B------:R-:W-:Y:S01]  /*3090*/  LOP3.LUT R19, R21, 0x8, R19, 0xf8, !PT ;  /* 0x0000000815137812 */ /* 0x000fe200078ef813 */
[----:B------:R-:W-:Y:S01]  /*30a0*/  USHF.L.U32 UR35, UR10, 0x6, URZ ;  /* 0x000000060a237899 */ /* 0x000fe2000800063f */
[----:B------:R-:W-:Y:S01]  /*30b0*/  SHF.R.U32.HI R21, RZ, 0x3, R21 ;  /* 0x00000003ff157819 */ /* 0x000fe20000011615 */
[----:B------:R-:W-:Y:S01]  /*30c0*/  UIMAD UR6, UR15, UR20, URZ ;  /* 0x000000140f0672a4 */ /* 0x000fe2000f8e023f */
[----:B------:R-:W-:Y:S01]  /*30d0*/  MOV R22, UR20 ;  /* 0x0000001400167c02 */ /* 0x000fe20008000f00 */
[----:B------:R-:W-:Y:S01]  /*30e0*/  VIADD R11, R9, UR34 ;  /* 0x00000022090b7c36 */ /* 0x000fe20008000000 */
[----:B------:R-:W-:Y:S01]  /*30f0*/  LOP3.LUT R19, R19, R21, RZ, 0x3c, !PT ;  /* 0x0000001513137212 */ /* 0x000fe200078e3cff */
[----:B------:R-:W-:Y:S01]  /*3100*/  IMAD.MOV.U32 R10, RZ, RZ, R8 ;  /* 0x000000ffff0a7224 */ /* 0x000fe200078e0008 */
[----:B------:R-:W-:Y:S01]  /*3110*/  LEA.HI R88, R88, R6, RZ, 0x5 ;  /* 0x0000000658587211 */ /* 0x000fe200078f28ff */
[----:B------:R-:W-:Y:S01]  /*3120*/  IMAD.SHL.U32 R4, R4, 0x40, RZ ;  /* 0x0000004004047824 */ /* 0x000fe200078e00ff */
[----:B------:R-:W-:Y:S01]  /*3130*/  UIMAD UR6, UR38, UR35, UR6 ;  /* 0x00000023260672a4 */ /* 0x000fe2000f8e0206 */
[----:B------:R-:W-:Y:S01]  /*3140*/  IMAD.WIDE.U32 R22, R22, UR35, R10 ;  /* 0x0000002316167c25 */ /* 0x000fe2000f8e000a */
[----:B------:R-:W-:Y:S01]  /*3150*/  SHF.R.S32.HI R7, RZ, 0x5, R88 ;  /* 0x00000005ff077819 */ /* 0x000fe20000011458 */
[----:B------:R-:W-:Y:S01]  /*3160*/  BSSY B0, `(.L_x_534) ;  /* 0x0000033000007945 */ /* 0x000fe20003800000 */
[----:B------:R-:W-:Y:S01]  /*3170*/  LOP3.LUT R4, R19, 0xfffffe00, R4, 0xf8, !PT ;  /* 0xfffffe0013047812 */ /* 0x000fe200078ef804 */
[----:B------:R-:W-:Y:S01]  /*3180*/  IMAD R221, R18, 0x200, R221 ;  /* 0x0000020012dd7824 */ /* 0x000fe200078e02dd */
[----:B------:R-:W-:-:S03]  /*3190*/  IADD3 R21, R23, UR6, RZ ;  /* 0x0000000617157c10 */ /* 0x000fc6000fffe0ff */
[----:B------:R-:W-:Y:S01]  /*31a0*/  IMAD R222, R7, 0x400, R4 ;  /* 0x0000040007de7824 */ /* 0x000fe200078e0204 */
[----:B------:R-:W-:Y:S01]  /*31b0*/  LEA R221, R221, UR4, 0x1 ;  /* 0x00000004dddd7c11 */ /* 0x000fe2000f8e08ff */
        /* <DEDUP_REMOVED lines=11> */
[----:B------:R-:W3:Y:S01]  /*3270*/  @!P5 LDC.64 R18, c[0x0][0x220] ;  /* 0x00008800ff12db82 */ /* 0x000ee20000000a00 */
[----:B------:R4:W-:Y:S07]  /*3280*/  @P5 STS.128 [R230+0x18000], RZ ;  /* 0x018000ffe6005388 */ /* 0x0009ee0000000c00 */
[----:B------:R-:W5:Y:S08]  /*3290*/  @!P4 LDC.64 R16, c[0x0][0x220] ;  /* 0x00008800ff10cb82 */ /* 0x000f700000000a00 */
[----:B-1----:R-:W1:Y:S01]  /*32a0*/  @!P2 LDC.64 R2, c[0x0][0x220] ;  /* 0x00008800ff02ab82 */ /* 0x002e620000000a00 */
        /* <DEDUP_REMOVED lines=30> */
.L_x_535:
[----:B------:R-:W-:Y:S05]  /*3490*/  BSYNC B0 ;  /* 0x0000000000007941 */ /* 0x000fea0003800000 */
.L_x_534:
[----:B------:R1:W-:Y:S01]  /*34a0*/  @P6 STS.128 [R230+0x19000], RZ ;  /* 0x019000ffe6006388 */ /* 0x0003e20000000c00 */
[----:B------:R-:W-:Y:S01]  /*34b0*/  USHF.L.U64.HI UR33, UR10, 0x5, UR11 ;  /* 0x000000050a217899 */ /* 0x000fe2000801020b */
[----:B------:R-:W-:Y:S01]  /*34c0*/  BSSY B0, `(.L_x_536) ;  /* 0x000002f000007945 */ /* 0x000fe20003800000 */
[----:B------:R-:W-:Y:S01]  /*34d0*/  USHF.L.U32 UR38, UR10, 0x5, URZ ;  /* 0x000000050a267899 */ /* 0x000fe2000800063f */
[----:B------:R1:W-:Y:S01]  /*34e0*/  @P6 STS.128 [R230+0x1b000], RZ ;  /* 0x01b000ffe6006388 */ /* 0x0003e20000000c00 */
[----:B------:R-:W-:-:S03]  /*34f0*/  LEA R222, R222, UR4, 0x1 ;  /* 0x00000004dede7c11 */ /* 0x000fc6000f8e08ff */
[----:B------:R1:W-:Y:S04]  /*3500*/  @P6 STS.128 [R230+0x1d000], RZ ;  /* 0x01d000ffe6006388 */ /* 0x0003e80000000c00 */
        /* <DEDUP_REMOVED lines=8> */
[----:B----4-:R-:W4:Y:S01]  /*3590*/  @!P5 LDC.64 R18, c[0x0][0x220] ;  /* 0x00008800ff12db82 */ /* 0x010f220000000a00 */
[----:B------:R2:W-:Y:S07]  /*35a0*/  @P5 STS.128 [R230+0x19000], RZ ;  /* 0x019000ffe6005388 */ /* 0x0005ee0000000c00 */
[----:B------:R-:W5:Y:S08]  /*35b0*/  @!P4 LDC.64 R16, c[0x0][0x220] ;  /* 0x00008800ff10cb82 */ /* 0x000f700000000a00 */
[----:B-1-3--:R-:W1:Y:S01]  /*35c0*/  @!P2 LDC.64 R2, c[0x0][0x220] ;  /* 0x00008800ff02ab82 */ /* 0x00ae620000000a00 */
[----:B----4-:R-:W-:-:S04]  /*35d0*/  @!P5 LEA R18, P0, R22, R18, 0x1 ;  /* 0x000000121612d211 */ /* 0x010fc800078008ff */
        /* <DEDUP_REMOVED lines=29> */
.L_x_537:
[----:B------:R-:W-:Y:S05]  /*37b0*/  BSYNC B0 ;  /* 0x0000000000007941 */ /* 0x000fea0003800000 */
.L_x_536:
[----:B------:R-:W-:Y:S01]  /*37c0*/  LDSM.16.M88.4 R48, [R222] ;  /* 0x00000000de30783b */ /* 0x000fe20000000200 */
[----:B------:R-:W-:Y:S01]  /*37d0*/  R2P PR, R20, 0x6 ;  /* 0x0000000614007804 */ /* 0x000fe20000000000 */
[----:B-1234-:R-:W-:Y:S01]  /*37e0*/  IMAD.MOV.U32 R2, RZ, RZ, 0x10 ;  /* 0x00000010ff027424 */ /* 0x01efe200078e00ff */
[----:B------:R-:W-:Y:S01]  /*37f0*/  LOP3.LUT P0, RZ, R0, 0x2, RZ, 0xc0, !PT ;  /* 0x0000000200ff7812 */ /* 0x000fe2000780c0ff */
[----:B------:R-:W1:Y:S01]  /*3800*/  LDSM.16.M88.4 R32, [R221+0x10000] ;  /* 0x01000000dd20783b */ /* 0x000e620000000200 */
[C---:B------:R-:W-:Y:S01]  /*3810*/  VIADD R3, R221.reuse, 0x10000 ;  /* 0x00010000dd037836 */ /* 0x040fe20000000000 */
[----:B------:R-:W-:Y:S01]  /*3820*/  LOP3.LUT R88, R88, 0xffffffe0, RZ, 0xc0, !PT ;  /* 0xffffffe058587812 */ /* 0x000fe200078ec0ff */
[----:B------:R-:W-:Y:S01]  /*3830*/  VIADD R219, R221, 0x10020 ;  /* 0x00010020dddb7836 */ /* 0x000fe20000000000 */
[----:B------:R-:W2:Y:S01]  /*3840*/  LDSM.16.M88.4 R24, [R221+0x10800] ;  /* 0x01080000dd18783b */ /* 0x000ea20000000200 */
[----:B------:R-:W-:Y:S01]  /*3850*/  SEL R2, R2, 0xfffffff0, !P0 ;  /* 0xfffffff002027807 */ /* 0x000fe20004000000 */
[----:B------:R-:W-:Y:S01]  /*3860*/  IMAD.SHL.U32 R239, R6, 0x2, RZ ;  /* 0x0000000206ef7824 */ /* 0x000fe200078e00ff */
[----:B------:R-:W-:Y:S01]  /*3870*/  LOP3.LUT P0, RZ, R0, 0x4, RZ, 0xc0, !PT ;  /* 0x0000000400ff7812 */ /* 0x000fe2000780c0ff */
[----:B------:R-:W3:Y:S01]  /*3880*/  LDSM.16.M88.4 R68, [R221+0x11000] ;  /* 0x01100000dd44783b */ /* 0x000ee20000000200 */
[----:B------:R-:W-:Y:S01]  /*3890*/  IMAD.MOV.U32 R0, RZ, RZ, 0x20 ;  /* 0x00000020ff007424 */ /* 0x000fe200078e00ff */
[----:B------:R-:W-:Y:S01]  /*38a0*/  LEA R238, R7, UR29, 0x4 ;  /* 0x0000001d07ee7c11 */ /* 0x000fe2000f8e20ff */
[----:B------:R-:W-:Y:S01]  /*38b0*/  IMAD R220, R2, 0x2, R222 ;  /* 0x0000000202dc7824 */ /* 0x000fe200078e02de */
[----:B------:R-:W4:Y:S01]  /*38c0*/  LDSM.16.M88.4 R52, [R221+0x11800] ;  /* 0x01180000dd34783b */ /* 0x000f220000000200 */
[----:B------:R-:W-:Y:S01]  /*38d0*/  @P1 VIADD R219, R3, 0xffffffe0 ;  /* 0xffffffe003db1836 */ /* 0x000fe20000000000 */
[----:B------:R-:W-:Y:S01]  /*38e0*/  SEL R0, R0, 0xffffffe0, !P0 ;  /* 0xffffffe000007807 */ /* 0x000fe20004000000 */
[----:B------:R-:W-:Y:S01]  /*38f0*/  IMAD.MOV.U32 R3, RZ, RZ, 0x40 ;  /* 0x00000040ff037424 */ /* 0x000fe200078e00ff */
[----:B------:R-:W-:Y:S01]  /*3900*/  LDSM.16.M88.4 R56, [R220] ;  /* 0x00000000dc38783b */ /* 0x000fe20000000200 */
[----:B------:R-:W-:Y:S01]  /*3910*/  IMAD.IADD R88, R6, 0x1, -R88 ;  /* 0x0000000106587824 */ /* 0x000fe200078e0a58 */
[----:B------:R-:W-:Y:S01]  /*3920*/  UIADD3 UR6, UR32, 0x1, -UR19 ;  /* 0x0000000120067890 */ /* 0x000fe2000fffe813 */
[C---:B------:R-:W-:Y:S01]  /*3930*/  IMAD R218, R0.reuse, 0x2, R222 ;  /* 0x0000000200da7824 */ /* 0x040fe200078e02de */
[----:B------:R-:W5:Y:S01]  /*3940*/  LDSM.16.M88.4 R20, [R219] ;  /* 0x00000000db14783b */ /* 0x000f620000000200 */
[----:B------:R-:W-:Y:S01]  /*3950*/  SEL R3, R3, 0xffffffc0, !P2 ;  /* 0xffffffc003037807 */ /* 0x000fe20005000000 */
[----:B------:R-:W-:Y:S01]  /*3960*/  IMAD R217, R0, 0x2, R220 ;  /* 0x0000000200d97824 */ /* 0x000fe200078e02dc */
[----:B------:R-:W-:Y:S01]  /*3970*/  LOP3.LUT R239, R239, 0x6, RZ, 0xc0, !PT ;  /* 0x00000006efef7812 */ /* 0x000fe200078ec0ff */
[----:B------:R-:W5:Y:S01]  /*3980*/  LDSM.16.M88.4 R44, [R219+0x800] ;  /* 0x00080000db2c783b */ /* 0x000f620000000200 */
[----:B------:R-:W-:Y:S01]  /*3990*/  IMAD.U32 R231, RZ, RZ, UR6 ;  /* 0x00000006ffe77e24 */ /* 0x000fe2000f8e00ff */
[----:B------:R-:W-:Y:S01]  /*39a0*/  UIADD3 UR6, UR6, UR23, URZ ;  /* 0x0000001706067290 */ /* 0x000fe2000fffe03f */
[----:B------:R-:W-:Y:S01]  /*39b0*/  IMAD.IADD R215, R221, 0x1, R3 ;  /* 0x00000001ddd77824 */ /* 0x000fe200078e0203 */
[----:B------:R-:W5:Y:S01]  /*39c0*/  LDSM.16.M88.4 R40, [R219+0x1000] ;  /* 0x00100000db28783b */ /* 0x000f620000000200 */
[----:B------:R-:W-:Y:S01]  /*39d0*/  IMAD.IADD R208, R3, 0x1, R219 ;  /* 0x0000000103d07824 */ /* 0x000fe200078e02db */
[----:B------:R-:W-:Y:S01]  /*39e0*/  SHF.R.S32.HI R3, RZ, 0x1f, R88 ;  /* 0x0000001fff037819 */ /* 0x000fe20000011458 */
[----:B------:R-:W-:Y:S01]  /*39f0*/  IMAD.U32 R237, RZ, RZ, UR32 ;  /* 0x00000020ffed7e24 */ /* 0x000fe2000f8e00ff */
[----:B------:R-:W5:Y:S01]  /*3a00*/  LDSM.16.M88.4 R80, [R219+0x1800] ;  /* 0x00180000db50783b */ /* 0x000f620000000200 */
[----:B------:R-:W-:Y:S01]  /*3a10*/  UIADD3 UR24, UR32, -UR24, -UR19 ;  /* 0x8000001820187290 */ /* 0x000fe2000fffe813 */
[----:B------:R-:W-:Y:S01]  /*3a20*/  LEA.HI R88, R3, R88, RZ, 0x2 ;  /* 0x0000005803587211 */ /* 0x000fe200078f10ff */
[----:B------:R-:W-:Y:S01]  /*3a30*/  IMAD.U32 R3, RZ, RZ, UR20 ;  /* 0x00000014ff037e24 */ /* 0x000fe2000f8e00ff */
[----:B------:R-:W-:Y:S01]  /*3a40*/  LDSM.16.M88.4 R60, [R218] ;  /* 0x00000000da3c783b */ /* 0x000fe20000000200 */
[----:B------:R-:W-:Y:S01]  /*3a50*/  UISETP.GT.AND UP0, UPT, UR20, UR16, UPT ;  /* 0x000000101400728c */ /* 0x000fe2000bf04270 */
[----:B------:R-:W-:Y:S01]  /*3a60*/  SHF.R.S32.HI R88, RZ, 0x2, R88 ;  /* 0x00000002ff587819 */ /* 0x000fe20000011458 */
[----:B------:R-:W-:Y:S01]  /*3a70*/  IMAD R3, R3, 0x40, R239 ;  /* 0x0000004003037824 */ /* 0x000fe200078e02ef */
[----:B-1----:R-:W-:Y:S01]  /*3a80*/  HMMA.16816.F32.BF16 R36, R48, R32, RZ ;  /* 0x000000203024723c */ /* 0x002fe200000418ff */
[----:B------:R-:W1:Y:S01]  /*3a90*/  LDSM.16.M88.4 R16, [R215+0x10000] ;  /* 0x01000000d710783b */ /* 0x000e620000000200 */
[----:B------:R-:W-:-:S02]  /*3aa0*/  VIADD R211, R219, 0x800 ;  /* 0x00000800dbd37836 */ /* 0x000fc40000000000 */
[----:B------:R-:W-:Y:S01]  /*3ab0*/  IMAD.IADD R238, R88, 0x1, R238 ;  /* 0x0000000158ee7824 */ /* 0x000fe200078e02ee */
[----:B------:R-:W-:Y:S01]  /*3ac0*/  LDSM.16.M88.4 R76, [R215+0x11800] ;  /* 0x01180000d74c783b */ /* 0x000fe20000000200 */
[C---:B------:R-:W-:Y:S01]  /*3ad0*/  HMMA.16816.F32.BF16 R32, R48.reuse, R34, RZ ;  /* 0x000000223020723c */ /* 0x040fe200000418ff */
[C---:B------:R-:W-:Y:S02]  /*3ae0*/  VIADD R6, R3.reuse, 0x1 ;  /* 0x0000000103067836 */ /* 0x040fe40000000000 */
[----:B------:R-:W-:Y:S01]  /*3af0*/  LDSM.16.M88.4 R84, [R219+0x5800] ;  /* 0x00580000db54783b */ /* 0x000fe20000000200 */
[C---:B------:R-:W-:Y:S01]  /*3b00*/  VIADD R236, R238.reuse, 0x8 ;  /* 0x00000008eeec7836 */ /* 0x040fe20000000000 */
[C---:B------:R-:W-:Y:S01]  /*3b10*/  VIADDMNMX R237, R238.reuse, UR6, R237, PT ;  /* 0x00000006eeed7c46 */ /* 0x040fe2000b8001ed */
[C---:B--2---:R-:W-:Y:S01]  /*3b20*/  HMMA.16816.F32.BF16 R28, R48.reuse, R24, RZ ;  /* 0x00000018301c723c */ /* 0x044fe200000418ff */
[----:B------:R-:W-:Y:S01]  /*3b30*/  VIADDMNMX R238, R238, UR24, RZ, !PT ;  /* 0x00000018eeee7c46 */ /* 0x000fe2000f8001ff */
[----:B------:R-:W-:Y:S01]  /*3b40*/  VIADD R7, R3, 0x8 ;  /* 0x0000000803077836 */ /* 0x000fe20000000000 */
[C---:B------:R-:W-:Y:S01]  /*3b50*/  IADD3 R231, R236.reuse, UR23, R231 ;  /* 0x00000017ece77c10 */ /* 0x040fe2000fffe0e7 */
[----:B------:R-:W0:Y:S01]  /*3b60*/  LDGDEPBAR ;  /* 0x00000000000079af */ /* 0x000e220000000000 */
[----:B------:R-:W-:Y:S01]  /*3b70*/  VIADDMNMX R236, R236, UR24, RZ, !PT ;  /* 0x00000018ecec7c46 */ /* 0x000fe2000f8001ff */
[C---:B---3--:R-:W-:Y:S01]  /*3b80*/  HMMA.16816.F32.BF16 R72, R48.reuse, R68, RZ ;  /* 0x000000443048723c */ /* 0x048fe200000418ff */
[----:B------:R-:W-:Y:S01]  /*3b90*/  VIMNMX R231, R231, UR32, PT ;  /* 0x00000020e7e77c48 */ /* 0x000fe2000bfe0100 */
[C---:B------:R-:W-:Y:S01]  /*3ba0*/  VIADD R210, R219.reuse, 0x1000 ;  /* 0x00001000dbd27836 */ /* 0x040fe20000000000 */
[C---:B------:R-:W-:Y:S01]  /*3bb0*/  ISETP.GE.AND P6, PT, R6.reuse, R237, PT ;  /* 0x000000ed0600720c */ /* 0x040fe20003fc6270 */
[----:B------:R-:W-:Y:S01]  /*3bc0*/  VIADD R209, R219, 0x1800 ;  /* 0x00001800dbd17836 */ /* 0x000fe20000000000 */
[C---:B------:R-:W-:Y:S01]  /*3bd0*/  ISETP.GE.AND P2, PT, R6.reuse, R231, PT ;  /* 0x000000e70600720c */ /* 0x040fe20003f46270 */
[C---:B------:R-:W-:Y:S01]  /*3be0*/  HMMA.16816.F32.BF16 R24, R48.reuse, R26, RZ ;  /* 0x0000001a3018723c */ /* 0x040fe200000418ff */
[-C--:B------:R-:W-:Y:S01]  /*3bf0*/  ISETP.GE.AND P0, PT, R3, R237.reuse, PT ;  /* 0x000000ed0300720c */ /* 0x080fe20003f06270 */
[C---:B------:R-:W-:Y:S01]  /*3c00*/  VIADD R207, R219.reuse, 0x2000 ;  /* 0x00002000dbcf7836 */ /* 0x040fe20000000000 */
[C---:B------:R-:W-:Y:S01]  /*3c10*/  ISETP.LT.OR P6, PT, R6.reuse, R238, P6 ;  /* 0x000000ee0600720c */ /* 0x040fe200037c1670 */
[----:B------:R-:W-:Y:S01]  /*3c20*/  VIADD R206, R219, 0x2800 ;  /* 0x00002800dbce7836 */ /* 0x000fe20000000000 */
[----:B------:R-:W-:Y:S01]  /*3c30*/  ISETP.LT.OR P2, PT, R6, R236, P2 ;  /* 0x000000ec0600720c */ /* 0x000fe20001741670 */
[C---:B------:R-:W-:Y:S01]  /*3c40*/  HMMA.16816.F32.BF16 R68, R48.reuse, R70, RZ ;  /* 0x000000463044723c */ /* 0x040fe200000418ff */
[C---:B------:R-:W-:Y:S01]  /*3c50*/  VIADD R6, R3.reuse, 0x9 ;  /* 0x0000000903067836 */ /* 0x040fe20000000000 */
[-C--:B------:R-:W-:Y:S01]  /*3c60*/  ISETP.LT.OR P0, PT, R3, R238.reuse, P0 ;  /* 0x000000ee0300720c */ /* 0x080fe20000701670 */
[----:B------:R-:W-:Y:S01]  /*3c70*/  VIADD R205, R219, 0x3000 ;  /* 0x00003000dbcd7836 */ /* 0x000fe20000000000 */
[----:B------:R-:W-:Y:S01]  /*3c80*/  ISETP.GE.AND P1, PT, R7, R237, PT ;  /* 0x000000ed0700720c */ /* 0x000fe20003f26270 */
[----:B------:R-:W-:Y:S01]  /*3c90*/  VIADD R204, R219, 0x3800 ;  /* 0x00003800dbcc7836 */ /* 0x000fe20000000000 */
[C---:B----4-:R-:W-:Y:S01]  /*3ca0*/  HMMA.16816.F32.BF16 R64, R48.reuse, R52, RZ ;  /* 0x000000343040723c */ /* 0x050fe200000418ff */
[-C--:B------:R-:W-:Y:S01]  /*3cb0*/  ISETP.GE.AND P4, PT, R7, R231.reuse, PT ;  /* 0x000000e70700720c */ /* 0x080fe20003f86270 */
[----:B------:R-:W-:Y:S01]  /*3cc0*/  VIADD R203, R219, 0x4000 ;  /* 0x00004000dbcb7836 */ /* 0x000fe20000000000 */
[----:B------:R-:W-:Y:S01]  /*3cd0*/  ISETP.GE.AND P3, PT, R3, R231, PT ;  /* 0x000000e70300720c */ /* 0x000fe20003f66270 */
[----:B------:R-:W-:Y:S01]  /*3ce0*/  VIADD R202, R219, 0x4800 ;  /* 0x00004800dbca7836 */ /* 0x000fe20000000000 */
[C---:B------:R-:W-:Y:S01]  /*3cf0*/  ISETP.GE.AND P5, PT, R6.reuse, R237, PT ;  /* 0x000000ed0600720c */ /* 0x040fe20003fa6270 */
[----:B------:R-:W-:Y:S01]  /*3d00*/  HMMA.16816.F32.BF16 R48, R48, R54, RZ ;  /* 0x000000363030723c */ /* 0x000fe200000418ff */
[----:B------:R-:W2:Y:S01]  /*3d10*/  LDSM.16.M88.4 R52, [R215+0x10800] ;  /* 0x01080000d734783b */ /* 0x000ea20000000200 */
[----:B------:R-:W-:Y:S01]  /*3d20*/  ISETP.LT.OR P1, PT, R7, R238, P1 ;  /* 0x000000ee0700720c */ /* 0x000fe20000f21670 */
[----:B------:R-:W-:Y:S01]  /*3d30*/  VIADD R201, R219, 0x5000 ;  /* 0x00005000dbc97836 */ /* 0x000fe20000000000 */
[-C--:B------:R-:W-:Y:S01]  /*3d40*/  ISETP.LT.OR P4, PT, R7, R236.reuse, P4 ;  /* 0x000000ec0700720c */ /* 0x080fe20002781670 */
[C---:B------:R-:W-:Y:S01]  /*3d50*/  VIADD R7, R3.reuse, 0x10 ;  /* 0x0000001003077836 */ /* 0x040fe20000000000 */
[----:B-----5:R-:W-:Y:S01]  /*3d60*/  HMMA.16816.F32.BF16 R36, R56, R20, R36 ;  /* 0x000000143824723c */ /* 0x020fe20000041824 */
[----:B------:R-:W-:Y:S01]  /*3d70*/  ISETP.LT.OR P3, PT, R3, R236, P3 ;  /* 0x000000ec0300720c */ /* 0x000fe20001f61670 */
[C---:B------:R-:W-:Y:S01]  /*3d80*/  VIADD R200, R219.reuse, 0x5800 ;  /* 0x00005800dbc87836 */ /* 0x040fe20000000000 */
[----:B------:R-:W-:Y:S01]  /*3d90*/  ISETP.LT.OR P5, PT, R6, R238, P5 ;  /* 0x000000ee0600720c */ /* 0x000fe20002fa1670 */
[----:B------:R-:W-:-:S02]  /*3da0*/  VIADD R199, R219, 0x6000 ;  /* 0x00006000dbc77836 */ /* 0x000fc40000000000 */
[C---:B------:R-:W-:Y:S01]  /*3db0*/  HMMA.16816.F32.BF16 R32, R56.reuse, R22, R32 ;  /* 0x000000163820723c */ /* 0x040fe20000041820 */
[----:B------:R-:W3:Y:S01]  /*3dc0*/  LDSM.16.M88.4 R20, [R215+0x11000] ;  /* 0x01100000d714783b */ /* 0x000ee20000000200 */
[C---:B------:R-:W-:Y:S02]  /*3dd0*/  VIADD R198, R219.reuse, 0x6800 ;  /* 0x00006800dbc67836 */ /* 0x040fe40000000000 */
[C---:B------:R-:W-:Y:S02]  /*3de0*/  VIADD R197, R219.reuse, 0x7000 ;  /* 0x00007000dbc57836 */ /* 0x040fe40000000000 */
[----:B------:R-:W-:Y:S01]  /*3df0*/  HMMA.16816.F32.BF16 R28, R56, R44, R28 ;  /* 0x0000002c381c723c */ /* 0x000fe2000004181c */
[----:B------:R-:W-:-:S05]  /*3e00*/  VIADD R196, R219, 0x7800 ;  /* 0x00007800dbc47836 */ /* 0x000fca0000000000 */
        /* <DEDUP_REMOVED lines=73> */
[----:B------:R-:W4:Y:S01]  /*42a0*/  LDSM.16.M88.4 R44, [R221+0x15000] ;  /* 0x01500000dd2c783b */ /* 0x000f220000000200 */
        /* <DEDUP_REMOVED lines=16> */
[C---:B----4-:R-:W-:Y:S06]  /*43b0*/  HMMA.16816.F32.BF16 R28, R16.reuse, R76, R28 ;  /* 0x0000004c101c723c */ /* 0x050fec000004181c */
[C---:B------:R-:W-:Y:S01]  /*43c0*/  HMMA.16816.F32.BF16 R24, R16.reuse, R78, R24 ;  /* 0x0000004e1018723c */ /* 0x040fe20000041818 */
[----:B------:R-:W-:Y:S05]  /*43d0*/  LDSM.16.M88.4 R76, [R218+0x8000] ;  /* 0x00800000da4c783b */ /* 0x000fea0000000200 */
[C---:B------:R-:W-:Y:S06]  /*43e0*/  HMMA.16816.F32.BF16 R72, R16.reuse, R44, R72 ;  /* 0x0000002c1048723c */ /* 0x040fec0000041848 */
[C---:B------:R-:W-:Y:S01]  /*43f0*/  HMMA.16816.F32.BF16 R68, R16.reuse, R46, R68 ;  /* 0x0000002e1044723c */ /* 0x040fe20000041844 */
[----:B------:R-:W4:Y:S05]  /*4400*/  LDSM.16.M88.4 R44, [R215+0x14000] ;  /* 0x01400000d72c783b */ /* 0x000f2a0000000200 */
[C---:B--2---:R-:W-:Y:S06]  /*4410*/  HMMA.16816.F32.BF16 R64, R16.reuse, R20, R64 ;  /* 0x000000141040723c */ /* 0x044fec0000041840 */
[----:B------:R-:W-:Y:S01]  /*4420*/  HMMA.16816.F32.BF16 R60, R16, R22, R60 ;  /* 0x00000016103c723c */ /* 0x000fe2000004183c */
[----:B------:R-:W2:Y:S04]  /*4430*/  LDSM.16.M88.4 R20, [R215+0x14800] ;  /* 0x01480000d714783b */ /* 0x000ea80000000200 */
[----:B------:R-:W2:Y:S01]  /*4440*/  LDSM.16.M88.4 R16, [R215+0x15000] ;  /* 0x01500000d710783b */ /* 0x000ea20000000200 */
[C---:B---3--:R-:W-:Y:S06]  /*4450*/  HMMA.16816.F32.BF16 R36, R48.reuse, R56, R36 ;  /* 0x000000383024723c */ /* 0x048fec0000041824 */
[C---:B------:R-:W-:Y:S01]  /*4460*/  HMMA.16816.F32.BF16 R32, R48.reuse, R58, R32 ;  /* 0x0000003a3020723c */ /* 0x040fe20000041820 */
[----:B------:R-:W-:Y:S05]  /*4470*/  LDSM.16.M88.4 R56, [R208+0x4000] ;  /* 0x00400000d038783b */ /* 0x000fea0000000200 */
[C---:B-----5:R-:W-:Y:S06]  /*4480*/  HMMA.16816.F32.BF16 R28, R48.reuse, R40, R28 ;  /* 0x00000028301c723c */ /* 0x060fec000004181c */
[C---:B------:R-:W-:Y:S01]  /*4490*/  HMMA.16816.F32.BF16 R24, R48.reuse, R42, R24 ;  /* 0x0000002a3018723c */ /* 0x040fe20000041818 */
[----:B------:R-:W3:Y:S05]  /*44a0*/  LDSM.16.M88.4 R40, [R217+0x8000] ;  /* 0x00800000d928783b */ /* 0x000eea0000000200 */
[C---:B-1----:R-:W-:Y:S06]  /*44b0*/  HMMA.16816.F32.BF16 R72, R48.reuse, R52, R72 ;  /* 0x000000343048723c */ /* 0x042fec0000041848 */
[C---:B------:R-:W-:Y:S01]  /*44c0*/  HMMA.16816.F32.BF16 R68, R48.reuse, R54, R68 ;  /* 0x000000363044723c */ /* 0x040fe20000041844 */
[----:B------:R-:W1:Y:S05]  /*44d0*/  LDSM.16.M88.4 R52, [R208+0x4800] ;  /* 0x00480000d034783b */ /* 0x000e6a0000000200 */
[C---:B------:R-:W-:Y:S06]  /*44e0*/  HMMA.16816.F32.BF16 R64, R48.reuse, R84, R64 ;  /* 0x000000543040723c */ /* 0x040fec0000041840 */
[----:B------:R-:W-:Y:S01]  /*44f0*/  HMMA.16816.F32.BF16 R60, R48, R86, R60 ;  /* 0x00000056303c723c */ /* 0x000fe2000004183c */
[----:B------:R-:W-:Y:S04]  /*4500*/  LDSM.16.M88.4 R84, [R222+0xc000] ;  /* 0x00c00000de54783b */ /* 0x000fe80000000200 */
[----:B------:R-:W-:Y:S01]  /*4510*/  LDSM.16.M88.4 R48, [R208+0x5000] ;  /* 0x00500000d030783b */ /* 0x000fe20000000200 */
[C---:B----4-:R-:W-:Y:S06]  /*4520*/  HMMA.16816.F32.BF16 R36, R76.reuse, R44, R36 ;  /* 0x0000002c4c24723c */ /* 0x050fec0000041824 */
[C---:B------:R-:W-:Y:S01]  /*4530*/  HMMA.16816.F32.BF16 R32, R76.reuse, R46, R32 ;  /* 0x0000002e4c20723c */ /* 0x040fe20000041820 */
[----:B------:R-:W4:Y:S05]  /*4540*/  LDSM.16.M88.4 R44, [R208+0x5800] ;  /* 0x00580000d02c783b */ /* 0x000f2a0000000200 */
        /* <DEDUP_REMOVED lines=10> */
[C---:B---3--:R-:W-:Y:S06]  /*45f0*/  HMMA.16816.F32.BF16 R36, R40.reuse, R56, R36 ;  /* 0x000000382824723c */ /* 0x048fec0000041824 */
[C---:B------:R-:W-:Y:S01]  /*4600*/  HMMA.16816.F32.BF16 R32, R40.reuse, R58, R32 ;  /* 0x0000003a2820723c */ /* 0x040fe20000041820 */
[----:B------:R-:W-:Y:S05]  /*4610*/  LDSM.16.M88.4 R56, [R220+0xc000] ;  /* 0x00c00000dc38783b */ /* 0x000fea0000000200 */
[C---:B-1----:R-:W-:Y:S06]  /*4620*/  HMMA.16816.F32.BF16 R28, R40.reuse, R52, R28 ;  /* 0x00000034281c723c */ /* 0x042fec000004181c */
[C---:B------:R-:W-:Y:S01]  /*4630*/  HMMA.16816.F32.BF16 R24, R40.reuse, R54, R24 ;  /* 0x000000362818723c */ /* 0x040fe20000041818 */
[----:B------:R-:W1:Y:S05]  /*4640*/  LDSM.16.M88.4 R52, [R219+0x6000] ;  /* 0x00600000db34783b */ /* 0x000e6a0000000200 */
[C---:B----4-:R-:W-:Y:S06]  /*4650*/  HMMA.16816.F32.BF16 R64, R40.reuse, R44, R64 ;  /* 0x0000002c2840723c */ /* 0x050fec0000041840 */
[----:B------:R-:W-:Y:S01]  /*4660*/  HMMA.16816.F32.BF16 R60, R40, R46, R60 ;  /* 0x0000002e283c723c */ /* 0x000fe2000004183c */
[----:B------:R-:W-:Y:S05]  /*4670*/  LDSM.16.M88.4 R44, [R219+0x7000] ;  /* 0x00700000db2c783b */ /* 0x000fea0000000200 */
[----:B--2---:R-:W-:Y:S06]  /*4680*/  HMMA.16816.F32.BF16 R36, R84, R20, R36 ;  /* 0x000000145424723c */ /* 0x004fec0000041824 */
[C---:B------:R-:W-:Y:S06]  /*4690*/  HMMA.16816.F32.BF16 R72, R40.reuse, R48, R72 ;  /* 0x000000302848723c */ /* 0x040fec0000041848 */
[----:B------:R-:W-:Y:S01]  /*46a0*/  HMMA.16816.F32.BF16 R68, R40, R50, R68 ;  /* 0x000000322844723c */ /* 0x000fe20000041844 */
[----:B------:R-:W2:Y:S04]  /*46b0*/  LDSM.16.M88.4 R40, [R219+0x7800] ;  /* 0x00780000db28783b */ /* 0x000ea80000000200 */
[----:B------:R-:W-:Y:S01]  /*46c0*/  LDSM.16.M88.4 R48, [R219+0x6800] ;  /* 0x00680000db30783b */ /* 0x000fe20000000200 */
[C---:B------:R-:W-:Y:S03]  /*46d0*/  HMMA.16816.F32.BF16 R32, R84.reuse, R22, R32 ;  /* 0x000000165420723c */ /* 0x040fe60000041820 */
[----:B------:R-:W-:Y:S03]  /*46e0*/  LDSM.16.M88.4 R20, [R215+0x16000] ;  /* 0x01600000d714783b */ /* 0x000fe60000000200 */
[C---:B-----5:R-:W-:Y:S06]  /*46f0*/  HMMA.16816.F32.BF16 R28, R84.reuse, R16, R28 ;  /* 0x00000010541c723c */ /* 0x060fec000004181c */
[C---:B------:R-:W-:Y:S01]  /*4700*/  HMMA.16816.F32.BF16 R24, R84.reuse, R18, R24 ;  /* 0x000000125418723c */ /* 0x040fe20000041818 */
[----:B------:R-:W3:Y:S05]  /*4710*/  LDSM.16.M88.4 R16, [R218+0xc000] ;  /* 0x00c00000da10783b */ /* 0x000eea0000000200 */
[C---:B------:R-:W-:Y:S06]  /*4720*/  HMMA.16816.F32.BF16 R64, R84.reuse, R76, R64 ;  /* 0x0000004c5440723c */ /* 0x040fec0000041840 */
[----:B------:R-:W-:Y:S01]  /*4730*/  HMMA.16816.F32.BF16 R76, R84, R78, R60 ;  /* 0x0000004e544c723c */ /* 0x000fe2000004183c */
[----:B------:R-:W4:Y:S05]  /*4740*/  LDSM.16.M88.4 R60, [R215+0x16800] ;  /* 0x01680000d73c783b */ /* 0x000f2a0000000200 */
[----:B-1----:R-:W-:Y:S06]  /*4750*/  HMMA.16816.F32.BF16 R36, R56, R52, R36 ;  /* 0x000000343824723c */ /* 0x002fec0000041824 */
[C---:B------:R-:W-:Y:S06]  /*4760*/  HMMA.16816.F32.BF16 R72, R84.reuse, R80, R72 ;  /* 0x000000505448723c */ /* 0x040fec0000041848 */
[----:B------:R-:W-:Y:S06]  /*4770*/  HMMA.16816.F32.BF16 R68, R84, R82, R68 ;  /* 0x000000525444723c */ /* 0x000fec0000041844 */
[C---:B------:R-:W-:Y:S01]  /*4780*/  HMMA.16816.F32.BF16 R32, R56.reuse, R54, R32 ;  /* 0x000000363820723c */ /* 0x040fe20000041820 */
[----:B------:R-:W1:Y:S05]  /*4790*/  LDSM.16.M88.4 R52, [R215+0x17000] ;  /* 0x01700000d734783b */ /* 0x000e6a0000000200 */
[C---:B--2---:R-:W-:Y:S06]  /*47a0*/  HMMA.16816.F32.BF16 R64, R56.reuse, R40, R64 ;  /* 0x000000283840723c */ /* 0x044fec0000041840 */
[----:B------:R-:W-:Y:S06]  /*47b0*/  HMMA.16816.F32.BF16 R76, R56, R42, R76 ;  /* 0x0000002a384c723c */ /* 0x000fec000004184c */
[----:B---3--:R-:W-:Y:S01]  /*47c0*/  HMMA.16816.F32.BF16 R40, R16, R20, R36 ;  /* 0x000000141028723c */ /* 0x008fe20000041824 */
[----:B------:R-:W2:Y:S05]  /*47d0*/  LDSM.16.M88.4 R36, [R215+0x17800] ;  /* 0x01780000d724783b */ /* 0x000eaa0000000200 */
[C---:B------:R-:W-:Y:S06]  /*47e0*/  HMMA.16816.F32.BF16 R28, R56.reuse, R48, R28 ;  /* 0x00000030381c723c */ /* 0x040fec000004181c */
[C---:B------:R-:W-:Y:S01]  /*47f0*/  HMMA.16816.F32.BF16 R48, R56.reuse, R50, R24 ;  /* 0x000000323830723c */ /* 0x040fe20000041818 */
[----:B------:R-:W-:Y:S05]  /*4800*/  LDSM.16.M88.4 R24, [R217+0xc000] ;  /* 0x00c00000d918783b */ /* 0x000fea0000000200 */
[C---:B------:R-:W-:Y:S01]  /*4810*/  HMMA.16816.F32.BF16 R80, R56.reuse, R44, R72 ;  /* 0x0000002c3850723c */ /* 0x040fe20000041848 */
[----:B------:R-:W3:Y:S05]  /*4820*/  LDSM.16.M88.4 R72, [R208+0x6000] ;  /* 0x00600000d048783b */ /* 0x000eea0000000200 */
[----:B------:R-:W-:Y:S06]  /*4830*/  HMMA.16816.F32.BF16 R68, R56, R46, R68 ;  /* 0x0000002e3844723c */ /* 0x000fec0000041844 */
[C---:B------:R-:W-:Y:S01]  /*4840*/  HMMA.16816.F32.BF16 R32, R16.reuse, R22, R32 ;  /* 0x000000161020723c */ /* 0x040fe20000041820 */
[----:B------:R-:W5:Y:S05]  /*4850*/  LDSM.16.M88.4 R20, [R208+0x6800] ;  /* 0x00680000d014783b */ /* 0x000f6a0000000200 */
[C---:B----4-:R-:W-:Y:S06]  /*4860*/  HMMA.16816.F32.BF16 R28, R16.reuse, R60, R28 ;  /* 0x0000003c101c723c */ /* 0x050fec000004181c */
[C---:B------:R-:W-:Y:S06]  /*4870*/  HMMA.16816.F32.BF16 R48, R16.reuse, R62, R48 ;  /* 0x0000003e1030723c */ /* 0x040fec0000041830 */
[C---:B-1----:R-:W-:Y:S06]  /*4880*/  HMMA.16816.F32.BF16 R80, R16.reuse, R52, R80 ;  /* 0x000000341050723c */ /* 0x042fec0000041850 */
[C---:B------:R-:W-:Y:S06]  /*4890*/  HMMA.16816.F32.BF16 R68, R16.reuse, R54, R68 ;  /* 0x000000361044723c */ /* 0x040fec0000041844 */
[C---:B--2---:R-:W-:Y:S06]  /*48a0*/  HMMA.16816.F32.BF16 R64, R16.reuse, R36, R64 ;  /* 0x000000241040723c */ /* 0x044fec0000041840 */
[----:B------:R-:W-:Y:S01]  /*48b0*/  HMMA.16816.F32.BF16 R76, R16, R38, R76 ;  /* 0x00000026104c723c */ /* 0x000fe2000004184c */
[----:B------:R-:W1:Y:S05]  /*48c0*/  LDSM.16.M88.4 R16, [R208+0x7000] ;  /* 0x00700000d010783b */ /* 0x000e6a0000000200 */
[C---:B---3--:R-:W-:Y:S06]  /*48d0*/  HMMA.16816.F32.BF16 R40, R24.reuse, R72, R40 ;  /* 0x000000481828723c */ /* 0x048fec0000041828 */
[C---:B------:R-:W-:Y:S06]  /*48e0*/  HMMA.16816.F32.BF16 R32, R24.reuse, R74, R32 ;  /* 0x0000004a1820723c */ /* 0x040fec0000041820 */
[C---:B-----5:R-:W-:Y:S06]  /*48f0*/  HMMA.16816.F32.BF16 R28, R24.reuse, R20, R28 ;  /* 0x00000014181c723c */ /* 0x060fec000004181c */
[----:B------:R-:W-:Y:S01]  /*4900*/  HMMA.16816.F32.BF16 R48, R24, R22, R48 ;  /* 0x000000161830723c */ /* 0x000fe20000041830 */
[----:B------:R-:W2:Y:S01]  /*4910*/  LDSM.16.M88.4 R20, [R208+0x7800] ;  /* 0x00780000d014783b */ /* 0x000ea20000000200 */
[----:B------:R-:W-:-:S04]  /*4920*/  DEPBAR.LE SB0, 0x0 ;  /* 0x000080000000791a */ /* 0x000fc80000000000 */
[----:B------:R-:W-:Y:S02]  /*4930*/  FSEL R40, R40, -INF , !P0 ;  /* 0xff80000028287808 */ /* 0x000fe40004000000 */
[----:B------:R-:W-:Y:S02]  /*4940*/  ISETP.GE.AND P0, PT, R6, R231, PT ;  /* 0x000000e70600720c */ /* 0x000fe40003f06270 */
[----:B------:R-:W-:Y:S02]  /*4950*/  FSEL R42, R42, -INF , !P3 ;  /* 0xff8000002a2a7808 */ /* 0x000fe40005800000 */
[----:B------:R-:W-:Y:S01]  /*4960*/  ISETP.LT.OR P0, PT, R6, R236, P0 ;  /* 0x000000ec0600720c */ /* 0x000fe20000701670 */
[----:B------:R-:W-:Y:S01]  /*4970*/  VIADD R6, R3, 0x11 ;  /* 0x0000001103067836 */ /* 0x000fe20000000000 */
[----:B------:R-:W-:Y:S02]  /*4980*/  FSEL R43, R43, -INF , !P2 ;  /* 0xff8000002b2b7808 */ /* 0x000fe40005000000 */
[C---:B------:R-:W-:Y:S01]  /*4990*/  ISETP.GE.AND P2, PT, R7.reuse, R237, PT ;  /* 0x000000ed0700720c */ /* 0x040fe20003f46270 */
[----:B-1----:R-:W-:Y:S01]  /*49a0*/  HMMA.16816.F32.BF16 R80, R24, R16, R80 ;  /* 0x000000101850723c */ /* 0x002fe20000041850 */
[----:B------:R-:W-:-:S02]  /*49b0*/  ISETP.GE.AND P3, PT, R7, R231, PT ;  /* 0x000000e70700720c */ /* 0x000fc40003f66270 */
[----:B------:R-:W-:Y:S02]  /*49c0*/  FSEL R41, R41, -INF , !P6 ;  /* 0xff80000029297808 */ /* 0x000fe40007000000 */
[----:B------:R-:W-:Y:S01]  /*49d0*/  FSEL R39, R32, -INF , !P1 ;  /* 0xff80000020277808 */ /* 0x000fe20004800000 */
[----:B------:R-:W-:Y:S01]  /*49e0*/  HMMA.16816.F32.BF16 R68, R24, R18, R68 ;  /* 0x000000121844723c */ /* 0x000fe20000041844 */
[C---:B------:R-:W-:Y:S02]  /*49f0*/  ISETP.GE.AND P6, PT, R6.reuse, R237, PT ;  /* 0x000000ed0600720c */ /* 0x040fe40003fc6270 */
[C---:B------:R-:W-:Y:S02]  /*4a00*/  ISETP.GE.AND P1, PT, R6.reuse, R231, PT ;  /* 0x000000e70600720c */ /* 0x040fe40003f26270 */
        /* <DEDUP_REMOVED lines=11> */
[C---:B--2---:R-:W-:Y:S01]  /*4ac0*/  HMMA.16816.F32.BF16 R64, R24.reuse, R20, R64 ;  /* 0x000000141840723c */ /* 0x044fe20000041840 */
[C---:B------:R-:W-:Y:S02]  /*4ad0*/  ISETP.GE.AND P0, PT, R7.reuse, R237, PT ;  /* 0x000000ed0700720c */ /* 0x040fe40003f06270 */
[----:B------:R-:W-:Y:S02]  /*4ae0*/  ISETP.GE.AND P4, PT, R7, R231, PT ;  /* 0x000000e70700720c */ /* 0x000fe40003f86270 */
[----:B------:R-:W-:Y:S01]  /*4af0*/  FSEL R32, R28, -INF , !P2 ;  /* 0xff8000001c207808 */ /* 0x000fe20005000000 */
[----:B------:R-:W-:Y:S01]  /*4b00*/  HMMA.16816.F32.BF16 R76, R24, R22, R76 ;  /* 0x00000016184c723c */ /* 0x000fe2000004184c */
[----:B------:R-:W-:Y:S01]  /*4b10*/  BAR.SYNC.DEFER_BLOCKING 0x0 ;  /* 0x0000000000007b1d */ /* 0x000fe20000010000 */
[C---:B------:R-:W-:Y:S02]  /*4b20*/  ISETP.GE.AND P5, PT, R6.reuse, R237, PT ;  /* 0x000000ed0600720c */ /* 0x040fe40003fa6270 */
[----:B------:R-:W-:-:S02]  /*4b30*/  ISETP.GE.AND P2, PT, R6, R231, PT ;  /* 0x000000e70600720c */ /* 0x000fc40003f46270 */
[C---:B------:R-:W-:Y:S02]  /*4b40*/  ISETP.LT.OR P0, PT, R7.reuse, R238, P0 ;  /* 0x000000ee0700720c */ /* 0x040fe40000701670 */
[----:B------:R-:W-:Y:S01]  /*4b50*/  ISETP.LT.OR P4, PT, R7, R236, P4 ;  /* 0x000000ec0700720c */ /* 0x000fe20002781670 */
[C---:B------:R-:W-:Y:S01]  /*4b60*/  VIADD R7, R3.reuse, 0x20 ;  /* 0x0000002003077836 */ /* 0x040fe20000000000 */
[C---:B------:R-:W-:Y:S02]  /*4b70*/  ISETP.LT.OR P5, PT, R6.reuse, R238, P5 ;  /* 0x000000ee0600720c */ /* 0x040fe40002fa1670 */
[----:B------:R-:W-:Y:S01]  /*4b80*/  ISETP.LT.OR P2, PT, R6, R236, P2 ;  /* 0x000000ec0600720c */ /* 0x000fe20001741670 */
[----:B------:R-:W-:Y:S01]  /*4b90*/  VIADD R6, R3, 0x21 ;  /* 0x0000002103067836 */ /* 0x000fe20000000000 */
[----:B------:R-:W-:Y:S02]  /*4ba0*/  FSEL R31, R31, -INF , !P1 ;  /* 0xff8000001f1f7808 */ /* 0x000fe40004800000 */
[----:B------:R-:W-:-:S02]  /*4bb0*/  ISETP.GE.AND P1, PT, R7, R237, PT ;  /* 0x000000ed0700720c */ /* 0x000fc40003f26270 */
[----:B------:R-:W-:Y:S02]  /*4bc0*/  FSEL R17, R29, -INF , !P6 ;  /* 0xff8000001d117808 */ /* 0x000fe40007000000 */
[----:B------:R-:W-:Y:S02]  /*4bd0*/  FSEL R16, R48, -INF , !P0 ;  /* 0xff80000030107808 */ /* 0x000fe40004000000 */
[----:B------:R-:W-:Y:S02]  /*4be0*/  FSEL R30, R30, -INF , !P3 ;  /* 0xff8000001e1e7808 */ /* 0x000fe40005800000 */
[C---:B------:R-:W-:Y:S02]  /*4bf0*/  ISETP.GE.AND P6, PT, R6.reuse, R237, PT ;  /* 0x000000ed0600720c */ /* 0x040fe40003fc6270 */
[----:B------:R-:W-:Y:S02]  /*4c00*/  ISETP.GE.AND P0, PT, R6, R231, PT ;  /* 0x000000e70600720c */ /* 0x000fe40003f06270 */
[----:B------:R-:W-:-:S02]  /*4c10*/  ISETP.LT.OR P1, PT, R7, R238, P1 ;  /* 0x000000ee0700720c */ /* 0x000fc40000f21670 */
[----:B------:R-:W-:Y:S02]  /*4c20*/  ISETP.GE.AND P3, PT, R7, R231, PT ;  /* 0x000000e70700720c */ /* 0x000fe40003f66270 */
[C---:B------:R-:W-:Y:S02]  /*4c30*/  ISETP.LT.OR P6, PT, R6.reuse, R238, P6 ;  /* 0x000000ee0600720c */ /* 0x040fe400037c1670 */
[-C--:B------:R-:W-:Y:S02]  /*4c40*/  ISETP.LT.OR P0, PT, R6, R236.reuse, P0 ;  /* 0x000000ec0600720c */ /* 0x080fe40000701670 */
[----:B------:R-:W-:Y:S02]  /*4c50*/  FSEL R28, R49, -INF , !P5 ;  /* 0xff800000311c7808 */ /* 0x000fe40006800000 */
[----:B------:R-:W-:Y:S02]  /*4c60*/  FSEL R183, R80, -INF , !P1 ;  /* 0xff80000050b77808 */ /* 0x000fe40004800000 */
[----:B------:R-:W-:-:S02]  /*4c70*/  ISETP.LT.OR P3, PT, R7, R236, P3 ;  /* 0x000000ec0700720c */ /* 0x000fc40001f61670 */
[----:B------:R-:W-:Y:S02]  /*4c80*/  FSEL R6, R51, -INF , !P2 ;  /* 0xff80000033067808 */ /* 0x000fe40005000000 */
[C---:B------:R-:W-:Y:S02]  /*4c90*/  ISETP.GE.AND P5, PT, R18.reuse, R237, PT ;  /* 0x000000ed1200720c */ /* 0x040fe40003fa6270 */
[----:B------:R-:W-:Y:S02]  /*4ca0*/  ISETP.GE.AND P1, PT, R18, R231, PT ;  /* 0x000000e71200720c */ /* 0x000fe40003f26270 */
[----:B------:R-:W-:Y:S02]  /*4cb0*/  FSEL R7, R50, -INF , !P4 ;  /* 0xff80000032077808 */ /* 0x000fe40006000000 */
[C---:B------:R-:W-:Y:S02]  /*4cc0*/  ISETP.GE.AND P2, PT, R19.reuse, R237, PT ;  /* 0x000000ed1300720c */ /* 0x040fe40003f46270 */
[----:B------:R-:W-:-:S02]  /*4cd0*/  ISETP.GE.AND P4, PT, R19, R231, PT ;  /* 0x000000e71300720c */ /* 0x000fc40003f86270 */
[C---:B------:R-:W-:Y:S02]  /*4ce0*/  ISETP.LT.OR P5, PT, R18.reuse, R238, P5 ;  /* 0x000000ee1200720c */ /* 0x040fe40002fa1670 */
[----:B------:R-:W-:Y:S01]  /*4cf0*/  ISETP.LT.OR P1, PT, R18, R236, P1 ;  /* 0x000000ec1200720c */ /* 0x000fe20000f21670 */
[----:B------:R-:W-:Y:S01]  /*4d00*/  VIADD R18, R3, 0x31 ;  /* 0x0000003103127836 */ /* 0x000fe20000000000 */
[C---:B------:R-:W-:Y:S02]  /*4d10*/  ISETP.LT.OR P2, PT, R19.reuse, R238, P2 ;  /* 0x000000ee1300720c */ /* 0x040fe40001741670 */
[----:B------:R-:W-:Y:S01]  /*4d20*/  ISETP.LT.OR P4, PT, R19, R236, P4 ;  /* 0x000000ec1300720c */ /* 0x000fe20002781670 */
[----:B------:R-:W-:Y:S01]  /*4d30*/  VIADD R19, R3, 0x30 ;  /* 0x0000003003137836 */ /* 0x000fe20000000000 */
[----:B------:R-:W-:Y:S02]  /*4d40*/  FSEL R184, R81, -INF , !P6 ;  /* 0xff80000051b87808 */ /* 0x000fe40007000000 */
[----:B------:R-:W-:-:S02]  /*4d50*/  FSEL R171, R68, -INF , !P2 ;  /* 0xff80000044ab7808 */ /* 0x000fc40005000000 */
[C---:B------:R-:W-:Y:S02]  /*4d60*/  ISETP.GE.AND P6, PT, R18.reuse, R237, PT ;  /* 0x000000ed1200720c */ /* 0x040fe40003fc6270 */
[C---:B------:R-:W-:Y:S02]  /*4d70*/  ISETP.GE.AND P2, PT, R18.reuse, R231, PT ;  /* 0x000000e71200720c */ /* 0x040fe40003f46270 */
[----:B------:R-:W-:Y:S02]  /*4d80*/  FSEL R168, R83, -INF , !P0 ;  /* 0xff80000053a87808 */ /* 0x000fe40004000000 */
[----:B------:R-:W-:Y:S02]  /*4d90*/  ISETP.GE.AND P0, PT, R19, R237, PT ;  /* 0x000000ed1300720c */ /* 0x000fe40003f06270 */
[C---:B------:R-:W-:Y:S02]  /*4da0*/  ISETP.LT.OR P6, PT, R18.reuse, R238, P6 ;  /* 0x000000ee1200720c */ /* 0x040fe400037c1670 */
[----:B------:R-:W-:Y:S01]  /*4db0*/  ISETP.LT.OR P2, PT, R18, R236, P2 ;  /* 0x000000ec1200720c */ /* 0x000fe20001741670 */
[----:B------:R-:W-:Y:S01]  /*4dc0*/  VIADD R18, R3, 0x38 ;  /* 0x0000003803127836 */ /* 0x000fe20000000000 */
[----:B------:R-:W-:Y:S01]  /*4dd0*/  ISETP.LT.OR P0, PT, R19, R238, P0 ;  /* 0x000000ee1300720c */ /* 0x000fe20000701670 */
[----:B------:R-:W-:Y:S01]  /*4de0*/  VIADD R3, R3, 0x39 ;  /* 0x0000003903037836 */ /* 0x000fe20000000000 */
[----:B------:R-:W-:-:S02]  /*4df0*/  FSEL R169, R82, -INF , !P3 ;  /* 0xff80000052a97808 */ /* 0x000fc40005800000 */
[----:B------:R-:W-:Y:S02]  /*4e00*/  FSEL R242, R64, -INF , !P0 ;  /* 0xff80000040f27808 */ /* 0x000fe40004000000 */
[C---:B------:R-:W-:Y:S02]  /*4e10*/  ISETP.GE.AND P0, PT, R3.reuse, R231, PT ;  /* 0x000000e70300720c */ /* 0x040fe40003f06270 */
[----:B------:R-:W-:Y:S02]  /*4e20*/  FSEL R189, R70, -INF , !P4 ;  /* 0xff80000046bd7808 */ /* 0x000fe40006000000 */
[----:B------:R-:W-:Y:S02]  /*4e30*/  ISETP.LT.OR P0, PT, R3, R236, P0 ;  /* 0x000000ec0300720c */ /* 0x000fe40000701670 */
[----:B------:R-:W-:Y:S02]  /*4e40*/  FSEL R170, R69, -INF , !P5 ;  /* 0xff80000045aa7808 */ /* 0x000fe40006800000 */
[----:B------:R-:W-:-:S02]  /*4e50*/  FSEL R191, R79, -INF , !P0 ;  /* 0xff8000004fbf7808 */ /* 0x000fc40004000000 */
[----:B------:R-:W-:Y:S02]  /*4e60*/  PLOP3.LUT P0, PT, PT, PT, UP0, 0x80, 0x0 ;  /* 0x000000000000781c */ /* 0x000fe40003f0f008 */
[----:B------:R-:W-:Y:S02]  /*4e70*/  FSEL R190, R71, -INF , !P1 ;  /* 0xff80000047be7808 */ /* 0x000fe40004800000 */
[----:B------:R-:W-:Y:S02]  /*4e80*/  ISETP.GE.AND P3, PT, R19, R231, PT ;  /* 0x000000e71300720c */ /* 0x000fe40003f66270 */
[CC--:B------:R-:W-:Y:S02]  /*4e90*/  ISETP.GE.AND P5, PT, R18.reuse, R237.reuse, PT ;  /* 0x000000ed1200720c */ /* 0x0c0fe40003fa6270 */
[----:B------:R-:W-:Y:S02]  /*4ea0*/  ISETP.GE.AND P4, PT, R3, R237, PT ;  /* 0x000000ed0300720c */ /* 0x000fe40003f86270 */
[----:B------:R-:W-:-:S02]  /*4eb0*/  ISETP.GE.AND P1, PT, R18, R231, PT ;  /* 0x000000e71200720c */ /* 0x000fc40003f26270 */
[----:B------:R-:W-:Y:S02]  /*4ec0*/  ISETP.LT.OR P3, PT, R19, R236, P3 ;  /* 0x000000ec1300720c */ /* 0x000fe40001f61670 */
[C---:B------:R-:W-:Y:S02]  /*4ed0*/  ISETP.LT.OR P5, PT, R18.reuse, R238, P5 ;  /* 0x000000ee1200720c */ /* 0x040fe40002fa1670 */
[----:B------:R-:W-:Y:S02]  /*4ee0*/  ISETP.LT.OR P1, PT, R18, R236, P1 ;  /* 0x000000ec1200720c */ /* 0x000fe40000f21670 */
[----:B------:R-:W-:Y:S02]  /*4ef0*/  ISETP.LT.OR P4, PT, R3, R238, P4 ;  /* 0x000000ee0300720c */ /* 0x000fe40002781670 */
[----:B------:R-:W-:Y:S02]  /*4f00*/  FSEL R195, R66, -INF , !P3 ;  /* 0xff80000042c37808 */ /* 0x000fe40005800000 */
[----:B------:R-:W-:-:S02]  /*4f10*/  FSEL R227, R65, -INF , !P6 ;  /* 0xff80000041e37808 */ /* 0x000fc40007000000 */
[----:B------:R-:W-:Y:S02]  /*4f20*/  FSEL R194, R67, -INF , !P2 ;  /* 0xff80000043c27808 */ /* 0x000fe40005000000 */
        /* <DEDUP_REMOVED lines=83> */
.L_x_540:
[----:B------:R-:W-:Y:S05]  /*5460*/  BSYNC B0 ;  /* 0x0000000000007941 */ /* 0x000fea0003800000 */
.L_x_539:
[----:B------:R-:W0:Y:S02]  /*5470*/  LDGDEPBAR ;  /* 0x00000000000079af */ /* 0x000e240000000000 */
.L_x_538:
        /* <DEDUP_REMOVED lines=69> */
[----:B------:R-:W-:Y:S01]  /*58d0*/  FFMA.FTZ R176, R33, UR23, -R193 ;  /* 0x0000001721b07c23 */ /* 0x000fe200080108c1 */
[----:B------:R-:W1:Y:S01]  /*58e0*/  LDSM.16.MT88.4 R40, [R216+0x1a000] ;  /* 0x01a00000d828783b */ /* 0x000e620000004200 */
[--C-:B------:R-:W-:Y:S01]  /*58f0*/  FFMA.FTZ R172, R17, UR23, -R225.reuse ;  /* 0x0000001711ac7c23 */ /* 0x100fe200080108e1 */
[--C-:B------:R-:W-:Y:S01]  /*5900*/  FFMA.FTZ R167, R16, UR23, -R225.reuse ;  /* 0x0000001710a77c23 */ /* 0x100fe200080108e1 */
[----:B------:R-:W-:Y:S01]  /*5910*/  MUFU.EX2 R180, R180 ;  /* 0x000000b400b47308 */ /* 0x000fe20000000800 */
[----:B------:R-:W2:Y:S01]  /*5920*/  LDSM.16.MT88.4 R120, [R213+0x1e000] ;  /* 0x01e00000d578783b */ /* 0x000ea20000004200 */
[--C-:B------:R-:W-:Y:S01]  /*5930*/  FFMA.FTZ R174, R32, UR23, -R225.reuse ;  /* 0x0000001720ae7c23 */ /* 0x100fe200080108e1 */
[----:B------:R-:W-:Y:S01]  /*5940*/  FFMA.FTZ R2, R28, UR23, -R225 ;  /* 0x000000171c027c23 */ /* 0x000fe200080108e1 */
[--C-:B------:R-:W-:Y:S01]  /*5950*/  FFMA.FTZ R173, R30, UR23, -R193.reuse ;  /* 0x000000171ead7c23 */ /* 0x100fe200080108c1 */
[----:B------:R-:W3:Y:S01]  /*5960*/  LDSM.16.MT88.4 R16, [R212+0x1e000] ;  /* 0x01e00000d410783b */ /* 0x000ee20000004200 */
[--C-:B------:R-:W-:Y:S01]  /*5970*/  FFMA.FTZ R166, R31, UR23, -R193.reuse ;  /* 0x000000171fa67c23 */ /* 0x100fe200080108c1 */
[--C-:B------:R-:W-:Y:S01]  /*5980*/  FFMA.FTZ R165, R7, UR23, -R193.reuse ;  /* 0x0000001707a57c23 */ /* 0x100fe200080108c1 */
[----:B------:R-:W4:Y:S01]  /*5990*/  MUFU.EX2 R179, R179 ;  /* 0x000000b300b37308 */ /* 0x000f220000000800 */
[----:B------:R-:W5:Y:S01]  /*59a0*/  LDSM.16.MT88.4 R20, [R216+0x18800] ;  /* 0x01880000d814783b */ /* 0x000f620000004200 */
[----:B------:R-:W-:Y:S01]  /*59b0*/  FFMA.FTZ R0, R6, UR23, -R193 ;  /* 0x0000001706007c23 */ /* 0x000fe200080108c1 */
[--C-:B------:R-:W-:Y:S01]  /*59c0*/  FFMA.FTZ R183, R183, UR23, -R225.reuse ;  /* 0x00000017b7b77c23 */ /* 0x100fe200080108e1 */
[--C-:B------:R-:W-:Y:S01]  /*59d0*/  FFMA.FTZ R184, R184, UR23, -R225.reuse ;  /* 0x00000017b8b87c23 */ /* 0x100fe200080108e1 */
[----:B------:R-:W5:Y:S01]  /*59e0*/  LDSM.16.MT88.4 R4, [R212+0x18800] ;  /* 0x01880000d404783b */ /* 0x000f620000004200 */
[--C-:B------:R-:W-:Y:S01]  /*59f0*/  FFMA.FTZ R185, R171, UR23, -R225.reuse ;  /* 0x00000017abb97c23 */ /* 0x100fe200080108e1 */
[----:B------:R-:W-:Y:S01]  /*5a00*/  FFMA.FTZ R186, R170, UR23, -R225 ;  /* 0x00000017aaba7c23 */ /* 0x000fe200080108e1 */
[----:B------:R-:W-:Y:S01]  /*5a10*/  MUFU.EX2 R177, R177 ;  /* 0x000000b100b17308 */ /* 0x000fe20000000800 */
[----:B------:R-:W5:Y:S01]  /*5a20*/  LDSM.16.MT88.4 R32, [R214+0x18800] ;  /* 0x01880000d620783b */ /* 0x000f620000004200 */
[--C-:B------:R-:W-:Y:S01]  /*5a30*/  FFMA.FTZ R187, R169, UR23, -R193.reuse ;  /* 0x00000017a9bb7c23 */ /* 0x100fe200080108c1 */
[--C-:B------:R-:W-:Y:S01]  /*5a40*/  FFMA.FTZ R188, R168, UR23, -R193.reuse ;  /* 0x00000017a8bc7c23 */ /* 0x100fe200080108c1 */
[--C-:B------:R-:W-:Y:S01]  /*5a50*/  FFMA.FTZ R189, R189, UR23, -R193.reuse ;  /* 0x00000017bdbd7c23 */ /* 0x100fe200080108c1 */
[----:B------:R-:W5:Y:S01]  /*5a60*/  LDSM.16.MT88.4 R28, [R213+0x18800] ;  /* 0x01880000d51c783b */ /* 0x000f620000004200 */
[----:B------:R-:W-:Y:S01]  /*5a70*/  FFMA.FTZ R190, R190, UR23, -R193 ;  /* 0x00000017bebe7c23 */ /* 0x000fe200080108c1 */
[--C-:B------:R-:W-:Y:S01]  /*5a80*/  FFMA.FTZ R242, R242, UR23, -R225.reuse ;  /* 0x00000017f2f27c23 */ /* 0x100fe200080108e1 */
[----:B------:R-:W1:Y:S01]  /*5a90*/  MUFU.EX2 R175, R175 ;  /* 0x000000af00af7308 */ /* 0x000e620000000800 */
[----:B----4-:R-:W-:Y:S01]  /*5aa0*/  F2FP.BF16.F32.PACK_AB R128, R179, R180 ;  /* 0x000000b4b380723e */ /* 0x010fe200000010ff */
[----:B------:R-:W4:Y:S01]  /*5ab0*/  LDSM.16.MT88.4 R24, [R216+0x1a800] ;  /* 0x01a80000d818783b */ /* 0x000f220000004200 */
        /* <DEDUP_REMOVED lines=10> */
[----:B------:R-:W2:Y:S01]  /*5b60*/  MUFU.EX2 R182, R182 ;  /* 0x000000b600b67308 */ /* 0x000ea20000000800 */
[----:B-1----:R-:W-:Y:S01]  /*5b70*/  F2FP.BF16.F32.PACK_AB R130, R175, R177 ;  /* 0x000000b1af82723e */ /* 0x002fe200000010ff */
[----:B------:R-:W-:-:S04]  /*5b80*/  FADD.FTZ R179, R177, R179 ;  /* 0x000000b3b1b37221 */ /* 0x000fc80000010000 */
[----:B------:R-:W-:Y:S02]  /*5b90*/  FADD.FTZ R179, R175, R179 ;  /* 0x000000b3afb37221 */ /* 0x000fe40000010000 */
[----:B------:R-:W1:Y:S08]  /*5ba0*/  MUFU.EX2 R178, R178 ;  /* 0x000000b200b27308 */ /* 0x000e700000000800 */
[----:B------:R-:W3:Y:S01]  /*5bb0*/  MUFU.EX2 R176, R176 ;  /* 0x000000b000b07308 */ /* 0x000ee20000000800 */
[----:B--2---:R-:W-:Y:S01]  /*5bc0*/  F2FP.BF16.F32.PACK_AB R129, R182, R181 ;  /* 0x000000b5b681723e */ /* 0x004fe200000010ff */
[----:B------:R-:W-:-:S06]  /*5bd0*/  FADD.FTZ R181, R181, R182 ;  /* 0x000000b6b5b57221 */ /* 0x000fcc0000010000 */
[----:B------:R-:W2:Y:S01]  /*5be0*/  MUFU.EX2 R174, R174 ;  /* 0x000000ae00ae7308 */ /* 0x000ea20000000800 */
[----:B-1----:R-:W-:-:S07]  /*5bf0*/  FADD.FTZ R181, R178, R181 ;  /* 0x000000b5b2b57221 */ /* 0x002fce0000010000 */
[----:B------:R-:W1:Y:S01]  /*5c00*/  MUFU.EX2 R172, R172 ;  /* 0x000000ac00ac7308 */ /* 0x000e620000000800 */
[C---:B---3--:R-:W-:Y:S01]  /*5c10*/  F2FP.BF16.F32.PACK_AB R131, R176.reuse, R178 ;  /* 0x000000b2b083723e */ /* 0x048fe200000010ff */
[----:B------:R-:W-:-:S06]  /*5c20*/  FADD.FTZ R181, R176, R181 ;  /* 0x000000b5b0b57221 */ /* 0x000fcc0000010000 */
[----:B------:R-:W-:Y:S01]  /*5c30*/  HMMA.16816.F32.BF16 R160, R128, R156, RZ ;  /* 0x0000009c80a0723c */ /* 0x000fe200000418ff */
[----:B------:R-:W-:Y:S01]  /*5c40*/  MUFU.EX2 R167, R167 ;  /* 0x000000a700a77308 */ /* 0x000fe20000000800 */
[----:B--2---:R-:W-:-:S04]  /*5c50*/  FADD.FTZ R179, R174, R179 ;  /* 0x000000b3aeb37221 */ /* 0x004fc80000010000 */
        /* <DEDUP_REMOVED lines=34> */
[----:B------:R-:W3:Y:S01]  /*5e80*/  MUFU.EX2 R242, R242 ;  /* 0x000000f200f27308 */ /* 0x000ee20000000800 */
        /* <DEDUP_REMOVED lines=11> */
[----:B------:R-:W3:Y:S03]  /*5f40*/  MUFU.EX2 R194, R194 ;  /* 0x000000c200c27308 */ /* 0x000ee60000000800 */
[C---:B------:R-:W-:Y:S05]  /*5f50*/  HMMA.16816.F32.BF16 R96, R128.reuse, R98, RZ ;  /* 0x000000628060723c */ /* 0x040fea00000418ff */
[----:B------:R-:W3:Y:S01]  /*5f60*/  MUFU.EX2 R192, R192 ;  /* 0x000000c000c07308 */ /* 0x000ee20000000800 */
[C---:B------:R-:W-:Y:S06]  /*5f70*/  HMMA.16816.F32.BF16 R104, R128.reuse, R106, RZ ;  /* 0x0000006a8068723c */ /* 0x040fec00000418ff */
[C---:B------:R-:W-:Y:S01]  /*5f80*/  HMMA.16816.F32.BF16 R112, R128.reuse, R114, RZ ;  /* 0x000000728070723c */ /* 0x040fe200000418ff */
[----:B------:R-:W3:Y:S05]  /*5f90*/  MUFU.EX2 R248, R248 ;  /* 0x000000f800f87308 */ /* 0x000eea0000000800 */
        /* <DEDUP_REMOVED lines=16> */
[----:B------:R-:W5:Y:S05]  /*60a0*/  LDSM.16.MT88.4 R4, [R216+0x1c800] ;  /* 0x01c80000d804783b */ /* 0x000f6a0000004200 */
        /* <DEDUP_REMOVED lines=34> */
[----:B------:R-:W-:Y:S01]  /*62d0*/  HMMA.16816.F32.BF16 R112, R16, R30, R112 ;  /* 0x0000001e1070723c */ /* 0x000fe20000041870 */
[----:B------:R-:W-:Y:S01]  /*62e0*/  F2FP.BF16.F32.PACK_AB R28, R184, R183 ;  /* 0x000000b7b81c723e */ /* 0x000fe200000010ff */
[----:B------:R-:W-:Y:S01]  /*62f0*/  FADD.FTZ R183, R183, R167 ;  /* 0x000000a7b7b77221 */ /* 0x000fe20000010000 */
[----:B------:R-:W-:Y:S01]  /*6300*/  F2FP.BF16.F32.PACK_AB R29, R188, R187 ;  /* 0x000000bbbc1d723e */ /* 0x000fe200000010ff */
[----:B------:R-:W-:-:S02]  /*6310*/  FADD.FTZ R187, R187, R165 ;  /* 0x000000a5bbbb7221 */ /* 0x000fc40000010000 */
[C---:B----4-:R-:W-:Y:S01]  /*6320*/  HMMA.16816.F32.BF16 R116, R16.reuse, R24, R116 ;  /* 0x000000181074723c */ /* 0x050fe20000041874 */
[----:B------:R-:W-:Y:S01]  /*6330*/  F2FP.BF16.F32.PACK_AB R30, R186, R185 ;  /* 0x000000b9ba1e723e */ /* 0x000fe200000010ff */
[----:B------:R-:W-:Y:S01]  /*6340*/  FADD.FTZ R183, R184, R183 ;  /* 0x000000b7b8b77221 */ /* 0x000fe20000010000 */
[----:B------:R-:W-:Y:S01]  /*6350*/  F2FP.BF16.F32.PACK_AB R31, R190, R189 ;  /* 0x000000bdbe1f723e */ /* 0x000fe200000010ff */
[----:B------:R-:W-:Y:S02]  /*6360*/  FADD.FTZ R187, R188, R187 ;  /* 0x000000bbbcbb7221 */ /* 0x000fe40000010000 */
        /* <DEDUP_REMOVED lines=8> */
[----:B------:R-:W-:Y:S01]  /*63f0*/  HMMA.16816.F32.BF16 R128, R16, R22, R128 ;  /* 0x000000161080723c */ /* 0x000fe20000041880 */
[----:B------:R-:W1:Y:S01]  /*6400*/  LDSM.16.MT88.4 R16, [R213+0x19000] ;  /* 0x01900000d510783b */ /* 0x000e620000004200 */
[----:B------:R-:W-:Y:S01]  /*6410*/  FADD.FTZ R189, R195, R189 ;  /* 0x000000bdc3bd7221 */ /* 0x000fe20000010000 */
[----:B------:R-:W-:Y:S02]  /*6420*/  FADD.FTZ R185, R227, R185 ;  /* 0x000000b9e3b97221 */ /* 0x000fe40000010000 */
[----:B------:R-:W-:Y:S01]  /*6430*/  LDSM.16.MT88.4 R20, [R214+0x1b000] ;  /* 0x01b00000d614783b */ /* 0x000fe20000004200 */
[----:B-----5:R-:W-:Y:S01]  /*6440*/  HMMA.16816.F32.BF16 R152, R28, R4, R152 ;  /* 0x000000041c98723c */ /* 0x020fe20000041898 */
[----:B------:R-:W-:Y:S01]  /*6450*/  FADD.FTZ R189, R194, R189 ;  /* 0x000000bdc2bd7221 */ /* 0x000fe20000010000 */
[----:B------:R-:W-:-:S03]  /*6460*/  FADD.FTZ R185, R226, R185 ;  /* 0x000000b9e2b97221 */ /* 0x000fc60000010000 */
[----:B------:R-:W-:Y:S01]  /*6470*/  FADD.FTZ R189, R192, R189 ;  /* 0x000000bdc0bd7221 */ /* 0x000fe20000010000 */
[C---:B------:R-:W-:Y:S01]  /*6480*/  HMMA.16816.F32.BF16 R148, R28.reuse, R6, R148 ;  /* 0x000000061c94723c */ /* 0x040fe20000041894 */
[----:B------:R-:W4:Y:S05]  /*6490*/  LDSM.16.MT88.4 R4, [R213+0x1b000] ;  /* 0x01b00000d504783b */ /* 0x000f2a0000004200 */
[C---:B--2---:R-:W-:Y:S06]  /*64a0*/  HMMA.16816.F32.BF16 R136, R28.reuse, R32, R136 ;  /* 0x000000201c88723c */ /* 0x044fec0000041888 */
[C---:B------:R-:W-:Y:S01]  /*64b0*/  HMMA.16816.F32.BF16 R132, R28.reuse, R34, R132 ;  /* 0x000000221c84723c */ /* 0x040fe20000041884 */
[----:B------:R-:W-:Y:S05]  /*64c0*/  LDSM.16.MT88.4 R32, [R216+0x1d000] ;  /* 0x01d00000d820783b */ /* 0x000fea0000004200 */
[C---:B---3--:R-:W-:Y:S06]  /*64d0*/  HMMA.16816.F32.BF16 R36, R28.reuse, R24, R36 ;  /* 0x000000181c24723c */ /* 0x048fec0000041824 */
[C---:B------:R-:W-:Y:S01]  /*64e0*/  HMMA.16816.F32.BF16 R40, R28.reuse, R26, R40 ;  /* 0x0000001a1c28723c */ /* 0x040fe20000041828 */
[----:B------:R-:W-:Y:S05]  /*64f0*/  LDSM.16.MT88.4 R24, [R214+0x1d000] ;  /* 0x01d00000d618783b */ /* 0x000fea0000004200 */
[C---:B-1----:R-:W-:Y:S06]  /*6500*/  HMMA.16816.F32.BF16 R144, R28.reuse, R16, R144 ;  /* 0x000000101c90723c */ /* 0x042fec0000041890 */
[C---:B------:R-:W-:Y:S01]  /*6510*/  HMMA.16816.F32.BF16 R140, R28.reuse, R18, R140 ;  /* 0x000000121c8c723c */ /* 0x040fe2000004188c */
[----:B------:R-:W1:Y:S05]  /*6520*/  LDSM.16.MT88.4 R16, [R212+0x1b000] ;  /* 0x01b00000d410783b */ /* 0x000e6a0000004200 */
[C---:B----4-:R-:W-:Y:S06]  /*6530*/  HMMA.16816.F32.BF16 R52, R28.reuse, R4, R52 ;  /* 0x000000041c34723c */ /* 0x050fec0000041834 */
[C---:B------:R-:W-:Y:S01]  /*6540*/  HMMA.16816.F32.BF16 R56, R28.reuse, R6, R56 ;  /* 0x000000061c38723c */ /* 0x040fe20000041838 */
[----:B------:R-:W2:Y:S05]  /*6550*/  LDSM.16.MT88.4 R4, [R212+0x1d000] ;  /* 0x01d00000d404783b */ /* 0x000eaa0000004200 */
        /* <DEDUP_REMOVED lines=33> */
[----:B------:R-:W-:Y:S01]  /*6770*/  HMMA.16816.F32.BF16 R112, R28, R170, R112 ;  /* 0x000000aa1c70723c */ /* 0x000fe20000041870 */
[----:B------:R-:W-:Y:S05]  /*6780*/  LDSM.16.MT88.4 R168, [R212+0x19800] ;  /* 0x01980000d4a8783b */ /* 0x000fea0000004200 */
[C---:B-1----:R-:W-:Y:S06]  /*6790*/  HMMA.16816.F32.BF16 R160, R4.reuse, R16, R160 ;  /* 0x0000001004a0723c */ /* 0x042fec00000418a0 */
[----:B------:R-:W-:Y:S01]  /*67a0*/  HMMA.16816.F32.BF16 R156, R4, R18, R156 ;  /* 0x00000012049c723c */ /* 0x000fe2000004189c */
[----:B------:R-:W1:Y:S05]  /*67b0*/  LDSM.16.MT88.4 R16, [R214+0x1b800] ;  /* 0x01b80000d610783b */ /* 0x000e6a0000004200 */
[C---:B------:R-:W-:Y:S06]  /*67c0*/  HMMA.16816.F32.BF16 R124, R28.reuse, R32, R124 ;  /* 0x000000201c7c723c */ /* 0x040fec000004187c */
[----:B------:R-:W-:Y:S01]  /*67d0*/  HMMA.16816.F32.BF16 R128, R28, R34, R128 ;  /* 0x000000221c80723c */ /* 0x000fe20000041880 */
[----:B------:R-:W3:Y:S04]  /*67e0*/  LDSM.16.MT88.4 R32, [R216+0x1b800] ;  /* 0x01b80000d820783b */ /* 0x000ee80000004200 */
[----:B------:R-:W4:Y:S01]  /*67f0*/  LDSM.16.MT88.4 R28, [R213+0x1b800] ;  /* 0x01b80000d51c783b */ /* 0x000f220000004200 */
        /* <DEDUP_REMOVED lines=9> */
[C---:B------:R-:W-:Y:S06]  /*6890*/  HMMA.16816.F32.BF16 R136, R4.reuse, R168, R136 ;  /* 0x000000a80488723c */ /* 0x040fec0000041888 */
        /* <DEDUP_REMOVED lines=25> */
[C---:B--2---:R-:W-:Y:S06]  /*6a30*/  HMMA.16816.F32.BF16 R116, R4.reuse, R20, R116 ;  /* 0x000000140474723c */ /* 0x044fec0000041874 */
[C---:B------:R-:W-:Y:S06]  /*6a40*/  HMMA.16816.F32.BF16 R120, R4.reuse, R22, R120 ;  /* 0x000000160478723c */ /* 0x040fec0000041878 */
[C---:B-1----:R-:W-:Y:S06]  /*6a50*/  HMMA.16816.F32.BF16 R124, R4.reuse, R16, R124 ;  /* 0x00000010047c723c */ /* 0x042fec000004187c */
[----:B------:R-:W-:Y:S01]  /*6a60*/  HMMA.16816.F32.BF16 R128, R4, R18, R128 ;  /* 0x000000120480723c */ /* 0x000fe20000041880 */
[----:B------:R-:W-:-:S08]  /*6a70*/  NOP ;  /* 0x0000000000007918 */ /* 0x000fd00000000000 */
[----:B------:R-:W-:-:S15]  /*6a80*/  @!P0 BRA `(.L_x_541) ;  /* 0x00000078008c8947 */ /* 0x000fde0003800000 */
        /* <DEDUP_REMOVED lines=8> */
[----:B------:R-:W-:Y:S01]  /*6b10*/  ISETP.GE.AND P2, PT, R223, UR4, PT ;  /* 0x00000004df007c0c */ /* 0x000fe2000bf46270 */
[----:B------:R-:W-:Y:S01]  /*6b20*/  UIMAD UR4, UR15, UR20, URZ ;  /* 0x000000140f0472a4 */ /* 0x000fe2000f8e023f */
[----:B------:R-:W-:Y:S01]  /*6b30*/  IMAD.MOV.U32 R15, RZ, RZ, R11 ;  /* 0x000000ffff0f7224 */ /* 0x000fe200078e000b */
[----:B------:R-:W-:-:S04]  /*6b40*/  DEPBAR.LE SB0, 0x0 ;  /* 0x000080000000791a */ /* 0x000fc80000000000 */
[----:B------:R-:W1:Y:S01]  /*6b50*/  @!P5 LDC.64 R6, c[0x0][0x220] ;  /* 0x00008800ff06db82 */ /* 0x000e620000000a00 */
[----:B------:R-:W-:-:S07]  /*6b60*/  UIMAD UR4, UR6, UR35, UR4 ;  /* 0x00000023060472a4 */ /* 0x000fce000f8e0204 */
[----:B------:R-:W-:Y:S01]  /*6b70*/  BAR.SYNC.DEFER_BLOCKING 0x0 ;  /* 0x0000000000007b1d */ /* 0x000fe20000010000 */
[----:B------:R-:W-:Y:S01]  /*6b80*/  IMAD.WIDE.U32 R22, R22, UR35, R14 ;  /* 0x0000002316167c25 */ /* 0x000fe2000f8e000e */
[----:B------:R-:W-:-:S03]  /*6b90*/  UISETP.GT.AND UP0, UPT, UR20, UR16, UPT ;  /* 0x000000101400728c */ /* 0x000fc6000bf04270 */
[----:B------:R-:W-:-:S03]  /*6ba0*/  VIADD R0, R23, UR4 ;  /* 0x0000000417007c36 */ /* 0x000fc60008000000 */
[----:B------:R-:W2:Y:S08]  /*6bb0*/  @!P4 LDC.64 R4, c[0x0][0x220] ;  /* 0x00008800ff04cb82 */ /* 0x000eb00000000a00 */
[----:B------:R-:W3:Y:S08]  /*6bc0*/  @!P3 LDC.64 R20, c[0x0][0x220] ;  /* 0x00008800ff14bb82 */ /* 0x000ef00000000a00 */
[----:B------:R-:W4:Y:S01]  /*6bd0*/  @!P2 LDC.64 R18, c[0x0][0x220] ;  /* 0x00008800ff12ab82 */ /* 0x000f220000000a00 */
[C---:B-1----:R-:W-:Y:S01]  /*6be0*/  @!P5 LEA R26, P1, R22.reuse, R6, 0x1 ;  /* 0x00000006161ad211 */ /* 0x042fe200078208ff */
[----:B------:R-:W-:Y:S03]  /*6bf0*/  @P5 STS.128 [R230+0x18000], RZ ;  /* 0x018000ffe6005388 */ /* 0x000fe60000000c00 */
[----:B------:R-:W-:-:S02]  /*6c00*/  @!P5 LEA.HI.X R27, R22, R7, R0, 0x1, P1 ;  /* 0x00000007161bd211 */ /* 0x000fc400008f0c00 */
[C---:B------:R-:W-:Y:S01]  /*6c10*/  IADD3 R2, P1, R22.reuse, UR38, RZ ;  /* 0x0000002616027c10 */ /* 0x040fe2000ff3e0ff */
[----:B------:R-:W1:Y:S01]  /*6c20*/  @!P5 LDC.64 R16, c[0x0][0x220] ;  /* 0x00008800ff10db82 */ /* 0x000e620000000a00 */
[C---:B--2---:R-:W-:Y:S01]  /*6c30*/  @!P4 LEA R24, P0, R22.reuse, R4, 0x1 ;  /* 0x000000041618c211 */ /* 0x044fe200078008ff */
[----:B------:R-:W-:Y:S01]  /*6c40*/  @!PT LDS RZ, [RZ] ;  /* 0x00000000fffff984 */ /* 0x000fe20000000800 */
[----:B------:R-:W-:Y:S01]  /*6c50*/  @!PT LDS RZ, [RZ] ;  /* 0x00000000fffff984 */ /* 0x000fe20000000800 */
[----:B------:R-:W-:Y:S01]  /*6c60*/  @!PT LDS RZ, [RZ] ;  /* 0x00000000fffff984 */ /* 0x000fe20000000800 */
[----:B------:R-:W-:Y:S03]  /*6c70*/  @!P5 LDGSTS.E.BYPASS.LTC128B.128 [R230+0x18000], desc[UR30][R26.64] ;  /* 0x180000001ae6dfae */ /* 0x000fe6000b901d5e */
[C-C-:B------:R-:W-:Y:S01]  /*6c80*/  @!P4 LEA.HI.X R25, R22.reuse, R5, R0.reuse, 0x1, P0 ;  /* 0x000000051619c211 */ /* 0x140fe200000f0c00 */
[----:B------:R-:W-:Y:S02]  /*6c90*/  @P4 STS.128 [R230+0x1a000], RZ ;  /* 0x01a000ffe6004388 */ /* 0x000fe40000000c00 */
[----:B------:R-:W2:Y:S01]  /*6ca0*/  @!P4 LDC.64 R14, c[0x0][0x220] ;  /* 0x00008800ff0ecb82 */ /* 0x000ea20000000a00 */
[C---:B---3--:R-:W-:Y:S01]  /*6cb0*/  @!P3 LEA R20, P0, R22.reuse, R20, 0x1 ;  /* 0x000000141614b211 */ /* 0x048fe200078008ff */
[----:B------:R-:W-:Y:S01]  /*6cc0*/  @!PT LDS RZ, [RZ] ;  /* 0x00000000fffff984 */ /* 0x000fe20000000800 */
[----:B------:R-:W-:Y:S01]  /*6cd0*/  @!PT LDS RZ, [RZ] ;  /* 0x00000000fffff984 */ /* 0x000fe20000000800 */
[----:B------:R-:W-:Y:S01]  /*6ce0*/  @!PT LDS RZ, [RZ] ;  /* 0x00000000fffff984 */ /* 0x000fe20000000800 */
[----:B------:R4:W-:Y:S03]  /*6cf0*/  @!P4 LDGSTS.E.BYPASS.LTC128B.128 [R230+0x1a000], desc[UR30][R24.64+0x80] ;  /* 0x1a00008018e6cfae */ /* 0x0009e6000b901d5e */
[----:B------:R-:W-:Y:S01]  /*6d00*/  @!P3 LEA.HI.X R21, R22, R21, R0, 0x1, P0 ;  /* 0x000000151615b211 */ /* 0x000fe200000f0c00 */
[----:B------:R-:W-:Y:S02]  /*6d10*/  @P3 STS.128 [R230+0x1c000], RZ ;  /* 0x01c000ffe6003388 */ /* 0x000fe40000000c00 */
[----:B------:R-:W3:Y:S02]  /*6d20*/  @!P3 LDC.64 R6, c[0x0][0x220] ;  /* 0x00008800ff06bb82 */ /* 0x000ee40000000a00 */
[----:B------:R-:W-:Y:S01]  /*6d30*/  @!PT LDS RZ, [RZ] ;  /* 0x00000000fffff984 */ /* 0x000fe20000000800 */
[----:B------:R-:W-:Y:S01]  /*6d40*/  @!PT LDS RZ, [RZ] ;  /* 0x00000000fffff984 */ /* 0x000fe20000000800 */
[----:B------:R-:W-:Y:S01]  /*6d50*/  @!PT LDS RZ, [RZ] ;  /* 0x00000000fffff984 */ /* 0x000fe20000000800 */
[----:B------:R-:W-:Y:S04]  /*6d60*/  @!P3 LDGSTS.E.BYPASS.LTC128B.128 [R230+0x1c000], desc[UR30][R20.64+0x100] ;  /* 0x1c00010014e6bfae */ /* 0x000fe8000b901d5e */
[----:B------:R-:W-:Y:S02]  /*6d70*/  @P2 STS.128 [R230+0x1e000], RZ ;  /* 0x01e000ffe6002388 */ /* 0x000fe40000000c00 */
[----:B------:R-:W5:Y:S01]  /*6d80*/  @!P2 LDC.64 R4, c[0x0][0x220] ;  /* 0x00008800ff04ab82 */ /* 0x000f620000000a00 */
[----:B--2---:R-:W-:-:S02]  /*6d90*/  @!P4 LEA R14, P6, R2, R14, 0x1 ;  /* 0x0000000e020ec211 */ /* 0x004fc400078c08ff */
[----:B----4-:R-:W-:Y:S02]  /*6da0*/  @!P2 LEA R24, P0, R22, R18, 0x1 ;  /* 0x000000121618a211 */ /* 0x010fe400078008ff */
[----:B------:R-:W-:Y:S02]  /*6db0*/  IADD3.X R18, R0, UR33, RZ, P1, !PT ;  /* 0x0000002100127c10 */ /* 0x000fe40008ffe4ff */
[----:B-1----:R-:W-:Y:S02]  /*6dc0*/  @!P5 LEA R16, P1, R2, R16, 0x1 ;  /* 0x000000100210d211 */ /* 0x002fe400078208ff */
[----:B------:R-:W-:Y:S02]  /*6dd0*/  @!P2 LEA.HI.X R25, R22, R19, R0, 0x1, P0 ;  /* 0x000000131619a211 */ /* 0x000fe400000f0c00 */
[C---:B------:R-:W-:Y:S02]  /*6de0*/  @!P5 LEA.HI.X R17, R2.reuse, R17, R18, 0x1, P1 ;  /* 0x000000110211d211 */ /* 0x040fe400008f0c12 */
[C---:B---3--:R-:W-:Y:S01]  /*6df0*/  @!P3 LEA R6, P1, R2.reuse, R6, 0x1 ;  /* 0x000000060206b211 */ /* 0x048fe200078208ff */
[----:B------:R-:W-:Y:S01]  /*6e00*/  @!PT LDS RZ, [RZ] ;  /* 0x00000000fffff984 */ /* 0x000fe20000000800 */
[----:B------:R-:W-:Y:S01]  /*6e10*/  @!PT LDS RZ, [RZ] ;  /* 0x00000000fffff984 */ /* 0x000fe20000000800 */
[----:B------:R-:W-:Y:S01]  /*6e20*/  @!PT LDS RZ, [RZ] ;  /* 0x00000000fffff984 */ /* 0x000fe20000000800 */
[----:B------:R-:W-:Y:S01]  /*6e30*/  @!P2 LDGSTS.E.BYPASS.LTC128B.128 [R230+0x1e000], desc[UR30][R24.64+0x180] ;  /* 0x1e00018018e6afae */ /* 0x000fe2000b901d5e */
[----:B-----5:R-:W-:-:S02]  /*6e40*/  @!P2 LEA R4, P0, R2, R4, 0x1 ;  /* 0x000000040204a211 */ /* 0x020fc400078008ff */
[C-C-:B------:R-:W-:Y:S01]  /*6e50*/  @!P4 LEA.HI.X R15, R2.reuse, R15, R18.reuse, 0x1, P6 ;  /* 0x0000000f020fc211 */ /* 0x140fe200030f0c12 */
[----:B------:R-:W-:Y:S01]  /*6e60*/  @P5 STS.128 [R230+0x19000], RZ ;  /* 0x019000ffe6005388 */ /* 0x000fe20000000c00 */
[C-C-:B------:R-:W-:Y:S02]  /*6e70*/  @!P3 LEA.HI.X R7, R2.reuse, R7, R18.reuse, 0x1, P1 ;  /* 0x000000070207b211 */ /* 0x140fe400008f0c12 */
[----:B------:R-:W-:Y:S01]  /*6e80*/  @!P2 LEA.HI.X R5, R2, R5, R18, 0x1, P0 ;  /* 0x000000050205a211 */ /* 0x000fe200000f0c12 */
[----:B------:R-:W-:Y:S01]  /*6e90*/  @!PT LDS RZ, [RZ] ;  /* 0x00000000fffff984 */ /* 0x000fe20000000800 */
[----:B------:R-:W-:Y:S01]  /*6ea0*/  @!PT LDS RZ, [RZ] ;  /* 0x00000000fffff984 */ /* 0x000fe20000000800 */
[----:B------:R-:W-:Y:S01]  /*6eb0*/  @!PT LDS RZ, [RZ] ;  /* 0x00000000fffff984 */ /* 0x000fe20000000800 */
[----:B------:R-:W-:Y:S01]  /*6ec0*/  @!P5 LDGSTS.E.BYPASS.LTC128B.128 [R230+0x19000], desc[UR30][R16.64] ;  /* 0x1900000010e6dfae */ /* 0x000fe2000b901d5e */
[----:B------:R-:W-:-:S03]  /*6ed0*/  IMAD.U32 R2, RZ, RZ, UR20 ;  /* 0x00000014ff027e24 */ /* 0x000fc6000f8e00ff */
[----:B------:R-:W-:Y:S01]  /*6ee0*/  @P4 STS.128 [R230+0x1b000], RZ ;  /* 0x01b000ffe6004388 */ /* 0x000fe20000000c00 */
[----:B------:R-:W-:-:S03]  /*6ef0*/  IMAD R2, R2, 0x40, R239 ;  /* 0x0000004002027824 */ /* 0x000fc600078e02ef */
[----:B------:R-:W-:Y:S01]  /*6f00*/  @!PT LDS RZ, [RZ] ;  /* 0x00000000fffff984 */ /* 0x000fe20000000800 */
[----:B------:R-:W-:Y:S01]  /*6f10*/  @!PT LDS RZ, [RZ] ;  /* 0x00000000fffff984 */ /* 0x000fe20000000800 */
[----:B------:R-:W-:Y:S01]  /*6f20*/  @!PT LDS RZ, [RZ] ;  /* 0x00000000fffff984 */ /* 0x000fe20000000800 */
[----:B------:R1:W-:Y:S02]  /*6f30*/  @!P4 LDGSTS.E.BYPASS.LTC128B.128 [R230+0x1b000], desc[UR30][R14.64+0x80] ;  /* 0x1b0000800ee6cfae */ /* 0x0003e4000b901d5e */
[C---:B------:R-:W-:Y:S02]  /*6f40*/  ISETP.GE.AND P6, PT, R2.reuse, R237, PT ;  /* 0x000000ed0200720c */ /* 0x040fe40003fc6270 */
[----:B------:R-:W-:Y:S02]  /*6f50*/  @P3 STS.128 [R230+0x1d000], RZ ;  /* 0x01d000ffe6003388 */ /* 0x000fe40000000c00 */
[C---:B------:R-:W-:Y:S02]  /*6f60*/  ISETP.LT.OR P6, PT, R2.reuse, R238, P6 ;  /* 0x000000ee0200720c */ /* 0x040fe400037c1670 */
        /* <DEDUP_REMOVED lines=10> */
[----:B------:R-:W3:Y:S01]  /*7010*/  LDSM.16.M88.4 R28, [R221+0x10000] ;  /* 0x01000000dd1c783b */ /* 0x000ee20000000200 */
[----:B-1----:R-:W-:-:S03]  /*7020*/  VIADD R14, R2, 0x1 ;  /* 0x00000001020e7836 */ /* 0x002fc60000000000 */
[----:B------:R-:W1:Y:S01]  /*7030*/  LDSM.16.M88.4 R20, [R221+0x10800] ;  /* 0x01080000dd14783b */ /* 0x000e620000000200 */
[----:B------:R-:W-:-:S03]  /*7040*/  VIADD R15, R2, 0x8 ;  /* 0x00000008020f7836 */ /* 0x000fc60000000000 */
[----:B------:R-:W-:Y:S01]  /*7050*/  LDSM.16.M88.4 R172, [R221+0x11800] ;  /* 0x01180000ddac783b */ /* 0x000fe20000000200 */
[C---:B------:R-:W-:Y:S02]  /*7060*/  ISETP.GE.AND P1, PT, R14.reuse, R237, PT ;  /* 0x000000ed0e00720c */ /* 0x040fe40003f26270 */
[C---:B------:R-:W-:Y:S01]  /*7070*/  ISETP.GE.AND P0, PT, R14.reuse, R231, PT ;  /* 0x000000e70e00720c */ /* 0x040fe20003f06270 */
[----:B------:R-:W-:Y:S01]  /*7080*/  LDSM.16.M88.4 R176, [R220] ;  /* 0x00000000dcb0783b */ /* 0x000fe20000000200 */
[C---:B------:R-:W-:Y:S02]  /*7090*/  ISETP.LT.OR P1, PT, R14.reuse, R238, P1 ;  /* 0x000000ee0e00720c */ /* 0x040fe40000f21670 */
[----:B------:R-:W-:Y:S01]  /*70a0*/  ISETP.LT.OR P0, PT, R14, R236, P0 ;  /* 0x000000ec0e00720c */ /* 0x000fe20000701670 */
[----:B------:R-:W-:Y:S01]  /*70b0*/  LDSM.16.M88.4 R168, [R219] ;  /* 0x00000000dba8783b */ /* 0x000fe20000000200 */
[----:B------:R-:W-:-:S03]  /*70c0*/  VIADD R14, R2, 0x9 ;  /* 0x00000009020e7836 */ /* 0x000fc60000000000 */
[----:B--2---:R-:W2:Y:S04]  /*70d0*/  LDSM.16.M88.4 R4, [R221+0x11000] ;  /* 0x01100000dd04783b */ /* 0x004ea80000000200 */
[----:B------:R-:W4:Y:S04]  /*70e0*/  LDSM.16.M88.4 R180, [R210] ;  /* 0x00000000d2b4783b */ /* 0x000f280000000200 */
[----:B------:R-:W5:Y:S04]  /*70f0*/  LDSM.16.M88.4 R244, [R211] ;  /* 0x00000000d3f4783b */ /* 0x000f680000000200 */
[----:B------:R-:W5:Y:S04]  /*7100*/  LDSM.16.M88.4 R184, [R209] ;  /* 0x00000000d1b8783b */ /* 0x000f680000000200 */
[----:B------:R-:W-:Y:S01]  /*7110*/  LDSM.16.M88.4 R224, [R215+0x10800] ;  /* 0x01080000d7e0783b */ /* 0x000fe20000000200 */
[C---:B---3--:R-:W-:Y:S03]  /*7120*/  HMMA.16816.F32.BF16 R32, R188.reuse, R28, RZ ;  /* 0x0000001cbc20723c */ /* 0x048fe600000418ff */
[----:B------:R-:W0:Y:S03]  /*7130*/  LDGDEPBAR ;  /* 0x00000000000079af */ /* 0x000e260000000000 */
[C---:B------:R-:W-:Y:S06]  /*7140*/  HMMA.16816.F32.BF16 R28, R188.reuse, R30, RZ ;  /* 0x0000001ebc1c723c */ /* 0x040fec00000418ff */
[C---:B-1----:R-:W-:Y:S06]  /*7150*/  HMMA.16816.F32.BF16 R24, R188.reuse, R20, RZ ;  /* 0x00000014bc18723c */ /* 0x042fec00000418ff */
[C---:B------:R-:W-:Y:S06]  /*7160*/  HMMA.16816.F32.BF16 R20, R188.reuse, R22, RZ ;  /* 0x00000016bc14723c */ /* 0x040fec00000418ff */
[C---:B--2---:R-:W-:Y:S06]  /*7170*/  HMMA.16816.F32.BF16 R16, R188.reuse, R4, RZ ;  /* 0x00000004bc10723c */ /* 0x044fec00000418ff */
[C---:B------:R-:W-:Y:S06]  /*7180*/  HMMA.16816.F32.BF16 R4, R188.reuse, R6, RZ ;  /* 0x00000006bc04723c */ /* 0x040fec00000418ff */
[C---:B------:R-:W-:Y:S06]  /*7190*/  HMMA.16816.F32.BF16 R192, R188.reuse, R172, RZ ;  /* 0x000000acbcc0723c */ /* 0x040fec00000418ff */
[----:B------:R-:W-:Y:S01]  /*71a0*/  HMMA.16816.F32.BF16 R188, R188, R174, RZ ;  /* 0x000000aebcbc723c */ /* 0x000fe200000418ff */
[----:B------:R-:W-:Y:S05]  /*71b0*/  LDSM.16.M88.4 R172, [R218] ;  /* 0x00000000daac783b */ /* 0x000fea0000000200 */
[C---:B------:R-:W-:Y:S06]  /*71c0*/  HMMA.16816.F32.BF16 R32, R176.reuse, R168, R32 ;  /* 0x000000a8b020723c */ /* 0x040fec0000041820 */
[C---:B------:R-:W-:Y:S01]  /*71d0*/  HMMA.16816.F32.BF16 R28, R176.reuse, R170, R28 ;  /* 0x000000aab01c723c */ /* 0x040fe2000004181c */
[----:B------:R-:W1:Y:S05]  /*71e0*/  LDSM.16.M88.4 R168, [R215+0x10000] ;  /* 0x01000000d7a8783b */ /* 0x000e6a0000000200 */
[C---:B----4-:R-:W-:Y:S06]  /*71f0*/  HMMA.16816.F32.BF16 R16, R176.reuse, R180, R16 ;  /* 0x000000b4b010723c */ /* 0x050fec0000041810 */
[C---:B------:R-:W-:Y:S01]  /*7200*/  HMMA.16816.F32.BF16 R4, R176.reuse, R182, R4 ;  /* 0x000000b6b004723c */ /* 0x040fe20000041804 */
[----:B------:R-:W2:Y:S05]  /*7210*/  LDSM.16.M88.4 R180, [R215+0x11000] ;  /* 0x01100000d7b4783b */ /* 0x000eaa0000000200 */
[C---:B-----5:R-:W-:Y:S06]  /*7220*/  HMMA.16816.F32.BF16 R24, R176.reuse, R244, R24 ;  /* 0x000000f4b018723c */ /* 0x060fec0000041818 */
[C---:B------:R-:W-:Y:S01]  /*7230*/  HMMA.16816.F32.BF16 R20, R176.reuse, R246, R20 ;  /* 0x000000f6b014723c */ /* 0x040fe20000041814 */
[----:B------:R-:W-:Y:S05]  /*7240*/  LDSM.16.M88.4 R244, [R208+0x800] ;  /* 0x00080000d0f4783b */ /* 0x000fea0000000200 */
[C---:B------:R-:W-:Y:S06]  /*7250*/  HMMA.16816.F32.BF16 R192, R176.reuse, R184, R192 ;  /* 0x000000b8b0c0723c */ /* 0x040fec00000418c0 */
[----:B------:R-:W-:Y:S01]  /*7260*/  HMMA.16816.F32.BF16 R188, R176, R186, R188 ;  /* 0x000000bab0bc723c */ /* 0x000fe200000418bc */
[----:B------:R-:W3:Y:S04]  /*7270*/  LDSM.16.M88.4 R184, [R215+0x11800] ;  /* 0x01180000d7b8783b */ /* 0x000ee80000000200 */
[----:B------:R-:W-:Y:S01]  /*7280*/  LDSM.16.M88.4 R176, [R217] ;  /* 0x00000000d9b0783b */ /* 0x000fe20000000200 */
[C---:B-1----:R-:W-:Y:S06]  /*7290*/  HMMA.16816.F32.BF16 R32, R172.reuse, R168, R32 ;  /* 0x000000a8ac20723c */ /* 0x042fec0000041820 */
[C---:B------:R-:W-:Y:S01]  /*72a0*/  HMMA.16816.F32.BF16 R28, R172.reuse, R170, R28 ;  /* 0x000000aaac1c723c */ /* 0x040fe2000004181c */
[----:B------:R-:W1:Y:S05]  /*72b0*/  LDSM.16.M88.4 R168, [R208] ;  /* 0x00000000d0a8783b */ /* 0x000e6a0000000200 */
[C---:B--2---:R-:W-:Y:S06]  /*72c0*/  HMMA.16816.F32.BF16 R16, R172.reuse, R180, R16 ;  /* 0x000000b4ac10723c */ /* 0x044fec0000041810 */
[C---:B------:R-:W-:Y:S01]  /*72d0*/  HMMA.16816.F32.BF16 R4, R172.reuse, R182, R4 ;  /* 0x000000b6ac04723c */ /* 0x040fe20000041804 */
[----:B------:R-:W2:Y:S05]  /*72e0*/  LDSM.16.M88.4 R180, [R208+0x1000] ;  /* 0x00100000d0b4783b */ /* 0x000eaa0000000200 */
[C---:B------:R-:W-:Y:S06]  /*72f0*/  HMMA.16816.F32.BF16 R24, R172.reuse, R224, R24 ;  /* 0x000000e0ac18723c */ /* 0x040fec0000041818 */
[C---:B------:R-:W-:Y:S01]  /*7300*/  HMMA.16816.F32.BF16 R20, R172.reuse, R226, R20 ;  /* 0x000000e2ac14723c */ /* 0x040fe20000041814 */
[----:B------:R-:W-:Y:S05]  /*7310*/  LDSM.16.M88.4 R224, [R221+0x12800] ;  /* 0x01280000dde0783b */ /* 0x000fea0000000200 */
[C---:B---3--:R-:W-:Y:S06]  /*7320*/  HMMA.16816.F32.BF16 R192, R172.reuse, R184, R192 ;  /* 0x000000b8acc0723c */ /* 0x048fec00000418c0 */
        /* <DEDUP_REMOVED lines=11> */
[----:B------:R-:W-:Y:S05]  /*73e0*/  LDSM.16.M88.4 R244, [R206] ;  /* 0x00000000cef4783b */ /* 0x000fea0000000200 */
[C---:B---3--:R-:W-:Y:S06]  /*73f0*/  HMMA.16816.F32.BF16 R192, R176.reuse, R184, R192 ;  /* 0x000000b8b0c0723c */ /* 0x048fec00000418c0 */
[----:B------:R-:W-:Y:S01]  /*7400*/  HMMA.16816.F32.BF16 R188, R176, R186, R188 ;  /* 0x000000bab0bc723c */ /* 0x000fe200000418bc */
[----:B------:R-:W3:Y:S04]  /*7410*/  LDSM.16.M88.4 R184, [R221+0x13800] ;  /* 0x01380000ddb8783b */ /* 0x000ee80000000200 */
[----:B------:R-:W-:Y:S01]  /*7420*/  LDSM.16.M88.4 R176, [R220+0x4000] ;  /* 0x00400000dcb0783b */ /* 0x000fe20000000200 */
[C---:B-1----:R-:W-:Y:S06]  /*7430*/  HMMA.16816.F32.BF16 R32, R172.reuse, R168, R32 ;  /* 0x000000a8ac20723c */ /* 0x042fec0000041820 */
[C---:B------:R-:W-:Y:S01]  /*7440*/  HMMA.16816.F32.BF16 R28, R172.reuse, R170, R28 ;  /* 0x000000aaac1c723c */ /* 0x040fe2000004181c */
[----:B------:R-:W1:Y:S05]  /*7450*/  LDSM.16.M88.4 R168, [R207] ;  /* 0x00000000cfa8783b */ /* 0x000e6a0000000200 */
[C---:B--2---:R-:W-:Y:S06]  /*7460*/  HMMA.16816.F32.BF16 R16, R172.reuse, R180, R16 ;  /* 0x000000b4ac10723c */ /* 0x044fec0000041810 */
[C---:B------:R-:W-:Y:S01]  /*7470*/  HMMA.16816.F32.BF16 R4, R172.reuse, R182, R4 ;  /* 0x000000b6ac04723c */ /* 0x040fe20000041804 */
[----:B------:R-:W2:Y:S05]  /*7480*/  LDSM.16.M88.4 R180, [R205] ;  /* 0x00000000cdb4783b */ /* 0x000eaa0000000200 */
[C---:B------:R-:W-:Y:S06]  /*7490*/  HMMA.16816.F32.BF16 R24, R172.reuse, R224, R24 ;  /* 0x000000e0ac18723c */ /* 0x040fec0000041818 */
[C---:B------:R-:W-:Y:S01]  /*74a0*/  HMMA.16816.F32.BF16 R20, R172.reuse, R226, R20 ;  /* 0x000000e2ac14723c */ /* 0x040fe20000041814 */
[----:B------:R-:W-:Y:S05]  /*74b0*/  LDSM.16.M88.4 R224, [R218+0x4000] ;  /* 0x00400000dae0783b */ /* 0x000fea0000000200 */
[C---:B---3--:R-:W-:Y:S06]  /*74c0*/  HMMA.16816.F32.BF16 R192, R172.reuse, R184, R192 ;  /* 0x000000b8acc0723c */ /* 0x048fec00000418c0 */
[----:B------:R-:W-:Y:S01]  /*74d0*/  HMMA.16816.F32.BF16 R188, R172, R186, R188 ;  /* 0x000000baacbc723c */ /* 0x000fe200000418bc */
[----:B------:R-:W3:Y:S04]  /*74e0*/  LDSM.16.M88.4 R184, [R204] ;  /* 0x00000000ccb8783b */ /* 0x000ee80000000200 */
        /* <DEDUP_REMOVED lines=26> */
[----:B------:R-:W-:Y:S01]  /*7690*/  LDSM.16.M88.4 R244, [R203] ;  /* 0x00000000cbf4783b */ /* 0x000fe20000000200 */
        /* <DEDUP_REMOVED lines=11> */
[----:B------:R-:W2:Y:S04]  /*7750*/  LDSM.16.M88.4 R180, [R221+0x15800] ;  /* 0x01580000ddb4783b */ /* 0x000ea80000000200 */
[----:B------:R-:W5:Y:S01]  /*7760*/  LDSM.16.M88.4 R172, [R220+0x8000] ;  /* 0x00800000dcac783b */ /* 0x000f620000000200 */
[C---:B---3--:R-:W-:Y:S06]  /*7770*/  HMMA.16816.F32.BF16 R32, R176.reuse, R224, R32 ;  /* 0x000000e0b020723c */ /* 0x048fec0000041820 */
[C---:B------:R-:W-:Y:S01]  /*7780*/  HMMA.16816.F32.BF16 R28, R176.reuse, R226, R28 ;  /* 0x000000e2b01c723c */ /* 0x040fe2000004181c */
[----:B------:R-:W-:Y:S05]  /*7790*/  LDSM.16.M88.4 R224, [R215+0x14000] ;  /* 0x01400000d7e0783b */ /* 0x000fea0000000200 */
[C---:B-1----:R-:W-:Y:S06]  /*77a0*/  HMMA.16816.F32.BF16 R24, R176.reuse, R168, R24 ;  /* 0x000000a8b018723c */ /* 0x042fec0000041818 */
[C---:B------:R-:W-:Y:S01]  /*77b0*/  HMMA.16816.F32.BF16 R20, R176.reuse, R170, R20 ;  /* 0x000000aab014723c */ /* 0x040fe20000041814 */
[----:B------:R-:W1:Y:S05]  /*77c0*/  LDSM.16.M88.4 R168, [R202] ;  /* 0x00000000caa8783b */ /* 0x000e6a0000000200 */
[C---:B----4-:R-:W-:Y:S06]  /*77d0*/  HMMA.16816.F32.BF16 R16, R176.reuse, R184, R16 ;  /* 0x000000b8b010723c */ /* 0x050fec0000041810 */
[C---:B------:R-:W-:Y:S01]  /*77e0*/  HMMA.16816.F32.BF16 R4, R176.reuse, R186, R4 ;  /* 0x000000bab004723c */ /* 0x040fe20000041804 */
[----:B------:R-:W3:Y:S05]  /*77f0*/  LDSM.16.M88.4 R184, [R201] ;  /* 0x00000000c9b8783b */ /* 0x000eea0000000200 */
[C---:B--2---:R-:W-:Y:S06]  /*7800*/  HMMA.16816.F32.BF16 R192, R176.reuse, R180, R192 ;  /* 0x000000b4b0c0723c */ /* 0x044fec00000418c0 */
[----:B------:R-:W-:Y:S01]  /*7810*/  HMMA.16816.F32.BF16 R188, R176, R182, R188 ;  /* 0x000000b6b0bc723c */ /* 0x000fe200000418bc */
[----:B------:R-:W2:Y:S04]  /*7820*/  LDSM.16.M88.4 R180, [R200] ;  /* 0x00000000c8b4783b */ /* 0x000ea80000000200 */
[----:B------:R-:W4:Y:S01]  /*7830*/  LDSM.16.M88.4 R176, [R218+0x8000] ;  /* 0x00800000dab0783b */ /* 0x000f220000000200 */
[C---:B-----5:R-:W-:Y:S06]  /*7840*/  HMMA.16816.F32.BF16 R32, R172.reuse, R244, R32 ;  /* 0x000000f4ac20723c */ /* 0x060fec0000041820 */
[C---:B------:R-:W-:Y:S01]  /*7850*/  HMMA.16816.F32.BF16 R28, R172.reuse, R246, R28 ;  /* 0x000000f6ac1c723c */ /* 0x040fe2000004181c */
[----:B------:R-:W-:Y:S05]  /*7860*/  LDSM.16.M88.4 R244, [R215+0x15000] ;  /* 0x01500000d7f4783b */ /* 0x000fea0000000200 */
[C---:B-1----:R-:W-:Y:S06]  /*7870*/  HMMA.16816.F32.BF16 R24, R172.reuse, R168, R24 ;  /* 0x000000a8ac18723c */ /* 0x042fec0000041818 */
[C---:B------:R-:W-:Y:S01]  /*7880*/  HMMA.16816.F32.BF16 R20, R172.reuse, R170, R20 ;  /* 0x000000aaac14723c */ /* 0x040fe20000041814 */
[----:B------:R-:W1:Y:S05]  /*7890*/  LDSM.16.M88.4 R168, [R215+0x14800] ;  /* 0x01480000d7a8783b */ /* 0x000e6a0000000200 */
[C---:B---3--:R-:W-:Y:S06]  /*78a0*/  HMMA.16816.F32.BF16 R16, R172.reuse, R184, R16 ;  /* 0x000000b8ac10723c */ /* 0x048fec0000041810 */
[C---:B------:R-:W-:Y:S01]  /*78b0*/  HMMA.16816.F32.BF16 R4, R172.reuse, R186, R4 ;  /* 0x000000baac04723c */ /* 0x040fe20000041804 */
[----:B------:R-:W3:Y:S05]  /*78c0*/  LDSM.16.M88.4 R184, [R215+0x15800] ;  /* 0x01580000d7b8783b */ /* 0x000eea0000000200 */
[C---:B--2---:R-:W-:Y:S06]  /*78d0*/  HMMA.16816.F32.BF16 R192, R172.reuse, R180, R192 ;  /* 0x000000b4acc0723c */ /* 0x044fec00000418c0 */
[----:B------:R-:W-:Y:S01]  /*78e0*/  HMMA.16816.F32.BF16 R188, R172, R182, R188 ;  /* 0x000000b6acbc723c */ /* 0x000fe200000418bc */
[----:B------:R-:W-:Y:S04]  /*78f0*/  LDSM.16.M88.4 R180, [R217+0x8000] ;  /* 0x00800000d9b4783b */ /* 0x000fe80000000200 */
[----:B------:R-:W2:Y:S01]  /*7900*/  LDSM.16.M88.4 R172, [R208+0x4000] ;  /* 0x00400000d0ac783b */ /* 0x000ea20000000200 */
[C---:B----4-:R-:W-:Y:S06]  /*7910*/  HMMA.16816.F32.BF16 R32, R176.reuse, R224, R32 ;  /* 0x000000e0b020723c */ /* 0x050fec0000041820 */
[C---:B------:R-:W-:Y:S01]  /*7920*/  HMMA.16816.F32.BF16 R28, R176.reuse, R226, R28 ;  /* 0x000000e2b01c723c */ /* 0x040fe2000004181c */
[----:B------:R-:W-:Y:S05]  /*7930*/  LDSM.16.M88.4 R224, [R208+0x5000] ;  /* 0x00500000d0e0783b */ /* 0x000fea0000000200 */
[C---:B-1----:R-:W-:Y:S06]  /*7940*/  HMMA.16816.F32.BF16 R24, R176.reuse, R168, R24 ;  /* 0x000000a8b018723c */ /* 0x042fec0000041818 */
[C---:B------:R-:W-:Y:S01]  /*7950*/  HMMA.16816.F32.BF16 R20, R176.reuse, R170, R20 ;  /* 0x000000aab014723c */ /* 0x040fe20000041814 */
[----:B------:R-:W1:Y:S05]  /*7960*/  LDSM.16.M88.4 R168, [R208+0x4800] ;  /* 0x00480000d0a8783b */ /* 0x000e6a0000000200 */
[C---:B------:R-:W-:Y:S06]  /*7970*/  HMMA.16816.F32.BF16 R16, R176.reuse, R244, R16 ;  /* 0x000000f4b010723c */ /* 0x040fec0000041810 */
[C---:B------:R-:W-:Y:S01]  /*7980*/  HMMA.16816.F32.BF16 R4, R176.reuse, R246, R4 ;  /* 0x000000f6b004723c */ /* 0x040fe20000041804 */
[----:B------:R-:W-:Y:S05]  /*7990*/  LDSM.16.M88.4 R244, [R222+0xc000] ;  /* 0x00c00000def4783b */ /* 0x000fea0000000200 */
[C---:B---3--:R-:W-:Y:S06]  /*79a0*/  HMMA.16816.F32.BF16 R192, R176.reuse, R184, R192 ;  /* 0x000000b8b0c0723c */ /* 0x048fec00000418c0 */
        /* <DEDUP_REMOVED lines=9> */
[C---:B------:R-:W-:Y:S06]  /*7a40*/  HMMA.16816.F32.BF16 R16, R180.reuse, R224, R16 ;  /* 0x000000e0b410723c */ /* 0x040fec0000041810 */
[C---:B------:R-:W-:Y:S01]  /*7a50*/  HMMA.16816.F32.BF16 R4, R180.reuse, R226, R4 ;  /* 0x000000e2b404723c */ /* 0x040fe20000041804 */
[----:B------:R-:W4:Y:S05]  /*7a60*/  LDSM.16.M88.4 R224, [R221+0x17800] ;  /* 0x01780000dde0783b */ /* 0x000f2a0000000200 */
[C---:B---3--:R-:W-:Y:S06]  /*7a70*/  HMMA.16816.F32.BF16 R192, R180.reuse, R184, R192 ;  /* 0x000000b8b4c0723c */ /* 0x048fec00000418c0 */
[----:B------:R-:W-:Y:S01]  /*7a80*/  HMMA.16816.F32.BF16 R188, R180, R186, R188 ;  /* 0x000000bab4bc723c */ /* 0x000fe200000418bc */
[----:B------:R-:W-:Y:S04]  /*7a90*/  LDSM.16.M88.4 R184, [R220+0xc000] ;  /* 0x00c00000dcb8783b */ /* 0x000fe80000000200 */
[----:B------:R-:W3:Y:S01]  /*7aa0*/  LDSM.16.M88.4 R180, [R199] ;  /* 0x00000000c7b4783b */ /* 0x000ee20000000200 */
[C---:B--2---:R-:W-:Y:S06]  /*7ab0*/  HMMA.16816.F32.BF16 R24, R244.reuse, R172, R24 ;  /* 0x000000acf418723c */ /* 0x044fec0000041818 */
[C---:B------:R-:W-:Y:S01]  /*7ac0*/  HMMA.16816.F32.BF16 R20, R244.reuse, R174, R20 ;  /* 0x000000aef414723c */ /* 0x040fe20000041814 */
[----:B------:R-:W2:Y:S05]  /*7ad0*/  LDSM.16.M88.4 R172, [R197] ;  /* 0x00000000c5ac783b */ /* 0x000eaa0000000200 */
[C---:B------:R-:W-:Y:S06]  /*7ae0*/  HMMA.16816.F32.BF16 R32, R244.reuse, R176, R32 ;  /* 0x000000b0f420723c */ /* 0x040fec0000041820 */
[C---:B------:R-:W-:Y:S01]  /*7af0*/  HMMA.16816.F32.BF16 R28, R244.reuse, R178, R28 ;  /* 0x000000b2f41c723c */ /* 0x040fe2000004181c */
[----:B------:R-:W5:Y:S05]  /*7b00*/  LDSM.16.M88.4 R176, [R198] ;  /* 0x00000000c6b0783b */ /* 0x000f6a0000000200 */
[C---:B-1----:R-:W-:Y:S06]  /*7b10*/  HMMA.16816.F32.BF16 R16, R244.reuse, R168, R16 ;  /* 0x000000a8f410723c */ /* 0x042fec0000041810 */
[C---:B------:R-:W-:Y:S01]  /*7b20*/  HMMA.16816.F32.BF16 R4, R244.reuse, R170, R4 ;  /* 0x000000aaf404723c */ /* 0x040fe20000041804 */
[----:B------:R-:W1:Y:S05]  /*7b30*/  LDSM.16.M88.4 R168, [R196] ;  /* 0x00000000c4a8783b */ /* 0x000e6a0000000200 */
[C---:B----4-:R-:W-:Y:S06]  /*7b40*/  HMMA.16816.F32.BF16 R192, R244.reuse, R224, R192 ;  /* 0x000000e0f4c0723c */ /* 0x050fec00000418c0 */
[----:B------:R-:W-:Y:S01]  /*7b50*/  HMMA.16816.F32.BF16 R188, R244, R226, R188 ;  /* 0x000000e2f4bc723c */ /* 0x000fe200000418bc */
[----:B------:R-:W-:Y:S04]  /*7b60*/  LDSM.16.M88.4 R244, [R218+0xc000] ;  /* 0x00c00000daf4783b */ /* 0x000fe80000000200 */
[----:B------:R-:W4:Y:S01]  /*7b70*/  LDSM.16.M88.4 R224, [R215+0x16000] ;  /* 0x01600000d7e0783b */ /* 0x000f220000000200 */
[C---:B---3--:R-:W-:Y:S06]  /*7b80*/  HMMA.16816.F32.BF16 R32, R184.reuse, R180, R32 ;  /* 0x000000b4b820723c */ /* 0x048fec0000041820 */
[C---:B------:R-:W-:Y:S01]  /*7b90*/  HMMA.16816.F32.BF16 R28, R184.reuse, R182, R28 ;  /* 0x000000b6b81c723c */ /* 0x040fe2000004181c */
[----:B------:R-:W-:Y:S05]  /*7ba0*/  LDSM.16.M88.4 R180, [R217+0xc000] ;  /* 0x00c00000d9b4783b */ /* 0x000fea0000000200 */
[C---:B--2---:R-:W-:Y:S06]  /*7bb0*/  HMMA.16816.F32.BF16 R16, R184.reuse, R172, R16 ;  /* 0x000000acb810723c */ /* 0x044fec0000041810 */
[C---:B------:R-:W-:Y:S01]  /*7bc0*/  HMMA.16816.F32.BF16 R4, R184.reuse, R174, R4 ;  /* 0x000000aeb804723c */ /* 0x040fe20000041804 */
[----:B------:R-:W-:Y:S05]  /*7bd0*/  LDSM.16.M88.4 R172, [R208+0x6000] ;  /* 0x00600000d0ac783b */ /* 0x000fea0000000200 */
[C---:B-----5:R-:W-:Y:S06]  /*7be0*/  HMMA.16816.F32.BF16 R24, R184.reuse, R176, R24 ;  /* 0x000000b0b818723c */ /* 0x060fec0000041818 */
[C---:B------:R-:W-:Y:S01]  /*7bf0*/  HMMA.16816.F32.BF16 R20, R184.reuse, R178, R20 ;  /* 0x000000b2b814723c */ /* 0x040fe20000041814 */
[----:B------:R-:W2:Y:S05]  /*7c00*/  LDSM.16.M88.4 R176, [R215+0x16800] ;  /* 0x01680000d7b0783b */ /* 0x000eaa0000000200 */
[C---:B-1----:R-:W-:Y:S06]  /*7c10*/  HMMA.16816.F32.BF16 R192, R184.reuse, R168, R192 ;  /* 0x000000a8b8c0723c */ /* 0x042fec00000418c0 */
[----:B------:R-:W-:Y:S01]  /*7c20*/  HMMA.16816.F32.BF16 R188, R184, R170, R188 ;  /* 0x000000aab8bc723c */ /* 0x000fe200000418bc */
[----:B------:R-:W1:Y:S04]  /*7c30*/  LDSM.16.M88.4 R168, [R215+0x17000] ;  /* 0x01700000d7a8783b */ /* 0x000e680000000200 */
[----:B------:R-:W-:Y:S01]  /*7c40*/  LDSM.16.M88.4 R184, [R215+0x17800] ;  /* 0x01780000d7b8783b */ /* 0x000fe20000000200 */
[C---:B----4-:R-:W-:Y:S06]  /*7c50*/  HMMA.16816.F32.BF16 R32, R244.reuse, R224, R32 ;  /* 0x000000e0f420723c */ /* 0x050fec0000041820 */
[C---:B------:R-:W-:Y:S01]  /*7c60*/  HMMA.16816.F32.BF16 R28, R244.reuse, R226, R28 ;  /* 0x000000e2f41c723c */ /* 0x040fe2000004181c */
[----:B------:R-:W3:Y:S05]  /*7c70*/  LDSM.16.M88.4 R224, [R208+0x6800] ;  /* 0x00680000d0e0783b */ /* 0x000eea0000000200 */
[----:B--2---:R-:W-:-:S12]  /*7c80*/  HMMA.16816.F32.BF16 R24, R244, R176, R24 ;  /* 0x000000b0f418723c */ /* 0x004fd80000041818 */
[----:B------:R-:W-:Y:S06]  /*7c90*/  HMMA.16816.F32.BF16 R32, R180, R172, R32 ;  /* 0x000000acb420723c */ /* 0x000fec0000041820 */
[C---:B------:R-:W-:Y:S06]  /*7ca0*/  HMMA.16816.F32.BF16 R20, R244.reuse, R178, R20 ;  /* 0x000000b2f414723c */ /* 0x040fec0000041814 */
[C---:B-1----:R-:W-:Y:S06]  /*7cb0*/  HMMA.16816.F32.BF16 R16, R244.reuse, R168, R16 ;  /* 0x000000a8f410723c */ /* 0x042fec0000041810 */
[----:B------:R-:W-:Y:S01]  /*7cc0*/  HMMA.16816.F32.BF16 R4, R244, R170, R4 ;  /* 0x000000aaf404723c */ /* 0x000fe20000041804 */
[----:B------:R-:W1:Y:S05]  /*7cd0*/  LDSM.16.M88.4 R168, [R208+0x7000] ;  /* 0x00700000d0a8783b */ /* 0x000e6a0000000200 */
[----:B------:R-:W-:Y:S01]  /*7ce0*/  HMMA.16816.F32.BF16 R28, R180, R174, R28 ;  /* 0x000000aeb41c723c */ /* 0x000fe2000004181c */
[----:B------:R-:W-:-:S02]  /*7cf0*/  FSEL R0, R32, -INF , !P6 ;  /* 0xff80000020007808 */ /* 0x000fc40007000000 */
[CC--:B------:R-:W-:Y:S02]  /*7d00*/  ISETP.GE.AND P6, PT, R2.reuse, R231.reuse, PT ;  /* 0x000000e70200720c */ /* 0x0c0fe40003fc6270 */
[----:B------:R-:W-:Y:S01]  /*7d10*/  FSEL R167, R33, -INF , !P1 ;  /* 0xff80000021a77808 */ /* 0x000fe20004800000 */
[C---:B---3--:R-:W-:Y:S01]  /*7d20*/  HMMA.16816.F32.BF16 R24, R180.reuse, R224, R24 ;  /* 0x000000e0b418723c */ /* 0x048fe20000041818 */
[----:B------:R-:W-:Y:S02]  /*7d30*/  ISETP.LT.OR P6, PT, R2, R236, P6 ;  /* 0x000000ec0200720c */ /* 0x000fe400037c1670 */
[C---:B------:R-:W-:Y:S02]  /*7d40*/  ISETP.GE.AND P1, PT, R15.reuse, R231, PT ;  /* 0x000000e70f00720c */ /* 0x040fe40003f26270 */
[----:B------:R-:W-:Y:S01]  /*7d50*/  FSEL R173, R34, -INF , !P6 ;  /* 0xff80000022ad7808 */ /* 0x000fe20007000000 */
[----:B------:R-:W-:Y:S01]  /*7d60*/  HMMA.16816.F32.BF16 R20, R180, R226, R20 ;  /* 0x000000e2b414723c */ /* 0x000fe20000041814 */
[----:B------:R-:W-:-:S02]  /*7d70*/  ISETP.GE.AND P6, PT, R15, R237, PT ;  /* 0x000000ed0f00720c */ /* 0x000fc40003fc6270 */
[----:B------:R-:W-:Y:S02]  /*7d80*/  FSEL R174, R35, -INF , !P0 ;  /* 0xff80000023ae7808 */ /* 0x000fe40004000000 */
[----:B------:R-:W-:Y:S01]  /*7d90*/  ISETP.GE.AND P0, PT, R14, R237, PT ;  /* 0x000000ed0e00720c */ /* 0x000fe20003f06270 */
[----:B------:R-:W2:Y:S01]  /*7da0*/  LDSM.16.M88.4 R32, [R208+0x7800] ;  /* 0x00780000d020783b */ /* 0x000ea20000000200 */
[C---:B------:R-:W-:Y:S01]  /*7db0*/  ISETP.LT.OR P6, PT, R15.reuse, R238, P6 ;  /* 0x000000ee0f00720c */ /* 0x040fe200037c1670 */
[----:B------:R-:W-:Y:S01]  /*7dc0*/  HMMA.16816.F32.BF16 R192, R244, R184, R192 ;  /* 0x000000b8f4c0723c */ /* 0x000fe200000418c0 */
[----:B------:R-:W-:Y:S01]  /*7dd0*/  ISETP.LT.OR P1, PT, R15, R236, P1 ;  /* 0x000000ec0f00720c */ /* 0x000fe20000f21670 */
[----:B------:R-:W-:Y:S01]  /*7de0*/  VIADD R15, R2, 0x10 ;  /* 0x00000010020f7836 */ /* 0x000fe20000000000 */
[----:B------:R-:W-:Y:S01]  /*7df0*/  ISETP.LT.OR P0, PT, R14, R238, P0 ;  /* 0x000000ee0e00720c */ /* 0x000fe20000701670 */
[----:B------:R-:W-:-:S04]  /*7e00*/  DEPBAR.LE SB0, 0x0 ;  /* 0x000080000000791a */ /* 0x000fc80000000000 */
[----:B------:R-:W-:Y:S01]  /*7e10*/  FSEL R252, R28, -INF , !P6 ;  /* 0xff8000001cfc7808 */ /* 0x000fe20007000000 */
[----:B------:R-:W-:Y:S01]  /*7e20*/  HMMA.16816.F32.BF16 R188, R244, R186, R188 ;  /* 0x000000baf4bc723c */ /* 0x000fe200000418bc */
[----:B------:R-:W-:Y:S01]  /*7e30*/  BAR.SYNC.DEFER_BLOCKING 0x0 ;  /* 0x0000000000007b1d */ /* 0x000fe20000010000 */
[----:B------:R-:W-:Y:S02]  /*7e40*/  ISETP.GE.AND P6, PT, R14, R231, PT ;  /* 0x000000e70e00720c */ /* 0x000fe40003fc6270 */
[----:B------:R-:W-:Y:S02]  /*7e50*/  FSEL R250, R30, -INF , !P1 ;  /* 0xff8000001efa7808 */ /* 0x000fe40004800000 */
[----:B------:R-:W-:Y:S01]  /*7e60*/  FSEL R251, R29, -INF , !P0 ;  /* 0xff8000001dfb7808 */ /* 0x000fe20004000000 */
[----:B-1----:R-:W-:Y:S01]  /*7e70*/  HMMA.16816.F32.BF16 R16, R180, R168, R16 ;  /* 0x000000a8b410723c */ /* 0x002fe20000041810 */
[C---:B------:R-:W-:Y:S02]  /*7e80*/  ISETP.GE.AND P1, PT, R15.reuse, R237, PT ;  /* 0x000000ed0f00720c */ /* 0x040fe40003f26270 */
[----:B------:R-:W-:-:S02]  /*7e90*/  ISETP.GE.AND P0, PT, R15, R231, PT ;  /* 0x000000e70f00720c */ /* 0x000fc40003f06270 */
[----:B------:R-:W-:Y:S01]  /*7ea0*/  ISETP.LT.OR P6, PT, R14, R236, P6 ;  /* 0x000000ec0e00720c */ /* 0x000fe200037c1670 */
[C---:B------:R-:W-:Y:S01]  /*7eb0*/  VIADD R14, R2.reuse, 0x11 ;  /* 0x00000011020e7836 */ /* 0x040fe20000000000 */
[C---:B------:R-:W-:Y:S01]  /*7ec0*/  ISETP.LT.OR P1, PT, R15.reuse, R238, P1 ;  /* 0x000000ee0f00720c */ /* 0x040fe20000f21670 */
[----:B------:R-:W-:Y:S01]  /*7ed0*/  HMMA.16816.F32.BF16 R4, R180, R170, R4 ;  /* 0x000000aab404723c */ /* 0x000fe20000041804 */
[----:B------:R-:W-:Y:S01]  /*7ee0*/  ISETP.LT.OR P0, PT, R15, R236, P0 ;  /* 0x000000ec0f00720c */ /* 0x000fe20000701670 */
[----:B------:R-:W-:Y:S01]  /*7ef0*/  VIADD R15, R2, 0x18 ;  /* 0x00000018020f7836 */ /* 0x000fe20000000000 */
[----:B------:R-:W-:Y:S02]  /*7f00*/  FSEL R246, R31, -INF , !P6 ;  /* 0xff8000001ff67808 */ /* 0x000fe40007000000 */
[----:B------:R-:W-:Y:S02]  /*7f10*/  FSEL R186, R24, -INF , !P1 ;  /* 0xff80000018ba7808 */ /* 0x000fe40004800000 */
[----:B------:R-:W-:-:S02]  /*7f20*/  ISETP.GE.AND P6, PT, R14, R237, PT ;  /* 0x000000ed0e00720c */ /* 0x000fc40003fc6270 */
[----:B------:R-:W-:Y:S02]  /*7f30*/  ISETP.GE.AND P1, PT, R14, R231, PT ;  /* 0x000000e70e00720c */ /* 0x000fe40003f26270 */
[----:B------:R-:W-:Y:S02]  /*7f40*/  FSEL R29, R26, -INF , !P0 ;  /* 0xff8000001a1d7808 */ /* 0x000fe40004000000 */
[C---:B------:R-:W-:Y:S01]  /*7f50*/  ISETP.GE.AND P0, PT, R15.reuse, R237, PT ;  /* 0x000000ed0f00720c */ /* 0x040fe20003f06270 */
[C---:B--2---:R-:W-:Y:S01]  /*7f60*/  HMMA.16816.F32.BF16 R192, R180.reuse, R32, R192 ;  /* 0x00000020b4c0723c */ /* 0x044fe200000418c0 */
[C---:B------:R-:W-:Y:S02]  /*7f70*/  ISETP.LT.OR P6, PT, R14.reuse, R238, P6 ;  /* 0x000000ee0e00720c */ /* 0x040fe400037c1670 */
[----:B------:R-:W-:Y:S01]  /*7f80*/  ISETP.LT.OR P1, PT, R14, R236, P1 ;  /* 0x000000ec0e00720c */ /* 0x000fe20000f21670 */
[----:B------:R-:W-:Y:S01]  /*7f90*/  VIADD R14, R2, 0x19 ;  /* 0x00000019020e7836 */ /* 0x000fe20000000000 */
[----:B------:R-:W-:Y:S01]  /*7fa0*/  ISETP.LT.OR P0, PT, R15, R238, P0 ;  /* 0x000000ee0f00720c */ /* 0x000fe20000701670 */
[----:B------:R-:W-:Y:S01]  /*7fb0*/  HMMA.16816.F32.BF16 R188, R180, R34, R188 ;  /* 0x00000022b4bc723c */ /* 0x000fe200000418bc */
[----:B------:R-:W-:-:S02]  /*7fc0*/  FSEL R187, R25, -INF , !P6 ;  /* 0xff80000019bb7808 */ /* 0x000fc40007000000 */
[----:B------:R-:W-:Y:S02]  /*7fd0*/  FSEL R31, R27, -INF , !P1 ;  /* 0xff8000001b1f7808 */ /* 0x000fe40004800000 */
[C---:B------:R-:W-:Y:S02]  /*7fe0*/  ISETP.GE.AND P6, PT, R15.reuse, R231, PT ;  /* 0x000000e70f00720c */ /* 0x040fe40003fc6270 */
[----:B------:R-:W-:Y:S01]  /*7ff0*/  FSEL R184, R20, -INF , !P0 ;  /* 0xff80000014b87808 */ /* 0x000fe20004000000 */
[----:B------:R-:W-:Y:S01]  /*8000*/  VIADD R20, R2, 0x28 ;  /* 0x0000002802147836 */ /* 0x000fe20000000000 */
[C---:B------:R-:W-:Y:S02]  /*8010*/  ISETP.GE.AND P1, PT, R14.reuse, R237, PT ;  /* 0x000000ed0e00720c */ /* 0x040fe40003f26270 */
[----:B------:R-:W-:Y:S02]  /*8020*/  ISETP.GE.AND P0, PT, R14, R231, PT ;  /* 0x000000e70e00720c */ /* 0x000fe40003f06270 */
[----:B------:R-:W-:Y:S01]  /*8030*/  ISETP.LT.OR P6, PT, R15, R236, P6 ;  /* 0x000000ec0f00720c */ /* 0x000fe200037c1670 */
[----:B------:R-:W-:Y:S01]  /*8040*/  VIADD R15, R2, 0x20 ;  /* 0x00000020020f7836 */ /* 0x000fe20000000000 */
[----:B------:R-:W-:-:S02]  /*8050*/  ISETP.LT.OR P1, PT, R14, R238, P1 ;  /* 0x000000ee0e00720c */ /* 0x000fc40000f21670 */
[----:B------:R-:W-:Y:S01]  /*8060*/  ISETP.LT.OR P0, PT, R14, R236, P0 ;  /* 0x000000ec0e00720c */ /* 0x000fe20000701670 */
[----:B------:R-:W-:Y:S01]  /*8070*/  VIADD R14, R2, 0x21 ;  /* 0x00000021020e7836 */ /* 0x000fe20000000000 */
[----:B------:R-:W-:Y:S02]  /*8080*/  FSEL R30, R22, -INF , !P6 ;  /* 0xff800000161e7808 */ /* 0x000fe40007000000 */
[-C--:B------:R-:W-:Y:S02]  /*8090*/  ISETP.GE.AND P6, PT, R15, R237.reuse, PT ;  /* 0x000000ed0f00720c */ /* 0x080fe40003fc6270 */
[----:B------:R-:W-:Y:S02]  /*80a0*/  FSEL R28, R23, -INF , !P0 ;  /* 0xff800000171c7808 */ /* 0x000fe40004000000 */
[----:B------:R-:W-:Y:S02]  /*80b0*/  ISETP.GE.AND P0, PT, R14, R237, PT ;  /* 0x000000ed0e00720c */ /* 0x000fe40003f06270 */
[----:B------:R-:W-:-:S02]  /*80c0*/  ISETP.LT.OR P6, PT, R15, R238, P6 ;  /* 0x000000ee0f00720c */ /* 0x000fc400037c1670 */
[----:B------:R-:W-:Y:S02]  /*80d0*/  ISETP.LT.OR P0, PT, R14, R238, P0 ;  /* 0x000000ee0e00720c */ /* 0x000fe40000701670 */
[----:B------:R-:W-:Y:S02]  /*80e0*/  FSEL R185, R21, -INF , !P1 ;  /* 0xff80000015b97808 */ /* 0x000fe40004800000 */
[-C--:B------:R-:W-:Y:S02]  /*80f0*/  ISETP.GE.AND P1, PT, R15, R231.reuse, PT ;  /* 0x000000e70f00720c */ /* 0x080fe40003f26270 */
[----:B------:R-:W-:Y:S02]  /*8100*/  FSEL R245, R16, -INF , !P6 ;  /* 0xff80000010f57808 */ /* 0x000fe40007000000 */
[----:B------:R-:W-:Y:S02]  /*8110*/  ISETP.GE.AND P6, PT, R14, R231, PT ;  /* 0x000000e70e00720c */ /* 0x000fe40003fc6270 */
[----:B------:R-:W-:-:S02]  /*8120*/  FSEL R244, R17, -INF , !P0 ;  /* 0xff80000011f47808 */ /* 0x000fc40004000000 */
[----:B------:R-:W-:Y:S02]  /*8130*/  ISETP.GE.AND P0, PT, R20, R231, PT ;  /* 0x000000e71400720c */ /* 0x000fe40003f06270 */
[-C--:B------:R-:W-:Y:S01]  /*8140*/  ISETP.LT.OR P1, PT, R15, R236.reuse, P1 ;  /* 0x000000ec0f00720c */ /* 0x080fe20000f21670 */
[----:B------:R-:W-:Y:S01]  /*8150*/  VIADD R15, R2, 0x29 ;  /* 0x00000029020f7836 */ /* 0x000fe20000000000 */
[-C--:B------:R-:W-:Y:S01]  /*8160*/  ISETP.LT.OR P6, PT, R14, R236.reuse, P6 ;  /* 0x000000ec0e00720c */ /* 0x080fe200037c1670 */
[----:B------:R-:W-:Y:S01]  /*8170*/  VIADD R14, R2, 0x30 ;  /* 0x00000030020e7836 */ /* 0x000fe20000000000 */
[----:B------:R-:W-:Y:S02]  /*8180*/  ISETP.LT.OR P0, PT, R20, R236, P0 ;  /* 0x000000ec1400720c */ /* 0x000fe40000701670 */
[----:B------:R-:W-:Y:S02]  /*8190*/  FSEL R227, R18, -INF , !P1 ;  /* 0xff80000012e37808 */ /* 0x000fe40004800000 */
[----:B------:R-:W-:-:S02]  /*81a0*/  ISETP.GE.AND P1, PT, R20, R237, PT ;  /* 0x000000ed1400720c */ /* 0x000fc40003f26270 */
[----:B------:R-:W-:Y:S01]  /*81b0*/  FSEL R224, R6, -INF , !P0 ;  /* 0xff80000006e07808 */ /* 0x000fe20004000000 */
[----:B------:R-:W-:Y:S01]  /*81c0*/  VIADD R6, R2, 0x31 ;  /* 0x0000003102067836 */ /* 0x000fe20000000000 */
[----:B------:R-:W-:Y:S02]  /*81d0*/  ISETP.GE.AND P0, PT, R14, R237, PT ;  /* 0x000000ed0e00720c */ /* 0x000fe40003f06270 */
[-C--:B------:R-:W-:Y:S02]  /*81e0*/  ISETP.LT.OR P1, PT, R20, R238.reuse, P1 ;  /* 0x000000ee1400720c */ /* 0x080fe40000f21670 */
[----:B------:R-:W-:Y:S02]  /*81f0*/  ISETP.LT.OR P0, PT, R14, R238, P0 ;  /* 0x000000ee0e00720c */ /* 0x000fe40000701670 */
[----:B------:R-:W-:Y:S01]  /*8200*/  FSEL R243, R4, -INF , !P1 ;  /* 0xff80000004f37808 */ /* 0x000fe20004800000 */
[C---:B------:R-:W-:Y:S01]  /*8210*/  VIADD R4, R2.reuse, 0x38 ;  /* 0x0000003802047836 */ /* 0x040fe20000000000 */
[----:B------:R-:W-:Y:S01]  /*8220*/  ISETP.GE.AND P1, PT, R15, R231, PT ;  /* 0x000000e70f00720c */ /* 0x000fe20003f26270 */
[----:B------:R-:W-:Y:S01]  /*8230*/  VIADD R2, R2, 0x39 ;  /* 0x0000003902027836 */ /* 0x000fe20000000000 */
[----:B------:R-:W-:-:S02]  /*8240*/  FSEL R181, R192, -INF , !P0 ;  /* 0xff800000c0b57808 */ /* 0x000fc40004000000 */
[C---:B------:R-:W-:Y:S02]  /*8250*/  ISETP.GE.AND P0, PT, R6.reuse, R231, PT ;  /* 0x000000e70600720c */ /* 0x040fe40003f06270 */
[-C--:B------:R-:W-:Y:S02]  /*8260*/  ISETP.LT.OR P1, PT, R15, R236.reuse, P1 ;  /* 0x000000ec0f00720c */ /* 0x080fe40000f21670 */
[----:B------:R-:W-:Y:S02]  /*8270*/  ISETP.LT.OR P0, PT, R6, R236, P0 ;  /* 0x000000ec0600720c */ /* 0x000fe40000701670 */
[----:B------:R-:W-:Y:S02]  /*8280*/  FSEL R225, R19, -INF , !P6 ;  /* 0xff80000013e17808 */ /* 0x000fe40007000000 */
[----:B------:R-:W-:Y:S02]  /*8290*/  FSEL R226, R7, -INF , !P1 ;  /* 0xff80000007e27808 */ /* 0x000fe40004800000 */
[----:B------:R-:W-:-:S02]  /*82a0*/  ISETP.GE.AND P6, PT, R15, R237, PT ;  /* 0x000000ed0f00720c */ /* 0x000fc40003fc6270 */
[-C--:B------:R-:W-:Y:S02]  /*82b0*/  ISETP.GE.AND P1, PT, R14, R231.reuse, PT ;  /* 0x000000e70e00720c */ /* 0x080fe40003f26270 */
[----:B------:R-:W-:Y:S02]  /*82c0*/  FSEL R175, R195, -INF , !P0 ;  /* 0xff800000c3af7808 */ /* 0x000fe40004000000 */
[----:B------:R-:W-:Y:S02]  /*82d0*/  ISETP.GE.AND P0, PT, R4, R231, PT ;  /* 0x000000e70400720c */ /* 0x000fe40003f06270 */
[----:B------:R-:W-:Y:S02]  /*82e0*/  ISETP.LT.OR P6, PT, R15, R238, P6 ;  /* 0x000000ee0f00720c */ /* 0x000fe400037c1670 */
[-C--:B------:R-:W-:Y:S02]  /*82f0*/  ISETP.LT.OR P1, PT, R14, R236.reuse, P1 ;  /* 0x000000ec0e00720c */ /* 0x080fe40000f21670 */
[----:B------:R-:W-:-:S02]  /*8300*/  ISETP.LT.OR P0, PT, R4, R236, P0 ;  /* 0x000000ec0400720c */ /* 0x000fc40000701670 */
[----:B------:R-:W-:Y:S02]  /*8310*/  FSEL R242, R5, -INF , !P6 ;  /* 0xff80000005f27808 */ /* 0x000fe40007000000 */
[----:B------:R-:W-:Y:S02]  /*8320*/  FSEL R176, R194, -INF , !P1 ;  /* 0xff800000c2b07808 */ /* 0x000fe40004800000 */
[-C--:B------:R-:W-:Y:S02]  /*8330*/  ISETP.GE.AND P6, PT, R6, R237.reuse, PT ;  /* 0x000000ed0600720c */ /* 0x080fe40003fc6270 */
[----:B------:R-:W-:Y:S02]  /*8340*/  ISETP.GE.AND P1, PT, R4, R237, PT ;  /* 0x000000ed0400720c */ /* 0x000fe40003f26270 */
[----:B------:R-:W-:Y:S02]  /*8350*/  FSEL R166, R190, -INF , !P0 ;  /* 0xff800000bea67808 */ /* 0x000fe40004000000 */
[----:B------:R-:W-:-:S02]  /*8360*/  PLOP3.LUT P0, PT, PT, PT, UP0, 0x80, 0x0 ;  /* 0x000000000000781c */ /* 0x000fc40003f0f008 */
[-C--:B------:R-:W-:Y:S02]  /*8370*/  ISETP.LT.OR P6, PT, R6, R238.reuse, P6 ;  /* 0x000000ee0600720c */ /* 0x080fe400037c1670 */
[----:B------:R-:W-:Y:S02]  /*8380*/  ISETP.LT.OR P1, PT, R4, R238, P1 ;  /* 0x000000ee0400720c */ /* 0x000fe40000f21670 */
[----:B------:R-:W-:Y:S02]  /*8390*/  FSEL R180, R193, -INF , !P6 ;  /* 0xff800000c1b47808 */ /* 0x000fe40007000000 */
[----:B------:R-:W-:Y:S02]  /*83a0*/  FSEL R179, R188, -INF , !P1 ;  /* 0xff800000bcb37808 */ /* 0x000fe40004800000 */
[C---:B------:R-:W-:Y:S02]  /*83b0*/  ISETP.GE.AND P6, PT, R2.reuse, R237, PT ;  /* 0x000000ed0200720c */ /* 0x040fe40003fc6270 */
        /* <DEDUP_REMOVED lines=25> */
[C---:B------:R-:W-:Y:S02]  /*8550*/  @!P5 LEA.HI.X R23, R24.reuse, R23, R2, 0x1, P1 ;  /* 0x000000171817d211 */ /* 0x040fe400008f0c02 */
[----:B---3--:R-:W-:-:S03]  /*8560*/  @!P3 LEA R18, P1, R24, R18, 0x1 ;  /* 0x000000121812b211 */ /* 0x008fc600078208ff */
[----:B------:R-:W-:Y:S01]  /*8570*/  @!PT LDS RZ, [RZ] ;  /* 0x00000000fffff984 */ /* 0x000fe20000000800 */
[----:B------:R-:W-:Y:S01]  /*8580*/  @!PT LDS RZ, [RZ] ;  /* 0x00000000fffff984 */ /* 0x000fe20000000800 */
[----:B------:R-:W-:Y:S01]  /*8590*/  @!PT LDS RZ, [RZ] ;  /* 0x00000000fffff984 */ /* 0x000fe20000000800 */
[----:B------:R2:W-:Y:S01]  /*85a0*/  @!P5 LDGSTS.E.BYPASS.LTC128B.128 [R230+0x10000], desc[UR30][R22.64] ;  /* 0x1000000016e6dfae */ /* 0x0005e2000b901d5e */
[C-C-:B------:R-:W-:Y:S01]  /*85b0*/  @!P3 LEA.HI.X R19, R24.reuse, R19, R2.reuse, 0x1, P1 ;  /* 0x000000131813b211 */ /* 0x140fe200008f0c02 */
[----:B------:R-:W3:Y:S01]  /*85c0*/  @!P4 LDC.64 R6, c[0x0][0x218] ;  /* 0x00008600ff06cb82 */ /* 0x000ee20000000a00 */
[C---:B----4-:R-:W-:Y:S01]  /*85d0*/  @!P4 LEA R20, P6, R24.reuse, R20, 0x1 ;  /* 0x000000141814c211 */ /* 0x050fe200078c08ff */
[----:B------:R2:W-:Y:S03]  /*85e0*/  @P4 STS.128 [R230+0x12000], RZ ;  /* 0x012000ffe6004388 */ /* 0x0005e60000000c00 */
        /* <DEDUP_REMOVED lines=50> */
.L_x_544:
[----:B------:R-:W-:Y:S05]  /*8910*/  BSYNC B0 ;  /* 0x0000000000007941 */ /* 0x000fea0003800000 */
.L_x_543:
[----:B------:R-:W0:Y:S02]  /*8920*/  LDGDEPBAR ;  /* 0x00000000000079af */ /* 0x000e240000000000 */
.L_x_542:
[----:B------:R-:W-:Y:S01]  /*8930*/  FMNMX.FTZ R2, R164, R0, !PT ;  /* 0x00000000a4027209 */ /* 0x000fe20007810000 */
[----:B--2---:R-:W-:Y:S01]  /*8940*/  LDSM.16.MT88.4 R24, [R216+0x18000] ;  /* 0x01800000d818783b */ /* 0x004fe20000004200 */
[----:B-1----:R-:W-:Y:S02]  /*8950*/  FMNMX.FTZ R4, R3, R173, !PT ;  /* 0x000000ad03047209 */ /* 0x002fe40007810000 */
        /* <DEDUP_REMOVED lines=32> */
[----:B------:R-:W-:-:S03]  /*8b60*/  FMNMX.FTZ R4, R165, R4, !PT ;  /* 0x00000004a5047209 */ /* 0x000fc60007810000 */
[----:B------:R-:W1:Y:S04]  /*8b70*/  SHFL.BFLY PT, R6, R2, 0x2, 0x1f ;  /* 0x0c401f0002067f89 */ /* 0x000e6800000e0000 */
[----:B------:R-:W2:Y:S01]  /*8b80*/  SHFL.BFLY PT, R5, R4, 0x2, 0x1f ;  /* 0x0c401f0004057f89 */ /* 0x000ea200000e0000 */
[----:B-1----:R-:W-:Y:S02]  /*8b90*/  FMNMX.FTZ R6, R2, R6, !PT ;  /* 0x0000000602067209 */ /* 0x002fe40007810000 */
[----:B--2---:R-:W-:-:S03]  /*8ba0*/  FMNMX.FTZ R5, R4, R5, !PT ;  /* 0x0000000504057209 */ /* 0x004fc60007810000 */
[----:B------:R-:W1:Y:S04]  /*8bb0*/  SHFL.BFLY PT, R2, R6, 0x1, 0x1f ;  /* 0x0c201f0006027f89 */ /* 0x000e6800000e0000 */
[----:B------:R-:W2:Y:S01]  /*8bc0*/  SHFL.BFLY PT, R4, R5, 0x1, 0x1f ;  /* 0x0c201f0005047f89 */ /* 0x000ea200000e0000 */
[----:B-1----:R-:W-:-:S04]  /*8bd0*/  FMNMX.FTZ R2, R6, R2, !PT ;  /* 0x0000000206027209 */ /* 0x002fc80007810000 */
[C---:B------:R-:W-:Y:S01]  /*8be0*/  FSETP.NEU.FTZ.AND P6, PT, R2.reuse, -INF , PT ;  /* 0xff8000000200780b */ /* 0x040fe20003fdd000 */
[----:B------:R-:W-:-:S05]  /*8bf0*/  FMUL.FTZ R178, R2, UR23 ;  /* 0x0000001702b27c20 */ /* 0x000fca0008410000 */
[----:B------:R-:W-:-:S05]  /*8c00*/  FSEL R178, R178, RZ, P6 ;  /* 0x000000ffb2b27208 */ /* 0x000fca0003000000 */
[--C-:B------:R-:W-:Y:S01]  /*8c10*/  FFMA.FTZ R172, R0, UR23, -R178.reuse ;  /* 0x0000001700ac7c23 */ /* 0x100fe200080108b2 */
[----:B--2---:R-:W-:Y:S01]  /*8c20*/  FMNMX.FTZ R0, R5, R4, !PT ;  /* 0x0000000405007209 */ /* 0x004fe20007810000 */
[--C-:B------:R-:W-:Y:S01]  /*8c30*/  FFMA.FTZ R171, R167, UR23, -R178.reuse ;  /* 0x00000017a7ab7c23 */ /* 0x100fe200080108b2 */
[----:B------:R-:W-:Y:S01]  /*8c40*/  FSEL R4, R2, RZ, P6 ;  /* 0x000000ff02047208 */ /* 0x000fe20003000000 */
[--C-:B------:R-:W-:Y:S01]  /*8c50*/  FFMA.FTZ R170, R252, UR23, -R178.reuse ;  /* 0x00000017fcaa7c23 */ /* 0x100fe200080108b2 */
[C---:B------:R-:W-:Y:S01]  /*8c60*/  FSETP.NEU.FTZ.AND P1, PT, R0.reuse, -INF , PT ;  /* 0xff8000000000780b */ /* 0x040fe20003f3d000 */
[----:B------:R-:W-:Y:S01]  /*8c70*/  FMUL.FTZ R167, R0, UR23 ;  /* 0x0000001700a77c20 */ /* 0x000fe20008410000 */
[----:B------:R-:W-:Y:S01]  /*8c80*/  FFMA.FTZ R169, R251, UR23, -R178 ;  /* 0x00000017fba97c23 */ /* 0x000fe200080108b2 */
[----:B------:R-:W-:Y:S01]  /*8c90*/  FADD.FTZ R4, R164, -R4 ;  /* 0x80000004a4047221 */ /* 0x000fe20000010000 */
[----:B------:R-:W-:Y:S01]  /*8ca0*/  FSEL R5, R0, RZ, P1 ;  /* 0x000000ff00057208 */ /* 0x000fe20000800000 */
[----:B------:R-:W-:Y:S01]  /*8cb0*/  MUFU.EX2 R172, R172 ;  /* 0x000000ac00ac7308 */ /* 0x000fe20000000800 */
[----:B------:R-:W-:Y:S01]  /*8cc0*/  FSEL R167, R167, RZ, P1 ;  /* 0x000000ffa7a77208 */ /* 0x000fe20000800000 */
[----:B------:R-:W-:Y:S01]  /*8cd0*/  FMUL.FTZ R4, R4, UR23 ;  /* 0x0000001704047c20 */ /* 0x000fe20008410000 */
[--C-:B------:R-:W-:Y:S01]  /*8ce0*/  FFMA.FTZ R182, R186, UR23, -R178.reuse ;  /* 0x00000017bab67c23 */ /* 0x100fe200080108b2 */
[----:B------:R-:W-:Y:S01]  /*8cf0*/  FADD.FTZ R5, R3, -R5 ;  /* 0x8000000503057221 */ /* 0x000fe20000010000 */
[--C-:B------:R-:W-:Y:S01]  /*8d00*/  FFMA.FTZ R183, R187, UR23, -R178.reuse ;  /* 0x00000017bbb77c23 */ /* 0x100fe200080108b2 */
[--C-:B------:R-:W-:Y:S01]  /*8d10*/  FFMA.FTZ R168, R173, UR23, -R167.reuse ;  /* 0x00000017ada87c23 */ /* 0x100fe200080108a7 */
[--C-:B------:R-:W-:Y:S01]  /*8d20*/  FFMA.FTZ R15, R174, UR23, -R167.reuse ;  /* 0x00000017ae0f7c23 */ /* 0x100fe200080108a7 */
[--C-:B------:R-:W-:Y:S01]  /*8d30*/  FFMA.FTZ R14, R250, UR23, -R167.reuse ;  /* 0x00000017fa0e7c23 */ /* 0x100fe200080108a7 */
[--C-:B------:R-:W-:Y:S01]  /*8d40*/  FFMA.FTZ R173, R246, UR23, -R167.reuse ;  /* 0x00000017f6ad7c23 */ /* 0x100fe200080108a7 */
[----:B------:R-:W-:Y:S01]  /*8d50*/  FMUL.FTZ R3, R5, UR23 ;  /* 0x0000001705037c20 */ /* 0x000fe20008410000 */
[----:B------:R-:W-:Y:S01]  /*8d60*/  MUFU.EX2 R171, R171 ;  /* 0x000000ab00ab7308 */ /* 0x000fe20000000800 */
[--C-:B------:R-:W-:Y:S01]  /*8d70*/  FFMA.FTZ R186, R185, UR23, -R178.reuse ;  /* 0x00000017b9ba7c23 */ /* 0x100fe200080108b2 */
[--C-:B------:R-:W-:Y:S01]  /*8d80*/  FFMA.FTZ R185, R29, UR23, -R167.reuse ;  /* 0x000000171db97c23 */ /* 0x100fe200080108a7 */
[--C-:B------:R-:W-:Y:S01]  /*8d90*/  FFMA.FTZ R187, R31, UR23, -R167.reuse ;  /* 0x000000171fbb7c23 */ /* 0x100fe200080108a7 */
[--C-:B------:R-:W-:Y:S01]  /*8da0*/  FFMA.FTZ R188, R30, UR23, -R167.reuse ;  /* 0x000000171ebc7c23 */ /* 0x100fe200080108a7 */
[--C-:B------:R-:W-:Y:S01]  /*8db0*/  FFMA.FTZ R189, R28, UR23, -R167.reuse ;  /* 0x000000171cbd7c23 */ /* 0x100fe200080108a7 */
[--C-:B------:R-:W-:Y:S01]  /*8dc0*/  FFMA.FTZ R184, R184, UR23, -R178.reuse ;  /* 0x00000017b8b87c23 */ /* 0x100fe200080108b2 */
[----:B------:R-:W-:Y:S01]  /*8dd0*/  LDSM.16.MT88.4 R28, [R212+0x18800] ;  /* 0x01880000d41c783b */ /* 0x000fe20000004200 */
        /* <DEDUP_REMOVED lines=12> */
[--C-:B------:R-:W-:Y:S01]  /*8ea0*/  FFMA.FTZ R179, R179, UR23, -R178.reuse ;  /* 0x00000017b3b37c23 */ /* 0x100fe200080108b2 */
[----:B------:R-:W-:Y:S01]  /*8eb0*/  FFMA.FTZ R177, R177, UR23, -R178 ;  /* 0x00000017b1b17c23 */ /* 0x000fe200080108b2 */
[--C-:B------:R-:W-:Y:S01]  /*8ec0*/  FFMA.FTZ R176, R176, UR23, -R167.reuse ;  /* 0x00000017b0b07c23 */ /* 0x100fe200080108a7 */
[--C-:B------:R-:W-:Y:S01]  /*8ed0*/  FFMA.FTZ R175, R175, UR23, -R167.reuse ;  /* 0x00000017afaf7c23 */ /* 0x100fe200080108a7 */
[----:B------:R-:W-:Y:S01]  /*8ee0*/  MUFU.EX2 R168, R168 ;  /* 0x000000a800a87308 */ /* 0x000fe20000000800 */
[--C-:B------:R-:W-:Y:S01]  /*8ef0*/  FFMA.FTZ R178, R166, UR23, -R167.reuse ;  /* 0x00000017a6b27c23 */ /* 0x100fe200080108a7 */
[----:B------:R-:W-:-:S02]  /*8f00*/  FFMA.FTZ R226, R165, UR23, -R167 ;  /* 0x00000017a5e27c23 */ /* 0x000fc400080108a7 */
[----:B------:R-:W-:Y:S04]  /*8f10*/  LDSM.16.MT88.4 R164, [R213+0x1b800] ;  /* 0x01b80000d5a4783b */ /* 0x000fe80000004200 */
[----:B------:R-:W2:Y:S01]  /*8f20*/  MUFU.EX2 R15, R15 ;  /* 0x0000000f000f7308 */ /* 0x000ea20000000800 */
[----:B-1----:R-:W-:-:S07]  /*8f30*/  F2FP.BF16.F32.PACK_AB R6, R169, R170 ;  /* 0x000000aaa906723e */ /* 0x002fce00000010ff */
[----:B------:R-:W-:Y:S08]  /*8f40*/  MUFU.EX2 R14, R14 ;  /* 0x0000000e000e7308 */ /* 0x000ff00000000800 */
[----:B------:R-:W1:Y:S01]  /*8f50*/  MUFU.EX2 R173, R173 ;  /* 0x000000ad00ad7308 */ /* 0x000e620000000800 */
[----:B--2---:R-:W-:-:S07]  /*8f60*/  F2FP.BF16.F32.PACK_AB R5, R15, R168 ;  /* 0x000000a80f05723e */ /* 0x004fce00000010ff */
[----:B------:R2:W3:Y:S08]  /*8f70*/  MUFU.EX2 R174, R4 ;  /* 0x0000000400ae7308 */ /* 0x0004f00000000800 */
[----:B------:R-:W4:Y:S01]  /*8f80*/  MUFU.EX2 R3, R3 ;  /* 0x0000000300037308 */ /* 0x000f220000000800 */
[----:B-1----:R-:W-:-:S07]  /*8f90*/  F2FP.BF16.F32.PACK_AB R7, R173, R14 ;  /* 0x0000000ead07723e */ /* 0x002fce00000010ff */
[----:B------:R-:W1:Y:S01]  /*8fa0*/  MUFU.EX2 R182, R182 ;  /* 0x000000b600b67308 */ /* 0x000e620000000800 */
[----:B--2---:R-:W-:Y:S01]  /*8fb0*/  F2FP.BF16.F32.PACK_AB R4, R171, R172 ;  /* 0x000000acab04723e */ /* 0x004fe200000010ff */
[-C--:B---3--:R-:W-:Y:S01]  /*8fc0*/  FMUL.FTZ R160, R160, R174.reuse ;  /* 0x000000aea0a07220 */ /* 0x088fe20000410000 */
[-C--:B------:R-:W-:Y:S01]  /*8fd0*/  FMUL.FTZ R161, R161, R174.reuse ;  /* 0x000000aea1a17220 */ /* 0x080fe20000410000 */
[-C--:B------:R-:W-:Y:S01]  /*8fe0*/  FMUL.FTZ R156, R156, R174.reuse ;  /* 0x000000ae9c9c7220 */ /* 0x080fe20000410000 */
[-C--:B------:R-:W-:Y:S01]  /*8ff0*/  FMUL.FTZ R157, R157, R174.reuse ;  /* 0x000000ae9d9d7220 */ /* 0x080fe20000410000 */
[-C--:B------:R-:W-:Y:S01]  /*9000*/  FMUL.FTZ R152, R152, R174.reuse ;  /* 0x000000ae98987220 */ /* 0x080fe20000410000 */
[-C--:B------:R-:W-:Y:S01]  /*9010*/  FMUL.FTZ R153, R153, R174.reuse ;  /* 0x000000ae99997220 */ /* 0x080fe20000410000 */
[-C--:B------:R-:W-:Y:S01]  /*9020*/  FMUL.FTZ R148, R148, R174.reuse ;  /* 0x000000ae94947220 */ /* 0x080fe20000410000 */
[-C--:B----4-:R-:W-:Y:S01]  /*9030*/  FMUL.FTZ R162, R162, R3.reuse ;  /* 0x00000003a2a27220 */ /* 0x090fe20000410000 */
        /* <DEDUP_REMOVED lines=38> */
[----:B------:R-:W4:Y:S01]  /*92a0*/  LDSM.16.MT88.4 R16, [R214+0x1a000] ;  /* 0x01a00000d610783b */ /* 0x000f220000004200 */
        /* <DEDUP_REMOVED lines=39> */
[C---:B----4-:R-:W-:Y:S01]  /*9520*/  HMMA.16816.F32.BF16 R44, R4.reuse, R16, R44 ;  /* 0x00000010042c723c */ /* 0x050fe2000004182c */
        /* <DEDUP_REMOVED lines=69> */
[----:B--2---:R-:W-:Y:S01]  /*9980*/  HMMA.16816.F32.BF16 R76, R4, R24, R76 ;  /* 0x00000018044c723c */ /* 0x004fe2000004184c */
[-C--:B------:R-:W-:Y:S01]  /*9990*/  FMUL.FTZ R131, R131, R3.reuse ;  /* 0x0000000383837220 */ /* 0x080fe20000410000 */
[----:B------:R-:W-:Y:S01]  /*99a0*/  FFMA.FTZ R172, R249, R174, R172 ;  /* 0x000000aef9ac7223 */ /* 0x000fe200000100ac */
[----:B------:R-:W-:-:S03]  /*99b0*/  FFMA.FTZ R3, R248, R3, R168 ;  /* 0x00000003f8037223 */ /* 0x000fc600000100a8 */
[C---:B------:R-:W-:Y:S01]  /*99c0*/  HMMA.16816.F32.BF16 R80, R4.reuse, R26, R80 ;  /* 0x0000001a0450723c */ /* 0x040fe20000041850 */
[----:B------:R-:W2:Y:S01]  /*99d0*/  LDSM.16.MT88.4 R24, [R216+0x1e000] ;  /* 0x01e00000d818783b */ /* 0x000ea20000004200 */
[----:B------:R-:W-:Y:S01]  /*99e0*/  MUFU.EX2 R186, R186 ;  /* 0x000000ba00ba7308 */ /* 0x000fe20000000800 */
[----:B------:R-:W-:Y:S01]  /*99f0*/  FADD.FTZ R172, R171, R172 ;  /* 0x000000acabac7221 */ /* 0x000fe20000010000 */
[----:B------:R-:W-:Y:S02]  /*9a00*/  FADD.FTZ R3, R15, R3 ;  /* 0x000000030f037221 */ /* 0x000fe40000010000 */
[C---:B---3--:R-:W-:Y:S01]  /*9a10*/  HMMA.16816.F32.BF16 R84, R4.reuse, R20, R84 ;  /* 0x000000140454723c */ /* 0x048fe20000041854 */
[----:B------:R-:W-:Y:S01]  /*9a20*/  FADD.FTZ R172, R170, R172 ;  /* 0x000000acaaac7221 */ /* 0x000fe20000010000 */
[----:B------:R-:W-:Y:S02]  /*9a30*/  FADD.FTZ R3, R14, R3 ;  /* 0x000000030e037221 */ /* 0x000fe40000010000 */
[----:B------:R-:W3:Y:S01]  /*9a40*/  MUFU.EX2 R185, R185 ;  /* 0x000000b900b97308 */ /* 0x000ee20000000800 */
[----:B------:R-:W-:Y:S01]  /*9a50*/  FADD.FTZ R172, R169, R172 ;  /* 0x000000aca9ac7221 */ /* 0x000fe20000010000 */
[----:B------:R-:W-:Y:S01]  /*9a60*/  HMMA.16816.F32.BF16 R88, R4, R22, R88 ;  /* 0x000000160458723c */ /* 0x000fe20000041858 */
[----:B------:R-:W5:Y:S01]  /*9a70*/  LDSM.16.MT88.4 R20, [R214+0x1e000] ;  /* 0x01e00000d614783b */ /* 0x000f620000004200 */
[----:B------:R-:W-:Y:S01]  /*9a80*/  FADD.FTZ R3, R173, R3 ;  /* 0x00000003ad037221 */ /* 0x000fe20000010000 */
[----:B-1----:R-:W-:-:S03]  /*9a90*/  FADD.FTZ R172, R182, R172 ;  /* 0x000000acb6ac7221 */ /* 0x002fc60000010000 */
[C---:B----4-:R-:W-:Y:S01]  /*9aa0*/  HMMA.16816.F32.BF16 R92, R4.reuse, R16, R92 ;  /* 0x00000010045c723c */ /* 0x050fe2000004185c */
[----:B------:R-:W1:Y:S05]  /*9ab0*/  MUFU.EX2 R187, R187 ;  /* 0x000000bb00bb7308 */ /* 0x000e6a0000000800 */
[----:B------:R-:W-:Y:S01]  /*9ac0*/  HMMA.16816.F32.BF16 R96, R4, R18, R96 ;  /* 0x000000120460723c */ /* 0x000fe20000041860 */
[----:B------:R-:W4:Y:S02]  /*9ad0*/  LDSM.16.MT88.4 R16, [R213+0x1e000] ;  /* 0x01e00000d510783b */ /* 0x000f240000004200 */
[----:B------:R-:W-:Y:S01]  /*9ae0*/  MUFU.EX2 R188, R188 ;  /* 0x000000bc00bc7308 */ /* 0x000fe20000000800 */
[----:B---3--:R-:W-:-:S07]  /*9af0*/  FADD.FTZ R3, R185, R3 ;  /* 0x00000003b9037221 */ /* 0x008fce0000010000 */
[----:B------:R-:W3:Y:S01]  /*9b00*/  MUFU.EX2 R189, R189 ;  /* 0x000000bd00bd7308 */ /* 0x000ee20000000800 */
[C---:B--2---:R-:W-:Y:S07]  /*9b10*/  HMMA.16816.F32.BF16 R100, R4.reuse, R24, R100 ;  /* 0x000000180464723c */ /* 0x044fee0000041864 */
[----:B------:R-:W2:Y:S01]  /*9b20*/  MUFU.EX2 R190, R190 ;  /* 0x000000be00be7308 */ /* 0x000ea20000000800 */
[C---:B------:R-:W-:Y:S01]  /*9b30*/  HMMA.16816.F32.BF16 R104, R4.reuse, R26, R104 ;  /* 0x0000001a0468723c */ /* 0x040fe20000041868 */
[----:B------:R-:W1:Y:S06]  /*9b40*/  LDSM.16.MT88.4 R24, [R212+0x1e000] ;  /* 0x01e00000d418783b */ /* 0x000e6c0000004200 */
[----:B------:R-:W-:Y:S01]  /*9b50*/  MUFU.EX2 R191, R191 ;  /* 0x000000bf00bf7308 */ /* 0x000fe20000000800 */
[C---:B-----5:R-:W-:Y:S06]  /*9b60*/  HMMA.16816.F32.BF16 R108, R4.reuse, R20, R108 ;  /* 0x00000014046c723c */ /* 0x060fec000004186c */
[C---:B------:R-:W-:Y:S01]  /*9b70*/  HMMA.16816.F32.BF16 R112, R4.reuse, R22, R112 ;  /* 0x000000160470723c */ /* 0x040fe20000041870 */
[----:B------:R-:W5:Y:S01]  /*9b80*/  LDSM.16.MT88.4 R20, [R216+0x18800] ;  /* 0x01880000d814783b */ /* 0x000f620000004200 */
[----:B------:R-:W-:Y:S04]  /*9b90*/  MUFU.EX2 R192, R192 ;  /* 0x000000c000c07308 */ /* 0x000fe80000000800 */
[C---:B----4-:R-:W-:Y:S04]  /*9ba0*/  HMMA.16816.F32.BF16 R116, R4.reuse, R16, R116 ;  /* 0x000000100474723c */ /* 0x050fe80000041874 */
[----:B------:R-:W-:Y:S02]  /*9bb0*/  MUFU.EX2 R193, R193 ;  /* 0x000000c100c17308 */ /* 0x000fe40000000800 */
[C---:B------:R-:W-:Y:S01]  /*9bc0*/  HMMA.16816.F32.BF16 R120, R4.reuse, R18, R120 ;  /* 0x000000120478723c */ /* 0x040fe20000041878 */
[----:B------:R-:W4:Y:S05]  /*9bd0*/  LDSM.16.MT88.4 R16, [R214+0x18800] ;  /* 0x01880000d610783b */ /* 0x000f2a0000004200 */
[----:B------:R-:W2:Y:S08]  /*9be0*/  MUFU.EX2 R194, R194 ;  /* 0x000000c200c27308 */ /* 0x000eb00000000800 */
[----:B------:R-:W4:Y:S01]  /*9bf0*/  MUFU.EX2 R195, R195 ;  /* 0x000000c300c37308 */ /* 0x000f220000000800 */
[C---:B-1----:R-:W-:Y:S07]  /*9c00*/  HMMA.16816.F32.BF16 R124, R4.reuse, R24, R124 ;  /* 0x00000018047c723c */ /* 0x042fee000004187c */
[----:B------:R-:W-:Y:S01]  /*9c10*/  MUFU.EX2 R224, R224 ;  /* 0x000000e000e07308 */ /* 0x000fe20000000800 */
[----:B------:R-:W-:Y:S01]  /*9c20*/  HMMA.16816.F32.BF16 R128, R4, R26, R128 ;  /* 0x0000001a0480723c */ /* 0x000fe20000041880 */
[----:B------:R-:W1:Y:S06]  /*9c30*/  LDSM.16.MT88.4 R24, [R216+0x1a800] ;  /* 0x01a80000d818783b */ /* 0x000e6c0000004200 */
[----:B------:R-:W-:Y:S01]  /*9c40*/  F2FP.BF16.F32.PACK_AB R4, R183, R182 ;  /* 0x000000b6b704723e */ /* 0x000fe200000010ff */
[----:B------:R-:W1:Y:S01]  /*9c50*/  MUFU.EX2 R225, R225 ;  /* 0x000000e100e17308 */ /* 0x000e620000000800 */
[----:B------:R-:W-:Y:S01]  /*9c60*/  F2FP.BF16.F32.PACK_AB R5, R187, R185 ;  /* 0x000000b9bb05723e */ /* 0x000fe200000010ff */
[----:B------:R-:W-:Y:S01]  /*9c70*/  FADD.FTZ R183, R183, R172 ;  /* 0x000000acb7b77221 */ /* 0x000fe20000010000 */
[----:B------:R-:W-:Y:S01]  /*9c80*/  F2FP.BF16.F32.PACK_AB R6, R186, R184 ;  /* 0x000000b8ba06723e */ /* 0x000fe200000010ff */
[----:B------:R-:W-:Y:S01]  /*9c90*/  FADD.FTZ R187, R187, R3 ;  /* 0x00000003bbbb7221 */ /* 0x000fe20000010000 */
[----:B---3--:R-:W-:Y:S01]  /*9ca0*/  F2FP.BF16.F32.PACK_AB R7, R189, R188 ;  /* 0x000000bcbd07723e */ /* 0x008fe200000010ff */
[----:B------:R-:W-:Y:S01]  /*9cb0*/  FADD.FTZ R183, R184, R183 ;  /* 0x000000b7b8b77221 */ /* 0x000fe20000010000 */
[----:B------:R-:W-:Y:S01]  /*9cc0*/  MOV R3, R0 ;  /* 0x0000000000037202 */ /* 0x000fe20000000f00 */
[----:B------:R-:W3:Y:S01]  /*9cd0*/  MUFU.EX2 R181, R181 ;  /* 0x000000b500b57308 */ /* 0x000ee20000000800 */
[----:B------:R-:W-:Y:S01]  /*9ce0*/  FADD.FTZ R187, R188, R187 ;  /* 0x000000bbbcbb7221 */ /* 0x000fe20000010000 */
[----:B------:R-:W-:-:S02]  /*9cf0*/  FADD.FTZ R186, R186, R183 ;  /* 0x000000b7baba7221 */ /* 0x000fc40000010000 */
[C---:B-----5:R-:W-:Y:S01]  /*9d00*/  HMMA.16816.F32.BF16 R160, R4.reuse, R20, R160 ;  /* 0x0000001404a0723c */ /* 0x060fe200000418a0 */
[----:B------:R-:W-:Y:S01]  /*9d10*/  FADD.FTZ R189, R189, R187 ;  /* 0x000000bbbdbd7221 */ /* 0x000fe20000010000 */
[----:B--2---:R-:W-:Y:S02]  /*9d20*/  FADD.FTZ R186, R190, R186 ;  /* 0x000000babeba7221 */ /* 0x004fe40000010000 */
[----:B------:R-:W-:Y:S01]  /*9d30*/  MUFU.EX2 R180, R180 ;  /* 0x000000b400b47308 */ /* 0x000fe20000000800 */
[----:B------:R-:W-:Y:S01]  /*9d40*/  FADD.FTZ R189, R194, R189 ;  /* 0x000000bdc2bd7221 */ /* 0x000fe20000010000 */
[C---:B------:R-:W-:Y:S01]  /*9d50*/  HMMA.16816.F32.BF16 R156, R4.reuse, R22, R156 ;  /* 0x00000016049c723c */ /* 0x040fe2000004189c */
[----:B------:R-:W2:Y:S05]  /*9d60*/  LDSM.16.MT88.4 R20, [R214+0x1a800] ;  /* 0x01a80000d614783b */ /* 0x000eaa0000004200 */
[C---:B----4-:R-:W-:Y:S01]  /*9d70*/  HMMA.16816.F32.BF16 R152, R4.reuse, R16, R152 ;  /* 0x000000100498723c */ /* 0x050fe20000041898 */
[----:B------:R-:W-:Y:S05]  /*9d80*/  MUFU.EX2 R179, R179 ;  /* 0x000000b300b37308 */ /* 0x000fea0000000800 */
[C---:B------:R-:W-:Y:S01]  /*9d90*/  HMMA.16816.F32.BF16 R148, R4.reuse, R18, R148 ;  /* 0x000000120494723c */ /* 0x040fe20000041894 */
[----:B------:R-:W4:Y:S02]  /*9da0*/  LDSM.16.MT88.4 R16, [R213+0x1a800] ;  /* 0x01a80000d510783b */ /* 0x000f240000004200 */
[----:B------:R-:W-:Y:S03]  /*9db0*/  MUFU.EX2 R177, R177 ;  /* 0x000000b100b17308 */ /* 0x000fe60000000800 */
[C---:B------:R-:W-:Y:S05]  /*9dc0*/  HMMA.16816.F32.BF16 R136, R4.reuse, R28, R136 ;  /* 0x0000001c0488723c */ /* 0x040fea0000041888 */
[----:B------:R-:W5:Y:S01]  /*9dd0*/  MUFU.EX2 R176, R176 ;  /* 0x000000b000b07308 */ /* 0x000f620000000800 */
[C---:B------:R-:W-:Y:S01]  /*9de0*/  HMMA.16816.F32.BF16 R132, R4.reuse, R30, R132 ;  /* 0x0000001e0484723c */ /* 0x040fe20000041884 */
[----:B------:R-:W3:Y:S05]  /*9df0*/  LDSM.16.MT88.4 R28, [R216+0x1c800] ;  /* 0x01c80000d81c783b */ /* 0x000eea0000004200 */
[C---:B-1----:R-:W-:Y:S01]  /*9e00*/  HMMA.16816.F32.BF16 R36, R4.reuse, R24, R36 ;  /* 0x000000180424723c */ /* 0x042fe20000041824 */
[----:B------:R-:W1:Y:S05]  /*9e10*/  MUFU.EX2 R175, R175 ;  /* 0x000000af00af7308 */ /* 0x000e6a0000000800 */
[C---:B------:R-:W-:Y:S01]  /*9e20*/  HMMA.16816.F32.BF16 R40, R4.reuse, R26, R40 ;  /* 0x0000001a0428723c */ /* 0x040fe20000041828 */
[----:B------:R-:W5:Y:S02]  /*9e30*/  LDSM.16.MT88.4 R24, [R214+0x1c800] ;  /* 0x01c80000d618783b */ /* 0x000f640000004200 */
[----:B------:R-:W1:Y:S03]  /*9e40*/  MUFU.EX2 R178, R178 ;  /* 0x000000b200b27308 */ /* 0x000e660000000800 */
[C---:B--2---:R-:W-:Y:S05]  /*9e50*/  HMMA.16816.F32.BF16 R44, R4.reuse, R20, R44 ;  /* 0x00000014042c723c */ /* 0x044fea000004182c */
[----:B------:R-:W2:Y:S01]  /*9e60*/  MUFU.EX2 R226, R226 ;  /* 0x000000e200e27308 */ /* 0x000ea20000000800 */
[C---:B------:R-:W-:Y:S01]  /*9e70*/  HMMA.16816.F32.BF16 R48, R4.reuse, R22, R48 ;  /* 0x000000160430723c */ /* 0x040fe20000041830 */
[----:B------:R-:W1:Y:S05]  /*9e80*/  LDSM.16.MT88.4 R20, [R213+0x1c800] ;  /* 0x01c80000d514783b */ /* 0x000e6a0000004200 */
        /* <DEDUP_REMOVED lines=8> */
[----:B------:R-:W2:Y:S05]  /*9f10*/  LDSM.16.MT88.4 R32, [R212+0x1a800] ;  /* 0x01a80000d420783b */ /* 0x000eaa0000004200 */
[C---:B-----5:R-:W-:Y:S06]  /*9f20*/  HMMA.16816.F32.BF16 R76, R4.reuse, R24, R76 ;  /* 0x00000018044c723c */ /* 0x060fec000004184c */
[C---:B------:R-:W-:Y:S01]  /*9f30*/  HMMA.16816.F32.BF16 R80, R4.reuse, R26, R80 ;  /* 0x0000001a0450723c */ /* 0x040fe20000041850 */
[----:B------:R-:W5:Y:S05]  /*9f40*/  LDSM.16.MT88.4 R24, [R214+0x1e800] ;  /* 0x01e80000d618783b */ /* 0x000f6a0000004200 */
[C---:B-1----:R-:W-:Y:S06]  /*9f50*/  HMMA.16816.F32.BF16 R84, R4.reuse, R20, R84 ;  /* 0x000000140454723c */ /* 0x042fec0000041854 */
        /* <DEDUP_REMOVED lines=8> */
[C---:B--2---:R-:W-:Y:S06]  /*9fe0*/  HMMA.16816.F32.BF16 R60, R4.reuse, R32, R60 ;  /* 0x00000020043c723c */ /* 0x044fec000004183c */
[C---:B------:R-:W-:Y:S01]  /*9ff0*/  HMMA.16816.F32.BF16 R64, R4.reuse, R34, R64 ;  /* 0x000000220440723c */ /* 0x040fe20000041840 */
[----:B------:R-:W-:Y:S05]  /*a000*/  LDSM.16.MT88.4 R32, [R214+0x1b000] ;  /* 0x01b00000d620783b */ /* 0x000fea0000004200 */
[C---:B-----5:R-:W-:Y:S06]  /*a010*/  HMMA.16816.F32.BF16 R108, R4.reuse, R24, R108 ;  /* 0x00000018046c723c */ /* 0x060fec000004186c */
[C---:B------:R-:W-:Y:S01]  /*a020*/  HMMA.16816.F32.BF16 R112, R4.reuse, R26, R112 ;  /* 0x0000001a0470723c */ /* 0x040fe20000041870 */
[----:B------:R-:W2:Y:S05]  /*a030*/  LDSM.16.MT88.4 R24, [R214+0x19000] ;  /* 0x01900000d618783b */ /* 0x000eaa0000004200 */
[C---:B-1----:R-:W-:Y:S06]  /*a040*/  HMMA.16816.F32.BF16 R116, R4.reuse, R20, R116 ;  /* 0x000000140474723c */ /* 0x042fec0000041874 */
[C---:B------:R-:W-:Y:S01]  /*a050*/  HMMA.16816.F32.BF16 R120, R4.reuse, R22, R120 ;  /* 0x000000160478723c */ /* 0x040fe20000041878 */
[----:B------:R-:W1:Y:S05]  /*a060*/  LDSM.16.MT88.4 R20, [R213+0x19000] ;  /* 0x01900000d514783b */ /* 0x000e6a0000004200 */
[C---:B----4-:R-:W-:Y:S06]  /*a070*/  HMMA.16816.F32.BF16 R124, R4.reuse, R16, R124 ;  /* 0x00000010047c723c */ /* 0x050fec000004187c */
[----:B------:R-:W-:Y:S01]  /*a080*/  HMMA.16816.F32.BF16 R128, R4, R18, R128 ;  /* 0x000000120480723c */ /* 0x000fe20000041880 */
[----:B------:R-:W4:Y:S06]  /*a090*/  LDSM.16.MT88.4 R16, [R212+0x19000] ;  /* 0x01900000d410783b */ /* 0x000f2c0000004200 */
[C---:B------:R-:W-:Y:S01]  /*a0a0*/  F2FP.BF16.F32.PACK_AB R4, R191.reuse, R190 ;  /* 0x000000bebf04723e */ /* 0x040fe200000010ff */
[----:B------:R-:W-:Y:S01]  /*a0b0*/  FADD.FTZ R191, R191, R186 ;  /* 0x000000babfbf7221 */ /* 0x000fe20000010000 */
[C---:B------:R-:W-:Y:S01]  /*a0c0*/  F2FP.BF16.F32.PACK_AB R5, R195.reuse, R194 ;  /* 0x000000c2c305723e */ /* 0x040fe200000010ff */
        /* <DEDUP_REMOVED lines=15> */
[----:B--2---:R-:W-:Y:S01]  /*a1c0*/  HMMA.16816.F32.BF16 R152, R4, R24, R152 ;  /* 0x000000180498723c */ /* 0x004fe20000041898 */
[----:B------:R-:W-:Y:S01]  /*a1d0*/  FADD.FTZ R225, R178, R225 ;  /* 0x000000e1b2e17221 */ /* 0x000fe20000010000 */
[----:B------:R-:W-:-:S03]  /*a1e0*/  FADD.FTZ R249, R177, R193 ;  /* 0x000000c1b1f97221 */ /* 0x000fc60000010000 */
[----:B------:R-:W-:Y:S01]  /*a1f0*/  FADD.FTZ R248, R226, R225 ;  /* 0x000000e1e2f87221 */ /* 0x000fe20000010000 */
[C---:B------:R-:W-:Y:S01]  /*a200*/  HMMA.16816.F32.BF16 R148, R4.reuse, R26, R148 ;  /* 0x0000001a0494723c */ /* 0x040fe20000041894 */
[----:B------:R-:W2:Y:S05]  /*a210*/  LDSM.16.MT88.4 R24, [R213+0x1b000] ;  /* 0x01b00000d518783b */ /* 0x000eaa0000004200 */
        /* <DEDUP_REMOVED lines=40> */
[----:B------:R-:W-:Y:S01]  /*a4a0*/  HMMA.16816.F32.BF16 R128, R4, R34, R128 ;  /* 0x000000220480723c */ /* 0x000fe20000041880 */
[----:B------:R-:W5:Y:S06]  /*a4b0*/  LDSM.16.MT88.4 R32, [R216+0x1b800] ;  /* 0x01b80000d820783b */ /* 0x000f6c0000004200 */
[----:B------:R-:W-:-:S02]  /*a4c0*/  F2FP.BF16.F32.PACK_AB R4, R180, R181 ;  /* 0x000000b5b404723e */ /* 0x000fc400000010ff */
[----:B------:R-:W-:Y:S02]  /*a4d0*/  F2FP.BF16.F32.PACK_AB R5, R175, R176 ;  /* 0x000000b0af05723e */ /* 0x000fe400000010ff */
[----:B------:R-:W-:Y:S02]  /*a4e0*/  F2FP.BF16.F32.PACK_AB R6, R177, R179 ;  /* 0x000000b3b106723e */ /* 0x000fe400000010ff */
[----:B------:R-:W-:-:S07]  /*a4f0*/  F2FP.BF16.F32.PACK_AB R7, R226, R178 ;  /* 0x000000b2e207723e */ /* 0x000fce00000010ff */
        /* <DEDUP_REMOVED lines=31> */
[C---:B------:R-:W-:Y:S06]  /*a6f0*/  HMMA.16816.F32.BF16 R80, R4.reuse, R34, R80 ;  /* 0x000000220450723c */ /* 0x040fec0000041850 */
[C---:B--2---:R-:W-:Y:S06]  /*a700*/  HMMA.16816.F32.BF16 R84, R4.reuse, R164, R84 ;  /* 0x000000a40454723c */ /* 0x044fec0000041854 */
[----:B------:R-:W-:Y:S01]  /*a710*/  HMMA.16816.F32.BF16 R88, R4, R166, R88 ;  /* 0x000000a60458723c */ /* 0x000fe20000041858 */
[----:B------:R-:W-:-:S05]  /*a720*/  MOV R164, R2 ;  /* 0x0000000200a47202 */ /* 0x000fca0000000f00 */
[C---:B------:R-:W-:Y:S06]  /*a730*/  HMMA.16816.F32.BF16 R100, R4.reuse, R24, R100 ;  /* 0x000000180464723c */ /* 0x040fec0000041864 */
[C---:B------:R-:W-:Y:S06]  /*a740*/  HMMA.16816.F32.BF16 R104, R4.reuse, R26, R104 ;  /* 0x0000001a0468723c */ /* 0x040fec0000041868 */
[C---:B-1----:R-:W-:Y:S06]  /*a750*/  HMMA.16816.F32.BF16 R108, R4.reuse, R20, R108 ;  /* 0x00000014046c723c */ /* 0x042fec000004186c */
[C---:B------:R-:W-:Y:S06]  /*a760*/  HMMA.16816.F32.BF16 R112, R4.reuse, R22, R112 ;  /* 0x000000160470723c */ /* 0x040fec0000041870 */
[C---:B----4-:R-:W-:Y:S06]  /*a770*/  HMMA.16816.F32.BF16 R116, R4.reuse, R16, R116 ;  /* 0x000000100474723c */ /* 0x050fec0000041874 */
[C---:B------:R-:W-:Y:S06]  /*a780*/  HMMA.16816.F32.BF16 R120, R4.reuse, R18, R120 ;  /* 0x000000120478723c */ /* 0x040fec0000041878 */
[C---:B---3--:R-:W-:Y:S06]  /*a790*/  HMMA.16816.F32.BF16 R124, R4.reuse, R28, R124 ;  /* 0x0000001c047c723c */ /* 0x048fec000004187c */
[----:B------:R-:W-:Y:S01]  /*a7a0*/  HMMA.16816.F32.BF16 R128, R4, R30, R128 ;  /* 0x0000001e0480723c */ /* 0x000fe20000041880 */
[----:B------:R-:W-:-:S08]  /*a7b0*/  NOP ;  /* 0x0000000000007918 */ /* 0x000fd00000000000 */
[----:B------:R-:W-:-:S15]  /*a7c0*/  @!P0 BRA `(.L_x_541) ;  /* 0x0000003c003c8947 */ /* 0x000fde0003800000 */
[----:B------:R-:W-:Y:S01]  /*a7d0*/  UIADD3 UR20, UR22, -0x3, URZ ;  /* 0xfffffffd16147890 */ /* 0x000fe2000fffe03f */
[----:B------:R-:W1:Y:S01]  /*a7e0*/  @!P5 LDC.64 R6, c[0x0][0x220] ;  /* 0x00008800ff06db82 */ /* 0x000e620000000a00 */
[----:B------:R-:W-:-:S04]  /*a7f0*/  DEPBAR.LE SB0, 0x0 ;  /* 0x000080000000791a */ /* 0x000fc80000000000 */
[----:B------:R-:W-:-:S03]  /*a800*/  USHF.R.S32.HI UR4, URZ, 0x1f, UR20 ;  /* 0x0000001f3f047899 */ /* 0x000fc60008011414 */
[----:B------:R-:W-:Y:S01]  /*a810*/  BAR.SYNC.DEFER_BLOCKING 0x0 ;  /* 0x0000000000007b1d */ /* 0x000fe20000010000 */
[----:B------:R-:W-:Y:S02]  /*a820*/  UIMAD.WIDE.U32 UR6, UR20, UR10, URZ ;  /* 0x0000000a140672a5 */ /* 0x000fe4000f8e003f */
[----:B------:R-:W-:Y:S02]  /*a830*/  UIMAD UR4, UR4, UR10, URZ ;  /* 0x0000000a040472a4 */ /* 0x000fe4000f8e023f */
[----:B------:R-:W-:-:S03]  /*a840*/  UISETP.GT.AND UP0, UPT, UR20, UR16, UPT ;  /* 0x000000101400728c */ /* 0x000fc6000bf04270 */
[----:B------:R-:W2:Y:S01]  /*a850*/  @!P4 LDC.64 R4, c[0x0][0x220] ;  /* 0x00008800ff04cb82 */ /* 0x000ea20000000a00 */
[----:B------:R-:W-:Y:S01]  /*a860*/  UIMAD UR4, UR20, UR11, UR4 ;  /* 0x0000000b140472a4 */ /* 0x000fe2000f8e0204 */
[----:B------:R-:W-:Y:S02]  /*a870*/  IMAD.U32 R14, RZ, RZ, UR6 ;  /* 0x00000006ff0e7e24 */ /* 0x000fe4000f8e00ff */
[----:B------:R-:W-:Y:S01]  /*a880*/  IMAD.U32 R15, RZ, RZ, UR7 ;  /* 0x00000007ff0f7e24 */ /* 0x000fe2000f8e00ff */
[----:B------:R-:W-:Y:S02]  /*a890*/  UIADD3 UR4, UR7, UR4, URZ ;  /* 0x0000000407047290 */ /* 0x000fe4000fffe03f */
[----:B------:R-:W-:Y:S01]  /*a8a0*/  LEA R22, P0, R14, R8, 0x6 ;  /* 0x000000080e167211 */ /* 0x000fe200078030ff */
[----:B------:R-:W3:Y:S03]  /*a8b0*/  @!P3 LDC.64 R20, c[0x0][0x220] ;  /* 0x00008800ff14bb82 */ /* 0x000ee60000000a00 */
[----:B------:R-:W-:Y:S01]  /*a8c0*/  IMAD.U32 R3, RZ, RZ, UR4 ;  /* 0x00000004ff037e24 */ /* 0x000fe2000f8e00ff */
[----:B-1----:R-:W-:-:S04]  /*a8d0*/  @!P5 LEA R26, P1, R22, R6, 0x1 ;  /* 0x00000006161ad211 */ /* 0x002fc800078208ff */
[----:B------:R-:W1:Y:S01]  /*a8e0*/  @!P2 LDC.64 R18, c[0x0][0x220] ;  /* 0x00008800ff12ab82 */ /* 0x000e620000000a00 */
[----:B------:R-:W-:Y:S01]  /*a8f0*/  LEA.HI.X R3, R14, R11, R3, 0x6, P0 ;  /* 0x0000000b0e037211 */ /* 0x000fe200000f3403 */
[----:B------:R-:W-:Y:S03]  /*a900*/  @P5 STS.128 [R230+0x18000], RZ ;  /* 0x018000ffe6005388 */ /* 0x000fe60000000c00 */
[----:B------:R-:W-:-:S03]  /*a910*/  @!P5 LEA.HI.X R27, R22, R7, R3, 0x1, P1 ;  /* 0x00000007161bd211 */ /* 0x000fc600008f0c03 */
[----:B------:R-:W4:Y:S01]  /*a920*/  @!P5 LDC.64 R16, c[0x0][0x220] ;  /* 0x00008800ff10db82 */ /* 0x000f220000000a00 */
[C---:B--2---:R-:W-:Y:S01]  /*a930*/  @!P4 LEA R24, P0, R22.reuse, R4, 0x1 ;  /* 0x000000041618c211 */ /* 0x044fe200078008ff */
[----:B------:R-:W-:Y:S01]  /*a940*/  @!PT LDS RZ, [RZ] ;  /* 0x00000000fffff984 */ /* 0x000fe20000000800 */
[----:B------:R-:W-:Y:S01]  /*a950*/  @!PT LDS RZ, [RZ] ;  /* 0x00000000fffff984 */ /* 0x000fe20000000800 */
[----:B------:R-:W-:Y:S01]  /*a960*/  @!PT LDS RZ, [RZ] ;  /* 0x00000000fffff984 */ /* 0x000fe20000000800 */
[----:B------:R-:W-:Y:S03]  /*a970*/  @!P5 LDGSTS.E.BYPASS.LTC128B.128 [R230+0x18000], desc[UR30][R26.64] ;  /* 0x180000001ae6dfae */ /* 0x000fe6000b901d5e */
[C---:B------:R-:W-:Y:S01]  /*a980*/  @!P4 LEA.HI.X R25, R22.reuse, R5, R3, 0x1, P0 ;  /* 0x000000051619c211 */ /* 0x040fe200000f0c03 */
[----:B------:R-:W-:Y:S02]  /*a990*/  @P4 STS.128 [R230+0x1a000], RZ ;  /* 0x01a000ffe6004388 */ /* 0x000fe40000000c00 */
[----:B------:R-:W2:Y:S01]  /*a9a0*/  @!P4 LDC.64 R14, c[0x0][0x220] ;  /* 0x00008800ff0ecb82 */ /* 0x000ea20000000a00 */
[C---:B---3--:R-:W-:Y:S01]  /*a9b0*/  @!P3 LEA R28, P0, R22.reuse, R20, 0x1 ;  /* 0x00000014161cb211 */ /* 0x048fe200078008ff */
[----:B------:R-:W-:Y:S01]  /*a9c0*/  @!PT LDS RZ, [RZ] ;  /* 0x00000000fffff984 */ /* 0x000fe20000000800 */
[----:B------:R-:W-:Y:S01]  /*a9d0*/  @!PT LDS RZ, [RZ] ;  /* 0x00000000fffff984 */ /* 0x000fe20000000800 */
[----:B------:R-:W-:Y:S01]  /*a9e0*/  @!PT LDS RZ, [RZ] ;  /* 0x00000000fffff984 */ /* 0x000fe20000000800 */
[----:B------:R4:W-:Y:S01]  /*a9f0*/  @!P4 LDGSTS.E.BYPASS.LTC128B.128 [R230+0x1a000], desc[UR30][R24.64+0x80] ;  /* 0x1a00008018e6cfae */ /* 0x0009e2000b901d5e */
[----:B------:R-:W-:-:S02]  /*aa00*/  IADD3 R20, P6, R22, UR38, RZ ;  /* 0x0000002616147c10 */ /* 0x000fc4000ffde0ff */
[C-C-:B------:R-:W-:Y:S01]  /*aa10*/  @!P3 LEA.HI.X R29, R22.reuse, R21, R3.reuse, 0x1, P0 ;  /* 0x00000015161db211 */ /* 0x140fe200000f0c03 */
[----:B------:R-:W-:Y:S02]  /*aa20*/  @P3 STS.128 [R230+0x1c000], RZ ;  /* 0x01c000ffe6003388 */ /* 0x000fe40000000c00 */
[----:B------:R-:W3:Y:S01]  /*aa30*/  @!P3 LDC.64 R6, c[0x0][0x220] ;  /* 0x00008800ff06bb82 */ /* 0x000ee20000000a00 */
[C---:B-1----:R-:W-:Y:S01]  /*aa40*/  @!P2 LEA R18, P0, R22.reuse, R18, 0x1 ;  /* 0x000000121612a211 */ /* 0x042fe200078008ff */
[----:B------:R-:W-:Y:S01]  /*aa50*/  @!PT LDS RZ, [RZ] ;  /* 0x00000000fffff984 */ /* 0x000fe20000000800 */
[----:B------:R-:W-:Y:S01]  /*aa60*/  @!PT LDS RZ, [RZ] ;  /* 0x00000000fffff984 */ /* 0x000fe20000000800 */
[----:B------:R-:W-:Y:S01]  /*aa70*/  @!PT LDS RZ, [RZ] ;  /* 0x00000000fffff984 */ /* 0x000fe20000000800 */
[----:B------:R1:W-:Y:S03]  /*aa80*/  @!P3 LDGSTS.E.BYPASS.LTC128B.128 [R230+0x1c000], desc[UR30][R28.64+0x100] ;  /* 0x1c0001001ce6bfae */ /* 0x0003e6000b901d5e */
[----:B------:R-:W-:Y:S01]  /*aa90*/  @!P2 LEA.HI.X R19, R22, R19, R3, 0x1, P0 ;  /* 0x000000131613a211 */ /* 0x000fe200000f0c03 */
[----:B------:R-:W-:Y:S02]  /*aaa0*/  @P2 STS.128 [R230+0x1e000], RZ ;  /* 0x01e000ffe6002388 */ /* 0x000fe40000000c00 */
[----:B------:R-:W5:Y:S02]  /*aab0*/  @!P2 LDC.64 R4, c[0x0][0x220] ;  /* 0x00008800ff04ab82 */ /* 0x000f640000000a00 */
[----:B------:R-:W-:Y:S01]  /*aac0*/  @!PT LDS RZ, [RZ] ;  /* 0x00000000fffff984 */ /* 0x000fe20000000800 */
[----:B------:R-:W-:Y:S01]  /*aad0*/  @!PT LDS RZ, [RZ] ;  /* 0x00000000fffff984 */ /* 0x000fe20000000800 */
[----:B------:R-:W-:Y:S01]  /*aae0*/  @!PT LDS RZ, [RZ] ;  /* 0x00000000fffff984 */ /* 0x000fe20000000800 */
[----:B------:R-:W-:Y:S04]  /*aaf0*/  @!P2 LDGSTS.E.BYPASS.LTC128B.128 [R230+0x1e000], desc[UR30][R18.64+0x180] ;  /* 0x1e00018012e6afae */ /* 0x000fe8000b901d5e */
[----:B------:R-:W-:Y:S01]  /*ab00*/  @P5 STS.128 [R230+0x19000], RZ ;  /* 0x019000ffe6005388 */ /* 0x000fe20000000c00 */
[----:B----4-:R-:W-:-:S02]  /*ab10*/  @!P5 LEA R24, P1, R20, R16, 0x1 ;  /* 0x000000101418d211 */ /* 0x010fc400078208ff */
[----:B------:R-:W-:Y:S02]  /*ab20*/  IADD3.X R16, R3, UR33, RZ, P6, !PT ;  /* 0x0000002103107c10 */ /* 0x000fe4000b7fe4ff */
[C---:B--2---:R-:W-:Y:S02]  /*ab30*/  @!P4 LEA R14, P6, R20.reuse, R14, 0x1 ;  /* 0x0000000e140ec211 */ /* 0x044fe400078c08ff */
[C-C-:B------:R-:W-:Y:S02]  /*ab40*/  @!P5 LEA.HI.X R25, R20.reuse, R17, R16.reuse, 0x1, P1 ;  /* 0x000000111419d211 */ /* 0x140fe400008f0c10 */
[C---:B---3--:R-:W-:Y:S02]  /*ab50*/  @!P3 LEA R6, P1, R20.reuse, R6, 0x1 ;  /* 0x000000061406b211 */ /* 0x048fe400078208ff */
[C---:B------:R-:W-:Y:S01]  /*ab60*/  @!P4 LEA.HI.X R15, R20.reuse, R15, R16, 0x1, P6 ;  /* 0x0000000f140fc211 */ /* 0x040fe200030f0c10 */
[----:B------:R-:W-:Y:S01]  /*ab70*/  @!PT LDS RZ, [RZ] ;  /* 0x00000000fffff984 */ /* 0x000fe20000000800 */
[----:B------:R-:W-:Y:S01]  /*ab80*/  @!PT LDS RZ, [RZ] ;  /* 0x00000000fffff984 */ /* 0x000fe20000000800 */
[----:B------:R-:W-:Y:S01]  /*ab90*/  @!PT LDS RZ, [RZ] ;  /* 0x00000000fffff984 */ /* 0x000fe20000000800 */
[----:B------:R-:W-:Y:S01]  /*aba0*/  @!P5 LDGSTS.E.BYPASS.LTC128B.128 [R230+0x19000], desc[UR30][R24.64] ;  /* 0x1900000018e6dfae */ /* 0x000fe2000b901d5e */
[----:B-----5:R-:W-:-:S02]  /*abb0*/  @!P2 LEA R4, P0, R20, R4, 0x1 ;  /* 0x000000041404a211 */ /* 0x020fc400078008ff */
[C-C-:B------:R-:W-:Y:S01]  /*abc0*/  @!P3 LEA.HI.X R7, R20.reuse, R7, R16.reuse, 0x1, P1 ;  /* 0x000000071407b211 */ /* 0x140fe200008f0c10 */
[----:B------:R-:W-:Y:S01]  /*abd0*/  @P4 STS.128 [R230+0x1b000], RZ ;  /* 0x01b000ffe6004388 */ /* 0x000fe20000000c00 */
[----:B------:R-:W-:Y:S02]  /*abe0*/  @!P2 LEA.HI.X R5, R20, R5, R16, 0x1, P0 ;  /* 0x000000051405a211 */ /* 0x000fe400000f0c10 */
[----:B------:R-:W-:Y:S01]  /*abf0*/  PLOP3.LUT P0, PT, PT, PT, UP0, 0x80, 0x0 ;  /* 0x000000000000781c */ /* 0x000fe20003f0f008 */
        /* <DEDUP_REMOVED lines=16> */
[----:B------:R-:W3:Y:S04]  /*ad00*/  LDSM.16.M88.4 R20, [R221+0x10800] ;  /* 0x01080000dd14783b */ /* 0x000ee80000000200 */
[----:B------:R-:W-:Y:S04]  /*ad10*/  LDSM.16.M88.4 R164, [R221+0x11800] ;  /* 0x01180000dda4783b */ /* 0x000fe80000000200 */
[----:B------:R-:W-:Y:S04]  /*ad20*/  LDSM.16.M88.4 R172, [R220] ;  /* 0x00000000dcac783b */ /* 0x000fe80000000200 */
[----:B------:R-:W-:Y:S04]  /*ad30*/  LDSM.16.M88.4 R224, [R219] ;  /* 0x00000000dbe0783b */ /* 0x000fe80000000200 */
[----:B--2---:R-:W2:Y:S04]  /*ad40*/  LDSM.16.M88.4 R4, [R221+0x11000] ;  /* 0x01100000dd04783b */ /* 0x004ea80000000200 */
[----:B------:R-:W4:Y:S04]  /*ad50*/  LDSM.16.M88.4 R192, [R211] ;  /* 0x00000000d3c0783b */ /* 0x000f280000000200 */
[----:B------:R-:W5:Y:S04]  /*ad60*/  LDSM.16.M88.4 R180, [R210] ;  /* 0x00000000d2b4783b */ /* 0x000f680000000200 */
[----:B------:R-:W5:Y:S04]  /*ad70*/  LDSM.16.M88.4 R176, [R209] ;  /* 0x00000000d1b0783b */ /* 0x000f680000000200 */
[----:B------:R-:W-:Y:S01]  /*ad80*/  LDSM.16.M88.4 R168, [R218] ;  /* 0x00000000daa8783b */ /* 0x000fe20000000200 */
[C---:B-1----:R-:W-:Y:S03]  /*ad90*/  HMMA.16816.F32.BF16 R32, R184.reuse, R28, RZ ;  /* 0x0000001cb820723c */ /* 0x042fe600000418ff */
[----:B------:R-:W0:Y:S03]  /*ada0*/  LDGDEPBAR ;  /* 0x00000000000079af */ /* 0x000e260000000000 */
[C---:B------:R-:W-:Y:S06]  /*adb0*/  HMMA.16816.F32.BF16 R28, R184.reuse, R30, RZ ;  /* 0x0000001eb81c723c */ /* 0x040fec00000418ff */
[C---:B---3--:R-:W-:Y:S06]  /*adc0*/  HMMA.16816.F32.BF16 R24, R184.reuse, R20, RZ ;  /* 0x00000014b818723c */ /* 0x048fec00000418ff */
[C---:B------:R-:W-:Y:S06]  /*add0*/  HMMA.16816.F32.BF16 R20, R184.reuse, R22, RZ ;  /* 0x00000016b814723c */ /* 0x040fec00000418ff */
[C---:B--2---:R-:W-:Y:S06]  /*ade0*/  HMMA.16816.F32.BF16 R16, R184.reuse, R4, RZ ;  /* 0x00000004b810723c */ /* 0x044fec00000418ff */
[C---:B------:R-:W-:Y:S06]  /*adf0*/  HMMA.16816.F32.BF16 R4, R184.reuse, R6, RZ ;  /* 0x00000006b804723c */ /* 0x040fec00000418ff */
[C---:B------:R-:W-:Y:S06]  /*ae00*/  HMMA.16816.F32.BF16 R188, R184.reuse, R164, RZ ;  /* 0x000000a4b8bc723c */ /* 0x040fec00000418ff */
[----:B------:R-:W-:Y:S01]  /*ae10*/  HMMA.16816.F32.BF16 R184, R184, R166, RZ ;  /* 0x000000a6b8b8723c */ /* 0x000fe200000418ff */
[----:B------:R-:W1:Y:S05]  /*ae20*/  LDSM.16.M88.4 R164, [R215+0x10000] ;  /* 0x01000000d7a4783b */ /* 0x000e6a0000000200 */
[C---:B------:R-:W-:Y:S06]  /*ae30*/  HMMA.16816.F32.BF16 R32, R172.reuse, R224, R32 ;  /* 0x000000e0ac20723c */ /* 0x040fec0000041820 */
[C---:B------:R-:W-:Y:S01]  /*ae40*/  HMMA.16816.F32.BF16 R28, R172.reuse, R226, R28 ;  /* 0x000000e2ac1c723c */ /* 0x040fe2000004181c */
[----:B------:R-:W2:Y:S05]  /*ae50*/  LDSM.16.M88.4 R224, [R215+0x10800] ;  /* 0x01080000d7e0783b */ /* 0x000eaa0000000200 */
[C---:B----4-:R-:W-:Y:S06]  /*ae60*/  HMMA.16816.F32.BF16 R24, R172.reuse, R192, R24 ;  /* 0x000000c0ac18723c */ /* 0x050fec0000041818 */
[C---:B------:R-:W-:Y:S01]  /*ae70*/  HMMA.16816.F32.BF16 R20, R172.reuse, R194, R20 ;  /* 0x000000c2ac14723c */ /* 0x040fe20000041814 */
[----:B------:R-:W3:Y:S05]  /*ae80*/  LDSM.16.M88.4 R192, [R215+0x11000] ;  /* 0x01100000d7c0783b */ /* 0x000eea0000000200 */
[C---:B-----5:R-:W-:Y:S06]  /*ae90*/  HMMA.16816.F32.BF16 R16, R172.reuse, R180, R16 ;  /* 0x000000b4ac10723c */ /* 0x060fec0000041810 */
[C---:B------:R-:W-:Y:S01]  /*aea0*/  HMMA.16816.F32.BF16 R4, R172.reuse, R182, R4 ;  /* 0x000000b6ac04723c */ /* 0x040fe20000041804 */
[----:B------:R-:W4:Y:S05]  /*aeb0*/  LDSM.16.M88.4 R180, [R215+0x11800] ;  /* 0x01180000d7b4783b */ /* 0x000f2a0000000200 */
[C---:B------:R-:W-:Y:S06]  /*aec0*/  HMMA.16816.F32.BF16 R188, R172.reuse, R176, R188 ;  /* 0x000000b0acbc723c */ /* 0x040fec00000418bc */
[----:B------:R-:W-:Y:S01]  /*aed0*/  HMMA.16816.F32.BF16 R184, R172, R178, R184 ;  /* 0x000000b2acb8723c */ /* 0x000fe200000418b8 */
[----:B------:R-:W-:Y:S04]  /*aee0*/  LDSM.16.M88.4 R176, [R217] ;  /* 0x00000000d9b0783b */ /* 0x000fe80000000200 */
[----:B------:R-:W-:Y:S01]  /*aef0*/  LDSM.16.M88.4 R172, [R208+0x800] ;  /* 0x00080000d0ac783b */ /* 0x000fe20000000200 */
[C---:B-1----:R-:W-:Y:S06]  /*af00*/  HMMA.16816.F32.BF16 R32, R168.reuse, R164, R32 ;  /* 0x000000a4a820723c */ /* 0x042fec0000041820 */
[C---:B------:R-:W-:Y:S01]  /*af10*/  HMMA.16816.F32.BF16 R28, R168.reuse, R166, R28 ;  /* 0x000000a6a81c723c */ /* 0x040fe2000004181c */
[----:B------:R-:W1:Y:S05]  /*af20*/  LDSM.16.M88.4 R164, [R208] ;  /* 0x00000000d0a4783b */ /* 0x000e6a0000000200 */
        /* <DEDUP_REMOVED lines=21> */
[----:B------:R-:W-:Y:S05]  /*b080*/  LDSM.16.M88.4 R168, [R206] ;  /* 0x00000000cea8783b */ /* 0x000fea0000000200 */
[C---:B-1----:R-:W-:Y:S06]  /*b090*/  HMMA.16816.F32.BF16 R24, R192.reuse, R164, R24 ;  /* 0x000000a4c018723c */ /* 0x042fec0000041818 */
[----:B------:R-:W-:Y:S01]  /*b0a0*/  HMMA.16816.F32.BF16 R20, R192, R166, R20 ;  /* 0x000000a6c014723c */ /* 0x000fe20000041814 */
[----:B------:R-:W1:Y:S05]  /*b0b0*/  LDSM.16.M88.4 R164, [R220+0x4000] ;  /* 0x00400000dca4783b */ /* 0x000e6a0000000200 */
[C---:B------:R-:W-:Y:S06]  /*b0c0*/  HMMA.16816.F32.BF16 R188, R176.reuse, R180, R188 ;  /* 0x000000b4b0bc723c */ /* 0x040fec00000418bc */
[----:B------:R-:W-:Y:S01]  /*b0d0*/  HMMA.16816.F32.BF16 R184, R176, R182, R184 ;  /* 0x000000b6b0b8723c */ /* 0x000fe200000418b8 */
[----:B------:R-:W3:Y:S04]  /*b0e0*/  LDSM.16.M88.4 R180, [R207] ;  /* 0x00000000cfb4783b */ /* 0x000ee80000000200 */
[----:B------:R-:W5:Y:S01]  /*b0f0*/  LDSM.16.M88.4 R176, [R205] ;  /* 0x00000000cdb0783b */ /* 0x000f620000000200 */
[C---:B----4-:R-:W-:Y:S06]  /*b100*/  HMMA.16816.F32.BF16 R16, R192.reuse, R172, R16 ;  /* 0x000000acc010723c */ /* 0x050fec0000041810 */
[C---:B------:R-:W-:Y:S01]  /*b110*/  HMMA.16816.F32.BF16 R4, R192.reuse, R174, R4 ;  /* 0x000000aec004723c */ /* 0x040fe20000041804 */
[----:B------:R-:W4:Y:S05]  /*b120*/  LDSM.16.M88.4 R172, [R204] ;  /* 0x00000000ccac783b */ /* 0x000f2a0000000200 */
[C---:B--2---:R-:W-:Y:S06]  /*b130*/  HMMA.16816.F32.BF16 R188, R192.reuse, R224, R188 ;  /* 0x000000e0c0bc723c */ /* 0x044fec00000418bc */
[----:B------:R-:W-:Y:S01]  /*b140*/  HMMA.16816.F32.BF16 R184, R192, R226, R184 ;  /* 0x000000e2c0b8723c */ /* 0x000fe200000418b8 */
[----:B------:R-:W-:Y:S04]  /*b150*/  LDSM.16.M88.4 R224, [R215+0x12000] ;  /* 0x01200000d7e0783b */ /* 0x000fe80000000200 */
[----:B------:R-:W-:Y:S01]  /*b160*/  LDSM.16.M88.4 R192, [R215+0x12800] ;  /* 0x01280000d7c0783b */ /* 0x000fe20000000200 */
[C---:B-1----:R-:W-:Y:S06]  /*b170*/  HMMA.16816.F32.BF16 R24, R164.reuse, R168, R24 ;  /* 0x000000a8a418723c */ /* 0x042fec0000041818 */
[C---:B------:R-:W-:Y:S01]  /*b180*/  HMMA.16816.F32.BF16 R20, R164.reuse, R170, R20 ;  /* 0x000000aaa414723c */ /* 0x040fe20000041814 */
[----:B------:R-:W1:Y:S05]  /*b190*/  LDSM.16.M88.4 R168, [R218+0x4000] ;  /* 0x00400000daa8783b */ /* 0x000e6a0000000200 */
[C---:B---3--:R-:W-:Y:S06]  /*b1a0*/  HMMA.16816.F32.BF16 R32, R164.reuse, R180, R32 ;  /* 0x000000b4a420723c */ /* 0x048fec0000041820 */
[C---:B------:R-:W-:Y:S01]  /*b1b0*/  HMMA.16816.F32.BF16 R28, R164.reuse, R182, R28 ;  /* 0x000000b6a41c723c */ /* 0x040fe2000004181c */
[----:B------:R-:W2:Y:S05]  /*b1c0*/  LDSM.16.M88.4 R180, [R215+0x13000] ;  /* 0x01300000d7b4783b */ /* 0x000eaa0000000200 */
[C---:B-----5:R-:W-:Y:S06]  /*b1d0*/  HMMA.16816.F32.BF16 R16, R164.reuse, R176, R16 ;  /* 0x000000b0a410723c */ /* 0x060fec0000041810 */
        /* <DEDUP_REMOVED lines=27> */
[----:B------:R-:W-:Y:S05]  /*b390*/  LDSM.16.M88.4 R192, [R220+0x8000] ;  /* 0x00800000dcc0783b */ /* 0x000fea0000000200 */
[----:B--2---:R-:W-:Y:S06]  /*b3a0*/  HMMA.16816.F32.BF16 R188, R172, R180, R188 ;  /* 0x000000b4acbc723c */ /* 0x004fec00000418bc */
[C---:B---3--:R-:W-:Y:S06]  /*b3b0*/  HMMA.16816.F32.BF16 R32, R176.reuse, R168, R32 ;  /* 0x000000a8b020723c */ /* 0x048fec0000041820 */
[C---:B------:R-:W-:Y:S01]  /*b3c0*/  HMMA.16816.F32.BF16 R28, R176.reuse, R170, R28 ;  /* 0x000000aab01c723c */ /* 0x040fe2000004181c */
[----:B------:R-:W2:Y:S05]  /*b3d0*/  LDSM.16.M88.4 R168, [R203] ;  /* 0x00000000cba8783b */ /* 0x000eaa0000000200 */
[C---:B----4-:R-:W-:Y:S06]  /*b3e0*/  HMMA.16816.F32.BF16 R24, R176.reuse, R164, R24 ;  /* 0x000000a4b018723c */ /* 0x050fec0000041818 */
[----:B------:R-:W-:Y:S01]  /*b3f0*/  HMMA.16816.F32.BF16 R20, R176, R166, R20 ;  /* 0x000000a6b014723c */ /* 0x000fe20000041814 */
[----:B------:R-:W3:Y:S05]  /*b400*/  LDSM.16.M88.4 R164, [R202] ;  /* 0x00000000caa4783b */ /* 0x000eea0000000200 */
[----:B------:R-:W-:Y:S01]  /*b410*/  HMMA.16816.F32.BF16 R184, R172, R182, R184 ;  /* 0x000000b6acb8723c */ /* 0x000fe200000418b8 */
[----:B------:R-:W4:Y:S04]  /*b420*/  LDSM.16.M88.4 R180, [R221+0x15800] ;  /* 0x01580000ddb4783b */ /* 0x000f280000000200 */
[----:B------:R-:W5:Y:S01]  /*b430*/  LDSM.16.M88.4 R172, [R201] ;  /* 0x00000000c9ac783b */ /* 0x000f620000000200 */
[C---:B-1----:R-:W-:Y:S06]  /*b440*/  HMMA.16816.F32.BF16 R16, R176.reuse, R224, R16 ;  /* 0x000000e0b010723c */ /* 0x042fec0000041810 */
[----:B------:R-:W-:Y:S01]  /*b450*/  HMMA.16816.F32.BF16 R4, R176, R226, R4 ;  /* 0x000000e2b004723c */ /* 0x000fe20000041804 */
[----:B------:R-:W1:Y:S05]  /*b460*/  LDSM.16.M88.4 R224, [R200] ;  /* 0x00000000c8e0783b */ /* 0x000e6a0000000200 */
[C---:B--2---:R-:W-:Y:S06]  /*b470*/  HMMA.16816.F32.BF16 R32, R192.reuse, R168, R32 ;  /* 0x000000a8c020723c */ /* 0x044fec0000041820 */
[C---:B------:R-:W-:Y:S01]  /*b480*/  HMMA.16816.F32.BF16 R28, R192.reuse, R170, R28 ;  /* 0x000000aac01c723c */ /* 0x040fe2000004181c */
[----:B------:R-:W-:Y:S05]  /*b490*/  LDSM.16.M88.4 R168, [R215+0x14800] ;  /* 0x01480000d7a8783b */ /* 0x000fea0000000200 */
[C---:B---3--:R-:W-:Y:S06]  /*b4a0*/  HMMA.16816.F32.BF16 R24, R192.reuse, R164, R24 ;  /* 0x000000a4c018723c */ /* 0x048fec0000041818 */
[----:B------:R-:W-:Y:S01]  /*b4b0*/  HMMA.16816.F32.BF16 R20, R192, R166, R20 ;  /* 0x000000a6c014723c */ /* 0x000fe20000041814 */
[----:B------:R-:W2:Y:S05]  /*b4c0*/  LDSM.16.M88.4 R164, [R218+0x8000] ;  /* 0x00800000daa4783b */ /* 0x000eaa0000000200 */
[C---:B----4-:R-:W-:Y:S06]  /*b4d0*/  HMMA.16816.F32.BF16 R188, R176.reuse, R180, R188 ;  /* 0x000000b4b0bc723c */ /* 0x050fec00000418bc */
[----:B------:R-:W-:Y:S01]  /*b4e0*/  HMMA.16816.F32.BF16 R184, R176, R182, R184 ;  /* 0x000000b6b0b8723c */ /* 0x000fe200000418b8 */
[----:B------:R-:W3:Y:S04]  /*b4f0*/  LDSM.16.M88.4 R180, [R215+0x14000] ;  /* 0x01400000d7b4783b */ /* 0x000ee80000000200 */
[----:B------:R-:W4:Y:S01]  /*b500*/  LDSM.16.M88.4 R176, [R215+0x15000] ;  /* 0x01500000d7b0783b */ /* 0x000f220000000200 */
[C---:B-----5:R-:W-:Y:S06]  /*b510*/  HMMA.16816.F32.BF16 R16, R192.reuse, R172, R16 ;  /* 0x000000acc010723c */ /* 0x060fec0000041810 */
[C---:B------:R-:W-:Y:S01]  /*b520*/  HMMA.16816.F32.BF16 R4, R192.reuse, R174, R4 ;  /* 0x000000aec004723c */ /* 0x040fe20000041804 */
[----:B------:R-:W5:Y:S05]  /*b530*/  LDSM.16.M88.4 R172, [R215+0x15800] ;  /* 0x01580000d7ac783b */ /* 0x000f6a0000000200 */
[C---:B-1----:R-:W-:Y:S06]  /*b540*/  HMMA.16816.F32.BF16 R188, R192.reuse, R224, R188 ;  /* 0x000000e0c0bc723c */ /* 0x042fec00000418bc */
[----:B------:R-:W-:Y:S01]  /*b550*/  HMMA.16816.F32.BF16 R184, R192, R226, R184 ;  /* 0x000000e2c0b8723c */ /* 0x000fe200000418b8 */
[----:B------:R-:W-:Y:S04]  /*b560*/  LDSM.16.M88.4 R224, [R208+0x4000] ;  /* 0x00400000d0e0783b */ /* 0x000fe80000000200 */
[----:B------:R-:W-:Y:S01]  /*b570*/  LDSM.16.M88.4 R192, [R208+0x4800] ;  /* 0x00480000d0c0783b */ /* 0x000fe20000000200 */
[C---:B--2---:R-:W-:Y:S06]  /*b580*/  HMMA.16816.F32.BF16 R24, R164.reuse, R168, R24 ;  /* 0x000000a8a418723c */ /* 0x044fec0000041818 */
[C---:B------:R-:W-:Y:S01]  /*b590*/  HMMA.16816.F32.BF16 R20, R164.reuse, R170, R20 ;  /* 0x000000aaa414723c */ /* 0x040fe20000041814 */
[----:B------:R-:W1:Y:S05]  /*b5a0*/  LDSM.16.M88.4 R168, [R217+0x8000] ;  /* 0x00800000d9a8783b */ /* 0x000e6a0000000200 */
[C---:B---3--:R-:W-:Y:S06]  /*b5b0*/  HMMA.16816.F32.BF16 R32, R164.reuse, R180, R32 ;  /* 0x000000b4a420723c */ /* 0x048fec0000041820 */
[C---:B------:R-:W-:Y:S01]  /*b5c0*/  HMMA.16816.F32.BF16 R28, R164.reuse, R182, R28 ;  /* 0x000000b6a41c723c */ /* 0x040fe2000004181c */
[----:B------:R-:W2:Y:S05]  /*b5d0*/  LDSM.16.M88.4 R180, [R208+0x5000] ;  /* 0x00500000d0b4783b */ /* 0x000eaa0000000200 */
[C---:B----4-:R-:W-:Y:S06]  /*b5e0*/  HMMA.16816.F32.BF16 R16, R164.reuse, R176, R16 ;  /* 0x000000b0a410723c */ /* 0x050fec0000041810 */
[C---:B------:R-:W-:Y:S01]  /*b5f0*/  HMMA.16816.F32.BF16 R4, R164.reuse, R178, R4 ;  /* 0x000000b2a404723c */ /* 0x040fe20000041804 */
[----:B------:R-:W3:Y:S05]  /*b600*/  LDSM.16.M88.4 R176, [R208+0x5800] ;  /* 0x00580000d0b0783b */ /* 0x000eea0000000200 */
[C---:B-----5:R-:W-:Y:S06]  /*b610*/  HMMA.16816.F32.BF16 R188, R164.reuse, R172, R188 ;  /* 0x000000aca4bc723c */ /* 0x060fec00000418bc */
        /* <DEDUP_REMOVED lines=21> */
[----:B------:R-:W-:Y:S05]  /*b770*/  LDSM.16.M88.4 R224, [R218+0xc000] ;  /* 0x00c00000dae0783b */ /* 0x000fea0000000200 */
[C---:B-----5:R-:W-:Y:S06]  /*b780*/  HMMA.16816.F32.BF16 R16, R172.reuse, R192, R16 ;  /* 0x000000c0ac10723c */ /* 0x060fec0000041810 */
[C---:B------:R-:W-:Y:S01]  /*b790*/  HMMA.16816.F32.BF16 R4, R172.reuse, R194, R4 ;  /* 0x000000c2ac04723c */ /* 0x040fe20000041804 */
[----:B------:R-:W1:Y:S05]  /*b7a0*/  LDSM.16.M88.4 R192, [R197] ;  /* 0x00000000c5c0783b */ /* 0x000e6a0000000200 */
[C---:B--2---:R-:W-:Y:S06]  /*b7b0*/  HMMA.16816.F32.BF16 R188, R172.reuse, R180, R188 ;  /* 0x000000b4acbc723c */ /* 0x044fec00000418bc */
[----:B------:R-:W-:Y:S01]  /*b7c0*/  HMMA.16816.F32.BF16 R184, R172, R182, R184 ;  /* 0x000000b6acb8723c */ /* 0x000fe200000418b8 */
[----:B------:R-:W2:Y:S04]  /*b7d0*/  LDSM.16.M88.4 R180, [R196] ;  /* 0x00000000c4b4783b */ /* 0x000ea80000000200 */
[----:B------:R-:W5:Y:S01]  /*b7e0*/  LDSM.16.M88.4 R172, [R215+0x16000] ;  /* 0x01600000d7ac783b */ /* 0x000f620000000200 */
        /* <DEDUP_REMOVED lines=13> */
[C---:B-----5:R-:W-:Y:S06]  /*b8c0*/  HMMA.16816.F32.BF16 R32, R224.reuse, R172, R32 ;  /* 0x000000ace020723c */ /* 0x060fec0000041820 */
[C---:B------:R-:W-:Y:S01]  /*b8d0*/  HMMA.16816.F32.BF16 R28, R224.reuse, R174, R28 ;  /* 0x000000aee01c723c */ /* 0x040fe2000004181c */
[----:B------:R-:W5:Y:S05]  /*b8e0*/  LDSM.16.M88.4 R172, [R208+0x6800] ;  /* 0x00680000d0ac783b */ /* 0x000f6a0000000200 */
[C---:B---3--:R-:W-:Y:S06]  /*b8f0*/  HMMA.16816.F32.BF16 R24, R224.reuse, R168, R24 ;  /* 0x000000a8e018723c */ /* 0x048fec0000041818 */
[C---:B------:R-:W-:Y:S01]  /*b900*/  HMMA.16816.F32.BF16 R20, R224.reuse, R170, R20 ;  /* 0x000000aae014723c */ /* 0x040fe20000041814 */
[----:B------:R-:W3:Y:S05]  /*b910*/  LDSM.16.M88.4 R168, [R208+0x7000] ;  /* 0x00700000d0a8783b */ /* 0x000eea0000000200 */
[C---:B----4-:R-:W-:Y:S06]  /*b920*/  HMMA.16816.F32.BF16 R16, R224.reuse, R164, R16 ;  /* 0x000000a4e010723c */ /* 0x050fec0000041810 */
[----:B------:R-:W-:Y:S01]  /*b930*/  HMMA.16816.F32.BF16 R4, R224, R166, R4 ;  /* 0x000000a6e004723c */ /* 0x000fe20000041804 */
[----:B------:R-:W4:Y:S01]  /*b940*/  LDSM.16.M88.4 R164, [R208+0x7800] ;  /* 0x00780000d0a4783b */ /* 0x000f220000000200 */
[----:B------:R-:W-:-:S04]  /*b950*/  DEPBAR.LE SB0, 0x0 ;  /* 0x000080000000791a */ /* 0x000fc80000000000 */
[C---:B-1----:R-:W-:Y:S06]  /*b960*/  HMMA.16816.F32.BF16 R188, R224.reuse, R192, R188 ;  /* 0x000000c0e0bc723c */ /* 0x042fec00000418bc */
[----:B------:R-:W-:Y:S06]  /*b970*/  HMMA.16816.F32.BF16 R184, R224, R194, R184 ;  /* 0x000000c2e0b8723c */ /* 0x000fec00000418b8 */
[C---:B--2---:R-:W-:Y:S06]  /*b980*/  HMMA.16816.F32.BF16 R32, R180.reuse, R176, R32 ;  /* 0x000000b0b420723c */ /* 0x044fec0000041820 */
[C---:B------:R-:W-:Y:S06]  /*b990*/  HMMA.16816.F32.BF16 R28, R180.reuse, R178, R28 ;  /* 0x000000b2b41c723c */ /* 0x040fec000004181c */
[C---:B-----5:R-:W-:Y:S06]  /*b9a0*/  HMMA.16816.F32.BF16 R24, R180.reuse, R172, R24 ;  /* 0x000000acb418723c */ /* 0x060fec0000041818 */
[C---:B------:R-:W-:Y:S06]  /*b9b0*/  HMMA.16816.F32.BF16 R20, R180.reuse, R174, R20 ;  /* 0x000000aeb414723c */ /* 0x040fec0000041814 */
[C---:B---3--:R-:W-:Y:S06]  /*b9c0*/  HMMA.16816.F32.BF16 R16, R180.reuse, R168, R16 ;  /* 0x000000a8b410723c */ /* 0x048fec0000041810 */
[C---:B------:R-:W-:Y:S06]  /*b9d0*/  HMMA.16816.F32.BF16 R4, R180.reuse, R170, R4 ;  /* 0x000000aab404723c */ /* 0x040fec0000041804 */
[C---:B----4-:R-:W-:Y:S06]  /*b9e0*/  HMMA.16816.F32.BF16 R188, R180.reuse, R164, R188 ;  /* 0x000000a4b4bc723c */ /* 0x050fec00000418bc */
[----:B------:R-:W-:Y:S01]  /*b9f0*/  HMMA.16816.F32.BF16 R184, R180, R166, R184 ;  /* 0x000000a6b4b8723c */ /* 0x000fe200000418b8 */
[----:B------:R-:W-:Y:S06]  /*ba00*/  BAR.SYNC.DEFER_BLOCKING 0x0 ;  /* 0x0000000000007b1d */ /* 0x000fec0000010000 */
[----:B------:R-:W-:-:S02]  /*ba10*/  NOP ;  /* 0x0000000000007918 */ /* 0x000fc40000000000 */
[----:B------:R-:W-:-:S15]  /*ba20*/  @!P0 BRA `(.L_x_545) ;  /* 0x0000000400448947 */ /* 0x000fde0003800000 */
        /* <DEDUP_REMOVED lines=79> */
.L_x_547:
[----:B------:R-:W-:Y:S05]  /*bf20*/  BSYNC B0 ;  /* 0x0000000000007941 */ /* 0x000fea0003800000 */
.L_x_546:
[----:B------:R-:W0:Y:S02]  /*bf30*/  LDGDEPBAR ;  /* 0x00000000000079af */ /* 0x000e240000000000 */
.L_x_545:
[----:B--2---:R-:W-:-:S04]  /*bf40*/  MOV R164, UR20 ;  /* 0x0000001400a47c02 */ /* 0x004fc80008000f00 */
[----:B------:R-:W-:-:S04]  /*bf50*/  LEA R164, R164, R239, 0x6 ;  /* 0x000000efa4a47211 */ /* 0x000fc800078e30ff */
[C---:B-1----:R-:W-:Y:S02]  /*bf60*/  IADD3 R14, R164.reuse, 0x1, RZ ;  /* 0x00000001a40e7810 */ /* 0x042fe40007ffe0ff */
[C---:B------:R-:W-:Y:S02]  /*bf70*/  IADD3 R3, R164.reuse, 0x8, RZ ;  /* 0x00000008a4037810 */ /* 0x040fe40007ffe0ff */
[CC--:B------:R-:W-:Y:S02]  /*bf80*/  ISETP.GE.AND P2, PT, R164.reuse, R237.reuse, PT ;  /* 0x000000eda400720c */ /* 0x0c0fe40003f46270 */
[----:B------:R-:W-:Y:S02]  /*bf90*/  IADD3 R166, R164, 0x9, RZ ;  /* 0x00000009a4a67810 */ /* 0x000fe40007ffe0ff */
[-C--:B------:R-:W-:Y:S02]  /*bfa0*/  ISETP.GE.AND P1, PT, R14, R237.reuse, PT ;  /* 0x000000ed0e00720c */ /* 0x080fe40003f26270 */
[----:B------:R-:W-:-:S02]  /*bfb0*/  ISETP.GE.AND P0, PT, R3, R237, PT ;  /* 0x000000ed0300720c */ /* 0x000fc40003f06270 */
[-C--:B------:R-:W-:Y:S02]  /*bfc0*/  ISETP.GE.AND P3, PT, R3, R231.reuse, PT ;  /* 0x000000e70300720c */ /* 0x080fe40003f66270 */
[CC--:B------:R-:W-:Y:S02]  /*bfd0*/  ISETP.GE.AND P5, PT, R164.reuse, R231.reuse, PT ;  /* 0x000000e7a400720c */ /* 0x0c0fe40003fa6270 */
[-C--:B------:R-:W-:Y:S02]  /*bfe0*/  ISETP.LT.OR P2, PT, R164, R238.reuse, P2 ;  /* 0x000000eea400720c */ /* 0x080fe40001741670 */
[----:B------:R-:W-:Y:S02]  /*bff0*/  ISETP.GE.AND P4, PT, R14, R231, PT ;  /* 0x000000e70e00720c */ /* 0x000fe40003f86270 */
[----:B------:R-:W-:Y:S02]  /*c000*/  ISETP.GE.AND P6, PT, R166, R237, PT ;  /* 0x000000eda600720c */ /* 0x000fe40003fc6270 */
[----:B------:R-:W-:-:S02]  /*c010*/  ISETP.LT.OR P1, PT, R14, R238, P1 ;  /* 0x000000ee0e00720c */ /* 0x000fc40000f21670 */
[C---:B------:R-:W-:Y:S02]  /*c020*/  ISETP.LT.OR P0, PT, R3.reuse, R238, P0 ;  /* 0x000000ee0300720c */ /* 0x040fe40000701670 */
[-C--:B------:R-:W-:Y:S02]  /*c030*/  ISETP.LT.OR P3, PT, R3, R236.reuse, P3 ;  /* 0x000000ec0300720c */ /* 0x080fe40001f61670 */
[C---:B------:R-:W-:Y:S02]  /*c040*/  ISETP.LT.OR P5, PT, R164.reuse, R236, P5 ;  /* 0x000000eca400720c */ /* 0x040fe40002fa1670 */
[----:B------:R-:W-:Y:S02]  /*c050*/  IADD3 R15, R164, 0x10, RZ ;  /* 0x00000010a40f7810 */ /* 0x000fe40007ffe0ff */
[----:B------:R-:W-:Y:S02]  /*c060*/  FSEL R3, R32, -INF , !P2 ;  /* 0xff80000020037808 */ /* 0x000fe40005000000 */
[----:B------:R-:W-:-:S02]  /*c070*/  ISETP.GE.AND P2, PT, R166, R231, PT ;  /* 0x000000e7a600720c */ /* 0x000fc40003f46270 */
[----:B------:R-:W-:Y:S02]  /*c080*/  ISETP.LT.OR P4, PT, R14, R236, P4 ;  /* 0x000000ec0e00720c */ /* 0x000fe40002781670 */
[----:B------:R-:W-:Y:S02]  /*c090*/  ISETP.LT.OR P6, PT, R166, R238, P6 ;  /* 0x000000eea600720c */ /* 0x000fe400037c1670 */
[----:B------:R-:W-:Y:S02]  /*c0a0*/  FSEL R14, R34, -INF , !P5 ;  /* 0xff800000220e7808 */ /* 0x000fe40006800000 */
[----:B------:R-:W-:Y:S02]  /*c0b0*/  FSEL R165, R33, -INF , !P1 ;  /* 0xff80000021a57808 */ /* 0x000fe40004800000 */
[----:B------:R-:W-:Y:S02]  /*c0c0*/  IADD3 R32, R164, 0x18, RZ ;  /* 0x00000018a4207810 */ /* 0x000fe40007ffe0ff */
[----:B------:R-:W-:-:S02]  /*c0d0*/  ISETP.GE.AND P5, PT, R15, R237, PT ;  /* 0x000000ed0f00720c */ /* 0x000fc40003fa6270 */
[-C--:B------:R-:W-:Y:S02]  /*c0e0*/  ISETP.GE.AND P1, PT, R15, R231.reuse, PT ;  /* 0x000000e70f00720c */ /* 0x080fe40003f26270 */
[----:B------:R-:W-:Y:S02]  /*c0f0*/  ISETP.LT.OR P2, PT, R166, R236, P2 ;  /* 0x000000eca600720c */ /* 0x000fe40001741670 */
[----:B------:R-:W-:Y:S02]  /*c100*/  IADD3 R33, R164, 0x11, RZ ;  /* 0x00000011a4217810 */ /* 0x000fe40007ffe0ff */
[----:B------:R-:W-:Y:S02]  /*c110*/  FSEL R166, R29, -INF , !P6 ;  /* 0xff8000001da67808 */ /* 0x000fe40007000000 */
[----:B------:R-:W-:Y:S02]  /*c120*/  ISETP.GE.AND P6, PT, R32, R231, PT ;  /* 0x000000e72000720c */ /* 0x000fe40003fc6270 */
[----:B------:R-:W-:-:S02]  /*c130*/  ISETP.LT.OR P5, PT, R15, R238, P5 ;  /* 0x000000ee0f00720c */ /* 0x000fc40002fa1670 */
[-C--:B------:R-:W-:Y:S02]  /*c140*/  ISETP.LT.OR P1, PT, R15, R236.reuse, P1 ;  /* 0x000000ec0f00720c */ /* 0x080fe40000f21670 */
[----:B------:R-:W-:Y:S02]  /*c150*/  FSEL R15, R35, -INF , !P4 ;  /* 0xff800000230f7808 */ /* 0x000fe40006000000 */
[----:B------:R-:W-:Y:S02]  /*c160*/  FSEL R167, R28, -INF , !P0 ;  /* 0xff8000001ca77808 */ /* 0x000fe40004000000 */
[C---:B------:R-:W-:Y:S02]  /*c170*/  ISETP.GE.AND P4, PT, R33.reuse, R237, PT ;  /* 0x000000ed2100720c */ /* 0x040fe40003f86270 */
[----:B------:R-:W-:Y:S02]  /*c180*/  ISETP.GE.AND P0, PT, R33, R231, PT ;  /* 0x000000e72100720c */ /* 0x000fe40003f06270 */
[----:B------:R-:W-:-:S02]  /*c190*/  ISETP.LT.OR P6, PT, R32, R236, P6 ;  /* 0x000000ec2000720c */ /* 0x000fc400037c1670 */
[----:B------:R-:W-:Y:S02]  /*c1a0*/  IADD3 R28, R164, 0x20, RZ ;  /* 0x00000020a41c7810 */ /* 0x000fe40007ffe0ff */
[C---:B------:R-:W-:Y:S02]  /*c1b0*/  ISETP.LT.OR P4, PT, R33.reuse, R238, P4 ;  /* 0x000000ee2100720c */ /* 0x040fe40002781670 */
[----:B------:R-:W-:Y:S02]  /*c1c0*/  ISETP.LT.OR P0, PT, R33, R236, P0 ;  /* 0x000000ec2100720c */ /* 0x000fe40000701670 */
[----:B------:R-:W-:Y:S02]  /*c1d0*/  FSEL R34, R26, -INF , !P1 ;  /* 0xff8000001a227808 */ /* 0x000fe40004800000 */
[----:B------:R-:W-:Y:S02]  /*c1e0*/  ISETP.GE.AND P1, PT, R28, R237, PT ;  /* 0x000000ed1c00720c */ /* 0x000fe40003f26270 */
[----:B------:R-:W-:-:S02]  /*c1f0*/  FSEL R33, R22, -INF , !P6 ;  /* 0xff80000016217808 */ /* 0x000fc40007000000 */
[----:B------:R-:W-:Y:S02]  /*c200*/  FMNMX.FTZ R22, R2, R3, !PT ;  /* 0x0000000302167209 */ /* 0x000fe40007810000 */
[----:B------:R-:W-:Y:S02]  /*c210*/  FSEL R181, R30, -INF , !P3 ;  /* 0xff8000001eb57808 */ /* 0x000fe40005800000 */
[----:B------:R-:W-:Y:S02]  /*c220*/  IADD3 R29, R164, 0x19, RZ ;  /* 0x00000019a41d7810 */ /* 0x000fe40007ffe0ff */
[----:B------:R-:W-:Y:S02]  /*c230*/  ISETP.GE.AND P3, PT, R32, R237, PT ;  /* 0x000000ed2000720c */ /* 0x000fe40003f66270 */
[----:B------:R-:W-:Y:S02]  /*c240*/  ISETP.LT.OR P1, PT, R28, R238, P1 ;  /* 0x000000ee1c00720c */ /* 0x000fe40000f21670 */
[----:B------:R-:W-:-:S02]  /*c250*/  FMNMX.FTZ R22, R165, R22, !PT ;  /* 0x00000016a5167209 */ /* 0x000fc40007810000 */
[----:B------:R-:W-:Y:S02]  /*c260*/  FSEL R174, R31, -INF , !P2 ;  /* 0xff8000001fae7808 */ /* 0x000fe40005000000 */
[----:B------:R-:W-:Y:S02]  /*c270*/  FSEL R30, R24, -INF , !P5 ;  /* 0xff800000181e7808 */ /* 0x000fe40006800000 */
[C---:B------:R-:W-:Y:S02]  /*c280*/  ISETP.GE.AND P2, PT, R29.reuse, R237, PT ;  /* 0x000000ed1d00720c */ /* 0x040fe40003f46270 */
[----:B------:R-:W-:Y:S02]  /*c290*/  ISETP.GE.AND P5, PT, R29, R231, PT ;  /* 0x000000e71d00720c */ /* 0x000fe40003fa6270 */
[----:B------:R-:W-:Y:S02]  /*c2a0*/  FSEL R31, R25, -INF , !P4 ;  /* 0xff800000191f7808 */ /* 0x000fe40006000000 */
[----:B------:R-:W-:-:S02]  /*c2b0*/  ISETP.LT.OR P3, PT, R32, R238, P3 ;  /* 0x000000ee2000720c */ /* 0x000fc40001f61670 */
[----:B------:R-:W-:Y:S02]  /*c2c0*/  ISETP.GE.AND P4, PT, R28, R231, PT ;  /* 0x000000e71c00720c */ /* 0x000fe40003f86270 */
[----:B------:R-:W-:Y:S02]  /*c2d0*/  FSEL R226, R16, -INF , !P1 ;  /* 0xff80000010e27808 */ /* 0x000fe40004800000 */
[----:B------:R-:W-:Y:S02]  /*c2e0*/  IADD3 R24, R164, 0x21, RZ ;  /* 0x00000021a4187810 */ /* 0x000fe40007ffe0ff */
[----:B------:R-:W-:Y:S02]  /*c2f0*/  FMNMX.FTZ R16, R167, R22, !PT ;  /* 0x00000016a7107209 */ /* 0x000fe40007810000 */
[C---:B------:R-:W-:Y:S02]  /*c300*/  ISETP.LT.OR P2, PT, R29.reuse, R238, P2 ;  /* 0x000000ee1d00720c */ /* 0x040fe40001741670 */
[----:B------:R-:W-:-:S02]  /*c310*/  ISETP.LT.OR P5, PT, R29, R236, P5 ;  /* 0x000000ec1d00720c */ /* 0x000fc40002fa1670 */
[----:B------:R-:W-:Y:S02]  /*c320*/  ISETP.LT.OR P4, PT, R28, R236, P4 ;  /* 0x000000ec1c00720c */ /* 0x000fe40002781670 */
[----:B------:R-:W-:Y:S02]  /*c330*/  FSEL R29, R20, -INF , !P3 ;  /* 0xff800000141d7808 */ /* 0x000fe40005800000 */
[----:B------:R-:W-:Y:S02]  /*c340*/  ISETP.GE.AND P3, PT, R24, R231, PT ;  /* 0x000000e71800720c */ /* 0x000fe40003f66270 */
[----:B------:R-:W-:Y:S02]  /*c350*/  FMNMX.FTZ R16, R166, R16, !PT ;  /* 0x00000010a6107209 */ /* 0x000fe40007810000 */
[----:B------:R-:W-:Y:S02]  /*c360*/  FSEL R194, R18, -INF , !P4 ;  /* 0xff80000012c27808 */ /* 0x000fe40006000000 */
[----:B------:R-:W-:-:S02]  /*c370*/  IADD3 R25, R164, 0x28, RZ ;  /* 0x00000028a4197810 */ /* 0x000fc40007ffe0ff */
[----:B------:R-:W-:Y:S02]  /*c380*/  ISETP.LT.OR P3, PT, R24, R236, P3 ;  /* 0x000000ec1800720c */ /* 0x000fe40001f61670 */
[----:B------:R-:W-:Y:S02]  /*c390*/  FMNMX.FTZ R18, R30, R16, !PT ;  /* 0x000000101e127209 */ /* 0x000fe40007810000 */
[----:B------:R-:W-:Y:S02]  /*c3a0*/  FMNMX.FTZ R16, R0, R14, !PT ;  /* 0x0000000e00107209 */ /* 0x000fe40007810000 */
[----:B------:R-:W-:Y:S02]  /*c3b0*/  ISETP.GE.AND P6, PT, R25, R237, PT ;  /* 0x000000ed1900720c */ /* 0x000fe40003fc6270 */
[----:B------:R-:W-:Y:S02]  /*c3c0*/  FMNMX.FTZ R18, R31, R18, !PT ;  /* 0x000000121f127209 */ /* 0x000fe40007810000 */
[----:B------:R-:W-:-:S02]  /*c3d0*/  FSEL R192, R19, -INF , !P3 ;  /* 0xff80000013c07808 */ /* 0x000fc40005800000 */
[----:B------:R-:W-:Y:S02]  /*c3e0*/  FMNMX.FTZ R19, R15, R16, !PT ;  /* 0x000000100f137209 */ /* 0x000fe40007810000 */
[----:B------:R-:W-:Y:S02]  /*c3f0*/  FSEL R35, R27, -INF , !P0 ;  /* 0xff8000001b237808 */ /* 0x000fe40004000000 */
[----:B------:R-:W-:Y:S02]  /*c400*/  IADD3 R20, R164, 0x29, RZ ;  /* 0x00000029a4147810 */ /* 0x000fe40007ffe0ff */
[----:B------:R-:W-:Y:S02]  /*c410*/  ISETP.GE.AND P0, PT, R24, R237, PT ;  /* 0x000000ed1800720c */ /* 0x000fe40003f06270 */
[----:B------:R-:W-:Y:S02]  /*c420*/  FSEL R28, R21, -INF , !P2 ;  /* 0xff800000151c7808 */ /* 0x000fe40005000000 */
[----:B------:R-:W-:-:S02]  /*c430*/  ISETP.LT.OR P6, PT, R25, R238, P6 ;  /* 0x000000ee1900720c */ /* 0x000fc400037c1670 */
[----:B------:R-:W-:Y:S02]  /*c440*/  FMNMX.FTZ R18, R29, R18, !PT ;  /* 0x000000121d127209 */ /* 0x000fe40007810000 */
[----:B------:R-:W-:Y:S02]  /*c450*/  FMNMX.FTZ R19, R181, R19, !PT ;  /* 0x00000013b5137209 */ /* 0x000fe40007810000 */
[----:B------:R-:W-:Y:S02]  /*c460*/  FSEL R32, R23, -INF , !P5 ;  /* 0xff80000017207808 */ /* 0x000fe40006800000 */
[----:B------:R-:W-:Y:S02]  /*c470*/  ISETP.GE.AND P5, PT, R20, R237, PT ;  /* 0x000000ed1400720c */ /* 0x000fe40003fa6270 */
[----:B------:R-:W-:Y:S02]  /*c480*/  ISETP.LT.OR P0, PT, R24, R238, P0 ;  /* 0x000000ee1800720c */ /* 0x000fe40000701670 */
[----:B------:R-:W-:-:S02]  /*c490*/  FMNMX.FTZ R18, R28, R18, !PT ;  /* 0x000000121c127209 */ /* 0x000fc40007810000 */
[----:B------:R-:W-:Y:S02]  /*c4a0*/  FSEL R224, R4, -INF , !P6 ;  /* 0xff80000004e07808 */ /* 0x000fe40007000000 */
[----:B------:R-:W-:Y:S02]  /*c4b0*/  FMNMX.FTZ R4, R174, R19, !PT ;  /* 0x00000013ae047209 */ /* 0x000fe40007810000 */
[----:B------:R-:W-:Y:S02]  /*c4c0*/  ISETP.LT.OR P5, PT, R20, R238, P5 ;  /* 0x000000ee1400720c */ /* 0x000fe40002fa1670 */
[----:B------:R-:W-:Y:S02]  /*c4d0*/  IADD3 R21, R164, 0x30, RZ ;  /* 0x00000030a4157810 */ /* 0x000fe40007ffe0ff */
[----:B------:R-:W-:Y:S02]  /*c4e0*/  FSEL R225, R17, -INF , !P0 ;  /* 0xff80000011e17808 */ /* 0x000fe40004000000 */
[----:B------:R-:W-:-:S02]  /*c4f0*/  FMNMX.FTZ R18, R226, R18, !PT ;  /* 0x00000012e2127209 */ /* 0x000fc40007810000 */
[----:B------:R-:W-:Y:S02]  /*c500*/  FMNMX.FTZ R4, R34, R4, !PT ;  /* 0x0000000422047209 */ /* 0x000fe40007810000 */
[----:B------:R-:W-:Y:S02]  /*c510*/  FSEL R195, R5, -INF , !P5 ;  /* 0xff80000005c37808 */ /* 0x000fe40006800000 */
[----:B------:R-:W-:Y:S02]  /*c520*/  ISETP.GE.AND P4, PT, R21, R237, PT ;  /* 0x000000ed1500720c */ /* 0x000fe40003f86270 */
[----:B------:R-:W-:Y:S02]  /*c530*/  IADD3 R17, R164, 0x31, RZ ;  /* 0x00000031a4117810 */ /* 0x000fe40007ffe0ff */
[----:B------:R-:W-:Y:S02]  /*c540*/  FMNMX.FTZ R5, R225, R18, !PT ;  /* 0x00000012e1057209 */ /* 0x000fe40007810000 */
[----:B------:R-:W-:-:S02]  /*c550*/  FMNMX.FTZ R4, R35, R4, !PT ;  /* 0x0000000423047209 */ /* 0x000fc40007810000 */
[----:B------:R-:W-:Y:S02]  /*c560*/  ISETP.LT.OR P4, PT, R21, R238, P4 ;  /* 0x000000ee1500720c */ /* 0x000fe40002781670 */
[----:B------:R-:W-:Y:S02]  /*c570*/  IADD3 R16, R164, 0x38, RZ ;  /* 0x00000038a4107810 */ /* 0x000fe40007ffe0ff */
[----:B------:R-:W-:Y:S02]  /*c580*/  ISETP.GE.AND P3, PT, R17, R237, PT ;  /* 0x000000ed1100720c */ /* 0x000fe40003f66270 */
[----:B------:R-:W-:Y:S02]  /*c590*/  FMNMX.FTZ R5, R224, R5, !PT ;  /* 0x00000005e0057209 */ /* 0x000fe40007810000 */
[----:B------:R-:W-:Y:S02]  /*c5a0*/  FMNMX.FTZ R4, R33, R4, !PT ;  /* 0x0000000421047209 */ /* 0x000fe40007810000 */
[----:B------:R-:W-:-:S02]  /*c5b0*/  IADD3 R164, R164, 0x39, RZ ;  /* 0x00000039a4a47810 */ /* 0x000fc40007ffe0ff */
[----:B------:R-:W-:Y:S02]  /*c5c0*/  ISETP.GE.AND P6, PT, R16, R237, PT ;  /* 0x000000ed1000720c */ /* 0x000fe40003fc6270 */
[----:B------:R-:W-:Y:S02]  /*c5d0*/  ISETP.LT.OR P3, PT, R17, R238, P3 ;  /* 0x000000ee1100720c */ /* 0x000fe40001f61670 */
[----:B------:R-:W-:Y:S02]  /*c5e0*/  FSEL R180, R188, -INF , !P4 ;  /* 0xff800000bcb47808 */ /* 0x000fe40006000000 */
[----:B------:R-:W-:Y:S02]  /*c5f0*/  FMNMX.FTZ R5, R195, R5, !PT ;  /* 0x00000005c3057209 */ /* 0x000fe40007810000 */
[----:B------:R-:W-:Y:S02]  /*c600*/  ISETP.GE.AND P2, PT, R25, R231, PT ;  /* 0x000000e71900720c */ /* 0x000fe40003f46270 */
[----:B------:R-:W-:-:S02]  /*c610*/  FMNMX.FTZ R4, R32, R4, !PT ;  /* 0x0000000420047209 */ /* 0x000fc40007810000 */
[----:B------:R-:W-:Y:S02]  /*c620*/  ISETP.GE.AND P5, PT, R164, R237, PT ;  /* 0x000000eda400720c */ /* 0x000fe40003fa6270 */
[----:B------:R-:W-:Y:S02]  /*c630*/  ISETP.LT.OR P6, PT, R16, R238, P6 ;  /* 0x000000ee1000720c */ /* 0x000fe400037c1670 */
[----:B------:R-:W-:Y:S02]  /*c640*/  FSEL R171, R189, -INF , !P3 ;  /* 0xff800000bdab7808 */ /* 0x000fe40005800000 */
[----:B------:R-:W-:Y:S02]  /*c650*/  FMNMX.FTZ R5, R180, R5, !PT ;  /* 0x00000005b4057209 */ /* 0x000fe40007810000 */
[----:B------:R-:W-:Y:S02]  /*c660*/  ISETP.LT.OR P2, PT, R25, R236, P2 ;  /* 0x000000ec1900720c */ /* 0x000fe40001741670 */
[----:B------:R-:W-:Y:S01]  /*c670*/  ISETP.GE.AND P1, PT, R20, R231, PT ;  /* 0x000000e71400720c */ /* 0x000fe20003f26270 */
[----:B------:R-:W-:Y:S01]  /*c680*/  LDSM.16.MT88.4 R24, [R216+0x18000] ;  /* 0x01800000d818783b */ /* 0x000fe20000004200 */
[----:B------:R-:W-:-:S02]  /*c690*/  FMNMX.FTZ R4, R194, R4, !PT ;  /* 0x00000004c2047209 */ /* 0x000fc40007810000 */
[----:B------:R-:W-:Y:S02]  /*c6a0*/  ISETP.LT.OR P5, PT, R164, R238, P5 ;  /* 0x000000eea400720c */ /* 0x000fe40002fa1670 */
[----:B------:R-:W-:Y:S02]  /*c6b0*/  FSEL R170, R184, -INF , !P6 ;  /* 0xff800000b8aa7808 */ /* 0x000fe40007000000 */
[----:B------:R-:W-:Y:S02]  /*c6c0*/  FMNMX.FTZ R5, R171, R5, !PT ;  /* 0x00000005ab057209 */ /* 0x000fe40007810000 */
[----:B------:R-:W-:Y:S02]  /*c6d0*/  ISETP.GE.AND P0, PT, R21, R231, PT ;  /* 0x000000e71500720c */ /* 0x000fe40003f06270 */
[----:B------:R-:W-:Y:S02]  /*c6e0*/  ISETP.LT.OR P1, PT, R20, R236, P1 ;  /* 0x000000ec1400720c */ /* 0x000fe40000f21670 */
[----:B------:R-:W-:-:S02]  /*c6f0*/  FSEL R193, R6, -INF , !P2 ;  /* 0xff80000006c17808 */ /* 0x000fc40005000000 */
[----:B------:R-:W-:Y:S02]  /*c700*/  FMNMX.FTZ R4, R192, R4, !PT ;  /* 0x00000004c0047209 */ /* 0x000fe40007810000 */
[----:B------:R-:W-:Y:S02]  /*c710*/  FSEL R168, R185, -INF , !P5 ;  /* 0xff800000b9a87808 */ /* 0x000fe40006800000 */
[----:B------:R-:W-:Y:S02]  /*c720*/  FMNMX.FTZ R6, R170, R5, !PT ;  /* 0x00000005aa067209 */ /* 0x000fe40007810000 */
[----:B------:R-:W-:Y:S02]  /*c730*/  ISETP.LT.OR P0, PT, R21, R236, P0 ;  /* 0x000000ec1500720c */ /* 0x000fe40000701670 */
[----:B------:R-:W-:Y:S01]  /*c740*/  FSEL R189, R7, -INF , !P1 ;  /* 0xff80000007bd7808 */ /* 0x000fe20004800000 */
[----:B------:R-:W-:Y:S01]  /*c750*/  LDSM.16.MT88.4 R20, [R214+0x18000] ;  /* 0x01800000d614783b */ /* 0x000fe20000004200 */
[----:B------:R-:W-:-:S02]  /*c760*/  ISETP.GE.AND P2, PT, R17, R231, PT ;  /* 0x000000e71100720c */ /* 0x000fc40003f46270 */
[----:B------:R-:W-:Y:S02]  /*c770*/  FMNMX.FTZ R5, R193, R4, !PT ;  /* 0x00000004c1057209 */ /* 0x000fe40007810000 */
[----:B------:R-:W-:Y:S02]  /*c780*/  FMNMX.FTZ R4, R168, R6, !PT ;  /* 0x00000006a8047209 */ /* 0x000fe40007810000 */
[----:B------:R-:W-:Y:S02]  /*c790*/  ISETP.GE.AND P1, PT, R16, R231, PT ;  /* 0x000000e71000720c */ /* 0x000fe40003f26270 */
[----:B------:R-:W-:Y:S02]  /*c7a0*/  ISETP.LT.OR P2, PT, R17, R236, P2 ;  /* 0x000000ec1100720c */ /* 0x000fe40001741670 */
[----:B------:R-:W-:Y:S02]  /*c7b0*/  FSEL R179, R190, -INF , !P0 ;  /* 0xff800000beb37808 */ /* 0x000fe40004000000 */
[----:B------:R-:W-:-:S02]  /*c7c0*/  FMNMX.FTZ R6, R189, R5, !PT ;  /* 0x00000005bd067209 */ /* 0x000fc40007810000 */
[----:B------:R-:W-:Y:S01]  /*c7d0*/  ISETP.LT.OR P1, PT, R16, R236, P1 ;  /* 0x000000ec1000720c */ /* 0x000fe20000f21670 */
[----:B------:R-:W1:Y:S01]  /*c7e0*/  SHFL.BFLY PT, R5, R4, 0x2, 0x1f ;  /* 0x0c401f0004057f89 */ /* 0x000e6200000e0000 */
[C---:B------:R-:W-:Y:S02]  /*c7f0*/  ISETP.GE.AND P0, PT, R164.reuse, R231, PT ;  /* 0x000000e7a400720c */ /* 0x040fe40003f06270 */
[----:B------:R-:W-:Y:S02]  /*c800*/  FSEL R178, R191, -INF , !P2 ;  /* 0xff800000bfb27808 */ /* 0x000fe40005000000 */
[----:B------:R-:W-:Y:S02]  /*c810*/  FMNMX.FTZ R6, R179, R6, !PT ;  /* 0x00000006b3067209 */ /* 0x000fe40007810000 */
[----:B------:R-:W-:Y:S02]  /*c820*/  ISETP.LT.OR P0, PT, R164, R236, P0 ;  /* 0x000000eca400720c */ /* 0x000fe40000701670 */
[----:B------:R-:W-:-:S02]  /*c830*/  FSEL R177, R186, -INF , !P1 ;  /* 0xff800000bab17808 */ /* 0x000fc40004800000 */
[----:B------:R-:W-:Y:S02]  /*c840*/  FMNMX.FTZ R6, R178, R6, !PT ;  /* 0x00000006b2067209 */ /* 0x000fe40007810000 */
[----:B------:R-:W-:Y:S02]  /*c850*/  FSEL R176, R187, -INF , !P0 ;  /* 0xff800000bbb07808 */ /* 0x000fe40004000000 */
[----:B------:R-:W-:-:S04]  /*c860*/  FMNMX.FTZ R6, R177, R6, !PT ;  /* 0x00000006b1067209 */ /* 0x000fc80007810000 */
[----:B------:R-:W-:-:S05]  /*c870*/  FMNMX.FTZ R16, R176, R6, !PT ;  /* 0x00000006b0107209 */ /* 0x000fca0007810000 */
[----:B------:R-:W2:Y:S01]  /*c880*/  SHFL.BFLY PT, R6, R16, 0x2, 0x1f ;  /* 0x0c401f0010067f89 */ /* 0x000ea200000e0000 */
[----:B-1----:R-:W-:-:S05]  /*c890*/  FMNMX.FTZ R7, R4, R5, !PT ;  /* 0x0000000504077209 */ /* 0x002fca0007810000 */
[----:B------:R-:W1:Y:S01]  /*c8a0*/  SHFL.BFLY PT, R164, R7, 0x1, 0x1f ;  /* 0x0c201f0007a47f89 */ /* 0x000e6200000e0000 */
[----:B--2---:R-:W-:-:S03]  /*c8b0*/  FMNMX.FTZ R5, R16, R6, !PT ;  /* 0x0000000610057209 */ /* 0x004fc60007810000 */
[----:B------:R-:W-:Y:S04]  /*c8c0*/  LDSM.16.MT88.4 R16, [R213+0x18000] ;  /* 0x01800000d510783b */ /* 0x000fe80000004200 */
        /* <DEDUP_REMOVED lines=13> */
[----:B--2---:R-:W-:Y:S01]  /*c9a0*/  FMNMX.FTZ R3, R5, R4, !PT ;  /* 0x0000000405037209 */ /* 0x004fe20007810000 */
[--C-:B------:R-:W-:Y:S01]  /*c9b0*/  FFMA.FTZ R190, R226, UR23, -R169.reuse ;  /* 0x00000017e2be7c23 */ /* 0x100fe200080108a9 */
[----:B------:R-:W-:Y:S01]  /*c9c0*/  FSEL R4, R164, RZ, P1 ;  /* 0x000000ffa4047208 */ /* 0x000fe20000800000 */
[--C-:B------:R-:W-:Y:S01]  /*c9d0*/  FFMA.FTZ R191, R225, UR23, -R169.reuse ;  /* 0x00000017e1bf7c23 */ /* 0x100fe200080108a9 */
[C---:B------:R-:W-:Y:S01]  /*c9e0*/  FSETP.NEU.FTZ.AND P0, PT, R3.reuse, -INF , PT ;  /* 0xff8000000300780b */ /* 0x040fe20003f1d000 */
[C---:B------:R-:W-:Y:S01]  /*c9f0*/  FMUL.FTZ R175, R3.reuse, UR23 ;  /* 0x0000001703af7c20 */ /* 0x040fe20008410000 */
[----:B------:R-:W-:Y:S01]  /*ca00*/  MUFU.EX2 R172, R172 ;  /* 0x000000ac00ac7308 */ /* 0x000fe20000000800 */
[----:B------:R-:W-:Y:S01]  /*ca10*/  FADD.FTZ R4, R2, -R4 ;  /* 0x8000000402047221 */ /* 0x000fe20000010000 */
[----:B------:R-:W-:Y:S01]  /*ca20*/  FSEL R5, R3, RZ, P0 ;  /* 0x000000ff03057208 */ /* 0x000fe20000000000 */
[--C-:B------:R-:W-:Y:S01]  /*ca30*/  FFMA.FTZ R224, R224, UR23, -R169.reuse ;  /* 0x00000017e0e07c23 */ /* 0x100fe200080108a9 */
[----:B------:R-:W-:Y:S01]  /*ca40*/  FSEL R175, R175, RZ, P0 ;  /* 0x000000ffafaf7208 */ /* 0x000fe20000000000 */
[----:B------:R-:W-:Y:S01]  /*ca50*/  FMUL.FTZ R4, R4, UR23 ;  /* 0x0000001704047c20 */ /* 0x000fe20008410000 */
[----:B------:R-:W-:Y:S01]  /*ca60*/  FFMA.FTZ R195, R195, UR23, -R169 ;  /* 0x00000017c3c37c23 */ /* 0x000fe200080108a9 */
[----:B------:R-:W-:Y:S01]  /*ca70*/  FADD.FTZ R5, R0, -R5 ;  /* 0x8000000500057221 */ /* 0x000fe20000010000 */
[----:B------:R-:W-:Y:S01]  /*ca80*/  MUFU.EX2 R167, R167 ;  /* 0x000000a700a77308 */ /* 0x000fe20000000800 */
[--C-:B------:R-:W-:Y:S01]  /*ca90*/  FFMA.FTZ R165, R14, UR23, -R175.reuse ;  /* 0x000000170ea57c23 */ /* 0x100fe200080108af */
[--C-:B------:R-:W-:Y:S01]  /*caa0*/  FFMA.FTZ R15, R15, UR23, -R175.reuse ;  /* 0x000000170f0f7c23 */ /* 0x100fe200080108af */
[--C-:B------:R-:W-:Y:S01]  /*cab0*/  FFMA.FTZ R14, R181, UR23, -R175.reuse ;  /* 0x00000017b50e7c23 */ /* 0x100fe200080108af */
[----:B------:R-:W-:Y:S01]  /*cac0*/  FFMA.FTZ R2, R174, UR23, -R175 ;  /* 0x00000017ae027c23 */ /* 0x000fe200080108af */
[----:B------:R-:W-:Y:S01]  /*cad0*/  FMUL.FTZ R0, R5, UR23 ;  /* 0x0000001705007c20 */ /* 0x000fe20008410000 */
[----:B------:R-:W-:Y:S01]  /*cae0*/  FFMA.FTZ R181, R30, UR23, -R169 ;  /* 0x000000171eb57c23 */ /* 0x000fe200080108a9 */
[--C-:B------:R-:W-:Y:S01]  /*caf0*/  FFMA.FTZ R184, R34, UR23, -R175.reuse ;  /* 0x0000001722b87c23 */ /* 0x100fe200080108af */
[----:B------:R-:W1:Y:S01]  /*cb00*/  MUFU.EX2 R166, R166 ;  /* 0x000000a600a67308 */ /* 0x000e620000000800 */
[----:B------:R-:W-:Y:S01]  /*cb10*/  LDSM.16.MT88.4 R28, [R212+0x1e000] ;  /* 0x01e00000d41c783b */ /* 0x000fe20000004200 */
[--C-:B------:R-:W-:Y:S01]  /*cb20*/  FFMA.FTZ R186, R35, UR23, -R175.reuse ;  /* 0x0000001723ba7c23 */ /* 0x100fe200080108af */
[--C-:B------:R-:W-:Y:S01]  /*cb30*/  FFMA.FTZ R187, R33, UR23, -R175.reuse ;  /* 0x0000001721bb7c23 */ /* 0x100fe200080108af */
[--C-:B------:R-:W-:Y:S01]  /*cb40*/  FFMA.FTZ R188, R32, UR23, -R175.reuse ;  /* 0x0000001720bc7c23 */ /* 0x100fe200080108af */
[--C-:B------:R-:W-:Y:S01]  /*cb50*/  FFMA.FTZ R194, R194, UR23, -R175.reuse ;  /* 0x00000017c2c27c23 */ /* 0x100fe200080108af */
[----:B------:R-:W-:Y:S01]  /*cb60*/  LDSM.16.MT88.4 R32, [R212+0x18800] ;  /* 0x01880000d420783b */ /* 0x000fe20000004200 */
[--C-:B------:R-:W-:Y:S01]  /*cb70*/  FFMA.FTZ R192, R192, UR23, -R175.reuse ;  /* 0x00000017c0c07c23 */ /* 0x100fe200080108af */
[----:B------:R-:W-:Y:S01]  /*cb80*/  MUFU.EX2 R165, R165 ;  /* 0x000000a500a57308 */ /* 0x000fe20000000800 */
[--C-:B------:R-:W-:Y:S01]  /*cb90*/  FFMA.FTZ R193, R193, UR23, -R175.reuse ;  /* 0x00000017c1c17c23 */ /* 0x100fe200080108af */
[----:B------:R-:W-:Y:S01]  /*cba0*/  FFMA.FTZ R189, R189, UR23, -R175 ;  /* 0x00000017bdbd7c23 */ /* 0x000fe200080108af */
[--C-:B------:R-:W-:Y:S01]  /*cbb0*/  FFMA.FTZ R180, R180, UR23, -R169.reuse ;  /* 0x00000017b4b47c23 */ /* 0x100fe200080108a9 */
[--C-:B------:R-:W-:Y:S01]  /*cbc0*/  FFMA.FTZ R225, R171, UR23, -R169.reuse ;  /* 0x00000017abe17c23 */ /* 0x100fe200080108a9 */
[--C-:B------:R-:W-:Y:S01]  /*cbd0*/  FFMA.FTZ R226, R170, UR23, -R169.reuse ;  /* 0x00000017aae27c23 */ /* 0x100fe200080108a9 */
[----:B------:R-:W-:Y:S01]  /*cbe0*/  FFMA.FTZ R227, R168, UR23, -R169 ;  /* 0x00000017a8e37c23 */ /* 0x000fe200080108a9 */
[--C-:B------:R-:W-:Y:S01]  /*cbf0*/  FFMA.FTZ R179, R179, UR23, -R175.reuse ;  /* 0x00000017b3b37c23 */ /* 0x100fe200080108af */
[----:B------:R-:W2:Y:S01]  /*cc00*/  MUFU.EX2 R15, R15 ;  /* 0x0000000f000f7308 */ /* 0x000ea20000000800 */
[----:B-1----:R-:W-:Y:S01]  /*cc10*/  F2FP.BF16.F32.PACK_AB R6, R166, R167 ;  /* 0x000000a7a606723e */ /* 0x002fe200000010ff */
[----:B------:R-:W-:Y:S01]  /*cc20*/  LDSM.16.MT88.4 R168, [R212+0x1f000] ;  /* 0x01f00000d4a8783b */ /* 0x000fe20000004200 */
[--C-:B------:R-:W-:Y:S01]  /*cc30*/  FFMA.FTZ R178, R178, UR23, -R175.reuse ;  /* 0x00000017b2b27c23 */ /* 0x100fe200080108af */
[--C-:B------:R-:W-:Y:S01]  /*cc40*/  FFMA.FTZ R177, R177, UR23, -R175.reuse ;  /* 0x00000017b1b17c23 */ /* 0x100fe200080108af */
[----:B------:R-:W-:-:S03]  /*cc50*/  FFMA.FTZ R175, R176, UR23, -R175 ;  /* 0x00000017b0af7c23 */ /* 0x000fc600080108af */
        /* <DEDUP_REMOVED lines=14> */
[----:B------:R-:W-:Y:S01]  /*cd40*/  FMUL.FTZ R148, R148, R174 ;  /* 0x000000ae94947220 */ /* 0x000fe20000410000 */
[-C--:B----4-:R-:W-:Y:S01]  /*cd50*/  FMUL.FTZ R162, R162, R0.reuse ;  /* 0x00000000a2a27220 */ /* 0x090fe20000410000 */
        /* <DEDUP_REMOVED lines=38> */
[----:B------:R-:W4:Y:S01]  /*cfc0*/  LDSM.16.MT88.4 R16, [R214+0x1a000] ;  /* 0x01a00000d610783b */ /* 0x000f220000004200 */
        /* <DEDUP_REMOVED lines=27> */
[C---:B---3--:R-:W-:Y:S01]  /*d180*/  HMMA.16816.F32.BF16 R36, R4.reuse, R20, R36 ;  /* 0x000000140424723c */ /* 0x048fe20000041824 */
        /* <DEDUP_REMOVED lines=11> */
[C---:B----4-:R-:W-:Y:S01]  /*d240*/  HMMA.16816.F32.BF16 R44, R4.reuse, R16, R44 ;  /* 0x00000010042c723c */ /* 0x050fe2000004182c */
[----:B------:R-:W-:Y:S01]  /*d250*/  FMUL.FTZ R75, R75, R0 ;  /* 0x000000004b4b7220 */ /* 0x000fe20000410000 */
[-C--:B------:R-:W-:Y:S01]  /*d260*/  FMUL.FTZ R76, R76, R174.reuse ;  /* 0x000000ae4c4c7220 */ /* 0x080fe20000410000 */
[-C--:B------:R-:W-:Y:S01]  /*d270*/  FMUL.FTZ R77, R77, R174.reuse ;  /* 0x000000ae4d4d7220 */ /* 0x080fe20000410000 */
[-C--:B------:R-:W-:Y:S01]  /*d280*/  FMUL.FTZ R80, R80, R174.reuse ;  /* 0x000000ae50507220 */ /* 0x080fe20000410000 */
[----:B------:R-:W-:Y:S01]  /*d290*/  FMUL.FTZ R81, R81, R174 ;  /* 0x000000ae51517220 */ /* 0x000fe20000410000 */
[C---:B------:R-:W-:Y:S01]  /*d2a0*/  HMMA.16816.F32.BF16 R48, R4.reuse, R18, R48 ;  /* 0x000000120430723c */ /* 0x040fe20000041830 */
[----:B------:R-:W4:Y:S01]  /*d2b0*/  LDSM.16.MT88.4 R16, [R216+0x1c000] ;  /* 0x01c00000d810783b */ /* 0x000f220000004200 */
        /* <DEDUP_REMOVED lines=32> */
[----:B------:R-:W-:Y:S01]  /*d4c0*/  MUFU.EX2 R182, R182 ;  /* 0x000000b600b67308 */ /* 0x000fe20000000800 */
[C---:B------:R-:W-:Y:S01]  /*d4d0*/  HMMA.16816.F32.BF16 R64, R4.reuse, R22, R64 ;  /* 0x000000160440723c */ /* 0x040fe20000041840 */
[----:B------:R-:W3:Y:S01]  /*d4e0*/  LDSM.16.MT88.4 R20, [R213+0x1c000] ;  /* 0x01c00000d514783b */ /* 0x000ee20000004200 */
[-C--:B------:R-:W-:Y:S01]  /*d4f0*/  FMUL.FTZ R108, R108, R174.reuse ;  /* 0x000000ae6c6c7220 */ /* 0x080fe20000410000 */
[----:B------:R-:W-:Y:S01]  /*d500*/  FMUL.FTZ R109, R109, R174 ;  /* 0x000000ae6d6d7220 */ /* 0x000fe20000410000 */
[-C--:B------:R-:W-:Y:S01]  /*d510*/  FMUL.FTZ R110, R110, R0.reuse ;  /* 0x000000006e6e7220 */ /* 0x080fe20000410000 */
[----:B------:R-:W-:Y:S01]  /*d520*/  FMUL.FTZ R111, R111, R0 ;  /* 0x000000006f6f7220 */ /* 0x000fe20000410000 */
[C---:B----4-:R-:W-:Y:S01]  /*d530*/  HMMA.16816.F32.BF16 R68, R4.reuse, R16, R68 ;  /* 0x000000100444723c */ /* 0x050fe20000041844 */
[----:B------:R-:W-:Y:S01]  /*d540*/  MUFU.EX2 R183, R183 ;  /* 0x000000b700b77308 */ /* 0x000fe20000000800 */
[-C--:B------:R-:W-:Y:S01]  /*d550*/  FMUL.FTZ R112, R112, R174.reuse ;  /* 0x000000ae70707220 */ /* 0x080fe20000410000 */
[----:B------:R-:W-:Y:S01]  /*d560*/  FMUL.FTZ R113, R113, R174 ;  /* 0x000000ae71717220 */ /* 0x000fe20000410000 */
[-C--:B------:R-:W-:Y:S01]  /*d570*/  FMUL.FTZ R114, R114, R0.reuse ;  /* 0x0000000072727220 */ /* 0x080fe20000410000 */
[----:B------:R-:W-:Y:S01]  /*d580*/  FMUL.FTZ R115, R115, R0 ;  /* 0x0000000073737220 */ /* 0x000fe20000410000 */
[C---:B------:R-:W-:Y:S01]  /*d590*/  HMMA.16816.F32.BF16 R72, R4.reuse, R18, R72 ;  /* 0x000000120448723c */ /* 0x040fe20000041848 */
[----:B------:R-:W4:Y:S01]  /*d5a0*/  LDSM.16.MT88.4 R16, [R212+0x1c000] ;  /* 0x01c00000d410783b */ /* 0x000f220000004200 */
[-C--:B------:R-:W-:Y:S01]  /*d5b0*/  FMUL.FTZ R116, R116, R174.reuse ;  /* 0x000000ae74747220 */ /* 0x080fe20000410000 */
[----:B------:R-:W-:Y:S01]  /*d5c0*/  MUFU.EX2 R185, R185 ;  /* 0x000000b900b97308 */ /* 0x000fe20000000800 */
[----:B------:R-:W-:Y:S01]  /*d5d0*/  FMUL.FTZ R117, R117, R174 ;  /* 0x000000ae75757220 */ /* 0x000fe20000410000 */
[-C--:B------:R-:W-:Y:S01]  /*d5e0*/  FMUL.FTZ R118, R118, R0.reuse ;  /* 0x0000000076767220 */ /* 0x080fe20000410000 */
[----:B------:R-:W-:Y:S01]  /*d5f0*/  FMUL.FTZ R119, R119, R0 ;  /* 0x0000000077777220 */ /* 0x000fe20000410000 */
[-C--:B------:R-:W-:Y:S01]  /*d600*/  FMUL.FTZ R120, R120, R174.reuse ;  /* 0x000000ae78787220 */ /* 0x080fe20000410000 */
[----:B------:R-:W-:Y:S01]  /*d610*/  FMUL.FTZ R121, R121, R174 ;  /* 0x000000ae79797220 */ /* 0x000fe20000410000 */
[-C--:B------:R-:W-:Y:S01]  /*d620*/  FMUL.FTZ R122, R122, R0.reuse ;  /* 0x000000007a7a7220 */ /* 0x080fe20000410000 */
[----:B------:R-:W-:Y:S01]  /*d630*/  FMUL.FTZ R123, R123, R0 ;  /* 0x000000007b7b7220 */ /* 0x000fe20000410000 */
[----:B------:R-:W5:Y:S01]  /*d640*/  MUFU.EX2 R184, R184 ;  /* 0x000000b800b87308 */ /* 0x000f620000000800 */
[-C--:B------:R-:W-:Y:S01]  /*d650*/  FMUL.FTZ R124, R124, R174.reuse ;  /* 0x000000ae7c7c7220 */ /* 0x080fe20000410000 */
[-C--:B------:R-:W-:Y:S01]  /*d660*/  FMUL.FTZ R125, R125, R174.reuse ;  /* 0x000000ae7d7d7220 */ /* 0x080fe20000410000 */
[----:B------:R-:W-:Y:S01]  /*d670*/  FMUL.FTZ R128, R128, R174 ;  /* 0x000000ae80807220 */ /* 0x000fe20000410000 */
[-C--:B------:R-:W-:Y:S01]  /*d680*/  FMUL.FTZ R126, R126, R0.reuse ;  /* 0x000000007e7e7220 */ /* 0x080fe20000410000 */
[----:B------:R-:W-:Y:S01]  /*d690*/  FMUL.FTZ R127, R127, R0 ;  /* 0x000000007f7f7220 */ /* 0x000fe20000410000 */
[C---:B--2---:R-:W-:Y:S01]  /*d6a0*/  HMMA.16816.F32.BF16 R76, R4.reuse, R24, R76 ;  /* 0x00000018044c723c */ /* 0x044fe2000004184c */
[----:B------:R-:W-:Y:S01]  /*d6b0*/  FMUL.FTZ R129, R129, R174 ;  /* 0x000000ae81817220 */ /* 0x000fe20000410000 */
[----:B------:R-:W2:Y:S01]  /*d6c0*/  MUFU.EX2 R186, R186 ;  /* 0x000000ba00ba7308 */ /* 0x000ea20000000800 */
[-C--:B------:R-:W-:Y:S01]  /*d6d0*/  FMUL.FTZ R130, R130, R0.reuse ;  /* 0x0000000082827220 */ /* 0x080fe20000410000 */
[----:B------:R-:W-:Y:S01]  /*d6e0*/  FMUL.FTZ R131, R131, R0 ;  /* 0x0000000083837220 */ /* 0x000fe20000410000 */
[----:B------:R-:W-:Y:S01]  /*d6f0*/  FFMA.FTZ R173, R249, R174, R173 ;  /* 0x000000aef9ad7223 */ /* 0x000fe200000100ad */
[C---:B------:R-:W-:Y:S01]  /*d700*/  HMMA.16816.F32.BF16 R80, R4.reuse, R26, R80 ;  /* 0x0000001a0450723c */ /* 0x040fe20000041850 */
[----:B------:R-:W2:Y:S01]  /*d710*/  LDSM.16.MT88.4 R24, [R216+0x1e000] ;  /* 0x01e00000d818783b */ /* 0x000ea20000004200 */
[----:B------:R-:W-:Y:S01]  /*d720*/  FFMA.FTZ R0, R248, R0, R165 ;  /* 0x00000000f8007223 */ /* 0x000fe200000100a5 */
[----:B------:R-:W-:Y:S01]  /*d730*/  FADD.FTZ R173, R172, R173 ;  /* 0x000000adacad7221 */ /* 0x000fe20000010000 */
[----:B------:R-:W-:Y:S02]  /*d740*/  MUFU.EX2 R187, R187 ;  /* 0x000000bb00bb7308 */ /* 0x000fe40000000800 */
[----:B---3--:R-:W-:Y:S01]  /*d750*/  HMMA.16816.F32.BF16 R84, R4, R20, R84 ;  /* 0x000000140454723c */ /* 0x008fe20000041854 */
[----:B------:R-:W-:Y:S01]  /*d760*/  FADD.FTZ R0, R15, R0 ;  /* 0x000000000f007221 */ /* 0x000fe20000010000 */
[----:B------:R-:W-:-:S03]  /*d770*/  FADD.FTZ R173, R167, R173 ;  /* 0x000000ada7ad7221 */ /* 0x000fc60000010000 */
[----:B------:R-:W-:Y:S01]  /*d780*/  FADD.FTZ R0, R14, R0 ;  /* 0x000000000e007221 */ /* 0x000fe20000010000 */
[C---:B------:R-:W-:Y:S01]  /*d790*/  HMMA.16816.F32.BF16 R88, R4.reuse, R22, R88 ;  /* 0x000000160458723c */ /* 0x040fe20000041858 */
[----:B------:R-:W3:Y:S01]  /*d7a0*/  LDSM.16.MT88.4 R20, [R214+0x1e000] ;  /* 0x01e00000d614783b */ /* 0x000ee20000004200 */
[----:B------:R-:W3:Y:S01]  /*d7b0*/  MUFU.EX2 R188, R188 ;  /* 0x000000bc00bc7308 */ /* 0x000ee20000000800 */
[----:B------:R-:W-:Y:S01]  /*d7c0*/  FADD.FTZ R173, R166, R173 ;  /* 0x000000ada6ad7221 */ /* 0x000fe20000010000 */
[----:B------:R-:W-:Y:S02]  /*d7d0*/  FADD.FTZ R0, R2, R0 ;  /* 0x0000000002007221 */ /* 0x000fe40000010000 */
[C---:B----4-:R-:W-:Y:S01]  /*d7e0*/  HMMA.16816.F32.BF16 R92, R4.reuse, R16, R92 ;  /* 0x00000010045c723c */ /* 0x050fe2000004185c */
[----:B-1----:R-:W-:Y:S01]  /*d7f0*/  FADD.FTZ R173, R181, R173 ;  /* 0x000000adb5ad7221 */ /* 0x002fe20000010000 */
[----:B-----5:R-:W-:Y:S02]  /*d800*/  FADD.FTZ R0, R184, R0 ;  /* 0x00000000b8007221 */ /* 0x020fe40000010000 */
[----:B------:R-:W-:Y:S01]  /*d810*/  MUFU.EX2 R190, R190 ;  /* 0x000000be00be7308 */ /* 0x000fe20000000800 */
[----:B------:R-:W-:Y:S01]  /*d820*/  FADD.FTZ R173, R182, R173 ;  /* 0x000000adb6ad7221 */ /* 0x000fe20000010000 */
[----:B------:R-:W-:Y:S01]  /*d830*/  HMMA.16816.F32.BF16 R96, R4, R18, R96 ;  /* 0x000000120460723c */ /* 0x000fe20000041860 */
[----:B------:R-:W1:Y:S01]  /*d840*/  LDSM.16.MT88.4 R16, [R213+0x1e000] ;  /* 0x01e00000d510783b */ /* 0x000e620000004200 */
[----:B--2---:R-:W-:-:S04]  /*d850*/  FADD.FTZ R0, R186, R0 ;  /* 0x00000000ba007221 */ /* 0x004fc80000010000 */
[C---:B------:R-:W-:Y:S01]  /*d860*/  HMMA.16816.F32.BF16 R124, R4.reuse, R28, R124 ;  /* 0x0000001c047c723c */ /* 0x040fe2000004187c */
[----:B------:R-:W2:Y:S05]  /*d870*/  MUFU.EX2 R191, R191 ;  /* 0x000000bf00bf7308 */ /* 0x000eaa0000000800 */
[C---:B------:R-:W-:Y:S01]  /*d880*/  HMMA.16816.F32.BF16 R128, R4.reuse, R30, R128 ;  /* 0x0000001e0480723c */ /* 0x040fe20000041880 */
[----:B------:R-:W-:Y:S02]  /*d890*/  LDSM.16.MT88.4 R28, [R213+0x1a800] ;  /* 0x01a80000d51c783b */ /* 0x000fe40000004200 */
[----:B------:R-:W-:Y:S03]  /*d8a0*/  MUFU.EX2 R224, R224 ;  /* 0x000000e000e07308 */ /* 0x000fe60000000800 */
[C---:B------:R-:W-:Y:S05]  /*d8b0*/  HMMA.16816.F32.BF16 R100, R4.reuse, R24, R100 ;  /* 0x000000180464723c */ /* 0x040fea0000041864 */
[----:B------:R-:W4:Y:S01]  /*d8c0*/  MUFU.EX2 R195, R195 ;  /* 0x000000c300c37308 */ /* 0x000f220000000800 */
[C---:B------:R-:W-:Y:S01]  /*d8d0*/  HMMA.16816.F32.BF16 R104, R4.reuse, R26, R104 ;  /* 0x0000001a0468723c */ /* 0x040fe20000041868 */
[----:B------:R-:W5:Y:S05]  /*d8e0*/  LDSM.16.MT88.4 R24, [R216+0x18800] ;  /* 0x01880000d818783b */ /* 0x000f6a0000004200 */
[C---:B---3--:R-:W-:Y:S01]  /*d8f0*/  HMMA.16816.F32.BF16 R108, R4.reuse, R20, R108 ;  /* 0x00000014046c723c */ /* 0x048fe2000004186c */
[----:B------:R-:W-:Y:S05]  /*d900*/  MUFU.EX2 R194, R194 ;  /* 0x000000c200c27308 */ /* 0x000fea0000000800 */
[C---:B------:R-:W-:Y:S01]  /*d910*/  HMMA.16816.F32.BF16 R112, R4.reuse, R22, R112 ;  /* 0x000000160470723c */ /* 0x040fe20000041870 */
[----:B------:R-:W3:Y:S02]  /*d920*/  LDSM.16.MT88.4 R20, [R214+0x18800] ;  /* 0x01880000d614783b */ /* 0x000ee40000004200 */
[----:B------:R-:W4:Y:S03]  /*d930*/  MUFU.EX2 R192, R192 ;  /* 0x000000c000c07308 */ /* 0x000f260000000800 */
[C---:B-1----:R-:W-:Y:S05]  /*d940*/  HMMA.16816.F32.BF16 R116, R4.reuse, R16, R116 ;  /* 0x000000100474723c */ /* 0x042fea0000041874 */
[----:B------:R-:W-:Y:S01]  /*d950*/  MUFU.EX2 R193, R193 ;  /* 0x000000c100c17308 */ /* 0x000fe20000000800 */
[----:B------:R-:W-:Y:S01]  /*d960*/  HMMA.16816.F32.BF16 R120, R4, R18, R120 ;  /* 0x000000120478723c */ /* 0x000fe20000041878 */
[----:B------:R-:W1:Y:S06]  /*d970*/  LDSM.16.MT88.4 R16, [R213+0x18800] ;  /* 0x01880000d510783b */ /* 0x000e6c0000004200 */
[----:B------:R-:W-:Y:S01]  /*d980*/  F2FP.BF16.F32.PACK_AB R4, R182, R181 ;  /* 0x000000b5b604723e */ /* 0x000fe200000010ff */
[----:B------:R-:W4:Y:S01]  /*d990*/  MUFU.EX2 R189, R189 ;  /* 0x000000bd00bd7308 */ /* 0x000f220000000800 */
[----:B------:R-:W-:Y:S01]  /*d9a0*/  F2FP.BF16.F32.PACK_AB R6, R185, R183 ;  /* 0x000000b7b906723e */ /* 0x000fe200000010ff */
[----:B------:R-:W-:Y:S01]  /*d9b0*/  FADD.FTZ R183, R183, R173 ;  /* 0x000000adb7b77221 */ /* 0x000fe20000010000 */
[----:B------:R-:W-:-:S02]  /*d9c0*/  F2FP.BF16.F32.PACK_AB R5, R186, R184 ;  /* 0x000000b8ba05723e */ /* 0x000fc400000010ff */
[C---:B------:R-:W-:Y:S01]  /*d9d0*/  F2FP.BF16.F32.PACK_AB R7, R188.reuse, R187 ;  /* 0x000000bbbc07723e */ /* 0x040fe200000010ff */
[----:B------:R-:W-:Y:S01]  /*d9e0*/  FADD.FTZ R187, R187, R0 ;  /* 0x00000000bbbb7221 */ /* 0x000fe20000010000 */
[----:B------:R-:W-:Y:S01]  /*d9f0*/  FADD.FTZ R183, R185, R183 ;  /* 0x000000b7b9b77221 */ /* 0x000fe20000010000 */
[----:B------:R-:W4:Y:S02]  /*da00*/  MUFU.EX2 R180, R180 ;  /* 0x000000b400b47308 */ /* 0x000f240000000800 */
[----:B------:R-:W-:Y:S02]  /*da10*/  FADD.FTZ R187, R188, R187 ;  /* 0x000000bbbcbb7221 */ /* 0x000fe40000010000 */
[C---:B-----5:R-:W-:Y:S04]  /*da20*/  HMMA.16816.F32.BF16 R160, R4.reuse, R24, R160 ;  /* 0x0000001804a0723c */ /* 0x060fe800000418a0 */
[----:B------:R-:W-:Y:S02]  /*da30*/  MUFU.EX2 R225, R225 ;  /* 0x000000e100e17308 */ /* 0x000fe40000000800 */
[C---:B------:R-:W-:Y:S01]  /*da40*/  HMMA.16816.F32.BF16 R156, R4.reuse, R26, R156 ;  /* 0x0000001a049c723c */ /* 0x040fe2000004189c */
[----:B------:R-:W5:Y:S05]  /*da50*/  LDSM.16.MT88.4 R24, [R216+0x1a800] ;  /* 0x01a80000d818783b */ /* 0x000f6a0000004200 */
[C---:B---3--:R-:W-:Y:S01]  /*da60*/  HMMA.16816.F32.BF16 R152, R4.reuse, R20, R152 ;  /* 0x000000140498723c */ /* 0x048fe20000041898 */
[----:B------:R-:W-:Y:S05]  /*da70*/  MUFU.EX2 R226, R226 ;  /* 0x000000e200e27308 */ /* 0x000fea0000000800 */
[C---:B------:R-:W-:Y:S01]  /*da80*/  HMMA.16816.F32.BF16 R148, R4.reuse, R22, R148 ;  /* 0x000000160494723c */ /* 0x040fe20000041894 */
[----:B------:R-:W3:Y:S02]  /*da90*/  LDSM.16.MT88.4 R20, [R214+0x1a800] ;  /* 0x01a80000d614783b */ /* 0x000ee40000004200 */
[----:B------:R-:W-:Y:S03]  /*daa0*/  MUFU.EX2 R227, R227 ;  /* 0x000000e300e37308 */ /* 0x000fe60000000800 */
[C---:B-1----:R-:W-:Y:S05]  /*dab0*/  HMMA.16816.F32.BF16 R144, R4.reuse, R16, R144 ;  /* 0x000000100490723c */ /* 0x042fea0000041890 */
[----:B------:R-:W1:Y:S01]  /*dac0*/  MUFU.EX2 R179, R179 ;  /* 0x000000b300b37308 */ /* 0x000e620000000800 */
[C---:B------:R-:W-:Y:S01]  /*dad0*/  HMMA.16816.F32.BF16 R140, R4.reuse, R18, R140 ;  /* 0x00000012048c723c */ /* 0x040fe2000004188c */
[----:B------:R-:W2:Y:S05]  /*dae0*/  LDSM.16.MT88.4 R16, [R212+0x1a800] ;  /* 0x01a80000d410783b */ /* 0x000eaa0000004200 */
[C---:B------:R-:W-:Y:S01]  /*daf0*/  HMMA.16816.F32.BF16 R52, R4.reuse, R28, R52 ;  /* 0x0000001c0434723c */ /* 0x040fe20000041834 */
[----:B------:R-:W1:Y:S05]  /*db00*/  MUFU.EX2 R178, R178 ;  /* 0x000000b200b27308 */ /* 0x000e6a0000000800 */
[C---:B------:R-:W-:Y:S01]  /*db10*/  HMMA.16816.F32.BF16 R56, R4.reuse, R30, R56 ;  /* 0x0000001e0438723c */ /* 0x040fe20000041838 */
[----:B------:R-:W-:Y:S02]  /*db20*/  LDSM.16.MT88.4 R28, [R216+0x1e800] ;  /* 0x01e80000d81c783b */ /* 0x000fe40000004200 */
[----:B------:R-:W1:Y:S03]  /*db30*/  MUFU.EX2 R176, R177 ;  /* 0x000000b100b07308 */ /* 0x000e660000000800 */
[C---:B-----5:R-:W-:Y:S05]  /*db40*/  HMMA.16816.F32.BF16 R36, R4.reuse, R24, R36 ;  /* 0x000000180424723c */ /* 0x060fea0000041824 */
[----:B------:R-:W5:Y:S01]  /*db50*/  MUFU.EX2 R175, R175 ;  /* 0x000000af00af7308 */ /* 0x000f620000000800 */
[C---:B------:R-:W-:Y:S01]  /*db60*/  HMMA.16816.F32.BF16 R40, R4.reuse, R26, R40 ;  /* 0x0000001a0428723c */ /* 0x040fe20000041828 */
[----:B------:R-:W4:Y:S05]  /*db70*/  LDSM.16.MT88.4 R24, [R216+0x1c800] ;  /* 0x01c80000d818783b */ /* 0x000f2a0000004200 */
[C---:B---3--:R-:W-:Y:S06]  /*db80*/  HMMA.16816.F32.BF16 R44, R4.reuse, R20, R44 ;  /* 0x00000014042c723c */ /* 0x048fec000004182c */
[C---:B------:R-:W-:Y:S01]  /*db90*/  HMMA.16816.F32.BF16 R48, R4.reuse, R22, R48 ;  /* 0x000000160430723c */ /* 0x040fe20000041830 */
[----:B------:R-:W3:Y:S05]  /*dba0*/  LDSM.16.MT88.4 R20, [R214+0x1c800] ;  /* 0x01c80000d614783b */ /* 0x000eea0000004200 */
[C---:B--2---:R-:W-:Y:S06]  /*dbb0*/  HMMA.16816.F32.BF16 R60, R4.reuse, R16, R60 ;  /* 0x00000010043c723c */ /* 0x044fec000004183c */
        /* <DEDUP_REMOVED lines=46> */
[----:B----4-:R-:W-:Y:S01]  /*dea0*/  HMMA.16816.F32.BF16 R152, R4, R24, R152 ;  /* 0x000000180498723c */ /* 0x010fe20000041898 */
[----:B------:R-:W-:Y:S01]  /*deb0*/  FADD.FTZ R224, R225, R224 ;  /* 0x000000e0e1e07221 */ /* 0x000fe20000010000 */
[----:B------:R-:W-:-:S03]  /*dec0*/  FADD.FTZ R193, R178, R193 ;  /* 0x000000c1b2c17221 */ /* 0x000fc60000010000 */
[----:B------:R-:W-:Y:S01]  /*ded0*/  FADD.FTZ R224, R226, R224 ;  /* 0x000000e0e2e07221 */ /* 0x000fe20000010000 */
[----:B------:R-:W-:Y:S01]  /*dee0*/  HMMA.16816.F32.BF16 R148, R4, R26, R148 ;  /* 0x0000001a0494723c */ /* 0x000fe20000041894 */
[----:B------:R-:W4:Y:S01]  /*def0*/  LDSM.16.MT88.4 R24, [R213+0x1b000] ;  /* 0x01b00000d518783b */ /* 0x000f220000004200 */
[----:B------:R-:W-:Y:S01]  /*df00*/  FADD.FTZ R193, R176, R193 ;  /* 0x000000c1b0c17221 */ /* 0x000fe20000010000 */
[----:B------:R-:W-:-:S03]  /*df10*/  FADD.FTZ R249, R227, R224 ;  /* 0x000000e0e3f97221 */ /* 0x000fc60000010000 */
[----:B---3--:R-:W-:Y:S01]  /*df20*/  HMMA.16816.F32.BF16 R144, R4, R20, R144 ;  /* 0x000000140490723c */ /* 0x008fe20000041890 */
[----:B-----5:R-:W-:-:S05]  /*df30*/  FADD.FTZ R248, R175, R193 ;  /* 0x000000c1aff87221 */ /* 0x020fca0000010000 */
        /* <DEDUP_REMOVED lines=28> */
[----:B------:R-:W-:Y:S05]  /*e100*/  LDSM.16.MT88.4 R20, [R213+0x19800] ;  /* 0x01980000d514783b */ /* 0x000fea0000004200 */
[C---:B--2---:R-:W-:Y:S06]  /*e110*/  HMMA.16816.F32.BF16 R100, R4.reuse, R16, R100 ;  /* 0x000000100464723c */ /* 0x044fec0000041864 */
[C---:B------:R-:W-:Y:S01]  /*e120*/  HMMA.16816.F32.BF16 R104, R4.reuse, R18, R104 ;  /* 0x000000120468723c */ /* 0x040fe20000041868 */
[----:B------:R-:W-:Y:S05]  /*e130*/  LDSM.16.MT88.4 R16, [R212+0x19800] ;  /* 0x01980000d410783b */ /* 0x000fea0000004200 */
[C---:B-1----:R-:W-:Y:S06]  /*e140*/  HMMA.16816.F32.BF16 R108, R4.reuse, R28, R108 ;  /* 0x0000001c046c723c */ /* 0x042fec000004186c */
[C---:B------:R-:W-:Y:S01]  /*e150*/  HMMA.16816.F32.BF16 R112, R4.reuse, R30, R112 ;  /* 0x0000001e0470723c */ /* 0x040fe20000041870 */
[----:B------:R-:W-:Y:S05]  /*e160*/  LDSM.16.MT88.4 R28, [R216+0x1b800] ;  /* 0x01b80000d81c783b */ /* 0x000fea0000004200 */
[C---:B----4-:R-:W-:Y:S06]  /*e170*/  HMMA.16816.F32.BF16 R116, R4.reuse, R24, R116 ;  /* 0x000000180474723c */ /* 0x050fec0000041874 */
[C---:B------:R-:W-:Y:S01]  /*e180*/  HMMA.16816.F32.BF16 R120, R4.reuse, R26, R120 ;  /* 0x0000001a0478723c */ /* 0x040fe20000041878 */
[----:B------:R-:W1:Y:S05]  /*e190*/  LDSM.16.MT88.4 R24, [R214+0x19800] ;  /* 0x01980000d618783b */ /* 0x000e6a0000004200 */
[C---:B------:R-:W-:Y:S06]  /*e1a0*/  HMMA.16816.F32.BF16 R124, R4.reuse, R168, R124 ;  /* 0x000000a8047c723c */ /* 0x040fec000004187c */
[----:B------:R-:W-:Y:S01]  /*e1b0*/  HMMA.16816.F32.BF16 R128, R4, R170, R128 ;  /* 0x000000aa0480723c */ /* 0x000fe20000041880 */
[----:B------:R-:W-:Y:S06]  /*e1c0*/  LDSM.16.MT88.4 R168, [R214+0x1b800] ;  /* 0x01b80000d6a8783b */ /* 0x000fec0000004200 */
[----:B------:R-:W-:-:S02]  /*e1d0*/  F2FP.BF16.F32.PACK_AB R4, R225, R180 ;  /* 0x000000b4e104723e */ /* 0x000fc400000010ff */
[----:B------:R-:W-:Y:S02]  /*e1e0*/  F2FP.BF16.F32.PACK_AB R6, R227, R226 ;  /* 0x000000e2e306723e */ /* 0x000fe400000010ff */
[----:B------:R-:W-:Y:S02]  /*e1f0*/  F2FP.BF16.F32.PACK_AB R5, R178, R179 ;  /* 0x000000b3b205723e */ /* 0x000fe400000010ff */
[----:B------:R-:W-:-:S07]  /*e200*/  F2FP.BF16.F32.PACK_AB R7, R175, R176 ;  /* 0x000000b0af07723e */ /* 0x000fce00000010ff */
[C---:B-----5:R-:W-:Y:S06]  /*e210*/  HMMA.16816.F32.BF16 R160, R4.reuse, R32, R160 ;  /* 0x0000002004a0723c */ /* 0x060fec00000418a0 */
        /* <DEDUP_REMOVED lines=14> */
[C---:B------:R-:W-:Y:S06]  /*e300*/  HMMA.16816.F32.BF16 R36, R4.reuse, R28, R36 ;  /* 0x0000001c0424723c */ /* 0x040fec0000041824 */
        /* <DEDUP_REMOVED lines=14> */
[C---:B------:R-:W-:Y:S06]  /*e3f0*/  HMMA.16816.F32.BF16 R44, R4.reuse, R168, R44 ;  /* 0x000000a8042c723c */ /* 0x040fec000004182c */
[C---:B------:R-:W-:Y:S06]  /*e400*/  HMMA.16816.F32.BF16 R48, R4.reuse, R170, R48 ;  /* 0x000000aa0430723c */ /* 0x040fec0000041830 */
[C---:B-----5:R-:W-:Y:S06]  /*e410*/  HMMA.16816.F32.BF16 R92, R4.reuse, R28, R92 ;  /* 0x0000001c045c723c */ /* 0x060fec000004185c */
[C---:B------:R-:W-:Y:S06]  /*e420*/  HMMA.16816.F32.BF16 R96, R4.reuse, R30, R96 ;  /* 0x0000001e0460723c */ /* 0x040fec0000041860 */
[C---:B-1----:R-:W-:Y:S06]  /*e430*/  HMMA.16816.F32.BF16 R100, R4.reuse, R24, R100 ;  /* 0x000000180464723c */ /* 0x042fec0000041864 */
[C---:B------:R-:W-:Y:S06]  /*e440*/  HMMA.16816.F32.BF16 R104, R4.reuse, R26, R104 ;  /* 0x0000001a0468723c */ /* 0x040fec0000041868 */
[C---:B---3--:R-:W-:Y:S06]  /*e450*/  HMMA.16816.F32.BF16 R108, R4.reuse, R20, R108 ;  /* 0x00000014046c723c */ /* 0x048fec000004186c */
[C---:B------:R-:W-:Y:S06]  /*e460*/  HMMA.16816.F32.BF16 R112, R4.reuse, R22, R112 ;  /* 0x000000160470723c */ /* 0x040fec0000041870 */
[C---:B----4-:R-:W-:Y:S06]  /*e470*/  HMMA.16816.F32.BF16 R116, R4.reuse, R16, R116 ;  /* 0x000000100474723c */ /* 0x050fec0000041874 */
[C---:B------:R-:W-:Y:S06]  /*e480*/  HMMA.16816.F32.BF16 R120, R4.reuse, R18, R120 ;  /* 0x000000120478723c */ /* 0x040fec0000041878 */
[C---:B--2---:R-:W-:Y:S06]  /*e490*/  HMMA.16816.F32.BF16 R124, R4.reuse, R32, R124 ;  /* 0x00000020047c723c */ /* 0x044fec000004187c */
[----:B------:R-:W-:-:S15]  /*e4a0*/  HMMA.16816.F32.BF16 R128, R4, R34, R128 ;  /* 0x000000220480723c */ /* 0x000fde0000041880 */
[----:B------:R-:W-:-:S09]  /*e4b0*/  NOP ;  /* 0x0000000000007918 */ /* 0x000fd20000000000 */
.L_x_541:
[----:B------:R-:W-:-:S06]  /*e4c0*/  UISETP.GT.AND UP0, UPT, UR20, UR16, UPT ;  /* 0x000000101400728c */ /* 0x000fcc000bf04270 */
[----:B------:R-:W-:-:S13]  /*e4d0*/  PLOP3.LUT P0, PT, PT, PT, UP0, 0x80, 0x0 ;  /* 0x000000000000781c */ /* 0x000fda0003f0f008 */
[----:B------:R-:W-:Y:S05]  /*e4e0*/  @!P0 BRA `(.L_x_548) ;  /* 0x00000044002c8947 */ /* 0x000fea0003800000 */
[----:B------:R-:W1:Y:S01]  /*e4f0*/  S2R R2, SR_TID.X ;  /* 0x0000000000027919 */ /* 0x000e620000002100 */
[----:B------:R-:W-:Y:S01]  /*e500*/  ULDC UR4, c[0x0][0x2d0] ;  /* 0x0000b40000047ab9 */ /* 0x000fe20000000800 */
[----:B------:R-:W-:Y:S01]  /*e510*/  IMAD.U32 R242, RZ, RZ, UR27 ;  /* 0x0000001bfff27e24 */ /* 0x000fe2000f8e00ff */
[----:B------:R-:W-:Y:S01]  /*e520*/  ULDC.64 UR6, c[0x0][0x220] ;  /* 0x0000880000067ab9 */ /* 0x000fe20000000a00 */
[----:B------:R-:W-:Y:S01]  /*e530*/  IMAD.U32 R244, RZ, RZ, UR25 ;  /* 0x00000019fff47e24 */ /* 0x000fe2000f8e00ff */
[----:B------:R-:W-:Y:S01]  /*e540*/  ULDC.64 UR10, c[0x0][0x218] ;  /* 0x00008600000a7ab9 */ /* 0x000fe20000000a00 */
[----:B------:R-:W-:Y:S01]  /*e550*/  IMAD.MOV.U32 R246, RZ, RZ, R8 ;  /* 0x000000fffff67224 */ /* 0x000fe200078e0008 */
[----:B------:R-:W-:Y:S01]  /*e560*/  UIADD3 UR13, UR20, -0x1, URZ ;  /* 0xffffffff140d7890 */ /* 0x000fe2000fffe03f */
[----:B------:R-:W-:Y:S01]  /*e570*/  IMAD.MOV.U32 R247, RZ, RZ, R11 ;  /* 0x000000fffff77224 */ /* 0x000fe200078e000b */
[----:B------:R-:W-:Y:S01]  /*e580*/  UMOV UR25, URZ ;  /* 0x0000003f00197c82 */ /* 0x000fe20008000000 */
[----:B-1----:R-:W-:-:S04]  /*e590*/  SHF.R.S32.HI R4, RZ, 0x1f, R2 ;  /* 0x0000001fff047819 */ /* 0x002fc80000011402 */
[----:B------:R-:W-:-:S04]  /*e5a0*/  LEA.HI R4, R4, R2, RZ, 0x3 ;  /* 0x0000000204047211 */ /* 0x000fc800078f18ff */
[----:B------:R-:W-:Y:S02]  /*e5b0*/  LOP3.LUT R0, R4, 0xfffffff8, RZ, 0xc0, !PT ;  /* 0xfffffff804007812 */ /* 0x000fe400078ec0ff */
[----:B------:R-:W-:-:S03]  /*e5c0*/  SHF.R.S32.HI R4, RZ, 0x3, R4 ;  /* 0x00000003ff047819 */ /* 0x000fc60000011404 */
[----:B------:R-:W-:-:S04]  /*e5d0*/  IMAD.IADD R0, R2, 0x1, -R0 ;  /* 0x0000000102007824 */ /* 0x000fc800078e0a00 */
[----:B------:R-:W-:-:S05]  /*e5e0*/  IMAD.SHL.U32 R14, R0, 0x8, RZ ;  /* 0x00000008000e7824 */ /* 0x000fca00078e00ff */
[----:B------:R-:W-:Y:S01]  /*e5f0*/  ISETP.GE.AND P2, PT, R14, UR4, PT ;  /* 0x000000040e007c0c */ /* 0x000fe2000bf46270 */
[----:B------:R-:W-:Y:S01]  /*e600*/  ULDC UR4, c[0x0][0x2ec] ;  /* 0x0000bb0000047ab9 */ /* 0x000fe20000000800 */
[----:B------:R-:W-:-:S03]  /*e610*/  SHF.R.S32.HI R15, RZ, 0x1f, R14 ;  /* 0x0000001fff0f7819 */ /* 0x000fc6000001140e */
[----:B------:R-:W-:-:S04]  /*e620*/  IMAD.WIDE.U32 R6, R13, UR21, R14 ;  /* 0x000000150d067c25 */ /* 0x000fc8000f8e000e */
[----:B------:R-:W-:Y:S01]  /*e630*/  IMAD.WIDE.U32 R12, R12, UR21, R14 ;  /* 0x000000150c0c7c25 */ /* 0x000fe2000f8e000e */
[----:B------:R-:W-:-:S03]  /*e640*/  IADD3 R2, P1, R6, UR26, RZ ;  /* 0x0000001a06027c10 */ /* 0x000fc6000ff3e0ff */
[----:B------:R-:W1:Y:S01]  /*e650*/  @!P2 LDC.64 R226, c[0x0][0x220] ;  /* 0x00008800ffe2ab82 */ /* 0x000e620000000a00 */
[----:B------:R-:W-:Y:S01]  /*e660*/  UIADD3 UR21, UR20, -0x2, URZ ;  /* 0xfffffffe14157890 */ /* 0x000fe2000fffe03f */
[----:B------:R-:W-:Y:S02]  /*e670*/  IADD3 R0, P0, R12, UR28, RZ ;  /* 0x0000001c0c007c10 */ /* 0x000fe4000ff1e0ff */
[----:B------:R-:W-:Y:S01]  /*e680*/  IADD3.X R244, R244, UR9, R7, P1, !PT ;  /* 0x00000009f4f47c10 */ /* 0x000fe20008ffe407 */
[----:B------:R-:W-:Y:S01]  /*e690*/  ULDC UR9, c[0x0][0x2d0] ;  /* 0x0000b40000097ab9 */ /* 0x000fe20000000800 */
[----:B------:R-:W-:Y:S02]  /*e6a0*/  IADD3.X R242, R242, UR34, R13, P0, !PT ;  /* 0x00000022f2f27c10 */ /* 0x000fe400087fe40d */
[----:B------:R-:W2:Y:S01]  /*e6b0*/  @!P2 LDC.64 R224, c[0x0][0x220] ;  /* 0x00008800ffe0ab82 */ /* 0x000ea20000000a00 */
[----:B------:R-:W-:Y:S02]  /*e6c0*/  LEA R243, P0, R0, UR6, 0x1 ;  /* 0x0000000600f37c11 */ /* 0x000fe4000f8008ff */
[----:B------:R-:W-:-:S02]  /*e6d0*/  LEA R245, P1, R2, UR10, 0x1 ;  /* 0x0000000a02f57c11 */ /* 0x000fc4000f8208ff */
[----:B------:R-:W-:Y:S01]  /*e6e0*/  LEA.HI.X R242, R0, UR7, R242, 0x1, P0 ;  /* 0x0000000700f27c11 */ /* 0x000fe200080f0cf2 */
[----:B------:R-:W-:Y:S01]  /*e6f0*/  IMAD.MOV.U32 R0, RZ, RZ, R164 ;  /* 0x000000ffff007224 */ /* 0x000fe200078e00a4 */
[----:B------:R-:W-:Y:S01]  /*e700*/  IADD3 R250, P0, R4, 0x20, RZ ;  /* 0x0000002004fa7810 */ /* 0x000fe20007f1e0ff */
[----:B------:R-:W-:Y:S01]  /*e710*/  ULDC.64 UR6, c[0x0][0x250] ;  /* 0x0000940000067ab9 */ /* 0x000fe20000000a00 */
[----:B------:R-:W-:Y:S02]  /*e720*/  SHF.R.S32.HI R4, RZ, 0x1f, R4 ;  /* 0x0000001fff047819 */ /* 0x000fe40000011404 */
[----:B------:R-:W-:Y:S01]  /*e730*/  LEA.HI.X R244, R2, UR11, R244, 0x1, P1 ;  /* 0x0000000b02f47c11 */ /* 0x000fe200088f0cf4 */
[----:B------:R-:W-:Y:S01]  /*e740*/  IMAD.MOV.U32 R2, RZ, RZ, R3 ;  /* 0x000000ffff027224 */ /* 0x000fe200078e0003 */
[----:B------:R-:W-:Y:S01]  /*e750*/  ULDC.64 UR10, c[0x0][0x248] ;  /* 0x00009200000a7ab9 */ /* 0x000fe20000000a00 */
[----:B------:R-:W-:Y:S01]  /*e760*/  IMAD.X R251, RZ, RZ, R4, P0 ;  /* 0x000000fffffb7224 */ /* 0x000fe200000e0604 */
[----:B------:R-:W-:Y:S06]  /*e770*/  BRA `(.L_x_549) ;  /* 0x0000000000f47947 */ /* 0x000fec0003800000 */
.L_x_551:
        /* <DEDUP_REMOVED lines=10> */
[----:B------:R-:W-:Y:S02]  /*e820*/  UIADD3 UR20, UR27, UR20, URZ ;  /* 0x000000141b147290 */ /* 0x000fe4000fffe03f */
[C---:B------:R-:W-:Y:S04]  /*e830*/  LEA R17, P0, R18.reuse, R234, 0x6 ;  /* 0x000000ea12117211 */ /* 0x040fe800078030ff */
[----:B------:R-:W-:Y:S05]  /*e840*/  IMAD.U32 R16, RZ, RZ, UR20 ;  /* 0x00000014ff107e24 */ /* 0x000fea000f8e00ff */
[----:B------:R-:W-:Y:S02]  /*e850*/  LEA.HI.X R16, R18, R241, R16, 0x6, P0 ;  /* 0x000000f112107211 */ /* 0x000fe400000f3410 */
[C---:B--2---:R-:W-:Y:S04]  /*e860*/  @!P2 LEA R6, P0, R17.reuse, R6, 0x1 ;  /* 0x000000061106a211 */ /* 0x044fe800078008ff */
[C---:B------:R-:W-:Y:S02]  /*e870*/  @!P2 LEA.HI.X R7, R17.reuse, R7, R16, 0x1, P0 ;  /* 0x000000071107a211 */ /* 0x040fe400000f0c10 */
[----:B------:R-:W-:Y:S03]  /*e880*/  IADD3 R17, P0, R17, UR14, RZ ;  /* 0x0000000e11117c10 */ /* 0x000fe6000ff1e0ff */
[----:B------:R-:W-:Y:S01]  /*e890*/  @!PT LDS RZ, [RZ] ;  /* 0x00000000fffff984 */ /* 0x000fe20000000800 */
[----:B------:R-:W-:Y:S01]  /*e8a0*/  @!PT LDS RZ, [RZ] ;  /* 0x00000000fffff984 */ /* 0x000fe20000000800 */
[----:B------:R-:W-:Y:S01]  /*e8b0*/  @!PT LDS RZ, [RZ] ;  /* 0x00000000fffff984 */ /* 0x000fe20000000800 */
[----:B------:R1:W-:Y:S01]  /*e8c0*/  @!P2 LDGSTS.E.BYPASS.LTC128B.128 [R230+0x10000], desc[UR30][R6.64] ;  /* 0x1000000006e6afae */ /* 0x0003e2000b901d5e */
[----:B------:R-:W-:Y:S02]  /*e8d0*/  IADD3.X R16, R16, UR8, RZ, P0, !PT ;  /* 0x0000000810107c10 */ /* 0x000fe400087fe4ff */
        /* <DEDUP_REMOVED lines=39> */
.L_x_549:
[----:B------:R-:W-:Y:S01]  /*eb50*/  UIADD3 UR24, UR13, -UR25, URZ ;  /* 0x800000190d187290 */ /* 0x000fe2000fffe03f */
[----:B------:R-:W-:Y:S04]  /*eb60*/  DEPBAR.LE SB0, 0x0 ;  /* 0x000080000000791a */ /* 0x000fe80000000000 */
[----:B------:R-:W-:Y:S01]  /*eb70*/  BAR.SYNC.DEFER_BLOCKING 0x0 ;  /* 0x0000000000007b1d */ /* 0x000fe20000010000 */
[----:B------:R-:W-:Y:S01]  /*eb80*/  IMAD.U32 R4, RZ, RZ, UR24 ;  /* 0x00000018ff047e24 */ /* 0x000fe2000f8e00ff */
[----:B------:R-:W-:Y:S01]  /*eb90*/  UIADD3 UR12, UR20, -0x1, URZ ;  /* 0xffffffff140c7890 */ /* 0x000fe2000fffe03f */
[----:B------:R-:W-:Y:S03]  /*eba0*/  ISETP.GE.AND P4, PT, R229, UR9, PT ;  /* 0x00000009e5007c0c */ /* 0x000fe6000bf86270 */
[C---:B------:R-:W-:Y:S01]  /*ebb0*/  LEA R10, P1, R4.reuse, R232, 0x6 ;  /* 0x000000e8040a7211 */ /* 0x040fe200078230ff */
[----:B------:R-:W-:Y:S01]  /*ebc0*/  USHF.R.S32.HI UR23, URZ, 0x1f, UR12 ;  /* 0x0000001f3f177899 */ /* 0x000fe2000801140c */
[----:B------:R-:W-:Y:S01]  /*ebd0*/  IMAD.U32 R3, RZ, RZ, UR12 ;  /* 0x0000000cff037e24 */ /* 0x000fe2000f8e00ff */
[----:B------:R-:W-:Y:S01]  /*ebe0*/  UIMAD UR22, UR15, UR12, URZ ;  /* 0x0000000c0f1672a4 */ /* 0x000fe2000f8e023f */
[C---:B------:R-:W-:Y:S01]  /*ebf0*/  LEA.HI.X.SX32 R11, R4.reuse, R233, 0x6, P1 ;  /* 0x000000e9040b7211 */ /* 0x040fe200008f36ff */
[----:B------:R-:W-:Y:S01]  /*ec00*/  UISETP.GT.AND UP0, UPT, UR12, UR16, UPT ;  /* 0x000000100c00728c */ /* 0x000fe2000bf04270 */
[----:B------:R-:W-:Y:S01]  /*ec10*/  IMAD.WIDE.U32 R14, R3, UR35, R246 ;  /* 0x00000023030e7c25 */ /* 0x000fe2000f8e00f6 */
[----:B------:R-:W-:Y:S02]  /*ec20*/  UIMAD UR22, UR23, UR35, UR22 ;  /* 0x00000023171672a4 */ /* 0x000fe4000f8e0216 */
[----:B------:R-:W-:Y:S01]  /*ec30*/  LEA R12, P0, R4, R250, 0x6 ;  /* 0x000000fa040c7211 */ /* 0x000fe200078030ff */
[----:B------:R-:W-:Y:S01]  /*ec40*/  IMAD R5, R11, UR6, RZ ;  /* 0x000000060b057c24 */ /* 0x000fe2000f8e02ff */
[----:B-1----:R-:W-:Y:S02]  /*ec50*/  @!P2 LEA R8, P1, R14, R226, 0x1 ;  /* 0x000000e20e08a211 */ /* 0x002fe400078208ff */
[----:B------:R-:W-:Y:S01]  /*ec60*/  VIADD R3, R15, UR22 ;  /* 0x000000160f037c36 */ /* 0x000fe20008000000 */
[----:B------:R-:W-:Y:S01]  /*ec70*/  LEA.HI.X.SX32 R13, R4, R251, 0x6, P0 ;  /* 0x000000fb040d7211 */ /* 0x000fe200000f36ff */
[----:B------:R-:W-:Y:S01]  /*ec80*/  IMAD R5, R10, UR7, R5 ;  /* 0x000000070a057c24 */ /* 0x000fe2000f8e0205 */
[----:B------:R-:W-:Y:S01]  /*ec90*/  @!P2 IADD3 R6, P0, R14, UR38, RZ ;  /* 0x000000260e06ac10 */ /* 0x000fe2000ff1e0ff */
[----:B------:R-:W-:Y:S01]  /*eca0*/  IMAD.WIDE.U32 R10, R10, UR6, RZ ;  /* 0x000000060a0a7c25 */ /* 0x000fe2000f8e00ff */
[----:B------:R-:W-:Y:S01]  /*ecb0*/  @!P2 LEA.HI.X R9, R14, R227, R3, 0x1, P1 ;  /* 0x000000e30e09a211 */ /* 0x000fe200008f0c03 */
[----:B------:R-:W-:Y:S01]  /*ecc0*/  @P2 STS.128 [R230+0x18000], RZ ;  /* 0x018000ffe6002388 */ /* 0x000fe20000000c00 */
[----:B--2---:R-:W-:Y:S01]  /*ecd0*/  @!P2 LEA R16, P1, R6, R224, 0x1 ;  /* 0x000000e00610a211 */ /* 0x004fe200078208ff */
[----:B------:R-:W-:Y:S01]  /*ece0*/  IMAD.IADD R5, R11, 0x1, R5 ;  /* 0x000000010b057824 */ /* 0x000fe200078e0205 */
[C---:B------:R-:W-:Y:S02]  /*ecf0*/  LEA R14, P3, R10.reuse, R243, 0x1 ;  /* 0x000000f30a0e7211 */ /* 0x040fe400078608ff */
[----:B------:R-:W-:Y:S01]  /*ed00*/  @!PT LDS RZ, [RZ] ;  /* 0x00000000fffff984 */ /* 0x000fe20000000800 */
[----:B------:R-:W-:Y:S01]  /*ed10*/  @!PT LDS RZ, [RZ] ;  /* 0x00000000fffff984 */ /* 0x000fe20000000800 */
[----:B------:R-:W-:Y:S01]  /*ed20*/  @!PT LDS RZ, [RZ] ;  /* 0x00000000fffff984 */ /* 0x000fe20000000800 */
[----:B------:R1:W-:Y:S01]  /*ed30*/  @!P2 LDGSTS.E.BYPASS.LTC128B.128 [R230+0x18000], desc[UR30][R8.64] ;  /* 0x1800000008e6afae */ /* 0x0003e2000b901d5e */
[----:B------:R-:W-:Y:S01]  /*ed40*/  @!P2 IADD3.X R3, R3, UR33, RZ, P0, !PT ;  /* 0x000000210303ac10 */ /* 0x000fe200087fe4ff */
[----:B------:R-:W-:Y:S01]  /*ed50*/  IMAD R4, R13, UR6, RZ ;  /* 0x000000060d047c24 */ /* 0x000fe2000f8e02ff */
[-C--:B------:R-:W-:Y:S02]  /*ed60*/  LEA.HI.X R15, R10, R242.reuse, R5, 0x1, P3 ;  /* 0x000000f20a0f7211 */ /* 0x080fe400018f0c05 */
[----:B------:R-:W-:Y:S01]  /*ed70*/  @P4 STS.128 [R230+0x1a000], RZ ;  /* 0x01a000ffe6004388 */ /* 0x000fe20000000c00 */
[----:B------:R-:W-:Y:S01]  /*ed80*/  ISETP.GE.AND P3, PT, R228, UR9, PT ;  /* 0x00000009e4007c0c */ /* 0x000fe2000bf66270 */
[----:B------:R-:W-:Y:S01]  /*ed90*/  IMAD R4, R12, UR7, R4 ;  /* 0x000000070c047c24 */ /* 0x000fe2000f8e0204 */
[----:B------:R-:W-:Y:S02]  /*eda0*/  @!P2 LEA.HI.X R17, R6, R225, R3, 0x1, P1 ;  /* 0x000000e10611a211 */ /* 0x000fe400008f0c03 */
[----:B------:R-:W-:Y:S01]  /*edb0*/  @!PT LDS RZ, [RZ] ;  /* 0x00000000fffff984 */ /* 0x000fe20000000800 */
[----:B------:R-:W-:Y:S01]  /*edc0*/  @!PT LDS RZ, [RZ] ;  /* 0x00000000fffff984 */ /* 0x000fe20000000800 */
[----:B------:R-:W-:Y:S01]  /*edd0*/  @!PT LDS RZ, [RZ] ;  /* 0x00000000fffff984 */ /* 0x000fe20000000800 */
[----:B------:R-:W-:Y:S01]  /*ede0*/  @!P4 LDGSTS.E.BYPASS.LTC128B.128 [R230+0x1a000], desc[UR30][R14.64+0x80] ;  /* 0x1a0000800ee6cfae */ /* 0x000fe2000b901d5e */
[----:B------:R-:W-:Y:S01]  /*edf0*/  ISETP.GE.AND P1, PT, R223, UR9, PT ;  /* 0x00000009df007c0c */ /* 0x000fe2000bf26270 */
[----:B------:R-:W-:Y:S01]  /*ee00*/  IMAD.WIDE.U32 R12, R12, UR6, RZ ;  /* 0x000000060c0c7c25 */ /* 0x000fe2000f8e00ff */
[----:B------:R-:W-:Y:S03]  /*ee10*/  UIADD3 UR22, UR21, -UR25, URZ ;  /* 0x8000001915167290 */ /* 0x000fe6000fffe03f */
[----:B------:R-:W-:Y:S01]  /*ee20*/  IMAD.IADD R4, R13, 0x1, R4 ;  /* 0x000000010d047824 */ /* 0x000fe200078e0204 */
[C---:B------:R-:W-:Y:S02]  /*ee30*/  LEA R18, P0, R12.reuse, R243, 0x1 ;  /* 0x000000f30c127211 */ /* 0x040fe400078008ff */
[----:B------:R-:W-:Y:S01]  /*ee40*/  IMAD.U32 R3, RZ, RZ, UR22 ;  /* 0x00000016ff037e24 */ /* 0x000fe2000f8e00ff */
[----:B------:R-:W-:Y:S01]  /*ee50*/  @P3 STS.128 [R230+0x1c000], RZ ;  /* 0x01c000ffe6003388 */ /* 0x000fe20000000c00 */
[----:B------:R-:W-:Y:S04]  /*ee60*/  LEA.HI.X R19, R12, R242, R4, 0x1, P0 ;  /* 0x000000f20c137211 */ /* 0x000fe800000f0c04 */
[----:B------:R-:W-:Y:S01]  /*ee70*/  @!PT LDS RZ, [RZ] ;  /* 0x00000000fffff984 */ /* 0x000fe20000000800 */
[----:B------:R-:W-:Y:S01]  /*ee80*/  @!PT LDS RZ, [RZ] ;  /* 0x00000000fffff984 */ /* 0x000fe20000000800 */
[----:B------:R-:W-:Y:S01]  /*ee90*/  @!PT LDS RZ, [RZ] ;  /* 0x00000000fffff984 */ /* 0x000fe20000000800 */
[----:B------:R-:W-:Y:S05]  /*eea0*/  @!P3 LDGSTS.E.BYPASS.LTC128B.128 [R230+0x1c000], desc[UR30][R14.64+0x100] ;  /* 0x1c0001000ee6bfae */ /* 0x000fea000b901d5e */
[----:B------:R-:W-:Y:S05]  /*eeb0*/  @P1 STS.128 [R230+0x1e000], RZ ;  /* 0x01e000ffe6001388 */ /* 0x000fea0000000c00 */
        /* <DEDUP_REMOVED lines=23> */
[----:B------:R2:W-:Y:S05]  /*f030*/  @!P1 LDGSTS.E.BYPASS.LTC128B.128 [R230+0x1f000], desc[UR30][R18.64+0x180] ;  /* 0x1f00018012e69fae */ /* 0x0005ea000b901d5e */
[----:B------:R-:W-:Y:S05]  /*f040*/  LDSM.16.M88.4 R32, [R222] ;  /* 0x00000000de20783b */ /* 0x000fea0000000200 */
[----:B-1----:R-:W1:Y:S05]  /*f050*/  LDSM.16.M88.4 R8, [R221+0x10000] ;  /* 0x01000000dd08783b */ /* 0x002e6a0000000200 */
[----:B------:R-:W-:Y:S05]  /*f060*/  LDSM.16.M88.4 R24, [R221+0x11000] ;  /* 0x01100000dd18783b */ /* 0x000fea0000000200 */
[----:B------:R-:W-:Y:S05]  /*f070*/  LDSM.16.M88.4 R164, [R221+0x11800] ;  /* 0x01180000dda4783b */ /* 0x000fea0000000200 */
[----:B------:R-:W0:Y:S05]  /*f080*/  LDGDEPBAR ;  /* 0x00000000000079af */ /* 0x000e2a0000000000 */
[----:B--2---:R-:W2:Y:S05]  /*f090*/  LDSM.16.M88.4 R16, [R221+0x10800] ;  /* 0x01080000dd10783b */ /* 0x004eaa0000000200 */
[----:B------:R-:W-:Y:S05]  /*f0a0*/  LDSM.16.M88.4 R168, [R220] ;  /* 0x00000000dca8783b */ /* 0x000fea0000000200 */
[----:B------:R-:W3:Y:S05]  /*f0b0*/  LDSM.16.M88.4 R172, [R219] ;  /* 0x00000000dbac783b */ /* 0x000eea0000000200 */
[----:B------:R-:W4:Y:S05]  /*f0c0*/  LDSM.16.M88.4 R176, [R211] ;  /* 0x00000000d3b0783b */ /* 0x000f2a0000000200 */
[----:B-----5:R-:W5:Y:S01]  /*f0d0*/  LDSM.16.M88.4 R180, [R210] ;  /* 0x00000000d2b4783b */ /* 0x020f620000000200 */
[C---:B-1----:R-:W-:Y:S04]  /*f0e0*/  HMMA.16816.F32.BF16 R4, R32.reuse, R8, RZ ;  /* 0x000000082004723c */ /* 0x042fe800000418ff */
[----:B------:R-:W1:Y:S02]  /*f0f0*/  LDSM.16.M88.4 R184, [R209] ;  /* 0x00000000d1b8783b */ /* 0x000e640000000200 */
[C---:B------:R-:W-:Y:S03]  /*f100*/  HMMA.16816.F32.BF16 R8, R32.reuse, R10, RZ ;  /* 0x0000000a2008723c */ /* 0x040fe600000418ff */
[----:B------:R-:W-:Y:S05]  /*f110*/  LDSM.16.M88.4 R188, [R215+0x10800] ;  /* 0x01080000d7bc783b */ /* 0x000fea0000000200 */
[----:B------:R-:W-:Y:S01]  /*f120*/  LDSM.16.M88.4 R192, [R215+0x11000] ;  /* 0x01100000d7c0783b */ /* 0x000fe20000000200 */
[C---:B--2---:R-:W-:Y:S06]  /*f130*/  HMMA.16816.F32.BF16 R12, R32.reuse, R16, RZ ;  /* 0x00000010200c723c */ /* 0x044fec00000418ff */
[C---:B------:R-:W-:Y:S06]  /*f140*/  HMMA.16816.F32.BF16 R16, R32.reuse, R18, RZ ;  /* 0x000000122010723c */ /* 0x040fec00000418ff */
[C---:B------:R-:W-:Y:S06]  /*f150*/  HMMA.16816.F32.BF16 R20, R32.reuse, R24, RZ ;  /* 0x000000182014723c */ /* 0x040fec00000418ff */
[C---:B------:R-:W-:Y:S06]  /*f160*/  HMMA.16816.F32.BF16 R24, R32.reuse, R26, RZ ;  /* 0x0000001a2018723c */ /* 0x040fec00000418ff */
[C---:B------:R-:W-:Y:S06]  /*f170*/  HMMA.16816.F32.BF16 R28, R32.reuse, R164, RZ ;  /* 0x000000a4201c723c */ /* 0x040fec00000418ff */
[----:B------:R-:W-:Y:S01]  /*f180*/  HMMA.16816.F32.BF16 R32, R32, R166, RZ ;  /* 0x000000a62020723c */ /* 0x000fe200000418ff */
[----:B------:R-:W-:Y:S05]  /*f190*/  LDSM.16.M88.4 R164, [R218] ;  /* 0x00000000daa4783b */ /* 0x000fea0000000200 */
[C---:B---3--:R-:W-:Y:S06]  /*f1a0*/  HMMA.16816.F32.BF16 R4, R168.reuse, R172, R4 ;  /* 0x000000aca804723c */ /* 0x048fec0000041804 */
[C---:B------:R-:W-:Y:S01]  /*f1b0*/  HMMA.16816.F32.BF16 R8, R168.reuse, R174, R8 ;  /* 0x000000aea808723c */ /* 0x040fe20000041808 */
[----:B------:R-:W2:Y:S05]  /*f1c0*/  LDSM.16.M88.4 R172, [R215+0x10000] ;  /* 0x01000000d7ac783b */ /* 0x000eaa0000000200 */
[C---:B----4-:R-:W-:Y:S06]  /*f1d0*/  HMMA.16816.F32.BF16 R12, R168.reuse, R176, R12 ;  /* 0x000000b0a80c723c */ /* 0x050fec000004180c */
[C---:B------:R-:W-:Y:S01]  /*f1e0*/  HMMA.16816.F32.BF16 R16, R168.reuse, R178, R16 ;  /* 0x000000b2a810723c */ /* 0x040fe20000041810 */
[----:B------:R-:W3:Y:S05]  /*f1f0*/  LDSM.16.M88.4 R176, [R215+0x11800] ;  /* 0x01180000d7b0783b */ /* 0x000eea0000000200 */
[C---:B-----5:R-:W-:Y:S06]  /*f200*/  HMMA.16816.F32.BF16 R20, R168.reuse, R180, R20 ;  /* 0x000000b4a814723c */ /* 0x060fec0000041814 */
[C---:B------:R-:W-:Y:S01]  /*f210*/  HMMA.16816.F32.BF16 R24, R168.reuse, R182, R24 ;  /* 0x000000b6a818723c */ /* 0x040fe20000041818 */
[----:B------:R-:W-:Y:S05]  /*f220*/  LDSM.16.M88.4 R180, [R208] ;  /* 0x00000000d0b4783b */ /* 0x000fea0000000200 */
[C---:B-1----:R-:W-:Y:S06]  /*f230*/  HMMA.16816.F32.BF16 R28, R168.reuse, R184, R28 ;  /* 0x000000b8a81c723c */ /* 0x042fec000004181c */
[----:B------:R-:W-:Y:S01]  /*f240*/  HMMA.16816.F32.BF16 R32, R168, R186, R32 ;  /* 0x000000baa820723c */ /* 0x000fe20000041820 */
[----:B------:R-:W1:Y:S05]  /*f250*/  LDSM.16.M88.4 R168, [R217] ;  /* 0x00000000d9a8783b */ /* 0x000e6a0000000200 */
[C---:B--2---:R-:W-:Y:S01]  /*f260*/  HMMA.16816.F32.BF16 R4, R164.reuse, R172, R4 ;  /* 0x000000aca404723c */ /* 0x044fe20000041804 */
[----:B------:R-:W2:Y:S05]  /*f270*/  LDSM.16.M88.4 R184, [R208+0x800] ;  /* 0x00080000d0b8783b */ /* 0x000eaa0000000200 */
[C---:B------:R-:W-:Y:S01]  /*f280*/  HMMA.16816.F32.BF16 R8, R164.reuse, R174, R8 ;  /* 0x000000aea408723c */ /* 0x040fe20000041808 */
[----:B------:R-:W4:Y:S05]  /*f290*/  LDSM.16.M88.4 R172, [R208+0x1000] ;  /* 0x00100000d0ac783b */ /* 0x000f2a0000000200 */
[C---:B------:R-:W-:Y:S06]  /*f2a0*/  HMMA.16816.F32.BF16 R12, R164.reuse, R188, R12 ;  /* 0x000000bca40c723c */ /* 0x040fec000004180c */
[C---:B------:R-:W-:Y:S01]  /*f2b0*/  HMMA.16816.F32.BF16 R16, R164.reuse, R190, R16 ;  /* 0x000000bea410723c */ /* 0x040fe20000041810 */
[----:B------:R-:W-:Y:S05]  /*f2c0*/  LDSM.16.M88.4 R188, [R221+0x12000] ;  /* 0x01200000ddbc783b */ /* 0x000fea0000000200 */
[C---:B------:R-:W-:Y:S06]  /*f2d0*/  HMMA.16816.F32.BF16 R20, R164.reuse, R192, R20 ;  /* 0x000000c0a414723c */ /* 0x040fec0000041814 */
[C---:B------:R-:W-:Y:S01]  /*f2e0*/  HMMA.16816.F32.BF16 R24, R164.reuse, R194, R24 ;  /* 0x000000c2a418723c */ /* 0x040fe20000041818 */
[----:B------:R-:W-:Y:S05]  /*f2f0*/  LDSM.16.M88.4 R192, [R221+0x12800] ;  /* 0x01280000ddc0783b */ /* 0x000fea0000000200 */
[C---:B---3--:R-:W-:Y:S06]  /*f300*/  HMMA.16816.F32.BF16 R28, R164.reuse, R176, R28 ;  /* 0x000000b0a41c723c */ /* 0x048fec000004181c */
[----:B------:R-:W-:Y:S01]  /*f310*/  HMMA.16816.F32.BF16 R32, R164, R178, R32 ;  /* 0x000000b2a420723c */ /* 0x000fe20000041820 */
[----:B------:R-:W3:Y:S05]  /*f320*/  LDSM.16.M88.4 R164, [R208+0x1800] ;  /* 0x00180000d0a4783b */ /* 0x000eea0000000200 */
[C---:B-1----:R-:W-:Y:S01]  /*f330*/  HMMA.16816.F32.BF16 R4, R168.reuse, R180, R4 ;  /* 0x000000b4a804723c */ /* 0x042fe20000041804 */
[----:B------:R-:W1:Y:S05]  /*f340*/  LDSM.16.M88.4 R176, [R222+0x4000] ;  /* 0x00400000deb0783b */ /* 0x000e6a0000000200 */
[C---:B------:R-:W-:Y:S01]  /*f350*/  HMMA.16816.F32.BF16 R8, R168.reuse, R182, R8 ;  /* 0x000000b6a808723c */ /* 0x040fe20000041808 */
[----:B------:R-:W5:Y:S05]  /*f360*/  LDSM.16.M88.4 R180, [R221+0x13000] ;  /* 0x01300000ddb4783b */ /* 0x000f6a0000000200 */
[C---:B--2---:R-:W-:Y:S06]  /*f370*/  HMMA.16816.F32.BF16 R12, R168.reuse, R184, R12 ;  /* 0x000000b8a80c723c */ /* 0x044fec000004180c */
[C---:B------:R-:W-:Y:S01]  /*f380*/  HMMA.16816.F32.BF16 R16, R168.reuse, R186, R16 ;  /* 0x000000baa810723c */ /* 0x040fe20000041810 */
[----:B------:R-:W2:Y:S05]  /*f390*/  LDSM.16.M88.4 R184, [R221+0x13800] ;  /* 0x01380000ddb8783b */ /* 0x000eaa0000000200 */
[C---:B----4-:R-:W-:Y:S06]  /*f3a0*/  HMMA.16816.F32.BF16 R20, R168.reuse, R172, R20 ;  /* 0x000000aca814723c */ /* 0x050fec0000041814 */
[C---:B------:R-:W-:Y:S01]  /*f3b0*/  HMMA.16816.F32.BF16 R24, R168.reuse, R174, R24 ;  /* 0x000000aea818723c */ /* 0x040fe20000041818 */
[----:B------:R-:W-:Y:S05]  /*f3c0*/  LDSM.16.M88.4 R172, [R206] ;  /* 0x00000000ceac783b */ /* 0x000fea0000000200 */
[C---:B---3--:R-:W-:Y:S06]  /*f3d0*/  HMMA.16816.F32.BF16 R28, R168.reuse, R164, R28 ;  /* 0x000000a4a81c723c */ /* 0x048fec000004181c */
[----:B------:R-:W-:Y:S01]  /*f3e0*/  HMMA.16816.F32.BF16 R32, R168, R166, R32 ;  /* 0x000000a6a820723c */ /* 0x000fe20000041820 */
[----:B------:R-:W-:Y:S05]  /*f3f0*/  LDSM.16.M88.4 R164, [R220+0x4000] ;  /* 0x00400000dca4783b */ /* 0x000fea0000000200 */
[C---:B-1----:R-:W-:Y:S01]  /*f400*/  HMMA.16816.F32.BF16 R4, R176.reuse, R188, R4 ;  /* 0x000000bcb004723c */ /* 0x042fe20000041804 */
[----:B------:R-:W1:Y:S05]  /*f410*/  LDSM.16.M88.4 R168, [R207] ;  /* 0x00000000cfa8783b */ /* 0x000e6a0000000200 */
[C---:B------:R-:W-:Y:S01]  /*f420*/  HMMA.16816.F32.BF16 R8, R176.reuse, R190, R8 ;  /* 0x000000beb008723c */ /* 0x040fe20000041808 */
[----:B------:R-:W3:Y:S05]  /*f430*/  LDSM.16.M88.4 R188, [R205] ;  /* 0x00000000cdbc783b */ /* 0x000eea0000000200 */
[C---:B------:R-:W-:Y:S06]  /*f440*/  HMMA.16816.F32.BF16 R12, R176.reuse, R192, R12 ;  /* 0x000000c0b00c723c */ /* 0x040fec000004180c */
[C---:B------:R-:W-:Y:S01]  /*f450*/  HMMA.16816.F32.BF16 R16, R176.reuse, R194, R16 ;  /* 0x000000c2b010723c */ /* 0x040fe20000041810 */
[----:B------:R-:W4:Y:S05]  /*f460*/  LDSM.16.M88.4 R192, [R204] ;  /* 0x00000000ccc0783b */ /* 0x000f2a0000000200 */
[C---:B-----5:R-:W-:Y:S06]  /*f470*/  HMMA.16816.F32.BF16 R20, R176.reuse, R180, R20 ;  /* 0x000000b4b014723c */ /* 0x060fec0000041814 */
[C---:B------:R-:W-:Y:S01]  /*f480*/  HMMA.16816.F32.BF16 R24, R176.reuse, R182, R24 ;  /* 0x000000b6b018723c */ /* 0x040fe20000041818 */
[----:B------:R-:W-:Y:S05]  /*f490*/  LDSM.16.M88.4 R180, [R215+0x12000] ;  /* 0x01200000d7b4783b */ /* 0x000fea0000000200 */
[C---:B--2---:R-:W-:Y:S06]  /*f4a0*/  HMMA.16816.F32.BF16 R28, R176.reuse, R184, R28 ;  /* 0x000000b8b01c723c */ /* 0x044fec000004181c */
[----:B------:R-:W-:Y:S01]  /*f4b0*/  HMMA.16816.F32.BF16 R32, R176, R186, R32 ;  /* 0x000000bab020723c */ /* 0x000fe20000041820 */
[----:B------:R-:W2:Y:S05]  /*f4c0*/  LDSM.16.M88.4 R176, [R218+0x4000] ;  /* 0x00400000dab0783b */ /* 0x000eaa0000000200 */
[C---:B-1----:R-:W-:Y:S01]  /*f4d0*/  HMMA.16816.F32.BF16 R4, R164.reuse, R168, R4 ;  /* 0x000000a8a404723c */ /* 0x042fe20000041804 */
[----:B------:R-:W1:Y:S05]  /*f4e0*/  LDSM.16.M88.4 R184, [R215+0x12800] ;  /* 0x01280000d7b8783b */ /* 0x000e6a0000000200 */
[C---:B------:R-:W-:Y:S01]  /*f4f0*/  HMMA.16816.F32.BF16 R8, R164.reuse, R170, R8 ;  /* 0x000000aaa408723c */ /* 0x040fe20000041808 */
[----:B------:R-:W5:Y:S05]  /*f500*/  LDSM.16.M88.4 R168, [R215+0x13000] ;  /* 0x01300000d7a8783b */ /* 0x000f6a0000000200 */
[C---:B------:R-:W-:Y:S06]  /*f510*/  HMMA.16816.F32.BF16 R12, R164.reuse, R172, R12 ;  /* 0x000000aca40c723c */ /* 0x040fec000004180c */
[C---:B------:R-:W-:Y:S01]  /*f520*/  HMMA.16816.F32.BF16 R16, R164.reuse, R174, R16 ;  /* 0x000000aea410723c */ /* 0x040fe20000041810 */
[----:B------:R-:W-:Y:S05]  /*f530*/  LDSM.16.M88.4 R172, [R217+0x4000] ;  /* 0x00400000d9ac783b */ /* 0x000fea0000000200 */
[C---:B---3--:R-:W-:Y:S06]  /*f540*/  HMMA.16816.F32.BF16 R20, R164.reuse, R188, R20 ;  /* 0x000000bca414723c */ /* 0x048fec0000041814 */
[C---:B------:R-:W-:Y:S01]  /*f550*/  HMMA.16816.F32.BF16 R24, R164.reuse, R190, R24 ;  /* 0x000000bea418723c */ /* 0x040fe20000041818 */
[----:B------:R-:W-:Y:S05]  /*f560*/  LDSM.16.M88.4 R188, [R208+0x2000] ;  /* 0x00200000d0bc783b */ /* 0x000fea0000000200 */
[C---:B----4-:R-:W-:Y:S06]  /*f570*/  HMMA.16816.F32.BF16 R28, R164.reuse, R192, R28 ;  /* 0x000000c0a41c723c */ /* 0x050fec000004181c */
[----:B------:R-:W-:Y:S01]  /*f580*/  HMMA.16816.F32.BF16 R32, R164, R194, R32 ;  /* 0x000000c2a420723c */ /* 0x000fe20000041820 */
[----:B------:R-:W3:Y:S05]  /*f590*/  LDSM.16.M88.4 R164, [R215+0x13800] ;  /* 0x01380000d7a4783b */ /* 0x000eea0000000200 */
[C---:B--2---:R-:W-:Y:S01]  /*f5a0*/  HMMA.16816.F32.BF16 R4, R176.reuse, R180, R4 ;  /* 0x000000b4b004723c */ /* 0x044fe20000041804 */
[----:B------:R-:W2:Y:S05]  /*f5b0*/  LDSM.16.M88.4 R192, [R208+0x2800] ;  /* 0x00280000d0c0783b */ /* 0x000eaa0000000200 */
        /* <DEDUP_REMOVED lines=10> */
[----:B------:R-:W3:Y:S05]  /*f660*/  LDSM.16.M88.4 R164, [R222+0x8000] ;  /* 0x00800000dea4783b */ /* 0x000eea0000000200 */
[C---:B------:R-:W-:Y:S01]  /*f670*/  HMMA.16816.F32.BF16 R4, R172.reuse, R188, R4 ;  /* 0x000000bcac04723c */ /* 0x040fe20000041804 */
[----:B------:R-:W5:Y:S05]  /*f680*/  LDSM.16.M88.4 R176, [R221+0x14800] ;  /* 0x01480000ddb0783b */ /* 0x000f6a0000000200 */
        /* <DEDUP_REMOVED lines=8> */
[C---:B-1----:R-:W-:Y:S06]  /*f710*/  HMMA.16816.F32.BF16 R28, R172.reuse, R184, R28 ;  /* 0x000000b8ac1c723c */ /* 0x042fec000004181c */
[----:B------:R-:W-:Y:S01]  /*f720*/  HMMA.16816.F32.BF16 R32, R172, R186, R32 ;  /* 0x000000baac20723c */ /* 0x000fe20000041820 */
[----:B------:R-:W1:Y:S05]  /*f730*/  LDSM.16.M88.4 R172, [R220+0x8000] ;  /* 0x00800000dcac783b */ /* 0x000e6a0000000200 */
[C---:B---3--:R-:W-:Y:S01]  /*f740*/  HMMA.16816.F32.BF16 R4, R164.reuse, R168, R4 ;  /* 0x000000a8a404723c */ /* 0x048fe20000041804 */
[----:B------:R-:W3:Y:S05]  /*f750*/  LDSM.16.M88.4 R184, [R202] ;  /* 0x00000000cab8783b */ /* 0x000eea0000000200 */
[C---:B------:R-:W-:Y:S01]  /*f760*/  HMMA.16816.F32.BF16 R8, R164.reuse, R170, R8 ;  /* 0x000000aaa408723c */ /* 0x040fe20000041808 */
[----:B------:R-:W4:Y:S05]  /*f770*/  LDSM.16.M88.4 R168, [R201] ;  /* 0x00000000c9a8783b */ /* 0x000f2a0000000200 */
[C---:B-----5:R-:W-:Y:S06]  /*f780*/  HMMA.16816.F32.BF16 R12, R164.reuse, R176, R12 ;  /* 0x000000b0a40c723c */ /* 0x060fec000004180c */
[C---:B------:R-:W-:Y:S01]  /*f790*/  HMMA.16816.F32.BF16 R16, R164.reuse, R178, R16 ;  /* 0x000000b2a410723c */ /* 0x040fe20000041810 */
[----:B------:R-:W-:Y:S05]  /*f7a0*/  LDSM.16.M88.4 R176, [R218+0x8000] ;  /* 0x00800000dab0783b */ /* 0x000fea0000000200 */
[C---:B------:R-:W-:Y:S06]  /*f7b0*/  HMMA.16816.F32.BF16 R20, R164.reuse, R188, R20 ;  /* 0x000000bca414723c */ /* 0x040fec0000041814 */
[C---:B------:R-:W-:Y:S01]  /*f7c0*/  HMMA.16816.F32.BF16 R24, R164.reuse, R190, R24 ;  /* 0x000000bea418723c */ /* 0x040fe20000041818 */
[----:B------:R-:W-:Y:S05]  /*f7d0*/  LDSM.16.M88.4 R188, [R215+0x14000] ;  /* 0x01400000d7bc783b */ /* 0x000fea0000000200 */
[C---:B--2---:R-:W-:Y:S06]  /*f7e0*/  HMMA.16816.F32.BF16 R28, R164.reuse, R192, R28 ;  /* 0x000000c0a41c723c */ /* 0x044fec000004181c */
[----:B------:R-:W-:Y:S01]  /*f7f0*/  HMMA.16816.F32.BF16 R32, R164, R194, R32 ;  /* 0x000000c2a420723c */ /* 0x000fe20000041820 */
[----:B------:R-:W2:Y:S05]  /*f800*/  LDSM.16.M88.4 R164, [R200] ;  /* 0x00000000c8a4783b */ /* 0x000eaa0000000200 */
[C---:B-1----:R-:W-:Y:S01]  /*f810*/  HMMA.16816.F32.BF16 R4, R172.reuse, R180, R4 ;  /* 0x000000b4ac04723c */ /* 0x042fe20000041804 */
[----:B------:R-:W1:Y:S05]  /*f820*/  LDSM.16.M88.4 R192, [R215+0x14800] ;  /* 0x01480000d7c0783b */ /* 0x000e6a0000000200 */
        /* <DEDUP_REMOVED lines=8> */
[C---:B--2---:R-:W-:Y:S06]  /*f8b0*/  HMMA.16816.F32.BF16 R28, R172.reuse, R164, R28 ;  /* 0x000000a4ac1c723c */ /* 0x044fec000004181c */
[----:B------:R-:W-:Y:S01]  /*f8c0*/  HMMA.16816.F32.BF16 R32, R172, R166, R32 ;  /* 0x000000a6ac20723c */ /* 0x000fe20000041820 */
[----:B------:R-:W2:Y:S05]  /*f8d0*/  LDSM.16.M88.4 R164, [R217+0x8000] ;  /* 0x00800000d9a4783b */ /* 0x000eaa0000000200 */
[C---:B------:R-:W-:Y:S01]  /*f8e0*/  HMMA.16816.F32.BF16 R4, R176.reuse, R188, R4 ;  /* 0x000000bcb004723c */ /* 0x040fe20000041804 */
[----:B------:R-:W4:Y:S05]  /*f8f0*/  LDSM.16.M88.4 R172, [R208+0x4800] ;  /* 0x00480000d0ac783b */ /* 0x000f2a0000000200 */
        /* <DEDUP_REMOVED lines=11> */
[C---:B--2---:R-:W-:Y:S01]  /*f9b0*/  HMMA.16816.F32.BF16 R4, R164.reuse, R168, R4 ;  /* 0x000000a8a404723c */ /* 0x044fe20000041804 */
[----:B------:R-:W2:Y:S05]  /*f9c0*/  LDSM.16.M88.4 R184, [R221+0x16800] ;  /* 0x01680000ddb8783b */ /* 0x000eaa0000000200 */
[C---:B------:R-:W-:Y:S01]  /*f9d0*/  HMMA.16816.F32.BF16 R8, R164.reuse, R170, R8 ;  /* 0x000000aaa408723c */ /* 0x040fe20000041808 */
[----:B------:R-:W5:Y:S05]  /*f9e0*/  LDSM.16.M88.4 R168, [R221+0x17000] ;  /* 0x01700000dda8783b */ /* 0x000f6a0000000200 */
[C---:B----4-:R-:W-:Y:S06]  /*f9f0*/  HMMA.16816.F32.BF16 R12, R164.reuse, R172, R12 ;  /* 0x000000aca40c723c */ /* 0x050fec000004180c */
[C---:B------:R-:W-:Y:S01]  /*fa00*/  HMMA.16816.F32.BF16 R16, R164.reuse, R174, R16 ;  /* 0x000000aea410723c */ /* 0x040fe20000041810 */
[----:B------:R-:W-:Y:S05]  /*fa10*/  LDSM.16.M88.4 R172, [R220+0xc000] ;  /* 0x00c00000dcac783b */ /* 0x000fea0000000200 */
[C---:B------:R-:W-:Y:S06]  /*fa20*/  HMMA.16816.F32.BF16 R20, R164.reuse, R188, R20 ;  /* 0x000000bca414723c */ /* 0x040fec0000041814 */
        /* <DEDUP_REMOVED lines=9> */
[C---:B--2---:R-:W-:Y:S06]  /*fac0*/  HMMA.16816.F32.BF16 R12, R176.reuse, R184, R12 ;  /* 0x000000b8b00c723c */ /* 0x044fec000004180c */
[C---:B------:R-:W-:Y:S01]  /*fad0*/  HMMA.16816.F32.BF16 R16, R176.reuse, R186, R16 ;  /* 0x000000bab010723c */ /* 0x040fe20000041810 */
[----:B------:R-:W2:Y:S05]  /*fae0*/  LDSM.16.M88.4 R184, [R196] ;  /* 0x00000000c4b8783b */ /* 0x000eaa0000000200 */
[C---:B-----5:R-:W-:Y:S06]  /*faf0*/  HMMA.16816.F32.BF16 R20, R176.reuse, R168, R20 ;  /* 0x000000a8b014723c */ /* 0x060fec0000041814 */
[C---:B------:R-:W-:Y:S01]  /*fb00*/  HMMA.16816.F32.BF16 R24, R176.reuse, R170, R24 ;  /* 0x000000aab018723c */ /* 0x040fe20000041818 */
[----:B------:R-:W-:Y:S05]  /*fb10*/  LDSM.16.M88.4 R168, [R215+0x16000] ;  /* 0x01600000d7a8783b */ /* 0x000fea0000000200 */
[C---:B-1----:R-:W-:Y:S06]  /*fb20*/  HMMA.16816.F32.BF16 R28, R176.reuse, R164, R28 ;  /* 0x000000a4b01c723c */ /* 0x042fec000004181c */
[----:B------:R-:W-:Y:S01]  /*fb30*/  HMMA.16816.F32.BF16 R32, R176, R166, R32 ;  /* 0x000000a6b020723c */ /* 0x000fe20000041820 */
[----:B------:R-:W1:Y:S05]  /*fb40*/  LDSM.16.M88.4 R164, [R218+0xc000] ;  /* 0x00c00000daa4783b */ /* 0x000e6a0000000200 */
[C---:B------:R-:W-:Y:S01]  /*fb50*/  HMMA.16816.F32.BF16 R4, R172.reuse, R188, R4 ;  /* 0x000000bcac04723c */ /* 0x040fe20000041804 */
[----:B------:R-:W5:Y:S05]  /*fb60*/  LDSM.16.M88.4 R176, [R215+0x16800] ;  /* 0x01680000d7b0783b */ /* 0x000f6a0000000200 */
        /* <DEDUP_REMOVED lines=11> */
[C---:B-1----:R-:W-:Y:S06]  /*fc20*/  HMMA.16816.F32.BF16 R4, R164.reuse, R168, R4 ;  /* 0x000000a8a404723c */ /* 0x042fec0000041804 */
[C---:B------:R-:W-:Y:S01]  /*fc30*/  HMMA.16816.F32.BF16 R8, R164.reuse, R170, R8 ;  /* 0x000000aaa408723c */ /* 0x040fe20000041808 */
[----:B------:R-:W1:Y:S05]  /*fc40*/  LDSM.16.M88.4 R168, [R208+0x6800] ;  /* 0x00680000d0a8783b */ /* 0x000e6a0000000200 */
[C---:B-----5:R-:W-:Y:S06]  /*fc50*/  HMMA.16816.F32.BF16 R12, R164.reuse, R176, R12 ;  /* 0x000000b0a40c723c */ /* 0x060fec000004180c */
[C---:B------:R-:W-:Y:S05]  /*fc60*/  HMMA.16816.F32.BF16 R16, R164.reuse, R178, R16 ;  /* 0x000000b2a410723c */ /* 0x040fea0000041810 */
[C---:B------:R-:W-:Y:S01]  /*fc70*/  LEA R176, P5, R3.reuse, R232, 0x6 ;  /* 0x000000e803b07211 */ /* 0x040fe200078a30ff */
[C---:B------:R-:W-:Y:S05]  /*fc80*/  HMMA.16816.F32.BF16 R20, R164.reuse, R188, R20 ;  /* 0x000000bca414723c */ /* 0x040fea0000041814 */
[C---:B------:R-:W-:Y:S01]  /*fc90*/  LEA.HI.X.SX32 R177, R3.reuse, R233, 0x6, P5 ;  /* 0x000000e903b17211 */ /* 0x040fe200028f36ff */
[C---:B------:R-:W-:Y:S05]  /*fca0*/  HMMA.16816.F32.BF16 R24, R164.reuse, R190, R24 ;  /* 0x000000bea418723c */ /* 0x040fea0000041818 */
[----:B------:R-:W-:Y:S01]  /*fcb0*/  IMAD.WIDE.U32 R178, R176, UR10, RZ ;  /* 0x0000000ab0b27c25 */ /* 0x000fe2000f8e00ff */
[C---:B---3--:R-:W-:Y:S05]  /*fcc0*/  HMMA.16816.F32.BF16 R28, R164.reuse, R192, R28 ;  /* 0x000000c0a41c723c */ /* 0x048fea000004181c */
[----:B------:R-:W-:Y:S01]  /*fcd0*/  LEA R190, P5, R178, R245, 0x1 ;  /* 0x000000f5b2be7211 */ /* 0x000fe200078a08ff */
[----:B------:R-:W-:Y:S06]  /*fce0*/  HMMA.16816.F32.BF16 R32, R164, R194, R32 ;  /* 0x000000c2a420723c */ /* 0x000fec0000041820 */
[C---:B--2---:R-:W-:Y:S05]  /*fcf0*/  HMMA.16816.F32.BF16 R4, R172.reuse, R180, R4 ;  /* 0x000000b4ac04723c */ /* 0x044fea0000041804 */
[----:B------:R-:W-:Y:S01]  /*fd00*/  LEA R166, P0, R3, R250, 0x6 ;  /* 0x000000fa03a67211 */ /* 0x000fe200078030ff */
[----:B------:R-:W-:Y:S01]  /*fd10*/  IMAD R165, R177, UR10, RZ ;  /* 0x0000000ab1a57c24 */ /* 0x000fe2000f8e02ff */
[C---:B------:R-:W-:Y:S04]  /*fd20*/  HMMA.16816.F32.BF16 R8, R172.reuse, R182, R8 ;  /* 0x000000b6ac08723c */ /* 0x040fe80000041808 */
[----:B------:R-:W-:Y:S01]  /*fd30*/  LEA.HI.X.SX32 R167, R3, R251, 0x6, P0 ;  /* 0x000000fb03a77211 */ /* 0x000fe200000f36ff */
[C---:B------:R-:W-:Y:S01]  /*fd40*/  IMAD.WIDE.U32 R180, R166.reuse, UR10, RZ ;  /* 0x0000000aa6b47c25 */ /* 0x040fe2000f8e00ff */
[C---:B-1----:R-:W-:Y:S05]  /*fd50*/  HMMA.16816.F32.BF16 R12, R172.reuse, R168, R12 ;  /* 0x000000a8ac0c723c */ /* 0x042fea000004180c */
[----:B------:R-:W-:Y:S01]  /*fd60*/  IMAD R164, R167, UR10, RZ ;  /* 0x0000000aa7a47c24 */ /* 0x000fe2000f8e02ff */
[C---:B------:R-:W-:Y:S01]  /*fd70*/  HMMA.16816.F32.BF16 R16, R172.reuse, R170, R16 ;  /* 0x000000aaac10723c */ /* 0x040fe20000041810 */
[----:B------:R-:W-:Y:S04]  /*fd80*/  IMAD.U32 R3, RZ, RZ, UR12 ;  /* 0x0000000cff037e24 */ /* 0x000fe8000f8e00ff */
[----:B------:R-:W-:Y:S02]  /*fd90*/  IMAD R164, R166, UR11, R164 ;  /* 0x0000000ba6a47c24 */ /* 0x000fe4000f8e02a4 */
[----:B------:R-:W-:Y:S01]  /*fda0*/  IMAD R165, R176, UR11, R165 ;  /* 0x0000000bb0a57c24 */ /* 0x000fe2000f8e02a5 */
[----:B------:R-:W-:Y:S03]  /*fdb0*/  LEA R176, P0, R180, R245, 0x1 ;  /* 0x000000f5b4b07211 */ /* 0x000fe600078008ff */
[----:B------:R-:W-:Y:S02]  /*fdc0*/  IMAD.IADD R165, R179, 0x1, R165 ;  /* 0x00000001b3a57824 */ /* 0x000fe400078e02a5 */
[----:B------:R-:W-:Y:S02]  /*fdd0*/  IMAD.IADD R164, R181, 0x1, R164 ;  /* 0x00000001b5a47824 */ /* 0x000fe400078e02a4 */
[----:B------:R-:W-:Y:S01]  /*fde0*/  IMAD R3, R3, 0x40, R239 ;  /* 0x0000004003037824 */ /* 0x000fe200078e02ef */
[-C--:B------:R-:W-:Y:S02]  /*fdf0*/  LEA.HI.X R191, R178, R244.reuse, R165, 0x1, P5 ;  /* 0x000000f4b2bf7211 */ /* 0x080fe400028f0ca5 */
[----:B------:R-:W-:Y:S01]  /*fe00*/  LEA.HI.X R177, R180, R244, R164, 0x1, P0 ;  /* 0x000000f4b4b17211 */ /* 0x000fe200000f0ca4 */
[C---:B------:R-:W-:Y:S01]  /*fe10*/  VIADD R178, R3.reuse, 0x1 ;  /* 0x0000000103b27836 */ /* 0x040fe20000000000 */
[CC--:B------:R-:W-:Y:S01]  /*fe20*/  ISETP.GE.AND P5, PT, R3.reuse, R238.reuse, PT ;  /* 0x000000ee0300720c */ /* 0x0c0fe20003fa6270 */
[----:B------:R-:W1:Y:S03]  /*fe30*/  LDSM.16.M88.4 R164, [R208+0x7000] ;  /* 0x00700000d0a4783b */ /* 0x000e660000000200 */
[CC--:B------:R-:W-:Y:S02]  /*fe40*/  ISETP.GE.OR P5, PT, R3.reuse, R237.reuse, !P5 ;  /* 0x000000ed0300720c */ /* 0x0c0fe40006fa6670 */
[C---:B------:R-:W-:Y:S02]  /*fe50*/  ISETP.GE.AND P6, PT, R178.reuse, R238, PT ;  /* 0x000000eeb200720c */ /* 0x040fe40003fc6270 */
[-C--:B------:R-:W-:Y:S02]  /*fe60*/  ISETP.GE.AND P0, PT, R178, R236.reuse, PT ;  /* 0x000000ecb200720c */ /* 0x080fe40003f06270 */
[----:B------:R-:W-:Y:S01]  /*fe70*/  FSEL R188, R4, -INF , !P5 ;  /* 0xff80000004bc7808 */ /* 0x000fe20006800000 */
[C---:B------:R-:W-:Y:S01]  /*fe80*/  VIADD R4, R3.reuse, 0x8 ;  /* 0x0000000803047836 */ /* 0x040fe20000000000 */
[C---:B------:R-:W-:Y:S02]  /*fe90*/  ISETP.GE.AND P5, PT, R3.reuse, R236, PT ;  /* 0x000000ec0300720c */ /* 0x040fe40003fa6270 */
[C---:B------:R-:W-:Y:S02]  /*fea0*/  ISETP.GE.OR P6, PT, R178.reuse, R237, !P6 ;  /* 0x000000edb200720c */ /* 0x040fe400077c6670 */
[-C--:B------:R-:W-:Y:S01]  /*feb0*/  ISETP.GE.OR P0, PT, R178, R231.reuse, !P0 ;  /* 0x000000e7b200720c */ /* 0x080fe20004706670 */
[C---:B------:R-:W-:Y:S01]  /*fec0*/  VIADD R178, R3.reuse, 0x9 ;  /* 0x0000000903b27836 */ /* 0x040fe20000000000 */
[----:B------:R-:W-:Y:S02]  /*fed0*/  ISETP.GE.OR P5, PT, R3, R231, !P5 ;  /* 0x000000e70300720c */ /* 0x000fe40006fa6670 */
[----:B------:R-:W-:Y:S01]  /*fee0*/  FSEL R189, R5, -INF , !P6 ;  /* 0xff80000005bd7808 */ /* 0x000fe20007000000 */
[----:B------:R-:W-:Y:S01]  /*fef0*/  VIADD R5, R3, 0x11 ;  /* 0x0000001103057836 */ /* 0x000fe20000000000 */
[----:B------:R-:W-:Y:S02]  /*ff00*/  FSEL R168, R7, -INF , !P0 ;  /* 0xff80000007a87808 */ /* 0x000fe40004000000 */
[----:B------:R-:W-:Y:S02]  /*ff10*/  FSEL R169, R6, -INF , !P5 ;  /* 0xff80000006a97808 */ /* 0x000fe40006800000 */
[C---:B------:R-:W-:Y:S02]  /*ff20*/  ISETP.GE.AND P0, PT, R4.reuse, R238, PT ;  /* 0x000000ee0400720c */ /* 0x040fe40003f06270 */
[----:B------:R-:W-:Y:S02]  /*ff30*/  ISETP.GE.AND P6, PT, R4, R236, PT ;  /* 0x000000ec0400720c */ /* 0x000fe40003fc6270 */
[----:B------:R-:W-:Y:S02]  /*ff40*/  ISETP.GE.AND P5, PT, R178, R238, PT ;  /* 0x000000eeb200720c */ /* 0x000fe40003fa6270 */
[C---:B------:R-:W-:Y:S02]  /*ff50*/  ISETP.GE.OR P0, PT, R4.reuse, R237, !P0 ;  /* 0x000000ed0400720c */ /* 0x040fe40004706670 */
[----:B------:R-:W-:Y:S01]  /*ff60*/  ISETP.GE.OR P6, PT, R4, R231, !P6 ;  /* 0x000000e70400720c */ /* 0x000fe200077c6670 */
[----:B------:R-:W-:Y:S01]  /*ff70*/  VIADD R4, R3, 0x10 ;  /* 0x0000001003047836 */ /* 0x000fe20000000000 */
[----:B------:R-:W-:Y:S02]  /*ff80*/  ISETP.GE.OR P5, PT, R178, R237, !P5 ;  /* 0x000000edb200720c */ /* 0x000fe40006fa6670 */
[----:B------:R-:W-:Y:S02]  /*ff90*/  FSEL R8, R8, -INF , !P0 ;  /* 0xff80000008087808 */ /* 0x000fe40004000000 */
[----:B------:R-:W-:Y:S01]  /*ffa0*/  FSEL R9, R9, -INF , !P5 ;  /* 0xff80000009097808 */ /* 0x000fe20006800000 */
[C---:B-1----:R-:W-:Y:S03]  /*ffb0*/  HMMA.16816.F32.BF16 R20, R172.reuse, R164, R20 ;  /* 0x000000a4ac14723c */ /* 0x042fe60000041814 */
[----:B------:R-:W-:Y:S02]  /*ffc0*/  ISETP.GE.AND P0, PT, R178, R236, PT ;  /* 0x000000ecb200720c */ /* 0x000fe40003f06270 */
[----:B------:R-:W-:Y:S01]  /*ffd0*/  ISETP.GE.AND P5, PT, R4, R238, PT ;  /* 0x000000ee0400720c */ /* 0x000fe20003fa6270 */
[C---:B------:R-:W-:Y:S03]  /*ffe0*/  HMMA.16816.F32.BF16 R24, R172.reuse, R166, R24 ;  /* 0x000000a6ac18723c */ /* 0x040fe60000041818 */
[----:B------:R-:W-:Y:S02]  /*fff0*/  ISETP.GE.OR P0, PT, R178, R231, !P0 ;  /* 0x000000e7b200720c */ /* 0x000fe40004706670 */
[-C--:B------:R-:W-:Y:S02]  /*10000*/  ISETP.GE.OR P5, PT, R4, R237.reuse, !P5 ;  /* 0x000000ed0400720c */ /* 0x080fe40006fa6670 */
[----:B------:R-:W-:Y:S02]  /*10010*/  FSEL R10, R10, -INF , !P6 ;  /* 0xff8000000a0a7808 */ /* 0x000fe40007000000 */
[----:B------:R-:W-:Y:S02]  /*10020*/  ISETP.GE.AND P6, PT, R4, R236, PT ;  /* 0x000000ec0400720c */ /* 0x000fe40003fc6270 */
[----:B------:R-:W-:Y:S02]  /*10030*/  FSEL R11, R11, -INF , !P0 ;  /* 0xff8000000b0b7808 */ /* 0x000fe40004000000 */
[----:B------:R-:W-:Y:S01]  /*10040*/  FSEL R195, R12, -INF , !P5 ;  /* 0xff8000000cc37808 */ /* 0x000fe20006800000 */
[----:B------:R-:W-:Y:S01]  /*10050*/  VIADD R12, R3, 0x18 ;  /* 0x00000018030c7836 */ /* 0x000fe20000000000 */
[C---:B------:R-:W-:Y:S02]  /*10060*/  ISETP.GE.AND P0, PT, R5.reuse, R238, PT ;  /* 0x000000ee0500720c */ /* 0x040fe40003f06270 */
[C---:B------:R-:W-:Y:S02]  /*10070*/  ISETP.GE.AND P5, PT, R5.reuse, R236, PT ;  /* 0x000000ec0500720c */ /* 0x040fe40003fa6270 */
[C---:B------:R-:W-:Y:S02]  /*10080*/  ISETP.GE.OR P0, PT, R5.reuse, R237, !P0 ;  /* 0x000000ed0500720c */ /* 0x040fe40004706670 */
[-C--:B------:R-:W-:Y:S02]  /*10090*/  ISETP.GE.OR P6, PT, R4, R231.reuse, !P6 ;  /* 0x000000e70400720c */ /* 0x080fe400077c6670 */
[----:B------:R-:W-:Y:S02]  /*100a0*/  ISETP.GE.OR P5, PT, R5, R231, !P5 ;  /* 0x000000e70500720c */ /* 0x000fe40006fa6670 */
[----:B------:R-:W-:Y:S01]  /*100b0*/  FSEL R194, R13, -INF , !P0 ;  /* 0xff8000000dc27808 */ /* 0x000fe20004000000 */
[----:B------:R-:W1:Y:S01]  /*100c0*/  LDSM.16.M88.4 R4, [R208+0x7800] ;  /* 0x00780000d004783b */ /* 0x000e620000000200 */
[CC--:B------:R-:W-:Y:S01]  /*100d0*/  ISETP.GE.AND P0, PT, R12.reuse, R238.reuse, PT ;  /* 0x000000ee0c00720c */ /* 0x0c0fe20003f06270 */
[----:B------:R-:W-:Y:S04]  /*100e0*/  DEPBAR.LE SB0, 0x0 ;  /* 0x000080000000791a */ /* 0x000fe80000000000 */
[----:B------:R-:W-:Y:S01]  /*100f0*/  BAR.SYNC.DEFER_BLOCKING 0x0 ;  /* 0x0000000000007b1d */ /* 0x000fe20000010000 */
[-C--:B------:R-:W-:Y:S01]  /*10100*/  ISETP.GE.OR P0, PT, R12, R237.reuse, !P0 ;  /* 0x000000ed0c00720c */ /* 0x080fe20004706670 */
[----:B------:R-:W-:Y:S01]  /*10110*/  VIADD R13, R3, 0x19 ;  /* 0x00000019030d7836 */ /* 0x000fe20000000000 */
[----:B------:R-:W-:Y:S02]  /*10120*/  FSEL R179, R14, -INF , !P6 ;  /* 0xff8000000eb37808 */ /* 0x000fe40007000000 */
[----:B------:R-:W-:Y:S02]  /*10130*/  FSEL R252, R16, -INF , !P0 ;  /* 0xff80000010fc7808 */ /* 0x000fe40004000000 */
[C---:B------:R-:W-:Y:S02]  /*10140*/  ISETP.GE.AND P6, PT, R13.reuse, R238, PT ;  /* 0x000000ee0d00720c */ /* 0x040fe40003fc6270 */
[CC--:B------:R-:W-:Y:S02]  /*10150*/  ISETP.GE.AND P0, PT, R13.reuse, R236.reuse, PT ;  /* 0x000000ec0d00720c */ /* 0x0c0fe40003f06270 */
[C---:B------:R-:W-:Y:S02]  /*10160*/  ISETP.GE.OR P6, PT, R13.reuse, R237, !P6 ;  /* 0x000000ed0d00720c */ /* 0x040fe400077c6670 */
[-C--:B------:R-:W-:Y:S01]  /*10170*/  ISETP.GE.OR P0, PT, R13, R231.reuse, !P0 ;  /* 0x000000e70d00720c */ /* 0x080fe20004706670 */
[----:B------:R-:W-:Y:S01]  /*10180*/  VIADD R13, R3, 0x20 ;  /* 0x00000020030d7836 */ /* 0x000fe20000000000 */
[----:B------:R-:W-:Y:S02]  /*10190*/  FSEL R193, R15, -INF , !P5 ;  /* 0xff8000000fc17808 */ /* 0x000fe40006800000 */
[C---:B------:R-:W-:Y:S02]  /*101a0*/  ISETP.GE.AND P5, PT, R12.reuse, R236, PT ;  /* 0x000000ec0c00720c */ /* 0x040fe40003fa6270 */
[----:B------:R-:W-:Y:S02]  /*101b0*/  FSEL R170, R19, -INF , !P0 ;  /* 0xff80000013aa7808 */ /* 0x000fe40004000000 */
[----:B------:R-:W-:Y:S02]  /*101c0*/  ISETP.GE.AND P0, PT, R13, R238, PT ;  /* 0x000000ee0d00720c */ /* 0x000fe40003f06270 */
[----:B------:R-:W-:Y:S01]  /*101d0*/  ISETP.GE.OR P5, PT, R12, R231, !P5 ;  /* 0x000000e70c00720c */ /* 0x000fe20006fa6670 */
[----:B------:R-:W-:Y:S01]  /*101e0*/  VIADD R12, R3, 0x21 ;  /* 0x00000021030c7836 */ /* 0x000fe20000000000 */
[----:B------:R-:W-:Y:S02]  /*101f0*/  ISETP.GE.OR P0, PT, R13, R237, !P0 ;  /* 0x000000ed0d00720c */ /* 0x000fe40004706670 */
[----:B------:R-:W-:Y:S02]  /*10200*/  FSEL R192, R18, -INF , !P5 ;  /* 0xff80000012c07808 */ /* 0x000fe40006800000 */
[----:B------:R-:W-:Y:S02]  /*10210*/  FSEL R185, R17, -INF , !P6 ;  /* 0xff80000011b97808 */ /* 0x000fe40007000000 */
[C---:B------:R-:W-:Y:S02]  /*10220*/  ISETP.GE.AND P5, PT, R13.reuse, R236, PT ;  /* 0x000000ec0d00720c */ /* 0x040fe40003fa6270 */
[----:B------:R-:W-:Y:S01]  /*10230*/  ISETP.GE.AND P6, PT, R12, R238, PT ;  /* 0x000000ee0c00720c */ /* 0x000fe20003fc6270 */
[C---:B-1----:R-:W-:Y:S05]  /*10240*/  HMMA.16816.F32.BF16 R28, R172.reuse, R4, R28 ;  /* 0x00000004ac1c723c */ /* 0x042fea000004181c */
[----:B------:R-:W-:Y:S01]  /*10250*/  FSEL R171, R20, -INF , !P0 ;  /* 0xff80000014ab7808 */ /* 0x000fe20004000000 */
[----:B------:R-:W-:Y:S03]  /*10260*/  HMMA.16816.F32.BF16 R32, R172, R6, R32 ;  /* 0x00000006ac20723c */ /* 0x000fe60000041820 */
[C---:B------:R-:W-:Y:S02]  /*10270*/  ISETP.GE.AND P0, PT, R12.reuse, R236, PT ;  /* 0x000000ec0c00720c */ /* 0x040fe40003f06270 */
[----:B------:R-:W-:Y:S01]  /*10280*/  ISETP.GE.OR P5, PT, R13, R231, !P5 ;  /* 0x000000e70d00720c */ /* 0x000fe20006fa6670 */
[C---:B------:R-:W-:Y:S01]  /*10290*/  VIADD R13, R3.reuse, 0x28 ;  /* 0x00000028030d7836 */ /* 0x040fe20000000000 */
[C---:B------:R-:W-:Y:S01]  /*102a0*/  ISETP.GE.OR P6, PT, R12.reuse, R237, !P6 ;  /* 0x000000ed0c00720c */ /* 0x040fe200077c6670 */
[----:B------:R-:W-:Y:S01]  /*102b0*/  VIADD R4, R3, 0x30 ;  /* 0x0000003003047836 */ /* 0x000fe20000000000 */
[----:B------:R-:W-:Y:S02]  /*102c0*/  ISETP.GE.OR P0, PT, R12, R231, !P0 ;  /* 0x000000e70c00720c */ /* 0x000fe40004706670 */
[----:B------:R-:W-:Y:S01]  /*102d0*/  FSEL R186, R21, -INF , !P6 ;  /* 0xff80000015ba7808 */ /* 0x000fe20007000000 */
[----:B------:R-:W-:Y:S01]  /*102e0*/  VIADD R12, R3, 0x29 ;  /* 0x00000029030c7836 */ /* 0x000fe20000000000 */
[----:B------:R-:W-:Y:S02]  /*102f0*/  ISETP.GE.AND P6, PT, R13, R238, PT ;  /* 0x000000ee0d00720c */ /* 0x000fe40003fc6270 */
[----:B------:R-:W-:Y:S02]  /*10300*/  FSEL R184, R22, -INF , !P5 ;  /* 0xff80000016b87808 */ /* 0x000fe40006800000 */
[----:B------:R-:W-:Y:S02]  /*10310*/  FSEL R183, R23, -INF , !P0 ;  /* 0xff80000017b77808 */ /* 0x000fe40004000000 */
[C---:B------:R-:W-:Y:S02]  /*10320*/  ISETP.GE.AND P5, PT, R13.reuse, R236, PT ;  /* 0x000000ec0d00720c */ /* 0x040fe40003fa6270 */
[----:B------:R-:W-:Y:S02]  /*10330*/  ISETP.GE.AND P0, PT, R12, R238, PT ;  /* 0x000000ee0c00720c */ /* 0x000fe40003f06270 */
[C---:B------:R-:W-:Y:S02]  /*10340*/  ISETP.GE.OR P6, PT, R13.reuse, R237, !P6 ;  /* 0x000000ed0d00720c */ /* 0x040fe400077c6670 */
[----:B------:R-:W-:Y:S02]  /*10350*/  FMNMX.FTZ R5, R188, R0, !PT ;  /* 0x00000000bc057209 */ /* 0x000fe40007810000 */
[----:B------:R-:W-:Y:S01]  /*10360*/  ISETP.GE.OR P5, PT, R13, R231, !P5 ;  /* 0x000000e70d00720c */ /* 0x000fe20006fa6670 */
[----:B------:R-:W-:Y:S01]  /*10370*/  VIADD R13, R3, 0x31 ;  /* 0x00000031030d7836 */ /* 0x000fe20000000000 */
[----:B------:R-:W-:Y:S02]  /*10380*/  ISETP.GE.OR P0, PT, R12, R237, !P0 ;  /* 0x000000ed0c00720c */ /* 0x000fe40004706670 */
[----:B------:R-:W-:Y:S01]  /*10390*/  FSEL R187, R24, -INF , !P6 ;  /* 0xff80000018bb7808 */ /* 0x000fe20007000000 */
[----:B------:R-:W-:Y:S01]  /*103a0*/  IMAD.MOV.U32 R24, RZ, RZ, R185 ;  /* 0x000000ffff187224 */ /* 0x000fe200078e00b9 */
[----:B------:R-:W-:Y:S02]  /*103b0*/  FMNMX.FTZ R5, R189, R5, !PT ;  /* 0x00000005bd057209 */ /* 0x000fe40007810000 */
[----:B------:R-:W-:Y:S01]  /*103c0*/  FSEL R185, R25, -INF , !P0 ;  /* 0xff80000019b97808 */ /* 0x000fe20004000000 */
[----:B------:R-:W-:Y:S01]  /*103d0*/  IMAD.MOV.U32 R25, RZ, RZ, R179 ;  /* 0x000000ffff197224 */ /* 0x000fe200078e00b3 */
[----:B------:R-:W-:Y:S02]  /*103e0*/  FSEL R182, R26, -INF , !P5 ;  /* 0xff8000001ab67808 */ /* 0x000fe40006800000 */
[C---:B------:R-:W-:Y:S02]  /*103f0*/  ISETP.GE.AND P0, PT, R4.reuse, R238, PT ;  /* 0x000000ee0400720c */ /* 0x040fe40003f06270 */
[-C--:B------:R-:W-:Y:S02]  /*10400*/  ISETP.GE.AND P5, PT, R4, R236.reuse, PT ;  /* 0x000000ec0400720c */ /* 0x080fe40003fa6270 */
[----:B------:R-:W-:Y:S02]  /*10410*/  FMNMX.FTZ R5, R8, R5, !PT ;  /* 0x0000000508057209 */ /* 0x000fe40007810000 */
[C---:B------:R-:W-:Y:S02]  /*10420*/  ISETP.GE.OR P0, PT, R4.reuse, R237, !P0 ;  /* 0x000000ed0400720c */ /* 0x040fe40004706670 */
[----:B------:R-:W-:Y:S02]  /*10430*/  ISETP.GE.OR P5, PT, R4, R231, !P5 ;  /* 0x000000e70400720c */ /* 0x000fe40006fa6670 */
[----:B------:R-:W-:Y:S02]  /*10440*/  FMNMX.FTZ R4, R9, R5, !PT ;  /* 0x0000000509047209 */ /* 0x000fe40007810000 */
[----:B------:R-:W-:Y:S02]  /*10450*/  ISETP.GE.AND P6, PT, R12, R236, PT ;  /* 0x000000ec0c00720c */ /* 0x000fe40003fc6270 */
[----:B------:R-:W-:Y:S02]  /*10460*/  FMNMX.FTZ R5, R195, R4, !PT ;  /* 0x00000004c3057209 */ /* 0x000fe40007810000 */
[----:B------:R-:W-:Y:S02]  /*10470*/  FMNMX.FTZ R4, R169, R2, !PT ;  /* 0x00000002a9047209 */ /* 0x000fe40007810000 */
[----:B------:R-:W-:Y:S02]  /*10480*/  FMNMX.FTZ R5, R194, R5, !PT ;  /* 0x00000005c2057209 */ /* 0x000fe40007810000 */
[----:B------:R-:W-:Y:S01]  /*10490*/  ISETP.GE.OR P6, PT, R12, R231, !P6 ;  /* 0x000000e70c00720c */ /* 0x000fe200077c6670 */
[C---:B------:R-:W-:Y:S01]  /*104a0*/  VIADD R12, R3.reuse, 0x38 ;  /* 0x00000038030c7836 */ /* 0x040fe20000000000 */
[----:B------:R-:W-:Y:S01]  /*104b0*/  FMNMX.FTZ R4, R168, R4, !PT ;  /* 0x00000004a8047209 */ /* 0x000fe20007810000 */
[----:B------:R-:W-:Y:S01]  /*104c0*/  VIADD R3, R3, 0x39 ;  /* 0x0000003903037836 */ /* 0x000fe20000000000 */
[----:B------:R-:W-:Y:S02]  /*104d0*/  FMNMX.FTZ R5, R252, R5, !PT ;  /* 0x00000005fc057209 */ /* 0x000fe40007810000 */
[----:B------:R-:W-:Y:S02]  /*104e0*/  FSEL R180, R28, -INF , !P0 ;  /* 0xff8000001cb47808 */ /* 0x000fe40004000000 */
[----:B------:R-:W-:Y:S02]  /*104f0*/  FMNMX.FTZ R4, R10, R4, !PT ;  /* 0x000000040a047209 */ /* 0x000fe40007810000 */
[----:B------:R-:W-:Y:S02]  /*10500*/  FMNMX.FTZ R5, R24, R5, !PT ;  /* 0x0000000518057209 */ /* 0x000fe40007810000 */
[C---:B------:R-:W-:Y:S02]  /*10510*/  ISETP.GE.AND P0, PT, R12.reuse, R238, PT ;  /* 0x000000ee0c00720c */ /* 0x040fe40003f06270 */
[----:B------:R-:W-:Y:S02]  /*10520*/  FMNMX.FTZ R4, R11, R4, !PT ;  /* 0x000000040b047209 */ /* 0x000fe40007810000 */
[----:B------:R-:W-:Y:S02]  /*10530*/  FMNMX.FTZ R5, R171, R5, !PT ;  /* 0x00000005ab057209 */ /* 0x000fe40007810000 */
[----:B------:R-:W-:Y:S02]  /*10540*/  ISETP.GE.OR P0, PT, R12, R237, !P0 ;  /* 0x000000ed0c00720c */ /* 0x000fe40004706670 */
[----:B------:R-:W-:Y:S02]  /*10550*/  FMNMX.FTZ R4, R25, R4, !PT ;  /* 0x0000000419047209 */ /* 0x000fe40007810000 */
[----:B------:R-:W-:Y:S02]  /*10560*/  FMNMX.FTZ R5, R186, R5, !PT ;  /* 0x00000005ba057209 */ /* 0x000fe40007810000 */
[----:B------:R-:W-:Y:S02]  /*10570*/  FSEL R178, R32, -INF , !P0 ;  /* 0xff80000020b27808 */ /* 0x000fe40004000000 */
[----:B------:R-:W-:Y:S02]  /*10580*/  PLOP3.LUT P0, PT, PT, PT, UP0, 0x80, 0x0 ;  /* 0x000000000000781c */ /* 0x000fe40003f0f008 */
[----:B------:R-:W-:Y:S02]  /*10590*/  FSEL R181, R27, -INF , !P6 ;  /* 0xff8000001bb57808 */ /* 0x000fe40007000000 */
[----:B------:R-:W-:Y:S02]  /*105a0*/  ISETP.GE.AND P6, PT, R13, R238, PT ;  /* 0x000000ee0d00720c */ /* 0x000fe40003fc6270 */
[----:B------:R-:W-:Y:S02]  /*105b0*/  FMNMX.FTZ R4, R193, R4, !PT ;  /* 0x00000004c1047209 */ /* 0x000fe40007810000 */
[----:B------:R-:W-:Y:S02]  /*105c0*/  FMNMX.FTZ R5, R187, R5, !PT ;  /* 0x00000005bb057209 */ /* 0x000fe40007810000 */
[----:B------:R-:W-:Y:S02]  /*105d0*/  ISETP.GE.OR P6, PT, R13, R237, !P6 ;  /* 0x000000ed0d00720c */ /* 0x000fe400077c6670 */
[----:B------:R-:W-:Y:S02]  /*105e0*/  FMNMX.FTZ R4, R192, R4, !PT ;  /* 0x00000004c0047209 */ /* 0x000fe40007810000 */
[----:B------:R-:W-:Y:S02]  /*105f0*/  FMNMX.FTZ R15, R185, R5, !PT ;  /* 0x00000005b90f7209 */ /* 0x000fe40007810000 */
[----:B------:R-:W-:Y:S02]  /*10600*/  FSEL R179, R29, -INF , !P6 ;  /* 0xff8000001db37808 */ /* 0x000fe40007000000 */
[C---:B------:R-:W-:Y:S02]  /*10610*/  ISETP.GE.AND P6, PT, R3.reuse, R238, PT ;  /* 0x000000ee0300720c */ /* 0x040fe40003fc6270 */
[----:B------:R-:W-:Y:S02]  /*10620*/  FMNMX.FTZ R14, R170, R4, !PT ;  /* 0x00000004aa0e7209 */ /* 0x000fe40007810000 */
[----:B------:R-:W-:Y:S02]  /*10630*/  FMNMX.FTZ R15, R180, R15, !PT ;  /* 0x0000000fb40f7209 */ /* 0x000fe40007810000 */
[----:B------:R-:W-:Y:S02]  /*10640*/  ISETP.GE.OR P6, PT, R3, R237, !P6 ;  /* 0x000000ed0300720c */ /* 0x000fe400077c6670 */
[----:B------:R-:W-:Y:S02]  /*10650*/  FMNMX.FTZ R14, R184, R14, !PT ;  /* 0x0000000eb80e7209 */ /* 0x000fe40007810000 */
[----:B------:R-:W-:Y:S01]  /*10660*/  FMNMX.FTZ R15, R179, R15, !PT ;  /* 0x0000000fb30f7209 */ /* 0x000fe20007810000 */
[----:B------:R-:W-:Y:S08]  /*10670*/  @P0 BRA `(.L_x_551) ;  /* 0xffffffe000400947 */ /* 0x000ff0000383ffff */
.L_x_550:
[----:B-1----:R-:W-:Y:S01]  /*10680*/  FMNMX.FTZ R4, R183, R14, !PT ;  /* 0x0000000eb7047209 */ /* 0x002fe20007810000 */
[----:B------:R-:W-:Y:S01]  /*10690*/  STL [R1+0x8], R198 ;  /* 0x000008c601007387 */ /* 0x000fe20000100800 */
[C---:B------:R-:W-:Y:S01]  /*106a0*/  ISETP.GE.AND P1, PT, R13.reuse, R236, PT ;  /* 0x000000ec0d00720c */ /* 0x040fe20003f26270 */
[----:B------:R-:W-:Y:S01]  /*106b0*/  UISETP.GT.AND UP0, UPT, UR12, UR16, UPT ;  /* 0x000000100c00728c */ /* 0x000fe2000bf04270 */
[----:B------:R-:W-:Y:S01]  /*106c0*/  FMNMX.FTZ R4, R182, R4, !PT ;  /* 0x00000004b6047209 */ /* 0x000fe20007810000 */
[----:B------:R1:W-:Y:S01]  /*106d0*/  STL [R1+0x4], R197 ;  /* 0x000004c501007387 */ /* 0x0003e20000100800 */
[----:B------:R-:W-:Y:S01]  /*106e0*/  ISETP.GE.AND P0, PT, R12, R236, PT ;  /* 0x000000ec0c00720c */ /* 0x000fe20003f06270 */
[----:B------:R-:W-:Y:S01]  /*106f0*/  UIADD3 UR25, UR25, 0x1, URZ ;  /* 0x0000000119197890 */ /* 0x000fe2000fffe03f */
[-C--:B------:R-:W-:Y:S01]  /*10700*/  ISETP.GE.OR P1, PT, R13, R231.reuse, !P1 ;  /* 0x000000e70d00720c */ /* 0x080fe20004f26670 */
[----:B------:R2:W-:Y:S01]  /*10710*/  STL [R1], R196 ;  /* 0x000000c401007387 */ /* 0x0005e20000100800 */
[----:B------:R-:W-:Y:S01]  /*10720*/  FSEL R175, R30, -INF , !P5 ;  /* 0xff8000001eaf7808 */ /* 0x000fe20006800000 */
[----:B------:R-:W-:Y:S01]  /*10730*/  UMOV UR20, UR12 ;  /* 0x0000000c00147c82 */ /* 0x000fe20008000000 */
[----:B------:R-:W-:Y:S01]  /*10740*/  FMNMX.FTZ R4, R181, R4, !PT ;  /* 0x00000004b5047209 */ /* 0x000fe20007810000 */
[----:B------:R-:W-:Y:S01]  /*10750*/  LDSM.16.MT88.4 R20, [R214+0x18000] ;  /* 0x01800000d614783b */ /* 0x000fe20000004200 */
[----:B------:R-:W-:Y:S02]  /*10760*/  ISETP.GE.AND P3, PT, R3, R236, PT ;  /* 0x000000ec0300720c */ /* 0x000fe40003f66270 */
[----:B------:R-:W-:Y:S02]  /*10770*/  ISETP.GE.OR P0, PT, R12, R231, !P0 ;  /* 0x000000e70c00720c */ /* 0x000fe40004706670 */
[----:B------:R-:W-:Y:S02]  /*10780*/  FSEL R174, R31, -INF , !P1 ;  /* 0xff8000001fae7808 */ /* 0x000fe40004800000 */
[----:B------:R-:W-:Y:S01]  /*10790*/  FMNMX.FTZ R4, R175, R4, !PT ;  /* 0x00000004af047209 */ /* 0x000fe20007810000 */
[----:B------:R-:W-:Y:S01]  /*107a0*/  LDSM.16.MT88.4 R28, [R213+0x18000] ;  /* 0x01800000d51c783b */ /* 0x000fe20000004200 */
[----:B------:R-:W-:Y:S02]  /*107b0*/  FMNMX.FTZ R5, R178, R15, !PT ;  /* 0x0000000fb2057209 */ /* 0x000fe40007810000 */
[----:B------:R-:W-:Y:S02]  /*107c0*/  FSEL R176, R33, -INF , !P6 ;  /* 0xff80000021b07808 */ /* 0x000fe40007000000 */
[----:B------:R-:W-:Y:S02]  /*107d0*/  ISETP.GE.OR P3, PT, R3, R231, !P3 ;  /* 0x000000e70300720c */ /* 0x000fe40005f66670 */
[----:B------:R-:W-:Y:S01]  /*107e0*/  FSEL R173, R34, -INF , !P0 ;  /* 0xff80000022ad7808 */ /* 0x000fe20004000000 */
[----:B------:R-:W-:Y:S01]  /*107f0*/  LDSM.16.MT88.4 R12, [R216+0x18000] ;  /* 0x01800000d80c783b */ /* 0x000fe20000004200 */
[----:B------:R-:W-:Y:S02]  /*10800*/  FMNMX.FTZ R3, R174, R4, !PT ;  /* 0x00000004ae037209 */ /* 0x000fe40007810000 */
[----:B------:R-:W-:Y:S02]  /*10810*/  FMNMX.FTZ R5, R176, R5, !PT ;  /* 0x00000005b0057209 */ /* 0x000fe40007810000 */
[----:B------:R-:W-:Y:S02]  /*10820*/  FSEL R165, R35, -INF , !P3 ;  /* 0xff80000023a57808 */ /* 0x000fe40005800000 */
[----:B------:R-:W-:Y:S01]  /*10830*/  FMNMX.FTZ R3, R173, R3, !PT ;  /* 0x00000003ad037209 */ /* 0x000fe20007810000 */
[----:B------:R-:W-:Y:S01]  /*10840*/  SHFL.BFLY PT, R6, R5, 0x2, 0x1f ;  /* 0x0c401f0005067f89 */ /* 0x000fe200000e0000 */
[----:B-1----:R-:W-:Y:S02]  /*10850*/  MOV R197, R192 ;  /* 0x000000c000c57202 */ /* 0x002fe40000000f00 */
[----:B------:R-:W-:Y:S02]  /*10860*/  FMNMX.FTZ R3, R165, R3, !PT ;  /* 0x00000003a5037209 */ /* 0x000fe40007810000 */
[----:B--2---:R-:W-:Y:S02]  /*10870*/  MOV R196, R193 ;  /* 0x000000c100c47202 */ /* 0x004fe40000000f00 */
[----:B------:R-:W-:Y:S01]  /*10880*/  MOV R198, R170 ;  /* 0x000000aa00c67202 */ /* 0x000fe20000000f00 */
[----:B------:R-:W1:Y:S01]  /*10890*/  SHFL.BFLY PT, R4, R3, 0x2, 0x1f ;  /* 0x0c401f0003047f89 */ /* 0x000e6200000e0000 */
[----:B------:R-:W-:Y:S02]  /*108a0*/  MOV R239, R171 ;  /* 0x000000ab00ef7202 */ /* 0x000fe40000000f00 */
[----:B-1----:R-:W-:Y:S02]  /*108b0*/  FMNMX.FTZ R4, R3, R4, !PT ;  /* 0x0000000403047209 */ /* 0x002fe40007810000 */
[----:B------:R-:W-:Y:S03]  /*108c0*/  FMNMX.FTZ R6, R5, R6, !PT ;  /* 0x0000000605067209 */ /* 0x000fe60007810000 */
[----:B------:R-:W1:Y:S08]  /*108d0*/  SHFL.BFLY PT, R3, R4, 0x1, 0x1f ;  /* 0x0c201f0004037f89 */ /* 0x000e7000000e0000 */
[----:B------:R-:W2:Y:S01]  /*108e0*/  SHFL.BFLY PT, R164, R6, 0x1, 0x1f ;  /* 0x0c201f0006a47f89 */ /* 0x000ea200000e0000 */
[----:B-1----:R-:W-:Y:S02]  /*108f0*/  FMNMX.FTZ R3, R4, R3, !PT ;  /* 0x0000000304037209 */ /* 0x002fe40007810000 */
[----:B--2---:R-:W-:Y:S03]  /*10900*/  FMNMX.FTZ R164, R6, R164, !PT ;  /* 0x000000a406a47209 */ /* 0x004fe60007810000 */
[C---:B------:R-:W-:Y:S01]  /*10910*/  FMUL.FTZ R172, R3.reuse, UR4 ;  /* 0x0000000403ac7c20 */ /* 0x040fe20008410000 */
[----:B------:R-:W-:Y:S02]  /*10920*/  FSETP.NEU.FTZ.AND P0, PT, R3, -INF , PT ;  /* 0xff8000000300780b */ /* 0x000fe40003f1d000 */
[C---:B------:R-:W-:Y:S01]  /*10930*/  FSETP.NEU.FTZ.AND P1, PT, R164.reuse, -INF , PT ;  /* 0xff800000a400780b */ /* 0x040fe20003f3d000 */
[----:B------:R-:W-:Y:S01]  /*10940*/  FMUL.FTZ R177, R164, UR4 ;  /* 0x00000004a4b17c20 */ /* 0x000fe20008410000 */
[----:B------:R-:W-:Y:S02]  /*10950*/  FSEL R172, R172, RZ, P0 ;  /* 0x000000ffacac7208 */ /* 0x000fe40000000000 */
[----:B------:R-:W-:Y:S02]  /*10960*/  FSEL R4, R164, RZ, P1 ;  /* 0x000000ffa4047208 */ /* 0x000fe40000800000 */
[----:B------:R-:W-:Y:S01]  /*10970*/  FSEL R177, R177, RZ, P1 ;  /* 0x000000ffb1b17208 */ /* 0x000fe20000800000 */
[--C-:B------:R-:W-:Y:S01]  /*10980*/  FFMA.FTZ R193, R169, UR4, -R172.reuse ;  /* 0x00000004a9c17c23 */ /* 0x100fe200080108ac */
[----:B------:R-:W-:Y:S01]  /*10990*/  FFMA.FTZ R167, R168, UR4, -R172 ;  /* 0x00000004a8a77c23 */ /* 0x000fe200080108ac */
[----:B------:R-:W-:Y:S01]  /*109a0*/  FADD.FTZ R4, -R4, R0 ;  /* 0x0000000004047221 */ /* 0x000fe20000010100 */
[----:B------:R-:W-:Y:S01]  /*109b0*/  FSEL R0, R3, RZ, P0 ;  /* 0x000000ff03007208 */ /* 0x000fe20000000000 */
[--C-:B------:R-:W-:Y:S01]  /*109c0*/  FFMA.FTZ R192, R188, UR4, -R177.reuse ;  /* 0x00000004bcc07c23 */ /* 0x100fe200080108b1 */
[--C-:B------:R-:W-:Y:S01]  /*109d0*/  FFMA.FTZ R190, R189, UR4, -R177.reuse ;  /* 0x00000004bdbe7c23 */ /* 0x100fe200080108b1 */
[--C-:B------:R-:W-:Y:S01]  /*109e0*/  FFMA.FTZ R166, R10, UR4, -R172.reuse ;  /* 0x000000040aa67c23 */ /* 0x100fe200080108ac */
[----:B------:R-:W-:Y:S01]  /*109f0*/  FFMA.FTZ R191, R11, UR4, -R172 ;  /* 0x000000040bbf7c23 */ /* 0x000fe200080108ac */
[----:B------:R-:W-:Y:S01]  /*10a00*/  FADD.FTZ R0, -R0, R2 ;  /* 0x0000000200007221 */ /* 0x000fe20000010100 */
[--C-:B------:R-:W-:Y:S01]  /*10a10*/  FFMA.FTZ R189, R8, UR4, -R177.reuse ;  /* 0x0000000408bd7c23 */ /* 0x100fe200080108b1 */
[--C-:B------:R-:W-:Y:S01]  /*10a20*/  FFMA.FTZ R188, R9, UR4, -R177.reuse ;  /* 0x0000000409bc7c23 */ /* 0x100fe200080108b1 */
[----:B------:R-:W-:Y:S01]  /*10a30*/  FMUL.FTZ R4, R4, UR4 ;  /* 0x0000000404047c20 */ /* 0x000fe20008410000 */
        /* <DEDUP_REMOVED lines=8> */
[--C-:B------:R-:W-:Y:S03]  /*10ac0*/  FFMA.FTZ R175, R175, UR4, -R172.reuse ;  /* 0x00000004afaf7c23 */ /* 0x100fe600080108ac */
[----:B------:R-:W1:Y:S01]  /*10ad0*/  MUFU.EX2 R2, R4 ;  /* 0x0000000400027308 */ /* 0x000e620000000800 */
[--C-:B------:R-:W-:Y:S01]  /*10ae0*/  FFMA.FTZ R173, R173, UR4, -R172.reuse ;  /* 0x00000004adad7c23 */ /* 0x100fe200080108ac */
[--C-:B------:R-:W-:Y:S01]  /*10af0*/  FFMA.FTZ R179, R179, UR4, -R177.reuse ;  /* 0x00000004b3b37c23 */ /* 0x100fe200080108b1 */
[--C-:B------:R-:W-:Y:S01]  /*10b00*/  FFMA.FTZ R165, R165, UR4, -R172.reuse ;  /* 0x00000004a5a57c23 */ /* 0x100fe200080108ac */
[--C-:B------:R-:W-:Y:S01]  /*10b10*/  FFMA.FTZ R174, R174, UR4, -R172.reuse ;  /* 0x00000004aeae7c23 */ /* 0x100fe200080108ac */
[--C-:B------:R-:W-:Y:S01]  /*10b20*/  FFMA.FTZ R252, R252, UR4, -R177.reuse ;  /* 0x00000004fcfc7c23 */ /* 0x100fe200080108b1 */
[--C-:B------:R-:W-:Y:S01]  /*10b30*/  FFMA.FTZ R186, R186, UR4, -R177.reuse ;  /* 0x00000004baba7c23 */ /* 0x100fe200080108b1 */
[--C-:B------:R-:W-:Y:S03]  /*10b40*/  FFMA.FTZ R187, R187, UR4, -R177.reuse ;  /* 0x00000004bbbb7c23 */ /* 0x100fe600080108b1 */
[----:B------:R-:W2:Y:S01]  /*10b50*/  MUFU.EX2 R0, R0 ;  /* 0x0000000000007308 */ /* 0x000ea20000000800 */
[--C-:B------:R-:W-:Y:S01]  /*10b60*/  FFMA.FTZ R185, R185, UR4, -R177.reuse ;  /* 0x00000004b9b97c23 */ /* 0x100fe200080108b1 */
[----:B------:R-:W-:Y:S08]  /*10b70*/  PLOP3.LUT P0, PT, PT, PT, UP0, 0x80, 0x0 ;  /* 0x000000000000781c */ /* 0x000ff00003f0f008 */
[----:B------:R-:W3:Y:S01]  /*10b80*/  MUFU.EX2 R190, R190 ;  /* 0x000000be00be7308 */ /* 0x000ee20000000800 */
[C---:B-1----:R-:W-:Y:S01]  /*10b90*/  FMUL.FTZ R4, R2.reuse, R160 ;  /* 0x000000a002047220 */ /* 0x042fe20000410000 */
[C---:B------:R-:W-:Y:S01]  /*10ba0*/  FMUL.FTZ R5, R2.reuse, R161 ;  /* 0x000000a102057220 */ /* 0x040fe20000410000 */
[C---:B------:R-:W-:Y:S01]  /*10bb0*/  FMUL.FTZ R8, R2.reuse, R156 ;  /* 0x0000009c02087220 */ /* 0x040fe20000410000 */
[C---:B------:R-:W-:Y:S01]  /*10bc0*/  FMUL.FTZ R9, R2.reuse, R157 ;  /* 0x0000009d02097220 */ /* 0x040fe20000410000 */
[C---:B------:R-:W-:Y:S01]  /*10bd0*/  FMUL.FTZ R16, R2.reuse, R148 ;  /* 0x0000009402107220 */ /* 0x040fe20000410000 */
[----:B------:R-:W-:Y:S01]  /*10be0*/  FMUL.FTZ R17, R2, R149 ;  /* 0x0000009502117220 */ /* 0x000fe20000410000 */
[----:B------:R-:W-:Y:S03]  /*10bf0*/  MOV R160, R25 ;  /* 0x0000001900a07202 */ /* 0x000fe60000000f00 */
[----:B------:R-:W-:Y:S01]  /*10c00*/  MUFU.EX2 R189, R189 ;  /* 0x000000bd00bd7308 */ /* 0x000fe20000000800 */
[C---:B--2---:R-:W-:Y:S01]  /*10c10*/  FMUL.FTZ R6, R0.reuse, R162 ;  /* 0x000000a200067220 */ /* 0x044fe20000410000 */
[C---:B------:R-:W-:Y:S01]  /*10c20*/  FMUL.FTZ R7, R0.reuse, R163 ;  /* 0x000000a300077220 */ /* 0x040fe20000410000 */
[C---:B------:R-:W-:Y:S01]  /*10c30*/  FMUL.FTZ R10, R0.reuse, R158 ;  /* 0x0000009e000a7220 */ /* 0x040fe20000410000 */
[C---:B------:R-:W-:Y:S01]  /*10c40*/  FMUL.FTZ R11, R0.reuse, R159 ;  /* 0x0000009f000b7220 */ /* 0x040fe20000410000 */
[C---:B------:R-:W-:Y:S01]  /*10c50*/  FMUL.FTZ R18, R0.reuse, R150 ;  /* 0x0000009600127220 */ /* 0x040fe20000410000 */
[----:B------:R-:W-:Y:S01]  /*10c60*/  FMUL.FTZ R19, R0, R151 ;  /* 0x0000009700137220 */ /* 0x000fe20000410000 */
[----:B------:R-:W1:Y:S03]  /*10c70*/  LDSM.16.MT88.4 R156, [R212+0x18000] ;  /* 0x01800000d49c783b */ /* 0x000e660000004200 */
[----:B------:R-:W2:Y:S01]  /*10c80*/  MUFU.EX2 R188, R188 ;  /* 0x000000bc00bc7308 */ /* 0x000ea20000000800 */
[----:B---3--:R-:W-:Y:S01]  /*10c90*/  F2FP.BF16.F32.PACK_AB R168, R190, R192 ;  /* 0x000000c0bea8723e */ /* 0x008fe200000010ff */
[C---:B------:R-:W-:Y:S01]  /*10ca0*/  FMUL.FTZ R25, R2.reuse, R141 ;  /* 0x0000008d02197220 */ /* 0x040fe20000410000 */
[----:B------:R-:W-:Y:S01]  /*10cb0*/  MOV R161, R24 ;  /* 0x0000001800a17202 */ /* 0x000fe20000000f00 */
[----:B------:R-:W-:Y:S01]  /*10cc0*/  FMUL.FTZ R24, R2, R140 ;  /* 0x0000008c02187220 */ /* 0x000fe20000410000 */
[C---:B------:R-:W-:Y:S01]  /*10cd0*/  FMUL.FTZ R26, R0.reuse, R142 ;  /* 0x0000008e001a7220 */ /* 0x040fe20000410000 */
[----:B------:R-:W-:Y:S01]  /*10ce0*/  FMUL.FTZ R27, R0, R143 ;  /* 0x0000008f001b7220 */ /* 0x000fe20000410000 */
[----:B------:R-:W3:Y:S03]  /*10cf0*/  LDSM.16.MT88.4 R148, [R216+0x1a000] ;  /* 0x01a00000d894783b */ /* 0x000ee60000004200 */
[----:B------:R-:W-:Y:S01]  /*10d00*/  MUFU.EX2 R193, R193 ;  /* 0x000000c100c17308 */ /* 0x000fe20000000800 */
[C---:B------:R-:W-:Y:S01]  /*10d10*/  FMUL.FTZ R32, R2.reuse, R132 ;  /* 0x0000008402207220 */ /* 0x040fe20000410000 */
[----:B------:R-:W-:Y:S01]  /*10d20*/  FMUL.FTZ R33, R2, R133 ;  /* 0x0000008502217220 */ /* 0x000fe20000410000 */
[C---:B------:R-:W-:Y:S01]  /*10d30*/  FMUL.FTZ R34, R0.reuse, R134 ;  /* 0x0000008600227220 */ /* 0x040fe20000410000 */
[----:B------:R-:W-:Y:S01]  /*10d40*/  FMUL.FTZ R35, R0, R135 ;  /* 0x0000008700237220 */ /* 0x000fe20000410000 */
[C---:B------:R-:W-:Y:S01]  /*10d50*/  FMUL.FTZ R36, R2.reuse, R36 ;  /* 0x0000002402247220 */ /* 0x040fe20000410000 */
[----:B------:R-:W-:Y:S01]  /*10d60*/  FMUL.FTZ R37, R2, R37 ;  /* 0x0000002502257220 */ /* 0x000fe20000410000 */
[----:B------:R-:W4:Y:S03]  /*10d70*/  LDSM.16.MT88.4 R140, [R214+0x1a000] ;  /* 0x01a00000d68c783b */ /* 0x000f260000004200 */
[----:B------:R-:W1:Y:S01]  /*10d80*/  MUFU.EX2 R167, R167 ;  /* 0x000000a700a77308 */ /* 0x000e620000000800 */
[----:B--2---:R-:W-:Y:S01]  /*10d90*/  F2FP.BF16.F32.PACK_AB R170, R188, R189 ;  /* 0x000000bdbcaa723e */ /* 0x004fe200000010ff */
[C---:B------:R-:W-:Y:S01]  /*10da0*/  FMUL.FTZ R38, R0.reuse, R38 ;  /* 0x0000002600267220 */ /* 0x040fe20000410000 */
[----:B------:R-:W-:Y:S01]  /*10db0*/  FMUL.FTZ R39, R0, R39 ;  /* 0x0000002700277220 */ /* 0x000fe20000410000 */
[C---:B------:R-:W-:Y:S01]  /*10dc0*/  FMUL.FTZ R40, R2.reuse, R40 ;  /* 0x0000002802287220 */ /* 0x040fe20000410000 */
[----:B------:R-:W-:Y:S01]  /*10dd0*/  FMUL.FTZ R41, R2, R41 ;  /* 0x0000002902297220 */ /* 0x000fe20000410000 */
[C---:B------:R-:W-:Y:S01]  /*10de0*/  FMUL.FTZ R42, R0.reuse, R42 ;  /* 0x0000002a002a7220 */ /* 0x040fe20000410000 */
[----:B------:R-:W2:Y:S03]  /*10df0*/  LDSM.16.MT88.4 R132, [R213+0x1a000] ;  /* 0x01a00000d584783b */ /* 0x000ea60000004200 */
        /* <DEDUP_REMOVED lines=9> */
[----:B-1----:R-:W-:Y:S01]  /*10e90*/  F2FP.BF16.F32.PACK_AB R169, R167, R193 ;  /* 0x000000c1a7a9723e */ /* 0x002fe200000010ff */
        /* <DEDUP_REMOVED lines=15> */
[----:B---3--:R-:W-:Y:S01]  /*10f90*/  F2FP.BF16.F32.PACK_AB R171, R191, R166 ;  /* 0x000000a6bfab723e */ /* 0x008fe200000010ff */
        /* <DEDUP_REMOVED lines=8> */
[----:B------:R-:W-:Y:S01]  /*11020*/  FMUL.FTZ R70, R0, R70 ;  /* 0x0000004600467220 */ /* 0x000fe20000410000 */
[C---:B------:R-:W-:Y:S08]  /*11030*/  HMMA.16816.F32.BF16 R8, R168.reuse, R14, R8 ;  /* 0x0000000ea808723c */ /* 0x040ff00000041808 */
[----:B------:R-:W-:Y:S03]  /*11040*/  MUFU.EX2 R165, R165 ;  /* 0x000000a500a57308 */ /* 0x000fe60000000800 */
[C---:B------:R-:W-:Y:S01]  /*11050*/  FMUL.FTZ R12, R2.reuse, R152 ;  /* 0x00000098020c7220 */ /* 0x040fe20000410000 */
[----:B------:R-:W-:Y:S01]  /*11060*/  FMUL.FTZ R13, R2, R153 ;  /* 0x00000099020d7220 */ /* 0x000fe20000410000 */
[C---:B------:R-:W-:Y:S01]  /*11070*/  FMUL.FTZ R14, R0.reuse, R154 ;  /* 0x0000009a000e7220 */ /* 0x040fe20000410000 */
[----:B------:R-:W-:Y:S01]  /*11080*/  FMUL.FTZ R15, R0, R155 ;  /* 0x0000009b000f7220 */ /* 0x000fe20000410000 */
[--C-:B------:R-:W-:Y:S01]  /*11090*/  FFMA.FTZ R152, R198, UR4, -R172.reuse ;  /* 0x00000004c6987c23 */ /* 0x100fe200080108ac */
[----:B------:R-:W-:Y:S02]  /*110a0*/  FMUL.FTZ R71, R0, R71 ;  /* 0x0000004700477220 */ /* 0x000fe40000410000 */
[----:B------:R-:W-:Y:S01]  /*110b0*/  MUFU.EX2 R198, R179 ;  /* 0x000000b300c67308 */ /* 0x000fe20000000800 */
[C---:B------:R-:W-:Y:S02]  /*110c0*/  FMUL.FTZ R72, R2.reuse, R72 ;  /* 0x0000004802487220 */ /* 0x040fe40000410000 */
        /* <DEDUP_REMOVED lines=9> */
[----:B------:R-:W-:Y:S03]  /*11160*/  FMUL.FTZ R23, R0, R147 ;  /* 0x0000009300177220 */ /* 0x000fe60000410000 */
[--C-:B------:R-:W-:Y:S01]  /*11170*/  FFMA.FTZ R145, R196, UR4, -R172.reuse ;  /* 0x00000004c4917c23 */ /* 0x100fe200080108ac */
[C---:B------:R-:W-:Y:S01]  /*11180*/  FMUL.FTZ R76, R2.reuse, R76 ;  /* 0x0000004c024c7220 */ /* 0x040fe20000410000 */
[----:B------:R-:W-:Y:S01]  /*11190*/  FMUL.FTZ R77, R2, R77 ;  /* 0x0000004d024d7220 */ /* 0x000fe20000410000 */
[C---:B------:R-:W-:Y:S01]  /*111a0*/  FMUL.FTZ R78, R0.reuse, R78 ;  /* 0x0000004e004e7220 */ /* 0x040fe20000410000 */
[C---:B------:R-:W-:Y:S01]  /*111b0*/  HMMA.16816.F32.BF16 R20, R168.reuse, R28, R20 ;  /* 0x0000001ca814723c */ /* 0x040fe20000041814 */
[----:B------:R-:W-:Y:S02]  /*111c0*/  MUFU.EX2 R154, R145 ;  /* 0x00000091009a7308 */ /* 0x000fe40000000800 */
[----:B------:R-:W-:Y:S01]  /*111d0*/  FMUL.FTZ R79, R0, R79 ;  /* 0x0000004f004f7220 */ /* 0x000fe20000410000 */
[C---:B------:R-:W-:Y:S01]  /*111e0*/  FMUL.FTZ R80, R2.reuse, R80 ;  /* 0x0000005002507220 */ /* 0x040fe20000410000 */
[C---:B------:R-:W-:Y:S01]  /*111f0*/  FMUL.FTZ R81, R2.reuse, R81 ;  /* 0x0000005102517220 */ /* 0x040fe20000410000 */
[C---:B------:R-:W-:Y:S05]  /*11200*/  HMMA.16816.F32.BF16 R24, R168.reuse, R30, R24 ;  /* 0x0000001ea818723c */ /* 0x040fea0000041818 */
[----:B------:R-:W-:Y:S01]  /*11210*/  MUFU.EX2 R196, R187 ;  /* 0x000000bb00c47308 */ /* 0x000fe20000000800 */
[C---:B------:R-:W-:Y:S01]  /*11220*/  FMUL.FTZ R28, R2.reuse, R136 ;  /* 0x00000088021c7220 */ /* 0x040fe20000410000 */
[----:B------:R-:W-:Y:S01]  /*11230*/  FMUL.FTZ R29, R2, R137 ;  /* 0x00000089021d7220 */ /* 0x000fe20000410000 */
[C---:B------:R-:W-:Y:S03]  /*11240*/  FMUL.FTZ R30, R0.reuse, R138 ;  /* 0x0000008a001e7220 */ /* 0x040fe60000410000 */
[C---:B------:R-:W-:Y:S02]  /*11250*/  FMUL.FTZ R31, R0.reuse, R139 ;  /* 0x0000008b001f7220 */ /* 0x040fe40000410000 */
[----:B------:R-:W1:Y:S02]  /*11260*/  LDSM.16.MT88.4 R136, [R212+0x1a000] ;  /* 0x01a00000d488783b */ /* 0x000e640000004200 */
[----:B------:R-:W-:Y:S01]  /*11270*/  MUFU.EX2 R187, R185 ;  /* 0x000000b900bb7308 */ /* 0x000fe20000000800 */
[C---:B------:R-:W-:Y:S01]  /*11280*/  FMUL.FTZ R82, R0.reuse, R82 ;  /* 0x0000005200527220 */ /* 0x040fe20000410000 */
[----:B------:R-:W-:Y:S01]  /*11290*/  FMUL.FTZ R83, R0, R83 ;  /* 0x0000005300537220 */ /* 0x000fe20000410000 */
[C---:B------:R-:W-:Y:S01]  /*112a0*/  FMUL.FTZ R84, R2.reuse, R84 ;  /* 0x0000005402547220 */ /* 0x040fe20000410000 */
[C---:B------:R-:W-:Y:S03]  /*112b0*/  HMMA.16816.F32.BF16 R28, R168.reuse, R156, R28 ;  /* 0x0000009ca81c723c */ /* 0x040fe6000004181c */
[----:B------:R-:W-:Y:S03]  /*112c0*/  FMUL.FTZ R85, R2, R85 ;  /* 0x0000005502557220 */ /* 0x000fe60000410000 */
[----:B------:R-:W-:Y:S01]  /*112d0*/  MUFU.EX2 R185, R181 ;  /* 0x000000b500b97308 */ /* 0x000fe20000000800 */
[C---:B------:R-:W-:Y:S01]  /*112e0*/  FMUL.FTZ R86, R0.reuse, R86 ;  /* 0x0000005600567220 */ /* 0x040fe20000410000 */
[C---:B------:R-:W-:Y:S01]  /*112f0*/  HMMA.16816.F32.BF16 R32, R168.reuse, R158, R32 ;  /* 0x0000009ea820723c */ /* 0x040fe20000041820 */
[----:B------:R-:W-:Y:S02]  /*11300*/  LDSM.16.MT88.4 R156, [R216+0x1c800] ;  /* 0x01c80000d89c783b */ /* 0x000fe40000004200 */
[----:B------:R-:W-:Y:S03]  /*11310*/  FMUL.FTZ R87, R0, R87 ;  /* 0x0000005700577220 */ /* 0x000fe60000410000 */
[C---:B------:R-:W-:Y:S05]  /*11320*/  HMMA.16816.F32.BF16 R36, R168.reuse, R148, R36 ;  /* 0x00000094a824723c */ /* 0x040fea0000041824 */
[C---:B------:R-:W-:Y:S01]  /*11330*/  FMUL.FTZ R88, R2.reuse, R88 ;  /* 0x0000005802587220 */ /* 0x040fe20000410000 */
[C---:B------:R-:W-:Y:S01]  /*11340*/  HMMA.16816.F32.BF16 R40, R168.reuse, R150, R40 ;  /* 0x00000096a828723c */ /* 0x040fe20000041828 */
[----:B------:R-:W-:Y:S04]  /*11350*/  LDSM.16.MT88.4 R148, [R212+0x18800] ;  /* 0x01880000d494783b */ /* 0x000fe80000004200 */
[----:B------:R-:W-:Y:S01]  /*11360*/  FMUL.FTZ R89, R2, R89 ;  /* 0x0000005902597220 */ /* 0x000fe20000410000 */
[C---:B----4-:R-:W-:Y:S05]  /*11370*/  HMMA.16816.F32.BF16 R44, R168.reuse, R140, R44 ;  /* 0x0000008ca82c723c */ /* 0x050fea000004182c */
        /* <DEDUP_REMOVED lines=39> */
[--C-:B------:R-:W-:Y:S01]  /*115f0*/  FFMA.FTZ R144, R195, UR4, -R177.reuse ;  /* 0x00000004c3907c23 */ /* 0x100fe200080108b1 */
[--C-:B------:R-:W-:Y:S01]  /*11600*/  FFMA.FTZ R195, R194, UR4, -R177.reuse ;  /* 0x00000004c2c37c23 */ /* 0x100fe200080108b1 */
[C---:B------:R-:W-:Y:S01]  /*11610*/  FMUL.FTZ R112, R2.reuse, R112 ;  /* 0x0000007002707220 */ /* 0x040fe20000410000 */
[----:B------:R-:W-:Y:S01]  /*11620*/  FMUL.FTZ R113, R2, R113 ;  /* 0x0000007102717220 */ /* 0x000fe20000410000 */
[----:B------:R4:W1:Y:S02]  /*11630*/  MUFU.EX2 R194, R144 ;  /* 0x0000009000c27308 */ /* 0x0008640000000800 */
[C---:B------:R-:W-:Y:S01]  /*11640*/  FMUL.FTZ R114, R0.reuse, R114 ;  /* 0x0000007200727220 */ /* 0x040fe20000410000 */
[----:B------:R-:W-:Y:S01]  /*11650*/  FMUL.FTZ R115, R0, R115 ;  /* 0x0000007300737220 */ /* 0x000fe20000410000 */
[C---:B------:R-:W-:Y:S01]  /*11660*/  FMUL.FTZ R116, R2.reuse, R116 ;  /* 0x0000007402747220 */ /* 0x040fe20000410000 */
[----:B------:R-:W-:Y:S01]  /*11670*/  FMUL.FTZ R117, R2, R117 ;  /* 0x0000007502757220 */ /* 0x000fe20000410000 */
[C---:B------:R-:W-:Y:S01]  /*11680*/  FMUL.FTZ R118, R0.reuse, R118 ;  /* 0x0000007600767220 */ /* 0x040fe20000410000 */
[----:B------:R-:W-:Y:S01]  /*11690*/  FMUL.FTZ R119, R0, R119 ;  /* 0x0000007700777220 */ /* 0x000fe20000410000 */
[C---:B---3--:R-:W-:Y:S02]  /*116a0*/  HMMA.16816.F32.BF16 R92, R168.reuse, R140, R92 ;  /* 0x0000008ca85c723c */ /* 0x048fe4000004185c */
[----:B------:R-:W3:Y:S01]  /*116b0*/  MUFU.EX2 R195, R195 ;  /* 0x000000c300c37308 */ /* 0x000ee20000000800 */
[C---:B------:R-:W-:Y:S01]  /*116c0*/  FMUL.FTZ R120, R2.reuse, R120 ;  /* 0x0000007802787220 */ /* 0x040fe20000410000 */
[----:B------:R-:W-:Y:S01]  /*116d0*/  FMUL.FTZ R121, R2, R121 ;  /* 0x0000007902797220 */ /* 0x000fe20000410000 */
[C---:B------:R-:W-:Y:S01]  /*116e0*/  FMUL.FTZ R122, R0.reuse, R122 ;  /* 0x0000007a007a7220 */ /* 0x040fe20000410000 */
[C---:B------:R-:W-:Y:S01]  /*116f0*/  HMMA.16816.F32.BF16 R96, R168.reuse, R142, R96 ;  /* 0x0000008ea860723c */ /* 0x040fe20000041860 */
[----:B------:R-:W3:Y:S04]  /*11700*/  LDSM.16.MT88.4 R140, [R213+0x1e000] ;  /* 0x01e00000d58c783b */ /* 0x000ee80000004200 */
[--C-:B----4-:R-:W-:Y:S01]  /*11710*/  FFMA.FTZ R144, R197, UR4, -R172.reuse ;  /* 0x00000004c5907c23 */ /* 0x110fe200080108ac */
[C---:B--2---:R-:W-:Y:S01]  /*11720*/  HMMA.16816.F32.BF16 R100, R168.reuse, R132, R100 ;  /* 0x00000084a864723c */ /* 0x044fe20000041864 */
[----:B------:R-:W-:Y:S04]  /*11730*/  MUFU.EX2 R197, R184 ;  /* 0x000000b800c57308 */ /* 0x000fe80000000800 */
[----:B------:R-:W-:Y:S01]  /*11740*/  FMUL.FTZ R123, R0, R123 ;  /* 0x0000007b007b7220 */ /* 0x000fe20000410000 */
[C---:B------:R-:W-:Y:S05]  /*11750*/  HMMA.16816.F32.BF16 R104, R168.reuse, R134, R104 ;  /* 0x00000086a868723c */ /* 0x040fea0000041868 */
[----:B------:R2:W-:Y:S01]  /*11760*/  MUFU.EX2 R163, R144 ;  /* 0x0000009000a37308 */ /* 0x0005e20000000800 */
[----:B------:R-:W-:Y:S01]  /*11770*/  FFMA.FTZ R132, R161, UR4, -R177 ;  /* 0x00000004a1847c23 */ /* 0x000fe200080108b1 */
[C---:B-1----:R-:W-:Y:S08]  /*11780*/  HMMA.16816.F32.BF16 R108, R168.reuse, R136, R108 ;  /* 0x00000088a86c723c */ /* 0x042ff0000004186c */
[----:B------:R1:W4:Y:S01]  /*11790*/  MUFU.EX2 R155, R132 ;  /* 0x00000084009b7308 */ /* 0x0003220000000800 */
[C---:B------:R-:W-:Y:S03]  /*117a0*/  HMMA.16816.F32.BF16 R112, R168.reuse, R138, R112 ;  /* 0x0000008aa870723c */ /* 0x040fe60000041870 */
[----:B------:R-:W-:Y:S01]  /*117b0*/  FFMA.FTZ R136, R160, UR4, -R172 ;  /* 0x00000004a0887c23 */ /* 0x000fe200080108ac */
[C---:B------:R-:W-:Y:S05]  /*117c0*/  FMUL.FTZ R124, R2.reuse, R124 ;  /* 0x0000007c027c7220 */ /* 0x040fea0000410000 */
[----:B------:R-:W-:Y:S01]  /*117d0*/  MUFU.EX2 R184, R183 ;  /* 0x000000b700b87308 */ /* 0x000fe20000000800 */
[----:B--2---:R-:W-:Y:S01]  /*117e0*/  LDSM.16.MT88.4 R144, [R214+0x18800] ;  /* 0x01880000d690783b */ /* 0x004fe20000004200 */
[----:B------:R-:W-:Y:S01]  /*117f0*/  FMUL.FTZ R125, R2, R125 ;  /* 0x0000007d027d7220 */ /* 0x000fe20000410000 */
[C---:B------:R-:W-:Y:S01]  /*11800*/  FMUL.FTZ R126, R0.reuse, R126 ;  /* 0x0000007e007e7220 */ /* 0x040fe20000410000 */
[----:B------:R-:W-:Y:S01]  /*11810*/  FMUL.FTZ R127, R0, R127 ;  /* 0x0000007f007f7220 */ /* 0x000fe20000410000 */
[C---:B------:R-:W-:Y:S05]  /*11820*/  FMUL.FTZ R128, R2.reuse, R128 ;  /* 0x0000008002807220 */ /* 0x040fea0000410000 */
[----:B------:R2:W4:Y:S01]  /*11830*/  MUFU.EX2 R161, R136 ;  /* 0x0000008800a17308 */ /* 0x0005220000000800 */
[----:B-1----:R-:W1:Y:S01]  /*11840*/  LDSM.16.MT88.4 R132, [R212+0x1e000] ;  /* 0x01e00000d484783b */ /* 0x002e620000004200 */
[C---:B---3--:R-:W-:Y:S03]  /*11850*/  HMMA.16816.F32.BF16 R116, R168.reuse, R140, R116 ;  /* 0x0000008ca874723c */ /* 0x048fe60000041874 */
[----:B------:R-:W-:Y:S01]  /*11860*/  FMUL.FTZ R129, R2, R129 ;  /* 0x0000008102817220 */ /* 0x000fe20000410000 */
[C---:B------:R-:W-:Y:S01]  /*11870*/  FMUL.FTZ R130, R0.reuse, R130 ;  /* 0x0000008200827220 */ /* 0x040fe20000410000 */
[----:B------:R-:W-:Y:S01]  /*11880*/  FMUL.FTZ R131, R0, R131 ;  /* 0x0000008300837220 */ /* 0x000fe20000410000 */
[C---:B------:R-:W-:Y:S01]  /*11890*/  HMMA.16816.F32.BF16 R120, R168.reuse, R142, R120 ;  /* 0x0000008ea878723c */ /* 0x040fe20000041878 */
[----:B------:R-:W-:Y:S01]  /*118a0*/  LDSM.16.MT88.4 R140, [R213+0x18800] ;  /* 0x01880000d58c783b */ /* 0x000fe20000004200 */
[----:B------:R-:W-:Y:S03]  /*118b0*/  MUFU.EX2 R160, R178 ;  /* 0x000000b200a07308 */ /* 0x000fe60000000800 */
[----:B------:R-:W-:Y:S01]  /*118c0*/  FFMA.FTZ R192, R2, R249, R192 ;  /* 0x000000f902c07223 */ /* 0x000fe200000100c0 */
[----:B------:R-:W-:Y:S03]  /*118d0*/  FFMA.FTZ R193, R0, R248, R193 ;  /* 0x000000f800c17223 */ /* 0x000fe600000100c1 */
[----:B--2---:R-:W2:Y:S02]  /*118e0*/  LDSM.16.MT88.4 R136, [R216+0x18800] ;  /* 0x01880000d888783b */ /* 0x004ea40000004200 */
[----:B------:R-:W-:Y:S01]  /*118f0*/  FADD.FTZ R192, R190, R192 ;  /* 0x000000c0bec07221 */ /* 0x000fe20000010000 */
[----:B------:R-:W-:Y:S03]  /*11900*/  FADD.FTZ R193, R167, R193 ;  /* 0x000000c1a7c17221 */ /* 0x000fe60000010000 */
[----:B------:R-:W-:Y:S01]  /*11910*/  FADD.FTZ R192, R189, R192 ;  /* 0x000000c0bdc07221 */ /* 0x000fe20000010000 */
[----:B------:R-:W-:Y:S03]  /*11920*/  FADD.FTZ R193, R166, R193 ;  /* 0x000000c1a6c17221 */ /* 0x000fe60000010000 */
[----:B------:R-:W-:Y:S01]  /*11930*/  FADD.FTZ R188, R188, R192 ;  /* 0x000000c0bcbc7221 */ /* 0x000fe20000010000 */
[----:B------:R-:W-:Y:S03]  /*11940*/  FADD.FTZ R0, R191, R193 ;  /* 0x000000c1bf007221 */ /* 0x000fe60000010000 */
[----:B------:R-:W-:Y:S04]  /*11950*/  FADD.FTZ R188, R194, R188 ;  /* 0x000000bcc2bc7221 */ /* 0x000fe80000010000 */
[C---:B------:R-:W-:Y:S01]  /*11960*/  FADD.FTZ R188, R195.reuse, R188 ;  /* 0x000000bcc3bc7221 */ /* 0x040fe20000010000 */
[C---:B-1----:R-:W-:Y:S06]  /*11970*/  HMMA.16816.F32.BF16 R124, R168.reuse, R132, R124 ;  /* 0x00000084a87c723c */ /* 0x042fec000004187c */
[----:B------:R-:W-:Y:S05]  /*11980*/  HMMA.16816.F32.BF16 R128, R168, R134, R128 ;  /* 0x00000086a880723c */ /* 0x000fea0000041880 */
[----:B------:R-:W-:Y:S02]  /*11990*/  F2FP.BF16.F32.PACK_AB R132, R195, R194 ;  /* 0x000000c2c384723e */ /* 0x000fe400000010ff */
[----:B----4-:R-:W-:Y:S04]  /*119a0*/  MOV R169, R155 ;  /* 0x0000009b00a97202 */ /* 0x010fe80000000f00 */
[----:B------:R-:W-:Y:S02]  /*119b0*/  MOV R170, R154 ;  /* 0x0000009a00aa7202 */ /* 0x000fe40000000f00 */
[----:B------:R-:W-:Y:S02]  /*119c0*/  MOV R171, R153 ;  /* 0x0000009900ab7202 */ /* 0x000fe40000000f00 */
[----:B------:R-:W-:Y:S01]  /*119d0*/  F2FP.BF16.F32.PACK_AB R134, R169, R252 ;  /* 0x000000fca986723e */ /* 0x000fe200000010ff */
[----:B------:R-:W1:Y:S01]  /*119e0*/  LDSM.16.MT88.4 R152, [R216+0x1a800] ;  /* 0x01a80000d898783b */ /* 0x000e620000004200 */
[----:B------:R-:W-:Y:S01]  /*119f0*/  F2FP.BF16.F32.PACK_AB R133, R170, R161 ;  /* 0x000000a1aa85723e */ /* 0x000fe200000010ff */
[----:B------:R-:W-:Y:S01]  /*11a00*/  FADD.FTZ R252, R252, R188 ;  /* 0x000000bcfcfc7221 */ /* 0x000fe20000010000 */
[----:B------:R-:W-:Y:S07]  /*11a10*/  F2FP.BF16.F32.PACK_AB R135, R171, R163 ;  /* 0x000000a3ab87723e */ /* 0x000fee00000010ff */
[C---:B--2---:R-:W-:Y:S06]  /*11a20*/  HMMA.16816.F32.BF16 R4, R132.reuse, R136, R4 ;  /* 0x000000888404723c */ /* 0x044fec0000041804 */
        /* <DEDUP_REMOVED lines=25> */
[----:B------:R-:W-:Y:S05]  /*11bc0*/  LDSM.16.MT88.4 R156, [R212+0x19000] ;  /* 0x01900000d49c783b */ /* 0x000fea0000004200 */
[C---:B------:R-:W-:Y:S06]  /*11bd0*/  HMMA.16816.F32.BF16 R76, R132.reuse, R148, R76 ;  /* 0x00000094844c723c */ /* 0x040fec000004184c */
[C---:B------:R-:W-:Y:S05]  /*11be0*/  HMMA.16816.F32.BF16 R80, R132.reuse, R150, R80 ;  /* 0x000000968450723c */ /* 0x040fea0000041850 */
[--C-:B------:R-:W-:Y:S01]  /*11bf0*/  FFMA.FTZ R148, R239, UR4, -R177.reuse ;  /* 0x00000004ef947c23 */ /* 0x100fe200080108b1 */
[C---:B-1----:R-:W-:Y:S01]  /*11c00*/  HMMA.16816.F32.BF16 R84, R132.reuse, R152, R84 ;  /* 0x000000988454723c */ /* 0x042fe20000041854 */
[----:B------:R-:W1:Y:S04]  /*11c10*/  MUFU.EX2 R152, R186 ;  /* 0x000000ba00987308 */ /* 0x000e680000000800 */
[----:B------:R-:W-:Y:S01]  /*11c20*/  FFMA.FTZ R177, R176, UR4, -R177 ;  /* 0x00000004b0b17c23 */ /* 0x000fe200080108b1 */
[C---:B------:R-:W-:Y:S05]  /*11c30*/  HMMA.16816.F32.BF16 R88, R132.reuse, R154, R88 ;  /* 0x0000009a8458723c */ /* 0x040fea0000041858 */
[----:B------:R4:W4:Y:S01]  /*11c40*/  MUFU.EX2 R168, R148 ;  /* 0x0000009400a87308 */ /* 0x0009220000000800 */
[C---:B--2---:R-:W-:Y:S09]  /*11c50*/  HMMA.16816.F32.BF16 R92, R132.reuse, R136, R92 ;  /* 0x00000088845c723c */ /* 0x044ff2000004185c */
[----:B------:R2:W-:Y:S01]  /*11c60*/  MUFU.EX2 R186, R180 ;  /* 0x000000b400ba7308 */ /* 0x0005e20000000800 */
[C---:B------:R-:W-:Y:S01]  /*11c70*/  HMMA.16816.F32.BF16 R96, R132.reuse, R138, R96 ;  /* 0x0000008a8460723c */ /* 0x040fe20000041860 */
[----:B------:R-:W-:Y:S02]  /*11c80*/  LDSM.16.MT88.4 R136, [R212+0x1e800] ;  /* 0x01e80000d488783b */ /* 0x000fe40000004200 */
[----:B-1----:R-:W-:Y:S03]  /*11c90*/  MOV R183, R152 ;  /* 0x0000009800b77202 */ /* 0x002fe60000000f00 */
[C---:B---3--:R-:W-:Y:S03]  /*11ca0*/  HMMA.16816.F32.BF16 R100, R132.reuse, R144, R100 ;  /* 0x000000908464723c */ /* 0x048fe60000041864 */
[----:B------:R-:W1:Y:S01]  /*11cb0*/  MUFU.EX2 R176, R175 ;  /* 0x000000af00b07308 */ /* 0x000e620000000800 */
[----:B----4-:R-:W3:Y:S02]  /*11cc0*/  LDSM.16.MT88.4 R148, [R213+0x1e800] ;  /* 0x01e80000d594783b */ /* 0x010ee40000004200 */
[C---:B------:R-:W-:Y:S07]  /*11cd0*/  HMMA.16816.F32.BF16 R104, R132.reuse, R146, R104 ;  /* 0x000000928468723c */ /* 0x040fee0000041868 */
[----:B------:R4:W-:Y:S01]  /*11ce0*/  MUFU.EX2 R239, R177 ;  /* 0x000000b100ef7308 */ /* 0x0009e20000000800 */
[----:B------:R-:W2:Y:S01]  /*11cf0*/  LDSM.16.MT88.4 R144, [R216+0x19000] ;  /* 0x01900000d890783b */ /* 0x000ea20000004200 */
[C---:B------:R-:W-:Y:S06]  /*11d00*/  HMMA.16816.F32.BF16 R108, R132.reuse, R140, R108 ;  /* 0x0000008c846c723c */ /* 0x040fec000004186c */
[C---:B------:R-:W-:Y:S01]  /*11d10*/  HMMA.16816.F32.BF16 R112, R132.reuse, R142, R112 ;  /* 0x0000008e8470723c */ /* 0x040fe20000041870 */
[----:B------:R-:W1:Y:S08]  /*11d20*/  LDSM.16.MT88.4 R152, [R214+0x19000] ;  /* 0x01900000d698783b */ /* 0x000e700000004200 */
[----:B------:R-:W4:Y:S01]  /*11d30*/  LDSM.16.MT88.4 R140, [R213+0x19000] ;  /* 0x01900000d58c783b */ /* 0x000f220000004200 */
[C---:B---3--:R-:W-:Y:S06]  /*11d40*/  HMMA.16816.F32.BF16 R116, R132.reuse, R148, R116 ;  /* 0x000000948474723c */ /* 0x048fec0000041874 */
[C---:B------:R-:W-:Y:S01]  /*11d50*/  HMMA.16816.F32.BF16 R120, R132.reuse, R150, R120 ;  /* 0x000000968478723c */ /* 0x040fe20000041878 */
[----:B------:R-:W3:Y:S05]  /*11d60*/  LDSM.16.MT88.4 R148, [R216+0x1b000] ;  /* 0x01b00000d894783b */ /* 0x000eea0000004200 */
[C---:B------:R-:W-:Y:S06]  /*11d70*/  HMMA.16816.F32.BF16 R124, R132.reuse, R136, R124 ;  /* 0x00000088847c723c */ /* 0x040fec000004187c */
[----:B------:R-:W-:Y:S01]  /*11d80*/  HMMA.16816.F32.BF16 R128, R132, R138, R128 ;  /* 0x0000008a8480723c */ /* 0x000fe20000041880 */
[----:B------:R-:W3:Y:S06]  /*11d90*/  LDSM.16.MT88.4 R136, [R214+0x1b000] ;  /* 0x01b00000d688783b */ /* 0x000eec0000004200 */
[----:B------:R-:W-:Y:S04]  /*11da0*/  F2FP.BF16.F32.PACK_AB R132, R183, R168 ;  /* 0x000000a8b784723e */ /* 0x000fe800000010ff */
[----:B------:R-:W-:Y:S02]  /*11db0*/  F2FP.BF16.F32.PACK_AB R134, R187, R196 ;  /* 0x000000c4bb86723e */ /* 0x000fe400000010ff */
[----:B------:R-:W-:Y:S02]  /*11dc0*/  F2FP.BF16.F32.PACK_AB R133, R184, R197 ;  /* 0x000000c5b885723e */ /* 0x000fe400000010ff */
[----:B------:R-:W-:Y:S07]  /*11dd0*/  F2FP.BF16.F32.PACK_AB R135, R185, R162 ;  /* 0x000000a2b987723e */ /* 0x000fee00000010ff */
        /* <DEDUP_REMOVED lines=26> */
[----:B------:R-:W-:Y:S05]  /*11f80*/  LDSM.16.MT88.4 R152, [R212+0x1f000] ;  /* 0x01f00000d498783b */ /* 0x000fea0000004200 */
[C---:B----4-:R-:W-:Y:S06]  /*11f90*/  HMMA.16816.F32.BF16 R76, R132.reuse, R156, R76 ;  /* 0x0000009c844c723c */ /* 0x050fec000004184c */
        /* <DEDUP_REMOVED lines=8> */
[C---:B--2---:R-:W-:Y:S06]  /*12020*/  HMMA.16816.F32.BF16 R100, R132.reuse, R144, R100 ;  /* 0x000000908464723c */ /* 0x044fec0000041864 */
[C---:B------:R-:W-:Y:S05]  /*12030*/  HMMA.16816.F32.BF16 R104, R132.reuse, R146, R104 ;  /* 0x000000928468723c */ /* 0x040fea0000041868 */
[----:B------:R-:W-:Y:S01]  /*12040*/  MOV R145, R183 ;  /* 0x000000b700917202 */ /* 0x000fe20000000f00 */
[C---:B-1----:R-:W-:Y:S01]  /*12050*/  HMMA.16816.F32.BF16 R108, R132.reuse, R140, R108 ;  /* 0x0000008c846c723c */ /* 0x042fe2000004186c */
[----:B------:R-:W-:Y:S04]  /*12060*/  LDSM.16.MT88.4 R180, [R214+0x1b800] ;  /* 0x01b80000d6b4783b */ /* 0x000fe80000004200 */
[----:B------:R-:W-:Y:S01]  /*12070*/  MOV R144, R184 ;  /* 0x000000b800907202 */ /* 0x000fe20000000f00 */
[C---:B------:R-:W-:Y:S03]  /*12080*/  HMMA.16816.F32.BF16 R112, R132.reuse, R142, R112 ;  /* 0x0000008e8470723c */ /* 0x040fe60000041870 */
[----:B------:R-:W1:Y:S02]  /*12090*/  LDSM.16.MT88.4 R140, [R213+0x19800] ;  /* 0x01980000d58c783b */ /* 0x000e640000004200 */
[----:B------:R-:W-:Y:S01]  /*120a0*/  MOV R146, R162 ;  /* 0x000000a200927202 */ /* 0x000fe20000000f00 */
[C---:B---3--:R-:W-:Y:S01]  /*120b0*/  HMMA.16816.F32.BF16 R116, R132.reuse, R148, R116 ;  /* 0x000000948474723c */ /* 0x048fe20000041874 */
[----:B------:R-:W2:Y:S04]  /*120c0*/  MUFU.EX2 R162, R173 ;  /* 0x000000ad00a27308 */ /* 0x000ea80000000800 */
[----:B------:R-:W-:Y:S01]  /*120d0*/  MOV R147, R196 ;  /* 0x000000c400937202 */ /* 0x000fe20000000f00 */
[C---:B------:R-:W-:Y:S05]  /*120e0*/  HMMA.16816.F32.BF16 R120, R132.reuse, R150, R120 ;  /* 0x000000968478723c */ /* 0x040fea0000041878 */
[----:B------:R3:W4:Y:S01]  /*120f0*/  MUFU.EX2 R196, R174 ;  /* 0x000000ae00c47308 */ /* 0x0007220000000800 */
[----:B------:R-:W-:Y:S01]  /*12100*/  MOV R148, R185 ;  /* 0x000000b900947202 */ /* 0x000fe20000000f00 */
[C---:B------:R-:W-:Y:S04]  /*12110*/  HMMA.16816.F32.BF16 R124, R132.reuse, R152, R124 ;  /* 0x00000098847c723c */ /* 0x040fe8000004187c */
[----:B------:R-:W-:Y:S02]  /*12120*/  MOV R150, R176 ;  /* 0x000000b000967202 */ /* 0x000fe40000000f00 */
[----:B------:R-:W-:Y:S01]  /*12130*/  HMMA.16816.F32.BF16 R128, R132, R154, R128 ;  /* 0x0000009a8480723c */ /* 0x000fe20000041880 */
[----:B------:R-:W-:Y:S04]  /*12140*/  LDSM.16.MT88.4 R176, [R216+0x1b800] ;  /* 0x01b80000d8b0783b */ /* 0x000fe80000004200 */
[----:B------:R-:W-:Y:S02]  /*12150*/  MOV R151, R186 ;  /* 0x000000ba00977202 */ /* 0x000fe40000000f00 */
[----:B--2---:R-:W-:Y:S02]  /*12160*/  MOV R134, R162 ;  /* 0x000000a200867202 */ /* 0x004fe40000000f00 */
[----:B---3--:R-:W2:Y:S02]  /*12170*/  LDSM.16.MT88.4 R172, [R212+0x19800] ;  /* 0x01980000d4ac783b */ /* 0x008ea40000004200 */
[----:B------:R-:W-:Y:S02]  /*12180*/  MOV R135, R160 ;  /* 0x000000a000877202 */ /* 0x000fe40000000f00 */
[----:B------:R-:W-:Y:S02]  /*12190*/  MOV R152, R169 ;  /* 0x000000a900987202 */ /* 0x000fe40000000f00 */
[----:B------:R-:W-:Y:S02]  /*121a0*/  MOV R153, R170 ;  /* 0x000000aa00997202 */ /* 0x000fe40000000f00 */
[----:B------:R-:W-:Y:S02]  /*121b0*/  MOV R154, R168 ;  /* 0x000000a8009a7202 */ /* 0x000fe40000000f00 */
[----:B------:R-:W-:Y:S02]  /*121c0*/  MOV R155, R171 ;  /* 0x000000ab009b7202 */ /* 0x000fe40000000f00 */
[----:B------:R-:W-:Y:S02]  /*121d0*/  F2FP.BF16.F32.PACK_AB R168, R198, R151 ;  /* 0x00000097c6a8723e */ /* 0x000fe400000010ff */
[----:B----4-:R-:W-:Y:S02]  /*121e0*/  F2FP.BF16.F32.PACK_AB R169, R196, R150 ;  /* 0x00000096c4a9723e */ /* 0x010fe400000010ff */
[----:B------:R-:W-:Y:S02]  /*121f0*/  F2FP.BF16.F32.PACK_AB R170, R239, R135 ;  /* 0x00000087efaa723e */ /* 0x000fe400000010ff */
[----:B------:R-:W-:Y:S02]  /*12200*/  F2FP.BF16.F32.PACK_AB R171, R165, R134 ;  /* 0x00000086a5ab723e */ /* 0x000fe400000010ff */
[----:B------:R-:W-:Y:S02]  /*12210*/  MOV R132, R163 ;  /* 0x000000a300847202 */ /* 0x000fe40000000f00 */
[----:B------:R-:W-:Y:S02]  /*12220*/  MOV R133, R161 ;  /* 0x000000a100857202 */ /* 0x000fe40000000f00 */
[----:B------:R-:W-:Y:S01]  /*12230*/  MOV R149, R187 ;  /* 0x000000bb00957202 */ /* 0x000fe20000000f00 */
[C---:B------:R-:W-:Y:S01]  /*12240*/  HMMA.16816.F32.BF16 R160, R168.reuse, R156, R4 ;  /* 0x0000009ca8a0723c */ /* 0x040fe20000041804 */
[----:B------:R-:W3:Y:S05]  /*12250*/  LDSM.16.MT88.4 R184, [R213+0x1b800] ;  /* 0x01b80000d5b8783b */ /* 0x000eea0000004200 */
[C---:B------:R-:W-:Y:S05]  /*12260*/  HMMA.16816.F32.BF16 R156, R168.reuse, R158, R8 ;  /* 0x0000009ea89c723c */ /* 0x040fea0000041808 */
[----:B------:R-:W-:Y:S02]  /*12270*/  MOV R5, R198 ;  /* 0x000000c600057202 */ /* 0x000fe40000000f00 */
[----:B------:R4:W5:Y:S01]  /*12280*/  LDL.LU R198, [R1+0x8] ;  /* 0x0000080001c67983 */ /* 0x0009620000300800 */
[----:B------:R-:W-:Y:S03]  /*12290*/  MOV R6, R197 ;  /* 0x000000c500067202 */ /* 0x000fe60000000f00 */
[----:B------:R4:W5:Y:S01]  /*122a0*/  LDL.LU R197, [R1+0x4] ;  /* 0x0000040001c57983 */ /* 0x0009620000300800 */
[----:B------:R-:W-:Y:S02]  /*122b0*/  MOV R7, R196 ;  /* 0x000000c400077202 */ /* 0x000fe40000000f00 */
[----:B------:R-:W-:Y:S01]  /*122c0*/  MOV R8, R154 ;  /* 0x0000009a00087202 */ /* 0x000fe20000000f00 */
[----:B------:R4:W5:Y:S01]  /*122d0*/  LDL.LU R196, [R1] ;  /* 0x0000000001c47983 */ /* 0x0009620000300800 */
[----:B------:R-:W-:Y:S02]  /*122e0*/  MOV R9, R155 ;  /* 0x0000009b00097202 */ /* 0x000fe40000000f00 */
[----:B------:R-:W-:Y:S02]  /*122f0*/  MOV R10, R152 ;  /* 0x00000098000a7202 */ /* 0x000fe40000000f00 */
[----:B------:R-:W-:Y:S02]  /*12300*/  MOV R11, R153 ;  /* 0x00000099000b7202 */ /* 0x000fe40000000f00 */
[C---:B------:R-:W-:Y:S07]  /*12310*/  HMMA.16816.F32.BF16 R152, R168.reuse, R136, R12 ;  /* 0x00000088a898723c */ /* 0x040fee000004180c */
[----:B------:R-:W-:Y:S04]  /*12320*/  MOV R12, R150 ;  /* 0x00000096000c7202 */ /* 0x000fe80000000f00 */
[----:B------:R-:W-:Y:S02]  /*12330*/  MOV R13, R151 ;  /* 0x00000097000d7202 */ /* 0x000fe40000000f00 */
[----:B------:R-:W-:Y:S02]  /*12340*/  MOV R14, R148 ;  /* 0x00000094000e7202 */ /* 0x000fe40000000f00 */
[----:B------:R-:W-:Y:S02]  /*12350*/  MOV R15, R149 ;  /* 0x00000095000f7202 */ /* 0x000fe40000000f00 */
[C---:B------:R-:W-:Y:S03]  /*12360*/  HMMA.16816.F32.BF16 R148, R168.reuse, R138, R16 ;  /* 0x0000008aa894723c */ /* 0x040fe60000041810 */
[----:B------:R-:W-:Y:S02]  /*12370*/  MOV R136, R5 ;  /* 0x0000000500887202 */ /* 0x000fe40000000f00 */
[----:B------:R-:W-:Y:S02]  /*12380*/  MOV R137, R6 ;  /* 0x0000000600897202 */ /* 0x000fe40000000f00 */
[----:B------:R-:W-:Y:S04]  /*12390*/  MOV R16, R146 ;  /* 0x0000009200107202 */ /* 0x000fe80000000f00 */
[----:B------:R-:W-:Y:S02]  /*123a0*/  MOV R17, R147 ;  /* 0x0000009300117202 */ /* 0x000fe40000000f00 */
[----:B------:R-:W-:Y:S02]  /*123b0*/  MOV R18, R144 ;  /* 0x0000009000127202 */ /* 0x000fe40000000f00 */
[----:B------:R-:W-:Y:S02]  /*123c0*/  MOV R19, R145 ;  /* 0x0000009100137202 */ /* 0x000fe40000000f00 */
[C---:B-1----:R-:W-:Y:S03]  /*123d0*/  HMMA.16816.F32.BF16 R144, R168.reuse, R140, R20 ;  /* 0x0000008ca890723c */ /* 0x042fe60000041814 */
[----:B------:R-:W-:Y:S02]  /*123e0*/  MOV R139, R7 ;  /* 0x00000007008b7202 */ /* 0x000fe40000000f00 */
[----:B------:R-:W1:Y:S01]  /*123f0*/  LDSM.16.MT88.4 R4, [R212+0x1b800] ;  /* 0x01b80000d404783b */ /* 0x000e620000004200 */
[C---:B------:R-:W-:Y:S05]  /*12400*/  HMMA.16816.F32.BF16 R140, R168.reuse, R142, R24 ;  /* 0x0000008ea88c723c */ /* 0x040fea0000041818 */
[----:B------:R-:W-:Y:S02]  /*12410*/  MOV R20, R139 ;  /* 0x0000008b00147202 */ /* 0x000fe40000000f00 */
[----:B------:R-:W-:Y:S04]  /*12420*/  MOV R21, R136 ;  /* 0x0000008800157202 */ /* 0x000fe80000000f00 */
[----:B------:R-:W-:Y:S02]  /*12430*/  MOV R22, R137 ;  /* 0x0000008900167202 */ /* 0x000fe40000000f00 */
[C---:B--2---:R-:W-:Y:S03]  /*12440*/  HMMA.16816.F32.BF16 R136, R168.reuse, R172, R28 ;  /* 0x000000aca888723c */ /* 0x044fe6000004181c */
[----:B------:R-:W-:Y:S02]  /*12450*/  MOV R27, R132 ;  /* 0x00000084001b7202 */ /* 0x000fe40000000f00 */
[----:B------:R-:W-:Y:S02]  /*12460*/  MOV R23, R8 ;  /* 0x0000000800177202 */ /* 0x000fe40000000f00 */
[----:B------:R-:W-:Y:S04]  /*12470*/  MOV R31, R133 ;  /* 0x00000085001f7202 */ /* 0x000fe80000000f00 */
[----:B------:R-:W-:Y:S02]  /*12480*/  MOV R173, R134 ;  /* 0x0000008600ad7202 */ /* 0x000fe40000000f00 */
[----:B------:R-:W-:Y:S02]  /*12490*/  MOV R172, R135 ;  /* 0x0000008700ac7202 */ /* 0x000fe40000000f00 */
[C---:B------:R-:W-:Y:S03]  /*124a0*/  HMMA.16816.F32.BF16 R132, R168.reuse, R174, R32 ;  /* 0x000000aea884723c */ /* 0x040fe60000041820 */
[----:B------:R-:W-:Y:S02]  /*124b0*/  MOV R24, R9 ;  /* 0x0000000900187202 */ /* 0x000fe40000000f00 */
[----:B------:R-:W-:Y:S01]  /*124c0*/  MOV R25, R10 ;  /* 0x0000000a00197202 */ /* 0x000fe20000000f00 */
[C---:B------:R-:W-:Y:S05]  /*124d0*/  HMMA.16816.F32.BF16 R36, R168.reuse, R176, R36 ;  /* 0x000000b0a824723c */ /* 0x040fea0000041824 */
[----:B------:R-:W-:Y:S01]  /*124e0*/  MOV R26, R11 ;  /* 0x0000000b001a7202 */ /* 0x000fe20000000f00 */
[C---:B------:R-:W-:Y:S01]  /*124f0*/  HMMA.16816.F32.BF16 R40, R168.reuse, R178, R40 ;  /* 0x000000b2a828723c */ /* 0x040fe20000041828 */
[----:B------:R-:W2:Y:S04]  /*12500*/  LDSM.16.MT88.4 R8, [R216+0x1d800] ;  /* 0x01d80000d808783b */ /* 0x000ea80000004200 */
[----:B------:R-:W-:Y:S01]  /*12510*/  MOV R33, R12 ;  /* 0x0000000c00217202 */ /* 0x000fe20000000f00 */
[C---:B------:R-:W-:Y:S05]  /*12520*/  HMMA.16816.F32.BF16 R44, R168.reuse, R180, R44 ;  /* 0x000000b4a82c723c */ /* 0x040fea000004182c */
[----:B------:R-:W-:Y:S01]  /*12530*/  MOV R32, R13 ;  /* 0x0000000d00207202 */ /* 0x000fe20000000f00 */
[C---:B------:R-:W-:Y:S05]  /*12540*/  HMMA.16816.F32.BF16 R48, R168.reuse, R182, R48 ;  /* 0x000000b6a830723c */ /* 0x040fea0000041830 */
[----:B------:R-:W-:Y:S01]  /*12550*/  MOV R175, R14 ;  /* 0x0000000e00af7202 */ /* 0x000fe20000000f00 */
[C---:B---3--:R-:W-:Y:S05]  /*12560*/  HMMA.16816.F32.BF16 R52, R168.reuse, R184, R52 ;  /* 0x000000b8a834723c */ /* 0x048fea0000041834 */
[----:B------:R-:W-:Y:S01]  /*12570*/  MOV R174, R15 ;  /* 0x0000000f00ae7202 */ /* 0x000fe20000000f00 */
[C---:B------:R-:W-:Y:S01]  /*12580*/  HMMA.16816.F32.BF16 R56, R168.reuse, R186, R56 ;  /* 0x000000baa838723c */ /* 0x040fe20000041838 */
[----:B------:R-:W3:Y:S04]  /*12590*/  LDSM.16.MT88.4 R12, [R214+0x1d800] ;  /* 0x01d80000d60c783b */ /* 0x000ee80000004200 */
[----:B------:R-:W-:Y:S01]  /*125a0*/  MOV R177, R16 ;  /* 0x0000001000b17202 */ /* 0x000fe20000000f00 */
[C---:B-1----:R-:W-:Y:S05]  /*125b0*/  HMMA.16816.F32.BF16 R60, R168.reuse, R4, R60 ;  /* 0x00000004a83c723c */ /* 0x042fea000004183c */
[----:B------:R-:W-:Y:S01]  /*125c0*/  MOV R176, R17 ;  /* 0x0000001100b07202 */ /* 0x000fe20000000f00 */
[C---:B------:R-:W-:Y:S01]  /*125d0*/  HMMA.16816.F32.BF16 R64, R168.reuse, R6, R64 ;  /* 0x00000006a840723c */ /* 0x040fe20000041840 */
[----:B------:R-:W-:Y:S04]  /*125e0*/  LDSM.16.MT88.4 R4, [R213+0x1f800] ;  /* 0x01f80000d504783b */ /* 0x000fe80000004200 */
[----:B------:R-:W-:Y:S01]  /*125f0*/  MOV R179, R18 ;  /* 0x0000001200b37202 */ /* 0x000fe20000000f00 */
[C---:B--2---:R-:W-:Y:S05]  /*12600*/  HMMA.16816.F32.BF16 R68, R168.reuse, R8, R68 ;  /* 0x00000008a844723c */ /* 0x044fea0000041844 */
[----:B------:R-:W-:Y:S01]  /*12610*/  MOV R178, R19 ;  /* 0x0000001300b27202 */ /* 0x000fe20000000f00 */
[C---:B------:R-:W-:Y:S01]  /*12620*/  HMMA.16816.F32.BF16 R72, R168.reuse, R10, R72 ;  /* 0x0000000aa848723c */ /* 0x040fe20000041848 */
[----:B------:R-:W1:Y:S04]  /*12630*/  LDSM.16.MT88.4 R16, [R213+0x1d800] ;  /* 0x01d80000d510783b */ /* 0x000e680000004200 */
[----:B------:R-:W-:Y:S02]  /*12640*/  MOV R35, R20 ;  /* 0x0000001400237202 */ /* 0x000fe40000000f00 */
[----:B------:R-:W-:Y:S02]  /*12650*/  MOV R34, R21 ;  /* 0x0000001500227202 */ /* 0x000fe40000000f00 */
[----:B------:R-:W-:Y:S02]  /*12660*/  LDSM.16.MT88.4 R8, [R212+0x1f800] ;  /* 0x01f80000d408783b */ /* 0x000fe40000004200 */
[----:B------:R-:W-:Y:S02]  /*12670*/  MOV R181, R22 ;  /* 0x0000001600b57202 */ /* 0x000fe40000000f00 */
[----:B------:R-:W-:Y:S02]  /*12680*/  MOV R180, R23 ;  /* 0x0000001700b47202 */ /* 0x000fe40000000f00 */
[----:B------:R-:W-:Y:S01]  /*12690*/  MOV R183, R24 ;  /* 0x0000001800b77202 */ /* 0x000fe20000000f00 */
[C---:B---3--:R-:W-:Y:S01]  /*126a0*/  HMMA.16816.F32.BF16 R76, R168.reuse, R12, R76 ;  /* 0x0000000ca84c723c */ /* 0x048fe2000004184c */
[----:B------:R-:W2:Y:S02]  /*126b0*/  LDSM.16.MT88.4 R20, [R212+0x1d800] ;  /* 0x01d80000d414783b */ /* 0x000ea40000004200 */
[----:B------:R-:W-:Y:S02]  /*126c0*/  MOV R182, R25 ;  /* 0x0000001900b67202 */ /* 0x000fe40000000f00 */
[----:B------:R-:W-:Y:S01]  /*126d0*/  MOV R184, R26 ;  /* 0x0000001a00b87202 */ /* 0x000fe20000000f00 */
[C---:B------:R-:W-:Y:S05]  /*126e0*/  HMMA.16816.F32.BF16 R80, R168.reuse, R14, R80 ;  /* 0x0000000ea850723c */ /* 0x040fea0000041850 */
[----:B------:R-:W-:Y:S01]  /*126f0*/  MOV R185, R27 ;  /* 0x0000001b00b97202 */ /* 0x000fe20000000f00 */
[----:B------:R-:W-:Y:S01]  /*12700*/  FADD.FTZ R252, R182, R252 ;  /* 0x000000fcb6fc7221 */ /* 0x000fe20000010000 */
[----:B------:R-:W3:Y:S01]  /*12710*/  LDSM.16.MT88.4 R24, [R216+0x1f800] ;  /* 0x01f80000d818783b */ /* 0x000ee20000004200 */
[----:B------:R-:W-:Y:S03]  /*12720*/  MOV R187, R31 ;  /* 0x0000001f00bb7202 */ /* 0x000fe60000000f00 */
[----:B------:R-:W-:Y:S02]  /*12730*/  FADD.FTZ R2, R180, R252 ;  /* 0x000000fcb4027221 */ /* 0x000fe40000010000 */
[----:B------:R-:W-:Y:S02]  /*12740*/  FADD.FTZ R0, R187, R0 ;  /* 0x00000000bb007221 */ /* 0x000fe40000010000 */
[----:B------:R-:W4:Y:S01]  /*12750*/  LDSM.16.MT88.4 R28, [R214+0x1f800] ;  /* 0x01f80000d61c783b */ /* 0x000f220000004200 */
[----:B------:R-:W-:Y:S01]  /*12760*/  FADD.FTZ R2, R178, R2 ;  /* 0x00000002b2027221 */ /* 0x000fe20000010000 */
[----:B------:R-:W-:Y:S01]  /*12770*/  FADD.FTZ R0, R184, R0 ;  /* 0x00000000b8007221 */ /* 0x000fe20000010000 */
[C---:B-1----:R-:W-:Y:S03]  /*12780*/  HMMA.16816.F32.BF16 R84, R168.reuse, R16, R84 ;  /* 0x00000010a854723c */ /* 0x042fe60000041854 */
[----:B------:R-:W-:Y:S01]  /*12790*/  FADD.FTZ R2, R176, R2 ;  /* 0x00000002b0027221 */ /* 0x000fe20000010000 */
[----:B------:R-:W-:Y:S02]  /*127a0*/  FADD.FTZ R0, R185, R0 ;  /* 0x00000000b9007221 */ /* 0x000fe40000010000 */
[C---:B------:R-:W-:Y:S05]  /*127b0*/  HMMA.16816.F32.BF16 R88, R168.reuse, R18, R88 ;  /* 0x00000012a858723c */ /* 0x040fea0000041858 */
[----:B------:R-:W-:Y:S01]  /*127c0*/  FADD.FTZ R2, R174, R2 ;  /* 0x00000002ae027221 */ /* 0x000fe20000010000 */
[----:B------:R-:W-:Y:S01]  /*127d0*/  FADD.FTZ R0, R183, R0 ;  /* 0x00000000b7007221 */ /* 0x000fe20000010000 */
[C---:B--2---:R-:W-:Y:S04]  /*127e0*/  HMMA.16816.F32.BF16 R92, R168.reuse, R20, R92 ;  /* 0x00000014a85c723c */ /* 0x044fe8000004185c */
[----:B------:R-:W-:Y:S01]  /*127f0*/  FADD.FTZ R2, R32, R2 ;  /* 0x0000000220027221 */ /* 0x000fe20000010000 */
[----:B------:R-:W-:Y:S01]  /*12800*/  FADD.FTZ R0, R181, R0 ;  /* 0x00000000b5007221 */ /* 0x000fe20000010000 */
[C---:B------:R-:W-:Y:S05]  /*12810*/  HMMA.16816.F32.BF16 R96, R168.reuse, R22, R96 ;  /* 0x00000016a860723c */ /* 0x040fea0000041860 */
[----:B------:R-:W-:Y:S01]  /*12820*/  FADD.FTZ R2, R34, R2 ;  /* 0x0000000222027221 */ /* 0x000fe20000010000 */
[C---:B---3--:R-:W-:Y:S05]  /*12830*/  HMMA.16816.F32.BF16 R100, R168.reuse, R24, R100 ;  /* 0x00000018a864723c */ /* 0x048fea0000041864 */
[----:B------:R-:W-:Y:S01]  /*12840*/  FADD.FTZ R2, R172, R2 ;  /* 0x00000002ac027221 */ /* 0x000fe20000010000 */
[C---:B------:R-:W-:Y:S05]  /*12850*/  HMMA.16816.F32.BF16 R104, R168.reuse, R26, R104 ;  /* 0x0000001aa868723c */ /* 0x040fea0000041868 */
[----:B------:R-:W-:Y:S01]  /*12860*/  FADD.FTZ R249, R239, R2 ;  /* 0x00000002eff97221 */ /* 0x000fe20000010000 */
[C---:B----4-:R-:W-:Y:S01]  /*12870*/  HMMA.16816.F32.BF16 R108, R168.reuse, R28, R108 ;  /* 0x0000001ca86c723c */ /* 0x050fe2000004186c */
[----:B------:R-:W1:Y:S04]  /*12880*/  S2R R239, SR_TID.X ;  /* 0x0000000000ef7919 */ /* 0x000e680000002100 */
[----:B------:R-:W-:Y:S01]  /*12890*/  MOV R2, R3 ;  /* 0x0000000300027202 */ /* 0x000fe20000000f00 */
        /* <DEDUP_REMOVED lines=8> */
[----:B------:R-:W-:Y:S05]  /*12920*/  HMMA.16816.F32.BF16 R128, R168, R10, R128 ;  /* 0x0000000aa880723c */ /* 0x000fea0000041880 */
[----:B-1----:R-:W-:Y:S01]  /*12930*/  SHF.L.U32 R239, R239, 0x1, RZ ;  /* 0x00000001efef7819 */ /* 0x002fe200000006ff */
[----:B------:R-:W-:Y:S05]  /*12940*/  FADD.FTZ R0, R35, R0 ;  /* 0x0000000023007221 */ /* 0x000fea0000010000 */
[----:B------:R-:W-:Y:S01]  /*12950*/  LOP3.LUT R239, R239, 0x6, RZ, 0xc0, !PT ;  /* 0x00000006efef7812 */ /* 0x000fe200078ec0ff */
[----:B------:R-:W-:Y:S04]  /*12960*/  FADD.FTZ R0, R173, R0 ;  /* 0x00000000ad007221 */ /* 0x000fe80000010000 */
[----:B------:R-:W-:Y:S01]  /*12970*/  FADD.FTZ R248, R165, R0 ;  /* 0x00000000a5f87221 */ /* 0x000fe20000010000 */
[----:B------:R-:W-:Y:S01]  /*12980*/  MOV R0, R164 ;  /* 0x000000a400007202 */ /* 0x000fe20000000f00 */
[----:B------:R-:W-:Y:S06]  /*12990*/  @P0 BRA `(.L_x_549) ;  /* 0xffffffc0006c0947 */ /* 0x000fec000383ffff */
.L_x_548:
[----:B------:R-:W1:Y:S01]  /*129a0*/  S2R R5, SR_TID.X ;  /* 0x0000000000057919 */ /* 0x000e620000002100 */
[----:B------:R-:W2:Y:S01]  /*129b0*/  S2UR UR4, SR_CgaCtaId ;  /* 0x00000000000479c3 */ /* 0x000ea20000008800 */
[----:B------:R-:W-:Y:S01]  /*129c0*/  UISETP.NE.AND UP0, UPT, UR17, -0x1, UPT ;  /* 0xffffffff1100788c */ /* 0x000fe2000bf05270 */
[----:B------:R-:W-:Y:S01]  /*129d0*/  IMAD.MOV.U32 R10, RZ, RZ, 0x20 ;  /* 0x00000020ff0a7424 */ /* 0x000fe200078e00ff */
[----:B------:R-:W3:Y:S04]  /*129e0*/  SHFL.BFLY PT, R8, R249, 0x2, 0x1f ;  /* 0x0c401f00f9087f89 */ /* 0x000ee800000e0000 */
[----:B------:R-:W4:Y:S01]  /*129f0*/  SHFL.BFLY PT, R9, R248, 0x2, 0x1f ;  /* 0x0c401f00f8097f89 */ /* 0x000f2200000e0000 */
[----:B------:R-:W-:-:S04]  /*12a00*/  PLOP3.LUT P0, PT, PT, PT, UP0, 0x80, 0x0 ;  /* 0x000000000000781c */ /* 0x000fc80003f0f008 */
[----:B------:R-:W-:Y:S02]  /*12a10*/  @UP0 ULDC.64 UR6, c[0x0][0x298] ;  /* 0x0000a60000060ab9 */ /* 0x000fe40000000a00 */
[----:B------:R-:W-:-:S03]  /*12a20*/  @UP0 UIMAD.WIDE.U32 UR10, UR17, UR6, URZ ;  /* 0x00000006110a02a5 */ /* 0x000fc6000f8e003f */
[----:B------:R-:W-:Y:S01]  /*12a30*/  UMOV UR6, 0x400 ;  /* 0x0000040000067882 */ /* 0x000fe20000000000 */
[----:B------:R-:W-:Y:S02]  /*12a40*/  @UP0 UIMAD UR8, UR17, UR7, UR11 ;  /* 0x00000007110802a4 */ /* 0x000fe4000f8e020b */
[----:B--2---:R-:W-:Y:S01]  /*12a50*/  ULEA UR4, UR4, UR6, 0x18 ;  /* 0x0000000604047291 */ /* 0x004fe2000f8ec03f */
[----:B---3--:R-:W-:Y:S02]  /*12a60*/  FADD.FTZ R8, R8, R249 ;  /* 0x000000f908087221 */ /* 0x008fe40000010000 */
[----:B------:R-:W-:Y:S01]  /*12a70*/  @UP0 UMOV UR6, UR10 ;  /* 0x0000000a00060c82 */ /* 0x000fe20008000000 */
[----:B-1----:R-:W-:Y:S01]  /*12a80*/  SHF.R.S32.HI R4, RZ, 0x1f, R5 ;  /* 0x0000001fff047819 */ /* 0x002fe20000011405 */
[----:B----4-:R-:W-:Y:S01]  /*12a90*/  FADD.FTZ R248, R9, R248 ;  /* 0x000000f809f87221 */ /* 0x010fe20000010000 */
[----:B------:R-:W-:Y:S02]  /*12aa0*/  IMAD.MOV.U32 R9, RZ, RZ, 0x40 ;  /* 0x00000040ff097424 */ /* 0x000fe400078e00ff */
[----:B------:R-:W-:-:S02]  /*12ab0*/  LEA.HI R11, R4, R5, RZ, 0x2 ;  /* 0x00000005040b7211 */ /* 0x000fc400078f10ff */
[----:B------:R-:W-:Y:S01]  /*12ac0*/  LEA.HI R2, R4, R5, RZ, 0x5 ;  /* 0x0000000504027211 */ /* 0x000fe200078f28ff */
[----:B------:R1:W2:Y:S01]  /*12ad0*/  SHFL.BFLY PT, R13, R248, 0x1, 0x1f ;  /* 0x0c201f00f80d7f89 */ /* 0x0002a200000e0000 */
        /* <DEDUP_REMOVED lines=24> */
[----:B------:R-:W-:Y:S01]  /*12c60*/  UIMAD UR4, UR8, UR7, UR4 ;  /* 0x00000007080472a4 */ /* 0x000fe2000f8e0204 */
[----:B------:R-:W-:-:S03]  /*12c70*/  UMOV UR6, UR10 ;  /* 0x0000000a00067c82 */ /* 0x000fc60008000000 */
[----:B------:R-:W-:-:S12]  /*12c80*/  UIADD3 UR8, UR11, UR4, URZ ;  /* 0x000000040b087290 */ /* 0x000fd8000fffe03f */
.L_x_552:
        /* <DEDUP_REMOVED lines=10> */
[----:B--2---:R-:W-:-:S04]  /*12d30*/  @!UP0 UIMAD UR17, UR7, UR4, URZ ;  /* 0x00000004071182a4 */ /* 0x004fc8000f8e023f */
[----:B------:R-:W-:Y:S02]  /*12d40*/  USHF.R.S32.HI UR4, URZ, 0x1f, UR17 ;  /* 0x0000001f3f047899 */ /* 0x000fe40008011411 */
[----:B------:R-:W-:-:S04]  /*12d50*/  IMAD.U32 R14, RZ, RZ, UR17 ;  /* 0x00000011ff0e7e24 */ /* 0x000fc8000f8e00ff */
[----:B------:R-:W-:-:S07]  /*12d60*/  MOV R15, UR4 ;  /* 0x00000004000f7c02 */ /* 0x000fce0008000f00 */
.L_x_553:
[----:B------:R-:W2:Y:S01]  /*12d70*/  S2UR UR7, SR_CTAID.X ;  /* 0x00000000000779c3 */ /* 0x000ea20000002500 */
[----:B------:R-:W-:Y:S01]  /*12d80*/  LOP3.LUT R7, R7, 0x1, RZ, 0xc0, !PT ;  /* 0x0000000107077812 */ /* 0x000fe200078ec0ff */
[----:B-1-3--:R-:W-:Y:S01]  /*12d90*/  FADD.FTZ R8, R8, R6 ;  /* 0x0000000608087221 */ /* 0x00afe20000010000 */
[----:B------:R-:W-:Y:S01]  /*12da0*/  ISETP.NE.AND P1, PT, RZ, UR9, PT ;  /* 0x00000009ff007c0c */ /* 0x000fe2000bf25270 */
[----:B------:R-:W1:Y:S01]  /*12db0*/  S2R R22, SR_CTAID.Y ;  /* 0x0000000000167919 */ /* 0x000e620000002600 */
[----:B------:R-:W-:Y:S01]  /*12dc0*/  ISETP.NE.U32.AND P2, PT, R7, 0x1, PT ;  /* 0x000000010700780c */ /* 0x000fe20003f45070 */
[----:B------:R-:W-:Y:S01]  /*12dd0*/  FADD.FTZ R7, R248, R13 ;  /* 0x0000000df8077221 */ /* 0x000fe20000010000 */
[----:B------:R-:W-:Y:S01]  /*12de0*/  LEA.HI R4, R4, R5, RZ, 0x3 ;  /* 0x0000000504047211 */ /* 0x000fe200078f18ff */
[----:B------:R-:W3:Y:S01]  /*12df0*/  S2R R19, SR_TID.X ;  /* 0x0000000000137919 */ /* 0x000ee20000002100 */
[----:B------:R-:W-:Y:S01]  /*12e00*/  FSETP.NE.FTZ.AND P5, PT, R8, RZ, PT ;  /* 0x000000ff0800720b */ /* 0x000fe20003fb5000 */
[----:B------:R-:W-:Y:S01]  /*12e10*/  BSSY B0, `(.L_x_554) ;  /* 0x000015c000007945 */ /* 0x000fe20003800000 */
[----:B------:R-:W-:Y:S01]  /*12e20*/  FSETP.NE.FTZ.AND P4, PT, R7, RZ, PT ;  /* 0x000000ff0700720b */ /* 0x000fe20003f95000 */
[----:B------:R-:W4:Y:S01]  /*12e30*/  S2R R24, SR_CTAID.Z ;  /* 0x0000000000187919 */ /* 0x000f220000002700 */
[----:B------:R-:W-:-:S02]  /*12e40*/  LOP3.LUT R13, R2, 0xffffffe0, RZ, 0xc0, !PT ;  /* 0xffffffe0020d7812 */ /* 0x000fc400078ec0ff */
[----:B------:R-:W-:Y:S01]  /*12e50*/  SHF.R.S32.HI R2, RZ, 0x3, R4 ;  /* 0x00000003ff027819 */ /* 0x000fe20000011404 */
[----:B------:R-:W1:Y:S01]  /*12e60*/  @!P1 LDC R6, c[0x0][0x2c4] ;  /* 0x0000b100ff069b82 */ /* 0x000e620000000800 */
[----:B------:R-:W-:Y:S02]  /*12e70*/  PLOP3.LUT P0, PT, PT, PT, PT, 0x8, 0x0 ;  /* 0x000000000000781c */ /* 0x000fe40003f0e170 */
[----:B------:R-:W-:Y:S02]  /*12e80*/  @!P1 PLOP3.LUT P0, PT, P3, PT, PT, 0x80, 0x0 ;  /* 0x000000000000981c */ /* 0x000fe40001f0f070 */
[----:B------:R-:W-:Y:S02]  /*12e90*/  MOV R12, 0x3f800000 ;  /* 0x3f800000000c7802 */ /* 0x000fe40000000f00 */
[----:B------:R-:W-:Y:S01]  /*12ea0*/  IADD3 R5, -R13, R5, RZ ;  /* 0x000000050d057210 */ /* 0x000fe20007ffe1ff */
[----:B--2---:R-:W-:Y:S01]  /*12eb0*/  UIMAD UR4, UR7, -0x80, UR19 ;  /* 0xffffff80070478a4 */ /* 0x004fe2000f8e0213 */
[C---:B------:R-:W-:Y:S01]  /*12ec0*/  LEA.HI.SX32 R13, R4.reuse, 0x20, 0x1d ;  /* 0x00000020040d7811 */ /* 0x040fe200078feaff */
[----:B------:R-:W2:Y:S01]  /*12ed0*/  @!P1 LDC R23, c[0x0][0x270] ;  /* 0x00009c00ff179b82 */ /* 0x000ea20000000800 */
[----:B------:R-:W3:Y:S01]  /*12ee0*/  @P5 MUFU.RCP R12, R8 ;  /* 0x00000008000c5308 */ /* 0x000ee20000001000 */
[----:B------:R-:W-:-:S02]  /*12ef0*/  LEA.HI.SX32 R4, R4, 0x40, 0x1d ;  /* 0x0000004004047811 */ /* 0x000fc400078feaff */
[----:B------:R-:W-:Y:S02]  /*12f00*/  ISETP.GE.AND P3, PT, R2, UR4, PT ;  /* 0x0000000402007c0c */ /* 0x000fe4000bf66270 */
[----:B------:R-:W-:Y:S02]  /*12f10*/  MOV R2, 0x3f800000 ;  /* 0x3f80000000027802 */ /* 0x000fe40000000f00 */
[C---:B------:R-:W-:Y:S01]  /*12f20*/  IADD3 R16, R11.reuse, -0x10, RZ ;  /* 0xfffffff00b107810 */ /* 0x040fe20007ffe0ff */
[----:B------:R-:W4:Y:S01]  /*12f30*/  @P1 LDC.64 R20, c[0x0][0x2c0] ;  /* 0x0000b000ff141b82 */ /* 0x000f220000000a00 */
[----:B------:R-:W-:Y:S02]  /*12f40*/  @P2 IADD3 R16, R11, 0x10, RZ ;  /* 0x000000100b102810 */ /* 0x000fe40007ffe0ff */
[----:B------:R-:W3:Y:S01]  /*12f50*/  @P4 MUFU.RCP R2, R7 ;  /* 0x0000000700024308 */ /* 0x000ee20000001000 */
[----:B------:R-:W-:Y:S02]  /*12f60*/  ISETP.GE.AND P2, PT, R13, UR4, PT ;  /* 0x000000040d007c0c */ /* 0x000fe4000bf46270 */
[----:B------:R-:W-:-:S02]  /*12f70*/  IADD3 R13, R11, R9, RZ ;  /* 0x000000090b0d7210 */ /* 0x000fc40007ffe0ff */
[----:B-1----:R-:W1:Y:S01]  /*12f80*/  @P0 LDC R6, c[0x0][0x2e4] ;  /* 0x0000b900ff060b82 */ /* 0x002e620000000800 */
[C---:B---3--:R-:W-:Y:S01]  /*12f90*/  FMUL.FTZ R160, R12.reuse, R160 ;  /* 0x000000a00ca07220 */ /* 0x048fe20000410000 */
        /* <DEDUP_REMOVED lines=23> */
[----:B------:R-:W-:Y:S01]  /*13110*/  F2FP.BF16.F32.PACK_AB R160, R161, R160 ;  /* 0x000000a0a1a0723e */ /* 0x000fe200000010ff */
[C---:B------:R-:W-:Y:S01]  /*13120*/  FMUL.FTZ R136, R12.reuse, R136 ;  /* 0x000000880c887220 */ /* 0x040fe20000410000 */
[----:B------:R-:W-:Y:S01]  /*13130*/  F2FP.BF16.F32.PACK_AB R162, R163, R162 ;  /* 0x000000a2a3a2723e */ /* 0x000fe200000010ff */
[----:B------:R-:W-:Y:S01]  /*13140*/  FMUL.FTZ R137, R12, R137 ;  /* 0x000000890c897220 */ /* 0x000fe20000410000 */
[----:B------:R-:W-:Y:S01]  /*13150*/  ISETP.GE.AND P0, PT, R4, UR4, PT ;  /* 0x0000000404007c0c */ /* 0x000fe2000bf06270 */
[C---:B------:R-:W-:Y:S01]  /*13160*/  FMUL.FTZ R139, R2.reuse, R139 ;  /* 0x0000008b028b7220 */ /* 0x040fe20000410000 */
[----:B------:R-:W-:Y:S01]  /*13170*/  FMUL.FTZ R138, R2, R138 ;  /* 0x0000008a028a7220 */ /* 0x000fe20000410000 */
[----:B------:R-:W-:Y:S01]  /*13180*/  F2FP.BF16.F32.PACK_AB R156, R157, R156 ;  /* 0x0000009c9d9c723e */ /* 0x000fe200000010ff */
[C---:B------:R-:W-:Y:S01]  /*13190*/  FMUL.FTZ R132, R12.reuse, R132 ;  /* 0x000000840c847220 */ /* 0x040fe20000410000 */
[----:B------:R-:W-:Y:S01]  /*131a0*/  F2FP.BF16.F32.PACK_AB R158, R159, R158 ;  /* 0x0000009e9f9e723e */ /* 0x000fe200000010ff */
[----:B------:R-:W-:Y:S01]  /*131b0*/  FMUL.FTZ R133, R12, R133 ;  /* 0x000000850c857220 */ /* 0x000fe20000410000 */
[C---:B------:R-:W-:Y:S01]  /*131c0*/  FMUL.FTZ R135, R2.reuse, R135 ;  /* 0x0000008702877220 */ /* 0x040fe20000410000 */
[----:B------:R-:W-:Y:S01]  /*131d0*/  FMUL.FTZ R134, R2, R134 ;  /* 0x0000008602867220 */ /* 0x000fe20000410000 */
[----:B------:R-:W-:Y:S01]  /*131e0*/  F2FP.BF16.F32.PACK_AB R152, R153, R152 ;  /* 0x000000989998723e */ /* 0x000fe200000010ff */
[C---:B------:R-:W-:Y:S01]  /*131f0*/  FMUL.FTZ R36, R12.reuse, R36 ;  /* 0x000000240c247220 */ /* 0x040fe20000410000 */
[----:B------:R-:W-:Y:S01]  /*13200*/  F2FP.BF16.F32.PACK_AB R154, R155, R154 ;  /* 0x0000009a9b9a723e */ /* 0x000fe200000010ff */
[----:B------:R-:W-:Y:S01]  /*13210*/  FMUL.FTZ R37, R12, R37 ;  /* 0x000000250c257220 */ /* 0x000fe20000410000 */
[----:B------:R-:W-:Y:S01]  /*13220*/  IADD3 R4, R11, R10, RZ ;  /* 0x0000000a0b047210 */ /* 0x000fe20007ffe0ff */
        /* <DEDUP_REMOVED lines=191> */
[----:B----4-:R-:W-:Y:S01]  /*13e20*/  @P1 IMAD R20, R21, R20, RZ ;  /* 0x0000001415141224 */ /* 0x010fe200078e02ff */
        /* <DEDUP_REMOVED lines=15> */
[----:B-1----:R-:W-:-:S03]  /*13f20*/  @!P1 MOV R20, R6 ;  /* 0x0000000600149202 */ /* 0x002fc60000000f00 */
        /* <DEDUP_REMOVED lines=9> */
[----:B------:R4:W-:Y:S01]  /*13fc0*/  STS [R13+0xc400], R118 ;  /* 0x00c400760d007388 */ /* 0x0009e20000000800 */
[----:B-1----:R-:W1:Y:S03]  /*13fd0*/  @P5 LDC R16, c[0x0][0x2e8] ;  /* 0x0000ba00ff105b82 */ /* 0x002e660000000800 */
[----:B------:R-:W-:Y:S04]  /*13fe0*/  STS [R17+0xc000], R120 ;  /* 0x00c0007811007388 */ /* 0x000fe80000000800 */
[----:B------:R4:W-:Y:S01]  /*13ff0*/  STS [R17+0xc400], R122 ;  /* 0x00c4007a11007388 */ /* 0x0009e20000000800 */
[----:B---3--:R-:W-:Y:S01]  /*14000*/  @P1 MOV R4, 0x1 ;  /* 0x0000000100041802 */ /* 0x008fe20000000f00 */
[----:B--2---:R-:W-:Y:S01]  /*14010*/  @!P1 IMAD R4, R6, R23, RZ ;  /* 0x0000001706049224 */ /* 0x004fe200078e02ff */
[----:B------:R-:W-:Y:S01]  /*14020*/  MOV R6, 0x7f800000 ;  /* 0x7f80000000067802 */ /* 0x000fe20000000f00 */
[----:B------:R-:W-:Y:S02]  /*14030*/  STS [R18+0xc000], R124 ;  /* 0x00c0007c12007388 */ /* 0x000fe40000000800 */
[----:B------:R-:W-:Y:S01]  /*14040*/  IMAD R22, R22, R4, RZ ;  /* 0x0000000416167224 */ /* 0x000fe200078e02ff */
[----:B------:R-:W-:Y:S01]  /*14050*/  SHF.R.S32.HI R4, RZ, 0x1f, R0 ;  /* 0x0000001fff047819 */ /* 0x000fe20000011400 */
[----:B------:R2:W-:Y:S03]  /*14060*/  STS [R18+0xc400], R126 ;  /* 0x00c4007e12007388 */ /* 0x0005e60000000800 */
[----:B------:R-:W-:Y:S01]  /*14070*/  SEL R22, R22, RZ, !P6 ;  /* 0x000000ff16167207 */ /* 0x000fe20007000000 */
[----:B------:R3:W-:Y:S01]  /*14080*/  STS [R9+0xc000], R12 ;  /* 0x00c0000c09007388 */ /* 0x0007e20000000800 */
[----:B------:R-:W-:-:S03]  /*14090*/  LOP3.LUT P6, RZ, R5, 0x3, RZ, 0xc0, !PT ;  /* 0x0000000305ff7812 */ /* 0x000fc600078cc0ff */
[----:B------:R1:W-:Y:S01]  /*140a0*/  STS [R9+0xc400], R2 ;  /* 0x00c4000209007388 */ /* 0x0003e20000000800 */
[----:B----4-:R-:W4:Y:S01]  /*140b0*/  @P1 LDC R13, c[0x0][0x2c0] ;  /* 0x0000b000ff0d1b82 */ /* 0x010f220000000800 */
[----:B------:R-:W-:Y:S01]  /*140c0*/  IMAD R20, R24, R20, R22 ;  /* 0x0000001418147224 */ /* 0x000fe200078e0216 */
[----:B------:R-:W1:Y:S06]  /*140d0*/  @P5 MUFU.LG2 R17, R8 ;  /* 0x0000000800115308 */ /* 0x000e6c0000000c00 */
[----:B------:R-:W-:Y:S01]  /*140e0*/  BAR.SYNC.DEFER_BLOCKING 0x0 ;  /* 0x0000000000007b1d */ /* 0x000fe20000010000 */
[----:B--2---:R-:W-:-:S07]  /*140f0*/  LEA.HI R18, R4, R0, RZ, 0x3 ;  /* 0x0000000004127211 */ /* 0x004fce00078f18ff */
[----:B------:R-:W2:Y:S01]  /*14100*/  @P4 LDC R4, c[0x0][0x2e8] ;  /* 0x0000ba00ff044b82 */ /* 0x000ea20000000800 */
[----:B---3--:R-:W-:Y:S02]  /*14110*/  SHF.R.S32.HI R12, RZ, 0x1f, R19 ;  /* 0x0000001fff0c7819 */ /* 0x008fe40000011413 */
[----:B------:R-:W-:Y:S02]  /*14120*/  LOP3.LUT R18, R18, 0xffffff8, RZ, 0xc0, !PT ;  /* 0x0ffffff812127812 */ /* 0x000fe400078ec0ff */
[-C--:B-1----:R-:W-:Y:S01]  /*14130*/  LEA.HI R2, R12, R19.reuse, RZ, 0x5 ;  /* 0x000000130c027211 */ /* 0x082fe200078f28ff */
[----:B------:R-:W-:Y:S01]  /*14140*/  @P5 FMUL.FTZ R17, R17, 0.69314718246459960938 ;  /* 0x3f31721811115820 */ /* 0x000fe20000410000 */
[----:B------:R-:W-:Y:S02]  /*14150*/  @!P1 MOV R13, 0x1 ;  /* 0x00000001000d9802 */ /* 0x000fe40000000f00 */
[----:B------:R-:W-:Y:S01]  /*14160*/  LOP3.LUT R2, R2, 0xffffffe0, RZ, 0xc0, !PT ;  /* 0xffffffe002027812 */ /* 0x000fe200078ec0ff */
[----:B------:R-:W-:Y:S01]  /*14170*/  @P5 FFMA.FTZ R6, R164, R16, R17 ;  /* 0x00000010a4065223 */ /* 0x000fe20000010011 */
[----:B------:R-:W-:Y:S01]  /*14180*/  IADD3 R18, R0, -R18, RZ ;  /* 0x8000001200127210 */ /* 0x000fe20007ffe0ff */
[----:B----4-:R-:W-:Y:S01]  /*14190*/  IMAD R0, R13, UR7, RZ ;  /* 0x000000070d007c24 */ /* 0x010fe2000f8e02ff */
[-C--:B------:R-:W-:Y:S01]  /*141a0*/  IADD3 R2, -R2, R19.reuse, RZ ;  /* 0x0000001302027210 */ /* 0x080fe20007ffe1ff */
[----:B------:R1:W3:Y:S01]  /*141b0*/  LDS.128 R8, [R230+0x3000] ;  /* 0x00300000e6087984 */ /* 0x0002e20000000c00 */
[----:B------:R-:W-:-:S02]  /*141c0*/  LEA.HI R12, R12, R19, RZ, 0x3 ;  /* 0x000000130c0c7211 */ /* 0x000fc400078f18ff */
[----:B------:R-:W-:Y:S02]  /*141d0*/  SHF.R.S32.HI R5, RZ, 0x1f, R2 ;  /* 0x0000001fff057819 */ /* 0x000fe40000011402 */
[----:B------:R-:W-:Y:S02]  /*141e0*/  SHF.L.U32 R0, R0, 0x7, RZ ;  /* 0x0000000700007819 */ /* 0x000fe400000006ff */
[----:B------:R-:W-:Y:S02]  /*141f0*/  LEA.HI R5, R5, R2, RZ, 0x2 ;  /* 0x0000000205057211 */ /* 0x000fe400078f10ff */
[----:B------:R-:W-:Y:S02]  /*14200*/  SHF.R.S32.HI R17, RZ, 0x1f, R0 ;  /* 0x0000001fff117819 */ /* 0x000fe40000011400 */
[----:B------:R-:W-:Y:S02]  /*14210*/  IADD3 R0, P5, P1, R0, R14, R20 ;  /* 0x0000000e00007210 */ /* 0x000fe400079be014 */
[----:B------:R-:W-:-:S02]  /*14220*/  LOP3.LUT R2, R12, 0xfffffff8, RZ, 0xc0, !PT ;  /* 0xfffffff80c027812 */ /* 0x000fc400078ec0ff */
[----:B------:R-:W-:Y:S02]  /*14230*/  SHF.R.S32.HI R5, RZ, 0x2, R5 ;  /* 0x00000002ff057819 */ /* 0x000fe40000011405 */
[----:B------:R-:W-:Y:S02]  /*14240*/  SHF.R.S32.HI R20, RZ, 0x1f, R20 ;  /* 0x0000001fff147819 */ /* 0x000fe40000011414 */
[----:B------:R-:W-:Y:S01]  /*14250*/  MOV R16, 0x7f800000 ;  /* 0x7f80000000107802 */ /* 0x000fe20000000f00 */
[----:B--2---:R-:W-:Y:S01]  /*14260*/  @P4 FFMA.FTZ R16, R3, R4, R7 ;  /* 0x0000000403104223 */ /* 0x004fe20000010007 */
[----:B------:R-:W-:Y:S02]  /*14270*/  IADD3 R19, -R2, R19, RZ ;  /* 0x0000001302137210 */ /* 0x000fe40007ffe1ff */
[----:B------:R-:W-:Y:S02]  /*14280*/  LEA R18, R18, R5, 0x4 ;  /* 0x0000000512127211 */ /* 0x000fe400078e20ff */
[----:B------:R-:W-:Y:S01]  /*14290*/  IADD3.X R17, R17, R15, R20, P5, P1 ;  /* 0x0000000f11117210 */ /* 0x000fe20002fe2414 */
[----:B-1----:R-:W-:Y:S06]  /*142a0*/  @P6 BRA `(.L_x_555) ;  /* 0x0000000000486947 */ /* 0x002fec0003800000 */
        /* <DEDUP_REMOVED lines=18> */
.L_x_555:
[----:B------:R-:W-:Y:S05]  /*143d0*/  BSYNC B0 ;  /* 0x0000000000007941 */ /* 0x000fea0003800000 */
.L_x_554:
[----:B------:R-:W-:Y:S01]  /*143e0*/  IMAD.SHL.U32 R0, R19, 0x8, RZ ;  /* 0x0000000813007824 */ /* 0x000fe200078e00ff */
[----:B------:R-:W-:Y:S01]  /*143f0*/  SHF.R.S32.HI R26, RZ, 0x1f, R24 ;  /* 0x0000001fff1a7819 */ /* 0x000fe20000011418 */
[----:B-1----:R-:W-:Y:S01]  /*14400*/  IMAD.U32 R2, RZ, RZ, UR18 ;  /* 0x00000012ff027e24 */ /* 0x002fe2000f8e00ff */
[----:B------:R-:W-:Y:S01]  /*14410*/  SHF.R.S32.HI R12, RZ, 0x3, R12 ;  /* 0x00000003ff0c7819 */ /* 0x000fe2000001140c */
[----:B------:R1:W2:Y:S01]  /*14420*/  LDS.128 R20, [R230] ;  /* 0x00000000e6147984 */ /* 0x0002a20000000c00 */
[----:B------:R-:W-:Y:S01]  /*14430*/  SHF.R.S32.HI R4, RZ, 0x1f, R0 ;  /* 0x0000001fff047819 */ /* 0x000fe20000011400 */
[----:B------:R-:W-:Y:S01]  /*14440*/  BSSY B0, `(.L_x_556) ;  /* 0x0000022000007945 */ /* 0x000fe20003800000 */
[----:B------:R-:W-:Y:S01]  /*14450*/  IADD3 R6, P1, R0, UR6, RZ ;  /* 0x0000000600067c10 */ /* 0x000fe2000ff3e0ff */
[----:B------:R-:W-:Y:S01]  /*14460*/  ULDC.64 UR6, c[0x0][0x2a0] ;  /* 0x0000a80000067ab9 */ /* 0x000fe20000000a00 */
[----:B------:R-:W-:Y:S01]  /*14470*/  IADD3 R3, R12, 0x60, RZ ;  /* 0x000000600c037810 */ /* 0x000fe20007ffe0ff */
[----:B------:R-:W-:Y:S01]  /*14480*/  IMAD R26, R26, UR6, RZ ;  /* 0x000000061a1a7c24 */ /* 0x000fe2000f8e02ff */
[----:B------:R-:W-:Y:S01]  /*14490*/  SHF.R.S32.HI R13, RZ, 0x1f, R12 ;  /* 0x0000001fff0d7819 */ /* 0x000fe2000001140c */
[----:B------:R1:W4:Y:S01]  /*144a0*/  LDS.128 R16, [R230+0x4000] ;  /* 0x00400000e6107984 */ /* 0x0003220000000c00 */
[----:B------:R-:W-:Y:S01]  /*144b0*/  IADD3.X R7, R4, UR8, RZ, P1, !PT ;  /* 0x0000000804077c10 */ /* 0x000fe20008ffe4ff */
[----:B------:R-:W-:Y:S01]  /*144c0*/  IMAD R26, R24, UR7, R26 ;  /* 0x00000007181a7c24 */ /* 0x000fe2000f8e021a */
        /* <DEDUP_REMOVED lines=25> */
.L_x_557:
[----:B------:R-:W-:Y:S05]  /*14660*/  BSYNC B0 ;  /* 0x0000000000007941 */ /* 0x000fea0003800000 */
.L_x_556:
        /* <DEDUP_REMOVED lines=27> */
.L_x_559:
[----:B------:R-:W-:Y:S05]  /*14820*/  BSYNC B0 ;  /* 0x0000000000007941 */ /* 0x000fea0003800000 */
.L_x_558:
        /* <DEDUP_REMOVED lines=27> */
.L_x_561:
[----:B------:R-:W-:Y:S05]  /*149e0*/  BSYNC B0 ;  /* 0x0000000000007941 */ /* 0x000fea0003800000 */
.L_x_560:
        /* <DEDUP_REMOVED lines=27> */
.L_x_562:
        /* <DEDUP_REMOVED lines=14> */
.L_x_2397:


//--------------------- .text._ZN5flash16flash_fwd_kernelI23Flash_fwd_kernel_traitsILi256ELi128ELi64ELi8ELb0ELb0EN7cutlass10bfloat16_tE19Flash_kernel_traitsILi256ELi128ELi64ELi8ES3_EELb0ELb0ELb1ELb1ELb0ELb0ELb0ELb0EEEvNS_16Flash_fwd_paramsE --------------------------
	.section	.text._ZN5flash16flash_fwd_kernelI23Flash_fwd_kernel_traitsILi256ELi128ELi64ELi8ELb0ELb0EN7cutlass10bfloat16_tE19Flash_kernel_traitsILi256ELi128ELi64ELi8ES3_EELb0ELb0ELb1ELb1ELb0ELb0ELb0ELb0EEEvNS_16Flash_fwd_paramsE,"ax",@progbits
	.align	128
        .global         _ZN5flash16flash_fwd_kernelI23Flash_fwd_kernel_traitsILi256ELi128ELi64ELi8ELb0ELb0EN7cutlass10bfloat16_tE19Flash_kernel_traitsILi256ELi128ELi64ELi8ES3_EELb0ELb0ELb1ELb1ELb0ELb0ELb0ELb0EEEvNS_16Flash_fwd_paramsE
        .type           _ZN5flash16flash_fwd_kernelI23Flash_fwd_kernel_traitsILi256ELi128ELi64ELi8ELb0ELb0EN7cutlass10bfloat16_tE19Flash_kernel_traitsILi256ELi128ELi64ELi8ES3_EELb0ELb0ELb1ELb1ELb0ELb0ELb0ELb0EEEvNS_16Flash_fwd_paramsE,@function
        .size           _ZN5flash16flash_fwd_kernelI23Flash_fwd_kernel_traitsILi256ELi128ELi64ELi8ELb0ELb0EN7cutlass10bfloat16_tE19Flash_kernel_traitsILi256ELi128ELi64ELi8ES3_EELb0ELb0ELb1ELb1ELb0ELb0ELb0ELb0EEEvNS_16Flash_fwd_paramsE,(.L_x_2398 - _ZN5flash16flash_fwd_kernelI23Flash_fwd_kernel_traitsILi256ELi128ELi64ELi8ELb0ELb0EN7cutlass10bfloat16_tE19Flash_kernel_traitsILi256ELi128ELi64ELi8ES3_EELb0ELb0ELb1ELb1ELb0ELb0ELb0ELb0EEEvNS_16Flash_fwd_paramsE)
        .other          _ZN5flash16flash_fwd_kernelI23Flash_fwd_kernel_traitsILi256ELi128ELi64ELi8ELb0ELb0EN7cutlass10bfloat16_tE19Flash_kernel_traitsILi256ELi128ELi64ELi8ES3_EELb0ELb0ELb1ELb1ELb0ELb0ELb0ELb0EEEvNS_16Flash_fwd_paramsE,@"STO_CUDA_ENTRY STV_DEFAULT"
_ZN5flash16flash_fwd_kernelI23Flash_fwd_kernel_traitsILi256ELi128ELi64ELi8ELb0ELb0EN7cutlass10bfloat16_tE19Flash_kernel_traitsILi256ELi128ELi64ELi8ES3_EELb0ELb0ELb1ELb1ELb0ELb0ELb0ELb0EEEvNS_16Flash_fwd_paramsE:
.text._ZN5flash16flash_fwd_kernelI23Flash_fwd_kernel_traitsILi256ELi128ELi64ELi8ELb0ELb0EN7cutlass10bfloat16_tE19Flash_kernel_traitsILi256ELi128ELi64ELi8ES3_EELb0ELb0ELb1ELb1ELb0ELb0ELb0ELb0EEEvNS_16Flash_fwd_paramsE:
        /* <DEDUP_REMOVED lines=55> */
.L_x_563:
[----:B------:R-:W-:-:S05]  /*0370*/  ULDC UR8, c[0x0][0x2c8] ;  /* 0x0000b20000087ab9 */ /* 0x000fca0000000800 */
.L_x_564:
        /* <DEDUP_REMOVED lines=65> */
[--C-:B------:R-:W-:Y:S01]  /*0790*/  SHF.R.S32.HI R11, RZ, 0x1f, R10.reuse ;  /* 0x0000001fff0b7819 */ /* 0x100fe2000001140a */
[----:B------:R-:W-:Y:S01]  /*07a0*/  ULDC.U8 UR9, c[0x0][0x3d8] ;  /* 0x0000f60000097ab9 */ /* 0x000fe20000000000 */
[----:B------:R-:W-:Y:S01]  /*07b0*/  @!UP1 UIMAD UR6, UR29, UR5, UR6 ;  /* 0x000000051d0692a4 */ /* 0x000fe2000f8e0206 */
[C---:B------:R-:W-:Y:S01]  /*07c0*/  ISETP.NE.AND P3, PT, R0.reuse, RZ, PT ;  /* 0x000000ff0000720c */ /* 0x040fe20003f65270 */
[----:B------:R-:W-:Y:S01]  /*07d0*/  UISETP.NE.AND UP3, UPT, UR9, URZ, UPT ;  /* 0x0000003f0900728c */ /* 0x000fe2000bf65270 */
[----:B------:R-:W-:Y:S01]  /*07e0*/  IMAD.SHL.U32 R0, R0, 0x8, RZ ;  /* 0x0000000800007824 */ /* 0x000fe200078e00ff */
[----:B------:R-:W-:Y:S01]  /*07f0*/  UISETP.NE.AND UP0, UPT, UR9, URZ, !UP2 ;  /* 0x0000003f0900728c */ /* 0x000fe2000d705270 */
[----:B------:R-:W-:Y:S01]  /*0800*/  VIADD R14, R10, 0x20 ;  /* 0x000000200a0e7836 */ /* 0x000fe20000000000 */
        /* <DEDUP_REMOVED lines=62> */
.L_x_567:
[----:B------:R-:W-:Y:S05]  /*0bf0*/  BSYNC B0 ;  /* 0x0000000000007941 */ /* 0x000fea0003800000 */
.L_x_566:
        /* <DEDUP_REMOVED lines=25> */
.L_x_569:
[----:B------:R-:W-:Y:S05]  /*0d90*/  BSYNC B0 ;  /* 0x0000000000007941 */ /* 0x000fea0003800000 */
.L_x_568:
        /* <DEDUP_REMOVED lines=24> */
.L_x_571:
[----:B------:R-:W-:Y:S05]  /*0f20*/  BSYNC B0 ;  /* 0x0000000000007941 */ /* 0x000fea0003800000 */
.L_x_570:
        /* <DEDUP_REMOVED lines=27> */
.L_x_573:
[----:B------:R-:W-:Y:S05]  /*10e0*/  BSYNC B0 ;  /* 0x0000000000007941 */ /* 0x000fea0003800000 */
.L_x_572:
        /* <DEDUP_REMOVED lines=10> */
.L_x_575:
[----:B------:R-:W-:Y:S05]  /*1190*/  BSYNC B0 ;  /* 0x0000000000007941 */ /* 0x000fea0003800000 */
.L_x_574:
        /* <DEDUP_REMOVED lines=10> */
.L_x_577:
[----:B------:R-:W-:Y:S05]  /*1240*/  BSYNC B0 ;  /* 0x0000000000007941 */ /* 0x000fea0003800000 */
.L_x_576:
        /* <DEDUP_REMOVED lines=10> */
.L_x_579:
[----:B------:R-:W-:Y:S05]  /*12f0*/  BSYNC B0 ;  /* 0x0000000000007941 */ /* 0x000fea0003800000 */
.L_x_578:
        /* <DEDUP_REMOVED lines=10> */
.L_x_565:
        /* <DEDUP_REMOVED lines=34> */
.L_x_580:
[----:B------:R-:W-:Y:S01]  /*15c0*/  ULDC UR4, c[0x0][0x278] ;  /* 0x00009e0000047ab9 */ /* 0x000fe20000000800 */
[----:B------:R-:W1:Y:S01]  /*15d0*/  S2R R2, SR_CTAID.Z ;  /* 0x0000000000027919 */ /* 0x000e620000002700 */
[----:B------:R-:W-:Y:S01]  /*15e0*/  IMAD.U32 R0, RZ, RZ, UR4 ;  /* 0x00000004ff007e24 */ /* 0x000fe2000f8e00ff */
[----:B------:R-:W-:Y:S01]  /*15f0*/  SHF.R.S32.HI R24, RZ, 0x1f, R103 ;  /* 0x0000001fff187819 */ /* 0x000fe20000011467 */
[----:B------:R-:W-:Y:S01]  /*1600*/  @UP0 UIADD3 UR7, UR6, UR7, URZ ;  /* 0x0000000706070290 */ /* 0x000fe2000fffe03f */
[----:B------:R-:W-:Y:S01]  /*1610*/  IMAD.MOV.U32 R27, RZ, RZ, R5 ;  /* 0x000000ffff1b7224 */ /* 0x000fe200078e0005 */
[----:B------:R-:W-:Y:S01]  /*1620*/  USHF.R.S32.HI UR21, URZ, 0x1f, UR32 ;  /* 0x0000001f3f157899 */ /* 0x000fe20008011420 */
[----:B------:R-:W-:Y:S02]  /*1630*/  IABS R0, R0 ;  /* 0x0000000000007213 */ /* 0x000fe40000000000 */
[----:B------:R-:W-:Y:S02]  /*1640*/  LEA.HI R6, R24, R103, RZ, 0x6 ;  /* 0x0000006718067211 */ /* 0x000fe400078f30ff */
[----:B------:R-:W-:-:S03]  /*1650*/  R2UR UR9, R0 ;  /* 0x00000000000972ca */ /* 0x000fc600000e0000 */
[----:B------:R-:W-:-:S10]  /*1660*/  IMAD.SHL.U32 R6, R6, 0x8, RZ ;  /* 0x0000000806067824 */ /* 0x000fd400078e00ff */
[----:B------:R-:W2:Y:S08]  /*1670*/  I2F.RP R0, UR9 ;  /* 0x0000000900007d06 */ /* 0x000eb00008209400 */
[----:B--2---:R-:W2:Y:S02]  /*1680*/  MUFU.RCP R0, R0 ;  /* 0x0000000000007308 */ /* 0x004ea40000001000 */
[----:B--2---:R-:W-:-:S06]  /*1690*/  VIADD R0, R0, 0xffffffe ;  /* 0x0ffffffe00007836 */ /* 0x004fcc0000000000 */
[----:B------:R-:W2:Y:S02]  /*16a0*/  F2I.FTZ.U32.TRUNC.NTZ R0, R0 ;  /* 0x0000000000007305 */ /* 0x000ea4000021f000 */
[----:B--2---:R-:W-:Y:S02]  /*16b0*/  R2UR UR11, R0 ;  /* 0x00000000000b72ca */ /* 0x004fe400000e0000 */
[----:B-1----:R-:W-:Y:S02]  /*16c0*/  IABS R0, R2 ;  /* 0x0000000200007213 */ /* 0x002fe40000000000 */
[----:B------:R-:W-:Y:S02]  /*16d0*/  LEA.HI R2, R24, R103, RZ, 0x3 ;  /* 0x0000006718027211 */ /* 0x000fe400078f18ff */
[----:B------:R-:W-:Y:S02]  /*16e0*/  R2UR UR5, R0 ;  /* 0x00000000000572ca */ /* 0x000fe400000e0000 */
[----:B------:R-:W-:-:S02]  /*16f0*/  SHF.R.S32.HI R4, RZ, 0x3, R2 ;  /* 0x00000003ff047819 */ /* 0x000fc40000011402 */
[----:B------:R-:W-:-:S03]  /*1700*/  LOP3.LUT R0, R2, 0xfffffff8, RZ, 0xc0, !PT ;  /* 0xfffffff802007812 */ /* 0x000fc600078ec0ff */
[----:B------:R-:W-:Y:S01]  /*1710*/  UIADD3 UR10, URZ, -UR11, URZ ;  /* 0x8000000b3f0a7290 */ /* 0x000fe2000fffe03f */
[----:B------:R1:W-:Y:S01]  /*1720*/  STL [R1+0x8], R4 ;  /* 0x0000080401007387 */ /* 0x0003e20000100800 */
[--C-:B------:R-:W-:Y:S02]  /*1730*/  IMAD.MOV.U32 R26, RZ, RZ, R4.reuse ;  /* 0x000000ffff1a7224 */ /* 0x100fe400078e0004 */
[----:B------:R-:W-:Y:S01]  /*1740*/  UIMAD UR14, UR10, UR9, URZ ;  /* 0x000000090a0e72a4 */ /* 0x000fe2000f8e023f */
[----:B------:R-:W-:Y:S02]  /*1750*/  IMAD.MOV.U32 R26, RZ, RZ, R4 ;  /* 0x000000ffff1a7224 */ /* 0x000fe400078e0004 */
[----:B------:R-:W-:Y:S01]  /*1760*/  UMOV UR10, URZ ;  /* 0x0000003f000a7c82 */ /* 0x000fe20008000000 */
[----:B------:R-:W-:Y:S01]  /*1770*/  IMAD.IADD R28, R103, 0x1, -R0 ;  /* 0x00000001671c7824 */ /* 0x000fe200078e0a00 */
[----:B------:R-:W-:Y:S01]  /*1780*/  UIMAD.WIDE.U32 UR10, UR11, UR14, UR10 ;  /* 0x0000000e0b0a72a5 */ /* 0x000fe2000f8e000a */
[----:B------:R-:W-:-:S02]  /*1790*/  IMAD.SHL.U32 R0, R26, 0x40, RZ ;  /* 0x000000401a007824 */ /* 0x000fc400078e00ff */
[----:B------:R-:W-:Y:S01]  /*17a0*/  VIADD R2, R26, 0x40 ;  /* 0x000000401a027836 */ /* 0x000fe20000000000 */
[----:B------:R-:W-:Y:S01]  /*17b0*/  UIMAD.WIDE.U32 UR10, UR11, UR5, URZ ;  /* 0x000000050b0a72a5 */ /* 0x000fe2000f8e003f */
[----:B------:R-:W-:Y:S01]  /*17c0*/  IMAD.SHL.U32 R134, R28, 0x8, RZ ;  /* 0x000000081c867824 */ /* 0x000fe200078e00ff */
[----:B------:R-:W-:-:S04]  /*17d0*/  LOP3.LUT R0, R0, 0x1c0, RZ, 0xc0, !PT ;  /* 0x000001c000007812 */ /* 0x000fc800078ec0ff */
[----:B------:R-:W-:Y:S01]  /*17e0*/  SHF.R.S32.HI R135, RZ, 0x1f, R134 ;  /* 0x0000001fff877819 */ /* 0x000fe20000011486 */
[----:B------:R-:W-:Y:S02]  /*17f0*/  UMOV UR22, UR11 ;  /* 0x0000000b00167c82 */ /* 0x000fe40008000000 */
[----:B------:R-:W-:-:S04]  /*1800*/  UIADD3 UR10, -UR22, URZ, URZ ;  /* 0x0000003f160a7290 */ /* 0x000fc8000fffe13f */
[----:B------:R-:W-:-:S03]  /*1810*/  UIMAD UR5, UR9, UR10, UR5 ;  /* 0x0000000a090572a4 */ /* 0x000fc6000f8e0205 */
[----:B------:R-:W-:Y:S01]  /*1820*/  @UP0 ULDC.64 UR10, c[0x0][0x250] ;  /* 0x00009400000a0ab9 */ /* 0x000fe20000000a00 */
[----:B------:R-:W-:Y:S02]  /*1830*/  UISETP.GT.U32.AND UP1, UPT, UR9, UR5, UPT ;  /* 0x000000050900728c */ /* 0x000fe4000bf24070 */
[----:B------:R-:W-:Y:S02]  /*1840*/  @UP0 UIMAD.WIDE.U32 UR14, UR7, UR10, URZ ;  /* 0x0000000a070e02a5 */ /* 0x000fe4000f8e003f */
[----:B------:R-:W-:-:S04]  /*1850*/  @UP0 UIMAD UR7, UR7, UR11, URZ ;  /* 0x0000000b070702a4 */ /* 0x000fc8000f8e023f */
[----:B------:R-:W-:Y:S01]  /*1860*/  @UP0 UIADD3 UR27, UR15, UR7, URZ ;  /* 0x000000070f1b0290 */ /* 0x000fe2000fffe03f */
[----:B------:R-:W-:Y:S02]  /*1870*/  @UP0 UMOV UR30, UR14 ;  /* 0x0000000e001e0c82 */ /* 0x000fe40008000000 */
[----:B------:R-:W-:Y:S02]  /*1880*/  @!UP1 UIADD3 UR5, UR5, -UR9, URZ ;  /* 0x8000000905059290 */ /* 0x000fe4000fffe03f */
[----:B------:R-:W-:Y:S02]  /*1890*/  @!UP1 UIADD3 UR22, UR22, 0x1, URZ ;  /* 0x0000000116169890 */ /* 0x000fe4000fffe03f */
[----:B------:R-:W-:Y:S02]  /*18a0*/  UISETP.GE.U32.AND UP2, UPT, UR5, UR9, UPT ;  /* 0x000000090500728c */ /* 0x000fe4000bf46070 */
[----:B------:R-:W-:Y:S02]  /*18b0*/  ULOP3.LUT UR9, UR32, UR4, URZ, 0x3c, !UPT ;  /* 0x0000000420097292 */ /* 0x000fe4000f8e3c3f */
[----:B------:R-:W-:-:S02]  /*18c0*/  UIADD3 UR5, -UR31, UR19, URZ ;  /* 0x000000131f057290 */ /* 0x000fc4000fffe13f */
[----:B------:R-:W-:-:S04]  /*18d0*/  UISETP.GE.AND UP1, UPT, UR9, URZ, UPT ;  /* 0x0000003f0900728c */ /* 0x000fc8000bf26270 */
[----:B------:R-:W-:Y:S01]  /*18e0*/  ISETP.GE.AND P4, PT, R2, UR5, PT ;  /* 0x0000000502007c0c */ /* 0x000fe2000bf86270 */
[----:B------:R-:W-:Y:S01]  /*18f0*/  @UP2 UIADD3 UR22, UR22, 0x1, URZ ;  /* 0x0000000116162890 */ /* 0x000fe2000fffe03f */
[----:B------:R-:W-:Y:S01]  /*1900*/  LOP3.LUT R2, R0, 0x38, R134, 0xf8, !PT ;  /* 0x0000003800027812 */ /* 0x000fe200078ef886 */
[----:B------:R-:W-:Y:S01]  /*1910*/  UISETP.NE.AND UP2, UPT, UR4, URZ, UPT ;  /* 0x0000003f0400728c */ /* 0x000fe2000bf45270 */
[----:B------:R-:W-:-:S03]  /*1920*/  SHF.R.U32.HI R0, RZ, 0x3, R0 ;  /* 0x00000003ff007819 */ /* 0x000fc60000011600 */
[----:B------:R-:W-:Y:S01]  /*1930*/  @!UP1 UIADD3 UR22, -UR22, URZ, URZ ;  /* 0x0000003f16169290 */ /* 0x000fe2000fffe13f */
[----:B------:R-:W-:-:S06]  /*1940*/  LOP3.LUT R5, R2, R0, RZ, 0x3c, !PT ;  /* 0x0000000002057212 */ /* 0x000fcc00078e3cff */
[----:B------:R-:W-:-:S04]  /*1950*/  @!UP2 ULOP3.LUT UR22, URZ, UR4, URZ, 0x33, !UPT ;  /* 0x000000043f16a292 */ /* 0x000fc8000f8e333f */
[----:B------:R-:W-:Y:S01]  /*1960*/  USHF.R.S32.HI UR14, URZ, 0x1f, UR22 ;  /* 0x0000001f3f0e7899 */ /* 0x000fe20008011416 */
[----:B-1----:R-:W-:Y:S11]  /*1970*/  @P0 BRA `(.L_x_581) ;  /* 0x0000000000340947 */ /* 0x002ff60003800000 */
        /* <DEDUP_REMOVED lines=13> */
.L_x_581:
[----:B------:R-:W-:Y:S01]  /*1a50*/  ULDC.64 UR6, c[0x0][0x258] ;  /* 0x0000960000067ab9 */ /* 0x000fe20000000a00 */
[C---:B------:R-:W-:Y:S01]  /*1a60*/  IADD3 R2, P0, R134.reuse, UR20, RZ ;  /* 0x0000001486027c10 */ /* 0x040fe2000ff1e0ff */
[----:B------:R-:W1:Y:S01]  /*1a70*/  S2UR UR4, SR_CgaCtaId ;  /* 0x00000000000479c3 */ /* 0x000e620000008800 */
[----:B------:R-:W-:Y:S01]  /*1a80*/  UIMAD UR15, UR21, UR6, URZ ;  /* 0x00000006150f72a4 */ /* 0x000fe2000f8e023f */
[----:B------:R-:W-:Y:S01]  /*1a90*/  SHF.R.S32.HI R27, RZ, 0x1f, R26 ;  /* 0x0000001fff1b7819 */ /* 0x000fe2000001141a */
[C---:B------:R-:W-:Y:S01]  /*1aa0*/  VIADD R108, R134.reuse, 0x40 ;  /* 0x00000040866c7836 */ /* 0x040fe20000000000 */
[----:B------:R-:W-:Y:S01]  /*1ab0*/  IADD3.X R3, R135, UR8, RZ, P0, !PT ;  /* 0x0000000887037c10 */ /* 0x000fe200087fe4ff */
[----:B------:R-:W-:Y:S01]  /*1ac0*/  IMAD.U32 R0, RZ, RZ, UR6 ;  /* 0x00000006ff007e24 */ /* 0x000fe2000f8e00ff */
[----:B------:R-:W-:Y:S01]  /*1ad0*/  UIMAD UR15, UR32, UR7, UR15 ;  /* 0x00000007200f72a4 */ /* 0x000fe2000f8e020f */
[C---:B------:R-:W-:Y:S01]  /*1ae0*/  IADD3 R107, R134.reuse, 0x80, RZ ;  /* 0x00000080866b7810 */ /* 0x040fe20007ffe0ff */
[----:B------:R-:W-:Y:S01]  /*1af0*/  ULDC.64 UR8, c[0x0][0x260] ;  /* 0x0000980000087ab9 */ /* 0x000fe20000000a00 */
[----:B------:R-:W-:Y:S01]  /*1b00*/  VIADD R106, R134, 0xc0 ;  /* 0x000000c0866a7836 */ /* 0x000fe20000000000 */
[----:B------:R-:W-:Y:S01]  /*1b10*/  ULDC.64 UR6, c[0x0][0x268] ;  /* 0x00009a0000067ab9 */ /* 0x000fe20000000a00 */
[----:B------:R-:W-:Y:S01]  /*1b20*/  MOV R29, UR8 ;  /* 0x00000008001d7c02 */ /* 0x000fe20008000f00 */
[----:B------:R2:W-:Y:S01]  /*1b30*/  STL [R1+0xc], R27 ;  /* 0x00000c1b01007387 */ /* 0x0005e20000100800 */
[----:B------:R-:W-:Y:S01]  /*1b40*/  IMAD.U32 R25, RZ, RZ, UR6 ;  /* 0x00000006ff197e24 */ /* 0x000fe2000f8e00ff */
[----:B------:R-:W-:Y:S01]  /*1b50*/  ISETP.GE.AND P0, PT, R26, UR5, PT ;  /* 0x000000051a007c0c */ /* 0x000fe2000bf06270 */
[----:B------:R-:W-:Y:S01]  /*1b60*/  UMOV UR37, 0x400 ;  /* 0x0000040000257882 */ /* 0x000fe20000000000 */
[----:B------:R2:W-:Y:S01]  /*1b70*/  STL [R1+0x44], R108 ;  /* 0x0000446c01007387 */ /* 0x0005e20000100800 */
[----:B------:R-:W-:Y:S01]  /*1b80*/  IMAD.WIDE.U32 R14, R0, UR32, R2 ;  /* 0x00000020000e7c25 */ /* 0x000fe2000f8e0002 */
[----:B------:R-:W-:Y:S01]  /*1b90*/  UIMAD UR36, UR14, UR8, URZ ;  /* 0x000000080e2472a4 */ /* 0x000fe2000f8e023f */
[----:B------:R-:W-:Y:S01]  /*1ba0*/  MOV R0, UR18 ;  /* 0x0000001200007c02 */ /* 0x000fe20008000f00 */
[----:B------:R2:W-:Y:S01]  /*1bb0*/  STL [R1+0x40], R107 ;  /* 0x0000406b01007387 */ /* 0x0005e20000100800 */
[----:B------:R-:W-:Y:S01]  /*1bc0*/  VIADD R4, R26, 0x60 ;  /* 0x000000601a047836 */ /* 0x000fe20000000000 */
[----:B------:R-:W-:Y:S01]  /*1bd0*/  LOP3.LUT R5, R5, 0xfffffe00, R6, 0xf8, !PT ;  /* 0xfffffe0005057812 */ /* 0x000fe200078ef806 */
[----:B------:R-:W-:Y:S01]  /*1be0*/  UIADD3 UR20, UR23, -0x1, URZ ;  /* 0xffffffff17147890 */ /* 0x000fe2000fffe03f */
[----:B------:R2:W-:Y:S01]  /*1bf0*/  STL [R1+0x48], R106 ;  /* 0x0000486a01007387 */ /* 0x0005e20000100800 */
[----:B-1----:R-:W-:Y:S01]  /*1c00*/  ULEA UR4, UR4, UR37, 0x18 ;  /* 0x0000002504047291 */ /* 0x002fe2000f8ec03f */
[----:B------:R-:W-:Y:S01]  /*1c10*/  IADD3 R13, R15, UR15, RZ ;  /* 0x0000000f0f0d7c10 */ /* 0x000fe2000fffe0ff */
[----:B------:R-:W-:Y:S01]  /*1c20*/  UIMAD UR37, UR14, UR6, URZ ;  /* 0x000000060e2572a4 */ /* 0x000fe2000f8e023f */
[----:B------:R2:W-:Y:S01]  /*1c30*/  STL [R1+0x60], R29 ;  /* 0x0000601d01007387 */ /* 0x0005e20000100800 */
[----:B------:R-:W-:Y:S01]  /*1c40*/  UIMAD UR36, UR22, UR9, UR36 ;  /* 0x00000009162472a4 */ /* 0x000fe2000f8e0224 */
[----:B------:R-:W-:Y:S01]  /*1c50*/  BSSY B0, `(.L_x_582) ;  /* 0x0000035000007945 */ /* 0x000fe20003800000 */
[----:B------:R-:W-:Y:S01]  /*1c60*/  UIMAD UR37, UR22, UR7, UR37 ;  /* 0x00000007162572a4 */ /* 0x000fe2000f8e0225 */
[----:B------:R2:W-:Y:S01]  /*1c70*/  STL [R1+0x78], R25 ;  /* 0x0000781901007387 */ /* 0x0005e20000100800 */
[----:B------:R-:W-:Y:S01]  /*1c80*/  ISETP.GE.AND P5, PT, R4, UR5, PT ;  /* 0x0000000504007c0c */ /* 0x000fe2000bfa6270 */
[----:B------:R-:W-:Y:S01]  /*1c90*/  VIADD R23, R26, 0x20 ;  /* 0x000000201a177836 */ /* 0x000fe20000000000 */
[----:B------:R-:W-:Y:S01]  /*1ca0*/  LEA R227, R5, UR4, 0x1 ;  /* 0x0000000405e37c11 */ /* 0x000fe2000f8e08ff */
[----:B------:R-:W-:-:S04]  /*1cb0*/  IMAD.WIDE R10, R0, 0x80, R26 ;  /* 0x00000080000a7825 */ /* 0x000fc800078e021a */
[----:B------:R-:W-:Y:S01]  /*1cc0*/  IMAD.WIDE.U32 R20, R26, UR12, R134 ;  /* 0x0000000c1a147c25 */ /* 0x000fe2000f8e0086 */
        /* <DEDUP_REMOVED lines=45> */
.L_x_583:
[----:B------:R-:W-:Y:S05]  /*1fa0*/  BSYNC B0 ;  /* 0x0000000000007941 */ /* 0x000fea0003800000 */
.L_x_582:
[----:B------:R-:W-:Y:S01]  /*1fb0*/  ISETP.GE.AND P0, PT, R23, UR5, PT ;  /* 0x0000000517007c0c */ /* 0x000fe2000bf06270 */
[----:B------:R-:W-:Y:S01]  /*1fc0*/  IMAD R0, R27, UR12, RZ ;  /* 0x0000000c1b007c24 */ /* 0x000fe2000f8e02ff */
[----:B------:R-:W-:Y:S01]  /*1fd0*/  UIMAD UR14, UR20, -0x40, UR33 ;  /* 0xffffffc0140e78a4 */ /* 0x000fe2000f8e0221 */
[----:B------:R-:W-:Y:S01]  /*1fe0*/  BSSY B0, `(.L_x_584) ;  /* 0x0000033000007945 */ /* 0x000fe20003800000 */
[----:B------:R-:W-:Y:S01]  /*1ff0*/  IADD3 R16, P6, R20, UR28, RZ ;  /* 0x0000001c14107c10 */ /* 0x000fe2000ffde0ff */
[----:B------:R-:W-:-:S08]  /*2000*/  IMAD R22, R26, UR13, R0 ;  /* 0x0000000d1a167c24 */ /* 0x000fd0000f8e0200 */
[----:B------:R-:W-:Y:S05]  /*2010*/  @P0 BRA `(.L_x_585) ;  /* 0x0000000000bc0947 */ /* 0x000fea0003800000 */
[----:B------:R-:W-:Y:S01]  /*2020*/  ULDC UR8, c[0x0][0x2d0] ;  /* 0x0000b40000087ab9 */ /* 0x000fe20000000800 */
[----:B---3--:R-:W-:Y:S01]  /*2030*/  IADD3 R4, P0, R10, 0x20, RZ ;  /* 0x000000200a047810 */ /* 0x008fe20007f1e0ff */
[----:B------:R-:W-:Y:S01]  /*2040*/  ULDC.64 UR6, c[0x0][0x240] ;  /* 0x0000900000067ab9 */ /* 0x000fe20000000a00 */
[----:B------:R-:W-:Y:S01]  /*2050*/  ISETP.GE.AND P1, PT, R134, UR8, PT ;  /* 0x0000000886007c0c */ /* 0x000fe2000bf26270 */
[----:B-1----:R-:W-:Y:S01]  /*2060*/  IMAD.MOV.U32 R2, RZ, RZ, R14 ;  /* 0x000000ffff027224 */ /* 0x002fe200078e000e */
        /* <DEDUP_REMOVED lines=11> */
[----:B------:R-:W5:Y:S01]  /*2120*/  @!P2 LDC.64 R18, c[0x0][0x210] ;  /* 0x00008400ff12ab82 */ /* 0x000f620000000a00 */
[----:B-1----:R-:W-:-:S04]  /*2130*/  @!P1 LEA R4, P0, R2, R6, 0x1 ;  /* 0x0000000602049211 */ /* 0x002fc800078008ff */
[C---:B------:R-:W-:Y:S02]  /*2140*/  @!P1 LEA.HI.X R5, R2.reuse, R7, R0, 0x1, P0 ;  /* 0x0000000702059211 */ /* 0x040fe400000f0c00 */
[----:B---3--:R-:W-:-:S03]  /*2150*/  @!P3 LEA R6, P0, R2, R8, 0x1 ;  /* 0x000000080206b211 */ /* 0x008fc600078008ff */
        /* <DEDUP_REMOVED lines=12> */
[----:B-----5:R-:W-:-:S04]  /*2220*/  @!P2 LEA R4, P1, R2, R18, 0x1 ;  /* 0x000000120204a211 */ /* 0x020fc800078208ff */
        /* <DEDUP_REMOVED lines=14> */
.L_x_585:
[----:B------:R-:W-:Y:S05]  /*2310*/  BSYNC B0 ;  /* 0x0000000000007941 */ /* 0x000fea0003800000 */
.L_x_584:
        /* <DEDUP_REMOVED lines=49> */
.L_x_587:
[----:B------:R-:W-:Y:S05]  /*2630*/  BSYNC B0 ;  /* 0x0000000000007941 */ /* 0x000fea0003800000 */
.L_x_586:
[----:B------:R-:W-:Y:S01]  /*2640*/  IADD3.X R17, R21, UR26, R22, P6, !PT ;  /* 0x0000001a15117c10 */ /* 0x000fe2000b7fe416 */
[----:B------:R-:W-:Y:S01]  /*2650*/  USHF.L.U64.HI UR15, UR12, 0x6, UR13 ;  /* 0x000000060c0f7899 */ /* 0x000fe2000801020d */
[----:B------:R-:W-:Y:S01]  /*2660*/  BSSY B0, `(.L_x_588) ;  /* 0x0000034000007945 */ /* 0x000fe20003800000 */
[----:B------:R-:W-:Y:S01]  /*2670*/  USHF.L.U32 UR38, UR12, 0x6, URZ ;  /* 0x000000060c267899 */ /* 0x000fe2000800063f */
[----:B------:R-:W-:-:S05]  /*2680*/  IMAD.WIDE.U32 R30, R29, UR22, R16 ;  /* 0x000000161d1e7c25 */ /* 0x000fca000f8e0010 */
[----:B------:R1:W-:Y:S01]  /*2690*/  STL.64 [R1+0x58], R30 ;  /* 0x0000581e01007387 */ /* 0x0003e20000100a00 */
        /* <DEDUP_REMOVED lines=48> */
.L_x_589:
[----:B------:R-:W-:Y:S05]  /*29a0*/  BSYNC B0 ;  /* 0x0000000000007941 */ /* 0x000fea0003800000 */
.L_x_588:
[----:B------:R-:W-:Y:S01]  /*29b0*/  VIADD R105, R31, UR36 ;  /* 0x000000241f697c36 */ /* 0x000fe20008000000 */
[----:B------:R-:W-:Y:S01]  /*29c0*/  MOV R104, R30 ;  /* 0x0000001e00687202 */ /* 0x000fe20000000f00 */
[----:B------:R-:W-:Y:S01]  /*29d0*/  USHF.R.S32.HI UR41, URZ, 0x1f, UR20 ;  /* 0x0000001f3f297899 */ /* 0x000fe20008011414 */
[----:B------:R-:W-:Y:S01]  /*29e0*/  ISETP.GE.AND P0, PT, R26, UR14, PT ;  /* 0x0000000e1a007c0c */ /* 0x000fe2000bf06270 */
[----:B------:R-:W-:Y:S01]  /*29f0*/  UIMAD UR6, UR15, UR20, URZ ;  /* 0x000000140f0672a4 */ /* 0x000fe2000f8e023f */
[----:B------:R-:W-:Y:S01]  /*2a00*/  IMAD.U32 R101, RZ, RZ, UR38 ;  /* 0x00000026ff657e24 */ /* 0x000fe2000f8e00ff */
[----:B------:R2:W-:Y:S01]  /*2a10*/  STL.64 [R1+0x50], R104 ;  /* 0x0000506801007387 */ /* 0x0005e20000100a00 */
[----:B------:R-:W-:Y:S01]  /*2a20*/  BSSY B0, `(.L_x_590) ;  /* 0x000002c000007945 */ /* 0x000fe20003800000 */
[----:B------:R-:W-:Y:S01]  /*2a30*/  UIMAD UR6, UR41, UR38, UR6 ;  /* 0x00000026290672a4 */ /* 0x000fe2000f8e0206 */
[----:B-1-3--:R-:W-:Y:S01]  /*2a40*/  IMAD.WIDE.U32 R2, R101, UR20, R104 ;  /* 0x0000001465027c25 */ /* 0x00afe2000f8e0068 */
[----:B------:R-:W-:-:S04]  /*2a50*/  ISETP.GE.AND P6, PT, R23, UR14, PT ;  /* 0x0000000e17007c0c */ /* 0x000fc8000bfc6270 */
[----:B------:R-:W-:Y:S02]  /*2a60*/  IADD3 R0, R3, UR6, RZ ;  /* 0x0000000603007c10 */ /* 0x000fe4000fffe0ff */
[----:B------:R-:W-:Y:S07]  /*2a70*/  @P0 BRA `(.L_x_591) ;  /* 0x0000000000980947 */ /* 0x000fee0003800000 */
[----:B------:R-:W-:Y:S02]  /*2a80*/  ULDC UR6, c[0x0][0x2d0] ;  /* 0x0000b40000067ab9 */ /* 0x000fe40000000800 */
[----:B------:R-:W-:Y:S02]  /*2a90*/  ISETP.GE.AND P5, PT, R134, UR6, PT ;  /* 0x0000000686007c0c */ /* 0x000fe4000bfa6270 */
[----:B------:R-:W-:Y:S02]  /*2aa0*/  ISETP.GE.AND P4, PT, R108, UR6, PT ;  /* 0x000000066c007c0c */ /* 0x000fe4000bf86270 */
[----:B------:R-:W-:-:S09]  /*2ab0*/  ISETP.GE.AND P2, PT, R107, UR6, PT ;  /* 0x000000066b007c0c */ /* 0x000fd2000bf46270 */
[----:B------:R-:W1:Y:S01]  /*2ac0*/  @!P5 LDC.64 R8, c[0x0][0x218] ;  /* 0x00008600ff08db82 */ /* 0x000e620000000a00 */
[----:B------:R3:W-:Y:S07]  /*2ad0*/  @P5 STS.128 [R227+0x10000], RZ ;  /* 0x010000ffe3005388 */ /* 0x0007ee0000000c00 */
[----:B----4-:R-:W4:Y:S08]  /*2ae0*/  @!P4 LDC.64 R6, c[0x0][0x218] ;  /* 0x00008600ff06cb82 */ /* 0x010f300000000a00 */
        /* <DEDUP_REMOVED lines=31> */
.L_x_591:
[----:B------:R-:W-:Y:S05]  /*2ce0*/  BSYNC B0 ;  /* 0x0000000000007941 */ /* 0x000fea0003800000 */
.L_x_590:
        /* <DEDUP_REMOVED lines=12> */
[----:B----4-:R-:W4:Y:S08]  /*2db0*/  @!P4 LDC.64 R6, c[0x0][0x218] ;  /* 0x00008600ff06cb82 */ /* 0x010f300000000a00 */
[----:B-1----:R-:W1:Y:S01]  /*2dc0*/  @!P2 LDC.64 R4, c[0x0][0x218] ;  /* 0x00008600ff04ab82 */ /* 0x002e620000000a00 */
[----:B---3--:R-:W-:-:S04]  /*2dd0*/  @!P5 LEA R8, P0, R2, R8, 0x1 ;  /* 0x000000080208d211 */ /* 0x008fc800078008ff */
        /* <DEDUP_REMOVED lines=29> */
.L_x_593:
[----:B------:R-:W-:Y:S05]  /*2fb0*/  BSYNC B0 ;  /* 0x0000000000007941 */ /* 0x000fea0003800000 */
.L_x_592:
        /* <DEDUP_REMOVED lines=11> */
[----:B--234-:R-:W-:Y:S01]  /*3070*/  IMAD.SHL.U32 R7, R28, 0x40, RZ ;  /* 0x000000401c077824 */ /* 0x01cfe200078e00ff */
[----:B------:R-:W-:Y:S01]  /*3080*/  @UP1 UIMAD UR7, UR29, UR7, UR42 ;  /* 0x000000071d0712a4 */ /* 0x000fe2000f8e022a */
[----:B-1----:R-:W-:Y:S01]  /*3090*/  IMAD.SHL.U32 R5, R26, 0x8, RZ ;  /* 0x000000081a057824 */ /* 0x002fe200078e00ff */
[----:B------:R-:W-:Y:S01]  /*30a0*/  @UP1 ULEA UR8, UP0, UR44, UR8, 0x2 ;  /* 0x000000082c081291 */ /* 0x000fe2000f80103f */
[----:B------:R-:W-:-:S04]  /*30b0*/  DEPBAR.LE SB0, 0x0 ;  /* 0x000080000000791a */ /* 0x000fc80000000000 */
[----:B------:R-:W-:Y:S01]  /*30c0*/  @UP1 UIADD3 UR7, UR45, UR7, URZ ;  /* 0x000000072d071290 */ /* 0x000fe2000fffe03f */
[----:B------:R-:W-:Y:S01]  /*30d0*/  IMAD.U32 R2, RZ, RZ, UR8 ;  /* 0x00000008ff027e24 */ /* 0x000fe2000f8e00ff */
[----:B------:R-:W-:Y:S02]  /*30e0*/  @UP1 ULDC UR6, c[0x0][0x2e8] ;  /* 0x0000ba0000061ab9 */ /* 0x000fe40000000800 */
[----:B------:R-:W-:-:S06]  /*30f0*/  @UP1 ULEA.HI.X UR9, UR44, UR9, UR7, 0x2, UP0 ;  /* 0x000000092c091291 */ /* 0x000fcc00080f1407 */
[----:B------:R-:W-:-:S05]  /*3100*/  IMAD.U32 R3, RZ, RZ, UR9 ;  /* 0x00000009ff037e24 */ /* 0x000fca000f8e00ff */
[----:B------:R1:W2:Y:S01]  /*3110*/  @P0 LDG.E R12, desc[UR34][R2.64] ;  /* 0x00000022020c0981 */ /* 0x0002a2000c1e1900 */
[----:B------:R-:W2:Y:S01]  /*3120*/  @P0 MUFU.RCP R11, UR6 ;  /* 0x00000006000b0d08 */ /* 0x000ea20008001000 */
[----:B------:R-:W-:Y:S01]  /*3130*/  USHF.L.U64.HI UR8, UR10, 0x6, UR11 ;  /* 0x000000060a087899 */ /* 0x000fe2000801020b */
[----:B------:R-:W-:Y:S01]  /*3140*/  LEA.HI R102, R24, R103, RZ, 0x5 ;  /* 0x0000006718667211 */ /* 0x000fe200078f28ff */
[----:B------:R-:W-:Y:S01]  /*3150*/  USHF.L.U32 UR9, UR10, 0x6, URZ ;  /* 0x000000060a097899 */ /* 0x000fe2000800063f */
[----:B------:R-:W-:Y:S01]  /*3160*/  BSSY B0, `(.L_x_594) ;  /* 0x000005d000007945 */ /* 0x000fe20003800000 */
[----:B------:R-:W-:Y:S01]  /*3170*/  UIMAD UR7, UR8, UR20, URZ ;  /* 0x00000014080772a4 */ /* 0x000fe2000f8e023f */
[----:B------:R-:W-:Y:S01]  /*3180*/  SHF.R.S32.HI R100, RZ, 0x5, R102 ;  /* 0x00000005ff647819 */ /* 0x000fe20000011466 */
[----:B------:R-:W-:Y:S01]  /*3190*/  UMOV UR21, URZ ;  /* 0x0000003f00157c82 */ /* 0x000fe20008000000 */
[----:B------:R-:W-:Y:S01]  /*31a0*/  BAR.SYNC.DEFER_BLOCKING 0x0 ;  /* 0x0000000000007b1d */ /* 0x000fe20000010000 */
[----:B------:R-:W-:Y:S01]  /*31b0*/  UIMAD UR41, UR41, UR9, UR7 ;  /* 0x00000009292972a4 */ /* 0x000fe2000f8e0207 */
[----:B------:R-:W-:-:S02]  /*31c0*/  ISETP.GE.AND P6, PT, R23, UR14, PT ;  /* 0x0000000e17007c0c */ /* 0x000fc4000bfc6270 */
[----:B-1----:R-:W-:-:S04]  /*31d0*/  LEA.HI R2, R24, R103, RZ, 0x4 ;  /* 0x0000006718027211 */ /* 0x002fc800078f20ff */
[----:B------:R-:W-:Y:S02]  /*31e0*/  LOP3.LUT R0, R2, 0xfffffff0, RZ, 0xc0, !PT ;  /* 0xfffffff002007812 */ /* 0x000fe400078ec0ff */
[----:B------:R-:W-:-:S03]  /*31f0*/  SHF.R.S32.HI R3, RZ, 0x4, R2 ;  /* 0x00000004ff037819 */ /* 0x000fc60000011402 */
[----:B------:R-:W-:Y:S01]  /*3200*/  IMAD.IADD R0, R103, 0x1, -R0 ;  /* 0x0000000167007824 */ /* 0x000fe200078e0a00 */
[----:B------:R-:W-:-:S04]  /*3210*/  LEA.HI R2, R2, R3, RZ, 0x1 ;  /* 0x0000000302027211 */ /* 0x000fc800078f08ff */
[----:B------:R-:W-:-:S04]  /*3220*/  SHF.R.S32.HI R4, RZ, 0x1f, R0 ;  /* 0x0000001fff047819 */ /* 0x000fc80000011400 */
[----:B------:R-:W-:Y:S02]  /*3230*/  LEA.HI R10, R4, R0, RZ, 0x3 ;  /* 0x00000000040a7211 */ /* 0x000fe400078f18ff */
[----:B------:R-:W-:Y:S02]  /*3240*/  LOP3.LUT R4, R2, 0xfffffffe, RZ, 0xc0, !PT ;  /* 0xfffffffe02047812 */ /* 0x000fe400078ec0ff */
[----:B------:R-:W-:Y:S02]  /*3250*/  LOP3.LUT R2, R7, 0x1c0, RZ, 0xc0, !PT ;  /* 0x000001c007027812 */ /* 0x000fe400078ec0ff */
[----:B------:R-:W-:Y:S01]  /*3260*/  LOP3.LUT R6, R10, 0xfffffff8, RZ, 0xc0, !PT ;  /* 0xfffffff80a067812 */ /* 0x000fe200078ec0ff */
[----:B------:R-:W-:Y:S01]  /*3270*/  IMAD.IADD R7, R3, 0x1, -R4 ;  /* 0x0000000103077824 */ /* 0x000fe200078e0a04 */
[----:B------:R-:W-:Y:S01]  /*3280*/  LOP3.LUT R9, R2, 0x8, R5, 0xf8, !PT ;  /* 0x0000000802097812 */ /* 0x000fe200078ef805 */
[----:B------:R-:W-:Y:S01]  /*3290*/  IMAD R4, R27, UR10, RZ ;  /* 0x0000000a1b047c24 */ /* 0x000fe2000f8e02ff */
[----:B------:R-:W-:Y:S01]  /*32a0*/  SHF.R.U32.HI R8, RZ, 0x3, R2 ;  /* 0x00000003ff087819 */ /* 0x000fe20000011602 */
[----:B------:R-:W-:-:S04]  /*32b0*/  IMAD.WIDE.U32 R2, R26, UR10, R134 ;  /* 0x0000000a1a027c25 */ /* 0x000fc8000f8e0086 */
[----:B------:R-:W-:Y:S01]  /*32c0*/  IMAD.IADD R40, R0, 0x1, -R6 ;  /* 0x0000000100287824 */ /* 0x000fe200078e0a06 */
[----:B------:R-:W-:Y:S01]  /*32d0*/  IADD3 R2, P1, R2, UR30, RZ ;  /* 0x0000001e02027c10 */ /* 0x000fe2000ff3e0ff */
[----:B------:R-:W-:Y:S02]  /*32e0*/  IMAD R4, R26, UR11, R4 ;  /* 0x0000000b1a047c24 */ /* 0x000fe4000f8e0204 */
[----:B------:R-:W-:Y:S02]  /*32f0*/  IMAD.SHL.U32 R0, R40, 0x40, RZ ;  /* 0x0000004028007824 */ /* 0x000fe400078e00ff */
[----:B------:R-:W-:Y:S01]  /*3300*/  IMAD.SHL.U32 R6, R7, 0x8, RZ ;  /* 0x0000000807067824 */ /* 0x000fe200078e00ff */
[----:B------:R-:W-:Y:S01]  /*3310*/  IADD3.X R3, R3, UR27, R4, P1, !PT ;  /* 0x0000001b03037c10 */ /* 0x000fe20008ffe404 */
[----:B------:R-:W-:Y:S01]  /*3320*/  IMAD.SHL.U32 R4, R10, 0x40, RZ ;  /* 0x000000400a047824 */ /* 0x000fe200078e00ff */
[----:B------:R-:W-:Y:S02]  /*3330*/  ISETP.GE.AND P1, PT, R26, UR14, PT ;  /* 0x0000000e1a007c0c */ /* 0x000fe4000bf26270 */
[----:B------:R-:W-:Y:S01]  /*3340*/  LOP3.LUT R0, R0, 0x1c0, RZ, 0xc0, !PT ;  /* 0x000001c000007812 */ /* 0x000fe200078ec0ff */
[----:B------:R-:W-:-:S03]  /*3350*/  IMAD.WIDE.U32 R14, R25, UR22, R2 ;  /* 0x00000016190e7c25 */ /* 0x000fc6000f8e0002 */
[----:B------:R-:W-:Y:S02]  /*3360*/  LOP3.LUT R6, R0, 0x8, R6, 0xf8, !PT ;  /* 0x0000000800067812 */ /* 0x000fe400078ef806 */
[----:B------:R-:W-:Y:S01]  /*3370*/  SHF.R.U32.HI R5, RZ, 0x3, R0 ;  /* 0x00000003ff057819 */ /* 0x000fe20000011600 */
[----:B------:R1:W-:Y:S01]  /*3380*/  STL.64 [R1+0x70], R14 ;  /* 0x0000700e01007387 */ /* 0x0003e20000100a00 */
[----:B------:R-:W-:Y:S01]  /*3390*/  LOP3.LUT R0, R9, R8, RZ, 0x3c, !PT ;  /* 0x0000000809007212 */ /* 0x000fe200078e3cff */
[----:B------:R-:W-:Y:S01]  /*33a0*/  VIADD R9, R15, UR37 ;  /* 0x000000250f097c36 */ /* 0x000fe20008000000 */
[----:B------:R-:W-:Y:S01]  /*33b0*/  LOP3.LUT R5, R6, R5, RZ, 0x3c, !PT ;  /* 0x0000000506057212 */ /* 0x000fe200078e3cff */
[----:B------:R-:W-:Y:S01]  /*33c0*/  IMAD.MOV.U32 R8, RZ, RZ, R14 ;  /* 0x000000ffff087224 */ /* 0x000fe200078e000e */
[----:B------:R1:W-:Y:S01]  /*33d0*/  @P1 STS.128 [R227+0x18000], RZ ;  /* 0x018000ffe3001388 */ /* 0x0003e20000000c00 */
[----:B------:R-:W-:Y:S01]  /*33e0*/  IMAD.U32 R6, RZ, RZ, UR20 ;  /* 0x00000014ff067e24 */ /* 0x000fe2000f8e00ff */
[----:B------:R-:W-:Y:S01]  /*33f0*/  LOP3.LUT R5, R5, 0xfffffe00, R4, 0xf8, !PT ;  /* 0xfffffe0005057812 */ /* 0x000fe200078ef804 */
[----:B------:R-:W-:Y:S01]  /*3400*/  IMAD R0, R7, 0x200, R0 ;  /* 0x0000020007007824 */ /* 0x000fe200078e0200 */
[----:B------:R1:W-:Y:S01]  /*3410*/  STL.64 [R1+0x68], R8 ;  /* 0x0000680801007387 */ /* 0x0003e20000100a00 */
[----:B------:R-:W-:-:S03]  /*3420*/  IMAD.WIDE.U32 R6, R6, UR9, R8 ;  /* 0x0000000906067c25 */ /* 0x000fc6000f8e0008 */
[----:B------:R1:W-:Y:S01]  /*3430*/  @P1 STS.128 [R227+0x1a000], RZ ;  /* 0x01a000ffe3001388 */ /* 0x0003e20000000c00 */
[----:B------:R-:W-:Y:S01]  /*3440*/  VIADD R3, R7, UR41 ;  /* 0x0000002907037c36 */ /* 0x000fe20008000000 */
[----:B------:R-:W-:Y:S02]  /*3450*/  LEA R200, R0, UR4, 0x1 ;  /* 0x0000000400c87c11 */ /* 0x000fe4000f8e08ff */
[----:B------:R1:W-:Y:S04]  /*3460*/  @P1 STS.128 [R227+0x1c000], RZ ;  /* 0x01c000ffe3001388 */ /* 0x0003e80000000c00 */
[----:B------:R1:W-:Y:S01]  /*3470*/  @P1 STS.128 [R227+0x1e000], RZ ;  /* 0x01e000ffe3001388 */ /* 0x0003e20000000c00 */
[----:B--2---:R-:W-:-:S05]  /*3480*/  @P0 FMUL.FTZ R2, R12, R11 ;  /* 0x0000000b0c020220 */ /* 0x004fca0000410000 */
[----:B------:R-:W-:Y:S01]  /*3490*/  @P0 R2UR UR6, R2 ;  /* 0x00000000020602ca */ /* 0x000fe200000e0000 */
[----:B------:R-:W-:-:S12]  /*34a0*/  IMAD R2, R100, 0x400, R5 ;  /* 0x0000040064027824 */ /* 0x000fd800078e0205 */
        /* <DEDUP_REMOVED lines=40> */
.L_x_595:
[----:B------:R-:W-:Y:S05]  /*3730*/  BSYNC B0 ;  /* 0x0000000000007941 */ /* 0x000fea0003800000 */
.L_x_594:
        /* <DEDUP_REMOVED lines=15> */
[----:B-12---:R-:W1:Y:S01]  /*3830*/  @!P5 LDC.64 R8, c[0x0][0x220] ;  /* 0x00008800ff08db82 */ /* 0x006e620000000a00 */
[----:B------:R4:W-:Y:S07]  /*3840*/  @P5 STS.128 [R227+0x19000], RZ ;  /* 0x019000ffe3005388 */ /* 0x0009ee0000000c00 */
[----:B------:R-:W2:Y:S08]  /*3850*/  @!P4 LDC.64 R10, c[0x0][0x220] ;  /* 0x00008800ff0acb82 */ /* 0x000eb00000000a00 */
[----:B------:R-:W5:Y:S01]  /*3860*/  @!P2 LDC.64 R12, c[0x0][0x220] ;  /* 0x00008800ff0cab82 */ /* 0x000f620000000a00 */
[----:B-1----:R-:W-:-:S04]  /*3870*/  @!P5 LEA R8, P0, R0, R8, 0x1 ;  /* 0x000000080008d211 */ /* 0x002fc800078008ff */
[--C-:B------:R-:W-:Y:S02]  /*3880*/  @!P5 LEA.HI.X R9, R0, R9, R4.reuse, 0x1, P0 ;  /* 0x000000090009d211 */ /* 0x100fe400000f0c04 */
        /* <DEDUP_REMOVED lines=28> */
.L_x_597:
[----:B------:R-:W-:Y:S05]  /*3a50*/  BSYNC B0 ;  /* 0x0000000000007941 */ /* 0x000fea0003800000 */
.L_x_596:
[----:B-12-4-:R-:W-:Y:S01]  /*3a60*/  LDSM.16.M88.4 R8, [R207] ;  /* 0x00000000cf08783b */ /* 0x016fe20000000200 */
[----:B------:R-:W-:Y:S01]  /*3a70*/  R2P PR, R28, 0x6 ;  /* 0x000000061c007804 */ /* 0x000fe20000000000 */
[----:B------:R-:W-:Y:S01]  /*3a80*/  IMAD.MOV.U32 R4, RZ, RZ, 0x10 ;  /* 0x00000010ff047424 */ /* 0x000fe200078e00ff */
[----:B------:R-:W-:Y:S01]  /*3a90*/  LOP3.LUT P0, RZ, R40, 0x2, RZ, 0xc0, !PT ;  /* 0x0000000228ff7812 */ /* 0x000fe2000780c0ff */
[----:B------:R-:W1:Y:S01]  /*3aa0*/  LDSM.16.M88.4 R16, [R200+0x11000] ;  /* 0x01100000c810783b */ /* 0x000e620000000200 */
[----:B------:R-:W-:Y:S01]  /*3ab0*/  VIADD R0, R200, 0x10000 ;  /* 0x00010000c8007836 */ /* 0x000fe20000000000 */
[----:B------:R-:W-:Y:S01]  /*3ac0*/  UIADD3 UR7, UR33, 0x1, -UR19 ;  /* 0x0000000121077890 */ /* 0x000fe2000fffe813 */
[----:B------:R-:W-:Y:S01]  /*3ad0*/  SEL R4, R4, 0xfffffff0, !P0 ;  /* 0xfffffff004047807 */ /* 0x000fe20004000000 */
[----:B------:R-:W2:Y:S01]  /*3ae0*/  LDSM.16.M88.4 R24, [R200+0x10000] ;  /* 0x01000000c818783b */ /* 0x000ea20000000200 */
[----:B------:R-:W-:Y:S01]  /*3af0*/  VIADD R211, R200, 0x10020 ;  /* 0x00010020c8d37836 */ /* 0x000fe20000000000 */
[----:B------:R-:W-:Y:S01]  /*3b00*/  LOP3.LUT P0, RZ, R40, 0x4, RZ, 0xc0, !PT ;  /* 0x0000000428ff7812 */ /* 0x000fe2000780c0ff */
[----:B------:R-:W-:Y:S01]  /*3b10*/  IMAD.MOV.U32 R2, RZ, RZ, 0x40 ;  /* 0x00000040ff027424 */ /* 0x000fe200078e00ff */
[----:B------:R-:W4:Y:S01]  /*3b20*/  LDSM.16.M88.4 R20, [R200+0x10800] ;  /* 0x01080000c814783b */ /* 0x000f220000000200 */
[----:B------:R-:W-:Y:S01]  /*3b30*/  IMAD R208, R4, 0x2, R207 ;  /* 0x0000000204d07824 */ /* 0x000fe200078e02cf */
[----:B------:R-:W-:Y:S01]  /*3b40*/  UIADD3 UR6, UR7, UR24, URZ ;  /* 0x0000001807067290 */ /* 0x000fe2000fffe03f */
[----:B------:R-:W-:Y:S01]  /*3b50*/  @P1 VIADD R211, R0, 0xffffffe0 ;  /* 0xffffffe000d31836 */ /* 0x000fe20000000000 */
[----:B------:R-:W5:Y:S01]  /*3b60*/  LDSM.16.M88.4 R28, [R200+0x11800] ;  /* 0x01180000c81c783b */ /* 0x000f620000000200 */
[----:B------:R-:W-:Y:S01]  /*3b70*/  IMAD.MOV.U32 R0, RZ, RZ, 0x20 ;  /* 0x00000020ff007424 */ /* 0x000fe200078e00ff */
[----:B------:R-:W-:Y:S01]  /*3b80*/  SEL R2, R2, 0xffffffc0, !P2 ;  /* 0xffffffc002027807 */ /* 0x000fe20005000000 */
[----:B------:R-:W-:Y:S01]  /*3b90*/  IMAD.U32 R7, RZ, RZ, UR33 ;  /* 0x00000021ff077e24 */ /* 0x000fe2000f8e00ff */
[----:B------:R-:W-:Y:S01]  /*3ba0*/  LDSM.16.M88.4 R12, [R208] ;  /* 0x00000000d00c783b */ /* 0x000fe20000000200 */
[----:B------:R-:W-:Y:S01]  /*3bb0*/  UISETP.GT.AND UP0, UPT, UR20, UR16, UPT ;  /* 0x000000101400728c */ /* 0x000fe2000bf04270 */
[----:B------:R-:W-:Y:S01]  /*3bc0*/  SEL R0, R0, 0xffffffe0, !P0 ;  /* 0xffffffe000007807 */ /* 0x000fe20004000000 */
[----:B------:R-:W-:Y:S01]  /*3bd0*/  IMAD.IADD R206, R200, 0x1, R2 ;  /* 0x00000001c8ce7824 */ /* 0x000fe200078e0202 */
[----:B------:R-:W3:Y:S01]  /*3be0*/  LDSM.16.M88.4 R44, [R211] ;  /* 0x00000000d32c783b */ /* 0x000ee20000000200 */
[----:B------:R-:W-:Y:S01]  /*3bf0*/  IMAD.IADD R205, R2, 0x1, R211 ;  /* 0x0000000102cd7824 */ /* 0x000fe200078e02d3 */
[----:B------:R-:W-:Y:S01]  /*3c00*/  LOP3.LUT R2, R102, 0xffffffe0, RZ, 0xc0, !PT ;  /* 0xffffffe066027812 */ /* 0x000fe200078ec0ff */
[C---:B------:R-:W-:Y:S01]  /*3c10*/  IMAD R210, R0.reuse, 0x2, R207 ;  /* 0x0000000200d27824 */ /* 0x040fe200078e02cf */
[----:B------:R-:W3:Y:S01]  /*3c20*/  LDSM.16.M88.4 R56, [R211+0x800] ;  /* 0x00080000d338783b */ /* 0x000ee20000000200 */
[----:B------:R-:W-:-:S02]  /*3c30*/  IMAD R209, R0, 0x2, R208 ;  /* 0x0000000200d17824 */ /* 0x000fc400078e02d0 */
[C---:B------:R-:W-:Y:S01]  /*3c40*/  IMAD.IADD R2, R103.reuse, 0x1, -R2 ;  /* 0x0000000167027824 */ /* 0x040fe200078e0a02 */
[----:B------:R-:W-:Y:S01]  /*3c50*/  LDSM.16.M88.4 R68, [R211+0x1800] ;  /* 0x00180000d344783b */ /* 0x000fe20000000200 */
[----:B------:R-:W-:Y:S02]  /*3c60*/  IMAD.SHL.U32 R103, R103, 0x2, RZ ;  /* 0x0000000267677824 */ /* 0x000fe400078e00ff */
[C---:B------:R-:W-:Y:S01]  /*3c70*/  VIADD R226, R211.reuse, 0x800 ;  /* 0x00000800d3e27836 */ /* 0x040fe20000000000 */
[----:B------:R-:W-:Y:S01]  /*3c80*/  LDSM.16.M88.4 R76, [R206+0x10000] ;  /* 0x01000000ce4c783b */ /* 0x000fe20000000200 */
[----:B------:R-:W-:Y:S01]  /*3c90*/  SHF.R.S32.HI R3, RZ, 0x1f, R2 ;  /* 0x0000001fff037819 */ /* 0x000fe20000011402 */
[----:B------:R-:W-:Y:S01]  /*3ca0*/  VIADD R225, R211, 0x1000 ;  /* 0x00001000d3e17836 */ /* 0x000fe20000000000 */
[----:B------:R-:W-:Y:S01]  /*3cb0*/  LOP3.LUT R109, R103, 0x6, RZ, 0xc0, !PT ;  /* 0x00000006676d7812 */ /* 0x000fe200078ec0ff */
[----:B------:R-:W-:Y:S01]  /*3cc0*/  LDSM.16.M88.4 R80, [R206+0x10800] ;  /* 0x01080000ce50783b */ /* 0x000fe20000000200 */
[----:B------:R-:W-:Y:S01]  /*3cd0*/  LEA.HI R3, R3, R2, RZ, 0x2 ;  /* 0x0000000203037211 */ /* 0x000fe200078f10ff */
[C---:B------:R-:W-:Y:S01]  /*3ce0*/  VIADD R224, R211.reuse, 0x1800 ;  /* 0x00001800d3e07836 */ /* 0x040fe20000000000 */
[----:B------:R-:W-:Y:S01]  /*3cf0*/  LEA R2, R100, UR31, 0x4 ;  /* 0x0000001f64027c11 */ /* 0x000fe2000f8e20ff */
[C---:B-1----:R-:W-:Y:S01]  /*3d00*/  HMMA.16816.F32.BF16 R48, R8.reuse, R16, RZ ;  /* 0x000000100830723c */ /* 0x042fe200000418ff */
[----:B------:R-:W-:Y:S01]  /*3d10*/  LDSM.16.M88.4 R72, [R206+0x11000] ;  /* 0x01100000ce48783b */ /* 0x000fe20000000200 */
[----:B------:R-:W-:Y:S01]  /*3d20*/  SHF.R.S32.HI R3, RZ, 0x2, R3 ;  /* 0x00000002ff037819 */ /* 0x000fe20000011403 */
[----:B------:R-:W-:Y:S01]  /*3d30*/  UIADD3 UR31, UR33, -UR19, URZ ;  /* 0x80000013211f7290 */ /* 0x000fe2000fffe03f */
[----:B------:R-:W-:Y:S01]  /*3d40*/  VIADD R223, R211, 0x2000 ;  /* 0x00002000d3df7836 */ /* 0x000fe20000000000 */
[----:B------:R-:W-:Y:S01]  /*3d50*/  LDSM.16.M88.4 R92, [R206+0x11800] ;  /* 0x01180000ce5c783b */ /* 0x000fe20000000200 */
[----:B------:R-:W-:Y:S01]  /*3d60*/  HMMA.16816.F32.BF16 R52, R8, R18, RZ ;  /* 0x000000120834723c */ /* 0x000fe200000418ff */
[----:B------:R-:W-:-:S02]  /*3d70*/  IMAD.IADD R3, R3, 0x1, R2 ;  /* 0x0000000103037824 */ /* 0x000fc400078e0202 */
[----:B------:R-:W1:Y:S01]  /*3d80*/  LDSM.16.M88.4 R16, [R211+0x1000] ;  /* 0x00100000d310783b */ /* 0x000e620000000200 */
[----:B------:R-:W-:Y:S02]  /*3d90*/  IMAD.U32 R2, RZ, RZ, UR20 ;  /* 0x00000014ff027e24 */ /* 0x000fe4000f8e00ff */
[C---:B--2---:R-:W-:Y:S01]  /*3da0*/  HMMA.16816.F32.BF16 R36, R8.reuse, R24, RZ ;  /* 0x000000180824723c */ /* 0x044fe200000418ff */
[----:B------:R-:W-:Y:S01]  /*3db0*/  LDSM.16.M88.4 R84, [R205+0x800] ;  /* 0x00080000cd54783b */ /* 0x000fe20000000200 */
[C---:B------:R-:W-:Y:S01]  /*3dc0*/  VIADD R6, R3.reuse, 0x8 ;  /* 0x0000000803067836 */ /* 0x040fe20000000000 */
[C---:B------:R-:W-:Y:S01]  /*3dd0*/  VIADDMNMX R233, R3.reuse, UR6, R7, PT ;  /* 0x0000000603e97c46 */ /* 0x040fe2000b800107 */
[----:B------:R-:W-:Y:S01]  /*3de0*/  IMAD R2, R2, 0x40, R109 ;  /* 0x0000004002027824 */ /* 0x000fe200078e026d */
[----:B------:R-:W-:Y:S01]  /*3df0*/  LDSM.16.M88.4 R88, [R200+0x12800] ;  /* 0x01280000c858783b */ /* 0x000fe20000000200 */
[----:B------:R-:W-:Y:S01]  /*3e00*/  HMMA.16816.F32.BF16 R24, R8, R26, RZ ;  /* 0x0000001a0818723c */ /* 0x000fe200000418ff */
[----:B------:R-:W-:-:S02]  /*3e10*/  VIADD R230, R3, UR31 ;  /* 0x0000001f03e67c36 */ /* 0x000fc40008000000 */
[----:B------:R-:W-:Y:S01]  /*3e20*/  LDSM.16.M88.4 R96, [R211+0x7000] ;  /* 0x00700000d360783b */ /* 0x000fe20000000200 */
[C---:B------:R-:W-:Y:S01]  /*3e30*/  VIADD R3, R2.reuse, 0x1 ;  /* 0x0000000102037836 */ /* 0x040fe20000000000 */
[-C--:B------:R-:W-:Y:S01]  /*3e40*/  ISETP.GE.AND P2, PT, R2, R233.reuse, PT ;  /* 0x000000e90200720c */ /* 0x080fe20003f46270 */
[C---:B----4-:R-:W-:Y:S01]  /*3e50*/  HMMA.16816.F32.BF16 R32, R8.reuse, R20, RZ ;  /* 0x000000140820723c */ /* 0x050fe200000418ff */
[----:B------:R-:W-:Y:S01]  /*3e60*/  VIADD R231, R6, UR31 ;  /* 0x0000001f06e77c36 */ /* 0x000fe20008000000 */
[----:B------:R-:W-:Y:S01]  /*3e70*/  VIADDMNMX R229, R230, -UR25, RZ, !PT ;  /* 0x80000019e6e57c46 */ /* 0x000fe2000f8001ff */
[----:B------:R-:W0:Y:S01]  /*3e80*/  LDGDEPBAR ;  /* 0x00000000000079af */ /* 0x000e220000000000 */
[----:B------:R-:W-:Y:S01]  /*3e90*/  ISETP.GE.AND P1, PT, R3, R233, PT ;  /* 0x000000e90300720c */ /* 0x000fe20003f26270 */
[----:B------:R-:W-:Y:S01]  /*3ea0*/  VIADD R222, R211, 0x2800 ;  /* 0x00002800d3de7836 */ /* 0x000fe20000000000 */
[C---:B------:R-:W-:Y:S01]  /*3eb0*/  HMMA.16816.F32.BF16 R20, R8.reuse, R22, RZ ;  /* 0x000000160814723c */ /* 0x040fe200000418ff */
[----:B------:R-:W-:Y:S01]  /*3ec0*/  VIADDMNMX R228, R231, -UR25, RZ, !PT ;  /* 0x80000019e7e47c46 */ /* 0x000fe2000f8001ff */
[----:B------:R-:W-:Y:S01]  /*3ed0*/  VIADD R221, R211, 0x3000 ;  /* 0x00003000d3dd7836 */ /* 0x000fe20000000000 */
[-C--:B------:R-:W-:Y:S01]  /*3ee0*/  ISETP.LT.OR P1, PT, R3, R229.reuse, P1 ;  /* 0x000000e50300720c */ /* 0x080fe20000f21670 */
[C---:B------:R-:W-:Y:S01]  /*3ef0*/  VIADD R220, R211.reuse, 0x3800 ;  /* 0x00003800d3dc7836 */ /* 0x040fe20000000000 */
[----:B------:R-:W-:Y:S01]  /*3f00*/  ISETP.LT.OR P2, PT, R2, R229, P2 ;  /* 0x000000e50200720c */ /* 0x000fe20001741670 */
[----:B-----5:R-:W-:Y:S01]  /*3f10*/  HMMA.16816.F32.BF16 R60, R8, R28, RZ ;  /* 0x0000001c083c723c */ /* 0x020fe200000418ff */
[----:B------:R-:W-:-:S02]  /*3f20*/  VIADD R219, R211, 0x4000 ;  /* 0x00004000d3db7836 */ /* 0x000fc40000000000 */
[C---:B------:R-:W-:Y:S02]  /*3f30*/  VIADD R218, R211.reuse, 0x4800 ;  /* 0x00004800d3da7836 */ /* 0x040fe40000000000 */
[C---:B------:R-:W-:Y:S01]  /*3f40*/  VIADD R217, R211.reuse, 0x5000 ;  /* 0x00005000d3d97836 */ /* 0x040fe20000000000 */
[----:B------:R-:W-:Y:S01]  /*3f50*/  HMMA.16816.F32.BF16 R64, R8, R30, RZ ;  /* 0x0000001e0840723c */ /* 0x000fe200000418ff */
[----:B------:R-:W2:Y:S01]  /*3f60*/  LDSM.16.M88.4 R8, [R210] ;  /* 0x00000000d208783b */ /* 0x000ea20000000200 */
[C---:B------:R-:W-:Y:S02]  /*3f70*/  VIADD R216, R211.reuse, 0x5800 ;  /* 0x00005800d3d87836 */ /* 0x040fe40000000000 */
[C---:B------:R-:W-:Y:S02]  /*3f80*/  VIADD R215, R211.reuse, 0x6000 ;  /* 0x00006000d3d77836 */ /* 0x040fe40000000000 */
[----:B---3--:R-:W-:Y:S01]  /*3f90*/  HMMA.16816.F32.BF16 R40, R12, R44, R36 ;  /* 0x0000002c0c28723c */ /* 0x008fe20000041824 */
[----:B------:R-:W-:-:S02]  /*3fa0*/  VIADD R214, R211, 0x6800 ;  /* 0x00006800d3d67836 */ /* 0x000fc40000000000 */
[C---:B------:R-:W-:Y:S02]  /*3fb0*/  VIADD R213, R211.reuse, 0x7000 ;  /* 0x00007000d3d57836 */ /* 0x040fe40000000000 */
[----:B------:R-:W-:Y:S01]  /*3fc0*/  VIADD R212, R211, 0x7800 ;  /* 0x00007800d3d47836 */ /* 0x000fe20000000000 */
[C---:B------:R-:W-:Y:S06]  /*3fd0*/  HMMA.16816.F32.BF16 R28, R12.reuse, R46, R24 ;  /* 0x0000002e0c1c723c */ /* 0x040fec0000041818 */
[C---:B------:R-:W-:Y:S06]  /*3fe0*/  HMMA.16816.F32.BF16 R24, R12.reuse, R56, R32 ;  /* 0x000000380c18723c */ /* 0x040fec0000041820 */
[C---:B------:R-:W-:Y:S06]  /*3ff0*/  HMMA.16816.F32.BF16 R20, R12.reuse, R58, R20 ;  /* 0x0000003a0c14723c */ /* 0x040fec0000041814 */
[C---:B-1----:R-:W-:Y:S06]  /*4000*/  HMMA.16816.F32.BF16 R32, R12.reuse, R16, R48 ;  /* 0x000000100c20723c */ /* 0x042fec0000041830 */
[C---:B------:R-:W-:Y:S01]  /*4010*/  HMMA.16816.F32.BF16 R36, R12.reuse, R18, R52 ;  /* 0x000000120c24723c */ /* 0x040fe20000041834 */
[----:B------:R-:W-:Y:S05]  /*4020*/  LDSM.16.M88.4 R16, [R209] ;  /* 0x00000000d110783b */ /* 0x000fea0000000200 */
[C---:B------:R-:W-:Y:S01]  /*4030*/  HMMA.16816.F32.BF16 R56, R12.reuse, R68, R60 ;  /* 0x000000440c38723c */ /* 0x040fe2000004183c */
[----:B------:R-:W1:Y:S05]  /*4040*/  LDSM.16.M88.4 R60, [R205] ;  /* 0x00000000cd3c783b */ /* 0x000e6a0000000200 */
[----:B------:R-:W-:Y:S01]  /*4050*/  HMMA.16816.F32.BF16 R44, R12, R70, R64 ;  /* 0x000000460c2c723c */ /* 0x000fe20000041840 */
[----:B------:R-:W3:Y:S04]  /*4060*/  LDSM.16.M88.4 R64, [R205+0x1000] ;  /* 0x00100000cd40783b */ /* 0x000ee80000000200 */
[----:B------:R-:W-:Y:S01]  /*4070*/  LDSM.16.M88.4 R12, [R207+0x4000] ;  /* 0x00400000cf0c783b */ /* 0x000fe20000000200 */
[C---:B--2---:R-:W-:Y:S03]  /*4080*/  HMMA.16816.F32.BF16 R52, R8.reuse, R76, R40 ;  /* 0x0000004c0834723c */ /* 0x044fe60000041828 */
[----:B------:R-:W-:Y:S03]  /*4090*/  LDSM.16.M88.4 R68, [R200+0x12000] ;  /* 0x01200000c844783b */ /* 0x000fe60000000200 */
[C---:B------:R-:W-:Y:S01]  /*40a0*/  HMMA.16816.F32.BF16 R48, R8.reuse, R78, R28 ;  /* 0x0000004e0830723c */ /* 0x040fe2000004181c */
[----:B------:R-:W2:Y:S05]  /*40b0*/  LDSM.16.M88.4 R76, [R205+0x1800] ;  /* 0x00180000cd4c783b */ /* 0x000eaa0000000200 */
[C---:B------:R-:W-:Y:S06]  /*40c0*/  HMMA.16816.F32.BF16 R40, R8.reuse, R80, R24 ;  /* 0x000000500828723c */ /* 0x040fec0000041818 */
[C---:B------:R-:W-:Y:S01]  /*40d0*/  HMMA.16816.F32.BF16 R24, R8.reuse, R82, R20 ;  /* 0x000000520818723c */ /* 0x040fe20000041814 */
[----:B------:R-:W-:Y:S05]  /*40e0*/  LDSM.16.M88.4 R80, [R211+0x2800] ;  /* 0x00280000d350783b */ /* 0x000fea0000000200 */
[C---:B------:R-:W-:Y:S06]  /*40f0*/  HMMA.16816.F32.BF16 R20, R8.reuse, R72, R32 ;  /* 0x000000480814723c */ /* 0x040fec0000041820 */
        /* <DEDUP_REMOVED lines=11> */
[----:B------:R-:W-:Y:S05]  /*41b0*/  LDSM.16.M88.4 R84, [R206+0x12800] ;  /* 0x01280000ce54783b */ /* 0x000fea0000000200 */
[C---:B---3--:R-:W-:Y:S06]  /*41c0*/  HMMA.16816.F32.BF16 R20, R16.reuse, R64, R20 ;  /* 0x000000401014723c */ /* 0x048fec0000041814 */
[C---:B------:R-:W-:Y:S01]  /*41d0*/  HMMA.16816.F32.BF16 R52, R16.reuse, R66, R32 ;  /* 0x000000421034723c */ /* 0x040fe20000041820 */
[----:B------:R-:W3:Y:S05]  /*41e0*/  LDSM.16.M88.4 R64, [R211+0x2000] ;  /* 0x00200000d340783b */ /* 0x000eea0000000200 */
[C---:B--2---:R-:W-:Y:S06]  /*41f0*/  HMMA.16816.F32.BF16 R56, R16.reuse, R76, R56 ;  /* 0x0000004c1038723c */ /* 0x044fec0000041838 */
[----:B------:R-:W-:Y:S01]  /*4200*/  HMMA.16816.F32.BF16 R24, R16, R78, R28 ;  /* 0x0000004e1018723c */ /* 0x000fe2000004181c */
[----:B------:R-:W-:Y:S04]  /*4210*/  LDSM.16.M88.4 R16, [R210+0x4000] ;  /* 0x00400000d210783b */ /* 0x000fe80000000200 */
[----:B------:R-:W-:Y:S01]  /*4220*/  LDSM.16.M88.4 R76, [R206+0x12000] ;  /* 0x01200000ce4c783b */ /* 0x000fe20000000200 */
[C---:B------:R-:W-:Y:S06]  /*4230*/  HMMA.16816.F32.BF16 R32, R12.reuse, R68, R36 ;  /* 0x000000440c20723c */ /* 0x040fec0000041824 */
[C---:B------:R-:W-:Y:S01]  /*4240*/  HMMA.16816.F32.BF16 R36, R12.reuse, R70, R48 ;  /* 0x000000460c24723c */ /* 0x040fe20000041830 */
[----:B------:R-:W2:Y:S04]  /*4250*/  LDSM.16.M88.4 R68, [R211+0x3800] ;  /* 0x00380000d344783b */ /* 0x000ea80000000200 */
[----:B------:R-:W5:Y:S01]  /*4260*/  LDSM.16.M88.4 R48, [R206+0x13000] ;  /* 0x01300000ce30783b */ /* 0x000f620000000200 */
[C---:B------:R-:W-:Y:S06]  /*4270*/  HMMA.16816.F32.BF16 R44, R12.reuse, R88, R44 ;  /* 0x000000580c2c723c */ /* 0x040fec000004182c */
[C---:B------:R-:W-:Y:S01]  /*4280*/  HMMA.16816.F32.BF16 R40, R12.reuse, R90, R40 ;  /* 0x0000005a0c28723c */ /* 0x040fe20000041828 */
[----:B------:R-:W-:Y:S05]  /*4290*/  LDSM.16.M88.4 R88, [R206+0x16800] ;  /* 0x01680000ce58783b */ /* 0x000fea0000000200 */
[C---:B----4-:R-:W-:Y:S06]  /*42a0*/  HMMA.16816.F32.BF16 R20, R12.reuse, R92, R20 ;  /* 0x0000005c0c14723c */ /* 0x050fec0000041814 */
[C---:B------:R-:W-:Y:S01]  /*42b0*/  HMMA.16816.F32.BF16 R28, R12.reuse, R94, R52 ;  /* 0x0000005e0c1c723c */ /* 0x040fe20000041834 */
[----:B------:R-:W-:Y:S05]  /*42c0*/  LDSM.16.M88.4 R92, [R211+0x6800] ;  /* 0x00680000d35c783b */ /* 0x000fea0000000200 */
[C---:B-1----:R-:W-:Y:S01]  /*42d0*/  HMMA.16816.F32.BF16 R52, R12.reuse, R60, R56 ;  /* 0x0000003c0c34723c */ /* 0x042fe20000041838 */
[----:B------:R-:W-:Y:S05]  /*42e0*/  LDSM.16.M88.4 R56, [R205+0x3000] ;  /* 0x00300000cd38783b */ /* 0x000fea0000000200 */
[----:B------:R-:W-:Y:S01]  /*42f0*/  HMMA.16816.F32.BF16 R24, R12, R62, R24 ;  /* 0x0000003e0c18723c */ /* 0x000fe20000041818 */
[----:B------:R-:W1:Y:S04]  /*4300*/  LDSM.16.M88.4 R60, [R206+0x13800] ;  /* 0x01380000ce3c783b */ /* 0x000e680000000200 */
        /* <DEDUP_REMOVED lines=10> */
[C---:B--2---:R-:W-:Y:S06]  /*43b0*/  HMMA.16816.F32.BF16 R52, R8.reuse, R68, R52 ;  /* 0x000000440834723c */ /* 0x044fec0000041834 */
[----:B------:R-:W-:Y:S01]  /*43c0*/  HMMA.16816.F32.BF16 R24, R8, R70, R24 ;  /* 0x000000460818723c */ /* 0x000fe20000041818 */
[----:B------:R-:W-:Y:S04]  /*43d0*/  LDSM.16.M88.4 R8, [R207+0x8000] ;  /* 0x00800000cf08783b */ /* 0x000fe80000000200 */
[----:B------:R-:W-:Y:S01]  /*43e0*/  LDSM.16.M88.4 R68, [R200+0x15800] ;  /* 0x01580000c844783b */ /* 0x000fe20000000200 */
[C---:B------:R-:W-:Y:S06]  /*43f0*/  HMMA.16816.F32.BF16 R32, R16.reuse, R76, R32 ;  /* 0x0000004c1020723c */ /* 0x040fec0000041820 */
[C---:B------:R-:W-:Y:S01]  /*4400*/  HMMA.16816.F32.BF16 R36, R16.reuse, R78, R36 ;  /* 0x0000004e1024723c */ /* 0x040fe20000041824 */
[----:B------:R-:W2:Y:S05]  /*4410*/  LDSM.16.M88.4 R76, [R205+0x3800] ;  /* 0x00380000cd4c783b */ /* 0x000eaa0000000200 */
[C---:B------:R-:W-:Y:S06]  /*4420*/  HMMA.16816.F32.BF16 R44, R16.reuse, R84, R44 ;  /* 0x00000054102c723c */ /* 0x040fec000004182c */
[C---:B------:R-:W-:Y:S01]  /*4430*/  HMMA.16816.F32.BF16 R40, R16.reuse, R86, R40 ;  /* 0x000000561028723c */ /* 0x040fe20000041828 */
[----:B------:R-:W2:Y:S05]  /*4440*/  LDSM.16.M88.4 R84, [R200+0x14000] ;  /* 0x01400000c854783b */ /* 0x000eaa0000000200 */
[C---:B-----5:R-:W-:Y:S06]  /*4450*/  HMMA.16816.F32.BF16 R20, R16.reuse, R48, R20 ;  /* 0x000000301014723c */ /* 0x060fec0000041814 */
[C---:B------:R-:W-:Y:S06]  /*4460*/  HMMA.16816.F32.BF16 R48, R16.reuse, R50, R28 ;  /* 0x000000321030723c */ /* 0x040fec000004181c */
[C---:B-1----:R-:W-:Y:S01]  /*4470*/  HMMA.16816.F32.BF16 R28, R16.reuse, R60, R52 ;  /* 0x0000003c101c723c */ /* 0x042fe20000041834 */
[----:B------:R-:W1:Y:S05]  /*4480*/  LDSM.16.M88.4 R52, [R200+0x15000] ;  /* 0x01500000c834783b */ /* 0x000e6a0000000200 */
[----:B------:R-:W-:Y:S01]  /*4490*/  HMMA.16816.F32.BF16 R24, R16, R62, R24 ;  /* 0x0000003e1018723c */ /* 0x000fe20000041818 */
[----:B------:R-:W-:Y:S04]  /*44a0*/  LDSM.16.M88.4 R16, [R208+0x8000] ;  /* 0x00800000d010783b */ /* 0x000fe80000000200 */
[----:B------:R-:W5:Y:S01]  /*44b0*/  LDSM.16.M88.4 R60, [R211+0x4000] ;  /* 0x00400000d33c783b */ /* 0x000f620000000200 */
[C---:B---3--:R-:W-:Y:S06]  /*44c0*/  HMMA.16816.F32.BF16 R32, R12.reuse, R64, R32 ;  /* 0x000000400c20723c */ /* 0x048fec0000041820 */
[C---:B------:R-:W-:Y:S01]  /*44d0*/  HMMA.16816.F32.BF16 R36, R12.reuse, R66, R36 ;  /* 0x000000420c24723c */ /* 0x040fe20000041824 */
[----:B------:R-:W3:Y:S05]  /*44e0*/  LDSM.16.M88.4 R64, [R211+0x4800] ;  /* 0x00480000d340783b */ /* 0x000eea0000000200 */
        /* <DEDUP_REMOVED lines=14> */
[C---:B------:R-:W-:Y:S01]  /*45d0*/  HMMA.16816.F32.BF16 R40, R8.reuse, R82, R40 ;  /* 0x000000520828723c */ /* 0x040fe20000041828 */
[----:B------:R-:W-:Y:S05]  /*45e0*/  LDSM.16.M88.4 R80, [R205+0x4800] ;  /* 0x00480000cd50783b */ /* 0x000fea0000000200 */
        /* <DEDUP_REMOVED lines=10> */
[C---:B---3--:R-:W-:Y:S06]  /*4690*/  HMMA.16816.F32.BF16 R44, R16.reuse, R64, R44 ;  /* 0x00000040102c723c */ /* 0x048fec000004182c */
[C---:B------:R-:W-:Y:S01]  /*46a0*/  HMMA.16816.F32.BF16 R40, R16.reuse, R66, R40 ;  /* 0x000000421028723c */ /* 0x040fe20000041828 */
[----:B------:R-:W3:Y:S05]  /*46b0*/  LDSM.16.M88.4 R64, [R206+0x15800] ;  /* 0x01580000ce40783b */ /* 0x000eea0000000200 */
[C---:B----4-:R-:W-:Y:S06]  /*46c0*/  HMMA.16816.F32.BF16 R20, R16.reuse, R56, R20 ;  /* 0x000000381014723c */ /* 0x050fec0000041814 */
[C---:B------:R-:W-:Y:S06]  /*46d0*/  HMMA.16816.F32.BF16 R48, R16.reuse, R58, R48 ;  /* 0x0000003a1030723c */ /* 0x040fec0000041830 */
[C---:B--2---:R-:W-:Y:S06]  /*46e0*/  HMMA.16816.F32.BF16 R56, R16.reuse, R76, R28 ;  /* 0x0000004c1038723c */ /* 0x044fec000004181c */
[----:B------:R-:W-:Y:S01]  /*46f0*/  HMMA.16816.F32.BF16 R16, R16, R78, R24 ;  /* 0x0000004e1010723c */ /* 0x000fe20000041818 */
[----:B------:R-:W-:Y:S05]  /*4700*/  LDSM.16.M88.4 R76, [R200+0x17000] ;  /* 0x01700000c84c783b */ /* 0x000fea0000000200 */
[C---:B-1----:R-:W-:Y:S06]  /*4710*/  HMMA.16816.F32.BF16 R32, R12.reuse, R52, R32 ;  /* 0x000000340c20723c */ /* 0x042fec0000041820 */
[C---:B------:R-:W-:Y:S01]  /*4720*/  HMMA.16816.F32.BF16 R36, R12.reuse, R54, R36 ;  /* 0x000000360c24723c */ /* 0x040fe20000041824 */
[----:B------:R-:W1:Y:S05]  /*4730*/  LDSM.16.M88.4 R52, [R205+0x5800] ;  /* 0x00580000cd34783b */ /* 0x000e6a0000000200 */
[C---:B------:R-:W-:Y:S06]  /*4740*/  HMMA.16816.F32.BF16 R44, R12.reuse, R72, R44 ;  /* 0x000000480c2c723c */ /* 0x040fec000004182c */
[C---:B------:R-:W-:Y:S01]  /*4750*/  HMMA.16816.F32.BF16 R40, R12.reuse, R74, R40 ;  /* 0x0000004a0c28723c */ /* 0x040fe20000041828 */
[----:B------:R-:W-:Y:S05]  /*4760*/  LDSM.16.M88.4 R72, [R200+0x16800] ;  /* 0x01680000c848783b */ /* 0x000fea0000000200 */
[C---:B------:R-:W-:Y:S01]  /*4770*/  HMMA.16816.F32.BF16 R28, R12.reuse, R68, R20 ;  /* 0x000000440c1c723c */ /* 0x040fe20000041814 */
[----:B------:R-:W-:Y:S05]  /*4780*/  LDSM.16.M88.4 R20, [R207+0xc000] ;  /* 0x00c00000cf14783b */ /* 0x000fea0000000200 */
[C---:B------:R-:W-:Y:S01]  /*4790*/  HMMA.16816.F32.BF16 R48, R12.reuse, R70, R48 ;  /* 0x000000460c30723c */ /* 0x040fe20000041830 */
[----:B------:R-:W2:Y:S05]  /*47a0*/  LDSM.16.M88.4 R68, [R200+0x16000] ;  /* 0x01600000c844783b */ /* 0x000eaa0000000200 */
[C---:B---3--:R-:W-:Y:S06]  /*47b0*/  HMMA.16816.F32.BF16 R56, R12.reuse, R64, R56 ;  /* 0x000000400c38723c */ /* 0x048fec0000041838 */
[----:B------:R-:W-:Y:S01]  /*47c0*/  HMMA.16816.F32.BF16 R24, R12, R66, R16 ;  /* 0x000000420c18723c */ /* 0x000fe20000041810 */
        /* <DEDUP_REMOVED lines=8> */
[C---:B------:R-:W-:Y:S06]  /*4850*/  HMMA.16816.F32.BF16 R32, R8.reuse, R84, R28 ;  /* 0x000000540820723c */ /* 0x040fec000004181c */
[C---:B------:R-:W-:Y:S01]  /*4860*/  HMMA.16816.F32.BF16 R48, R8.reuse, R86, R48 ;  /* 0x000000560830723c */ /* 0x040fe20000041830 */
[----:B------:R-:W-:Y:S05]  /*4870*/  LDSM.16.M88.4 R84, [R206+0x16000] ;  /* 0x01600000ce54783b */ /* 0x000fea0000000200 */
[C---:B-1----:R-:W-:Y:S06]  /*4880*/  HMMA.16816.F32.BF16 R56, R8.reuse, R52, R56 ;  /* 0x000000340838723c */ /* 0x042fec0000041838 */
[----:B------:R-:W-:Y:S01]  /*4890*/  HMMA.16816.F32.BF16 R28, R8, R54, R24 ;  /* 0x00000036081c723c */ /* 0x000fe20000041818 */
[----:B------:R-:W-:Y:S05]  /*48a0*/  LDSM.16.M88.4 R8, [R210+0xc000] ;  /* 0x00c00000d208783b */ /* 0x000fea0000000200 */
[C---:B--2---:R-:W-:Y:S06]  /*48b0*/  HMMA.16816.F32.BF16 R24, R20.reuse, R68, R12 ;  /* 0x000000441418723c */ /* 0x044fec000004180c */
[C---:B------:R-:W-:Y:S01]  /*48c0*/  HMMA.16816.F32.BF16 R12, R20.reuse, R70, R36 ;  /* 0x00000046140c723c */ /* 0x040fe20000041824 */
[----:B------:R-:W-:Y:S05]  /*48d0*/  LDSM.16.M88.4 R68, [R205+0x6000] ;  /* 0x00600000cd44783b */ /* 0x000fea0000000200 */
[C---:B------:R-:W-:Y:S06]  /*48e0*/  HMMA.16816.F32.BF16 R44, R20.reuse, R72, R44 ;  /* 0x00000048142c723c */ /* 0x040fec000004182c */
[C---:B------:R-:W-:Y:S01]  /*48f0*/  HMMA.16816.F32.BF16 R40, R20.reuse, R74, R40 ;  /* 0x0000004a1428723c */ /* 0x040fe20000041828 */
[----:B------:R-:W1:Y:S05]  /*4900*/  LDSM.16.M88.4 R72, [R211+0x7800] ;  /* 0x00780000d348783b */ /* 0x000e6a0000000200 */
[C---:B------:R-:W-:Y:S06]  /*4910*/  HMMA.16816.F32.BF16 R36, R20.reuse, R76, R32 ;  /* 0x0000004c1424723c */ /* 0x040fec0000041820 */
[C---:B------:R-:W-:Y:S01]  /*4920*/  HMMA.16816.F32.BF16 R52, R20.reuse, R78, R48 ;  /* 0x0000004e1434723c */ /* 0x040fe20000041830 */
[----:B------:R-:W-:Y:S05]  /*4930*/  LDSM.16.M88.4 R76, [R205+0x6800] ;  /* 0x00680000cd4c783b */ /* 0x000fea0000000200 */
[C---:B---3--:R-:W-:Y:S06]  /*4940*/  HMMA.16816.F32.BF16 R56, R20.reuse, R60, R56 ;  /* 0x0000003c1438723c */ /* 0x048fec0000041838 */
[----:B------:R-:W-:Y:S01]  /*4950*/  HMMA.16816.F32.BF16 R32, R20, R62, R28 ;  /* 0x0000003e1420723c */ /* 0x000fe2000004181c */
[----:B------:R-:W-:Y:S05]  /*4960*/  LDSM.16.M88.4 R60, [R205+0x7000] ;  /* 0x00700000cd3c783b */ /* 0x000fea0000000200 */
[C---:B------:R-:W-:Y:S06]  /*4970*/  HMMA.16816.F32.BF16 R28, R16.reuse, R64, R24 ;  /* 0x00000040101c723c */ /* 0x040fec0000041818 */
[C---:B------:R-:W-:Y:S01]  /*4980*/  HMMA.16816.F32.BF16 R24, R16.reuse, R66, R12 ;  /* 0x000000421018723c */ /* 0x040fe2000004180c */
[----:B------:R-:W2:Y:S04]  /*4990*/  LDSM.16.M88.4 R64, [R206+0x17800] ;  /* 0x01780000ce40783b */ /* 0x000ea80000000200 */
[----:B------:R-:W3:Y:S01]  /*49a0*/  LDSM.16.M88.4 R12, [R209+0xc000] ;  /* 0x00c00000d10c783b */ /* 0x000ee20000000200 */
[C---:B------:R-:W-:Y:S06]  /*49b0*/  HMMA.16816.F32.BF16 R20, R16.reuse, R92, R44 ;  /* 0x0000005c1014723c */ /* 0x040fec000004182c */
[C---:B------:R-:W-:Y:S06]  /*49c0*/  HMMA.16816.F32.BF16 R44, R16.reuse, R94, R40 ;  /* 0x0000005e102c723c */ /* 0x040fec0000041828 */
[C---:B------:R-:W-:Y:S06]  /*49d0*/  HMMA.16816.F32.BF16 R36, R16.reuse, R96, R36 ;  /* 0x000000601024723c */ /* 0x040fec0000041824 */
[C---:B------:R-:W-:Y:S06]  /*49e0*/  HMMA.16816.F32.BF16 R52, R16.reuse, R98, R52 ;  /* 0x000000621034723c */ /* 0x040fec0000041834 */
[C---:B-1----:R-:W-:Y:S06]  /*49f0*/  HMMA.16816.F32.BF16 R56, R16.reuse, R72, R56 ;  /* 0x000000481038723c */ /* 0x042fec0000041838 */
[----:B------:R-:W-:Y:S06]  /*4a00*/  HMMA.16816.F32.BF16 R48, R16, R74, R32 ;  /* 0x0000004a1030723c */ /* 0x000fec0000041820 */
[C---:B------:R-:W-:Y:S06]  /*4a10*/  HMMA.16816.F32.BF16 R40, R8.reuse, R84, R28 ;  /* 0x000000540828723c */ /* 0x040fec000004181c */
[----:B------:R-:W-:Y:S01]  /*4a20*/  HMMA.16816.F32.BF16 R16, R8, R90, R44 ;  /* 0x0000005a0810723c */ /* 0x000fe2000004182c */
[----:B------:R-:W1:Y:S01]  /*4a30*/  LDSM.16.M88.4 R44, [R205+0x7800] ;  /* 0x00780000cd2c783b */ /* 0x000e620000000200 */
[----:B------:R-:W-:-:S04]  /*4a40*/  DEPBAR.LE SB0, 0x0 ;  /* 0x000080000000791a */ /* 0x000fc80000000000 */
[C---:B------:R-:W-:Y:S06]  /*4a50*/  HMMA.16816.F32.BF16 R32, R8.reuse, R86, R24 ;  /* 0x000000560820723c */ /* 0x040fec0000041818 */
[C---:B------:R-:W-:Y:S06]  /*4a60*/  HMMA.16816.F32.BF16 R24, R8.reuse, R80, R36 ;  /* 0x000000500818723c */ /* 0x040fec0000041824 */
[C---:B------:R-:W-:Y:S06]  /*4a70*/  HMMA.16816.F32.BF16 R20, R8.reuse, R88, R20 ;  /* 0x000000580814723c */ /* 0x040fec0000041814 */
[C---:B------:R-:W-:Y:S06]  /*4a80*/  HMMA.16816.F32.BF16 R28, R8.reuse, R82, R52 ;  /* 0x00000052081c723c */ /* 0x040fec0000041834 */
[C---:B--2---:R-:W-:Y:S06]  /*4a90*/  HMMA.16816.F32.BF16 R36, R8.reuse, R64, R56 ;  /* 0x000000400824723c */ /* 0x044fec0000041838 */
[----:B------:R-:W-:Y:S06]  /*4aa0*/  HMMA.16816.F32.BF16 R48, R8, R66, R48 ;  /* 0x000000420830723c */ /* 0x000fec0000041830 */
[----:B---3--:R-:W-:Y:S01]  /*4ab0*/  HMMA.16816.F32.BF16 R40, R12, R68, R40 ;  /* 0x000000440c28723c */ /* 0x008fe20000041828 */
[----:B------:R-:W-:-:S02]  /*4ac0*/  IMAD.U32 R8, RZ, RZ, UR7 ;  /* 0x00000007ff087e24 */ /* 0x000fc4000f8e00ff */
[----:B------:R-:W-:-:S03]  /*4ad0*/  IMAD.IADD R9, R230, 0x1, -R3 ;  /* 0x00000001e6097824 */ /* 0x000fc600078e0a03 */
[----:B------:R-:W-:Y:S01]  /*4ae0*/  IADD3 R7, R6, UR24, R8 ;  /* 0x0000001806077c10 */ /* 0x000fe2000fffe008 */
[--C-:B------:R-:W-:Y:S01]  /*4af0*/  IMAD.IADD R8, R230, 0x1, -R2.reuse ;  /* 0x00000001e6087824 */ /* 0x100fe200078e0a02 */
[C---:B------:R-:W-:Y:S01]  /*4b00*/  HMMA.16816.F32.BF16 R32, R12.reuse, R70, R32 ;  /* 0x000000460c20723c */ /* 0x040fe20000041820 */
[----:B------:R-:W-:Y:S01]  /*4b10*/  IMAD.IADD R6, R231, 0x1, -R2 ;  /* 0x00000001e7067824 */ /* 0x000fe200078e0a02 */
[----:B------:R-:W-:Y:S02]  /*4b20*/  VIMNMX R232, R7, UR33, PT ;  /* 0x0000002107e87c48 */ /* 0x000fe4000bfe0100 */
[----:B------:R-:W-:Y:S02]  /*4b30*/  IABS R7, R8 ;  /* 0x0000000800077213 */ /* 0x000fe40000000000 */
[C---:B------:R-:W-:Y:S01]  /*4b40*/  ISETP.GE.AND P4, PT, R3.reuse, R232, PT ;  /* 0x000000e80300720c */ /* 0x040fe20003f86270 */
[C---:B------:R-:W-:Y:S01]  /*4b50*/  HMMA.16816.F32.BF16 R20, R12.reuse, R76, R20 ;  /* 0x0000004c0c14723c */ /* 0x040fe20000041814 */
[----:B------:R-:W-:Y:S01]  /*4b60*/  IABS R6, R6 ;  /* 0x0000000600067213 */ /* 0x000fe20000000000 */
[----:B------:R-:W-:Y:S01]  /*4b70*/  BAR.SYNC.DEFER_BLOCKING 0x0 ;  /* 0x0000000000007b1d */ /* 0x000fe20000010000 */
[----:B------:R-:W-:Y:S01]  /*4b80*/  ISETP.LT.OR P4, PT, R3, R228, P4 ;  /* 0x000000e40300720c */ /* 0x000fe20002781670 */
[----:B------:R-:W-:Y:S01]  /*4b90*/  IMAD.IADD R3, R231, 0x1, -R3 ;  /* 0x00000001e7037824 */ /* 0x000fe200078e0a03 */
[----:B------:R-:W-:Y:S01]  /*4ba0*/  I2FP.F32.S32 R8, R7 ;  /* 0x0000000700087245 */ /* 0x000fe20000201400 */
[----:B------:R-:W-:Y:S01]  /*4bb0*/  HMMA.16816.F32.BF16 R52, R12, R60, R24 ;  /* 0x0000003c0c34723c */ /* 0x000fe20000041818 */
[----:B------:R-:W-:Y:S01]  /*4bc0*/  I2FP.F32.S32 R7, R6 ;  /* 0x0000000600077245 */ /* 0x000fe20000201400 */
[----:B------:R-:W-:Y:S01]  /*4bd0*/  VIADD R6, R2, 0x8 ;  /* 0x0000000802067836 */ /* 0x000fe20000000000 */
[----:B------:R-:W-:-:S02]  /*4be0*/  IABS R3, R3 ;  /* 0x0000000300037213 */ /* 0x000fc40000000000 */
[----:B------:R-:W-:Y:S01]  /*4bf0*/  IABS R9, R9 ;  /* 0x0000000900097213 */ /* 0x000fe20000000000 */
[C---:B------:R-:W-:Y:S01]  /*4c00*/  HMMA.16816.F32.BF16 R76, R12.reuse, R78, R16 ;  /* 0x0000004e0c4c723c */ /* 0x040fe20000041810 */
[----:B------:R-:W-:Y:S02]  /*4c10*/  I2FP.F32.S32 R3, R3 ;  /* 0x0000000300037245 */ /* 0x000fe40000201400 */
[C---:B------:R-:W-:Y:S01]  /*4c20*/  ISETP.GE.AND P6, PT, R6.reuse, R233, PT ;  /* 0x000000e90600720c */ /* 0x040fe20003fc6270 */
[----:B------:R-:W-:Y:S01]  /*4c30*/  IMAD.MOV.U32 R10, RZ, RZ, R9 ;  /* 0x000000ffff0a7224 */ /* 0x000fe200078e0009 */
[----:B------:R-:W-:Y:S01]  /*4c40*/  ISETP.GE.AND P3, PT, R6, R232, PT ;  /* 0x000000e80600720c */ /* 0x000fe20003f66270 */
[----:B------:R-:W-:Y:S01]  /*4c50*/  FFMA.FTZ R11, R3, -UR21, R43 ;  /* 0x80000015030b7c23 */ /* 0x000fe2000801002b */
[----:B------:R-:W-:Y:S01]  /*4c60*/  VIADD R3, R2, 0x9 ;  /* 0x0000000902037836 */ /* 0x000fe20000000000 */
[C---:B------:R-:W-:Y:S01]  /*4c70*/  HMMA.16816.F32.BF16 R60, R12.reuse, R62, R28 ;  /* 0x0000003e0c3c723c */ /* 0x040fe2000004181c */
[----:B------:R-:W-:Y:S01]  /*4c80*/  ISETP.LT.OR P6, PT, R6, R229, P6 ;  /* 0x000000e50600720c */ /* 0x000fe200037c1670 */
[----:B------:R-:W-:Y:S01]  /*4c90*/  FFMA.FTZ R9, R8, -UR21, R40 ;  /* 0x8000001508097c23 */ /* 0x000fe20008010028 */
[----:B------:R-:W-:Y:S01]  /*4ca0*/  ISETP.LT.OR P3, PT, R6, R228, P3 ;  /* 0x000000e40600720c */ /* 0x000fe20001f61670 */
[----:B------:R-:W-:Y:S01]  /*4cb0*/  IMAD.IADD R8, R230, 0x1, -R3 ;  /* 0x00000001e6087824 */ /* 0x000fe200078e0a03 */
[C---:B------:R-:W-:Y:S01]  /*4cc0*/  ISETP.GE.AND P0, PT, R3.reuse, R233, PT ;  /* 0x000000e90300720c */ /* 0x040fe20003f06270 */
[----:B-1----:R-:W-:Y:S01]  /*4cd0*/  HMMA.16816.F32.BF16 R56, R12, R44, R36 ;  /* 0x0000002c0c38723c */ /* 0x002fe20000041824 */
[----:B------:R-:W-:-:S02]  /*4ce0*/  ISETP.GE.AND P5, PT, R3, R232, PT ;  /* 0x000000e80300720c */ /* 0x000fc40003fa6270 */
[C---:B------:R-:W-:Y:S02]  /*4cf0*/  ISETP.LT.OR P0, PT, R3.reuse, R229, P0 ;  /* 0x000000e50300720c */ /* 0x040fe40000701670 */
[----:B------:R-:W-:Y:S01]  /*4d00*/  ISETP.LT.OR P5, PT, R3, R228, P5 ;  /* 0x000000e40300720c */ /* 0x000fe20002fa1670 */
[----:B------:R-:W-:Y:S01]  /*4d10*/  HMMA.16816.F32.BF16 R48, R12, R46, R48 ;  /* 0x0000002e0c30723c */ /* 0x000fe20000041830 */
[----:B------:R-:W-:Y:S01]  /*4d20*/  IMAD.IADD R3, R231, 0x1, -R3 ;  /* 0x00000001e7037824 */ /* 0x000fe200078e0a03 */
[----:B------:R-:W-:Y:S02]  /*4d30*/  I2FP.F32.S32 R10, R10 ;  /* 0x0000000a000a7245 */ /* 0x000fe40000201400 */
[----:B------:R-:W-:Y:S02]  /*4d40*/  IABS R8, R8 ;  /* 0x0000000800087213 */ /* 0x000fe40000000000 */
[----:B------:R-:W-:Y:S01]  /*4d50*/  FSEL R25, R9, -INF , !P2 ;  /* 0xff80000009197808 */ /* 0x000fe20005000000 */
[----:B------:R-:W-:Y:S01]  /*4d60*/  FFMA.FTZ R12, R7, -UR21, R42 ;  /* 0x80000015070c7c23 */ /* 0x000fe2000801002a */
[--C-:B------:R-:W-:Y:S01]  /*4d70*/  IMAD.IADD R7, R230, 0x1, -R6.reuse ;  /* 0x00000001e6077824 */ /* 0x100fe200078e0a06 */
[----:B------:R-:W-:Y:S01]  /*4d80*/  IABS R3, R3 ;  /* 0x0000000300037213 */ /* 0x000fe20000000000 */
[----:B------:R-:W-:Y:S01]  /*4d90*/  IMAD.IADD R6, R231, 0x1, -R6 ;  /* 0x00000001e7067824 */ /* 0x000fe200078e0a06 */
[----:B------:R-:W-:Y:S01]  /*4da0*/  ISETP.GE.AND P2, PT, R2, R232, PT ;  /* 0x000000e80200720c */ /* 0x000fe20003f46270 */
[----:B------:R-:W-:Y:S01]  /*4db0*/  FFMA.FTZ R13, R10, -UR21, R41 ;  /* 0x800000150a0d7c23 */ /* 0x000fe20008010029 */
[----:B------:R-:W-:Y:S01]  /*4dc0*/  IABS R7, R7 ;  /* 0x0000000700077213 */ /* 0x000fe20000000000 */
[----:B------:R-:W-:Y:S01]  /*4dd0*/  IMAD.MOV.U32 R10, RZ, RZ, R8 ;  /* 0x000000ffff0a7224 */ /* 0x000fe200078e0008 */
[----:B------:R-:W-:-:S02]  /*4de0*/  IABS R6, R6 ;  /* 0x0000000600067213 */ /* 0x000fc40000000000 */
[----:B------:R-:W-:Y:S02]  /*4df0*/  I2FP.F32.S32 R7, R7 ;  /* 0x0000000700077245 */ /* 0x000fe40000201400 */
[----:B------:R-:W-:Y:S02]  /*4e00*/  I2FP.F32.S32 R6, R6 ;  /* 0x0000000600067245 */ /* 0x000fe40000201400 */
[----:B------:R-:W-:Y:S01]  /*4e10*/  I2FP.F32.S32 R3, R3 ;  /* 0x0000000300037245 */ /* 0x000fe20000201400 */
[----:B------:R-:W-:Y:S01]  /*4e20*/  FFMA.FTZ R8, R7, -UR21, R32 ;  /* 0x8000001507087c23 */ /* 0x000fe20008010020 */
[----:B------:R-:W-:Y:S01]  /*4e30*/  ISETP.LT.OR P2, PT, R2, R228, P2 ;  /* 0x000000e40200720c */ /* 0x000fe20001741670 */
[----:B------:R-:W-:Y:S01]  /*4e40*/  FFMA.FTZ R15, R6, -UR21, R34 ;  /* 0x80000015060f7c23 */ /* 0x000fe20008010022 */
[----:B------:R-:W-:Y:S01]  /*4e50*/  VIADD R6, R2, 0x10 ;  /* 0x0000001002067836 */ /* 0x000fe20000000000 */
[----:B------:R-:W-:Y:S01]  /*4e60*/  I2FP.F32.S32 R7, R10 ;  /* 0x0000000a00077245 */ /* 0x000fe20000201400 */
[----:B------:R-:W-:Y:S01]  /*4e70*/  FFMA.FTZ R16, R3, -UR21, R35 ;  /* 0x8000001503107c23 */ /* 0x000fe20008010023 */
[----:B------:R-:W-:Y:S01]  /*4e80*/  FSEL R27, R12, -INF , !P2 ;  /* 0xff8000000c1b7808 */ /* 0x000fe20005000000 */
[----:B------:R-:W-:Y:S01]  /*4e90*/  VIADD R3, R2, 0x11 ;  /* 0x0000001102037836 */ /* 0x000fe20000000000 */
[----:B------:R-:W-:Y:S01]  /*4ea0*/  FSEL R28, R11, -INF , !P4 ;  /* 0xff8000000b1c7808 */ /* 0x000fe20006000000 */
[----:B------:R-:W-:Y:S01]  /*4eb0*/  FFMA.FTZ R14, R7, -UR21, R33 ;  /* 0x80000015070e7c23 */ /* 0x000fe20008010021 */
[----:B------:R-:W-:Y:S01]  /*4ec0*/  ISETP.GE.AND P2, PT, R6, R233, PT ;  /* 0x000000e90600720c */ /* 0x000fe20003f46270 */
[--C-:B------:R-:W-:Y:S01]  /*4ed0*/  IMAD.IADD R10, R230, 0x1, -R6.reuse ;  /* 0x00000001e60a7824 */ /* 0x100fe200078e0a06 */
[----:B------:R-:W-:Y:S01]  /*4ee0*/  ISETP.GE.AND P4, PT, R6, R232, PT ;  /* 0x000000e80600720c */ /* 0x000fe20003f86270 */
[----:B------:R-:W-:Y:S01]  /*4ef0*/  VIADD R7, R2, 0x18 ;  /* 0x0000001802077836 */ /* 0x000fe20000000000 */
[----:B------:R-:W-:Y:S01]  /*4f00*/  ISETP.LT.OR P2, PT, R6, R229, P2 ;  /* 0x000000e50600720c */ /* 0x000fe20001741670 */
[----:B------:R-:W-:Y:S01]  /*4f10*/  IMAD.IADD R9, R230, 0x1, -R3 ;  /* 0x00000001e6097824 */ /* 0x000fe200078e0a03 */
[----:B------:R-:W-:Y:S01]  /*4f20*/  ISETP.LT.OR P4, PT, R6, R228, P4 ;  /* 0x000000e40600720c */ /* 0x000fe20002781670 */
[----:B------:R-:W-:Y:S01]  /*4f30*/  IMAD.IADD R6, R231, 0x1, -R6 ;  /* 0x00000001e7067824 */ /* 0x000fe200078e0a06 */
[----:B------:R-:W-:-:S02]  /*4f40*/  FSEL R24, R13, -INF , !P1 ;  /* 0xff8000000d187808 */ /* 0x000fc40004800000 */
[----:B------:R-:W-:Y:S01]  /*4f50*/  FSEL R26, R8, -INF , !P6 ;  /* 0xff800000081a7808 */ /* 0x000fe20007000000 */
[----:B------:R-:W-:Y:S01]  /*4f60*/  IMAD.IADD R8, R230, 0x1, -R7 ;  /* 0x00000001e6087824 */ /* 0x000fe200078e0a07 */
[C---:B------:R-:W-:Y:S02]  /*4f70*/  ISETP.GE.AND P1, PT, R3.reuse, R233, PT ;  /* 0x000000e90300720c */ /* 0x040fe40003f26270 */
[C---:B------:R-:W-:Y:S02]  /*4f80*/  ISETP.GE.AND P6, PT, R3.reuse, R232, PT ;  /* 0x000000e80300720c */ /* 0x040fe40003fc6270 */
[C---:B------:R-:W-:Y:S02]  /*4f90*/  ISETP.LT.OR P1, PT, R3.reuse, R229, P1 ;  /* 0x000000e50300720c */ /* 0x040fe40000f21670 */
[----:B------:R-:W-:Y:S01]  /*4fa0*/  ISETP.LT.OR P6, PT, R3, R228, P6 ;  /* 0x000000e40300720c */ /* 0x000fe200037c1670 */
[----:B------:R-:W-:Y:S01]  /*4fb0*/  IMAD.IADD R3, R231, 0x1, -R3 ;  /* 0x00000001e7037824 */ /* 0x000fe200078e0a03 */
[----:B------:R-:W-:-:S02]  /*4fc0*/  IABS R6, R6 ;  /* 0x0000000600067213 */ /* 0x000fc40000000000 */
[----:B------:R-:W-:Y:S02]  /*4fd0*/  IABS R11, R9 ;  /* 0x00000009000b7213 */ /* 0x000fe40000000000 */
[----:B------:R-:W-:Y:S01]  /*4fe0*/  IABS R8, R8 ;  /* 0x0000000800087213 */ /* 0x000fe20000000000 */
[----:B------:R-:W-:Y:S01]  /*4ff0*/  IMAD.MOV.U32 R9, RZ, RZ, R6 ;  /* 0x000000ffff097224 */ /* 0x000fe200078e0006 */
[----:B------:R-:W-:Y:S02]  /*5000*/  IABS R3, R3 ;  /* 0x0000000300037213 */ /* 0x000fe40000000000 */
[----:B------:R-:W-:Y:S01]  /*5010*/  IABS R10, R10 ;  /* 0x0000000a000a7213 */ /* 0x000fe20000000000 */
[----:B------:R-:W-:Y:S01]  /*5020*/  IMAD.MOV.U32 R6, RZ, RZ, R8 ;  /* 0x000000ffff067224 */ /* 0x000fe200078e0008 */
[----:B------:R-:W-:Y:S02]  /*5030*/  I2FP.F32.S32 R9, R9 ;  /* 0x0000000900097245 */ /* 0x000fe40000201400 */
[----:B------:R-:W-:-:S02]  /*5040*/  I2FP.F32.S32 R8, R3 ;  /* 0x0000000300087245 */ /* 0x000fc40000201400 */
[----:B------:R-:W-:Y:S01]  /*5050*/  I2FP.F32.S32 R10, R10 ;  /* 0x0000000a000a7245 */ /* 0x000fe20000201400 */
[----:B------:R-:W-:Y:S01]  /*5060*/  FFMA.FTZ R9, R9, -UR21, R22 ;  /* 0x8000001509097c23 */ /* 0x000fe20008010016 */
[----:B------:R-:W-:Y:S01]  /*5070*/  I2FP.F32.S32 R11, R11 ;  /* 0x0000000b000b7245 */ /* 0x000fe20000201400 */
[----:B------:R-:W-:Y:S01]  /*5080*/  FFMA.FTZ R18, R8, -UR21, R23 ;  /* 0x8000001508127c23 */ /* 0x000fe20008010017 */
[----:B------:R-:W-:Y:S01]  /*5090*/  I2FP.F32.S32 R3, R6 ;  /* 0x0000000600037245 */ /* 0x000fe20000201400 */
[----:B------:R-:W-:Y:S01]  /*50a0*/  VIADD R6, R2, 0x19 ;  /* 0x0000001902067836 */ /* 0x000fe20000000000 */
[----:B------:R-:W-:Y:S01]  /*50b0*/  FSEL R23, R15, -INF , !P3 ;  /* 0xff8000000f177808 */ /* 0x000fe20005800000 */
[----:B------:R-:W-:Y:S01]  /*50c0*/  FFMA.FTZ R12, R10, -UR21, R20 ;  /* 0x800000150a0c7c23 */ /* 0x000fe20008010014 */
[----:B------:R-:W-:Y:S01]  /*50d0*/  FSEL R22, R14, -INF , !P0 ;  /* 0xff8000000e167808 */ /* 0x000fe20004000000 */
[----:B------:R-:W-:Y:S01]  /*50e0*/  FFMA.FTZ R10, R11, -UR21, R21 ;  /* 0x800000150b0a7c23 */ /* 0x000fe20008010015 */
[----:B------:R-:W-:Y:S01]  /*50f0*/  ISETP.GE.AND P3, PT, R7, R233, PT ;  /* 0x000000e90700720c */ /* 0x000fe20003f66270 */
[----:B------:R-:W-:Y:S01]  /*5100*/  FFMA.FTZ R17, R3, -UR21, R76 ;  /* 0x8000001503117c23 */ /* 0x000fe2000801004c */
[----:B------:R-:W-:Y:S01]  /*5110*/  ISETP.GE.AND P0, PT, R7, R232, PT ;  /* 0x000000e80700720c */ /* 0x000fe20003f06270 */
[----:B------:R-:W-:Y:S01]  /*5120*/  VIADD R3, R2, 0x20 ;  /* 0x0000002002037836 */ /* 0x000fe20000000000 */
[----:B------:R-:W-:Y:S01]  /*5130*/  FSEL R36, R16, -INF , !P5 ;  /* 0xff80000010247808 */ /* 0x000fe20006800000 */
[----:B------:R-:W-:Y:S01]  /*5140*/  IMAD.IADD R8, R231, 0x1, -R7 ;  /* 0x00000001e7087824 */ /* 0x000fe200078e0a07 */
[----:B------:R-:W-:Y:S01]  /*5150*/  FSEL R124, R9, -INF , !P4 ;  /* 0xff800000097c7808 */ /* 0x000fe20006000000 */
[C-C-:B------:R-:W-:Y:S01]  /*5160*/  IMAD.IADD R11, R230.reuse, 0x1, -R6.reuse ;  /* 0x00000001e60b7824 */ /* 0x140fe200078e0a06 */
[C---:B------:R-:W-:Y:S01]  /*5170*/  ISETP.LT.OR P3, PT, R7.reuse, R229, P3 ;  /* 0x000000e50700720c */ /* 0x040fe20001f61670 */
[----:B------:R-:W-:Y:S01]  /*5180*/  IMAD.IADD R9, R230, 0x1, -R3 ;  /* 0x00000001e6097824 */ /* 0x000fe200078e0a03 */
[----:B------:R-:W-:Y:S01]  /*5190*/  ISETP.LT.OR P0, PT, R7, R228, P0 ;  /* 0x000000e40700720c */ /* 0x000fe20000701670 */
[----:B------:R-:W-:Y:S01]  /*51a0*/  IMAD.IADD R7, R231, 0x1, -R6 ;  /* 0x00000001e7077824 */ /* 0x000fe200078e0a06 */
[----:B------:R-:W-:-:S02]  /*51b0*/  ISETP.GE.AND P5, PT, R6, R233, PT ;  /* 0x000000e90600720c */ /* 0x000fc40003fa6270 */
[-C--:B------:R-:W-:Y:S02]  /*51c0*/  ISETP.GE.AND P4, PT, R6, R232.reuse, PT ;  /* 0x000000e80600720c */ /* 0x080fe40003f86270 */
[----:B------:R-:W-:Y:S02]  /*51d0*/  FSEL R64, R12, -INF , !P2 ;  /* 0xff8000000c407808 */ /* 0x000fe40005000000 */
[----:B------:R-:W-:Y:S02]  /*51e0*/  FSEL R117, R10, -INF , !P1 ;  /* 0xff8000000a757808 */ /* 0x000fe40004800000 */
[C---:B------:R-:W-:Y:S02]  /*51f0*/  ISETP.GE.AND P2, PT, R3.reuse, R233, PT ;  /* 0x000000e90300720c */ /* 0x040fe40003f46270 */
[----:B------:R-:W-:Y:S02]  /*5200*/  ISETP.LT.OR P5, PT, R6, R229, P5 ;  /* 0x000000e50600720c */ /* 0x000fe40002fa1670 */
[----:B------:R-:W-:-:S02]  /*5210*/  ISETP.GE.AND P1, PT, R3, R232, PT ;  /* 0x000000e80300720c */ /* 0x000fc40003f26270 */
[-C--:B------:R-:W-:Y:S01]  /*5220*/  ISETP.LT.OR P4, PT, R6, R228.reuse, P4 ;  /* 0x000000e40600720c */ /* 0x080fe20002781670 */
[----:B------:R-:W-:Y:S01]  /*5230*/  IMAD.IADD R6, R231, 0x1, -R3 ;  /* 0x00000001e7067824 */ /* 0x000fe200078e0a03 */
[----:B------:R-:W-:Y:S02]  /*5240*/  IABS R7, R7 ;  /* 0x0000000700077213 */ /* 0x000fe40000000000 */
[C---:B------:R-:W-:Y:S02]  /*5250*/  ISETP.LT.OR P2, PT, R3.reuse, R229, P2 ;  /* 0x000000e50300720c */ /* 0x040fe40001741670 */
[----:B------:R-:W-:Y:S02]  /*5260*/  ISETP.LT.OR P1, PT, R3, R228, P1 ;  /* 0x000000e40300720c */ /* 0x000fe40000f21670 */
[----:B------:R-:W-:Y:S02]  /*5270*/  IABS R3, R8 ;  /* 0x0000000800037213 */ /* 0x000fe40000000000 */
[----:B------:R-:W-:-:S02]  /*5280*/  IABS R11, R11 ;  /* 0x0000000b000b7213 */ /* 0x000fc40000000000 */
[----:B------:R-:W-:Y:S01]  /*5290*/  IABS R8, R6 ;  /* 0x0000000600087213 */ /* 0x000fe20000000000 */
[----:B------:R-:W-:Y:S01]  /*52a0*/  IMAD.MOV.U32 R6, RZ, RZ, R7 ;  /* 0x000000ffff067224 */ /* 0x000fe200078e0007 */
[----:B------:R-:W-:Y:S01]  /*52b0*/  IABS R10, R9 ;  /* 0x00000009000a7213 */ /* 0x000fe20000000000 */
[----:B------:R-:W-:Y:S01]  /*52c0*/  IMAD.MOV.U32 R9, RZ, RZ, R11 ;  /* 0x000000ffff097224 */ /* 0x000fe200078e000b */
[----:B------:R-:W-:Y:S01]  /*52d0*/  I2FP.F32.S32 R7, R3 ;  /* 0x0000000300077245 */ /* 0x000fe20000201400 */
[----:B------:R-:W-:Y:S01]  /*52e0*/  IMAD.MOV.U32 R3, RZ, RZ, R8 ;  /* 0x000000ffff037224 */ /* 0x000fe200078e0008 */
[----:B------:R-:W-:Y:S02]  /*52f0*/  I2FP.F32.S32 R6, R6 ;  /* 0x0000000600067245 */ /* 0x000fe40000201400 */
[----:B------:R-:W-:Y:S01]  /*5300*/  I2FP.F32.S32 R8, R9 ;  /* 0x0000000900087245 */ /* 0x000fe20000201400 */
[----:B------:R-:W-:Y:S01]  /*5310*/  FFMA.FTZ R9, R7, -UR21, R78 ;  /* 0x8000001507097c23 */ /* 0x000fe2000801004e */
[----:B------:R-:W-:Y:S01]  /*5320*/  I2FP.F32.S32 R3, R3 ;  /* 0x0000000300037245 */ /* 0x000fe20000201400 */
[----:B------:R-:W-:Y:S01]  /*5330*/  FFMA.FTZ R13, R6, -UR21, R79 ;  /* 0x80000015060d7c23 */ /* 0x000fe2000801004f */
[----:B------:R-:W-:Y:S01]  /*5340*/  VIADD R6, R2, 0x21 ;  /* 0x0000002102067836 */ /* 0x000fe20000000000 */
[----:B------:R-:W-:Y:S01]  /*5350*/  I2FP.F32.S32 R10, R10 ;  /* 0x0000000a000a7245 */ /* 0x000fe20000201400 */
[----:B------:R-:W-:Y:S01]  /*5360*/  FFMA.FTZ R8, R8, -UR21, R77 ;  /* 0x8000001508087c23 */ /* 0x000fe2000801004d */
[----:B------:R-:W-:Y:S01]  /*5370*/  FSEL R129, R18, -INF , !P6 ;  /* 0xff80000012817808 */ /* 0x000fe20007000000 */
[----:B------:R-:W-:Y:S01]  /*5380*/  FFMA.FTZ R15, R3, -UR21, R54 ;  /* 0x80000015030f7c23 */ /* 0x000fe20008010036 */
[----:B------:R-:W-:Y:S01]  /*5390*/  FSEL R130, R9, -INF , !P0 ;  /* 0xff80000009827808 */ /* 0x000fe20004000000 */
[----:B------:R-:W-:Y:S01]  /*53a0*/  VIADD R3, R2, 0x28 ;  /* 0x0000002802037836 */ /* 0x000fe20000000000 */
[----:B------:R-:W-:Y:S01]  /*53b0*/  ISETP.GE.AND P6, PT, R6, R233, PT ;  /* 0x000000e90600720c */ /* 0x000fe20003fc6270 */
[----:B------:R-:W-:Y:S01]  /*53c0*/  VIADD R7, R2, 0x29 ;  /* 0x0000002902077836 */ /* 0x000fe20000000000 */
[----:B------:R-:W-:Y:S01]  /*53d0*/  ISETP.GE.AND P0, PT, R6, R232, PT ;  /* 0x000000e80600720c */ /* 0x000fe20003f06270 */
[----:B------:R-:W-:Y:S01]  /*53e0*/  FFMA.FTZ R11, R10, -UR21, R52 ;  /* 0x800000150a0b7c23 */ /* 0x000fe20008010034 */
[--C-:B------:R-:W-:Y:S01]  /*53f0*/  IMAD.IADD R10, R230, 0x1, -R6.reuse ;  /* 0x00000001e60a7824 */ /* 0x100fe200078e0a06 */
        /* <DEDUP_REMOVED lines=16> */
[----:B------:R-:W-:Y:S01]  /*5500*/  IABS R10, R10 ;  /* 0x0000000a000a7213 */ /* 0x000fe20000000000 */
[----:B------:R-:W-:Y:S01]  /*5510*/  IMAD.MOV.U32 R6, RZ, RZ, R8 ;  /* 0x000000ffff067224 */ /* 0x000fe200078e0008 */
[----:B------:R-:W-:Y:S02]  /*5520*/  IABS R3, R3 ;  /* 0x0000000300037213 */ /* 0x000fe40000000000 */
        /* <DEDUP_REMOVED lines=10> */
[----:B------:R-:W-:Y:S01]  /*55d0*/  VIADD R3, R2, 0x31 ;  /* 0x0000003102037836 */ /* 0x000fe20000000000 */
[----:B------:R-:W-:Y:S01]  /*55e0*/  FSEL R195, R10, -INF , !P3 ;  /* 0xff8000000ac37808 */ /* 0x000fe20005800000 */
[----:B------:R-:W-:Y:S01]  /*55f0*/  FFMA.FTZ R16, R8, -UR21, R62 ;  /* 0x8000001508107c23 */ /* 0x000fe2000801003e */
[----:B------:R-:W-:Y:S01]  /*5600*/  FSEL R128, R13, -INF , !P4 ;  /* 0xff8000000d807808 */ /* 0x000fe20006000000 */
[----:B------:R-:W-:Y:S01]  /*5610*/  FFMA.FTZ R9, R9, -UR21, R55 ;  /* 0x8000001509097c23 */ /* 0x000fe20008010037 */
[----:B------:R-:W-:Y:S01]  /*5620*/  FSEL R192, R11, -INF , !P2 ;  /* 0xff8000000bc07808 */ /* 0x000fe20005000000 */
[C---:B------:R-:W-:Y:S01]  /*5630*/  IMAD.IADD R8, R230.reuse, 0x1, -R3 ;  /* 0x00000001e6087824 */ /* 0x040fe200078e0a03 */
[C---:B------:R-:W-:Y:S01]  /*5640*/  ISETP.GE.AND P6, PT, R3.reuse, R233, PT ;  /* 0x000000e90300720c */ /* 0x040fe20003fc6270 */
[----:B------:R-:W-:Y:S01]  /*5650*/  IMAD.IADD R11, R230, 0x1, -R6 ;  /* 0x00000001e60b7824 */ /* 0x000fe200078e0a06 */
[----:B------:R-:W-:-:S02]  /*5660*/  ISETP.GE.AND P3, PT, R3, R232, PT ;  /* 0x000000e80300720c */ /* 0x000fc40003f66270 */
[C---:B------:R-:W-:Y:S02]  /*5670*/  ISETP.GE.AND P4, PT, R7.reuse, R233, PT ;  /* 0x000000e90700720c */ /* 0x040fe40003f86270 */
        /* <DEDUP_REMOVED lines=33> */
[----:B------:R-:W-:Y:S01]  /*5890*/  FSEL R234, R7, -INF , !P2 ;  /* 0xff80000007ea7808 */ /* 0x000fe20005000000 */
[C---:B------:R-:W-:Y:S01]  /*58a0*/  IMAD.IADD R8, R230.reuse, 0x1, -R3 ;  /* 0x00000001e6087824 */ /* 0x040fe200078e0a03 */
[----:B------:R-:W-:Y:S01]  /*58b0*/  FSEL R171, R9, -INF , !P1 ;  /* 0xff80000009ab7808 */ /* 0x000fe20004800000 */
[----:B------:R-:W-:Y:S01]  /*58c0*/  IMAD.IADD R6, R230, 0x1, -R2 ;  /* 0x00000001e6067824 */ /* 0x000fe200078e0a02 */
[-C--:B------:R-:W-:Y:S02]  /*58d0*/  ISETP.GE.AND P5, PT, R3, R233.reuse, PT ;  /* 0x000000e90300720c */ /* 0x080fe40003fa6270 */
[----:B------:R-:W-:-:S02]  /*58e0*/  ISETP.GE.AND P4, PT, R2, R233, PT ;  /* 0x000000e90200720c */ /* 0x000fc40003f86270 */
[CC--:B------:R-:W-:Y:S02]  /*58f0*/  ISETP.GE.AND P2, PT, R3.reuse, R232.reuse, PT ;  /* 0x000000e80300720c */ /* 0x0c0fe40003f46270 */
[C---:B------:R-:W-:Y:S02]  /*5900*/  ISETP.GE.AND P1, PT, R2.reuse, R232, PT ;  /* 0x000000e80200720c */ /* 0x040fe40003f26270 */
[CC--:B------:R-:W-:Y:S02]  /*5910*/  ISETP.LT.OR P5, PT, R3.reuse, R229.reuse, P5 ;  /* 0x000000e50300720c */ /* 0x0c0fe40002fa1670 */
[-C--:B------:R-:W-:Y:S01]  /*5920*/  ISETP.LT.OR P2, PT, R3, R228.reuse, P2 ;  /* 0x000000e40300720c */ /* 0x080fe20001741670 */
[C---:B------:R-:W-:Y:S01]  /*5930*/  IMAD.IADD R3, R231.reuse, 0x1, -R3 ;  /* 0x00000001e7037824 */ /* 0x040fe200078e0a03 */
[C---:B------:R-:W-:Y:S02]  /*5940*/  ISETP.LT.OR P4, PT, R2.reuse, R229, P4 ;  /* 0x000000e50200720c */ /* 0x040fe40002781670 */
[----:B------:R-:W-:Y:S01]  /*5950*/  ISETP.LT.OR P1, PT, R2, R228, P1 ;  /* 0x000000e40200720c */ /* 0x000fe20000f21670 */
[----:B------:R-:W-:Y:S01]  /*5960*/  IMAD.IADD R2, R231, 0x1, -R2 ;  /* 0x00000001e7027824 */ /* 0x000fe200078e0a02 */
[----:B------:R-:W-:-:S02]  /*5970*/  FSEL R29, R10, -INF , !P0 ;  /* 0xff8000000a1d7808 */ /* 0x000fc40004000000 */
[----:B------:R-:W-:Y:S02]  /*5980*/  PLOP3.LUT P0, PT, PT, PT, UP0, 0x80, 0x0 ;  /* 0x000000000000781c */ /* 0x000fe40003f0f008 */
[----:B------:R-:W-:Y:S02]  /*5990*/  IABS R7, R8 ;  /* 0x0000000800077213 */ /* 0x000fe40000000000 */
        /* <DEDUP_REMOVED lines=97> */
.L_x_600:
[----:B------:R-:W-:Y:S05]  /*5fb0*/  BSYNC B0 ;  /* 0x0000000000007941 */ /* 0x000fea0003800000 */
.L_x_599:
[----:B------:R-:W0:Y:S02]  /*5fc0*/  LDGDEPBAR ;  /* 0x00000000000079af */ /* 0x000e240000000000 */
.L_x_598:
[----:B------:R-:W-:Y:S01]  /*5fd0*/  FMNMX.FTZ R2, R25, R24, !PT ;  /* 0x0000001819027209 */ /* 0x000fe20007810000 */
[----:B--2---:R-:W-:Y:S01]  /*5fe0*/  IMAD.MOV.U32 R9, RZ, RZ, R29 ;  /* 0x000000ffff097224 */ /* 0x004fe200078e001d */
[----:B------:R-:W-:Y:S01]  /*5ff0*/  MOV R10, R30 ;  /* 0x0000001e000a7202 */ /* 0x000fe20000000f00 */
[----:B------:R-:W-:Y:S01]  /*6000*/  ULDC UR15, c[0x0][0x2ec] ;  /* 0x0000bb00000f7ab9 */ /* 0x000fe20000000800 */
[----:B------:R-:W-:Y:S01]  /*6010*/  FMNMX.FTZ R2, R26, R2, !PT ;  /* 0x000000021a027209 */ /* 0x000fe20007810000 */
[----:B------:R-:W-:Y:S01]  /*6020*/  STL [R1+0x84], R200 ;  /* 0x000084c801007387 */ /* 0x000fe20000100800 */
[----:B------:R-:W-:Y:S02]  /*6030*/  LEA R201, R5, UR4, 0x1 ;  /* 0x0000000405c97c11 */ /* 0x000fe4000f8e08ff */
[----:B------:R-:W-:Y:S01]  /*6040*/  FMNMX.FTZ R2, R22, R2, !PT ;  /* 0x0000000216027209 */ /* 0x000fe20007810000 */
[----:B------:R-:W-:Y:S01]  /*6050*/  STL [R1+0x80], R135 ;  /* 0x0000808701007387 */ /* 0x000fe20000100800 */
[----:B------:R-:W-:Y:S01]  /*6060*/  LEA R202, R4, R201, 0x1 ;  /* 0x000000c904ca7211 */ /* 0x000fe200078e08ff */
[----:B------:R-:W-:Y:S01]  /*6070*/  IMAD R204, R0, 0x2, R201 ;  /* 0x0000000200cc7824 */ /* 0x000fe200078e02c9 */
[----:B------:R-:W-:Y:S01]  /*6080*/  FMNMX.FTZ R2, R64, R2, !PT ;  /* 0x0000000240027209 */ /* 0x000fe20007810000 */
[----:B------:R-:W-:Y:S01]  /*6090*/  STL [R1+0x7c], R134 ;  /* 0x00007c8601007387 */ /* 0x000fe20000100800 */
[----:B------:R-:W-:-:S02]  /*60a0*/  LEA R203, R0, R202, 0x1 ;  /* 0x000000ca00cb7211 */ /* 0x000fc400078e08ff */
        /* <DEDUP_REMOVED lines=26> */
[----:B------:R-:W-:-:S03]  /*6250*/  FMNMX.FTZ R2, R234, R2, !PT ;  /* 0x00000002ea027209 */ /* 0x000fc60007810000 */
[----:B-1----:R-:W1:Y:S01]  /*6260*/  SHFL.BFLY PT, R6, R132, 0x2, 0x1f ;  /* 0x0c401f0084067f89 */ /* 0x002e6200000e0000 */
[----:B------:R-:W-:-:S04]  /*6270*/  FMNMX.FTZ R2, R9, R2, !PT ;  /* 0x0000000209027209 */ /* 0x000fc80007810000 */
[----:B------:R-:W-:-:S04]  /*6280*/  FMNMX.FTZ R2, R168, R2, !PT ;  /* 0x00000002a8027209 */ /* 0x000fc80007810000 */
        /* <DEDUP_REMOVED lines=12> */
[----:B------:R-:W-:-:S03]  /*6350*/  FFMA.FTZ R6, R26, UR15, -R8 ;  /* 0x0000000f1a067c23 */ /* 0x000fc60008010808 */
[----:B------:R2:W-:Y:S08]  /*6360*/  MUFU.EX2 R180, R3 ;  /* 0x0000000300b47308 */ /* 0x0005f00000000800 */
[----:B------:R1:W-:Y:S01]  /*6370*/  MUFU.EX2 R145, R6 ;  /* 0x0000000600917308 */ /* 0x0003e20000000800 */
[----:B--2---:R-:W-:Y:S01]  /*6380*/  FMNMX.FTZ R3, R2, R7, !PT ;  /* 0x0000000702037209 */ /* 0x004fe20007810000 */
[----:B------:R-:W-:-:S03]  /*6390*/  FFMA.FTZ R2, R24, UR15, -R8 ;  /* 0x0000000f18027c23 */ /* 0x000fc60008010808 */
[----:B------:R-:W-:-:S03]  /*63a0*/  FSETP.NEU.FTZ.AND P1, PT, R3, -INF , PT ;  /* 0xff8000000300780b */ /* 0x000fc60003f3d000 */
[----:B------:R2:W-:Y:S01]  /*63b0*/  MUFU.EX2 R169, R2 ;  /* 0x0000000200a97308 */ /* 0x0005e20000000800 */
[----:B-1----:R-:W-:-:S07]  /*63c0*/  FFMA.FTZ R6, R22, UR15, -R8 ;  /* 0x0000000f16067c23 */ /* 0x002fce0008010808 */
[----:B------:R1:W3:Y:S01]  /*63d0*/  MUFU.EX2 R162, R6 ;  /* 0x0000000600a27308 */ /* 0x0002e20000000800 */
[----:B--2---:R-:W-:-:S05]  /*63e0*/  FMUL.FTZ R2, R3, UR15 ;  /* 0x0000000f03027c20 */ /* 0x004fca0008410000 */
[----:B------:R-:W-:-:S05]  /*63f0*/  FSEL R2, R2, RZ, P1 ;  /* 0x000000ff02027208 */ /* 0x000fca0000800000 */
[--C-:B------:R-:W-:Y:S01]  /*6400*/  FFMA.FTZ R4, R28, UR15, -R2.reuse ;  /* 0x0000000f1c047c23 */ /* 0x100fe20008010802 */
[--C-:B-1----:R-:W-:Y:S01]  /*6410*/  FFMA.FTZ R6, R27, UR15, -R2.reuse ;  /* 0x0000000f1b067c23 */ /* 0x102fe20008010802 */
[----:B------:R-:W1:Y:S01]  /*6420*/  LDSM.16.MT88.4 R28, [R204+0x18000] ;  /* 0x01800000cc1c783b */ /* 0x000e620000004200 */
[--C-:B------:R-:W-:Y:S01]  /*6430*/  FFMA.FTZ R0, R36, UR15, -R2.reuse ;  /* 0x0000000f24007c23 */ /* 0x100fe20008010802 */
[----:B------:R2:W-:Y:S02]  /*6440*/  MUFU.EX2 R11, R4 ;  /* 0x00000004000b7308 */ /* 0x0005e40000000800 */
[----:B------:R-:W-:Y:S04]  /*6450*/  LDSM.16.MT88.4 R24, [R203+0x18000] ;  /* 0x01800000cb18783b */ /* 0x000fe80000004200 */
[----:B------:R-:W-:Y:S02]  /*6460*/  LDSM.16.MT88.4 R36, [R203+0x1a000] ;  /* 0x01a00000cb24783b */ /* 0x000fe40000004200 */
[----:B------:R3:W4:Y:S08]  /*6470*/  MUFU.EX2 R167, R6 ;  /* 0x0000000600a77308 */ /* 0x0007300000000800 */
[----:B------:R1:W-:Y:S01]  /*6480*/  MUFU.EX2 R134, R0 ;  /* 0x0000000000867308 */ /* 0x0003e20000000800 */
[----:B--2---:R-:W-:-:S02]  /*6490*/  FFMA.FTZ R4, R23, UR15, -R2 ;  /* 0x0000000f17047c23 */ /* 0x004fc40008010802 */
[----:B------:R-:W2:Y:S05]  /*64a0*/  LDSM.16.MT88.4 R20, [R201+0x1a000] ;  /* 0x01a00000c914783b */ /* 0x000eaa0000004200 */
[----:B------:R1:W1:Y:S01]  /*64b0*/  MUFU.EX2 R152, R4 ;  /* 0x0000000400987308 */ /* 0x0002620000000800 */
[----:B---3--:R-:W-:Y:S02]  /*64c0*/  F2FP.BF16.F32.PACK_AB R6, R162, R145 ;  /* 0x00000091a206723e */ /* 0x008fe400000010ff */
[----:B----4-:R-:W-:Y:S01]  /*64d0*/  F2FP.BF16.F32.PACK_AB R5, R11, R167 ;  /* 0x000000a70b05723e */ /* 0x010fe200000010ff */
[----:B-1----:R-:W-:-:S04]  /*64e0*/  FFMA.FTZ R0, R64, UR15, -R8 ;  /* 0x0000000f40007c23 */ /* 0x002fc80008010808 */
[----:B------:R1:W-:Y:S01]  /*64f0*/  MUFU.EX2 R170, R0 ;  /* 0x0000000000aa7308 */ /* 0x0003e20000000800 */
[----:B------:R-:W-:Y:S02]  /*6500*/  F2FP.BF16.F32.PACK_AB R4, R169, R180 ;  /* 0x000000b4a904723e */ /* 0x000fe400000010ff */
[----:B------:R-:W-:-:S07]  /*6510*/  F2FP.BF16.F32.PACK_AB R7, R134, R152 ;  /* 0x000000988607723e */ /* 0x000fce00000010ff */
[----:B------:R-:W-:Y:S01]  /*6520*/  HMMA.16816.F32.BF16 R88, R4, R28, RZ ;  /* 0x0000001c0458723c */ /* 0x000fe200000418ff */
[----:B-1----:R-:W-:-:S05]  /*6530*/  FFMA.FTZ R0, R117, UR15, -R8 ;  /* 0x0000000f75007c23 */ /* 0x002fca0008010808 */
[C---:B------:R-:W-:Y:S01]  /*6540*/  HMMA.16816.F32.BF16 R112, R4.reuse, R30, RZ ;  /* 0x0000001e0470723c */ /* 0x040fe200000418ff */
[----:B------:R-:W-:Y:S01]  /*6550*/  LDSM.16.MT88.4 R28, [R201+0x1e000] ;  /* 0x01e00000c91c783b */ /* 0x000fe20000004200 */
[----:B------:R1:W3:Y:S04]  /*6560*/  MUFU.EX2 R166, R0 ;  /* 0x0000000000a67308 */ /* 0x0002e80000000800 */
[C---:B--2---:R-:W-:Y:S06]  /*6570*/  HMMA.16816.F32.BF16 R80, R4.reuse, R20, RZ ;  /* 0x000000140450723c */ /* 0x044fec00000418ff */
[C---:B------:R-:W-:Y:S01]  /*6580*/  HMMA.16816.F32.BF16 R52, R4.reuse, R22, RZ ;  /* 0x000000160434723c */ /* 0x040fe200000418ff */
[----:B------:R-:W2:Y:S05]  /*6590*/  LDSM.16.MT88.4 R20, [R203+0x1c000] ;  /* 0x01c00000cb14783b */ /* 0x000eaa0000004200 */
[----:B------:R-:W-:Y:S01]  /*65a0*/  HMMA.16816.F32.BF16 R92, R4, R32, RZ ;  /* 0x00000020045c723c */ /* 0x000fe200000418ff */
[----:B-1----:R-:W-:-:S04]  /*65b0*/  FFMA.FTZ R0, R116, UR15, -R8 ;  /* 0x0000000f74007c23 */ /* 0x002fc80008010808 */
[----:B------:R1:W-:Y:S01]  /*65c0*/  MUFU.EX2 R153, R0 ;  /* 0x0000000000997308 */ /* 0x0003e20000000800 */
[C---:B------:R-:W-:Y:S01]  /*65d0*/  HMMA.16816.F32.BF16 R56, R4.reuse, R34, RZ ;  /* 0x000000220438723c */ /* 0x040fe200000418ff */
[----:B------:R-:W4:Y:S05]  /*65e0*/  LDSM.16.MT88.4 R32, [R204+0x1c000] ;  /* 0x01c00000cc20783b */ /* 0x000f2a0000004200 */
[C---:B------:R-:W-:Y:S06]  /*65f0*/  HMMA.16816.F32.BF16 R76, R4.reuse, R16, RZ ;  /* 0x00000010044c723c */ /* 0x040fec00000418ff */
[----:B------:R-:W-:Y:S01]  /*6600*/  HMMA.16816.F32.BF16 R48, R4, R18, RZ ;  /* 0x000000120430723c */ /* 0x000fe200000418ff */
[----:B------:R-:W3:Y:S01]  /*6610*/  LDSM.16.MT88.4 R16, [R204+0x1e000] ;  /* 0x01e00000cc10783b */ /* 0x000ee20000004200 */
[----:B-1----:R-:W-:-:S04]  /*6620*/  FFMA.FTZ R0, R120, UR15, -R8 ;  /* 0x0000000f78007c23 */ /* 0x002fc80008010808 */
[C---:B------:R-:W-:Y:S01]  /*6630*/  HMMA.16816.F32.BF16 R96, R4.reuse, R40, RZ ;  /* 0x000000280460723c */ /* 0x040fe200000418ff */
[----:B------:R1:W-:Y:S05]  /*6640*/  MUFU.EX2 R135, R0 ;  /* 0x0000000000877308 */ /* 0x0003ea0000000800 */
[C---:B------:R-:W-:Y:S01]  /*6650*/  HMMA.16816.F32.BF16 R60, R4.reuse, R42, RZ ;  /* 0x0000002a043c723c */ /* 0x040fe200000418ff */
[----:B------:R-:W3:Y:S05]  /*6660*/  LDSM.16.MT88.4 R40, [R202+0x1c000] ;  /* 0x01c00000ca28783b */ /* 0x000eea0000004200 */
[C---:B------:R-:W-:Y:S06]  /*6670*/  HMMA.16816.F32.BF16 R84, R4.reuse, R24, RZ ;  /* 0x000000180454723c */ /* 0x040fec00000418ff */
[C---:B------:R-:W-:Y:S01]  /*6680*/  HMMA.16816.F32.BF16 R108, R4.reuse, R26, RZ ;  /* 0x0000001a046c723c */ /* 0x040fe200000418ff */
[--C-:B-1----:R-:W-:Y:S01]  /*6690*/  FFMA.FTZ R0, R124, UR15, -R2.reuse ;  /* 0x0000000f7c007c23 */ /* 0x102fe20008010802 */
[----:B------:R-:W1:Y:S03]  /*66a0*/  LDSM.16.MT88.4 R24, [R202+0x1e000] ;  /* 0x01e00000ca18783b */ /* 0x000e660000004200 */
[----:B------:R4:W-:Y:S01]  /*66b0*/  MUFU.EX2 R164, R0 ;  /* 0x0000000000a47308 */ /* 0x0009e20000000800 */
[C---:B------:R-:W-:Y:S06]  /*66c0*/  HMMA.16816.F32.BF16 R72, R4.reuse, R12, RZ ;  /* 0x0000000c0448723c */ /* 0x040fec00000418ff */
[C---:B------:R-:W-:Y:S01]  /*66d0*/  HMMA.16816.F32.BF16 R104, R4.reuse, R14, RZ ;  /* 0x0000000e0468723c */ /* 0x040fe200000418ff */
[----:B------:R-:W1:Y:S05]  /*66e0*/  LDSM.16.MT88.4 R12, [R203+0x1e000] ;  /* 0x01e00000cb0c783b */ /* 0x000e6a0000004200 */
[----:B--2---:R-:W-:Y:S01]  /*66f0*/  HMMA.16816.F32.BF16 R124, R4, R20, RZ ;  /* 0x00000014047c723c */ /* 0x004fe200000418ff */
[----:B----4-:R-:W-:-:S05]  /*6700*/  FFMA.FTZ R0, R129, UR15, -R2 ;  /* 0x0000000f81007c23 */ /* 0x010fca0008010802 */
[C---:B------:R-:W-:Y:S01]  /*6710*/  HMMA.16816.F32.BF16 R136, R4.reuse, R22, RZ ;  /* 0x000000160488723c */ /* 0x040fe200000418ff */
[----:B------:R-:W2:Y:S01]  /*6720*/  LDSM.16.MT88.4 R20, [R202+0x18800] ;  /* 0x01880000ca14783b */ /* 0x000ea20000004200 */
[----:B------:R4:W2:Y:S04]  /*6730*/  MUFU.EX2 R154, R0 ;  /* 0x00000000009a7308 */ /* 0x0008a80000000800 */
[C---:B------:R-:W-:Y:S06]  /*6740*/  HMMA.16816.F32.BF16 R140, R4.reuse, R28, RZ ;  /* 0x0000001c048c723c */ /* 0x040fec00000418ff */
[C---:B------:R-:W-:Y:S06]  /*6750*/  HMMA.16816.F32.BF16 R116, R4.reuse, R32, RZ ;  /* 0x000000200474723c */ /* 0x040fec00000418ff */
[C---:B------:R-:W-:Y:S01]  /*6760*/  HMMA.16816.F32.BF16 R120, R4.reuse, R34, RZ ;  /* 0x000000220478723c */ /* 0x040fe200000418ff */
[--C-:B----4-:R-:W-:Y:S01]  /*6770*/  FFMA.FTZ R0, R130, UR15, -R2.reuse ;  /* 0x0000000f82007c23 */ /* 0x110fe20008010802 */
[----:B------:R-:W-:Y:S03]  /*6780*/  LDSM.16.MT88.4 R32, [R201+0x18800] ;  /* 0x01880000c920783b */ /* 0x000fe60000004200 */
[----:B------:R4:W-:Y:S01]  /*6790*/  MUFU.EX2 R146, R0 ;  /* 0x0000000000927308 */ /* 0x0009e20000000800 */
[C---:B---3--:R-:W-:Y:S06]  /*67a0*/  HMMA.16816.F32.BF16 R172, R4.reuse, R16, RZ ;  /* 0x0000001004ac723c */ /* 0x048fec00000418ff */
[C---:B------:R-:W-:Y:S01]  /*67b0*/  HMMA.16816.F32.BF16 R176, R4.reuse, R18, RZ ;  /* 0x0000001204b0723c */ /* 0x040fe200000418ff */
[----:B------:R-:W-:Y:S05]  /*67c0*/  LDSM.16.MT88.4 R16, [R203+0x18800] ;  /* 0x01880000cb10783b */ /* 0x000fea0000004200 */
[----:B------:R-:W-:Y:S01]  /*67d0*/  HMMA.16816.F32.BF16 R68, R4, R36, RZ ;  /* 0x000000240444723c */ /* 0x000fe200000418ff */
[----:B----4-:R-:W-:-:S05]  /*67e0*/  FFMA.FTZ R0, R128, UR15, -R2 ;  /* 0x0000000f80007c23 */ /* 0x010fca0008010802 */
[C---:B------:R-:W-:Y:S01]  /*67f0*/  HMMA.16816.F32.BF16 R128, R4.reuse, R30, RZ ;  /* 0x0000001e0480723c */ /* 0x040fe200000418ff */
[----:B------:R-:W3:Y:S01]  /*6800*/  LDSM.16.MT88.4 R28, [R204+0x18800] ;  /* 0x01880000cc1c783b */ /* 0x000ee20000004200 */
[----:B------:R-:W4:Y:S04]  /*6810*/  MUFU.EX2 R163, R0 ;  /* 0x0000000000a37308 */ /* 0x000f280000000800 */
[C---:B------:R-:W-:Y:S06]  /*6820*/  HMMA.16816.F32.BF16 R100, R4.reuse, R38, RZ ;  /* 0x000000260464723c */ /* 0x040fec00000418ff */
[C---:B------:R-:W-:Y:S06]  /*6830*/  HMMA.16816.F32.BF16 R64, R4.reuse, R44, RZ ;  /* 0x0000002c0440723c */ /* 0x040fec00000418ff */
[C---:B------:R-:W-:Y:S06]  /*6840*/  HMMA.16816.F32.BF16 R36, R4.reuse, R40, RZ ;  /* 0x000000280424723c */ /* 0x040fec00000418ff */
[C---:B------:R-:W-:Y:S06]  /*6850*/  HMMA.16816.F32.BF16 R44, R4.reuse, R46, RZ ;  /* 0x0000002e042c723c */ /* 0x040fec00000418ff */
[C---:B------:R-:W-:Y:S06]  /*6860*/  HMMA.16816.F32.BF16 R40, R4.reuse, R42, RZ ;  /* 0x0000002a0428723c */ /* 0x040fec00000418ff */
[C---:B-1----:R-:W-:Y:S06]  /*6870*/  HMMA.16816.F32.BF16 R148, R4.reuse, R24, RZ ;  /* 0x000000180494723c */ /* 0x042fec00000418ff */
[C---:B------:R-:W-:Y:S06]  /*6880*/  HMMA.16816.F32.BF16 R156, R4.reuse, R26, RZ ;  /* 0x0000001a049c723c */ /* 0x040fec00000418ff */
[C---:B------:R-:W-:Y:S06]  /*6890*/  HMMA.16816.F32.BF16 R196, R4.reuse, R12, RZ ;  /* 0x0000000c04c4723c */ /* 0x040fec00000418ff */
[----:B------:R-:W-:Y:S01]  /*68a0*/  HMMA.16816.F32.BF16 R188, R4, R14, RZ ;  /* 0x0000000e04bc723c */ /* 0x000fe200000418ff */
[----:B------:R-:W1:Y:S06]  /*68b0*/  LDSM.16.MT88.4 R12, [R201+0x1a800] ;  /* 0x01a80000c90c783b */ /* 0x000e6c0000004200 */
[----:B------:R-:W-:-:S02]  /*68c0*/  F2FP.BF16.F32.PACK_AB R4, R166, R170 ;  /* 0x000000aaa604723e */ /* 0x000fc400000010ff */
[----:B--2---:R-:W-:Y:S02]  /*68d0*/  F2FP.BF16.F32.PACK_AB R5, R154, R164 ;  /* 0x000000a49a05723e */ /* 0x004fe400000010ff */
[----:B------:R-:W-:Y:S02]  /*68e0*/  F2FP.BF16.F32.PACK_AB R6, R135, R153 ;  /* 0x000000998706723e */ /* 0x000fe400000010ff */
[----:B----4-:R-:W-:-:S07]  /*68f0*/  F2FP.BF16.F32.PACK_AB R7, R163, R146 ;  /* 0x00000092a307723e */ /* 0x010fce00000010ff */
[C---:B------:R-:W-:Y:S06]  /*6900*/  HMMA.16816.F32.BF16 R24, R4.reuse, R20, R92 ;  /* 0x000000140418723c */ /* 0x040fec000004185c */
[C---:B---3--:R-:W-:Y:S06]  /*6910*/  HMMA.16816.F32.BF16 R112, R4.reuse, R30, R112 ;  /* 0x0000001e0470723c */ /* 0x048fec0000041870 */
[C---:B------:R-:W-:Y:S01]  /*6920*/  HMMA.16816.F32.BF16 R92, R4.reuse, R22, R56 ;  /* 0x00000016045c723c */ /* 0x040fe20000041838 */
[----:B------:R-:W2:Y:S05]  /*6930*/  LDSM.16.MT88.4 R20, [R202+0x1a800] ;  /* 0x01a80000ca14783b */ /* 0x000eaa0000004200 */
[----:B------:R-:W-:Y:S01]  /*6940*/  HMMA.16816.F32.BF16 R184, R4, R32, R96 ;  /* 0x0000002004b8723c */ /* 0x000fe20000041860 */
[----:B------:R-:W-:Y:S01]  /*6950*/  MOV R56, R161 ;  /* 0x000000a100387202 */ /* 0x000fe20000000f00 */
[----:B------:R-:W-:Y:S01]  /*6960*/  IMAD.MOV.U32 R57, RZ, RZ, R160 ;  /* 0x000000ffff397224 */ /* 0x000fe200078e00a0 */
[----:B------:R-:W-:Y:S01]  /*6970*/  MOV R58, R155 ;  /* 0x0000009b003a7202 */ /* 0x000fe20000000f00 */
[----:B------:R-:W-:-:S02]  /*6980*/  IMAD.MOV.U32 R59, RZ, RZ, R152 ;  /* 0x000000ffff3b7224 */ /* 0x000fc400078e0098 */
[----:B------:R-:W-:Y:S01]  /*6990*/  HMMA.16816.F32.BF16 R236, R4, R34, R60 ;  /* 0x0000002204ec723c */ /* 0x000fe2000004183c */
[----:B------:R-:W-:Y:S01]  /*69a0*/  MOV R144, R27 ;  /* 0x0000001b00907202 */ /* 0x000fe20000000f00 */
[----:B------:R-:W-:Y:S01]  /*69b0*/  IMAD.MOV.U32 R96, RZ, RZ, R166 ;  /* 0x000000ffff607224 */ /* 0x000fe200078e00a6 */
[----:B------:R-:W-:-:S03]  /*69c0*/  MOV R33, R171 ;  /* 0x000000ab00217202 */ /* 0x000fc60000000f00 */
[C---:B------:R-:W-:Y:S01]  /*69d0*/  HMMA.16816.F32.BF16 R248, R4.reuse, R28, R88 ;  /* 0x0000001c04f8723c */ /* 0x040fe20000041858 */
[----:B------:R-:W-:Y:S01]  /*69e0*/  IMAD.MOV.U32 R60, RZ, RZ, R25 ;  /* 0x000000ffff3c7224 */ /* 0x000fe200078e0019 */
[----:B------:R-:W-:Y:S01]  /*69f0*/  MOV R35, R26 ;  /* 0x0000001a00237202 */ /* 0x000fe20000000f00 */
[----:B------:R-:W-:Y:S01]  /*6a00*/  IMAD.MOV.U32 R34, RZ, RZ, R24 ;  /* 0x000000ffff227224 */ /* 0x000fe200078e0018 */
[----:B------:R-:W-:Y:S01]  /*6a10*/  MOV R0, R112 ;  /* 0x0000007000007202 */ /* 0x000fe20000000f00 */
[----:B------:R-:W-:Y:S01]  /*6a20*/  IMAD.MOV.U32 R32, RZ, RZ, R113 ;  /* 0x000000ffff207224 */ /* 0x000fe200078e0071 */
[----:B------:R-:W3:Y:S01]  /*6a30*/  LDSM.16.MT88.4 R28, [R203+0x1a800] ;  /* 0x01a80000cb1c783b */ /* 0x000ee20000004200 */
[----:B------:R-:W-:Y:S01]  /*6a40*/  IMAD.MOV.U32 R200, RZ, RZ, R114 ;  /* 0x000000ffffc87224 */ /* 0x000fe200078e0072 */
[----:B------:R-:W-:Y:S01]  /*6a50*/  MOV R88, R115 ;  /* 0x0000007300587202 */ /* 0x000fe20000000f00 */
[C---:B------:R-:W-:Y:S01]  /*6a60*/  HMMA.16816.F32.BF16 R244, R4.reuse, R16, R84 ;  /* 0x0000001004f4723c */ /* 0x040fe20000041854 */
[----:B------:R-:W4:Y:S01]  /*6a70*/  LDSM.16.MT88.4 R24, [R204+0x1a800] ;  /* 0x01a80000cc18783b */ /* 0x000f220000004200 */
[----:B------:R-:W-:Y:S01]  /*6a80*/  MOV R63, R169 ;  /* 0x000000a9003f7202 */ /* 0x000fe20000000f00 */
[----:B------:R-:W-:Y:S01]  /*6a90*/  IMAD.MOV.U32 R165, RZ, RZ, R185 ;  /* 0x000000ffffa57224 */ /* 0x000fe200078e00b9 */
[----:B------:R-:W-:Y:S01]  /*6aa0*/  MOV R99, R186 ;  /* 0x000000ba00637202 */ /* 0x000fe20000000f00 */
[----:B------:R-:W-:Y:S01]  /*6ab0*/  IMAD.MOV.U32 R98, RZ, RZ, R187 ;  /* 0x000000ffff627224 */ /* 0x000fe200078e00bb */
[C---:B------:R-:W-:Y:S01]  /*6ac0*/  HMMA.16816.F32.BF16 R112, R4.reuse, R18, R108 ;  /* 0x000000120470723c */ /* 0x040fe2000004186c */
[----:B------:R-:W4:Y:S01]  /*6ad0*/  LDSM.16.MT88.4 R16, [R201+0x1c800] ;  /* 0x01c80000c910783b */ /* 0x000f220000004200 */
[----:B------:R-:W-:Y:S01]  /*6ae0*/  MOV R97, R184 ;  /* 0x000000b800617202 */ /* 0x000fe20000000f00 */
[----:B------:R-:W-:Y:S01]  /*6af0*/  IMAD.MOV.U32 R62, RZ, RZ, R168 ;  /* 0x000000ffff3e7224 */ /* 0x000fe200078e00a8 */
[----:B------:R-:W-:Y:S01]  /*6b00*/  MOV R84, R34 ;  /* 0x0000002200547202 */ /* 0x000fe20000000f00 */
[----:B------:R-:W-:Y:S01]  /*6b10*/  IMAD.MOV.U32 R87, RZ, RZ, R98 ;  /* 0x000000ffff577224 */ /* 0x000fe200078e0062 */
[C---:B-1----:R-:W-:Y:S01]  /*6b20*/  HMMA.16816.F32.BF16 R240, R4.reuse, R12, R80 ;  /* 0x0000000c04f0723c */ /* 0x042fe20000041850 */
[----:B------:R-:W-:Y:S01]  /*6b30*/  MOV R110, R60 ;  /* 0x0000003c006e7202 */ /* 0x000fe20000000f00 */
[----:B------:R-:W-:Y:S01]  /*6b40*/  IMAD.MOV.U32 R111, RZ, RZ, R35 ;  /* 0x000000ffff6f7224 */ /* 0x000fe200078e0023 */
[----:B------:R-:W-:Y:S01]  /*6b50*/  MOV R86, R99 ;  /* 0x0000006300567202 */ /* 0x000fe20000000f00 */
[----:B------:R-:W-:Y:S01]  /*6b60*/  IMAD.MOV.U32 R34, RZ, RZ, R146 ;  /* 0x000000ffff227224 */ /* 0x000fe200078e0092 */
[----:B------:R-:W-:Y:S01]  /*6b70*/  MOV R89, R97 ;  /* 0x0000006100597202 */ /* 0x000fe20000000f00 */
[C---:B------:R-:W-:Y:S01]  /*6b80*/  HMMA.16816.F32.BF16 R184, R4.reuse, R14, R52 ;  /* 0x0000000e04b8723c */ /* 0x040fe20000041834 */
[----:B------:R-:W1:Y:S01]  /*6b90*/  LDSM.16.MT88.4 R12, [R202+0x1c800] ;  /* 0x01c80000ca0c783b */ /* 0x000e620000004200 */
[----:B------:R-:W-:Y:S01]  /*6ba0*/  IMAD.MOV.U32 R83, RZ, RZ, R32 ;  /* 0x000000ffff537224 */ /* 0x000fe200078e0020 */
[----:B------:R-:W-:Y:S01]  /*6bb0*/  MOV R82, R0 ;  /* 0x0000000000527202 */ /* 0x000fe20000000f00 */
[----:B------:R-:W-:Y:S01]  /*6bc0*/  IMAD.MOV.U32 R0, RZ, RZ, R180 ;  /* 0x000000ffff007224 */ /* 0x000fe200078e00b4 */
[----:B------:R-:W-:Y:S01]  /*6bd0*/  MOV R99, R147 ;  /* 0x0000009300637202 */ /* 0x000fe20000000f00 */
[----:B------:R-:W-:Y:S01]  /*6be0*/  IMAD.MOV.U32 R32, RZ, RZ, R170 ;  /* 0x000000ffff207224 */ /* 0x000fe200078e00aa */
        /* <DEDUP_REMOVED lines=12> */
[C---:B---3--:R-:W-:Y:S01]  /*6cb0*/  HMMA.16816.F32.BF16 R144, R4.reuse, R30, R100 ;  /* 0x0000001e0490723c */ /* 0x048fe20000041864 */
[----:B------:R-:W-:Y:S01]  /*6cc0*/  IMAD.MOV.U32 R90, RZ, RZ, R164 ;  /* 0x000000ffff5a7224 */ /* 0x000fe200078e00a4 */
[----:B------:R-:W-:Y:S01]  /*6cd0*/  MOV R76, R89 ;  /* 0x00000059004c7202 */ /* 0x000fe20000000f00 */
[----:B------:R-:W-:Y:S01]  /*6ce0*/  IMAD.MOV.U32 R77, RZ, RZ, R85 ;  /* 0x000000ffff4d7224 */ /* 0x000fe200078e0055 */
[----:B------:R-:W-:Y:S01]  /*6cf0*/  MOV R89, R63 ;  /* 0x0000003f00597202 */ /* 0x000fe20000000f00 */
[----:B------:R-:W-:Y:S01]  /*6d00*/  IMAD.MOV.U32 R79, RZ, RZ, R87 ;  /* 0x000000ffff4f7224 */ /* 0x000fe200078e0057 */
[----:B----4-:R-:W-:Y:S01]  /*6d10*/  HMMA.16816.F32.BF16 R160, R4, R26, R104 ;  /* 0x0000001a04a0723c */ /* 0x010fe20000041868 */
[----:B------:R-:W-:Y:S01]  /*6d20*/  MOV R102, R110 ;  /* 0x0000006e00667202 */ /* 0x000fe20000000f00 */
[----:B------:R-:W-:Y:S01]  /*6d30*/  IMAD.MOV.U32 R103, RZ, RZ, R111 ;  /* 0x000000ffff677224 */ /* 0x000fe200078e006f */
[----:B------:R-:W-:Y:S01]  /*6d40*/  MOV R101, R84 ;  /* 0x0000005400657202 */ /* 0x000fe20000000f00 */
[----:B------:R-:W-:-:S02]  /*6d50*/  IMAD.MOV.U32 R80, RZ, RZ, R32 ;  /* 0x000000ffff507224 */ /* 0x000fc400078e0020 */
[C---:B------:R-:W-:Y:S01]  /*6d60*/  HMMA.16816.F32.BF16 R152, R4.reuse, R28, R68 ;  /* 0x0000001c0498723c */ /* 0x040fe20000041844 */
[----:B------:R-:W3:Y:S01]  /*6d70*/  LDSM.16.MT88.4 R28, [R201+0x1e800] ;  /* 0x01e80000c91c783b */ /* 0x000ee20000004200 */
[----:B------:R-:W-:Y:S02]  /*6d80*/  IMAD.MOV.U32 R100, RZ, RZ, R90 ;  /* 0x000000ffff647224 */ /* 0x000fe400078e005a */
[----:B------:R-:W-:Y:S02]  /*6d90*/  IMAD.MOV.U32 R90, RZ, RZ, R62 ;  /* 0x000000ffff5a7224 */ /* 0x000fe400078e003e */
[C---:B------:R-:W-:Y:S06]  /*6da0*/  HMMA.16816.F32.BF16 R108, R4.reuse, R16, R64 ;  /* 0x00000010046c723c */ /* 0x040fec0000041840 */
        /* <DEDUP_REMOVED lines=8> */
[----:B------:R-:W-:Y:S01]  /*6e30*/  IMAD.MOV.U32 R46, RZ, RZ, R34 ;  /* 0x000000ffff2e7224 */ /* 0x000fe200078e0022 */
[----:B------:R-:W-:Y:S01]  /*6e40*/  MOV R45, R35 ;  /* 0x00000023002d7202 */ /* 0x000fe20000000f00 */
[----:B------:R-:W-:Y:S01]  /*6e50*/  IMAD.MOV.U32 R44, RZ, RZ, R60 ;  /* 0x000000ffff2c7224 */ /* 0x000fe200078e003c */
[----:B------:R-:W-:Y:S01]  /*6e60*/  MOV R65, R57 ;  /* 0x0000003900417202 */ /* 0x000fe20000000f00 */
[----:B-1----:R-:W-:Y:S01]  /*6e70*/  HMMA.16816.F32.BF16 R84, R4, R12, R36 ;  /* 0x0000000c0454723c */ /* 0x002fe20000041824 */
[----:B------:R-:W-:-:S05]  /*6e80*/  MOV R47, R59 ;  /* 0x0000003b002f7202 */ /* 0x000fca0000000f00 */
[C---:B------:R-:W-:Y:S01]  /*6e90*/  HMMA.16816.F32.BF16 R60, R4.reuse, R14, R40 ;  /* 0x0000000e043c723c */ /* 0x040fe20000041828 */
[----:B------:R-:W-:Y:S01]  /*6ea0*/  IMAD.MOV.U32 R39, RZ, RZ, R0 ;  /* 0x000000ffff277224 */ /* 0x000fe200078e0000 */
[----:B------:R-:W-:Y:S01]  /*6eb0*/  MOV R38, R33 ;  /* 0x0000002100267202 */ /* 0x000fe20000000f00 */
[----:B------:R-:W-:Y:S01]  /*6ec0*/  FFMA.FTZ R0, R192, UR15, -R8 ;  /* 0x0000000fc0007c23 */ /* 0x000fe20008010808 */
[----:B------:R-:W1:Y:S01]  /*6ed0*/  LDSM.16.MT88.4 R32, [R204+0x1e800] ;  /* 0x01e80000cc20783b */ /* 0x000e620000004200 */
[----:B------:R-:W-:Y:S01]  /*6ee0*/  MOV R192, R46 ;  /* 0x0000002e00c07202 */ /* 0x000fe20000000f00 */
[----:B--2---:R-:W-:Y:S01]  /*6ef0*/  HMMA.16816.F32.BF16 R56, R4, R22, R120 ;  /* 0x000000160438723c */ /* 0x004fe20000041878 */
[----:B------:R2:W4:Y:S01]  /*6f00*/  MUFU.EX2 R36, R0 ;  /* 0x0000000000247308 */ /* 0x0005220000000800 */
[----:B------:R-:W1:Y:S01]  /*6f10*/  LDSM.16.MT88.4 R12, [R203+0x1e800] ;  /* 0x01e80000cb0c783b */ /* 0x000e620000004200 */
[----:B------:R-:W-:-:S03]  /*6f20*/  IMAD.MOV.U32 R46, RZ, RZ, R67 ;  /* 0x000000ffff2e7224 */ /* 0x000fc600078e0043 */
[C---:B------:R-:W-:Y:S01]  /*6f30*/  HMMA.16816.F32.BF16 R72, R4.reuse, R20, R116 ;  /* 0x000000140448723c */ /* 0x040fe20000041874 */
[----:B------:R-:W-:Y:S01]  /*6f40*/  MOV R23, R38 ;  /* 0x0000002600177202 */ /* 0x000fe20000000f00 */
[----:B------:R-:W-:Y:S01]  /*6f50*/  IMAD.MOV.U32 R123, RZ, RZ, R45 ;  /* 0x000000ffff7b7224 */ /* 0x000fe200078e002d */
[----:B------:R-:W-:Y:S01]  /*6f60*/  MOV R122, R44 ;  /* 0x0000002c007a7202 */ /* 0x000fe20000000f00 */
[----:B------:R-:W-:Y:S01]  /*6f70*/  IMAD.MOV.U32 R44, RZ, RZ, R65 ;  /* 0x000000ffff2c7224 */ /* 0x000fe200078e0041 */
[----:B------:R-:W-:Y:S01]  /*6f80*/  MOV R45, R66 ;  /* 0x00000042002d7202 */ /* 0x000fe20000000f00 */
[----:B---3--:R-:W-:Y:S01]  /*6f90*/  HMMA.16816.F32.BF16 R48, R4, R30, R128 ;  /* 0x0000001e0430723c */ /* 0x008fe20000041880 */
[----:B------:R-:W-:Y:S01]  /*6fa0*/  IMAD.MOV.U32 R20, RZ, RZ, R47 ;  /* 0x000000ffff147224 */ /* 0x000fe200078e002f */
[----:B------:R-:W-:Y:S01]  /*6fb0*/  MOV R21, R64 ;  /* 0x0000004000157202 */ /* 0x000fe20000000f00 */
[----:B------:R-:W-:Y:S01]  /*6fc0*/  IMAD.MOV.U32 R121, RZ, RZ, R39 ;  /* 0x000000ffff797224 */ /* 0x000fe200078e0027 */
[----:B------:R-:W-:Y:S01]  /*6fd0*/  MOV R47, R100 ;  /* 0x00000064002f7202 */ /* 0x000fe20000000f00 */
[----:B------:R-:W-:-:S02]  /*6fe0*/  IMAD.MOV.U32 R100, RZ, RZ, R101 ;  /* 0x000000ffff647224 */ /* 0x000fc400078e0065 */
[----:B--2---:R-:W-:Y:S01]  /*6ff0*/  FFMA.FTZ R0, R193, UR15, -R8 ;  /* 0x0000000fc1007c23 */ /* 0x004fe20008010808 */
[C---:B----4-:R-:W-:Y:S01]  /*7000*/  HMMA.16816.F32.BF16 R64, R4.reuse, R18, R156 ;  /* 0x000000120440723c */ /* 0x050fe2000004189c */
[----:B------:R-:W-:Y:S01]  /*7010*/  MOV R128, R192 ;  /* 0x000000c000807202 */ /* 0x000fe20000000f00 */
[----:B------:R-:W-:Y:S01]  /*7020*/  IMAD.MOV.U32 R131, RZ, RZ, R36 ;  /* 0x000000ffff837224 */ /* 0x000fe200078e0024 */
[----:B------:R2:W-:Y:S01]  /*7030*/  MUFU.EX2 R120, R0 ;  /* 0x0000000000787308 */ /* 0x0005e20000000800 */
[----:B------:R-:W-:Y:S01]  /*7040*/  IMAD.MOV.U32 R129, RZ, RZ, R20 ;  /* 0x000000ffff817224 */ /* 0x000fe200078e0014 */
[----:B------:R-:W-:Y:S01]  /*7050*/  MOV R192, R21 ;  /* 0x0000001500c07202 */ /* 0x000fe20000000f00 */
[C---:B------:R-:W-:Y:S01]  /*7060*/  HMMA.16816.F32.BF16 R40, R4.reuse, R28, R140 ;  /* 0x0000001c0428723c */ /* 0x040fe2000004188c */
[----:B------:R-:W-:Y:S02]  /*7070*/  MOV R159, R23 ;  /* 0x00000017009f7202 */ /* 0x000fe40000000f00 */
[----:B------:R-:W-:Y:S01]  /*7080*/  MOV R101, R102 ;  /* 0x0000006600657202 */ /* 0x000fe20000000f00 */
[----:B------:R-:W3:Y:S01]  /*7090*/  LDSM.16.MT88.4 R20, [R202+0x19000] ;  /* 0x01900000ca14783b */ /* 0x000ee20000004200 */
[----:B------:R-:W-:Y:S01]  /*70a0*/  IMAD.MOV.U32 R102, RZ, RZ, R103 ;  /* 0x000000ffff667224 */ /* 0x000fe200078e0067 */
[----:B------:R-:W-:Y:S01]  /*70b0*/  MOV R103, R81 ;  /* 0x0000005100677202 */ /* 0x000fe20000000f00 */
[----:B------:R-:W-:Y:S01]  /*70c0*/  IMAD.MOV.U32 R81, RZ, RZ, R82 ;  /* 0x000000ffff517224 */ /* 0x000fe200078e0052 */
[----:B------:R-:W-:Y:S01]  /*70d0*/  MOV R82, R83 ;  /* 0x0000005300527202 */ /* 0x000fe20000000f00 */
[----:B------:R-:W-:Y:S01]  /*70e0*/  IMAD.MOV.U32 R83, RZ, RZ, R200 ;  /* 0x000000ffff537224 */ /* 0x000fe200078e00c8 */
[C---:B------:R-:W-:Y:S01]  /*70f0*/  HMMA.16816.F32.BF16 R68, R4.reuse, R24, R124 ;  /* 0x000000180444723c */ /* 0x040fe2000004187c */
[----:B--2---:R-:W-:Y:S01]  /*7100*/  FFMA.FTZ R0, R195, UR15, -R8 ;  /* 0x0000000fc3007c23 */ /* 0x004fe20008010808 */
[----:B------:R-:W-:Y:S01]  /*7110*/  MOV R158, R122 ;  /* 0x0000007a009e7202 */ /* 0x000fe20000000f00 */
[----:B------:R-:W-:Y:S01]  /*7120*/  IMAD.MOV.U32 R140, RZ, RZ, R100 ;  /* 0x000000ffff8c7224 */ /* 0x000fe200078e0064 */
[----:B------:R-:W-:Y:S01]  /*7130*/  MOV R143, R103 ;  /* 0x00000067008f7202 */ /* 0x000fe20000000f00 */
[----:B------:R2:W-:Y:S01]  /*7140*/  MUFU.EX2 R119, R0 ;  /* 0x0000000000777308 */ /* 0x0005e20000000800 */
[----:B------:R-:W-:Y:S01]  /*7150*/  MOV R141, R101 ;  /* 0x00000065008d7202 */ /* 0x000fe20000000f00 */
[----:B------:R-:W-:Y:S01]  /*7160*/  IMAD.MOV.U32 R142, RZ, RZ, R102 ;  /* 0x000000ffff8e7224 */ /* 0x000fe200078e0066 */
[----:B------:R-:W-:Y:S01]  /*7170*/  HMMA.16816.F32.BF16 R52, R4, R26, R136 ;  /* 0x0000001a0434723c */ /* 0x000fe20000041888 */
[----:B------:R-:W-:Y:S01]  /*7180*/  IMAD.MOV.U32 R193, RZ, RZ, R44 ;  /* 0x000000ffffc17224 */ /* 0x000fe200078e002c */
[----:B------:R-:W-:Y:S01]  /*7190*/  MOV R156, R134 ;  /* 0x00000086009c7202 */ /* 0x000fe20000000f00 */
[----:B------:R-:W-:Y:S01]  /*71a0*/  IMAD.MOV.U32 R157, RZ, RZ, R80 ;  /* 0x000000ffff9d7224 */ /* 0x000fe200078e0050 */
[----:B------:R-:W-:Y:S04]  /*71b0*/  LDSM.16.MT88.4 R28, [R204+0x1b000] ;  /* 0x01b00000cc1c783b */ /* 0x000fe80000004200 */
[----:B------:R4:W5:Y:S01]  /*71c0*/  LDL.LU R200, [R1+0x84] ;  /* 0x0000840001c87983 */ /* 0x0009620000300800 */
[----:B--2---:R-:W-:Y:S01]  /*71d0*/  FFMA.FTZ R0, R133, UR15, -R8 ;  /* 0x0000000f85007c23 */ /* 0x004fe20008010808 */
[----:B------:R-:W-:Y:S01]  /*71e0*/  IMAD.MOV.U32 R103, RZ, RZ, R88 ;  /* 0x000000ffff677224 */ /* 0x000fe200078e0058 */
[----:B------:R-:W-:-:S02]  /*71f0*/  MOV R127, R89 ;  /* 0x00000059007f7202 */ /* 0x000fc40000000f00 */
[----:B------:R-:W-:Y:S01]  /*7200*/  MOV R122, R91 ;  /* 0x0000005b007a7202 */ /* 0x000fe20000000f00 */
[----:B------:R2:W-:Y:S01]  /*7210*/  MUFU.EX2 R118, R0 ;  /* 0x0000000000767308 */ /* 0x0005e20000000800 */
[----:B------:R-:W-:Y:S01]  /*7220*/  MOV R126, R97 ;  /* 0x00000061007e7202 */ /* 0x000fe20000000f00 */
[----:B------:R-:W-:Y:S01]  /*7230*/  IMAD.MOV.U32 R124, RZ, RZ, R46 ;  /* 0x000000ffff7c7224 */ /* 0x000fe200078e002e */
[----:B------:R-:W-:Y:S01]  /*7240*/  MOV R195, R45 ;  /* 0x0000002d00c37202 */ /* 0x000fe20000000f00 */
[----:B------:R-:W-:Y:S01]  /*7250*/  IMAD.MOV.U32 R101, RZ, RZ, R82 ;  /* 0x000000ffff657224 */ /* 0x000fe200078e0052 */
[----:B------:R-:W-:Y:S01]  /*7260*/  MOV R100, R81 ;  /* 0x0000005100647202 */ /* 0x000fe20000000f00 */
[----:B------:R-:W-:Y:S01]  /*7270*/  LDSM.16.MT88.4 R24, [R201+0x19000] ;  /* 0x01900000c918783b */ /* 0x000fe20000004200 */
[----:B--2---:R-:W-:-:S04]  /*7280*/  FFMA.FTZ R0, R235, UR15, -R2 ;  /* 0x0000000feb007c23 */ /* 0x004fc80008010802 */
[----:B------:R2:W1:Y:S01]  /*7290*/  MUFU.EX2 R37, R0 ;  /* 0x0000000000257308 */ /* 0x0004620000000800 */
[----:B------:R-:W-:Y:S02]  /*72a0*/  IMAD.MOV.U32 R235, RZ, RZ, R121 ;  /* 0x000000ffffeb7224 */ /* 0x000fe400078e0079 */
[----:B------:R-:W-:Y:S02]  /*72b0*/  IMAD.MOV.U32 R121, RZ, RZ, R90 ;  /* 0x000000ffff797224 */ /* 0x000fe400078e005a */
[----:B--2---:R-:W-:Y:S01]  /*72c0*/  FFMA.FTZ R0, R252, UR15, -R2 ;  /* 0x0000000ffc007c23 */ /* 0x004fe20008010802 */
[----:B-1----:R-:W-:-:S03]  /*72d0*/  MOV R130, R37 ;  /* 0x0000002500827202 */ /* 0x002fc60000000f00 */
[----:B------:R1:W2:Y:S01]  /*72e0*/  MUFU.EX2 R116, R0 ;  /* 0x0000000000747308 */ /* 0x0002a20000000800 */
[----:B------:R-:W-:Y:S01]  /*72f0*/  IMAD.MOV.U32 R252, RZ, RZ, R123 ;  /* 0x000000fffffc7224 */ /* 0x000fe200078e007b */
[----:B------:R-:W-:Y:S01]  /*7300*/  HMMA.16816.F32.BF16 R88, R4, R32, R172 ;  /* 0x000000200458723c */ /* 0x000fe200000418ac */
[----:B------:R-:W-:Y:S01]  /*7310*/  IMAD.MOV.U32 R123, RZ, RZ, R96 ;  /* 0x000000ffff7b7224 */ /* 0x000fe200078e0060 */
[----:B------:R-:W-:-:S04]  /*7320*/  MOV R102, R83 ;  /* 0x0000005300667202 */ /* 0x000fc80000000f00 */
[C---:B------:R-:W-:Y:S01]  /*7330*/  HMMA.16816.F32.BF16 R36, R4.reuse, R16, R148 ;  /* 0x000000100424723c */ /* 0x040fe20000041894 */
[--C-:B-1----:R-:W-:Y:S01]  /*7340*/  FFMA.FTZ R0, R194, UR15, -R2.reuse ;  /* 0x0000000fc2007c23 */ /* 0x102fe20008010802 */
[----:B------:R-:W-:Y:S01]  /*7350*/  MOV R175, R99 ;  /* 0x0000006300af7202 */ /* 0x000fe20000000f00 */
[----:B------:R-:W1:Y:S02]  /*7360*/  LDSM.16.MT88.4 R16, [R203+0x19000] ;  /* 0x01900000cb10783b */ /* 0x000e640000004200 */
[----:B------:R3:W-:Y:S01]  /*7370*/  MUFU.EX2 R117, R0 ;  /* 0x0000000000757308 */ /* 0x0007e20000000800 */
[----:B------:R-:W-:Y:S01]  /*7380*/  MOV R194, R47 ;  /* 0x0000002f00c27202 */ /* 0x000fe20000000f00 */
[C---:B------:R-:W-:Y:S06]  /*7390*/  HMMA.16816.F32.BF16 R80, R4.reuse, R12, R196 ;  /* 0x0000000c0450723c */ /* 0x040fec00000418c4 */
[----:B------:R-:W-:Y:S01]  /*73a0*/  HMMA.16816.F32.BF16 R44, R4, R14, R188 ;  /* 0x0000000e042c723c */ /* 0x000fe200000418bc */
[----:B------:R-:W-:Y:S01]  /*73b0*/  LDSM.16.MT88.4 R12, [R201+0x1b000] ;  /* 0x01b00000c90c783b */ /* 0x000fe20000004200 */
[----:B---3--:R-:W-:Y:S01]  /*73c0*/  FFMA.FTZ R0, R234, UR15, -R2 ;  /* 0x0000000fea007c23 */ /* 0x008fe20008010802 */
[----:B------:R-:W-:-:S03]  /*73d0*/  IMAD.MOV.U32 R234, RZ, RZ, R98 ;  /* 0x000000ffffea7224 */ /* 0x000fc600078e0062 */
[----:B------:R-:W-:Y:S01]  /*73e0*/  HMMA.16816.F32.BF16 R96, R4, R34, R176 ;  /* 0x000000220460723c */ /* 0x000fe200000418b0 */
[----:B------:R-:W3:Y:S01]  /*73f0*/  MUFU.EX2 R133, R0 ;  /* 0x0000000000857308 */ /* 0x000ee20000000800 */
[----:B------:R-:W4:Y:S05]  /*7400*/  LDSM.16.MT88.4 R32, [R204+0x19000] ;  /* 0x01900000cc20783b */ /* 0x000f2a0000004200 */
[----:B------:R-:W-:Y:S02]  /*7410*/  F2FP.BF16.F32.PACK_AB R4, R120, R131 ;  /* 0x000000837804723e */ /* 0x000fe400000010ff */
[----:B--2---:R-:W-:Y:S02]  /*7420*/  F2FP.BF16.F32.PACK_AB R5, R116, R130 ;  /* 0x000000827405723e */ /* 0x004fe400000010ff */
[----:B------:R-:W-:-:S02]  /*7430*/  F2FP.BF16.F32.PACK_AB R6, R118, R119 ;  /* 0x000000777606723e */ /* 0x000fc400000010ff */
[----:B---3--:R-:W-:-:S07]  /*7440*/  F2FP.BF16.F32.PACK_AB R7, R133, R117 ;  /* 0x000000758507723e */ /* 0x008fce00000010ff */
[C---:B------:R-:W-:Y:S06]  /*7450*/  HMMA.16816.F32.BF16 R140, R4.reuse, R20, R140 ;  /* 0x00000014048c723c */ /* 0x040fec000004188c */
[C---:B------:R-:W-:Y:S01]  /*7460*/  HMMA.16816.F32.BF16 R92, R4.reuse, R22, R92 ;  /* 0x00000016045c723c */ /* 0x040fe2000004185c */
[----:B------:R-:W2:Y:S01]  /*7470*/  LDSM.16.MT88.4 R20, [R202+0x1b000] ;  /* 0x01b00000ca14783b */ /* 0x000ea20000004200 */
[----:B------:R-:W-:Y:S01]  /*7480*/  IMAD.MOV.U32 R172, RZ, RZ, R175 ;  /* 0x000000ffffac7224 */ /* 0x000fe200078e00af */
[----:B------:R-:W-:Y:S01]  /*7490*/  MOV R173, R234 ;  /* 0x000000ea00ad7202 */ /* 0x000fe20000000f00 */
[----:B------:R-:W-:Y:S01]  /*74a0*/  IMAD.MOV.U32 R174, RZ, RZ, R156 ;  /* 0x000000ffffae7224 */ /* 0x000fe200078e009c */
[----:B------:R-:W-:Y:S01]  /*74b0*/  MOV R175, R157 ;  /* 0x0000009d00af7202 */ /* 0x000fe20000000f00 */
[----:B------:R-:W-:Y:S01]  /*74c0*/  IMAD.MOV.U32 R234, RZ, RZ, R158 ;  /* 0x000000ffffea7224 */ /* 0x000fe200078e009e */
[----:B------:R-:W-:Y:S01]  /*74d0*/  MOV R0, R159 ;  /* 0x0000009f00007202 */ /* 0x000fe20000000f00 */
[C---:B-1----:R-:W-:Y:S06]  /*74e0*/  HMMA.16816.F32.BF16 R112, R4.reuse, R18, R112 ;  /* 0x000000120470723c */ /* 0x042fec0000041870 */
[C---:B------:R-:W-:Y:S01]  /*74f0*/  HMMA.16816.F32.BF16 R156, R4.reuse, R16, R244 ;  /* 0x00000010049c723c */ /* 0x040fe200000418f4 */
[----:B------:R-:W1:Y:S05]  /*7500*/  LDSM.16.MT88.4 R16, [R201+0x1d000] ;  /* 0x01d00000c910783b */ /* 0x000e6a0000004200 */
[C---:B----4-:R-:W-:Y:S06]  /*7510*/  HMMA.16816.F32.BF16 R148, R4.reuse, R32, R248 ;  /* 0x000000200494723c */ /* 0x050fec00000418f8 */
[C---:B------:R-:W-:Y:S06]  /*7520*/  HMMA.16816.F32.BF16 R248, R4.reuse, R12, R240 ;  /* 0x0000000c04f8723c */ /* 0x040fec00000418f0 */
[C---:B------:R-:W-:Y:S01]  /*7530*/  HMMA.16816.F32.BF16 R244, R4.reuse, R14, R184 ;  /* 0x0000000e04f4723c */ /* 0x040fe200000418b8 */
[----:B------:R-:W3:Y:S05]  /*7540*/  LDSM.16.MT88.4 R12, [R202+0x1d000] ;  /* 0x01d00000ca0c783b */ /* 0x000eea0000004200 */
[C---:B------:R-:W-:Y:S06]  /*7550*/  HMMA.16816.F32.BF16 R136, R4.reuse, R24, R76 ;  /* 0x000000180488723c */ /* 0x040fec000004184c */
[C---:B------:R-:W-:Y:S01]  /*7560*/  HMMA.16816.F32.BF16 R76, R4.reuse, R26, R236 ;  /* 0x0000001a044c723c */ /* 0x040fe200000418ec */
[----:B------:R-:W4:Y:S05]  /*7570*/  LDSM.16.MT88.4 R24, [R203+0x1b000] ;  /* 0x01b00000cb18783b */ /* 0x000f2a0000004200 */
        /* <DEDUP_REMOVED lines=9> */
[----:B------:R-:W-:Y:S01]  /*7610*/  HMMA.16816.F32.BF16 R184, R4, R14, R60 ;  /* 0x0000000e04b8723c */ /* 0x000fe2000004183c */
[----:B------:R-:W3:Y:S01]  /*7620*/  LDSM.16.MT88.4 R12, [R202+0x1f000] ;  /* 0x01f00000ca0c783b */ /* 0x000ee20000004200 */
[----:B------:R-:W-:-:S04]  /*7630*/  FFMA.FTZ R0, R0, UR15, -R8 ;  /* 0x0000000f00007c23 */ /* 0x000fc80008010808 */
[----:B------:R-:W-:Y:S07]  /*7640*/  HMMA.16816.F32.BF16 R176, R4, R28, R164 ;  /* 0x0000001c04b0723c */ /* 0x000fee00000418a4 */
[----:B------:R-:W-:Y:S01]  /*7650*/  MOV R166, R120 ;  /* 0x0000007800a67202 */ /* 0x000fe20000000f00 */
[----:B------:R-:W-:Y:S01]  /*7660*/  IMAD.MOV.U32 R165, RZ, RZ, R121 ;  /* 0x000000ffffa57224 */ /* 0x000fe200078e0079 */
[----:B------:R-:W-:Y:S01]  /*7670*/  MOV R167, R122 ;  /* 0x0000007a00a77202 */ /* 0x000fe20000000f00 */
[----:B------:R-:W-:-:S02]  /*7680*/  IMAD.MOV.U32 R164, RZ, RZ, R123 ;  /* 0x000000ffffa47224 */ /* 0x000fc400078e007b */
[----:B------:R-:W-:Y:S01]  /*7690*/  HMMA.16816.F32.BF16 R120, R4, R30, R160 ;  /* 0x0000001e0478723c */ /* 0x000fe200000418a0 */
[----:B------:R-:W-:-:S06]  /*76a0*/  IMAD.MOV.U32 R29, RZ, RZ, R172 ;  /* 0x000000ffff1d7224 */ /* 0x000fcc00078e00ac */
[----:B------:R-:W-:Y:S01]  /*76b0*/  MOV R160, R173 ;  /* 0x000000ad00a07202 */ /* 0x000fe20000000f00 */
[----:B------:R-:W-:Y:S01]  /*76c0*/  IMAD.MOV.U32 R161, RZ, RZ, R174 ;  /* 0x000000ffffa17224 */ /* 0x000fe200078e00ae */
[----:B------:R-:W-:Y:S01]  /*76d0*/  MOV R162, R175 ;  /* 0x000000af00a27202 */ /* 0x000fe20000000f00 */
[----:B------:R-:W-:Y:S01]  /*76e0*/  IMAD.MOV.U32 R163, RZ, RZ, R194 ;  /* 0x000000ffffa37224 */ /* 0x000fe200078e00c2 */
[C---:B----4-:R-:W-:Y:S06]  /*76f0*/  HMMA.16816.F32.BF16 R172, R4.reuse, R24, R152 ;  /* 0x0000001804ac723c */ /* 0x050fec0000041898 */
[C---:B------:R-:W-:Y:S01]  /*7700*/  HMMA.16816.F32.BF16 R236, R4.reuse, R32, R72 ;  /* 0x0000002004ec723c */ /* 0x040fe20000041848 */
[----:B------:R-:W-:Y:S01]  /*7710*/  MOV R153, R195 ;  /* 0x000000c300997202 */ /* 0x000fe20000000f00 */
[----:B------:R-:W-:Y:S01]  /*7720*/  IMAD.MOV.U32 R154, RZ, RZ, R193 ;  /* 0x000000ffff9a7224 */ /* 0x000fe200078e00c1 */
[----:B------:R-:W-:Y:S01]  /*7730*/  MOV R155, R192 ;  /* 0x000000c0009b7202 */ /* 0x000fe20000000f00 */
[----:B------:R4:W-:Y:S02]  /*7740*/  MUFU.EX2 R72, R0 ;  /* 0x0000000000487308 */ /* 0x0009e40000000800 */
[C---:B------:R-:W-:Y:S01]  /*7750*/  HMMA.16816.F32.BF16 R192, R4.reuse, R26, R144 ;  /* 0x0000001a04c0723c */ /* 0x040fe20000041890 */
[----:B------:R-:W3:Y:S05]  /*7760*/  LDSM.16.MT88.4 R24, [R204+0x1f000] ;  /* 0x01f00000cc18783b */ /* 0x000eea0000004200 */
[C---:B------:R-:W-:Y:S01]  /*7770*/  HMMA.16816.F32.BF16 R180, R4.reuse, R34, R56 ;  /* 0x0000002204b4723c */ /* 0x040fe20000041838 */
[----:B------:R-:W-:Y:S01]  /*7780*/  IMAD.MOV.U32 R125, RZ, RZ, R135 ;  /* 0x000000ffff7d7224 */ /* 0x000fe200078e0087 */
[----:B------:R-:W-:Y:S01]  /*7790*/  MOV R62, R117 ;  /* 0x00000075003e7202 */ /* 0x000fe20000000f00 */
[----:B------:R-:W-:Y:S01]  /*77a0*/  IMAD.MOV.U32 R152, RZ, RZ, R154 ;  /* 0x000000ffff987224 */ /* 0x000fe200078e009a */
[----:B------:R-:W-:Y:S01]  /*77b0*/  MOV R60, R116 ;  /* 0x00000074003c7202 */ /* 0x000fe20000000f00 */
[----:B----4-:R-:W-:Y:S01]  /*77c0*/  FFMA.FTZ R0, R29, UR15, -R8 ;  /* 0x0000000f1d007c23 */ /* 0x010fe20008010808 */
[C---:B--2---:R-:W-:Y:S01]  /*77d0*/  HMMA.16816.F32.BF16 R32, R4.reuse, R22, R52 ;  /* 0x000000160420723c */ /* 0x044fe20000041834 */
[----:B------:R-:W-:Y:S01]  /*77e0*/  IMAD.MOV.U32 R63, RZ, RZ, R118 ;  /* 0x000000ffff3f7224 */ /* 0x000fe200078e0076 */
[----:B------:R-:W-:Y:S01]  /*77f0*/  LDSM.16.MT88.4 R144, [R201+0x19800] ;  /* 0x01980000c990783b */ /* 0x000fe20000004200 */
[----:B------:R2:W4:Y:S03]  /*7800*/  MUFU.EX2 R56, R0 ;  /* 0x0000000000387308 */ /* 0x0005260000000800 */
[C---:B------:R-:W-:Y:S01]  /*7810*/  HMMA.16816.F32.BF16 R28, R4.reuse, R20, R68 ;  /* 0x00000014041c723c */ /* 0x040fe20000041844 */
[----:B------:R-:W-:Y:S01]  /*7820*/  IMAD.MOV.U32 R61, RZ, RZ, R119 ;  /* 0x000000ffff3d7224 */ /* 0x000fe200078e0077 */
[----:B------:R3:W5:Y:S01]  /*7830*/  LDL.LU R135, [R1+0x80] ;  /* 0x0000800001877983 */ /* 0x0007620000300800 */
[----:B--2---:R-:W-:Y:S01]  /*7840*/  FFMA.FTZ R0, R153, UR15, -R8 ;  /* 0x0000000f99007c23 */ /* 0x004fe20008010808 */
[----:B------:R-:W-:Y:S01]  /*7850*/  MOV R153, R155 ;  /* 0x0000009b00997202 */ /* 0x000fe20000000f00 */
[----:B------:R-:W-:Y:S01]  /*7860*/  IMAD.MOV.U32 R154, RZ, RZ, R160 ;  /* 0x000000ffff9a7224 */ /* 0x000fe200078e00a0 */
[----:B------:R-:W-:Y:S01]  /*7870*/  MOV R155, R161 ;  /* 0x000000a1009b7202 */ /* 0x000fe20000000f00 */
[C---:B-1----:R-:W-:Y:S01]  /*7880*/  HMMA.16816.F32.BF16 R20, R4.reuse, R16, R40 ;  /* 0x000000100414723c */ /* 0x042fe20000041828 */
        /* <DEDUP_REMOVED lines=12> */
[----:B------:R-:W-:Y:S04]  /*7950*/  LDSM.16.MT88.4 R40, [R201+0x1b800] ;  /* 0x01b80000c928783b */ /* 0x000fe80000004200 */
[----:B------:R2:W5:Y:S01]  /*7960*/  LDL.LU R134, [R1+0x7c] ;  /* 0x00007c0001867983 */ /* 0x0005620000300800 */
[----:B-1----:R-:W-:Y:S01]  /*7970*/  FFMA.FTZ R0, R10, UR15, -R8 ;  /* 0x0000000f0a007c23 */ /* 0x002fe20008010808 */
[----:B------:R-:W-:Y:S01]  /*7980*/  IMAD.MOV.U32 R162, RZ, RZ, R164 ;  /* 0x000000ffffa27224 */ /* 0x000fe200078e00a4 */
[----:B---3--:R-:W-:Y:S01]  /*7990*/  HMMA.16816.F32.BF16 R108, R4, R12, R36 ;  /* 0x0000000c046c723c */ /* 0x008fe20000041824 */
[----:B------:R-:W-:Y:S01]  /*79a0*/  LDSM.16.MT88.4 R48, [R202+0x1b800] ;  /* 0x01b80000ca30783b */ /* 0x000fe20000004200 */
[----:B------:R1:W-:Y:S01]  /*79b0*/  MUFU.EX2 R68, R0 ;  /* 0x0000000000447308 */ /* 0x0003e20000000800 */
[----:B------:R-:W-:-:S03]  /*79c0*/  IMAD.MOV.U32 R164, RZ, RZ, R252 ;  /* 0x000000ffffa47224 */ /* 0x000fc600078e00fc */
[----:B------:R-:W-:Y:S01]  /*79d0*/  HMMA.16816.F32.BF16 R12, R4, R14, R64 ;  /* 0x0000000e040c723c */ /* 0x000fe20000041840 */
[----:B------:R-:W-:Y:S01]  /*79e0*/  LDSM.16.MT88.4 R64, [R203+0x1b800] ;  /* 0x01b80000cb40783b */ /* 0x000fe20000004200 */
[----:B-1----:R-:W-:-:S03]  /*79f0*/  FFMA.FTZ R0, R9, UR15, -R2 ;  /* 0x0000000f09007c23 */ /* 0x002fc60008010802 */
[----:B------:R-:W1:Y:S01]  /*7a00*/  LDSM.16.MT88.4 R8, [R203+0x1f000] ;  /* 0x01f00000cb08783b */ /* 0x000e620000004200 */
[----:B------:R3:W-:Y:S01]  /*7a10*/  MUFU.EX2 R252, R0 ;  /* 0x0000000000fc7308 */ /* 0x0007e20000000800 */
[----:B------:R-:W-:Y:S01]  /*7a20*/  HMMA.16816.F32.BF16 R116, R4, R24, R88 ;  /* 0x000000180474723c */ /* 0x000fe20000041858 */
[----:B------:R-:W-:-:S06]  /*7a30*/  MOV R107, R234 ;  /* 0x000000ea006b7202 */ /* 0x000fcc0000000f00 */
[----:B------:R-:W-:Y:S02]  /*7a40*/  IMAD.MOV.U32 R89, RZ, RZ, R133 ;  /* 0x000000ffff597224 */ /* 0x000fe400078e0085 */
[----:B---3--:R-:W-:Y:S01]  /*7a50*/  FFMA.FTZ R0, R165, UR15, -R2 ;  /* 0x0000000fa5007c23 */ /* 0x008fe20008010802 */
[----:B------:R-:W-:Y:S01]  /*7a60*/  IMAD.MOV.U32 R165, RZ, RZ, R166 ;  /* 0x000000ffffa57224 */ /* 0x000fe200078e00a6 */
[----:B------:R-:W-:Y:S02]  /*7a70*/  MOV R166, R235 ;  /* 0x000000eb00a67202 */ /* 0x000fe40000000f00 */
[----:B------:R3:W2:Y:S01]  /*7a80*/  MUFU.EX2 R235, R0 ;  /* 0x0000000000eb7308 */ /* 0x0006a20000000800 */
[----:B------:R-:W-:Y:S02]  /*7a90*/  IMAD.MOV.U32 R106, RZ, RZ, R164 ;  /* 0x000000ffff6a7224 */ /* 0x000fe400078e00a4 */
[--C-:B---3--:R-:W-:Y:S01]  /*7aa0*/  FFMA.FTZ R0, R152, UR15, -R2.reuse ;  /* 0x0000000f98007c23 */ /* 0x108fe20008010802 */
[----:B------:R-:W-:-:S04]  /*7ab0*/  FFMA.FTZ R2, R153, UR15, -R2 ;  /* 0x0000000f99027c23 */ /* 0x000fc80008010802 */
[----:B------:R4:W-:Y:S08]  /*7ac0*/  MUFU.EX2 R133, R2 ;  /* 0x0000000200857308 */ /* 0x0009f00000000800 */
[----:B------:R-:W3:Y:S01]  /*7ad0*/  MUFU.EX2 R234, R0 ;  /* 0x0000000000ea7308 */ /* 0x000ee20000000800 */
[----:B----4-:R-:W-:Y:S02]  /*7ae0*/  MOV R2, R56 ;  /* 0x0000003800027202 */ /* 0x010fe40000000f00 */
[----:B------:R-:W4:Y:S01]  /*7af0*/  LDSM.16.MT88.4 R56, [R204+0x1b800] ;  /* 0x01b80000cc38783b */ /* 0x000f220000004200 */
        /* <DEDUP_REMOVED lines=9> */
[C---:B------:R-:W-:Y:S06]  /*7b90*/  HMMA.16816.F32.BF16 R24, R4.reuse, R26, R96 ;  /* 0x0000001a0418723c */ /* 0x040fec0000041860 */
[C---:B-1----:R-:W-:Y:S01]  /*7ba0*/  HMMA.16816.F32.BF16 R124, R4.reuse, R8, R80 ;  /* 0x00000008047c723c */ /* 0x042fe20000041850 */
[----:B------:R-:W-:Y:S01]  /*7bb0*/  IMAD.MOV.U32 R97, RZ, RZ, R104 ;  /* 0x000000ffff617224 */ /* 0x000fe200078e0068 */
[----:B------:R-:W-:Y:S01]  /*7bc0*/  MOV R96, R105 ;  /* 0x0000006900607202 */ /* 0x000fe20000000f00 */
[----:B------:R-:W-:Y:S01]  /*7bd0*/  IMAD.MOV.U32 R104, RZ, RZ, R128 ;  /* 0x000000ffff687224 */ /* 0x000fe200078e0080 */
[----:B------:R-:W-:Y:S01]  /*7be0*/  MOV R105, R129 ;  /* 0x0000008100697202 */ /* 0x000fe20000000f00 */
[----:B------:R-:W-:Y:S01]  /*7bf0*/  IMAD.MOV.U32 R90, RZ, RZ, R166 ;  /* 0x000000ffff5a7224 */ /* 0x000fe200078e00a6 */
[----:B------:R-:W-:Y:S01]  /*7c00*/  HMMA.16816.F32.BF16 R8, R4, R10, R44 ;  /* 0x0000000a0408723c */ /* 0x000fe2000004182c */
[----:B------:R-:W-:Y:S01]  /*7c10*/  F2FP.BF16.F32.PACK_AB R128, R2, R88 ;  /* 0x000000580280723e */ /* 0x000fe200000010ff */
[----:B------:R-:W-:Y:S01]  /*7c20*/  IMAD.MOV.U32 R71, RZ, RZ, R154 ;  /* 0x000000ffff477224 */ /* 0x000fe200078e009a */
[----:B--2---:R-:W-:-:S02]  /*7c30*/  F2FP.BF16.F32.PACK_AB R129, R235, R252 ;  /* 0x000000fceb81723e */ /* 0x004fc400000010ff */
[----:B------:R-:W-:Y:S02]  /*7c40*/  MOV R70, R155 ;  /* 0x0000009b00467202 */ /* 0x000fe40000000f00 */
[----:B------:R-:W-:Y:S01]  /*7c50*/  MOV R75, R161 ;  /* 0x000000a1004b7202 */ /* 0x000fe20000000f00 */
[----:B------:R-:W-:Y:S01]  /*7c60*/  IMAD.MOV.U32 R6, RZ, RZ, R130 ;  /* 0x000000ffff067224 */ /* 0x000fe200078e0082 */
[----:B------:R-:W-:Y:S01]  /*7c70*/  MOV R7, R131 ;  /* 0x0000008300077202 */ /* 0x000fe20000000f00 */
[----:B------:R-:W-:Y:S01]  /*7c80*/  IMAD.MOV.U32 R74, RZ, RZ, R160 ;  /* 0x000000ffff4a7224 */ /* 0x000fe200078e00a0 */
[----:B------:R-:W-:Y:S01]  /*7c90*/  F2FP.BF16.F32.PACK_AB R130, R68, R69 ;  /* 0x000000454482723e */ /* 0x000fe200000010ff */
[----:B------:R-:W-:Y:S01]  /*7ca0*/  LDSM.16.MT88.4 R152, [R202+0x19800] ;  /* 0x01980000ca98783b */ /* 0x000fe20000004200 */
[----:B---3--:R-:W-:Y:S02]  /*7cb0*/  F2FP.BF16.F32.PACK_AB R131, R133, R234 ;  /* 0x000000ea8583723e */ /* 0x008fe400000010ff */
[----:B------:R-:W-:Y:S01]  /*7cc0*/  MOV R91, R165 ;  /* 0x000000a5005b7202 */ /* 0x000fe20000000f00 */
[----:B------:R-:W-:Y:S04]  /*7cd0*/  LDSM.16.MT88.4 R160, [R204+0x19800] ;  /* 0x01980000cca0783b */ /* 0x000fe80000004200 */
[C---:B------:R-:W-:Y:S01]  /*7ce0*/  HMMA.16816.F32.BF16 R36, R128.reuse, R40, R248 ;  /* 0x000000288024723c */ /* 0x040fe200000418f8 */
[----:B------:R-:W-:Y:S01]  /*7cf0*/  MOV R0, R167 ;  /* 0x000000a700007202 */ /* 0x000fe20000000f00 */
[----:B------:R-:W-:Y:S04]  /*7d00*/  LDSM.16.MT88.4 R80, [R202+0x1d800] ;  /* 0x01d80000ca50783b */ /* 0x000fe80000004200 */
[----:B------:R-:W-:Y:S01]  /*7d10*/  HMMA.16816.F32.BF16 R40, R128, R42, R244 ;  /* 0x0000002a8028723c */ /* 0x000fe200000418f4 */
[----:B------:R-:W1:Y:S01]  /*7d20*/  LDSM.16.MT88.4 R164, [R203+0x19800] ;  /* 0x01980000cba4783b */ /* 0x000e620000004200 */
[----:B------:R-:W-:-:S04]  /*7d30*/  MOV R249, R2 ;  /* 0x0000000200f97202 */ /* 0x000fc80000000f00 */
[----:B------:R-:W-:Y:S01]  /*7d40*/  HMMA.16816.F32.BF16 R44, R128, R48, R240 ;  /* 0x00000030802c723c */ /* 0x000fe200000418f0 */
[----:B------:R-:W-:Y:S01]  /*7d50*/  MOV R244, R61 ;  /* 0x0000003d00f47202 */ /* 0x000fe20000000f00 */
[----:B------:R-:W-:Y:S01]  /*7d60*/  IMAD.MOV.U32 R246, RZ, RZ, R63 ;  /* 0x000000fffff67224 */ /* 0x000fe200078e003f */
[----:B------:R-:W-:-:S04]  /*7d70*/  MOV R245, R62 ;  /* 0x0000003e00f57202 */ /* 0x000fc80000000f00 */
[----:B------:R-:W-:Y:S02]  /*7d80*/  IMAD.MOV.U32 R243, RZ, RZ, R60 ;  /* 0x000000fffff37224 */ /* 0x000fe400078e003c */
[----:B------:R-:W-:Y:S01]  /*7d90*/  HMMA.16816.F32.BF16 R60, R128, R64, R172 ;  /* 0x00000040803c723c */ /* 0x000fe200000418ac */
[----:B------:R-:W-:-:S05]  /*7da0*/  MOV R2, R90 ;  /* 0x0000005a00027202 */ /* 0x000fca0000000f00 */
[----:B------:R-:W-:Y:S01]  /*7db0*/  HMMA.16816.F32.BF16 R64, R128, R66, R192 ;  /* 0x000000428040723c */ /* 0x000fe200000418c0 */
[----:B------:R-:W-:-:S06]  /*7dc0*/  MOV R173, R104 ;  /* 0x0000006800ad7202 */ /* 0x000fcc0000000f00 */
[----:B------:R-:W-:Y:S02]  /*7dd0*/  MOV R195, R107 ;  /* 0x0000006b00c37202 */ /* 0x000fe40000000f00 */
[----:B------:R-:W-:Y:S02]  /*7de0*/  MOV R194, R106 ;  /* 0x0000006a00c27202 */ /* 0x000fe40000000f00 */
[----:B------:R-:W-:Y:S01]  /*7df0*/  MOV R172, R71 ;  /* 0x0000004700ac7202 */ /* 0x000fe20000000f00 */
[----:B------:R-:W-:Y:S02]  /*7e00*/  FADD.FTZ R0, R0, R195 ;  /* 0x000000c300007221 */ /* 0x000fe40000010000 */
[----:B------:R-:W-:Y:S01]  /*7e10*/  FADD.FTZ R2, R2, R194 ;  /* 0x000000c202027221 */ /* 0x000fe20000010000 */
[----:B------:R-:W-:Y:S01]  /*7e20*/  MOV R98, R75 ;  /* 0x0000004b00627202 */ /* 0x000fe20000000f00 */
[----:B------:R-:W-:Y:S01]  /*7e30*/  HMMA.16816.F32.BF16 R48, R128, R50, R196 ;  /* 0x000000328030723c */ /* 0x000fe200000418c4 */
[----:B------:R-:W-:Y:S01]  /*7e40*/  MOV R175, R70 ;  /* 0x0000004600af7202 */ /* 0x000fe20000000f00 */
[----:B------:R-:W-:Y:S01]  /*7e50*/  FADD.FTZ R0, R173, R0 ;  /* 0x00000000ad007221 */ /* 0x000fe20000010000 */
[----:B------:R-:W-:-:S02]  /*7e60*/  IMAD.MOV.U32 R99, RZ, RZ, R74 ;  /* 0x000000ffff637224 */ /* 0x000fc400078e004a */
[----:B------:R-:W-:Y:S01]  /*7e70*/  FADD.FTZ R2, R172, R2 ;  /* 0x00000002ac027221 */ /* 0x000fe20000010000 */
[----:B------:R-:W-:Y:S01]  /*7e80*/  IMAD.MOV.U32 R174, RZ, RZ, R105 ;  /* 0x000000ffffae7224 */ /* 0x000fe200078e0069 */
[----:B------:R-:W-:Y:S01]  /*7e90*/  MOV R199, R52 ;  /* 0x0000003400c77202 */ /* 0x000fe20000000f00 */
[----:B------:R-:W-:Y:S01]  /*7ea0*/  IMAD.MOV.U32 R198, RZ, RZ, R53 ;  /* 0x000000ffffc67224 */ /* 0x000fe200078e0035 */
[----:B------:R-:W-:Y:S02]  /*7eb0*/  MOV R197, R54 ;  /* 0x0000003600c57202 */ /* 0x000fe40000000f00 */
[----:B------:R-:W-:Y:S01]  /*7ec0*/  MOV R196, R55 ;  /* 0x0000003700c47202 */ /* 0x000fe20000000f00 */
[----:B------:R-:W-:Y:S01]  /*7ed0*/  FADD.FTZ R0, R175, R0 ;  /* 0x00000000af007221 */ /* 0x000fe20000010000 */
[C---:B----4-:R-:W-:Y:S01]  /*7ee0*/  HMMA.16816.F32.BF16 R52, R128.reuse, R56, R176 ;  /* 0x000000388034723c */ /* 0x050fe200000418b0 */
[----:B------:R-:W-:Y:S01]  /*7ef0*/  FADD.FTZ R2, R174, R2 ;  /* 0x00000002ae027221 */ /* 0x000fe20000010000 */
[----:B------:R-:W-:Y:S01]  /*7f00*/  IMAD.MOV.U32 R241, RZ, RZ, R6 ;  /* 0x000000fffff17224 */ /* 0x000fe200078e0006 */
[----:B------:R-:W-:Y:S01]  /*7f10*/  MOV R240, R7 ;  /* 0x0000000700f07202 */ /* 0x000fe20000000f00 */
[----:B------:R-:W-:Y:S01]  /*7f20*/  IMAD.MOV.U32 R247, RZ, RZ, R89 ;  /* 0x000000fffff77224 */ /* 0x000fe200078e0059 */
[----:B------:R-:W-:Y:S01]  /*7f30*/  MOV R242, R91 ;  /* 0x0000005b00f27202 */ /* 0x000fe20000000f00 */
[C---:B-1----:R-:W-:Y:S01]  /*7f40*/  HMMA.16816.F32.BF16 R156, R128.reuse, R164, R156 ;  /* 0x000000a4809c723c */ /* 0x042fe2000004189c */
[----:B------:R-:W-:Y:S01]  /*7f50*/  MOV R177, R98 ;  /* 0x0000006200b17202 */ /* 0x000fe20000000f00 */
[----:B------:R-:W-:Y:S01]  /*7f60*/  IMAD.MOV.U32 R176, RZ, RZ, R99 ;  /* 0x000000ffffb07224 */ /* 0x000fe200078e0063 */
[----:B------:R-:W-:Y:S01]  /*7f70*/  MOV R178, R97 ;  /* 0x0000006100b27202 */ /* 0x000fe20000000f00 */
[----:B------:R-:W-:Y:S01]  /*7f80*/  IMAD.MOV.U32 R179, RZ, RZ, R96 ;  /* 0x000000ffffb37224 */ /* 0x000fe200078e0060 */
[----:B------:R-:W-:Y:S01]  /*7f90*/  MOV R248, R88 ;  /* 0x0000005800f87202 */ /* 0x000fe20000000f00 */
[----:B------:R-:W-:Y:S01]  /*7fa0*/  FADD.FTZ R0, R177, R0 ;  /* 0x00000000b1007221 */ /* 0x000fe20000010000 */
[----:B------:R-:W-:Y:S01]  /*7fb0*/  FADD.FTZ R2, R176, R2 ;  /* 0x00000002b0027221 */ /* 0x000fe20000010000 */
[----:B------:R-:W-:Y:S01]  /*7fc0*/  HMMA.16816.F32.BF16 R164, R128, R166, R112 ;  /* 0x000000a680a4723c */ /* 0x000fe20000041870 */
[----:B------:R-:W1:Y:S01]  /*7fd0*/  LDSM.16.MT88.4 R72, [R201+0x1d800] ;  /* 0x01d80000c948783b */ /* 0x000e620000004200 */
[----:B------:R-:W-:Y:S01]  /*7fe0*/  FADD.FTZ R0, R179, R0 ;  /* 0x00000000b3007221 */ /* 0x000fe20000010000 */
[----:B------:R-:W-:-:S02]  /*7ff0*/  FADD.FTZ R2, R178, R2 ;  /* 0x00000002b2027221 */ /* 0x000fc40000010000 */
[----:B------:R-:W2:Y:S01]  /*8000*/  LDSM.16.MT88.4 R88, [R204+0x1d800] ;  /* 0x01d80000cc58783b */ /* 0x000ea20000004200 */
[----:B------:R-:W-:Y:S01]  /*8010*/  FADD.FTZ R0, R197, R0 ;  /* 0x00000000c5007221 */ /* 0x000fe20000010000 */
[----:B------:R-:W-:Y:S01]  /*8020*/  FADD.FTZ R2, R196, R2 ;  /* 0x00000002c4027221 */ /* 0x000fe20000010000 */
[----:B------:R-:W-:Y:S01]  /*8030*/  HMMA.16816.F32.BF16 R56, R128, R58, R120 ;  /* 0x0000003a8038723c */ /* 0x000fe20000041878 */
[----:B------:R-:W3:Y:S01]  /*8040*/  LDSM.16.MT88.4 R96, [R203+0x1d800] ;  /* 0x01d80000cb60783b */ /* 0x000ee20000004200 */
[----:B------:R-:W-:Y:S01]  /*8050*/  FADD.FTZ R0, R199, R0 ;  /* 0x00000000c7007221 */ /* 0x000fe20000010000 */
[----:B------:R-:W-:Y:S02]  /*8060*/  FADD.FTZ R2, R198, R2 ;  /* 0x00000002c6027221 */ /* 0x000fe40000010000 */
[----:B------:R-:W4:Y:S01]  /*8070*/  LDSM.16.MT88.4 R104, [R201+0x1f800] ;  /* 0x01f80000c968783b */ /* 0x000f220000004200 */
[----:B------:R-:W-:Y:S01]  /*8080*/  FADD.FTZ R0, R241, R0 ;  /* 0x00000000f1007221 */ /* 0x000fe20000010000 */
[----:B------:R-:W-:-:S02]  /*8090*/  FADD.FTZ R2, R240, R2 ;  /* 0x00000002f0027221 */ /* 0x000fc40000010000 */
[----:B------:R-:W4:Y:S01]  /*80a0*/  LDSM.16.MT88.4 R112, [R202+0x1f800] ;  /* 0x01f80000ca70783b */ /* 0x000f220000004200 */
[----:B------:R-:W-:Y:S01]  /*80b0*/  FADD.FTZ R0, R243, R0 ;  /* 0x00000000f3007221 */ /* 0x000fe20000010000 */
[----:B------:R-:W-:Y:S02]  /*80c0*/  FADD.FTZ R2, R242, R2 ;  /* 0x00000002f2027221 */ /* 0x000fe40000010000 */
[----:B------:R-:W4:Y:S01]  /*80d0*/  LDSM.16.MT88.4 R120, [R204+0x1f800] ;  /* 0x01f80000cc78783b */ /* 0x000f220000004200 */
[----:B------:R-:W-:Y:S01]  /*80e0*/  FADD.FTZ R0, R245, R0 ;  /* 0x00000000f5007221 */ /* 0x000fe20000010000 */
[----:B------:R-:W-:Y:S02]  /*80f0*/  FADD.FTZ R2, R244, R2 ;  /* 0x00000002f4027221 */ /* 0x000fe40000010000 */
[----:B------:R-:W4:Y:S01]  /*8100*/  LDSM.16.MT88.4 R4, [R203+0x1f800] ;  /* 0x01f80000cb04783b */ /* 0x000f220000004200 */
[----:B------:R-:W-:Y:S01]  /*8110*/  FADD.FTZ R0, R247, R0 ;  /* 0x00000000f7007221 */ /* 0x000fe20000010000 */
[----:B------:R-:W-:-:S03]  /*8120*/  FADD.FTZ R2, R246, R2 ;  /* 0x00000002f6027221 */ /* 0x000fc60000010000 */
[----:B------:R-:W-:Y:S01]  /*8130*/  FADD.FTZ R0, R252, R0 ;  /* 0x00000000fc007221 */ /* 0x000fe20000010000 */
[----:B------:R-:W-:Y:S01]  /*8140*/  FADD.FTZ R2, R248, R2 ;  /* 0x00000002f8027221 */ /* 0x000fe20000010000 */
[----:B------:R-:W-:Y:S02]  /*8150*/  IMAD.MOV.U32 R250, RZ, RZ, R69 ;  /* 0x000000fffffa7224 */ /* 0x000fe400078e0045 */
[----:B------:R-:W-:Y:S01]  /*8160*/  FADD.FTZ R0, R235, R0 ;  /* 0x00000000eb007221 */ /* 0x000fe20000010000 */
[----:B------:R-:W-:Y:S01]  /*8170*/  FADD.FTZ R2, R249, R2 ;  /* 0x00000002f9027221 */ /* 0x000fe20000010000 */
[----:B------:R-:W-:Y:S02]  /*8180*/  MOV R251, R68 ;  /* 0x0000004400fb7202 */ /* 0x000fe40000000f00 */
[----:B------:R-:W-:Y:S01]  /*8190*/  FADD.FTZ R0, R234, R0 ;  /* 0x00000000ea007221 */ /* 0x000fe20000010000 */
[----:B------:R-:W-:-:S03]  /*81a0*/  FADD.FTZ R2, R250, R2 ;  /* 0x00000002fa027221 */ /* 0x000fc60000010000 */
[----:B------:R-:W-:Y:S01]  /*81b0*/  FADD.FTZ R244, R133, R0 ;  /* 0x0000000085f47221 */ /* 0x000fe20000010000 */
[----:B------:R-:W-:-:S04]  /*81c0*/  FADD.FTZ R245, R251, R2 ;  /* 0x00000002fbf57221 */ /* 0x000fc80000010000 */
[----:B------:R1:W-:Y:S04]  /*81d0*/  STL [R1+0x3c], R244 ;  /* 0x00003cf401007387 */ /* 0x0003e80000100800 */
[----:B------:R1:W-:Y:S01]  /*81e0*/  STL [R1+0x38], R245 ;  /* 0x000038f501007387 */ /* 0x0003e20000100800 */
[C---:B------:R-:W-:Y:S06]  /*81f0*/  HMMA.16816.F32.BF16 R136, R128.reuse, R144, R136 ;  /* 0x000000908088723c */ /* 0x040fec0000041888 */
[C---:B------:R-:W-:Y:S06]  /*8200*/  HMMA.16816.F32.BF16 R144, R128.reuse, R146, R76 ;  /* 0x000000928090723c */ /* 0x040fec000004184c */
[C---:B------:R-:W-:Y:S06]  /*8210*/  HMMA.16816.F32.BF16 R140, R128.reuse, R152, R140 ;  /* 0x00000098808c723c */ /* 0x040fec000004188c */
[C---:B------:R-:W-:Y:S06]  /*8220*/  HMMA.16816.F32.BF16 R148, R128.reuse, R160, R148 ;  /* 0x000000a08094723c */ /* 0x040fec0000041894 */
[C---:B------:R-:W-:Y:S06]  /*8230*/  HMMA.16816.F32.BF16 R152, R128.reuse, R154, R92 ;  /* 0x0000009a8098723c */ /* 0x040fec000004185c */
[C---:B------:R-:W-:Y:S06]  /*8240*/  HMMA.16816.F32.BF16 R160, R128.reuse, R162, R100 ;  /* 0x000000a280a0723c */ /* 0x040fec0000041864 */
[C---:B------:R-:W-:Y:S06]  /*8250*/  HMMA.16816.F32.BF16 R76, R128.reuse, R80, R84 ;  /* 0x00000050804c723c */ /* 0x040fec0000041854 */
[C---:B-1----:R-:W-:Y:S06]  /*8260*/  HMMA.16816.F32.BF16 R68, R128.reuse, R72, R168 ;  /* 0x000000488044723c */ /* 0x042fec00000418a8 */
[C---:B--2---:R-:W-:Y:S06]  /*8270*/  HMMA.16816.F32.BF16 R84, R128.reuse, R88, R236 ;  /* 0x000000588054723c */ /* 0x044fec00000418ec */
[C---:B---3--:R-:W-:Y:S06]  /*8280*/  HMMA.16816.F32.BF16 R92, R128.reuse, R96, R28 ;  /* 0x00000060805c723c */ /* 0x048fec000004181c */
[C---:B----4-:R-:W-:Y:S06]  /*8290*/  HMMA.16816.F32.BF16 R100, R128.reuse, R104, R20 ;  /* 0x000000688064723c */ /* 0x050fec0000041814 */
        /* <DEDUP_REMOVED lines=12> */
[----:B------:R-:W-:-:S15]  /*8360*/  @!P0 BRA `(.L_x_601) ;  /* 0x0000009c00e08947 */ /* 0x000fde0003800000 */
[----:B------:R-:W2:Y:S01]  /*8370*/  LDL R243, [R1+0x44] ;  /* 0x0000440001f37983 */ /* 0x000ea20000100800 */
[----:B------:R-:W-:-:S03]  /*8380*/  ULDC UR4, c[0x0][0x2d0] ;  /* 0x0000b40000047ab9 */ /* 0x000fc60000000800 */
[----:B------:R-:W3:Y:S04]  /*8390*/  LDL R246, [R1+0x40] ;  /* 0x0000400001f67983 */ /* 0x000ee80000100800 */
[----:B------:R-:W4:Y:S04]  /*83a0*/  LDL R247, [R1+0x48] ;  /* 0x0000480001f77983 */ /* 0x000f280000100800 */
[----:B------:R-:W4:Y:S04]  /*83b0*/  LDL.64 R248, [R1+0x68] ;  /* 0x0000680001f87983 */ /* 0x000f280000100a00 */
[----:B------:R-:W4:Y:S01]  /*83c0*/  LDL.64 R250, [R1+0x70] ;  /* 0x0000700001fa7983 */ /* 0x000f220000100a00 */
[----:B-----5:R-:W-:Y:S01]  /*83d0*/  ISETP.GE.AND P5, PT, R134, UR4, PT ;  /* 0x0000000486007c0c */ /* 0x020fe2000bfa6270 */
[----:B------:R-:W-:Y:S01]  /*83e0*/  UIADD3 UR20, UR23, -0x2, URZ ;  /* 0xfffffffe17147890 */ /* 0x000fe2000fffe03f */
[----:B------:R-:W-:-:S04]  /*83f0*/  DEPBAR.LE SB0, 0x0 ;  /* 0x000080000000791a */ /* 0x000fc80000000000 */
[----:B------:R-:W-:Y:S01]  /*8400*/  BAR.SYNC.DEFER_BLOCKING 0x0 ;  /* 0x0000000000007b1d */ /* 0x000fe20000010000 */
[----:B------:R-:W-:Y:S01]  /*8410*/  USHF.R.S32.HI UR6, URZ, 0x1f, UR20 ;  /* 0x0000001f3f067899 */ /* 0x000fe20008011414 */
[----:B------:R-:W-:Y:S01]  /*8420*/  IMAD.U32 R0, RZ, RZ, UR20 ;  /* 0x00000014ff007e24 */ /* 0x000fe2000f8e00ff */
[----:B------:R-:W-:-:S05]  /*8430*/  UISETP.GT.AND UP0, UPT, UR20, UR16, UPT ;  /* 0x000000101400728c */ /* 0x000fca000bf04270 */
[----:B------:R-:W1:Y:S08]  /*8440*/  @!P5 LDC.64 R6, c[0x0][0x220] ;  /* 0x00008800ff06db82 */ /* 0x000e700000000a00 */
[----:B------:R-:W1:Y:S01]  /*8450*/  @!P5 LDC.64 R14, c[0x0][0x220] ;  /* 0x00008800ff0edb82 */ /* 0x000e620000000a00 */
[----:B------:R-:W-:Y:S01]  /*8460*/  @P5 STS.128 [R227+0x18000], RZ ;  /* 0x018000ffe3005388 */ /* 0x000fe20000000c00 */
[----:B--2---:R-:W-:-:S02]  /*8470*/  ISETP.GE.AND P4, PT, R243, UR4, PT ;  /* 0x00000004f3007c0c */ /* 0x004fc4000bf86270 */
[----:B---3--:R-:W-:Y:S02]  /*8480*/  ISETP.GE.AND P3, PT, R246, UR4, PT ;  /* 0x00000004f6007c0c */ /* 0x008fe4000bf66270 */
[----:B----4-:R-:W-:Y:S01]  /*8490*/  ISETP.GE.AND P2, PT, R247, UR4, PT ;  /* 0x00000004f7007c0c */ /* 0x010fe2000bf46270 */
[----:B------:R-:W-:Y:S01]  /*84a0*/  UIMAD UR4, UR8, UR20, URZ ;  /* 0x00000014080472a4 */ /* 0x000fe2000f8e023f */
[----:B------:R-:W-:-:S07]  /*84b0*/  IMAD.MOV.U32 R5, RZ, RZ, R249 ;  /* 0x000000ffff057224 */ /* 0x000fce00078e00f9 */
[----:B------:R-:W2:Y:S01]  /*84c0*/  @!P4 LDC.64 R8, c[0x0][0x220] ;  /* 0x00008800ff08cb82 */ /* 0x000ea20000000a00 */
[----:B------:R-:W-:Y:S01]  /*84d0*/  UIMAD UR4, UR6, UR9, UR4 ;  /* 0x00000009060472a4 */ /* 0x000fe2000f8e0204 */
[----:B------:R-:W-:Y:S01]  /*84e0*/  IMAD.MOV.U32 R4, RZ, RZ, R250 ;  /* 0x000000ffff047224 */ /* 0x000fe200078e00fa */
[----:B------:R-:W3:Y:S03]  /*84f0*/  S2R R251, SR_TID.X ;  /* 0x0000000000fb7919 */ /* 0x000ee60000002100 */
[----:B------:R-:W-:Y:S02]  /*8500*/  IMAD.WIDE.U32 R4, R0, UR9, R4 ;  /* 0x0000000900047c25 */ /* 0x000fe4000f8e0004 */
[----:B------:R-:W4:Y:S02]  /*8510*/  @!P3 LDC.64 R10, c[0x0][0x220] ;  /* 0x00008800ff0abb82 */ /* 0x000f240000000a00 */
        /* <DEDUP_REMOVED lines=8> */
[----:B------:R1:W-:Y:S01]  /*85a0*/  @!P5 LDGSTS.E.BYPASS.LTC128B.128 [R227+0x18000], desc[UR34][R6.64] ;  /* 0x1800000006e3dfae */ /* 0x0003e2000b901d62 */
[----:B------:R-:W-:Y:S01]  /*85b0*/  IADD3.X R5, R2, UR14, RZ, P1, !PT ;  /* 0x0000000e02057c10 */ /* 0x000fe20008ffe4ff */
[----:B------:R-:W1:Y:S01]  /*85c0*/  @!P4 LDC.64 R16, c[0x0][0x220] ;  /* 0x00008800ff10cb82 */ /* 0x000e620000000a00 */
[----:B--2---:R-:W-:Y:S01]  /*85d0*/  @!P4 LEA R8, P0, R4, R8, 0x1 ;  /* 0x000000080408c211 */ /* 0x004fe200078008ff */
[----:B------:R-:W-:Y:S01]  /*85e0*/  @P4 STS.128 [R227+0x1a000], RZ ;  /* 0x01a000ffe3004388 */ /* 0x000fe20000000c00 */
[----:B------:R-:W-:Y:S02]  /*85f0*/  @!P5 LEA R14, P1, R0, R14, 0x1 ;  /* 0x0000000e000ed211 */ /* 0x000fe400078208ff */
[----:B------:R-:W-:Y:S02]  /*8600*/  @!P4 LEA.HI.X R9, R4, R9, R2, 0x1, P0 ;  /* 0x000000090409c211 */ /* 0x000fe400000f0c02 */
[----:B------:R-:W-:Y:S01]  /*8610*/  @!P5 LEA.HI.X R15, R0, R15, R5, 0x1, P1 ;  /* 0x0000000f000fd211 */ /* 0x000fe200008f0c05 */
[----:B------:R-:W2:Y:S01]  /*8620*/  @!P3 LDC.64 R18, c[0x0][0x220] ;  /* 0x00008800ff12bb82 */ /* 0x000ea20000000a00 */
[----:B----4-:R-:W-:Y:S01]  /*8630*/  @!P3 LEA R10, P0, R4, R10, 0x1 ;  /* 0x0000000a040ab211 */ /* 0x010fe200078008ff */
[----:B------:R-:W-:Y:S01]  /*8640*/  @!PT LDS RZ, [RZ] ;  /* 0x00000000fffff984 */ /* 0x000fe20000000800 */
[----:B------:R-:W-:Y:S01]  /*8650*/  @!PT LDS RZ, [RZ] ;  /* 0x00000000fffff984 */ /* 0x000fe20000000800 */
[----:B------:R-:W-:Y:S01]  /*8660*/  @!PT LDS RZ, [RZ] ;  /* 0x00000000fffff984 */ /* 0x000fe20000000800 */
[----:B------:R4:W-:Y:S01]  /*8670*/  @!P4 LDGSTS.E.BYPASS.LTC128B.128 [R227+0x1a000], desc[UR34][R8.64+0x80] ;  /* 0x1a00008008e3cfae */ /* 0x0009e2000b901d62 */
[----:B---3--:R-:W-:-:S02]  /*8680*/  IMAD.SHL.U32 R251, R251, 0x2, RZ ;  /* 0x00000002fbfb7824 */ /* 0x008fc400078e00ff */
[C-C-:B------:R-:W-:Y:S01]  /*8690*/  @!P3 LEA.HI.X R11, R4.reuse, R11, R2.reuse, 0x1, P0 ;  /* 0x0000000b040bb211 */ /* 0x140fe200000f0c02 */
[----:B------:R-:W-:Y:S02]  /*86a0*/  @P3 STS.128 [R227+0x1c000], RZ ;  /* 0x01c000ffe3003388 */ /* 0x000fe40000000c00 */
[----:B------:R-:W3:Y:S01]  /*86b0*/  @!P2 LDC.64 R20, c[0x0][0x220] ;  /* 0x00008800ff14ab82 */ /* 0x000ee20000000a00 */
[C---:B-1----:R-:W-:Y:S01]  /*86c0*/  @!P2 LEA R12, P0, R4.reuse, R12, 0x1 ;  /* 0x0000000c040ca211 */ /* 0x042fe200078008ff */
[----:B------:R-:W-:Y:S01]  /*86d0*/  @!PT LDS RZ, [RZ] ;  /* 0x00000000fffff984 */ /* 0x000fe20000000800 */
[----:B------:R-:W-:Y:S01]  /*86e0*/  @!PT LDS RZ, [RZ] ;  /* 0x00000000fffff984 */ /* 0x000fe20000000800 */
[----:B------:R-:W-:Y:S01]  /*86f0*/  @!PT LDS RZ, [RZ] ;  /* 0x00000000fffff984 */ /* 0x000fe20000000800 */
[----:B------:R-:W-:Y:S01]  /*8700*/  @!P3 LDGSTS.E.BYPASS.LTC128B.128 [R227+0x1c000], desc[UR34][R10.64+0x100] ;  /* 0x1c0001000ae3bfae */ /* 0x000fe2000b901d62 */
[----:B------:R-:W-:Y:S02]  /*8710*/  LOP3.LUT R251, R251, 0x6, RZ, 0xc0, !PT ;  /* 0x00000006fbfb7812 */ /* 0x000fe400078ec0ff */
[----:B------:R-:W-:Y:S01]  /*8720*/  @!P2 LEA.HI.X R13, R4, R13, R2, 0x1, P0 ;  /* 0x0000000d040da211 */ /* 0x000fe200000f0c02 */
[----:B------:R-:W-:Y:S04]  /*8730*/  @P2 STS.128 [R227+0x1e000], RZ ;  /* 0x01e000ffe3002388 */ /* 0x000fe80000000c00 */
[----:B------:R-:W-:Y:S01]  /*8740*/  @!PT LDS RZ, [RZ] ;  /* 0x00000000fffff984 */ /* 0x000fe20000000800 */
[----:B------:R-:W-:Y:S01]  /*8750*/  @!PT LDS RZ, [RZ] ;  /* 0x00000000fffff984 */ /* 0x000fe20000000800 */
[----:B------:R-:W-:Y:S01]  /*8760*/  @!PT LDS RZ, [RZ] ;  /* 0x00000000fffff984 */ /* 0x000fe20000000800 */
[----:B------:R-:W-:Y:S04]  /*8770*/  @!P2 LDGSTS.E.BYPASS.LTC128B.128 [R227+0x1e000], desc[UR34][R12.64+0x180] ;  /* 0x1e0001800ce3afae */ /* 0x000fe8000b901d62 */
[----:B------:R-:W-:Y:S01]  /*8780*/  @P5 STS.128 [R227+0x19000], RZ ;  /* 0x019000ffe3005388 */ /* 0x000fe20000000c00 */
[----:B--2---:R-:W-:-:S03]  /*8790*/  @!P3 LEA R6, P1, R0, R18, 0x1 ;  /* 0x000000120006b211 */ /* 0x004fc600078208ff */
[----:B------:R-:W-:Y:S01]  /*87a0*/  @!PT LDS RZ, [RZ] ;  /* 0x00000000fffff984 */ /* 0x000fe20000000800 */
[----:B------:R-:W-:Y:S01]  /*87b0*/  @!PT LDS RZ, [RZ] ;  /* 0x00000000fffff984 */ /* 0x000fe20000000800 */
[----:B------:R-:W-:Y:S01]  /*87c0*/  @!PT LDS RZ, [RZ] ;  /* 0x00000000fffff984 */ /* 0x000fe20000000800 */
[----:B------:R1:W-:Y:S01]  /*87d0*/  @!P5 LDGSTS.E.BYPASS.LTC128B.128 [R227+0x19000], desc[UR34][R14.64] ;  /* 0x190000000ee3dfae */ /* 0x0003e2000b901d62 */
[C-C-:B------:R-:W-:Y:S02]  /*87e0*/  @!P3 LEA.HI.X R7, R0.reuse, R19, R5.reuse, 0x1, P1 ;  /* 0x000000130007b211 */ /* 0x140fe400008f0c05 */
[C---:B----4-:R-:W-:Y:S01]  /*87f0*/  @!P4 LEA R8, P6, R0.reuse, R16, 0x1 ;  /* 0x000000100008c211 */ /* 0x050fe200078c08ff */
[----:B------:R-:W-:Y:S01]  /*8800*/  @P4 STS.128 [R227+0x1b000], RZ ;  /* 0x01b000ffe3004388 */ /* 0x000fe20000000c00 */
[C---:B---3--:R-:W-:Y:S02]  /*8810*/  @!P2 LEA R4, P0, R0.reuse, R20, 0x1 ;  /* 0x000000140004a211 */ /* 0x048fe400078008ff */
[C-C-:B------:R-:W-:Y:S02]  /*8820*/  @!P4 LEA.HI.X R9, R0.reuse, R17, R5.reuse, 0x1, P6 ;  /* 0x000000110009c211 */ /* 0x140fe400030f0c05 */
[----:B------:R-:W-:Y:S01]  /*8830*/  @!P2 LEA.HI.X R5, R0, R21, R5, 0x1, P0 ;  /* 0x000000150005a211 */ /* 0x000fe200000f0c05 */
[----:B------:R-:W-:-:S02]  /*8840*/  IMAD.U32 R0, RZ, RZ, UR20 ;  /* 0x00000014ff007e24 */ /* 0x000fc4000f8e00ff */
[----:B------:R-:W-:Y:S01]  /*8850*/  @!PT LDS RZ, [RZ] ;  /* 0x00000000fffff984 */ /* 0x000fe20000000800 */
[----:B------:R-:W-:Y:S01]  /*8860*/  @!PT LDS RZ, [RZ] ;  /* 0x00000000fffff984 */ /* 0x000fe20000000800 */
[----:B------:R-:W-:Y:S01]  /*8870*/  @!PT LDS RZ, [RZ] ;  /* 0x00000000fffff984 */ /* 0x000fe20000000800 */
[----:B------:R2:W-:Y:S02]  /*8880*/  @!P4 LDGSTS.E.BYPASS.LTC128B.128 [R227+0x1b000], desc[UR34][R8.64+0x80] ;  /* 0x1b00008008e3cfae */ /* 0x0005e4000b901d62 */
[----:B------:R-:W-:Y:S02]  /*8890*/  IMAD R0, R0, 0x40, R251 ;  /* 0x0000004000007824 */ /* 0x000fe400078e02fb */
[----:B------:R-:W-:Y:S02]  /*88a0*/  @P3 STS.128 [R227+0x1d000], RZ ;  /* 0x01d000ffe3003388 */ /* 0x000fe40000000c00 */
[----:B------:R-:W-:Y:S01]  /*88b0*/  IMAD.IADD R2, R231, 0x1, -R0 ;  /* 0x00000001e7027824 */ /* 0x000fe200078e0a00 */
[C---:B------:R-:W-:Y:S01]  /*88c0*/  ISETP.GE.AND P6, PT, R0.reuse, R233, PT ;  /* 0x000000e90000720c */ /* 0x040fe20003fc6270 */
[----:B------:R-:W-:Y:S01]  /*88d0*/  @!PT LDS RZ, [RZ] ;  /* 0x00000000fffff984 */ /* 0x000fe20000000800 */
[----:B------:R-:W-:Y:S01]  /*88e0*/  @!PT LDS RZ, [RZ] ;  /* 0x00000000fffff984 */ /* 0x000fe20000000800 */
[----:B------:R-:W-:Y:S01]  /*88f0*/  @!PT LDS RZ, [RZ] ;  /* 0x00000000fffff984 */ /* 0x000fe20000000800 */
[----:B------:R-:W-:Y:S01]  /*8900*/  @!P3 LDGSTS.E.BYPASS.LTC128B.128 [R227+0x1d000], desc[UR34][R6.64+0x100] ;  /* 0x1d00010006e3bfae */ /* 0x000fe2000b901d62 */
[C---:B------:R-:W-:Y:S02]  /*8910*/  ISETP.GE.AND P1, PT, R0.reuse, R232, PT ;  /* 0x000000e80000720c */ /* 0x040fe40003f26270 */
[----:B------:R-:W-:Y:S01]  /*8920*/  IABS R2, R2 ;  /* 0x0000000200027213 */ /* 0x000fe20000000000 */
[----:B------:R-:W-:Y:S01]  /*8930*/  @P2 STS.128 [R227+0x1f000], RZ ;  /* 0x01f000ffe3002388 */ /* 0x000fe20000000c00 */
[----:B------:R-:W-:-:S02]  /*8940*/  ISETP.LT.OR P6, PT, R0, R229, P6 ;  /* 0x000000e50000720c */ /* 0x000fc400037c1670 */
[C---:B------:R-:W-:Y:S01]  /*8950*/  ISETP.LT.OR P1, PT, R0.reuse, R228, P1 ;  /* 0x000000e40000720c */ /* 0x040fe20000f21670 */
[----:B------:R-:W-:Y:S01]  /*8960*/  @!PT LDS RZ, [RZ] ;  /* 0x00000000fffff984 */ /* 0x000fe20000000800 */
[----:B------:R-:W-:Y:S01]  /*8970*/  @!PT LDS RZ, [RZ] ;  /* 0x00000000fffff984 */ /* 0x000fe20000000800 */
[----:B------:R-:W-:Y:S01]  /*8980*/  @!PT LDS RZ, [RZ] ;  /* 0x00000000fffff984 */ /* 0x000fe20000000800 */
[----:B------:R3:W-:Y:S04]  /*8990*/  @!P2 LDGSTS.E.BYPASS.LTC128B.128 [R227+0x1f000], desc[UR34][R4.64+0x180] ;  /* 0x1f00018004e3afae */ /* 0x0007e8000b901d62 */
[----:B------:R-:W-:Y:S04]  /*89a0*/  LDSM.16.M88.4 R20, [R200+0x10800] ;  /* 0x01080000c814783b */ /* 0x000fe80000000200 */
[----:B------:R-:W-:Y:S04]  /*89b0*/  LDSM.16.M88.4 R24, [R200+0x10000] ;  /* 0x01000000c818783b */ /* 0x000fe80000000200 */
[----:B------:R-:W-:Y:S04]  /*89c0*/  LDSM.16.M88.4 R16, [R200+0x11000] ;  /* 0x01100000c810783b */ /* 0x000fe80000000200 */
[----:B-1----:R-:W-:Y:S04]  /*89d0*/  LDSM.16.M88.4 R12, [R200+0x11800] ;  /* 0x01180000c80c783b */ /* 0x002fe80000000200 */
[----:B--2---:R-:W-:Y:S04]  /*89e0*/  LDSM.16.M88.4 R8, [R208] ;  /* 0x00000000d008783b */ /* 0x004fe80000000200 */
[----:B------:R-:W-:Y:S04]  /*89f0*/  LDSM.16.M88.4 R188, [R211] ;  /* 0x00000000d3bc783b */ /* 0x000fe80000000200 */
[----:B---3--:R-:W1:Y:S04]  /*8a00*/  LDSM.16.M88.4 R4, [R207] ;  /* 0x00000000cf04783b */ /* 0x008e680000000200 */
[----:B------:R-:W2:Y:S04]  /*8a10*/  LDSM.16.M88.4 R192, [R226] ;  /* 0x00000000e2c0783b */ /* 0x000ea80000000200 */
[----:B------:R-:W3:Y:S04]  /*8a20*/  LDSM.16.M88.4 R28, [R225] ;  /* 0x00000000e11c783b */ /* 0x000ee80000000200 */
[----:B------:R-:W-:Y:S04]  /*8a30*/  LDSM.16.M88.4 R196, [R206+0x10000] ;  /* 0x01000000cec4783b */ /* 0x000fe80000000200 */
[----:B------:R-:W-:Y:S04]  /*8a40*/  LDSM.16.M88.4 R236, [R205+0x1000] ;  /* 0x00100000cdec783b */ /* 0x000fe80000000200 */
[----:B------:R-:W0:Y:S01]  /*8a50*/  LDGDEPBAR ;  /* 0x00000000000079af */ /* 0x000e220000000000 */
[C---:B-1----:R-:W-:Y:S06]  /*8a60*/  HMMA.16816.F32.BF16 R184, R4.reuse, R20, RZ ;  /* 0x0000001404b8723c */ /* 0x042fec00000418ff */
[C---:B------:R-:W-:Y:S01]  /*8a70*/  HMMA.16816.F32.BF16 R176, R4.reuse, R22, RZ ;  /* 0x0000001604b0723c */ /* 0x040fe200000418ff */
[----:B------:R-:W1:Y:S05]  /*8a80*/  LDSM.16.M88.4 R20, [R224] ;  /* 0x00000000e014783b */ /* 0x000e6a0000000200 */
[C---:B------:R-:W-:Y:S06]  /*8a90*/  HMMA.16816.F32.BF16 R172, R4.reuse, R24, RZ ;  /* 0x0000001804ac723c */ /* 0x040fec00000418ff */
[C---:B------:R-:W-:Y:S06]  /*8aa0*/  HMMA.16816.F32.BF16 R180, R4.reuse, R26, RZ ;  /* 0x0000001a04b4723c */ /* 0x040fec00000418ff */
[C---:B------:R-:W-:Y:S06]  /*8ab0*/  HMMA.16816.F32.BF16 R168, R4.reuse, R16, RZ ;  /* 0x0000001004a8723c */ /* 0x040fec00000418ff */
[C---:B------:R-:W-:Y:S06]  /*8ac0*/  HMMA.16816.F32.BF16 R32, R4.reuse, R18, RZ ;  /* 0x000000120420723c */ /* 0x040fec00000418ff */
[C---:B------:R-:W-:Y:S06]  /*8ad0*/  HMMA.16816.F32.BF16 R16, R4.reuse, R14, RZ ;  /* 0x0000000e0410723c */ /* 0x040fec00000418ff */
[----:B------:R-:W-:Y:S01]  /*8ae0*/  HMMA.16816.F32.BF16 R24, R4, R12, RZ ;  /* 0x0000000c0418723c */ /* 0x000fe200000418ff */
[----:B------:R-:W4:Y:S05]  /*8af0*/  LDSM.16.M88.4 R4, [R210] ;  /* 0x00000000d204783b */ /* 0x000f2a0000000200 */
[C---:B------:R-:W-:Y:S06]  /*8b00*/  HMMA.16816.F32.BF16 R12, R8.reuse, R188, R172 ;  /* 0x000000bc080c723c */ /* 0x040fec00000418ac */
[C---:B------:R-:W-:Y:S06]  /*8b10*/  HMMA.16816.F32.BF16 R172, R8.reuse, R190, R180 ;  /* 0x000000be08ac723c */ /* 0x040fec00000418b4 */
[C---:B--2---:R-:W-:Y:S01]  /*8b20*/  HMMA.16816.F32.BF16 R180, R8.reuse, R192, R184 ;  /* 0x000000c008b4723c */ /* 0x044fe200000418b8 */
[----:B------:R-:W2:Y:S05]  /*8b30*/  LDSM.16.M88.4 R184, [R206+0x10800] ;  /* 0x01080000ceb8783b */ /* 0x000eaa0000000200 */
[C---:B------:R-:W-:Y:S06]  /*8b40*/  HMMA.16816.F32.BF16 R192, R8.reuse, R194, R176 ;  /* 0x000000c208c0723c */ /* 0x040fec00000418b0 */
[C---:B---3--:R-:W-:Y:S06]  /*8b50*/  HMMA.16816.F32.BF16 R188, R8.reuse, R28, R168 ;  /* 0x0000001c08bc723c */ /* 0x048fec00000418a8 */
[C---:B------:R-:W-:Y:S06]  /*8b60*/  HMMA.16816.F32.BF16 R176, R8.reuse, R30, R32 ;  /* 0x0000001e08b0723c */ /* 0x040fec0000041820 */
[C---:B-1----:R-:W-:Y:S01]  /*8b70*/  HMMA.16816.F32.BF16 R28, R8.reuse, R22, R16 ;  /* 0x00000016081c723c */ /* 0x042fe20000041810 */
[----:B------:R-:W1:Y:S05]  /*8b80*/  LDSM.16.M88.4 R16, [R206+0x11800] ;  /* 0x01180000ce10783b */ /* 0x000e6a0000000200 */
[----:B------:R-:W-:Y:S01]  /*8b90*/  HMMA.16816.F32.BF16 R32, R8, R20, R24 ;  /* 0x000000140820723c */ /* 0x000fe20000041818 */
[----:B------:R-:W3:Y:S04]  /*8ba0*/  LDSM.16.M88.4 R20, [R206+0x11000] ;  /* 0x01100000ce14783b */ /* 0x000ee80000000200 */
[----:B------:R-:W-:Y:S01]  /*8bb0*/  LDSM.16.M88.4 R8, [R209] ;  /* 0x00000000d108783b */ /* 0x000fe20000000200 */
[C---:B----4-:R-:W-:Y:S03]  /*8bc0*/  HMMA.16816.F32.BF16 R168, R4.reuse, R198, R172 ;  /* 0x000000c604a8723c */ /* 0x050fe600000418ac */
[----:B------:R-:W4:Y:S03]  /*8bd0*/  LDSM.16.M88.4 R24, [R205] ;  /* 0x00000000cd18783b */ /* 0x000f260000000200 */
[C---:B--2---:R-:W-:Y:S01]  /*8be0*/  HMMA.16816.F32.BF16 R172, R4.reuse, R184, R180 ;  /* 0x000000b804ac723c */ /* 0x044fe200000418b4 */
[----:B------:R-:W2:Y:S05]  /*8bf0*/  LDSM.16.M88.4 R180, [R205+0x800] ;  /* 0x00080000cdb4783b */ /* 0x000eaa0000000200 */
[C---:B------:R-:W-:Y:S06]  /*8c00*/  HMMA.16816.F32.BF16 R12, R4.reuse, R196, R12 ;  /* 0x000000c4040c723c */ /* 0x040fec000004180c */
[C---:B------:R-:W-:Y:S06]  /*8c10*/  HMMA.16816.F32.BF16 R184, R4.reuse, R186, R192 ;  /* 0x000000ba04b8723c */ /* 0x040fec00000418c0 */
[C---:B-1----:R-:W-:Y:S06]  /*8c20*/  HMMA.16816.F32.BF16 R196, R4.reuse, R16, R32 ;  /* 0x0000001004c4723c */ /* 0x042fec0000041820 */
[C---:B------:R-:W-:Y:S01]  /*8c30*/  HMMA.16816.F32.BF16 R32, R4.reuse, R18, R28 ;  /* 0x000000120420723c */ /* 0x040fe2000004181c */
[----:B------:R-:W1:Y:S05]  /*8c40*/  LDSM.16.M88.4 R16, [R205+0x1800] ;  /* 0x00180000cd10783b */ /* 0x000e6a0000000200 */
[C---:B---3--:R-:W-:Y:S06]  /*8c50*/  HMMA.16816.F32.BF16 R188, R4.reuse, R20, R188 ;  /* 0x0000001404bc723c */ /* 0x048fec00000418bc */
[----:B------:R-:W-:Y:S01]  /*8c60*/  HMMA.16816.F32.BF16 R192, R4, R22, R176 ;  /* 0x0000001604c0723c */ /* 0x000fe200000418b0 */
[----:B------:R-:W-:Y:S04]  /*8c70*/  LDSM.16.M88.4 R4, [R207+0x4000] ;  /* 0x00400000cf04783b */ /* 0x000fe80000000200 */
[----:B------:R-:W3:Y:S01]  /*8c80*/  LDSM.16.M88.4 R20, [R200+0x12000] ;  /* 0x01200000c814783b */ /* 0x000ee20000000200 */
[C---:B----4-:R-:W-:Y:S03]  /*8c90*/  HMMA.16816.F32.BF16 R12, R8.reuse, R24, R12 ;  /* 0x00000018080c723c */ /* 0x050fe6000004180c */
[----:B------:R-:W4:Y:S03]  /*8ca0*/  LDSM.16.M88.4 R176, [R200+0x12800] ;  /* 0x01280000c8b0783b */ /* 0x000f260000000200 */
[C---:B------:R-:W-:Y:S01]  /*8cb0*/  HMMA.16816.F32.BF16 R28, R8.reuse, R26, R168 ;  /* 0x0000001a081c723c */ /* 0x040fe200000418a8 */
[----:B------:R-:W-:Y:S05]  /*8cc0*/  LDSM.16.M88.4 R24, [R200+0x13800] ;  /* 0x01380000c818783b */ /* 0x000fea0000000200 */
[C---:B--2---:R-:W-:Y:S06]  /*8cd0*/  HMMA.16816.F32.BF16 R172, R8.reuse, R180, R172 ;  /* 0x000000b408ac723c */ /* 0x044fec00000418ac */
[C---:B------:R-:W-:Y:S01]  /*8ce0*/  HMMA.16816.F32.BF16 R168, R8.reuse, R182, R184 ;  /* 0x000000b608a8723c */ /* 0x040fe200000418b8 */
[----:B------:R-:W2:Y:S05]  /*8cf0*/  LDSM.16.M88.4 R184, [R200+0x13000] ;  /* 0x01300000c8b8783b */ /* 0x000eaa0000000200 */
[C---:B------:R-:W-:Y:S06]  /*8d00*/  HMMA.16816.F32.BF16 R180, R8.reuse, R236, R188 ;  /* 0x000000ec08b4723c */ /* 0x040fec00000418bc */
[C---:B-1----:R-:W-:Y:S06]  /*8d10*/  HMMA.16816.F32.BF16 R196, R8.reuse, R16, R196 ;  /* 0x0000001008c4723c */ /* 0x042fec00000418c4 */
[----:B------:R-:W-:Y:S01]  /*8d20*/  HMMA.16816.F32.BF16 R188, R8, R18, R32 ;  /* 0x0000001208bc723c */ /* 0x000fe20000041820 */
[----:B------:R-:W-:Y:S05]  /*8d30*/  LDSM.16.M88.4 R32, [R222] ;  /* 0x00000000de20783b */ /* 0x000fea0000000200 */
[----:B---3--:R-:W-:Y:S06]  /*8d40*/  HMMA.16816.F32.BF16 R16, R4, R20, R12 ;  /* 0x000000140410723c */ /* 0x008fec000004180c */
[----:B------:R-:W-:Y:S01]  /*8d50*/  HMMA.16816.F32.BF16 R192, R8, R238, R192 ;  /* 0x000000ee08c0723c */ /* 0x000fe200000418c0 */
[----:B------:R-:W1:Y:S04]  /*8d60*/  LDSM.16.M88.4 R8, [R208+0x4000] ;  /* 0x00400000d008783b */ /* 0x000e680000000200 */
[----:B------:R-:W-:Y:S01]  /*8d70*/  LDSM.16.M88.4 R236, [R220] ;  /* 0x00000000dcec783b */ /* 0x000fe20000000200 */
[C---:B------:R-:W-:Y:S03]  /*8d80*/  HMMA.16816.F32.BF16 R12, R4.reuse, R22, R28 ;  /* 0x00000016040c723c */ /* 0x040fe6000004181c */
[----:B------:R-:W3:Y:S03]  /*8d90*/  LDSM.16.M88.4 R20, [R223] ;  /* 0x00000000df14783b */ /* 0x000ee60000000200 */
[C---:B----4-:R-:W-:Y:S06]  /*8da0*/  HMMA.16816.F32.BF16 R172, R4.reuse, R176, R172 ;  /* 0x000000b004ac723c */ /* 0x050fec00000418ac */
[C---:B------:R-:W-:Y:S01]  /*8db0*/  HMMA.16816.F32.BF16 R28, R4.reuse, R178, R168 ;  /* 0x000000b2041c723c */ /* 0x040fe200000418a8 */
[----:B------:R-:W4:Y:S05]  /*8dc0*/  LDSM.16.M88.4 R176, [R221] ;  /* 0x00000000ddb0783b */ /* 0x000f2a0000000200 */
[C---:B--2---:R-:W-:Y:S06]  /*8dd0*/  HMMA.16816.F32.BF16 R168, R4.reuse, R184, R180 ;  /* 0x000000b804a8723c */ /* 0x044fec00000418b4 */
[C---:B------:R-:W-:Y:S06]  /*8de0*/  HMMA.16816.F32.BF16 R180, R4.reuse, R186, R192 ;  /* 0x000000ba04b4723c */ /* 0x040fec00000418c0 */
[C---:B------:R-:W-:Y:S01]  /*8df0*/  HMMA.16816.F32.BF16 R192, R4.reuse, R24, R196 ;  /* 0x0000001804c0723c */ /* 0x040fe200000418c4 */
[----:B------:R-:W-:Y:S05]  /*8e00*/  LDSM.16.M88.4 R196, [R206+0x13800] ;  /* 0x01380000cec4783b */ /* 0x000fea0000000200 */
[----:B------:R-:W-:Y:S01]  /*8e10*/  HMMA.16816.F32.BF16 R188, R4, R26, R188 ;  /* 0x0000001a04bc723c */ /* 0x000fe200000418bc */
[----:B------:R-:W-:Y:S05]  /*8e20*/  LDSM.16.M88.4 R4, [R210+0x4000] ;  /* 0x00400000d204783b */ /* 0x000fea0000000200 */
[C---:B-1----:R-:W-:Y:S06]  /*8e30*/  HMMA.16816.F32.BF16 R172, R8.reuse, R32, R172 ;  /* 0x0000002008ac723c */ /* 0x042fec00000418ac */
[C---:B---3--:R-:W-:Y:S01]  /*8e40*/  HMMA.16816.F32.BF16 R184, R8.reuse, R20, R16 ;  /* 0x0000001408b8723c */ /* 0x048fe20000041810 */
[----:B------:R-:W1:Y:S05]  /*8e50*/  LDSM.16.M88.4 R16, [R206+0x12000] ;  /* 0x01200000ce10783b */ /* 0x000e6a0000000200 */
[C---:B----4-:R-:W-:Y:S01]  /*8e60*/  HMMA.16816.F32.BF16 R24, R8.reuse, R176, R168 ;  /* 0x000000b00818723c */ /* 0x050fe200000418a8 */
[----:B------:R-:W2:Y:S05]  /*8e70*/  LDSM.16.M88.4 R168, [R206+0x12800] ;  /* 0x01280000cea8783b */ /* 0x000eaa0000000200 */
[C---:B------:R-:W-:Y:S01]  /*8e80*/  HMMA.16816.F32.BF16 R28, R8.reuse, R34, R28 ;  /* 0x00000022081c723c */ /* 0x040fe2000004181c */
[----:B------:R-:W3:Y:S05]  /*8e90*/  LDSM.16.M88.4 R32, [R206+0x13000] ;  /* 0x01300000ce20783b */ /* 0x000eea0000000200 */
[C---:B------:R-:W-:Y:S06]  /*8ea0*/  HMMA.16816.F32.BF16 R12, R8.reuse, R22, R12 ;  /* 0x00000016080c723c */ /* 0x040fec000004180c */
[C---:B------:R-:W-:Y:S06]  /*8eb0*/  HMMA.16816.F32.BF16 R20, R8.reuse, R178, R180 ;  /* 0x000000b20814723c */ /* 0x040fec00000418b4 */
[C---:B------:R-:W-:Y:S06]  /*8ec0*/  HMMA.16816.F32.BF16 R176, R8.reuse, R236, R192 ;  /* 0x000000ec08b0723c */ /* 0x040fec00000418c0 */
[----:B------:R-:W-:Y:S01]  /*8ed0*/  HMMA.16816.F32.BF16 R192, R8, R238, R188 ;  /* 0x000000ee08c0723c */ /* 0x000fe200000418bc */
[----:B------:R-:W-:Y:S05]  /*8ee0*/  LDSM.16.M88.4 R8, [R209+0x4000] ;  /* 0x00400000d108783b */ /* 0x000fea0000000200 */
[C---:B-1----:R-:W-:Y:S01]  /*8ef0*/  HMMA.16816.F32.BF16 R188, R4.reuse, R16, R184 ;  /* 0x0000001004bc723c */ /* 0x042fe200000418b8 */
[----:B------:R-:W1:Y:S05]  /*8f00*/  LDSM.16.M88.4 R184, [R205+0x2000] ;  /* 0x00200000cdb8783b */ /* 0x000e6a0000000200 */
[C---:B--2---:R-:W-:Y:S06]  /*8f10*/  HMMA.16816.F32.BF16 R180, R4.reuse, R168, R172 ;  /* 0x000000a804b4723c */ /* 0x044fec00000418ac */
[C---:B------:R-:W-:Y:S01]  /*8f20*/  HMMA.16816.F32.BF16 R172, R4.reuse, R170, R28 ;  /* 0x000000aa04ac723c */ /* 0x040fe2000004181c */
[----:B------:R-:W-:Y:S05]  /*8f30*/  LDSM.16.M88.4 R168, [R205+0x3800] ;  /* 0x00380000cda8783b */ /* 0x000fea0000000200 */
[C---:B------:R-:W-:Y:S06]  /*8f40*/  HMMA.16816.F32.BF16 R240, R4.reuse, R18, R12 ;  /* 0x0000001204f0723c */ /* 0x040fec000004180c */
[C---:B---3--:R-:W-:Y:S01]  /*8f50*/  HMMA.16816.F32.BF16 R28, R4.reuse, R32, R24 ;  /* 0x00000020041c723c */ /* 0x048fe20000041818 */
[----:B------:R-:W2:Y:S05]  /*8f60*/  LDSM.16.M88.4 R24, [R205+0x2800] ;  /* 0x00280000cd18783b */ /* 0x000eaa0000000200 */
[C---:B------:R-:W-:Y:S01]  /*8f70*/  HMMA.16816.F32.BF16 R16, R4.reuse, R34, R20 ;  /* 0x000000220410723c */ /* 0x040fe20000041814 */
[----:B------:R-:W3:Y:S05]  /*8f80*/  LDSM.16.M88.4 R20, [R205+0x3000] ;  /* 0x00300000cd14783b */ /* 0x000eea0000000200 */
[C---:B------:R-:W-:Y:S06]  /*8f90*/  HMMA.16816.F32.BF16 R12, R4.reuse, R196, R176 ;  /* 0x000000c4040c723c */ /* 0x040fec00000418b0 */
        /* <DEDUP_REMOVED lines=8> */
[----:B------:R-:W-:Y:S05]  /*9020*/  LDSM.16.M88.4 R172, [R219] ;  /* 0x00000000dbac783b */ /* 0x000fea0000000200 */
[C---:B---3--:R-:W-:Y:S01]  /*9030*/  HMMA.16816.F32.BF16 R188, R8.reuse, R20, R28 ;  /* 0x0000001408bc723c */ /* 0x048fe2000004181c */
[----:B------:R-:W2:Y:S05]  /*9040*/  LDSM.16.M88.4 R28, [R200+0x15000] ;  /* 0x01500000c81c783b */ /* 0x000eaa0000000200 */
[C---:B------:R-:W-:Y:S01]  /*9050*/  HMMA.16816.F32.BF16 R180, R8.reuse, R22, R16 ;  /* 0x0000001608b4723c */ /* 0x040fe20000041810 */
[----:B------:R-:W3:Y:S05]  /*9060*/  LDSM.16.M88.4 R20, [R200+0x15800] ;  /* 0x01580000c814783b */ /* 0x000eea0000000200 */
[C---:B------:R-:W-:Y:S06]  /*9070*/  HMMA.16816.F32.BF16 R24, R8.reuse, R168, R12 ;  /* 0x000000a80818723c */ /* 0x040fec000004180c */
[----:B------:R-:W-:Y:S01]  /*9080*/  HMMA.16816.F32.BF16 R16, R8, R170, R32 ;  /* 0x000000aa0810723c */ /* 0x000fe20000041820 */
[----:B------:R-:W3:Y:S04]  /*9090*/  LDSM.16.M88.4 R8, [R208+0x8000] ;  /* 0x00800000d008783b */ /* 0x000ee80000000200 */
[----:B------:R-:W-:Y:S01]  /*90a0*/  LDSM.16.M88.4 R168, [R217] ;  /* 0x00000000d9a8783b */ /* 0x000fe20000000200 */
[C---:B----4-:R-:W-:Y:S03]  /*90b0*/  HMMA.16816.F32.BF16 R12, R4.reuse, R196, R176 ;  /* 0x000000c4040c723c */ /* 0x050fe600000418b0 */
[----:B------:R-:W-:Y:S03]  /*90c0*/  LDSM.16.M88.4 R32, [R216] ;  /* 0x00000000d820783b */ /* 0x000fe60000000200 */
[C---:B------:R-:W-:Y:S01]  /*90d0*/  HMMA.16816.F32.BF16 R176, R4.reuse, R198, R240 ;  /* 0x000000c604b0723c */ /* 0x040fe200000418f0 */
[----:B------:R-:W-:Y:S05]  /*90e0*/  LDSM.16.M88.4 R240, [R206+0x16000] ;  /* 0x01600000cef0783b */ /* 0x000fea0000000200 */
[C---:B-1----:R-:W-:Y:S06]  /*90f0*/  HMMA.16816.F32.BF16 R236, R4.reuse, R184, R236 ;  /* 0x000000b804ec723c */ /* 0x042fec00000418ec */
[C---:B------:R-:W-:Y:S01]  /*9100*/  HMMA.16816.F32.BF16 R196, R4.reuse, R186, R192 ;  /* 0x000000ba04c4723c */ /* 0x040fe200000418c0 */
[----:B------:R-:W1:Y:S05]  /*9110*/  LDSM.16.M88.4 R184, [R218] ;  /* 0x00000000dab8783b */ /* 0x000e6a0000000200 */
[C---:B--2---:R-:W-:Y:S06]  /*9120*/  HMMA.16816.F32.BF16 R192, R4.reuse, R28, R188 ;  /* 0x0000001c04c0723c */ /* 0x044fec00000418bc */
[C---:B------:R-:W-:Y:S06]  /*9130*/  HMMA.16816.F32.BF16 R188, R4.reuse, R30, R180 ;  /* 0x0000001e04bc723c */ /* 0x040fec00000418b4 */
[C---:B---3--:R-:W-:Y:S01]  /*9140*/  HMMA.16816.F32.BF16 R180, R4.reuse, R20, R24 ;  /* 0x0000001404b4723c */ /* 0x048fe20000041818 */
[----:B------:R-:W-:Y:S05]  /*9150*/  LDSM.16.M88.4 R24, [R206+0x14000] ;  /* 0x01400000ce18783b */ /* 0x000fea0000000200 */
[----:B------:R-:W-:Y:S01]  /*9160*/  HMMA.16816.F32.BF16 R28, R4, R22, R16 ;  /* 0x00000016041c723c */ /* 0x000fe20000041810 */
[----:B------:R-:W2:Y:S05]  /*9170*/  LDSM.16.M88.4 R4, [R210+0x8000] ;  /* 0x00800000d204783b */ /* 0x000eaa0000000200 */
[C---:B------:R-:W-:Y:S01]  /*9180*/  HMMA.16816.F32.BF16 R16, R8.reuse, R174, R176 ;  /* 0x000000ae0810723c */ /* 0x040fe200000418b0 */
[----:B------:R-:W3:Y:S05]  /*9190*/  LDSM.16.M88.4 R176, [R206+0x14800] ;  /* 0x01480000ceb0783b */ /* 0x000eea0000000200 */
[C---:B------:R-:W-:Y:S06]  /*91a0*/  HMMA.16816.F32.BF16 R20, R8.reuse, R172, R12 ;  /* 0x000000ac0814723c */ /* 0x040fec000004180c */
[C---:B-1----:R-:W-:Y:S06]  /*91b0*/  HMMA.16816.F32.BF16 R12, R8.reuse, R184, R236 ;  /* 0x000000b8080c723c */ /* 0x042fec00000418ec */
[C---:B------:R-:W-:Y:S06]  /*91c0*/  HMMA.16816.F32.BF16 R184, R8.reuse, R186, R196 ;  /* 0x000000ba08b8723c */ /* 0x040fec00000418c4 */
[C---:B------:R-:W-:Y:S01]  /*91d0*/  HMMA.16816.F32.BF16 R196, R8.reuse, R170, R188 ;  /* 0x000000aa08c4723c */ /* 0x040fe200000418bc */
[----:B------:R-:W1:Y:S05]  /*91e0*/  LDSM.16.M88.4 R188, [R206+0x15000] ;  /* 0x01500000cebc783b */ /* 0x000e6a0000000200 */
[C---:B------:R-:W-:Y:S06]  /*91f0*/  HMMA.16816.F32.BF16 R236, R8.reuse, R168, R192 ;  /* 0x000000a808ec723c */ /* 0x040fec00000418c0 */
[C---:B------:R-:W-:Y:S06]  /*9200*/  HMMA.16816.F32.BF16 R192, R8.reuse, R32, R180 ;  /* 0x0000002008c0723c */ /* 0x040fec00000418b4 */
[----:B------:R-:W-:Y:S01]  /*9210*/  HMMA.16816.F32.BF16 R180, R8, R34, R28 ;  /* 0x0000002208b4723c */ /* 0x000fe2000004181c */
[----:B------:R-:W4:Y:S05]  /*9220*/  LDSM.16.M88.4 R28, [R206+0x15800] ;  /* 0x01580000ce1c783b */ /* 0x000f2a0000000200 */
[C---:B--2---:R-:W-:Y:S06]  /*9230*/  HMMA.16816.F32.BF16 R32, R4.reuse, R26, R16 ;  /* 0x0000001a0420723c */ /* 0x044fec0000041810 */
[C---:B------:R-:W-:Y:S01]  /*9240*/  HMMA.16816.F32.BF16 R172, R4.reuse, R24, R20 ;  /* 0x0000001804ac723c */ /* 0x040fe20000041814 */
[----:B------:R-:W-:Y:S04]  /*9250*/  LDSM.16.M88.4 R20, [R205+0x4800] ;  /* 0x00480000cd14783b */ /* 0x000fe80000000200 */
[----:B------:R-:W-:Y:S01]  /*9260*/  LDSM.16.M88.4 R24, [R205+0x4000] ;  /* 0x00400000cd18783b */ /* 0x000fe20000000200 */
[C---:B---3--:R-:W-:Y:S03]  /*9270*/  HMMA.16816.F32.BF16 R16, R4.reuse, R176, R12 ;  /* 0x000000b00410723c */ /* 0x048fe6000004180c */
[----:B------:R-:W2:Y:S03]  /*9280*/  LDSM.16.M88.4 R12, [R209+0x8000] ;  /* 0x00800000d10c783b */ /* 0x000ea60000000200 */
[C---:B------:R-:W-:Y:S01]  /*9290*/  HMMA.16816.F32.BF16 R8, R4.reuse, R178, R184 ;  /* 0x000000b20408723c */ /* 0x040fe200000418b8 */
[----:B------:R-:W3:Y:S04]  /*92a0*/  LDSM.16.M88.4 R184, [R205+0x5000] ;  /* 0x00500000cdb8783b */ /* 0x000ee80000000200 */
[----:B------:R-:W3:Y:S01]  /*92b0*/  LDSM.16.M88.4 R176, [R205+0x5800] ;  /* 0x00580000cdb0783b */ /* 0x000ee20000000200 */
[C---:B-1----:R-:W-:Y:S03]  /*92c0*/  HMMA.16816.F32.BF16 R168, R4.reuse, R188, R236 ;  /* 0x000000bc04a8723c */ /* 0x042fe600000418ec */
[----:B------:R-:W-:Y:S03]  /*92d0*/  LDSM.16.M88.4 R236, [R200+0x17800] ;  /* 0x01780000c8ec783b */ /* 0x000fe60000000200 */
[C---:B------:R-:W-:Y:S06]  /*92e0*/  HMMA.16816.F32.BF16 R188, R4.reuse, R190, R196 ;  /* 0x000000be04bc723c */ /* 0x040fec00000418c4 */
[C---:B----4-:R-:W-:Y:S06]  /*92f0*/  HMMA.16816.F32.BF16 R196, R4.reuse, R28, R192 ;  /* 0x0000001c04c4723c */ /* 0x050fec00000418c0 */
[----:B------:R-:W-:Y:S06]  /*9300*/  HMMA.16816.F32.BF16 R192, R4, R30, R180 ;  /* 0x0000001e04c0723c */ /* 0x000fec00000418b4 */
[C---:B--2---:R-:W-:Y:S06]  /*9310*/  HMMA.16816.F32.BF16 R28, R12.reuse, R20, R16 ;  /* 0x000000140c1c723c */ /* 0x044fec0000041810 */
[C---:B------:R-:W-:Y:S06]  /*9320*/  HMMA.16816.F32.BF16 R180, R12.reuse, R24, R172 ;  /* 0x000000180cb4723c */ /* 0x040fec00000418ac */
[C---:B------:R-:W-:Y:S01]  /*9330*/  HMMA.16816.F32.BF16 R32, R12.reuse, R26, R32 ;  /* 0x0000001a0c20723c */ /* 0x040fe20000041820 */
[----:B------:R-:W-:Y:S05]  /*9340*/  LDSM.16.M88.4 R24, [R200+0x16000] ;  /* 0x01600000c818783b */ /* 0x000fea0000000200 */
[C---:B------:R-:W-:Y:S01]  /*9350*/  HMMA.16816.F32.BF16 R16, R12.reuse, R22, R8 ;  /* 0x000000160c10723c */ /* 0x040fe20000041808 */
[----:B------:R-:W1:Y:S04]  /*9360*/  LDSM.16.M88.4 R8, [R207+0xc000] ;  /* 0x00c00000cf08783b */ /* 0x000e680000000200 */
[----:B------:R-:W2:Y:S01]  /*9370*/  LDSM.16.M88.4 R20, [R200+0x16800] ;  /* 0x01680000c814783b */ /* 0x000ea20000000200 */
[C---:B---3--:R-:W-:Y:S03]  /*9380*/  HMMA.16816.F32.BF16 R4, R12.reuse, R184, R168 ;  /* 0x000000b80c04723c */ /* 0x048fe600000418a8 */
[----:B------:R-:W3:Y:S03]  /*9390*/  LDSM.16.M88.4 R168, [R200+0x17000] ;  /* 0x01700000c8a8783b */ /* 0x000ee60000000200 */
[C---:B------:R-:W-:Y:S06]  /*93a0*/  HMMA.16816.F32.BF16 R172, R12.reuse, R186, R188 ;  /* 0x000000ba0cac723c */ /* 0x040fec00000418bc */
[C---:B------:R-:W-:Y:S06]  /*93b0*/  HMMA.16816.F32.BF16 R188, R12.reuse, R176, R196 ;  /* 0x000000b00cbc723c */ /* 0x040fec00000418c4 */
[----:B------:R-:W-:Y:S06]  /*93c0*/  HMMA.16816.F32.BF16 R176, R12, R178, R192 ;  /* 0x000000b20cb0723c */ /* 0x000fec00000418c0 */
[C---:B-1----:R-:W-:Y:S06]  /*93d0*/  HMMA.16816.F32.BF16 R196, R8.reuse, R24, R180 ;  /* 0x0000001808c4723c */ /* 0x042fec00000418b4 */
[C---:B--2---:R-:W-:Y:S01]  /*93e0*/  HMMA.16816.F32.BF16 R184, R8.reuse, R20, R28 ;  /* 0x0000001408b8723c */ /* 0x044fe2000004181c */
[----:B------:R-:W-:Y:S05]  /*93f0*/  LDSM.16.M88.4 R28, [R214] ;  /* 0x00000000d61c783b */ /* 0x000fea0000000200 */
[C---:B------:R-:W-:Y:S06]  /*9400*/  HMMA.16816.F32.BF16 R180, R8.reuse, R22, R16 ;  /* 0x0000001608b4723c */ /* 0x040fec0000041810 */
[C---:B------:R-:W-:Y:S01]  /*9410*/  HMMA.16816.F32.BF16 R192, R8.reuse, R26, R32 ;  /* 0x0000001a08c0723c */ /* 0x040fe20000041820 */
[----:B------:R-:W-:Y:S04]  /*9420*/  LDSM.16.M88.4 R32, [R215] ;  /* 0x00000000d720783b */ /* 0x000fe80000000200 */
[----:B------:R-:W-:Y:S01]  /*9430*/  LDSM.16.M88.4 R24, [R213] ;  /* 0x00000000d518783b */ /* 0x000fe20000000200 */
[C---:B---3--:R-:W-:Y:S03]  /*9440*/  HMMA.16816.F32.BF16 R20, R8.reuse, R168, R4 ;  /* 0x000000a80814723c */ /* 0x048fe60000041804 */
[----:B------:R-:W1:Y:S03]  /*9450*/  LDSM.16.M88.4 R4, [R208+0xc000] ;  /* 0x00c00000d004783b */ /* 0x000e660000000200 */
[C---:B------:R-:W-:Y:S01]  /*9460*/  HMMA.16816.F32.BF16 R16, R8.reuse, R170, R172 ;  /* 0x000000aa0810723c */ /* 0x040fe200000418ac */
[----:B------:R-:W2:Y:S05]  /*9470*/  LDSM.16.M88.4 R168, [R212] ;  /* 0x00000000d4a8783b */ /* 0x000eaa0000000200 */
[C---:B------:R-:W-:Y:S06]  /*9480*/  HMMA.16816.F32.BF16 R12, R8.reuse, R236, R188 ;  /* 0x000000ec080c723c */ /* 0x040fec00000418bc */
[----:B------:R-:W-:Y:S01]  /*9490*/  HMMA.16816.F32.BF16 R176, R8, R238, R176 ;  /* 0x000000ee08b0723c */ /* 0x000fe200000418b0 */
[----:B------:R-:W3:Y:S05]  /*94a0*/  LDSM.16.M88.4 R8, [R210+0xc000] ;  /* 0x00c00000d208783b */ /* 0x000eea0000000200 */
[C---:B-1----:R-:W-:Y:S06]  /*94b0*/  HMMA.16816.F32.BF16 R196, R4.reuse, R32, R196 ;  /* 0x0000002004c4723c */ /* 0x042fec00000418c4 */
[C---:B------:R-:W-:Y:S06]  /*94c0*/  HMMA.16816.F32.BF16 R236, R4.reuse, R34, R192 ;  /* 0x0000002204ec723c */ /* 0x040fec00000418c0 */
[C---:B------:R-:W-:Y:S06]  /*94d0*/  HMMA.16816.F32.BF16 R192, R4.reuse, R28, R184 ;  /* 0x0000001c04c0723c */ /* 0x040fec00000418b8 */
[C---:B------:R-:W-:Y:S01]  /*94e0*/  HMMA.16816.F32.BF16 R188, R4.reuse, R30, R180 ;  /* 0x0000001e04bc723c */ /* 0x040fe200000418b4 */
[----:B------:R-:W1:Y:S05]  /*94f0*/  LDSM.16.M88.4 R28, [R206+0x17800] ;  /* 0x01780000ce1c783b */ /* 0x000e6a0000000200 */
[C---:B------:R-:W-:Y:S01]  /*9500*/  HMMA.16816.F32.BF16 R184, R4.reuse, R24, R20 ;  /* 0x0000001804b8723c */ /* 0x040fe20000041814 */
[----:B------:R-:W4:Y:S05]  /*9510*/  LDSM.16.M88.4 R20, [R206+0x17000] ;  /* 0x01700000ce14783b */ /* 0x000f2a0000000200 */
[C---:B------:R-:W-:Y:S01]  /*9520*/  HMMA.16816.F32.BF16 R180, R4.reuse, R26, R16 ;  /* 0x0000001a04b4723c */ /* 0x040fe20000041810 */
[----:B------:R-:W-:Y:S04]  /*9530*/  LDSM.16.M88.4 R24, [R205+0x6000] ;  /* 0x00600000cd18783b */ /* 0x000fe80000000200 */
[----:B------:R-:W4:Y:S01]  /*9540*/  LDSM.16.M88.4 R16, [R206+0x16800] ;  /* 0x01680000ce10783b */ /* 0x000f220000000200 */
[C---:B--2---:R-:W-:Y:S06]  /*9550*/  HMMA.16816.F32.BF16 R172, R4.reuse, R168, R12 ;  /* 0x000000a804ac723c */ /* 0x044fec000004180c */
[----:B------:R-:W-:Y:S01]  /*9560*/  HMMA.16816.F32.BF16 R32, R4, R170, R176 ;  /* 0x000000aa0420723c */ /* 0x000fe200000418b0 */
[----:B------:R-:W2:Y:S05]  /*9570*/  LDSM.16.M88.4 R4, [R209+0xc000] ;  /* 0x00c00000d104783b */ /* 0x000eaa0000000200 */
[C---:B---3--:R-:W-:Y:S06]  /*9580*/  HMMA.16816.F32.BF16 R12, R8.reuse, R240, R196 ;  /* 0x000000f0080c723c */ /* 0x048fec00000418c4 */
[C---:B------:R-:W-:Y:S06]  /*9590*/  HMMA.16816.F32.BF16 R176, R8.reuse, R242, R236 ;  /* 0x000000f208b0723c */ /* 0x040fec00000418ec */
[C---:B-1----:R-:W-:Y:S06]  /*95a0*/  HMMA.16816.F32.BF16 R172, R8.reuse, R28, R172 ;  /* 0x0000001c08ac723c */ /* 0x042fec00000418ac */
[C---:B----4-:R-:W-:Y:S06]  /*95b0*/  HMMA.16816.F32.BF16 R184, R8.reuse, R20, R184 ;  /* 0x0000001408b8723c */ /* 0x050fec00000418b8 */
[C---:B------:R-:W-:Y:S06]  /*95c0*/  HMMA.16816.F32.BF16 R180, R8.reuse, R22, R180 ;  /* 0x0000001608b4723c */ /* 0x040fec00000418b4 */
[----:B------:R-:W-:Y:S06]  /*95d0*/  HMMA.16816.F32.BF16 R192, R8, R16, R192 ;  /* 0x0000001008c0723c */ /* 0x000fec00000418c0 */
[----:B--2---:R-:W-:Y:S06]  /*95e0*/  HMMA.16816.F32.BF16 R168, R4, R24, R12 ;  /* 0x0000001804a8723c */ /* 0x004fec000004180c */
[----:B------:R-:W-:Y:S01]  /*95f0*/  HMMA.16816.F32.BF16 R188, R8, R18, R188 ;  /* 0x0000001208bc723c */ /* 0x000fe200000418bc */
[----:B------:R-:W-:Y:S01]  /*9600*/  VIADD R12, R0, 0x1 ;  /* 0x00000001000c7836 */ /* 0x000fe20000000000 */
[----:B------:R-:W1:Y:S01]  /*9610*/  LDSM.16.M88.4 R16, [R205+0x6800] ;  /* 0x00680000cd10783b */ /* 0x000e620000000200 */
[----:B------:R-:W-:-:S02]  /*9620*/  IMAD.IADD R13, R230, 0x1, -R0 ;  /* 0x00000001e60d7824 */ /* 0x000fc400078e0a00 */
[----:B------:R-:W-:Y:S01]  /*9630*/  IMAD.IADD R15, R230, 0x1, -R12 ;  /* 0x00000001e60f7824 */ /* 0x000fe200078e0a0c */
[----:B------:R-:W-:Y:S01]  /*9640*/  HMMA.16816.F32.BF16 R196, R8, R30, R32 ;  /* 0x0000001e08c4723c */ /* 0x000fe20000041820 */
[C---:B------:R-:W-:Y:S01]  /*9650*/  ISETP.GE.AND P0, PT, R12.reuse, R233, PT ;  /* 0x000000e90c00720c */ /* 0x040fe20003f06270 */
[----:B------:R-:W2:Y:S01]  /*9660*/  LDSM.16.M88.4 R28, [R205+0x7000] ;  /* 0x00700000cd1c783b */ /* 0x000ea20000000200 */
[----:B------:R-:W-:Y:S02]  /*9670*/  IABS R14, R13 ;  /* 0x0000000d000e7213 */ /* 0x000fe40000000000 */
[----:B------:R-:W-:Y:S01]  /*9680*/  IABS R13, R15 ;  /* 0x0000000f000d7213 */ /* 0x000fe20000000000 */
[----:B------:R-:W-:Y:S01]  /*9690*/  HMMA.16816.F32.BF16 R24, R4, R26, R176 ;  /* 0x0000001a0418723c */ /* 0x000fe200000418b0 */
[----:B------:R-:W-:Y:S01]  /*96a0*/  ISETP.LT.OR P0, PT, R12, R229, P0 ;  /* 0x000000e50c00720c */ /* 0x000fe20000701670 */
[----:B------:R-:W-:Y:S02]  /*96b0*/  IMAD.MOV.U32 R15, RZ, RZ, R14 ;  /* 0x000000ffff0f7224 */ /* 0x000fe400078e000e */
[----:B------:R-:W-:-:S02]  /*96c0*/  IMAD.MOV.U32 R14, RZ, RZ, R2 ;  /* 0x000000ffff0e7224 */ /* 0x000fc400078e0002 */
[----:B------:R-:W-:Y:S01]  /*96d0*/  IMAD.MOV.U32 R2, RZ, RZ, R13 ;  /* 0x000000ffff027224 */ /* 0x000fe200078e000d */
[----:B------:R-:W-:Y:S01]  /*96e0*/  I2FP.F32.S32 R9, R15 ;  /* 0x0000000f00097245 */ /* 0x000fe20000201400 */
[----:B------:R-:W-:Y:S01]  /*96f0*/  IMAD.IADD R11, R231, 0x1, -R12 ;  /* 0x00000001e70b7824 */ /* 0x000fe200078e0a0c */
[----:B------:R-:W-:Y:S02]  /*9700*/  I2FP.F32.S32 R8, R14 ;  /* 0x0000000e00087245 */ /* 0x000fe40000201400 */
[----:B------:R-:W-:Y:S01]  /*9710*/  I2FP.F32.S32 R2, R2 ;  /* 0x0000000200027245 */ /* 0x000fe20000201400 */
[----:B------:R-:W-:Y:S02]  /*9720*/  FFMA.FTZ R10, R9, -UR21, R168 ;  /* 0x80000015090a7c23 */ /* 0x000fe400080100a8 */
[----:B------:R-:W-:Y:S01]  /*9730*/  FFMA.FTZ R13, R8, -UR21, R170 ;  /* 0x80000015080d7c23 */ /* 0x000fe200080100aa */
[----:B------:R-:W-:Y:S02]  /*9740*/  VIADD R8, R0, 0x9 ;  /* 0x0000000900087836 */ /* 0x000fe40000000000 */
[----:B------:R-:W-:Y:S01]  /*9750*/  FFMA.FTZ R9, R2, -UR21, R169 ;  /* 0x8000001502097c23 */ /* 0x000fe200080100a9 */
[----:B------:R-:W-:Y:S01]  /*9760*/  VIADD R2, R0, 0x8 ;  /* 0x0000000800027836 */ /* 0x000fe20000000000 */
[----:B------:R-:W-:-:S02]  /*9770*/  FSEL R134, R10, -INF , !P6 ;  /* 0xff8000000a867808 */ /* 0x000fc40007000000 */
[----:B------:R-:W-:Y:S01]  /*9780*/  ISETP.GE.AND P6, PT, R12, R232, PT ;  /* 0x000000e80c00720c */ /* 0x000fe20003fc6270 */
[--C-:B------:R-:W-:Y:S01]  /*9790*/  IMAD.IADD R10, R230, 0x1, -R2.reuse ;  /* 0x00000001e60a7824 */ /* 0x100fe200078e0a02 */
[----:B------:R-:W-:Y:S01]  /*97a0*/  FSEL R168, R9, -INF , !P0 ;  /* 0xff80000009a87808 */ /* 0x000fe20004000000 */
[----:B------:R-:W-:Y:S01]  /*97b0*/  IMAD.IADD R9, R231, 0x1, -R2 ;  /* 0x00000001e7097824 */ /* 0x000fe200078e0a02 */
[----:B------:R-:W-:Y:S01]  /*97c0*/  ISETP.LT.OR P6, PT, R12, R228, P6 ;  /* 0x000000e40c00720c */ /* 0x000fe200037c1670 */
[----:B------:R-:W-:Y:S01]  /*97d0*/  IMAD.IADD R12, R230, 0x1, -R8 ;  /* 0x00000001e60c7824 */ /* 0x000fe200078e0a08 */
[----:B------:R-:W-:Y:S02]  /*97e0*/  FSEL R135, R13, -INF , !P1 ;  /* 0xff8000000d877808 */ /* 0x000fe40004800000 */
[----:B------:R-:W-:Y:S02]  /*97f0*/  IABS R13, R11 ;  /* 0x0000000b000d7213 */ /* 0x000fe40000000000 */
[----:B------:R-:W-:Y:S01]  /*9800*/  IABS R11, R10 ;  /* 0x0000000a000b7213 */ /* 0x000fe20000000000 */
[----:B-1----:R-:W-:Y:S01]  /*9810*/  HMMA.16816.F32.BF16 R20, R4, R16, R192 ;  /* 0x000000100414723c */ /* 0x002fe200000418c0 */
[----:B------:R-:W-:-:S02]  /*9820*/  IABS R9, R9 ;  /* 0x0000000900097213 */ /* 0x000fc40000000000 */
[----:B------:R-:W-:Y:S01]  /*9830*/  IABS R10, R12 ;  /* 0x0000000c000a7213 */ /* 0x000fe20000000000 */
[----:B------:R-:W-:Y:S01]  /*9840*/  IMAD.MOV.U32 R12, RZ, RZ, R11 ;  /* 0x000000ffff0c7224 */ /* 0x000fe200078e000b */
[C---:B------:R-:W-:Y:S01]  /*9850*/  ISETP.GE.AND P1, PT, R2.reuse, R233, PT ;  /* 0x000000e90200720c */ /* 0x040fe20003f26270 */
[----:B------:R-:W-:Y:S01]  /*9860*/  IMAD.MOV.U32 R11, RZ, RZ, R9 ;  /* 0x000000ffff0b7224 */ /* 0x000fe200078e0009 */
[C---:B------:R-:W-:Y:S01]  /*9870*/  ISETP.GE.AND P0, PT, R2.reuse, R232, PT ;  /* 0x000000e80200720c */ /* 0x040fe20003f06270 */
[----:B------:R-:W-:Y:S01]  /*9880*/  IMAD.MOV.U32 R9, RZ, RZ, R10 ;  /* 0x000000ffff097224 */ /* 0x000fe200078e000a */
[----:B------:R-:W-:Y:S01]  /*9890*/  I2FP.F32.S32 R13, R13 ;  /* 0x0000000d000d7245 */ /* 0x000fe20000201400 */
[----:B------:R-:W-:Y:S01]  /*98a0*/  HMMA.16816.F32.BF16 R16, R4, R18, R188 ;  /* 0x000000120410723c */ /* 0x000fe200000418bc */
[----:B------:R-:W-:Y:S02]  /*98b0*/  I2FP.F32.S32 R10, R12 ;  /* 0x0000000c000a7245 */ /* 0x000fe40000201400 */
[----:B------:R-:W-:-:S02]  /*98c0*/  ISETP.LT.OR P1, PT, R2, R229, P1 ;  /* 0x000000e50200720c */ /* 0x000fc40000f21670 */
[----:B------:R-:W-:Y:S01]  /*98d0*/  ISETP.LT.OR P0, PT, R2, R228, P0 ;  /* 0x000000e40200720c */ /* 0x000fe20000701670 */
[----:B------:R-:W-:Y:S01]  /*98e0*/  FFMA.FTZ R2, R13, -UR21, R171 ;  /* 0x800000150d027c23 */ /* 0x000fe200080100ab */
[----:B------:R-:W-:Y:S01]  /*98f0*/  I2FP.F32.S32 R11, R11 ;  /* 0x0000000b000b7245 */ /* 0x000fe20000201400 */
[----:B------:R-:W-:Y:S01]  /*9900*/  FFMA.FTZ R10, R10, -UR21, R24 ;  /* 0x800000150a0a7c23 */ /* 0x000fe20008010018 */
[----:B------:R-:W-:Y:S02]  /*9910*/  I2FP.F32.S32 R9, R9 ;  /* 0x0000000900097245 */ /* 0x000fe40000201400 */
[----:B------:R-:W-:Y:S01]  /*9920*/  FSEL R133, R2, -INF , !P6 ;  /* 0xff80000002857808 */ /* 0x000fe20007000000 */
[----:B------:R-:W-:Y:S01]  /*9930*/  FFMA.FTZ R12, R11, -UR21, R26 ;  /* 0x800000150b0c7c23 */ /* 0x000fe2000801001a */
[----:B------:R-:W-:Y:S01]  /*9940*/  ISETP.GE.AND P6, PT, R8, R233, PT ;  /* 0x000000e90800720c */ /* 0x000fe20003fc6270 */
[----:B------:R-:W-:Y:S01]  /*9950*/  VIADD R2, R0, 0x10 ;  /* 0x0000001000027836 */ /* 0x000fe20000000000 */
[----:B------:R-:W-:Y:S01]  /*9960*/  FSEL R34, R10, -INF , !P1 ;  /* 0xff8000000a227808 */ /* 0x000fe20004800000 */
[----:B------:R-:W-:Y:S01]  /*9970*/  FFMA.FTZ R11, R9, -UR21, R25 ;  /* 0x80000015090b7c23 */ /* 0x000fe20008010019 */
[----:B------:R-:W-:Y:S01]  /*9980*/  ISETP.GE.AND P1, PT, R8, R232, PT ;  /* 0x000000e80800720c */ /* 0x000fe20003f26270 */
[----:B------:R-:W-:Y:S01]  /*9990*/  VIADD R9, R0, 0x11 ;  /* 0x0000001100097836 */ /* 0x000fe20000000000 */
[----:B------:R-:W-:Y:S01]  /*99a0*/  ISETP.LT.OR P6, PT, R8, R229, P6 ;  /* 0x000000e50800720c */ /* 0x000fe200037c1670 */
[----:B------:R-:W-:Y:S01]  /*99b0*/  IMAD.IADD R10, R230, 0x1, -R2 ;  /* 0x00000001e60a7824 */ /* 0x000fe200078e0a02 */
[----:B------:R-:W-:Y:S01]  /*99c0*/  ISETP.LT.OR P1, PT, R8, R228, P1 ;  /* 0x000000e40800720c */ /* 0x000fe20000f21670 */
[----:B------:R-:W-:Y:S01]  /*99d0*/  IMAD.IADD R8, R231, 0x1, -R8 ;  /* 0x00000001e7087824 */ /* 0x000fe200078e0a08 */
[----:B------:R-:W-:Y:S01]  /*99e0*/  FSEL R33, R11, -INF , !P6 ;  /* 0xff8000000b217808 */ /* 0x000fe20007000000 */
[----:B------:R-:W-:Y:S01]  /*99f0*/  IMAD.IADD R11, R231, 0x1, -R2 ;  /* 0x00000001e70b7824 */ /* 0x000fe200078e0a02 */
[----:B------:R-:W-:Y:S01]  /*9a00*/  FSEL R35, R12, -INF , !P0 ;  /* 0xff8000000c237808 */ /* 0x000fe20004000000 */
[----:B------:R-:W-:Y:S01]  /*9a10*/  IMAD.IADD R12, R230, 0x1, -R9 ;  /* 0x00000001e60c7824 */ /* 0x000fe200078e0a09 */
[----:B------:R-:W-:-:S02]  /*9a20*/  IABS R10, R10 ;  /* 0x0000000a000a7213 */ /* 0x000fc40000000000 */
[----:B------:R-:W-:Y:S02]  /*9a30*/  IABS R13, R8 ;  /* 0x00000008000d7213 */ /* 0x000fe40000000000 */
[----:B------:R-:W-:Y:S02]  /*9a40*/  IABS R8, R11 ;  /* 0x0000000b00087213 */ /* 0x000fe40000000000 */
[----:B------:R-:W-:Y:S01]  /*9a50*/  IABS R11, R12 ;  /* 0x0000000c000b7213 */ /* 0x000fe20000000000 */
[----:B------:R-:W-:Y:S01]  /*9a60*/  IMAD.MOV.U32 R12, RZ, RZ, R10 ;  /* 0x000000ffff0c7224 */ /* 0x000fe200078e000a */
[C---:B------:R-:W-:Y:S02]  /*9a70*/  ISETP.GE.AND P0, PT, R2.reuse, R233, PT ;  /* 0x000000e90200720c */ /* 0x040fe40003f06270 */
[----:B------:R-:W-:Y:S01]  /*9a80*/  ISETP.GE.AND P6, PT, R2, R232, PT ;  /* 0x000000e80200720c */ /* 0x000fe20003fc6270 */
[----:B------:R-:W-:Y:S01]  /*9a90*/  IMAD.MOV.U32 R10, RZ, RZ, R11 ;  /* 0x000000ffff0a7224 */ /* 0x000fe200078e000b */
[----:B------:R-:W-:-:S02]  /*9aa0*/  I2FP.F32.S32 R13, R13 ;  /* 0x0000000d000d7245 */ /* 0x000fc40000201400 */
[----:B------:R-:W-:Y:S02]  /*9ab0*/  I2FP.F32.S32 R12, R12 ;  /* 0x0000000c000c7245 */ /* 0x000fe40000201400 */
[C---:B------:R-:W-:Y:S02]  /*9ac0*/  ISETP.LT.OR P0, PT, R2.reuse, R229, P0 ;  /* 0x000000e50200720c */ /* 0x040fe40000701670 */
[----:B------:R-:W-:Y:S01]  /*9ad0*/  ISETP.LT.OR P6, PT, R2, R228, P6 ;  /* 0x000000e40200720c */ /* 0x000fe200037c1670 */
[----:B------:R-:W-:Y:S01]  /*9ae0*/  FFMA.FTZ R2, R13, -UR21, R27 ;  /* 0x800000150d027c23 */ /* 0x000fe2000801001b */
[----:B------:R-:W-:Y:S01]  /*9af0*/  I2FP.F32.S32 R11, R8 ;  /* 0x00000008000b7245 */ /* 0x000fe20000201400 */
[----:B------:R-:W1:Y:S01]  /*9b00*/  LDSM.16.M88.4 R24, [R205+0x7800] ;  /* 0x00780000cd18783b */ /* 0x000e620000000200 */
[----:B------:R-:W-:Y:S01]  /*9b10*/  I2FP.F32.S32 R8, R10 ;  /* 0x0000000a00087245 */ /* 0x000fe20000201400 */
[----:B------:R-:W-:Y:S01]  /*9b20*/  FFMA.FTZ R10, R12, -UR21, R20 ;  /* 0x800000150c0a7c23 */ /* 0x000fe20008010014 */
[----:B------:R-:W-:Y:S01]  /*9b30*/  FSEL R32, R2, -INF , !P1 ;  /* 0xff80000002207808 */ /* 0x000fe20004800000 */
[----:B------:R-:W-:Y:S01]  /*9b40*/  FFMA.FTZ R12, R11, -UR21, R22 ;  /* 0x800000150b0c7c23 */ /* 0x000fe20008010016 */
[C---:B------:R-:W-:Y:S01]  /*9b50*/  ISETP.GE.AND P1, PT, R9.reuse, R233, PT ;  /* 0x000000e90900720c */ /* 0x040fe20003f26270 */
[----:B------:R-:W-:Y:S01]  /*9b60*/  FFMA.FTZ R11, R8, -UR21, R21 ;  /* 0x80000015080b7c23 */ /* 0x000fe20008010015 */
[----:B------:R-:W-:Y:S01]  /*9b70*/  FSEL R234, R10, -INF , !P0 ;  /* 0xff8000000aea7808 */ /* 0x000fe20004000000 */
[C---:B------:R-:W-:Y:S01]  /*9b80*/  VIADD R2, R0.reuse, 0x18 ;  /* 0x0000001800027836 */ /* 0x040fe20000000000 */
[C---:B------:R-:W-:Y:S01]  /*9b90*/  ISETP.GE.AND P0, PT, R9.reuse, R232, PT ;  /* 0x000000e80900720c */ /* 0x040fe20003f06270 */
[----:B------:R-:W-:Y:S01]  /*9ba0*/  VIADD R8, R0, 0x19 ;  /* 0x0000001900087836 */ /* 0x000fe20000000000 */
[C---:B------:R-:W-:Y:S01]  /*9bb0*/  ISETP.LT.OR P1, PT, R9.reuse, R229, P1 ;  /* 0x000000e50900720c */ /* 0x040fe20000f21670 */
[--C-:B------:R-:W-:Y:S01]  /*9bc0*/  IMAD.IADD R10, R230, 0x1, -R2.reuse ;  /* 0x00000001e60a7824 */ /* 0x100fe200078e0a02 */
[----:B------:R-:W-:Y:S01]  /*9bd0*/  ISETP.LT.OR P0, PT, R9, R228, P0 ;  /* 0x000000e40900720c */ /* 0x000fe20000701670 */
[----:B------:R-:W-:Y:S01]  /*9be0*/  IMAD.IADD R9, R231, 0x1, -R9 ;  /* 0x00000001e7097824 */ /* 0x000fe200078e0a09 */
[----:B------:R-:W-:Y:S01]  /*9bf0*/  FSEL R235, R11, -INF , !P1 ;  /* 0xff8000000beb7808 */ /* 0x000fe20004800000 */
[----:B------:R-:W-:Y:S01]  /*9c00*/  IMAD.IADD R11, R231, 0x1, -R2 ;  /* 0x00000001e70b7824 */ /* 0x000fe200078e0a02 */
[----:B------:R-:W-:Y:S01]  /*9c10*/  FSEL R243, R12, -INF , !P6 ;  /* 0xff8000000cf37808 */ /* 0x000fe20007000000 */
[----:B------:R-:W-:Y:S01]  /*9c20*/  IMAD.IADD R12, R230, 0x1, -R8 ;  /* 0x00000001e60c7824 */ /* 0x000fe200078e0a08 */
[----:B------:R-:W-:Y:S01]  /*9c30*/  IABS R13, R9 ;  /* 0x00000009000d7213 */ /* 0x000fe20000000000 */
[----:B------:R-:W-:-:S04]  /*9c40*/  DEPBAR.LE SB0, 0x0 ;  /* 0x000080000000791a */ /* 0x000fc80000000000 */
[----:B------:R-:W-:Y:S01]  /*9c50*/  IABS R9, R11 ;  /* 0x0000000b00097213 */ /* 0x000fe20000000000 */
[----:B------:R-:W-:Y:S01]  /*9c60*/  BAR.SYNC.DEFER_BLOCKING 0x0 ;  /* 0x0000000000007b1d */ /* 0x000fe20000010000 */
[C---:B------:R-:W-:Y:S02]  /*9c70*/  ISETP.GE.AND P6, PT, R2.reuse, R233, PT ;  /* 0x000000e90200720c */ /* 0x040fe40003fc6270 */
[----:B------:R-:W-:Y:S02]  /*9c80*/  ISETP.GE.AND P1, PT, R2, R232, PT ;  /* 0x000000e80200720c */ /* 0x000fe40003f26270 */
[----:B------:R-:W-:Y:S02]  /*9c90*/  IABS R11, R12 ;  /* 0x0000000c000b7213 */ /* 0x000fe40000000000 */
[----:B------:R-:W-:Y:S02]  /*9ca0*/  IABS R10, R10 ;  /* 0x0000000a000a7213 */ /* 0x000fe40000000000 */
[----:B------:R-:W-:-:S02]  /*9cb0*/  I2FP.F32.S32 R12, R13 ;  /* 0x0000000d000c7245 */ /* 0x000fc40000201400 */
[C---:B------:R-:W-:Y:S02]  /*9cc0*/  ISETP.LT.OR P6, PT, R2.reuse, R229, P6 ;  /* 0x000000e50200720c */ /* 0x040fe400037c1670 */
[----:B------:R-:W-:Y:S01]  /*9cd0*/  ISETP.LT.OR P1, PT, R2, R228, P1 ;  /* 0x000000e40200720c */ /* 0x000fe20000f21670 */
[----:B------:R-:W-:Y:S01]  /*9ce0*/  IMAD.MOV.U32 R2, RZ, RZ, R11 ;  /* 0x000000ffff027224 */ /* 0x000fe200078e000b */
[----:B------:R-:W-:Y:S01]  /*9cf0*/  I2FP.F32.S32 R11, R10 ;  /* 0x0000000a000b7245 */ /* 0x000fe20000201400 */
[----:B------:R-:W-:Y:S01]  /*9d00*/  FFMA.FTZ R10, R12, -UR21, R23 ;  /* 0x800000150c0a7c23 */ /* 0x000fe20008010017 */
[----:B------:R-:W-:Y:S01]  /*9d10*/  I2FP.F32.S32 R9, R9 ;  /* 0x0000000900097245 */ /* 0x000fe20000201400 */
[----:B--2---:R-:W-:Y:S01]  /*9d20*/  HMMA.16816.F32.BF16 R20, R4, R28, R184 ;  /* 0x0000001c0414723c */ /* 0x004fe200000418b8 */
[----:B------:R-:W-:Y:S01]  /*9d30*/  I2FP.F32.S32 R2, R2 ;  /* 0x0000000200027245 */ /* 0x000fe20000201400 */
[----:B------:R-:W-:Y:S01]  /*9d40*/  FFMA.FTZ R12, R11, -UR21, R16 ;  /* 0x800000150b0c7c23 */ /* 0x000fe20008010010 */
[----:B------:R-:W-:Y:S01]  /*9d50*/  FSEL R241, R10, -INF , !P0 ;  /* 0xff8000000af17808 */ /* 0x000fe20004000000 */
[----:B------:R-:W-:Y:S01]  /*9d60*/  FFMA.FTZ R11, R9, -UR21, R18 ;  /* 0x80000015090b7c23 */ /* 0x000fe20008010012 */
[----:B------:R-:W-:Y:S01]  /*9d70*/  ISETP.GE.AND P0, PT, R8, R233, PT ;  /* 0x000000e90800720c */ /* 0x000fe20003f06270 */
[----:B------:R-:W-:Y:S01]  /*9d80*/  FFMA.FTZ R10, R2, -UR21, R17 ;  /* 0x80000015020a7c23 */ /* 0x000fe20008010011 */
[----:B------:R-:W-:Y:S01]  /*9d90*/  VIADD R2, R0, 0x20 ;  /* 0x0000002000027836 */ /* 0x000fe20000000000 */
[----:B------:R-:W-:Y:S01]  /*9da0*/  FSEL R28, R12, -INF , !P6 ;  /* 0xff8000000c1c7808 */ /* 0x000fe20007000000 */
[----:B------:R-:W-:Y:S01]  /*9db0*/  VIADD R9, R0, 0x21 ;  /* 0x0000002100097836 */ /* 0x000fe20000000000 */
[----:B------:R-:W-:-:S02]  /*9dc0*/  ISETP.LT.OR P0, PT, R8, R229, P0 ;  /* 0x000000e50800720c */ /* 0x000fc40000701670 */
[----:B------:R-:W-:Y:S01]  /*9dd0*/  FSEL R242, R11, -INF , !P1 ;  /* 0xff8000000bf27808 */ /* 0x000fe20004800000 */
[----:B------:R-:W-:Y:S01]  /*9de0*/  IMAD.IADD R11, R230, 0x1, -R2 ;  /* 0x00000001e60b7824 */ /* 0x000fe200078e0a02 */
[----:B------:R-:W-:Y:S01]  /*9df0*/  FSEL R29, R10, -INF , !P0 ;  /* 0xff8000000a1d7808 */ /* 0x000fe20004000000 */
[----:B------:R-:W-:Y:S01]  /*9e00*/  IMAD.IADD R10, R231, 0x1, -R8 ;  /* 0x00000001e70a7824 */ /* 0x000fe200078e0a08 */
[C---:B------:R-:W-:Y:S02]  /*9e10*/  ISETP.GE.AND P1, PT, R2.reuse, R233, PT ;  /* 0x000000e90200720c */ /* 0x040fe40003f26270 */
[-C--:B------:R-:W-:Y:S02]  /*9e20*/  ISETP.GE.AND P0, PT, R2, R232.reuse, PT ;  /* 0x000000e80200720c */ /* 0x080fe40003f06270 */
[----:B------:R-:W-:Y:S02]  /*9e30*/  ISETP.GE.AND P6, PT, R8, R232, PT ;  /* 0x000000e80800720c */ /* 0x000fe40003fc6270 */
[----:B------:R-:W-:-:S02]  /*9e40*/  ISETP.LT.OR P1, PT, R2, R229, P1 ;  /* 0x000000e50200720c */ /* 0x000fc40000f21670 */
[-C--:B------:R-:W-:Y:S01]  /*9e50*/  ISETP.LT.OR P0, PT, R2, R228.reuse, P0 ;  /* 0x000000e40200720c */ /* 0x080fe20000701670 */
[----:B------:R-:W-:Y:S01]  /*9e60*/  IMAD.IADD R2, R231, 0x1, -R2 ;  /* 0x00000001e7027824 */ /* 0x000fe200078e0a02 */
[----:B------:R-:W-:Y:S01]  /*9e70*/  ISETP.LT.OR P6, PT, R8, R228, P6 ;  /* 0x000000e40800720c */ /* 0x000fe200037c1670 */
[----:B------:R-:W-:Y:S01]  /*9e80*/  IMAD.IADD R8, R230, 0x1, -R9 ;  /* 0x00000001e6087824 */ /* 0x000fe200078e0a09 */
[----:B------:R-:W-:Y:S02]  /*9e90*/  IABS R10, R10 ;  /* 0x0000000a000a7213 */ /* 0x000fe40000000000 */
[----:B------:R-:W-:Y:S02]  /*9ea0*/  IABS R12, R2 ;  /* 0x00000002000c7213 */ /* 0x000fe40000000000 */
[----:B------:R-:W-:Y:S02]  /*9eb0*/  IABS R2, R8 ;  /* 0x0000000800027213 */ /* 0x000fe40000000000 */
[----:B------:R-:W-:Y:S01]  /*9ec0*/  IABS R11, R11 ;  /* 0x0000000b000b7213 */ /* 0x000fe20000000000 */
[----:B------:R-:W-:Y:S01]  /*9ed0*/  IMAD.MOV.U32 R8, RZ, RZ, R12 ;  /* 0x000000ffff087224 */ /* 0x000fe200078e000c */
[----:B------:R-:W-:-:S02]  /*9ee0*/  I2FP.F32.S32 R10, R10 ;  /* 0x0000000a000a7245 */ /* 0x000fc40000201400 */
[----:B------:R-:W-:Y:S02]  /*9ef0*/  I2FP.F32.S32 R11, R11 ;  /* 0x0000000b000b7245 */ /* 0x000fe40000201400 */
[----:B------:R-:W-:Y:S02]  /*9f00*/  I2FP.F32.S32 R12, R8 ;  /* 0x00000008000c7245 */ /* 0x000fe40000201400 */
[----:B------:R-:W-:Y:S01]  /*9f10*/  I2FP.F32.S32 R8, R2 ;  /* 0x0000000200087245 */ /* 0x000fe20000201400 */
[----:B------:R-:W-:Y:S01]  /*9f20*/  FFMA.FTZ R2, R10, -UR21, R19 ;  /* 0x800000150a027c23 */ /* 0x000fe20008010013 */
[----:B------:R-:W-:Y:S01]  /*9f30*/  FFMA.FTZ R10, R11, -UR21, R20 ;  /* 0x800000150b0a7c23 */ /* 0x000fe20008010014 */
[----:B------:R-:W-:Y:S01]  /*9f40*/  HMMA.16816.F32.BF16 R16, R4, R30, R180 ;  /* 0x0000001e0410723c */ /* 0x000fe200000418b4 */
[----:B------:R-:W-:Y:S01]  /*9f50*/  FFMA.FTZ R12, R12, -UR21, R22 ;  /* 0x800000150c0c7c23 */ /* 0x000fe20008010016 */
[----:B------:R-:W-:Y:S01]  /*9f60*/  FFMA.FTZ R11, R8, -UR21, R21 ;  /* 0x80000015080b7c23 */ /* 0x000fe20008010015 */
[----:B------:R-:W-:Y:S01]  /*9f70*/  FSEL R240, R2, -INF , !P6 ;  /* 0xff80000002f07808 */ /* 0x000fe20007000000 */
[C---:B------:R-:W-:Y:S01]  /*9f80*/  VIADD R2, R0.reuse, 0x28 ;  /* 0x0000002800027836 */ /* 0x040fe20000000000 */
[C---:B------:R-:W-:Y:S01]  /*9f90*/  ISETP.GE.AND P6, PT, R9.reuse, R233, PT ;  /* 0x000000e90900720c */ /* 0x040fe20003fc6270 */
[----:B------:R-:W-:Y:S01]  /*9fa0*/  VIADD R8, R0, 0x29 ;  /* 0x0000002900087836 */ /* 0x000fe20000000000 */
[----:B------:R-:W-:Y:S01]  /*9fb0*/  FSEL R178, R10, -INF , !P1 ;  /* 0xff8000000ab27808 */ /* 0x000fe20004800000 */
[----:B------:R-:W-:Y:S01]  /*9fc0*/  IMAD.IADD R10, R230, 0x1, -R2 ;  /* 0x00000001e60a7824 */ /* 0x000fe200078e0a02 */
[----:B------:R-:W-:-:S02]  /*9fd0*/  ISETP.GE.AND P1, PT, R9, R232, PT ;  /* 0x000000e80900720c */ /* 0x000fc40003f26270 */
[C---:B------:R-:W-:Y:S02]  /*9fe0*/  ISETP.LT.OR P6, PT, R9.reuse, R229, P6 ;  /* 0x000000e50900720c */ /* 0x040fe400037c1670 */
[----:B------:R-:W-:Y:S01]  /*9ff0*/  ISETP.LT.OR P1, PT, R9, R228, P1 ;  /* 0x000000e40900720c */ /* 0x000fe20000f21670 */
[----:B------:R-:W-:Y:S01]  /*a000*/  IMAD.IADD R9, R231, 0x1, -R9 ;  /* 0x00000001e7097824 */ /* 0x000fe200078e0a09 */
[----:B------:R-:W-:Y:S01]  /*a010*/  FSEL R186, R11, -INF , !P6 ;  /* 0xff8000000bba7808 */ /* 0x000fe20007000000 */
[----:B------:R-:W-:Y:S01]  /*a020*/  IMAD.IADD R11, R231, 0x1, -R2 ;  /* 0x00000001e70b7824 */ /* 0x000fe200078e0a02 */
[----:B------:R-:W-:Y:S01]  /*a030*/  FSEL R187, R12, -INF , !P0 ;  /* 0xff8000000cbb7808 */ /* 0x000fe20004000000 */
[----:B------:R-:W-:Y:S01]  /*a040*/  IMAD.IADD R12, R230, 0x1, -R8 ;  /* 0x00000001e60c7824 */ /* 0x000fe200078e0a08 */
[----:B------:R-:W-:Y:S02]  /*a050*/  IABS R10, R10 ;  /* 0x0000000a000a7213 */ /* 0x000fe40000000000 */
[----:B------:R-:W-:-:S02]  /*a060*/  IABS R13, R9 ;  /* 0x00000009000d7213 */ /* 0x000fc40000000000 */
[----:B------:R-:W-:Y:S02]  /*a070*/  IABS R9, R11 ;  /* 0x0000000b00097213 */ /* 0x000fe40000000000 */
[----:B------:R-:W-:Y:S01]  /*a080*/  IABS R11, R12 ;  /* 0x0000000c000b7213 */ /* 0x000fe20000000000 */
[----:B------:R-:W-:Y:S01]  /*a090*/  IMAD.MOV.U32 R12, RZ, RZ, R10 ;  /* 0x000000ffff0c7224 */ /* 0x000fe200078e000a */
[C---:B------:R-:W-:Y:S02]  /*a0a0*/  ISETP.GE.AND P0, PT, R2.reuse, R233, PT ;  /* 0x000000e90200720c */ /* 0x040fe40003f06270 */
[----:B------:R-:W-:Y:S01]  /*a0b0*/  ISETP.GE.AND P6, PT, R2, R232, PT ;  /* 0x000000e80200720c */ /* 0x000fe20003fc6270 */
[----:B------:R-:W-:Y:S01]  /*a0c0*/  IMAD.MOV.U32 R10, RZ, RZ, R11 ;  /* 0x000000ffff0a7224 */ /* 0x000fe200078e000b */
[----:B------:R-:W-:Y:S02]  /*a0d0*/  I2FP.F32.S32 R13, R13 ;  /* 0x0000000d000d7245 */ /* 0x000fe40000201400 */
[----:B------:R-:W-:-:S02]  /*a0e0*/  I2FP.F32.S32 R12, R12 ;  /* 0x0000000c000c7245 */ /* 0x000fc40000201400 */
[C---:B------:R-:W-:Y:S02]  /*a0f0*/  ISETP.LT.OR P0, PT, R2.reuse, R229, P0 ;  /* 0x000000e50200720c */ /* 0x040fe40000701670 */
[----:B------:R-:W-:Y:S01]  /*a100*/  ISETP.LT.OR P6, PT, R2, R228, P6 ;  /* 0x000000e40200720c */ /* 0x000fe200037c1670 */
[----:B------:R-:W-:Y:S01]  /*a110*/  FFMA.FTZ R2, R13, -UR21, R23 ;  /* 0x800000150d027c23 */ /* 0x000fe20008010017 */
[----:B------:R-:W-:Y:S01]  /*a120*/  I2FP.F32.S32 R11, R9 ;  /* 0x00000009000b7245 */ /* 0x000fe20000201400 */
[----:B-1----:R-:W-:Y:S01]  /*a130*/  HMMA.16816.F32.BF16 R20, R4, R24, R172 ;  /* 0x000000180414723c */ /* 0x002fe200000418ac */
[----:B------:R-:W-:Y:S01]  /*a140*/  I2FP.F32.S32 R9, R10 ;  /* 0x0000000a00097245 */ /* 0x000fe20000201400 */
[----:B------:R-:W-:Y:S01]  /*a150*/  FFMA.FTZ R10, R12, -UR21, R16 ;  /* 0x800000150c0a7c23 */ /* 0x000fe20008010010 */
[----:B------:R-:W-:Y:S01]  /*a160*/  FSEL R179, R2, -INF , !P1 ;  /* 0xff80000002b37808 */ /* 0x000fe20004800000 */
[----:B------:R-:W-:Y:S01]  /*a170*/  FFMA.FTZ R12, R11, -UR21, R18 ;  /* 0x800000150b0c7c23 */ /* 0x000fe20008010012 */
[----:B------:R-:W-:Y:S01]  /*a180*/  ISETP.GE.AND P1, PT, R8, R233, PT ;  /* 0x000000e90800720c */ /* 0x000fe20003f26270 */
[----:B------:R-:W-:Y:S01]  /*a190*/  FFMA.FTZ R11, R9, -UR21, R17 ;  /* 0x80000015090b7c23 */ /* 0x000fe20008010011 */
[----:B------:R-:W-:Y:S01]  /*a1a0*/  FSEL R176, R10, -INF , !P0 ;  /* 0xff8000000ab07808 */ /* 0x000fe20004000000 */
[----:B------:R-:W-:Y:S01]  /*a1b0*/  VIADD R2, R0, 0x30 ;  /* 0x0000003000027836 */ /* 0x000fe20000000000 */
        /* <DEDUP_REMOVED lines=16> */
[C---:B------:R-:W-:Y:S01]  /*a2c0*/  ISETP.GE.AND P1, PT, R2.reuse, R232, PT ;  /* 0x000000e80200720c */ /* 0x040fe20003f26270 */
[----:B------:R-:W-:Y:S01]  /*a2d0*/  IMAD.MOV.U32 R10, RZ, RZ, R11 ;  /* 0x000000ffff0a7224 */ /* 0x000fe200078e000b */
[----:B------:R-:W-:-:S02]  /*a2e0*/  ISETP.LT.OR P6, PT, R2, R229, P6 ;  /* 0x000000e50200720c */ /* 0x000fc400037c1670 */
[----:B------:R-:W-:Y:S02]  /*a2f0*/  I2FP.F32.S32 R13, R13 ;  /* 0x0000000d000d7245 */ /* 0x000fe40000201400 */
[----:B------:R-:W-:Y:S02]  /*a300*/  ISETP.LT.OR P1, PT, R2, R228, P1 ;  /* 0x000000e40200720c */ /* 0x000fe40000f21670 */
[----:B------:R-:W-:Y:S02]  /*a310*/  I2FP.F32.S32 R2, R12 ;  /* 0x0000000c00027245 */ /* 0x000fe40000201400 */
[----:B------:R-:W-:Y:S01]  /*a320*/  I2FP.F32.S32 R11, R10 ;  /* 0x0000000a000b7245 */ /* 0x000fe20000201400 */
[----:B------:R-:W-:Y:S01]  /*a330*/  FFMA.FTZ R10, R13, -UR21, R19 ;  /* 0x800000150d0a7c23 */ /* 0x000fe20008010013 */
[----:B------:R-:W-:Y:S01]  /*a340*/  I2FP.F32.S32 R8, R8 ;  /* 0x0000000800087245 */ /* 0x000fe20000201400 */
[----:B------:R-:W-:Y:S01]  /*a350*/  HMMA.16816.F32.BF16 R12, R4, R26, R196 ;  /* 0x0000001a040c723c */ /* 0x000fe200000418c4 */
[----:B------:R-:W-:Y:S01]  /*a360*/  FFMA.FTZ R2, R2, -UR21, R20 ;  /* 0x8000001502027c23 */ /* 0x000fe20008010014 */
[----:B------:R-:W-:Y:S01]  /*a370*/  FFMA.FTZ R11, R11, -UR21, R21 ;  /* 0x800000150b0b7c23 */ /* 0x000fe20008010015 */
[----:B------:R-:W-:-:S02]  /*a380*/  FSEL R252, R10, -INF , !P0 ;  /* 0xff8000000afc7808 */ /* 0x000fc40004000000 */
[----:B------:R-:W-:Y:S02]  /*a390*/  ISETP.GE.AND P0, PT, R9, R233, PT ;  /* 0x000000e90900720c */ /* 0x000fe40003f06270 */
[----:B------:R-:W-:Y:S01]  /*a3a0*/  FSEL R169, R2, -INF , !P6 ;  /* 0xff80000002a97808 */ /* 0x000fe20007000000 */
[----:B------:R-:W-:Y:S02]  /*a3b0*/  VIADD R2, R0, 0x38 ;  /* 0x0000003800027836 */ /* 0x000fe40000000000 */
[----:B------:R-:W-:Y:S01]  /*a3c0*/  FFMA.FTZ R7, R8, -UR21, R22 ;  /* 0x8000001508077c23 */ /* 0x000fe20008010016 */
[----:B------:R-:W-:Y:S01]  /*a3d0*/  IMAD.IADD R4, R231, 0x1, -R9 ;  /* 0x00000001e7047824 */ /* 0x000fe200078e0a09 */
[----:B------:R-:W-:Y:S01]  /*a3e0*/  ISETP.LT.OR P0, PT, R9, R229, P0 ;  /* 0x000000e50900720c */ /* 0x000fe20000701670 */
[--C-:B------:R-:W-:Y:S01]  /*a3f0*/  IMAD.IADD R6, R231, 0x1, -R2.reuse ;  /* 0x00000001e7067824 */ /* 0x100fe200078e0a02 */
[----:B------:R-:W-:Y:S01]  /*a400*/  ISETP.GE.AND P6, PT, R9, R232, PT ;  /* 0x000000e80900720c */ /* 0x000fe20003fc6270 */
[----:B------:R-:W-:Y:S01]  /*a410*/  IMAD.IADD R5, R230, 0x1, -R2 ;  /* 0x00000001e6057824 */ /* 0x000fe200078e0a02 */
[----:B------:R-:W-:Y:S01]  /*a420*/  FSEL R195, R7, -INF , !P1 ;  /* 0xff80000007c37808 */ /* 0x000fe20004800000 */
[----:B------:R-:W-:Y:S01]  /*a430*/  VIADD R0, R0, 0x39 ;  /* 0x0000003900007836 */ /* 0x000fe20000000000 */
[----:B------:R-:W-:-:S02]  /*a440*/  IABS R7, R4 ;  /* 0x0000000400077213 */ /* 0x000fc40000000000 */
[----:B------:R-:W-:Y:S02]  /*a450*/  IABS R4, R6 ;  /* 0x0000000600047213 */ /* 0x000fe40000000000 */
[----:B------:R-:W-:Y:S01]  /*a460*/  IABS R5, R5 ;  /* 0x0000000500057213 */ /* 0x000fe20000000000 */
[----:B------:R-:W-:Y:S01]  /*a470*/  IMAD.MOV.U32 R6, RZ, RZ, R7 ;  /* 0x000000ffff067224 */ /* 0x000fe200078e0007 */
[----:B------:R-:W-:Y:S02]  /*a480*/  I2FP.F32.S32 R4, R4 ;  /* 0x0000000400047245 */ /* 0x000fe40000201400 */
[----:B------:R-:W-:Y:S02]  /*a490*/  FSEL R177, R11, -INF , !P0 ;  /* 0xff8000000bb17808 */ /* 0x000fe40004000000 */
[----:B------:R-:W-:Y:S01]  /*a4a0*/  ISETP.GE.AND P1, PT, R2, R233, PT ;  /* 0x000000e90200720c */ /* 0x000fe20003f26270 */
[----:B------:R-:W-:Y:S01]  /*a4b0*/  FFMA.FTZ R8, R4, -UR21, R14 ;  /* 0x8000001504087c23 */ /* 0x000fe2000801000e */
[----:B------:R-:W-:-:S02]  /*a4c0*/  ISETP.GE.AND P0, PT, R2, R232, PT ;  /* 0x000000e80200720c */ /* 0x000fc40003f06270 */
[----:B------:R-:W-:Y:S02]  /*a4d0*/  I2FP.F32.S32 R6, R6 ;  /* 0x0000000600067245 */ /* 0x000fe40000201400 */
[----:B------:R-:W-:Y:S01]  /*a4e0*/  I2FP.F32.S32 R7, R5 ;  /* 0x0000000500077245 */ /* 0x000fe20000201400 */
[--C-:B------:R-:W-:Y:S01]  /*a4f0*/  IMAD.IADD R5, R230, 0x1, -R0.reuse ;  /* 0x00000001e6057824 */ /* 0x100fe200078e0a00 */
[----:B------:R-:W-:Y:S01]  /*a500*/  ISETP.LT.OR P1, PT, R2, R229, P1 ;  /* 0x000000e50200720c */ /* 0x000fe20000f21670 */
[----:B------:R-:W-:Y:S01]  /*a510*/  FFMA.FTZ R6, R6, -UR21, R23 ;  /* 0x8000001506067c23 */ /* 0x000fe20008010017 */
[-C--:B------:R-:W-:Y:S01]  /*a520*/  ISETP.LT.OR P0, PT, R2, R228.reuse, P0 ;  /* 0x000000e40200720c */ /* 0x080fe20000701670 */
[----:B------:R-:W-:Y:S02]  /*a530*/  IMAD.IADD R2, R231, 0x1, -R0 ;  /* 0x00000001e7027824 */ /* 0x000fe400078e0a00 */
[----:B------:R-:W-:Y:S01]  /*a540*/  FFMA.FTZ R7, R7, -UR21, R12 ;  /* 0x8000001507077c23 */ /* 0x000fe2000801000c */
[----:B------:R-:W-:-:S02]  /*a550*/  ISETP.LT.OR P6, PT, R9, R228, P6 ;  /* 0x000000e40900720c */ /* 0x000fc400037c1670 */
[----:B------:R-:W-:Y:S02]  /*a560*/  FSEL R171, R8, -INF , !P0 ;  /* 0xff80000008ab7808 */ /* 0x000fe40004000000 */
[----:B------:R-:W-:Y:S02]  /*a570*/  PLOP3.LUT P0, PT, PT, PT, UP0, 0x80, 0x0 ;  /* 0x000000000000781c */ /* 0x000fe40003f0f008 */
[----:B------:R-:W-:Y:S02]  /*a580*/  IABS R4, R5 ;  /* 0x0000000500047213 */ /* 0x000fe40000000000 */
[----:B------:R-:W-:Y:S02]  /*a590*/  IABS R2, R2 ;  /* 0x0000000200027213 */ /* 0x000fe40000000000 */
[----:B------:R-:W-:Y:S02]  /*a5a0*/  FSEL R170, R6, -INF , !P6 ;  /* 0xff80000006aa7808 */ /* 0x000fe40007000000 */
[----:B------:R-:W-:-:S02]  /*a5b0*/  FSEL R175, R7, -INF , !P1 ;  /* 0xff80000007af7808 */ /* 0x000fc40004800000 */
[C---:B------:R-:W-:Y:S02]  /*a5c0*/  ISETP.GE.AND P6, PT, R0.reuse, R233, PT ;  /* 0x000000e90000720c */ /* 0x040fe40003fc6270 */
[C---:B------:R-:W-:Y:S02]  /*a5d0*/  ISETP.GE.AND P1, PT, R0.reuse, R232, PT ;  /* 0x000000e80000720c */ /* 0x040fe40003f26270 */
[----:B------:R-:W-:Y:S02]  /*a5e0*/  I2FP.F32.S32 R4, R4 ;  /* 0x0000000400047245 */ /* 0x000fe40000201400 */
[----:B------:R-:W-:Y:S02]  /*a5f0*/  I2FP.F32.S32 R2, R2 ;  /* 0x0000000200027245 */ /* 0x000fe40000201400 */
[----:B------:R-:W-:Y:S01]  /*a600*/  ISETP.LT.OR P6, PT, R0, R229, P6 ;  /* 0x000000e50000720c */ /* 0x000fe200037c1670 */
[----:B------:R-:W-:Y:S01]  /*a610*/  FFMA.FTZ R4, R4, -UR21, R13 ;  /* 0x8000001504047c23 */ /* 0x000fe2000801000d */
[----:B------:R-:W-:Y:S01]  /*a620*/  ISETP.LT.OR P1, PT, R0, R228, P1 ;  /* 0x000000e40000720c */ /* 0x000fe20000f21670 */
[----:B------:R-:W-:-:S03]  /*a630*/  FFMA.FTZ R0, R2, -UR21, R15 ;  /* 0x8000001502007c23 */ /* 0x000fc6000801000f */
[----:B------:R-:W-:Y:S02]  /*a640*/  FSEL R194, R4, -INF , !P6 ;  /* 0xff80000004c27808 */ /* 0x000fe40007000000 */
[----:B------:R-:W-:Y:S01]  /*a650*/  FSEL R174, R0, -INF , !P1 ;  /* 0xff80000000ae7808 */ /* 0x000fe20004800000 */
[----:B------:R-:W-:Y:S06]  /*a660*/  @!P0 BRA `(.L_x_602) ;  /* 0x00000004004c8947 */ /* 0x000fec0003800000 */
        /* <DEDUP_REMOVED lines=40> */
[----:B------:R-:W-:Y:S02]  /*a8f0*/  @!P5 LEA R10, P1, R2, R10, 0x1 ;  /* 0x0000000a020ad211 */ /* 0x000fe400078208ff */
        /* <DEDUP_REMOVED lines=18> */
[----:B------:R2:W-:Y:S01]  /*aa20*/  @!P5 LDGSTS.E.BYPASS.LTC128B.128 [R227+0x11000], desc[UR34][R10.64] ;  /* 0x110000000ae3dfae */ /* 0x0005e2000b901d62 */
[----:B---3--:R-:W-:-:S03]  /*aa30*/  @!P4 LEA R8, P6, R2, R16, 0x1 ;  /* 0x000000100208c211 */ /* 0x008fc600078c08ff */
        /* <DEDUP_REMOVED lines=20> */
.L_x_604:
[----:B------:R-:W-:Y:S05]  /*ab80*/  BSYNC B0 ;  /* 0x0000000000007941 */ /* 0x000fea0003800000 */
.L_x_603:
[----:B------:R-:W0:Y:S02]  /*ab90*/  LDGDEPBAR ;  /* 0x00000000000079af */ /* 0x000e240000000000 */
.L_x_602:
[----:B------:R-:W-:Y:S01]  /*aba0*/  FMNMX.FTZ R0, R132, R134, !PT ;  /* 0x0000008684007209 */ /* 0x000fe20007810000 */
[----:B--2---:R-:W-:Y:S01]  /*abb0*/  LDSM.16.MT88.4 R12, [R201+0x18000] ;  /* 0x01800000c90c783b */ /* 0x004fe20000004200 */
[----:B------:R-:W-:Y:S02]  /*abc0*/  MOV R180, R245 ;  /* 0x000000f500b47202 */ /* 0x000fe40000000f00 */
[----:B------:R-:W-:Y:S01]  /*abd0*/  FMNMX.FTZ R0, R168, R0, !PT ;  /* 0x00000000a8007209 */ /* 0x000fe20007810000 */
[----:B------:R-:W-:Y:S01]  /*abe0*/  LDSM.16.MT88.4 R16, [R202+0x18000] ;  /* 0x01800000ca10783b */ /* 0x000fe20000004200 */
[----:B------:R-:W-:Y:S02]  /*abf0*/  MOV R181, R244 ;  /* 0x000000f400b57202 */ /* 0x000fe40000000f00 */
[----:B------:R-:W-:Y:S01]  /*ac00*/  FMNMX.FTZ R0, R34, R0, !PT ;  /* 0x0000000022007209 */ /* 0x000fe20007810000 */
[----:B------:R-:W-:Y:S03]  /*ac10*/  LDSM.16.MT88.4 R24, [R204+0x18000] ;  /* 0x01800000cc18783b */ /* 0x000fe60000004200 */
[----:B------:R-:W-:-:S04]  /*ac20*/  FMNMX.FTZ R0, R33, R0, !PT ;  /* 0x0000000021007209 */ /* 0x000fc80007810000 */
        /* <DEDUP_REMOVED lines=23> */
[----:B------:R-:W-:-:S03]  /*ada0*/  FMNMX.FTZ R2, R252, R2, !PT ;  /* 0x00000002fc027209 */ /* 0x000fc60007810000 */
[----:B------:R-:W2:Y:S01]  /*adb0*/  SHFL.BFLY PT, R5, R0, 0x2, 0x1f ;  /* 0x0c401f0000057f89 */ /* 0x000ea200000e0000 */
[----:B------:R-:W-:-:S04]  /*adc0*/  FMNMX.FTZ R2, R195, R2, !PT ;  /* 0x00000002c3027209 */ /* 0x000fc80007810000 */
[----:B------:R-:W-:-:S04]  /*add0*/  FMNMX.FTZ R2, R170, R2, !PT ;  /* 0x00000002aa027209 */ /* 0x000fc80007810000 */
[----:B------:R-:W-:-:S04]  /*ade0*/  FMNMX.FTZ R2, R171, R2, !PT ;  /* 0x00000002ab027209 */ /* 0x000fc80007810000 */
[----:B------:R-:W-:-:S05]  /*adf0*/  FMNMX.FTZ R2, R174, R2, !PT ;  /* 0x00000002ae027209 */ /* 0x000fca0007810000 */
[----:B------:R-:W3:Y:S01]  /*ae00*/  SHFL.BFLY PT, R4, R2, 0x2, 0x1f ;  /* 0x0c401f0002047f89 */ /* 0x000ee200000e0000 */
[----:B--2---:R-:W-:-:S05]  /*ae10*/  FMNMX.FTZ R0, R0, R5, !PT ;  /* 0x0000000500007209 */ /* 0x004fca0007810000 */
[----:B------:R-:W1:Y:S01]  /*ae20*/  SHFL.BFLY PT, R5, R0, 0x1, 0x1f ;  /* 0x0c201f0000057f89 */ /* 0x000e6200000e0000 */
[----:B---3--:R-:W-:-:S05]  /*ae30*/  FMNMX.FTZ R2, R2, R4, !PT ;  /* 0x0000000402027209 */ /* 0x008fca0007810000 */
[----:B------:R-:W2:Y:S01]  /*ae40*/  SHFL.BFLY PT, R4, R2, 0x1, 0x1f ;  /* 0x0c201f0002047f89 */ /* 0x000ea200000e0000 */
[----:B-1----:R-:W-:-:S04]  /*ae50*/  FMNMX.FTZ R7, R0, R5, !PT ;  /* 0x0000000500077209 */ /* 0x002fc80007810000 */
[C---:B------:R-:W-:Y:S01]  /*ae60*/  FSETP.NEU.FTZ.AND P6, PT, R7.reuse, -INF , PT ;  /* 0xff8000000700780b */ /* 0x040fe20003fdd000 */
[----:B------:R-:W-:Y:S01]  /*ae70*/  FMUL.FTZ R9, R7, UR15 ;  /* 0x0000000f07097c20 */ /* 0x000fe20008410000 */
[----:B------:R-:W-:Y:S04]  /*ae80*/  STL [R1+0x34], R7 ;  /* 0x0000340701007387 */ /* 0x000fe80000100800 */
[----:B------:R-:W-:-:S05]  /*ae90*/  FSEL R9, R9, RZ, P6 ;  /* 0x000000ff09097208 */ /* 0x000fca0003000000 */
[----:B------:R-:W-:Y:S01]  /*aea0*/  FFMA.FTZ R0, R134, UR15, -R9 ;  /* 0x0000000f86007c23 */ /* 0x000fe20008010809 */
[----:B--2---:R-:W-:-:S03]  /*aeb0*/  FMNMX.FTZ R6, R2, R4, !PT ;  /* 0x0000000402067209 */ /* 0x004fc60007810000 */
[----:B------:R1:W-:Y:S01]  /*aec0*/  MUFU.EX2 R173, R0 ;  /* 0x0000000000ad7308 */ /* 0x0003e20000000800 */
[----:B------:R-:W-:Y:S02]  /*aed0*/  FSEL R4, R7, RZ, P6 ;  /* 0x000000ff07047208 */ /* 0x000fe40003000000 */
[C---:B------:R-:W-:Y:S01]  /*aee0*/  FSETP.NEU.FTZ.AND P1, PT, R6.reuse, -INF , PT ;  /* 0xff8000000600780b */ /* 0x040fe20003f3d000 */
[----:B------:R-:W-:Y:S01]  /*aef0*/  FMUL.FTZ R8, R6, UR15 ;  /* 0x0000000f06087c20 */ /* 0x000fe20008410000 */
[----:B------:R2:W-:Y:S01]  /*af00*/  STL [R1+0x4c], R6 ;  /* 0x00004c0601007387 */ /* 0x0005e20000100800 */
[----:B------:R-:W-:Y:S01]  /*af10*/  FADD.FTZ R4, R132, -R4 ;  /* 0x8000000484047221 */ /* 0x000fe20000010000 */
[----:B------:R-:W-:Y:S02]  /*af20*/  FSEL R2, R6, RZ, P1 ;  /* 0x000000ff06027208 */ /* 0x000fe40000800000 */
[----:B------:R-:W-:Y:S01]  /*af30*/  FSEL R8, R8, RZ, P1 ;  /* 0x000000ff08087208 */ /* 0x000fe20000800000 */
[----:B------:R-:W-:Y:S01]  /*af40*/  FMUL.FTZ R4, R4, UR15 ;  /* 0x0000000f04047c20 */ /* 0x000fe20008410000 */
[----:B-1----:R-:W-:-:S04]  /*af50*/  FFMA.FTZ R0, R168, UR15, -R9 ;  /* 0x0000000fa8007c23 */ /* 0x002fc80008010809 */
[----:B------:R1:W-:Y:S02]  /*af60*/  MUFU.EX2 R31, R0 ;  /* 0x00000000001f7308 */ /* 0x0003e40000000800 */
[----:B-1----:R-:W-:-:S06]  /*af70*/  FFMA.FTZ R0, R34, UR15, -R9 ;  /* 0x0000000f22007c23 */ /* 0x002fcc0008010809 */
[----:B------:R1:W-:Y:S02]  /*af80*/  MUFU.EX2 R10, R0 ;  /* 0x00000000000a7308 */ /* 0x0003e40000000800 */
[----:B-1----:R-:W-:-:S06]  /*af90*/  FFMA.FTZ R0, R33, UR15, -R9 ;  /* 0x0000000f21007c23 */ /* 0x002fcc0008010809 */
[----:B------:R1:W2:Y:S02]  /*afa0*/  MUFU.EX2 R172, R0 ;  /* 0x0000000000ac7308 */ /* 0x0002a40000000800 */
[----:B-1----:R-:W-:Y:S01]  /*afb0*/  FFMA.FTZ R0, R135, UR15, -R8 ;  /* 0x0000000f87007c23 */ /* 0x002fe20008010808 */
[----:B--2---:R-:W-:-:S05]  /*afc0*/  F2FP.BF16.F32.PACK_AB R6, R172, R10 ;  /* 0x0000000aac06723e */ /* 0x004fca00000010ff */
        /* <DEDUP_REMOVED lines=8> */
[----:B-1----:R-:W-:Y:S01]  /*b050*/  FADD.FTZ R0, R3, -R2 ;  /* 0x8000000203007221 */ /* 0x002fe20000010000 */
[----:B--2---:R-:W-:-:S05]  /*b060*/  F2FP.BF16.F32.PACK_AB R7, R135, R168 ;  /* 0x000000a88707723e */ /* 0x004fca00000010ff */
[----:B------:R1:W2:Y:S01]  /*b070*/  MUFU.EX2 R2, R4 ;  /* 0x0000000400027308 */ /* 0x0002a20000000800 */
[----:B------:R-:W-:-:S07]  /*b080*/  FMUL.FTZ R0, R0, UR15 ;  /* 0x0000000f00007c20 */ /* 0x000fce0008410000 */
[----:B------:R-:W3:Y:S01]  /*b090*/  MUFU.EX2 R0, R0 ;  /* 0x0000000000007308 */ /* 0x000ee20000000800 */
[----:B-1----:R-:W-:Y:S01]  /*b0a0*/  F2FP.BF16.F32.PACK_AB R4, R31, R173 ;  /* 0x000000ad1f04723e */ /* 0x002fe200000010ff */
[-C--:B--2---:R-:W-:Y:S01]  /*b0b0*/  FMUL.FTZ R144, R144, R2.reuse ;  /* 0x0000000290907220 */ /* 0x084fe20000410000 */
        /* <DEDUP_REMOVED lines=11> */
[----:B------:R-:W-:Y:S01]  /*b170*/  FMUL.FTZ R155, R155, R0 ;  /* 0x000000009b9b7220 */ /* 0x000fe20000410000 */
[----:B------:R-:W-:Y:S01]  /*b180*/  FMUL.FTZ R137, R137, R2 ;  /* 0x0000000289897220 */ /* 0x000fe20000410000 */
        /* <DEDUP_REMOVED lines=20> */
[----:B------:R-:W2:Y:S01]  /*b2d0*/  LDSM.16.MT88.4 R12, [R202+0x1a000] ;  /* 0x01a00000ca0c783b */ /* 0x000ea20000004200 */
[-C--:B------:R-:W-:Y:S01]  /*b2e0*/  FMUL.FTZ R39, R39, R0.reuse ;  /* 0x0000000027277220 */ /* 0x080fe20000410000 */
[-C--:B------:R-:W-:Y:S01]  /*b2f0*/  FMUL.FTZ R42, R42, R0.reuse ;  /* 0x000000002a2a7220 */ /* 0x080fe20000410000 */
[----:B------:R-:W-:Y:S01]  /*b300*/  FMUL.FTZ R43, R43, R0 ;  /* 0x000000002b2b7220 */ /* 0x000fe20000410000 */
[-C--:B------:R-:W-:Y:S01]  /*b310*/  FMUL.FTZ R44, R44, R2.reuse ;  /* 0x000000022c2c7220 */ /* 0x080fe20000410000 */
[----:B------:R-:W-:Y:S01]  /*b320*/  MOV R134, R21 ;  /* 0x0000001500867202 */ /* 0x000fe20000000f00 */
[----:B------:R-:W-:Y:S01]  /*b330*/  FMUL.FTZ R45, R45, R2 ;  /* 0x000000022d2d7220 */ /* 0x000fe20000410000 */
[----:B------:R-:W-:Y:S01]  /*b340*/  MOV R133, R22 ;  /* 0x0000001600857202 */ /* 0x000fe20000000f00 */
[-C--:B------:R-:W-:Y:S01]  /*b350*/  FMUL.FTZ R48, R48, R2.reuse ;  /* 0x0000000230307220 */ /* 0x080fe20000410000 */
[----:B------:R-:W-:Y:S01]  /*b360*/  MOV R132, R23 ;  /* 0x0000001700847202 */ /* 0x000fe20000000f00 */
[----:B------:R-:W-:Y:S01]  /*b370*/  FMUL.FTZ R49, R49, R2 ;  /* 0x0000000231317220 */ /* 0x000fe20000410000 */
[----:B------:R-:W-:Y:S01]  /*b380*/  MOV R3, R20 ;  /* 0x0000001400037202 */ /* 0x000fe20000000f00 */
[-C--:B------:R-:W-:Y:S01]  /*b390*/  FMUL.FTZ R46, R46, R0.reuse ;  /* 0x000000002e2e7220 */ /* 0x080fe20000410000 */
[----:B------:R-:W3:Y:S01]  /*b3a0*/  LDSM.16.MT88.4 R20, [R203+0x18000] ;  /* 0x01800000cb14783b */ /* 0x000ee20000004200 */
        /* <DEDUP_REMOVED lines=20> */
[C---:B-1----:R-:W-:Y:S01]  /*b4f0*/  HMMA.16816.F32.BF16 R236, R4.reuse, R16, R36 ;  /* 0x0000001004ec723c */ /* 0x042fe20000041824 */
[-C--:B------:R-:W-:Y:S01]  /*b500*/  FMUL.FTZ R61, R61, R2.reuse ;  /* 0x000000023d3d7220 */ /* 0x080fe20000410000 */
[-C--:B------:R-:W-:Y:S01]  /*b510*/  FMUL.FTZ R64, R64, R2.reuse ;  /* 0x0000000240407220 */ /* 0x080fe20000410000 */
[----:B------:R-:W-:Y:S01]  /*b520*/  FMUL.FTZ R65, R65, R2 ;  /* 0x0000000241417220 */ /* 0x000fe20000410000 */
[-C--:B------:R-:W-:Y:S01]  /*b530*/  FMUL.FTZ R62, R62, R0.reuse ;  /* 0x000000003e3e7220 */ /* 0x080fe20000410000 */
[----:B------:R-:W-:Y:S01]  /*b540*/  FMUL.FTZ R63, R63, R0 ;  /* 0x000000003f3f7220 */ /* 0x000fe20000410000 */
[C---:B------:R-:W-:Y:S01]  /*b550*/  HMMA.16816.F32.BF16 R196, R4.reuse, R18, R40 ;  /* 0x0000001204c4723c */ /* 0x040fe20000041828 */
[----:B------:R-:W1:Y:S01]  /*b560*/  LDSM.16.MT88.4 R16, [R203+0x1a000] ;  /* 0x01a00000cb10783b */ /* 0x000e620000004200 */
[----:B------:R-:W-:Y:S01]  /*b570*/  MOV R38, R194 ;  /* 0x000000c200267202 */ /* 0x000fe20000000f00 */
[-C--:B------:R-:W-:Y:S01]  /*b580*/  FMUL.FTZ R66, R66, R0.reuse ;  /* 0x0000000042427220 */ /* 0x080fe20000410000 */
[----:B------:R-:W-:Y:S01]  /*b590*/  MOV R37, R195 ;  /* 0x000000c300257202 */ /* 0x000fe20000000f00 */
[----:B------:R-:W-:Y:S01]  /*b5a0*/  FMUL.FTZ R67, R67, R0 ;  /* 0x0000000043437220 */ /* 0x000fe20000410000 */
[C---:B--2---:R-:W-:Y:S01]  /*b5b0*/  HMMA.16816.F32.BF16 R192, R4.reuse, R12, R44 ;  /* 0x0000000c04c0723c */ /* 0x044fe2000004182c */
[----:B------:R-:W-:Y:S01]  /*b5c0*/  MOV R39, R181 ;  /* 0x000000b500277202 */ /* 0x000fe20000000f00 */
[----:B------:R-:W-:Y:S01]  /*b5d0*/  FMUL.FTZ R68, R68, R2 ;  /* 0x0000000244447220 */ /* 0x000fe20000410000 */
[----:B------:R-:W-:Y:S01]  /*b5e0*/  MOV R36, R180 ;  /* 0x000000b400247202 */ /* 0x000fe20000000f00 */
[-C--:B------:R-:W-:Y:S01]  /*b5f0*/  FMUL.FTZ R69, R69, R2.reuse ;  /* 0x0000000245457220 */ /* 0x080fe20000410000 */
[-C--:B------:R-:W-:Y:S01]  /*b600*/  FMUL.FTZ R72, R72, R2.reuse ;  /* 0x0000000248487220 */ /* 0x080fe20000410000 */
[C---:B------:R-:W-:Y:S01]  /*b610*/  HMMA.16816.F32.BF16 R188, R4.reuse, R14, R48 ;  /* 0x0000000e04bc723c */ /* 0x040fe20000041830 */
[----:B------:R-:W2:Y:S01]  /*b620*/  LDSM.16.MT88.4 R12, [R201+0x1c000] ;  /* 0x01c00000c90c783b */ /* 0x000ea20000004200 */
[----:B------:R-:W-:Y:S01]  /*b630*/  FMUL.FTZ R73, R73, R2 ;  /* 0x0000000249497220 */ /* 0x000fe20000410000 */
[-C--:B------:R-:W-:Y:S01]  /*b640*/  FMUL.FTZ R70, R70, R0.reuse ;  /* 0x0000000046467220 */ /* 0x080fe20000410000 */
[-C--:B------:R-:W-:Y:S01]  /*b650*/  FMUL.FTZ R71, R71, R0.reuse ;  /* 0x0000000047477220 */ /* 0x080fe20000410000 */
[----:B------:R-:W-:Y:S01]  /*b660*/  FMUL.FTZ R74, R74, R0 ;  /* 0x000000004a4a7220 */ /* 0x000fe20000410000 */
[C---:B---3--:R-:W-:Y:S01]  /*b670*/  HMMA.16816.F32.BF16 R156, R4.reuse, R20, R156 ;  /* 0x00000014049c723c */ /* 0x048fe2000004189c */
[----:B------:R-:W-:Y:S01]  /*b680*/  MOV R49, R186 ;  /* 0x000000ba00317202 */ /* 0x000fe20000000f00 */
[----:B------:R-:W-:Y:S01]  /*b690*/  FMUL.FTZ R75, R75, R0 ;  /* 0x000000004b4b7220 */ /* 0x000fe20000410000 */
[----:B------:R-:W-:Y:S01]  /*b6a0*/  MOV R48, R187 ;  /* 0x000000bb00307202 */ /* 0x000fe20000000f00 */
[----:B------:R-:W-:Y:S01]  /*b6b0*/  FMUL.FTZ R76, R76, R2 ;  /* 0x000000024c4c7220 */ /* 0x000fe20000410000 */
[----:B------:R-:W-:Y:S01]  /*b6c0*/  MOV R50, R173 ;  /* 0x000000ad00327202 */ /* 0x000fe20000000f00 */
[C---:B------:R-:W-:Y:S01]  /*b6d0*/  HMMA.16816.F32.BF16 R244, R4.reuse, R22, R164 ;  /* 0x0000001604f4723c */ /* 0x040fe200000418a4 */
[----:B------:R-:W3:Y:S01]  /*b6e0*/  LDSM.16.MT88.4 R20, [R204+0x1a000] ;  /* 0x01a00000cc14783b */ /* 0x000ee20000004200 */
[----:B------:R-:W-:Y:S01]  /*b6f0*/  MOV R51, R168 ;  /* 0x000000a800337202 */ /* 0x000fe20000000f00 */
[-C--:B------:R-:W-:Y:S01]  /*b700*/  FMUL.FTZ R77, R77, R2.reuse ;  /* 0x000000024d4d7220 */ /* 0x080fe20000410000 */
[----:B------:R-:W-:Y:S01]  /*b710*/  MOV R44, R171 ;  /* 0x000000ab002c7202 */ /* 0x000fe20000000f00 */
[-C--:B------:R-:W-:Y:S01]  /*b720*/  FMUL.FTZ R80, R80, R2.reuse ;  /* 0x0000000250507220 */ /* 0x080fe20000410000 */
[C---:B------:R-:W-:Y:S01]  /*b730*/  HMMA.16816.F32.BF16 R148, R4.reuse, R24, R148 ;  /* 0x000000180494723c */ /* 0x040fe20000041894 */
[----:B------:R-:W-:Y:S01]  /*b740*/  MOV R45, R169 ;  /* 0x000000a9002d7202 */ /* 0x000fe20000000f00 */
[----:B------:R-:W-:Y:S01]  /*b750*/  FMUL.FTZ R81, R81, R2 ;  /* 0x0000000251517220 */ /* 0x000fe20000410000 */
[----:B------:R-:W-:Y:S01]  /*b760*/  MOV R46, R170 ;  /* 0x000000aa002e7202 */ /* 0x000fe20000000f00 */
[-C--:B------:R-:W-:Y:S01]  /*b770*/  FMUL.FTZ R78, R78, R0.reuse ;  /* 0x000000004e4e7220 */ /* 0x080fe20000410000 */
[----:B------:R-:W-:Y:S01]  /*b780*/  FMUL.FTZ R79, R79, R0 ;  /* 0x000000004f4f7220 */ /* 0x000fe20000410000 */
[C---:B------:R-:W-:Y:S01]  /*b790*/  HMMA.16816.F32.BF16 R248, R4.reuse, R26, R160 ;  /* 0x0000001a04f8723c */ /* 0x040fe200000418a0 */
[----:B------:R-:W-:Y:S01]  /*b7a0*/  MOV R24, R178 ;  /* 0x000000b200187202 */ /* 0x000fe20000000f00 */
[-C--:B------:R-:W-:Y:S01]  /*b7b0*/  FMUL.FTZ R82, R82, R0.reuse ;  /* 0x0000000052527220 */ /* 0x080fe20000410000 */
[----:B------:R-:W-:Y:S01]  /*b7c0*/  MOV R25, R179 ;  /* 0x000000b300197202 */ /* 0x000fe20000000f00 */
[----:B------:R-:W-:Y:S01]  /*b7d0*/  FMUL.FTZ R83, R83, R0 ;  /* 0x0000000053537220 */ /* 0x000fe20000410000 */
[-C--:B------:R-:W-:Y:S01]  /*b7e0*/  FMUL.FTZ R84, R84, R2.reuse ;  /* 0x0000000254547220 */ /* 0x080fe20000410000 */
[----:B------:R-:W-:Y:S01]  /*b7f0*/  FMUL.FTZ R85, R85, R2 ;  /* 0x0000000255557220 */ /* 0x000fe20000410000 */
[----:B------:R-:W-:Y:S01]  /*b800*/  MOV R26, R176 ;  /* 0x000000b0001a7202 */ /* 0x000fe20000000f00 */
[-C--:B------:R-:W-:Y:S01]  /*b810*/  FMUL.FTZ R88, R88, R2.reuse ;  /* 0x0000000258587220 */ /* 0x080fe20000410000 */
[----:B------:R-:W-:Y:S01]  /*b820*/  MOV R27, R177 ;  /* 0x000000b1001b7202 */ /* 0x000fe20000000f00 */
        /* <DEDUP_REMOVED lines=17> */
[----:B------:R-:W-:Y:S01]  /*b940*/  MOV R41, R134 ;  /* 0x0000008600297202 */ /* 0x000fe20000000f00 */
[-C--:B------:R-:W-:Y:S01]  /*b950*/  FMUL.FTZ R100, R100, R2.reuse ;  /* 0x0000000264647220 */ /* 0x080fe20000410000 */
[C---:B---3--:R-:W-:Y:S01]  /*b960*/  HMMA.16816.F32.BF16 R184, R4.reuse, R20, R52 ;  /* 0x0000001404b8723c */ /* 0x048fe20000041834 */
[----:B------:R-:W-:Y:S01]  /*b970*/  MOV R42, R133 ;  /* 0x00000085002a7202 */ /* 0x000fe20000000f00 */
[----:B------:R-:W-:Y:S01]  /*b980*/  FMUL.FTZ R101, R101, R2 ;  /* 0x0000000265657220 */ /* 0x000fe20000410000 */
[----:B------:R-:W-:Y:S01]  /*b990*/  MOV R43, R132 ;  /* 0x00000084002b7202 */ /* 0x000fe20000000f00 */
[----:B------:R-:W-:Y:S01]  /*b9a0*/  FMUL.FTZ R102, R102, R0 ;  /* 0x0000000066667220 */ /* 0x000fe20000410000 */
[----:B------:R-:W-:Y:S01]  /*b9b0*/  MOV R40, R3 ;  /* 0x0000000300287202 */ /* 0x000fe20000000f00 */
[--C-:B------:R-:W-:Y:S01]  /*b9c0*/  FFMA.FTZ R3, R234, UR15, -R9.reuse ;  /* 0x0000000fea037c23 */ /* 0x100fe20008010809 */
[----:B------:R-:W-:Y:S01]  /*b9d0*/  MOV R54, R182 ;  /* 0x000000b600367202 */ /* 0x000fe20000000f00 */
[----:B------:R-:W-:Y:S01]  /*b9e0*/  FMUL.FTZ R103, R103, R0 ;  /* 0x0000000067677220 */ /* 0x000fe20000410000 */
[----:B------:R-:W-:Y:S01]  /*b9f0*/  MOV R53, R183 ;  /* 0x000000b700357202 */ /* 0x000fe20000000f00 */
[----:B------:R-:W-:Y:S01]  /*ba00*/  FMUL.FTZ R104, R104, R2 ;  /* 0x0000000268687220 */ /* 0x000fe20000410000 */
[C---:B------:R-:W-:Y:S01]  /*ba10*/  HMMA.16816.F32.BF16 R180, R4.reuse, R22, R56 ;  /* 0x0000001604b4723c */ /* 0x040fe20000041838 */
[----:B------:R-:W2:Y:S01]  /*ba20*/  LDSM.16.MT88.4 R20, [R202+0x1c000] ;  /* 0x01c00000ca14783b */ /* 0x000ea20000004200 */
[----:B------:R-:W-:Y:S01]  /*ba30*/  MOV R55, R172 ;  /* 0x000000ac00377202 */ /* 0x000fe20000000f00 */
[----:B------:R-:W-:Y:S01]  /*ba40*/  FMUL.FTZ R105, R105, R2 ;  /* 0x0000000269697220 */ /* 0x000fe20000410000 */
[----:B------:R-:W-:Y:S01]  /*ba50*/  MOV R52, R135 ;  /* 0x0000008700347202 */ /* 0x000fe20000000f00 */
[-C--:B------:R-:W-:Y:S01]  /*ba60*/  FMUL.FTZ R106, R106, R0.reuse ;  /* 0x000000006a6a7220 */ /* 0x080fe20000410000 */
[----:B------:R-:W-:Y:S01]  /*ba70*/  FMUL.FTZ R107, R107, R0 ;  /* 0x000000006b6b7220 */ /* 0x000fe20000410000 */
[----:B------:R-:W-:Y:S01]  /*ba80*/  MOV R59, R174 ;  /* 0x000000ae003b7202 */ /* 0x000fe20000000f00 */
[-C--:B------:R-:W-:Y:S01]  /*ba90*/  FMUL.FTZ R108, R108, R2.reuse ;  /* 0x000000026c6c7220 */ /* 0x080fe20000410000 */
[----:B------:R-:W-:Y:S01]  /*baa0*/  MOV R58, R175 ;  /* 0x000000af003a7202 */ /* 0x000fe20000000f00 */
[----:B------:R-:W-:Y:S01]  /*bab0*/  FMUL.FTZ R109, R109, R2 ;  /* 0x000000026d6d7220 */ /* 0x000fe20000410000 */
[C---:B------:R-:W-:Y:S01]  /*bac0*/  HMMA.16816.F32.BF16 R172, R4.reuse, R18, R64 ;  /* 0x0000001204ac723c */ /* 0x040fe20000041840 */
[----:B------:R-:W3:Y:S01]  /*bad0*/  LDSM.16.MT88.4 R16, [R204+0x1c000] ;  /* 0x01c00000cc10783b */ /* 0x000ee20000004200 */
        /* <DEDUP_REMOVED lines=15> */
[----:B------:R-:W-:Y:S01]  /*bbd0*/  MOV R47, R10 ;  /* 0x0000000a002f7202 */ /* 0x000fe20000000f00 */
[----:B------:R-:W-:Y:S01]  /*bbe0*/  FFMA.FTZ R10, R235, UR15, -R9 ;  /* 0x0000000feb0a7c23 */ /* 0x000fe20008010809 */
[C---:B------:R-:W-:Y:S01]  /*bbf0*/  HMMA.16816.F32.BF16 R96, R4.reuse, R14, R96 ;  /* 0x0000000e0460723c */ /* 0x040fe20000041860 */
[----:B------:R-:W1:Y:S01]  /*bc00*/  LDSM.16.MT88.4 R12, [R204+0x1e000] ;  /* 0x01e00000cc0c783b */ /* 0x000e620000004200 */
[----:B------:R-:W-:Y:S01]  /*bc10*/  MOV R62, R52 ;  /* 0x00000034003e7202 */ /* 0x000fe20000000f00 */
        /* <DEDUP_REMOVED lines=8> */
[C---:B--2---:R-:W-:Y:S01]  /*bca0*/  HMMA.16816.F32.BF16 R160, R4.reuse, R20, R76 ;  /* 0x0000001404a0723c */ /* 0x044fe2000004184c */
[----:B------:R-:W-:Y:S01]  /*bcb0*/  MOV R51, R30 ;  /* 0x0000001e00337202 */ /* 0x000fe20000000f00 */
[-C--:B------:R-:W-:Y:S01]  /*bcc0*/  FMUL.FTZ R128, R128, R2.reuse ;  /* 0x0000000280807220 */ /* 0x080fe20000410000 */
[----:B------:R-:W-:Y:S01]  /*bcd0*/  FMUL.FTZ R129, R129, R2 ;  /* 0x0000000281817220 */ /* 0x000fe20000410000 */
[-C--:B------:R-:W-:Y:S01]  /*bce0*/  FMUL.FTZ R130, R130, R0.reuse ;  /* 0x0000000082827220 */ /* 0x080fe20000410000 */
[----:B------:R-:W-:Y:S01]  /*bcf0*/  FMUL.FTZ R131, R131, R0 ;  /* 0x0000000083837220 */ /* 0x000fe20000410000 */
[----:B------:R-:W-:Y:S01]  /*bd00*/  HMMA.16816.F32.BF16 R152, R4, R22, R80 ;  /* 0x000000160498723c */ /* 0x000fe20000041850 */
[----:B------:R-:W2:Y:S01]  /*bd10*/  LDSM.16.MT88.4 R20, [R201+0x1e000] ;  /* 0x01e00000c914783b */ /* 0x000ea20000004200 */
[----:B------:R4:W-:Y:S01]  /*bd20*/  MUFU.EX2 R81, R3 ;  /* 0x0000000300517308 */ /* 0x0009e20000000800 */
[----:B------:R-:W-:-:S02]  /*bd30*/  MOV R60, R58 ;  /* 0x0000003a003c7202 */ /* 0x000fc40000000f00 */
[----:B------:R-:W-:Y:S01]  /*bd40*/  MOV R61, R59 ;  /* 0x0000003b003d7202 */ /* 0x000fe20000000f00 */
[C---:B---3--:R-:W-:Y:S01]  /*bd50*/  HMMA.16816.F32.BF16 R144, R4.reuse, R16, R84 ;  /* 0x000000100490723c */ /* 0x048fe20000041854 */
[----:B------:R-:W-:Y:S02]  /*bd60*/  MOV R57, R55 ;  /* 0x0000003700397202 */ /* 0x000fe40000000f00 */
[----:B------:R-:W-:Y:S01]  /*bd70*/  MOV R58, R48 ;  /* 0x00000030003a7202 */ /* 0x000fe20000000f00 */
[----:B------:R-:W-:Y:S01]  /*bd80*/  MUFU.EX2 R83, R10 ;  /* 0x0000000a00537308 */ /* 0x000fe20000000800 */
[----:B------:R-:W-:Y:S01]  /*bd90*/  MOV R59, R49 ;  /* 0x00000031003b7202 */ /* 0x000fe20000000f00 */
[----:B------:R-:W-:Y:S01]  /*bda0*/  HMMA.16816.F32.BF16 R132, R4, R18, R88 ;  /* 0x000000120484723c */ /* 0x000fe20000041858 */
[----:B------:R-:W3:Y:S01]  /*bdb0*/  LDSM.16.MT88.4 R16, [R202+0x1e000] ;  /* 0x01e00000ca10783b */ /* 0x000ee20000004200 */
[----:B------:R-:W-:Y:S02]  /*bdc0*/  MOV R55, R37 ;  /* 0x0000002500377202 */ /* 0x000fe40000000f00 */
[----:B------:R-:W-:-:S02]  /*bdd0*/  MOV R48, R38 ;  /* 0x0000002600307202 */ /* 0x000fc40000000f00 */
[----:B------:R-:W-:Y:S01]  /*bde0*/  MOV R49, R39 ;  /* 0x0000002700317202 */ /* 0x000fe20000000f00 */
[----:B----4-:R-:W-:Y:S01]  /*bdf0*/  FFMA.FTZ R3, R28, UR15, -R9 ;  /* 0x0000000f1c037c23 */ /* 0x010fe20008010809 */
[----:B------:R-:W-:Y:S01]  /*be00*/  MOV R90, R26 ;  /* 0x0000001a005a7202 */ /* 0x000fe20000000f00 */
[----:B------:R-:W-:Y:S01]  /*be10*/  IMAD.MOV.U32 R88, RZ, RZ, R24 ;  /* 0x000000ffff587224 */ /* 0x000fe200078e0018 */
[----:B------:R-:W-:Y:S01]  /*be20*/  MOV R95, R27 ;  /* 0x0000001b005f7202 */ /* 0x000fe20000000f00 */
[----:B------:R4:W-:Y:S01]  /*be30*/  MUFU.EX2 R72, R3 ;  /* 0x0000000300487308 */ /* 0x0009e20000000800 */
[----:B-1----:R-:W-:Y:S01]  /*be40*/  HMMA.16816.F32.BF16 R116, R4, R12, R116 ;  /* 0x0000000c0474723c */ /* 0x002fe20000041874 */
[----:B------:R-:W-:Y:S02]  /*be50*/  MOV R89, R25 ;  /* 0x0000001900597202 */ /* 0x000fe40000000f00 */
[----:B------:R-:W-:Y:S01]  /*be60*/  LDSM.16.MT88.4 R24, [R203+0x18800] ;  /* 0x01880000cb18783b */ /* 0x000fe20000004200 */
[----:B------:R-:W-:-:S02]  /*be70*/  MOV R91, R44 ;  /* 0x0000002c005b7202 */ /* 0x000fc40000000f00 */
[C---:B------:R-:W-:Y:S01]  /*be80*/  HMMA.16816.F32.BF16 R120, R4.reuse, R14, R120 ;  /* 0x0000000e0478723c */ /* 0x040fe20000041878 */
[----:B------:R-:W-:Y:S01]  /*be90*/  LDSM.16.MT88.4 R12, [R202+0x18800] ;  /* 0x01880000ca0c783b */ /* 0x000fe20000004200 */
[----:B------:R-:W-:Y:S02]  /*bea0*/  MOV R77, R45 ;  /* 0x0000002d004d7202 */ /* 0x000fe40000000f00 */
[----:B------:R-:W-:Y:S02]  /*beb0*/  MOV R78, R46 ;  /* 0x0000002e004e7202 */ /* 0x000fe40000000f00 */
[----:B------:R-:W-:Y:S02]  /*bec0*/  MOV R79, R47 ;  /* 0x0000002f004f7202 */ /* 0x000fe40000000f00 */
[----:B------:R-:W-:Y:S01]  /*bed0*/  MOV R68, R48 ;  /* 0x0000003000447202 */ /* 0x000fe20000000f00 */
[----:B----4-:R-:W-:Y:S01]  /*bee0*/  FFMA.FTZ R3, R29, UR15, -R9 ;  /* 0x0000000f1d037c23 */ /* 0x010fe20008010809 */
[----:B--2---:R-:W-:Y:S01]  /*bef0*/  HMMA.16816.F32.BF16 R100, R4, R20, R100 ;  /* 0x000000140464723c */ /* 0x004fe20000041864 */
[----:B------:R-:W-:Y:S01]  /*bf00*/  LDSM.16.MT88.4 R28, [R204+0x18800] ;  /* 0x01880000cc1c783b */ /* 0x000fe20000004200 */
[----:B------:R-:W-:Y:S01]  /*bf10*/  MOV R69, R49 ;  /* 0x0000003100457202 */ /* 0x000fe20000000f00 */
[----:B------:R1:W2:Y:S01]  /*bf20*/  MUFU.EX2 R56, R3 ;  /* 0x0000000300387308 */ /* 0x0002a20000000800 */
[----:B------:R-:W-:-:S02]  /*bf30*/  MOV R70, R50 ;  /* 0x0000003200467202 */ /* 0x000fc40000000f00 */
[C---:B------:R-:W-:Y:S01]  /*bf40*/  HMMA.16816.F32.BF16 R104, R4.reuse, R22, R104 ;  /* 0x000000160468723c */ /* 0x040fe20000041868 */
[----:B------:R-:W4:Y:S01]  /*bf50*/  LDSM.16.MT88.4 R20, [R203+0x1e000] ;  /* 0x01e00000cb14783b */ /* 0x000f220000004200 */
[----:B------:R-:W-:Y:S02]  /*bf60*/  MOV R71, R51 ;  /* 0x0000003300477202 */ /* 0x000fe40000000f00 */
[----:B------:R-:W-:Y:S02]  /*bf70*/  MOV R85, R57 ;  /* 0x0000003900557202 */ /* 0x000fe40000000f00 */
[C---:B---3--:R-:W-:Y:S01]  /*bf80*/  HMMA.16816.F32.BF16 R108, R4.reuse, R16, R108 ;  /* 0x00000010046c723c */ /* 0x048fe2000004186c */
[----:B------:R-:W-:Y:S02]  /*bf90*/  MOV R57, R58 ;  /* 0x0000003a00397202 */ /* 0x000fe40000000f00 */
[----:B------:R-:W-:Y:S02]  /*bfa0*/  MOV R58, R59 ;  /* 0x0000003b003a7202 */ /* 0x000fe40000000f00 */
[----:B------:R-:W-:Y:S01]  /*bfb0*/  MOV R59, R52 ;  /* 0x00000034003b7202 */ /* 0x000fe20000000f00 */
[----:B------:R-:W-:Y:S01]  /*bfc0*/  HMMA.16816.F32.BF16 R112, R4, R18, R112 ;  /* 0x000000120470723c */ /* 0x000fe20000041870 */
[----:B------:R-:W3:Y:S01]  /*bfd0*/  LDSM.16.MT88.4 R16, [R201+0x18800] ;  /* 0x01880000c910783b */ /* 0x000ee20000004200 */
[----:B-1----:R-:W-:Y:S01]  /*bfe0*/  FFMA.FTZ R3, R243, UR15, -R8 ;  /* 0x0000000ff3037c23 */ /* 0x002fe20008010808 */
[----:B------:R-:W-:-:S02]  /*bff0*/  MOV R74, R60 ;  /* 0x0000003c004a7202 */ /* 0x000fc40000000f00 */
[----:B------:R-:W-:Y:S01]  /*c000*/  MOV R73, R61 ;  /* 0x0000003d00497202 */ /* 0x000fe20000000f00 */
[----:B------:R1:W-:Y:S01]  /*c010*/  MUFU.EX2 R82, R3 ;  /* 0x0000000300527308 */ /* 0x0003e20000000800 */
[----:B------:R-:W-:Y:S02]  /*c020*/  MOV R80, R62 ;  /* 0x0000003e00507202 */ /* 0x000fe40000000f00 */
[----:B------:R-:W-:Y:S02]  /*c030*/  MOV R87, R63 ;  /* 0x0000003f00577202 */ /* 0x000fe40000000f00 */
[----:B------:R-:W-:Y:S02]  /*c040*/  MOV R76, R55 ;  /* 0x00000037004c7202 */ /* 0x000fe40000000f00 */
[----:B------:R-:W-:Y:S02]  /*c050*/  MOV R75, R58 ;  /* 0x0000003a004b7202 */ /* 0x000fe40000000f00 */
[----:B------:R-:W-:-:S02]  /*c060*/  MOV R234, R59 ;  /* 0x0000003b00ea7202 */ /* 0x000fc40000000f00 */
[----:B------:R-:W-:Y:S02]  /*c070*/  MOV R84, R53 ;  /* 0x0000003500547202 */ /* 0x000fe40000000f00 */
[----:B------:R-:W-:Y:S02]  /*c080*/  MOV R10, R69 ;  /* 0x00000045000a7202 */ /* 0x000fe40000000f00 */
[----:B------:R-:W-:Y:S01]  /*c090*/  MOV R235, R89 ;  /* 0x0000005900eb7202 */ /* 0x000fe20000000f00 */
[----:B-1----:R-:W-:-:S04]  /*c0a0*/  FFMA.FTZ R3, R241, UR15, -R8 ;  /* 0x0000000ff1037c23 */ /* 0x002fc80008010808 */
[----:B------:R1:W5:Y:S01]  /*c0b0*/  MUFU.EX2 R243, R3 ;  /* 0x0000000300f37308 */ /* 0x0003620000000800 */
[----:B----4-:R-:W-:Y:S01]  /*c0c0*/  HMMA.16816.F32.BF16 R124, R4, R20, R124 ;  /* 0x00000014047c723c */ /* 0x010fe2000004187c */
[----:B-1----:R-:W-:Y:S01]  /*c0d0*/  FFMA.FTZ R3, R242, UR15, -R8 ;  /* 0x0000000ff2037c23 */ /* 0x002fe20008010808 */
[----:B--2---:R-:W-:Y:S02]  /*c0e0*/  MOV R242, R56 ;  /* 0x0000003800f27202 */ /* 0x004fe40000000f00 */
[----:B------:R-:W-:-:S03]  /*c0f0*/  MOV R56, R54 ;  /* 0x0000003600387202 */ /* 0x000fc60000000f00 */
[----:B------:R1:W-:Y:S01]  /*c100*/  MUFU.EX2 R241, R3 ;  /* 0x0000000300f17308 */ /* 0x0003e20000000800 */
[----:B------:R-:W-:Y:S02]  /*c110*/  MOV R54, R36 ;  /* 0x0000002400367202 */ /* 0x000fe40000000f00 */
[----:B------:R-:W-:Y:S01]  /*c120*/  HMMA.16816.F32.BF16 R36, R4, R22, R128 ;  /* 0x000000160424723c */ /* 0x000fe20000041880 */
[----:B------:R-:W2:Y:S01]  /*c130*/  LDSM.16.MT88.4 R20, [R201+0x1a800] ;  /* 0x01a80000c914783b */ /* 0x000ea20000004200 */
[----:B------:R-:W-:Y:S02]  /*c140*/  MOV R86, R56 ;  /* 0x0000003800567202 */ /* 0x000fe40000000f00 */
[----:B------:R-:W-:-:S03]  /*c150*/  MOV R94, R54 ;  /* 0x00000036005e7202 */ /* 0x000fc60000000f00 */
[----:B------:R-:W-:Y:S02]  /*c160*/  F2FP.BF16.F32.PACK_AB R4, R83, R81 ;  /* 0x000000515304723e */ /* 0x000fe400000010ff */
[----:B-----5:R-:W-:Y:S02]  /*c170*/  F2FP.BF16.F32.PACK_AB R5, R243, R82 ;  /* 0x00000052f305723e */ /* 0x020fe400000010ff */
[----:B------:R-:W-:Y:S01]  /*c180*/  F2FP.BF16.F32.PACK_AB R6, R242, R72 ;  /* 0x00000048f206723e */ /* 0x000fe200000010ff */
[----:B-1----:R-:W-:-:S04]  /*c190*/  FFMA.FTZ R3, R240, UR15, -R8 ;  /* 0x0000000ff0037c23 */ /* 0x002fc80008010808 */
[----:B------:R-:W1:Y:S02]  /*c1a0*/  MUFU.EX2 R240, R3 ;  /* 0x0000000300f07308 */ /* 0x000e640000000800 */
[----:B-1----:R-:W-:Y:S02]  /*c1b0*/  F2FP.BF16.F32.PACK_AB R7, R240, R241 ;  /* 0x000000f1f007723e */ /* 0x002fe400000010ff */
[----:B------:R-:W-:-:S05]  /*c1c0*/  MOV R3, R88 ;  /* 0x0000005800037202 */ /* 0x000fca0000000f00 */
[----:B---3--:R-:W-:Y:S01]  /*c1d0*/  HMMA.16816.F32.BF16 R136, R4, R16, R136 ;  /* 0x000000100488723c */ /* 0x008fe20000041888 */
[----:B------:R-:W-:-:S05]  /*c1e0*/  FFMA.FTZ R3, R3, UR15, -R9 ;  /* 0x0000000f03037c23 */ /* 0x000fca0008010809 */
[C---:B------:R-:W-:Y:S01]  /*c1f0*/  HMMA.16816.F32.BF16 R40, R4.reuse, R18, R40 ;  /* 0x000000120428723c */ /* 0x040fe20000041828 */
[----:B------:R-:W1:Y:S05]  /*c200*/  LDSM.16.MT88.4 R16, [R202+0x1a800] ;  /* 0x01a80000ca10783b */ /* 0x000e6a0000004200 */
[C---:B------:R-:W-:Y:S06]  /*c210*/  HMMA.16816.F32.BF16 R140, R4.reuse, R12, R140 ;  /* 0x0000000c048c723c */ /* 0x040fec000004188c */
[C---:B------:R-:W-:Y:S01]  /*c220*/  HMMA.16816.F32.BF16 R44, R4.reuse, R14, R32 ;  /* 0x0000000e042c723c */ /* 0x040fe20000041820 */
[----:B------:R-:W-:Y:S04]  /*c230*/  LDSM.16.MT88.4 R12, [R204+0x1a800] ;  /* 0x01a80000cc0c783b */ /* 0x000fe80000004200 */
[----:B------:R-:W3:Y:S01]  /*c240*/  LDSM.16.MT88.4 R32, [R201+0x1c800] ;  /* 0x01c80000c920783b */ /* 0x000ee20000004200 */
[C---:B------:R-:W-:Y:S06]  /*c250*/  HMMA.16816.F32.BF16 R148, R4.reuse, R28, R148 ;  /* 0x0000001c0494723c */ /* 0x040fec0000041894 */
[C---:B------:R-:W-:Y:S01]  /*c260*/  HMMA.16816.F32.BF16 R48, R4.reuse, R30, R248 ;  /* 0x0000001e0430723c */ /* 0x040fe200000418f8 */
[----:B------:R-:W4:Y:S05]  /*c270*/  LDSM.16.MT88.4 R28, [R203+0x1a800] ;  /* 0x01a80000cb1c783b */ /* 0x000f2a0000004200 */
[----:B--2---:R-:W-:Y:S01]  /*c280*/  HMMA.16816.F32.BF16 R60, R4, R20, R236 ;  /* 0x00000014043c723c */ /* 0x004fe200000418ec */
[----:B------:R-:W-:-:S02]  /*c290*/  MOV R251, R85 ;  /* 0x0000005500fb7202 */ /* 0x000fc40000000f00 */
[----:B------:R-:W-:Y:S02]  /*c2a0*/  MOV R249, R72 ;  /* 0x0000004800f97202 */ /* 0x000fe40000000f00 */
[----:B------:R-:W-:Y:S01]  /*c2b0*/  MOV R250, R80 ;  /* 0x0000005000fa7202 */ /* 0x000fe20000000f00 */
[C---:B------:R-:W-:Y:S01]  /*c2c0*/  HMMA.16816.F32.BF16 R52, R4.reuse, R26, R244 ;  /* 0x0000001a0434723c */ /* 0x040fe200000418f4 */
[----:B------:R-:W-:Y:S02]  /*c2d0*/  MOV R236, R57 ;  /* 0x0000003900ec7202 */ /* 0x000fe40000000f00 */
[----:B------:R-:W-:Y:S02]  /*c2e0*/  MOV R238, R70 ;  /* 0x0000004600ee7202 */ /* 0x000fe40000000f00 */
[----:B------:R-:W-:Y:S01]  /*c2f0*/  MOV R239, R71 ;  /* 0x0000004700ef7202 */ /* 0x000fe20000000f00 */
[----:B------:R-:W-:Y:S01]  /*c300*/  HMMA.16816.F32.BF16 R56, R4, R22, R196 ;  /* 0x000000160438723c */ /* 0x000fe200000418c4 */
[----:B------:R-:W-:Y:S01]  /*c310*/  MOV R244, R79 ;  /* 0x0000004f00f47202 */ /* 0x000fe20000000f00 */
[----:B------:R-:W-:Y:S01]  /*c320*/  LDSM.16.MT88.4 R20, [R203+0x1c800] ;  /* 0x01c80000cb14783b */ /* 0x000fe20000004200 */
[----:B------:R-:W-:-:S02]  /*c330*/  MOV R237, R90 ;  /* 0x0000005a00ed7202 */ /* 0x000fc40000000f00 */
[----:B------:R-:W-:Y:S01]  /*c340*/  MOV R245, R84 ;  /* 0x0000005400f57202 */ /* 0x000fe20000000f00 */
[C---:B------:R-:W-:Y:S01]  /*c350*/  HMMA.16816.F32.BF16 R156, R4.reuse, R24, R156 ;  /* 0x00000018049c723c */ /* 0x040fe2000004189c */
[----:B------:R-:W-:Y:S01]  /*c360*/  MOV R196, R68 ;  /* 0x0000004400c47202 */ /* 0x000fe20000000f00 */
[----:B------:R-:W2:Y:S01]  /*c370*/  LDSM.16.MT88.4 R24, [R202+0x1e800] ;  /* 0x01e80000ca18783b */ /* 0x000ea20000004200 */
[----:B------:R-:W-:Y:S02]  /*c380*/  MOV R197, R76 ;  /* 0x0000004c00c57202 */ /* 0x000fe40000000f00 */
[----:B------:R-:W-:Y:S01]  /*c390*/  MOV R199, R94 ;  /* 0x0000005e00c77202 */ /* 0x000fe20000000f00 */
[----:B-1----:R-:W-:Y:S01]  /*c3a0*/  HMMA.16816.F32.BF16 R68, R4, R16, R192 ;  /* 0x000000100444723c */ /* 0x002fe200000418c0 */
[----:B------:R-:W-:Y:S02]  /*c3b0*/  MOV R198, R237 ;  /* 0x000000ed00c67202 */ /* 0x000fe40000000f00 */
[----:B------:R1:W-:Y:S01]  /*c3c0*/  MUFU.EX2 R237, R3 ;  /* 0x0000000300ed7308 */ /* 0x0003e20000000800 */
[----:B------:R-:W-:-:S02]  /*c3d0*/  MOV R246, R81 ;  /* 0x0000005100f67202 */ /* 0x000fc40000000f00 */
[----:B------:R-:W-:Y:S01]  /*c3e0*/  MOV R247, R82 ;  /* 0x0000005200f77202 */ /* 0x000fe20000000f00 */
[C---:B---3--:R-:W-:Y:S01]  /*c3f0*/  HMMA.16816.F32.BF16 R128, R4.reuse, R34, R168 ;  /* 0x000000220480723c */ /* 0x048fe200000418a8 */
[----:B------:R-:W-:Y:S02]  /*c400*/  MOV R192, R77 ;  /* 0x0000004d00c07202 */ /* 0x000fe40000000f00 */
[----:B------:R-:W-:Y:S02]  /*c410*/  MOV R195, R78 ;  /* 0x0000004e00c37202 */ /* 0x000fe40000000f00 */
[----:B------:R-:W-:Y:S01]  /*c420*/  MOV R194, R91 ;  /* 0x0000005b00c27202 */ /* 0x000fe20000000f00 */
[----:B------:R-:W-:Y:S01]  /*c430*/  HMMA.16816.F32.BF16 R76, R4, R18, R188 ;  /* 0x00000012044c723c */ /* 0x000fe200000418bc */
[----:B------:R-:W3:Y:S01]  /*c440*/  LDSM.16.MT88.4 R16, [R202+0x1c800] ;  /* 0x01c80000ca10783b */ /* 0x000ee20000004200 */
[----:B------:R-:W-:Y:S02]  /*c450*/  MOV R193, R73 ;  /* 0x0000004900c17202 */ /* 0x000fe40000000f00 */
[----:B------:R-:W-:-:S02]  /*c460*/  MOV R248, R83 ;  /* 0x0000005300f87202 */ /* 0x000fc40000000f00 */
[C---:B------:R-:W-:Y:S01]  /*c470*/  HMMA.16816.F32.BF16 R88, R4.reuse, R14, R180 ;  /* 0x0000000e0458723c */ /* 0x040fe200000418b4 */
[----:B------:R-:W-:Y:S02]  /*c480*/  MOV R188, R86 ;  /* 0x0000005600bc7202 */ /* 0x000fe40000000f00 */
[----:B------:R-:W-:Y:S02]  /*c490*/  MOV R189, R87 ;  /* 0x0000005700bd7202 */ /* 0x000fe40000000f00 */
[----:B------:R-:W-:Y:S01]  /*c4a0*/  MOV R191, R95 ;  /* 0x0000005f00bf7202 */ /* 0x000fe20000000f00 */
[----:B------:R-:W-:Y:S01]  /*c4b0*/  HMMA.16816.F32.BF16 R84, R4, R12, R184 ;  /* 0x0000000c0454723c */ /* 0x000fe200000418b8 */
[----:B------:R-:W5:Y:S01]  /*c4c0*/  LDSM.16.MT88.4 R12, [R204+0x1c800] ;  /* 0x01c80000cc0c783b */ /* 0x000f620000004200 */
[----:B------:R-:W-:Y:S02]  /*c4d0*/  MOV R190, R74 ;  /* 0x0000004a00be7202 */ /* 0x000fe40000000f00 */
[----:B------:R-:W-:-:S02]  /*c4e0*/  MOV R183, R188 ;  /* 0x000000bc00b77202 */ /* 0x000fc40000000f00 */
[C---:B----4-:R-:W-:Y:S01]  /*c4f0*/  HMMA.16816.F32.BF16 R92, R4.reuse, R28, R176 ;  /* 0x0000001c045c723c */ /* 0x050fe200000418b0 */
[----:B------:R-:W-:Y:S02]  /*c500*/  MOV R187, R75 ;  /* 0x0000004b00bb7202 */ /* 0x000fe40000000f00 */
[----:B------:R-:W-:Y:S02]  /*c510*/  MOV R184, R189 ;  /* 0x000000bd00b87202 */ /* 0x000fe40000000f00 */
[----:B------:R-:W-:Y:S01]  /*c520*/  MOV R185, R190 ;  /* 0x000000be00b97202 */ /* 0x000fe20000000f00 */
[----:B------:R-:W-:Y:S01]  /*c530*/  HMMA.16816.F32.BF16 R72, R4, R30, R172 ;  /* 0x0000001e0448723c */ /* 0x000fe200000418ac */
[----:B------:R-:W4:Y:S01]  /*c540*/  LDSM.16.MT88.4 R28, [R201+0x1e800] ;  /* 0x01e80000c91c783b */ /* 0x000f220000004200 */
[----:B-1----:R-:W-:Y:S01]  /*c550*/  FFMA.FTZ R3, R187, UR15, -R9 ;  /* 0x0000000fbb037c23 */ /* 0x002fe20008010809 */
[----:B------:R-:W-:Y:S01]  /*c560*/  IMAD.MOV.U32 R187, RZ, RZ, R192 ;  /* 0x000000ffffbb7224 */ /* 0x000fe200078e00c0 */
[----:B------:R-:W-:-:S02]  /*c570*/  MOV R192, R196 ;  /* 0x000000c400c07202 */ /* 0x000fc40000000f00 */
[----:B------:R-:W-:Y:S01]  /*c580*/  MOV R196, R197 ;  /* 0x000000c500c47202 */ /* 0x000fe20000000f00 */
[C---:B------:R-:W-:Y:S01]  /*c590*/  HMMA.16816.F32.BF16 R80, R4.reuse, R32, R164 ;  /* 0x000000200450723c */ /* 0x040fe200000418a4 */
[----:B------:R-:W-:Y:S01]  /*c5a0*/  MOV R197, R199 ;  /* 0x000000c700c57202 */ /* 0x000fe20000000f00 */
[----:B------:R-:W1:Y:S01]  /*c5b0*/  LDSM.16.MT88.4 R32, [R204+0x1e800] ;  /* 0x01e80000cc20783b */ /* 0x000e620000004200 */
[----:B------:R-:W-:Y:S02]  /*c5c0*/  MOV R199, R236 ;  /* 0x000000ec00c77202 */ /* 0x000fe40000000f00 */
[----:B------:R5:W1:Y:S01]  /*c5d0*/  MUFU.EX2 R236, R3 ;  /* 0x0000000300ec7308 */ /* 0x000a620000000800 */
[----:B------:R-:W-:Y:S01]  /*c5e0*/  MOV R186, R191 ;  /* 0x000000bf00ba7202 */ /* 0x000fe20000000f00 */
[C---:B--2---:R-:W-:Y:S06]  /*c5f0*/  HMMA.16816.F32.BF16 R176, R4.reuse, R24, R108 ;  /* 0x0000001804b0723c */ /* 0x044fec000004186c */
[C---:B---3--:R-:W-:Y:S06]  /*c600*/  HMMA.16816.F32.BF16 R172, R4.reuse, R16, R160 ;  /* 0x0000001004ac723c */ /* 0x048fec00000418a0 */
[----:B------:R-:W-:Y:S01]  /*c610*/  HMMA.16816.F32.BF16 R152, R4, R18, R152 ;  /* 0x000000120498723c */ /* 0x000fe20000041898 */
[----:B------:R-:W-:Y:S01]  /*c620*/  LDSM.16.MT88.4 R16, [R201+0x19000] ;  /* 0x01900000c910783b */ /* 0x000fe20000004200 */
[----:B-----5:R-:W-:Y:S01]  /*c630*/  FFMA.FTZ R3, R198, UR15, -R9 ;  /* 0x0000000fc6037c23 */ /* 0x020fe20008010809 */
[----:B------:R-:W-:-:S03]  /*c640*/  MOV R198, R235 ;  /* 0x000000eb00c67202 */ /* 0x000fc60000000f00 */
[C---:B------:R-:W-:Y:S01]  /*c650*/  HMMA.16816.F32.BF16 R144, R4.reuse, R12, R144 ;  /* 0x0000000c0490723c */ /* 0x040fe20000041890 */
[----:B------:R2:W-:Y:S05]  /*c660*/  MUFU.EX2 R235, R3 ;  /* 0x0000000300eb7308 */ /* 0x0005ea0000000800 */
[C---:B------:R-:W-:Y:S01]  /*c670*/  HMMA.16816.F32.BF16 R132, R4.reuse, R14, R132 ;  /* 0x0000000e0484723c */ /* 0x040fe20000041884 */
[----:B------:R-:W3:Y:S05]  /*c680*/  LDSM.16.MT88.4 R12, [R203+0x1e800] ;  /* 0x01e80000cb0c783b */ /* 0x000eea0000004200 */
[----:B----4-:R-:W-:Y:S01]  /*c690*/  HMMA.16816.F32.BF16 R188, R4, R28, R100 ;  /* 0x0000001c04bc723c */ /* 0x010fe20000041864 */
[----:B--2---:R-:W-:Y:S01]  /*c6a0*/  FFMA.FTZ R3, R183, UR15, -R9 ;  /* 0x0000000fb7037c23 */ /* 0x004fe20008010809 */
[----:B------:R-:W-:-:S04]  /*c6b0*/  MOV R183, R184 ;  /* 0x000000b800b77202 */ /* 0x000fc80000000f00 */
[C---:B------:R-:W-:Y:S01]  /*c6c0*/  HMMA.16816.F32.BF16 R164, R4.reuse, R26, R112 ;  /* 0x0000001a04a4723c */ /* 0x040fe20000041870 */
[----:B------:R-:W-:Y:S01]  /*c6d0*/  MOV R184, R185 ;  /* 0x000000b900b87202 */ /* 0x000fe20000000f00 */
[----:B------:R-:W2:Y:S01]  /*c6e0*/  LDSM.16.MT88.4 R24, [R203+0x19000] ;  /* 0x01900000cb18783b */ /* 0x000ea20000004200 */
        /* <DEDUP_REMOVED lines=9> */
[----:B------:R4:W-:Y:S01]  /*c780*/  MUFU.EX2 R234, R3 ;  /* 0x0000000300ea7308 */ /* 0x0009e20000000800 */
[----:B------:R-:W-:-:S02]  /*c790*/  MOV R102, R192 ;  /* 0x000000c000667202 */ /* 0x000fc40000000f00 */
[----:B------:R-:W-:Y:S01]  /*c7a0*/  MOV R103, R197 ;  /* 0x000000c500677202 */ /* 0x000fe20000000f00 */
[C---:B------:R-:W-:Y:S01]  /*c7b0*/  HMMA.16816.F32.BF16 R160, R4.reuse, R30, R104 ;  /* 0x0000001e04a0723c */ /* 0x040fe20000041868 */
[----:B------:R-:W-:Y:S01]  /*c7c0*/  MOV R192, R196 ;  /* 0x000000c400c07202 */ /* 0x000fe20000000f00 */
[----:B------:R-:W-:Y:S01]  /*c7d0*/  LDSM.16.MT88.4 R28, [R202+0x19000] ;  /* 0x01900000ca1c783b */ /* 0x000fe20000004200 */
[----:B------:R-:W-:Y:S02]  /*c7e0*/  MOV R99, R184 ;  /* 0x000000b800637202 */ /* 0x000fe40000000f00 */
[----:B------:R-:W-:Y:S01]  /*c7f0*/  MOV R98, R185 ;  /* 0x000000b900627202 */ /* 0x000fe20000000f00 */
[----:B-1----:R-:W-:Y:S01]  /*c800*/  HMMA.16816.F32.BF16 R120, R4, R34, R120 ;  /* 0x000000220478723c */ /* 0x002fe20000041878 */
[----:B------:R-:W-:Y:S02]  /*c810*/  MOV R97, R186 ;  /* 0x000000ba00617202 */ /* 0x000fe40000000f00 */
[----:B------:R-:W-:-:S03]  /*c820*/  MOV R96, R187 ;  /* 0x000000bb00607202 */ /* 0x000fc60000000f00 */
[----:B---3--:R-:W-:Y:S01]  /*c830*/  HMMA.16816.F32.BF16 R124, R4, R12, R124 ;  /* 0x0000000c047c723c */ /* 0x008fe2000004187c */
[----:B----4-:R-:W-:-:S04]  /*c840*/  FFMA.FTZ R3, R199, UR15, -R8 ;  /* 0x0000000fc7037c23 */ /* 0x010fc80008010808 */
[----:B------:R1:W-:Y:S01]  /*c850*/  MUFU.EX2 R199, R3 ;  /* 0x0000000300c77308 */ /* 0x0003e20000000800 */
[----:B------:R-:W-:Y:S01]  /*c860*/  HMMA.16816.F32.BF16 R36, R4, R14, R36 ;  /* 0x0000000e0424723c */ /* 0x000fe20000041824 */
[----:B------:R-:W-:Y:S01]  /*c870*/  LDSM.16.MT88.4 R12, [R204+0x1b000] ;  /* 0x01b00000cc0c783b */ /* 0x000fe20000004200 */
[----:B-1----:R-:W-:-:S05]  /*c880*/  FFMA.FTZ R3, R198, UR15, -R8 ;  /* 0x0000000fc6037c23 */ /* 0x002fca0008010808 */
[----:B------:R1:W3:Y:S02]  /*c890*/  MUFU.EX2 R198, R3 ;  /* 0x0000000300c67308 */ /* 0x0002e40000000800 */
[----:B-1----:R-:W-:Y:S02]  /*c8a0*/  FFMA.FTZ R3, R183, UR15, -R8 ;  /* 0x0000000fb7037c23 */ /* 0x002fe40008010808 */
[----:B------:R-:W-:Y:S01]  /*c8b0*/  HMMA.16816.F32.BF16 R180, R4, R32, R116 ;  /* 0x0000002004b4723c */ /* 0x000fe20000041874 */
[----:B------:R-:W1:Y:S03]  /*c8c0*/  LDSM.16.MT88.4 R32, [R204+0x19000] ;  /* 0x01900000cc20783b */ /* 0x000e660000004200 */
[----:B------:R4:W-:Y:S03]  /*c8d0*/  MUFU.EX2 R197, R3 ;  /* 0x0000000300c57308 */ /* 0x0009e60000000800 */
[----:B------:R-:W-:-:S02]  /*c8e0*/  F2FP.BF16.F32.PACK_AB R4, R236, R237 ;  /* 0x000000edec04723e */ /* 0x000fc400000010ff */
[----:B---3--:R-:W-:Y:S02]  /*c8f0*/  F2FP.BF16.F32.PACK_AB R5, R198, R199 ;  /* 0x000000c7c605723e */ /* 0x008fe400000010ff */
[----:B------:R-:W-:Y:S01]  /*c900*/  F2FP.BF16.F32.PACK_AB R6, R234, R235 ;  /* 0x000000ebea06723e */ /* 0x000fe200000010ff */
[----:B----4-:R-:W-:Y:S01]  /*c910*/  FFMA.FTZ R3, R252, UR15, -R8 ;  /* 0x0000000ffc037c23 */ /* 0x010fe20008010808 */
[----:B------:R-:W-:-:S03]  /*c920*/  MOV R252, R99 ;  /* 0x0000006300fc7202 */ /* 0x000fc60000000f00 */
[----:B------:R-:W3:Y:S02]  /*c930*/  MUFU.EX2 R196, R3 ;  /* 0x0000000300c47308 */ /* 0x000ee40000000800 */
[----:B---3--:R-:W-:Y:S02]  /*c940*/  F2FP.BF16.F32.PACK_AB R7, R196, R197 ;  /* 0x000000c5c407723e */ /* 0x008fe400000010ff */
[----:B------:R-:W-:-:S05]  /*c950*/  MOV R3, R97 ;  /* 0x0000006100037202 */ /* 0x000fca0000000f00 */
[----:B------:R-:W-:Y:S01]  /*c960*/  HMMA.16816.F32.BF16 R136, R4, R16, R136 ;  /* 0x000000100488723c */ /* 0x000fe20000041888 */
[----:B------:R-:W-:-:S05]  /*c970*/  FFMA.FTZ R3, R3, UR15, -R9 ;  /* 0x0000000f03037c23 */ /* 0x000fca0008010809 */
[C---:B------:R-:W-:Y:S01]  /*c980*/  HMMA.16816.F32.BF16 R40, R4.reuse, R18, R40 ;  /* 0x000000120428723c */ /* 0x040fe20000041828 */
[----:B------:R-:W3:Y:S05]  /*c990*/  LDSM.16.MT88.4 R16, [R202+0x1b000] ;  /* 0x01b00000ca10783b */ /* 0x000eea0000004200 */
[C---:B--2---:R-:W-:Y:S06]  /*c9a0*/  HMMA.16816.F32.BF16 R156, R4.reuse, R24, R156 ;  /* 0x00000018049c723c */ /* 0x044fec000004189c */
[C---:B------:R-:W-:Y:S01]  /*c9b0*/  HMMA.16816.F32.BF16 R52, R4.reuse, R26, R52 ;  /* 0x0000001a0434723c */ /* 0x040fe20000041834 */
[----:B------:R-:W2:Y:S05]  /*c9c0*/  LDSM.16.MT88.4 R24, [R201+0x1d000] ;  /* 0x01d00000c918783b */ /* 0x000eaa0000004200 */
[C---:B-1----:R-:W-:Y:S06]  /*c9d0*/  HMMA.16816.F32.BF16 R148, R4.reuse, R32, R148 ;  /* 0x000000200494723c */ /* 0x042fec0000041894 */
[C---:B------:R-:W-:Y:S06]  /*c9e0*/  HMMA.16816.F32.BF16 R32, R4.reuse, R34, R48 ;  /* 0x000000220420723c */ /* 0x040fec0000041830 */
[----:B------:R-:W-:Y:S01]  /*c9f0*/  HMMA.16816.F32.BF16 R184, R4, R22, R56 ;  /* 0x0000001604b8723c */ /* 0x000fe20000041838 */
[----:B------:R-:W-:-:S02]  /*ca00*/  MOV R51, R103 ;  /* 0x0000006700337202 */ /* 0x000fc40000000f00 */
[----:B------:R-:W-:Y:S02]  /*ca10*/  MOV R49, R98 ;  /* 0x0000006200317202 */ /* 0x000fe40000000f00 */
[----:B------:R-:W-:Y:S01]  /*ca20*/  MOV R48, R195 ;  /* 0x000000c300307202 */ /* 0x000fe20000000f00 */
[----:B------:R-:W-:Y:S01]  /*ca30*/  HMMA.16816.F32.BF16 R84, R4, R12, R84 ;  /* 0x0000000c0454723c */ /* 0x000fe20000041854 */
[----:B------:R-:W-:Y:S01]  /*ca40*/  MOV R59, R102 ;  /* 0x00000066003b7202 */ /* 0x000fe20000000f00 */
[----:B------:R1:W-:Y:S01]  /*ca50*/  MUFU.EX2 R195, R3 ;  /* 0x0000000300c37308 */ /* 0x0003e20000000800 */
[----:B------:R-:W-:-:S03]  /*ca60*/  MOV R50, R96 ;  /* 0x0000006000327202 */ /* 0x000fc60000000f00 */
[C---:B---3--:R-:W-:Y:S06]  /*ca70*/  HMMA.16816.F32.BF16 R68, R4.reuse, R16, R68 ;  /* 0x000000100444723c */ /* 0x048fec0000041844 */
[C---:B------:R-:W-:Y:S01]  /*ca80*/  HMMA.16816.F32.BF16 R76, R4.reuse, R18, R76 ;  /* 0x00000012044c723c */ /* 0x040fe2000004184c */
[----:B------:R-:W3:Y:S05]  /*ca90*/  LDSM.16.MT88.4 R16, [R204+0x1d000] ;  /* 0x01d00000cc10783b */ /* 0x000eea0000004200 */
[----:B------:R-:W-:Y:S01]  /*caa0*/  HMMA.16816.F32.BF16 R88, R4, R14, R88 ;  /* 0x0000000e0458723c */ /* 0x000fe20000041858 */
[----:B------:R-:W4:Y:S01]  /*cab0*/  LDSM.16.MT88.4 R12, [R202+0x1d000] ;  /* 0x01d00000ca0c783b */ /* 0x000f220000004200 */
[----:B-1----:R-:W-:Y:S01]  /*cac0*/  FFMA.FTZ R3, R49, UR15, -R9 ;  /* 0x0000000f31037c23 */ /* 0x002fe20008010809 */
[----:B------:R-:W-:-:S03]  /*cad0*/  MOV R49, R194 ;  /* 0x000000c200317202 */ /* 0x000fc60000000f00 */
[C---:B--2---:R-:W-:Y:S01]  /*cae0*/  HMMA.16816.F32.BF16 R100, R4.reuse, R24, R80 ;  /* 0x000000180464723c */ /* 0x044fe20000041850 */
[----:B------:R1:W2:Y:S01]  /*caf0*/  MUFU.EX2 R194, R3 ;  /* 0x0000000300c27308 */ /* 0x0002a20000000800 */
[----:B------:R-:W-:Y:S04]  /*cb00*/  LDSM.16.MT88.4 R80, [R202+0x1d800] ;  /* 0x01d80000ca50783b */ /* 0x000fe80000004200 */
[C---:B------:R-:W-:Y:S01]  /*cb10*/  HMMA.16816.F32.BF16 R104, R4.reuse, R26, R128 ;  /* 0x0000001a0468723c */ /* 0x040fe20000041880 */
[----:B------:R-:W5:Y:S05]  /*cb20*/  LDSM.16.MT88.4 R24, [R201+0x1f000] ;  /* 0x01f00000c918783b */ /* 0x000f6a0000004200 */
[----:B------:R-:W-:Y:S01]  /*cb30*/  HMMA.16816.F32.BF16 R140, R4, R28, R140 ;  /* 0x0000001c048c723c */ /* 0x000fe2000004188c */
[----:B-1----:R-:W-:Y:S01]  /*cb40*/  FFMA.FTZ R3, R252, UR15, -R9 ;  /* 0x0000000ffc037c23 */ /* 0x002fe20008010809 */
[----:B------:R-:W-:-:S04]  /*cb50*/  MOV R252, R193 ;  /* 0x000000c100fc7202 */ /* 0x000fc80000000f00 */
[----:B------:R-:W-:Y:S01]  /*cb60*/  HMMA.16816.F32.BF16 R44, R4, R30, R44 ;  /* 0x0000001e042c723c */ /* 0x000fe2000004182c */
[----:B------:R-:W1:Y:S01]  /*cb70*/  LDSM.16.MT88.4 R28, [R203+0x1b000] ;  /* 0x01b00000cb1c783b */ /* 0x000e620000004200 */
[----:B------:R4:W-:Y:S01]  /*cb80*/  MUFU.EX2 R193, R3 ;  /* 0x0000000300c17308 */ /* 0x0009e20000000800 */
[----:B--2---:R-:W-:-:S03]  /*cb90*/  F2FP.BF16.F32.PACK_AB R128, R194, R195 ;  /* 0x000000c3c280723e */ /* 0x004fc600000010ff */
[C---:B------:R-:W-:Y:S01]  /*cba0*/  HMMA.16816.F32.BF16 R60, R4.reuse, R20, R60 ;  /* 0x00000014043c723c */ /* 0x040fe2000004183c */
[----:B------:R-:W2:Y:S05]  /*cbb0*/  LDSM.16.MT88.4 R20, [R203+0x1d000] ;  /* 0x01d00000cb14783b */ /* 0x000eaa0000004200 */
[C---:B---3--:R-:W-:Y:S01]  /*cbc0*/  HMMA.16816.F32.BF16 R116, R4.reuse, R16, R144 ;  /* 0x000000100474723c */ /* 0x048fe20000041890 */
[----:B------:R-:W-:Y:S05]  /*cbd0*/  LDSM.16.MT88.4 R144, [R201+0x19800] ;  /* 0x01980000c990783b */ /* 0x000fea0000004200 */
[----:B------:R-:W-:Y:S01]  /*cbe0*/  HMMA.16816.F32.BF16 R132, R4, R18, R132 ;  /* 0x000000120484723c */ /* 0x000fe20000041884 */
[----:B------:R-:W-:Y:S01]  /*cbf0*/  LDSM.16.MT88.4 R16, [R204+0x1f000] ;  /* 0x01f00000cc10783b */ /* 0x000fe20000004200 */
[----:B----4-:R-:W-:Y:S01]  /*cc00*/  FFMA.FTZ R3, R50, UR15, -R9 ;  /* 0x0000000f32037c23 */ /* 0x010fe20008010809 */
[----:B------:R-:W-:-:S03]  /*cc10*/  MOV R50, R192 ;  /* 0x000000c000327202 */ /* 0x000fc60000000f00 */
[----:B------:R3:W4:Y:S01]  /*cc20*/  MUFU.EX2 R192, R3 ;  /* 0x0000000300c07308 */ /* 0x0007220000000800 */
[C---:B------:R-:W-:Y:S06]  /*cc30*/  HMMA.16816.F32.BF16 R108, R4.reuse, R12, R172 ;  /* 0x0000000c046c723c */ /* 0x040fec00000418ac */
[C---:B-----5:R-:W-:Y:S06]  /*cc40*/  HMMA.16816.F32.BF16 R172, R4.reuse, R24, R188 ;  /* 0x0000001804ac723c */ /* 0x060fec00000418bc */
[----:B------:R-:W-:Y:S01]  /*cc50*/  HMMA.16816.F32.BF16 R112, R4, R14, R152 ;  /* 0x0000000e0470723c */ /* 0x000fe20000041898 */
[----:B------:R-:W-:Y:S01]  /*cc60*/  MOV R191, R11 ;  /* 0x0000000b00bf7202 */ /* 0x000fe20000000f00 */
[----:B------:R-:W-:Y:S01]  /*cc70*/  LDSM.16.MT88.4 R152, [R202+0x19800] ;  /* 0x01980000ca98783b */ /* 0x000fe20000004200 */
[----:B---3--:R-:W-:Y:S01]  /*cc80*/  FFMA.FTZ R3, R59, UR15, -R8 ;  /* 0x0000000f3b037c23 */ /* 0x008fe20008010808 */
[----:B----4-:R-:W-:-:S02]  /*cc90*/  F2FP.BF16.F32.PACK_AB R130, R192, R193 ;  /* 0x000000c1c082723e */ /* 0x010fc400000010ff */
[C---:B-1----:R-:W-:Y:S01]  /*cca0*/  HMMA.16816.F32.BF16 R92, R4.reuse, R28, R92 ;  /* 0x0000001c045c723c */ /* 0x042fe2000004185c */
[----:B------:R-:W1:Y:S01]  /*ccb0*/  LDSM.16.MT88.4 R12, [R203+0x1f000] ;  /* 0x01f00000cb0c783b */ /* 0x000e620000004200 */
[----:B------:R3:W-:Y:S03]  /*ccc0*/  MUFU.EX2 R190, R3 ;  /* 0x0000000300be7308 */ /* 0x0007e60000000800 */
[----:B------:R-:W-:Y:S01]  /*ccd0*/  LDSM.16.MT88.4 R56, [R204+0x1b800] ;  /* 0x01b80000cc38783b */ /* 0x000fe20000004200 */
[C---:B------:R-:W-:Y:S03]  /*cce0*/  HMMA.16816.F32.BF16 R96, R4.reuse, R30, R72 ;  /* 0x0000001e0460723c */ /* 0x040fe60000041848 */
[----:B------:R-:W4:Y:S03]  /*ccf0*/  LDSM.16.MT88.4 R28, [R202+0x1f000] ;  /* 0x01f00000ca1c783b */ /* 0x000f260000004200 */
[C---:B--2---:R-:W-:Y:S01]  /*cd00*/  HMMA.16816.F32.BF16 R168, R4.reuse, R20, R168 ;  /* 0x0000001404a8723c */ /* 0x044fe200000418a8 */
[----:B------:R-:W-:Y:S05]  /*cd10*/  LDSM.16.MT88.4 R72, [R201+0x1d800] ;  /* 0x01d80000c948783b */ /* 0x000fea0000004200 */
[C---:B------:R-:W-:Y:S01]  /*cd20*/  HMMA.16816.F32.BF16 R20, R4.reuse, R22, R64 ;  /* 0x000000160414723c */ /* 0x040fe20000041840 */
[--C-:B---3--:R-:W-:Y:S01]  /*cd30*/  FFMA.FTZ R3, R48, UR15, -R8.reuse ;  /* 0x0000000f30037c23 */ /* 0x108fe20008010808 */
[----:B------:R-:W-:Y:S03]  /*cd40*/  LDSM.16.MT88.4 R64, [R203+0x1b800] ;  /* 0x01b80000cb40783b */ /* 0x000fe60000004200 */
[----:B------:R2:W3:Y:S01]  /*cd50*/  MUFU.EX2 R189, R3 ;  /* 0x0000000300bd7308 */ /* 0x0004e20000000800 */
[----:B------:R-:W-:Y:S01]  /*cd60*/  HMMA.16816.F32.BF16 R24, R4, R26, R160 ;  /* 0x0000001a0418723c */ /* 0x000fe200000418a0 */
[----:B------:R-:W-:Y:S01]  /*cd70*/  LDSM.16.MT88.4 R160, [R204+0x19800] ;  /* 0x01980000cca0783b */ /* 0x000fe20000004200 */
[----:B--2---:R-:W-:Y:S01]  /*cd80*/  FFMA.FTZ R3, R49, UR15, -R8 ;  /* 0x0000000f31037c23 */ /* 0x004fe20008010808 */
[----:B---3--:R-:W-:-:S03]  /*cd90*/  F2FP.BF16.F32.PACK_AB R129, R189, R190 ;  /* 0x000000bebd81723e */ /* 0x008fc600000010ff */
[C---:B-1----:R-:W-:Y:S01]  /*cda0*/  HMMA.16816.F32.BF16 R124, R4.reuse, R12, R124 ;  /* 0x0000000c047c723c */ /* 0x042fe2000004187c */
[----:B------:R1:W-:Y:S05]  /*cdb0*/  MUFU.EX2 R188, R3 ;  /* 0x0000000300bc7308 */ /* 0x0003ea0000000800 */
[C---:B------:R-:W-:Y:S06]  /*cdc0*/  HMMA.16816.F32.BF16 R12, R4.reuse, R14, R36 ;  /* 0x0000000e040c723c */ /* 0x040fec0000041824 */
[C---:B----4-:R-:W-:Y:S06]  /*cdd0*/  HMMA.16816.F32.BF16 R176, R4.reuse, R28, R176 ;  /* 0x0000001c04b0723c */ /* 0x050fec00000418b0 */
[C---:B------:R-:W-:Y:S01]  /*cde0*/  HMMA.16816.F32.BF16 R28, R4.reuse, R30, R164 ;  /* 0x0000001e041c723c */ /* 0x040fe200000418a4 */
[----:B-1----:R-:W-:Y:S01]  /*cdf0*/  FFMA.FTZ R3, R252, UR15, -R8 ;  /* 0x0000000ffc037c23 */ /* 0x002fe20008010808 */
[----:B------:R-:W-:Y:S01]  /*ce00*/  MOV R252, R10 ;  /* 0x0000000a00fc7202 */ /* 0x000fe20000000f00 */
[----:B------:R-:W1:Y:S03]  /*ce10*/  LDSM.16.MT88.4 R164, [R203+0x19800] ;  /* 0x01980000cba4783b */ /* 0x000e660000004200 */
[C---:B------:R-:W-:Y:S01]  /*ce20*/  HMMA.16816.F32.BF16 R8, R4.reuse, R16, R180 ;  /* 0x000000100408723c */ /* 0x040fe200000418b4 */
[----:B------:R-:W-:Y:S01]  /*ce30*/  FFMA.FTZ R0, R252, R0, R191 ;  /* 0x00000000fc007223 */ /* 0x000fe200000100bf */
[----:B------:R-:W2:Y:S03]  /*ce40*/  MUFU.EX2 R3, R3 ;  /* 0x0000000300037308 */ /* 0x000ea60000000800 */
[----:B------:R-:W-:Y:S01]  /*ce50*/  FADD.FTZ R0, R239, R0 ;  /* 0x00000000ef007221 */ /* 0x000fe20000010000 */
[----:B------:R-:W-:Y:S01]  /*ce60*/  HMMA.16816.F32.BF16 R16, R4, R18, R120 ;  /* 0x000000120410723c */ /* 0x000fe20000041878 */
[----:B------:R-:W-:Y:S01]  /*ce70*/  MOV R183, R50 ;  /* 0x0000003200b77202 */ /* 0x000fe20000000f00 */
[----:B------:R-:W-:Y:S01]  /*ce80*/  LDSM.16.MT88.4 R120, [R204+0x1f800] ;  /* 0x01f80000cc78783b */ /* 0x000fe20000004200 */
[----:B------:R-:W-:Y:S01]  /*ce90*/  MOV R182, R51 ;  /* 0x0000003300b67202 */ /* 0x000fe20000000f00 */
[----:B------:R-:W-:-:S02]  /*cea0*/  FADD.FTZ R0, R245, R0 ;  /* 0x00000000f5007221 */ /* 0x000fc40000010000 */
[----:B------:R-:W3:Y:S02]  /*ceb0*/  LDSM.16.MT88.4 R48, [R202+0x1b800] ;  /* 0x01b80000ca30783b */ /* 0x000ee40000004200 */
[----:B------:R-:W-:Y:S02]  /*cec0*/  FFMA.FTZ R2, R183, R2, R182 ;  /* 0x00000002b7027223 */ /* 0x000fe400000100b6 */
[----:B------:R-:W-:Y:S02]  /*ced0*/  LDSM.16.MT88.4 R4, [R203+0x1f800] ;  /* 0x01f80000cb04783b */ /* 0x000fe40000004200 */
[----:B------:R-:W-:Y:S01]  /*cee0*/  FADD.FTZ R2, R238, R2 ;  /* 0x00000002ee027221 */ /* 0x000fe20000010000 */
[----:B--2---:R-:W-:-:S03]  /*cef0*/  F2FP.BF16.F32.PACK_AB R131, R3, R188 ;  /* 0x000000bc0383723e */ /* 0x004fc600000010ff */
[----:B------:R-:W-:Y:S01]  /*cf00*/  FADD.FTZ R2, R244, R2 ;  /* 0x00000002f4027221 */ /* 0x000fe20000010000 */
[----:B------:R-:W-:Y:S02]  /*cf10*/  FADD.FTZ R0, R250, R0 ;  /* 0x00000000fa007221 */ /* 0x000fe40000010000 */
[----:B------:R-:W2:Y:S01]  /*cf20*/  LDL R250, [R1+0x34] ;  /* 0x0000340001fa7983 */ /* 0x000ea20000100800 */
[----:B------:R-:W-:Y:S01]  /*cf30*/  FADD.FTZ R2, R251, R2 ;  /* 0x00000002fb027221 */ /* 0x000fe20000010000 */
[C---:B------:R-:W-:Y:S02]  /*cf40*/  HMMA.16816.F32.BF16 R136, R128.reuse, R144, R136 ;  /* 0x000000908088723c */ /* 0x040fe40000041888 */
[----:B------:R-:W4:Y:S04]  /*cf50*/  LDL R251, [R1+0x4c] ;  /* 0x00004c0001fb7983 */ /* 0x000f280000100800 */
[----:B------:R-:W-:Y:S01]  /*cf60*/  HMMA.16816.F32.BF16 R144, R128, R146, R40 ;  /* 0x000000928090723c */ /* 0x000fe20000041828 */
[----:B------:R-:W5:Y:S01]  /*cf70*/  LDSM.16.MT88.4 R40, [R201+0x1b800] ;  /* 0x01b80000c928783b */ /* 0x000f620000004200 */
        /* <DEDUP_REMOVED lines=9> */
[----:B------:R-:W-:Y:S02]  /*d010*/  HMMA.16816.F32.BF16 R152, R128, R154, R44 ;  /* 0x0000009a8098723c */ /* 0x000fe4000004182c */
[----:B------:R-:W-:Y:S01]  /*d020*/  FADD.FTZ R2, R237, R2 ;  /* 0x00000002ed027221 */ /* 0x000fe20000010000 */
[----:B------:R-:W-:-:S03]  /*d030*/  FADD.FTZ R0, R199, R0 ;  /* 0x00000000c7007221 */ /* 0x000fc60000010000 */
[----:B-1----:R-:W-:Y:S01]  /*d040*/  HMMA.16816.F32.BF16 R156, R128, R164, R156 ;  /* 0x000000a4809c723c */ /* 0x002fe2000004189c */
[----:B------:R-:W-:Y:S01]  /*d050*/  FADD.FTZ R2, R236, R2 ;  /* 0x00000002ec027221 */ /* 0x000fe20000010000 */
[----:B------:R-:W-:-:S04]  /*d060*/  FADD.FTZ R0, R198, R0 ;  /* 0x00000000c6007221 */ /* 0x000fc80000010000 */
[----:B------:R-:W-:Y:S01]  /*d070*/  HMMA.16816.F32.BF16 R164, R128, R166, R52 ;  /* 0x000000a680a4723c */ /* 0x000fe20000041834 */
[----:B------:R-:W-:Y:S01]  /*d080*/  FADD.FTZ R2, R235, R2 ;  /* 0x00000002eb027221 */ /* 0x000fe20000010000 */
[----:B------:R-:W-:-:S04]  /*d090*/  FADD.FTZ R0, R197, R0 ;  /* 0x00000000c5007221 */ /* 0x000fc80000010000 */
[C---:B---3--:R-:W-:Y:S06]  /*d0a0*/  HMMA.16816.F32.BF16 R44, R128.reuse, R48, R68 ;  /* 0x00000030802c723c */ /* 0x048fec0000041844 */
[C---:B------:R-:W-:Y:S06]  /*d0b0*/  HMMA.16816.F32.BF16 R48, R128.reuse, R50, R76 ;  /* 0x000000328030723c */ /* 0x040fec000004184c */
[C---:B-----5:R-:W-:Y:S06]  /*d0c0*/  HMMA.16816.F32.BF16 R36, R128.reuse, R40, R60 ;  /* 0x000000288024723c */ /* 0x060fec000004183c */
[----:B------:R-:W-:Y:S01]  /*d0d0*/  HMMA.16816.F32.BF16 R52, R128, R56, R84 ;  /* 0x000000388034723c */ /* 0x000fe20000041854 */
[----:B------:R-:W-:-:S05]  /*d0e0*/  FADD.FTZ R2, R234, R2 ;  /* 0x00000002ea027221 */ /* 0x000fca0000010000 */
[C---:B------:R-:W-:Y:S01]  /*d0f0*/  HMMA.16816.F32.BF16 R56, R128.reuse, R58, R88 ;  /* 0x0000003a8038723c */ /* 0x040fe20000041858 */
[----:B------:R-:W1:Y:S05]  /*d100*/  LDSM.16.MT88.4 R88, [R204+0x1d800] ;  /* 0x01d80000cc58783b */ /* 0x000e6a0000004200 */
[C---:B------:R-:W-:Y:S06]  /*d110*/  HMMA.16816.F32.BF16 R60, R128.reuse, R64, R92 ;  /* 0x00000040803c723c */ /* 0x040fec000004185c */
[C---:B------:R-:W-:Y:S06]  /*d120*/  HMMA.16816.F32.BF16 R68, R128.reuse, R72, R100 ;  /* 0x000000488044723c */ /* 0x040fec0000041864 */
[----:B------:R-:W-:Y:S01]  /*d130*/  HMMA.16816.F32.BF16 R76, R128, R80, R108 ;  /* 0x00000050804c723c */ /* 0x000fe2000004186c */
[----:B------:R-:W-:-:S05]  /*d140*/  FADD.FTZ R0, R196, R0 ;  /* 0x00000000c4007221 */ /* 0x000fca0000010000 */
[C---:B------:R-:W-:Y:S01]  /*d150*/  HMMA.16816.F32.BF16 R64, R128.reuse, R66, R96 ;  /* 0x000000428040723c */ /* 0x040fe20000041860 */
[----:B------:R-:W3:Y:S05]  /*d160*/  LDSM.16.MT88.4 R96, [R203+0x1d800] ;  /* 0x01d80000cb60783b */ /* 0x000eea0000004200 */
[C---:B------:R-:W-:Y:S01]  /*d170*/  HMMA.16816.F32.BF16 R72, R128.reuse, R74, R104 ;  /* 0x0000004a8048723c */ /* 0x040fe20000041868 */
[----:B------:R-:W5:Y:S05]  /*d180*/  LDSM.16.MT88.4 R104, [R201+0x1f800] ;  /* 0x01f80000c968783b */ /* 0x000f6a0000004200 */
[----:B------:R-:W-:Y:S01]  /*d190*/  HMMA.16816.F32.BF16 R80, R128, R82, R112 ;  /* 0x000000528050723c */ /* 0x000fe20000041870 */
[----:B------:R-:W5:Y:S01]  /*d1a0*/  LDSM.16.MT88.4 R112, [R202+0x1f800] ;  /* 0x01f80000ca70783b */ /* 0x000f620000004200 */
        /* <DEDUP_REMOVED lines=9> */
[C---:B------:R-:W-:Y:S03]  /*d240*/  HMMA.16816.F32.BF16 R148, R128.reuse, R160, R148 ;  /* 0x000000a08094723c */ /* 0x040fe60000041894 */
[----:B------:R1:W-:Y:S03]  /*d250*/  STL [R1+0x38], R242 ;  /* 0x000038f201007387 */ /* 0x0003e60000100800 */
[C---:B------:R-:W-:Y:S01]  /*d260*/  HMMA.16816.F32.BF16 R116, R128.reuse, R120, R8 ;  /* 0x000000788074723c */ /* 0x040fe20000041808 */
[----:B------:R1:W-:Y:S05]  /*d270*/  STL [R1+0x3c], R241 ;  /* 0x00003cf101007387 */ /* 0x0003ea0000100800 */
[C---:B------:R-:W-:Y:S06]  /*d280*/  HMMA.16816.F32.BF16 R160, R128.reuse, R162, R32 ;  /* 0x000000a280a0723c */ /* 0x040fec0000041820 */
[C---:B---3--:R-:W-:Y:S06]  /*d290*/  HMMA.16816.F32.BF16 R92, R128.reuse, R96, R168 ;  /* 0x00000060805c723c */ /* 0x048fec00000418a8 */
[C---:B-----5:R-:W-:Y:S06]  /*d2a0*/  HMMA.16816.F32.BF16 R100, R128.reuse, R104, R172 ;  /* 0x000000688064723c */ /* 0x060fec00000418ac */
        /* <DEDUP_REMOVED lines=9> */
[----:B--2---:R-:W-:-:S02]  /*d340*/  MOV R132, R250 ;  /* 0x000000fa00847202 */ /* 0x004fc40000000f00 */
[----:B----4-:R-:W-:Y:S01]  /*d350*/  MOV R3, R251 ;  /* 0x000000fb00037202 */ /* 0x010fe20000000f00 */
[----:B------:R-:W-:-:S05]  /*d360*/  NOP ;  /* 0x0000000000007918 */ /* 0x000fca0000000000 */
[----:B-1----:R-:W-:-:S15]  /*d370*/  @!P0 BRA `(.L_x_601) ;  /* 0x0000004c00dc8947 */ /* 0x002fde0003800000 */
[----:B------:R-:W2:Y:S04]  /*d380*/  LDL.64 R246, [R1+0x70] ;  /* 0x0000700001f67983 */ /* 0x000ea80000100a00 */
[----:B------:R-:W3:Y:S01]  /*d390*/  LDL.64 R248, [R1+0x68] ;  /* 0x0000680001f87983 */ /* 0x000ee20000100a00 */
        /* <DEDUP_REMOVED lines=8> */
[----:B------:R-:W4:Y:S01]  /*d420*/  @!P5 LDC.64 R4, c[0x0][0x220] ;  /* 0x00008800ff04db82 */ /* 0x000f220000000a00 */
[----:B------:R-:W-:Y:S01]  /*d430*/  UIMAD UR4, UR20, UR11, UR4 ;  /* 0x0000000b140472a4 */ /* 0x000fe2000f8e0204 */
[----:B------:R-:W-:Y:S02]  /*d440*/  IMAD.U32 R2, RZ, RZ, UR6 ;  /* 0x00000006ff027e24 */ /* 0x000fe4000f8e00ff */
[----:B------:R-:W-:Y:S01]  /*d450*/  IMAD.U32 R3, RZ, RZ, UR7 ;  /* 0x00000007ff037e24 */ /* 0x000fe2000f8e00ff */
[----:B------:R-:W-:-:S03]  /*d460*/  UIADD3 UR4, UR7, UR4, URZ ;  /* 0x0000000407047290 */ /* 0x000fc6000fffe03f */
[----:B------:R-:W5:Y:S03]  /*d470*/  @!P3 LDC.64 R8, c[0x0][0x220] ;  /* 0x00008800ff08bb82 */ /* 0x000f660000000a00 */
[----:B------:R-:W-:-:S05]  /*d480*/  IMAD.U32 R3, RZ, RZ, UR4 ;  /* 0x00000004ff037e24 */ /* 0x000fca000f8e00ff */
[----:B------:R-:W5:Y:S01]  /*d490*/  @!P2 LDC.64 R12, c[0x0][0x220] ;  /* 0x00008800ff0cab82 */ /* 0x000f620000000a00 */
[----:B------:R-:W-:Y:S07]  /*d4a0*/  @P5 STS.128 [R227+0x18000], RZ ;  /* 0x018000ffe3005388 */ /* 0x000fee0000000c00 */
[----:B------:R-:W5:Y:S08]  /*d4b0*/  @!P5 LDC.64 R14, c[0x0][0x220] ;  /* 0x00008800ff0edb82 */ /* 0x000f700000000a00 */
[----:B------:R-:W5:Y:S08]  /*d4c0*/  @!P4 LDC.64 R10, c[0x0][0x220] ;  /* 0x00008800ff0acb82 */ /* 0x000f700000000a00 */
[----:B------:R-:W5:Y:S08]  /*d4d0*/  @!P3 LDC.64 R16, c[0x0][0x220] ;  /* 0x00008800ff10bb82 */ /* 0x000f700000000a00 */
[----:B------:R-:W5:Y:S01]  /*d4e0*/  @!P2 LDC.64 R18, c[0x0][0x220] ;  /* 0x00008800ff12ab82 */ /* 0x000f620000000a00 */
[----:B--2---:R-:W-:-:S04]  /*d4f0*/  LEA R0, P0, R2, R246, 0x6 ;  /* 0x000000f602007211 */ /* 0x004fc800078030ff */
[----:B---3--:R-:W-:Y:S02]  /*d500*/  LEA.HI.X R3, R2, R249, R3, 0x6, P0 ;  /* 0x000000f902037211 */ /* 0x008fe400000f3403 */
[C---:B-1----:R-:W-:Y:S01]  /*d510*/  @!P4 LEA R6, P0, R0.reuse, R6, 0x1 ;  /* 0x000000060006c211 */ /* 0x042fe200078008ff */
[----:B------:R-:W1:Y:S01]  /*d520*/  S2R R249, SR_TID.X ;  /* 0x0000000000f97919 */ /* 0x000e620000002100 */
[C---:B----4-:R-:W-:Y:S02]  /*d530*/  @!P5 LEA R4, P1, R0.reuse, R4, 0x1 ;  /* 0x000000040004d211 */ /* 0x050fe400078208ff */
[C-C-:B------:R-:W-:Y:S02]  /*d540*/  @!P4 LEA.HI.X R7, R0.reuse, R7, R3.reuse, 0x1, P0 ;  /* 0x000000070007c211 */ /* 0x140fe400000f0c03 */
[C---:B------:R-:W-:Y:S02]  /*d550*/  @!P5 LEA.HI.X R5, R0.reuse, R5, R3, 0x1, P1 ;  /* 0x000000050005d211 */ /* 0x040fe400008f0c03 */
[----:B-----5:R-:W-:-:S02]  /*d560*/  @!P3 LEA R8, P0, R0, R8, 0x1 ;  /* 0x000000080008b211 */ /* 0x020fc400078008ff */
[C---:B------:R-:W-:Y:S01]  /*d570*/  IADD3 R2, P6, R0.reuse, UR29, RZ ;  /* 0x0000001d00027c10 */ /* 0x040fe2000ffde0ff */
[----:B------:R-:W-:Y:S01]  /*d580*/  @!PT LDS RZ, [RZ] ;  /* 0x00000000fffff984 */ /* 0x000fe20000000800 */
[----:B------:R-:W-:Y:S01]  /*d590*/  @!PT LDS RZ, [RZ] ;  /* 0x00000000fffff984 */ /* 0x000fe20000000800 */
[----:B------:R-:W-:Y:S01]  /*d5a0*/  @!PT LDS RZ, [RZ] ;  /* 0x00000000fffff984 */ /* 0x000fe20000000800 */
[----:B------:R2:W-:Y:S01]  /*d5b0*/  @!P5 LDGSTS.E.BYPASS.LTC128B.128 [R227+0x18000], desc[UR34][R4.64] ;  /* 0x1800000004e3dfae */ /* 0x0005e2000b901d62 */
[C-C-:B------:R-:W-:Y:S02]  /*d5c0*/  @!P3 LEA.HI.X R9, R0.reuse, R9, R3.reuse, 0x1, P0 ;  /* 0x000000090009b211 */ /* 0x140fe400000f0c03 */
[----:B------:R-:W-:Y:S01]  /*d5d0*/  @!P2 LEA R12, P0, R0, R12, 0x1 ;  /* 0x0000000c000ca211 */ /* 0x000fe200078008ff */
[----:B------:R-:W-:Y:S01]  /*d5e0*/  @P4 STS.128 [R227+0x1a000], RZ ;  /* 0x01a000ffe3004388 */ /* 0x000fe20000000c00 */
[----:B------:R-:W-:Y:S02]  /*d5f0*/  @!P5 LEA R14, P1, R2, R14, 0x1 ;  /* 0x0000000e020ed211 */ /* 0x000fe400078208ff */
[----:B------:R-:W-:Y:S01]  /*d600*/  @!P2 LEA.HI.X R13, R0, R13, R3, 0x1, P0 ;  /* 0x0000000d000da211 */ /* 0x000fe200000f0c03 */
[----:B------:R-:W-:Y:S01]  /*d610*/  @!PT LDS RZ, [RZ] ;  /* 0x00000000fffff984 */ /* 0x000fe20000000800 */
[----:B------:R-:W-:Y:S01]  /*d620*/  @!PT LDS RZ, [RZ] ;  /* 0x00000000fffff984 */ /* 0x000fe20000000800 */
[----:B------:R-:W-:Y:S01]  /*d630*/  @!PT LDS RZ, [RZ] ;  /* 0x00000000fffff984 */ /* 0x000fe20000000800 */
[----:B------:R3:W-:Y:S01]  /*d640*/  @!P4 LDGSTS.E.BYPASS.LTC128B.128 [R227+0x1a000], desc[UR34][R6.64+0x80] ;  /* 0x1a00008006e3cfae */ /* 0x0007e2000b901d62 */
[----:B------:R-:W-:-:S03]  /*d650*/  IMAD.U32 R0, RZ, RZ, UR20 ;  /* 0x00000014ff007e24 */ /* 0x000fc6000f8e00ff */
[----:B------:R-:W-:Y:S04]  /*d660*/  @P3 STS.128 [R227+0x1c000], RZ ;  /* 0x01c000ffe3003388 */ /* 0x000fe80000000c00 */
[----:B------:R-:W-:Y:S01]  /*d670*/  @!PT LDS RZ, [RZ] ;  /* 0x00000000fffff984 */ /* 0x000fe20000000800 */
[----:B------:R-:W-:Y:S01]  /*d680*/  @!PT LDS RZ, [RZ] ;  /* 0x00000000fffff984 */ /* 0x000fe20000000800 */
[----:B------:R-:W-:Y:S01]  /*d690*/  @!PT LDS RZ, [RZ] ;  /* 0x00000000fffff984 */ /* 0x000fe20000000800 */
[----:B------:R4:W-:Y:S04]  /*d6a0*/  @!P3 LDGSTS.E.BYPASS.LTC128B.128 [R227+0x1c000], desc[UR34][R8.64+0x100] ;  /* 0x1c00010008e3bfae */ /* 0x0009e8000b901d62 */
[----:B------:R-:W-:Y:S01]  /*d6b0*/  @P2 STS.128 [R227+0x1e000], RZ ;  /* 0x01e000ffe3002388 */ /* 0x000fe20000000c00 */
[----:B-1----:R-:W-:-:S03]  /*d6c0*/  IMAD.SHL.U32 R249, R249, 0x2, RZ ;  /* 0x00000002f9f97824 */ /* 0x002fc600078e00ff */
[----:B------:R-:W-:Y:S01]  /*d6d0*/  @!PT LDS RZ, [RZ] ;  /* 0x00000000fffff984 */ /* 0x000fe20000000800 */
[----:B------:R-:W-:Y:S01]  /*d6e0*/  @!PT LDS RZ, [RZ] ;  /* 0x00000000fffff984 */ /* 0x000fe20000000800 */
[----:B------:R-:W-:Y:S01]  /*d6f0*/  @!PT LDS RZ, [RZ] ;  /* 0x00000000fffff984 */ /* 0x000fe20000000800 */
[----:B------:R-:W-:Y:S01]  /*d700*/  @!P2 LDGSTS.E.BYPASS.LTC128B.128 [R227+0x1e000], desc[UR34][R12.64+0x180] ;  /* 0x1e0001800ce3afae */ /* 0x000fe2000b901d62 */
[----:B--2---:R-:W-:-:S03]  /*d710*/  IADD3.X R4, R3, UR14, RZ, P6, !PT ;  /* 0x0000000e03047c10 */ /* 0x004fc6000b7fe4ff */
[----:B------:R-:W-:Y:S01]  /*d720*/  @P5 STS.128 [R227+0x19000], RZ ;  /* 0x019000ffe3005388 */ /* 0x000fe20000000c00 */
[C---:B------:R-:W-:Y:S02]  /*d730*/  @!P4 LEA R10, P6, R2.reuse, R10, 0x1 ;  /* 0x0000000a020ac211 */ /* 0x040fe400078c08ff */
[C-C-:B------:R-:W-:Y:S02]  /*d740*/  @!P5 LEA.HI.X R15, R2.reuse, R15, R4.reuse, 0x1, P1 ;  /* 0x0000000f020fd211 */ /* 0x140fe400008f0c04 */
[C-C-:B------:R-:W-:Y:S02]  /*d750*/  @!P4 LEA.HI.X R11, R2.reuse, R11, R4.reuse, 0x1, P6 ;  /* 0x0000000b020bc211 */ /* 0x140fe400030f0c04 */
[C---:B---3--:R-:W-:Y:S01]  /*d760*/  @!P2 LEA R6, P0, R2.reuse, R18, 0x1 ;  /* 0x000000120206a211 */ /* 0x048fe200078008ff */
[----:B------:R-:W-:Y:S01]  /*d770*/  @!PT LDS RZ, [RZ] ;  /* 0x00000000fffff984 */ /* 0x000fe20000000800 */
[----:B------:R-:W-:Y:S01]  /*d780*/  @!PT LDS RZ, [RZ] ;  /* 0x00000000fffff984 */ /* 0x000fe20000000800 */
[----:B------:R-:W-:Y:S01]  /*d790*/  @!PT LDS RZ, [RZ] ;  /* 0x00000000fffff984 */ /* 0x000fe20000000800 */
[----:B------:R1:W-:Y:S01]  /*d7a0*/  @!P5 LDGSTS.E.BYPASS.LTC128B.128 [R227+0x19000], desc[UR34][R14.64] ;  /* 0x190000000ee3dfae */ /* 0x0003e2000b901d62 */
[----:B------:R-:W-:Y:S02]  /*d7b0*/  LOP3.LUT R249, R249, 0x6, RZ, 0xc0, !PT ;  /* 0x00000006f9f97812 */ /* 0x000fe400078ec0ff */
[----:B------:R-:W-:Y:S01]  /*d7c0*/  @!P2 LEA.HI.X R7, R2, R19, R4, 0x1, P0 ;  /* 0x000000130207a211 */ /* 0x000fe200000f0c04 */
[----:B------:R-:W-:Y:S02]  /*d7d0*/  @P4 STS.128 [R227+0x1b000], RZ ;  /* 0x01b000ffe3004388 */ /* 0x000fe40000000c00 */
[----:B------:R-:W-:Y:S01]  /*d7e0*/  IMAD R0, R0, 0x40, R249 ;  /* 0x0000004000007824 */ /* 0x000fe200078e02f9 */
[----:B----4-:R-:W-:Y:S01]  /*d7f0*/  @!P3 LEA R8, P1, R2, R16, 0x1 ;  /* 0x000000100208b211 */ /* 0x010fe200078208ff */
[----:B------:R-:W-:Y:S01]  /*d800*/  @!PT LDS RZ, [RZ] ;  /* 0x00000000fffff984 */ /* 0x000fe20000000800 */
[----:B------:R-:W-:Y:S01]  /*d810*/  @!PT LDS RZ, [RZ] ;  /* 0x00000000fffff984 */ /* 0x000fe20000000800 */
[----:B------:R-:W-:Y:S01]  /*d820*/  @!PT LDS RZ, [RZ] ;  /* 0x00000000fffff984 */ /* 0x000fe20000000800 */
[----:B------:R-:W-:Y:S02]  /*d830*/  @!P4 LDGSTS.E.BYPASS.LTC128B.128 [R227+0x1b000], desc[UR34][R10.64+0x80] ;  /* 0x1b0000800ae3cfae */ /* 0x000fe4000b901d62 */
[----:B------:R-:W-:Y:S01]  /*d840*/  IMAD.IADD R3, R230, 0x1, -R0 ;  /* 0x00000001e6037824 */ /* 0x000fe200078e0a00 */
[----:B------:R-:W-:Y:S01]  /*d850*/  @!P3 LEA.HI.X R9, R2, R17, R4, 0x1, P1 ;  /* 0x000000110209b211 */ /* 0x000fe200008f0c04 */
[----:B------:R-:W-:Y:S01]  /*d860*/  @P3 STS.128 [R227+0x1d000], RZ ;  /* 0x01d000ffe3003388 */ /* 0x000fe20000000c00 */
[----:B------:R-:W-:Y:S01]  /*d870*/  IMAD.IADD R2, R231, 0x1, -R0 ;  /* 0x00000001e7027824 */ /* 0x000fe200078e0a00 */
[----:B------:R-:W-:-:S02]  /*d880*/  ISETP.GE.AND P6, PT, R0, R233, PT ;  /* 0x000000e90000720c */ /* 0x000fc40003fc6270 */
[----:B------:R-:W-:Y:S01]  /*d890*/  @!PT LDS RZ, [RZ] ;  /* 0x00000000fffff984 */ /* 0x000fe20000000800 */
[----:B------:R-:W-:Y:S01]  /*d8a0*/  @!PT LDS RZ, [RZ] ;  /* 0x00000000fffff984 */ /* 0x000fe20000000800 */
[----:B------:R-:W-:Y:S01]  /*d8b0*/  @!PT LDS RZ, [RZ] ;  /* 0x00000000fffff984 */ /* 0x000fe20000000800 */
[----:B------:R2:W-:Y:S01]  /*d8c0*/  @!P3 LDGSTS.E.BYPASS.LTC128B.128 [R227+0x1d000], desc[UR34][R8.64+0x100] ;  /* 0x1d00010008e3bfae */ /* 0x0005e2000b901d62 */
[C---:B------:R-:W-:Y:S02]  /*d8d0*/  ISETP.GE.AND P1, PT, R0.reuse, R232, PT ;  /* 0x000000e80000720c */ /* 0x040fe40003f26270 */
[----:B------:R-:W-:Y:S01]  /*d8e0*/  IABS R2, R2 ;  /* 0x0000000200027213 */ /* 0x000fe20000000000 */
[----:B------:R-:W-:Y:S01]  /*d8f0*/  @P2 STS.128 [R227+0x1f000], RZ ;  /* 0x01f000ffe3002388 */ /* 0x000fe20000000c00 */
[C---:B------:R-:W-:Y:S02]  /*d900*/  ISETP.LT.OR P6, PT, R0.reuse, R229, P6 ;  /* 0x000000e50000720c */ /* 0x040fe400037c1670 */
        /* <DEDUP_REMOVED lines=116> */
[----:B------:R-:W5:Y:S04]  /*e050*/  LDSM.16.M88.4 R8, [R208+0x8000] ;  /* 0x00800000d008783b */ /* 0x000f680000000200 */
        /* <DEDUP_REMOVED lines=14> */
[C---:B-----5:R-:W-:Y:S01]  /*e140*/  HMMA.16816.F32.BF16 R16, R8.reuse, R170, R172 ;  /* 0x000000aa0810723c */ /* 0x060fe200000418ac */
        /* <DEDUP_REMOVED lines=18> */
[----:B------:R-:W5:Y:S01]  /*e270*/  LDSM.16.M88.4 R172, [R205+0x5800] ;  /* 0x00580000cdac783b */ /* 0x000f620000000200 */
        /* <DEDUP_REMOVED lines=15> */
[C---:B-----5:R-:W-:Y:S06]  /*e370*/  HMMA.16816.F32.BF16 R184, R12.reuse, R172, R192 ;  /* 0x000000ac0cb8723c */ /* 0x060fec00000418c0 */
        /* <DEDUP_REMOVED lines=24> */
[----:B------:R-:W5:Y:S01]  /*e500*/  LDSM.16.M88.4 R20, [R206+0x17000] ;  /* 0x01700000ce14783b */ /* 0x000f620000000200 */
        /* <DEDUP_REMOVED lines=8> */
[----:B-----5:R-:W-:Y:S06]  /*e590*/  HMMA.16816.F32.BF16 R180, R8, R20, R180 ;  /* 0x0000001408b4723c */ /* 0x020fec00000418b4 */
[----:B--2---:R-:W-:Y:S06]  /*e5a0*/  HMMA.16816.F32.BF16 R16, R4, R24, R12 ;  /* 0x000000180410723c */ /* 0x004fec000004180c */
[C---:B------:R-:W-:Y:S01]  /*e5b0*/  HMMA.16816.F32.BF16 R176, R8.reuse, R22, R176 ;  /* 0x0000001608b0723c */ /* 0x040fe200000418b0 */
[----:B------:R-:W-:Y:S01]  /*e5c0*/  VIADD R12, R0, 0x1 ;  /* 0x00000001000c7836 */ /* 0x000fe20000000000 */
[----:B------:R-:W-:Y:S01]  /*e5d0*/  IABS R13, R3 ;  /* 0x00000003000d7213 */ /* 0x000fe20000000000 */
[----:B------:R-:W1:Y:S02]  /*e5e0*/  LDSM.16.M88.4 R20, [R205+0x6800] ;  /* 0x00680000cd14783b */ /* 0x000e640000000200 */
[----:B------:R-:W-:Y:S01]  /*e5f0*/  IMAD.IADD R14, R230, 0x1, -R12 ;  /* 0x00000001e60e7824 */ /* 0x000fe200078e0a0c */
[----:B------:R-:W-:Y:S01]  /*e600*/  HMMA.16816.F32.BF16 R172, R8, R30, R32 ;  /* 0x0000001e08ac723c */ /* 0x000fe20000041820 */
[C---:B------:R-:W-:Y:S01]  /*e610*/  ISETP.GE.AND P0, PT, R12.reuse, R233, PT ;  /* 0x000000e90c00720c */ /* 0x040fe20003f06270 */
[----:B------:R-:W2:Y:S02]  /*e620*/  LDSM.16.M88.4 R28, [R205+0x7000] ;  /* 0x00700000cd1c783b */ /* 0x000ea40000000200 */
[----:B------:R-:W-:Y:S01]  /*e630*/  IABS R3, R14 ;  /* 0x0000000e00037213 */ /* 0x000fe20000000000 */
[----:B------:R-:W-:Y:S01]  /*e640*/  IMAD.MOV.U32 R14, RZ, RZ, R13 ;  /* 0x000000ffff0e7224 */ /* 0x000fe200078e000d */
[----:B------:R-:W-:Y:S01]  /*e650*/  HMMA.16816.F32.BF16 R24, R4, R26, R132 ;  /* 0x0000001a0418723c */ /* 0x000fe20000041884 */
[----:B------:R-:W-:Y:S01]  /*e660*/  IMAD.MOV.U32 R13, RZ, RZ, R2 ;  /* 0x000000ffff0d7224 */ /* 0x000fe200078e0002 */
[----:B------:R-:W-:Y:S01]  /*e670*/  ISETP.LT.OR P0, PT, R12, R229, P0 ;  /* 0x000000e50c00720c */ /* 0x000fe20000701670 */
[----:B------:R-:W-:Y:S01]  /*e680*/  IMAD.MOV.U32 R2, RZ, RZ, R3 ;  /* 0x000000ffff027224 */ /* 0x000fe200078e0003 */
[----:B------:R-:W-:Y:S01]  /*e690*/  I2FP.F32.S32 R8, R14 ;  /* 0x0000000e00087245 */ /* 0x000fe20000201400 */
[----:B------:R-:W-:Y:S01]  /*e6a0*/  IMAD.IADD R10, R231, 0x1, -R12 ;  /* 0x00000001e70a7824 */ /* 0x000fe200078e0a0c */
[----:B------:R-:W-:-:S02]  /*e6b0*/  I2FP.F32.S32 R3, R13 ;  /* 0x0000000d00037245 */ /* 0x000fc40000201400 */
[----:B------:R-:W-:Y:S01]  /*e6c0*/  I2FP.F32.S32 R2, R2 ;  /* 0x0000000200027245 */ /* 0x000fe20000201400 */
[----:B------:R-:W-:Y:S02]  /*e6d0*/  FFMA.FTZ R9, R8, -UR21, R16 ;  /* 0x8000001508097c23 */ /* 0x000fe40008010010 */
[----:B------:R-:W-:Y:S01]  /*e6e0*/  FFMA.FTZ R11, R3, -UR21, R18 ;  /* 0x80000015030b7c23 */ /* 0x000fe20008010012 */
[----:B------:R-:W-:Y:S02]  /*e6f0*/  VIADD R3, R0, 0x9 ;  /* 0x0000000900037836 */ /* 0x000fe40000000000 */
[----:B------:R-:W-:Y:S01]  /*e700*/  FFMA.FTZ R8, R2, -UR21, R17 ;  /* 0x8000001502087c23 */ /* 0x000fe20008010011 */
[----:B------:R-:W-:Y:S01]  /*e710*/  VIADD R2, R0, 0x8 ;  /* 0x0000000800027836 */ /* 0x000fe20000000000 */
[----:B------:R-:W-:Y:S02]  /*e720*/  FSEL R34, R9, -INF , !P6 ;  /* 0xff80000009227808 */ /* 0x000fe40007000000 */
[----:B------:R-:W-:Y:S01]  /*e730*/  ISETP.GE.AND P6, PT, R12, R232, PT ;  /* 0x000000e80c00720c */ /* 0x000fe20003fc6270 */
[--C-:B------:R-:W-:Y:S01]  /*e740*/  IMAD.IADD R9, R230, 0x1, -R2.reuse ;  /* 0x00000001e6097824 */ /* 0x100fe200078e0a02 */
[----:B------:R-:W-:Y:S01]  /*e750*/  FSEL R133, R8, -INF , !P0 ;  /* 0xff80000008857808 */ /* 0x000fe20004000000 */
[----:B------:R-:W-:Y:S01]  /*e760*/  IMAD.IADD R8, R231, 0x1, -R2 ;  /* 0x00000001e7087824 */ /* 0x000fe200078e0a02 */
[----:B------:R-:W-:-:S02]  /*e770*/  ISETP.LT.OR P6, PT, R12, R228, P6 ;  /* 0x000000e40c00720c */ /* 0x000fc400037c1670 */
[----:B------:R-:W-:Y:S01]  /*e780*/  FSEL R35, R11, -INF , !P1 ;  /* 0xff8000000b237808 */ /* 0x000fe20004800000 */
[----:B------:R-:W-:Y:S01]  /*e790*/  IMAD.IADD R11, R230, 0x1, -R3 ;  /* 0x00000001e60b7824 */ /* 0x000fe200078e0a03 */
[----:B------:R-:W-:Y:S02]  /*e7a0*/  IABS R12, R10 ;  /* 0x0000000a000c7213 */ /* 0x000fe40000000000 */
[----:B------:R-:W-:Y:S02]  /*e7b0*/  IABS R10, R9 ;  /* 0x00000009000a7213 */ /* 0x000fe40000000000 */
[----:B------:R-:W-:Y:S02]  /*e7c0*/  IABS R8, R8 ;  /* 0x0000000800087213 */ /* 0x000fe40000000000 */
[----:B------:R-:W-:Y:S01]  /*e7d0*/  IABS R9, R11 ;  /* 0x0000000b00097213 */ /* 0x000fe20000000000 */
[----:B------:R-:W-:Y:S01]  /*e7e0*/  IMAD.MOV.U32 R11, RZ, RZ, R10 ;  /* 0x000000ffff0b7224 */ /* 0x000fe200078e000a */
[C---:B------:R-:W-:Y:S01]  /*e7f0*/  ISETP.GE.AND P1, PT, R2.reuse, R233, PT ;  /* 0x000000e90200720c */ /* 0x040fe20003f26270 */
[----:B------:R-:W-:Y:S01]  /*e800*/  IMAD.MOV.U32 R10, RZ, RZ, R8 ;  /* 0x000000ffff0a7224 */ /* 0x000fe200078e0008 */
        /* <DEDUP_REMOVED lines=8> */
[----:B------:R-:W-:Y:S01]  /*e890*/  FFMA.FTZ R9, R9, -UR21, R24 ;  /* 0x8000001509097c23 */ /* 0x000fe20008010018 */
[----:B------:R-:W-:Y:S01]  /*e8a0*/  I2FP.F32.S32 R8, R8 ;  /* 0x0000000800087245 */ /* 0x000fe20000201400 */
[----:B-1----:R-:W-:Y:S01]  /*e8b0*/  HMMA.16816.F32.BF16 R16, R4, R20, R188 ;  /* 0x000000140410723c */ /* 0x002fe200000418bc */
[----:B------:R-:W-:Y:S01]  /*e8c0*/  FSEL R33, R2, -INF , !P6 ;  /* 0xff80000002217808 */ /* 0x000fe20007000000 */
[----:B------:R-:W-:Y:S01]  /*e8d0*/  FFMA.FTZ R11, R10, -UR21, R26 ;  /* 0x800000150a0b7c23 */ /* 0x000fe2000801001a */
[----:B------:R-:W-:Y:S01]  /*e8e0*/  ISETP.GE.AND P6, PT, R3, R233, PT ;  /* 0x000000e90300720c */ /* 0x000fe20003fc6270 */
[----:B------:R-:W-:Y:S01]  /*e8f0*/  VIADD R2, R0, 0x10 ;  /* 0x0000001000027836 */ /* 0x000fe20000000000 */
[----:B------:R-:W-:Y:S01]  /*e900*/  FSEL R26, R9, -INF , !P1 ;  /* 0xff800000091a7808 */ /* 0x000fe20004800000 */
[----:B------:R-:W-:Y:S01]  /*e910*/  FFMA.FTZ R10, R8, -UR21, R25 ;  /* 0x80000015080a7c23 */ /* 0x000fe20008010019 */
[C---:B------:R-:W-:Y:S01]  /*e920*/  ISETP.GE.AND P1, PT, R3.reuse, R232, PT ;  /* 0x000000e80300720c */ /* 0x040fe20003f26270 */
[----:B------:R-:W-:Y:S01]  /*e930*/  VIADD R8, R0, 0x11 ;  /* 0x0000001100087836 */ /* 0x000fe20000000000 */
[C---:B------:R-:W-:Y:S01]  /*e940*/  ISETP.LT.OR P6, PT, R3.reuse, R229, P6 ;  /* 0x000000e50300720c */ /* 0x040fe200037c1670 */
[--C-:B------:R-:W-:Y:S01]  /*e950*/  IMAD.IADD R9, R230, 0x1, -R2.reuse ;  /* 0x00000001e6097824 */ /* 0x100fe200078e0a02 */
[----:B------:R-:W-:Y:S01]  /*e960*/  ISETP.LT.OR P1, PT, R3, R228, P1 ;  /* 0x000000e40300720c */ /* 0x000fe20000f21670 */
[C---:B------:R-:W-:Y:S01]  /*e970*/  IMAD.IADD R3, R231.reuse, 0x1, -R3 ;  /* 0x00000001e7037824 */ /* 0x040fe200078e0a03 */
        /* <DEDUP_REMOVED lines=18> */
[----:B------:R-:W-:Y:S01]  /*eaa0*/  HMMA.16816.F32.BF16 R12, R4, R22, R184 ;  /* 0x00000016040c723c */ /* 0x000fe200000418b8 */
        /* <DEDUP_REMOVED lines=13> */
[C---:B------:R-:W-:Y:S01]  /*eb80*/  IMAD.IADD R8, R231.reuse, 0x1, -R8 ;  /* 0x00000001e7087824 */ /* 0x040fe200078e0a08 */
[----:B------:R-:W-:Y:S01]  /*eb90*/  FSEL R135, R10, -INF , !P1 ;  /* 0xff8000000a877808 */ /* 0x000fe20004800000 */
[----:B------:R-:W-:Y:S01]  /*eba0*/  IMAD.IADD R10, R231, 0x1, -R2 ;  /* 0x00000001e70a7824 */ /* 0x000fe200078e0a02 */
[----:B------:R-:W-:Y:S01]  /*ebb0*/  FSEL R244, R11, -INF , !P6 ;  /* 0xff8000000bf47808 */ /* 0x000fe20007000000 */
[----:B------:R-:W-:Y:S01]  /*ebc0*/  IMAD.IADD R11, R230, 0x1, -R3 ;  /* 0x00000001e60b7824 */ /* 0x000fe200078e0a03 */
[----:B------:R-:W-:Y:S01]  /*ebd0*/  IABS R16, R8 ;  /* 0x0000000800107213 */ /* 0x000fe20000000000 */
[----:B------:R-:W1:Y:S01]  /*ebe0*/  LDSM.16.M88.4 R20, [R205+0x7800] ;  /* 0x00780000cd14783b */ /* 0x000e620000000200 */
[----:B------:R-:W-:Y:S01]  /*ebf0*/  IABS R8, R10 ;  /* 0x0000000a00087213 */ /* 0x000fe20000000000 */
[----:B------:R-:W-:-:S04]  /*ec00*/  DEPBAR.LE SB0, 0x0 ;  /* 0x000080000000791a */ /* 0x000fc80000000000 */
[----:B------:R-:W-:Y:S01]  /*ec10*/  BAR.SYNC.DEFER_BLOCKING 0x0 ;  /* 0x0000000000007b1d */ /* 0x000fe20000010000 */
[C---:B------:R-:W-:Y:S02]  /*ec20*/  ISETP.GE.AND P6, PT, R2.reuse, R233, PT ;  /* 0x000000e90200720c */ /* 0x040fe40003fc6270 */
[C---:B------:R-:W-:Y:S02]  /*ec30*/  ISETP.GE.AND P1, PT, R2.reuse, R232, PT ;  /* 0x000000e80200720c */ /* 0x040fe40003f26270 */
[----:B------:R-:W-:Y:S02]  /*ec40*/  IABS R10, R11 ;  /* 0x0000000b000a7213 */ /* 0x000fe40000000000 */
[----:B------:R-:W-:Y:S02]  /*ec50*/  IABS R9, R9 ;  /* 0x0000000900097213 */ /* 0x000fe40000000000 */
[----:B------:R-:W-:Y:S02]  /*ec60*/  I2FP.F32.S32 R11, R16 ;  /* 0x00000010000b7245 */ /* 0x000fe40000201400 */
[----:B------:R-:W-:-:S02]  /*ec70*/  ISETP.LT.OR P6, PT, R2, R229, P6 ;  /* 0x000000e50200720c */ /* 0x000fc400037c1670 */
        /* <DEDUP_REMOVED lines=12> */
[C---:B------:R-:W-:Y:S01]  /*ed40*/  VIADD R2, R0.reuse, 0x20 ;  /* 0x0000002000027836 */ /* 0x040fe20000000000 */
        /* <DEDUP_REMOVED lines=8> */
[CC--:B------:R-:W-:Y:S02]  /*edd0*/  ISETP.GE.AND P0, PT, R2.reuse, R232.reuse, PT ;  /* 0x000000e80200720c */ /* 0x0c0fe40003f06270 */
        /* <DEDUP_REMOVED lines=8> */
[----:B------:R-:W-:Y:S01]  /*ee60*/  IABS R2, R3 ;  /* 0x0000000300027213 */ /* 0x000fe20000000000 */
[----:B------:R-:W-:Y:S01]  /*ee70*/  IMAD.MOV.U32 R3, RZ, RZ, R9 ;  /* 0x000000ffff037224 */ /* 0x000fe200078e0009 */
[----:B------:R-:W-:-:S02]  /*ee80*/  IABS R10, R10 ;  /* 0x0000000a000a7213 */ /* 0x000fc40000000000 */
[----:B------:R-:W-:Y:S02]  /*ee90*/  I2FP.F32.S32 R11, R11 ;  /* 0x0000000b000b7245 */ /* 0x000fe40000201400 */
[----:B------:R-:W-:Y:S02]  /*eea0*/  I2FP.F32.S32 R9, R3 ;  /* 0x0000000300097245 */ /* 0x000fe40000201400 */
[----:B------:R-:W-:Y:S01]  /*eeb0*/  I2FP.F32.S32 R10, R10 ;  /* 0x0000000a000a7245 */ /* 0x000fe20000201400 */
[----:B------:R-:W-:Y:S01]  /*eec0*/  FFMA.FTZ R11, R11, -UR21, R18 ;  /* 0x800000150b0b7c23 */ /* 0x000fe20008010012 */
[----:B------:R-:W-:Y:S01]  /*eed0*/  I2FP.F32.S32 R3, R2 ;  /* 0x0000000200037245 */ /* 0x000fe20000201400 */
[----:B------:R-:W-:Y:S02]  /*eee0*/  FFMA.FTZ R2, R9, -UR21, R15 ;  /* 0x8000001509027c23 */ /* 0x000fe4000801000f */
[----:B------:R-:W-:Y:S01]  /*eef0*/  FFMA.FTZ R9, R10, -UR21, R16 ;  /* 0x800000150a097c23 */ /* 0x000fe20008010010 */
[----:B------:R-:W-:Y:S01]  /*ef00*/  HMMA.16816.F32.BF16 R12, R4, R30, R176 ;  /* 0x0000001e040c723c */ /* 0x000fe200000418b0 */
[----:B------:R-:W-:Y:S01]  /*ef10*/  FFMA.FTZ R10, R3, -UR21, R17 ;  /* 0x80000015030a7c23 */ /* 0x000fe20008010011 */
[----:B------:R-:W-:Y:S01]  /*ef20*/  VIADD R3, R0, 0x29 ;  /* 0x0000002900037836 */ /* 0x000fe20000000000 */
[----:B------:R-:W-:-:S02]  /*ef30*/  FSEL R185, R11, -INF , !P0 ;  /* 0xff8000000bb97808 */ /* 0x000fc40004000000 */
[----:B------:R-:W-:Y:S01]  /*ef40*/  FSEL R191, R9, -INF , !P1 ;  /* 0xff80000009bf7808 */ /* 0x000fe20004800000 */
[----:B------:R-:W-:Y:S01]  /*ef50*/  IMAD.IADD R11, R230, 0x1, -R3 ;  /* 0x00000001e60b7824 */ /* 0x000fe200078e0a03 */
[----:B------:R-:W-:Y:S01]  /*ef60*/  FSEL R30, R2, -INF , !P6 ;  /* 0xff800000021e7808 */ /* 0x000fe20007000000 */
[----:B------:R-:W-:Y:S01]  /*ef70*/  VIADD R2, R0, 0x28 ;  /* 0x0000002800027836 */ /* 0x000fe20000000000 */
[C---:B------:R-:W-:Y:S02]  /*ef80*/  ISETP.GE.AND P6, PT, R8.reuse, R233, PT ;  /* 0x000000e90800720c */ /* 0x040fe40003fc6270 */
[----:B------:R-:W-:Y:S01]  /*ef90*/  ISETP.GE.AND P1, PT, R8, R232, PT ;  /* 0x000000e80800720c */ /* 0x000fe20003f26270 */
[----:B------:R-:W-:Y:S01]  /*efa0*/  IMAD.IADD R9, R230, 0x1, -R2 ;  /* 0x00000001e6097824 */ /* 0x000fe200078e0a02 */
[C---:B------:R-:W-:Y:S02]  /*efb0*/  ISETP.LT.OR P6, PT, R8.reuse, R229, P6 ;  /* 0x000000e50800720c */ /* 0x040fe400037c1670 */
[----:B------:R-:W-:Y:S01]  /*efc0*/  ISETP.LT.OR P1, PT, R8, R228, P1 ;  /* 0x000000e40800720c */ /* 0x000fe20000f21670 */
[C---:B------:R-:W-:Y:S01]  /*efd0*/  IMAD.IADD R8, R231.reuse, 0x1, -R8 ;  /* 0x00000001e7087824 */ /* 0x040fe200078e0a08 */
        /* <DEDUP_REMOVED lines=51> */
[----:B------:R-:W-:-:S02]  /*f310*/  FFMA.FTZ R2, R2, -UR21, R16 ;  /* 0x8000001502027c23 */ /* 0x000fc40008010010 */
[----:B------:R-:W-:Y:S02]  /*f320*/  FSEL R245, R9, -INF , !P0 ;  /* 0xff80000009f57808 */ /* 0x000fe40004000000 */
[----:B------:R-:W-:Y:S02]  /*f330*/  ISETP.GE.AND P0, PT, R8, R233, PT ;  /* 0x000000e90800720c */ /* 0x000fe40003f06270 */
[----:B------:R-:W-:Y:S01]  /*f340*/  FSEL R183, R2, -INF , !P6 ;  /* 0xff80000002b77808 */ /* 0x000fe20007000000 */
[----:B------:R-:W-:Y:S02]  /*f350*/  VIADD R2, R0, 0x38 ;  /* 0x0000003800027836 */ /* 0x000fe40000000000 */
[----:B------:R-:W-:Y:S01]  /*f360*/  FFMA.FTZ R6, R3, -UR21, R18 ;  /* 0x8000001503067c23 */ /* 0x000fe20008010012 */
[C---:B------:R-:W-:Y:S02]  /*f370*/  IMAD.IADD R3, R231.reuse, 0x1, -R8 ;  /* 0x00000001e7037824 */ /* 0x040fe400078e0a08 */
[----:B------:R-:W-:Y:S01]  /*f380*/  FFMA.FTZ R7, R10, -UR21, R17 ;  /* 0x800000150a077c23 */ /* 0x000fe20008010011 */
[--C-:B------:R-:W-:Y:S01]  /*f390*/  IMAD.IADD R5, R231, 0x1, -R2.reuse ;  /* 0x00000001e7057824 */ /* 0x100fe200078e0a02 */
[----:B------:R-:W-:Y:S01]  /*f3a0*/  ISETP.LT.OR P0, PT, R8, R229, P0 ;  /* 0x000000e50800720c */ /* 0x000fe20000701670 */
        /* <DEDUP_REMOVED lines=9> */
[C---:B------:R-:W-:Y:S01]  /*f440*/  ISETP.GE.AND P1, PT, R2.reuse, R233, PT ;  /* 0x000000e90200720c */ /* 0x040fe20003f26270 */
[----:B------:R-:W-:Y:S01]  /*f450*/  FFMA.FTZ R7, R3, -UR21, R14 ;  /* 0x8000001503077c23 */ /* 0x000fe2000801000e */
[----:B------:R-:W-:-:S02]  /*f460*/  ISETP.GE.AND P0, PT, R2, R232, PT ;  /* 0x000000e80200720c */ /* 0x000fc40003f06270 */
[----:B------:R-:W-:Y:S02]  /*f470*/  I2FP.F32.S32 R5, R5 ;  /* 0x0000000500057245 */ /* 0x000fe40000201400 */
[----:B------:R-:W-:Y:S01]  /*f480*/  I2FP.F32.S32 R6, R4 ;  /* 0x0000000400067245 */ /* 0x000fe20000201400 */
[--C-:B------:R-:W-:Y:S01]  /*f490*/  IMAD.IADD R4, R230, 0x1, -R0.reuse ;  /* 0x00000001e6047824 */ /* 0x100fe200078e0a00 */
[C---:B------:R-:W-:Y:S01]  /*f4a0*/  ISETP.LT.OR P1, PT, R2.reuse, R229, P1 ;  /* 0x000000e50200720c */ /* 0x040fe20000f21670 */
[----:B------:R-:W-:Y:S01]  /*f4b0*/  FFMA.FTZ R5, R5, -UR21, R19 ;  /* 0x8000001505057c23 */ /* 0x000fe20008010013 */
[----:B------:R-:W-:Y:S01]  /*f4c0*/  ISETP.LT.OR P0, PT, R2, R228, P0 ;  /* 0x000000e40200720c */ /* 0x000fe20000701670 */
[----:B------:R-:W-:Y:S01]  /*f4d0*/  IMAD.IADD R2, R231, 0x1, -R0 ;  /* 0x00000001e7027824 */ /* 0x000fe200078e0a00 */
[----:B------:R-:W-:Y:S01]  /*f4e0*/  ISETP.GE.AND P6, PT, R8, R232, PT ;  /* 0x000000e80800720c */ /* 0x000fe20003fc6270 */
[----:B------:R-:W-:Y:S01]  /*f4f0*/  FFMA.FTZ R6, R6, -UR21, R12 ;  /* 0x8000001506067c23 */ /* 0x000fe2000801000c */
[----:B------:R-:W-:-:S02]  /*f500*/  FSEL R192, R7, -INF , !P0 ;  /* 0xff80000007c07808 */ /* 0x000fc40004000000 */
[----:B------:R-:W-:Y:S02]  /*f510*/  ISETP.LT.OR P6, PT, R8, R228, P6 ;  /* 0x000000e40800720c */ /* 0x000fe400037c1670 */
        /* <DEDUP_REMOVED lines=9> */
[C---:B------:R-:W-:Y:S01]  /*f5b0*/  ISETP.LT.OR P6, PT, R0.reuse, R229, P6 ;  /* 0x000000e50000720c */ /* 0x040fe200037c1670 */
        /* <DEDUP_REMOVED lines=22> */
[----:B------:R-:W4:Y:S08]  /*f720*/  @!P2 LDC.64 R10, c[0x0][0x218] ;  /* 0x00008600ff0aab82 */ /* 0x000f300000000a00 */
[----:B------:R-:W4:Y:S08]  /*f730*/  @!P5 LDC.64 R8, c[0x0][0x218] ;  /* 0x00008600ff08db82 */ /* 0x000f300000000a00 */
[----:B------:R-:W4:Y:S08]  /*f740*/  @!P4 LDC.64 R14, c[0x0][0x218] ;  /* 0x00008600ff0ecb82 */ /* 0x000f300000000a00 */
[----:B------:R-:W4:Y:S01]  /*f750*/  @!P3 LDC.64 R16, c[0x0][0x218] ;  /* 0x00008600ff10bb82 */ /* 0x000f220000000a00 */
[----:B--2---:R-:W-:-:S04]  /*f760*/  LEA R0, P0, R2, R194, 0x6 ;  /* 0x000000c202007211 */ /* 0x004fc800078030ff */
[----:B---3--:R-:W-:Y:S02]  /*f770*/  LEA.HI.X R3, R2, R249, R3, 0x6, P0 ;  /* 0x000000f902037211 */ /* 0x008fe400000f3403 */
[C---:B-1----:R-:W-:Y:S02]  /*f780*/  @!P5 LEA R4, P1, R0.reuse, R4, 0x1 ;  /* 0x000000040004d211 */ /* 0x042fe400078208ff */
[C---:B-----5:R-:W-:Y:S02]  /*f790*/  @!P4 LEA R6, P0, R0.reuse, R6, 0x1 ;  /* 0x000000060006c211 */ /* 0x060fe400078008ff */
[C-C-:B------:R-:W-:Y:S02]  /*f7a0*/  @!P5 LEA.HI.X R5, R0.reuse, R5, R3.reuse, 0x1, P1 ;  /* 0x000000050005d211 */ /* 0x140fe400008f0c03 */
[C---:B------:R-:W-:Y:S02]  /*f7b0*/  @!P4 LEA.HI.X R7, R0.reuse, R7, R3, 0x1, P0 ;  /* 0x000000070007c211 */ /* 0x040fe400000f0c03 */
[C---:B----4-:R-:W-:Y:S01]  /*f7c0*/  @!P3 LEA R12, P6, R0.reuse, R12, 0x1 ;  /* 0x0000000c000cb211 */ /* 0x050fe200078c08ff */
[----:B------:R-:W-:Y:S01]  /*f7d0*/  @!PT LDS RZ, [RZ] ;  /* 0x00000000fffff984 */ /* 0x000fe20000000800 */
[----:B------:R-:W-:Y:S01]  /*f7e0*/  @!PT LDS RZ, [RZ] ;  /* 0x00000000fffff984 */ /* 0x000fe20000000800 */
[----:B------:R-:W-:Y:S01]  /*f7f0*/  @!PT LDS RZ, [RZ] ;  /* 0x00000000fffff984 */ /* 0x000fe20000000800 */
[----:B------:R1:W-:Y:S01]  /*f800*/  @!P5 LDGSTS.E.BYPASS.LTC128B.128 [R227+0x10000], desc[UR34][R4.64] ;  /* 0x1000000004e3dfae */ /* 0x0003e2000b901d62 */
[----:B------:R-:W-:-:S02]  /*f810*/  @!P2 LEA R10, P1, R0, R10, 0x1 ;  /* 0x0000000a000aa211 */ /* 0x000fc400078208ff */
[C---:B------:R-:W-:Y:S01]  /*f820*/  IADD3 R2, P0, R0.reuse, UR40, RZ ;  /* 0x0000002800027c10 */ /* 0x040fe2000ff1e0ff */
[----:B------:R2:W-:Y:S01]  /*f830*/  @P4 STS.128 [R227+0x12000], RZ ;  /* 0x012000ffe3004388 */ /* 0x0005e20000000c00 */
[C-C-:B------:R-:W-:Y:S02]  /*f840*/  @!P3 LEA.HI.X R13, R0.reuse, R13, R3.reuse, 0x1, P6 ;  /* 0x0000000d000db211 */ /* 0x140fe400030f0c03 */
[----:B------:R-:W-:Y:S01]  /*f850*/  @!P2 LEA.HI.X R11, R0, R11, R3, 0x1, P1 ;  /* 0x0000000b000ba211 */ /* 0x000fe200008f0c03 */
[----:B------:R-:W-:Y:S01]  /*f860*/  @!PT LDS RZ, [RZ] ;  /* 0x00000000fffff984 */ /* 0x000fe20000000800 */
[----:B------:R-:W-:Y:S01]  /*f870*/  @!PT LDS RZ, [RZ] ;  /* 0x00000000fffff984 */ /* 0x000fe20000000800 */
[----:B------:R-:W-:Y:S01]  /*f880*/  @!PT LDS RZ, [RZ] ;  /* 0x00000000fffff984 */ /* 0x000fe20000000800 */
[----:B------:R3:W-:Y:S01]  /*f890*/  @!P4 LDGSTS.E.BYPASS.LTC128B.128 [R227+0x12000], desc[UR34][R6.64+0x80] ;  /* 0x1200008006e3cfae */ /* 0x0007e2000b901d62 */
[C---:B------:R-:W-:Y:S02]  /*f8a0*/  @!P5 LEA R8, P6, R2.reuse, R8, 0x1 ;  /* 0x000000080208d211 */ /* 0x040fe400078c08ff */
        /* <DEDUP_REMOVED lines=40> */
.L_x_607:
[----:B------:R-:W-:Y:S05]  /*fb30*/  BSYNC B0 ;  /* 0x0000000000007941 */ /* 0x000fea0003800000 */
.L_x_606:
[----:B------:R-:W0:Y:S02]  /*fb40*/  LDGDEPBAR ;  /* 0x00000000000079af */ /* 0x000e240000000000 */
.L_x_605:
[----:B------:R-:W-:Y:S01]  /*fb50*/  FMNMX.FTZ R0, R250, R34, !PT ;  /* 0x00000022fa007209 */ /* 0x000fe20007810000 */
[----:B--2---:R-:W-:Y:S01]  /*fb60*/  LDSM.16.MT88.4 R12, [R201+0x18000] ;  /* 0x01800000c90c783b */ /* 0x004fe20000004200 */
[----:B------:R-:W-:Y:S02]  /*fb70*/  MOV R10, R192 ;  /* 0x000000c0000a7202 */ /* 0x000fe40000000f00 */
[----:B------:R-:W-:Y:S01]  /*fb80*/  FMNMX.FTZ R0, R133, R0, !PT ;  /* 0x0000000085007209 */ /* 0x000fe20007810000 */
[----:B------:R-:W-:Y:S01]  /*fb90*/  LDSM.16.MT88.4 R16, [R202+0x18000] ;  /* 0x01800000ca10783b */ /* 0x000fe20000004200 */
[----:B------:R-:W-:Y:S02]  /*fba0*/  MOV R169, R242 ;  /* 0x000000f200a97202 */ /* 0x000fe40000000f00 */
[----:B------:R-:W-:Y:S02]  /*fbb0*/  FMNMX.FTZ R0, R26, R0, !PT ;  /* 0x000000001a007209 */ /* 0x000fe40007810000 */
[----:B------:R-:W-:-:S02]  /*fbc0*/  MOV R170, R241 ;  /* 0x000000f100aa7202 */ /* 0x000fc40000000f00 */
        /* <DEDUP_REMOVED lines=32> */
[----:B------:R-:W2:Y:S01]  /*fdd0*/  SHFL.BFLY PT, R3, R132, 0x1, 0x1f ;  /* 0x0c201f0084037f89 */ /* 0x000ea200000e0000 */
[----:B---3--:R-:W-:-:S05]  /*fde0*/  FMNMX.FTZ R0, R0, R2, !PT ;  /* 0x0000000200007209 */ /* 0x008fca0007810000 */
[----:B-1----:R-:W1:Y:S01]  /*fdf0*/  SHFL.BFLY PT, R4, R0, 0x1, 0x1f ;  /* 0x0c201f0000047f89 */ /* 0x002e6200000e0000 */
[----:B--2---:R-:W-:-:S04]  /*fe00*/  FMNMX.FTZ R132, R132, R3, !PT ;  /* 0x0000000384847209 */ /* 0x004fc80007810000 */
[C---:B------:R-:W-:Y:S01]  /*fe10*/  FSETP.NEU.FTZ.AND P1, PT, R132.reuse, -INF , PT ;  /* 0xff8000008400780b */ /* 0x040fe20003f3d000 */
[----:B------:R-:W-:-:S05]  /*fe20*/  FMUL.FTZ R9, R132, UR15 ;  /* 0x0000000f84097c20 */ /* 0x000fca0008410000 */
[----:B------:R-:W-:-:S05]  /*fe30*/  FSEL R9, R9, RZ, P1 ;  /* 0x000000ff09097208 */ /* 0x000fca0000800000 */
[--C-:B------:R-:W-:Y:S01]  /*fe40*/  FFMA.FTZ R2, R34, UR15, -R9.reuse ;  /* 0x0000000f22027c23 */ /* 0x100fe20008010809 */
[----:B------:R-:W-:Y:S02]  /*fe50*/  MOV R34, R184 ;  /* 0x000000b800227202 */ /* 0x000fe40000000f00 */
[----:B-1----:R-:W-:Y:S01]  /*fe60*/  FMNMX.FTZ R3, R0, R4, !PT ;  /* 0x0000000400037209 */ /* 0x002fe20007810000 */
[----:B------:R-:W-:Y:S01]  /*fe70*/  FFMA.FTZ R0, R133, UR15, -R9 ;  /* 0x0000000f85007c23 */ /* 0x000fe20008010809 */
[----:B------:R1:W-:Y:S02]  /*fe80*/  MUFU.EX2 R172, R2 ;  /* 0x0000000200ac7308 */ /* 0x0003e40000000800 */
[C---:B------:R-:W-:Y:S01]  /*fe90*/  FSETP.NEU.FTZ.AND P0, PT, R3.reuse, -INF , PT ;  /* 0xff8000000300780b */ /* 0x040fe20003f1d000 */
[----:B------:R-:W-:-:S05]  /*fea0*/  FMUL.FTZ R8, R3, UR15 ;  /* 0x0000000f03087c20 */ /* 0x000fca0008410000 */
[----:B------:R2:W-:Y:S01]  /*feb0*/  MUFU.EX2 R173, R0 ;  /* 0x0000000000ad7308 */ /* 0x0005e20000000800 */
[----:B------:R-:W-:Y:S02]  /*fec0*/  FSEL R8, R8, RZ, P0 ;  /* 0x000000ff08087208 */ /* 0x000fe40000000000 */
[----:B-1----:R-:W-:-:S05]  /*fed0*/  FSEL R2, R132, RZ, P1 ;  /* 0x000000ff84027208 */ /* 0x002fca0000800000 */
[----:B------:R-:W-:Y:S01]  /*fee0*/  FADD.FTZ R4, R250, -R2 ;  /* 0x80000002fa047221 */ /* 0x000fe20000010000 */
[----:B------:R-:W-:Y:S01]  /*fef0*/  FSEL R2, R3, RZ, P0 ;  /* 0x000000ff03027208 */ /* 0x000fe20000000000 */
[--C-:B--2---:R-:W-:Y:S02]  /*ff00*/  FFMA.FTZ R0, R26, UR15, -R9.reuse ;  /* 0x0000000f1a007c23 */ /* 0x104fe40008010809 */
[----:B------:R-:W-:Y:S02]  /*ff10*/  FMUL.FTZ R4, R4, UR15 ;  /* 0x0000000f04047c20 */ /* 0x000fe40008410000 */
[----:B------:R1:W-:Y:S02]  /*ff20*/  MUFU.EX2 R133, R0 ;  /* 0x0000000000857308 */ /* 0x0003e40000000800 */
[----:B-1----:R-:W-:-:S06]  /*ff30*/  FFMA.FTZ R0, R25, UR15, -R9 ;  /* 0x0000000f19007c23 */ /* 0x002fcc0008010809 */
[----:B------:R1:W2:Y:S02]  /*ff40*/  MUFU.EX2 R171, R0 ;  /* 0x0000000000ab7308 */ /* 0x0002a40000000800 */
[----:B-1----:R-:W-:Y:S01]  /*ff50*/  FFMA.FTZ R0, R35, UR15, -R8 ;  /* 0x0000000f23007c23 */ /* 0x002fe20008010808 */
[----:B--2---:R-:W-:Y:S02]  /*ff60*/  F2FP.BF16.F32.PACK_AB R6, R171, R133 ;  /* 0x00000085ab06723e */ /* 0x004fe400000010ff */
[----:B------:R-:W-:-:S03]  /*ff70*/  MOV R35, R185 ;  /* 0x000000b900237202 */ /* 0x000fc60000000f00 */
[----:B------:R1:W-:Y:S02]  /*ff80*/  MUFU.EX2 R11, R0 ;  /* 0x00000000000b7308 */ /* 0x0003e40000000800 */
[----:B-1----:R-:W-:Y:S01]  /*ff90*/  FFMA.FTZ R0, R33, UR15, -R8 ;  /* 0x0000000f21007c23 */ /* 0x002fe20008010808 */
[----:B------:R-:W-:-:S05]  /*ffa0*/  MOV R33, R186 ;  /* 0x000000ba00217202 */ /* 0x000fca0000000f00 */
[----:B------:R1:W2:Y:S02]  /*ffb0*/  MUFU.EX2 R176, R0 ;  /* 0x0000000000b07308 */ /* 0x0002a40000000800 */
[----:B-1----:R-:W-:Y:S01]  /*ffc0*/  FFMA.FTZ R0, R32, UR15, -R8 ;  /* 0x0000000f20007c23 */ /* 0x002fe20008010808 */
[----:B--2---:R-:W-:-:S05]  /*ffd0*/  F2FP.BF16.F32.PACK_AB R5, R176, R11 ;  /* 0x0000000bb005723e */ /* 0x004fca00000010ff */
[----:B------:R1:W-:Y:S02]  /*ffe0*/  MUFU.EX2 R168, R0 ;  /* 0x0000000000a87308 */ /* 0x0003e40000000800 */
[----:B-1----:R-:W-:Y:S02]  /*fff0*/  FFMA.FTZ R0, R24, UR15, -R8 ;  /* 0x0000000f18007c23 */ /* 0x002fe40008010808 */
[----:B------:R-:W-:Y:S04]  /*10000*/  LDSM.16.MT88.4 R24, [R204+0x18000] ;  /* 0x01800000cc18783b */ /* 0x000fe80000004200 */
        /* <DEDUP_REMOVED lines=45> */
[----:B------:R-:W-:Y:S01]  /*102e0*/  FMUL.FTZ R44, R44, R2 ;  /* 0x000000022c2c7220 */ /* 0x000fe20000410000 */
[----:B------:R-:W-:Y:S01]  /*102f0*/  MOV R147, R20 ;  /* 0x0000001400937202 */ /* 0x000fe20000000f00 */
[-C--:B------:R-:W-:Y:S01]  /*10300*/  FMUL.FTZ R45, R45, R2.reuse ;  /* 0x000000022d2d7220 */ /* 0x080fe20000410000 */
[----:B------:R-:W-:Y:S01]  /*10310*/  MOV R146, R21 ;  /* 0x0000001500927202 */ /* 0x000fe20000000f00 */
[----:B------:R-:W-:Y:S01]  /*10320*/  FMUL.FTZ R48, R48, R2 ;  /* 0x0000000230307220 */ /* 0x000fe20000410000 */
        /* <DEDUP_REMOVED lines=8> */
[----:B------:R-:W-:Y:S01]  /*103b0*/  MOV R155, R187 ;  /* 0x000000bb009b7202 */ /* 0x000fe20000000f00 */
        /* <DEDUP_REMOVED lines=16> */
[C---:B-1----:R-:W-:Y:S01]  /*104c0*/  HMMA.16816.F32.BF16 R196, R4.reuse, R16, R36 ;  /* 0x0000001004c4723c */ /* 0x042fe20000041824 */
[----:B------:R-:W-:Y:S01]  /*104d0*/  MOV R154, R168 ;  /* 0x000000a8009a7202 */ /* 0x000fe20000000f00 */
[-C--:B------:R-:W-:Y:S01]  /*104e0*/  FMUL.FTZ R160, R160, R2.reuse ;  /* 0x00000002a0a07220 */ /* 0x080fe20000410000 */
[----:B------:R-:W-:Y:S01]  /*104f0*/  FMUL.FTZ R161, R161, R2 ;  /* 0x00000002a1a17220 */ /* 0x000fe20000410000 */
[-C--:B------:R-:W-:Y:S01]  /*10500*/  FMUL.FTZ R162, R162, R0.reuse ;  /* 0x00000000a2a27220 */ /* 0x080fe20000410000 */
[----:B------:R-:W-:Y:S01]  /*10510*/  FMUL.FTZ R163, R163, R0 ;  /* 0x00000000a3a37220 */ /* 0x000fe20000410000 */
[C---:B------:R-:W-:Y:S01]  /*10520*/  HMMA.16816.F32.BF16 R192, R4.reuse, R18, R40 ;  /* 0x0000001204c0723c */ /* 0x040fe20000041828 */
[----:B------:R-:W1:Y:S01]  /*10530*/  LDSM.16.MT88.4 R16, [R203+0x1a000] ;  /* 0x01a00000cb10783b */ /* 0x000e620000004200 */
[-C--:B------:R-:W-:Y:S01]  /*10540*/  FMUL.FTZ R68, R68, R2.reuse ;  /* 0x0000000244447220 */ /* 0x080fe20000410000 */
[----:B------:R-:W-:Y:S01]  /*10550*/  FMUL.FTZ R69, R69, R2 ;  /* 0x0000000245457220 */ /* 0x000fe20000410000 */
[-C--:B------:R-:W-:Y:S01]  /*10560*/  FMUL.FTZ R70, R70, R0.reuse ;  /* 0x0000000046467220 */ /* 0x080fe20000410000 */
[----:B------:R-:W-:Y:S01]  /*10570*/  FMUL.FTZ R71, R71, R0 ;  /* 0x0000000047477220 */ /* 0x000fe20000410000 */
[C---:B--2---:R-:W-:Y:S01]  /*10580*/  HMMA.16816.F32.BF16 R184, R4.reuse, R14, R48 ;  /* 0x0000000e04b8723c */ /* 0x044fe20000041830 */
[----:B------:R-:W-:Y:S01]  /*10590*/  MOV R43, R189 ;  /* 0x000000bd002b7202 */ /* 0x000fe20000000f00 */
[----:B------:R-:W-:Y:S01]  /*105a0*/  FMUL.FTZ R72, R72, R2 ;  /* 0x0000000248487220 */ /* 0x000fe20000410000 */
[----:B------:R-:W-:Y:S01]  /*105b0*/  MOV R42, R190 ;  /* 0x000000be002a7202 */ /* 0x000fe20000000f00 */
[----:B------:R-:W-:Y:S01]  /*105c0*/  FMUL.FTZ R73, R73, R2 ;  /* 0x0000000249497220 */ /* 0x000fe20000410000 */
[----:B------:R-:W-:Y:S01]  /*105d0*/  MOV R41, R191 ;  /* 0x000000bf00297202 */ /* 0x000fe20000000f00 */
[----:B------:R-:W-:Y:S01]  /*105e0*/  FMUL.FTZ R74, R74, R0 ;  /* 0x000000004a4a7220 */ /* 0x000fe20000410000 */
[C---:B---3--:R-:W-:Y:S01]  /*105f0*/  HMMA.16816.F32.BF16 R156, R4.reuse, R20, R156 ;  /* 0x00000014049c723c */ /* 0x048fe2000004189c */
[----:B------:R-:W-:Y:S01]  /*10600*/  MOV R40, R176 ;  /* 0x000000b000287202 */ /* 0x000fe20000000f00 */
[----:B------:R-:W-:Y:S01]  /*10610*/  FMUL.FTZ R75, R75, R0 ;  /* 0x000000004b4b7220 */ /* 0x000fe20000410000 */
[-C--:B------:R-:W-:Y:S01]  /*10620*/  FMUL.FTZ R76, R76, R2.reuse ;  /* 0x000000024c4c7220 */ /* 0x080fe20000410000 */
[-C--:B------:R-:W-:Y:S01]  /*10630*/  FMUL.FTZ R77, R77, R2.reuse ;  /* 0x000000024d4d7220 */ /* 0x080fe20000410000 */
[-C--:B------:R-:W-:Y:S01]  /*10640*/  FMUL.FTZ R80, R80, R2.reuse ;  /* 0x0000000250507220 */ /* 0x080fe20000410000 */
[C---:B------:R-:W-:Y:S01]  /*10650*/  HMMA.16816.F32.BF16 R236, R4.reuse, R22, R164 ;  /* 0x0000001604ec723c */ /* 0x040fe200000418a4 */
[----:B------:R-:W2:Y:S01]  /*10660*/  LDSM.16.MT88.4 R20, [R204+0x1a000] ;  /* 0x01a00000cc14783b */ /* 0x000ea20000004200 */
        /* <DEDUP_REMOVED lines=10> */
[C---:B------:R-:W-:Y:S01]  /*10710*/  HMMA.16816.F32.BF16 R240, R4.reuse, R26, R160 ;  /* 0x0000001a04f0723c */ /* 0x040fe200000418a0 */
[----:B------:R-:W-:Y:S01]  /*10720*/  MOV R44, R183 ;  /* 0x000000b7002c7202 */ /* 0x000fe20000000f00 */
[----:B------:R-:W-:Y:S01]  /*10730*/  FMUL.FTZ R89, R89, R2 ;  /* 0x0000000259597220 */ /* 0x000fe20000410000 */
[----:B------:R-:W-:Y:S01]  /*10740*/  MOV R47, R173 ;  /* 0x000000ad002f7202 */ /* 0x000fe20000000f00 */
[----:B------:R-:W-:Y:S01]  /*10750*/  FMUL.FTZ R86, R86, R0 ;  /* 0x0000000056567220 */ /* 0x000fe20000410000 */
[----:B------:R-:W-:Y:S01]  /*10760*/  MOV R45, R32 ;  /* 0x00000020002d7202 */ /* 0x000fe20000000f00 */
[-C--:B------:R-:W-:Y:S01]  /*10770*/  FMUL.FTZ R87, R87, R0.reuse ;  /* 0x0000000057577220 */ /* 0x080fe20000410000 */
[----:B------:R-:W-:Y:S01]  /*10780*/  MOV R46, R171 ;  /* 0x000000ab002e7202 */ /* 0x000fe20000000f00 */
[----:B------:R-:W-:Y:S01]  /*10790*/  FMUL.FTZ R90, R90, R0 ;  /* 0x000000005a5a7220 */ /* 0x000fe20000410000 */
[----:B------:R-:W-:Y:S01]  /*107a0*/  MOV R32, R170 ;  /* 0x000000aa00207202 */ /* 0x000fe20000000f00 */
[C---:B-1----:R-:W-:Y:S01]  /*107b0*/  HMMA.16816.F32.BF16 R176, R4.reuse, R16, R60 ;  /* 0x0000001004b0723c */ /* 0x042fe2000004183c */
[----:B------:R-:W-:Y:S01]  /*107c0*/  MOV R173, R169 ;  /* 0x000000a900ad7202 */ /* 0x000fe20000000f00 */
[----:B------:R-:W-:Y:S01]  /*107d0*/  FMUL.FTZ R91, R91, R0 ;  /* 0x000000005b5b7220 */ /* 0x000fe20000410000 */
[----:B------:R-:W-:Y:S01]  /*107e0*/  MOV R36, R147 ;  /* 0x0000009300247202 */ /* 0x000fe20000000f00 */
[----:B------:R-:W-:Y:S01]  /*107f0*/  FMUL.FTZ R148, R148, R2 ;  /* 0x0000000294947220 */ /* 0x000fe20000410000 */
[----:B------:R-:W-:Y:S01]  /*10800*/  MOV R37, R146 ;  /* 0x0000009200257202 */ /* 0x000fe20000000f00 */
[C---:B------:R-:W-:Y:S01]  /*10810*/  HMMA.16816.F32.BF16 R168, R4.reuse, R18, R64 ;  /* 0x0000001204a8723c */ /* 0x040fe20000041840 */
[----:B------:R-:W1:Y:S01]  /*10820*/  LDSM.16.MT88.4 R16, [R204+0x1c000] ;  /* 0x01c00000cc10783b */ /* 0x000e620000004200 */
[----:B------:R-:W-:Y:S01]  /*10830*/  MOV R62, R175 ;  /* 0x000000af003e7202 */ /* 0x000fe20000000f00 */
[----:B------:R-:W-:Y:S01]  /*10840*/  FMUL.FTZ R149, R149, R2 ;  /* 0x0000000295957220 */ /* 0x000fe20000410000 */
[----:B------:R-:W-:Y:S01]  /*10850*/  MOV R61, R173 ;  /* 0x000000ad003d7202 */ /* 0x000fe20000000f00 */
[----:B------:R-:W-:Y:S01]  /*10860*/  FMUL.FTZ R150, R150, R0 ;  /* 0x0000000096967220 */ /* 0x000fe20000410000 */
[----:B------:R-:W-:Y:S01]  /*10870*/  MOV R60, R172 ;  /* 0x000000ac003c7202 */ /* 0x000fe20000000f00 */
[----:B------:R-:W-:Y:S01]  /*10880*/  FMUL.FTZ R151, R151, R0 ;  /* 0x0000000097977220 */ /* 0x000fe20000410000 */
[----:B------:R-:W-:Y:S01]  /*10890*/  MOV R38, R145 ;  /* 0x0000009100267202 */ /* 0x000fe20000000f00 */
[----:B------:R-:W-:Y:S01]  /*108a0*/  FMUL.FTZ R92, R92, R2 ;  /* 0x000000025c5c7220 */ /* 0x000fe20000410000 */
[----:B------:R-:W-:Y:S01]  /*108b0*/  MOV R39, R144 ;  /* 0x0000009000277202 */ /* 0x000fe20000000f00 */
        /* <DEDUP_REMOVED lines=10> */
[----:B------:R-:W-:Y:S01]  /*10960*/  MOV R54, R10 ;  /* 0x0000000a00367202 */ /* 0x000fe20000000f00 */
[-C--:B------:R-:W-:Y:S01]  /*10970*/  FMUL.FTZ R100, R100, R2.reuse ;  /* 0x0000000264647220 */ /* 0x080fe20000410000 */
[-C--:B------:R-:W-:Y:S01]  /*10980*/  FMUL.FTZ R101, R101, R2.reuse ;  /* 0x0000000265657220 */ /* 0x080fe20000410000 */
[----:B------:R-:W-:Y:S01]  /*10990*/  FMUL.FTZ R104, R104, R2 ;  /* 0x0000000268687220 */ /* 0x000fe20000410000 */
[C---:B---3--:R-:W-:Y:S01]  /*109a0*/  HMMA.16816.F32.BF16 R160, R4.reuse, R12, R68 ;  /* 0x0000000c04a0723c */ /* 0x048fe20000041844 */
[-C--:B------:R-:W-:Y:S01]  /*109b0*/  FMUL.FTZ R102, R102, R0.reuse ;  /* 0x0000000066667220 */ /* 0x080fe20000410000 */
[----:B------:R-:W-:Y:S01]  /*109c0*/  FMUL.FTZ R103, R103, R0 ;  /* 0x0000000067677220 */ /* 0x000fe20000410000 */
[----:B------:R-:W-:Y:S01]  /*109d0*/  FMUL.FTZ R105, R105, R2 ;  /* 0x0000000269697220 */ /* 0x000fe20000410000 */
[-C--:B------:R-:W-:Y:S01]  /*109e0*/  FMUL.FTZ R106, R106, R0.reuse ;  /* 0x000000006a6a7220 */ /* 0x080fe20000410000 */
[----:B------:R-:W-:Y:S01]  /*109f0*/  FMUL.FTZ R107, R107, R0 ;  /* 0x000000006b6b7220 */ /* 0x000fe20000410000 */
[C---:B------:R-:W-:Y:S01]  /*10a00*/  HMMA.16816.F32.BF16 R148, R4.reuse, R24, R148 ;  /* 0x000000180494723c */ /* 0x040fe20000041894 */
[----:B------:R-:W-:Y:S01]  /*10a10*/  MOV R68, R174 ;  /* 0x000000ae00447202 */ /* 0x000fe20000000f00 */
[----:B------:R-:W-:Y:S01]  /*10a20*/  LDSM.16.MT88.4 R24, [R203+0x1e000] ;  /* 0x01e00000cb18783b */ /* 0x000fe20000004200 */
[----:B------:R-:W-:Y:S01]  /*10a30*/  MOV R71, R154 ;  /* 0x0000009a00477202 */ /* 0x000fe20000000f00 */
[--C-:B------:R-:W-:Y:S01]  /*10a40*/  FFMA.FTZ R10, R134, UR15, -R9.reuse ;  /* 0x0000000f860a7c23 */ /* 0x100fe20008010809 */
[----:B------:R-:W-:Y:S01]  /*10a50*/  MOV R70, R155 ;  /* 0x0000009b00467202 */ /* 0x000fe20000000f00 */
[C---:B------:R-:W-:Y:S01]  /*10a60*/  HMMA.16816.F32.BF16 R172, R4.reuse, R14, R72 ;  /* 0x0000000e04ac723c */ /* 0x040fe20000041848 */
[----:B------:R-:W3:Y:S01]  /*10a70*/  LDSM.16.MT88.4 R12, [R203+0x1c000] ;  /* 0x01c00000cb0c783b */ /* 0x000ee20000004200 */
        /* <DEDUP_REMOVED lines=9> */
[----:B------:R1:W-:Y:S01]  /*10b10*/  MUFU.EX2 R69, R10 ;  /* 0x0000000a00457308 */ /* 0x0003e20000000800 */
[C---:B------:R-:W-:Y:S01]  /*10b20*/  HMMA.16816.F32.BF16 R88, R4.reuse, R18, R88 ;  /* 0x000000120458723c */ /* 0x040fe20000041858 */
[----:B------:R-:W4:Y:S01]  /*10b30*/  LDSM.16.MT88.4 R16, [R202+0x1e000] ;  /* 0x01e00000ca10783b */ /* 0x000f220000004200 */
        /* <DEDUP_REMOVED lines=14> */
[--C-:B-1----:R-:W-:Y:S01]  /*10c20*/  FFMA.FTZ R10, R28, UR15, -R9.reuse ;  /* 0x0000000f1c0a7c23 */ /* 0x102fe20008010809 */
[----:B------:R-:W-:Y:S01]  /*10c30*/  HMMA.16816.F32.BF16 R152, R4, R22, R80 ;  /* 0x000000160498723c */ /* 0x000fe20000041850 */
[----:B------:R-:W1:Y:S01]  /*10c40*/  LDSM.16.MT88.4 R20, [R201+0x1e000] ;  /* 0x01e00000c914783b */ /* 0x000e620000004200 */
[----:B------:R-:W-:Y:S01]  /*10c50*/  MOV R79, R11 ;  /* 0x0000000b004f7202 */ /* 0x000fe20000000f00 */
[----:B------:R2:W-:Y:S01]  /*10c60*/  MUFU.EX2 R52, R10 ;  /* 0x0000000a00347308 */ /* 0x0005e20000000800 */
[----:B------:R-:W-:Y:S01]  /*10c70*/  FFMA.FTZ R11, R135, UR15, -R9 ;  /* 0x0000000f870b7c23 */ /* 0x000fe20008010809 */
[----:B------:R-:W-:Y:S01]  /*10c80*/  FMUL.FTZ R125, R125, R2 ;  /* 0x000000027d7d7220 */ /* 0x000fe20000410000 */
[-C--:B------:R-:W-:Y:S01]  /*10c90*/  FMUL.FTZ R126, R126, R0.reuse ;  /* 0x000000007e7e7220 */ /* 0x080fe20000410000 */
[----:B------:R-:W-:Y:S01]  /*10ca0*/  FMUL.FTZ R127, R127, R0 ;  /* 0x000000007f7f7220 */ /* 0x000fe20000410000 */
[----:B------:R-:W-:-:S02]  /*10cb0*/  MOV R72, R32 ;  /* 0x0000002000487202 */ /* 0x000fc40000000f00 */
[----:B------:R-:W-:Y:S01]  /*10cc0*/  MOV R75, R33 ;  /* 0x00000021004b7202 */ /* 0x000fe20000000f00 */
[----:B------:R5:W1:Y:S01]  /*10cd0*/  MUFU.EX2 R77, R11 ;  /* 0x0000000b004d7308 */ /* 0x000a620000000800 */
[C---:B---3--:R-:W-:Y:S01]  /*10ce0*/  HMMA.16816.F32.BF16 R64, R4.reuse, R12, R92 ;  /* 0x0000000c0440723c */ /* 0x048fe2000004185c */
[----:B------:R-:W-:Y:S02]  /*10cf0*/  MOV R74, R35 ;  /* 0x00000023004a7202 */ /* 0x000fe40000000f00 */
[----:B------:R-:W-:Y:S02]  /*10d00*/  MOV R73, R34 ;  /* 0x0000002200497202 */ /* 0x000fe40000000f00 */
[----:B------:R-:W-:Y:S01]  /*10d10*/  MOV R81, R79 ;  /* 0x0000004f00517202 */ /* 0x000fe20000000f00 */
[----:B------:R-:W-:Y:S01]  /*10d20*/  HMMA.16816.F32.BF16 R56, R4, R14, R96 ;  /* 0x0000000e0438723c */ /* 0x000fe20000041860 */
[----:B------:R-:W3:Y:S01]  /*10d30*/  LDSM.16.MT88.4 R12, [R204+0x1e000] ;  /* 0x01e00000cc0c783b */ /* 0x000ee20000004200 */
[----:B--2---:R-:W-:Y:S01]  /*10d40*/  FFMA.FTZ R10, R244, UR15, -R8 ;  /* 0x0000000ff40a7c23 */ /* 0x004fe20008010808 */
[----:B------:R-:W-:-:S02]  /*10d50*/  MOV R78, R42 ;  /* 0x0000002a004e7202 */ /* 0x000fc40000000f00 */
[----:B------:R-:W-:Y:S01]  /*10d60*/  MOV R79, R43 ;  /* 0x0000002b004f7202 */ /* 0x000fe20000000f00 */
[C---:B----4-:R-:W-:Y:S01]  /*10d70*/  HMMA.16816.F32.BF16 R108, R4.reuse, R16, R108 ;  /* 0x00000010046c723c */ /* 0x050fe2000004186c */
[----:B------:R2:W4:Y:S01]  /*10d80*/  MUFU.EX2 R76, R10 ;  /* 0x0000000a004c7308 */ /* 0x0005220000000800 */
[----:B------:R-:W-:Y:S01]  /*10d90*/  MOV R82, R72 ;  /* 0x0000004800527202 */ /* 0x000fe20000000f00 */
[----:B-----5:R-:W-:Y:S01]  /*10da0*/  FFMA.FTZ R11, R29, UR15, -R9 ;  /* 0x0000000f1d0b7c23 */ /* 0x020fe20008010809 */
[----:B------:R-:W-:Y:S02]  /*10db0*/  MOV R72, R46 ;  /* 0x0000002e00487202 */ /* 0x000fe40000000f00 */
[----:B------:R-:W-:Y:S01]  /*10dc0*/  HMMA.16816.F32.BF16 R112, R4, R18, R112 ;  /* 0x000000120470723c */ /* 0x000fe20000041870 */
[----:B------:R-:W-:Y:S01]  /*10dd0*/  LDSM.16.MT88.4 R16, [R204+0x18800] ;  /* 0x01880000cc10783b */ /* 0x000fe20000004200 */
[----:B------:R-:W-:Y:S01]  /*10de0*/  MOV R83, R47 ;  /* 0x0000002f00537202 */ /* 0x000fe20000000f00 */
[----:B------:R5:W-:Y:S01]  /*10df0*/  MUFU.EX2 R53, R11 ;  /* 0x0000000b00357308 */ /* 0x000be20000000800 */
[----:B------:R-:W-:-:S02]  /*10e00*/  MOV R135, R62 ;  /* 0x0000003e00877202 */ /* 0x000fc40000000f00 */
[----:B------:R-:W-:Y:S01]  /*10e10*/  HMMA.16816.F32.BF16 R32, R4, R26, R128 ;  /* 0x0000001a0420723c */ /* 0x000fe20000041880 */
[----:B------:R-:W-:-:S05]  /*10e20*/  MOV R134, R54 ;  /* 0x0000003600867202 */ /* 0x000fca0000000f00 */
[C---:B-1----:R-:W-:Y:S01]  /*10e30*/  HMMA.16816.F32.BF16 R100, R4.reuse, R20, R100 ;  /* 0x000000140464723c */ /* 0x042fe20000041864 */
[--C-:B--2---:R-:W-:Y:S01]  /*10e40*/  FFMA.FTZ R10, R235, UR15, -R8.reuse ;  /* 0x0000000feb0a7c23 */ /* 0x104fe20008010808 */
[----:B------:R-:W-:Y:S02]  /*10e50*/  MOV R130, R77 ;  /* 0x0000004d00827202 */ /* 0x000fe40000000f00 */
[----:B----4-:R-:W-:Y:S01]  /*10e60*/  MOV R131, R76 ;  /* 0x0000004c00837202 */ /* 0x010fe20000000f00 */
[----:B------:R1:W-:Y:S01]  /*10e70*/  MUFU.EX2 R244, R10 ;  /* 0x0000000a00f47308 */ /* 0x0003e20000000800 */
[C---:B------:R-:W-:Y:S01]  /*10e80*/  HMMA.16816.F32.BF16 R104, R4.reuse, R22, R104 ;  /* 0x000000160468723c */ /* 0x040fe20000041868 */
[----:B------:R-:W2:Y:S01]  /*10e90*/  LDSM.16.MT88.4 R20, [R201+0x18800] ;  /* 0x01880000c914783b */ /* 0x000ea20000004200 */
[----:B-----5:R-:W-:Y:S01]  /*10ea0*/  FFMA.FTZ R11, R234, UR15, -R8 ;  /* 0x0000000fea0b7c23 */ /* 0x020fe20008010808 */
[----:B------:R-:W-:Y:S02]  /*10eb0*/  MOV R76, R40 ;  /* 0x00000028004c7202 */ /* 0x000fe40000000f00 */
[----:B------:R-:W-:Y:S01]  /*10ec0*/  MOV R77, R41 ;  /* 0x00000029004d7202 */ /* 0x000fe20000000f00 */
[----:B------:R-:W-:Y:S01]  /*10ed0*/  HMMA.16816.F32.BF16 R124, R4, R24, R124 ;  /* 0x00000018047c723c */ /* 0x000fe2000004187c */
[----:B------:R4:W5:Y:S01]  /*10ee0*/  MUFU.EX2 R63, R11 ;  /* 0x0000000b003f7308 */ /* 0x0009620000000800 */
[----:B------:R-:W-:Y:S01]  /*10ef0*/  LDSM.16.MT88.4 R24, [R203+0x18800] ;  /* 0x01880000cb18783b */ /* 0x000fe20000004200 */
[----:B------:R-:W-:-:S02]  /*10f00*/  MOV R129, R68 ;  /* 0x0000004400817202 */ /* 0x000fc40000000f00 */
[----:B------:R-:W-:Y:S01]  /*10f10*/  MOV R128, R70 ;  /* 0x0000004600807202 */ /* 0x000fe20000000f00 */
[C---:B---3--:R-:W-:Y:S01]  /*10f20*/  HMMA.16816.F32.BF16 R116, R4.reuse, R12, R116 ;  /* 0x0000000c0474723c */ /* 0x048fe20000041874 */
[----:B------:R-:W-:Y:S02]  /*10f30*/  MOV R70, R44 ;  /* 0x0000002c00467202 */ /* 0x000fe40000000f00 */
[----:B------:R-:W-:Y:S01]  /*10f40*/  MOV R68, R45 ;  /* 0x0000002d00447202 */ /* 0x000fe20000000f00 */
[----:B-1----:R-:W-:Y:S01]  /*10f50*/  FFMA.FTZ R10, R30, UR15, -R8 ;  /* 0x0000000f1e0a7c23 */ /* 0x002fe20008010808 */
[----:B------:R-:W-:Y:S01]  /*10f60*/  MOV R235, R71 ;  /* 0x0000004700eb7202 */ /* 0x000fe20000000f00 */
[----:B------:R-:W-:Y:S01]  /*10f70*/  HMMA.16816.F32.BF16 R120, R4, R14, R120 ;  /* 0x0000000e0478723c */ /* 0x000fe20000041878 */
[----:B------:R-:W1:Y:S01]  /*10f80*/  LDSM.16.MT88.4 R12, [R202+0x18800] ;  /* 0x01880000ca0c783b */ /* 0x000e620000004200 */
[----:B------:R-:W3:Y:S01]  /*10f90*/  MUFU.EX2 R55, R10 ;  /* 0x0000000a00377308 */ /* 0x000ee20000000800 */
[----:B------:R-:W-:Y:S01]  /*10fa0*/  IMAD.MOV.U32 R234, RZ, RZ, R70 ;  /* 0x000000ffffea7224 */ /* 0x000fe200078e0046 */
[----:B----4-:R-:W-:-:S03]  /*10fb0*/  MOV R11, R82 ;  /* 0x00000052000b7202 */ /* 0x010fc60000000f00 */
[----:B------:R-:W-:Y:S02]  /*10fc0*/  F2FP.BF16.F32.PACK_AB R4, R130, R69 ;  /* 0x000000458204723e */ /* 0x000fe400000010ff */
[----:B-----5:R-:W-:Y:S02]  /*10fd0*/  F2FP.BF16.F32.PACK_AB R5, R63, R131 ;  /* 0x000000833f05723e */ /* 0x020fe400000010ff */
[----:B------:R-:W-:Y:S02]  /*10fe0*/  F2FP.BF16.F32.PACK_AB R6, R53, R52 ;  /* 0x000000343506723e */ /* 0x000fe400000010ff */
[----:B---3--:R-:W-:Y:S02]  /*10ff0*/  F2FP.BF16.F32.PACK_AB R7, R55, R244 ;  /* 0x000000f43707723e */ /* 0x008fe400000010ff */
[----:B------:R-:W-:-:S05]  /*11000*/  MOV R10, R77 ;  /* 0x0000004d000a7202 */ /* 0x000fca0000000f00 */
[----:B--2---:R-:W-:Y:S01]  /*11010*/  HMMA.16816.F32.BF16 R136, R4, R20, R136 ;  /* 0x000000140488723c */ /* 0x004fe20000041888 */
[----:B------:R-:W-:-:S05]  /*11020*/  FFMA.FTZ R10, R10, UR15, -R9 ;  /* 0x0000000f0a0a7c23 */ /* 0x000fca0008010809 */
[C---:B------:R-:W-:Y:S01]  /*11030*/  HMMA.16816.F32.BF16 R36, R4.reuse, R22, R36 ;  /* 0x000000160424723c */ /* 0x040fe20000041824 */
[----:B------:R-:W2:Y:S05]  /*11040*/  LDSM.16.MT88.4 R20, [R201+0x1a800] ;  /* 0x01a80000c914783b */ /* 0x000eaa0000004200 */
[C---:B------:R-:W-:Y:S06]  /*11050*/  HMMA.16816.F32.BF16 R148, R4.reuse, R16, R148 ;  /* 0x000000100494723c */ /* 0x040fec0000041894 */
[C---:B------:R-:W-:Y:S01]  /*11060*/  HMMA.16816.F32.BF16 R40, R4.reuse, R18, R240 ;  /* 0x000000120428723c */ /* 0x040fe200000418f0 */
[----:B------:R-:W3:Y:S01]  /*11070*/  LDSM.16.MT88.4 R16, [R202+0x1a800] ;  /* 0x01a80000ca10783b */ /* 0x000ee20000004200 */
[----:B------:R4:W-:Y:S04]  /*11080*/  MUFU.EX2 R242, R10 ;  /* 0x0000000a00f27308 */ /* 0x0009e80000000800 */
[----:B-1----:R-:W-:Y:S01]  /*11090*/  HMMA.16816.F32.BF16 R140, R4, R12, R140 ;  /* 0x0000000c048c723c */ /* 0x002fe2000004188c */
[----:B------:R-:W-:-:S02]  /*110a0*/  MOV R241, R60 ;  /* 0x0000003c00f17202 */ /* 0x000fc40000000f00 */
[----:B------:R-:W-:Y:S02]  /*110b0*/  MOV R240, R61 ;  /* 0x0000003d00f07202 */ /* 0x000fe40000000f00 */
[----:B------:R-:W-:Y:S01]  /*110c0*/  MOV R243, R81 ;  /* 0x0000005100f37202 */ /* 0x000fe20000000f00 */
[C---:B------:R-:W-:Y:S01]  /*110d0*/  HMMA.16816.F32.BF16 R44, R4.reuse, R14, R248 ;  /* 0x0000000e042c723c */ /* 0x040fe200000418f8 */
[----:B------:R-:W1:Y:S05]  /*110e0*/  LDSM.16.MT88.4 R12, [R204+0x1a800] ;  /* 0x01a80000cc0c783b */ /* 0x000e6a0000004200 */
[----:B------:R-:W-:Y:S01]  /*110f0*/  HMMA.16816.F32.BF16 R156, R4, R24, R156 ;  /* 0x00000018049c723c */ /* 0x000fe2000004189c */
[----:B------:R-:W-:-:S02]  /*11100*/  MOV R248, R63 ;  /* 0x0000003f00f87202 */ /* 0x000fc40000000f00 */
[----:B------:R-:W-:Y:S02]  /*11110*/  MOV R249, R52 ;  /* 0x0000003400f97202 */ /* 0x000fe40000000f00 */
[----:B------:R-:W-:Y:S02]  /*11120*/  MOV R250, R53 ;  /* 0x0000003500fa7202 */ /* 0x000fe40000000f00 */
[----:B------:R-:W-:Y:S02]  /*11130*/  MOV R251, R55 ;  /* 0x0000003700fb7202 */ /* 0x000fe40000000f00 */
[C---:B------:R-:W-:Y:S01]  /*11140*/  HMMA.16816.F32.BF16 R52, R4.reuse, R26, R236 ;  /* 0x0000001a0434723c */ /* 0x040fe200000418ec */
[----:B------:R-:W5:Y:S05]  /*11150*/  LDSM.16.MT88.4 R24, [R203+0x1a800] ;  /* 0x01a80000cb18783b */ /* 0x000f6a0000004200 */
[----:B--2---:R-:W-:Y:S01]  /*11160*/  HMMA.16816.F32.BF16 R60, R4, R20, R196 ;  /* 0x00000014043c723c */ /* 0x004fe200000418c4 */
[----:B------:R-:W-:-:S02]  /*11170*/  MOV R239, R31 ;  /* 0x0000001f00ef7202 */ /* 0x000fc40000000f00 */
[----:B------:R-:W2:Y:S01]  /*11180*/  LDSM.16.MT88.4 R28, [R201+0x1c800] ;  /* 0x01c80000c91c783b */ /* 0x000ea20000004200 */
[----:B------:R-:W-:Y:S02]  /*11190*/  MOV R237, R68 ;  /* 0x0000004400ed7202 */ /* 0x000fe40000000f00 */
[----:B------:R-:W-:Y:S02]  /*111a0*/  MOV R236, R69 ;  /* 0x0000004500ec7202 */ /* 0x000fe40000000f00 */
[----:B------:R-:W-:Y:S01]  /*111b0*/  MOV R199, R83 ;  /* 0x0000005300c77202 */ /* 0x000fe20000000f00 */
[C---:B------:R-:W-:Y:S01]  /*111c0*/  HMMA.16816.F32.BF16 R68, R4.reuse, R22, R192 ;  /* 0x000000160444723c */ /* 0x040fe200000418c0 */
[----:B------:R-:W-:Y:S01]  /*111d0*/  MOV R198, R76 ;  /* 0x0000004c00c67202 */ /* 0x000fe20000000f00 */
[----:B------:R-:W-:Y:S01]  /*111e0*/  LDSM.16.MT88.4 R20, [R203+0x1c800] ;  /* 0x01c80000cb14783b */ /* 0x000fe20000004200 */
[----:B------:R-:W-:Y:S02]  /*111f0*/  MOV R197, R78 ;  /* 0x0000004e00c57202 */ /* 0x000fe40000000f00 */
[----:B------:R-:W-:Y:S01]  /*11200*/  MOV R196, R79 ;  /* 0x0000004f00c47202 */ /* 0x000fe20000000f00 */
[----:B---3--:R-:W-:Y:S01]  /*11210*/  HMMA.16816.F32.BF16 R80, R4, R18, R184 ;  /* 0x000000120450723c */ /* 0x008fe200000418b8 */
[----:B------:R-:W-:-:S02]  /*11220*/  MOV R193, R73 ;  /* 0x0000004900c17202 */ /* 0x000fc40000000f00 */
[----:B------:R-:W-:Y:S02]  /*11230*/  MOV R195, R75 ;  /* 0x0000004b00c37202 */ /* 0x000fe40000000f00 */
[----:B------:R-:W-:Y:S01]  /*11240*/  MOV R194, R74 ;  /* 0x0000004a00c27202 */ /* 0x000fe20000000f00 */
[C---:B------:R-:W-:Y:S01]  /*11250*/  HMMA.16816.F32.BF16 R76, R4.reuse, R16, R188 ;  /* 0x00000010044c723c */ /* 0x040fe200000418bc */
[----:B------:R-:W3:Y:S01]  /*11260*/  LDSM.16.MT88.4 R16, [R202+0x1c800] ;  /* 0x01c80000ca10783b */ /* 0x000ee20000004200 */
[----:B----4-:R-:W-:Y:S01]  /*11270*/  FFMA.FTZ R10, R193, UR15, -R9 ;  /* 0x0000000fc10a7c23 */ /* 0x010fe20008010809 */
[----:B------:R-:W-:Y:S02]  /*11280*/  MOV R238, R72 ;  /* 0x0000004800ee7202 */ /* 0x000fe40000000f00 */
[----:B------:R-:W-:Y:S01]  /*11290*/  MOV R187, R194 ;  /* 0x000000c200bb7202 */ /* 0x000fe20000000f00 */
[----:B-1----:R-:W-:Y:S01]  /*112a0*/  HMMA.16816.F32.BF16 R84, R4, R12, R180 ;  /* 0x0000000c0454723c */ /* 0x002fe200000418b4 */
[----:B------:R-:W-:-:S02]  /*112b0*/  MOV R188, R195 ;  /* 0x000000c300bc7202 */ /* 0x000fc40000000f00 */
[----:B------:R-:W-:Y:S02]  /*112c0*/  MOV R195, R241 ;  /* 0x000000f100c37202 */ /* 0x000fe40000000f00 */
[----:B------:R1:W4:Y:S01]  /*112d0*/  MUFU.EX2 R241, R10 ;  /* 0x0000000a00f17308 */ /* 0x0003220000000800 */
[C---:B------:R-:W-:Y:S01]  /*112e0*/  HMMA.16816.F32.BF16 R48, R4.reuse, R14, R48 ;  /* 0x0000000e0430723c */ /* 0x040fe20000041830 */
[----:B------:R-:W4:Y:S01]  /*112f0*/  LDSM.16.MT88.4 R12, [R204+0x1c800] ;  /* 0x01c80000cc0c783b */ /* 0x000f220000004200 */
[----:B------:R-:W-:Y:S02]  /*11300*/  MOV R194, R240 ;  /* 0x000000f000c27202 */ /* 0x000fe40000000f00 */
[----:B------:R-:W-:Y:S02]  /*11310*/  MOV R193, R239 ;  /* 0x000000ef00c17202 */ /* 0x000fe40000000f00 */
[----:B-----5:R-:W-:Y:S01]  /*11320*/  HMMA.16816.F32.BF16 R96, R4, R26, R168 ;  /* 0x0000001a0460723c */ /* 0x020fe200000418a8 */
[----:B------:R-:W-:-:S02]  /*11330*/  MOV R182, R188 ;  /* 0x000000bc00b67202 */ /* 0x000fc40000000f00 */
[----:B------:R-:W-:Y:S02]  /*11340*/  MOV R188, R194 ;  /* 0x000000c200bc7202 */ /* 0x000fe40000000f00 */
[----:B------:R-:W-:Y:S01]  /*11350*/  MOV R189, R196 ;  /* 0x000000c400bd7202 */ /* 0x000fe20000000f00 */
[C---:B------:R-:W-:Y:S01]  /*11360*/  HMMA.16816.F32.BF16 R92, R4.reuse, R24, R176 ;  /* 0x00000018045c723c */ /* 0x040fe200000418b0 */
[----:B------:R-:W5:Y:S01]  /*11370*/  LDSM.16.MT88.4 R24, [R201+0x1e800] ;  /* 0x01e80000c918783b */ /* 0x000f620000004200 */
[----:B------:R-:W-:Y:S01]  /*11380*/  MOV R194, R236 ;  /* 0x000000ec00c27202 */ /* 0x000fe20000000f00 */
[----:B-1----:R-:W-:Y:S01]  /*11390*/  FFMA.FTZ R10, R246, UR15, -R9 ;  /* 0x0000000ff60a7c23 */ /* 0x002fe20008010809 */
[----:B------:R-:W-:Y:S02]  /*113a0*/  MOV R236, R238 ;  /* 0x000000ee00ec7202 */ /* 0x000fe40000000f00 */
[----:B--2---:R-:W-:Y:S01]  /*113b0*/  HMMA.16816.F32.BF16 R72, R4, R28, R160 ;  /* 0x0000001c0448723c */ /* 0x004fe200000418a0 */
[----:B------:R-:W-:Y:S01]  /*113c0*/  MOV R190, R197 ;  /* 0x000000c500be7202 */ /* 0x000fe20000000f00 */
[----:B------:R1:W-:Y:S01]  /*113d0*/  MUFU.EX2 R240, R10 ;  /* 0x0000000a00f07308 */ /* 0x0003e20000000800 */
[----:B------:R-:W-:-:S02]  /*113e0*/  MOV R191, R198 ;  /* 0x000000c600bf7202 */ /* 0x000fc40000000f00 */
[----:B------:R-:W-:Y:S01]  /*113f0*/  MOV R192, R199 ;  /* 0x000000c700c07202 */ /* 0x000fe20000000f00 */
[C---:B------:R-:W-:Y:S01]  /*11400*/  HMMA.16816.F32.BF16 R172, R4.reuse, R30, R172 ;  /* 0x0000001e04ac723c */ /* 0x040fe200000418ac */
[----:B------:R-:W-:Y:S01]  /*11410*/  LDSM.16.MT88.4 R28, [R204+0x1e800] ;  /* 0x01e80000cc1c783b */ /* 0x000fe20000004200 */
[----:B------:R-:W-:Y:S02]  /*11420*/  MOV R196, R243 ;  /* 0x000000f300c47202 */ /* 0x000fe40000000f00 */
[----:B------:R-:W-:Y:S02]  /*11430*/  MOV R197, R128 ;  /* 0x0000008000c57202 */ /* 0x000fe40000000f00 */
[----:B---3--:R-:W-:Y:S01]  /*11440*/  HMMA.16816.F32.BF16 R164, R4, R16, R164 ;  /* 0x0000001004a4723c */ /* 0x008fe200000418a4 */
[----:B------:R-:W-:Y:S02]  /*11450*/  MOV R198, R129 ;  /* 0x0000008100c67202 */ /* 0x000fe40000000f00 */
[----:B------:R-:W-:-:S02]  /*11460*/  MOV R199, R131 ;  /* 0x0000008300c77202 */ /* 0x000fc40000000f00 */
[----:B------:R-:W-:Y:S01]  /*11470*/  MOV R186, R190 ;  /* 0x000000be00ba7202 */ /* 0x000fe20000000f00 */
[C---:B------:R-:W-:Y:S01]  /*11480*/  HMMA.16816.F32.BF16 R168, R4.reuse, R18, R152 ;  /* 0x0000001204a8723c */ /* 0x040fe20000041898 */
[----:B------:R-:W2:Y:S01]  /*11490*/  LDSM.16.MT88.4 R16, [R202+0x1e800] ;  /* 0x01e80000ca10783b */ /* 0x000ea20000004200 */
[----:B-1----:R-:W-:Y:S01]  /*114a0*/  FFMA.FTZ R10, R247, UR15, -R9 ;  /* 0x0000000ff70a7c23 */ /* 0x002fe20008010809 */
[----:B------:R-:W-:Y:S02]  /*114b0*/  MOV R185, R191 ;  /* 0x000000bf00b97202 */ /* 0x000fe40000000f00 */
[----:B------:R-:W-:Y:S01]  /*114c0*/  MOV R184, R192 ;  /* 0x000000c000b87202 */ /* 0x000fe20000000f00 */
[----:B----4-:R-:W-:Y:S01]  /*114d0*/  HMMA.16816.F32.BF16 R160, R4, R12, R144 ;  /* 0x0000000c04a0723c */ /* 0x010fe20000041890 */
[----:B------:R1:W-:Y:S01]  /*114e0*/  MUFU.EX2 R239, R10 ;  /* 0x0000000a00ef7308 */ /* 0x0003e20000000800 */
[----:B------:R-:W-:Y:S02]  /*114f0*/  MOV R183, R193 ;  /* 0x000000c100b77202 */ /* 0x000fe40000000f00 */
[----:B------:R-:W-:-:S02]  /*11500*/  MOV R243, R130 ;  /* 0x0000008200f37202 */ /* 0x000fc40000000f00 */
[C---:B------:R-:W-:Y:S01]  /*11510*/  HMMA.16816.F32.BF16 R176, R4.reuse, R14, R88 ;  /* 0x0000000e04b0723c */ /* 0x040fe20000041858 */
[----:B------:R-:W3:Y:S01]  /*11520*/  LDSM.16.MT88.4 R12, [R203+0x1e800] ;  /* 0x01e80000cb0c783b */ /* 0x000ee20000004200 */
[----:B------:R-:W-:Y:S02]  /*11530*/  MOV R190, R196 ;  /* 0x000000c400be7202 */ /* 0x000fe40000000f00 */
[----:B------:R-:W-:Y:S02]  /*11540*/  MOV R191, R197 ;  /* 0x000000c500bf7202 */ /* 0x000fe40000000f00 */
[C---:B------:R-:W-:Y:S01]  /*11550*/  HMMA.16816.F32.BF16 R152, R4.reuse, R20, R64 ;  /* 0x000000140498723c */ /* 0x040fe20000041840 */
[----:B------:R-:W-:Y:S01]  /*11560*/  MOV R192, R198 ;  /* 0x000000c600c07202 */ /* 0x000fe20000000f00 */
[----:B------:R-:W-:Y:S01]  /*11570*/  IMAD.MOV.U32 R181, RZ, RZ, R190 ;  /* 0x000000ffffb57224 */ /* 0x000fe200078e00be */
[----:B------:R-:W-:Y:S02]  /*11580*/  MOV R193, R199 ;  /* 0x000000c700c17202 */ /* 0x000fe40000000f00 */
[----:B------:R-:W-:Y:S01]  /*11590*/  MOV R180, R191 ;  /* 0x000000bf00b47202 */ /* 0x000fe20000000f00 */
[----:B-1----:R-:W-:Y:S01]  /*115a0*/  FFMA.FTZ R10, R187, UR15, -R8 ;  /* 0x0000000fbb0a7c23 */ /* 0x002fe20008010808 */
[----:B------:R-:W-:Y:S01]  /*115b0*/  HMMA.16816.F32.BF16 R144, R4, R22, R56 ;  /* 0x000000160490723c */ /* 0x000fe20000041838 */
[----:B------:R-:W-:Y:S01]  /*115c0*/  MOV R187, R189 ;  /* 0x000000bd00bb7202 */ /* 0x000fe20000000f00 */
[----:B------:R-:W-:Y:S01]  /*115d0*/  LDSM.16.MT88.4 R20, [R203+0x19000] ;  /* 0x01900000cb14783b */ /* 0x000fe20000004200 */
[----:B------:R1:W-:Y:S01]  /*115e0*/  MUFU.EX2 R238, R10 ;  /* 0x0000000a00ee7308 */ /* 0x0003e20000000800 */
[----:B------:R-:W-:-:S02]  /*115f0*/  MOV R189, R195 ;  /* 0x000000c300bd7202 */ /* 0x000fc40000000f00 */
[----:B------:R-:W-:Y:S01]  /*11600*/  MOV R195, R237 ;  /* 0x000000ed00c37202 */ /* 0x000fe20000000f00 */
[----:B-----5:R-:W-:Y:S03]  /*11610*/  HMMA.16816.F32.BF16 R88, R4, R26, R104 ;  /* 0x0000001a0458723c */ /* 0x020fe60000041868 */
[----:B------:R-:W-:-:S03]  /*11620*/  MOV R246, R195 ;  /* 0x000000c300f67202 */ /* 0x000fc60000000f00 */
[----:B------:R-:W-:Y:S01]  /*11630*/  HMMA.16816.F32.BF16 R128, R4, R24, R100 ;  /* 0x000000180480723c */ /* 0x000fe20000041864 */
[----:B------:R-:W-:Y:S01]  /*11640*/  MOV R107, R236 ;  /* 0x000000ec006b7202 */ /* 0x000fe20000000f00 */
[----:B------:R-:W-:Y:S01]  /*11650*/  LDSM.16.MT88.4 R24, [R201+0x19000] ;  /* 0x01900000c918783b */ /* 0x000fe20000004200 */
[----:B------:R-:W-:-:S03]  /*11660*/  MOV R106, R235 ;  /* 0x000000eb006a7202 */ /* 0x000fc60000000f00 */
[C---:B--2---:R-:W-:Y:S01]  /*11670*/  HMMA.16816.F32.BF16 R64, R4.reuse, R16, R108 ;  /* 0x000000100440723c */ /* 0x044fe2000004186c */
[----:B-1----:R-:W-:Y:S01]  /*11680*/  FFMA.FTZ R10, R252, UR15, -R8 ;  /* 0x0000000ffc0a7c23 */ /* 0x002fe20008010808 */
[----:B------:R-:W-:Y:S02]  /*11690*/  MOV R102, R192 ;  /* 0x000000c000667202 */ /* 0x000fe40000000f00 */
[----:B------:R-:W-:Y:S01]  /*116a0*/  MOV R101, R193 ;  /* 0x000000c100657202 */ /* 0x000fe20000000f00 */
[----:B------:R1:W2:Y:S01]  /*116b0*/  MUFU.EX2 R237, R10 ;  /* 0x0000000a00ed7308 */ /* 0x0002a20000000800 */
[----:B------:R-:W-:Y:S01]  /*116c0*/  HMMA.16816.F32.BF16 R56, R4, R18, R112 ;  /* 0x000000120438723c */ /* 0x000fe20000041870 */
[----:B------:R-:W4:Y:S01]  /*116d0*/  LDSM.16.MT88.4 R16, [R202+0x19000] ;  /* 0x01900000ca10783b */ /* 0x000f220000004200 */
        /* <DEDUP_REMOVED lines=8> */
[----:B------:R-:W-:Y:S01]  /*11760*/  MOV R246, R101 ;  /* 0x0000006500f67202 */ /* 0x000fe20000000f00 */
[----:B-1----:R-:W-:Y:S01]  /*11770*/  FFMA.FTZ R10, R182, UR15, -R8 ;  /* 0x0000000fb60a7c23 */ /* 0x002fe20008010808 */
[----:B------:R-:W-:-:S02]  /*11780*/  MOV R182, R189 ;  /* 0x000000bd00b67202 */ /* 0x000fc40000000f00 */
[C---:B---3--:R-:W-:Y:S01]  /*11790*/  HMMA.16816.F32.BF16 R124, R4.reuse, R12, R124 ;  /* 0x0000000c047c723c */ /* 0x048fe2000004187c */
[----:B------:R1:W-:Y:S05]  /*117a0*/  MUFU.EX2 R236, R10 ;  /* 0x0000000a00ec7308 */ /* 0x0003ea0000000800 */
[----:B------:R-:W-:Y:S01]  /*117b0*/  HMMA.16816.F32.BF16 R32, R4, R14, R32 ;  /* 0x0000000e0420723c */ /* 0x000fe20000041820 */
[----:B------:R-:W-:Y:S06]  /*117c0*/  LDSM.16.MT88.4 R12, [R202+0x1b000] ;  /* 0x01b00000ca0c783b */ /* 0x000fec0000004200 */
[----:B------:R-:W-:-:S02]  /*117d0*/  F2FP.BF16.F32.PACK_AB R4, R241, R242 ;  /* 0x000000f2f104723e */ /* 0x000fc400000010ff */
[----:B--2---:R-:W-:Y:S02]  /*117e0*/  F2FP.BF16.F32.PACK_AB R5, R237, R238 ;  /* 0x000000eeed05723e */ /* 0x004fe400000010ff */
[----:B------:R-:W-:Y:S01]  /*117f0*/  F2FP.BF16.F32.PACK_AB R6, R239, R240 ;  /* 0x000000f0ef06723e */ /* 0x000fe200000010ff */
[----:B-1----:R-:W-:Y:S01]  /*11800*/  FFMA.FTZ R10, R245, UR15, -R8 ;  /* 0x0000000ff50a7c23 */ /* 0x002fe20008010808 */
[----:B------:R-:W-:-:S03]  /*11810*/  MOV R245, R107 ;  /* 0x0000006b00f57202 */ /* 0x000fc60000000f00 */
[----:B------:R-:W1:Y:S02]  /*11820*/  MUFU.EX2 R235, R10 ;  /* 0x0000000a00eb7308 */ /* 0x000e640000000800 */
[----:B-1----:R-:W-:Y:S01]  /*11830*/  F2FP.BF16.F32.PACK_AB R7, R235, R236 ;  /* 0x000000eceb07723e */ /* 0x002fe200000010ff */
[----:B------:R-:W-:-:S05]  /*11840*/  FFMA.FTZ R10, R234, UR15, -R9 ;  /* 0x0000000fea0a7c23 */ /* 0x000fca0008010809 */
[----:B------:R1:W-:Y:S01]  /*11850*/  MUFU.EX2 R234, R10 ;  /* 0x0000000a00ea7308 */ /* 0x0003e20000000800 */
[C---:B----4-:R-:W-:Y:S06]  /*11860*/  HMMA.16816.F32.BF16 R140, R4.reuse, R16, R140 ;  /* 0x00000010048c723c */ /* 0x050fec000004188c */
        /* <DEDUP_REMOVED lines=11> */
[----:B--2---:R-:W-:Y:S01]  /*11920*/  HMMA.16816.F32.BF16 R60, R4, R16, R60 ;  /* 0x00000010043c723c */ /* 0x004fe2000004183c */
[----:B------:R-:W-:-:S02]  /*11930*/  MOV R43, R102 ;  /* 0x00000066002b7202 */ /* 0x000fc40000000f00 */
[----:B------:R-:W-:Y:S02]  /*11940*/  MOV R40, R180 ;  /* 0x000000b400287202 */ /* 0x000fe40000000f00 */
[----:B------:R-:W-:Y:S01]  /*11950*/  MOV R41, R181 ;  /* 0x000000b500297202 */ /* 0x000fe20000000f00 */
[C---:B------:R-:W-:Y:S01]  /*11960*/  HMMA.16816.F32.BF16 R68, R4.reuse, R18, R68 ;  /* 0x000000120444723c */ /* 0x040fe20000041844 */
[----:B------:R-:W2:Y:S01]  /*11970*/  LDSM.16.MT88.4 R16, [R201+0x1d000] ;  /* 0x01d00000c910783b */ /* 0x000ea20000004200 */
[----:B-1----:R-:W-:Y:S01]  /*11980*/  FFMA.FTZ R10, R43, UR15, -R9 ;  /* 0x0000000f2b0a7c23 */ /* 0x002fe20008010809 */
[----:B------:R-:W-:Y:S02]  /*11990*/  MOV R43, R182 ;  /* 0x000000b6002b7202 */ /* 0x000fe40000000f00 */
[----:B------:R-:W-:Y:S01]  /*119a0*/  MOV R42, R183 ;  /* 0x000000b7002a7202 */ /* 0x000fe20000000f00 */
[C---:B---3--:R-:W-:Y:S06]  /*119b0*/  HMMA.16816.F32.BF16 R188, R4.reuse, R26, R48 ;  /* 0x0000001a04bc723c */ /* 0x048fec0000041830 */
[----:B------:R-:W-:Y:S01]  /*119c0*/  HMMA.16816.F32.BF16 R76, R4, R12, R76 ;  /* 0x0000000c044c723c */ /* 0x000fe2000004184c */
[----:B------:R-:W-:-:S02]  /*119d0*/  MOV R48, R103 ;  /* 0x0000006700307202 */ /* 0x000fc40000000f00 */
[----:B------:R-:W-:Y:S02]  /*119e0*/  MOV R51, R184 ;  /* 0x000000b800337202 */ /* 0x000fe40000000f00 */
[----:B------:R-:W-:Y:S01]  /*119f0*/  MOV R50, R185 ;  /* 0x000000b900327202 */ /* 0x000fe20000000f00 */
[----:B------:R-:W-:Y:S01]  /*11a00*/  HMMA.16816.F32.BF16 R80, R4, R14, R80 ;  /* 0x0000000e0450723c */ /* 0x000fe20000041850 */
[----:B------:R-:W1:Y:S01]  /*11a10*/  LDSM.16.MT88.4 R12, [R202+0x1d000] ;  /* 0x01d00000ca0c783b */ /* 0x000e620000004200 */
[----:B------:R-:W-:-:S04]  /*11a20*/  MOV R49, R106 ;  /* 0x0000006a00317202 */ /* 0x000fc80000000f00 */
[C---:B----4-:R-:W-:Y:S06]  /*11a30*/  HMMA.16816.F32.BF16 R92, R4.reuse, R20, R92 ;  /* 0x00000014045c723c */ /* 0x050fec000004185c */
[C---:B------:R-:W-:Y:S01]  /*11a40*/  HMMA.16816.F32.BF16 R96, R4.reuse, R22, R96 ;  /* 0x000000160460723c */ /* 0x040fe20000041860 */
[----:B------:R-:W3:Y:S05]  /*11a50*/  LDSM.16.MT88.4 R20, [R203+0x1d000] ;  /* 0x01d00000cb14783b */ /* 0x000eea0000004200 */
[C---:B-----5:R-:W-:Y:S01]  /*11a60*/  HMMA.16816.F32.BF16 R116, R4.reuse, R28, R160 ;  /* 0x0000001c0474723c */ /* 0x060fe200000418a0 */
[----:B------:R-:W-:Y:S05]  /*11a70*/  LDSM.16.MT88.4 R160, [R204+0x19800] ;  /* 0x01980000cca0783b */ /* 0x000fea0000004200 */
[C---:B--2---:R-:W-:Y:S06]  /*11a80*/  HMMA.16816.F32.BF16 R100, R4.reuse, R16, R72 ;  /* 0x000000100464723c */ /* 0x044fec0000041848 */
[----:B------:R-:W-:Y:S01]  /*11a90*/  HMMA.16816.F32.BF16 R104, R4, R18, R172 ;  /* 0x000000120468723c */ /* 0x000fe200000418ac */
[----:B------:R-:W-:Y:S01]  /*11aa0*/  MOV R74, R186 ;  /* 0x000000ba004a7202 */ /* 0x000fe20000000f00 */
[----:B------:R-:W2:Y:S01]  /*11ab0*/  LDSM.16.MT88.4 R16, [R201+0x1f000] ;  /* 0x01f00000c910783b */ /* 0x000ea20000004200 */
[----:B------:R-:W-:-:S02]  /*11ac0*/  MOV R75, R187 ;  /* 0x000000bb004b7202 */ /* 0x000fc40000000f00 */
[----:B------:R-:W-:Y:S01]  /*11ad0*/  MOV R73, R135 ;  /* 0x0000008700497202 */ /* 0x000fe20000000f00 */
[C---:B------:R-:W-:Y:S01]  /*11ae0*/  HMMA.16816.F32.BF16 R184, R4.reuse, R30, R176 ;  /* 0x0000001e04b8723c */ /* 0x040fe200000418b0 */
[----:B------:R-:W4:Y:S01]  /*11af0*/  LDSM.16.MT88.4 R28, [R204+0x1f000] ;  /* 0x01f00000cc1c783b */ /* 0x000f220000004200 */
[----:B------:R5:W4:Y:S04]  /*11b00*/  MUFU.EX2 R135, R10 ;  /* 0x0000000a00877308 */ /* 0x000b280000000800 */
[C---:B-1----:R-:W-:Y:S01]  /*11b10*/  HMMA.16816.F32.BF16 R108, R4.reuse, R12, R164 ;  /* 0x0000000c046c723c */ /* 0x042fe200000418a4 */
[----:B------:R-:W-:Y:S05]  /*11b20*/  LDSM.16.MT88.4 R164, [R203+0x19800] ;  /* 0x01980000cba4783b */ /* 0x000fea0000004200 */
[C---:B------:R-:W-:Y:S01]  /*11b30*/  HMMA.16816.F32.BF16 R112, R4.reuse, R14, R168 ;  /* 0x0000000e0470723c */ /* 0x040fe200000418a8 */
[----:B------:R-:W1:Y:S05]  /*11b40*/  LDSM.16.MT88.4 R12, [R203+0x1f000] ;  /* 0x01f00000cb0c783b */ /* 0x000e6a0000004200 */
[C---:B---3--:R-:W-:Y:S01]  /*11b50*/  HMMA.16816.F32.BF16 R180, R4.reuse, R20, R152 ;  /* 0x0000001404b4723c */ /* 0x048fe20000041898 */
[--C-:B-----5:R-:W-:Y:S01]  /*11b60*/  FFMA.FTZ R10, R74, UR15, -R9.reuse ;  /* 0x0000000f4a0a7c23 */ /* 0x120fe20008010809 */
[----:B------:R-:W-:Y:S01]  /*11b70*/  FFMA.FTZ R9, R75, UR15, -R9 ;  /* 0x0000000f4b097c23 */ /* 0x000fe20008010809 */
[----:B------:R-:W-:Y:S01]  /*11b80*/  MOV R75, R48 ;  /* 0x00000030004b7202 */ /* 0x000fe20000000f00 */
[----:B------:R-:W-:Y:S01]  /*11b90*/  LDSM.16.MT88.4 R152, [R202+0x19800] ;  /* 0x01980000ca98783b */ /* 0x000fe20000004200 */
[----:B------:R-:W-:Y:S01]  /*11ba0*/  MOV R48, R49 ;  /* 0x0000003100307202 */ /* 0x000fe20000000f00 */
[----:B------:R-:W-:Y:S01]  /*11bb0*/  HMMA.16816.F32.BF16 R84, R4, R24, R84 ;  /* 0x000000180454723c */ /* 0x000fe20000041854 */
[----:B------:R-:W-:Y:S01]  /*11bc0*/  MOV R49, R133 ;  /* 0x0000008500317202 */ /* 0x000fe20000000f00 */
[----:B------:R-:W3:Y:S01]  /*11bd0*/  LDSM.16.MT88.4 R24, [R202+0x1f000] ;  /* 0x01f00000ca18783b */ /* 0x000ee20000004200 */
[----:B------:R5:W-:Y:S01]  /*11be0*/  MUFU.EX2 R133, R9 ;  /* 0x0000000900857308 */ /* 0x000be20000000800 */
[----:B------:R-:W-:-:S02]  /*11bf0*/  MOV R74, R134 ;  /* 0x00000086004a7202 */ /* 0x000fc40000000f00 */
[C---:B------:R-:W-:Y:S01]  /*11c00*/  HMMA.16816.F32.BF16 R20, R4.reuse, R22, R144 ;  /* 0x000000160414723c */ /* 0x040fe20000041890 */
[----:B------:R-:W-:Y:S04]  /*11c10*/  LDSM.16.MT88.4 R144, [R201+0x19800] ;  /* 0x01980000c990783b */ /* 0x000fe80000004200 */
[----:B------:R-:W1:Y:S01]  /*11c20*/  MUFU.EX2 R134, R10 ;  /* 0x0000000a00867308 */ /* 0x000e620000000800 */
[C---:B--2---:R-:W-:Y:S06]  /*11c30*/  HMMA.16816.F32.BF16 R172, R4.reuse, R16, R128 ;  /* 0x0000001004ac723c */ /* 0x044fec0000041880 */
[----:B----4-:R-:W-:Y:S01]  /*11c40*/  HMMA.16816.F32.BF16 R176, R4, R28, R196 ;  /* 0x0000001c04b0723c */ /* 0x010fe200000418c4 */
[----:B------:R-:W-:Y:S01]  /*11c50*/  F2FP.BF16.F32.PACK_AB R128, R135, R234 ;  /* 0x000000ea8780723e */ /* 0x000fe200000010ff */
[----:B-----5:R-:W-:Y:S01]  /*11c60*/  FFMA.FTZ R9, R40, UR15, -R8 ;  /* 0x0000000f28097c23 */ /* 0x020fe20008010808 */
[----:B------:R-:W-:-:S03]  /*11c70*/  MOV R40, R11 ;  /* 0x0000000b00287202 */ /* 0x000fc60000000f00 */
[----:B------:R2:W-:Y:S01]  /*11c80*/  MUFU.EX2 R11, R9 ;  /* 0x00000009000b7308 */ /* 0x0005e20000000800 */
[----:B------:R-:W-:Y:S01]  /*11c90*/  MOV R199, R48 ;  /* 0x0000003000c77202 */ /* 0x000fe20000000f00 */
[C---:B------:R-:W-:Y:S01]  /*11ca0*/  HMMA.16816.F32.BF16 R168, R4.reuse, R18, R88 ;  /* 0x0000001204a8723c */ /* 0x040fe20000041858 */
[----:B------:R-:W-:Y:S01]  /*11cb0*/  MOV R198, R49 ;  /* 0x0000003100c67202 */ /* 0x000fe20000000f00 */
[----:B------:R-:W-:Y:S01]  /*11cc0*/  LDSM.16.MT88.4 R88, [R204+0x1d800] ;  /* 0x01d80000cc58783b */ /* 0x000fe20000004200 */
[----:B------:R-:W-:Y:S02]  /*11cd0*/  MOV R197, R50 ;  /* 0x0000003200c57202 */ /* 0x000fe40000000f00 */
[----:B------:R-:W-:Y:S01]  /*11ce0*/  MOV R196, R51 ;  /* 0x0000003300c47202 */ /* 0x000fe20000000f00 */
[----:B-1----:R-:W-:Y:S01]  /*11cf0*/  HMMA.16816.F32.BF16 R124, R4, R12, R124 ;  /* 0x0000000c047c723c */ /* 0x002fe2000004187c */
[----:B------:R-:W1:Y:S01]  /*11d00*/  LDSM.16.MT88.4 R48, [R202+0x1b800] ;  /* 0x01b80000ca30783b */ /* 0x000e620000004200 */
[----:B------:R-:W-:-:S04]  /*11d10*/  F2FP.BF16.F32.PACK_AB R130, R133, R134 ;  /* 0x000000868582723e */ /* 0x000fc800000010ff */
[----:B------:R-:W-:Y:S01]  /*11d20*/  HMMA.16816.F32.BF16 R32, R4, R14, R32 ;  /* 0x0000000e0420723c */ /* 0x000fe20000041820 */
[----:B------:R-:W-:Y:S01]  /*11d30*/  MOV R13, R40 ;  /* 0x00000028000d7202 */ /* 0x000fe20000000f00 */
[----:B--2---:R-:W-:Y:S01]  /*11d40*/  FFMA.FTZ R9, R73, UR15, -R8 ;  /* 0x0000000f49097c23 */ /* 0x004fe20008010808 */
[----:B------:R-:W-:-:S03]  /*11d50*/  MOV R12, R41 ;  /* 0x00000029000c7202 */ /* 0x000fc60000000f00 */
[C---:B---3--:R-:W-:Y:S01]  /*11d60*/  HMMA.16816.F32.BF16 R16, R4.reuse, R24, R64 ;  /* 0x000000180410723c */ /* 0x048fe20000041840 */
[----:B------:R2:W3:Y:S01]  /*11d70*/  MUFU.EX2 R10, R9 ;  /* 0x00000009000a7308 */ /* 0x0004e20000000800 */
[----:B------:R-:W-:Y:S01]  /*11d80*/  MOV R15, R42 ;  /* 0x0000002a000f7202 */ /* 0x000fe20000000f00 */
[----:B------:R-:W-:Y:S01]  /*11d90*/  LDSM.16.MT88.4 R64, [R203+0x1b800] ;  /* 0x01b80000cb40783b */ /* 0x000fe20000004200 */
[----:B------:R-:W-:Y:S01]  /*11da0*/  MOV R14, R43 ;  /* 0x0000002b000e7202 */ /* 0x000fe20000000f00 */
[----:B------:R-:W-:Y:S01]  /*11db0*/  FFMA.FTZ R0, R13, R0, R12 ;  /* 0x000000000d007223 */ /* 0x000fe2000001000c */
[C---:B------:R-:W-:Y:S01]  /*11dc0*/  HMMA.16816.F32.BF16 R24, R4.reuse, R26, R56 ;  /* 0x0000001a0418723c */ /* 0x040fe20000041838 */
[----:B------:R-:W4:Y:S02]  /*11dd0*/  LDSM.16.MT88.4 R40, [R201+0x1b800] ;  /* 0x01b80000c928783b */ /* 0x000f240000004200 */
[----:B------:R-:W-:Y:S01]  /*11de0*/  FFMA.FTZ R2, R15, R2, R14 ;  /* 0x000000020f027223 */ /* 0x000fe2000001000e */
[----:B------:R-:W-:Y:S01]  /*11df0*/  FADD.FTZ R0, R197, R0 ;  /* 0x00000000c5007221 */ /* 0x000fe20000010000 */
[----:B------:R-:W-:Y:S01]  /*11e00*/  LDSM.16.MT88.4 R56, [R204+0x1b800] ;  /* 0x01b80000cc38783b */ /* 0x000fe20000004200 */
[----:B------:R-:W-:Y:S01]  /*11e10*/  HMMA.16816.F32.BF16 R28, R4, R30, R120 ;  /* 0x0000001e041c723c */ /* 0x000fe20000041878 */
[----:B------:R-:W-:Y:S01]  /*11e20*/  FADD.FTZ R2, R196, R2 ;  /* 0x00000002c4027221 */ /* 0x000fe20000010000 */
[----:B------:R-:W-:Y:S01]  /*11e30*/  FADD.FTZ R0, R199, R0 ;  /* 0x00000000c7007221 */ /* 0x000fe20000010000 */
[----:B------:R-:W-:Y:S02]  /*11e40*/  LDSM.16.MT88.4 R120, [R204+0x1f800] ;  /* 0x01f80000cc78783b */ /* 0x000fe40000004200 */
[----:B------:R-:W-:Y:S01]  /*11e50*/  FADD.FTZ R2, R198, R2 ;  /* 0x00000002c6027221 */ /* 0x000fe20000010000 */
[--C-:B--2---:R-:W-:Y:S01]  /*11e60*/  FFMA.FTZ R9, R74, UR15, -R8.reuse ;  /* 0x0000000f4a097c23 */ /* 0x104fe20008010808 */
[----:B------:R-:W-:Y:S01]  /*11e70*/  FFMA.FTZ R8, R75, UR15, -R8 ;  /* 0x0000000f4b087c23 */ /* 0x000fe20008010808 */
[----:B---3--:R-:W-:Y:S01]  /*11e80*/  F2FP.BF16.F32.PACK_AB R129, R10, R11 ;  /* 0x0000000b0a81723e */ /* 0x008fe200000010ff */
[----:B------:R-:W2:Y:S01]  /*11e90*/  LDSM.16.MT88.4 R72, [R201+0x1d800] ;  /* 0x01d80000c948783b */ /* 0x000ea20000004200 */
[----:B------:R-:W-:Y:S01]  /*11ea0*/  FADD.FTZ R2, R245, R2 ;  /* 0x00000002f5027221 */ /* 0x000fe20000010000 */
[----:B------:R-:W-:Y:S01]  /*11eb0*/  FADD.FTZ R0, R252, R0 ;  /* 0x00000000fc007221 */ /* 0x000fe20000010000 */
[----:B------:R-:W-:Y:S01]  /*11ec0*/  MUFU.EX2 R9, R9 ;  /* 0x0000000900097308 */ /* 0x000fe20000000800 */
[----:B------:R-:W-:Y:S01]  /*11ed0*/  LDSM.16.MT88.4 R4, [R203+0x1f800] ;  /* 0x01f80000cb04783b */ /* 0x000fe20000004200 */
[----:B------:R-:W-:Y:S01]  /*11ee0*/  FADD.FTZ R2, R247, R2 ;  /* 0x00000002f7027221 */ /* 0x000fe20000010000 */
[----:B------:R-:W-:-:S03]  /*11ef0*/  FADD.FTZ R0, R246, R0 ;  /* 0x00000000f6007221 */ /* 0x000fc60000010000 */
[----:B------:R-:W-:Y:S01]  /*11f00*/  FADD.FTZ R2, R243, R2 ;  /* 0x00000002f3027221 */ /* 0x000fe20000010000 */
[----:B------:R-:W-:Y:S01]  /*11f10*/  FADD.FTZ R0, R248, R0 ;  /* 0x00000000f8007221 */ /* 0x000fe20000010000 */
[----:B------:R-:W3:Y:S02]  /*11f20*/  MUFU.EX2 R8, R8 ;  /* 0x0000000800087308 */ /* 0x000ee40000000800 */
[----:B------:R-:W-:Y:S01]  /*11f30*/  FADD.FTZ R2, R249, R2 ;  /* 0x00000002f9027221 */ /* 0x000fe20000010000 */
[----:B------:R-:W-:-:S03]  /*11f40*/  FADD.FTZ R0, R244, R0 ;  /* 0x00000000f4007221 */ /* 0x000fc60000010000 */
[----:B------:R-:W-:Y:S01]  /*11f50*/  FADD.FTZ R2, R250, R2 ;  /* 0x00000002fa027221 */ /* 0x000fe20000010000 */
[----:B------:R-:W-:-:S03]  /*11f60*/  FADD.FTZ R0, R251, R0 ;  /* 0x00000000fb007221 */ /* 0x000fc60000010000 */
[----:B------:R-:W-:Y:S01]  /*11f70*/  FADD.FTZ R2, R242, R2 ;  /* 0x00000002f2027221 */ /* 0x000fe20000010000 */
[----:B------:R-:W-:-:S03]  /*11f80*/  FADD.FTZ R0, R238, R0 ;  /* 0x00000000ee007221 */ /* 0x000fc60000010000 */
[----:B------:R-:W-:Y:S01]  /*11f90*/  FADD.FTZ R2, R241, R2 ;  /* 0x00000002f1027221 */ /* 0x000fe20000010000 */
[----:B------:R-:W-:Y:S01]  /*11fa0*/  FADD.FTZ R0, R237, R0 ;  /* 0x00000000ed007221 */ /* 0x000fe20000010000 */
[----:B---3--:R-:W-:Y:S02]  /*11fb0*/  F2FP.BF16.F32.PACK_AB R131, R8, R9 ;  /* 0x000000090883723e */ /* 0x008fe400000010ff */
[----:B------:R-:W-:Y:S01]  /*11fc0*/  FADD.FTZ R2, R240, R2 ;  /* 0x00000002f0027221 */ /* 0x000fe20000010000 */
[----:B------:R-:W-:-:S03]  /*11fd0*/  FADD.FTZ R0, R236, R0 ;  /* 0x00000000ec007221 */ /* 0x000fc60000010000 */
[----:B------:R-:W-:Y:S01]  /*11fe0*/  FADD.FTZ R2, R239, R2 ;  /* 0x00000002ef027221 */ /* 0x000fe20000010000 */
[----:B------:R-:W-:Y:S01]  /*11ff0*/  FADD.FTZ R0, R235, R0 ;  /* 0x00000000eb007221 */ /* 0x000fe20000010000 */
[----:B------:R-:W-:Y:S02]  /*12000*/  HMMA.16816.F32.BF16 R140, R128, R152, R140 ;  /* 0x00000098808c723c */ /* 0x000fe4000004188c */
[----:B------:R-:W-:Y:S01]  /*12010*/  FADD.FTZ R2, R234, R2 ;  /* 0x00000002ea027221 */ /* 0x000fe20000010000 */
[----:B------:R-:W-:-:S03]  /*12020*/  FADD.FTZ R0, R11, R0 ;  /* 0x000000000b007221 */ /* 0x000fc60000010000 */
[----:B------:R-:W-:Y:S01]  /*12030*/  HMMA.16816.F32.BF16 R152, R128, R154, R44 ;  /* 0x0000009a8098723c */ /* 0x000fe2000004182c */
[----:B------:R-:W-:Y:S01]  /*12040*/  FADD.FTZ R2, R135, R2 ;  /* 0x0000000287027221 */ /* 0x000fe20000010000 */
[----:B------:R-:W-:-:S03]  /*12050*/  FADD.FTZ R0, R10, R0 ;  /* 0x000000000a007221 */ /* 0x000fc60000010000 */
[----:B------:R-:W-:Y:S01]  /*12060*/  FADD.FTZ R2, R134, R2 ;  /* 0x0000000286027221 */ /* 0x000fe20000010000 */
[C---:B-1----:R-:W-:Y:S01]  /*12070*/  HMMA.16816.F32.BF16 R44, R128.reuse, R48, R76 ;  /* 0x00000030802c723c */ /* 0x042fe2000004184c */
[----:B------:R-:W-:Y:S02]  /*12080*/  FADD.FTZ R0, R9, R0 ;  /* 0x0000000009007221 */ /* 0x000fe40000010000 */
[----:B------:R-:W-:Y:S02]  /*12090*/  FADD.FTZ R2, R133, R2 ;  /* 0x0000000285027221 */ /* 0x000fe40000010000 */
[----:B------:R-:W-:Y:S01]  /*120a0*/  FADD.FTZ R0, R8, R0 ;  /* 0x0000000008007221 */ /* 0x000fe20000010000 */
[C---:B------:R-:W-:Y:S01]  /*120b0*/  HMMA.16816.F32.BF16 R48, R128.reuse, R50, R80 ;  /* 0x000000328030723c */ /* 0x040fe20000041850 */
[----:B------:R-:W1:Y:S04]  /*120c0*/  LDSM.16.MT88.4 R80, [R202+0x1d800] ;  /* 0x01d80000ca50783b */ /* 0x000e680000004200 */
[----:B------:R-:W-:Y:S01]  /*120d0*/  STL [R1+0x38], R2 ;  /* 0x0000380201007387 */ /* 0x000fe20000100800 */
[C---:B------:R-:W-:Y:S03]  /*120e0*/  HMMA.16816.F32.BF16 R136, R128.reuse, R144, R136 ;  /* 0x000000908088723c */ /* 0x040fe60000041888 */
[----:B------:R-:W-:Y:S03]  /*120f0*/  STL [R1+0x3c], R0 ;  /* 0x00003c0001007387 */ /* 0x000fe60000100800 */
[C---:B------:R-:W-:Y:S06]  /*12100*/  HMMA.16816.F32.BF16 R144, R128.reuse, R146, R36 ;  /* 0x000000928090723c */ /* 0x040fec0000041824 */
[C---:B----4-:R-:W-:Y:S06]  /*12110*/  HMMA.16816.F32.BF16 R36, R128.reuse, R40, R60 ;  /* 0x000000288024723c */ /* 0x050fec000004183c */
[C---:B------:R-:W-:Y:S06]  /*12120*/  HMMA.16816.F32.BF16 R40, R128.reuse, R42, R68 ;  /* 0x0000002a8028723c */ /* 0x040fec0000041844 */
[C---:B------:R-:W-:Y:S06]  /*12130*/  HMMA.16816.F32.BF16 R60, R128.reuse, R64, R92 ;  /* 0x00000040803c723c */ /* 0x040fec000004185c */
[C---:B--2---:R-:W-:Y:S06]  /*12140*/  HMMA.16816.F32.BF16 R68, R128.reuse, R72, R100 ;  /* 0x000000488044723c */ /* 0x044fec0000041864 */
[C---:B-1----:R-:W-:Y:S06]  /*12150*/  HMMA.16816.F32.BF16 R76, R128.reuse, R80, R108 ;  /* 0x00000050804c723c */ /* 0x042fec000004186c */
[C---:B------:R-:W-:Y:S01]  /*12160*/  HMMA.16816.F32.BF16 R64, R128.reuse, R66, R96 ;  /* 0x000000428040723c */ /* 0x040fe20000041860 */
[----:B------:R-:W1:Y:S05]  /*12170*/  LDSM.16.MT88.4 R96, [R203+0x1d800] ;  /* 0x01d80000cb60783b */ /* 0x000e6a0000004200 */
[C---:B------:R-:W-:Y:S01]  /*12180*/  HMMA.16816.F32.BF16 R72, R128.reuse, R74, R104 ;  /* 0x0000004a8048723c */ /* 0x040fe20000041868 */
[----:B------:R-:W2:Y:S05]  /*12190*/  LDSM.16.MT88.4 R104, [R201+0x1f800] ;  /* 0x01f80000c968783b */ /* 0x000eaa0000004200 */
[C---:B------:R-:W-:Y:S01]  /*121a0*/  HMMA.16816.F32.BF16 R80, R128.reuse, R82, R112 ;  /* 0x000000528050723c */ /* 0x040fe20000041870 */
[----:B------:R-:W3:Y:S05]  /*121b0*/  LDSM.16.MT88.4 R112, [R202+0x1f800] ;  /* 0x01f80000ca70783b */ /* 0x000eea0000004200 */
        /* <DEDUP_REMOVED lines=17> */
[----:B------:R-:W-:-:S15]  /*122d0*/  HMMA.16816.F32.BF16 R128, R128, R6, R32 ;  /* 0x000000068080723c */ /* 0x000fde0000041820 */
[----:B------:R-:W-:-:S09]  /*122e0*/  NOP ;  /* 0x0000000000007918 */ /* 0x000fd20000000000 */
.L_x_601:
[----:B------:R-:W-:-:S06]  /*122f0*/  UISETP.GT.AND UP0, UPT, UR20, UR16, UPT ;  /* 0x000000101400728c */ /* 0x000fcc000bf04270 */
[----:B------:R-:W-:-:S13]  /*12300*/  PLOP3.LUT P0, PT, PT, PT, UP0, 0x80, 0x0 ;  /* 0x000000000000781c */ /* 0x000fda0003f0f008 */
[----:B------:R-:W-:Y:S05]  /*12310*/  @!P0 BRA `(.L_x_608) ;  /* 0x0000004800ac8947 */ /* 0x000fea0003800000 */
[----:B------:R-:W2:Y:S01]  /*12320*/  LDL.LU R6, [R1+0x60] ;  /* 0x0000600001067983 */ /* 0x000ea20000300800 */
[----:B------:R-:W-:Y:S01]  /*12330*/  ULDC UR4, c[0x0][0x2d0] ;  /* 0x0000b40000047ab9 */ /* 0x000fe20000000800 */
[----:B------:R-:W1:Y:S01]  /*12340*/  S2R R0, SR_TID.X ;  /* 0x0000000000007919 */ /* 0x000e620000002100 */
[----:B------:R-:W-:Y:S01]  /*12350*/  IMAD.U32 R10, RZ, RZ, UR26 ;  /* 0x0000001aff0a7e24 */ /* 0x000fe2000f8e00ff */
[----:B------:R-:W-:Y:S01]  /*12360*/  ULDC.64 UR10, c[0x0][0x218] ;  /* 0x00008600000a7ab9 */ /* 0x000fe20000000a00 */
[----:B------:R-:W-:Y:S01]  /*12370*/  IMAD.U32 R9, RZ, RZ, UR27 ;  /* 0x0000001bff097e24 */ /* 0x000fe2000f8e00ff */
[----:B------:R-:W3:Y:S01]  /*12380*/  LDL.LU R2, [R1+0x78] ;  /* 0x0000780001027983 */ /* 0x000ee20000300800 */
[----:B------:R-:W-:Y:S01]  /*12390*/  ULDC.64 UR6, c[0x0][0x220] ;  /* 0x0000880000067ab9 */ /* 0x000fe20000000a00 */
[----:B-----5:R-:W-:Y:S01]  /*123a0*/  IMAD.MOV.U32 R134, RZ, RZ, R3 ;  /* 0x000000ffff867224 */ /* 0x020fe200078e0003 */
        /* <DEDUP_REMOVED lines=10> */
[----:B------:R-:W-:Y:S01]  /*12450*/  ULDC UR4, c[0x0][0x2ec] ;  /* 0x0000bb0000047ab9 */ /* 0x000fe20000000800 */
[----:B------:R-:W-:-:S11]  /*12460*/  SHF.R.S32.HI R5, RZ, 0x1f, R4 ;  /* 0x0000001fff057819 */ /* 0x000fd60000011404 */
[----:B------:R-:W1:Y:S08]  /*12470*/  @!P2 LDC.64 R14, c[0x0][0x220] ;  /* 0x00008800ff0eab82 */ /* 0x000e700000000a00 */
[----:B------:R-:W4:Y:S01]  /*12480*/  @!P2 LDC.64 R12, c[0x0][0x220] ;  /* 0x00008800ff0cab82 */ /* 0x000f220000000a00 */
[----:B-1----:R-:W-:Y:S04]  /*12490*/  @!P2 STL.64 [R1+0x30], R14 ;  /* 0x0000300e0100a387 */ /* 0x002fe80000100a00 */
[----:B----4-:R-:W-:Y:S01]  /*124a0*/  @!P2 STL.64 [R1+0x28], R12 ;  /* 0x0000280c0100a387 */ /* 0x010fe20000100a00 */
[----:B--2---:R-:W-:-:S04]  /*124b0*/  IMAD.WIDE.U32 R6, R6, UR22, R4 ;  /* 0x0000001606067c25 */ /* 0x004fc8000f8e0004 */
[----:B------:R-:W-:Y:S01]  /*124c0*/  IMAD.MOV.U32 R3, RZ, RZ, R7 ;  /* 0x000000ffff037224 */ /* 0x000fe200078e0007 */
[----:B------:R-:W-:Y:S01]  /*124d0*/  IADD3 R0, P1, R6, UR28, RZ ;  /* 0x0000001c06007c10 */ /* 0x000fe2000ff3e0ff */
[----:B---3--:R-:W-:-:S03]  /*124e0*/  IMAD.WIDE.U32 R4, R2, UR22, R4 ;  /* 0x0000001602047c25 */ /* 0x008fc6000f8e0004 */
[----:B------:R-:W-:Y:S01]  /*124f0*/  IADD3.X R10, R10, UR36, R7, P1, !PT ;  /* 0x000000240a0a7c10 */ /* 0x000fe20008ffe407 */
[----:B------:R-:W-:Y:S01]  /*12500*/  UIADD3 UR22, UR20, -0x2, URZ ;  /* 0xfffffffe14167890 */ /* 0x000fe2000fffe03f */
[----:B------:R-:W-:Y:S02]  /*12510*/  LEA R6, P1, R0, UR10, 0x1 ;  /* 0x0000000a00067c11 */ /* 0x000fe4000f8208ff */
[----:B------:R-:W-:Y:S02]  /*12520*/  IADD3 R2, P0, R4, UR30, RZ ;  /* 0x0000001e04027c10 */ /* 0x000fe4000ff1e0ff */
[----:B------:R-:W-:Y:S01]  /*12530*/  LEA.HI.X R0, R0, UR11, R10, 0x1, P1 ;  /* 0x0000000b00007c11 */ /* 0x000fe200088f0c0a */
[----:B------:R-:W-:Y:S01]  /*12540*/  STL [R1+0x1c], R6 ;  /* 0x00001c0601007387 */ /* 0x000fe20000100800 */
[----:B------:R-:W-:Y:S01]  /*12550*/  IADD3.X R4, R9, UR37, R5, P0, !PT ;  /* 0x0000002509047c10 */ /* 0x000fe200087fe405 */
[----:B------:R-:W-:Y:S01]  /*12560*/  ULDC.64 UR10, c[0x0][0x248] ;  /* 0x00009200000a7ab9 */ /* 0x000fe20000000a00 */
[----:B------:R-:W-:-:S04]  /*12570*/  LEA R5, P0, R2, UR6, 0x1 ;  /* 0x0000000602057c11 */ /* 0x000fc8000f8008ff */
[----:B------:R-:W-:Y:S01]  /*12580*/  LEA.HI.X R2, R2, UR7, R4, 0x1, P0 ;  /* 0x0000000702027c11 */ /* 0x000fe200080f0c04 */
[----:B------:R-:W-:Y:S01]  /*12590*/  STL [R1+0x18], R5 ;  /* 0x0000180501007387 */ /* 0x000fe20000100800 */
[----:B------:R-:W-:-:S03]  /*125a0*/  ULDC.64 UR6, c[0x0][0x250] ;  /* 0x0000940000067ab9 */ /* 0x000fc60000000a00 */
[----:B------:R1:W-:Y:S04]  /*125b0*/  STL [R1+0x14], R0 ;  /* 0x0000140001007387 */ /* 0x0003e80000100800 */
[----:B------:R2:W-:Y:S01]  /*125c0*/  STL [R1+0x10], R2 ;  /* 0x0000100201007387 */ /* 0x0005e20000100800 */
[----:B-1----:R-:W-:-:S04]  /*125d0*/  SHF.R.S32.HI R0, RZ, 0x3, R8 ;  /* 0x00000003ff007819 */ /* 0x002fc80000011408 */
[----:B------:R-:W-:Y:S02]  /*125e0*/  IADD3 R6, P0, R0, 0x20, RZ ;  /* 0x0000002000067810 */ /* 0x000fe40007f1e0ff */
[----:B------:R-:W-:-:S03]  /*125f0*/  SHF.R.S32.HI R0, RZ, 0x1f, R0 ;  /* 0x0000001fff007819 */ /* 0x000fc60000011400 */
[----:B------:R-:W-:Y:S01]  /*12600*/  STL [R1], R6 ;  /* 0x0000000601007387 */ /* 0x000fe20000100800 */
[----:B--2---:R-:W-:-:S03]  /*12610*/  IMAD.MOV.U32 R2, RZ, RZ, R6 ;  /* 0x000000ffff027224 */ /* 0x004fc600078e0006 */
[----:B------:R-:W2:Y:S04]  /*12620*/  LDL.LU.64 R14, [R1+0x68] ;  /* 0x00006800010e7983 */ /* 0x000ea80000300a00 */
[----:B------:R-:W3:Y:S01]  /*12630*/  LDL.LU.64 R12, [R1+0x70] ;  /* 0x00007000010c7983 */ /* 0x000ee20000300a00 */
[----:B------:R-:W-:-:S05]  /*12640*/  IMAD.X R3, RZ, RZ, R0, P0 ;  /* 0x000000ffff037224 */ /* 0x000fca00000e0600 */
[----:B------:R2:W-:Y:S02]  /*12650*/  STL [R1+0x4], R3 ;  /* 0x0000040301007387 */ /* 0x0005e40000100800 */
[----:B--2---:R-:W-:Y:S02]  /*12660*/  IMAD.MOV.U32 R3, RZ, RZ, R15 ;  /* 0x000000ffff037224 */ /* 0x004fe400078e000f */
[----:B---3--:R-:W-:-:S05]  /*12670*/  IMAD.MOV.U32 R2, RZ, RZ, R12 ;  /* 0x000000ffff027224 */ /* 0x008fca00078e000c */
[----:B------:R1:W-:Y:S01]  /*12680*/  STL.64 [R1+0x20], R2 ;  /* 0x0000200201007387 */ /* 0x0003e20000100a00 */
[----:B------:R-:W-:Y:S05]  /*12690*/  BRA `(.L_x_609) ;  /* 0x0000000000fc7947 */ /* 0x000fea0003800000 */
.L_x_611:
        /* <DEDUP_REMOVED lines=12> */
[----:B------:R-:W-:Y:S06]  /*12760*/  UIADD3 UR20, UR25, UR20, URZ ;  /* 0x0000001419147290 */ /* 0x000fec000fffe03f */
[----:B------:R-:W-:Y:S01]  /*12770*/  IMAD.U32 R135, RZ, RZ, UR20 ;  /* 0x00000014ff877e24 */ /* 0x000fe2000f8e00ff */
        /* <DEDUP_REMOVED lines=49> */
.L_x_609:
[----:B--2---:R-:W2:Y:S01]  /*12a90*/  LDL.64 R238, [R1+0x8] ;  /* 0x0000080001ee7983 */ /* 0x004ea20000100a00 */
[----:B------:R-:W-:Y:S01]  /*12aa0*/  UIADD3 UR25, UR15, -UR26, URZ ;  /* 0x8000001a0f197290 */ /* 0x000fe2000fffe03f */
[----:B------:R-:W-:Y:S04]  /*12ab0*/  DEPBAR.LE SB0, 0x0 ;  /* 0x000080000000791a */ /* 0x000fe80000000000 */
[----:B------:R-:W1:Y:S01]  /*12ac0*/  LDL.64 R236, [R1] ;  /* 0x0000000001ec7983 */ /* 0x000e620000100a00 */
[----:B------:R-:W-:Y:S01]  /*12ad0*/  IMAD.U32 R0, RZ, RZ, UR25 ;  /* 0x00000019ff007e24 */ /* 0x000fe2000f8e00ff */
[----:B------:R-:W-:Y:S02]  /*12ae0*/  UIADD3 UR13, UR20, -0x1, URZ ;  /* 0xffffffff140d7890 */ /* 0x000fe4000fffe03f */
[----:B------:R-:W3:Y:S02]  /*12af0*/  LDL.64 R12, [R1+0x20] ;  /* 0x00002000010c7983 */ /* 0x000ee40000100a00 */
[----:B------:R-:W-:Y:S02]  /*12b00*/  USHF.R.S32.HI UR24, URZ, 0x1f, UR13 ;  /* 0x0000001f3f187899 */ /* 0x000fe4000801140d */
[----:B------:R-:W4:Y:S01]  /*12b10*/  LDL R17, [R1+0x44] ;  /* 0x0000440001117983 */ /* 0x000f220000100800 */
[----:B------:R-:W-:Y:S01]  /*12b20*/  UIMAD UR23, UR8, UR13, URZ ;  /* 0x0000000d081772a4 */ /* 0x000fe2000f8e023f */
[----:B------:R-:W-:Y:S01]  /*12b30*/  IMAD.U32 R6, RZ, RZ, UR13 ;  /* 0x0000000dff067e24 */ /* 0x000fe2000f8e00ff */
[----:B------:R-:W-:Y:S01]  /*12b40*/  UISETP.GT.AND UP0, UPT, UR13, UR16, UPT ;  /* 0x000000100d00728c */ /* 0x000fe2000bf04270 */
[----:B------:R-:W5:Y:S01]  /*12b50*/  LDL R8, [R1+0x30] ;  /* 0x0000300001087983 */ /* 0x000f620000100800 */
[----:B------:R-:W-:Y:S03]  /*12b60*/  UIMAD UR23, UR24, UR9, UR23 ;  /* 0x00000009181772a4 */ /* 0x000fe6000f8e0217 */
[----:B------:R-:W5:Y:S04]  /*12b70*/  LDL R19, [R1+0x18] ;  /* 0x0000180001137983 */ /* 0x000f680000100800 */
[----:B------:R-:W5:Y:S04]  /*12b80*/  LDL R10, [R1+0x34] ;  /* 0x00003400010a7983 */ /* 0x000f680000100800 */
[----:B------:R-:W5:Y:S04]  /*12b90*/  LDL R16, [R1+0x10] ;  /* 0x0000100001107983 */ /* 0x000f680000100800 */
[----:B------:R-:W5:Y:S04]  /*12ba0*/  LDL R15, [R1+0x40] ;  /* 0x00004000010f7983 */ /* 0x000f680000100800 */
[----:B------:R-:W5:Y:S04]  /*12bb0*/  LDL R20, [R1+0x28] ;  /* 0x0000280001147983 */ /* 0x000f680000100800 */
[----:B------:R-:W5:Y:S04]  /*12bc0*/  LDL R18, [R1+0x2c] ;  /* 0x00002c0001127983 */ /* 0x000f680000100800 */
[----:B------:R-:W5:Y:S01]  /*12bd0*/  LDL R14, [R1+0x48] ;  /* 0x00004800010e7983 */ /* 0x000f620000100800 */
[----:B------:R-:W-:Y:S06]  /*12be0*/  BAR.SYNC.DEFER_BLOCKING 0x0 ;  /* 0x0000000000007b1d */ /* 0x000fec0000010000 */
[----:B------:R-:W-:Y:S04]  /*12bf0*/  @P2 STS.128 [R227+0x18000], RZ ;  /* 0x018000ffe3002388 */ /* 0x000fe80000000c00 */
[----:B------:R-:W5:Y:S04]  /*12c00*/  LDL R235, [R1+0x1c] ;  /* 0x00001c0001eb7983 */ /* 0x000f680000100800 */
[----:B------:R-:W5:Y:S01]  /*12c10*/  LDL R234, [R1+0x14] ;  /* 0x0000140001ea7983 */ /* 0x000f620000100800 */
[----:B------:R-:W2:Y:S02]  /*12c20*/  S2R R135, SR_TID.X ;  /* 0x0000000000877919 */ /* 0x000ea40000002100 */
[----:B--2---:R-:W-:Y:S05]  /*12c30*/  IMAD.SHL.U32 R135, R135, 0x2, RZ ;  /* 0x0000000287877824 */ /* 0x004fea00078e00ff */
[----:B------:R-:W-:Y:S02]  /*12c40*/  LOP3.LUT R135, R135, 0x6, RZ, 0xc0, !PT ;  /* 0x0000000687877812 */ /* 0x000fe400078ec0ff */
[C---:B------:R-:W-:Y:S04]  /*12c50*/  LEA R4, P1, R0.reuse, R238, 0x6 ;  /* 0x000000ee00047211 */ /* 0x040fe800078230ff */
[C---:B------:R-:W-:Y:S02]  /*12c60*/  LEA.HI.X.SX32 R5, R0.reuse, R239, 0x6, P1 ;  /* 0x000000ef00057211 */ /* 0x040fe400008f36ff */
[C---:B-1----:R-:W-:Y:S03]  /*12c70*/  LEA R2, P0, R0.reuse, R236, 0x6 ;  /* 0x000000ec00027211 */ /* 0x042fe600078030ff */
[----:B------:R-:W-:Y:S01]  /*12c80*/  IMAD R5, R5, UR6, RZ ;  /* 0x0000000605057c24 */ /* 0x000fe2000f8e02ff */
[----:B------:R-:W-:Y:S01]  /*12c90*/  LEA.HI.X.SX32 R3, R0, R237, 0x6, P0 ;  /* 0x000000ed00037211 */ /* 0x000fe200000f36ff */
[----:B---3--:R-:W-:Y:S01]  /*12ca0*/  IMAD.WIDE.U32 R6, R6, UR9, R12 ;  /* 0x0000000906067c25 */ /* 0x008fe2000f8e000c */
[----:B----4-:R-:W-:Y:S03]  /*12cb0*/  ISETP.GE.AND P4, PT, R17, UR12, PT ;  /* 0x0000000c11007c0c */ /* 0x010fe6000bf86270 */
[C---:B------:R-:W-:Y:S02]  /*12cc0*/  IMAD R5, R4.reuse, UR7, R5 ;  /* 0x0000000704057c24 */ /* 0x040fe4000f8e0205 */
[----:B------:R-:W-:Y:S01]  /*12cd0*/  IMAD.WIDE.U32 R12, R4, UR6, RZ ;  /* 0x00000006040c7c25 */ /* 0x000fe2000f8e00ff */
[----:B-----5:R-:W-:Y:S03]  /*12ce0*/  @!P2 LEA R8, P1, R6, R8, 0x1 ;  /* 0x000000080608a211 */ /* 0x020fe600078208ff */
[----:B------:R-:W-:Y:S01]  /*12cf0*/  VIADD R0, R7, UR23 ;  /* 0x0000001707007c36 */ /* 0x000fe20008000000 */
[-C--:B------:R-:W-:Y:S01]  /*12d00*/  LEA R4, P3, R12, R19.reuse, 0x1 ;  /* 0x000000130c047211 */ /* 0x080fe200078608ff */
[----:B------:R-:W-:Y:S01]  /*12d10*/  IMAD.IADD R5, R13, 0x1, R5 ;  /* 0x000000010d057824 */ /* 0x000fe200078e0205 */
[C---:B------:R-:W-:Y:S01]  /*12d20*/  @!P2 IADD3 R7, P0, R6.reuse, UR29, RZ ;  /* 0x0000001d0607ac10 */ /* 0x040fe2000ff1e0ff */
[----:B------:R-:W-:Y:S01]  /*12d30*/  IMAD R3, R3, UR6, RZ ;  /* 0x0000000603037c24 */ /* 0x000fe2000f8e02ff */
[----:B------:R-:W-:Y:S01]  /*12d40*/  @!P2 LEA.HI.X R9, R6, R10, R0, 0x1, P1 ;  /* 0x0000000a0609a211 */ /* 0x000fe200008f0c00 */
[----:B------:R-:W-:Y:S01]  /*12d50*/  IMAD.WIDE.U32 R10, R2, UR6, RZ ;  /* 0x00000006020a7c25 */ /* 0x000fe2000f8e00ff */
[----:B------:R-:W-:Y:S01]  /*12d60*/  @!P2 IADD3.X R0, R0, UR14, RZ, P0, !PT ;  /* 0x0000000e0000ac10 */ /* 0x000fe200087fe4ff */
[----:B------:R-:W-:Y:S01]  /*12d70*/  UIADD3 UR23, UR22, -UR26, URZ ;  /* 0x8000001a16177290 */ /* 0x000fe2000fffe03f */
[----:B------:R-:W-:Y:S01]  /*12d80*/  LEA.HI.X R5, R12, R16, R5, 0x1, P3 ;  /* 0x000000100c057211 */ /* 0x000fe200018f0c05 */
[----:B------:R-:W-:Y:S01]  /*12d90*/  @!PT LDS RZ, [RZ] ;  /* 0x00000000fffff984 */ /* 0x000fe20000000800 */
[----:B------:R-:W-:Y:S01]  /*12da0*/  @!PT LDS RZ, [RZ] ;  /* 0x00000000fffff984 */ /* 0x000fe20000000800 */
[----:B------:R-:W-:Y:S01]  /*12db0*/  @!PT LDS RZ, [RZ] ;  /* 0x00000000fffff984 */ /* 0x000fe20000000800 */
[----:B------:R1:W-:Y:S01]  /*12dc0*/  @!P2 LDGSTS.E.BYPASS.LTC128B.128 [R227+0x18000], desc[UR34][R8.64] ;  /* 0x1800000008e3afae */ /* 0x0003e2000b901d62 */
[----:B------:R-:W-:Y:S01]  /*12dd0*/  IMAD R3, R2, UR7, R3 ;  /* 0x0000000702037c24 */ /* 0x000fe2000f8e0203 */
[C---:B------:R-:W-:Y:S02]  /*12de0*/  LEA R2, P0, R10.reuse, R19, 0x1 ;  /* 0x000000130a027211 */ /* 0x040fe400078008ff */
[----:B------:R-:W-:Y:S01]  /*12df0*/  ISETP.GE.AND P3, PT, R15, UR12, PT ;  /* 0x0000000c0f007c0c */ /* 0x000fe2000bf66270 */
[----:B------:R-:W-:Y:S01]  /*12e00*/  @P4 STS.128 [R227+0x1a000], RZ ;  /* 0x01a000ffe3004388 */ /* 0x000fe20000000c00 */
[----:B------:R-:W-:Y:S01]  /*12e10*/  IMAD.IADD R3, R11, 0x1, R3 ;  /* 0x000000010b037824 */ /* 0x000fe200078e0203 */
[C---:B------:R-:W-:Y:S01]  /*12e20*/  @!P2 LEA R6, P1, R7.reuse, R20, 0x1 ;  /* 0x000000140706a211 */ /* 0x040fe200078208ff */
[----:B------:R-:W-:Y:S01]  /*12e30*/  IMAD.U32 R132, RZ, RZ, UR23 ;  /* 0x00000017ff847e24 */ /* 0x000fe2000f8e00ff */
[----:B------:R-:W-:Y:S01]  /*12e40*/  @!PT LDS RZ, [RZ] ;  /* 0x00000000fffff984 */ /* 0x000fe20000000800 */
[----:B------:R-:W-:Y:S01]  /*12e50*/  @!PT LDS RZ, [RZ] ;  /* 0x00000000fffff984 */ /* 0x000fe20000000800 */
[----:B------:R-:W-:Y:S01]  /*12e60*/  @!PT LDS RZ, [RZ] ;  /* 0x00000000fffff984 */ /* 0x000fe20000000800 */
[----:B------:R-:W-:Y:S02]  /*12e70*/  @!P4 LDGSTS.E.BYPASS.LTC128B.128 [R227+0x1a000], desc[UR34][R4.64+0x80] ;  /* 0x1a00008004e3cfae */ /* 0x000fe4000b901d62 */
[----:B------:R-:W-:Y:S01]  /*12e80*/  @!P2 LEA.HI.X R7, R7, R18, R0, 0x1, P1 ;  /* 0x000000120707a211 */ /* 0x000fe200008f0c00 */
[----:B------:R-:W-:Y:S01]  /*12e90*/  IMAD.U32 R0, RZ, RZ, UR13 ;  /* 0x0000000dff007e24 */ /* 0x000fe2000f8e00ff */
[----:B------:R-:W-:Y:S02]  /*12ea0*/  LEA.HI.X R3, R10, R16, R3, 0x1, P0 ;  /* 0x000000100a037211 */ /* 0x000fe400000f0c03 */
[----:B------:R-:W-:Y:S01]  /*12eb0*/  ISETP.GE.AND P1, PT, R14, UR12, PT ;  /* 0x0000000c0e007c0c */ /* 0x000fe2000bf26270 */
[----:B------:R-:W-:Y:S01]  /*12ec0*/  IMAD R0, R0, 0x40, R135 ;  /* 0x0000004000007824 */ /* 0x000fe200078e0287 */
[----:B------:R-:W-:Y:S03]  /*12ed0*/  @P3 STS.128 [R227+0x1c000], RZ ;  /* 0x01c000ffe3003388 */ /* 0x000fe60000000c00 */
[----:B------:R-:W-:Y:S01]  /*12ee0*/  IMAD.IADD R135, R230, 0x1, -R0 ;  /* 0x00000001e6877824 */ /* 0x000fe200078e0a00 */
[----:B------:R-:W-:Y:S01]  /*12ef0*/  @!PT LDS RZ, [RZ] ;  /* 0x00000000fffff984 */ /* 0x000fe20000000800 */
[----:B------:R-:W-:Y:S01]  /*12f00*/  @!PT LDS RZ, [RZ] ;  /* 0x00000000fffff984 */ /* 0x000fe20000000800 */
[----:B------:R-:W-:Y:S01]  /*12f10*/  @!PT LDS RZ, [RZ] ;  /* 0x00000000fffff984 */ /* 0x000fe20000000800 */
[----:B------:R-:W-:Y:S04]  /*12f20*/  @!P3 LDGSTS.E.BYPASS.LTC128B.128 [R227+0x1c000], desc[UR34][R4.64+0x100] ;  /* 0x1c00010004e3bfae */ /* 0x000fe8000b901d62 */
[----:B------:R-:W-:Y:S03]  /*12f30*/  IABS R135, R135 ;  /* 0x0000008700877213 */ /* 0x000fe60000000000 */
[----:B------:R-:W-:Y:S01]  /*12f40*/  @P1 STS.128 [R227+0x1e000], RZ ;  /* 0x01e000ffe3001388 */ /* 0x000fe20000000c00 */
[----:B------:R-:W-:Y:S03]  /*12f50*/  I2FP.F32.S32 R135, R135 ;  /* 0x0000008700877245 */ /* 0x000fe60000201400 */
        /* <DEDUP_REMOVED lines=27> */
[----:B------:R-:W4:Y:S04]  /*13110*/  LDSM.16.M88.4 R24, [R200+0x11000] ;  /* 0x01100000c818783b */ /* 0x000f280000000200 */
[----:B------:R-:W5:Y:S04]  /*13120*/  LDSM.16.M88.4 R168, [R200+0x11800] ;  /* 0x01180000c8a8783b */ /* 0x000f680000000200 */
[----:B------:R-:W0:Y:S01]  /*13130*/  LDGDEPBAR ;  /* 0x00000000000079af */ /* 0x000e220000000000 */
[C---:B--2---:R-:W-:Y:S03]  /*13140*/  LEA R2, P5, R132.reuse, R238, 0x6 ;  /* 0x000000ee84027211 */ /* 0x044fe600078a30ff */
[----:B------:R-:W-:Y:S01]  /*13150*/  LDSM.16.M88.4 R172, [R208] ;  /* 0x00000000d0ac783b */ /* 0x000fe20000000200 */
[C---:B------:R-:W-:Y:S03]  /*13160*/  LEA.HI.X.SX32 R3, R132.reuse, R239, 0x6, P5 ;  /* 0x000000ef84037211 */ /* 0x040fe600028f36ff */
[----:B------:R-:W2:Y:S04]  /*13170*/  LDSM.16.M88.4 R176, [R211] ;  /* 0x00000000d3b0783b */ /* 0x000ea80000000200 */
[----:B------:R-:W2:Y:S01]  /*13180*/  LDSM.16.M88.4 R180, [R226] ;  /* 0x00000000e2b4783b */ /* 0x000ea20000000200 */
[----:B------:R-:W-:Y:S03]  /*13190*/  IMAD R3, R3, UR10, RZ ;  /* 0x0000000a03037c24 */ /* 0x000fe6000f8e02ff */
[----:B------:R-:W2:Y:S04]  /*131a0*/  LDSM.16.M88.4 R184, [R225] ;  /* 0x00000000e1b8783b */ /* 0x000ea80000000200 */
[----:B------:R-:W2:Y:S01]  /*131b0*/  LDSM.16.M88.4 R188, [R224] ;  /* 0x00000000e0bc783b */ /* 0x000ea20000000200 */
[C---:B-1----:R-:W-:Y:S03]  /*131c0*/  HMMA.16816.F32.BF16 R4, R32.reuse, R8, RZ ;  /* 0x000000082004723c */ /* 0x042fe600000418ff */
[----:B------:R-:W-:Y:S04]  /*131d0*/  LDSM.16.M88.4 R192, [R210] ;  /* 0x00000000d2c0783b */ /* 0x000fe80000000200 */
[----:B------:R-:W1:Y:S01]  /*131e0*/  LDSM.16.M88.4 R196, [R206+0x10000] ;  /* 0x01000000cec4783b */ /* 0x000e620000000200 */
[C---:B------:R-:W-:Y:S06]  /*131f0*/  HMMA.16816.F32.BF16 R8, R32.reuse, R10, RZ ;  /* 0x0000000a2008723c */ /* 0x040fec00000418ff */
[C---:B---3--:R-:W-:Y:S06]  /*13200*/  HMMA.16816.F32.BF16 R12, R32.reuse, R16, RZ ;  /* 0x00000010200c723c */ /* 0x048fec00000418ff */
[C---:B------:R-:W-:Y:S06]  /*13210*/  HMMA.16816.F32.BF16 R16, R32.reuse, R18, RZ ;  /* 0x000000122010723c */ /* 0x040fec00000418ff */
[C---:B----4-:R-:W-:Y:S06]  /*13220*/  HMMA.16816.F32.BF16 R20, R32.reuse, R24, RZ ;  /* 0x000000182014723c */ /* 0x050fec00000418ff */
[C---:B------:R-:W-:Y:S06]  /*13230*/  HMMA.16816.F32.BF16 R24, R32.reuse, R26, RZ ;  /* 0x0000001a2018723c */ /* 0x040fec00000418ff */
[C---:B-----5:R-:W-:Y:S06]  /*13240*/  HMMA.16816.F32.BF16 R28, R32.reuse, R168, RZ ;  /* 0x000000a8201c723c */ /* 0x060fec00000418ff */
[----:B------:R-:W-:Y:S01]  /*13250*/  HMMA.16816.F32.BF16 R32, R32, R170, RZ ;  /* 0x000000aa2020723c */ /* 0x000fe200000418ff */
[----:B------:R-:W3:Y:S05]  /*13260*/  LDSM.16.M88.4 R168, [R206+0x10800] ;  /* 0x01080000cea8783b */ /* 0x000eea0000000200 */
        /* <DEDUP_REMOVED lines=8> */
[----:B------:R-:W-:Y:S05]  /*132f0*/  LDSM.16.M88.4 R184, [R205] ;  /* 0x00000000cdb8783b */ /* 0x000fea0000000200 */
[C---:B------:R-:W-:Y:S06]  /*13300*/  HMMA.16816.F32.BF16 R28, R172.reuse, R188, R28 ;  /* 0x000000bcac1c723c */ /* 0x040fec000004181c */
[----:B------:R-:W-:Y:S01]  /*13310*/  HMMA.16816.F32.BF16 R32, R172, R190, R32 ;  /* 0x000000beac20723c */ /* 0x000fe20000041820 */
[----:B------:R-:W4:Y:S04]  /*13320*/  LDSM.16.M88.4 R172, [R206+0x11800] ;  /* 0x01180000ceac783b */ /* 0x000f280000000200 */
        /* <DEDUP_REMOVED lines=12> */
[----:B------:R-:W2:Y:S04]  /*133f0*/  LDSM.16.M88.4 R172, [R207+0x4000] ;  /* 0x00400000cfac783b */ /* 0x000ea80000000200 */
[----:B------:R-:W-:Y:S01]  /*13400*/  LDSM.16.M88.4 R192, [R200+0x13800] ;  /* 0x01380000c8c0783b */ /* 0x000fe20000000200 */
[C---:B------:R-:W-:Y:S06]  /*13410*/  HMMA.16816.F32.BF16 R4, R180.reuse, R184, R4 ;  /* 0x000000b8b404723c */ /* 0x040fec0000041804 */
[C---:B------:R-:W-:Y:S01]  /*13420*/  HMMA.16816.F32.BF16 R8, R180.reuse, R186, R8 ;  /* 0x000000bab408723c */ /* 0x040fe20000041808 */
[----:B------:R-:W4:Y:S05]  /*13430*/  LDSM.16.M88.4 R184, [R200+0x12800] ;  /* 0x01280000c8b8783b */ /* 0x000f2a0000000200 */
[C---:B-----5:R-:W-:Y:S06]  /*13440*/  HMMA.16816.F32.BF16 R12, R180.reuse, R188, R12 ;  /* 0x000000bcb40c723c */ /* 0x060fec000004180c */
[C---:B------:R-:W-:Y:S01]  /*13450*/  HMMA.16816.F32.BF16 R16, R180.reuse, R190, R16 ;  /* 0x000000beb410723c */ /* 0x040fe20000041810 */
[----:B------:R-:W5:Y:S05]  /*13460*/  LDSM.16.M88.4 R188, [R200+0x13000] ;  /* 0x01300000c8bc783b */ /* 0x000f6a0000000200 */
[C---:B-1----:R-:W-:Y:S06]  /*13470*/  HMMA.16816.F32.BF16 R20, R180.reuse, R196, R20 ;  /* 0x000000c4b414723c */ /* 0x042fec0000041814 */
[C---:B------:R-:W-:Y:S01]  /*13480*/  HMMA.16816.F32.BF16 R24, R180.reuse, R198, R24 ;  /* 0x000000c6b418723c */ /* 0x040fe20000041818 */
[----:B------:R-:W-:Y:S05]  /*13490*/  LDSM.16.M88.4 R196, [R222] ;  /* 0x00000000dec4783b */ /* 0x000fea0000000200 */
[C---:B---3--:R-:W-:Y:S06]  /*134a0*/  HMMA.16816.F32.BF16 R28, R180.reuse, R168, R28 ;  /* 0x000000a8b41c723c */ /* 0x048fec000004181c */
[----:B------:R-:W-:Y:S01]  /*134b0*/  HMMA.16816.F32.BF16 R32, R180, R170, R32 ;  /* 0x000000aab420723c */ /* 0x000fe20000041820 */
[----:B------:R-:W-:Y:S04]  /*134c0*/  LDSM.16.M88.4 R168, [R208+0x4000] ;  /* 0x00400000d0a8783b */ /* 0x000fe80000000200 */
[----:B------:R-:W1:Y:S01]  /*134d0*/  LDSM.16.M88.4 R180, [R223] ;  /* 0x00000000dfb4783b */ /* 0x000e620000000200 */
[C---:B--2---:R-:W-:Y:S06]  /*134e0*/  HMMA.16816.F32.BF16 R4, R172.reuse, R176, R4 ;  /* 0x000000b0ac04723c */ /* 0x044fec0000041804 */
[C---:B------:R-:W-:Y:S01]  /*134f0*/  HMMA.16816.F32.BF16 R8, R172.reuse, R178, R8 ;  /* 0x000000b2ac08723c */ /* 0x040fe20000041808 */
[----:B------:R-:W2:Y:S05]  /*13500*/  LDSM.16.M88.4 R176, [R221] ;  /* 0x00000000ddb0783b */ /* 0x000eaa0000000200 */
[C---:B----4-:R-:W-:Y:S06]  /*13510*/  HMMA.16816.F32.BF16 R12, R172.reuse, R184, R12 ;  /* 0x000000b8ac0c723c */ /* 0x050fec000004180c */
[C---:B------:R-:W-:Y:S01]  /*13520*/  HMMA.16816.F32.BF16 R16, R172.reuse, R186, R16 ;  /* 0x000000baac10723c */ /* 0x040fe20000041810 */
[----:B------:R-:W3:Y:S05]  /*13530*/  LDSM.16.M88.4 R184, [R220] ;  /* 0x00000000dcb8783b */ /* 0x000eea0000000200 */
[C---:B-----5:R-:W-:Y:S06]  /*13540*/  HMMA.16816.F32.BF16 R20, R172.reuse, R188, R20 ;  /* 0x000000bcac14723c */ /* 0x060fec0000041814 */
        /* <DEDUP_REMOVED lines=28> */
[C---:B-----5:R-:W-:Y:S06]  /*13710*/  HMMA.16816.F32.BF16 R28, R172.reuse, R196, R28 ;  /* 0x000000c4ac1c723c */ /* 0x060fec000004181c */
[----:B------:R-:W-:Y:S01]  /*13720*/  HMMA.16816.F32.BF16 R32, R172, R198, R32 ;  /* 0x000000c6ac20723c */ /* 0x000fe20000041820 */
[----:B------:R-:W4:Y:S04]  /*13730*/  LDSM.16.M88.4 R172, [R207+0x8000] ;  /* 0x00800000cfac783b */ /* 0x000f280000000200 */
[----:B------:R-:W5:Y:S01]  /*13740*/  LDSM.16.M88.4 R196, [R200+0x14800] ;  /* 0x01480000c8c4783b */ /* 0x000f620000000200 */
[C---:B--2---:R-:W-:Y:S06]  /*13750*/  HMMA.16816.F32.BF16 R4, R168.reuse, R176, R4 ;  /* 0x000000b0a804723c */ /* 0x044fec0000041804 */
[C---:B------:R-:W-:Y:S01]  /*13760*/  HMMA.16816.F32.BF16 R8, R168.reuse, R178, R8 ;  /* 0x000000b2a808723c */ /* 0x040fe20000041808 */
[----:B------:R-:W2:Y:S05]  /*13770*/  LDSM.16.M88.4 R176, [R200+0x15000] ;  /* 0x01500000c8b0783b */ /* 0x000eaa0000000200 */
[C---:B---3--:R-:W-:Y:S06]  /*13780*/  HMMA.16816.F32.BF16 R12, R168.reuse, R184, R12 ;  /* 0x000000b8a80c723c */ /* 0x048fec000004180c */
[C---:B------:R-:W-:Y:S01]  /*13790*/  HMMA.16816.F32.BF16 R16, R168.reuse, R186, R16 ;  /* 0x000000baa810723c */ /* 0x040fe20000041810 */
[----:B------:R-:W-:Y:S05]  /*137a0*/  LDSM.16.M88.4 R184, [R219] ;  /* 0x00000000dbb8783b */ /* 0x000fea0000000200 */
[C---:B-1----:R-:W-:Y:S06]  /*137b0*/  HMMA.16816.F32.BF16 R20, R168.reuse, R180, R20 ;  /* 0x000000b4a814723c */ /* 0x042fec0000041814 */
[C---:B------:R-:W-:Y:S01]  /*137c0*/  HMMA.16816.F32.BF16 R24, R168.reuse, R182, R24 ;  /* 0x000000b6a818723c */ /* 0x040fe20000041818 */
[----:B------:R-:W-:Y:S05]  /*137d0*/  LDSM.16.M88.4 R180, [R208+0x8000] ;  /* 0x00800000d0b4783b */ /* 0x000fea0000000200 */
[C---:B------:R-:W-:Y:S06]  /*137e0*/  HMMA.16816.F32.BF16 R28, R168.reuse, R188, R28 ;  /* 0x000000bca81c723c */ /* 0x040fec000004181c */
[----:B------:R-:W-:Y:S01]  /*137f0*/  HMMA.16816.F32.BF16 R32, R168, R190, R32 ;  /* 0x000000bea820723c */ /* 0x000fe20000041820 */
[----:B------:R-:W1:Y:S04]  /*13800*/  LDSM.16.M88.4 R168, [R200+0x15800] ;  /* 0x01580000c8a8783b */ /* 0x000e680000000200 */
[----:B------:R-:W3:Y:S01]  /*13810*/  LDSM.16.M88.4 R188, [R218] ;  /* 0x00000000dabc783b */ /* 0x000ee20000000200 */
[C---:B----4-:R-:W-:Y:S06]  /*13820*/  HMMA.16816.F32.BF16 R4, R172.reuse, R192, R4 ;  /* 0x000000c0ac04723c */ /* 0x050fec0000041804 */
[C---:B------:R-:W-:Y:S01]  /*13830*/  HMMA.16816.F32.BF16 R8, R172.reuse, R194, R8 ;  /* 0x000000c2ac08723c */ /* 0x040fe20000041808 */
[----:B------:R-:W4:Y:S05]  /*13840*/  LDSM.16.M88.4 R192, [R217] ;  /* 0x00000000d9c0783b */ /* 0x000f2a0000000200 */
[C---:B-----5:R-:W-:Y:S06]  /*13850*/  HMMA.16816.F32.BF16 R12, R172.reuse, R196, R12 ;  /* 0x000000c4ac0c723c */ /* 0x060fec000004180c */
[C---:B------:R-:W-:Y:S01]  /*13860*/  HMMA.16816.F32.BF16 R16, R172.reuse, R198, R16 ;  /* 0x000000c6ac10723c */ /* 0x040fe20000041810 */
[----:B------:R-:W5:Y:S05]  /*13870*/  LDSM.16.M88.4 R196, [R216] ;  /* 0x00000000d8c4783b */ /* 0x000f6a0000000200 */
[C---:B--2---:R-:W-:Y:S06]  /*13880*/  HMMA.16816.F32.BF16 R20, R172.reuse, R176, R20 ;  /* 0x000000b0ac14723c */ /* 0x044fec0000041814 */
[C---:B------:R-:W-:Y:S01]  /*13890*/  HMMA.16816.F32.BF16 R24, R172.reuse, R178, R24 ;  /* 0x000000b2ac18723c */ /* 0x040fe20000041818 */
[----:B------:R-:W-:Y:S05]  /*138a0*/  LDSM.16.M88.4 R176, [R206+0x14800] ;  /* 0x01480000ceb0783b */ /* 0x000fea0000000200 */
[C---:B-1----:R-:W-:Y:S06]  /*138b0*/  HMMA.16816.F32.BF16 R28, R172.reuse, R168, R28 ;  /* 0x000000a8ac1c723c */ /* 0x042fec000004181c */
[----:B------:R-:W-:Y:S01]  /*138c0*/  HMMA.16816.F32.BF16 R32, R172, R170, R32 ;  /* 0x000000aaac20723c */ /* 0x000fe20000041820 */
[----:B------:R-:W-:Y:S04]  /*138d0*/  LDSM.16.M88.4 R168, [R210+0x8000] ;  /* 0x00800000d2a8783b */ /* 0x000fe80000000200 */
[----:B------:R-:W1:Y:S01]  /*138e0*/  LDSM.16.M88.4 R172, [R206+0x14000] ;  /* 0x01400000ceac783b */ /* 0x000e620000000200 */
[C---:B------:R-:W-:Y:S06]  /*138f0*/  HMMA.16816.F32.BF16 R4, R180.reuse, R184, R4 ;  /* 0x000000b8b404723c */ /* 0x040fec0000041804 */
[C---:B------:R-:W-:Y:S01]  /*13900*/  HMMA.16816.F32.BF16 R8, R180.reuse, R186, R8 ;  /* 0x000000bab408723c */ /* 0x040fe20000041808 */
[----:B------:R-:W2:Y:S05]  /*13910*/  LDSM.16.M88.4 R184, [R206+0x15000] ;  /* 0x01500000ceb8783b */ /* 0x000eaa0000000200 */
[C---:B---3--:R-:W-:Y:S06]  /*13920*/  HMMA.16816.F32.BF16 R12, R180.reuse, R188, R12 ;  /* 0x000000bcb40c723c */ /* 0x048fec000004180c */
[C---:B------:R-:W-:Y:S01]  /*13930*/  HMMA.16816.F32.BF16 R16, R180.reuse, R190, R16 ;  /* 0x000000beb410723c */ /* 0x040fe20000041810 */
[----:B------:R-:W3:Y:S05]  /*13940*/  LDSM.16.M88.4 R188, [R206+0x15800] ;  /* 0x01580000cebc783b */ /* 0x000eea0000000200 */
[C---:B----4-:R-:W-:Y:S06]  /*13950*/  HMMA.16816.F32.BF16 R20, R180.reuse, R192, R20 ;  /* 0x000000c0b414723c */ /* 0x050fec0000041814 */
[C---:B------:R-:W-:Y:S01]  /*13960*/  HMMA.16816.F32.BF16 R24, R180.reuse, R194, R24 ;  /* 0x000000c2b418723c */ /* 0x040fe20000041818 */
[----:B------:R-:W-:Y:S05]  /*13970*/  LDSM.16.M88.4 R192, [R205+0x4000] ;  /* 0x00400000cdc0783b */ /* 0x000fea0000000200 */
[C---:B-----5:R-:W-:Y:S06]  /*13980*/  HMMA.16816.F32.BF16 R28, R180.reuse, R196, R28 ;  /* 0x000000c4b41c723c */ /* 0x060fec000004181c */
[----:B------:R-:W-:Y:S01]  /*13990*/  HMMA.16816.F32.BF16 R32, R180, R198, R32 ;  /* 0x000000c6b420723c */ /* 0x000fe20000041820 */
[----:B------:R-:W4:Y:S04]  /*139a0*/  LDSM.16.M88.4 R180, [R209+0x8000] ;  /* 0x00800000d1b4783b */ /* 0x000f280000000200 */
[----:B------:R-:W5:Y:S01]  /*139b0*/  LDSM.16.M88.4 R196, [R205+0x4800] ;  /* 0x00480000cdc4783b */ /* 0x000f620000000200 */
        /* <DEDUP_REMOVED lines=16> */
[C---:B-----5:R-:W-:Y:S06]  /*13ac0*/  HMMA.16816.F32.BF16 R12, R180.reuse, R196, R12 ;  /* 0x000000c4b40c723c */ /* 0x060fec000004180c */
[C---:B------:R-:W-:Y:S01]  /*13ad0*/  HMMA.16816.F32.BF16 R16, R180.reuse, R198, R16 ;  /* 0x000000c6b410723c */ /* 0x040fe20000041810 */
[----:B------:R-:W-:Y:S05]  /*13ae0*/  LDSM.16.M88.4 R196, [R212] ;  /* 0x00000000d4c4783b */ /* 0x000fea0000000200 */
[C---:B-1----:R-:W-:Y:S06]  /*13af0*/  HMMA.16816.F32.BF16 R20, R180.reuse, R172, R20 ;  /* 0x000000acb414723c */ /* 0x042fec0000041814 */
[C---:B------:R-:W-:Y:S01]  /*13b00*/  HMMA.16816.F32.BF16 R24, R180.reuse, R174, R24 ;  /* 0x000000aeb418723c */ /* 0x040fe20000041818 */
[----:B------:R-:W1:Y:S05]  /*13b10*/  LDSM.16.M88.4 R172, [R200+0x17800] ;  /* 0x01780000c8ac783b */ /* 0x000e6a0000000200 */
[C---:B------:R-:W-:Y:S06]  /*13b20*/  HMMA.16816.F32.BF16 R28, R180.reuse, R176, R28 ;  /* 0x000000b0b41c723c */ /* 0x040fec000004181c */
[----:B------:R-:W-:Y:S01]  /*13b30*/  HMMA.16816.F32.BF16 R32, R180, R178, R32 ;  /* 0x000000b2b420723c */ /* 0x000fe20000041820 */
[----:B------:R-:W-:Y:S04]  /*13b40*/  LDSM.16.M88.4 R176, [R208+0xc000] ;  /* 0x00c00000d0b0783b */ /* 0x000fe80000000200 */
[----:B------:R-:W5:Y:S01]  /*13b50*/  LDSM.16.M88.4 R180, [R215] ;  /* 0x00000000d7b4783b */ /* 0x000f620000000200 */
[C---:B--2---:R-:W-:Y:S06]  /*13b60*/  HMMA.16816.F32.BF16 R4, R168.reuse, R184, R4 ;  /* 0x000000b8a804723c */ /* 0x044fec0000041804 */
[C---:B------:R-:W-:Y:S01]  /*13b70*/  HMMA.16816.F32.BF16 R8, R168.reuse, R186, R8 ;  /* 0x000000baa808723c */ /* 0x040fe20000041808 */
[----:B------:R-:W2:Y:S05]  /*13b80*/  LDSM.16.M88.4 R184, [R214] ;  /* 0x00000000d6b8783b */ /* 0x000eaa0000000200 */
[C---:B---3--:R-:W-:Y:S06]  /*13b90*/  HMMA.16816.F32.BF16 R12, R168.reuse, R188, R12 ;  /* 0x000000bca80c723c */ /* 0x048fec000004180c */
[C---:B------:R-:W-:Y:S01]  /*13ba0*/  HMMA.16816.F32.BF16 R16, R168.reuse, R190, R16 ;  /* 0x000000bea810723c */ /* 0x040fe20000041810 */
[----:B------:R-:W3:Y:S05]  /*13bb0*/  LDSM.16.M88.4 R188, [R213] ;  /* 0x00000000d5bc783b */ /* 0x000eea0000000200 */
[C---:B----4-:R-:W-:Y:S06]  /*13bc0*/  HMMA.16816.F32.BF16 R20, R168.reuse, R192, R20 ;  /* 0x000000c0a814723c */ /* 0x050fec0000041814 */
[C---:B------:R-:W-:Y:S01]  /*13bd0*/  HMMA.16816.F32.BF16 R24, R168.reuse, R194, R24 ;  /* 0x000000c2a818723c */ /* 0x040fe20000041818 */
[----:B------:R-:W-:Y:S05]  /*13be0*/  LDSM.16.M88.4 R192, [R205+0x6000] ;  /* 0x00600000cdc0783b */ /* 0x000fea0000000200 */
[C---:B-1----:R-:W-:Y:S06]  /*13bf0*/  HMMA.16816.F32.BF16 R28, R168.reuse, R172, R28 ;  /* 0x000000aca81c723c */ /* 0x042fec000004181c */
[----:B------:R-:W-:Y:S01]  /*13c00*/  HMMA.16816.F32.BF16 R32, R168, R174, R32 ;  /* 0x000000aea820723c */ /* 0x000fe20000041820 */
[----:B------:R-:W-:Y:S04]  /*13c10*/  LDSM.16.M88.4 R168, [R210+0xc000] ;  /* 0x00c00000d2a8783b */ /* 0x000fe80000000200 */
[----:B------:R-:W1:Y:S01]  /*13c20*/  LDSM.16.M88.4 R172, [R206+0x16000] ;  /* 0x01600000ceac783b */ /* 0x000e620000000200 */
[C---:B-----5:R-:W-:Y:S06]  /*13c30*/  HMMA.16816.F32.BF16 R4, R176.reuse, R180, R4 ;  /* 0x000000b4b004723c */ /* 0x060fec0000041804 */
[C---:B------:R-:W-:Y:S01]  /*13c40*/  HMMA.16816.F32.BF16 R8, R176.reuse, R182, R8 ;  /* 0x000000b6b008723c */ /* 0x040fe20000041808 */
[----:B------:R-:W4:Y:S05]  /*13c50*/  LDSM.16.M88.4 R180, [R206+0x16800] ;  /* 0x01680000ceb4783b */ /* 0x000f2a0000000200 */
[C---:B--2---:R-:W-:Y:S06]  /*13c60*/  HMMA.16816.F32.BF16 R12, R176.reuse, R184, R12 ;  /* 0x000000b8b00c723c */ /* 0x044fec000004180c */
[C---:B------:R-:W-:Y:S01]  /*13c70*/  HMMA.16816.F32.BF16 R16, R176.reuse, R186, R16 ;  /* 0x000000bab010723c */ /* 0x040fe20000041810 */
[----:B------:R-:W2:Y:S05]  /*13c80*/  LDSM.16.M88.4 R184, [R206+0x17000] ;  /* 0x01700000ceb8783b */ /* 0x000eaa0000000200 */
[C---:B---3--:R-:W-:Y:S06]  /*13c90*/  HMMA.16816.F32.BF16 R20, R176.reuse, R188, R20 ;  /* 0x000000bcb014723c */ /* 0x048fec0000041814 */
        /* <DEDUP_REMOVED lines=8> */
[----:B------:R-:W1:Y:S05]  /*13d20*/  LDSM.16.M88.4 R172, [R205+0x7000] ;  /* 0x00700000cdac783b */ /* 0x000e6a0000000200 */
[C---:B----4-:R-:W-:Y:S06]  /*13d30*/  HMMA.16816.F32.BF16 R12, R168.reuse, R180, R12 ;  /* 0x000000b4a80c723c */ /* 0x050fec000004180c */
[C---:B------:R-:W-:Y:S05]  /*13d40*/  HMMA.16816.F32.BF16 R16, R168.reuse, R182, R16 ;  /* 0x000000b6a810723c */ /* 0x040fea0000041810 */
[C---:B------:R-:W-:Y:S01]  /*13d50*/  LEA R180, P0, R132.reuse, R236, 0x6 ;  /* 0x000000ec84b47211 */ /* 0x040fe200078030ff */
[C---:B--2---:R-:W-:Y:S05]  /*13d60*/  HMMA.16816.F32.BF16 R20, R168.reuse, R184, R20 ;  /* 0x000000b8a814723c */ /* 0x044fea0000041814 */
[----:B------:R-:W-:Y:S01]  /*13d70*/  LEA.HI.X.SX32 R181, R132, R237, 0x6, P0 ;  /* 0x000000ed84b57211 */ /* 0x000fe200000f36ff */
[C---:B------:R-:W-:Y:S05]  /*13d80*/  HMMA.16816.F32.BF16 R24, R168.reuse, R186, R24 ;  /* 0x000000baa818723c */ /* 0x040fea0000041818 */
[----:B------:R-:W-:Y:S01]  /*13d90*/  VIADD R132, R0, 0x1 ;  /* 0x0000000100847836 */ /* 0x000fe20000000000 */
[C---:B---3--:R-:W-:Y:S04]  /*13da0*/  HMMA.16816.F32.BF16 R28, R168.reuse, R188, R28 ;  /* 0x000000bca81c723c */ /* 0x048fe8000004181c */
[----:B------:R-:W-:Y:S01]  /*13db0*/  ISETP.GE.AND P6, PT, R132, R229, PT ;  /* 0x000000e58400720c */ /* 0x000fe20003fc6270 */
[----:B------:R-:W-:Y:S01]  /*13dc0*/  IMAD R185, R2, UR11, R3 ;  /* 0x0000000b02b97c24 */ /* 0x000fe2000f8e0203 */
[----:B------:R-:W-:Y:S03]  /*13dd0*/  HMMA.16816.F32.BF16 R32, R168, R190, R32 ;  /* 0x000000bea820723c */ /* 0x000fe60000041820 */
[----:B------:R-:W-:Y:S02]  /*13de0*/  ISETP.GE.OR P6, PT, R132, R233, !P6 ;  /* 0x000000e98400720c */ /* 0x000fe400077c6670 */
[----:B------:R-:W-:Y:S01]  /*13df0*/  IMAD.WIDE.U32 R182, R2, UR10, RZ ;  /* 0x0000000a02b67c25 */ /* 0x000fe2000f8e00ff */
[C---:B-----5:R-:W-:Y:S05]  /*13e00*/  HMMA.16816.F32.BF16 R4, R176.reuse, R192, R4 ;  /* 0x000000c0b004723c */ /* 0x060fea0000041804 */
[----:B------:R-:W-:Y:S01]  /*13e10*/  IMAD.IADD R168, R230, 0x1, -R132 ;  /* 0x00000001e6a87824 */ /* 0x000fe200078e0a84 */
[C---:B------:R-:W-:Y:S05]  /*13e20*/  HMMA.16816.F32.BF16 R8, R176.reuse, R194, R8 ;  /* 0x000000c2b008723c */ /* 0x040fea0000041808 */
[----:B------:R-:W-:Y:S01]  /*13e30*/  IABS R184, R168 ;  /* 0x000000a800b87213 */ /* 0x000fe20000000000 */
[C---:B------:R-:W-:Y:S05]  /*13e40*/  HMMA.16816.F32.BF16 R12, R176.reuse, R196, R12 ;  /* 0x000000c4b00c723c */ /* 0x040fea000004180c */
[----:B------:R-:W-:Y:S01]  /*13e50*/  IMAD R168, R181, UR10, RZ ;  /* 0x0000000ab5a87c24 */ /* 0x000fe2000f8e02ff */
[C---:B------:R-:W-:Y:S05]  /*13e60*/  HMMA.16816.F32.BF16 R16, R176.reuse, R198, R16 ;  /* 0x000000c6b010723c */ /* 0x040fea0000041810 */
[C---:B------:R-:W-:Y:S01]  /*13e70*/  IMAD R181, R180.reuse, UR11, R168 ;  /* 0x0000000bb4b57c24 */ /* 0x040fe2000f8e02a8 */
[C---:B-1----:R-:W-:Y:S01]  /*13e80*/  HMMA.16816.F32.BF16 R20, R176.reuse, R172, R20 ;  /* 0x000000acb014723c */ /* 0x042fe20000041814 */
[----:B------:R-:W1:Y:S01]  /*13e90*/  LDSM.16.M88.4 R168, [R205+0x7800] ;  /* 0x00780000cda8783b */ /* 0x000e620000000200 */
[----:B------:R-:W-:Y:S04]  /*13ea0*/  DEPBAR.LE SB0, 0x0 ;  /* 0x000080000000791a */ /* 0x000fe80000000000 */
[----:B------:R-:W-:Y:S01]  /*13eb0*/  IMAD.WIDE.U32 R2, R180, UR10, RZ ;  /* 0x0000000ab4027c25 */ /* 0x000fe2000f8e00ff */
[----:B------:R-:W-:Y:S01]  /*13ec0*/  BAR.SYNC.DEFER_BLOCKING 0x0 ;  /* 0x0000000000007b1d */ /* 0x000fe20000010000 */
[C---:B------:R-:W-:Y:S05]  /*13ed0*/  HMMA.16816.F32.BF16 R24, R176.reuse, R174, R24 ;  /* 0x000000aeb018723c */ /* 0x040fea0000041818 */
[-C--:B------:R-:W-:Y:S01]  /*13ee0*/  LEA R180, P5, R182, R235.reuse, 0x1 ;  /* 0x000000ebb6b47211 */ /* 0x080fe200078a08ff */
[----:B------:R-:W-:Y:S01]  /*13ef0*/  IMAD.IADD R185, R183, 0x1, R185 ;  /* 0x00000001b7b97824 */ /* 0x000fe200078e02b9 */
[----:B------:R-:W-:Y:S01]  /*13f00*/  LEA R172, P0, R2, R235, 0x1 ;  /* 0x000000eb02ac7211 */ /* 0x000fe200078008ff */
[----:B------:R-:W-:Y:S03]  /*13f10*/  IMAD.MOV.U32 R173, RZ, RZ, R184 ;  /* 0x000000ffffad7224 */ /* 0x000fe600078e00b8 */
[----:B------:R-:W-:Y:S01]  /*13f20*/  IMAD.IADD R183, R3, 0x1, R181 ;  /* 0x0000000103b77824 */ /* 0x000fe200078e02b5 */
[----:B------:R-:W-:Y:S01]  /*13f30*/  LEA.HI.X R181, R182, R234, R185, 0x1, P5 ;  /* 0x000000eab6b57211 */ /* 0x000fe200028f0cb9 */
[----:B------:R-:W-:Y:S01]  /*13f40*/  FFMA.FTZ R4, R135, -UR21, R4 ;  /* 0x8000001587047c23 */ /* 0x000fe20008010004 */
[----:B------:R-:W-:Y:S01]  /*13f50*/  ISETP.GE.AND P5, PT, R132, R228, PT ;  /* 0x000000e48400720c */ /* 0x000fe20003fa6270 */
[C---:B------:R-:W-:Y:S01]  /*13f60*/  IMAD.IADD R135, R231.reuse, 0x1, -R0 ;  /* 0x00000001e7877824 */ /* 0x040fe200078e0a00 */
[----:B------:R-:W-:Y:S02]  /*13f70*/  I2FP.F32.S32 R3, R173 ;  /* 0x000000ad00037245 */ /* 0x000fe40000201400 */
[----:B------:R-:W-:Y:S01]  /*13f80*/  LEA.HI.X R173, R2, R234, R183, 0x1, P0 ;  /* 0x000000ea02ad7211 */ /* 0x000fe200000f0cb7 */
[----:B------:R-:W-:Y:S01]  /*13f90*/  VIADD R2, R0, 0x9 ;  /* 0x0000000900027836 */ /* 0x000fe20000000000 */
[----:B------:R-:W-:Y:S01]  /*13fa0*/  ISETP.GE.OR P5, PT, R132, R232, !P5 ;  /* 0x000000e88400720c */ /* 0x000fe20006fa6670 */
[----:B------:R-:W-:Y:S01]  /*13fb0*/  IMAD.IADD R132, R231, 0x1, -R132 ;  /* 0x00000001e7847824 */ /* 0x000fe200078e0a84 */
[----:B------:R-:W-:Y:S01]  /*13fc0*/  IABS R175, R135 ;  /* 0x0000008700af7213 */ /* 0x000fe20000000000 */
[----:B------:R-:W-:Y:S01]  /*13fd0*/  FFMA.FTZ R5, R3, -UR21, R5 ;  /* 0x8000001503057c23 */ /* 0x000fe20008010005 */
[----:B------:R-:W-:Y:S01]  /*13fe0*/  PLOP3.LUT P0, PT, PT, PT, UP0, 0x80, 0x0 ;  /* 0x000000000000781c */ /* 0x000fe20003f0f008 */
[----:B------:R-:W-:Y:S01]  /*13ff0*/  VIADD R3, R0, 0x8 ;  /* 0x0000000800037836 */ /* 0x000fe20000000000 */
[----:B------:R-:W-:Y:S01]  /*14000*/  IABS R182, R132 ;  /* 0x0000008400b67213 */ /* 0x000fe20000000000 */
[C---:B------:R-:W-:Y:S02]  /*14010*/  IMAD.IADD R174, R230.reuse, 0x1, -R2 ;  /* 0x00000001e6ae7824 */ /* 0x040fe400078e0a02 */
[----:B------:R-:W-:Y:S03]  /*14020*/  IMAD.IADD R135, R230, 0x1, -R3 ;  /* 0x00000001e6877824 */ /* 0x000fe600078e0a03 */
[----:B------:R-:W-:Y:S01]  /*14030*/  IABS R132, R174 ;  /* 0x000000ae00847213 */ /* 0x000fe20000000000 */
[C---:B-1----:R-:W-:Y:S03]  /*14040*/  HMMA.16816.F32.BF16 R28, R176.reuse, R168, R28 ;  /* 0x000000a8b01c723c */ /* 0x042fe6000004181c */
[----:B------:R-:W-:Y:S01]  /*14050*/  IABS R135, R135 ;  /* 0x0000008700877213 */ /* 0x000fe20000000000 */
[----:B------:R-:W-:Y:S01]  /*14060*/  IMAD.MOV.U32 R174, RZ, RZ, R175 ;  /* 0x000000ffffae7224 */ /* 0x000fe200078e00af */
[----:B------:R-:W-:Y:S01]  /*14070*/  I2FP.F32.S32 R132, R132 ;  /* 0x0000008400847245 */ /* 0x000fe20000201400 */
[----:B------:R-:W-:Y:S05]  /*14080*/  HMMA.16816.F32.BF16 R32, R176, R170, R32 ;  /* 0x000000aab020723c */ /* 0x000fea0000041820 */
[----:B------:R-:W-:Y:S01]  /*14090*/  I2FP.F32.S32 R174, R174 ;  /* 0x000000ae00ae7245 */ /* 0x000fe20000201400 */
[----:B------:R-:W-:Y:S01]  /*140a0*/  IMAD.MOV.U32 R175, RZ, RZ, R182 ;  /* 0x000000ffffaf7224 */ /* 0x000fe200078e00b6 */
[----:B------:R-:W-:Y:S01]  /*140b0*/  I2FP.F32.S32 R135, R135 ;  /* 0x0000008700877245 */ /* 0x000fe20000201400 */
[----:B------:R-:W-:Y:S03]  /*140c0*/  FFMA.FTZ R9, R132, -UR21, R9 ;  /* 0x8000001584097c23 */ /* 0x000fe60008010009 */
[----:B------:R-:W-:Y:S01]  /*140d0*/  I2FP.F32.S32 R175, R175 ;  /* 0x000000af00af7245 */ /* 0x000fe20000201400 */
[----:B------:R-:W-:Y:S01]  /*140e0*/  FFMA.FTZ R6, R174, -UR21, R6 ;  /* 0x80000015ae067c23 */ /* 0x000fe20008010006 */
[----:B------:R-:W-:Y:S03]  /*140f0*/  FFMA.FTZ R8, R135, -UR21, R8 ;  /* 0x8000001587087c23 */ /* 0x000fe60008010008 */
[----:B------:R-:W-:Y:S01]  /*14100*/  FFMA.FTZ R7, R175, -UR21, R7 ;  /* 0x80000015af077c23 */ /* 0x000fe20008010007 */
[----:B------:R-:W-:Y:S07]  /*14110*/  @P0 BRA `(.L_x_611) ;  /* 0xffffffe400600947 */ /* 0x000fee000383ffff */
.L_x_610:
[CC--:B------:R-:W-:Y:S01]  /*14120*/  ISETP.GE.AND P1, PT, R0.reuse, R229.reuse, PT ;  /* 0x000000e50000720c */ /* 0x0c0fe20003f26270 */
[----:B------:R-:W-:Y:S01]  /*14130*/  UISETP.GT.AND UP0, UPT, UR13, UR16, UPT ;  /* 0x000000100d00728c */ /* 0x000fe2000bf04270 */
[C---:B------:R-:W-:Y:S01]  /*14140*/  ISETP.GE.AND P0, PT, R3.reuse, R228, PT ;  /* 0x000000e40300720c */ /* 0x040fe20003f06270 */
[----:B------:R-:W-:Y:S01]  /*14150*/  UIADD3 UR26, UR26, 0x1, URZ ;  /* 0x000000011a1a7890 */ /* 0x000fe2000fffe03f */
[----:B------:R-:W-:Y:S01]  /*14160*/  ISETP.GE.AND P3, PT, R3, R229, PT ;  /* 0x000000e50300720c */ /* 0x000fe20003f66270 */
[----:B------:R-:W-:Y:S01]  /*14170*/  UMOV UR20, UR13 ;  /* 0x0000000d00147c82 */ /* 0x000fe20008000000 */
[----:B----4-:R-:W-:Y:S01]  /*14180*/  FSEL R171, R5, -INF , !P6 ;  /* 0xff80000005ab7808 */ /* 0x010fe20007000000 */
[----:B------:R-:W-:Y:S01]  /*14190*/  IMAD.IADD R5, R231, 0x1, -R3 ;  /* 0x00000001e7057824 */ /* 0x000fe200078e0a03 */
[CC--:B------:R-:W-:Y:S02]  /*141a0*/  ISETP.GE.OR P1, PT, R0.reuse, R233.reuse, !P1 ;  /* 0x000000e90000720c */ /* 0x0c0fe40004f26670 */
[C---:B------:R-:W-:Y:S02]  /*141b0*/  ISETP.GE.OR P0, PT, R3.reuse, R232, !P0 ;  /* 0x000000e80300720c */ /* 0x040fe40004706670 */
[----:B------:R-:W-:Y:S02]  /*141c0*/  ISETP.GE.OR P3, PT, R3, R233, !P3 ;  /* 0x000000e90300720c */ /* 0x000fe40005f66670 */
[----:B------:R-:W-:Y:S02]  /*141d0*/  IADD3 R132, R0, 0x10, RZ ;  /* 0x0000001000847810 */ /* 0x000fe40007ffe0ff */
[----:B------:R-:W-:Y:S02]  /*141e0*/  IADD3 R3, R231, -R2, RZ ;  /* 0x80000002e7037210 */ /* 0x000fe40007ffe0ff */
[----:B------:R-:W-:Y:S02]  /*141f0*/  FSEL R169, R4, -INF , !P1 ;  /* 0xff80000004a97808 */ /* 0x000fe40004800000 */
[----:B------:R-:W-:Y:S02]  /*14200*/  FSEL R174, R7, -INF , !P5 ;  /* 0xff80000007ae7808 */ /* 0x000fe40006800000 */
[C---:B------:R-:W-:Y:S02]  /*14210*/  ISETP.GE.AND P6, PT, R2.reuse, R228, PT ;  /* 0x000000e40200720c */ /* 0x040fe40003fc6270 */
[----:B------:R-:W-:Y:S02]  /*14220*/  ISETP.GE.AND P1, PT, R2, R229, PT ;  /* 0x000000e50200720c */ /* 0x000fe40003f26270 */
[----:B------:R-:W-:Y:S02]  /*14230*/  IADD3 R135, R0, 0x11, RZ ;  /* 0x0000001100877810 */ /* 0x000fe40007ffe0ff */
[----:B------:R-:W-:Y:S02]  /*14240*/  IADD3 R4, R230, -R132, RZ ;  /* 0x80000084e6047210 */ /* 0x000fe40007ffe0ff */
[----:B------:R-:W-:Y:S02]  /*14250*/  IABS R7, R3 ;  /* 0x0000000300077213 */ /* 0x000fe40000000000 */
[----:B------:R-:W-:Y:S02]  /*14260*/  IABS R168, R5 ;  /* 0x0000000500a87213 */ /* 0x000fe40000000000 */
[C---:B------:R-:W-:Y:S02]  /*14270*/  ISETP.GE.OR P6, PT, R2.reuse, R232, !P6 ;  /* 0x000000e80200720c */ /* 0x040fe400077c6670 */
[----:B------:R-:W-:Y:S02]  /*14280*/  ISETP.GE.OR P1, PT, R2, R233, !P1 ;  /* 0x000000e90200720c */ /* 0x000fe40004f26670 */
[----:B------:R-:W-:Y:S02]  /*14290*/  ISETP.GE.AND P4, PT, R0, R228, PT ;  /* 0x000000e40000720c */ /* 0x000fe40003f86270 */
[----:B------:R-:W-:Y:S02]  /*142a0*/  IADD3 R2, R230, -R135, RZ ;  /* 0x80000087e6027210 */ /* 0x000fe40007ffe0ff */
[----:B------:R-:W-:Y:S01]  /*142b0*/  IABS R5, R4 ;  /* 0x0000000400057213 */ /* 0x000fe20000000000 */
[----:B------:R-:W-:Y:S01]  /*142c0*/  IMAD.MOV.U32 R4, RZ, RZ, R7 ;  /* 0x000000ffff047224 */ /* 0x000fe200078e0007 */
[----:B------:R-:W-:Y:S02]  /*142d0*/  MOV R3, R168 ;  /* 0x000000a800037202 */ /* 0x000fe40000000f00 */
[----:B------:R-:W-:Y:S02]  /*142e0*/  ISETP.GE.OR P4, PT, R0, R232, !P4 ;  /* 0x000000e80000720c */ /* 0x000fe40006786670 */
[----:B------:R-:W-:Y:S02]  /*142f0*/  IABS R2, R2 ;  /* 0x0000000200027213 */ /* 0x000fe40000000000 */
[----:B------:R-:W-:Y:S02]  /*14300*/  I2FP.F32.S32 R3, R3 ;  /* 0x0000000300037245 */ /* 0x000fe40000201400 */
[----:B------:R-:W-:Y:S02]  /*14310*/  I2FP.F32.S32 R4, R4 ;  /* 0x0000000400047245 */ /* 0x000fe40000201400 */
[----:B------:R-:W-:Y:S01]  /*14320*/  FSEL R170, R6, -INF , !P4 ;  /* 0xff80000006aa7808 */ /* 0x000fe20006000000 */
[----:B------:R-:W-:Y:S01]  /*14330*/  FFMA.FTZ R10, R3, -UR21, R10 ;  /* 0x80000015030a7c23 */ /* 0x000fe2000801000a */
[----:B------:R-:W-:Y:S01]  /*14340*/  I2FP.F32.S32 R5, R5 ;  /* 0x0000000500057245 */ /* 0x000fe20000201400 */
[----:B------:R-:W-:Y:S01]  /*14350*/  FFMA.FTZ R11, R4, -UR21, R11 ;  /* 0x80000015040b7c23 */ /* 0x000fe2000801000b */
[----:B------:R-:W-:Y:S02]  /*14360*/  I2FP.F32.S32 R2, R2 ;  /* 0x0000000200027245 */ /* 0x000fe40000201400 */
[CC--:B------:R-:W-:Y:S01]  /*14370*/  ISETP.GE.AND P4, PT, R132.reuse, R229.reuse, PT ;  /* 0x000000e58400720c */ /* 0x0c0fe20003f86270 */
[----:B------:R-:W-:Y:S01]  /*14380*/  FFMA.FTZ R12, R5, -UR21, R12 ;  /* 0x80000015050c7c23 */ /* 0x000fe2000801000c */
[----:B------:R-:W-:Y:S01]  /*14390*/  ISETP.GE.AND P5, PT, R132, R228, PT ;  /* 0x000000e48400720c */ /* 0x000fe20003fa6270 */
[----:B------:R-:W-:Y:S01]  /*143a0*/  FFMA.FTZ R13, R2, -UR21, R13 ;  /* 0x80000015020d7c23 */ /* 0x000fe2000801000d */
[----:B------:R-:W-:Y:S02]  /*143b0*/  FSEL R168, R8, -INF , !P3 ;  /* 0xff80000008a87808 */ /* 0x000fe40005800000 */
[----:B------:R-:W-:Y:S02]  /*143c0*/  ISETP.GE.AND P3, PT, R135, R229, PT ;  /* 0x000000e58700720c */ /* 0x000fe40003f66270 */
[CC--:B------:R-:W-:Y:S02]  /*143d0*/  ISETP.GE.OR P4, PT, R132.reuse, R233.reuse, !P4 ;  /* 0x000000e98400720c */ /* 0x0c0fe40006786670 */
[----:B------:R-:W-:Y:S01]  /*143e0*/  ISETP.GE.OR P5, PT, R132, R232, !P5 ;  /* 0x000000e88400720c */ /* 0x000fe20006fa6670 */
[----:B------:R-:W-:Y:S01]  /*143f0*/  IMAD.IADD R132, R231, 0x1, -R132 ;  /* 0x00000001e7847824 */ /* 0x000fe200078e0a84 */
[C---:B------:R-:W-:Y:S02]  /*14400*/  IADD3 R3, R0.reuse, 0x18, RZ ;  /* 0x0000001800037810 */ /* 0x040fe40007ffe0ff */
[----:B------:R-:W-:Y:S02]  /*14410*/  FSEL R9, R9, -INF , !P1 ;  /* 0xff80000009097808 */ /* 0x000fe40004800000 */
[C---:B------:R-:W-:Y:S02]  /*14420*/  ISETP.GE.OR P3, PT, R135.reuse, R233, !P3 ;  /* 0x000000e98700720c */ /* 0x040fe40005f66670 */
[----:B------:R-:W-:Y:S02]  /*14430*/  IADD3 R2, R0, 0x19, RZ ;  /* 0x0000001900027810 */ /* 0x000fe40007ffe0ff */
[-C--:B------:R-:W-:Y:S02]  /*14440*/  ISETP.GE.AND P1, PT, R135, R228.reuse, PT ;  /* 0x000000e48700720c */ /* 0x080fe40003f26270 */
[----:B------:R-:W-:Y:S01]  /*14450*/  FSEL R175, R10, -INF , !P0 ;  /* 0xff8000000aaf7808 */ /* 0x000fe20004000000 */
[----:B------:R-:W-:Y:S01]  /*14460*/  IMAD.IADD R4, R230, 0x1, -R2 ;  /* 0x00000001e6047824 */ /* 0x000fe200078e0a02 */
[----:B------:R-:W-:Y:S02]  /*14470*/  FSEL R176, R11, -INF , !P6 ;  /* 0xff8000000bb07808 */ /* 0x000fe40007000000 */
[C---:B------:R-:W-:Y:S02]  /*14480*/  ISETP.GE.AND P0, PT, R3.reuse, R229, PT ;  /* 0x000000e50300720c */ /* 0x040fe40003f06270 */
[----:B------:R-:W-:Y:S02]  /*14490*/  ISETP.GE.AND P6, PT, R3, R228, PT ;  /* 0x000000e40300720c */ /* 0x000fe40003fc6270 */
[----:B------:R-:W-:Y:S02]  /*144a0*/  FSEL R177, R13, -INF , !P3 ;  /* 0xff8000000db17808 */ /* 0x000fe40005800000 */
[----:B------:R-:W-:Y:S02]  /*144b0*/  FSEL R180, R12, -INF , !P4 ;  /* 0xff8000000cb47808 */ /* 0x000fe40006000000 */
[----:B------:R-:W-:Y:S02]  /*144c0*/  IABS R6, R132 ;  /* 0x0000008400067213 */ /* 0x000fe40000000000 */
[----:B------:R-:W-:Y:S02]  /*144d0*/  IADD3 R5, R230, -R3, RZ ;  /* 0x80000003e6057210 */ /* 0x000fe40007ffe0ff */
[C---:B------:R-:W-:Y:S02]  /*144e0*/  ISETP.GE.AND P4, PT, R2.reuse, R229, PT ;  /* 0x000000e50200720c */ /* 0x040fe40003f86270 */
[----:B------:R-:W-:Y:S02]  /*144f0*/  ISETP.GE.AND P3, PT, R2, R228, PT ;  /* 0x000000e40200720c */ /* 0x000fe40003f66270 */
[-C--:B------:R-:W-:Y:S01]  /*14500*/  ISETP.GE.OR P1, PT, R135, R232.reuse, !P1 ;  /* 0x000000e88700720c */ /* 0x080fe20004f26670 */
[----:B------:R-:W-:Y:S01]  /*14510*/  IMAD.IADD R135, R231, 0x1, -R135 ;  /* 0x00000001e7877824 */ /* 0x000fe200078e0a87 */
[C---:B------:R-:W-:Y:S02]  /*14520*/  ISETP.GE.OR P0, PT, R3.reuse, R233, !P0 ;  /* 0x000000e90300720c */ /* 0x040fe40004706670 */
[----:B------:R-:W-:Y:S02]  /*14530*/  ISETP.GE.OR P6, PT, R3, R232, !P6 ;  /* 0x000000e80300720c */ /* 0x000fe400077c6670 */
[----:B------:R-:W-:Y:S02]  /*14540*/  I2FP.F32.S32 R6, R6 ;  /* 0x0000000600067245 */ /* 0x000fe40000201400 */
[C---:B------:R-:W-:Y:S02]  /*14550*/  IADD3 R3, R231.reuse, -R3, RZ ;  /* 0x80000003e7037210 */ /* 0x040fe40007ffe0ff */
[----:B------:R-:W-:Y:S01]  /*14560*/  IABS R7, R5 ;  /* 0x0000000500077213 */ /* 0x000fe20000000000 */
[----:B------:R-:W-:Y:S01]  /*14570*/  FFMA.FTZ R14, R6, -UR21, R14 ;  /* 0x80000015060e7c23 */ /* 0x000fe2000801000e */
[C---:B------:R-:W-:Y:S02]  /*14580*/  ISETP.GE.OR P4, PT, R2.reuse, R233, !P4 ;  /* 0x000000e90200720c */ /* 0x040fe40006786670 */
[----:B------:R-:W-:Y:S02]  /*14590*/  ISETP.GE.OR P3, PT, R2, R232, !P3 ;  /* 0x000000e80200720c */ /* 0x000fe40005f66670 */
[----:B------:R-:W-:Y:S02]  /*145a0*/  IADD3 R2, R231, -R2, RZ ;  /* 0x80000002e7027210 */ /* 0x000fe40007ffe0ff */
[----:B------:R-:W-:Y:S02]  /*145b0*/  IABS R135, R135 ;  /* 0x0000008700877213 */ /* 0x000fe40000000000 */
[----:B------:R-:W-:Y:S01]  /*145c0*/  IABS R5, R3 ;  /* 0x0000000300057213 */ /* 0x000fe20000000000 */
[----:B------:R-:W-:Y:S01]  /*145d0*/  IMAD.MOV.U32 R3, RZ, RZ, R7 ;  /* 0x000000ffff037224 */ /* 0x000fe200078e0007 */
[----:B------:R-:W-:Y:S02]  /*145e0*/  IABS R4, R4 ;  /* 0x0000000400047213 */ /* 0x000fe40000000000 */
[----:B------:R-:W-:Y:S02]  /*145f0*/  IABS R6, R2 ;  /* 0x0000000200067213 */ /* 0x000fe40000000000 */
[----:B------:R-:W-:Y:S02]  /*14600*/  MOV R2, R135 ;  /* 0x0000008700027202 */ /* 0x000fe40000000f00 */
[----:B------:R-:W-:Y:S02]  /*14610*/  I2FP.F32.S32 R3, R3 ;  /* 0x0000000300037245 */ /* 0x000fe40000201400 */
[----:B------:R-:W-:Y:S02]  /*14620*/  I2FP.F32.S32 R4, R4 ;  /* 0x0000000400047245 */ /* 0x000fe40000201400 */
[----:B------:R-:W-:Y:S01]  /*14630*/  I2FP.F32.S32 R2, R2 ;  /* 0x0000000200027245 */ /* 0x000fe20000201400 */
[----:B------:R-:W-:Y:S01]  /*14640*/  FFMA.FTZ R16, R3, -UR21, R16 ;  /* 0x8000001503107c23 */ /* 0x000fe20008010010 */
[----:B------:R-:W-:Y:S01]  /*14650*/  I2FP.F32.S32 R5, R5 ;  /* 0x0000000500057245 */ /* 0x000fe20000201400 */
[----:B------:R-:W-:Y:S01]  /*14660*/  FFMA.FTZ R17, R4, -UR21, R17 ;  /* 0x8000001504117c23 */ /* 0x000fe20008010011 */
[----:B------:R-:W-:Y:S01]  /*14670*/  IADD3 R3, R0, 0x20, RZ ;  /* 0x0000002000037810 */ /* 0x000fe20007ffe0ff */
[----:B------:R-:W-:Y:S01]  /*14680*/  FFMA.FTZ R15, R2, -UR21, R15 ;  /* 0x80000015020f7c23 */ /* 0x000fe2000801000f */
[C---:B------:R-:W-:Y:S01]  /*14690*/  IADD3 R2, R0.reuse, 0x21, RZ ;  /* 0x0000002100027810 */ /* 0x040fe20007ffe0ff */
[----:B------:R-:W-:Y:S01]  /*146a0*/  FFMA.FTZ R18, R5, -UR21, R18 ;  /* 0x8000001505127c23 */ /* 0x000fe20008010012 */
[----:B------:R-:W-:Y:S01]  /*146b0*/  I2FP.F32.S32 R6, R6 ;  /* 0x0000000600067245 */ /* 0x000fe20000201400 */
[----:B------:R-:W-:Y:S01]  /*146c0*/  VIADD R5, R0, 0x28 ;  /* 0x0000002800057836 */ /* 0x000fe20000000000 */
[----:B------:R-:W-:Y:S02]  /*146d0*/  FSEL R178, R16, -INF , !P0 ;  /* 0xff80000010b27808 */ /* 0x000fe40004000000 */
[----:B------:R-:W-:Y:S01]  /*146e0*/  FSEL R179, R17, -INF , !P4 ;  /* 0xff80000011b37808 */ /* 0x000fe20006000000 */
[----:B------:R-:W-:Y:S01]  /*146f0*/  FFMA.FTZ R19, R6, -UR21, R19 ;  /* 0x8000001506137c23 */ /* 0x000fe20008010013 */
[----:B------:R-:W-:Y:S01]  /*14700*/  FSEL R183, R14, -INF , !P5 ;  /* 0xff8000000eb77808 */ /* 0x000fe20006800000 */
[----:B------:R-:W-:Y:S01]  /*14710*/  IMAD.IADD R6, R230, 0x1, -R2 ;  /* 0x00000001e6067824 */ /* 0x000fe200078e0a02 */
[----:B------:R-:W-:Y:S02]  /*14720*/  FSEL R185, R15, -INF , !P1 ;  /* 0xff8000000fb97808 */ /* 0x000fe40004800000 */
[CC--:B------:R-:W-:Y:S02]  /*14730*/  ISETP.GE.AND P4, PT, R2.reuse, R228.reuse, PT ;  /* 0x000000e40200720c */ /* 0x0c0fe40003f86270 */
[CC--:B------:R-:W-:Y:S02]  /*14740*/  ISETP.GE.AND P0, PT, R2.reuse, R229.reuse, PT ;  /* 0x000000e50200720c */ /* 0x0c0fe40003f06270 */
[C---:B------:R-:W-:Y:S02]  /*14750*/  ISETP.GE.AND P1, PT, R3.reuse, R228, PT ;  /* 0x000000e40300720c */ /* 0x040fe40003f26270 */
[C---:B------:R-:W-:Y:S02]  /*14760*/  ISETP.GE.AND P5, PT, R3.reuse, R229, PT ;  /* 0x000000e50300720c */ /* 0x040fe40003fa6270 */
[CC--:B------:R-:W-:Y:S02]  /*14770*/  ISETP.GE.OR P4, PT, R2.reuse, R232.reuse, !P4 ;  /* 0x000000e80200720c */ /* 0x0c0fe40006786670 */
[----:B------:R-:W-:Y:S02]  /*14780*/  ISETP.GE.OR P0, PT, R2, R233, !P0 ;  /* 0x000000e90200720c */ /* 0x000fe40004706670 */
[C---:B------:R-:W-:Y:S02]  /*14790*/  IADD3 R7, R230.reuse, -R3, RZ ;  /* 0x80000003e6077210 */ /* 0x040fe40007ffe0ff */
[C---:B------:R-:W-:Y:S02]  /*147a0*/  ISETP.GE.OR P1, PT, R3.reuse, R232, !P1 ;  /* 0x000000e80300720c */ /* 0x040fe40004f26670 */
[----:B------:R-:W-:Y:S02]  /*147b0*/  ISETP.GE.OR P5, PT, R3, R233, !P5 ;  /* 0x000000e90300720c */ /* 0x000fe40006fa6670 */
[C---:B------:R-:W-:Y:S02]  /*147c0*/  IADD3 R2, R231.reuse, -R2, RZ ;  /* 0x80000002e7027210 */ /* 0x040fe40007ffe0ff */
[C---:B------:R-:W-:Y:S02]  /*147d0*/  IADD3 R4, R231.reuse, -R3, RZ ;  /* 0x80000003e7047210 */ /* 0x040fe40007ffe0ff */
[----:B------:R-:W-:Y:S02]  /*147e0*/  IADD3 R3, R230, -R5, RZ ;  /* 0x80000005e6037210 */ /* 0x000fe40007ffe0ff */
[----:B------:R-:W-:Y:S02]  /*147f0*/  IABS R10, R7 ;  /* 0x00000007000a7213 */ /* 0x000fe40000000000 */
[----:B------:R-:W-:Y:S02]  /*14800*/  IABS R7, R2 ;  /* 0x0000000200077213 */ /* 0x000fe40000000000 */
[----:B------:R-:W-:Y:S01]  /*14810*/  IABS R2, R3 ;  /* 0x0000000300027213 */ /* 0x000fe20000000000 */
[----:B------:R-:W-:Y:S01]  /*14820*/  IMAD.MOV.U32 R3, RZ, RZ, R10 ;  /* 0x000000ffff037224 */ /* 0x000fe200078e000a */
[----:B------:R-:W-:Y:S02]  /*14830*/  IABS R8, R6 ;  /* 0x0000000600087213 */ /* 0x000fe40000000000 */
[----:B------:R-:W-:Y:S02]  /*14840*/  I2FP.F32.S32 R2, R2 ;  /* 0x0000000200027245 */ /* 0x000fe40000201400 */
[----:B------:R-:W-:Y:S02]  /*14850*/  IABS R6, R4 ;  /* 0x0000000400067213 */ /* 0x000fe40000000000 */
[----:B------:R-:W-:Y:S01]  /*14860*/  MOV R4, R8 ;  /* 0x0000000800047202 */ /* 0x000fe20000000f00 */
[----:B------:R-:W-:Y:S01]  /*14870*/  FFMA.FTZ R24, R2, -UR21, R24 ;  /* 0x8000001502187c23 */ /* 0x000fe20008010018 */
[----:B------:R-:W-:Y:S02]  /*14880*/  IADD3 R2, R0, 0x29, RZ ;  /* 0x0000002900027810 */ /* 0x000fe40007ffe0ff */
[----:B------:R-:W-:Y:S02]  /*14890*/  I2FP.F32.S32 R6, R6 ;  /* 0x0000000600067245 */ /* 0x000fe40000201400 */
[----:B------:R-:W-:Y:S02]  /*148a0*/  I2FP.F32.S32 R4, R4 ;  /* 0x0000000400047245 */ /* 0x000fe40000201400 */
[----:B------:R-:W-:Y:S01]  /*148b0*/  IADD3 R8, R230, -R2, RZ ;  /* 0x80000002e6087210 */ /* 0x000fe20007ffe0ff */
[----:B------:R-:W-:Y:S01]  /*148c0*/  FFMA.FTZ R22, R6, -UR21, R22 ;  /* 0x8000001506167c23 */ /* 0x000fe20008010016 */
[----:B------:R-:W-:Y:S01]  /*148d0*/  I2FP.F32.S32 R3, R3 ;  /* 0x0000000300037245 */ /* 0x000fe20000201400 */
[----:B------:R-:W-:Y:S01]  /*148e0*/  FFMA.FTZ R21, R4, -UR21, R21 ;  /* 0x8000001504157c23 */ /* 0x000fe20008010015 */
[----:B------:R-:W-:Y:S02]  /*148f0*/  IADD3 R6, R231, -R5, RZ ;  /* 0x80000005e7067210 */ /* 0x000fe40007ffe0ff */
[----:B------:R-:W-:Y:S01]  /*14900*/  IABS R11, R8 ;  /* 0x00000008000b7213 */ /* 0x000fe20000000000 */
[----:B------:R-:W-:Y:S01]  /*14910*/  FFMA.FTZ R20, R3, -UR21, R20 ;  /* 0x8000001503147c23 */ /* 0x000fe20008010014 */
[----:B------:R-:W-:Y:S01]  /*14920*/  FSEL R181, R18, -INF , !P6 ;  /* 0xff80000012b57808 */ /* 0x000fe20007000000 */
[C---:B------:R-:W-:Y:S01]  /*14930*/  VIADD R3, R0.reuse, 0x31 ;  /* 0x0000003100037836 */ /* 0x040fe20000000000 */
[----:B------:R-:W-:Y:S02]  /*14940*/  FSEL R184, R19, -INF , !P3 ;  /* 0xff80000013b87808 */ /* 0x000fe40005800000 */
[C---:B------:R-:W-:Y:S01]  /*14950*/  ISETP.GE.AND P6, PT, R5.reuse, R229, PT ;  /* 0x000000e50500720c */ /* 0x040fe20003fc6270 */
[----:B------:R-:W-:Y:S01]  /*14960*/  LDSM.16.MT88.4 R16, [R201+0x18000] ;  /* 0x01800000c910783b */ /* 0x000fe20000004200 */
[C---:B------:R-:W-:Y:S02]  /*14970*/  ISETP.GE.AND P3, PT, R5.reuse, R228, PT ;  /* 0x000000e40500720c */ /* 0x040fe40003f66270 */
[----:B------:R-:W-:Y:S02]  /*14980*/  IADD3 R4, R0, 0x30, RZ ;  /* 0x0000003000047810 */ /* 0x000fe40007ffe0ff */
[----:B------:R-:W-:Y:S02]  /*14990*/  IABS R10, R6 ;  /* 0x00000006000a7213 */ /* 0x000fe40000000000 */
[----:B------:R-:W-:Y:S02]  /*149a0*/  MOV R6, R11 ;  /* 0x0000000b00067202 */ /* 0x000fe40000000f00 */
[C---:B------:R-:W-:Y:S02]  /*149b0*/  ISETP.GE.OR P6, PT, R5.reuse, R233, !P6 ;  /* 0x000000e90500720c */ /* 0x040fe400077c6670 */
[----:B------:R-:W-:Y:S01]  /*149c0*/  ISETP.GE.OR P3, PT, R5, R232, !P3 ;  /* 0x000000e80500720c */ /* 0x000fe20005f66670 */
[----:B------:R-:W-:Y:S01]  /*149d0*/  IMAD.IADD R5, R230, 0x1, -R4 ;  /* 0x00000001e6057824 */ /* 0x000fe200078e0a04 */
[----:B------:R-:W-:Y:S02]  /*149e0*/  I2FP.F32.S32 R7, R7 ;  /* 0x0000000700077245 */ /* 0x000fe40000201400 */
[----:B------:R-:W-:Y:S02]  /*149f0*/  I2FP.F32.S32 R6, R6 ;  /* 0x0000000600067245 */ /* 0x000fe40000201400 */
[----:B------:R-:W-:Y:S01]  /*14a00*/  FSEL R189, R20, -INF , !P5 ;  /* 0xff80000014bd7808 */ /* 0x000fe20006800000 */
[----:B------:R-:W-:Y:S01]  /*14a10*/  FFMA.FTZ R23, R7, -UR21, R23 ;  /* 0x8000001507177c23 */ /* 0x000fe20008010017 */
[----:B------:R-:W-:Y:S01]  /*14a20*/  ISETP.GE.AND P5, PT, R2, R229, PT ;  /* 0x000000e50200720c */ /* 0x000fe20003fa6270 */
[----:B------:R-:W-:Y:S01]  /*14a30*/  FFMA.FTZ R25, R6, -UR21, R25 ;  /* 0x8000001506197c23 */ /* 0x000fe20008010019 */
[----:B------:R-:W-:Y:S02]  /*14a40*/  IABS R5, R5 ;  /* 0x0000000500057213 */ /* 0x000fe40000000000 */
[----:B------:R-:W-:Y:S02]  /*14a50*/  FSEL R190, R21, -INF , !P0 ;  /* 0xff80000015be7808 */ /* 0x000fe40004000000 */
[C---:B------:R-:W-:Y:S02]  /*14a60*/  ISETP.GE.OR P5, PT, R2.reuse, R233, !P5 ;  /* 0x000000e90200720c */ /* 0x040fe40006fa6670 */
[-C--:B------:R-:W-:Y:S02]  /*14a70*/  ISETP.GE.AND P0, PT, R2, R228.reuse, PT ;  /* 0x000000e40200720c */ /* 0x080fe40003f06270 */
[----:B------:R-:W-:Y:S02]  /*14a80*/  I2FP.F32.S32 R5, R5 ;  /* 0x0000000500057245 */ /* 0x000fe40000201400 */
[----:B------:R-:W-:Y:S02]  /*14a90*/  FSEL R240, R22, -INF , !P1 ;  /* 0xff80000016f07808 */ /* 0x000fe40004800000 */
[----:B------:R-:W-:Y:S01]  /*14aa0*/  FSEL R241, R23, -INF , !P4 ;  /* 0xff80000017f17808 */ /* 0x000fe20006000000 */
[----:B------:R-:W-:Y:S01]  /*14ab0*/  FFMA.FTZ R28, R5, -UR21, R28 ;  /* 0x80000015051c7c23 */ /* 0x000fe2000801001c */
[----:B------:R-:W-:Y:S02]  /*14ac0*/  FSEL R182, R24, -INF , !P6 ;  /* 0xff80000018b67808 */ /* 0x000fe40007000000 */
[----:B------:R-:W-:Y:S02]  /*14ad0*/  FSEL R188, R25, -INF , !P5 ;  /* 0xff80000019bc7808 */ /* 0x000fe40006800000 */
[CC--:B------:R-:W-:Y:S02]  /*14ae0*/  ISETP.GE.AND P1, PT, R4.reuse, R229.reuse, PT ;  /* 0x000000e50400720c */ /* 0x0c0fe40003f26270 */
[----:B------:R-:W-:Y:S02]  /*14af0*/  ISETP.GE.AND P4, PT, R4, R228, PT ;  /* 0x000000e40400720c */ /* 0x000fe40003f86270 */
[----:B------:R-:W-:Y:S02]  /*14b00*/  ISETP.GE.OR P0, PT, R2, R232, !P0 ;  /* 0x000000e80200720c */ /* 0x000fe40004706670 */
[C---:B------:R-:W-:Y:S02]  /*14b10*/  ISETP.GE.AND P6, PT, R3.reuse, R229, PT ;  /* 0x000000e50300720c */ /* 0x040fe40003fc6270 */
[----:B------:R-:W-:Y:S02]  /*14b20*/  ISETP.GE.AND P5, PT, R3, R228, PT ;  /* 0x000000e40300720c */ /* 0x000fe40003fa6270 */
[C---:B------:R-:W-:Y:S02]  /*14b30*/  IADD3 R2, R231.reuse, -R2, RZ ;  /* 0x80000002e7027210 */ /* 0x040fe40007ffe0ff */
[----:B------:R-:W-:Y:S02]  /*14b40*/  IADD3 R7, R230, -R3, RZ ;  /* 0x80000003e6077210 */ /* 0x000fe40007ffe0ff */
[CC--:B------:R-:W-:Y:S02]  /*14b50*/  ISETP.GE.OR P1, PT, R4.reuse, R233.reuse, !P1 ;  /* 0x000000e90400720c */ /* 0x0c0fe40004f26670 */
[----:B------:R-:W-:Y:S02]  /*14b60*/  ISETP.GE.OR P4, PT, R4, R232, !P4 ;  /* 0x000000e80400720c */ /* 0x000fe40006786670 */
[----:B------:R-:W-:Y:S02]  /*14b70*/  IADD3 R5, R231, -R4, RZ ;  /* 0x80000004e7057210 */ /* 0x000fe40007ffe0ff */
[C---:B------:R-:W-:Y:S02]  /*14b80*/  ISETP.GE.OR P6, PT, R3.reuse, R233, !P6 ;  /* 0x000000e90300720c */ /* 0x040fe400077c6670 */
[----:B------:R-:W-:Y:S02]  /*14b90*/  ISETP.GE.OR P5, PT, R3, R232, !P5 ;  /* 0x000000e80300720c */ /* 0x000fe40006fa6670 */
[----:B------:R-:W-:Y:S02]  /*14ba0*/  IADD3 R4, R231, -R3, RZ ;  /* 0x80000003e7047210 */ /* 0x000fe40007ffe0ff */
[----:B------:R-:W-:Y:S02]  /*14bb0*/  IABS R8, R2 ;  /* 0x0000000200087213 */ /* 0x000fe40000000000 */
[----:B------:R-:W-:Y:S02]  /*14bc0*/  FMNMX.FTZ R3, R169, R133, !PT ;  /* 0x00000085a9037209 */ /* 0x000fe40007810000 */
[----:B------:R-:W-:Y:S02]  /*14bd0*/  IABS R2, R7 ;  /* 0x0000000700027213 */ /* 0x000fe40000000000 */
[----:B------:R-:W-:Y:S02]  /*14be0*/  MOV R7, R10 ;  /* 0x0000000a00077202 */ /* 0x000fe40000000f00 */
[----:B------:R-:W-:Y:S02]  /*14bf0*/  IABS R10, R4 ;  /* 0x00000004000a7213 */ /* 0x000fe40000000000 */
[----:B------:R-:W-:Y:S02]  /*14c00*/  FMNMX.FTZ R4, R171, R3, !PT ;  /* 0x00000003ab047209 */ /* 0x000fe40007810000 */
[----:B------:R-:W-:Y:S02]  /*14c10*/  I2FP.F32.S32 R2, R2 ;  /* 0x0000000200027245 */ /* 0x000fe40000201400 */
[----:B------:R-:W-:Y:S02]  /*14c20*/  FMNMX.FTZ R4, R168, R4, !PT ;  /* 0x00000004a8047209 */ /* 0x000fe40007810000 */
[----:B------:R-:W-:Y:S01]  /*14c30*/  I2FP.F32.S32 R7, R7 ;  /* 0x0000000700077245 */ /* 0x000fe20000201400 */
[----:B------:R-:W-:Y:S01]  /*14c40*/  FFMA.FTZ R29, R2, -UR21, R29 ;  /* 0x80000015021d7c23 */ /* 0x000fe2000801001d */
[----:B------:R-:W-:Y:S01]  /*14c50*/  FMNMX.FTZ R132, R9, R4, !PT ;  /* 0x0000000409847209 */ /* 0x000fe20007810000 */
[C---:B------:R-:W-:Y:S01]  /*14c60*/  VIADD R2, R0.reuse, 0x38 ;  /* 0x0000003800027836 */ /* 0x040fe20000000000 */
[----:B------:R-:W-:Y:S01]  /*14c70*/  IADD3 R0, R0, 0x39, RZ ;  /* 0x0000003900007810 */ /* 0x000fe20007ffe0ff */
[----:B------:R-:W-:Y:S01]  /*14c80*/  FFMA.FTZ R26, R7, -UR21, R26 ;  /* 0x80000015071a7c23 */ /* 0x000fe2000801001a */
[----:B------:R-:W-:Y:S01]  /*14c90*/  FMNMX.FTZ R132, R180, R132, !PT ;  /* 0x00000084b4847209 */ /* 0x000fe20007810000 */
[C-C-:B------:R-:W-:Y:S01]  /*14ca0*/  IMAD.IADD R6, R230.reuse, 0x1, -R2.reuse ;  /* 0x00000001e6067824 */ /* 0x140fe200078e0a02 */
[----:B------:R-:W-:Y:S02]  /*14cb0*/  IADD3 R7, R230, -R0, RZ ;  /* 0x80000000e6077210 */ /* 0x000fe40007ffe0ff */
[----:B------:R-:W-:Y:S02]  /*14cc0*/  FMNMX.FTZ R132, R177, R132, !PT ;  /* 0x00000084b1847209 */ /* 0x000fe40007810000 */
[----:B------:R-:W-:Y:S02]  /*14cd0*/  I2FP.F32.S32 R8, R8 ;  /* 0x0000000800087245 */ /* 0x000fe40000201400 */
[----:B------:R-:W-:Y:S02]  /*14ce0*/  FMNMX.FTZ R132, R178, R132, !PT ;  /* 0x00000084b2847209 */ /* 0x000fe40007810000 */
[----:B------:R-:W-:Y:S01]  /*14cf0*/  IABS R3, R7 ;  /* 0x0000000700037213 */ /* 0x000fe20000000000 */
[----:B------:R-:W-:Y:S01]  /*14d00*/  FFMA.FTZ R27, R8, -UR21, R27 ;  /* 0x80000015081b7c23 */ /* 0x000fe2000801001b */
[----:B------:R-:W-:Y:S02]  /*14d10*/  FMNMX.FTZ R132, R179, R132, !PT ;  /* 0x00000084b3847209 */ /* 0x000fe40007810000 */
[----:B------:R-:W-:Y:S02]  /*14d20*/  I2FP.F32.S32 R4, R3 ;  /* 0x0000000300047245 */ /* 0x000fe40000201400 */
[----:B------:R-:W-:Y:S02]  /*14d30*/  FMNMX.FTZ R132, R189, R132, !PT ;  /* 0x00000084bd847209 */ /* 0x000fe40007810000 */
[----:B------:R-:W-:Y:S01]  /*14d40*/  FMNMX.FTZ R3, R170, R134, !PT ;  /* 0x00000086aa037209 */ /* 0x000fe20007810000 */
[----:B------:R-:W-:Y:S01]  /*14d50*/  FFMA.FTZ R33, R4, -UR21, R33 ;  /* 0x8000001504217c23 */ /* 0x000fe20008010021 */
[----:B------:R-:W-:Y:S01]  /*14d60*/  FMNMX.FTZ R132, R190, R132, !PT ;  /* 0x00000084be847209 */ /* 0x000fe20007810000 */
[----:B------:R-:W-:Y:S01]  /*14d70*/  IMAD.IADD R4, R231, 0x1, -R2 ;  /* 0x00000001e7047824 */ /* 0x000fe200078e0a02 */
[----:B------:R-:W-:Y:S02]  /*14d80*/  IABS R8, R5 ;  /* 0x0000000500087213 */ /* 0x000fe40000000000 */
[----:B------:R-:W-:Y:S02]  /*14d90*/  IABS R5, R6 ;  /* 0x0000000600057213 */ /* 0x000fe40000000000 */
[----:B------:R-:W-:Y:S02]  /*14da0*/  FMNMX.FTZ R3, R174, R3, !PT ;  /* 0x00000003ae037209 */ /* 0x000fe40007810000 */
[----:B------:R-:W-:Y:S02]  /*14db0*/  FMNMX.FTZ R132, R182, R132, !PT ;  /* 0x00000084b6847209 */ /* 0x000fe40007810000 */
[----:B------:R-:W-:Y:S02]  /*14dc0*/  I2FP.F32.S32 R5, R5 ;  /* 0x0000000500057245 */ /* 0x000fe40000201400 */
[----:B------:R-:W-:Y:S02]  /*14dd0*/  FSEL R187, R26, -INF , !P3 ;  /* 0xff8000001abb7808 */ /* 0x000fe40005800000 */
[----:B------:R-:W-:Y:S01]  /*14de0*/  FMNMX.FTZ R3, R175, R3, !PT ;  /* 0x00000003af037209 */ /* 0x000fe20007810000 */
[----:B------:R-:W-:Y:S01]  /*14df0*/  FFMA.FTZ R32, R5, -UR21, R32 ;  /* 0x8000001505207c23 */ /* 0x000fe20008010020 */
[----:B------:R-:W-:Y:S02]  /*14e00*/  FSEL R236, R28, -INF , !P1 ;  /* 0xff8000001cec7808 */ /* 0x000fe40004800000 */
[----:B------:R-:W-:Y:S02]  /*14e10*/  ISETP.GE.AND P3, PT, R2, R229, PT ;  /* 0x000000e50200720c */ /* 0x000fe40003f66270 */
[----:B------:R-:W-:Y:S02]  /*14e20*/  FMNMX.FTZ R132, R188, R132, !PT ;  /* 0x00000084bc847209 */ /* 0x000fe40007810000 */
[----:B------:R-:W-:Y:S02]  /*14e30*/  FSEL R237, R29, -INF , !P6 ;  /* 0xff8000001ded7808 */ /* 0x000fe40007000000 */
[----:B------:R-:W-:Y:S02]  /*14e40*/  ISETP.GE.AND P1, PT, R2, R228, PT ;  /* 0x000000e40200720c */ /* 0x000fe40003f26270 */
[----:B------:R-:W-:Y:S02]  /*14e50*/  FMNMX.FTZ R3, R176, R3, !PT ;  /* 0x00000003b0037209 */ /* 0x000fe40007810000 */
[----:B------:R-:W-:Y:S02]  /*14e60*/  ISETP.GE.OR P3, PT, R2, R233, !P3 ;  /* 0x000000e90200720c */ /* 0x000fe40005f66670 */
[----:B------:R-:W-:Y:S02]  /*14e70*/  ISETP.GE.AND P6, PT, R0, R229, PT ;  /* 0x000000e50000720c */ /* 0x000fe40003fc6270 */
[----:B------:R-:W-:Y:S02]  /*14e80*/  FMNMX.FTZ R132, R236, R132, !PT ;  /* 0x00000084ec847209 */ /* 0x000fe40007810000 */
[----:B------:R-:W-:Y:S02]  /*14e90*/  ISETP.GE.OR P1, PT, R2, R232, !P1 ;  /* 0x000000e80200720c */ /* 0x000fe40004f26670 */
[----:B------:R-:W-:Y:S02]  /*14ea0*/  FSEL R239, R32, -INF , !P3 ;  /* 0xff80000020ef7808 */ /* 0x000fe40005800000 */
[----:B------:R-:W-:Y:S02]  /*14eb0*/  ISETP.GE.OR P6, PT, R0, R233, !P6 ;  /* 0x000000e90000720c */ /* 0x000fe400077c6670 */
[----:B------:R-:W-:Y:S02]  /*14ec0*/  FMNMX.FTZ R2, R183, R3, !PT ;  /* 0x00000003b7027209 */ /* 0x000fe40007810000 */
[----:B------:R-:W-:Y:S02]  /*14ed0*/  FMNMX.FTZ R132, R237, R132, !PT ;  /* 0x00000084ed847209 */ /* 0x000fe40007810000 */
[----:B------:R-:W-:Y:S02]  /*14ee0*/  FSEL R238, R33, -INF , !P6 ;  /* 0xff80000021ee7808 */ /* 0x000fe40007000000 */
[----:B------:R-:W-:Y:S02]  /*14ef0*/  FMNMX.FTZ R2, R185, R2, !PT ;  /* 0x00000002b9027209 */ /* 0x000fe40007810000 */
[----:B------:R-:W-:Y:S02]  /*14f00*/  FMNMX.FTZ R132, R239, R132, !PT ;  /* 0x00000084ef847209 */ /* 0x000fe40007810000 */
[----:B------:R-:W-:Y:S02]  /*14f10*/  FMNMX.FTZ R2, R181, R2, !PT ;  /* 0x00000002b5027209 */ /* 0x000fe40007810000 */
[----:B------:R-:W-:Y:S02]  /*14f20*/  FMNMX.FTZ R132, R238, R132, !PT ;  /* 0x00000084ee847209 */ /* 0x000fe40007810000 */
[----:B------:R-:W-:Y:S02]  /*14f30*/  IABS R5, R4 ;  /* 0x0000000400057213 */ /* 0x000fe40000000000 */
[----:B------:R-:W-:Y:S01]  /*14f40*/  FMNMX.FTZ R2, R184, R2, !PT ;  /* 0x00000002b8027209 */ /* 0x000fe20007810000 */
[----:B------:R-:W1:Y:S01]  /*14f50*/  SHFL.BFLY PT, R4, R132, 0x2, 0x1f ;  /* 0x0c401f0084047f89 */ /* 0x000e6200000e0000 */
[----:B------:R-:W-:Y:S02]  /*14f60*/  MOV R6, R8 ;  /* 0x0000000800067202 */ /* 0x000fe40000000f00 */
[----:B------:R-:W-:Y:S02]  /*14f70*/  FMNMX.FTZ R2, R240, R2, !PT ;  /* 0x00000002f0027209 */ /* 0x000fe40007810000 */
[----:B------:R-:W-:Y:S02]  /*14f80*/  MOV R7, R10 ;  /* 0x0000000a00077202 */ /* 0x000fe40000000f00 */
[----:B------:R-:W-:Y:S02]  /*14f90*/  I2FP.F32.S32 R6, R6 ;  /* 0x0000000600067245 */ /* 0x000fe40000201400 */
[----:B------:R-:W-:Y:S02]  /*14fa0*/  FMNMX.FTZ R2, R241, R2, !PT ;  /* 0x00000002f1027209 */ /* 0x000fe40007810000 */
[----:B------:R-:W-:Y:S01]  /*14fb0*/  I2FP.F32.S32 R7, R7 ;  /* 0x0000000700077245 */ /* 0x000fe20000201400 */
[----:B------:R-:W-:Y:S01]  /*14fc0*/  FFMA.FTZ R30, R6, -UR21, R30 ;  /* 0x80000015061e7c23 */ /* 0x000fe2000801001e */
[----:B------:R-:W-:Y:S02]  /*14fd0*/  IADD3 R3, R231, -R0, RZ ;  /* 0x80000000e7037210 */ /* 0x000fe40007ffe0ff */
[----:B------:R-:W-:Y:S01]  /*14fe0*/  FSEL R186, R27, -INF , !P0 ;  /* 0xff8000001bba7808 */ /* 0x000fe20004000000 */
[----:B------:R-:W-:Y:S01]  /*14ff0*/  FFMA.FTZ R31, R7, -UR21, R31 ;  /* 0x80000015071f7c23 */ /* 0x000fe2000801001f */
[----:B------:R-:W-:Y:S01]  /*15000*/  FMNMX.FTZ R2, R187, R2, !PT ;  /* 0x00000002bb027209 */ /* 0x000fe20007810000 */
[----:B------:R-:W-:Y:S01]  /*15010*/  LDSM.16.MT88.4 R24, [R202+0x18000] ;  /* 0x01800000ca18783b */ /* 0x000fe20000004200 */
[----:B------:R-:W-:Y:S02]  /*15020*/  I2FP.F32.S32 R5, R5 ;  /* 0x0000000500057245 */ /* 0x000fe40000201400 */
[----:B------:R-:W-:Y:S02]  /*15030*/  IABS R3, R3 ;  /* 0x0000000300037213 */ /* 0x000fe40000000000 */
[----:B------:R-:W-:Y:S01]  /*15040*/  FSEL R250, R30, -INF , !P4 ;  /* 0xff8000001efa7808 */ /* 0x000fe20006000000 */
[----:B------:R-:W-:Y:S01]  /*15050*/  FFMA.FTZ R34, R5, -UR21, R34 ;  /* 0x8000001505227c23 */ /* 0x000fe20008010022 */
[----:B------:R-:W-:Y:S02]  /*15060*/  FMNMX.FTZ R2, R186, R2, !PT ;  /* 0x00000002ba027209 */ /* 0x000fe40007810000 */
[----:B------:R-:W-:Y:S02]  /*15070*/  I2FP.F32.S32 R3, R3 ;  /* 0x0000000300037245 */ /* 0x000fe40000201400 */
[----:B------:R-:W-:Y:S02]  /*15080*/  ISETP.GE.AND P3, PT, R0, R228, PT ;  /* 0x000000e40000720c */ /* 0x000fe40003f66270 */
[----:B------:R-:W-:Y:S01]  /*15090*/  FSEL R251, R31, -INF , !P5 ;  /* 0xff8000001ffb7808 */ /* 0x000fe20006800000 */
[----:B------:R-:W-:Y:S01]  /*150a0*/  FFMA.FTZ R35, R3, -UR21, R35 ;  /* 0x8000001503237c23 */ /* 0x000fe20008010023 */
[----:B------:R-:W-:Y:S02]  /*150b0*/  FMNMX.FTZ R2, R250, R2, !PT ;  /* 0x00000002fa027209 */ /* 0x000fe40007810000 */
[----:B------:R-:W-:Y:S02]  /*150c0*/  ISETP.GE.OR P3, PT, R0, R232, !P3 ;  /* 0x000000e80000720c */ /* 0x000fe40005f66670 */
[----:B------:R-:W-:Y:S02]  /*150d0*/  FSEL R252, R34, -INF , !P1 ;  /* 0xff80000022fc7808 */ /* 0x000fe40004800000 */
        /* <DEDUP_REMOVED lines=14> */
[--C-:B------:R-:W-:Y:S04]  /*151c0*/  FFMA.FTZ R3, R169, UR4, -R172.reuse ;  /* 0x00000004a9037c23 */ /* 0x100fe800080108ac */
[----:B------:R2:W-:Y:S02]  /*151d0*/  MUFU.EX2 R246, R3 ;  /* 0x0000000300f67308 */ /* 0x0005e40000000800 */
[----:B--2---:R-:W-:Y:S01]  /*151e0*/  FMNMX.FTZ R3, R0, R2, !PT ;  /* 0x0000000200037209 */ /* 0x004fe20007810000 */
[--C-:B------:R-:W-:Y:S03]  /*151f0*/  FFMA.FTZ R0, R171, UR4, -R172.reuse ;  /* 0x00000004ab007c23 */ /* 0x100fe600080108ac */
[C---:B------:R-:W-:Y:S04]  /*15200*/  FSETP.NEU.FTZ.AND P0, PT, R3.reuse, -INF , PT ;  /* 0xff8000000300780b */ /* 0x040fe80003f1d000 */
[----:B------:R1:W2:Y:S01]  /*15210*/  MUFU.EX2 R249, R0 ;  /* 0x0000000000f97308 */ /* 0x0002a20000000800 */
[----:B------:R-:W-:Y:S05]  /*15220*/  FMUL.FTZ R173, R3, UR4 ;  /* 0x0000000403ad7c20 */ /* 0x000fea0008410000 */
[----:B------:R-:W-:Y:S05]  /*15230*/  FSEL R173, R173, RZ, P0 ;  /* 0x000000ffadad7208 */ /* 0x000fea0000000000 */
[--C-:B------:R-:W-:Y:S01]  /*15240*/  FFMA.FTZ R2, R175, UR4, -R173.reuse ;  /* 0x00000004af027c23 */ /* 0x100fe200080108ad */
[--C-:B------:R-:W-:Y:S03]  /*15250*/  FFMA.FTZ R4, R176, UR4, -R173.reuse ;  /* 0x00000004b0047c23 */ /* 0x100fe600080108ad */
[----:B------:R-:W-:Y:S01]  /*15260*/  MUFU.EX2 R244, R2 ;  /* 0x0000000200f47308 */ /* 0x000fe20000000800 */
[--C-:B-1----:R-:W-:Y:S01]  /*15270*/  FFMA.FTZ R0, R168, UR4, -R172.reuse ;  /* 0x00000004a8007c23 */ /* 0x102fe200080108ac */
[----:B--2---:R-:W-:Y:S08]  /*15280*/  F2FP.BF16.F32.PACK_AB R168, R249, R246 ;  /* 0x000000f6f9a8723e */ /* 0x004ff000000010ff */
[----:B------:R1:W-:Y:S10]  /*15290*/  MUFU.EX2 R248, R0 ;  /* 0x0000000000f87308 */ /* 0x0003f40000000800 */
[----:B------:R-:W2:Y:S01]  /*152a0*/  MUFU.EX2 R243, R4 ;  /* 0x0000000400f37308 */ /* 0x000ea20000000800 */
[--C-:B-1----:R-:W-:Y:S09]  /*152b0*/  FFMA.FTZ R0, R9, UR4, -R172.reuse ;  /* 0x0000000409007c23 */ /* 0x102ff200080108ac */
[----:B------:R1:W3:Y:S01]  /*152c0*/  MUFU.EX2 R247, R0 ;  /* 0x0000000000f77308 */ /* 0x0002e20000000800 */
[----:B--2---:R-:W-:Y:S01]  /*152d0*/  F2FP.BF16.F32.PACK_AB R171, R243, R244 ;  /* 0x000000f4f3ab723e */ /* 0x004fe200000010ff */
[--C-:B-1----:R-:W-:Y:S01]  /*152e0*/  FFMA.FTZ R0, R170, UR4, -R173.reuse ;  /* 0x00000004aa007c23 */ /* 0x102fe200080108ad */
[----:B---3--:R-:W-:Y:S07]  /*152f0*/  F2FP.BF16.F32.PACK_AB R170, R247, R248 ;  /* 0x000000f8f7aa723e */ /* 0x008fee00000010ff */
[----:B------:R1:W-:Y:S02]  /*15300*/  MUFU.EX2 R242, R0 ;  /* 0x0000000000f27308 */ /* 0x0003e40000000800 */
[----:B-1----:R-:W-:Y:S08]  /*15310*/  FFMA.FTZ R0, R174, UR4, -R173 ;  /* 0x00000004ae007c23 */ /* 0x002ff000080108ad */
[----:B------:R1:W2:Y:S02]  /*15320*/  MUFU.EX2 R245, R0 ;  /* 0x0000000000f57308 */ /* 0x0002a40000000800 */
[----:B-1----:R-:W-:Y:S02]  /*15330*/  FSEL R0, R132, RZ, P1 ;  /* 0x000000ff84007208 */ /* 0x002fe40000800000 */
[----:B--2---:R-:W-:Y:S03]  /*15340*/  F2FP.BF16.F32.PACK_AB R169, R245, R242 ;  /* 0x000000f2f5a9723e */ /* 0x004fe600000010ff */
[----:B------:R-:W-:Y:S01]  /*15350*/  FADD.FTZ R2, -R0, R133 ;  /* 0x0000008500027221 */ /* 0x000fe20000010100 */
[----:B------:R-:W-:Y:S01]  /*15360*/  FSEL R0, R3, RZ, P0 ;  /* 0x000000ff03007208 */ /* 0x000fe20000000000 */
[----:B------:R-:W-:Y:S01]  /*15370*/  FFMA.FTZ R133, R180, UR4, -R172 ;  /* 0x00000004b4857c23 */ /* 0x000fe200080108ac */
[----:B------:R-:W-:Y:S01]  /*15380*/  PLOP3.LUT P0, PT, PT, PT, UP0, 0x80, 0x0 ;  /* 0x000000000000781c */ /* 0x000fe20003f0f008 */
[----:B------:R-:W-:Y:S02]  /*15390*/  FMUL.FTZ R2, R2, UR4 ;  /* 0x0000000402027c20 */ /* 0x000fe40008410000 */
[----:B------:R-:W-:Y:S01]  /*153a0*/  FADD.FTZ R0, -R0, R134 ;  /* 0x0000008600007221 */ /* 0x000fe20000010100 */
[----:B------:R1:W-:Y:S01]  /*153b0*/  MUFU.EX2 R235, R133 ;  /* 0x0000008500eb7308 */ /* 0x0003e20000000800 */
[--C-:B------:R-:W-:Y:S02]  /*153c0*/  FFMA.FTZ R134, R178, UR4, -R172.reuse ;  /* 0x00000004b2867c23 */ /* 0x100fe400080108ac */
[----:B------:R-:W-:Y:S07]  /*153d0*/  FMUL.FTZ R0, R0, UR4 ;  /* 0x0000000400007c20 */ /* 0x000fee0008410000 */
[----:B------:R-:W2:Y:S10]  /*153e0*/  MUFU.EX2 R2, R2 ;  /* 0x0000000200027308 */ /* 0x000eb40000000800 */
[----:B------:R-:W3:Y:S01]  /*153f0*/  MUFU.EX2 R0, R0 ;  /* 0x0000000000007308 */ /* 0x000ee20000000800 */
[--C-:B-1----:R-:W-:Y:S09]  /*15400*/  FFMA.FTZ R133, R177, UR4, -R172.reuse ;  /* 0x00000004b1857c23 */ /* 0x102ff200080108ac */
[----:B------:R1:W4:Y:S01]  /*15410*/  MUFU.EX2 R234, R133 ;  /* 0x0000008500ea7308 */ /* 0x0003220000000800 */
[C---:B--2---:R-:W-:Y:S01]  /*15420*/  FMUL.FTZ R4, R2.reuse, R136 ;  /* 0x0000008802047220 */ /* 0x044fe20000410000 */
        /* <DEDUP_REMOVED lines=11> */
[----:B------:R-:W2:Y:S01]  /*154e0*/  LDSM.16.MT88.4 R136, [R203+0x18000] ;  /* 0x01800000cb88783b */ /* 0x000ea20000004200 */
[C---:B------:R-:W-:Y:S01]  /*154f0*/  FMUL.FTZ R14, R0.reuse, R142 ;  /* 0x0000008e000e7220 */ /* 0x040fe20000410000 */
[C---:B------:R-:W-:Y:S01]  /*15500*/  FMUL.FTZ R15, R0.reuse, R143 ;  /* 0x0000008f000f7220 */ /* 0x040fe20000410000 */
[C---:B------:R-:W-:Y:S01]  /*15510*/  FMUL.FTZ R22, R0.reuse, R150 ;  /* 0x0000009600167220 */ /* 0x040fe20000410000 */
[C---:B------:R-:W-:Y:S01]  /*15520*/  HMMA.16816.F32.BF16 R4, R168.reuse, R16, R4 ;  /* 0x00000010a804723c */ /* 0x040fe20000041804 */
[----:B------:R-:W-:Y:S03]  /*15530*/  MUFU.EX2 R199, R134 ;  /* 0x0000008600c77308 */ /* 0x000fe60000000800 */
[----:B------:R-:W3:Y:S01]  /*15540*/  LDSM.16.MT88.4 R140, [R201+0x1a000] ;  /* 0x01a00000c98c783b */ /* 0x000ee20000004200 */
[----:B------:R-:W-:Y:S01]  /*15550*/  FMUL.FTZ R23, R0, R151 ;  /* 0x0000009700177220 */ /* 0x000fe20000410000 */
[C---:B------:R-:W-:Y:S05]  /*15560*/  HMMA.16816.F32.BF16 R8, R168.reuse, R18, R8 ;  /* 0x00000012a808723c */ /* 0x040fea0000041808 */
[C---:B------:R-:W-:Y:S01]  /*15570*/  FMUL.FTZ R16, R2.reuse, R152 ;  /* 0x0000009802107220 */ /* 0x040fe20000410000 */
[C---:B------:R-:W-:Y:S01]  /*15580*/  HMMA.16816.F32.BF16 R12, R168.reuse, R24, R12 ;  /* 0x00000018a80c723c */ /* 0x040fe2000004180c */
[----:B------:R-:W5:Y:S04]  /*15590*/  LDSM.16.MT88.4 R144, [R202+0x1a000] ;  /* 0x01a00000ca90783b */ /* 0x000f680000004200 */
[----:B------:R-:W-:Y:S01]  /*155a0*/  FMUL.FTZ R17, R2, R153 ;  /* 0x0000009902117220 */ /* 0x000fe20000410000 */
[C---:B------:R-:W-:Y:S01]  /*155b0*/  FMUL.FTZ R18, R0.reuse, R154 ;  /* 0x0000009a00127220 */ /* 0x040fe20000410000 */
[----:B------:R-:W-:Y:S01]  /*155c0*/  FMUL.FTZ R19, R0, R155 ;  /* 0x0000009b00137220 */ /* 0x000fe20000410000 */
[C---:B------:R-:W-:Y:S01]  /*155d0*/  FMUL.FTZ R24, R2.reuse, R160 ;  /* 0x000000a002187220 */ /* 0x040fe20000410000 */
[----:B------:R-:W4:Y:S02]  /*155e0*/  LDSM.16.MT88.4 R148, [R204+0x1a000] ;  /* 0x01a00000cc94783b */ /* 0x000f240000004200 */
[C---:B------:R-:W-:Y:S01]  /*155f0*/  FMUL.FTZ R25, R2.reuse, R161 ;  /* 0x000000a102197220 */ /* 0x040fe20000410000 */
[C---:B------:R-:W-:Y:S01]  /*15600*/  FMUL.FTZ R28, R2.reuse, R156 ;  /* 0x0000009c021c7220 */ /* 0x040fe20000410000 */
[----:B------:R-:W-:Y:S01]  /*15610*/  FMUL.FTZ R29, R2, R157 ;  /* 0x0000009d021d7220 */ /* 0x000fe20000410000 */
[C---:B------:R-:W-:Y:S03]  /*15620*/  HMMA.16816.F32.BF16 R16, R168.reuse, R26, R16 ;  /* 0x0000001aa810723c */ /* 0x040fe60000041810 */
[----:B------:R-:W-:Y:S01]  /*15630*/  LDSM.16.MT88.4 R152, [R204+0x18800] ;  /* 0x01880000cc98783b */ /* 0x000fe20000004200 */
[C---:B------:R-:W-:Y:S01]  /*15640*/  FMUL.FTZ R30, R0.reuse, R158 ;  /* 0x0000009e001e7220 */ /* 0x040fe20000410000 */
[C---:B------:R-:W-:Y:S01]  /*15650*/  FMUL.FTZ R31, R0.reuse, R159 ;  /* 0x0000009f001f7220 */ /* 0x040fe20000410000 */
[C---:B------:R-:W-:Y:S05]  /*15660*/  HMMA.16816.F32.BF16 R20, R168.reuse, R32, R20 ;  /* 0x00000020a814723c */ /* 0x040fea0000041814 */
[C---:B------:R-:W-:Y:S01]  /*15670*/  FMUL.FTZ R26, R0.reuse, R162 ;  /* 0x000000a2001a7220 */ /* 0x040fe20000410000 */
[----:B------:R-:W-:Y:S01]  /*15680*/  FMUL.FTZ R27, R0, R163 ;  /* 0x000000a3001b7220 */ /* 0x000fe20000410000 */
[----:B------:R-:W-:Y:S01]  /*15690*/  LDSM.16.MT88.4 R156, [R203+0x18800] ;  /* 0x01880000cb9c783b */ /* 0x000fe20000004200 */
[C---:B------:R-:W-:Y:S03]  /*156a0*/  FMUL.FTZ R32, R2.reuse, R164 ;  /* 0x000000a402207220 */ /* 0x040fe60000410000 */
[C---:B------:R-:W-:Y:S01]  /*156b0*/  FMUL.FTZ R33, R2.reuse, R165 ;  /* 0x000000a502217220 */ /* 0x040fe20000410000 */
[--C-:B-1----:R-:W-:Y:S01]  /*156c0*/  FFMA.FTZ R133, R179, UR4, -R172.reuse ;  /* 0x00000004b3857c23 */ /* 0x102fe200080108ac */
[C---:B------:R-:W-:Y:S02]  /*156d0*/  HMMA.16816.F32.BF16 R24, R168.reuse, R34, R24 ;  /* 0x00000022a818723c */ /* 0x040fe40000041818 */
[----:B------:R-:W-:Y:S01]  /*156e0*/  LDSM.16.MT88.4 R160, [R201+0x1a800] ;  /* 0x01a80000c9a0783b */ /* 0x000fe20000004200 */
[C---:B------:R-:W-:Y:S01]  /*156f0*/  FMUL.FTZ R36, R2.reuse, R36 ;  /* 0x0000002402247220 */ /* 0x040fe20000410000 */
[----:B------:R-:W-:Y:S01]  /*15700*/  FMUL.FTZ R37, R2, R37 ;  /* 0x0000002502257220 */ /* 0x000fe20000410000 */
[C---:B------:R-:W-:Y:S01]  /*15710*/  FMUL.FTZ R38, R0.reuse, R38 ;  /* 0x0000002600267220 */ /* 0x040fe20000410000 */
[C---:B--2---:R-:W-:Y:S01]  /*15720*/  HMMA.16816.F32.BF16 R28, R168.reuse, R136, R28 ;  /* 0x00000088a81c723c */ /* 0x044fe2000004181c */
[----:B------:R1:W-:Y:S03]  /*15730*/  MUFU.EX2 R198, R133 ;  /* 0x0000008500c67308 */ /* 0x0003e60000000800 */
[----:B------:R-:W-:Y:S01]  /*15740*/  LDSM.16.MT88.4 R176, [R202+0x1b800] ;  /* 0x01b80000cab0783b */ /* 0x000fe20000004200 */
[C---:B------:R-:W-:Y:S01]  /*15750*/  FMUL.FTZ R34, R0.reuse, R166 ;  /* 0x000000a600227220 */ /* 0x040fe20000410000 */
[C---:B------:R-:W-:Y:S01]  /*15760*/  FMUL.FTZ R35, R0.reuse, R167 ;  /* 0x000000a700237220 */ /* 0x040fe20000410000 */
[----:B------:R-:W-:Y:S01]  /*15770*/  FMUL.FTZ R39, R0, R39 ;  /* 0x0000002700277220 */ /* 0x000fe20000410000 */
[C---:B------:R-:W-:Y:S03]  /*15780*/  FMUL.FTZ R40, R2.reuse, R40 ;  /* 0x0000002802287220 */ /* 0x040fe60000410000 */
[----:B------:R-:W-:Y:S01]  /*15790*/  FMUL.FTZ R41, R2, R41 ;  /* 0x0000002902297220 */ /* 0x000fe20000410000 */
[----:B------:R-:W-:Y:S01]  /*157a0*/  LDSM.16.MT88.4 R164, [R203+0x19800] ;  /* 0x01980000cba4783b */ /* 0x000fe20000004200 */
[C---:B------:R-:W-:Y:S03]  /*157b0*/  HMMA.16816.F32.BF16 R32, R168.reuse, R138, R32 ;  /* 0x0000008aa820723c */ /* 0x040fe60000041820 */
[C---:B------:R-:W-:Y:S01]  /*157c0*/  FMUL.FTZ R42, R0.reuse, R42 ;  /* 0x0000002a002a7220 */ /* 0x040fe20000410000 */
[----:B------:R-:W-:Y:S01]  /*157d0*/  FMUL.FTZ R43, R0, R43 ;  /* 0x0000002b002b7220 */ /* 0x000fe20000410000 */
[C---:B------:R-:W-:Y:S01]  /*157e0*/  FMUL.FTZ R44, R2.reuse, R44 ;  /* 0x0000002c022c7220 */ /* 0x040fe20000410000 */
[C---:B---3--:R-:W-:Y:S01]  /*157f0*/  HMMA.16816.F32.BF16 R36, R168.reuse, R140, R36 ;  /* 0x0000008ca824723c */ /* 0x048fe20000041824 */
[----:B------:R-:W2:Y:S04]  /*15800*/  LDSM.16.MT88.4 R136, [R203+0x1a000] ;  /* 0x01a00000cb88783b */ /* 0x000ea80000004200 */
[----:B------:R-:W-:Y:S01]  /*15810*/  FMUL.FTZ R45, R2, R45 ;  /* 0x0000002d022d7220 */ /* 0x000fe20000410000 */
[C---:B------:R-:W-:Y:S03]  /*15820*/  HMMA.16816.F32.BF16 R40, R168.reuse, R142, R40 ;  /* 0x0000008ea828723c */ /* 0x040fe60000041828 */
[----:B------:R-:W3:Y:S02]  /*15830*/  LDSM.16.MT88.4 R140, [R201+0x1c000] ;  /* 0x01c00000c98c783b */ /* 0x000ee40000004200 */
[C---:B------:R-:W-:Y:S01]  /*15840*/  FMUL.FTZ R46, R0.reuse, R46 ;  /* 0x0000002e002e7220 */ /* 0x040fe20000410000 */
[----:B------:R-:W-:Y:S01]  /*15850*/  FMUL.FTZ R47, R0, R47 ;  /* 0x0000002f002f7220 */ /* 0x000fe20000410000 */
[C---:B------:R-:W-:Y:S01]  /*15860*/  FMUL.FTZ R48, R2.reuse, R48 ;  /* 0x0000003002307220 */ /* 0x040fe20000410000 */
[----:B------:R-:W-:Y:S03]  /*15870*/  FMUL.FTZ R49, R2, R49 ;  /* 0x0000003102317220 */ /* 0x000fe60000410000 */
[C---:B------:R-:W-:Y:S01]  /*15880*/  FMUL.FTZ R50, R0.reuse, R50 ;  /* 0x0000003200327220 */ /* 0x040fe20000410000 */
        /* <DEDUP_REMOVED lines=46> */
[--C-:B-1----:R-:W-:Y:S01]  /*15b70*/  FFMA.FTZ R133, R183, UR4, -R173.reuse ;  /* 0x00000004b7857c23 */ /* 0x102fe200080108ad */
[C---:B------:R-:W-:Y:S01]  /*15b80*/  FMUL.FTZ R84, R2.reuse, R84 ;  /* 0x0000005402547220 */ /* 0x040fe20000410000 */
[----:B------:R-:W-:Y:S01]  /*15b90*/  FMUL.FTZ R85, R2, R85 ;  /* 0x0000005502557220 */ /* 0x000fe20000410000 */
[C---:B------:R-:W-:Y:S01]  /*15ba0*/  HMMA.16816.F32.BF16 R80, R168.reuse, R146, R80 ;  /* 0x00000092a850723c */ /* 0x040fe20000041850 */
[----:B------:R-:W1:Y:S01]  /*15bb0*/  LDSM.16.MT88.4 R144, [R202+0x1e000] ;  /* 0x01e00000ca90783b */ /* 0x000e620000004200 */
[----:B------:R5:W-:Y:S03]  /*15bc0*/  MUFU.EX2 R197, R133 ;  /* 0x0000008500c57308 */ /* 0x000be60000000800 */
[C---:B------:R-:W-:Y:S01]  /*15bd0*/  FMUL.FTZ R86, R0.reuse, R86 ;  /* 0x0000005600567220 */ /* 0x040fe20000410000 */
[----:B------:R-:W-:Y:S01]  /*15be0*/  FMUL.FTZ R87, R0, R87 ;  /* 0x0000005700577220 */ /* 0x000fe20000410000 */
[C---:B------:R-:W-:Y:S01]  /*15bf0*/  FMUL.FTZ R88, R2.reuse, R88 ;  /* 0x0000005802587220 */ /* 0x040fe20000410000 */
[----:B------:R-:W-:Y:S03]  /*15c00*/  FMUL.FTZ R89, R2, R89 ;  /* 0x0000005902597220 */ /* 0x000fe60000410000 */
[C---:B------:R-:W-:Y:S01]  /*15c10*/  FMUL.FTZ R90, R0.reuse, R90 ;  /* 0x0000005a005a7220 */ /* 0x040fe20000410000 */
        /* <DEDUP_REMOVED lines=13> */
[--C-:B-----5:R-:W-:Y:S01]  /*15cf0*/  FFMA.FTZ R133, R185, UR4, -R173.reuse ;  /* 0x00000004b9857c23 */ /* 0x120fe200080108ad */
[C---:B------:R-:W-:Y:S01]  /*15d00*/  FMUL.FTZ R100, R2.reuse, R100 ;  /* 0x0000006402647220 */ /* 0x040fe20000410000 */
[----:B------:R-:W-:Y:S01]  /*15d10*/  FMUL.FTZ R101, R2, R101 ;  /* 0x0000006502657220 */ /* 0x000fe20000410000 */
[C---:B------:R-:W-:Y:S01]  /*15d20*/  HMMA.16816.F32.BF16 R96, R168.reuse, R138, R96 ;  /* 0x0000008aa860723c */ /* 0x040fe20000041860 */
[----:B------:R2:W4:Y:S01]  /*15d30*/  MUFU.EX2 R196, R133 ;  /* 0x0000008500c47308 */ /* 0x0005220000000800 */
[----:B------:R-:W5:Y:S03]  /*15d40*/  LDSM.16.MT88.4 R136, [R204+0x1e000] ;  /* 0x01e00000cc88783b */ /* 0x000f660000004200 */
[C---:B------:R-:W-:Y:S01]  /*15d50*/  FMUL.FTZ R102, R0.reuse, R102 ;  /* 0x0000006600667220 */ /* 0x040fe20000410000 */
[----:B------:R-:W-:Y:S01]  /*15d60*/  FMUL.FTZ R103, R0, R103 ;  /* 0x0000006700677220 */ /* 0x000fe20000410000 */
[C---:B------:R-:W-:Y:S01]  /*15d70*/  FMUL.FTZ R104, R2.reuse, R104 ;  /* 0x0000006802687220 */ /* 0x040fe20000410000 */
[----:B------:R-:W-:Y:S03]  /*15d80*/  FMUL.FTZ R105, R2, R105 ;  /* 0x0000006902697220 */ /* 0x000fe60000410000 */
        /* <DEDUP_REMOVED lines=9> */
[--C-:B--2---:R-:W-:Y:S01]  /*15e20*/  FFMA.FTZ R133, R181, UR4, -R173.reuse ;  /* 0x00000004b5857c23 */ /* 0x104fe200080108ad */
[C---:B------:R-:W-:Y:S01]  /*15e30*/  FMUL.FTZ R112, R2.reuse, R112 ;  /* 0x0000007002707220 */ /* 0x040fe20000410000 */
[----:B------:R-:W-:Y:S02]  /*15e40*/  FMUL.FTZ R113, R2, R113 ;  /* 0x0000007102717220 */ /* 0x000fe40000410000 */
[----:B------:R2:W-:Y:S01]  /*15e50*/  MUFU.EX2 R195, R133 ;  /* 0x0000008500c37308 */ /* 0x0005e20000000800 */
[C---:B------:R-:W-:Y:S01]  /*15e60*/  FMUL.FTZ R114, R0.reuse, R114 ;  /* 0x0000007200727220 */ /* 0x040fe20000410000 */
[C---:B-1----:R-:W-:Y:S03]  /*15e70*/  HMMA.16816.F32.BF16 R108, R168.reuse, R144, R108 ;  /* 0x00000090a86c723c */ /* 0x042fe6000004186c */
[----:B------:R-:W-:Y:S01]  /*15e80*/  FMUL.FTZ R115, R0, R115 ;  /* 0x0000007300737220 */ /* 0x000fe20000410000 */
[C---:B------:R-:W-:Y:S01]  /*15e90*/  FMUL.FTZ R124, R2.reuse, R124 ;  /* 0x0000007c027c7220 */ /* 0x040fe20000410000 */
[----:B------:R-:W-:Y:S01]  /*15ea0*/  FMUL.FTZ R125, R2, R125 ;  /* 0x0000007d027d7220 */ /* 0x000fe20000410000 */
[C---:B------:R-:W-:Y:S01]  /*15eb0*/  FMUL.FTZ R126, R0.reuse, R126 ;  /* 0x0000007e007e7220 */ /* 0x040fe20000410000 */
[----:B------:R-:W-:Y:S01]  /*15ec0*/  FMUL.FTZ R127, R0, R127 ;  /* 0x0000007f007f7220 */ /* 0x000fe20000410000 */
[C---:B------:R-:W-:Y:S02]  /*15ed0*/  FMUL.FTZ R128, R2.reuse, R128 ;  /* 0x0000008002807220 */ /* 0x040fe40000410000 */
[C---:B------:R-:W-:Y:S01]  /*15ee0*/  HMMA.16816.F32.BF16 R112, R168.reuse, R146, R112 ;  /* 0x00000092a870723c */ /* 0x040fe20000041870 */
[----:B------:R-:W1:Y:S02]  /*15ef0*/  LDSM.16.MT88.4 R144, [R201+0x18800] ;  /* 0x01880000c990783b */ /* 0x000e640000004200 */
[C---:B------:R-:W-:Y:S01]  /*15f00*/  FMUL.FTZ R116, R2.reuse, R116 ;  /* 0x0000007402747220 */ /* 0x040fe20000410000 */
[----:B------:R-:W-:Y:S01]  /*15f10*/  FMUL.FTZ R117, R2, R117 ;  /* 0x0000007502757220 */ /* 0x000fe20000410000 */
[C---:B------:R-:W-:Y:S01]  /*15f20*/  FMUL.FTZ R118, R0.reuse, R118 ;  /* 0x0000007600767220 */ /* 0x040fe20000410000 */
[----:B------:R-:W-:Y:S01]  /*15f30*/  FMUL.FTZ R119, R0, R119 ;  /* 0x0000007700777220 */ /* 0x000fe20000410000 */
[--C-:B--2---:R-:W-:Y:S01]  /*15f40*/  FFMA.FTZ R133, R184, UR4, -R173.reuse ;  /* 0x00000004b8857c23 */ /* 0x104fe200080108ad */
[C---:B------:R-:W-:Y:S03]  /*15f50*/  FMUL.FTZ R120, R2.reuse, R120 ;  /* 0x0000007802787220 */ /* 0x040fe60000410000 */
[----:B------:R-:W-:Y:S01]  /*15f60*/  FMUL.FTZ R121, R2, R121 ;  /* 0x0000007902797220 */ /* 0x000fe20000410000 */
[C---:B------:R-:W-:Y:S01]  /*15f70*/  FMUL.FTZ R122, R0.reuse, R122 ;  /* 0x0000007a007a7220 */ /* 0x040fe20000410000 */
[C---:B-----5:R-:W-:Y:S01]  /*15f80*/  HMMA.16816.F32.BF16 R116, R168.reuse, R136, R116 ;  /* 0x00000088a874723c */ /* 0x060fe20000041874 */
[----:B------:R-:W2:Y:S02]  /*15f90*/  MUFU.EX2 R194, R133 ;  /* 0x0000008500c27308 */ /* 0x000ea40000000800 */
[----:B------:R-:W-:Y:S01]  /*15fa0*/  FMUL.FTZ R123, R0, R123 ;  /* 0x0000007b007b7220 */ /* 0x000fe20000410000 */
[----:B------:R-:W-:Y:S01]  /*15fb0*/  FMUL.FTZ R129, R2, R129 ;  /* 0x0000008102817220 */ /* 0x000fe20000410000 */
[C---:B------:R-:W-:Y:S01]  /*15fc0*/  FMUL.FTZ R130, R0.reuse, R130 ;  /* 0x0000008200827220 */ /* 0x040fe20000410000 */
[----:B------:R-:W-:Y:S01]  /*15fd0*/  FMUL.FTZ R131, R0, R131 ;  /* 0x0000008300837220 */ /* 0x000fe20000410000 */
[----:B------:R-:W-:Y:S03]  /*15fe0*/  F2FP.BF16.F32.PACK_AB R136, R234, R235 ;  /* 0x000000ebea88723e */ /* 0x000fe600000010ff */
[C---:B------:R-:W-:Y:S03]  /*15ff0*/  HMMA.16816.F32.BF16 R120, R168.reuse, R138, R120 ;  /* 0x0000008aa878723c */ /* 0x040fe60000041878 */
[----:B----4-:R-:W-:Y:S03]  /*16000*/  F2FP.BF16.F32.PACK_AB R137, R196, R197 ;  /* 0x000000c5c489723e */ /* 0x010fe600000010ff */
[C---:B---3--:R-:W-:Y:S05]  /*16010*/  HMMA.16816.F32.BF16 R124, R168.reuse, R140, R124 ;  /* 0x0000008ca87c723c */ /* 0x048fea000004187c */
[----:B------:R-:W-:Y:S01]  /*16020*/  F2FP.BF16.F32.PACK_AB R138, R198, R199 ;  /* 0x000000c7c68a723e */ /* 0x000fe200000010ff */
[----:B------:R-:W-:Y:S01]  /*16030*/  HMMA.16816.F32.BF16 R128, R168, R142, R128 ;  /* 0x0000008ea880723c */ /* 0x000fe20000041880 */
[----:B------:R-:W3:Y:S04]  /*16040*/  LDSM.16.MT88.4 R140, [R202+0x1a800] ;  /* 0x01a80000ca8c783b */ /* 0x000ee80000004200 */
[----:B--2---:R-:W-:Y:S01]  /*16050*/  F2FP.BF16.F32.PACK_AB R139, R194, R195 ;  /* 0x000000c3c28b723e */ /* 0x004fe200000010ff */
[--C-:B------:R-:W-:Y:S04]  /*16060*/  FFMA.FTZ R133, R189, UR4, -R172.reuse ;  /* 0x00000004bd857c23 */ /* 0x100fe800080108ac */
[----:B------:R2:W-:Y:S02]  /*16070*/  MUFU.EX2 R193, R133 ;  /* 0x0000008500c17308 */ /* 0x0005e40000000800 */
[C---:B-1----:R-:W-:Y:S06]  /*16080*/  HMMA.16816.F32.BF16 R4, R136.reuse, R144, R4 ;  /* 0x000000908804723c */ /* 0x042fec0000041804 */
[C---:B------:R-:W-:Y:S01]  /*16090*/  HMMA.16816.F32.BF16 R8, R136.reuse, R146, R8 ;  /* 0x000000928808723c */ /* 0x040fe20000041808 */
[----:B------:R-:W1:Y:S05]  /*160a0*/  LDSM.16.MT88.4 R144, [R204+0x1a800] ;  /* 0x01a80000cc90783b */ /* 0x000e6a0000004200 */
[C---:B------:R-:W-:Y:S05]  /*160b0*/  HMMA.16816.F32.BF16 R12, R136.reuse, R148, R12 ;  /* 0x00000094880c723c */ /* 0x040fea000004180c */
[--C-:B--2---:R-:W-:Y:S01]  /*160c0*/  FFMA.FTZ R133, R190, UR4, -R172.reuse ;  /* 0x00000004be857c23 */ /* 0x104fe200080108ac */
[C---:B------:R-:W-:Y:S01]  /*160d0*/  HMMA.16816.F32.BF16 R16, R136.reuse, R150, R16 ;  /* 0x000000968810723c */ /* 0x040fe20000041810 */
[----:B------:R-:W2:Y:S02]  /*160e0*/  LDSM.16.MT88.4 R148, [R203+0x1a800] ;  /* 0x01a80000cb94783b */ /* 0x000ea40000004200 */
[----:B------:R4:W5:Y:S03]  /*160f0*/  MUFU.EX2 R192, R133 ;  /* 0x0000008500c07308 */ /* 0x0009660000000800 */
[C---:B------:R-:W-:Y:S06]  /*16100*/  HMMA.16816.F32.BF16 R20, R136.reuse, R152, R20 ;  /* 0x000000988814723c */ /* 0x040fec0000041814 */
[C---:B------:R-:W-:Y:S01]  /*16110*/  HMMA.16816.F32.BF16 R24, R136.reuse, R154, R24 ;  /* 0x0000009a8818723c */ /* 0x040fe20000041818 */
[----:B------:R-:W5:Y:S05]  /*16120*/  LDSM.16.MT88.4 R152, [R201+0x1c800] ;  /* 0x01c80000c998783b */ /* 0x000f6a0000004200 */
[C---:B------:R-:W-:Y:S05]  /*16130*/  HMMA.16816.F32.BF16 R28, R136.reuse, R156, R28 ;  /* 0x0000009c881c723c */ /* 0x040fea000004181c */
[--C-:B----4-:R-:W-:Y:S01]  /*16140*/  FFMA.FTZ R133, R182, UR4, -R172.reuse ;  /* 0x00000004b6857c23 */ /* 0x110fe200080108ac */
[C---:B------:R-:W-:Y:S01]  /*16150*/  HMMA.16816.F32.BF16 R32, R136.reuse, R158, R32 ;  /* 0x0000009e8820723c */ /* 0x040fe20000041820 */
[----:B------:R-:W4:Y:S02]  /*16160*/  LDSM.16.MT88.4 R156, [R202+0x1c800] ;  /* 0x01c80000ca9c783b */ /* 0x000f240000004200 */
[----:B------:R1:W-:Y:S03]  /*16170*/  MUFU.EX2 R191, R133 ;  /* 0x0000008500bf7308 */ /* 0x0003e60000000800 */
[C---:B------:R-:W-:Y:S06]  /*16180*/  HMMA.16816.F32.BF16 R36, R136.reuse, R160, R36 ;  /* 0x000000a08824723c */ /* 0x040fec0000041824 */
[C---:B------:R-:W-:Y:S01]  /*16190*/  HMMA.16816.F32.BF16 R40, R136.reuse, R162, R40 ;  /* 0x000000a28828723c */ /* 0x040fe20000041828 */
[----:B------:R-:W4:Y:S05]  /*161a0*/  LDSM.16.MT88.4 R160, [R204+0x1c800] ;  /* 0x01c80000cca0783b */ /* 0x000f2a0000004200 */
[C---:B---3--:R-:W-:Y:S05]  /*161b0*/  HMMA.16816.F32.BF16 R44, R136.reuse, R140, R44 ;  /* 0x0000008c882c723c */ /* 0x048fea000004182c */
[--C-:B-1----:R-:W-:Y:S01]  /*161c0*/  FFMA.FTZ R133, R188, UR4, -R172.reuse ;  /* 0x00000004bc857c23 */ /* 0x102fe200080108ac */
[C---:B------:R-:W-:Y:S01]  /*161d0*/  HMMA.16816.F32.BF16 R48, R136.reuse, R142, R48 ;  /* 0x0000008e8830723c */ /* 0x040fe20000041830 */
[----:B------:R-:W1:Y:S02]  /*161e0*/  LDSM.16.MT88.4 R140, [R203+0x1c800] ;  /* 0x01c80000cb8c783b */ /* 0x000e640000004200 */
[----:B------:R3:W1:Y:S03]  /*161f0*/  MUFU.EX2 R190, R133 ;  /* 0x0000008500be7308 */ /* 0x0006660000000800 */
[C---:B------:R-:W-:Y:S06]  /*16200*/  HMMA.16816.F32.BF16 R52, R136.reuse, R144, R52 ;  /* 0x000000908834723c */ /* 0x040fec0000041834 */
[C---:B------:R-:W-:Y:S01]  /*16210*/  HMMA.16816.F32.BF16 R56, R136.reuse, R146, R56 ;  /* 0x000000928838723c */ /* 0x040fe20000041838 */
[----:B------:R-:W1:Y:S05]  /*16220*/  LDSM.16.MT88.4 R144, [R201+0x1e800] ;  /* 0x01e80000c990783b */ /* 0x000e6a0000004200 */
[C---:B--2---:R-:W-:Y:S05]  /*16230*/  HMMA.16816.F32.BF16 R60, R136.reuse, R148, R60 ;  /* 0x00000094883c723c */ /* 0x044fea000004183c */
[--C-:B---3--:R-:W-:Y:S01]  /*16240*/  FFMA.FTZ R133, R240, UR4, -R173.reuse ;  /* 0x00000004f0857c23 */ /* 0x108fe200080108ad */
[C---:B------:R-:W-:Y:S01]  /*16250*/  HMMA.16816.F32.BF16 R64, R136.reuse, R150, R64 ;  /* 0x000000968840723c */ /* 0x040fe20000041840 */
[----:B------:R-:W2:Y:S02]  /*16260*/  LDL.LU R240, [R1+0x3c] ;  /* 0x00003c0001f07983 */ /* 0x000ea40000300800 */
[----:B------:R3:W-:Y:S02]  /*16270*/  MUFU.EX2 R189, R133 ;  /* 0x0000008500bd7308 */ /* 0x0007e40000000800 */
[----:B------:R-:W1:Y:S01]  /*16280*/  LDSM.16.MT88.4 R148, [R202+0x1e800] ;  /* 0x01e80000ca94783b */ /* 0x000e620000004200 */
[C---:B-----5:R-:W-:Y:S06]  /*16290*/  HMMA.16816.F32.BF16 R68, R136.reuse, R152, R68 ;  /* 0x000000988844723c */ /* 0x060fec0000041844 */
[C---:B------:R-:W-:Y:S01]  /*162a0*/  HMMA.16816.F32.BF16 R72, R136.reuse, R154, R72 ;  /* 0x0000009a8848723c */ /* 0x040fe20000041848 */
[----:B------:R-:W5:Y:S05]  /*162b0*/  LDSM.16.MT88.4 R152, [R204+0x1e800] ;  /* 0x01e80000cc98783b */ /* 0x000f6a0000004200 */
[C---:B----4-:R-:W-:Y:S05]  /*162c0*/  HMMA.16816.F32.BF16 R76, R136.reuse, R156, R76 ;  /* 0x0000009c884c723c */ /* 0x050fea000004184c */
[--C-:B---3--:R-:W-:Y:S01]  /*162d0*/  FFMA.FTZ R133, R241, UR4, -R173.reuse ;  /* 0x00000004f1857c23 */ /* 0x108fe200080108ad */
[C---:B------:R-:W-:Y:S01]  /*162e0*/  HMMA.16816.F32.BF16 R80, R136.reuse, R158, R80 ;  /* 0x0000009e8850723c */ /* 0x040fe20000041850 */
[----:B------:R-:W3:Y:S02]  /*162f0*/  LDL.LU R241, [R1+0x38] ;  /* 0x0000380001f17983 */ /* 0x000ee40000300800 */
[----:B------:R4:W5:Y:S02]  /*16300*/  MUFU.EX2 R188, R133 ;  /* 0x0000008500bc7308 */ /* 0x0009640000000800 */
[----:B------:R-:W5:Y:S01]  /*16310*/  LDSM.16.MT88.4 R156, [R203+0x1e800] ;  /* 0x01e80000cb9c783b */ /* 0x000f620000004200 */
[C---:B------:R-:W-:Y:S06]  /*16320*/  HMMA.16816.F32.BF16 R84, R136.reuse, R160, R84 ;  /* 0x000000a08854723c */ /* 0x040fec0000041854 */
[C---:B------:R-:W-:Y:S01]  /*16330*/  HMMA.16816.F32.BF16 R88, R136.reuse, R162, R88 ;  /* 0x000000a28858723c */ /* 0x040fe20000041858 */
[----:B------:R-:W-:Y:S05]  /*16340*/  LDSM.16.MT88.4 R160, [R201+0x1b000] ;  /* 0x01b00000c9a0783b */ /* 0x000fea0000004200 */
[C---:B-1----:R-:W-:Y:S05]  /*16350*/  HMMA.16816.F32.BF16 R92, R136.reuse, R140, R92 ;  /* 0x0000008c885c723c */ /* 0x042fea000004185c */
[--C-:B----4-:R-:W-:Y:S01]  /*16360*/  FFMA.FTZ R133, R187, UR4, -R173.reuse ;  /* 0x00000004bb857c23 */ /* 0x110fe200080108ad */
[C---:B------:R-:W-:Y:S01]  /*16370*/  HMMA.16816.F32.BF16 R96, R136.reuse, R142, R96 ;  /* 0x0000008e8860723c */ /* 0x040fe20000041860 */
[----:B------:R-:W1:Y:S02]  /*16380*/  LDSM.16.MT88.4 R140, [R201+0x19000] ;  /* 0x01900000c98c783b */ /* 0x000e640000004200 */
[----:B------:R4:W-:Y:S03]  /*16390*/  MUFU.EX2 R187, R133 ;  /* 0x0000008500bb7308 */ /* 0x0009e60000000800 */
[C---:B------:R-:W-:Y:S06]  /*163a0*/  HMMA.16816.F32.BF16 R100, R136.reuse, R144, R100 ;  /* 0x000000908864723c */ /* 0x040fec0000041864 */
[C---:B------:R-:W-:Y:S01]  /*163b0*/  HMMA.16816.F32.BF16 R104, R136.reuse, R146, R104 ;  /* 0x000000928868723c */ /* 0x040fe20000041868 */
[----:B------:R-:W1:Y:S05]  /*163c0*/  LDSM.16.MT88.4 R144, [R202+0x19000] ;  /* 0x01900000ca90783b */ /* 0x000e6a0000004200 */
[C---:B------:R-:W-:Y:S05]  /*163d0*/  HMMA.16816.F32.BF16 R108, R136.reuse, R148, R108 ;  /* 0x00000094886c723c */ /* 0x040fea000004186c */
[--C-:B----4-:R-:W-:Y:S01]  /*163e0*/  FFMA.FTZ R133, R186, UR4, -R173.reuse ;  /* 0x00000004ba857c23 */ /* 0x110fe200080108ad */
[C---:B------:R-:W-:Y:S01]  /*163f0*/  HMMA.16816.F32.BF16 R112, R136.reuse, R150, R112 ;  /* 0x000000968870723c */ /* 0x040fe20000041870 */
[----:B------:R-:W4:Y:S02]  /*16400*/  LDSM.16.MT88.4 R148, [R204+0x19000] ;  /* 0x01900000cc94783b */ /* 0x000f240000004200 */
[----:B------:R1:W1:Y:S03]  /*16410*/  MUFU.EX2 R186, R133 ;  /* 0x0000008500ba7308 */ /* 0x0002660000000800 */
[C---:B-----5:R-:W-:Y:S06]  /*16420*/  HMMA.16816.F32.BF16 R116, R136.reuse, R152, R116 ;  /* 0x000000988874723c */ /* 0x060fec0000041874 */
[C---:B------:R-:W-:Y:S01]  /*16430*/  HMMA.16816.F32.BF16 R120, R136.reuse, R154, R120 ;  /* 0x0000009a8878723c */ /* 0x040fe20000041878 */
[----:B------:R-:W5:Y:S05]  /*16440*/  LDSM.16.MT88.4 R152, [R203+0x19000] ;  /* 0x01900000cb98783b */ /* 0x000f6a0000004200 */
[C---:B------:R-:W-:Y:S05]  /*16450*/  HMMA.16816.F32.BF16 R124, R136.reuse, R156, R124 ;  /* 0x0000009c887c723c */ /* 0x040fea000004187c */
[--C-:B-1----:R-:W-:Y:S01]  /*16460*/  FFMA.FTZ R133, R236, UR4, -R172.reuse ;  /* 0x00000004ec857c23 */ /* 0x102fe200080108ac */
[----:B------:R-:W-:Y:S01]  /*16470*/  HMMA.16816.F32.BF16 R128, R136, R158, R128 ;  /* 0x0000009e8880723c */ /* 0x000fe20000041880 */
[----:B------:R-:W1:Y:S02]  /*16480*/  LDSM.16.MT88.4 R156, [R202+0x1b000] ;  /* 0x01b00000ca9c783b */ /* 0x000e640000004200 */
[----:B------:R4:W-:Y:S04]  /*16490*/  MUFU.EX2 R185, R133 ;  /* 0x0000008500b97308 */ /* 0x0009e80000000800 */
[----:B------:R-:W-:Y:S04]  /*164a0*/  F2FP.BF16.F32.PACK_AB R136, R192, R193 ;  /* 0x000000c1c088723e */ /* 0x000fe800000010ff */
[----:B------:R-:W-:Y:S02]  /*164b0*/  F2FP.BF16.F32.PACK_AB R138, R190, R191 ;  /* 0x000000bfbe8a723e */ /* 0x000fe400000010ff */
[----:B------:R-:W-:Y:S02]  /*164c0*/  F2FP.BF16.F32.PACK_AB R137, R188, R189 ;  /* 0x000000bdbc89723e */ /* 0x000fe400000010ff */
[----:B------:R-:W-:Y:S01]  /*164d0*/  F2FP.BF16.F32.PACK_AB R139, R186, R187 ;  /* 0x000000bbba8b723e */ /* 0x000fe200000010ff */
[--C-:B----4-:R-:W-:Y:S06]  /*164e0*/  FFMA.FTZ R133, R237, UR4, -R172.reuse ;  /* 0x00000004ed857c23 */ /* 0x110fec00080108ac */
[C---:B------:R-:W-:Y:S01]  /*164f0*/  HMMA.16816.F32.BF16 R4, R136.reuse, R140, R4 ;  /* 0x0000008c8804723c */ /* 0x040fe20000041804 */
[----:B------:R4:W1:Y:S05]  /*16500*/  MUFU.EX2 R184, R133 ;  /* 0x0000008500b87308 */ /* 0x00086a0000000800 */
[C---:B------:R-:W-:Y:S01]  /*16510*/  HMMA.16816.F32.BF16 R8, R136.reuse, R142, R8 ;  /* 0x0000008e8808723c */ /* 0x040fe20000041808 */
[----:B------:R-:W1:Y:S05]  /*16520*/  LDSM.16.MT88.4 R140, [R204+0x1b000] ;  /* 0x01b00000cc8c783b */ /* 0x000e6a0000004200 */
[C---:B------:R-:W-:Y:S06]  /*16530*/  HMMA.16816.F32.BF16 R12, R136.reuse, R144, R12 ;  /* 0x00000090880c723c */ /* 0x040fec000004180c */
[C---:B------:R-:W-:Y:S01]  /*16540*/  HMMA.16816.F32.BF16 R16, R136.reuse, R146, R16 ;  /* 0x000000928810723c */ /* 0x040fe20000041810 */
[----:B------:R-:W1:Y:S04]  /*16550*/  LDSM.16.MT88.4 R144, [R203+0x1b000] ;  /* 0x01b00000cb90783b */ /* 0x000e680000004200 */
[--C-:B----4-:R-:W-:Y:S01]  /*16560*/  FFMA.FTZ R133, R239, UR4, -R172.reuse ;  /* 0x00000004ef857c23 */ /* 0x110fe200080108ac */
[C---:B------:R-:W-:Y:S03]  /*16570*/  HMMA.16816.F32.BF16 R20, R136.reuse, R148, R20 ;  /* 0x000000948814723c */ /* 0x040fe60000041814 */
[----:B------:R4:W-:Y:S02]  /*16580*/  MUFU.EX2 R183, R133 ;  /* 0x0000008500b77308 */ /* 0x0009e40000000800 */
[----:B------:R-:W-:Y:S01]  /*16590*/  FFMA.FTZ R172, R238, UR4, -R172 ;  /* 0x00000004eeac7c23 */ /* 0x000fe200080108ac */
[C---:B------:R-:W-:Y:S01]  /*165a0*/  HMMA.16816.F32.BF16 R24, R136.reuse, R150, R24 ;  /* 0x000000968818723c */ /* 0x040fe20000041818 */
[----:B------:R-:W4:Y:S06]  /*165b0*/  LDSM.16.MT88.4 R148, [R201+0x1d000] ;  /* 0x01d00000c994783b */ /* 0x000f2c0000004200 */
[----:B------:R-:W4:Y:S01]  /*165c0*/  MUFU.EX2 R182, R172 ;  /* 0x000000ac00b67308 */ /* 0x000f220000000800 */
[C---:B-----5:R-:W-:Y:S03]  /*165d0*/  HMMA.16816.F32.BF16 R28, R136.reuse, R152, R28 ;  /* 0x00000098881c723c */ /* 0x060fe6000004181c */
[----:B-1----:R-:W-:Y:S03]  /*165e0*/  F2FP.BF16.F32.PACK_AB R168, R184, R185 ;  /* 0x000000b9b8a8723e */ /* 0x002fe600000010ff */
[C---:B------:R-:W-:Y:S01]  /*165f0*/  HMMA.16816.F32.BF16 R32, R136.reuse, R154, R32 ;  /* 0x0000009a8820723c */ /* 0x040fe20000041820 */
[----:B------:R-:W1:Y:S04]  /*16600*/  LDSM.16.MT88.4 R152, [R202+0x1d000] ;  /* 0x01d00000ca98783b */ /* 0x000e680000004200 */
[--C-:B----4-:R-:W-:Y:S01]  /*16610*/  FFMA.FTZ R133, R250, UR4, -R173.reuse ;  /* 0x00000004fa857c23 */ /* 0x110fe200080108ad */
[C---:B------:R-:W-:Y:S03]  /*16620*/  HMMA.16816.F32.BF16 R36, R136.reuse, R160, R36 ;  /* 0x000000a08824723c */ /* 0x040fe60000041824 */
[----:B------:R4:W-:Y:S02]  /*16630*/  MUFU.EX2 R181, R133 ;  /* 0x0000008500b57308 */ /* 0x0009e40000000800 */
[----:B------:R-:W-:Y:S01]  /*16640*/  F2FP.BF16.F32.PACK_AB R170, R182, R183 ;  /* 0x000000b7b6aa723e */ /* 0x000fe200000010ff */
[C---:B------:R-:W-:Y:S01]  /*16650*/  HMMA.16816.F32.BF16 R40, R136.reuse, R162, R40 ;  /* 0x000000a28828723c */ /* 0x040fe20000041828 */
[----:B------:R-:W-:Y:S05]  /*16660*/  LDSM.16.MT88.4 R160, [R203+0x1d000] ;  /* 0x01d00000cba0783b */ /* 0x000fea0000004200 */
[C---:B------:R-:W-:Y:S06]  /*16670*/  HMMA.16816.F32.BF16 R44, R136.reuse, R156, R44 ;  /* 0x0000009c882c723c */ /* 0x040fec000004182c */
[C---:B------:R-:W-:Y:S01]  /*16680*/  HMMA.16816.F32.BF16 R48, R136.reuse, R158, R48 ;  /* 0x0000009e8830723c */ /* 0x040fe20000041830 */
[----:B------:R-:W5:Y:S04]  /*16690*/  LDSM.16.MT88.4 R156, [R204+0x1d000] ;  /* 0x01d00000cc9c783b */ /* 0x000f680000004200 */
[--C-:B----4-:R-:W-:Y:S01]  /*166a0*/  FFMA.FTZ R133, R251, UR4, -R173.reuse ;  /* 0x00000004fb857c23 */ /* 0x110fe200080108ad */
[C---:B------:R-:W-:Y:S03]  /*166b0*/  HMMA.16816.F32.BF16 R52, R136.reuse, R140, R52 ;  /* 0x0000008c8834723c */ /* 0x040fe60000041834 */
[----:B------:R4:W1:Y:S03]  /*166c0*/  MUFU.EX2 R180, R133 ;  /* 0x0000008500b47308 */ /* 0x0008660000000800 */
[C---:B------:R-:W-:Y:S01]  /*166d0*/  HMMA.16816.F32.BF16 R56, R136.reuse, R142, R56 ;  /* 0x0000008e8838723c */ /* 0x040fe20000041838 */
[----:B------:R-:W5:Y:S05]  /*166e0*/  LDSM.16.MT88.4 R140, [R201+0x1f000] ;  /* 0x01f00000c98c783b */ /* 0x000f6a0000004200 */
[C---:B------:R-:W-:Y:S06]  /*166f0*/  HMMA.16816.F32.BF16 R60, R136.reuse, R144, R60 ;  /* 0x00000090883c723c */ /* 0x040fec000004183c */
[C---:B------:R-:W-:Y:S01]  /*16700*/  HMMA.16816.F32.BF16 R64, R136.reuse, R146, R64 ;  /* 0x000000928840723c */ /* 0x040fe20000041840 */
[----:B------:R-:W5:Y:S04]  /*16710*/  LDSM.16.MT88.4 R144, [R202+0x1f000] ;  /* 0x01f00000ca90783b */ /* 0x000f680000004200 */
[--C-:B----4-:R-:W-:Y:S01]  /*16720*/  FFMA.FTZ R133, R252, UR4, -R173.reuse ;  /* 0x00000004fc857c23 */ /* 0x110fe200080108ad */
[C---:B------:R-:W-:Y:S03]  /*16730*/  HMMA.16816.F32.BF16 R68, R136.reuse, R148, R68 ;  /* 0x000000948844723c */ /* 0x040fe60000041844 */
[----:B------:R-:W-:Y:S02]  /*16740*/  MUFU.EX2 R134, R133 ;  /* 0x0000008500867308 */ /* 0x000fe40000000800 */
[----:B------:R-:W-:Y:S01]  /*16750*/  FFMA.FTZ R173, R135, UR4, -R173 ;  /* 0x0000000487ad7c23 */ /* 0x000fe200080108ad */
[C---:B------:R-:W-:Y:S01]  /*16760*/  HMMA.16816.F32.BF16 R72, R136.reuse, R150, R72 ;  /* 0x000000968848723c */ /* 0x040fe20000041848 */
[----:B------:R-:W4:Y:S06]  /*16770*/  LDSM.16.MT88.4 R148, [R204+0x1f000] ;  /* 0x01f00000cc94783b */ /* 0x000f2c0000004200 */
[----:B------:R5:W5:Y:S01]  /*16780*/  MUFU.EX2 R133, R173 ;  /* 0x000000ad00857308 */ /* 0x000b620000000800 */
[C---:B-1----:R-:W-:Y:S03]  /*16790*/  HMMA.16816.F32.BF16 R76, R136.reuse, R152, R76 ;  /* 0x00000098884c723c */ /* 0x042fe6000004184c */
[----:B------:R-:W-:Y:S03]  /*167a0*/  F2FP.BF16.F32.PACK_AB R169, R180, R181 ;  /* 0x000000b5b4a9723e */ /* 0x000fe600000010ff */
[C---:B------:R-:W-:Y:S01]  /*167b0*/  HMMA.16816.F32.BF16 R80, R136.reuse, R154, R80 ;  /* 0x0000009a8850723c */ /* 0x040fe20000041850 */
[----:B------:R-:W1:Y:S05]  /*167c0*/  LDSM.16.MT88.4 R152, [R203+0x1f000] ;  /* 0x01f00000cb98783b */ /* 0x000e6a0000004200 */
[C---:B-----5:R-:W-:Y:S03]  /*167d0*/  HMMA.16816.F32.BF16 R84, R136.reuse, R156, R84 ;  /* 0x0000009c8854723c */ /* 0x060fe60000041854 */
[----:B------:R-:W-:Y:S02]  /*167e0*/  LDSM.16.MT88.4 R172, [R201+0x1b800] ;  /* 0x01b80000c9ac783b */ /* 0x000fe40000004200 */
[----:B------:R-:W-:Y:S01]  /*167f0*/  F2FP.BF16.F32.PACK_AB R171, R133, R134 ;  /* 0x0000008685ab723e */ /* 0x000fe200000010ff */
[C---:B------:R-:W-:Y:S06]  /*16800*/  HMMA.16816.F32.BF16 R88, R136.reuse, R158, R88 ;  /* 0x0000009e8858723c */ /* 0x040fec0000041858 */
[C---:B------:R-:W-:Y:S01]  /*16810*/  HMMA.16816.F32.BF16 R92, R136.reuse, R160, R92 ;  /* 0x000000a0885c723c */ /* 0x040fe2000004185c */
[----:B------:R-:W-:Y:S05]  /*16820*/  LDSM.16.MT88.4 R156, [R202+0x19800] ;  /* 0x01980000ca9c783b */ /* 0x000fea0000004200 */
[C---:B------:R-:W-:Y:S03]  /*16830*/  HMMA.16816.F32.BF16 R96, R136.reuse, R162, R96 ;  /* 0x000000a28860723c */ /* 0x040fe60000041860 */
[----:B------:R-:W-:Y:S03]  /*16840*/  LDSM.16.MT88.4 R160, [R204+0x19800] ;  /* 0x01980000cca0783b */ /* 0x000fe60000004200 */
[C---:B------:R-:W-:Y:S06]  /*16850*/  HMMA.16816.F32.BF16 R100, R136.reuse, R140, R100 ;  /* 0x0000008c8864723c */ /* 0x040fec0000041864 */
[C---:B------:R-:W-:Y:S01]  /*16860*/  HMMA.16816.F32.BF16 R104, R136.reuse, R142, R104 ;  /* 0x0000008e8868723c */ /* 0x040fe20000041868 */
[----:B------:R-:W5:Y:S05]  /*16870*/  LDSM.16.MT88.4 R140, [R201+0x19800] ;  /* 0x01980000c98c783b */ /* 0x000f6a0000004200 */
[C---:B------:R-:W-:Y:S06]  /*16880*/  HMMA.16816.F32.BF16 R108, R136.reuse, R144, R108 ;  /* 0x00000090886c723c */ /* 0x040fec000004186c */
[C---:B------:R-:W-:Y:S06]  /*16890*/  HMMA.16816.F32.BF16 R112, R136.reuse, R146, R112 ;  /* 0x000000928870723c */ /* 0x040fec0000041870 */
[C---:B----4-:R-:W-:Y:S06]  /*168a0*/  HMMA.16816.F32.BF16 R116, R136.reuse, R148, R116 ;  /* 0x000000948874723c */ /* 0x050fec0000041874 */
[C---:B------:R-:W-:Y:S06]  /*168b0*/  HMMA.16816.F32.BF16 R120, R136.reuse, R150, R120 ;  /* 0x000000968878723c */ /* 0x040fec0000041878 */
[C---:B-1----:R-:W-:Y:S05]  /*168c0*/  HMMA.16816.F32.BF16 R124, R136.reuse, R152, R124 ;  /* 0x00000098887c723c */ /* 0x042fea000004187c */
[----:B--2---:R-:W-:Y:S01]  /*168d0*/  FFMA.FTZ R0, R0, R240, R242 ;  /* 0x000000f000007223 */ /* 0x004fe200000100f2 */
[----:B------:R-:W-:Y:S06]  /*168e0*/  HMMA.16816.F32.BF16 R128, R136, R154, R128 ;  /* 0x0000009a8880723c */ /* 0x000fec0000041880 */
[C---:B-----5:R-:W-:Y:S01]  /*168f0*/  HMMA.16816.F32.BF16 R136, R168.reuse, R140, R4 ;  /* 0x0000008ca888723c */ /* 0x060fe20000041804 */
        /* <DEDUP_REMOVED lines=9> */
[----:B------:R-:W3:Y:S03]  /*16990*/  LDSM.16.MT88.4 R20, [R204+0x1d800] ;  /* 0x01d80000cc14783b */ /* 0x000ee60000004200 */
[C---:B------:R-:W-:Y:S05]  /*169a0*/  HMMA.16816.F32.BF16 R156, R168.reuse, R164, R28 ;  /* 0x000000a4a89c723c */ /* 0x040fea000004181c */
[----:B------:R-:W3:Y:S01]  /*169b0*/  LDSM.16.MT88.4 R24, [R203+0x1d800] ;  /* 0x01d80000cb18783b */ /* 0x000ee20000004200 */
[C---:B------:R-:W-:Y:S06]  /*169c0*/  HMMA.16816.F32.BF16 R164, R168.reuse, R166, R32 ;  /* 0x000000a6a8a4723c */ /* 0x040fec0000041820 */
[C---:B------:R-:W-:Y:S06]  /*169d0*/  HMMA.16816.F32.BF16 R36, R168.reuse, R172, R36 ;  /* 0x000000aca824723c */ /* 0x040fec0000041824 */
[C---:B------:R-:W-:Y:S06]  /*169e0*/  HMMA.16816.F32.BF16 R40, R168.reuse, R174, R40 ;  /* 0x000000aea828723c */ /* 0x040fec0000041828 */
        /* <DEDUP_REMOVED lines=14> */
[C---:B---3--:R-:W-:Y:S06]  /*16ad0*/  HMMA.16816.F32.BF16 R84, R168.reuse, R20, R84 ;  /* 0x00000014a854723c */ /* 0x048fec0000041854 */
[C---:B------:R-:W-:Y:S05]  /*16ae0*/  HMMA.16816.F32.BF16 R88, R168.reuse, R22, R88 ;  /* 0x00000016a858723c */ /* 0x040fea0000041858 */
[----:B------:R-:W-:Y:S01]  /*16af0*/  FFMA.FTZ R20, R2, R241, R246 ;  /* 0x000000f102147223 */ /* 0x000fe200000100f6 */
        /* <DEDUP_REMOVED lines=12> */
[----:B------:R-:W-:Y:S01]  /*16bc0*/  FADD.FTZ R0, R243, R2 ;  /* 0x00000002f3007221 */ /* 0x000fe20000010000 */
[C---:B----4-:R-:W-:Y:S04]  /*16bd0*/  HMMA.16816.F32.BF16 R116, R168.reuse, R12, R116 ;  /* 0x0000000ca874723c */ /* 0x050fe80000041874 */
[----:B------:R-:W-:Y:S01]  /*16be0*/  FADD.FTZ R2, R197, R0 ;  /* 0x00000000c5027221 */ /* 0x000fe20000010000 */
[----:B------:R-:W-:Y:S01]  /*16bf0*/  FADD.FTZ R0, R234, R4 ;  /* 0x00000004ea007221 */ /* 0x000fe20000010000 */
[C---:B------:R-:W-:Y:S05]  /*16c00*/  HMMA.16816.F32.BF16 R120, R168.reuse, R14, R120 ;  /* 0x0000000ea878723c */ /* 0x040fea0000041878 */
[----:B------:R-:W-:Y:S01]  /*16c10*/  FADD.FTZ R2, R196, R2 ;  /* 0x00000002c4027221 */ /* 0x000fe20000010000 */
[----:B------:R-:W-:Y:S01]  /*16c20*/  FADD.FTZ R4, R199, R0 ;  /* 0x00000000c7047221 */ /* 0x000fe20000010000 */
[C---:B-----5:R-:W-:Y:S04]  /*16c30*/  HMMA.16816.F32.BF16 R124, R168.reuse, R16, R124 ;  /* 0x00000010a87c723c */ /* 0x060fe8000004187c */
[----:B------:R-:W-:Y:S01]  /*16c40*/  FADD.FTZ R4, R198, R4 ;  /* 0x00000004c6047221 */ /* 0x000fe20000010000 */
        /* <DEDUP_REMOVED lines=20> */
[----:B------:R-:W-:Y:S01]  /*16d90*/  MOV R133, R132 ;  /* 0x0000008400857202 */ /* 0x000fe20000000f00 */
[----:B------:R2:W-:Y:S04]  /*16da0*/  STL [R1+0x38], R2 ;  /* 0x0000380201007387 */ /* 0x0005e80000100800 */
[----:B------:R2:W-:Y:S01]  /*16db0*/  STL [R1+0x3c], R0 ;  /* 0x00003c0001007387 */ /* 0x0005e20000100800 */
[----:B------:R-:W-:Y:S05]  /*16dc0*/  @P0 BRA `(.L_x_609) ;  /* 0xffffffbc00300947 */ /* 0x000fea000383ffff */
.L_x_608:
[----:B------:R-:W3:Y:S04]  /*16dd0*/  LDL.LU R13, [R1+0x38] ;  /* 0x00003800010d7983 */ /* 0x000ee80000300800 */
[----:B------:R-:W4:Y:S01]  /*16de0*/  LDL.LU R12, [R1+0x3c] ;  /* 0x00003c00010c7983 */ /* 0x000f220000300800 */
[----:B------:R-:W1:Y:S01]  /*16df0*/  S2UR UR4, SR_CgaCtaId ;  /* 0x00000000000479c3 */ /* 0x000e620000008800 */
[----:B------:R-:W-:Y:S01]  /*16e00*/  UISETP.NE.AND UP0, UPT, UR17, -0x1, UPT ;  /* 0xffffffff1100788c */ /* 0x000fe2000bf05270 */
[----:B------:R-:W-:Y:S01]  /*16e10*/  IMAD.MOV.U32 R172, RZ, RZ, 0x20 ;  /* 0x00000020ffac7424 */ /* 0x000fe200078e00ff */
[----:B------:R-:W2:Y:S01]  /*16e20*/  S2R R10, SR_TID.X ;  /* 0x00000000000a7919 */ /* 0x000ea20000002100 */
[----:B-----5:R-:W-:-:S03]  /*16e30*/  IMAD.MOV.U32 R134, RZ, RZ, 0x40 ;  /* 0x00000040ff867424 */ /* 0x020fc600078e00ff */
[----:B------:R-:W-:-:S05]  /*16e40*/  PLOP3.LUT P0, PT, PT, PT, UP0, 0x80, 0x0 ;  /* 0x000000000000781c */ /* 0x000fca0003f0f008 */
[----:B------:R-:W-:Y:S02]  /*16e50*/  @UP0 ULDC.64 UR6, c[0x0][0x298] ;  /* 0x0000a60000060ab9 */ /* 0x000fe40000000a00 */
[----:B------:R-:W-:-:S03]  /*16e60*/  @UP0 UIMAD.WIDE.U32 UR10, UR17, UR6, URZ ;  /* 0x00000006110a02a5 */ /* 0x000fc6000f8e003f */
[----:B------:R-:W-:Y:S01]  /*16e70*/  UMOV UR6, 0x400 ;  /* 0x0000040000067882 */ /* 0x000fe20000000000 */
[----:B------:R-:W-:Y:S02]  /*16e80*/  @UP0 UIMAD UR8, UR17, UR7, UR11 ;  /* 0x00000007110802a4 */ /* 0x000fe4000f8e020b */
[----:B-1----:R-:W-:-:S03]  /*16e90*/  ULEA UR4, UR4, UR6, 0x18 ;  /* 0x0000000604047291 */ /* 0x002fc6000f8ec03f */
[----:B------:R-:W-:Y:S01]  /*16ea0*/  @UP0 UMOV UR6, UR10 ;  /* 0x0000000a00060c82 */ /* 0x000fe20008000000 */
[----:B--2---:R-:W-:-:S04]  /*16eb0*/  SHF.R.S32.HI R11, RZ, 0x1f, R10 ;  /* 0x0000001fff0b7819 */ /* 0x004fc8000001140a */
        /* <DEDUP_REMOVED lines=19> */
[----:B---3--:R-:W1:Y:S04]  /*16ff0*/  SHFL.BFLY PT, R7, R13, 0x2, 0x1f ;  /* 0x0c401f000d077f89 */ /* 0x008e6800000e0000 */
[----:B----4-:R-:W2:Y:S01]  /*17000*/  SHFL.BFLY PT, R8, R12, 0x2, 0x1f ;  /* 0x0c401f000c087f89 */ /* 0x010ea200000e0000 */
        /* <DEDUP_REMOVED lines=10> */
[----:B------:R-:W-:Y:S01]  /*170b0*/  UIMAD UR4, UR8, UR7, UR4 ;  /* 0x00000007080472a4 */ /* 0x000fe2000f8e0204 */
[----:B------:R-:W-:-:S03]  /*170c0*/  UMOV UR6, UR10 ;  /* 0x0000000a00067c82 */ /* 0x000fc60008000000 */
[----:B------:R-:W-:-:S12]  /*170d0*/  UIADD3 UR8, UR11, UR4, URZ ;  /* 0x000000040b087290 */ /* 0x000fd8000fffe03f */
.L_x_612:
        /* <DEDUP_REMOVED lines=14> */
.L_x_613:
[----:B------:R-:W4:Y:S01]  /*171c0*/  S2UR UR7, SR_CTAID.X ;  /* 0x00000000000779c3 */ /* 0x000f220000002500 */
[----:B------:R-:W-:Y:S01]  /*171d0*/  ISETP.NE.AND P1, PT, RZ, UR9, PT ;  /* 0x00000009ff007c0c */ /* 0x000fe2000bf25270 */
[----:B--2---:R-:W-:Y:S01]  /*171e0*/  FADD.FTZ R135, R2, R6 ;  /* 0x0000000602877221 */ /* 0x004fe20000010000 */
[----:B---3--:R-:W-:Y:S01]  /*171f0*/  FADD.FTZ R170, R4, R7 ;  /* 0x0000000704aa7221 */ /* 0x008fe20000010000 */
[----:B-1----:R-:W-:Y:S01]  /*17200*/  LEA.HI R4, R11, R10, RZ, 0x3 ;  /* 0x0000000a0b047211 */ /* 0x002fe200078f18ff */
[----:B------:R-:W-:Y:S01]  /*17210*/  BSSY B0, `(.L_x_614) ;  /* 0x0000161000007945 */ /* 0x000fe20003800000 */
[----:B------:R-:W-:Y:S02]  /*17220*/  LOP3.LUT R0, R0, 0x1, RZ, 0xc0, !PT ;  /* 0x0000000100007812 */ /* 0x000fe400078ec0ff */
[----:B------:R-:W-:Y:S02]  /*17230*/  FSETP.NE.FTZ.AND P5, PT, R135, RZ, PT ;  /* 0x000000ff8700720b */ /* 0x000fe40003fb5000 */
[----:B------:R-:W-:-:S02]  /*17240*/  FSETP.NE.FTZ.AND P4, PT, R170, RZ, PT ;  /* 0x000000ffaa00720b */ /* 0x000fc40003f95000 */
[----:B------:R-:W-:Y:S02]  /*17250*/  SHF.R.S32.HI R2, RZ, 0x3, R4 ;  /* 0x00000003ff027819 */ /* 0x000fe40000011404 */
[----:B------:R-:W-:Y:S01]  /*17260*/  ISETP.NE.U32.AND P2, PT, R0, 0x1, PT ;  /* 0x000000010000780c */ /* 0x000fe20003f45070 */
[----:B------:R-:W1:Y:S01]  /*17270*/  @!P1 LDC R171, c[0x0][0x2c4] ;  /* 0x0000b100ffab9b82 */ /* 0x000e620000000800 */
[----:B------:R-:W-:Y:S02]  /*17280*/  MOV R0, 0x3f800000 ;  /* 0x3f80000000007802 */ /* 0x000fe40000000f00 */
[----:B------:R-:W-:Y:S02]  /*17290*/  PLOP3.LUT P0, PT, PT, PT, PT, 0x8, 0x0 ;  /* 0x000000000000781c */ /* 0x000fe40003f0e170 */
[----:B------:R-:W-:Y:S02]  /*172a0*/  @!P1 PLOP3.LUT P0, PT, P3, PT, PT, 0x80, 0x0 ;  /* 0x000000000000981c */ /* 0x000fe40001f0f070 */
[----:B------:R-:W2:Y:S01]  /*172b0*/  @P5 MUFU.RCP R0, R135 ;  /* 0x0000008700005308 */ /* 0x000ea20000001000 */
[----:B------:R-:W-:Y:S01]  /*172c0*/  LEA.HI.SX32 R5, R4, 0x20, 0x1d ;  /* 0x0000002004057811 */ /* 0x000fe200078feaff */
[----:B----4-:R-:W-:Y:S01]  /*172d0*/  UIMAD UR4, UR7, -0x80, UR19 ;  /* 0xffffff80070478a4 */ /* 0x010fe2000f8e0213 */
[----:B------:R-:W-:-:S02]  /*172e0*/  LOP3.LUT R9, R9, 0xffffffe0, RZ, 0xc0, !PT ;  /* 0xffffffe009097812 */ /* 0x000fc400078ec0ff */
[C---:B------:R-:W-:Y:S02]  /*172f0*/  IADD3 R133, R31.reuse, -0x10, RZ ;  /* 0xfffffff01f857810 */ /* 0x040fe40007ffe0ff */
[----:B------:R-:W-:Y:S02]  /*17300*/  LEA.HI.SX32 R4, R4, 0x40, 0x1d ;  /* 0x0000004004047811 */ /* 0x000fe400078feaff */
[----:B------:R-:W-:Y:S02]  /*17310*/  ISETP.GE.AND P3, PT, R2, UR4, PT ;  /* 0x0000000402007c0c */ /* 0x000fe4000bf66270 */
[----:B------:R-:W-:Y:S02]  /*17320*/  MOV R2, 0x3f800000 ;  /* 0x3f80000000027802 */ /* 0x000fe40000000f00 */
[----:B------:R-:W-:Y:S02]  /*17330*/  @P2 IADD3 R133, R31, 0x10, RZ ;  /* 0x000000101f852810 */ /* 0x000fe40007ffe0ff */
[----:B------:R-:W-:-:S02]  /*17340*/  ISETP.GE.AND P2, PT, R5, UR4, PT ;  /* 0x0000000405007c0c */ /* 0x000fc4000bf46270 */
[----:B------:R-:W3:Y:S01]  /*17350*/  @P4 MUFU.RCP R2, R170 ;  /* 0x000000aa00024308 */ /* 0x000ee20000001000 */
[C---:B--2---:R-:W-:Y:S01]  /*17360*/  FMUL.FTZ R182, R0.reuse, R136 ;  /* 0x0000008800b67220 */ /* 0x044fe20000410000 */
[C---:B------:R-:W-:Y:S01]  /*17370*/  FMUL.FTZ R173, R0.reuse, R137 ;  /* 0x0000008900ad7220 */ /* 0x040fe20000410000 */
[C---:B------:R-:W-:Y:S01]  /*17380*/  FMUL.FTZ R175, R0.reuse, R164 ;  /* 0x000000a400af7220 */ /* 0x040fe20000410000 */
[----:B------:R-:W-:Y:S01]  /*17390*/  IADD3 R184, -R9, R10, RZ ;  /* 0x0000000a09b87210 */ /* 0x000fe20007ffe1ff */
        /* <DEDUP_REMOVED lines=149> */
[----:B------:R-:W-:Y:S01]  /*17cf0*/  F2FP.BF16.F32.PACK_AB R51, R167, R166 ;  /* 0x000000a6a733723e */ /* 0x000fe200000010ff */
[----:B------:R2:W-:Y:S01]  /*17d00*/  STS [R0], R2 ;  /* 0x0000000200007388 */ /* 0x0005e20000000800 */
[-C--:B---3--:R-:W-:Y:S02]  /*17d10*/  IADD3 R6, R67, R134.reuse, RZ ;  /* 0x0000008643067210 */ /* 0x088fe40007ffe0ff */
[----:B----4-:R-:W-:Y:S01]  /*17d20*/  IADD3 R4, R31, R134, RZ ;  /* 0x000000861f047210 */ /* 0x010fe20007ffe0ff */
[----:B------:R3:W-:Y:S01]  /*17d30*/  STS [R0+0x400], R9 ;  /* 0x0004000900007388 */ /* 0x0007e20000000800 */
[----:B------:R-:W-:Y:S02]  /*17d40*/  F2FP.BF16.F32.PACK_AB R50, R144, R174 ;  /* 0x000000ae9032723e */ /* 0x000fe400000010ff */
[----:B-----5:R-:W-:Y:S01]  /*17d50*/  IADD3 R5, R134, R133, RZ ;  /* 0x0000008586057210 */ /* 0x020fe20007ffe0ff */
        /* <DEDUP_REMOVED lines=24> */
[----:B----4-:R-:W1:Y:S01]  /*17ee0*/  @!P1 LDC R7, c[0x0][0x270] ;  /* 0x00009c00ff079b82 */ /* 0x010e620000000800 */
[----:B------:R-:W-:Y:S01]  /*17ef0*/  F2FP.BF16.F32.PACK_AB R34, R34, R68 ;  /* 0x000000442222723e */ /* 0x000fe200000010ff */
[----:B------:R-:W-:Y:S01]  /*17f00*/  STS [R6], R52 ;  /* 0x0000003406007388 */ /* 0x000fe20000000800 */
[----:B------:R-:W-:Y:S02]  /*17f10*/  F2FP.BF16.F32.PACK_AB R33, R71, R33 ;  /* 0x000000214721723e */ /* 0x000fe400000010ff */
[----:B------:R-:W-:Y:S01]  /*17f20*/  F2FP.BF16.F32.PACK_AB R32, R32, R72 ;  /* 0x000000482020723e */ /* 0x000fe200000010ff */
[----:B------:R-:W-:Y:S01]  /*17f30*/  STS [R6+0x400], R51 ;  /* 0x0004003306007388 */ /* 0x000fe20000000800 */
[----:B------:R-:W-:Y:S01]  /*17f40*/  F2FP.BF16.F32.PACK_AB R30, R75, R30 ;  /* 0x0000001e4b1e723e */ /* 0x000fe200000010ff */
[----:B-----5:R-:W3:Y:S01]  /*17f50*/  @P1 LDC.64 R10, c[0x0][0x2c0] ;  /* 0x0000b000ff0a1b82 */ /* 0x020ee20000000a00 */
        /* <DEDUP_REMOVED lines=69> */
[----:B-----5:R-:W-:-:S03]  /*183b0*/  MOV R16, 0x7f800000 ;  /* 0x7f80000000107802 */ /* 0x020fc60000000f00 */
[----:B------:R-:W-:Y:S04]  /*183c0*/  STS [R67+0xc400], R62 ;  /* 0x00c4003e43007388 */ /* 0x000fe80000000800 */
[----:B------:R-:W-:Y:S01]  /*183d0*/  STS [R4+0xc000], R61 ;  /* 0x00c0003d04007388 */ /* 0x000fe20000000800 */
[----:B--2---:R-:W-:-:S03]  /*183e0*/  MOV R15, 0x7f800000 ;  /* 0x7f800000000f7802 */ /* 0x004fc60000000f00 */
[----:B------:R3:W-:Y:S01]  /*183f0*/  STS [R4+0xc400], R60 ;  /* 0x00c4003c04007388 */ /* 0x0007e20000000800 */
[----:B----4-:R-:W-:-:S03]  /*18400*/  SHF.R.S32.HI R17, RZ, 0x1f, R28 ;  /* 0x0000001fff117819 */ /* 0x010fc6000001141c */
[----:B------:R-:W-:Y:S04]  /*18410*/  STS [R5+0xc000], R59 ;  /* 0x00c0003b05007388 */ /* 0x000fe80000000800 */
[----:B------:R-:W-:Y:S01]  /*18420*/  STS [R5+0xc400], R58 ;  /* 0x00c4003a05007388 */ /* 0x000fe20000000800 */
[----:B-1----:R-:W-:Y:S01]  /*18430*/  @P1 MOV R0, 0x1 ;  /* 0x0000000100001802 */ /* 0x002fe20000000f00 */
[----:B------:R-:W-:Y:S01]  /*18440*/  @!P1 IMAD R0, R171, R7, RZ ;  /* 0x00000007ab009224 */ /* 0x000fe200078e02ff */
[----:B------:R-:W1:Y:S01]  /*18450*/  @P5 LDC R12, c[0x0][0x2e8] ;  /* 0x0000ba00ff0c5b82 */ /* 0x000e620000000800 */
[----:B------:R-:W-:Y:S01]  /*18460*/  STS [R2+0xc000], R57 ;  /* 0x00c0003902007388 */ /* 0x000fe20000000800 */
[----:B------:R-:W2:Y:S03]  /*18470*/  @P5 MUFU.LG2 R7, R135 ;  /* 0x0000008700075308 */ /* 0x000ea60000000c00 */
[----:B------:R4:W-:Y:S04]  /*18480*/  STS [R2+0xc400], R66 ;  /* 0x00c4004202007388 */ /* 0x0009e80000000800 */
[----:B------:R-:W-:Y:S04]  /*18490*/  STS [R6+0xc000], R65 ;  /* 0x00c0004106007388 */ /* 0x000fe80000000800 */
[----:B------:R5:W-:Y:S01]  /*184a0*/  STS [R6+0xc400], R64 ;  /* 0x00c4004006007388 */ /* 0x000be20000000800 */
[----:B---3--:R-:W-:Y:S01]  /*184b0*/  @P1 IMAD R4, R11, R10, RZ ;  /* 0x0000000a0b041224 */ /* 0x008fe200078e02ff */
[----:B------:R-:W-:Y:S01]  /*184c0*/  @!P1 MOV R4, R171 ;  /* 0x000000ab00049202 */ /* 0x000fe20000000f00 */
[----:B------:R-:W3:Y:S08]  /*184d0*/  @P4 LDC R11, c[0x0][0x2e8] ;  /* 0x0000ba00ff0b4b82 */ /* 0x000ef00000000800 */
[----:B------:R-:W-:Y:S06]  /*184e0*/  BAR.SYNC.DEFER_BLOCKING 0x0 ;  /* 0x0000000000007b1d */ /* 0x000fec0000010000 */
[----:B------:R-:W2:Y:S01]  /*184f0*/  S2R R8, SR_CTAID.Y ;  /* 0x0000000000087919 */ /* 0x000ea20000002600 */
[----:B------:R-:W1:Y:S01]  /*18500*/  S2R R18, SR_CTAID.Z ;  /* 0x0000000000127919 */ /* 0x000e620000002700 */
[----:B----4-:R-:W-:-:S02]  /*18510*/  LEA.HI R2, R17, R28, RZ, 0x5 ;  /* 0x0000001c11027211 */ /* 0x010fc400078f28ff */
[----:B------:R-:W-:Y:S02]  /*18520*/  LEA.HI R17, R17, R28, RZ, 0x3 ;  /* 0x0000001c11117211 */ /* 0x000fe400078f18ff */
[----:B------:R-:W-:Y:S02]  /*18530*/  LOP3.LUT R2, R2, 0xffffffe0, RZ, 0xc0, !PT ;  /* 0xffffffe002027812 */ /* 0x000fe400078ec0ff */
[----:B-----5:R-:W-:Y:S01]  /*18540*/  SHF.R.S32.HI R6, RZ, 0x1f, R183 ;  /* 0x0000001fff067819 */ /* 0x020fe200000114b7 */
[----:B------:R4:W3:Y:S01]  /*18550*/  LDS.128 R32, [R227+0x3000] ;  /* 0x00300000e3207984 */ /* 0x0008e20000000c00 */
[----:B--2---:R-:W-:Y:S01]  /*18560*/  IMAD R5, R8, R0, RZ ;  /* 0x0000000008057224 */ /* 0x004fe200078e02ff */
[----:B------:R-:W-:Y:S01]  /*18570*/  IADD3 R0, -R2, R28, RZ ;  /* 0x0000001c02007210 */ /* 0x000fe20007ffe1ff */
[----:B------:R-:W2:Y:S01]  /*18580*/  @P4 MUFU.LG2 R8, R170 ;  /* 0x000000aa00084308 */ /* 0x000ea20000000c00 */
[----:B------:R-:W-:Y:S02]  /*18590*/  LEA.HI R2, R6, R183, RZ, 0x3 ;  /* 0x000000b706027211 */ /* 0x000fe400078f18ff */
[----:B------:R-:W-:-:S02]  /*185a0*/  SHF.R.S32.HI R10, RZ, 0x1f, R0 ;  /* 0x0000001fff0a7819 */ /* 0x000fc40000011400 */
[----:B------:R-:W-:Y:S01]  /*185b0*/  SEL R6, R5, RZ, !P6 ;  /* 0x000000ff05067207 */ /* 0x000fe20007000000 */
[----:B------:R-:W-:Y:S01]  /*185c0*/  @P5 FMUL.FTZ R5, R7, 0.69314718246459960938 ;  /* 0x3f31721807055820 */ /* 0x000fe20000410000 */
[----:B------:R-:W-:Y:S02]  /*185d0*/  LOP3.LUT P6, RZ, R184, 0x3, RZ, 0xc0, !PT ;  /* 0x00000003b8ff7812 */ /* 0x000fe400078cc0ff */
[----:B------:R-:W-:Y:S01]  /*185e0*/  LOP3.LUT R2, R2, 0xffffff8, RZ, 0xc0, !PT ;  /* 0x0ffffff802027812 */ /* 0x000fe200078ec0ff */
[----:B-1----:R-:W-:Y:S01]  /*185f0*/  @P5 FFMA.FTZ R16, R132, R12, R5 ;  /* 0x0000000c84105223 */ /* 0x002fe20000010005 */
[----:B------:R-:W-:Y:S01]  /*18600*/  LEA.HI R7, R10, R0, RZ, 0x2 ;  /* 0x000000000a077211 */ /* 0x000fe200078f10ff */
[----:B------:R-:W-:Y:S01]  /*18610*/  IMAD R0, R9, UR7, RZ ;  /* 0x0000000709007c24 */ /* 0x000fe2000f8e02ff */
[----:B------:R-:W-:Y:S01]  /*18620*/  IADD3 R10, R183, -R2, RZ ;  /* 0x80000002b70a7210 */ /* 0x000fe20007ffe0ff */
[----:B------:R-:W-:Y:S01]  /*18630*/  IMAD R2, R18, R4, R6 ;  /* 0x0000000412027224 */ /* 0x000fe200078e0206 */
[----:B------:R-:W-:-:S02]  /*18640*/  SHF.R.S32.HI R5, RZ, 0x2, R7 ;  /* 0x00000002ff057819 */ /* 0x000fc40000011407 */
[----:B------:R-:W-:Y:S01]  /*18650*/  SHF.L.U32 R0, R0, 0x7, RZ ;  /* 0x0000000700007819 */ /* 0x000fe200000006ff */
[----:B--2---:R-:W-:Y:S01]  /*18660*/  @P4 FMUL.FTZ R8, R8, 0.69314718246459960938 ;  /* 0x3f31721808084820 */ /* 0x004fe20000410000 */
[----:B------:R-:W-:Y:S02]  /*18670*/  LOP3.LUT R4, R17, 0xfffffff8, RZ, 0xc0, !PT ;  /* 0xfffffff811047812 */ /* 0x000fe400078ec0ff */
[----:B------:R-:W-:Y:S01]  /*18680*/  IADD3 R6, P5, P1, R0, R168, R2 ;  /* 0x000000a800067210 */ /* 0x000fe200079be002 */
[----:B---3--:R-:W-:Y:S01]  /*18690*/  @P4 FFMA.FTZ R15, R3, R11, R8 ;  /* 0x0000000b030f4223 */ /* 0x008fe20000010008 */
[----:B------:R-:W-:Y:S02]  /*186a0*/  SHF.R.S32.HI R7, RZ, 0x1f, R0 ;  /* 0x0000001fff077819 */ /* 0x000fe40000011400 */
[----:B------:R-:W-:Y:S02]  /*186b0*/  SHF.R.S32.HI R2, RZ, 0x1f, R2 ;  /* 0x0000001fff027819 */ /* 0x000fe40000011402 */
[----:B------:R-:W-:-:S02]  /*186c0*/  LEA R0, R10, R5, 0x4 ;  /* 0x000000050a007211 */ /* 0x000fc400078e20ff */
[----:B------:R-:W-:Y:S02]  /*186d0*/  IADD3 R14, -R4, R28, RZ ;  /* 0x0000001c040e7210 */ /* 0x000fe40007ffe1ff */
        /* <DEDUP_REMOVED lines=20> */
.L_x_615:
[----:B------:R-:W-:Y:S05]  /*18820*/  BSYNC B0 ;  /* 0x0000000000007941 */ /* 0x000fea0003800000 */
.L_x_614:
[----:B------:R2:W5:Y:S04]  /*18830*/  LDL R30, [R1+0x48] ;  /* 0x00004800011e7983 */ /* 0x0005680000100800 */
[----:B------:R2:W5:Y:S04]  /*18840*/  LDL R31, [R1+0x40] ;  /* 0x00004000011f7983 */ /* 0x0005680000100800 */
[----:B------:R2:W5:Y:S01]  /*18850*/  LDL R36, [R1+0x44] ;  /* 0x0000440001247983 */ /* 0x0005620000100800 */
[----:B------:R-:W-:Y:S01]  /*18860*/  IMAD.SHL.U32 R28, R14, 0x8, RZ ;  /* 0x000000080e1c7824 */ /* 0x000fe200078e00ff */
[----:B-1----:R-:W-:Y:S01]  /*18870*/  SHF.R.S32.HI R2, RZ, 0x3, R17 ;  /* 0x00000003ff027819 */ /* 0x002fe20000011411 */
[----:B------:R-:W-:Y:S01]  /*18880*/  IMAD.U32 R5, RZ, RZ, UR18 ;  /* 0x00000012ff057e24 */ /* 0x000fe2000f8e00ff */
[----:B------:R-:W-:Y:S01]  /*18890*/  SHF.R.S32.HI R8, RZ, 0x1f, R18 ;  /* 0x0000001fff087819 */ /* 0x000fe20000011412 */
[----:B------:R2:W1:Y:S01]  /*188a0*/  LDS.128 R24, [R227] ;  /* 0x00000000e3187984 */ /* 0x0004620000000c00 */
[----:B------:R-:W-:Y:S01]  /*188b0*/  SHF.R.S32.HI R4, RZ, 0x1f, R28 ;  /* 0x0000001fff047819 */ /* 0x000fe2000001141c */
[----:B------:R-:W-:Y:S01]  /*188c0*/  BSSY B0, `(.L_x_616) ;  /* 0x0000022000007945 */ /* 0x000fe20003800000 */
[----:B------:R-:W-:Y:S01]  /*188d0*/  IADD3 R6, P1, R28, UR6, RZ ;  /* 0x000000061c067c10 */ /* 0x000fe2000ff3e0ff */
[----:B------:R-:W-:Y:S01]  /*188e0*/  ULDC.64 UR6, c[0x0][0x2a0] ;  /* 0x0000a80000067ab9 */ /* 0x000fe20000000a00 */
[----:B------:R-:W-:Y:S01]  /*188f0*/  IADD3 R0, R2, 0x60, RZ ;  /* 0x0000006002007810 */ /* 0x000fe20007ffe0ff */
[----:B------:R2:W3:Y:S01]  /*18900*/  LDS.128 R20, [R227+0x4000] ;  /* 0x00400000e3147984 */ /* 0x0004e20000000c00 */
[----:B------:R-:W-:-:S02]  /*18910*/  IADD3.X R7, R4, UR8, RZ, P1, !PT ;  /* 0x0000000804077c10 */ /* 0x000fc40008ffe4ff */
[----:B------:R-:W-:Y:S01]  /*18920*/  ISETP.GE.AND P1, PT, R0, UR5, PT ;  /* 0x0000000500007c0c */ /* 0x000fe2000bf26270 */
[----:B------:R-:W-:Y:S01]  /*18930*/  IMAD R0, R8, UR6, RZ ;  /* 0x0000000608007c24 */ /* 0x000fe2000f8e02ff */
[----:B------:R2:W4:Y:S01]  /*18940*/  LDS.128 R12, [R227+0xc000] ;  /* 0x00c00000e30c7984 */ /* 0x0005220000000c00 */
[----:B------:R-:W-:Y:S01]  /*18950*/  IMAD.WIDE.U32 R10, R18, UR6, R6 ;  /* 0x00000006120a7c25 */ /* 0x000fe2000f8e0006 */
[----:B------:R-:W-:-:S03]  /*18960*/  SHF.R.S32.HI R3, RZ, 0x1f, R2 ;  /* 0x0000001fff037819 */ /* 0x000fc60000011402 */
[----:B------:R-:W-:Y:S02]  /*18970*/  IMAD R0, R18, UR7, R0 ;  /* 0x0000000712007c24 */ /* 0x000fe4000f8e0200 */
[----:B------:R2:W1:Y:S01]  /*18980*/  LDS.128 R16, [R227+0x8000] ;  /* 0x00800000e3107984 */ /* 0x0004620000000c00 */
        /* <DEDUP_REMOVED lines=21> */
.L_x_617:
[----:B------:R-:W-:Y:S05]  /*18ae0*/  BSYNC B0 ;  /* 0x0000000000007941 */ /* 0x000fea0003800000 */
.L_x_616:
        /* <DEDUP_REMOVED lines=27> */
.L_x_619:
[----:B------:R-:W-:Y:S05]  /*18ca0*/  BSYNC B0 ;  /* 0x0000000000007941 */ /* 0x000fea0003800000 */
.L_x_618:
        /* <DEDUP_REMOVED lines=27> */
.L_x_621:
[----:B------:R-:W-:Y:S05]  /*18e60*/  BSYNC B0 ;  /* 0x0000000000007941 */ /* 0x000fea0003800000 */
.L_x_620:
        /* <DEDUP_REMOVED lines=27> */
.L_x_622:
        /* <DEDUP_REMOVED lines=14> */
.L_x_2398:


//--------------------- .text._ZN5flash16flash_fwd_kernelI23Flash_fwd_kernel_traitsILi256ELi64ELi64ELi4ELb0ELb0EN7cutlass10bfloat16_tE19Flash_kernel_traitsILi256ELi64ELi64ELi4ES3_EELb1ELb0ELb0ELb0ELb0ELb0ELb0ELb0EEEvNS_16Flash_fwd_paramsE --------------------------
	.section	.text._ZN5flash16flash_fwd_kernelI23Flash_fwd_kernel_traitsILi256ELi64ELi64ELi4ELb0ELb0EN7cutlass10bfloat16_tE19Flash_kernel_traitsILi256ELi64ELi64ELi4ES3_EELb1ELb0ELb0ELb0ELb0ELb0ELb0ELb0EEEvNS_16Flash_fwd_paramsE,"ax",@progbits
	.align	128
        .global         _ZN5flash16flash_fwd_kernelI23Flash_fwd_kernel_traitsILi256ELi64ELi64ELi4ELb0ELb0EN7cutlass10bfloat16_tE19Flash_kernel_traitsILi256ELi64ELi64ELi4ES3_EELb1ELb0ELb0ELb0ELb0ELb0ELb0ELb0EEEvNS_16Flash_fwd_paramsE
        .type           _ZN5flash16flash_fwd_kernelI23Flash_fwd_kernel_traitsILi256ELi64ELi64ELi4ELb0ELb0EN7cutlass10bfloat16_tE19Flash_kernel_traitsILi256ELi64ELi64ELi4ES3_EELb1ELb0ELb0ELb0ELb0ELb0ELb0ELb0EEEvNS_16Flash_fwd_paramsE,@function
        .size           _ZN5flash16flash_fwd_kernelI23Flash_fwd_kernel_traitsILi256ELi64ELi64ELi4ELb0ELb0EN7cutlass10bfloat16_tE19Flash_kernel_traitsILi256ELi64ELi64ELi4ES3_EELb1ELb0ELb0ELb0ELb0ELb0ELb0ELb0EEEvNS_16Flash_fwd_paramsE,(.L_x_2399 - _ZN5flash16flash_fwd_kernelI23Flash_fwd_kernel_traitsILi256ELi64ELi64ELi4ELb0ELb0EN7cutlass10bfloat16_tE19Flash_kernel_traitsILi256ELi64ELi64ELi4ES3_EELb1ELb0ELb0ELb0ELb0ELb0ELb0ELb0EEEvNS_16Flash_fwd_paramsE)
        .other          _ZN5flash16flash_fwd_kernelI23Flash_fwd_kernel_traitsILi256ELi64ELi64ELi4ELb0ELb0EN7cutlass10bfloat16_tE19Flash_kernel_traitsILi256ELi64ELi64ELi4ES3_EELb1ELb0ELb0ELb0ELb0ELb0ELb0ELb0EEEvNS_16Flash_fwd_paramsE,@"STO_CUDA_ENTRY STV_DEFAULT"
_ZN5flash16flash_fwd_kernelI23Flash_fwd_kernel_traitsILi256ELi64ELi64ELi4ELb0ELb0EN7cutlass10bfloat16_tE19Flash_kernel_traitsILi256ELi64ELi64ELi4ES3_EELb1ELb0ELb0ELb0ELb0ELb0ELb0ELb0EEEvNS_16Flash_fwd_paramsE:
.text._ZN5flash16flash_fwd_kernelI23Flash_fwd_kernel_traitsILi256ELi64ELi64ELi4ELb0ELb0EN7cutlass10bfloat16_tE19Flash_kernel_traitsILi256ELi64ELi64ELi4ES3_EELb1ELb0ELb0ELb0ELb0ELb0ELb0ELb0EEEvNS_16Flash_fwd_paramsE:
[----:B------:R-:W1:Y:S08]  /*0000*/  LDC R1, c[0x0][0x28] ;  /* 0x00000a00ff017b82 */ /* 0x000e700000000800 */
[----:B------:R-:W2:Y:S01]  /*0010*/  LDC R6, c[0x0][0x3a8] ;  /* 0x0000ea00ff067b82 */ /* 0x000ea20000000800 */
[----:B------:R-:W-:Y:S01]  /*0020*/  ULDC.U8 UR4, c[0x0][0x3b4] ;  /* 0x0000ed0000047ab9 */ /* 0x000fe20000000000 */
[----:B------:R-:W-:Y:S01]  /*0030*/  ULDC.64 UR28, c[0x0][0x3a0] ;  /* 0x0000e800001c7ab9 */ /* 0x000fe20000000a00 */
[----:B------:R-:W-:Y:S01]  /*0040*/  ISETP.NE.AND P2, PT, RZ, UR4, PT ;  /* 0x00000004ff007c0c */ /* 0x000fe2000bf45270 */
[----:B------:R-:W-:Y:S01]  /*0050*/  IMAD.U32 R2, RZ, RZ, UR28 ;  /* 0x0000001cff027e24 */ /* 0x000fe2000f8e00ff */
[----:B------:R-:W-:Y:S01]  /*0060*/  ULDC.64 UR26, c[0x0][0x208] ;  /* 0x00008200001a7ab9 */ /* 0x000fe20000000a00 */
[----:B------:R-:W-:-:S02]  /*0070*/  IMAD.U32 R3, RZ, RZ, UR29 ;  /* 0x0000001dff037e24 */ /* 0x000fc4000f8e00ff */
[----:B------:R-:W3:Y:S01]  /*0080*/  LDC R7, c[0x0][0x3ac] ;  /* 0x0000eb00ff077b82 */ /* 0x000ee20000000800 */
[----:B------:R-:W4:Y:S01]  /*0090*/  S2R R98, SR_TID.X ;  /* 0x0000000000627919 */ /* 0x000f220000002100 */
[----:B------:R-:W-:Y:S01]  /*00a0*/  ULDC.64 UR6, c[0x0][0x2f0] ;  /* 0x0000bc0000067ab9 */ /* 0x000fe20000000a00 */
[----:B------:R-:W-:Y:S01]  /*00b0*/  ULDC.64 UR10, c[0x0][0x2f0] ;  /* 0x0000bc00000a7ab9 */ /* 0x000fe20000000a00 */
[----:B------:R-:W-:Y:S01]  /*00c0*/  ULDC UR8, c[0x0][0x270] ;  /* 0x00009c0000087ab9 */ /* 0x000fe20000000800 */
[----:B-1----:R-:W-:-:S03]  /*00d0*/  VIADD R1, R1, 0xffffff88 ;  /* 0xffffff8801017836 */ /* 0x002fc60000000000 */
[----:B------:R2:W5:Y:S01]  /*00e0*/  @P2 LDG.E.64 R4, desc[UR26][R2.64] ;  /* 0x0000001a02042981 */ /* 0x000562000c1e1b00 */
[----:B------:R-:W-:Y:S08]  /*00f0*/  S2UR UR16, SR_CTAID.X ;  /* 0x00000000001079c3 */ /* 0x000ff00000002500 */
[----:B------:R-:W1:Y:S08]  /*0100*/  S2UR UR14, SR_CTAID.Y ;  /* 0x00000000000e79c3 */ /* 0x000e700000002600 */
[----:B------:R-:W4:Y:S01]  /*0110*/  S2UR UR9, SR_CTAID.Z ;  /* 0x00000000000979c3 */ /* 0x000f220000002700 */
[----:B--2---:R-:W-:-:S07]  /*0120*/  @P2 IMAD.MOV.U32 R2, RZ, RZ, R6 ;  /* 0x000000ffff022224 */ /* 0x004fce00078e0006 */
[----:B------:R-:W2:Y:S01]  /*0130*/  @P2 LDC R0, c[0x0][0x3b0] ;  /* 0x0000ec00ff002b82 */ /* 0x000ea20000000800 */
[----:B---3--:R-:W-:-:S06]  /*0140*/  @P2 IMAD.MOV.U32 R3, RZ, RZ, R7 ;  /* 0x000000ffff032224 */ /* 0x008fcc00078e0007 */
[----:B------:R-:W2:Y:S01]  /*0150*/  @P2 LDG.E.64 R2, desc[UR26][R2.64] ;  /* 0x0000001a02022981 */ /* 0x000ea2000c1e1b00 */
[----:B------:R-:W-:Y:S02]  /*0160*/  UISETP.NE.U32.AND UP2, UPT, UR6, URZ, UPT ;  /* 0x0000003f0600728c */ /* 0x000fe4000bf45070 */
[----:B-1----:R-:W-:Y:S02]  /*0170*/  UIMAD.WIDE UR10, UR14, 0x4, UR10 ;  /* 0x000000040e0a78a5 */ /* 0x002fe4000f8e020a */
[----:B------:R-:W-:Y:S02]  /*0180*/  UISETP.NE.AND.EX UP2, UPT, UR7, URZ, UPT, UP2 ;  /* 0x0000003f0700728c */ /* 0x000fe4000bf45320 */
[----:B----4-:R-:W-:Y:S01]  /*0190*/  ULOP3.LUT UR4, UR9, UR16, UR14, 0xfe, !UPT ;  /* 0x0000001009047292 */ /* 0x010fe2000f8efe0e */
[----:B------:R-:W-:-:S03]  /*01a0*/  ULDC.64 UR6, c[0x0][0x2f8] ;  /* 0x0000be0000067ab9 */ /* 0x000fc60000000a00 */
[----:B------:R-:W-:Y:S01]  /*01b0*/  PLOP3.LUT P0, PT, PT, PT, UP2, 0x80, 0x0 ;  /* 0x000000000000781c */ /* 0x000fe20003f0f028 */
[----:B------:R-:W-:Y:S01]  /*01c0*/  UISETP.EQ.U32.AND UP0, UPT, UR6, URZ, UPT ;  /* 0x0000003f0600728c */ /* 0x000fe2000bf02070 */
[----:B------:R-:W-:Y:S01]  /*01d0*/  LOP3.LUT P3, RZ, R98, UR4, RZ, 0xfc, !PT ;  /* 0x0000000462ff7c12 */ /* 0x000fe2000f86fcff */
[----:B------:R-:W-:Y:S02]  /*01e0*/  ULDC.64 UR4, c[0x0][0x300] ;  /* 0x0000c00000047ab9 */ /* 0x000fe40000000a00 */
[----:B------:R-:W-:-:S03]  /*01f0*/  UISETP.NE.U32.AND UP1, UPT, UR4, URZ, UPT ;  /* 0x0000003f0400728c */ /* 0x000fc6000bf25070 */
[----:B------:R-:W-:Y:S01]  /*0200*/  ULDC.U8 UR4, c[0x0][0x3c2] ;  /* 0x0000f08000047ab9 */ /* 0x000fe20000000000 */
[----:B------:R-:W-:Y:S02]  /*0210*/  UISETP.NE.AND.EX UP1, UPT, UR5, URZ, UPT, UP1 ;  /* 0x0000003f0500728c */ /* 0x000fe4000bf25310 */
[----:B------:R-:W-:-:S03]  /*0220*/  UISETP.NE.AND UP3, UPT, UR4, URZ, UPT ;  /* 0x0000003f0400728c */ /* 0x000fc6000bf65270 */
[----:B------:R-:W-:Y:S01]  /*0230*/  ULDC.64 UR4, c[0x0][0x2f8] ;  /* 0x0000be0000047ab9 */ /* 0x000fe20000000a00 */
[----:B------:R-:W1:Y:S01]  /*0240*/  @!P3 LDC.64 R8, c[0x0][0x3b8] ;  /* 0x0000ee00ff08bb82 */ /* 0x000e620000000a00 */
[----:B------:R-:W-:Y:S02]  /*0250*/  UISETP.EQ.OR.EX UP0, UPT, UR7, URZ, !UP3, UP0 ;  /* 0x0000003f0700728c */ /* 0x000fe4000df02700 */
[----:B------:R-:W-:Y:S01]  /*0260*/  UIMAD.WIDE UR4, UR14, 0x4, UR4 ;  /* 0x000000040e0478a5 */ /* 0x000fe2000f8e0204 */
[----:B-----5:R-:W-:Y:S02]  /*0270*/  @P2 R2UR UR28, R4 ;  /* 0x00000000041c22ca */ /* 0x020fe400000e0000 */
[----:B------:R-:W-:-:S11]  /*0280*/  @P2 R2UR UR29, R5 ;  /* 0x00000000051d22ca */ /* 0x000fd600000e0000 */
[----:B------:R-:W-:Y:S02]  /*0290*/  IMAD.U32 R4, RZ, RZ, UR28 ;  /* 0x0000001cff047e24 */ /* 0x000fe4000f8e00ff */
[----:B------:R-:W-:-:S05]  /*02a0*/  IMAD.U32 R5, RZ, RZ, UR29 ;  /* 0x0000001dff057e24 */ /* 0x000fca000f8e00ff */
[----:B-1----:R1:W-:Y:S01]  /*02b0*/  @!P3 STG.E.64 desc[UR26][R8.64], R4 ;  /* 0x000000040800b986 */ /* 0x0023e2000c101b1a */
[----:B--2---:R-:W-:Y:S01]  /*02c0*/  @P2 IADD3 R6, P1, R2, R0, RZ ;  /* 0x0000000002062210 */ /* 0x004fe20007f3e0ff */
[----:B------:R-:W-:-:S04]  /*02d0*/  IMAD.U32 R2, RZ, RZ, UR10 ;  /* 0x0000000aff027e24 */ /* 0x000fc8000f8e00ff */
[----:B------:R-:W-:Y:S01]  /*02e0*/  @P2 IMAD.X R7, RZ, RZ, R3, P1 ;  /* 0x000000ffff072224 */ /* 0x000fe200008e0603 */
[----:B------:R-:W-:Y:S01]  /*02f0*/  PLOP3.LUT P1, PT, PT, PT, UP1, 0x80, 0x0 ;  /* 0x000000000000781c */ /* 0x000fe20003f2f018 */
[----:B------:R-:W-:Y:S01]  /*0300*/  IMAD.U32 R3, RZ, RZ, UR11 ;  /* 0x0000000bff037e24 */ /* 0x000fe2000f8e00ff */
[----:B------:R-:W-:Y:S02]  /*0310*/  @UP1 ULDC.64 UR10, c[0x0][0x300] ;  /* 0x0000c000000a1ab9 */ /* 0x000fe40000000a00 */
[----:B------:R-:W-:Y:S01]  /*0320*/  @UP1 UIMAD.WIDE UR10, UR14, 0x4, UR10 ;  /* 0x000000040e0a18a5 */ /* 0x000fe2000f8e020a */
[----:B-1----:R-:W-:Y:S02]  /*0330*/  @!P3 IMAD.MOV.U32 R4, RZ, RZ, R6 ;  /* 0x000000ffff04b224 */ /* 0x002fe400078e0006 */
[----:B------:R-:W-:-:S05]  /*0340*/  @!P3 IMAD.MOV.U32 R5, RZ, RZ, R7 ;  /* 0x000000ffff05b224 */ /* 0x000fca00078e0007 */
[----:B------:R1:W-:Y:S01]  /*0350*/  @!P3 STG.E.64 desc[UR26][R8.64+0x8], R4 ;  /* 0x000008040800b986 */ /* 0x0003e2000c101b1a */
[----:B------:R-:W-:-:S03]  /*0360*/  PLOP3.LUT P2, PT, PT, PT, UP0, 0x80, 0x0 ;  /* 0x000000000000781c */ /* 0x000fc60003f4f008 */
[----:B-1----:R-:W2:Y:S04]  /*0370*/  @P0 LDG.E R4, desc[UR26][R2.64+0x4] ;  /* 0x0000041a02040981 */ /* 0x002ea8000c1e1900 */
[----:B------:R1:W3:Y:S02]  /*0380*/  @P0 LDG.E R8, desc[UR26][R2.64] ;  /* 0x0000001a02080981 */ /* 0x0002e4000c1e1900 */
[----:B-1----:R-:W-:Y:S02]  /*0390*/  IMAD.U32 R2, RZ, RZ, UR10 ;  /* 0x0000000aff027e24 */ /* 0x002fe4000f8e00ff */
[----:B------:R-:W-:-:S05]  /*03a0*/  IMAD.U32 R3, RZ, RZ, UR11 ;  /* 0x0000000bff037e24 */ /* 0x000fca000f8e00ff */
[----:B------:R1:W4:Y:S02]  /*03b0*/  @P1 LDG.E R0, desc[UR26][R2.64] ;  /* 0x0000001a02001981 */ /* 0x000324000c1e1900 */
[----:B-1----:R-:W-:Y:S02]  /*03c0*/  IMAD.U32 R2, RZ, RZ, UR4 ;  /* 0x00000004ff027e24 */ /* 0x002fe4000f8e00ff */
[----:B------:R-:W-:-:S05]  /*03d0*/  IMAD.U32 R3, RZ, RZ, UR5 ;  /* 0x00000005ff037e24 */ /* 0x000fca000f8e00ff */
[----:B------:R-:W5:Y:S01]  /*03e0*/  @!P2 LDG.E R5, desc[UR26][R2.64] ;  /* 0x0000001a0205a981 */ /* 0x000f62000c1e1900 */
[----:B------:R-:W-:Y:S01]  /*03f0*/  UMOV UR15, URZ ;  /* 0x0000003f000f7c82 */ /* 0x000fe20008000000 */
[----:B------:R-:W-:Y:S01]  /*0400*/  UIMAD UR10, UR14, UR8, UR9 ;  /* 0x000000080e0a72a4 */ /* 0x000fe2000f8e0209 */
[----:B------:R-:W-:Y:S01]  /*0410*/  UMOV UR5, 0xffffffff ;  /* 0xffffffff00057882 */ /* 0x000fe20000000000 */
[----:B------:R-:W-:Y:S01]  /*0420*/  UMOV UR4, 0xffffffff ;  /* 0xffffffff00047882 */ /* 0x000fe20000000000 */
[----:B--2---:R-:W-:Y:S02]  /*0430*/  @P0 R2UR UR17, R4 ;  /* 0x00000000041102ca */ /* 0x004fe400000e0000 */
[----:B------:R-:W-:-:S04]  /*0440*/  SHF.R.S32.HI R4, RZ, 0x1f, R98 ;  /* 0x0000001fff047819 */ /* 0x000fc80000011462 */
[----:B------:R-:W-:Y:S02]  /*0450*/  LEA.HI R30, R4, R98, RZ, 0x5 ;  /* 0x00000062041e7211 */ /* 0x000fe400078f28ff */
[----:B---3--:R-:W-:Y:S02]  /*0460*/  @P0 R2UR UR5, R8 ;  /* 0x00000000080502ca */ /* 0x008fe400000e0000 */
[----:B------:R-:W-:Y:S01]  /*0470*/  ISETP.NE.U32.AND P0, PT, RZ, UR6, PT ;  /* 0x00000006ff007c0c */ /* 0x000fe2000bf05070 */
[----:B------:R-:W-:Y:S01]  /*0480*/  USHF.L.U32 UR6, UR10, 0x5, URZ ;  /* 0x000000050a067899 */ /* 0x000fe2000800063f */
[----:B----4-:R-:W-:Y:S02]  /*0490*/  @P1 R2UR UR15, R0 ;  /* 0x00000000000f12ca */ /* 0x010fe400000e0000 */
[----:B------:R-:W-:-:S05]  /*04a0*/  LOP3.LUT R0, R30, 0xffffffe0, RZ, 0xc0, !PT ;  /* 0xffffffe01e007812 */ /* 0x000fca00078ec0ff */
[----:B------:R-:W-:Y:S02]  /*04b0*/  IMAD.IADD R0, R98, 0x1, -R0 ;  /* 0x0000000162007824 */ /* 0x000fe400078e0a00 */
[----:B------:R-:W-:Y:S01]  /*04c0*/  @UP2 UIADD3 UR17, UR17, -UR5, URZ ;  /* 0x8000000511112290 */ /* 0x000fe2000fffe03f */
[----:B-----5:R-:W-:Y:S02]  /*04d0*/  @!P2 R2UR UR4, R5 ;  /* 0x000000000504a2ca */ /* 0x020fe400000e0000 */
[----:B------:R-:W-:Y:S02]  /*04e0*/  ISETP.NE.AND.EX P2, PT, RZ, UR7, PT, P0 ;  /* 0x00000007ff007c0c */ /* 0x000fe4000bf45300 */
[----:B------:R-:W-:-:S05]  /*04f0*/  IADD3 R100, P1, P0, R6, UR6, R0 ;  /* 0x0000000606647c10 */ /* 0x000fca000f83e000 */
[----:B------:R1:W-:Y:S01]  /*0500*/  STL [R1+0x54], R100 ;  /* 0x0000546401007387 */ /* 0x0003e20000100800 */
[----:B------:R-:W-:Y:S01]  /*0510*/  USHF.R.S32.HI UR7, URZ, 0x1f, UR6 ;  /* 0x0000001f3f077899 */ /* 0x000fe20008011406 */
[----:B------:R-:W-:Y:S01]  /*0520*/  SHF.R.S32.HI R0, RZ, 0x1f, R0 ;  /* 0x0000001fff007819 */ /* 0x000fe20000011400 */
[----:B------:R-:W-:-:S04]  /*0530*/  @!UP2 ULDC UR17, c[0x0][0x2c4] ;  /* 0x0000b1000011aab9 */ /* 0x000fc80000000800 */
[----:B------:R-:W-:Y:S01]  /*0540*/  IADD3.X R99, R7, UR7, R0, P1, P0 ;  /* 0x0000000707637c10 */ /* 0x000fe20008fe0400 */
[----:B------:R-:W-:Y:S06]  /*0550*/  @!P2 BRA `(.L_x_623) ;  /* 0x00000000001ca947 */ /* 0x000fec0003800000 */
[----:B------:R-:W-:-:S13]  /*0560*/  PLOP3.LUT P0, PT, PT, PT, UP3, 0x80, 0x0 ;  /* 0x000000000000781c */ /* 0x000fda0003f0f038 */
[----:B------:R-:W2:Y:S04]  /*0570*/  @P0 LDG.E R0, desc[UR26][R2.64+0x4] ;  /* 0x0000041a02000981 */ /* 0x000ea8000c1e1900 */
[----:B------:R-:W3:Y:S01]  /*0580*/  @!P0 LDG.E R2, desc[UR26][R2.64] ;  /* 0x0000001a02028981 */ /* 0x000ee2000c1e1900 */
[----:B--2---:R-:W-:-:S13]  /*0590*/  @P0 R2UR UR10, R0 ;  /* 0x00000000000a02ca */ /* 0x004fda00000e0000 */
[----:B------:R-:W-:-:S07]  /*05a0*/  @UP3 UIADD3 UR10, UR10, -UR4, URZ ;  /* 0x800000040a0a3290 */ /* 0x000fce000fffe03f */
[----:B---3--:R-:W-:Y:S01]  /*05b0*/  @!P0 R2UR UR10, R2 ;  /* 0x00000000020a82ca */ /* 0x008fe200000e0000 */
[----:B------:R-:W-:-:S14]  /*05c0*/  BRA `(.L_x_624) ;  /* 0x0000000000047947 */ /* 0x000fdc0003800000 */
.L_x_623:
[----:B------:R-:W-:-:S05]  /*05d0*/  ULDC UR10, c[0x0][0x2c8] ;  /* 0x0000b200000a7ab9 */ /* 0x000fca0000000800 */
.L_x_624:
        /* <DEDUP_REMOVED lines=60> */
.L_x_626:
[----:B------:R-:W-:Y:S01]  /*09a0*/  ULDC UR6, c[0x0][0x278] ;  /* 0x00009e0000067ab9 */ /* 0x000fe20000000800 */
[----:B------:R-:W2:Y:S01]  /*09b0*/  S2R R2, SR_CTAID.Z ;  /* 0x0000000000027919 */ /* 0x000ea20000002700 */
[----:B------:R-:W-:Y:S01]  /*09c0*/  IMAD.U32 R0, RZ, RZ, UR6 ;  /* 0x00000006ff007e24 */ /* 0x000fe2000f8e00ff */
[----:B------:R-:W-:Y:S01]  /*09d0*/  UMOV UR24, URZ ;  /* 0x0000003f00187c82 */ /* 0x000fe20008000000 */
[----:B------:R-:W-:Y:S01]  /*09e0*/  @UP0 UIADD3 UR4, UR15, UR4, URZ ;  /* 0x000000040f040290 */ /* 0x000fe2000fffe03f */
[----:B------:R-:W-:Y:S01]  /*09f0*/  LEA.HI R3, R4, R98, RZ, 0x6 ;  /* 0x0000006204037211 */ /* 0x000fe200078f30ff */
[----:B------:R-:W-:Y:S01]  /*0a00*/  IMAD.U32 R12, RZ, RZ, UR16 ;  /* 0x00000010ff0c7e24 */ /* 0x000fe2000f8e00ff */
[----:B------:R-:W-:-:S03]  /*0a10*/  IABS R0, R0 ;  /* 0x0000000000007213 */ /* 0x000fc60000000000 */
[----:B------:R-:W-:Y:S01]  /*0a20*/  IMAD.SHL.U32 R3, R3, 0x8, RZ ;  /* 0x0000000803037824 */ /* 0x000fe200078e00ff */
[----:B------:R-:W-:-:S13]  /*0a30*/  R2UR UR10, R0 ;  /* 0x00000000000a72ca */ /* 0x000fda00000e0000 */
[----:B------:R-:W3:Y:S08]  /*0a40*/  I2F.RP R0, UR10 ;  /* 0x0000000a00007d06 */ /* 0x000ef00008209400 */
[----:B---3--:R-:W3:Y:S02]  /*0a50*/  MUFU.RCP R0, R0 ;  /* 0x0000000000007308 */ /* 0x008ee40000001000 */
[----:B---3--:R-:W-:-:S06]  /*0a60*/  VIADD R0, R0, 0xffffffe ;  /* 0x0ffffffe00007836 */ /* 0x008fcc0000000000 */
[----:B------:R-:W3:Y:S02]  /*0a70*/  F2I.FTZ.U32.TRUNC.NTZ R0, R0 ;  /* 0x0000000000007305 */ /* 0x000ee4000021f000 */
[----:B---3--:R-:W-:Y:S02]  /*0a80*/  R2UR UR25, R0 ;  /* 0x00000000001972ca */ /* 0x008fe400000e0000 */
[----:B--2---:R-:W-:Y:S02]  /*0a90*/  IABS R0, R2 ;  /* 0x0000000200007213 */ /* 0x004fe40000000000 */
[----:B------:R-:W-:Y:S02]  /*0aa0*/  LEA.HI R2, R4, R98, RZ, 0x3 ;  /* 0x0000006204027211 */ /* 0x000fe400078f18ff */
[----:B------:R-:W-:Y:S02]  /*0ab0*/  R2UR UR7, R0 ;  /* 0x00000000000772ca */ /* 0x000fe400000e0000 */
[----:B------:R-:W-:-:S02]  /*0ac0*/  LOP3.LUT R0, R2, 0xfffffff8, RZ, 0xc0, !PT ;  /* 0xfffffff802007812 */ /* 0x000fc400078ec0ff */
[----:B------:R-:W-:Y:S02]  /*0ad0*/  SHF.R.S32.HI R168, RZ, 0x3, R2 ;  /* 0x00000003ffa87819 */ /* 0x000fe40000011402 */
[----:B------:R-:W-:Y:S01]  /*0ae0*/  LEA.HI R4, R4, R98, RZ, 0x4 ;  /* 0x0000006204047211 */ /* 0x000fe200078f20ff */
[----:B------:R-:W-:Y:S01]  /*0af0*/  UIADD3 UR11, URZ, -UR25, URZ ;  /* 0x800000193f0b7290 */ /* 0x000fe2000fffe03f */
[----:B------:R-:W-:Y:S01]  /*0b00*/  IMAD.IADD R32, R98, 0x1, -R0 ;  /* 0x0000000162207824 */ /* 0x000fe200078e0a00 */
[--C-:B------:R-:W-:Y:S01]  /*0b10*/  SHF.R.S32.HI R169, RZ, 0x1f, R168.reuse ;  /* 0x0000001fffa97819 */ /* 0x100fe200000114a8 */
[----:B------:R-:W-:Y:S01]  /*0b20*/  IMAD.SHL.U32 R0, R168, 0x40, RZ ;  /* 0x00000040a8007824 */ /* 0x000fe200078e00ff */
[----:B------:R-:W-:Y:S01]  /*0b30*/  UIMAD UR11, UR11, UR10, URZ ;  /* 0x0000000a0b0b72a4 */ /* 0x000fe2000f8e023f */
[----:B------:R-:W-:Y:S02]  /*0b40*/  IMAD.SHL.U32 R150, R32, 0x8, RZ ;  /* 0x0000000820967824 */ /* 0x000fe400078e00ff */
[----:B------:R-:W-:Y:S01]  /*0b50*/  IMAD.WIDE R12, R12, 0x40, R168 ;  /* 0x000000400c0c7825 */ /* 0x000fe200078e02a8 */
[----:B------:R-:W-:Y:S01]  /*0b60*/  UIMAD.WIDE.U32 UR24, UR25, UR11, UR24 ;  /* 0x0000000b191872a5 */ /* 0x000fe2000f8e0018 */
[----:B------:R-:W-:-:S02]  /*0b70*/  LOP3.LUT R0, R0, 0x1c0, RZ, 0xc0, !PT ;  /* 0x000001c000007812 */ /* 0x000fc400078ec0ff */
[--C-:B------:R-:W-:Y:S02]  /*0b80*/  SHF.R.S32.HI R151, RZ, 0x1f, R150.reuse ;  /* 0x0000001fff977819 */ /* 0x100fe40000011496 */
[----:B------:R-:W-:Y:S02]  /*0b90*/  LOP3.LUT R2, R0, 0x38, R150, 0xf8, !PT ;  /* 0x0000003800027812 */ /* 0x000fe400078ef896 */
[----:B------:R-:W-:Y:S01]  /*0ba0*/  UMOV UR11, UR25 ;  /* 0x00000019000b7c82 */ /* 0x000fe20008000000 */
[----:B------:R-:W-:Y:S01]  /*0bb0*/  SHF.R.U32.HI R0, RZ, 0x3, R0 ;  /* 0x00000003ff007819 */ /* 0x000fe20000011600 */
[----:B------:R-:W-:-:S03]  /*0bc0*/  UIMAD.WIDE.U32 UR24, UR11, UR7, URZ ;  /* 0x000000070b1872a5 */ /* 0x000fc6000f8e003f */
[----:B------:R-:W-:-:S04]  /*0bd0*/  LOP3.LUT R0, R2, R0, RZ, 0x3c, !PT ;  /* 0x0000000002007212 */ /* 0x000fc800078e3cff */
        /* <DEDUP_REMOVED lines=34> */
.L_x_627:
[----:B------:R-:W-:Y:S01]  /*0e00*/  IADD3 R2, P0, R150, UR32, RZ ;  /* 0x0000002096027c10 */ /* 0x000fe2000ff1e0ff */
[----:B------:R-:W-:Y:S01]  /*0e10*/  ULDC.64 UR6, c[0x0][0x258] ;  /* 0x0000960000067ab9 */ /* 0x000fe20000000a00 */
[----:B------:R-:W-:Y:S01]  /*0e20*/  LOP3.LUT R215, R0, 0xfffffe00, R3, 0xf8, !PT ;  /* 0xfffffe0000d77812 */ /* 0x000fe200078ef803 */
[----:B------:R-:W-:Y:S01]  /*0e30*/  IMAD.U32 R0, RZ, RZ, UR6 ;  /* 0x00000006ff007e24 */ /* 0x000fe2000f8e00ff */
[----:B------:R-:W-:Y:S01]  /*0e40*/  IADD3.X R3, R151, UR8, RZ, P0, !PT ;  /* 0x0000000897037c10 */ /* 0x000fe200087fe4ff */
[----:B------:R-:W-:Y:S01]  /*0e50*/  UIMAD UR14, UR25, UR6, URZ ;  /* 0x00000006190e72a4 */ /* 0x000fe2000f8e023f */
[----:B------:R-:W2:Y:S01]  /*0e60*/  S2UR UR15, SR_CgaCtaId ;  /* 0x00000000000f79c3 */ /* 0x000ea20000008800 */
[----:B------:R-:W-:Y:S01]  /*0e70*/  UIADD3 UR30, -UR30, UR17, URZ ;  /* 0x000000111e1e7290 */ /* 0x000fe2000fffe13f */
[----:B------:R-:W-:Y:S01]  /*0e80*/  LOP3.LUT R16, R4, 0xfffffff0, RZ, 0xc0, !PT ;  /* 0xfffffff004107812 */ /* 0x000fe200078ec0ff */
[----:B------:R-:W-:Y:S01]  /*0e90*/  IMAD.WIDE.U32 R18, R0, UR9, R2 ;  /* 0x0000000900127c25 */ /* 0x000fe2000f8e0002 */
[----:B------:R-:W-:Y:S01]  /*0ea0*/  UIMAD UR14, UR9, UR7, UR14 ;  /* 0x00000007090e72a4 */ /* 0x000fe2000f8e020e */
[----:B------:R-:W-:Y:S01]  /*0eb0*/  SHF.R.S32.HI R23, RZ, 0x4, R4 ;  /* 0x00000004ff177819 */ /* 0x000fe20000011404 */
[----:B------:R-:W-:Y:S01]  /*0ec0*/  UMOV UR32, 0x400 ;  /* 0x0000040000207882 */ /* 0x000fe20000000000 */
[----:B------:R-:W-:Y:S01]  /*0ed0*/  ULDC.64 UR8, c[0x0][0x260] ;  /* 0x0000980000087ab9 */ /* 0x000fe20000000a00 */
[----:B------:R-:W-:Y:S01]  /*0ee0*/  ULDC.64 UR6, c[0x0][0x268] ;  /* 0x00009a0000067ab9 */ /* 0x000fe20000000a00 */
[----:B------:R-:W-:Y:S01]  /*0ef0*/  IMAD.U32 R33, RZ, RZ, UR8 ;  /* 0x00000008ff217e24 */ /* 0x000fe2000f8e00ff */
[----:B------:R-:W-:Y:S01]  /*0f00*/  MOV R31, UR6 ;  /* 0x00000006001f7c02 */ /* 0x000fe20008000f00 */
[----:B------:R-:W-:Y:S01]  /*0f10*/  IMAD.IADD R16, R98, 0x1, -R16 ;  /* 0x0000000162107824 */ /* 0x000fe200078e0a10 */
[----:B------:R-:W-:Y:S01]  /*0f20*/  ISETP.GE.AND P1, PT, R168, UR30, PT ;  /* 0x0000001ea8007c0c */ /* 0x000fe2000bf26270 */
[----:B------:R-:W-:Y:S01]  /*0f30*/  UIMAD UR31, UR4, UR8, URZ ;  /* 0x00000008041f72a4 */ /* 0x000fe2000f8e023f */
[----:B------:R3:W-:Y:S01]  /*0f40*/  STL [R1+0x58], R33 ;  /* 0x0000582101007387 */ /* 0x0007e20000100800 */
[----:B------:R-:W-:Y:S01]  /*0f50*/  LEA.HI R0, R4, R23, RZ, 0x1 ;  /* 0x0000001704007211 */ /* 0x000fe200078f08ff */
[----:B------:R-:W-:Y:S01]  /*0f60*/  UIMAD UR25, UR4, UR6, URZ ;  /* 0x00000006041972a4 */ /* 0x000fe2000f8e023f */
[----:B------:R-:W-:Y:S01]  /*0f70*/  SHF.R.S32.HI R2, RZ, 0x1f, R16 ;  /* 0x0000001fff027819 */ /* 0x000fe20000011410 */
[----:B------:R3:W-:Y:S01]  /*0f80*/  STL [R1+0x5c], R31 ;  /* 0x00005c1f01007387 */ /* 0x0007e20000100800 */
[----:B------:R-:W-:Y:S01]  /*0f90*/  VIADD R25, R168, 0x10 ;  /* 0x00000010a8197836 */ /* 0x000fe20000000000 */
[----:B------:R-:W-:Y:S01]  /*0fa0*/  LOP3.LUT R20, R0, 0xfffffffe, RZ, 0xc0, !PT ;  /* 0xfffffffe00147812 */ /* 0x000fe200078ec0ff */
[----:B------:R-:W-:Y:S01]  /*0fb0*/  VIADD R24, R168, 0x20 ;  /* 0x00000020a8187836 */ /* 0x000fe20000000000 */
[----:B------:R-:W-:Y:S01]  /*0fc0*/  LEA.HI R29, R2, R16, RZ, 0x3 ;  /* 0x00000010021d7211 */ /* 0x000fe200078f18ff */
[----:B------:R-:W-:Y:S01]  /*0fd0*/  IMAD R0, R169, UR12, RZ ;  /* 0x0000000ca9007c24 */ /* 0x000fe2000f8e02ff */
[----:B--2---:R-:W-:Y:S01]  /*0fe0*/  ULEA UR4, UR15, UR32, 0x18 ;  /* 0x000000200f047291 */ /* 0x004fe2000f8ec03f */
[----:B------:R-:W-:Y:S01]  /*0ff0*/  VIADD R15, R19, UR14 ;  /* 0x0000000e130f7c36 */ /* 0x000fe20008000000 */
[----:B------:R-:W-:Y:S01]  /*1000*/  UIMAD UR9, UR18, UR9, UR31 ;  /* 0x00000009120972a4 */ /* 0x000fe2000f8e021f */
[----:B------:R-:W-:Y:S01]  /*1010*/  BSSY B0, `(.L_x_628) ;  /* 0x0000039000007945 */ /* 0x000fe20003800000 */
[----:B------:R-:W-:Y:S01]  /*1020*/  UIMAD UR25, UR18, UR7, UR25 ;  /* 0x00000007121972a4 */ /* 0x000fe2000f8e0219 */
[----:B------:R-:W-:Y:S01]  /*1030*/  VIADD R26, R168, 0x30 ;  /* 0x00000030a81a7836 */ /* 0x000fe20000000000 */
[C---:B------:R-:W-:Y:S01]  /*1040*/  IADD3 R251, R150.reuse, 0x40, RZ ;  /* 0x0000004096fb7810 */ /* 0x040fe20007ffe0ff */
[C---:B------:R-:W-:Y:S01]  /*1050*/  VIADD R250, R150.reuse, 0x80 ;  /* 0x0000008096fa7836 */ /* 0x040fe20000000000 */
[----:B------:R-:W-:Y:S01]  /*1060*/  LOP3.LUT R21, R29, 0xfffffff8, RZ, 0xc0, !PT ;  /* 0xfffffff81d157812 */ /* 0x000fe200078ec0ff */
[----:B------:R-:W-:Y:S01]  /*1070*/  VIADD R252, R150, 0xc0 ;  /* 0x000000c096fc7836 */ /* 0x000fe20000000000 */
[----:B------:R-:W-:Y:S01]  /*1080*/  ISETP.GE.AND P0, PT, R25, UR30, PT ;  /* 0x0000001e19007c0c */ /* 0x000fe2000bf06270 */
[----:B------:R-:W-:Y:S01]  /*1090*/  IMAD.WIDE.U32 R10, R168, UR12, R150 ;  /* 0x0000000ca80a7c25 */ /* 0x000fe2000f8e0096 */
[----:B------:R-:W-:-:S02]  /*10a0*/  ISETP.GE.AND P5, PT, R24, UR30, PT ;  /* 0x0000001e18007c0c */ /* 0x000fc4000bfa6270 */
[----:B------:R-:W-:Y:S01]  /*10b0*/  LEA R215, R215, UR4, 0x1 ;  /* 0x00000004d7d77c11 */ /* 0x000fe2000f8e08ff */
[----:B------:R-:W-:Y:S01]  /*10c0*/  IMAD R17, R168, UR13, R0 ;  /* 0x0000000da8117c24 */ /* 0x000fe2000f8e0200 */
[----:B------:R-:W-:Y:S09]  /*10d0*/  @P1 BRA `(.L_x_629) ;  /* 0x0000000000b01947 */ /* 0x000ff20003800000 */
        /* <DEDUP_REMOVED lines=10> */
[----:B------:R-:W2:Y:S02]  /*1180*/  @!P4 LDC.64 R4, c[0x0][0x210] ;  /* 0x00008400ff04cb82 */ /* 0x000ea40000000a00 */
[----:B------:R4:W-:Y:S06]  /*1190*/  @P6 STS.128 [R215], RZ ;  /* 0x000000ffd7006388 */ /* 0x0009ec0000000c00 */
[----:B------:R-:W5:Y:S08]  /*11a0*/  @!P6 LDC.64 R6, c[0x0][0x210] ;  /* 0x00008400ff06eb82 */ /* 0x000f700000000a00 */
[----:B------:R-:W1:Y:S01]  /*11b0*/  @!P3 LDC.64 R2, c[0x0][0x210] ;  /* 0x00008400ff02bb82 */ /* 0x000e620000000a00 */
        /* <DEDUP_REMOVED lines=30> */
.L_x_629:
[----:B------:R-:W-:Y:S05]  /*13a0*/  BSYNC B0 ;  /* 0x0000000000007941 */ /* 0x000fea0003800000 */
.L_x_628:
[----:B------:R-:W-:Y:S01]  /*13b0*/  IADD3 R22, P1, R10, UR22, RZ ;  /* 0x000000160a167c10 */ /* 0x000fe2000ff3e0ff */
[----:B------:R-:W-:Y:S01]  /*13c0*/  IMAD R0, R169, UR10, RZ ;  /* 0x0000000aa9007c24 */ /* 0x000fe2000f8e02ff */
[----:B------:R-:W-:Y:S01]  /*13d0*/  BSSY B0, `(.L_x_630) ;  /* 0x0000037000007945 */ /* 0x000fe20003800000 */
[----:B------:R-:W-:Y:S02]  /*13e0*/  IADD3 R28, R23, -R20, RZ ;  /* 0x80000014171c7210 */ /* 0x000fe40007ffe0ff */
[----:B------:R-:W-:Y:S01]  /*13f0*/  IADD3 R48, R16, -R21, RZ ;  /* 0x8000001510307210 */ /* 0x000fe20007ffe0ff */
[----:B------:R-:W-:Y:S01]  /*1400*/  IMAD.WIDE.U32 R20, R168, UR10, R150 ;  /* 0x0000000aa8147c25 */ /* 0x000fe2000f8e0096 */
[----:B------:R-:W-:Y:S02]  /*1410*/  ISETP.GE.AND P6, PT, R26, UR30, PT ;  /* 0x0000001e1a007c0c */ /* 0x000fe4000bfc6270 */
[----:B------:R-:W-:Y:S01]  /*1420*/  IADD3.X R23, R11, UR20, R17, P1, !PT ;  /* 0x000000140b177c10 */ /* 0x000fe20008ffe411 */
[----:B------:R-:W-:Y:S01]  /*1430*/  IMAD R27, R168, UR11, R0 ;  /* 0x0000000ba81b7c24 */ /* 0x000fe2000f8e0200 */
[----:B------:R-:W-:Y:S09]  /*1440*/  @P0 BRA `(.L_x_631) ;  /* 0x0000000000bc0947 */ /* 0x000ff20003800000 */
[----:B------:R-:W-:Y:S01]  /*1450*/  ULDC UR8, c[0x0][0x2d0] ;  /* 0x0000b40000087ab9 */ /* 0x000fe20000000800 */
[----:B----4-:R-:W-:Y:S01]  /*1460*/  IADD3 R4, P0, R12, 0x10, RZ ;  /* 0x000000100c047810 */ /* 0x010fe20007f1e0ff */
[----:B------:R-:W-:Y:S01]  /*1470*/  ULDC.64 UR6, c[0x0][0x240] ;  /* 0x0000900000067ab9 */ /* 0x000fe20000000a00 */
[----:B------:R-:W-:Y:S01]  /*1480*/  ISETP.GE.AND P3, PT, R251, UR8, PT ;  /* 0x00000008fb007c0c */ /* 0x000fe2000bf66270 */
[----:B--2---:R-:W-:Y:S01]  /*1490*/  IMAD.MOV.U32 R2, RZ, RZ, R18 ;  /* 0x000000ffff027224 */ /* 0x004fe200078e0012 */
        /* <DEDUP_REMOVED lines=8> */
[----:B------:R4:W-:Y:S03]  /*1520*/  @P4 STS.128 [R215+0x800], RZ ;  /* 0x000800ffd7004388 */ /* 0x0009e60000000c00 */
[----:B------:R-:W-:-:S03]  /*1530*/  IMAD.IADD R0, R3, 0x1, R0 ;  /* 0x0000000103007824 */ /* 0x000fc600078e0200 */
        /* <DEDUP_REMOVED lines=32> */
.L_x_631:
[----:B------:R-:W-:Y:S05]  /*1740*/  BSYNC B0 ;  /* 0x0000000000007941 */ /* 0x000fea0003800000 */
.L_x_630:
[----:B------:R-:W-:Y:S04]  /*1750*/  BSSY B0, `(.L_x_632) ;  /* 0x0000031000007945 */ /* 0x000fe80003800000 */
[----:B------:R-:W-:Y:S05]  /*1760*/  @P5 BRA `(.L_x_633) ;  /* 0x0000000000bc5947 */ /* 0x000fea0003800000 */
[----:B------:R-:W-:Y:S01]  /*1770*/  ULDC UR8, c[0x0][0x2d0] ;  /* 0x0000b40000087ab9 */ /* 0x000fe20000000800 */
[----:B-1--4-:R-:W-:Y:S01]  /*1780*/  IADD3 R4, P0, R12, 0x20, RZ ;  /* 0x000000200c047810 */ /* 0x012fe20007f1e0ff */
        /* <DEDUP_REMOVED lines=45> */
.L_x_633:
[----:B------:R-:W-:Y:S05]  /*1a60*/  BSYNC B0 ;  /* 0x0000000000007941 */ /* 0x000fea0003800000 */
.L_x_632:
        /* <DEDUP_REMOVED lines=49> */
.L_x_635:
[----:B------:R-:W-:Y:S05]  /*1d80*/  BSYNC B0 ;  /* 0x0000000000007941 */ /* 0x000fea0003800000 */
.L_x_634:
[----:B-12-4-:R-:W-:Y:S01]  /*1d90*/  IMAD.WIDE.U32 R2, R33, UR18, R22 ;  /* 0x0000001221027c25 */ /* 0x016fe2000f8e0016 */
[----:B------:R-:W-:Y:S01]  /*1da0*/  ULEA.HI.SX32 UR8, UR19, 0xffffffff, 0x1a ;  /* 0xffffffff13087891 */ /* 0x000fe2000f8fd23f */
[----:B------:R-:W-:Y:S01]  /*1db0*/  SHF.L.U32 R4, R48, 0x6, RZ ;  /* 0x0000000630047819 */ /* 0x000fe200000006ff */
[----:B------:R-:W-:Y:S01]  /*1dc0*/  USHF.L.U32 UR15, UR12, 0x6, URZ ;  /* 0x000000060c0f7899 */ /* 0x000fe2000800063f */
[----:B------:R-:W-:Y:S01]  /*1dd0*/  VIADD R103, R3, UR9 ;  /* 0x0000000903677c36 */ /* 0x000fe20008000000 */
[----:B------:R-:W-:Y:S01]  /*1de0*/  MOV R102, R2 ;  /* 0x0000000200667202 */ /* 0x000fe20000000f00 */
[----:B------:R1:W-:Y:S01]  /*1df0*/  STL.64 [R1+0x30], R2 ;  /* 0x0000300201007387 */ /* 0x0003e20000100a00 */
[----:B------:R-:W-:Y:S01]  /*1e00*/  UIMAD UR32, UR8, -0x40, UR23 ;  /* 0xffffffc0082078a4 */ /* 0x000fe2000f8e0217 */
[----:B------:R-:W-:Y:S01]  /*1e10*/  IMAD.SHL.U32 R0, R32, 0x40, RZ ;  /* 0x0000004020007824 */ /* 0x000fe200078e00ff */
[----:B------:R-:W-:Y:S01]  /*1e20*/  USHF.L.U64.HI UR14, UR12, 0x6, UR13 ;  /* 0x000000060c0e7899 */ /* 0x000fe2000801020d */
[----:B------:R2:W-:Y:S01]  /*1e30*/  STL.64 [R1+0x20], R102 ;  /* 0x0000206601007387 */ /* 0x0005e20000100a00 */
[----:B------:R-:W-:Y:S01]  /*1e40*/  USHF.R.S32.HI UR33, URZ, 0x1f, UR8 ;  /* 0x0000001f3f217899 */ /* 0x000fe20008011408 */
[----:B------:R-:W-:Y:S01]  /*1e50*/  IMAD.U32 R96, RZ, RZ, UR15 ;  /* 0x0000000fff607e24 */ /* 0x000fe2000f8e00ff */
[C---:B------:R-:W-:Y:S01]  /*1e60*/  ISETP.GE.AND P2, PT, R168.reuse, UR32, PT ;  /* 0x00000020a8007c0c */ /* 0x040fe2000bf46270 */
[----:B------:R-:W-:Y:S01]  /*1e70*/  UIMAD UR6, UR14, UR8, URZ ;  /* 0x000000080e0672a4 */ /* 0x000fe2000f8e023f */
[----:B------:R-:W-:Y:S01]  /*1e80*/  IMAD.SHL.U32 R5, R168, 0x8, RZ ;  /* 0x00000008a8057824 */ /* 0x000fe200078e00ff */
[----:B------:R-:W-:Y:S01]  /*1e90*/  LOP3.LUT R0, R0, 0x1c0, RZ, 0xc0, !PT ;  /* 0x000001c000007812 */ /* 0x000fe200078ec0ff */
[----:B------:R-:W-:Y:S01]  /*1ea0*/  BSSY B0, `(.L_x_636) ;  /* 0x0000031000007945 */ /* 0x000fe20003800000 */
[----:B------:R-:W-:Y:S01]  /*1eb0*/  UIMAD UR6, UR33, UR15, UR6 ;  /* 0x0000000f210672a4 */ /* 0x000fe2000f8e0206 */
[----:B------:R-:W-:Y:S01]  /*1ec0*/  IADD3 R16, P0, R20, UR24, RZ ;  /* 0x0000001814107c10 */ /* 0x000fe2000ff1e0ff */
[----:B------:R-:W-:Y:S01]  /*1ed0*/  IMAD.SHL.U32 R12, R28, 0x8, RZ ;  /* 0x000000081c0c7824 */ /* 0x000fe200078e00ff */
[----:B------:R-:W-:-:S02]  /*1ee0*/  LOP3.LUT R13, R0, 0x8, R5, 0xf8, !PT ;  /* 0x00000008000d7812 */ /* 0x000fc400078ef805 */
[----:B------:R-:W-:Y:S02]  /*1ef0*/  ISETP.GE.AND P1, PT, R25, UR32, PT ;  /* 0x0000002019007c0c */ /* 0x000fe4000bf26270 */
[----:B------:R-:W-:Y:S02]  /*1f00*/  SHF.R.U32.HI R0, RZ, 0x3, R0 ;  /* 0x00000003ff007819 */ /* 0x000fe40000011600 */
[----:B------:R-:W-:Y:S01]  /*1f10*/  LOP3.LUT R4, R4, 0x1c0, RZ, 0xc0, !PT ;  /* 0x000001c004047812 */ /* 0x000fe200078ec0ff */
[----:B-1----:R-:W-:-:S05]  /*1f20*/  IMAD.WIDE.U32 R2, R96, UR8, R102 ;  /* 0x0000000860027c25 */ /* 0x002fca000f8e0066 */
[----:B------:R-:W-:Y:S01]  /*1f30*/  IADD3 R5, R3, UR6, RZ ;  /* 0x0000000603057c10 */ /* 0x000fe2000fffe0ff */
[----:B--2---:R-:W-:Y:S06]  /*1f40*/  @P2 BRA `(.L_x_637) ;  /* 0x0000000000982947 */ /* 0x004fec0003800000 */
[----:B------:R-:W-:Y:S02]  /*1f50*/  ULDC UR6, c[0x0][0x2d0] ;  /* 0x0000b40000067ab9 */ /* 0x000fe40000000800 */
[----:B------:R-:W-:Y:S02]  /*1f60*/  ISETP.GE.AND P5, PT, R251, UR6, PT ;  /* 0x00000006fb007c0c */ /* 0x000fe4000bfa6270 */
[----:B------:R-:W-:Y:S02]  /*1f70*/  ISETP.GE.AND P6, PT, R150, UR6, PT ;  /* 0x0000000696007c0c */ /* 0x000fe4000bfc6270 */
[----:B------:R-:W-:-:S09]  /*1f80*/  ISETP.GE.AND P4, PT, R250, UR6, PT ;  /* 0x00000006fa007c0c */ /* 0x000fd2000bf86270 */
[----:B------:R-:W1:Y:S02]  /*1f90*/  @!P5 LDC.64 R8, c[0x0][0x218] ;  /* 0x00008600ff08db82 */ /* 0x000e640000000a00 */
[----:B------:R2:W-:Y:S06]  /*1fa0*/  @P6 STS.128 [R215+0x8000], RZ ;  /* 0x008000ffd7006388 */ /* 0x0005ec0000000c00 */
        /* <DEDUP_REMOVED lines=32> */
.L_x_637:
[----:B------:R-:W-:Y:S05]  /*21b0*/  BSYNC B0 ;  /* 0x0000000000007941 */ /* 0x000fea0003800000 */
.L_x_636:
[----:B------:R-:W-:Y:S01]  /*21c0*/  USHF.L.U64.HI UR30, UR12, 0x4, UR13 ;  /* 0x000000040c1e7899 */ /* 0x000fe2000801020d */
[----:B------:R-:W-:Y:S01]  /*21d0*/  BSSY B0, `(.L_x_638) ;  /* 0x0000031000007945 */ /* 0x000fe20003800000 */
[----:B------:R-:W-:Y:S01]  /*21e0*/  USHF.L.U32 UR31, UR12, 0x4, URZ ;  /* 0x000000040c1f7899 */ /* 0x000fe2000800063f */
[----:B------:R-:W-:Y:S02]  /*21f0*/  LOP3.LUT R19, R13, R0, RZ, 0x3c, !PT ;  /* 0x000000000d137212 */ /* 0x000fe400078e3cff */
[----:B------:R-:W-:Y:S02]  /*2200*/  ISETP.GE.AND P5, PT, R24, UR32, PT ;  /* 0x0000002018007c0c */ /* 0x000fe4000bfa6270 */
[----:B------:R-:W-:Y:S02]  /*2210*/  ISETP.GE.AND P6, PT, R26, UR32, PT ;  /* 0x000000201a007c0c */ /* 0x000fe4000bfc6270 */
[----:B------:R-:W-:Y:S02]  /*2220*/  IADD3.X R17, R21, UR21, R27, P0, !PT ;  /* 0x0000001515117c10 */ /* 0x000fe400087fe41b */
[----:B------:R-:W-:-:S02]  /*2230*/  LOP3.LUT R18, R4, 0x8, R12, 0xf8, !PT ;  /* 0x0000000804127812 */ /* 0x000fc400078ef80c */
[----:B------:R-:W-:Y:S01]  /*2240*/  SHF.R.U32.HI R13, RZ, 0x3, R4 ;  /* 0x00000003ff0d7819 */ /* 0x000fe20000011604 */
[----:B------:R-:W-:Y:S06]  /*2250*/  @P1 BRA `(.L_x_639) ;  /* 0x0000000000a01947 */ /* 0x000fec0003800000 */
        /* <DEDUP_REMOVED lines=40> */
.L_x_639:
[----:B------:R-:W-:Y:S05]  /*24e0*/  BSYNC B0 ;  /* 0x0000000000007941 */ /* 0x000fea0003800000 */
.L_x_638:
[----:B------:R-:W-:Y:S04]  /*24f0*/  BSSY B0, `(.L_x_640) ;  /* 0x000002c000007945 */ /* 0x000fe80003800000 */
[----:B------:R-:W-:Y:S05]  /*2500*/  @P5 BRA `(.L_x_641) ;  /* 0x0000000000a85947 */ /* 0x000fea0003800000 */
[----:B------:R-:W-:Y:S01]  /*2510*/  ULDC UR6, c[0x0][0x2d0] ;  /* 0x0000b40000067ab9 */ /* 0x000fe20000000800 */
[----:B-12-4-:R-:W-:Y:S01]  /*2520*/  IMAD.U32 R6, RZ, RZ, UR12 ;  /* 0x0000000cff067e24 */ /* 0x016fe2000f8e00ff */
[----:B------:R-:W-:Y:S01]  /*2530*/  ISETP.GE.AND P5, PT, R150, UR6, PT ;  /* 0x0000000696007c0c */ /* 0x000fe2000bfa6270 */
[----:B------:R-:W-:Y:S01]  /*2540*/  IMAD.U32 R12, RZ, RZ, UR13 ;  /* 0x0000000dff0c7e24 */ /* 0x000fe2000f8e00ff */
[----:B------:R-:W-:Y:S02]  /*2550*/  ISETP.GE.AND P4, PT, R251, UR6, PT ;  /* 0x00000006fb007c0c */ /* 0x000fe4000bf86270 */
[----:B------:R-:W-:Y:S02]  /*2560*/  ISETP.GE.AND P2, PT, R250, UR6, PT ;  /* 0x00000006fa007c0c */ /* 0x000fe4000bf46270 */
[----:B------:R-:W-:-:S04]  /*2570*/  LEA R0, P0, R6, R2, 0x5 ;  /* 0x0000000206007211 */ /* 0x000fc800078028ff */
[----:B------:R-:W-:-:S03]  /*2580*/  LEA.HI.X R12, R6, R5, R12, 0x5, P0 ;  /* 0x00000005060c7211 */ /* 0x000fc600000f2c0c */
[----:B------:R-:W1:Y:S01]  /*2590*/  @!P5 LDC.64 R10, c[0x0][0x218] ;  /* 0x00008600ff0adb82 */ /* 0x000e620000000a00 */
[----:B------:R2:W-:Y:S07]  /*25a0*/  @P5 STS.128 [R215+0x9000], RZ ;  /* 0x009000ffd7005388 */ /* 0x0005ee0000000c00 */
        /* <DEDUP_REMOVED lines=32> */
.L_x_641:
[----:B------:R-:W-:Y:S05]  /*27b0*/  BSYNC B0 ;  /* 0x0000000000007941 */ /* 0x000fea0003800000 */
.L_x_640:
        /* <DEDUP_REMOVED lines=45> */
.L_x_643:
[----:B------:R-:W-:Y:S05]  /*2a90*/  BSYNC B0 ;  /* 0x0000000000007941 */ /* 0x000fea0003800000 */
.L_x_642:
[----:B------:R-:W0:Y:S01]  /*2aa0*/  LDGDEPBAR ;  /* 0x00000000000079af */ /* 0x000e220000000000 */
[----:B------:R-:W-:Y:S01]  /*2ab0*/  ISETP.GE.AND P2, PT, R168, UR32, PT ;  /* 0x00000020a8007c0c */ /* 0x000fe2000bf46270 */
[----:B-12-4-:R-:W-:Y:S01]  /*2ac0*/  IMAD.WIDE.U32 R6, R31, UR18, R16 ;  /* 0x000000121f067c25 */ /* 0x016fe2000f8e0010 */
[----:B------:R-:W-:Y:S01]  /*2ad0*/  UIMAD UR6, UR33, UR10, URZ ;  /* 0x0000000a210672a4 */ /* 0x000fe2000f8e023f */
[----:B------:R-:W-:Y:S01]  /*2ae0*/  LOP3.LUT R5, R18, R13, RZ, 0x3c, !PT ;  /* 0x0000000d12057212 */ /* 0x000fe200078e3cff */
[----:B------:R-:W-:Y:S01]  /*2af0*/  UIMAD.WIDE.U32 UR12, UR8, UR10, URZ ;  /* 0x0000000a080c72a5 */ /* 0x000fe2000f8e003f */
[----:B------:R-:W-:Y:S01]  /*2b00*/  VIADD R8, R7, UR25 ;  /* 0x0000001907087c36 */ /* 0x000fe20008000000 */
[----:B------:R1:W-:Y:S01]  /*2b10*/  STL.64 [R1+0x28], R6 ;  /* 0x0000280601007387 */ /* 0x0003e20000100a00 */
[----:B------:R-:W-:Y:S01]  /*2b20*/  UIMAD UR6, UR8, UR11, UR6 ;  /* 0x0000000b080672a4 */ /* 0x000fe2000f8e0206 */
[----:B------:R-:W-:Y:S01]  /*2b30*/  IMAD.SHL.U32 R4, R29, 0x40, RZ ;  /* 0x000000401d047824 */ /* 0x000fe200078e00ff */
[----:B------:R-:W-:Y:S01]  /*2b40*/  SHF.R.S32.HI R97, RZ, 0x5, R30 ;  /* 0x00000005ff617819 */ /* 0x000fe2000001141e */
[----:B------:R2:W-:Y:S01]  /*2b50*/  STL [R1+0x38], R8 ;  /* 0x0000380801007387 */ /* 0x0005e20000100800 */
[----:B------:R-:W-:Y:S01]  /*2b60*/  UIADD3 UR6, UR13, UR6, URZ ;  /* 0x000000060d067290 */ /* 0x000fe2000fffe03f */
[----:B------:R-:W-:Y:S01]  /*2b70*/  IMAD.U32 R2, RZ, RZ, UR12 ;  /* 0x0000000cff027e24 */ /* 0x000fe2000f8e00ff */
[----:B------:R-:W-:Y:S01]  /*2b80*/  LOP3.LUT R5, R5, 0xfffffe00, R4, 0xf8, !PT ;  /* 0xfffffe0005057812 */ /* 0x000fe200078ef804 */
[----:B------:R-:W-:Y:S01]  /*2b90*/  IMAD.U32 R3, RZ, RZ, UR13 ;  /* 0x0000000dff037e24 */ /* 0x000fe2000f8e00ff */
[----:B------:R-:W-:Y:S01]  /*2ba0*/  BSSY B0, `(.L_x_644) ;  /* 0x0000035000007945 */ /* 0x000fe20003800000 */
[----:B------:R-:W-:Y:S01]  /*2bb0*/  IMAD R0, R28, 0x200, R19 ;  /* 0x000002001c007824 */ /* 0x000fe200078e0213 */
[----:B------:R-:W-:Y:S01]  /*2bc0*/  ISETP.GE.AND P0, PT, R25, UR32, PT ;  /* 0x0000002019007c0c */ /* 0x000fe2000bf06270 */
[----:B------:R-:W-:Y:S01]  /*2bd0*/  IMAD.U32 R3, RZ, RZ, UR6 ;  /* 0x00000006ff037e24 */ /* 0x000fe2000f8e00ff */
[----:B------:R-:W-:Y:S01]  /*2be0*/  ISETP.GE.AND P5, PT, R24, UR32, PT ;  /* 0x0000002018007c0c */ /* 0x000fe2000bfa6270 */
[----:B------:R-:W-:-:S04]  /*2bf0*/  DEPBAR.LE SB0, 0x0 ;  /* 0x000080000000791a */ /* 0x000fc80000000000 */
[----:B------:R-:W-:Y:S01]  /*2c00*/  BAR.SYNC.DEFER_BLOCKING 0x0 ;  /* 0x0000000000007b1d */ /* 0x000fe20000010000 */
[----:B-1----:R-:W-:-:S04]  /*2c10*/  LEA R6, P1, R2, R6, 0x6 ;  /* 0x0000000602067211 */ /* 0x002fc800078230ff */
[----:B------:R-:W-:Y:S01]  /*2c20*/  LEA.HI.X R7, R2, R8, R3, 0x6, P1 ;  /* 0x0000000802077211 */ /* 0x000fe200008f3403 */
        /* <DEDUP_REMOVED lines=10> */
[----:B------:R-:W1:Y:S02]  /*2cd0*/  @!P4 LDC.64 R10, c[0x0][0x220] ;  /* 0x00008800ff0acb82 */ /* 0x000e640000000a00 */
[----:B------:R4:W-:Y:S06]  /*2ce0*/  @P6 STS.128 [R215+0x10000], RZ ;  /* 0x010000ffd7006388 */ /* 0x0009ec0000000c00 */
[----:B------:R-:W5:Y:S08]  /*2cf0*/  @!P6 LDC.64 R12, c[0x0][0x220] ;  /* 0x00008800ff0ceb82 */ /* 0x000f700000000a00 */
[----:B--2---:R-:W2:Y:S01]  /*2d00*/  @!P3 LDC.64 R8, c[0x0][0x220] ;  /* 0x00008800ff08bb82 */ /* 0x004ea20000000a00 */
[----:B-1----:R-:W-:-:S04]  /*2d10*/  @!P4 LEA R10, P1, R6, R10, 0x1 ;  /* 0x0000000a060ac211 */ /* 0x002fc800078208ff */
        /* <DEDUP_REMOVED lines=29> */
.L_x_645:
[----:B------:R-:W-:Y:S05]  /*2ef0*/  BSYNC B0 ;  /* 0x0000000000007941 */ /* 0x000fea0003800000 */
.L_x_644:
        /* <DEDUP_REMOVED lines=18> */
[----:B----4-:R-:W4:Y:S02]  /*3020*/  @!P3 LDC.64 R10, c[0x0][0x220] ;  /* 0x00008800ff0abb82 */ /* 0x010f240000000a00 */
[----:B------:R3:W-:Y:S06]  /*3030*/  @P4 STS.128 [R215+0x10800], RZ ;  /* 0x010800ffd7004388 */ /* 0x0007ec0000000c00 */
[----:B------:R-:W5:Y:S08]  /*3040*/  @!P4 LDC.64 R12, c[0x0][0x220] ;  /* 0x00008800ff0ccb82 */ /* 0x000f700000000a00 */
[----:B-12---:R-:W1:Y:S01]  /*3050*/  @!P2 LDC.64 R8, c[0x0][0x220] ;  /* 0x00008800ff08ab82 */ /* 0x006e620000000a00 */
[----:B----4-:R-:W-:-:S04]  /*3060*/  @!P3 LEA R10, P0, R0, R10, 0x1 ;  /* 0x0000000a000ab211 */ /* 0x010fc800078008ff */
        /* <DEDUP_REMOVED lines=29> */
.L_x_647:
[----:B------:R-:W-:Y:S05]  /*3240*/  BSYNC B0 ;  /* 0x0000000000007941 */ /* 0x000fea0003800000 */
.L_x_646:
        /* <DEDUP_REMOVED lines=14> */
[----:B---34-:R-:W3:Y:S01]  /*3330*/  @!P5 LDC.64 R12, c[0x0][0x220] ;  /* 0x00008800ff0cdb82 */ /* 0x018ee20000000a00 */
[----:B------:R4:W-:Y:S07]  /*3340*/  @P5 STS.128 [R215+0x11000], RZ ;  /* 0x011000ffd7005388 */ /* 0x0009ee0000000c00 */
[----:B------:R-:W5:Y:S08]  /*3350*/  @!P4 LDC.64 R10, c[0x0][0x220] ;  /* 0x00008800ff0acb82 */ /* 0x000f700000000a00 */
[----:B-12---:R-:W1:Y:S01]  /*3360*/  @!P2 LDC.64 R8, c[0x0][0x220] ;  /* 0x00008800ff08ab82 */ /* 0x006e620000000a00 */
[----:B---3--:R-:W-:-:S04]  /*3370*/  @!P5 LEA R12, P0, R0, R12, 0x1 ;  /* 0x0000000c000cd211 */ /* 0x008fc800078008ff */
        /* <DEDUP_REMOVED lines=29> */
.L_x_649:
[----:B------:R-:W-:Y:S05]  /*3550*/  BSYNC B0 ;  /* 0x0000000000007941 */ /* 0x000fea0003800000 */
.L_x_648:
        /* <DEDUP_REMOVED lines=14> */
[----:B---34-:R-:W3:Y:S01]  /*3640*/  @!P5 LDC.64 R10, c[0x0][0x220] ;  /* 0x00008800ff0adb82 */ /* 0x018ee20000000a00 */
[----:B------:R4:W-:Y:S07]  /*3650*/  @P5 STS.128 [R215+0x11800], RZ ;  /* 0x011800ffd7005388 */ /* 0x0009ee0000000c00 */
[----:B-12---:R-:W1:Y:S08]  /*3660*/  @!P4 LDC.64 R8, c[0x0][0x220] ;  /* 0x00008800ff08cb82 */ /* 0x006e700000000a00 */
[----:B------:R-:W2:Y:S01]  /*3670*/  @!P2 LDC.64 R12, c[0x0][0x220] ;  /* 0x00008800ff0cab82 */ /* 0x000ea20000000a00 */
[----:B---3--:R-:W-:-:S04]  /*3680*/  @!P5 LEA R10, P0, R2, R10, 0x1 ;  /* 0x0000000a020ad211 */ /* 0x008fc800078008ff */
        /* <DEDUP_REMOVED lines=29> */
.L_x_651:
[----:B------:R-:W-:Y:S05]  /*3860*/  BSYNC B0 ;  /* 0x0000000000007941 */ /* 0x000fea0003800000 */
.L_x_650:
[----:B-1234-:R-:W-:Y:S01]  /*3870*/  LDSM.16.M88.4 R8, [R195] ;  /* 0x00000000c308783b */ /* 0x01efe20000000200 */
[----:B------:R-:W-:Y:S01]  /*3880*/  R2P PR, R32, 0x6 ;  /* 0x0000000620007804 */ /* 0x000fe20000000000 */
[----:B------:R-:W-:Y:S01]  /*3890*/  IMAD.MOV.U32 R4, RZ, RZ, 0x10 ;  /* 0x00000010ff047424 */ /* 0x000fe200078e00ff */
[----:B------:R-:W-:Y:S01]  /*38a0*/  LOP3.LUT P0, RZ, R48, 0x2, RZ, 0xc0, !PT ;  /* 0x0000000230ff7812 */ /* 0x000fe2000780c0ff */
[----:B------:R-:W1:Y:S01]  /*38b0*/  LDSM.16.M88.4 R20, [R188+0x8000] ;  /* 0x00800000bc14783b */ /* 0x000e620000000200 */
[----:B------:R-:W-:Y:S01]  /*38c0*/  VIADD R0, R188, 0x8000 ;  /* 0x00008000bc007836 */ /* 0x000fe20000000000 */
[----:B------:R-:W-:Y:S01]  /*38d0*/  UISETP.GE.AND UP0, UPT, UR23, 0x41, UPT ;  /* 0x000000411700788c */ /* 0x000fe2000bf06270 */
[----:B------:R-:W-:Y:S01]  /*38e0*/  SEL R4, R4, 0xfffffff0, !P0 ;  /* 0xfffffff004047807 */ /* 0x000fe20004000000 */
[----:B------:R-:W2:Y:S01]  /*38f0*/  LDSM.16.M88.4 R12, [R188+0x8800] ;  /* 0x00880000bc0c783b */ /* 0x000ea20000000200 */
[----:B------:R-:W-:Y:S01]  /*3900*/  VIADD R199, R188, 0x8020 ;  /* 0x00008020bcc77836 */ /* 0x000fe20000000000 */
[----:B------:R-:W-:Y:S01]  /*3910*/  LOP3.LUT P0, RZ, R48, 0x4, RZ, 0xc0, !PT ;  /* 0x0000000430ff7812 */ /* 0x000fe2000780c0ff */
[----:B------:R-:W-:Y:S01]  /*3920*/  IMAD.MOV.U32 R2, RZ, RZ, 0x40 ;  /* 0x00000040ff027424 */ /* 0x000fe200078e00ff */
[----:B------:R-:W3:Y:S01]  /*3930*/  LDSM.16.M88.4 R28, [R188+0x9000] ;  /* 0x00900000bc1c783b */ /* 0x000ee20000000200 */
[----:B------:R-:W-:Y:S01]  /*3940*/  IMAD R196, R4, 0x2, R195 ;  /* 0x0000000204c47824 */ /* 0x000fe200078e02c3 */
[----:B------:R-:W-:Y:S01]  /*3950*/  ULDC.U8 UR10, c[0x0][0x388] ;  /* 0x0000e200000a7ab9 */ /* 0x000fe20000000000 */
[----:B------:R-:W-:Y:S01]  /*3960*/  @P1 VIADD R199, R0, 0xffffffe0 ;  /* 0xffffffe000c71836 */ /* 0x000fe20000000000 */
[----:B------:R-:W4:Y:S01]  /*3970*/  LDSM.16.M88.4 R44, [R188+0x9800] ;  /* 0x00980000bc2c783b */ /* 0x000f220000000200 */
[----:B------:R-:W-:Y:S01]  /*3980*/  IMAD.MOV.U32 R0, RZ, RZ, 0x20 ;  /* 0x00000020ff007424 */ /* 0x000fe200078e00ff */
[----:B------:R-:W-:Y:S01]  /*3990*/  SEL R2, R2, 0xffffffc0, !P2 ;  /* 0xffffffc002027807 */ /* 0x000fe20005000000 */
[----:B------:R-:W-:Y:S01]  /*39a0*/  IMAD.SHL.U32 R3, R98, 0x2, RZ ;  /* 0x0000000262037824 */ /* 0x000fe200078e00ff */
[----:B------:R-:W-:Y:S01]  /*39b0*/  LDSM.16.M88.4 R16, [R196] ;  /* 0x00000000c410783b */ /* 0x000fe20000000200 */
[----:B------:R-:W-:Y:S01]  /*39c0*/  VIADD R214, R199, 0x800 ;  /* 0x00000800c7d67836 */ /* 0x000fe20000000000 */
[----:B------:R-:W-:Y:S01]  /*39d0*/  SEL R0, R0, 0xffffffe0, !P0 ;  /* 0xffffffe000007807 */ /* 0x000fe20004000000 */
[----:B------:R-:W-:Y:S01]  /*39e0*/  IMAD.IADD R194, R188, 0x1, R2 ;  /* 0x00000001bcc27824 */ /* 0x000fe200078e0202 */
[----:B------:R-:W5:Y:S01]  /*39f0*/  LDSM.16.M88.4 R40, [R199] ;  /* 0x00000000c728783b */ /* 0x000f620000000200 */
[----:B------:R-:W-:Y:S01]  /*3a00*/  IMAD.IADD R193, R2, 0x1, R199 ;  /* 0x0000000102c17824 */ /* 0x000fe200078e02c7 */
[----:B------:R-:W-:Y:S01]  /*3a10*/  LOP3.LUT R3, R3, 0x6, RZ, 0xc0, !PT ;  /* 0x0000000603037812 */ /* 0x000fe200078ec0ff */
[C---:B------:R-:W-:Y:S01]  /*3a20*/  IMAD R198, R0.reuse, 0x2, R195 ;  /* 0x0000000200c67824 */ /* 0x040fe200078e02c3 */
[----:B------:R-:W5:Y:S01]  /*3a30*/  LDSM.16.M88.4 R52, [R199+0x800] ;  /* 0x00080000c734783b */ /* 0x000f620000000200 */
[----:B------:R-:W-:-:S02]  /*3a40*/  IMAD R197, R0, 0x2, R196 ;  /* 0x0000000200c57824 */ /* 0x000fc400078e02c4 */
[----:B------:R-:W-:Y:S01]  /*3a50*/  IMAD.U32 R2, RZ, RZ, UR8 ;  /* 0x00000008ff027e24 */ /* 0x000fe2000f8e00ff */
[----:B------:R-:W5:Y:S01]  /*3a60*/  LDSM.16.M88.4 R60, [R199+0x1000] ;  /* 0x00100000c73c783b */ /* 0x000f620000000200 */
[C---:B------:R-:W-:Y:S02]  /*3a70*/  VIADD R213, R199.reuse, 0x1000 ;  /* 0x00001000c7d57836 */ /* 0x040fe40000000000 */
[----:B------:R-:W-:Y:S01]  /*3a80*/  IMAD R2, R2, 0x40, R3 ;  /* 0x0000004002027824 */ /* 0x000fe200078e0203 */
[----:B------:R-:W5:Y:S01]  /*3a90*/  LDSM.16.M88.4 R72, [R199+0x1800] ;  /* 0x00180000c748783b */ /* 0x000f620000000200 */
[----:B------:R-:W-:Y:S02]  /*3aa0*/  VIADD R212, R199, 0x1800 ;  /* 0x00001800c7d47836 */ /* 0x000fe40000000000 */
[C---:B------:R-:W-:Y:S01]  /*3ab0*/  VIADD R3, R2.reuse, 0x8 ;  /* 0x0000000802037836 */ /* 0x040fe20000000000 */
[----:B------:R-:W-:Y:S01]  /*3ac0*/  LDSM.16.M88.4 R84, [R194+0x8000] ;  /* 0x00800000c254783b */ /* 0x000fe20000000200 */
[C---:B------:R-:W-:Y:S01]  /*3ad0*/  VIADD R6, R2.reuse, 0x1 ;  /* 0x0000000102067836 */ /* 0x040fe20000000000 */
[C---:B------:R-:W-:Y:S01]  /*3ae0*/  ISETP.GE.AND P1, PT, R2.reuse, UR23, PT ;  /* 0x0000001702007c0c */ /* 0x040fe2000bf26270 */
[C---:B------:R-:W-:Y:S01]  /*3af0*/  VIADD R7, R2.reuse, 0x9 ;  /* 0x0000000902077836 */ /* 0x040fe20000000000 */
[C---:B-1----:R-:W-:Y:S01]  /*3b00*/  HMMA.16816.F32.BF16 R32, R8.reuse, R22, RZ ;  /* 0x000000160820723c */ /* 0x042fe200000418ff */
[----:B------:R-:W-:Y:S01]  /*3b10*/  LDSM.16.M88.4 R80, [R194+0x8800] ;  /* 0x00880000c250783b */ /* 0x000fe20000000200 */
[----:B------:R-:W-:Y:S01]  /*3b20*/  ISETP.GE.AND P6, PT, R3, UR23, PT ;  /* 0x0000001703007c0c */ /* 0x000fe2000bfc6270 */
[----:B------:R-:W-:Y:S01]  /*3b30*/  VIADD R3, R2, 0x11 ;  /* 0x0000001102037836 */ /* 0x000fe20000000000 */
[----:B------:R-:W-:Y:S01]  /*3b40*/  ISETP.GE.AND P0, PT, R6, UR23, PT ;  /* 0x0000001706007c0c */ /* 0x000fe2000bf06270 */
[----:B------:R-:W-:Y:S01]  /*3b50*/  LDSM.16.M88.4 R76, [R194+0x9000] ;  /* 0x00900000c24c783b */ /* 0x000fe20000000200 */
[C---:B------:R-:W-:Y:S01]  /*3b60*/  HMMA.16816.F32.BF16 R36, R8.reuse, R20, RZ ;  /* 0x000000140824723c */ /* 0x040fe200000418ff */
[C---:B------:R-:W-:Y:S01]  /*3b70*/  VIADD R6, R2.reuse, 0x10 ;  /* 0x0000001002067836 */ /* 0x040fe20000000000 */
[----:B------:R-:W-:Y:S01]  /*3b80*/  ISETP.GE.AND P3, PT, R3, UR23, PT ;  /* 0x0000001703007c0c */ /* 0x000fe2000bf66270 */
[----:B------:R-:W1:Y:S01]  /*3b90*/  LDSM.16.M88.4 R20, [R198] ;  /* 0x00000000c614783b */ /* 0x000e620000000200 */
[----:B------:R-:W-:Y:S01]  /*3ba0*/  VIADD R3, R2, 0x19 ;  /* 0x0000001902037836 */ /* 0x000fe20000000000 */
[----:B------:R-:W-:Y:S01]  /*3bb0*/  ISETP.GE.AND P5, PT, R7, UR23, PT ;  /* 0x0000001707007c0c */ /* 0x000fe2000bfa6270 */
[----:B--2---:R-:W-:Y:S01]  /*3bc0*/  HMMA.16816.F32.BF16 R24, R8, R12, RZ ;  /* 0x0000000c0818723c */ /* 0x004fe200000418ff */
[----:B------:R-:W2:Y:S01]  /*3bd0*/  LDSM.16.M88.4 R88, [R194+0x9800] ;  /* 0x00980000c258783b */ /* 0x000ea20000000200 */
[----:B------:R-:W-:Y:S01]  /*3be0*/  ISETP.GE.AND P4, PT, R6, UR23, PT ;  /* 0x0000001706007c0c */ /* 0x000fe2000bf86270 */
[----:B------:R-:W-:-:S02]  /*3bf0*/  VIADD R6, R2, 0x18 ;  /* 0x0000001802067836 */ /* 0x000fc40000000000 */
[----:B------:R-:W-:Y:S01]  /*3c00*/  LDSM.16.M88.4 R92, [R193] ;  /* 0x00000000c15c783b */ /* 0x000fe20000000200 */
[C---:B------:R-:W-:Y:S01]  /*3c10*/  HMMA.16816.F32.BF16 R12, R8.reuse, R14, RZ ;  /* 0x0000000e080c723c */ /* 0x040fe200000418ff */
[C---:B------:R-:W-:Y:S01]  /*3c20*/  VIADD R211, R199.reuse, 0x2000 ;  /* 0x00002000c7d37836 */ /* 0x040fe20000000000 */
[----:B------:R-:W-:Y:S01]  /*3c30*/  ISETP.GE.AND P2, PT, R6, UR23, PT ;  /* 0x0000001706007c0c */ /* 0x000fe2000bf46270 */
[----:B------:R-:W-:Y:S01]  /*3c40*/  VIADD R6, R2, 0x20 ;  /* 0x0000002002067836 */ /* 0x000fe20000000000 */
[----:B------:R-:W0:Y:S01]  /*3c50*/  LDGDEPBAR ;  /* 0x00000000000079af */ /* 0x000e220000000000 */
[C---:B------:R-:W-:Y:S01]  /*3c60*/  VIADD R210, R199.reuse, 0x2800 ;  /* 0x00002800c7d27836 */ /* 0x040fe20000000000 */
[----:B---3--:R-:W-:Y:S01]  /*3c70*/  HMMA.16816.F32.BF16 R48, R8, R28, RZ ;  /* 0x0000001c0830723c */ /* 0x008fe200000418ff */
[C---:B------:R-:W-:Y:S02]  /*3c80*/  VIADD R209, R199.reuse, 0x3000 ;  /* 0x00003000c7d17836 */ /* 0x040fe40000000000 */
[----:B------:R-:W-:-:S02]  /*3c90*/  VIADD R208, R199, 0x3800 ;  /* 0x00003800c7d07836 */ /* 0x000fc40000000000 */
[C---:B------:R-:W-:Y:S01]  /*3ca0*/  VIADD R207, R199.reuse, 0x4000 ;  /* 0x00004000c7cf7836 */ /* 0x040fe20000000000 */
[C---:B----4-:R-:W-:Y:S01]  /*3cb0*/  HMMA.16816.F32.BF16 R64, R8.reuse, R44, RZ ;  /* 0x0000002c0840723c */ /* 0x050fe200000418ff */
[C---:B------:R-:W-:Y:S02]  /*3cc0*/  VIADD R206, R199.reuse, 0x4800 ;  /* 0x00004800c7ce7836 */ /* 0x040fe40000000000 */
[C---:B------:R-:W-:Y:S02]  /*3cd0*/  VIADD R205, R199.reuse, 0x5000 ;  /* 0x00005000c7cd7836 */ /* 0x040fe40000000000 */
[C---:B------:R-:W-:Y:S01]  /*3ce0*/  VIADD R204, R199.reuse, 0x5800 ;  /* 0x00005800c7cc7836 */ /* 0x040fe20000000000 */
[----:B------:R-:W-:Y:S01]  /*3cf0*/  HMMA.16816.F32.BF16 R56, R8, R30, RZ ;  /* 0x0000001e0838723c */ /* 0x000fe200000418ff */
[C---:B------:R-:W-:Y:S02]  /*3d00*/  VIADD R203, R199.reuse, 0x6000 ;  /* 0x00006000c7cb7836 */ /* 0x040fe40000000000 */
[----:B------:R-:W-:-:S02]  /*3d10*/  VIADD R202, R199, 0x6800 ;  /* 0x00006800c7ca7836 */ /* 0x000fc40000000000 */
[C---:B------:R-:W-:Y:S01]  /*3d20*/  VIADD R201, R199.reuse, 0x7000 ;  /* 0x00007000c7c97836 */ /* 0x040fe20000000000 */
[----:B------:R-:W-:Y:S01]  /*3d30*/  HMMA.16816.F32.BF16 R68, R8, R46, RZ ;  /* 0x0000002e0844723c */ /* 0x000fe200000418ff */
[----:B------:R-:W-:-:S05]  /*3d40*/  VIADD R200, R199, 0x7800 ;  /* 0x00007800c7c87836 */ /* 0x000fca0000000000 */
[C---:B-----5:R-:W-:Y:S06]  /*3d50*/  HMMA.16816.F32.BF16 R32, R16.reuse, R42, R32 ;  /* 0x0000002a1020723c */ /* 0x060fec0000041820 */
[C---:B------:R-:W-:Y:S06]  /*3d60*/  HMMA.16816.F32.BF16 R36, R16.reuse, R40, R36 ;  /* 0x000000281024723c */ /* 0x040fec0000041824 */
[C---:B------:R-:W-:Y:S06]  /*3d70*/  HMMA.16816.F32.BF16 R28, R16.reuse, R52, R24 ;  /* 0x00000034101c723c */ /* 0x040fec0000041818 */
[C---:B------:R-:W-:Y:S01]  /*3d80*/  HMMA.16816.F32.BF16 R24, R16.reuse, R54, R12 ;  /* 0x000000361018723c */ /* 0x040fe2000004180c */
[----:B------:R-:W3:Y:S05]  /*3d90*/  LDSM.16.M88.4 R12, [R197] ;  /* 0x00000000c50c783b */ /* 0x000eea0000000200 */
[C---:B------:R-:W-:Y:S06]  /*3da0*/  HMMA.16816.F32.BF16 R8, R16.reuse, R60, R48 ;  /* 0x0000003c1008723c */ /* 0x040fec0000041830 */
[C---:B------:R-:W-:Y:S01]  /*3db0*/  HMMA.16816.F32.BF16 R44, R16.reuse, R72, R64 ;  /* 0x00000048102c723c */ /* 0x040fe20000041840 */
[----:B------:R-:W-:Y:S05]  /*3dc0*/  LDSM.16.M88.4 R64, [R188+0xa800] ;  /* 0x00a80000bc40783b */ /* 0x000fea0000000200 */
[C---:B------:R-:W-:Y:S01]  /*3dd0*/  HMMA.16816.F32.BF16 R40, R16.reuse, R62, R56 ;  /* 0x0000003e1028723c */ /* 0x040fe20000041838 */
[----:B------:R-:W4:Y:S05]  /*3de0*/  LDSM.16.M88.4 R60, [R193+0x800] ;  /* 0x00080000c13c783b */ /* 0x000f2a0000000200 */
        /* <DEDUP_REMOVED lines=8> */
[----:B------:R-:W-:Y:S05]  /*3e70*/  LDSM.16.M88.4 R80, [R199+0x2000] ;  /* 0x00200000c750783b */ /* 0x000fea0000000200 */
[C---:B------:R-:W-:Y:S01]  /*3e80*/  HMMA.16816.F32.BF16 R28, R20.reuse, R76, R8 ;  /* 0x0000004c141c723c */ /* 0x040fe20000041808 */
[----:B------:R-:W1:Y:S05]  /*3e90*/  LDSM.16.M88.4 R8, [R195+0x2000] ;  /* 0x00200000c308783b */ /* 0x000e6a0000000200 */
[C---:B--2---:R-:W-:Y:S06]  /*3ea0*/  HMMA.16816.F32.BF16 R16, R20.reuse, R88, R44 ;  /* 0x000000581410723c */ /* 0x044fec000004182c */
[C---:B------:R-:W-:Y:S01]  /*3eb0*/  HMMA.16816.F32.BF16 R24, R20.reuse, R78, R40 ;  /* 0x0000004e1418723c */ /* 0x040fe20000041828 */
[----:B------:R-:W-:Y:S05]  /*3ec0*/  LDSM.16.M88.4 R76, [R199+0x2800] ;  /* 0x00280000c74c783b */ /* 0x000fea0000000200 */
[----:B------:R-:W-:Y:S01]  /*3ed0*/  HMMA.16816.F32.BF16 R40, R20, R90, R52 ;  /* 0x0000005a1428723c */ /* 0x000fe20000041834 */
[----:B------:R-:W-:Y:S05]  /*3ee0*/  LDSM.16.M88.4 R88, [R193+0x2800] ;  /* 0x00280000c158783b */ /* 0x000fea0000000200 */
[C---:B---3--:R-:W-:Y:S06]  /*3ef0*/  HMMA.16816.F32.BF16 R48, R12.reuse, R94, R48 ;  /* 0x0000005e0c30723c */ /* 0x048fec0000041830 */
[C---:B------:R-:W-:Y:S01]  /*3f00*/  HMMA.16816.F32.BF16 R52, R12.reuse, R92, R56 ;  /* 0x0000005c0c34723c */ /* 0x040fe20000041838 */
[----:B------:R-:W2:Y:S04]  /*3f10*/  LDSM.16.M88.4 R56, [R188+0xb000] ;  /* 0x00b00000bc38783b */ /* 0x000ea80000000200 */
[----:B------:R-:W-:Y:S01]  /*3f20*/  LDSM.16.M88.4 R92, [R193+0x3800] ;  /* 0x00380000c15c783b */ /* 0x000fe20000000200 */
[C---:B----4-:R-:W-:Y:S06]  /*3f30*/  HMMA.16816.F32.BF16 R44, R12.reuse, R60, R36 ;  /* 0x0000003c0c2c723c */ /* 0x050fec0000041824 */
[C---:B------:R-:W-:Y:S01]  /*3f40*/  HMMA.16816.F32.BF16 R36, R12.reuse, R62, R32 ;  /* 0x0000003e0c24723c */ /* 0x040fe20000041820 */
[----:B------:R-:W3:Y:S05]  /*3f50*/  LDSM.16.M88.4 R60, [R188+0xb800] ;  /* 0x00b80000bc3c783b */ /* 0x000eea0000000200 */
[C---:B-----5:R-:W-:Y:S01]  /*3f60*/  HMMA.16816.F32.BF16 R20, R12.reuse, R72, R16 ;  /* 0x000000480c14723c */ /* 0x060fe20000041810 */
[----:B------:R-:W4:Y:S05]  /*3f70*/  LDSM.16.M88.4 R16, [R196+0x2000] ;  /* 0x00200000c410783b */ /* 0x000f2a0000000200 */
[C---:B-1----:R-:W-:Y:S06]  /*3f80*/  HMMA.16816.F32.BF16 R32, R12.reuse, R84, R28 ;  /* 0x000000540c20723c */ /* 0x042fec000004181c */
[C---:B------:R-:W-:Y:S01]  /*3f90*/  HMMA.16816.F32.BF16 R24, R12.reuse, R86, R24 ;  /* 0x000000560c18723c */ /* 0x040fe20000041818 */
[----:B------:R-:W-:Y:S05]  /*3fa0*/  LDSM.16.M88.4 R84, [R188+0xd800] ;  /* 0x00d80000bc54783b */ /* 0x000fea0000000200 */
[----:B------:R-:W-:Y:S01]  /*3fb0*/  HMMA.16816.F32.BF16 R12, R12, R74, R40 ;  /* 0x0000004a0c0c723c */ /* 0x000fe20000041828 */
[----:B------:R-:W1:Y:S05]  /*3fc0*/  LDSM.16.M88.4 R72, [R199+0x3000] ;  /* 0x00300000c748783b */ /* 0x000e6a0000000200 */
[C---:B------:R-:W-:Y:S06]  /*3fd0*/  HMMA.16816.F32.BF16 R48, R8.reuse, R70, R48 ;  /* 0x000000460830723c */ /* 0x040fec0000041830 */
[C---:B------:R-:W-:Y:S01]  /*3fe0*/  HMMA.16816.F32.BF16 R28, R8.reuse, R68, R52 ;  /* 0x00000044081c723c */ /* 0x040fe20000041834 */
[----:B------:R-:W5:Y:S05]  /*3ff0*/  LDSM.16.M88.4 R68, [R199+0x3800] ;  /* 0x00380000c744783b */ /* 0x000f6a0000000200 */
[C---:B------:R-:W-:Y:S06]  /*4000*/  HMMA.16816.F32.BF16 R40, R8.reuse, R66, R36 ;  /* 0x000000420828723c */ /* 0x040fec0000041824 */
[C---:B--2---:R-:W-:Y:S06]  /*4010*/  HMMA.16816.F32.BF16 R36, R8.reuse, R56, R32 ;  /* 0x000000380824723c */ /* 0x044fec0000041820 */
[C---:B------:R-:W-:Y:S06]  /*4020*/  HMMA.16816.F32.BF16 R24, R8.reuse, R58, R24 ;  /* 0x0000003a0818723c */ /* 0x040fec0000041818 */
[C---:B------:R-:W-:Y:S01]  /*4030*/  HMMA.16816.F32.BF16 R44, R8.reuse, R64, R44 ;  /* 0x00000040082c723c */ /* 0x040fe2000004182c */
[----:B------:R-:W-:Y:S05]  /*4040*/  LDSM.16.M88.4 R64, [R194+0xb000] ;  /* 0x00b00000c240783b */ /* 0x000fea0000000200 */
[C---:B---3--:R-:W-:Y:S06]  /*4050*/  HMMA.16816.F32.BF16 R56, R8.reuse, R60, R20 ;  /* 0x0000003c0838723c */ /* 0x048fec0000041814 */
[----:B------:R-:W-:Y:S01]  /*4060*/  HMMA.16816.F32.BF16 R20, R8, R62, R12 ;  /* 0x0000003e0814723c */ /* 0x000fe2000004180c */
[----:B------:R-:W-:Y:S04]  /*4070*/  LDSM.16.M88.4 R8, [R198+0x2000] ;  /* 0x00200000c608783b */ /* 0x000fe80000000200 */
[----:B------:R-:W2:Y:S01]  /*4080*/  LDSM.16.M88.4 R60, [R194+0xa000] ;  /* 0x00a00000c23c783b */ /* 0x000ea20000000200 */
[C---:B----4-:R-:W-:Y:S03]  /*4090*/  HMMA.16816.F32.BF16 R32, R16.reuse, R82, R48 ;  /* 0x000000521020723c */ /* 0x050fe60000041830 */
[----:B------:R-:W3:Y:S03]  /*40a0*/  LDSM.16.M88.4 R48, [R194+0xa800] ;  /* 0x00a80000c230783b */ /* 0x000ee60000000200 */
[C---:B------:R-:W-:Y:S01]  /*40b0*/  HMMA.16816.F32.BF16 R28, R16.reuse, R80, R28 ;  /* 0x00000050101c723c */ /* 0x040fe2000004181c */
[----:B------:R-:W4:Y:S04]  /*40c0*/  LDSM.16.M88.4 R80, [R194+0xb800] ;  /* 0x00b80000c250783b */ /* 0x000f280000000200 */
[----:B------:R-:W-:Y:S01]  /*40d0*/  LDSM.16.M88.4 R12, [R197+0x2000] ;  /* 0x00200000c50c783b */ /* 0x000fe20000000200 */
[C---:B------:R-:W-:Y:S06]  /*40e0*/  HMMA.16816.F32.BF16 R40, R16.reuse, R78, R40 ;  /* 0x0000004e1028723c */ /* 0x040fec0000041828 */
[C---:B------:R-:W-:Y:S01]  /*40f0*/  HMMA.16816.F32.BF16 R52, R16.reuse, R76, R44 ;  /* 0x0000004c1034723c */ /* 0x040fe2000004182c */
[----:B------:R-:W4:Y:S04]  /*4100*/  LDSM.16.M88.4 R44, [R193+0x2000] ;  /* 0x00200000c12c783b */ /* 0x000f280000000200 */
[----:B------:R-:W4:Y:S01]  /*4110*/  LDSM.16.M88.4 R76, [R193+0x3000] ;  /* 0x00300000c14c783b */ /* 0x000f220000000200 */
[C---:B-1----:R-:W-:Y:S06]  /*4120*/  HMMA.16816.F32.BF16 R36, R16.reuse, R72, R36 ;  /* 0x000000481024723c */ /* 0x042fec0000041824 */
[C---:B------:R-:W-:Y:S01]  /*4130*/  HMMA.16816.F32.BF16 R24, R16.reuse, R74, R24 ;  /* 0x0000004a1018723c */ /* 0x040fe20000041818 */
[----:B------:R-:W-:Y:S05]  /*4140*/  LDSM.16.M88.4 R72, [R188+0xc000] ;  /* 0x00c00000bc48783b */ /* 0x000fea0000000200 */
[C---:B-----5:R-:W-:Y:S06]  /*4150*/  HMMA.16816.F32.BF16 R56, R16.reuse, R68, R56 ;  /* 0x000000441038723c */ /* 0x060fec0000041838 */
[----:B------:R-:W-:Y:S01]  /*4160*/  HMMA.16816.F32.BF16 R20, R16, R70, R20 ;  /* 0x000000461014723c */ /* 0x000fe20000041814 */
[----:B------:R-:W1:Y:S04]  /*4170*/  LDSM.16.M88.4 R16, [R195+0x4000] ;  /* 0x00400000c310783b */ /* 0x000e680000000200 */
[----:B------:R-:W5:Y:S01]  /*4180*/  LDSM.16.M88.4 R68, [R188+0xc800] ;  /* 0x00c80000bc44783b */ /* 0x000f620000000200 */
[C---:B--2---:R-:W-:Y:S06]  /*4190*/  HMMA.16816.F32.BF16 R28, R8.reuse, R60, R28 ;  /* 0x0000003c081c723c */ /* 0x044fec000004181c */
[C---:B------:R-:W-:Y:S01]  /*41a0*/  HMMA.16816.F32.BF16 R32, R8.reuse, R62, R32 ;  /* 0x0000003e0820723c */ /* 0x040fe20000041820 */
[----:B------:R-:W2:Y:S05]  /*41b0*/  LDSM.16.M88.4 R60, [R188+0xd000] ;  /* 0x00d00000bc3c783b */ /* 0x000eaa0000000200 */
[C---:B---3--:R-:W-:Y:S06]  /*41c0*/  HMMA.16816.F32.BF16 R40, R8.reuse, R50, R40 ;  /* 0x000000320828723c */ /* 0x048fec0000041828 */
[C---:B------:R-:W-:Y:S06]  /*41d0*/  HMMA.16816.F32.BF16 R52, R8.reuse, R48, R52 ;  /* 0x000000300834723c */ /* 0x040fec0000041834 */
[C---:B------:R-:W-:Y:S06]  /*41e0*/  HMMA.16816.F32.BF16 R36, R8.reuse, R64, R36 ;  /* 0x000000400824723c */ /* 0x040fec0000041824 */
[C---:B------:R-:W-:Y:S06]  /*41f0*/  HMMA.16816.F32.BF16 R24, R8.reuse, R66, R24 ;  /* 0x000000420818723c */ /* 0x040fec0000041818 */
[C---:B----4-:R-:W-:Y:S06]  /*4200*/  HMMA.16816.F32.BF16 R56, R8.reuse, R80, R56 ;  /* 0x000000500838723c */ /* 0x050fec0000041838 */
[----:B------:R-:W-:Y:S01]  /*4210*/  HMMA.16816.F32.BF16 R20, R8, R82, R20 ;  /* 0x000000520814723c */ /* 0x000fe20000041814 */
[----:B------:R-:W-:Y:S04]  /*4220*/  LDSM.16.M88.4 R8, [R196+0x4000] ;  /* 0x00400000c408783b */ /* 0x000fe80000000200 */
[----:B------:R-:W-:Y:S01]  /*4230*/  LDSM.16.M88.4 R80, [R199+0x4800] ;  /* 0x00480000c750783b */ /* 0x000fe20000000200 */
[C---:B------:R-:W-:Y:S06]  /*4240*/  HMMA.16816.F32.BF16 R28, R12.reuse, R44, R28 ;  /* 0x0000002c0c1c723c */ /* 0x040fec000004181c */
[C---:B------:R-:W-:Y:S06]  /*4250*/  HMMA.16816.F32.BF16 R32, R12.reuse, R46, R32 ;  /* 0x0000002e0c20723c */ /* 0x040fec0000041820 */
[C---:B------:R-:W-:Y:S06]  /*4260*/  HMMA.16816.F32.BF16 R48, R12.reuse, R90, R40 ;  /* 0x0000005a0c30723c */ /* 0x040fec0000041828 */
[C---:B------:R-:W-:Y:S01]  /*4270*/  HMMA.16816.F32.BF16 R52, R12.reuse, R88, R52 ;  /* 0x000000580c34723c */ /* 0x040fe20000041834 */
[----:B------:R-:W-:Y:S05]  /*4280*/  LDSM.16.M88.4 R88, [R199+0x5000] ;  /* 0x00500000c758783b */ /* 0x000fea0000000200 */
[C---:B------:R-:W-:Y:S06]  /*4290*/  HMMA.16816.F32.BF16 R44, R12.reuse, R76, R36 ;  /* 0x0000004c0c2c723c */ /* 0x040fec0000041824 */
        /* <DEDUP_REMOVED lines=9> */
[C---:B-----5:R-:W-:Y:S06]  /*4330*/  HMMA.16816.F32.BF16 R48, R16.reuse, R70, R48 ;  /* 0x000000461030723c */ /* 0x060fec0000041830 */
[C---:B------:R-:W-:Y:S01]  /*4340*/  HMMA.16816.F32.BF16 R36, R16.reuse, R68, R52 ;  /* 0x000000441024723c */ /* 0x040fe20000041834 */
[----:B------:R-:W4:Y:S04]  /*4350*/  LDSM.16.M88.4 R52, [R194+0xc000] ;  /* 0x00c00000c234783b */ /* 0x000f280000000200 */
[----:B------:R-:W5:Y:S01]  /*4360*/  LDSM.16.M88.4 R68, [R194+0xc800] ;  /* 0x00c80000c244783b */ /* 0x000f620000000200 */
[C---:B--2---:R-:W-:Y:S06]  /*4370*/  HMMA.16816.F32.BF16 R44, R16.reuse, R60, R44 ;  /* 0x0000003c102c723c */ /* 0x044fec000004182c */
[C---:B------:R-:W-:Y:S06]  /*4380*/  HMMA.16816.F32.BF16 R64, R16.reuse, R84, R64 ;  /* 0x000000541040723c */ /* 0x040fec0000041840 */
[C---:B------:R-:W-:Y:S01]  /*4390*/  HMMA.16816.F32.BF16 R28, R16.reuse, R86, R24 ;  /* 0x00000056101c723c */ /* 0x040fe20000041818 */
[----:B------:R-:W2:Y:S05]  /*43a0*/  LDSM.16.M88.4 R84, [R194+0xd000] ;  /* 0x00d00000c254783b */ /* 0x000eaa0000000200 */
[----:B------:R-:W-:Y:S01]  /*43b0*/  HMMA.16816.F32.BF16 R56, R16, R62, R40 ;  /* 0x0000003e1038723c */ /* 0x000fe20000041828 */
[----:B------:R-:W-:Y:S04]  /*43c0*/  LDSM.16.M88.4 R16, [R197+0x4000] ;  /* 0x00400000c510783b */ /* 0x000fe80000000200 */
[----:B------:R-:W-:Y:S01]  /*43d0*/  LDSM.16.M88.4 R60, [R193+0x4000] ;  /* 0x00400000c13c783b */ /* 0x000fe20000000200 */
[C---:B---3--:R-:W-:Y:S06]  /*43e0*/  HMMA.16816.F32.BF16 R24, R8.reuse, R76, R20 ;  /* 0x0000004c0818723c */ /* 0x048fec0000041814 */
[C---:B------:R-:W-:Y:S01]  /*43f0*/  HMMA.16816.F32.BF16 R40, R8.reuse, R82, R48 ;  /* 0x000000520828723c */ /* 0x040fe20000041830 */
[----:B------:R-:W3:Y:S05]  /*4400*/  LDSM.16.M88.4 R48, [R194+0xd800] ;  /* 0x00d80000c230783b */ /* 0x000eea0000000200 */
[C---:B------:R-:W-:Y:S01]  /*4410*/  HMMA.16816.F32.BF16 R20, R8.reuse, R78, R32 ;  /* 0x0000004e0814723c */ /* 0x040fe20000041820 */
[----:B------:R-:W3:Y:S05]  /*4420*/  LDSM.16.M88.4 R76, [R193+0x4800] ;  /* 0x00480000c14c783b */ /* 0x000eea0000000200 */
[C---:B------:R-:W-:Y:S01]  /*4430*/  HMMA.16816.F32.BF16 R36, R8.reuse, R80, R36 ;  /* 0x000000500824723c */ /* 0x040fe20000041824 */
[----:B------:R-:W3:Y:S05]  /*4440*/  LDSM.16.M88.4 R80, [R193+0x5000] ;  /* 0x00500000c150783b */ /* 0x000eea0000000200 */
[C---:B------:R-:W-:Y:S06]  /*4450*/  HMMA.16816.F32.BF16 R44, R8.reuse, R88, R44 ;  /* 0x00000058082c723c */ /* 0x040fec000004182c */
[C---:B-1----:R-:W-:Y:S06]  /*4460*/  HMMA.16816.F32.BF16 R64, R8.reuse, R72, R64 ;  /* 0x000000480840723c */ /* 0x042fec0000041840 */
[C---:B------:R-:W-:Y:S01]  /*4470*/  HMMA.16816.F32.BF16 R32, R8.reuse, R74, R28 ;  /* 0x0000004a0820723c */ /* 0x040fe2000004181c */
[----:B------:R-:W-:Y:S05]  /*4480*/  LDSM.16.M88.4 R72, [R188+0xe000] ;  /* 0x00e00000bc48783b */ /* 0x000fea0000000200 */
[----:B------:R-:W-:Y:S01]  /*4490*/  HMMA.16816.F32.BF16 R56, R8, R90, R56 ;  /* 0x0000005a0838723c */ /* 0x000fe20000041838 */
[----:B------:R-:W-:Y:S04]  /*44a0*/  LDSM.16.M88.4 R8, [R195+0x6000] ;  /* 0x00600000c308783b */ /* 0x000fe80000000200 */
[----:B------:R-:W-:Y:S01]  /*44b0*/  LDSM.16.M88.4 R88, [R188+0xe800] ;  /* 0x00e80000bc58783b */ /* 0x000fe20000000200 */
[C---:B----4-:R-:W-:Y:S06]  /*44c0*/  HMMA.16816.F32.BF16 R28, R12.reuse, R52, R24 ;  /* 0x000000340c1c723c */ /* 0x050fec0000041818 */
[C---:B------:R-:W-:Y:S01]  /*44d0*/  HMMA.16816.F32.BF16 R24, R12.reuse, R54, R20 ;  /* 0x000000360c18723c */ /* 0x040fe20000041814 */
[----:B------:R-:W-:Y:S05]  /*44e0*/  LDSM.16.M88.4 R52, [R199+0x6000] ;  /* 0x00600000c734783b */ /* 0x000fea0000000200 */
[C---:B-----5:R-:W-:Y:S06]  /*44f0*/  HMMA.16816.F32.BF16 R20, R12.reuse, R68, R36 ;  /* 0x000000440c14723c */ /* 0x060fec0000041824 */
[C---:B------:R-:W-:Y:S01]  /*4500*/  HMMA.16816.F32.BF16 R40, R12.reuse, R70, R40 ;  /* 0x000000460c28723c */ /* 0x040fe20000041828 */
[----:B------:R-:W1:Y:S05]  /*4510*/  LDSM.16.M88.4 R68, [R193+0x5800] ;  /* 0x00580000c144783b */ /* 0x000e6a0000000200 */
[C---:B--2---:R-:W-:Y:S06]  /*4520*/  HMMA.16816.F32.BF16 R44, R12.reuse, R84, R44 ;  /* 0x000000540c2c723c */ /* 0x044fec000004182c */
[C---:B---3--:R-:W-:Y:S06]  /*4530*/  HMMA.16816.F32.BF16 R64, R12.reuse, R48, R64 ;  /* 0x000000300c40723c */ /* 0x048fec0000041840 */
[C---:B------:R-:W-:Y:S01]  /*4540*/  HMMA.16816.F32.BF16 R36, R12.reuse, R50, R32 ;  /* 0x000000320c24723c */ /* 0x040fe20000041820 */
[----:B------:R-:W2:Y:S05]  /*4550*/  LDSM.16.M88.4 R48, [R188+0xf000] ;  /* 0x00f00000bc30783b */ /* 0x000eaa0000000200 */
        /* <DEDUP_REMOVED lines=18> */
[----:B------:R-:W-:Y:S05]  /*4680*/  LDSM.16.M88.4 R72, [R194+0xf000] ;  /* 0x00f00000c248783b */ /* 0x000fea0000000200 */
[C---:B------:R-:W-:Y:S06]  /*4690*/  HMMA.16816.F32.BF16 R28, R8.reuse, R88, R24 ;  /* 0x00000058081c723c */ /* 0x040fec0000041818 */
[C---:B------:R-:W-:Y:S01]  /*46a0*/  HMMA.16816.F32.BF16 R24, R8.reuse, R90, R20 ;  /* 0x0000005a0818723c */ /* 0x040fe20000041814 */
[----:B------:R-:W1:Y:S05]  /*46b0*/  LDSM.16.M88.4 R88, [R194+0xe000] ;  /* 0x00e00000c258783b */ /* 0x000e6a0000000200 */
[C---:B--2---:R-:W-:Y:S06]  /*46c0*/  HMMA.16816.F32.BF16 R20, R8.reuse, R48, R44 ;  /* 0x000000300814723c */ /* 0x044fec000004182c */
[C---:B------:R-:W-:Y:S06]  /*46d0*/  HMMA.16816.F32.BF16 R56, R8.reuse, R50, R56 ;  /* 0x000000320838723c */ /* 0x040fec0000041838 */
[----:B---3--:R-:W-:Y:S06]  /*46e0*/  HMMA.16816.F32.BF16 R64, R8, R60, R64 ;  /* 0x0000003c0840723c */ /* 0x008fec0000041840 */
[----:B------:R-:W-:Y:S06]  /*46f0*/  HMMA.16816.F32.BF16 R44, R12, R52, R36 ;  /* 0x000000340c2c723c */ /* 0x000fec0000041824 */
[----:B------:R-:W-:Y:S01]  /*4700*/  HMMA.16816.F32.BF16 R60, R8, R62, R40 ;  /* 0x0000003e083c723c */ /* 0x000fe20000041828 */
[----:B------:R-:W2:Y:S05]  /*4710*/  LDSM.16.M88.4 R8, [R197+0x6000] ;  /* 0x00600000c508783b */ /* 0x000eaa0000000200 */
[C---:B------:R-:W-:Y:S06]  /*4720*/  HMMA.16816.F32.BF16 R52, R12.reuse, R54, R32 ;  /* 0x000000360c34723c */ /* 0x040fec0000041820 */
[C---:B----4-:R-:W-:Y:S06]  /*4730*/  HMMA.16816.F32.BF16 R48, R12.reuse, R76, R28 ;  /* 0x0000004c0c30723c */ /* 0x050fec000004181c */
[C---:B------:R-:W-:Y:S01]  /*4740*/  HMMA.16816.F32.BF16 R40, R12.reuse, R78, R24 ;  /* 0x0000004e0c28723c */ /* 0x040fe20000041818 */
[----:B------:R-:W3:Y:S05]  /*4750*/  LDSM.16.M88.4 R76, [R194+0xf800] ;  /* 0x00f80000c24c783b */ /* 0x000eea0000000200 */
[C---:B------:R-:W-:Y:S06]  /*4760*/  HMMA.16816.F32.BF16 R36, R12.reuse, R84, R20 ;  /* 0x000000540c24723c */ /* 0x040fec0000041814 */
[C---:B------:R-:W-:Y:S01]  /*4770*/  HMMA.16816.F32.BF16 R32, R12.reuse, R86, R56 ;  /* 0x000000560c20723c */ /* 0x040fe20000041838 */
[----:B------:R-:W4:Y:S05]  /*4780*/  LDSM.16.M88.4 R84, [R193+0x6800] ;  /* 0x00680000c154783b */ /* 0x000f2a0000000200 */
[----:B------:R-:W-:Y:S06]  /*4790*/  HMMA.16816.F32.BF16 R28, R12, R92, R64 ;  /* 0x0000005c0c1c723c */ /* 0x000fec0000041840 */
[----:B-1----:R-:W-:Y:S06]  /*47a0*/  HMMA.16816.F32.BF16 R24, R16, R88, R44 ;  /* 0x000000581018723c */ /* 0x002fec000004182c */
[----:B------:R-:W-:Y:S06]  /*47b0*/  HMMA.16816.F32.BF16 R12, R12, R94, R60 ;  /* 0x0000005e0c0c723c */ /* 0x000fec000004183c */
[C---:B------:R-:W-:Y:S01]  /*47c0*/  HMMA.16816.F32.BF16 R20, R16.reuse, R90, R52 ;  /* 0x0000005a1014723c */ /* 0x040fe20000041834 */
[----:B------:R-:W1:Y:S05]  /*47d0*/  LDSM.16.M88.4 R52, [R193+0x7000] ;  /* 0x00700000c134783b */ /* 0x000e6a0000000200 */
[----:B------:R-:W-:Y:S01]  /*47e0*/  HMMA.16816.F32.BF16 R56, R16, R72, R36 ;  /* 0x000000481038723c */ /* 0x000fe20000041824 */
[----:B------:R-:W5:Y:S01]  /*47f0*/  LDSM.16.M88.4 R36, [R193+0x7800] ;  /* 0x00780000c124783b */ /* 0x000f620000000200 */
[----:B------:R-:W-:-:S04]  /*4800*/  DEPBAR.LE SB0, 0x0 ;  /* 0x000080000000791a */ /* 0x000fc80000000000 */
[C---:B------:R-:W-:Y:S06]  /*4810*/  HMMA.16816.F32.BF16 R48, R16.reuse, R68, R48 ;  /* 0x000000441030723c */ /* 0x040fec0000041830 */
[C---:B------:R-:W-:Y:S06]  /*4820*/  HMMA.16816.F32.BF16 R44, R16.reuse, R70, R40 ;  /* 0x00000046102c723c */ /* 0x040fec0000041828 */
[----:B------:R-:W-:Y:S06]  /*4830*/  HMMA.16816.F32.BF16 R60, R16, R74, R32 ;  /* 0x0000004a103c723c */ /* 0x000fec0000041820 */
[----:B--2---:R-:W-:Y:S06]  /*4840*/  HMMA.16816.F32.BF16 R32, R8, R80, R24 ;  /* 0x000000500820723c */ /* 0x004fec0000041818 */
[----:B---3--:R-:W-:Y:S06]  /*4850*/  HMMA.16816.F32.BF16 R40, R16, R78, R12 ;  /* 0x0000004e1028723c */ /* 0x008fec000004180c */
[----:B------:R-:W-:Y:S06]  /*4860*/  HMMA.16816.F32.BF16 R12, R8, R82, R20 ;  /* 0x00000052080c723c */ /* 0x000fec0000041814 */
[----:B------:R-:W-:Y:S06]  /*4870*/  HMMA.16816.F32.BF16 R64, R16, R76, R28 ;  /* 0x0000004c1040723c */ /* 0x000fec000004181c */
[----:B----4-:R-:W-:Y:S01]  /*4880*/  HMMA.16816.F32.BF16 R16, R8, R84, R48 ;  /* 0x000000540810723c */ /* 0x010fe20000041830 */
[----:B------:R-:W-:-:S02]  /*4890*/  FSEL R32, R32, -INF , !P1 ;  /* 0xff80000020207808 */ /* 0x000fc40004800000 */
[----:B------:R-:W-:Y:S02]  /*48a0*/  FSEL R68, R35, -INF , !P0 ;  /* 0xff80000023447808 */ /* 0x000fe40004000000 */
[----:B------:R-:W-:Y:S01]  /*48b0*/  FSEL R33, R33, -INF , !P0 ;  /* 0xff80000021217808 */ /* 0x000fe20004000000 */
[C---:B------:R-:W-:Y:S01]  /*48c0*/  HMMA.16816.F32.BF16 R24, R8.reuse, R86, R44 ;  /* 0x000000560818723c */ /* 0x040fe2000004182c */
[----:B------:R-:W-:Y:S02]  /*48d0*/  FSEL R48, R34, -INF , !P1 ;  /* 0xff80000022307808 */ /* 0x000fe40004800000 */
[----:B------:R-:W-:Y:S01]  /*48e0*/  ISETP.GE.AND P1, PT, R3, UR23, PT ;  /* 0x0000001703007c0c */ /* 0x000fe2000bf26270 */
[----:B------:R-:W-:Y:S01]  /*48f0*/  VIADD R3, R2, 0x21 ;  /* 0x0000002102037836 */ /* 0x000fe20000000000 */
[----:B------:R-:W-:Y:S01]  /*4900*/  ISETP.GE.AND P0, PT, R6, UR23, PT ;  /* 0x0000001706007c0c */ /* 0x000fe2000bf06270 */
[----:B-1----:R-:W-:Y:S01]  /*4910*/  HMMA.16816.F32.BF16 R28, R8, R52, R56 ;  /* 0x00000034081c723c */ /* 0x002fe20000041838 */
[----:B------:R-:W-:Y:S01]  /*4920*/  FSEL R49, R14, -INF , !P6 ;  /* 0xff8000000e317808 */ /* 0x000fe20007000000 */
[----:B------:R-:W-:Y:S01]  /*4930*/  VIADD R6, R2, 0x28 ;  /* 0x0000002802067836 */ /* 0x000fe20000000000 */
[----:B------:R-:W-:-:S02]  /*4940*/  FSEL R35, R12, -INF , !P6 ;  /* 0xff8000000c237808 */ /* 0x000fc40007000000 */
[----:B------:R-:W-:Y:S01]  /*4950*/  FSEL R50, R15, -INF , !P5 ;  /* 0xff8000000f327808 */ /* 0x000fe20006800000 */
[C---:B------:R-:W-:Y:S01]  /*4960*/  HMMA.16816.F32.BF16 R20, R8.reuse, R54, R60 ;  /* 0x000000360814723c */ /* 0x040fe2000004183c */
[----:B------:R-:W-:Y:S02]  /*4970*/  FSEL R34, R13, -INF , !P5 ;  /* 0xff8000000d227808 */ /* 0x000fe40006800000 */
[----:B------:R-:W-:Y:S01]  /*4980*/  ISETP.GE.AND P6, PT, R3, UR23, PT ;  /* 0x0000001703007c0c */ /* 0x000fe2000bfc6270 */
[----:B------:R-:W-:Y:S01]  /*4990*/  VIADD R3, R2, 0x29 ;  /* 0x0000002902037836 */ /* 0x000fe20000000000 */
[----:B------:R-:W-:Y:S01]  /*49a0*/  ISETP.GE.AND P5, PT, R6, UR23, PT ;  /* 0x0000001706007c0c */ /* 0x000fe2000bfa6270 */
[----:B-----5:R-:W-:Y:S01]  /*49b0*/  HMMA.16816.F32.BF16 R12, R8, R36, R64 ;  /* 0x00000024080c723c */ /* 0x020fe20000041840 */
[----:B------:R-:W-:Y:S01]  /*49c0*/  FSEL R165, R18, -INF , !P4 ;  /* 0xff80000012a57808 */ /* 0x000fe20006000000 */
[----:B------:R-:W-:Y:S01]  /*49d0*/  VIADD R6, R2, 0x30 ;  /* 0x0000003002067836 */ /* 0x000fe20000000000 */
[----:B------:R-:W-:-:S02]  /*49e0*/  FSEL R88, R16, -INF , !P4 ;  /* 0xff80000010587808 */ /* 0x000fc40006000000 */
[----:B------:R-:W-:Y:S01]  /*49f0*/  ISETP.GE.AND P4, PT, R3, UR23, PT ;  /* 0x0000001703007c0c */ /* 0x000fe2000bf86270 */
[----:B------:R-:W-:Y:S01]  /*4a00*/  VIADD R3, R2, 0x31 ;  /* 0x0000003102037836 */ /* 0x000fe20000000000 */
[----:B------:R-:W-:Y:S01]  /*4a10*/  HMMA.16816.F32.BF16 R8, R8, R38, R40 ;  /* 0x000000260808723c */ /* 0x000fe20000041828 */
[----:B------:R-:W-:Y:S02]  /*4a20*/  FSEL R159, R26, -INF , !P2 ;  /* 0xff8000001a9f7808 */ /* 0x000fe40005000000 */
[----:B------:R-:W-:Y:S02]  /*4a30*/  FSEL R149, R24, -INF , !P2 ;  /* 0xff80000018957808 */ /* 0x000fe40005000000 */
[----:B------:R-:W-:Y:S01]  /*4a40*/  ISETP.GE.AND P2, PT, R3, UR23, PT ;  /* 0x0000001703007c0c */ /* 0x000fe2000bf46270 */
[C---:B------:R-:W-:Y:S01]  /*4a50*/  VIADD R3, R2.reuse, 0x38 ;  /* 0x0000003802037836 */ /* 0x040fe20000000000 */
[----:B------:R-:W-:Y:S01]  /*4a60*/  FSEL R164, R19, -INF , !P3 ;  /* 0xff80000013a47808 */ /* 0x000fe20005800000 */
[----:B------:R-:W-:Y:S01]  /*4a70*/  VIADD R2, R2, 0x39 ;  /* 0x0000003902027836 */ /* 0x000fe20000000000 */
[----:B------:R-:W-:-:S02]  /*4a80*/  FSEL R67, R17, -INF , !P3 ;  /* 0xff80000011437808 */ /* 0x000fc40005800000 */
[----:B------:R-:W-:Y:S02]  /*4a90*/  ISETP.GE.AND P3, PT, R6, UR23, PT ;  /* 0x0000001706007c0c */ /* 0x000fe4000bf66270 */
[----:B------:R-:W-:Y:S02]  /*4aa0*/  FSEL R182, R30, -INF , !P0 ;  /* 0xff8000001eb67808 */ /* 0x000fe40004000000 */
[----:B------:R-:W-:Y:S02]  /*4ab0*/  FSEL R170, R28, -INF , !P0 ;  /* 0xff8000001caa7808 */ /* 0x000fe40004000000 */
[----:B------:R-:W-:Y:S02]  /*4ac0*/  ISETP.GE.AND P0, PT, R2, UR23, PT ;  /* 0x0000001702007c0c */ /* 0x000fe4000bf06270 */
[----:B------:R-:W-:Y:S02]  /*4ad0*/  FSEL R2, R14, -INF , !P3 ;  /* 0xff8000000e027808 */ /* 0x000fe40005800000 */
[----:B------:R-:W-:-:S02]  /*4ae0*/  FSEL R158, R27, -INF , !P1 ;  /* 0xff8000001b9e7808 */ /* 0x000fc40004800000 */
[----:B------:R-:W-:Y:S01]  /*4af0*/  FSEL R66, R25, -INF , !P1 ;  /* 0xff80000019427808 */ /* 0x000fe20004800000 */
[----:B------:R1:W-:Y:S01]  /*4b00*/  STL [R1+0x48], R2 ;  /* 0x0000480201007387 */ /* 0x0003e20000100800 */
        /* <DEDUP_REMOVED lines=12> */
[----:B-1----:R-:W-:-:S05]  /*4bd0*/  FSEL R2, R13, -INF , !P2 ;  /* 0xff8000000d027808 */ /* 0x002fca0005000000 */
[----:B------:R1:W-:Y:S04]  /*4be0*/  STL [R1+0x3c], R2 ;  /* 0x00003c0201007387 */ /* 0x0003e80000100800 */
[----:B------:R2:W-:Y:S01]  /*4bf0*/  STL [R1+0x40], R3 ;  /* 0x0000400301007387 */ /* 0x0005e20000100800 */
[----:B-1----:R-:W-:Y:S01]  /*4c00*/  FSEL R2, R9, -INF , !P0 ;  /* 0xff80000009027808 */ /* 0x002fe20004000000 */
[----:B------:R-:W-:Y:S01]  /*4c10*/  BAR.SYNC.DEFER_BLOCKING 0x0 ;  /* 0x0000000000007b1d */ /* 0x000fe20000010000 */
[----:B------:R-:W-:-:S05]  /*4c20*/  PLOP3.LUT P0, PT, PT, PT, UP0, 0x80, 0x0 ;  /* 0x000000000000781c */ /* 0x000fca0003f0f008 */
[----:B------:R2:W-:Y:S08]  /*4c30*/  STL [R1+0x44], R2 ;  /* 0x0000440201007387 */ /* 0x0005f00000100800 */
        /* <DEDUP_REMOVED lines=8> */
[----:B--2---:R-:W-:Y:S01]  /*4cc0*/  IMAD.WIDE.U32 R2, R96, UR7, R102 ;  /* 0x0000000760027c25 */ /* 0x004fe2000f8e0066 */
        /* <DEDUP_REMOVED lines=139> */
.L_x_654:
[----:B------:R-:W-:Y:S05]  /*5580*/  BSYNC B0 ;  /* 0x0000000000007941 */ /* 0x000fea0003800000 */
.L_x_653:
[----:B------:R-:W0:Y:S02]  /*5590*/  LDGDEPBAR ;  /* 0x00000000000079af */ /* 0x000e240000000000 */
.L_x_652:
[----:B------:R4:W-:Y:S01]  /*55a0*/  STL [R1+0x74], R193 ;  /* 0x000074c101007387 */ /* 0x0009e20000100800 */
[----:B-12---:R-:W-:Y:S01]  /*55b0*/  FMNMX.FTZ R2, R32, R33, !PT ;  /* 0x0000002120027209 */ /* 0x006fe20007810000 */
[----:B------:R-:W-:Y:S01]  /*55c0*/  IMAD.U32 R6, RZ, RZ, UR16 ;  /* 0x00000010ff067e24 */ /* 0x000fe2000f8e00ff */
[----:B------:R-:W-:Y:S01]  /*55d0*/  LOP3.LUT R7, R99, UR28, RZ, 0x3c, !PT ;  /* 0x0000001c63077c12 */ /* 0x000fe2000f8e3cff */
[----:B------:R-:W-:Y:S01]  /*55e0*/  USHF.L.U32 UR33, UR8, 0x1, URZ ;  /* 0x0000000108217899 */ /* 0x000fe2000800063f */
[----:B------:R-:W-:Y:S01]  /*55f0*/  IMAD.WIDE.U32 R156, R100, -0x2daee0ad, RZ ;  /* 0xd2511f53649c7825 */ /* 0x000fe200078e00ff */
[----:B------:R-:W-:Y:S02]  /*5600*/  UIADD3 UR6, UR29, -0x4498517b, URZ ;  /* 0xbb67ae851d067890 */ /* 0x000fe4000fffe03f */
[----:B------:R-:W-:Y:S02]  /*5610*/  UIADD3 UR15, UR28, -0x61c88647, URZ ;  /* 0x9e3779b91c0f7890 */ /* 0x000fe4000fffe03f */
[----:B------:R-:W-:Y:S01]  /*5620*/  UIADD3 UR14, UR28, 0x3c6ef372, URZ ;  /* 0x3c6ef3721c0e7890 */ /* 0x000fe2000fffe03f */
[----:B------:R-:W-:Y:S01]  /*5630*/  ULDC UR32, c[0x0][0x2ec] ;  /* 0x0000bb0000207ab9 */ /* 0x000fe20000000800 */
[----:B----4-:R-:W2:Y:S04]  /*5640*/  LDL.LU R193, [R1+0x44] ;  /* 0x0000440001c17983 */ /* 0x010ea80000300800 */
[----:B------:R-:W-:Y:S04]  /*5650*/  STL [R1+0x70], R188 ;  /* 0x000070bc01007387 */ /* 0x000fe80000100800 */
[----:B------:R-:W-:Y:S04]  /*5660*/  STL [R1+0x6c], R169 ;  /* 0x00006ca901007387 */ /* 0x000fe80000100800 */
[----:B------:R1:W-:Y:S04]  /*5670*/  STL [R1+0x68], R168 ;  /* 0x000068a801007387 */ /* 0x0003e80000100800 */
[----:B-1----:R-:W4:Y:S04]  /*5680*/  LDL.LU R168, [R1+0x48] ;  /* 0x0000480001a87983 */ /* 0x002f280000300800 */
[----:B------:R1:W-:Y:S04]  /*5690*/  STL [R1+0x64], R151 ;  /* 0x0000649701007387 */ /* 0x0003e80000100800 */
[----:B-1----:R-:W2:Y:S04]  /*56a0*/  LDL.LU R151, [R1+0x40] ;  /* 0x0000400001977983 */ /* 0x002ea80000300800 */
[----:B------:R1:W-:Y:S04]  /*56b0*/  STL [R1+0x60], R150 ;  /* 0x0000609601007387 */ /* 0x0003e80000100800 */
[----:B-1----:R-:W2:Y:S01]  /*56c0*/  LDL.LU R150, [R1+0x3c] ;  /* 0x00003c0001967983 */ /* 0x002ea20000300800 */
[----:B------:R-:W-:Y:S01]  /*56d0*/  FMNMX.FTZ R2, R35, R2, !PT ;  /* 0x0000000223027209 */ /* 0x000fe20007810000 */
[----:B---3--:R-:W-:Y:S01]  /*56e0*/  IMAD R8, R6, 0x4, R97 ;  /* 0x0000000406087824 */ /* 0x008fe200078e0261 */
[----:B------:R-:W-:Y:S01]  /*56f0*/  UIADD3 UR13, UR29, 0x76cf5d0a, URZ ;  /* 0x76cf5d0a1d0d7890 */ /* 0x000fe2000fffe03f */
[----:B------:R-:W-:Y:S01]  /*5700*/  LEA R189, R5, UR4, 0x1 ;  /* 0x0000000405bd7c11 */ /* 0x000fe2000f8e08ff */
[----:B------:R-:W-:Y:S01]  /*5710*/  UIADD3 UR11, UR29, 0x32370b8f, URZ ;  /* 0x32370b8f1d0b7890 */ /* 0x000fe2000fffe03f */
[----:B------:R-:W-:Y:S01]  /*5720*/  FMNMX.FTZ R2, R34, R2, !PT ;  /* 0x0000000222027209 */ /* 0x000fe20007810000 */
[----:B------:R-:W-:Y:S01]  /*5730*/  IMAD.WIDE.U32 R54, R8, -0x326172a9, RZ ;  /* 0xcd9e8d5708367825 */ /* 0x000fe200078e00ff */
[----:B------:R1:W-:Y:S01]  /*5740*/  STL [R1+0x4c], R8 ;  /* 0x00004c0801007387 */ /* 0x0003e20000100800 */
[----:B------:R-:W-:Y:S01]  /*5750*/  UIADD3 UR8, UR28, 0x78dde6e4, URZ ;  /* 0x78dde6e41c087890 */ /* 0x000fe2000fffe03f */
[----:B------:R-:W-:Y:S01]  /*5760*/  FMNMX.FTZ R2, R88, R2, !PT ;  /* 0x0000000258027209 */ /* 0x000fe20007810000 */
[----:B------:R-:W-:Y:S01]  /*5770*/  UIADD3 UR12, UR28, -0x255992d5, URZ ;  /* 0xdaa66d2b1c0c7890 */ /* 0x000fe2000fffe03f */
[----:B------:R-:W-:Y:S01]  /*5780*/  LOP3.LUT R6, R55, R7, RZ, 0x3c, !PT ;  /* 0x0000000737067212 */ /* 0x000fe200078e3cff */
[----:B------:R-:W-:Y:S01]  /*5790*/  STL [R1+0x50], R7 ;  /* 0x0000500701007387 */ /* 0x000fe20000100800 */
[----:B------:R-:W-:Y:S01]  /*57a0*/  FMNMX.FTZ R2, R67, R2, !PT ;  /* 0x0000000243027209 */ /* 0x000fe20007810000 */
[----:B------:R-:W-:Y:S01]  /*57b0*/  UIADD3 UR7, UR29, -0x126145ec, URZ ;  /* 0xed9eba141d077890 */ /* 0x000fe2000fffe03f */
[--C-:B------:R-:W-:Y:S01]  /*57c0*/  IMAD R190, R4, 0x2, R189.reuse ;  /* 0x0000000204be7824 */ /* 0x100fe200078e02bd */
[----:B------:R-:W-:Y:S01]  /*57d0*/  UIADD3 UR23, UR28, -0x4ab325aa, URZ ;  /* 0xb54cda561c177890 */ /* 0x000fe2000fffe03f */
[----:B------:R-:W-:Y:S01]  /*57e0*/  FMNMX.FTZ R2, R149, R2, !PT ;  /* 0x0000000295027209 */ /* 0x000fe20007810000 */
[----:B------:R-:W-:Y:S01]  /*57f0*/  IMAD.WIDE.U32 R64, R6, -0x2daee0ad, RZ ;  /* 0xd2511f5306407825 */ /* 0x000fe200078e00ff */
[----:B------:R-:W-:Y:S01]  /*5800*/  LDSM.16.MT88.4 R24, [R189+0x10000] ;  /* 0x01000000bd18783b */ /* 0x000fe20000004200 */
[----:B------:R-:W-:Y:S01]  /*5810*/  MOV R5, UR10 ;  /* 0x0000000a00057c02 */ /* 0x000fe20008000f00 */
[----:B------:R-:W-:Y:S01]  /*5820*/  UIADD3 UR4, UR28, 0x1715609d, URZ ;  /* 0x1715609d1c047890 */ /* 0x000fe2000fffe03f */
[----:B------:R-:W-:Y:S01]  /*5830*/  FMNMX.FTZ R2, R66, R2, !PT ;  /* 0x0000000242027209 */ /* 0x000fe20007810000 */
[C---:B------:R-:W-:Y:S01]  /*5840*/  IMAD R192, R0.reuse, 0x2, R189 ;  /* 0x0000000200c07824 */ /* 0x040fe200078e02bd */
[----:B------:R-:W-:Y:S01]  /*5850*/  LDSM.16.MT88.4 R16, [R189+0x14000] ;  /* 0x01400000bd10783b */ /* 0x000fe20000004200 */
[----:B------:R-:W-:Y:S01]  /*5860*/  IMAD R191, R0, 0x2, R190 ;  /* 0x0000000200bf7824 */ /* 0x000fe200078e02be */
[----:B------:R-:W-:Y:S01]  /*5870*/  FMNMX.FTZ R3, R170, R2, !PT ;  /* 0x00000002aa037209 */ /* 0x000fe20007810000 */
[----:B------:R-:W-:Y:S01]  /*5880*/  UIADD3 UR34, UR29, 0x646e171e, URZ ;  /* 0x646e171e1d227890 */ /* 0x000fe2000fffe03f */
        /* <DEDUP_REMOVED lines=14> */
[----:B-1----:R-:W-:Y:S01]  /*5970*/  LOP3.LUT R8, R65, UR6, R156, 0x96, !PT ;  /* 0x0000000641087c12 */ /* 0x002fe2000f8e969c */
[----:B------:R-:W-:Y:S01]  /*5980*/  UIADD3 UR6, UR29, -0x56f99767, URZ ;  /* 0xa90668991d067890 */ /* 0x000fe2000fffe03f */
[----:B------:R-:W-:Y:S02]  /*5990*/  FMNMX.FTZ R2, R159, R2, !PT ;  /* 0x000000029f027209 */ /* 0x000fe40007810000 */
[----:B------:R-:W-:Y:S01]  /*59a0*/  LEA R0, R5, UR10, 0x10 ;  /* 0x0000000a05007c11 */ /* 0x000fe2000f8e80ff */
[----:B------:R-:W-:Y:S01]  /*59b0*/  IMAD.WIDE.U32 R52, R8, -0x326172a9, RZ ;  /* 0xcd9e8d5708347825 */ /* 0x000fe200078e00ff */
[----:B------:R-:W-:-:S04]  /*59c0*/  FMNMX.FTZ R2, R158, R2, !PT ;  /* 0x000000029e027209 */ /* 0x000fc80007810000 */
[----:B------:R-:W-:-:S04]  /*59d0*/  FMNMX.FTZ R2, R182, R2, !PT ;  /* 0x00000002b6027209 */ /* 0x000fc80007810000 */
[----:B------:R-:W-:-:S04]  /*59e0*/  FMNMX.FTZ R2, R187, R2, !PT ;  /* 0x00000002bb027209 */ /* 0x000fc80007810000 */
[----:B------:R-:W-:-:S04]  /*59f0*/  FMNMX.FTZ R2, R181, R2, !PT ;  /* 0x00000002b5027209 */ /* 0x000fc80007810000 */
[----:B------:R-:W-:-:S04]  /*5a00*/  FMNMX.FTZ R2, R225, R2, !PT ;  /* 0x00000002e1027209 */ /* 0x000fc80007810000 */
[----:B----4-:R-:W-:-:S04]  /*5a10*/  FMNMX.FTZ R2, R168, R2, !PT ;  /* 0x00000002a8027209 */ /* 0x010fc80007810000 */
[----:B------:R-:W-:-:S04]  /*5a20*/  FMNMX.FTZ R2, R237, R2, !PT ;  /* 0x00000002ed027209 */ /* 0x000fc80007810000 */
[----:B------:R-:W-:-:S04]  /*5a30*/  FMNMX.FTZ R2, R236, R2, !PT ;  /* 0x00000002ec027209 */ /* 0x000fc80007810000 */
[----:B------:R-:W-:-:S05]  /*5a40*/  FMNMX.FTZ R2, R185, R2, !PT ;  /* 0x00000002b9027209 */ /* 0x000fca0007810000 */
[----:B------:R-:W1:Y:S02]  /*5a50*/  SHFL.BFLY PT, R10, R2, 0x2, 0x1f ;  /* 0x0c401f00020a7f89 */ /* 0x000e6400000e0000 */
[----:B-1----:R-:W-:-:S05]  /*5a60*/  FMNMX.FTZ R10, R2, R10, !PT ;  /* 0x0000000a020a7209 */ /* 0x002fca0007810000 */
[----:B------:R-:W-:Y:S01]  /*5a70*/  SHFL.BFLY PT, R11, R10, 0x1, 0x1f ;  /* 0x0c201f000a0b7f89 */ /* 0x000fe200000e0000 */
[----:B--2---:R-:W-:-:S04]  /*5a80*/  FMNMX.FTZ R148, R150, R148, !PT ;  /* 0x0000009496947209 */ /* 0x004fc80007810000 */
[----:B------:R-:W-:-:S04]  /*5a90*/  FMNMX.FTZ R148, R151, R148, !PT ;  /* 0x0000009497947209 */ /* 0x000fc80007810000 */
[----:B------:R-:W-:-:S05]  /*5aa0*/  FMNMX.FTZ R148, R193, R148, !PT ;  /* 0x00000094c1947209 */ /* 0x000fca0007810000 */
[----:B------:R-:W1:Y:S02]  /*5ab0*/  SHFL.BFLY PT, R3, R148, 0x2, 0x1f ;  /* 0x0c401f0094037f89 */ /* 0x000e6400000e0000 */
[----:B-1----:R-:W-:Y:S01]  /*5ac0*/  FMNMX.FTZ R148, R148, R3, !PT ;  /* 0x0000000394947209 */ /* 0x002fe20007810000 */
[----:B------:R-:W-:Y:S01]  /*5ad0*/  IMAD.U32 R3, RZ, RZ, UR33 ;  /* 0x00000021ff037e24 */ /* 0x000fe2000f8e00ff */
[----:B------:R-:W-:-:S03]  /*5ae0*/  UIADD3 UR33, UR33, 0x1, URZ ;  /* 0x0000000121217890 */ /* 0x000fc6000fffe03f */
[----:B------:R-:W1:Y:S01]  /*5af0*/  SHFL.BFLY PT, R9, R148, 0x1, 0x1f ;  /* 0x0c201f0094097f89 */ /* 0x000e6200000e0000 */
[----:B------:R-:W-:-:S05]  /*5b00*/  LOP3.LUT R3, R157, UR29, R3, 0x96, !PT ;  /* 0x0000001d9d037c12 */ /* 0x000fca000f8e9603 */
[----:B------:R-:W-:-:S05]  /*5b10*/  IMAD.WIDE.U32 R6, R3, -0x326172a9, RZ ;  /* 0xcd9e8d5703067825 */ /* 0x000fca00078e00ff */
[----:B------:R-:W-:Y:S02]  /*5b20*/  LOP3.LUT R3, R7, UR15, R54, 0x96, !PT ;  /* 0x0000000f07037c12 */ /* 0x000fe4000f8e9636 */
[----:B------:R-:W-:-:S03]  /*5b30*/  LOP3.LUT R8, R53, UR14, R6, 0x96, !PT ;  /* 0x0000000e35087c12 */ /* 0x000fc6000f8e9606 */
[----:B------:R-:W-:-:S05]  /*5b40*/  IMAD.WIDE.U32 R2, R3, -0x2daee0ad, RZ ;  /* 0xd2511f5303027825 */ /* 0x000fca00078e00ff */
[----:B------:R-:W-:Y:S02]  /*5b50*/  LOP3.LUT R3, R3, UR13, R64, 0x96, !PT ;  /* 0x0000000d03037c12 */ /* 0x000fe4000f8e9640 */
[----:B-1----:R-:W-:Y:S01]  /*5b60*/  FMNMX.FTZ R148, R148, R9, !PT ;  /* 0x0000000994947209 */ /* 0x002fe20007810000 */
[----:B------:R-:W-:-:S03]  /*5b70*/  IMAD.WIDE.U32 R8, R8, -0x2daee0ad, RZ ;  /* 0xd2511f5308087825 */ /* 0x000fc600078e00ff */
[C---:B------:R-:W-:Y:S01]  /*5b80*/  FSETP.NEU.FTZ.AND P1, PT, R148.reuse, -INF , PT ;  /* 0xff8000009400780b */ /* 0x040fe20003f3d000 */
[----:B------:R-:W-:Y:S01]  /*5b90*/  FMUL.FTZ R12, R148, UR32 ;  /* 0x00000020940c7c20 */ /* 0x000fe20008410000 */
[----:B------:R-:W-:Y:S01]  /*5ba0*/  LOP3.LUT R6, R9, UR11, R2, 0x96, !PT ;  /* 0x0000000b09067c12 */ /* 0x000fe2000f8e9602 */
[----:B------:R-:W-:-:S03]  /*5bb0*/  IMAD.WIDE.U32 R2, R3, -0x326172a9, RZ ;  /* 0xcd9e8d5703027825 */ /* 0x000fc600078e00ff */
[----:B------:R-:W-:Y:S01]  /*5bc0*/  FSEL R12, R12, RZ, P1 ;  /* 0x000000ff0c0c7208 */ /* 0x000fe20000800000 */
[----:B------:R-:W-:Y:S01]  /*5bd0*/  IMAD.WIDE.U32 R44, R6, -0x326172a9, RZ ;  /* 0xcd9e8d57062c7825 */ /* 0x000fe200078e00ff */
[----:B------:R-:W-:Y:S02]  /*5be0*/  LOP3.LUT R6, R3, UR12, R52, 0x96, !PT ;  /* 0x0000000c03067c12 */ /* 0x000fe4000f8e9634 */
[----:B------:R-:W-:Y:S01]  /*5bf0*/  FMNMX.FTZ R3, R10, R11, !PT ;  /* 0x0000000b0a037209 */ /* 0x000fe20007810000 */
[----:B------:R-:W-:Y:S01]  /*5c00*/  FFMA.FTZ R7, R32, UR32, -R12 ;  /* 0x0000002020077c23 */ /* 0x000fe2000801080c */
[----:B------:R-:W-:Y:S02]  /*5c10*/  LOP3.LUT R2, R45, UR8, R2, 0x96, !PT ;  /* 0x000000082d027c12 */ /* 0x000fe4000f8e9602 */
[----:B------:R-:W-:Y:S01]  /*5c20*/  FSETP.NEU.FTZ.AND P1, PT, R3, -INF , PT ;  /* 0xff8000000300780b */ /* 0x000fe20003f3d000 */
[----:B------:R1:W-:Y:S02]  /*5c30*/  MUFU.EX2 R167, R7 ;  /* 0x0000000700a77308 */ /* 0x0003e40000000800 */
[----:B------:R-:W-:-:S04]  /*5c40*/  IMAD.WIDE.U32 R46, R2, -0x2daee0ad, RZ ;  /* 0xd2511f53022e7825 */ /* 0x000fc800078e00ff */
[----:B------:R-:W-:-:S04]  /*5c50*/  FFMA.FTZ R2, R35, UR32, -R12 ;  /* 0x0000002023027c23 */ /* 0x000fc8000801080c */
[----:B------:R2:W-:Y:S01]  /*5c60*/  MUFU.EX2 R222, R2 ;  /* 0x0000000200de7308 */ /* 0x0005e20000000800 */
[----:B-1----:R-:W-:-:S07]  /*5c70*/  FFMA.FTZ R7, R33, UR32, -R12 ;  /* 0x0000002021077c23 */ /* 0x002fce000801080c */
[----:B------:R1:W-:Y:S01]  /*5c80*/  MUFU.EX2 R239, R7 ;  /* 0x0000000700ef7308 */ /* 0x0003e20000000800 */
[----:B--2---:R-:W-:-:S05]  /*5c90*/  FMUL.FTZ R2, R3, UR32 ;  /* 0x0000002003027c20 */ /* 0x004fca0008410000 */
[----:B------:R-:W-:-:S05]  /*5ca0*/  FSEL R2, R2, RZ, P1 ;  /* 0x000000ff02027208 */ /* 0x000fca0000800000 */
[----:B------:R-:W-:Y:S01]  /*5cb0*/  FFMA.FTZ R4, R50, UR32, -R2 ;  /* 0x0000002032047c23 */ /* 0x000fe20008010802 */
[----:B-1----:R-:W-:-:S03]  /*5cc0*/  IMAD.WIDE.U32 R6, R6, -0x2daee0ad, RZ ;  /* 0xd2511f5306067825 */ /* 0x002fc600078e00ff */
[----:B------:R-:W-:Y:S01]  /*5cd0*/  MUFU.EX2 R220, R4 ;  /* 0x0000000400dc7308 */ /* 0x000fe20000000800 */
[----:B------:R-:W-:Y:S02]  /*5ce0*/  LOP3.LUT R6, R47, UR6, R6, 0x96, !PT ;  /* 0x000000062f067c12 */ /* 0x000fe4000f8e9606 */
[----:B------:R-:W-:Y:S01]  /*5cf0*/  LOP3.LUT R9, R7, UR7, R8, 0x96, !PT ;  /* 0x0000000707097c12 */ /* 0x000fe2000f8e9608 */
[----:B------:R-:W-:Y:S02]  /*5d00*/  FFMA.FTZ R8, R34, UR32, -R12 ;  /* 0x0000002022087c23 */ /* 0x000fe4000801080c */
[----:B------:R-:W-:Y:S01]  /*5d10*/  IMAD.WIDE.U32 R6, R6, -0x326172a9, RZ ;  /* 0xcd9e8d5706067825 */ /* 0x000fe200078e00ff */
[----:B------:R-:W-:Y:S01]  /*5d20*/  LDSM.16.MT88.4 R32, [R190+0x12000] ;  /* 0x01200000be20783b */ /* 0x000fe20000004200 */
[----:B------:R1:W2:Y:S02]  /*5d30*/  MUFU.EX2 R186, R8 ;  /* 0x0000000800ba7308 */ /* 0x0002a40000000800 */
[----:B------:R-:W-:-:S04]  /*5d40*/  IMAD.WIDE.U32 R14, R9, -0x326172a9, RZ ;  /* 0xcd9e8d57090e7825 */ /* 0x000fc800078e00ff */
[----:B------:R-:W-:Y:S01]  /*5d50*/  FFMA.FTZ R9, R48, UR32, -R2 ;  /* 0x0000002030097c23 */ /* 0x000fe20008010802 */
[----:B------:R-:W-:-:S03]  /*5d60*/  LOP3.LUT R10, R6, 0xff, RZ, 0xc0, !PT ;  /* 0x000000ff060a7812 */ /* 0x000fc600078ec0ff */
[----:B------:R3:W-:Y:S01]  /*5d70*/  MUFU.EX2 R180, R9 ;  /* 0x0000000900b47308 */ /* 0x0007e20000000800 */
[----:B-1----:R-:W-:Y:S02]  /*5d80*/  LOP3.LUT R8, R6, 0xffff, RZ, 0xc0, !PT ;  /* 0x0000ffff06087812 */ /* 0x002fe400078ec0ff */
[----:B------:R-:W-:Y:S02]  /*5d90*/  LOP3.LUT R7, R7, UR23, R14, 0x96, !PT ;  /* 0x0000001707077c12 */ /* 0x000fe4000f8e960e */
[----:B------:R-:W-:Y:S02]  /*5da0*/  SHF.R.U32.HI R14, RZ, 0x18, R6 ;  /* 0x00000018ff0e7819 */ /* 0x000fe40000011606 */
[----:B------:R-:W-:Y:S02]  /*5db0*/  SHF.R.U32.HI R8, RZ, 0x8, R8 ;  /* 0x00000008ff087819 */ /* 0x000fe40000011608 */
[----:B---3--:R-:W-:Y:S01]  /*5dc0*/  SHF.R.U32.HI R9, RZ, 0x10, R6 ;  /* 0x00000010ff097819 */ /* 0x008fe20000011606 */
[----:B------:R-:W-:Y:S01]  /*5dd0*/  FFMA.FTZ R6, R49, UR32, -R2 ;  /* 0x0000002031067c23 */ /* 0x000fe20008010802 */
[----:B------:R-:W-:Y:S01]  /*5de0*/  LOP3.LUT R4, R7, 0xffff, RZ, 0xc0, !PT ;  /* 0x0000ffff07047812 */ /* 0x000fe200078ec0ff */
[----:B------:R-:W-:Y:S01]  /*5df0*/  LDSM.16.MT88.4 R48, [R192+0x10000] ;  /* 0x01000000c030783b */ /* 0x000fe20000004200 */
[----:B------:R-:W-:Y:S01]  /*5e00*/  SHF.R.U32.HI R5, RZ, 0x10, R7 ;  /* 0x00000010ff057819 */ /* 0x000fe20000011607 */
[----:B------:R1:W-:Y:S01]  /*5e10*/  MUFU.EX2 R223, R6 ;  /* 0x0000000600df7308 */ /* 0x0003e20000000800 */
[----:B------:R-:W-:-:S02]  /*5e20*/  PRMT R13, R10, 0x5410, R8 ;  /* 0x000054100a0d7816 */ /* 0x000fc40000000008 */
[----:B------:R-:W-:Y:S02]  /*5e30*/  LOP3.LUT R9, R9, 0xff, RZ, 0xc0, !PT ;  /* 0x000000ff09097812 */ /* 0x000fe400078ec0ff */
[----:B------:R-:W-:Y:S02]  /*5e40*/  LOP3.LUT R11, R7, 0xff, RZ, 0xc0, !PT ;  /* 0x000000ff070b7812 */ /* 0x000fe400078ec0ff */
[----:B------:R-:W-:Y:S02]  /*5e50*/  SHF.R.U32.HI R8, RZ, 0x8, R4 ;  /* 0x00000008ff087819 */ /* 0x000fe40000011604 */
[----:B------:R-:W-:Y:S02]  /*5e60*/  SHF.R.U32.HI R10, RZ, 0x18, R7 ;  /* 0x00000018ff0a7819 */ /* 0x000fe40000011607 */
[----:B------:R-:W-:Y:S02]  /*5e70*/  LOP3.LUT R5, R5, 0xff, RZ, 0xc0, !PT ;  /* 0x000000ff05057812 */ /* 0x000fe400078ec0ff */
[----:B------:R-:W-:-:S02]  /*5e80*/  PRMT R7, R9, 0x5410, R14 ;  /* 0x0000541009077816 */ /* 0x000fc4000000000e */
[----:B--2---:R-:W-:Y:S01]  /*5e90*/  F2FP.BF16.F32.PACK_AB R4, R186, R222 ;  /* 0x000000deba04723e */ /* 0x004fe200000010ff */
[----:B-1----:R-:W-:Y:S01]  /*5ea0*/  FFMA.FTZ R6, R68, UR32, -R2 ;  /* 0x0000002044067c23 */ /* 0x002fe20008010802 */
[----:B------:R-:W-:Y:S02]  /*5eb0*/  PRMT R8, R11, 0x5410, R8 ;  /* 0x000054100b087816 */ /* 0x000fe40000000008 */
[----:B------:R-:W-:Y:S01]  /*5ec0*/  PRMT R9, R5, 0x5410, R10 ;  /* 0x0000541005097816 */ /* 0x000fe2000000000a */
[----:B------:R1:W2:Y:S01]  /*5ed0*/  MUFU.EX2 R221, R6 ;  /* 0x0000000600dd7308 */ /* 0x0002a20000000800 */
[--C-:B------:R-:W-:Y:S02]  /*5ee0*/  HSET2.LE.AND R7, R7, R0.reuse, PT ;  /* 0x0000000007077233 */ /* 0x100fe40003803000 */
[----:B------:R-:W-:Y:S02]  /*5ef0*/  HSET2.LE.AND R5, R8, R0, PT ;  /* 0x0000000008057233 */ /* 0x000fe40003803000 */
[----:B------:R-:W-:-:S02]  /*5f00*/  F2FP.BF16.F32.PACK_AB R8, R239, R167 ;  /* 0x000000a7ef08723e */ /* 0x000fc400000010ff */
[--C-:B------:R-:W-:Y:S02]  /*5f10*/  HSET2.LE.AND R9, R9, R0.reuse, PT ;  /* 0x0000000009097233 */ /* 0x100fe40003803000 */
[----:B-1----:R-:W-:Y:S01]  /*5f20*/  HSET2.LE.AND R6, R13, R0, PT ;  /* 0x000000000d067233 */ /* 0x002fe20003803000 */
[----:B------:R-:W-:Y:S01]  /*5f30*/  FFMA.FTZ R13, R159, UR32, -R2 ;  /* 0x000000209f0d7c23 */ /* 0x000fe20008010802 */
[----:B--2---:R-:W-:-:S03]  /*5f40*/  F2FP.BF16.F32.PACK_AB R10, R221, R180 ;  /* 0x000000b4dd0a723e */ /* 0x004fc600000010ff */
[----:B------:R-:W-:Y:S01]  /*5f50*/  LOP3.LUT R6, R6, R4, RZ, 0xc0, !PT ;  /* 0x0000000406067212 */ /* 0x000fe200078ec0ff */
[----:B------:R-:W-:Y:S01]  /*5f60*/  MUFU.EX2 R166, R13 ;  /* 0x0000000d00a67308 */ /* 0x000fe20000000800 */
[----:B------:R-:W-:-:S04]  /*5f70*/  F2FP.BF16.F32.PACK_AB R4, R220, R223 ;  /* 0x000000dfdc04723e */ /* 0x000fc800000010ff */
[----:B------:R-:W-:Y:S02]  /*5f80*/  LOP3.LUT R7, R7, R4, RZ, 0xc0, !PT ;  /* 0x0000000407077212 */ /* 0x000fe400078ec0ff */
[----:B------:R-:W-:Y:S02]  /*5f90*/  LOP3.LUT R4, R5, R8, RZ, 0xc0, !PT ;  /* 0x0000000805047212 */ /* 0x000fe400078ec0ff */
[----:B------:R-:W-:Y:S02]  /*5fa0*/  LOP3.LUT R5, R9, R10, RZ, 0xc0, !PT ;  /* 0x0000000a09057212 */ /* 0x000fe400078ec0ff */
[----:B------:R-:W1:Y:S05]  /*5fb0*/  LDSM.16.MT88.4 R8, [R190+0x14000] ;  /* 0x01400000be08783b */ /* 0x000e6a0000004200 */
[C---:B------:R-:W-:Y:S06]  /*5fc0*/  HMMA.16816.F32.BF16 R84, R4.reuse, R24, RZ ;  /* 0x000000180454723c */ /* 0x040fec00000418ff */
[C---:B------:R-:W-:Y:S01]  /*5fd0*/  HMMA.16816.F32.BF16 R72, R4.reuse, R26, RZ ;  /* 0x0000001a0448723c */ /* 0x040fe200000418ff */
[----:B------:R-:W2:Y:S05]  /*5fe0*/  LDSM.16.MT88.4 R24, [R192+0x14000] ;  /* 0x01400000c018783b */ /* 0x000eaa0000004200 */
[C---:B------:R-:W-:Y:S06]  /*5ff0*/  HMMA.16816.F32.BF16 R124, R4.reuse, R16, RZ ;  /* 0x00000010047c723c */ /* 0x040fec00000418ff */
[C---:B------:R-:W-:Y:S01]  /*6000*/  HMMA.16816.F32.BF16 R100, R4.reuse, R18, RZ ;  /* 0x000000120464723c */ /* 0x040fe200000418ff */
[----:B------:R-:W3:Y:S05]  /*6010*/  LDSM.16.MT88.4 R16, [R190+0x16000] ;  /* 0x01600000be10783b */ /* 0x000eea0000004200 */
[C---:B------:R-:W-:Y:S06]  /*6020*/  HMMA.16816.F32.BF16 R144, R4.reuse, R56, RZ ;  /* 0x000000380490723c */ /* 0x040fec00000418ff */
[C---:B------:R-:W-:Y:S06]  /*6030*/  HMMA.16816.F32.BF16 R140, R4.reuse, R58, RZ ;  /* 0x0000003a048c723c */ /* 0x040fec00000418ff */
[C---:B-1----:R-:W-:Y:S06]  /*6040*/  HMMA.16816.F32.BF16 R56, R4.reuse, R8, RZ ;  /* 0x000000080438723c */ /* 0x042fec00000418ff */
[----:B------:R-:W-:Y:S01]  /*6050*/  HMMA.16816.F32.BF16 R60, R4, R40, RZ ;  /* 0x00000028043c723c */ /* 0x000fe200000418ff */
[----:B------:R-:W-:-:S04]  /*6060*/  FFMA.FTZ R8, R88, UR32, -R12 ;  /* 0x0000002058087c23 */ /* 0x000fc8000801080c */
[----:B------:R1:W-:Y:S01]  /*6070*/  MUFU.EX2 R169, R8 ;  /* 0x0000000800a97308 */ /* 0x0003e20000000800 */
[C---:B------:R-:W-:Y:S01]  /*6080*/  HMMA.16816.F32.BF16 R68, R4.reuse, R42, RZ ;  /* 0x0000002a0444723c */ /* 0x040fe200000418ff */
[----:B------:R-:W4:Y:S05]  /*6090*/  LDSM.16.MT88.4 R40, [R191+0x14000] ;  /* 0x01400000bf28783b */ /* 0x000f2a0000004200 */
[C---:B------:R-:W-:Y:S06]  /*60a0*/  HMMA.16816.F32.BF16 R132, R4.reuse, R36, RZ ;  /* 0x000000240484723c */ /* 0x040fec00000418ff */
[----:B------:R-:W-:Y:S01]  /*60b0*/  HMMA.16816.F32.BF16 R112, R4, R38, RZ ;  /* 0x000000260470723c */ /* 0x000fe200000418ff */
[----:B------:R-:W4:Y:S01]  /*60c0*/  LDSM.16.MT88.4 R36, [R189+0x16000] ;  /* 0x01600000bd24783b */ /* 0x000f220000004200 */
[----:B-1----:R-:W-:Y:S01]  /*60d0*/  FFMA.FTZ R8, R67, UR32, -R12 ;  /* 0x0000002043087c23 */ /* 0x002fe2000801080c */
[----:B------:R-:W-:-:S03]  /*60e0*/  IMAD.MOV.U32 R67, RZ, RZ, R225 ;  /* 0x000000ffff437224 */ /* 0x000fc600078e00e1 */
[C---:B------:R-:W-:Y:S01]  /*60f0*/  HMMA.16816.F32.BF16 R76, R4.reuse, R20, RZ ;  /* 0x00000014044c723c */ /* 0x040fe200000418ff */
[----:B------:R1:W-:Y:S05]  /*6100*/  MUFU.EX2 R226, R8 ;  /* 0x0000000800e27308 */ /* 0x0003ea0000000800 */
[C---:B------:R-:W-:Y:S01]  /*6110*/  HMMA.16816.F32.BF16 R104, R4.reuse, R22, RZ ;  /* 0x000000160468723c */ /* 0x040fe200000418ff */
[----:B------:R-:W4:Y:S05]  /*6120*/  LDSM.16.MT88.4 R20, [R192+0x16000] ;  /* 0x01600000c014783b */ /* 0x000f2a0000004200 */
[C---:B--2---:R-:W-:Y:S06]  /*6130*/  HMMA.16816.F32.BF16 R92, R4.reuse, R24, RZ ;  /* 0x00000018045c723c */ /* 0x044fec00000418ff */
[C---:B------:R-:W-:Y:S01]  /*6140*/  HMMA.16816.F32.BF16 R120, R4.reuse, R26, RZ ;  /* 0x0000001a0478723c */ /* 0x040fe200000418ff */
[--C-:B-1----:R-:W-:Y:S01]  /*6150*/  FFMA.FTZ R8, R149, UR32, -R12.reuse ;  /* 0x0000002095087c23 */ /* 0x102fe2000801080c */
[----:B------:R-:W1:Y:S03]  /*6160*/  LDSM.16.MT88.4 R24, [R191+0x16000] ;  /* 0x01600000bf18783b */ /* 0x000e660000004200 */
[----:B------:R2:W-:Y:S01]  /*6170*/  MUFU.EX2 R184, R8 ;  /* 0x0000000800b87308 */ /* 0x0005e20000000800 */
[C---:B------:R-:W-:Y:S06]  /*6180*/  HMMA.16816.F32.BF16 R96, R4.reuse, R10, RZ ;  /* 0x0000000a0460723c */ /* 0x040fec00000418ff */
[----:B------:R-:W-:Y:S01]  /*6190*/  HMMA.16816.F32.BF16 R136, R4, R48, RZ ;  /* 0x000000300488723c */ /* 0x000fe200000418ff */
[----:B------:R-:W-:-:S04]  /*61a0*/  FFMA.FTZ R10, R66, UR32, -R12 ;  /* 0x00000020420a7c23 */ /* 0x000fc8000801080c */
[----:B------:R3:W1:Y:S01]  /*61b0*/  MUFU.EX2 R188, R10 ;  /* 0x0000000a00bc7308 */ /* 0x0006620000000800 */
[----:B------:R-:W-:Y:S01]  /*61c0*/  HMMA.16816.F32.BF16 R116, R4, R50, RZ ;  /* 0x000000320474723c */ /* 0x000fe200000418ff */
[----:B--2---:R-:W-:-:S05]  /*61d0*/  LOP3.LUT R8, R15, UR4, R44, 0x96, !PT ;  /* 0x000000040f087c12 */ /* 0x004fca000f8e962c */
[----:B------:R-:W-:Y:S01]  /*61e0*/  HMMA.16816.F32.BF16 R80, R4, R32, RZ ;  /* 0x000000200450723c */ /* 0x000fe200000418ff */
[----:B------:R-:W-:-:S05]  /*61f0*/  IMAD.WIDE.U32 R8, R8, -0x2daee0ad, RZ ;  /* 0xd2511f5308087825 */ /* 0x000fca00078e00ff */
[C---:B------:R-:W-:Y:S01]  /*6200*/  HMMA.16816.F32.BF16 R48, R4.reuse, R34, RZ ;  /* 0x000000220430723c */ /* 0x040fe200000418ff */
[----:B------:R-:W2:Y:S01]  /*6210*/  LDSM.16.MT88.4 R32, [R189+0x10800] ;  /* 0x01080000bd20783b */ /* 0x000ea20000004200 */
[----:B------:R-:W-:Y:S02]  /*6220*/  SHF.R.U32.HI R11, RZ, 0x10, R8 ;  /* 0x00000010ff0b7819 */ /* 0x000fe40000011608 */
[C---:B---3--:R-:W-:Y:S02]  /*6230*/  LOP3.LUT R10, R8.reuse, 0xffff, RZ, 0xc0, !PT ;  /* 0x0000ffff080a7812 */ /* 0x048fe400078ec0ff */
[----:B------:R-:W-:Y:S01]  /*6240*/  LOP3.LUT R15, R8, 0xff, RZ, 0xc0, !PT ;  /* 0x000000ff080f7812 */ /* 0x000fe200078ec0ff */
[C---:B------:R-:W-:Y:S01]  /*6250*/  HMMA.16816.F32.BF16 R160, R4.reuse, R16, RZ ;  /* 0x0000001004a0723c */ /* 0x040fe200000418ff */
[----:B------:R-:W-:Y:S02]  /*6260*/  SHF.R.U32.HI R13, RZ, 0x8, R10 ;  /* 0x00000008ff0d7819 */ /* 0x000fe4000001160a */
[----:B------:R-:W-:Y:S01]  /*6270*/  LOP3.LUT R10, R11, 0xff, RZ, 0xc0, !PT ;  /* 0x000000ff0b0a7812 */ /* 0x000fe200078ec0ff */
[----:B------:R-:W-:Y:S01]  /*6280*/  FFMA.FTZ R11, R158, UR32, -R2 ;  /* 0x000000209e0b7c23 */ /* 0x000fe20008010802 */
[----:B------:R-:W-:Y:S01]  /*6290*/  SHF.R.U32.HI R14, RZ, 0x18, R8 ;  /* 0x00000018ff0e7819 */ /* 0x000fe20000011608 */
[C---:B----4-:R-:W-:Y:S01]  /*62a0*/  HMMA.16816.F32.BF16 R88, R4.reuse, R40, RZ ;  /* 0x000000280458723c */ /* 0x050fe200000418ff */
[----:B------:R-:W-:Y:S01]  /*62b0*/  PRMT R16, R15, 0x5410, R13 ;  /* 0x000054100f107816 */ /* 0x000fe2000000000d */
[----:B------:R3:W4:Y:S01]  /*62c0*/  MUFU.EX2 R158, R11 ;  /* 0x0000000b009e7308 */ /* 0x0007220000000800 */
[----:B------:R-:W-:Y:S01]  /*62d0*/  PRMT R15, R10, 0x5410, R14 ;  /* 0x000054100a0f7816 */ /* 0x000fe2000000000e */
[--C-:B------:R-:W-:Y:S01]  /*62e0*/  FFMA.FTZ R10, R165, UR32, -R2.reuse ;  /* 0x00000020a50a7c23 */ /* 0x100fe20008010802 */
[----:B------:R-:W-:Y:S01]  /*62f0*/  FFMA.FTZ R13, R164, UR32, -R2 ;  /* 0x00000020a40d7c23 */ /* 0x000fe20008010802 */
[----:B------:R-:W-:Y:S01]  /*6300*/  LOP3.LUT R8, R9, UR34, R46, 0x96, !PT ;  /* 0x0000002209087c12 */ /* 0x000fe2000f8e962e */
[----:B------:R-:W-:Y:S03]  /*6310*/  HMMA.16816.F32.BF16 R152, R4, R36, RZ ;  /* 0x000000240498723c */ /* 0x000fe600000418ff */
[----:B------:R1:W-:Y:S01]  /*6320*/  MUFU.EX2 R238, R10 ;  /* 0x0000000a00ee7308 */ /* 0x0003e20000000800 */
[----:B------:R-:W-:-:S02]  /*6330*/  LOP3.LUT R9, R8, 0xffff, RZ, 0xc0, !PT ;  /* 0x0000ffff08097812 */ /* 0x000fc400078ec0ff */
[----:B------:R-:W-:Y:S01]  /*6340*/  LOP3.LUT R14, R8, 0xff, RZ, 0xc0, !PT ;  /* 0x000000ff080e7812 */ /* 0x000fe200078ec0ff */
[----:B------:R-:W-:Y:S01]  /*6350*/  HMMA.16816.F32.BF16 R128, R4, R28, RZ ;  /* 0x0000001c0480723c */ /* 0x000fe200000418ff */
[----:B------:R-:W-:-:S03]  /*6360*/  SHF.R.U32.HI R9, RZ, 0x8, R9 ;  /* 0x00000008ff097819 */ /* 0x000fc60000011609 */
[----:B------:R-:W2:Y:S01]  /*6370*/  MUFU.EX2 R159, R13 ;  /* 0x0000000d009f7308 */ /* 0x000ea20000000800 */
[--C-:B---3--:R-:W-:Y:S01]  /*6380*/  SHF.R.U32.HI R11, RZ, 0x10, R8.reuse ;  /* 0x00000010ff0b7819 */ /* 0x108fe20000011608 */
[C---:B------:R-:W-:Y:S01]  /*6390*/  HMMA.16816.F32.BF16 R108, R4.reuse, R30, RZ ;  /* 0x0000001e046c723c */ /* 0x040fe200000418ff */
[----:B------:R-:W-:Y:S01]  /*63a0*/  PRMT R9, R14, 0x5410, R9 ;  /* 0x000054100e097816 */ /* 0x000fe20000000009 */
[----:B------:R-:W-:Y:S04]  /*63b0*/  LDSM.16.MT88.4 R28, [R190+0x10800] ;  /* 0x01080000be1c783b */ /* 0x000fe80000004200 */
[----:B------:R-:W-:Y:S01]  /*63c0*/  HMMA.16816.F32.BF16 R40, R4, R42, RZ ;  /* 0x0000002a0428723c */ /* 0x000fe200000418ff */
[----:B-1----:R-:W-:Y:S02]  /*63d0*/  SHF.R.U32.HI R10, RZ, 0x18, R8 ;  /* 0x00000018ff0a7819 */ /* 0x002fe40000011608 */
[----:B------:R-:W-:-:S03]  /*63e0*/  LOP3.LUT R8, R11, 0xff, RZ, 0xc0, !PT ;  /* 0x000000ff0b087812 */ /* 0x000fc600078ec0ff */
[----:B------:R-:W-:Y:S01]  /*63f0*/  HMMA.16816.F32.BF16 R36, R4, R38, RZ ;  /* 0x000000260424723c */ /* 0x000fe200000418ff */
[----:B------:R-:W-:-:S05]  /*6400*/  PRMT R8, R8, 0x5410, R10 ;  /* 0x0000541008087816 */ /* 0x000fca000000000a */
[C---:B------:R-:W-:Y:S06]  /*6410*/  HMMA.16816.F32.BF16 R172, R4.reuse, R18, RZ ;  /* 0x0000001204ac723c */ /* 0x040fec00000418ff */
[C---:B------:R-:W-:Y:S06]  /*6420*/  HMMA.16816.F32.BF16 R44, R4.reuse, R20, RZ ;  /* 0x00000014042c723c */ /* 0x040fec00000418ff */
[C---:B------:R-:W-:Y:S01]  /*6430*/  HMMA.16816.F32.BF16 R176, R4.reuse, R22, RZ ;  /* 0x0000001604b0723c */ /* 0x040fe200000418ff */
[----:B------:R-:W-:Y:S05]  /*6440*/  LDSM.16.MT88.4 R20, [R191+0x10800] ;  /* 0x01080000bf14783b */ /* 0x000fea0000004200 */
[C---:B------:R-:W-:Y:S06]  /*6450*/  HMMA.16816.F32.BF16 R216, R4.reuse, R24, RZ ;  /* 0x0000001804d8723c */ /* 0x040fec00000418ff */
[----:B------:R-:W-:Y:S01]  /*6460*/  HMMA.16816.F32.BF16 R228, R4, R26, RZ ;  /* 0x0000001a04e4723c */ /* 0x000fe200000418ff */
[----:B------:R-:W1:Y:S06]  /*6470*/  LDSM.16.MT88.4 R24, [R192+0x10800] ;  /* 0x01080000c018783b */ /* 0x000e6c0000004200 */
[----:B------:R-:W-:-:S02]  /*6480*/  HSET2.LE.AND R4, R16, R0, PT ;  /* 0x0000000010047233 */ /* 0x000fc40003803000 */
[----:B------:R-:W-:Y:S02]  /*6490*/  HSET2.LE.AND R6, R15, R0, PT ;  /* 0x000000000f067233 */ /* 0x000fe40003803000 */
[----:B------:R-:W-:Y:S02]  /*64a0*/  F2FP.BF16.F32.PACK_AB R5, R188, R184 ;  /* 0x000000b8bc05723e */ /* 0x000fe400000010ff */
[----:B----4-:R-:W-:Y:S02]  /*64b0*/  F2FP.BF16.F32.PACK_AB R7, R158, R166 ;  /* 0x000000a69e07723e */ /* 0x010fe400000010ff */
[----:B------:R-:W-:Y:S02]  /*64c0*/  MOV R15, R226 ;  /* 0x000000e2000f7202 */ /* 0x000fe40000000f00 */
[----:B------:R-:W-:Y:S02]  /*64d0*/  LOP3.LUT R10, R4, R5, RZ, 0xc0, !PT ;  /* 0x00000005040a7212 */ /* 0x000fe400078ec0ff */
[----:B------:R-:W-:-:S02]  /*64e0*/  LOP3.LUT R11, R6, R7, RZ, 0xc0, !PT ;  /* 0x00000007060b7212 */ /* 0x000fc400078ec0ff */
[--C-:B------:R-:W-:Y:S02]  /*64f0*/  HSET2.LE.AND R4, R9, R0.reuse, PT ;  /* 0x0000000009047233 */ /* 0x100fe40003803000 */
[----:B------:R-:W-:Y:S01]  /*6500*/  HSET2.LE.AND R6, R8, R0, PT ;  /* 0x0000000008067233 */ /* 0x000fe20003803000 */
[----:B------:R-:W-:Y:S01]  /*6510*/  IMAD.MOV.U32 R165, RZ, RZ, R228 ;  /* 0x000000ffffa57224 */ /* 0x000fe200078e00e4 */
[----:B------:R-:W-:Y:S01]  /*6520*/  F2FP.BF16.F32.PACK_AB R5, R15, R169 ;  /* 0x000000a90f05723e */ /* 0x000fe200000010ff */
[----:B------:R-:W-:Y:S01]  /*6530*/  IMAD.MOV.U32 R164, RZ, RZ, R229 ;  /* 0x000000ffffa47224 */ /* 0x000fe200078e00e5 */
[----:B--2---:R-:W-:Y:S01]  /*6540*/  F2FP.BF16.F32.PACK_AB R7, R159, R238 ;  /* 0x000000ee9f07723e */ /* 0x004fe200000010ff */
[----:B------:R-:W-:Y:S01]  /*6550*/  IMAD.MOV.U32 R14, RZ, RZ, R231 ;  /* 0x000000ffff0e7224 */ /* 0x000fe200078e00e7 */
[----:B------:R-:W-:Y:S02]  /*6560*/  LOP3.LUT R8, R4, R5, RZ, 0xc0, !PT ;  /* 0x0000000504087212 */ /* 0x000fe400078ec0ff */
[----:B------:R-:W-:-:S02]  /*6570*/  LOP3.LUT R9, R6, R7, RZ, 0xc0, !PT ;  /* 0x0000000706097212 */ /* 0x000fc400078ec0ff */
[----:B------:R-:W-:-:S05]  /*6580*/  MOV R183, R230 ;  /* 0x000000e600b77202 */ /* 0x000fca0000000f00 */
[C---:B------:R-:W-:Y:S06]  /*6590*/  HMMA.16816.F32.BF16 R16, R8.reuse, R32, R84 ;  /* 0x000000200810723c */ /* 0x040fec0000041854 */
[C---:B------:R-:W-:Y:S06]  /*65a0*/  HMMA.16816.F32.BF16 R232, R8.reuse, R34, R72 ;  /* 0x0000002208e8723c */ /* 0x040fec0000041848 */
[----:B-1----:R-:W-:Y:S01]  /*65b0*/  HMMA.16816.F32.BF16 R136, R8, R24, R136 ;  /* 0x000000180888723c */ /* 0x002fe20000041888 */
[----:B------:R-:W-:Y:S01]  /*65c0*/  IMAD.MOV.U32 R74, RZ, RZ, R188 ;  /* 0x000000ffff4a7224 */ /* 0x000fe200078e00bc */
[----:B------:R-:W-:Y:S01]  /*65d0*/  MOV R73, R238 ;  /* 0x000000ee00497202 */ /* 0x000fe20000000f00 */
[----:B------:R-:W-:Y:S01]  /*65e0*/  IMAD.MOV.U32 R72, RZ, RZ, R239 ;  /* 0x000000ffff487224 */ /* 0x000fe200078e00ef */
[----:B------:R-:W-:-:S02]  /*65f0*/  MOV R35, R224 ;  /* 0x000000e000237202 */ /* 0x000fc40000000f00 */
[C---:B------:R-:W-:Y:S01]  /*6600*/  HMMA.16816.F32.BF16 R228, R8.reuse, R26, R116 ;  /* 0x0000001a08e4723c */ /* 0x040fe20000041874 */
[----:B------:R-:W1:Y:S05]  /*6610*/  LDSM.16.MT88.4 R24, [R192+0x12800] ;  /* 0x01280000c018783b */ /* 0x000e6a0000004200 */
[----:B------:R-:W-:Y:S01]  /*6620*/  IMAD.MOV.U32 R4, RZ, RZ, R18 ;  /* 0x000000ffff047224 */ /* 0x000fe200078e0012 */
[----:B------:R-:W-:Y:S01]  /*6630*/  MOV R66, R16 ;  /* 0x0000001000427202 */ /* 0x000fe20000000f00 */
[----:B------:R-:W-:Y:S01]  /*6640*/  IMAD.MOV.U32 R149, RZ, RZ, R19 ;  /* 0x000000ffff957224 */ /* 0x000fe200078e0013 */
[----:B------:R-:W-:Y:S01]  /*6650*/  HMMA.16816.F32.BF16 R84, R8, R30, R68 ;  /* 0x0000001e0854723c */ /* 0x000fe20000041844 */
[----:B------:R-:W-:-:S02]  /*6660*/  IMAD.MOV.U32 R75, RZ, RZ, R4 ;  /* 0x000000ffff4b7224 */ /* 0x000fc400078e0004 */
[----:B------:R-:W-:Y:S02]  /*6670*/  IMAD.MOV.U32 R13, RZ, RZ, R17 ;  /* 0x000000ffff0d7224 */ /* 0x000fe400078e0011 */
[----:B------:R-:W2:Y:S01]  /*6680*/  LDSM.16.MT88.4 R16, [R189+0x12800] ;  /* 0x01280000bd10783b */ /* 0x000ea20000004200 */
[C---:B------:R-:W-:Y:S01]  /*6690*/  HMMA.16816.F32.BF16 R4, R8.reuse, R28, R60 ;  /* 0x0000001c0804723c */ /* 0x040fe2000004183c */
[----:B------:R-:W-:Y:S01]  /*66a0*/  IMAD.MOV.U32 R70, RZ, RZ, R75 ;  /* 0x000000ffff467224 */ /* 0x000fe200078e004b */
[----:B------:R-:W-:Y:S01]  /*66b0*/  MOV R68, R66 ;  /* 0x0000004200447202 */ /* 0x000fe20000000f00 */
[----:B------:R-:W-:Y:S01]  /*66c0*/  LDSM.16.MT88.4 R28, [R191+0x12800] ;  /* 0x01280000bf1c783b */ /* 0x000fe20000004200 */
[----:B------:R-:W-:Y:S02]  /*66d0*/  IMAD.MOV.U32 R71, RZ, RZ, R149 ;  /* 0x000000ffff477224 */ /* 0x000fe400078e0095 */
[----:B------:R-:W-:Y:S01]  /*66e0*/  IMAD.MOV.U32 R69, RZ, RZ, R13 ;  /* 0x000000ffff457224 */ /* 0x000fe200078e000d */
[----:B------:R-:W-:Y:S01]  /*66f0*/  MOV R13, R222 ;  /* 0x000000de000d7202 */ /* 0x000fe20000000f00 */
[----:B------:R-:W-:Y:S01]  /*6700*/  IMAD.MOV.U32 R119, RZ, RZ, R67 ;  /* 0x000000ffff777224 */ /* 0x000fe200078e0043 */
[----:B------:R-:W-:Y:S01]  /*6710*/  HMMA.16816.F32.BF16 R224, R8, R22, R140 ;  /* 0x0000001608e0723c */ /* 0x000fe2000004188c */
[----:B------:R-:W-:Y:S01]  /*6720*/  IMAD.MOV.U32 R149, RZ, RZ, R237 ;  /* 0x000000ffff957224 */ /* 0x000fe200078e00ed */
[----:B------:R-:W-:Y:S01]  /*6730*/  MOV R63, R136 ;  /* 0x00000088003f7202 */ /* 0x000fe20000000f00 */
[----:B------:R-:W-:-:S02]  /*6740*/  IMAD.MOV.U32 R75, RZ, RZ, R223 ;  /* 0x000000ffff4b7224 */ /* 0x000fc400078e00df */
[----:B------:R-:W-:Y:S02]  /*6750*/  IMAD.MOV.U32 R66, RZ, RZ, R221 ;  /* 0x000000ffff427224 */ /* 0x000fe400078e00dd */
[----:B------:R-:W-:Y:S02]  /*6760*/  IMAD.MOV.U32 R67, RZ, RZ, R220 ;  /* 0x000000ffff437224 */ /* 0x000fe400078e00dc */
[----:B------:R-:W-:Y:S02]  /*6770*/  IMAD.MOV.U32 R62, RZ, RZ, R137 ;  /* 0x000000ffff3e7224 */ /* 0x000fe400078e0089 */
[----:B------:R-:W-:Y:S02]  /*6780*/  IMAD.MOV.U32 R61, RZ, RZ, R138 ;  /* 0x000000ffff3d7224 */ /* 0x000fe400078e008a */
[----:B------:R-:W-:Y:S02]  /*6790*/  IMAD.MOV.U32 R60, RZ, RZ, R139 ;  /* 0x000000ffff3c7224 */ /* 0x000fe400078e008b */
[----:B------:R-:W-:Y:S01]  /*67a0*/  MOV R34, R5 ;  /* 0x0000000500227202 */ /* 0x000fe20000000f00 */
[----:B------:R-:W-:Y:S01]  /*67b0*/  IMAD.MOV.U32 R33, RZ, RZ, R6 ;  /* 0x000000ffff217224 */ /* 0x000fe200078e0006 */
[----:B-1----:R-:W-:Y:S01]  /*67c0*/  HMMA.16816.F32.BF16 R220, R8, R26, R108 ;  /* 0x0000001a08dc723c */ /* 0x002fe2000004186c */
[----:B------:R-:W-:-:S02]  /*67d0*/  IMAD.MOV.U32 R32, RZ, RZ, R4 ;  /* 0x000000ffff207224 */ /* 0x000fc400078e0004 */
[----:B------:R-:W-:Y:S02]  /*67e0*/  IMAD.MOV.U32 R188, RZ, RZ, R7 ;  /* 0x000000ffffbc7224 */ /* 0x000fe400078e0007 */
[----:B------:R-:W1:Y:S01]  /*67f0*/  LDSM.16.MT88.4 R4, [R190+0x12800] ;  /* 0x01280000be04783b */ /* 0x000e620000004200 */
[C---:B------:R-:W-:Y:S01]  /*6800*/  HMMA.16816.F32.BF16 R136, R8.reuse, R20, R144 ;  /* 0x000000140888723c */ /* 0x040fe20000041890 */
[----:B------:R-:W-:Y:S01]  /*6810*/  IMAD.MOV.U32 R110, RZ, RZ, R184 ;  /* 0x000000ffff6e7224 */ /* 0x000fe200078e00b8 */
[----:B------:R-:W-:Y:S01]  /*6820*/  MOV R109, R165 ;  /* 0x000000a5006d7202 */ /* 0x000fe20000000f00 */
[----:B------:R-:W-:Y:S01]  /*6830*/  IMAD.MOV.U32 R111, RZ, RZ, R183 ;  /* 0x000000ffff6f7224 */ /* 0x000fe200078e00b7 */
[----:B------:R-:W3:Y:S01]  /*6840*/  LDSM.16.MT88.4 R20, [R192+0x14800] ;  /* 0x01480000c014783b */ /* 0x000ee20000004200 */
[----:B------:R-:W-:Y:S01]  /*6850*/  IMAD.MOV.U32 R108, RZ, RZ, R167 ;  /* 0x000000ffff6c7224 */ /* 0x000fe200078e00a7 */
[C---:B--2---:R-:W-:Y:S06]  /*6860*/  HMMA.16816.F32.BF16 R244, R8.reuse, R16, R132 ;  /* 0x0000001008f4723c */ /* 0x044fec0000041884 */
[C---:B------:R-:W-:Y:S01]  /*6870*/  HMMA.16816.F32.BF16 R112, R8.reuse, R18, R112 ;  /* 0x000000120870723c */ /* 0x040fe20000041870 */
[----:B------:R-:W2:Y:S05]  /*6880*/  LDSM.16.MT88.4 R16, [R189+0x14800] ;  /* 0x01480000bd10783b */ /* 0x000eaa0000004200 */
[C---:B-1----:R-:W-:Y:S06]  /*6890*/  HMMA.16816.F32.BF16 R240, R8.reuse, R4, R80 ;  /* 0x0000000408f0723c */ /* 0x042fec0000041850 */
[C---:B------:R-:W-:Y:S01]  /*68a0*/  HMMA.16816.F32.BF16 R132, R8.reuse, R6, R48 ;  /* 0x000000060884723c */ /* 0x040fe20000041830 */
[----:B------:R-:W1:Y:S05]  /*68b0*/  LDSM.16.MT88.4 R4, [R190+0x14800] ;  /* 0x01480000be04783b */ /* 0x000e6a0000004200 */
[----:B---3--:R-:W-:Y:S01]  /*68c0*/  HMMA.16816.F32.BF16 R120, R8, R22, R120 ;  /* 0x000000160878723c */ /* 0x008fe20000041878 */
[----:B------:R-:W-:Y:S01]  /*68d0*/  IMAD.MOV.U32 R51, RZ, RZ, R74 ;  /* 0x000000ffff337224 */ /* 0x000fe200078e004a */
[----:B------:R-:W-:Y:S01]  /*68e0*/  MOV R49, R186 ;  /* 0x000000ba00317202 */ /* 0x000fe20000000f00 */
[----:B------:R-:W-:-:S02]  /*68f0*/  IMAD.MOV.U32 R74, RZ, RZ, R236 ;  /* 0x000000ffff4a7224 */ /* 0x000fc400078e00ec */
[----:B------:R-:W-:Y:S01]  /*6900*/  IMAD.MOV.U32 R50, RZ, RZ, R187 ;  /* 0x000000ffff327224 */ /* 0x000fe200078e00bb */
[----:B------:R-:W-:Y:S01]  /*6910*/  HMMA.16816.F32.BF16 R236, R8, R24, R128 ;  /* 0x0000001808ec723c */ /* 0x000fe20000041880 */
[----:B------:R-:W3:Y:S01]  /*6920*/  LDSM.16.MT88.4 R24, [R191+0x14800] ;  /* 0x01480000bf18783b */ /* 0x000ee20000004200 */
[----:B------:R-:W-:-:S04]  /*6930*/  IMAD.MOV.U32 R48, RZ, RZ, R185 ;  /* 0x000000ffff307224 */ /* 0x000fc800078e00b9 */
[C---:B------:R-:W-:Y:S01]  /*6940*/  HMMA.16816.F32.BF16 R184, R8.reuse, R28, R76 ;  /* 0x0000001c08b8723c */ /* 0x040fe2000004184c */
[----:B------:R-:W-:Y:S01]  /*6950*/  MOV R129, R13 ;  /* 0x0000000d00817202 */ /* 0x000fe20000000f00 */
[----:B------:R-:W-:Y:S02]  /*6960*/  IMAD.MOV.U32 R128, RZ, RZ, R66 ;  /* 0x000000ffff807224 */ /* 0x000fe400078e0042 */
[----:B------:R-:W-:Y:S02]  /*6970*/  IMAD.MOV.U32 R131, RZ, RZ, R74 ;  /* 0x000000ffff837224 */ /* 0x000fe400078e004a */
[C---:B--2---:R-:W-:Y:S01]  /*6980*/  HMMA.16816.F32.BF16 R144, R8.reuse, R18, R100 ;  /* 0x000000120890723c */ /* 0x044fe20000041864 */
[----:B------:R-:W-:Y:S01]  /*6990*/  IMAD.MOV.U32 R78, RZ, RZ, R182 ;  /* 0x000000ffff4e7224 */ /* 0x000fe200078e00b6 */
[----:B------:R-:W-:Y:S01]  /*69a0*/  MOV R76, R180 ;  /* 0x000000b4004c7202 */ /* 0x000fe20000000f00 */
[----:B------:R-:W-:Y:S02]  /*69b0*/  IMAD.MOV.U32 R77, RZ, RZ, R181 ;  /* 0x000000ffff4d7224 */ /* 0x000fe400078e00b5 */
[----:B------:R-:W-:Y:S01]  /*69c0*/  IMAD.MOV.U32 R79, RZ, RZ, R164 ;  /* 0x000000ffff4f7224 */ /* 0x000fe200078e00a4 */
[----:B------:R-:W-:Y:S01]  /*69d0*/  HMMA.16816.F32.BF16 R180, R8, R30, R104 ;  /* 0x0000001e08b4723c */ /* 0x000fe20000041868 */
[----:B------:R-:W-:Y:S01]  /*69e0*/  LDSM.16.MT88.4 R28, [R190+0x16800] ;  /* 0x01680000be1c783b */ /* 0x000fe20000004200 */
[----:B------:R-:W-:Y:S01]  /*69f0*/  IMAD.MOV.U32 R103, RZ, RZ, R119 ;  /* 0x000000ffff677224 */ /* 0x000fe200078e0077 */
[----:B------:R-:W-:Y:S01]  /*6a00*/  MOV R101, R48 ;  /* 0x0000003000657202 */ /* 0x000fe20000000f00 */
[----:B------:R-:W-:-:S02]  /*6a10*/  IMAD.MOV.U32 R130, RZ, RZ, R75 ;  /* 0x000000ffff827224 */ /* 0x000fc400078e004b */
[C---:B------:R-:W-:Y:S01]  /*6a20*/  HMMA.16816.F32.BF16 R116, R8.reuse, R20, R92 ;  /* 0x000000140874723c */ /* 0x040fe2000004185c */
[----:B------:R-:W-:Y:S01]  /*6a30*/  IMAD.MOV.U32 R107, RZ, RZ, R166 ;  /* 0x000000ffff6b7224 */ /* 0x000fe200078e00a6 */
[----:B------:R-:W-:Y:S01]  /*6a40*/  MOV R106, R72 ;  /* 0x00000048006a7202 */ /* 0x000fe20000000f00 */
[----:B------:R-:W-:Y:S01]  /*6a50*/  IMAD.MOV.U32 R104, RZ, RZ, R67 ;  /* 0x000000ffff687224 */ /* 0x000fe200078e0043 */
[----:B------:R-:W2:Y:S01]  /*6a60*/  LDSM.16.MT88.4 R20, [R192+0x16800] ;  /* 0x01680000c014783b */ /* 0x000ea20000004200 */
[----:B------:R-:W-:Y:S01]  /*6a70*/  IMAD.MOV.U32 R105, RZ, RZ, R73 ;  /* 0x000000ffff697224 */ /* 0x000fe200078e0049 */
[----:B-1----:R-:W-:Y:S01]  /*6a80*/  HMMA.16816.F32.BF16 R140, R8, R4, R56 ;  /* 0x00000004088c723c */ /* 0x002fe20000041838 */
[----:B------:R-:W-:-:S05]  /*6a90*/  IMAD.MOV.U32 R102, RZ, RZ, R49 ;  /* 0x000000ffff667224 */ /* 0x000fca00078e0031 */
[C---:B------:R-:W-:Y:S01]  /*6aa0*/  HMMA.16816.F32.BF16 R164, R8.reuse, R16, R124 ;  /* 0x0000001008a4723c */ /* 0x040fe2000004187c */
[----:B------:R-:W-:Y:S01]  /*6ab0*/  IMAD.U32 R4, RZ, RZ, UR33 ;  /* 0x00000021ff047e24 */ /* 0x000fe2000f8e00ff */
[----:B------:R-:W1:Y:S01]  /*6ac0*/  LDSM.16.MT88.4 R16, [R189+0x16800] ;  /* 0x01680000bd10783b */ /* 0x000e620000004200 */
[----:B------:R-:W-:Y:S02]  /*6ad0*/  IMAD.MOV.U32 R59, RZ, RZ, R77 ;  /* 0x000000ffff3b7224 */ /* 0x000fe400078e004d */
[----:B------:R-:W-:Y:S01]  /*6ae0*/  IMAD.MOV.U32 R57, RZ, RZ, R110 ;  /* 0x000000ffff397224 */ /* 0x000fe200078e006e */
[----:B------:R-:W-:Y:S01]  /*6af0*/  LOP3.LUT R4, R157, UR29, R4, 0x96, !PT ;  /* 0x0000001d9d047c12 */ /* 0x000fe2000f8e9604 */
[----:B------:R-:W-:Y:S01]  /*6b00*/  HMMA.16816.F32.BF16 R124, R8, R6, R96 ;  /* 0x00000006087c723c */ /* 0x000fe20000041860 */
[----:B------:R-:W-:Y:S02]  /*6b10*/  IMAD.MOV.U32 R110, RZ, RZ, R35 ;  /* 0x000000ffff6e7224 */ /* 0x000fe400078e0023 */
[----:B------:R-:W-:-:S02]  /*6b20*/  IMAD.MOV.U32 R77, RZ, RZ, R32 ;  /* 0x000000ffff4d7224 */ /* 0x000fc400078e0020 */
[----:B------:R-:W-:Y:S01]  /*6b30*/  IMAD.WIDE.U32 R4, R4, -0x326172a9, RZ ;  /* 0xcd9e8d5704047825 */ /* 0x000fe200078e00ff */
[C---:B---3--:R-:W-:Y:S01]  /*6b40*/  HMMA.16816.F32.BF16 R80, R8.reuse, R26, R40 ;  /* 0x0000001a0850723c */ /* 0x048fe20000041828 */
[----:B------:R-:W-:Y:S02]  /*6b50*/  MOV R98, R57 ;  /* 0x0000003900627202 */ /* 0x000fe40000000f00 */
[----:B------:R-:W-:Y:S01]  /*6b60*/  IMAD.MOV.U32 R99, RZ, RZ, R78 ;  /* 0x000000ffff637224 */ /* 0x000fe200078e004e */
[----:B------:R-:W-:Y:S01]  /*6b70*/  LOP3.LUT R5, R5, UR15, R54, 0x96, !PT ;  /* 0x0000000f05057c12 */ /* 0x000fe2000f8e9636 */
[----:B------:R-:W-:Y:S01]  /*6b80*/  IMAD.MOV.U32 R78, RZ, RZ, R34 ;  /* 0x000000ffff4e7224 */ /* 0x000fe200078e0022 */
[----:B------:R-:W-:Y:S01]  /*6b90*/  LOP3.LUT R6, R53, UR14, R4, 0x96, !PT ;  /* 0x0000000e35067c12 */ /* 0x000fe2000f8e9604 */
[----:B------:R-:W-:Y:S01]  /*6ba0*/  IMAD.MOV.U32 R58, RZ, RZ, R50 ;  /* 0x000000ffff3a7224 */ /* 0x000fe200078e0032 */
[----:B------:R-:W-:Y:S01]  /*6bb0*/  MOV R97, R103 ;  /* 0x0000006700617202 */ /* 0x000fe20000000f00 */
[----:B------:R-:W-:Y:S01]  /*6bc0*/  IMAD.WIDE.U32 R4, R5, -0x2daee0ad, RZ ;  /* 0xd2511f5305047825 */ /* 0x000fe200078e00ff */
[----:B------:R-:W-:Y:S01]  /*6bd0*/  HMMA.16816.F32.BF16 R88, R8, R24, R88 ;  /* 0x000000180858723c */ /* 0x000fe20000041858 */
[----:B------:R-:W-:Y:S02]  /*6be0*/  LDSM.16.MT88.4 R24, [R189+0x11000] ;  /* 0x01100000bd18783b */ /* 0x000fe40000004200 */
[----:B------:R-:W-:Y:S01]  /*6bf0*/  IMAD.WIDE.U32 R6, R6, -0x2daee0ad, RZ ;  /* 0xd2511f5306067825 */ /* 0x000fe200078e00ff */
[----:B------:R-:W-:-:S03]  /*6c00*/  LOP3.LUT R5, R5, UR13, R64, 0x96, !PT ;  /* 0x0000000d05057c12 */ /* 0x000fc6000f8e9640 */
[----:B------:R-:W-:Y:S01]  /*6c10*/  IMAD.MOV.U32 R56, RZ, RZ, R109 ;  /* 0x000000ffff387224 */ /* 0x000fe200078e006d */
[----:B------:R-:W-:Y:S01]  /*6c20*/  LOP3.LUT R13, R7, UR11, R4, 0x96, !PT ;  /* 0x0000000b070d7c12 */ /* 0x000fe2000f8e9604 */
[----:B------:R-:W-:Y:S01]  /*6c30*/  FFMA.FTZ R7, R170, UR32, -R12 ;  /* 0x00000020aa077c23 */ /* 0x000fe2000801080c */
[----:B------:R-:W-:Y:S01]  /*6c40*/  IMAD.WIDE.U32 R4, R5, -0x326172a9, RZ ;  /* 0xcd9e8d5705047825 */ /* 0x000fe200078e00ff */
[----:B------:R-:W-:Y:S01]  /*6c50*/  MOV R109, R51 ;  /* 0x00000033006d7202 */ /* 0x000fe20000000f00 */
[----:B--2---:R-:W-:Y:S01]  /*6c60*/  HMMA.16816.F32.BF16 R44, R8, R20, R44 ;  /* 0x00000014082c723c */ /* 0x004fe2000004182c */
[----:B------:R2:W3:Y:S01]  /*6c70*/  MUFU.EX2 R100, R7 ;  /* 0x0000000700647308 */ /* 0x0004e20000000800 */
[----:B------:R-:W-:Y:S01]  /*6c80*/  IMAD.WIDE.U32 R40, R13, -0x326172a9, RZ ;  /* 0xcd9e8d570d287825 */ /* 0x000fe200078e00ff */
[----:B------:R-:W-:-:S03]  /*6c90*/  LOP3.LUT R5, R5, UR12, R52, 0x96, !PT ;  /* 0x0000000c05057c12 */ /* 0x000fc6000f8e9634 */
[----:B------:R-:W-:Y:S01]  /*6ca0*/  FFMA.FTZ R13, R171, UR32, -R12 ;  /* 0x00000020ab0d7c23 */ /* 0x000fe2000801080c */
[C---:B------:R-:W-:Y:S01]  /*6cb0*/  HMMA.16816.F32.BF16 R52, R8.reuse, R28, R160 ;  /* 0x0000001c0834723c */ /* 0x040fe200000418a0 */
[----:B------:R-:W-:Y:S02]  /*6cc0*/  IMAD.MOV.U32 R96, RZ, RZ, R59 ;  /* 0x000000ffff607224 */ /* 0x000fe400078e003b */
[----:B------:R-:W-:Y:S02]  /*6cd0*/  IMAD.MOV.U32 R157, RZ, RZ, R58 ;  /* 0x000000ffff9d7224 */ /* 0x000fe400078e003a */
[----:B------:R-:W-:Y:S01]  /*6ce0*/  IMAD.MOV.U32 R103, RZ, RZ, R15 ;  /* 0x000000ffff677224 */ /* 0x000fe200078e000f */
[C---:B-1----:R-:W-:Y:S01]  /*6cf0*/  HMMA.16816.F32.BF16 R64, R8.reuse, R18, R36 ;  /* 0x000000120840723c */ /* 0x042fe20000041824 */
[----:B------:R-:W-:Y:S01]  /*6d00*/  MOV R156, R96 ;  /* 0x00000060009c7202 */ /* 0x000fe20000000f00 */
[----:B------:R-:W-:Y:S01]  /*6d10*/  IMAD.MOV.U32 R96, RZ, RZ, R98 ;  /* 0x000000ffff607224 */ /* 0x000fe200078e0062 */
[----:B--2---:R-:W-:Y:S01]  /*6d20*/  LOP3.LUT R7, R41, UR8, R4, 0x96, !PT ;  /* 0x0000000829077c12 */ /* 0x004fe2000f8e9604 */
[----:B------:R-:W-:Y:S01]  /*6d30*/  IMAD.WIDE.U32 R4, R5, -0x2daee0ad, RZ ;  /* 0xd2511f5305047825 */ /* 0x000fe200078e00ff */
[----:B---3--:R-:W-:Y:S01]  /*6d40*/  MOV R162, R100 ;  /* 0x0000006400a27202 */ /* 0x008fe20000000f00 */
[----:B------:R-:W-:Y:S01]  /*6d50*/  HMMA.16816.F32.BF16 R72, R8, R16, R152 ;  /* 0x000000100848723c */ /* 0x000fe20000041898 */
[----:B------:R1:W-:Y:S01]  /*6d60*/  MUFU.EX2 R153, R13 ;  /* 0x0000000d00997308 */ /* 0x0003e20000000800 */
[----:B------:R-:W-:Y:S01]  /*6d70*/  IMAD.WIDE.U32 R38, R7, -0x2daee0ad, RZ ;  /* 0xd2511f5307267825 */ /* 0x000fe200078e00ff */
[----:B------:R-:W-:-:S03]  /*6d80*/  LOP3.LUT R6, R5, UR7, R6, 0x96, !PT ;  /* 0x0000000705067c12 */ /* 0x000fc6000f8e9606 */
[----:B------:R-:W-:Y:S01]  /*6d90*/  FFMA.FTZ R7, R248, UR32, -R12 ;  /* 0x00000020f8077c23 */ /* 0x000fe2000801080c */
[----:B------:R-:W-:Y:S01]  /*6da0*/  IMAD.MOV.U32 R100, RZ, RZ, R107 ;  /* 0x000000ffff647224 */ /* 0x000fe200078e006b */
[----:B------:R-:W-:Y:S01]  /*6db0*/  MOV R107, R79 ;  /* 0x0000004f006b7202 */ /* 0x000fe20000000f00 */
[----:B------:R-:W-:Y:S01]  /*6dc0*/  IMAD.WIDE.U32 R36, R6, -0x326172a9, RZ ;  /* 0xcd9e8d5706247825 */ /* 0x000fe200078e00ff */
[----:B------:R-:W-:Y:S01]  /*6dd0*/  MOV R79, R33 ;  /* 0x00000021004f7202 */ /* 0x000fe20000000f00 */
[----:B------:R2:W-:Y:S01]  /*6de0*/  MUFU.EX2 R18, R7 ;  /* 0x0000000700127308 */ /* 0x0005e20000000800 */
[----:B------:R-:W3:Y:S01]  /*6df0*/  LDSM.16.MT88.4 R32, [R191+0x16800] ;  /* 0x01680000bf20783b */ /* 0x000ee20000004200 */
[----:B------:R-:W-:Y:S01]  /*6e00*/  LOP3.LUT R4, R39, UR6, R4, 0x96, !PT ;  /* 0x0000000627047c12 */ /* 0x000fe2000f8e9604 */
[----:B------:R-:W-:Y:S01]  /*6e10*/  IMAD.MOV.U32 R98, RZ, RZ, R107 ;  /* 0x000000ffff627224 */ /* 0x000fe200078e006b */
[----:B------:R-:W-:Y:S01]  /*6e20*/  MOV R107, R14 ;  /* 0x0000000e006b7202 */ /* 0x000fe20000000f00 */
[----:B------:R-:W-:Y:S01]  /*6e30*/  IMAD.MOV.U32 R43, RZ, RZ, R101 ;  /* 0x000000ffff2b7224 */ /* 0x000fe200078e0065 */
[----:B------:R-:W-:Y:S01]  /*6e40*/  HMMA.16816.F32.BF16 R48, R8, R30, R172 ;  /* 0x0000001e0830723c */ /* 0x000fe200000418ac */
[----:B------:R-:W-:Y:S01]  /*6e50*/  IMAD.WIDE.U32 R4, R4, -0x326172a9, RZ ;  /* 0xcd9e8d5704047825 */ /* 0x000fe200078e00ff */
[----:B------:R-:W4:Y:S02]  /*6e60*/  LDSM.16.MT88.4 R28, [R190+0x11000] ;  /* 0x01100000be1c783b */ /* 0x000f240000004200 */
[----:B------:R-:W-:-:S02]  /*6e70*/  LOP3.LUT R6, R4, 0xffff, RZ, 0xc0, !PT ;  /* 0x0000ffff04067812 */ /* 0x000fc400078ec0ff */
[----:B-1----:R-:W-:Y:S02]  /*6e80*/  LOP3.LUT R13, R4, 0xff, RZ, 0xc0, !PT ;  /* 0x000000ff040d7812 */ /* 0x002fe400078ec0ff */
[----:B------:R-:W-:Y:S01]  /*6e90*/  SHF.R.U32.HI R6, RZ, 0x8, R6 ;  /* 0x00000008ff067819 */ /* 0x000fe20000011606 */
[----:B--2---:R-:W-:Y:S01]  /*6ea0*/  FFMA.FTZ R7, R249, UR32, -R12 ;  /* 0x00000020f9077c23 */ /* 0x004fe2000801080c */
[----:B------:R-:W-:Y:S02]  /*6eb0*/  LOP3.LUT R5, R5, UR23, R36, 0x96, !PT ;  /* 0x0000001705057c12 */ /* 0x000fe4000f8e9624 */
[----:B------:R-:W-:Y:S01]  /*6ec0*/  PRMT R17, R13, 0x5410, R6 ;  /* 0x000054100d117816 */ /* 0x000fe20000000006 */
[----:B------:R1:W2:Y:S01]  /*6ed0*/  MUFU.EX2 R19, R7 ;  /* 0x0000000700137308 */ /* 0x0002a20000000800 */
[----:B------:R-:W-:Y:S01]  /*6ee0*/  FFMA.FTZ R6, R157, UR32, -R2 ;  /* 0x000000209d067c23 */ /* 0x000fe20008010802 */
[----:B------:R-:W-:Y:S01]  /*6ef0*/  IMAD.MOV.U32 R157, RZ, RZ, R97 ;  /* 0x000000ffff9d7224 */ /* 0x000fe200078e0061 */
[----:B------:R-:W-:-:S02]  /*6f00*/  SHF.R.U32.HI R15, RZ, 0x10, R4 ;  /* 0x00000010ff0f7819 */ /* 0x000fc40000011604 */
[----:B------:R-:W-:Y:S02]  /*6f10*/  SHF.R.U32.HI R16, RZ, 0x18, R4 ;  /* 0x00000018ff107819 */ /* 0x000fe40000011604 */
[C---:B------:R-:W-:Y:S02]  /*6f20*/  LOP3.LUT R4, R5.reuse, 0xffff, RZ, 0xc0, !PT ;  /* 0x0000ffff05047812 */ /* 0x040fe400078ec0ff */
[----:B------:R-:W-:Y:S01]  /*6f30*/  LOP3.LUT R14, R5, 0xff, RZ, 0xc0, !PT ;  /* 0x000000ff050e7812 */ /* 0x000fe200078ec0ff */
[----:B-1----:R-:W-:Y:S01]  /*6f40*/  FFMA.FTZ R7, R99, UR32, -R2 ;  /* 0x0000002063077c23 */ /* 0x002fe20008010802 */
[----:B------:R-:W-:Y:S01]  /*6f50*/  IMAD.MOV.U32 R99, RZ, RZ, R56 ;  /* 0x000000ffff637224 */ /* 0x000fe200078e0038 */
[----:B------:R-:W-:Y:S01]  /*6f60*/  SHF.R.U32.HI R13, RZ, 0x18, R5 ;  /* 0x00000018ff0d7819 */ /* 0x000fe20000011605 */
[----:B------:R-:W-:Y:S01]  /*6f70*/  IMAD.MOV.U32 R101, RZ, RZ, R169 ;  /* 0x000000ffff657224 */ /* 0x000fe200078e00a9 */
[----:B------:R1:W-:Y:S01]  /*6f80*/  MUFU.EX2 R152, R7 ;  /* 0x0000000700987308 */ /* 0x0003e20000000800 */
[----:B------:R-:W-:Y:S01]  /*6f90*/  SHF.R.U32.HI R4, RZ, 0x8, R4 ;  /* 0x00000008ff047819 */ /* 0x000fe20000011604 */
[----:B------:R-:W-:Y:S01]  /*6fa0*/  HMMA.16816.F32.BF16 R56, R8, R22, R176 ;  /* 0x000000160838723c */ /* 0x000fe200000418b0 */
[----:B------:R-:W-:Y:S01]  /*6fb0*/  MOV R97, R99 ;  /* 0x0000006300617202 */ /* 0x000fe20000000f00 */
[----:B------:R-:W-:Y:S01]  /*6fc0*/  IMAD.MOV.U32 R99, RZ, RZ, R111 ;  /* 0x000000ffff637224 */ /* 0x000fe200078e006f */
[----:B-1----:R-:W-:Y:S01]  /*6fd0*/  SHF.R.U32.HI R7, RZ, 0x10, R5 ;  /* 0x00000010ff077819 */ /* 0x002fe20000011605 */
[----:B------:R-:W-:Y:S01]  /*6fe0*/  FFMA.FTZ R5, R156, UR32, -R2 ;  /* 0x000000209c057c23 */ /* 0x000fe20008010802 */
[----:B------:R-:W-:Y:S01]  /*6ff0*/  MOV R156, R157 ;  /* 0x0000009d009c7202 */ /* 0x000fe20000000f00 */
[----:B------:R-:W-:Y:S01]  /*7000*/  IMAD.MOV.U32 R157, RZ, RZ, R97 ;  /* 0x000000ffff9d7224 */ /* 0x000fe200078e0061 */
[----:B------:R1:W4:Y:S01]  /*7010*/  MUFU.EX2 R172, R6 ;  /* 0x0000000600ac7308 */ /* 0x0003220000000800 */
[----:B------:R-:W-:Y:S01]  /*7020*/  IMAD.MOV.U32 R97, RZ, RZ, R98 ;  /* 0x000000ffff617224 */ /* 0x000fe200078e0062 */
[----:B------:R-:W-:Y:S01]  /*7030*/  MOV R98, R99 ;  /* 0x0000006300627202 */ /* 0x000fe20000000f00 */
[----:B------:R-:W-:Y:S01]  /*7040*/  IMAD.MOV.U32 R99, RZ, RZ, R107 ;  /* 0x000000ffff637224 */ /* 0x000fe200078e006b */
[----:B------:R-:W-:Y:S01]  /*7050*/  PRMT R4, R14, 0x5410, R4 ;  /* 0x000054100e047816 */ /* 0x000fe20000000004 */
[----:B------:R-:W-:Y:S01]  /*7060*/  IMAD.MOV.U32 R92, RZ, RZ, R157 ;  /* 0x000000ffff5c7224 */ /* 0x000fe200078e009d */
[----:B------:R-:W-:Y:S01]  /*7070*/  MOV R94, R98 ;  /* 0x00000062005e7202 */ /* 0x000fe20000000f00 */
[----:B------:R-:W-:Y:S01]  /*7080*/  IMAD.MOV.U32 R93, RZ, RZ, R97 ;  /* 0x000000ffff5d7224 */ /* 0x000fe200078e0061 */
[----:B------:R-:W-:Y:S01]  /*7090*/  LDSM.16.MT88.4 R20, [R191+0x11000] ;  /* 0x01100000bf14783b */ /* 0x000fe20000004200 */
[----:B------:R-:W-:Y:S01]  /*70a0*/  IMAD.MOV.U32 R95, RZ, RZ, R99 ;  /* 0x000000ffff5f7224 */ /* 0x000fe200078e0063 */
[----:B------:R-:W-:Y:S01]  /*70b0*/  MOV R97, R63 ;  /* 0x0000003f00617202 */ /* 0x000fe20000000f00 */
[----:B------:R-:W-:Y:S01]  /*70c0*/  IMAD.MOV.U32 R107, RZ, RZ, R76 ;  /* 0x000000ffff6b7224 */ /* 0x000fe200078e004c */
[----:B------:R-:W-:Y:S01]  /*70d0*/  MOV R76, R77 ;  /* 0x0000004d004c7202 */ /* 0x000fe20000000f00 */
[----:B------:R-:W-:Y:S01]  /*70e0*/  IMAD.MOV.U32 R157, RZ, RZ, R100 ;  /* 0x000000ffff9d7224 */ /* 0x000fe200078e0064 */
[----:B------:R-:W-:Y:S01]  /*70f0*/  MOV R100, R60 ;  /* 0x0000003c00647202 */ /* 0x000fe20000000f00 */
[----:B------:R-:W-:-:S02]  /*7100*/  IMAD.MOV.U32 R98, RZ, RZ, R62 ;  /* 0x000000ffff627224 */ /* 0x000fc400078e003e */
[----:B------:R-:W-:Y:S02]  /*7110*/  IMAD.MOV.U32 R99, RZ, RZ, R61 ;  /* 0x000000ffff637224 */ /* 0x000fe400078e003d */
[----:B------:R-:W-:Y:S01]  /*7120*/  IMAD.MOV.U32 R77, RZ, RZ, R78 ;  /* 0x000000ffff4d7224 */ /* 0x000fe200078e004e */
[C---:B---3--:R-:W-:Y:S01]  /*7130*/  HMMA.16816.F32.BF16 R60, R8.reuse, R32, R216 ;  /* 0x00000020083c723c */ /* 0x048fe200000418d8 */
[----:B------:R-:W-:Y:S02]  /*7140*/  IMAD.MOV.U32 R111, RZ, RZ, R193 ;  /* 0x000000ffff6f7224 */ /* 0x000fe400078e00c1 */
[----:B------:R-:W-:Y:S01]  /*7150*/  IMAD.MOV.U32 R78, RZ, RZ, R79 ;  /* 0x000000ffff4e7224 */ /* 0x000fe200078e004f */
[----:B------:R3:W5:Y:S01]  /*7160*/  LDL.LU R193, [R1+0x74] ;  /* 0x0000740001c17983 */ /* 0x0007620000300800 */
[----:B------:R-:W-:Y:S01]  /*7170*/  MOV R79, R188 ;  /* 0x000000bc004f7202 */ /* 0x000fe20000000f00 */
[----:B------:R-:W-:Y:S01]  /*7180*/  HMMA.16816.F32.BF16 R32, R8, R34, R92 ;  /* 0x000000220820723c */ /* 0x000fe2000004185c */
[----:B--2---:R-:W-:Y:S01]  /*7190*/  IMAD.MOV.U32 R176, RZ, RZ, R19 ;  /* 0x000000ffffb07224 */ /* 0x004fe200078e0013 */
[----:B------:R3:W5:Y:S04]  /*71a0*/  LDL.LU R188, [R1+0x70] ;  /* 0x0000700001bc7983 */ /* 0x0007680000300800 */
[----:B------:R3:W5:Y:S01]  /*71b0*/  LDL.LU R169, [R1+0x6c] ;  /* 0x00006c0001a97983 */ /* 0x0007620000300800 */
[----:B------:R-:W-:Y:S01]  /*71c0*/  MOV R92, R97 ;  /* 0x00000061005c7202 */ /* 0x000fe20000000f00 */
[----:B------:R-:W-:Y:S01]  /*71d0*/  IMAD.MOV.U32 R93, RZ, RZ, R98 ;  /* 0x000000ffff5d7224 */ /* 0x000fe200078e0062 */
[----:B------:R-:W-:Y:S01]  /*71e0*/  MOV R97, R103 ;  /* 0x0000006700617202 */ /* 0x000fe20000000f00 */
[----:B------:R-:W-:Y:S01]  /*71f0*/  IMAD.MOV.U32 R94, RZ, RZ, R99 ;  /* 0x000000ffff5e7224 */ /* 0x000fe200078e0063 */
[----:B------:R-:W-:Y:S01]  /*7200*/  MOV R103, R168 ;  /* 0x000000a800677202 */ /* 0x000fe20000000f00 */
[----:B------:R-:W-:Y:S01]  /*7210*/  IMAD.MOV.U32 R98, RZ, RZ, R104 ;  /* 0x000000ffff627224 */ /* 0x000fe200078e0068 */
[----:B------:R3:W5:Y:S01]  /*7220*/  LDL.LU R168, [R1+0x68] ;  /* 0x0000680001a87983 */ /* 0x0007620000300800 */
[----:B------:R-:W-:-:S02]  /*7230*/  IMAD.MOV.U32 R99, RZ, RZ, R105 ;  /* 0x000000ffff637224 */ /* 0x000fc400078e0069 */
[----:B------:R-:W-:Y:S02]  /*7240*/  IMAD.MOV.U32 R104, RZ, RZ, R151 ;  /* 0x000000ffff687224 */ /* 0x000fe400078e0097 */
[----:B------:R3:W5:Y:S01]  /*7250*/  LDL.LU R151, [R1+0x64] ;  /* 0x0000640001977983 */ /* 0x0007620000300800 */
[----:B------:R-:W-:-:S03]  /*7260*/  IMAD.MOV.U32 R105, RZ, RZ, R150 ;  /* 0x000000ffff697224 */ /* 0x000fc600078e0096 */
[----:B------:R3:W5:Y:S01]  /*7270*/  LDL.LU R150, [R1+0x60] ;  /* 0x0000600001967983 */ /* 0x0007620000300800 */
[----:B-1----:R-:W-:-:S04]  /*7280*/  LOP3.LUT R6, R15, 0xff, RZ, 0xc0, !PT ;  /* 0x000000ff0f067812 */ /* 0x002fc800078ec0ff */
[----:B------:R-:W-:Y:S01]  /*7290*/  PRMT R15, R6, 0x5410, R16 ;  /* 0x00005410060f7816 */ /* 0x000fe20000000010 */
[----:B------:R-:W-:Y:S01]  /*72a0*/  FFMA.FTZ R6, R156, UR32, -R2 ;  /* 0x000000209c067c23 */ /* 0x000fe20008010802 */
[----:B------:R-:W-:Y:S01]  /*72b0*/  LOP3.LUT R7, R7, 0xff, RZ, 0xc0, !PT ;  /* 0x000000ff07077812 */ /* 0x000fe200078ec0ff */
[----:B------:R1:W-:Y:S01]  /*72c0*/  MUFU.EX2 R249, R5 ;  /* 0x0000000500f97308 */ /* 0x0003e20000000800 */
[----:B------:R-:W-:Y:S02]  /*72d0*/  HSET2.LE.AND R4, R4, R0, PT ;  /* 0x0000000004047233 */ /* 0x000fe40003803000 */
[----:B------:R-:W-:-:S05]  /*72e0*/  PRMT R13, R7, 0x5410, R13 ;  /* 0x00005410070d7816 */ /* 0x000fca000000000d */
[----:B------:R4:W2:Y:S01]  /*72f0*/  MUFU.EX2 R248, R6 ;  /* 0x0000000600f87308 */ /* 0x0008a20000000800 */
[----:B------:R-:W-:Y:S01]  /*7300*/  IMAD.MOV.U32 R14, RZ, RZ, R18 ;  /* 0x000000ffff0e7224 */ /* 0x000fe200078e0012 */
[----:B------:R-:W-:Y:S02]  /*7310*/  HSET2.LE.AND R7, R17, R0, PT ;  /* 0x0000000011077233 */ /* 0x000fe40003803000 */
[----:B------:R-:W3:Y:S01]  /*7320*/  LDSM.16.MT88.4 R16, [R192+0x11000] ;  /* 0x01100000c010783b */ /* 0x000ee20000004200 */
[----:B-1----:R-:W-:-:S04]  /*7330*/  F2FP.BF16.F32.PACK_AB R5, R153, R162 ;  /* 0x000000a29905723e */ /* 0x002fc800000010ff */
[----:B------:R-:W-:Y:S02]  /*7340*/  LOP3.LUT R4, R4, R5, RZ, 0xc0, !PT ;  /* 0x0000000504047212 */ /* 0x000fe400078ec0ff */
[----:B------:R-:W-:Y:S02]  /*7350*/  HSET2.LE.AND R5, R13, R0, PT ;  /* 0x000000000d057233 */ /* 0x000fe40003803000 */
[----:B----4-:R-:W-:Y:S02]  /*7360*/  F2FP.BF16.F32.PACK_AB R6, R172, R152 ;  /* 0x00000098ac06723e */ /* 0x010fe400000010ff */
[----:B------:R-:W-:Y:S02]  /*7370*/  F2FP.BF16.F32.PACK_AB R13, R176, R14 ;  /* 0x0000000eb00d723e */ /* 0x000fe400000010ff */
[----:B------:R-:W-:Y:S02]  /*7380*/  LOP3.LUT R5, R5, R6, RZ, 0xc0, !PT ;  /* 0x0000000605057212 */ /* 0x000fe400078ec0ff */
[----:B------:R-:W-:-:S02]  /*7390*/  LOP3.LUT R6, R7, R13, RZ, 0xc0, !PT ;  /* 0x0000000d07067212 */ /* 0x000fc400078ec0ff */
[----:B------:R-:W-:Y:S02]  /*73a0*/  HSET2.LE.AND R7, R15, R0, PT ;  /* 0x000000000f077233 */ /* 0x000fe40003803000 */
[----:B--2---:R-:W-:-:S04]  /*73b0*/  F2FP.BF16.F32.PACK_AB R8, R248, R249 ;  /* 0x000000f9f808723e */ /* 0x004fc800000010ff */
[----:B------:R-:W-:Y:S01]  /*73c0*/  LOP3.LUT R7, R7, R8, RZ, 0xc0, !PT ;  /* 0x0000000807077212 */ /* 0x000fe200078ec0ff */
[----:B------:R-:W-:Y:S01]  /*73d0*/  IMAD.MOV.U32 R155, RZ, RZ, R96 ;  /* 0x000000ffff9b7224 */ /* 0x000fe200078e0060 */
[----:B------:R-:W-:Y:S01]  /*73e0*/  MOV R95, R100 ;  /* 0x00000064005f7202 */ /* 0x000fe20000000f00 */
[----:B------:R-:W-:Y:S01]  /*73f0*/  IMAD.MOV.U32 R96, RZ, RZ, R102 ;  /* 0x000000ffff607224 */ /* 0x000fe200078e0066 */
[----:B------:R-:W-:Y:S01]  /*7400*/  MOV R100, R106 ;  /* 0x0000006a00647202 */ /* 0x000fe20000000f00 */
[----:B------:R-:W-:Y:S01]  /*7410*/  IMAD.MOV.U32 R42, RZ, RZ, R157 ;  /* 0x000000ffff2a7224 */ /* 0x000fe200078e009d */
[----:B------:R-:W-:Y:S01]  /*7420*/  MOV R106, R159 ;  /* 0x0000009f006a7202 */ /* 0x000fe20000000f00 */
[----:B------:R-:W-:Y:S01]  /*7430*/  IMAD.MOV.U32 R102, RZ, RZ, R158 ;  /* 0x000000ffff667224 */ /* 0x000fe200078e009e */
[----:B------:R-:W-:Y:S01]  /*7440*/  LDSM.16.MT88.4 R8, [R191+0x13000] ;  /* 0x01300000bf08783b */ /* 0x000fe20000004200 */
[C---:B------:R-:W-:Y:S06]  /*7450*/  HMMA.16816.F32.BF16 R156, R4.reuse, R24, R68 ;  /* 0x00000018049c723c */ /* 0x040fec0000041844 */
[C---:B------:R-:W-:Y:S01]  /*7460*/  HMMA.16816.F32.BF16 R68, R4.reuse, R26, R232 ;  /* 0x0000001a0444723c */ /* 0x040fe200000418e8 */
[----:B------:R-:W1:Y:S05]  /*7470*/  LDSM.16.MT88.4 R24, [R189+0x13000] ;  /* 0x01300000bd18783b */ /* 0x000e6a0000004200 */
        /* <DEDUP_REMOVED lines=8> */
[C---:B---3--:R-:W-:Y:S01]  /*7500*/  HMMA.16816.F32.BF16 R92, R4.reuse, R16, R92 ;  /* 0x00000010045c723c */ /* 0x048fe2000004185c */
        /* <DEDUP_REMOVED lines=8> */
[----:B------:R-:W-:Y:S01]  /*7590*/  IMAD.MOV.U32 R170, RZ, RZ, R103 ;  /* 0x000000ffffaa7224 */ /* 0x000fe200078e0067 */
[----:B------:R-:W3:Y:S01]  /*75a0*/  LDSM.16.MT88.4 R16, [R192+0x13000] ;  /* 0x01300000c010783b */ /* 0x000ee20000004200 */
[----:B------:R-:W-:-:S02]  /*75b0*/  IMAD.MOV.U32 R174, RZ, RZ, R105 ;  /* 0x000000ffffae7224 */ /* 0x000fc400078e0069 */
[----:B------:R-:W-:Y:S01]  /*75c0*/  IMAD.MOV.U32 R173, RZ, RZ, R106 ;  /* 0x000000ffffad7224 */ /* 0x000fe200078e006a */
[C---:B------:R-:W-:Y:S06]  /*75d0*/  HMMA.16816.F32.BF16 R100, R4.reuse, R20, R136 ;  /* 0x000000140464723c */ /* 0x040fec0000041888 */
[----:B------:R-:W-:Y:S01]  /*75e0*/  HMMA.16816.F32.BF16 R104, R4, R22, R224 ;  /* 0x000000160468723c */ /* 0x000fe200000418e0 */
[----:B------:R-:W4:Y:S01]  /*75f0*/  LDSM.16.MT88.4 R20, [R189+0x15000] ;  /* 0x01500000bd14783b */ /* 0x000f220000004200 */
[----:B------:R-:W-:Y:S01]  /*7600*/  IMAD.MOV.U32 R178, RZ, RZ, R108 ;  /* 0x000000ffffb27224 */ /* 0x000fe200078e006c */
[----:B------:R-:W-:Y:S01]  /*7610*/  MOV R218, R110 ;  /* 0x0000006e00da7202 */ /* 0x000fe20000000f00 */
[----:B------:R-:W-:-:S02]  /*7620*/  IMAD.MOV.U32 R177, RZ, RZ, R109 ;  /* 0x000000ffffb17224 */ /* 0x000fc400078e006d */
[----:B------:R-:W-:Y:S02]  /*7630*/  IMAD.MOV.U32 R219, RZ, RZ, R111 ;  /* 0x000000ffffdb7224 */ /* 0x000fe400078e006f */
[----:B-1----:R-:W-:Y:S01]  /*7640*/  HMMA.16816.F32.BF16 R108, R4, R24, R244 ;  /* 0x00000018046c723c */ /* 0x002fe200000418f4 */
[----:B------:R-:W-:Y:S01]  /*7650*/  IMAD.MOV.U32 R13, RZ, RZ, R160 ;  /* 0x000000ffff0d7224 */ /* 0x000fe200078e00a0 */
[----:B------:R-:W-:Y:S01]  /*7660*/  MOV R15, R130 ;  /* 0x00000082000f7202 */ /* 0x000fe20000000f00 */
[----:B------:R-:W-:-:S04]  /*7670*/  IMAD.MOV.U32 R160, RZ, RZ, R129 ;  /* 0x000000ffffa07224 */ /* 0x000fc800078e0081 */
[----:B------:R-:W-:Y:S01]  /*7680*/  IMAD.MOV.U32 R245, RZ, RZ, R14 ;  /* 0x000000fffff57224 */ /* 0x000fe200078e000e */
[----:B------:R-:W-:Y:S01]  /*7690*/  MOV R14, R161 ;  /* 0x000000a1000e7202 */ /* 0x000fe20000000f00 */
[----:B------:R-:W-:Y:S01]  /*76a0*/  IMAD.MOV.U32 R161, RZ, RZ, R128 ;  /* 0x000000ffffa17224 */ /* 0x000fe200078e0080 */
[C---:B------:R-:W-:Y:S01]  /*76b0*/  HMMA.16816.F32.BF16 R112, R4.reuse, R26, R112 ;  /* 0x0000001a0470723c */ /* 0x040fe20000041870 */
[----:B------:R-:W-:Y:S01]  /*76c0*/  IMAD.MOV.U32 R244, RZ, RZ, R131 ;  /* 0x000000fffff47224 */ /* 0x000fe200078e0083 */
[----:B------:R-:W1:Y:S04]  /*76d0*/  LDSM.16.MT88.4 R24, [R192+0x15000] ;  /* 0x01500000c018783b */ /* 0x000e680000004200 */
[C---:B--2---:R-:W-:Y:S06]  /*76e0*/  HMMA.16816.F32.BF16 R128, R4.reuse, R28, R240 ;  /* 0x0000001c0480723c */ /* 0x044fec00000418f0 */
[C---:B------:R-:W-:Y:S06]  /*76f0*/  HMMA.16816.F32.BF16 R240, R4.reuse, R8, R184 ;  /* 0x0000000804f0723c */ /* 0x040fec00000418b8 */
[C---:B------:R-:W-:Y:S01]  /*7700*/  HMMA.16816.F32.BF16 R224, R4.reuse, R10, R180 ;  /* 0x0000000a04e0723c */ /* 0x040fe200000418b4 */
[----:B------:R-:W2:Y:S05]  /*7710*/  LDSM.16.MT88.4 R8, [R191+0x15000] ;  /* 0x01500000bf08783b */ /* 0x000eaa0000004200 */
[C---:B------:R-:W-:Y:S01]  /*7720*/  HMMA.16816.F32.BF16 R132, R4.reuse, R30, R132 ;  /* 0x0000001e0484723c */ /* 0x040fe20000041884 */
[----:B------:R-:W2:Y:S05]  /*7730*/  LDSM.16.MT88.4 R28, [R190+0x15000] ;  /* 0x01500000be1c783b */ /* 0x000eaa0000004200 */
[C---:B---3--:R-:W-:Y:S06]  /*7740*/  HMMA.16816.F32.BF16 R136, R4.reuse, R16, R236 ;  /* 0x000000100488723c */ /* 0x048fec00000418ec */
[C---:B----4-:R-:W-:Y:S06]  /*7750*/  HMMA.16816.F32.BF16 R236, R4.reuse, R20, R164 ;  /* 0x0000001404ec723c */ /* 0x050fec00000418a4 */
[C---:B------:R-:W-:Y:S01]  /*7760*/  HMMA.16816.F32.BF16 R144, R4.reuse, R22, R144 ;  /* 0x000000160490723c */ /* 0x040fe20000041890 */
[----:B------:R-:W3:Y:S05]  /*7770*/  LDSM.16.MT88.4 R20, [R190+0x17000] ;  /* 0x01700000be14783b */ /* 0x000eea0000004200 */
[----:B------:R-:W-:Y:S01]  /*7780*/  HMMA.16816.F32.BF16 R228, R4, R18, R220 ;  /* 0x0000001204e4723c */ /* 0x000fe200000418dc */
[----:B------:R-:W4:Y:S01]  /*7790*/  LDSM.16.MT88.4 R16, [R189+0x17000] ;  /* 0x01700000bd10783b */ /* 0x000f220000004200 */
[----:B------:R-:W-:Y:S01]  /*77a0*/  IMAD.MOV.U32 R166, RZ, RZ, R218 ;  /* 0x000000ffffa67224 */ /* 0x000fe200078e00da */
[----:B------:R-:W-:-:S03]  /*77b0*/  MOV R246, R217 ;  /* 0x000000d900f67202 */ /* 0x000fc60000000f00 */
[C---:B-1----:R-:W-:Y:S06]  /*77c0*/  HMMA.16816.F32.BF16 R184, R4.reuse, R24, R116 ;  /* 0x0000001804b8723c */ /* 0x042fec0000041874 */
[----:B--2---:R-:W-:Y:S01]  /*77d0*/  HMMA.16816.F32.BF16 R116, R4, R8, R88 ;  /* 0x000000080474723c */ /* 0x004fe20000041858 */
[----:B------:R-:W-:-:S06]  /*77e0*/  MOV R167, R219 ;  /* 0x000000db00a77202 */ /* 0x000fcc0000000f00 */
[----:B------:R-:W-:Y:S01]  /*77f0*/  FFMA.FTZ R8, R166, UR32, -R12 ;  /* 0x00000020a6087c23 */ /* 0x000fe2000801080c */
[----:B------:R-:W-:Y:S01]  /*7800*/  HMMA.16816.F32.BF16 R232, R4, R28, R140 ;  /* 0x0000001c04e8723c */ /* 0x000fe2000004188c */
[----:B------:R-:W-:-:S06]  /*7810*/  IMAD.MOV.U32 R247, RZ, RZ, R216 ;  /* 0x000000fffff77224 */ /* 0x000fcc00078e00d8 */
[----:B------:R-:W-:Y:S02]  /*7820*/  IMAD.MOV.U32 R141, RZ, RZ, R246 ;  /* 0x000000ffff8d7224 */ /* 0x000fe400078e00f6 */
[----:B------:R1:W-:Y:S01]  /*7830*/  MUFU.EX2 R246, R8 ;  /* 0x0000000800f67308 */ /* 0x0003e20000000800 */
[----:B------:R-:W-:Y:S01]  /*7840*/  HMMA.16816.F32.BF16 R220, R4, R30, R124 ;  /* 0x0000001e04dc723c */ /* 0x000fe2000004187c */
[----:B------:R-:W2:Y:S01]  /*7850*/  LDSM.16.MT88.4 R28, [R191+0x17000] ;  /* 0x01700000bf1c783b */ /* 0x000ea20000004200 */
[----:B------:R-:W-:-:S04]  /*7860*/  MOV R140, R245 ;  /* 0x000000f5008c7202 */ /* 0x000fc80000000f00 */
[----:B------:R-:W-:Y:S01]  /*7870*/  HMMA.16816.F32.BF16 R216, R4, R26, R120 ;  /* 0x0000001a04d8723c */ /* 0x000fe20000041878 */
[----:B------:R-:W2:Y:S01]  /*7880*/  LDSM.16.MT88.4 R24, [R192+0x17000] ;  /* 0x01700000c018783b */ /* 0x000ea20000004200 */
[----:B------:R-:W-:Y:S01]  /*7890*/  MOV R165, R179 ;  /* 0x000000b300a57202 */ /* 0x000fe20000000f00 */
[----:B-1----:R-:W-:-:S04]  /*78a0*/  FFMA.FTZ R8, R174, UR32, -R12 ;  /* 0x00000020ae087c23 */ /* 0x002fc8000801080c */
[----:B------:R-:W-:Y:S01]  /*78b0*/  IMAD.MOV.U32 R122, RZ, RZ, R167 ;  /* 0x000000ffff7a7224 */ /* 0x000fe200078e00a7 */
[----:B------:R1:W2:Y:S01]  /*78c0*/  MUFU.EX2 R245, R8 ;  /* 0x0000000800f57308 */ /* 0x0002a20000000800 */
[----:B------:R-:W-:Y:S02]  /*78d0*/  IMAD.MOV.U32 R123, RZ, RZ, R244 ;  /* 0x000000ffff7b7224 */ /* 0x000fe400078e00f4 */
[----:B------:R-:W-:Y:S02]  /*78e0*/  IMAD.MOV.U32 R167, RZ, RZ, R173 ;  /* 0x000000ffffa77224 */ /* 0x000fe400078e00ad */
[--C-:B------:R-:W-:Y:S01]  /*78f0*/  FFMA.FTZ R9, R122, UR32, -R12.reuse ;  /* 0x000000207a097c23 */ /* 0x100fe2000801080c */
[----:B------:R-:W-:Y:S02]  /*7900*/  IMAD.MOV.U32 R122, RZ, RZ, R165 ;  /* 0x000000ffff7a7224 */ /* 0x000fe400078e00a5 */
[----:B------:R-:W-:Y:S01]  /*7910*/  IMAD.MOV.U32 R165, RZ, RZ, R167 ;  /* 0x000000ffffa57224 */ /* 0x000fe200078e00a7 */
[----:B------:R-:W-:Y:S01]  /*7920*/  MOV R167, R171 ;  /* 0x000000ab00a77202 */ /* 0x000fe20000000f00 */
[----:B-1----:R-:W-:-:S04]  /*7930*/  FFMA.FTZ R8, R175, UR32, -R12 ;  /* 0x00000020af087c23 */ /* 0x002fc8000801080c */
[----:B------:R1:W-:Y:S01]  /*7940*/  MUFU.EX2 R244, R8 ;  /* 0x0000000800f47308 */ /* 0x0003e20000000800 */
[----:B------:R-:W-:Y:S01]  /*7950*/  HMMA.16816.F32.BF16 R180, R4, R10, R80 ;  /* 0x0000000a04b4723c */ /* 0x000fe20000041850 */
[----:B------:R-:W-:-:S05]  /*7960*/  IMAD.MOV.U32 R166, RZ, RZ, R172 ;  /* 0x000000ffffa67224 */ /* 0x000fca00078e00ac */
[----:B---3--:R-:W-:Y:S01]  /*7970*/  HMMA.16816.F32.BF16 R172, R4, R20, R52 ;  /* 0x0000001404ac723c */ /* 0x008fe20000041834 */
[----:B------:R3:W2:Y:S01]  /*7980*/  MUFU.EX2 R171, R9 ;  /* 0x0000000900ab7308 */ /* 0x0006a20000000800 */
[----:B------:R-:W-:Y:S01]  /*7990*/  FFMA.FTZ R10, R170, UR32, -R2 ;  /* 0x00000020aa0a7c23 */ /* 0x000fe20008010802 */
[----:B-1----:R-:W-:-:S03]  /*79a0*/  LOP3.LUT R8, R37, UR4, R40, 0x96, !PT ;  /* 0x0000000425087c12 */ /* 0x002fc6000f8e9628 */
[----:B------:R-:W-:Y:S01]  /*79b0*/  HMMA.16816.F32.BF16 R20, R4, R22, R48 ;  /* 0x000000160414723c */ /* 0x000fe20000041830 */
[----:B------:R-:W1:Y:S02]  /*79c0*/  LDSM.16.MT88.4 R48, [R192+0x11800] ;  /* 0x01180000c030783b */ /* 0x000e640000004200 */
[----:B------:R2:W-:Y:S01]  /*79d0*/  MUFU.EX2 R170, R10 ;  /* 0x0000000a00aa7308 */ /* 0x0005e20000000800 */
[----:B---3--:R-:W-:Y:S01]  /*79e0*/  IMAD.WIDE.U32 R8, R8, -0x2daee0ad, RZ ;  /* 0xd2511f5308087825 */ /* 0x008fe200078e00ff */
[----:B------:R-:W-:-:S03]  /*79f0*/  MOV R89, R123 ;  /* 0x0000007b00597202 */ /* 0x000fc60000000f00 */
[----:B------:R-:W-:Y:S01]  /*7a00*/  FFMA.FTZ R11, R149, UR32, -R2 ;  /* 0x00000020950b7c23 */ /* 0x000fe20008010802 */
[----:B------:R-:W-:Y:S01]  /*7a10*/  MOV R123, R166 ;  /* 0x000000a6007b7202 */ /* 0x000fe20000000f00 */
[----:B------:R-:W-:Y:S01]  /*7a20*/  IMAD.MOV.U32 R164, RZ, RZ, R247 ;  /* 0x000000ffffa47224 */ /* 0x000fe200078e00f7 */
[----:B------:R-:W-:Y:S01]  /*7a30*/  MOV R247, R176 ;  /* 0x000000b000f77202 */ /* 0x000fe20000000f00 */
[----:B------:R-:W-:Y:S01]  /*7a40*/  IMAD.MOV.U32 R142, RZ, RZ, R177 ;  /* 0x000000ffff8e7224 */ /* 0x000fe200078e00b1 */
[C---:B----4-:R-:W-:Y:S01]  /*7a50*/  HMMA.16816.F32.BF16 R124, R4.reuse, R16, R72 ;  /* 0x00000010047c723c */ /* 0x050fe20000041848 */
[----:B------:R-:W-:Y:S01]  /*7a60*/  IMAD.MOV.U32 R143, RZ, RZ, R178 ;  /* 0x000000ffff8f7224 */ /* 0x000fe200078e00b2 */
[----:B------:R-:W-:Y:S01]  /*7a70*/  LOP3.LUT R12, R8, 0xffff, RZ, 0xc0, !PT ;  /* 0x0000ffff080c7812 */ /* 0x000fe200078ec0ff */
[----:B------:R-:W-:Y:S01]  /*7a80*/  IMAD.MOV.U32 R90, RZ, RZ, R140 ;  /* 0x000000ffff5a7224 */ /* 0x000fe200078e008c */
[----:B--2---:R-:W-:Y:S01]  /*7a90*/  LOP3.LUT R10, R9, UR34, R38, 0x96, !PT ;  /* 0x00000022090a7c12 */ /* 0x004fe2000f8e9626 */
[----:B------:R-:W-:Y:S01]  /*7aa0*/  IMAD.MOV.U32 R166, RZ, RZ, R14 ;  /* 0x000000ffffa67224 */ /* 0x000fe200078e000e */
[C---:B------:R-:W-:Y:S01]  /*7ab0*/  HMMA.16816.F32.BF16 R176, R4.reuse, R18, R64 ;  /* 0x0000001204b0723c */ /* 0x040fe20000041840 */
[----:B------:R-:W-:Y:S01]  /*7ac0*/  SHF.R.U32.HI R14, RZ, 0x10, R8 ;  /* 0x00000010ff0e7819 */ /* 0x000fe20000011608 */
[----:B------:R-:W-:Y:S01]  /*7ad0*/  FFMA.FTZ R13, R13, UR32, -R2 ;  /* 0x000000200d0d7c23 */ /* 0x000fe20008010802 */
[----:B------:R-:W-:Y:S01]  /*7ae0*/  SHF.R.U32.HI R17, RZ, 0x18, R8 ;  /* 0x00000018ff117819 */ /* 0x000fe20000011608 */
[----:B------:R2:W3:Y:S01]  /*7af0*/  MUFU.EX2 R149, R11 ;  /* 0x0000000b00957308 */ /* 0x0004e20000000800 */
[----:B------:R-:W-:Y:S01]  /*7b00*/  LOP3.LUT R9, R10, 0xffff, RZ, 0xc0, !PT ;  /* 0x0000ffff0a097812 */ /* 0x000fe200078ec0ff */
[----:B------:R-:W-:Y:S01]  /*7b10*/  IMAD.MOV.U32 R75, RZ, RZ, R90 ;  /* 0x000000ffff4b7224 */ /* 0x000fe200078e005a */
[----:B------:R-:W-:Y:S01]  /*7b20*/  LOP3.LUT R18, R8, 0xff, RZ, 0xc0, !PT ;  /* 0x000000ff08127812 */ /* 0x000fe200078ec0ff */
[----:B------:R-:W-:Y:S01]  /*7b30*/  FFMA.FTZ R8, R89, UR32, -R2 ;  /* 0x0000002059087c23 */ /* 0x000fe20008010802 */
[----:B------:R-:W-:Y:S01]  /*7b40*/  IMAD.MOV.U32 R90, RZ, RZ, R122 ;  /* 0x000000ffff5a7224 */ /* 0x000fe200078e007a */
[----:B------:R-:W-:Y:S01]  /*7b50*/  LOP3.LUT R2, R14, 0xff, RZ, 0xc0, !PT ;  /* 0x000000ff0e027812 */ /* 0x000fe200078ec0ff */
[----:B------:R-:W-:Y:S01]  /*7b60*/  IMAD.MOV.U32 R122, RZ, RZ, R15 ;  /* 0x000000ffff7a7224 */ /* 0x000fe200078e000f */
[----:B------:R-:W-:Y:S01]  /*7b70*/  LOP3.LUT R16, R10, 0xff, RZ, 0xc0, !PT ;  /* 0x000000ff0a107812 */ /* 0x000fe200078ec0ff */
[----:B------:R4:W-:Y:S01]  /*7b80*/  MUFU.EX2 R19, R8 ;  /* 0x0000000800137308 */ /* 0x0009e20000000800 */
[----:B------:R-:W-:Y:S01]  /*7b90*/  SHF.R.U32.HI R9, RZ, 0x8, R9 ;  /* 0x00000008ff097819 */ /* 0x000fe20000011609 */
[----:B------:R-:W-:Y:S01]  /*7ba0*/  IMAD.MOV.U32 R91, RZ, RZ, R141 ;  /* 0x000000ffff5b7224 */ /* 0x000fe200078e008d */
[--C-:B------:R-:W-:Y:S01]  /*7bb0*/  SHF.R.U32.HI R15, RZ, 0x18, R10.reuse ;  /* 0x00000018ff0f7819 */ /* 0x100fe2000001160a */
[----:B------:R-:W-:Y:S01]  /*7bc0*/  IMAD.MOV.U32 R121, RZ, RZ, R143 ;  /* 0x000000ffff797224 */ /* 0x000fe200078e008f */
[----:B------:R-:W-:Y:S01]  /*7bd0*/  MOV R120, R142 ;  /* 0x0000008e00787202 */ /* 0x000fe20000000f00 */
[----:B------:R-:W-:Y:S01]  /*7be0*/  IMAD.MOV.U32 R88, RZ, RZ, R165 ;  /* 0x000000ffff587224 */ /* 0x000fe200078e00a5 */
[----:B------:R-:W-:Y:S01]  /*7bf0*/  MOV R83, R123 ;  /* 0x0000007b00537202 */ /* 0x000fe20000000f00 */
[----:B------:R-:W-:Y:S01]  /*7c00*/  HMMA.16816.F32.BF16 R32, R4, R30, R32 ;  /* 0x0000001e0420723c */ /* 0x000fe20000041820 */
[----:B--2---:R-:W-:Y:S01]  /*7c10*/  SHF.R.U32.HI R11, RZ, 0x10, R10 ;  /* 0x00000010ff0b7819 */ /* 0x004fe2000001160a */
[----:B------:R-:W2:Y:S01]  /*7c20*/  MUFU.EX2 R13, R13 ;  /* 0x0000000d000d7308 */ /* 0x000ea20000000800 */
[----:B------:R-:W-:Y:S01]  /*7c30*/  MOV R80, R154 ;  /* 0x0000009a00507202 */ /* 0x000fe20000000f00 */
[----:B------:R-:W-:Y:S01]  /*7c40*/  LDSM.16.MT88.4 R64, [R189+0x13800] ;  /* 0x01380000bd40783b */ /* 0x000fe20000004200 */
[----:B------:R-:W-:-:S02]  /*7c50*/  LOP3.LUT R10, R11, 0xff, RZ, 0xc0, !PT ;  /* 0x000000ff0b0a7812 */ /* 0x000fc400078ec0ff */
[----:B------:R-:W-:Y:S02]  /*7c60*/  PRMT R11, R2, 0x5410, R17 ;  /* 0x00005410020b7816 */ /* 0x000fe40000000011 */
[----:B----4-:R-:W-:Y:S02]  /*7c70*/  SHF.R.U32.HI R8, RZ, 0x8, R12 ;  /* 0x00000008ff087819 */ /* 0x010fe4000001160c */
[----:B------:R-:W-:Y:S01]  /*7c80*/  PRMT R2, R16, 0x5410, R9 ;  /* 0x0000541010027816 */ /* 0x000fe20000000009 */
[----:B------:R-:W-:Y:S01]  /*7c90*/  IMAD.MOV.U32 R82, RZ, RZ, R91 ;  /* 0x000000ffff527224 */ /* 0x000fe200078e005b */
[----:B------:R-:W-:Y:S01]  /*7ca0*/  MOV R81, R120 ;  /* 0x0000007800517202 */ /* 0x000fe20000000f00 */
[----:B------:R-:W-:Y:S01]  /*7cb0*/  IMAD.MOV.U32 R91, RZ, RZ, R121 ;  /* 0x000000ffff5b7224 */ /* 0x000fe200078e0079 */
[----:B------:R-:W-:Y:S01]  /*7cc0*/  MOV R123, R167 ;  /* 0x000000a7007b7202 */ /* 0x000fe20000000f00 */
[----:B------:R-:W-:Y:S01]  /*7cd0*/  IMAD.MOV.U32 R120, RZ, RZ, R166 ;  /* 0x000000ffff787224 */ /* 0x000fe200078e00a6 */
[----:B------:R-:W-:Y:S01]  /*7ce0*/  MOV R165, R161 ;  /* 0x000000a100a57202 */ /* 0x000fe20000000f00 */
[----:B------:R-:W-:Y:S01]  /*7cf0*/  IMAD.MOV.U32 R167, RZ, RZ, R152 ;  /* 0x000000ffffa77224 */ /* 0x000fe200078e0098 */
[----:B------:R-:W-:Y:S01]  /*7d00*/  PRMT R12, R18, 0x5410, R8 ;  /* 0x00005410120c7816 */ /* 0x000fe20000000008 */
[----:B------:R-:W-:Y:S01]  /*7d10*/  IMAD.MOV.U32 R121, RZ, RZ, R160 ;  /* 0x000000ffff797224 */ /* 0x000fe200078e00a0 */
[----:B------:R-:W-:Y:S01]  /*7d20*/  MOV R161, R42 ;  /* 0x0000002a00a17202 */ /* 0x000fe20000000f00 */
[----:B------:R-:W-:Y:S01]  /*7d30*/  IMAD.MOV.U32 R89, RZ, RZ, R163 ;  /* 0x000000ffff597224 */ /* 0x000fe200078e00a3 */
[----:B------:R-:W-:Y:S01]  /*7d40*/  MOV R18, R83 ;  /* 0x0000005300127202 */ /* 0x000fe20000000f00 */
[----:B------:R-:W-:Y:S01]  /*7d50*/  IMAD.MOV.U32 R166, RZ, RZ, R153 ;  /* 0x000000ffffa67224 */ /* 0x000fe200078e0099 */
[--C-:B------:R-:W-:Y:S01]  /*7d60*/  HSET2.LE.AND R2, R2, R0.reuse, PT ;  /* 0x0000000002027233 */ /* 0x100fe20003803000 */
[----:B------:R-:W-:Y:S01]  /*7d70*/  IMAD.MOV.U32 R160, RZ, RZ, R155 ;  /* 0x000000ffffa07224 */ /* 0x000fe200078e009b */
[----:B------:R-:W-:Y:S01]  /*7d80*/  F2FP.BF16.F32.PACK_AB R8, R245, R246 ;  /* 0x000000f6f508723e */ /* 0x000fe200000010ff */
[----:B------:R-:W-:Y:S01]  /*7d90*/  IMAD.MOV.U32 R163, RZ, RZ, R43 ;  /* 0x000000ffffa37224 */ /* 0x000fe200078e002b */
[----:B------:R-:W-:Y:S01]  /*7da0*/  PRMT R9, R10, 0x5410, R15 ;  /* 0x000054100a097816 */ /* 0x000fe2000000000f */
[----:B------:R-:W-:Y:S01]  /*7db0*/  IMAD.MOV.U32 R83, RZ, RZ, R88 ;  /* 0x000000ffff537224 */ /* 0x000fe200078e0058 */
[----:B------:R-:W-:Y:S01]  /*7dc0*/  MOV R16, R167 ;  /* 0x000000a700107202 */ /* 0x000fe20000000f00 */
[----:B------:R-:W-:Y:S01]  /*7dd0*/  IMAD.MOV.U32 R17, RZ, RZ, R166 ;  /* 0x000000ffff117224 */ /* 0x000fe200078e00a6 */
[----:B------:R-:W-:Y:S01]  /*7de0*/  HSET2.LE.AND R10, R12, R0, PT ;  /* 0x000000000c0a7233 */ /* 0x000fe20003803000 */
[----:B------:R-:W4:Y:S01]  /*7df0*/  LDSM.16.MT88.4 R152, [R189+0x11800] ;  /* 0x01180000bd98783b */ /* 0x000f220000004200 */
[----:B------:R-:W-:Y:S01]  /*7e00*/  IMAD.MOV.U32 R166, RZ, RZ, R160 ;  /* 0x000000ffffa67224 */ /* 0x000fe200078e00a0 */
[----:B------:R-:W-:Y:S01]  /*7e10*/  MOV R15, R162 ;  /* 0x000000a2000f7202 */ /* 0x000fe20000000f00 */
[----:B------:R-:W-:Y:S01]  /*7e20*/  IMAD.MOV.U32 R88, RZ, RZ, R161 ;  /* 0x000000ffff587224 */ /* 0x000fe200078e00a1 */
[----:B------:R-:W4:Y:S01]  /*7e30*/  LDSM.16.MT88.4 R40, [R190+0x11800] ;  /* 0x01180000be28783b */ /* 0x000f220000004200 */
[----:B------:R-:W-:-:S02]  /*7e40*/  IMAD.MOV.U32 R167, RZ, RZ, R163 ;  /* 0x000000ffffa77224 */ /* 0x000fc400078e00a3 */
[----:B------:R-:W-:Y:S01]  /*7e50*/  IMAD.MOV.U32 R12, RZ, RZ, R164 ;  /* 0x000000ffff0c7224 */ /* 0x000fe200078e00a4 */
[C---:B------:R-:W-:Y:S01]  /*7e60*/  HMMA.16816.F32.BF16 R160, R4.reuse, R28, R60 ;  /* 0x0000001c04a0723c */ /* 0x040fe2000004183c */
[----:B------:R-:W-:Y:S01]  /*7e70*/  IMAD.MOV.U32 R14, RZ, RZ, R75 ;  /* 0x000000ffff0e7224 */ /* 0x000fe200078e004b */
[----:B------:R-:W-:Y:S01]  /*7e80*/  LOP3.LUT R164, R2, R8, RZ, 0xc0, !PT ;  /* 0x0000000802a47212 */ /* 0x000fe200078ec0ff */
[----:B------:R-:W-:Y:S01]  /*7e90*/  IMAD.MOV.U32 R8, RZ, RZ, R82 ;  /* 0x000000ffff087224 */ /* 0x000fe200078e0052 */
[----:B------:R-:W-:Y:S01]  /*7ea0*/  MOV R31, R83 ;  /* 0x00000053001f7202 */ /* 0x000fe20000000f00 */
[----:B------:R-:W4:Y:S01]  /*7eb0*/  LDSM.16.MT88.4 R72, [R190+0x13800] ;  /* 0x01380000be48783b */ /* 0x000f220000004200 */
[C---:B------:R-:W-:Y:S01]  /*7ec0*/  HMMA.16816.F32.BF16 R140, R4.reuse, R24, R44 ;  /* 0x00000018048c723c */ /* 0x040fe2000004182c */
[----:B------:R-:W-:Y:S01]  /*7ed0*/  IMAD.MOV.U32 R29, RZ, RZ, R80 ;  /* 0x000000ffff1d7224 */ /* 0x000fe200078e0050 */
[----:B------:R-:W-:Y:S02]  /*7ee0*/  MOV R28, R81 ;  /* 0x00000051001c7202 */ /* 0x000fe40000000f00 */
[----:B------:R-:W-:Y:S01]  /*7ef0*/  F2FP.BF16.F32.PACK_AB R2, R171, R244 ;  /* 0x000000f4ab02723e */ /* 0x000fe200000010ff */
[----:B------:R-:W4:Y:S01]  /*7f00*/  LDSM.16.MT88.4 R80, [R192+0x13800] ;  /* 0x01380000c050783b */ /* 0x000f220000004200 */
[----:B------:R-:W-:Y:S01]  /*7f10*/  HMMA.16816.F32.BF16 R24, R4, R26, R56 ;  /* 0x0000001a0418723c */ /* 0x000fe20000041838 */
[----:B------:R-:W-:-:S02]  /*7f20*/  HSET2.LE.AND R11, R11, R0, PT ;  /* 0x000000000b0b7233 */ /* 0x000fc40003803000 */
[----:B------:R-:W-:Y:S01]  /*7f30*/  HSET2.LE.AND R9, R9, R0, PT ;  /* 0x0000000009097233 */ /* 0x000fe20003803000 */
[----:B------:R-:W-:Y:S01]  /*7f40*/  IMAD.MOV.U32 R30, RZ, RZ, R120 ;  /* 0x000000ffff1e7224 */ /* 0x000fe200078e0078 */
[----:B---3--:R-:W-:Y:S02]  /*7f50*/  F2FP.BF16.F32.PACK_AB R0, R149, R170 ;  /* 0x000000aa9500723e */ /* 0x008fe400000010ff */
[----:B--2---:R-:W-:Y:S01]  /*7f60*/  F2FP.BF16.F32.PACK_AB R4, R13, R19 ;  /* 0x000000130d04723e */ /* 0x004fe200000010ff */
[----:B------:R-:W-:Y:S01]  /*7f70*/  IMAD.MOV.U32 R7, RZ, RZ, R166 ;  /* 0x000000ffff077224 */ /* 0x000fe200078e00a6 */
[----:B------:R-:W-:Y:S01]  /*7f80*/  LOP3.LUT R166, R10, R2, RZ, 0xc0, !PT ;  /* 0x000000020aa67212 */ /* 0x000fe200078ec0ff */
[----:B------:R-:W-:Y:S01]  /*7f90*/  IMAD.MOV.U32 R120, RZ, RZ, R165 ;  /* 0x000000ffff787224 */ /* 0x000fe200078e00a5 */
[----:B------:R-:W-:Y:S01]  /*7fa0*/  LOP3.LUT R165, R9, R0, RZ, 0xc0, !PT ;  /* 0x0000000009a57212 */ /* 0x000fe200078ec0ff */
[----:B------:R-:W-:Y:S01]  /*7fb0*/  IMAD.MOV.U32 R10, RZ, RZ, R167 ;  /* 0x000000ffff0a7224 */ /* 0x000fe200078e00a7 */
[----:B------:R-:W-:Y:S01]  /*7fc0*/  LOP3.LUT R167, R11, R4, RZ, 0xc0, !PT ;  /* 0x000000040ba77212 */ /* 0x000fe200078ec0ff */
[----:B------:R-:W2:Y:S06]  /*7fd0*/  LDSM.16.MT88.4 R56, [R191+0x11800] ;  /* 0x01180000bf38783b */ /* 0x000eac0000004200 */
[C---:B-1----:R-:W-:Y:S06]  /*7fe0*/  HMMA.16816.F32.BF16 R44, R164.reuse, R48, R92 ;  /* 0x00000030a42c723c */ /* 0x042fec000004185c */
[C---:B------:R-:W-:Y:S01]  /*7ff0*/  HMMA.16816.F32.BF16 R48, R164.reuse, R50, R96 ;  /* 0x00000032a430723c */ /* 0x040fe20000041860 */
[----:B------:R-:W1:Y:S05]  /*8000*/  LDSM.16.MT88.4 R96, [R189+0x15800] ;  /* 0x01580000bd60783b */ /* 0x000e6a0000004200 */
[----:B----4-:R-:W-:Y:S01]  /*8010*/  HMMA.16816.F32.BF16 R156, R164, R152, R156 ;  /* 0x00000098a49c723c */ /* 0x010fe2000004189c */
[----:B------:R-:W-:-:S05]  /*8020*/  IMAD.MOV.U32 R0, RZ, RZ, R90 ;  /* 0x000000ffff007224 */ /* 0x000fca00078e005a */
[----:B------:R-:W-:Y:S01]  /*8030*/  HMMA.16816.F32.BF16 R152, R164, R154, R68 ;  /* 0x0000009aa498723c */ /* 0x000fe20000041844 */
[----:B------:R-:W-:-:S05]  /*8040*/  IMAD.MOV.U32 R2, RZ, RZ, R91 ;  /* 0x000000ffff027224 */ /* 0x000fca00078e005b */
[C---:B------:R-:W-:Y:S06]  /*8050*/  HMMA.16816.F32.BF16 R36, R164.reuse, R40, R76 ;  /* 0x00000028a424723c */ /* 0x040fec000004184c */
[C---:B------:R-:W-:Y:S01]  /*8060*/  HMMA.16816.F32.BF16 R68, R164.reuse, R72, R128 ;  /* 0x00000048a444723c */ /* 0x040fe20000041880 */
[----:B------:R-:W-:Y:S01]  /*8070*/  MOV R11, R89 ;  /* 0x00000059000b7202 */ /* 0x000fe20000000f00 */
[----:B------:R-:W-:Y:S04]  /*8080*/  LDSM.16.MT88.4 R128, [R189+0x17800] ;  /* 0x01780000bd80783b */ /* 0x000fe80000004200 */
[C---:B------:R-:W-:Y:S06]  /*8090*/  HMMA.16816.F32.BF16 R72, R164.reuse, R74, R132 ;  /* 0x0000004aa448723c */ /* 0x040fec0000041884 */
[----:B------:R-:W-:Y:S01]  /*80a0*/  HMMA.16816.F32.BF16 R76, R164, R80, R136 ;  /* 0x00000050a44c723c */ /* 0x000fe20000041888 */
[----:B------:R-:W-:Y:S01]  /*80b0*/  MOV R132, R120 ;  /* 0x0000007800847202 */ /* 0x000fe20000000f00 */
[----:B------:R-:W-:-:S02]  /*80c0*/  IMAD.MOV.U32 R133, RZ, RZ, R121 ;  /* 0x000000ffff857224 */ /* 0x000fc400078e0079 */
[----:B------:R-:W-:Y:S01]  /*80d0*/  IMAD.MOV.U32 R134, RZ, RZ, R122 ;  /* 0x000000ffff867224 */ /* 0x000fe200078e007a */
[----:B------:R-:W-:Y:S01]  /*80e0*/  MOV R135, R123 ;  /* 0x0000007b00877202 */ /* 0x000fe20000000f00 */
[C---:B------:R-:W-:Y:S01]  /*80f0*/  HMMA.16816.F32.BF16 R80, R164.reuse, R82, R228 ;  /* 0x00000052a450723c */ /* 0x040fe200000418e4 */
[----:B------:R-:W-:Y:S01]  /*8100*/  FADD.FTZ R0, R0, R132 ;  /* 0x0000008400007221 */ /* 0x000fe20000010000 */
[----:B------:R-:W-:Y:S01]  /*8110*/  MOV R9, R88 ;  /* 0x0000005800097202 */ /* 0x000fe20000000f00 */
[----:B------:R-:W-:Y:S04]  /*8120*/  LDSM.16.MT88.4 R120, [R191+0x15800] ;  /* 0x01580000bf78783b */ /* 0x000fe80000004200 */
[----:B------:R-:W-:Y:S02]  /*8130*/  IMAD.MOV.U32 R231, RZ, RZ, R7 ;  /* 0x000000ffffe77224 */ /* 0x000fe400078e0007 */
[----:B------:R-:W-:Y:S01]  /*8140*/  FADD.FTZ R0, R134, R0 ;  /* 0x0000000086007221 */ /* 0x000fe20000010000 */
[----:B--2---:R-:W-:Y:S01]  /*8150*/  HMMA.16816.F32.BF16 R52, R164, R56, R100 ;  /* 0x00000038a434723c */ /* 0x004fe20000041864 */
[----:B------:R-:W2:Y:S01]  /*8160*/  LDSM.16.MT88.4 R88, [R191+0x13800] ;  /* 0x01380000bf58783b */ /* 0x000ea20000004200 */
[----:B------:R-:W-:-:S03]  /*8170*/  FADD.FTZ R2, R2, R231 ;  /* 0x000000e702027221 */ /* 0x000fc60000010000 */
[----:B------:R-:W-:Y:S01]  /*8180*/  LDSM.16.MT88.4 R136, [R190+0x17800] ;  /* 0x01780000be88783b */ /* 0x000fe20000004200 */
[----:B------:R-:W-:Y:S01]  /*8190*/  FADD.FTZ R2, R133, R2 ;  /* 0x0000000285027221 */ /* 0x000fe20000010000 */
[----:B------:R-:W-:Y:S01]  /*81a0*/  FADD.FTZ R0, R11, R0 ;  /* 0x000000000b007221 */ /* 0x000fe20000010000 */
[----:B------:R-:W-:Y:S01]  /*81b0*/  HMMA.16816.F32.BF16 R60, R164, R64, R108 ;  /* 0x00000040a43c723c */ /* 0x000fe2000004186c */
[----:B------:R-:W-:Y:S01]  /*81c0*/  LDSM.16.MT88.4 R4, [R191+0x17800] ;  /* 0x01780000bf04783b */ /* 0x000fe20000004200 */
[----:B------:R-:W-:Y:S01]  /*81d0*/  FADD.FTZ R2, R135, R2 ;  /* 0x0000000287027221 */ /* 0x000fe20000010000 */
[----:B------:R-:W-:-:S03]  /*81e0*/  FADD.FTZ R0, R9, R0 ;  /* 0x0000000009007221 */ /* 0x000fc60000010000 */
[----:B-1----:R-:W-:Y:S01]  /*81f0*/  HMMA.16816.F32.BF16 R92, R164, R96, R236 ;  /* 0x00000060a45c723c */ /* 0x002fe200000418ec */
[----:B------:R-:W-:-:S05]  /*8200*/  FADD.FTZ R2, R10, R2 ;  /* 0x000000020a027221 */ /* 0x000fca0000010000 */
[C---:B------:R-:W-:Y:S01]  /*8210*/  HMMA.16816.F32.BF16 R56, R164.reuse, R58, R104 ;  /* 0x0000003aa438723c */ /* 0x040fe20000041868 */
[----:B------:R-:W1:Y:S05]  /*8220*/  LDSM.16.MT88.4 R104, [R190+0x15800] ;  /* 0x01580000be68783b */ /* 0x000e6a0000004200 */
[C---:B------:R-:W-:Y:S01]  /*8230*/  HMMA.16816.F32.BF16 R64, R164.reuse, R66, R112 ;  /* 0x00000042a440723c */ /* 0x040fe20000041870 */
[----:B------:R-:W3:Y:S05]  /*8240*/  LDSM.16.MT88.4 R112, [R192+0x15800] ;  /* 0x01580000c070783b */ /* 0x000eea0000004200 */
[----:B------:R-:W-:Y:S01]  /*8250*/  HMMA.16816.F32.BF16 R96, R164, R98, R144 ;  /* 0x00000062a460723c */ /* 0x000fe20000041890 */
[----:B------:R-:W4:Y:S01]  /*8260*/  LDSM.16.MT88.4 R144, [R192+0x17800] ;  /* 0x01780000c090783b */ /* 0x000f220000004200 */
[----:B------:R-:W-:Y:S01]  /*8270*/  FADD.FTZ R2, R30, R2 ;  /* 0x000000021e027221 */ /* 0x000fe20000010000 */
[----:B------:R-:W-:-:S03]  /*8280*/  FADD.FTZ R0, R31, R0 ;  /* 0x000000001f007221 */ /* 0x000fc60000010000 */
        /* <DEDUP_REMOVED lines=14> */
[----:B------:R-:W-:Y:S02]  /*8370*/  HMMA.16816.F32.BF16 R40, R164, R42, R84 ;  /* 0x0000002aa428723c */ /* 0x000fe40000041854 */
[----:B------:R-:W-:Y:S01]  /*8380*/  FADD.FTZ R245, R245, R2 ;  /* 0x00000002f5f57221 */ /* 0x000fe20000010000 */
[----:B------:R-:W-:-:S03]  /*8390*/  FADD.FTZ R0, R149, R0 ;  /* 0x0000000095007221 */ /* 0x000fc60000010000 */
[----:B--2---:R-:W-:Y:S01]  /*83a0*/  HMMA.16816.F32.BF16 R84, R164, R88, R240 ;  /* 0x00000058a454723c */ /* 0x004fe200000418f0 */
[----:B------:R-:W-:Y:S01]  /*83b0*/  FADD.FTZ R245, R244, R245 ;  /* 0x000000f5f4f57221 */ /* 0x000fe20000010000 */
[----:B------:R-:W-:-:S04]  /*83c0*/  FADD.FTZ R0, R19, R0 ;  /* 0x0000000013007221 */ /* 0x000fc80000010000 */
[----:B-1----:R-:W-:Y:S01]  /*83d0*/  HMMA.16816.F32.BF16 R100, R164, R104, R232 ;  /* 0x00000068a464723c */ /* 0x002fe200000418e8 */
[----:B------:R-:W-:-:S05]  /*83e0*/  FADD.FTZ R245, R171, R245 ;  /* 0x000000f5abf57221 */ /* 0x000fca0000010000 */
[----:B---3--:R-:W-:Y:S01]  /*83f0*/  HMMA.16816.F32.BF16 R108, R164, R112, R184 ;  /* 0x00000070a46c723c */ /* 0x008fe200000418b8 */
[----:B------:R-:W-:-:S05]  /*8400*/  FADD.FTZ R247, R13, R0 ;  /* 0x000000000df77221 */ /* 0x000fca0000010000 */
[C---:B------:R-:W-:Y:S06]  /*8410*/  HMMA.16816.F32.BF16 R116, R164.reuse, R120, R116 ;  /* 0x00000078a474723c */ /* 0x040fec0000041874 */
[C---:B------:R-:W-:Y:S06]  /*8420*/  HMMA.16816.F32.BF16 R124, R164.reuse, R128, R124 ;  /* 0x00000080a47c723c */ /* 0x040fec000004187c */
[C---:B------:R-:W-:Y:S06]  /*8430*/  HMMA.16816.F32.BF16 R132, R164.reuse, R136, R172 ;  /* 0x00000088a484723c */ /* 0x040fec00000418ac */
        /* <DEDUP_REMOVED lines=12> */
[----:B------:R-:W2:Y:S01]  /*8500*/  LDL.LU R15, [R1+0x58] ;  /* 0x00005800010f7983 */ /* 0x000ea20000300800 */
[----:B------:R-:W-:Y:S01]  /*8510*/  ULDC UR4, c[0x0][0x2d0] ;  /* 0x0000b40000047ab9 */ /* 0x000fe20000000800 */
[--C-:B-----5:R-:W-:Y:S01]  /*8520*/  SHF.R.S32.HI R5, RZ, 0x1f, R150.reuse ;  /* 0x0000001fff057819 */ /* 0x120fe20000011496 */
[----:B------:R-:W-:Y:S01]  /*8530*/  IMAD.MOV.U32 R4, RZ, RZ, R150 ;  /* 0x000000ffff047224 */ /* 0x000fe200078e0096 */
[----:B------:R-:W3:Y:S01]  /*8540*/  LDL.LU R17, [R1+0x4c] ;  /* 0x00004c0001117983 */ /* 0x000ee20000300800 */
[----:B------:R-:W-:Y:S01]  /*8550*/  IMAD.U32 R0, RZ, RZ, UR20 ;  /* 0x00000014ff007e24 */ /* 0x000fe2000f8e00ff */
[----:B------:R-:W-:Y:S02]  /*8560*/  ULDC.64 UR6, c[0x0][0x220] ;  /* 0x0000880000067ab9 */ /* 0x000fe40000000a00 */
[----:B------:R-:W4:Y:S04]  /*8570*/  LDL.LU R16, [R1+0x5c] ;  /* 0x00005c0001107983 */ /* 0x000f280000300800 */
[----:B------:R-:W4:Y:S04]  /*8580*/  LDL.LU R18, [R1+0x54] ;  /* 0x0000540001127983 */ /* 0x000f280000300800 */
[----:B------:R-:W4:Y:S01]  /*8590*/  LDL.LU R14, [R1+0x50] ;  /* 0x00005000010e7983 */ /* 0x000f220000300800 */
[----:B------:R-:W-:Y:S01]  /*85a0*/  ISETP.GE.AND P3, PT, R150, UR4, PT ;  /* 0x0000000496007c0c */ /* 0x000fe2000bf66270 */
[----:B------:R-:W-:Y:S01]  /*85b0*/  IMAD.MOV.U32 R150, RZ, RZ, R3 ;  /* 0x000000ffff967224 */ /* 0x000fe200078e0003 */
[----:B------:R-:W-:Y:S01]  /*85c0*/  SHF.R.S32.HI R217, RZ, 0x1f, R168 ;  /* 0x0000001fffd97819 */ /* 0x000fe200000114a8 */
[----:B------:R-:W-:Y:S01]  /*85d0*/  IMAD.MOV.U32 R149, RZ, RZ, R148 ;  /* 0x000000ffff957224 */ /* 0x000fe200078e0094 */
[----:B------:R-:W-:Y:S01]  /*85e0*/  IADD3 R222, P2, R168, 0x20, RZ ;  /* 0x00000020a8de7810 */ /* 0x000fe20007f5e0ff */
[----:B------:R-:W-:Y:S01]  /*85f0*/  IMAD.MOV.U32 R216, RZ, RZ, R168 ;  /* 0x000000ffffd87224 */ /* 0x000fe200078e00a8 */
[----:B------:R-:W-:-:S02]  /*8600*/  ULEA.HI.SX32 UR11, UR19, 0xfffffffe, 0x1a ;  /* 0xfffffffe130b7891 */ /* 0x000fc4000f8fd23f */
[----:B------:R-:W-:Y:S01]  /*8610*/  ULEA.HI.SX32 UR32, UR19, 0xfffffffd, 0x1a ;  /* 0xfffffffd13207891 */ /* 0x000fe2000f8fd23f */
[----:B------:R-:W-:Y:S01]  /*8620*/  IMAD.X R223, RZ, RZ, R217, P2 ;  /* 0x000000ffffdf7224 */ /* 0x000fe200010e06d9 */
[----:B------:R-:W-:Y:S01]  /*8630*/  UMOV UR36, URZ ;  /* 0x0000003f00247c82 */ /* 0x000fe20008000000 */
[----:B------:R-:W-:Y:S02]  /*8640*/  ULDC UR4, c[0x0][0x2ec] ;  /* 0x0000bb0000047ab9 */ /* 0x000fe40000000800 */
[----:B------:R-:W1:Y:S02]  /*8650*/  @!P3 LDC.64 R2, c[0x0][0x220] ;  /* 0x00008800ff02bb82 */ /* 0x000e640000000a00 */
[----:B-1----:R1:W-:Y:S06]  /*8660*/  @!P3 STL.64 [R1+0x18], R2 ;  /* 0x000018020100b387 */ /* 0x0023ec0000100a00 */
[----:B-1----:R-:W1:Y:S01]  /*8670*/  @!P3 LDC.64 R2, c[0x0][0x220] ;  /* 0x00008800ff02bb82 */ /* 0x002e620000000a00 */
[----:B--2---:R-:W-:-:S04]  /*8680*/  IMAD.WIDE.U32 R6, R15, UR18, R4 ;  /* 0x000000120f067c25 */ /* 0x004fc8000f8e0004 */
[----:B---3--:R-:W-:Y:S01]  /*8690*/  IMAD.WIDE.U32 R248, R17, -0x326172a9, RZ ;  /* 0xcd9e8d5711f87825 */ /* 0x008fe200078e00ff */
[----:B------:R-:W-:-:S03]  /*86a0*/  IADD3 R226, P0, R6, UR22, RZ ;  /* 0x0000001606e27c10 */ /* 0x000fc6000ff1e0ff */
[----:B----4-:R-:W-:Y:S01]  /*86b0*/  IMAD.WIDE.U32 R4, R16, UR18, R4 ;  /* 0x0000001210047c25 */ /* 0x010fe2000f8e0004 */
[----:B------:R-:W-:Y:S01]  /*86c0*/  IADD3.X R6, R0, UR9, R7, P0, !PT ;  /* 0x0000000900067c10 */ /* 0x000fe200087fe407 */
[----:B------:R-:W-:Y:S02]  /*86d0*/  ULDC.64 UR8, c[0x0][0x218] ;  /* 0x0000860000087ab9 */ /* 0x000fe40000000a00 */
[----:B------:R-:W-:Y:S01]  /*86e0*/  IMAD.U32 R0, RZ, RZ, UR21 ;  /* 0x00000015ff007e24 */ /* 0x000fe2000f8e00ff */
[----:B------:R-:W-:Y:S01]  /*86f0*/  LEA R227, P1, R226, UR8, 0x1 ;  /* 0x00000008e2e37c11 */ /* 0x000fe2000f8208ff */
[----:B------:R-:W-:Y:S01]  /*8700*/  IMAD.WIDE.U32 R230, R18, -0x2daee0ad, RZ ;  /* 0xd2511f5312e67825 */ /* 0x000fe200078e00ff */
[----:B------:R-:W-:Y:S02]  /*8710*/  IADD3 R224, P0, R4, UR24, RZ ;  /* 0x0000001804e07c10 */ /* 0x000fe4000ff1e0ff */
[----:B------:R-:W-:Y:S01]  /*8720*/  LEA.HI.X R226, R226, UR9, R6, 0x1, P1 ;  /* 0x00000009e2e27c11 */ /* 0x000fe200088f0c06 */
[----:B------:R-:W-:Y:S01]  /*8730*/  ULDC.64 UR8, c[0x0][0x248] ;  /* 0x0000920000087ab9 */ /* 0x000fe20000000a00 */
[----:B------:R-:W-:Y:S01]  /*8740*/  IADD3.X R0, R0, UR25, R5, P0, !PT ;  /* 0x0000001900007c10 */ /* 0x000fe200087fe405 */
[----:B------:R-:W2:Y:S01]  /*8750*/  @!P3 LDC.64 R6, c[0x0][0x220] ;  /* 0x00008800ff06bb82 */ /* 0x000ea20000000a00 */
[----:B------:R-:W-:Y:S01]  /*8760*/  LEA R225, P0, R224, UR6, 0x1 ;  /* 0x00000006e0e17c11 */ /* 0x000fe2000f8008ff */
[----:B------:R-:W-:Y:S01]  /*8770*/  ULDC UR25, c[0x0][0x2d0] ;  /* 0x0000b40000197ab9 */ /* 0x000fe20000000800 */
[----:B------:R-:W-:-:S02]  /*8780*/  IADD3 R220, P1, R168, 0x30, RZ ;  /* 0x00000030a8dc7810 */ /* 0x000fc40007f3e0ff */
[----:B------:R-:W-:Y:S01]  /*8790*/  LEA.HI.X R224, R224, UR7, R0, 0x1, P0 ;  /* 0x00000007e0e07c11 */ /* 0x000fe200080f0c00 */
[----:B------:R-:W-:Y:S01]  /*87a0*/  ULDC.64 UR6, c[0x0][0x250] ;  /* 0x0000940000067ab9 */ /* 0x000fe20000000a00 */
[----:B------:R-:W-:Y:S01]  /*87b0*/  IADD3 R218, P0, R168, 0x10, RZ ;  /* 0x00000010a8da7810 */ /* 0x000fe20007f1e0ff */
[----:B------:R-:W3:Y:S01]  /*87c0*/  @!P3 LDC.64 R4, c[0x0][0x220] ;  /* 0x00008800ff04bb82 */ /* 0x000ee20000000a00 */
[----:B------:R-:W-:Y:S01]  /*87d0*/  LOP3.LUT R228, R249, R14, RZ, 0x3c, !PT ;  /* 0x0000000ef9e47212 */ /* 0x000fe200078e3cff */
[--C-:B------:R-:W-:Y:S01]  /*87e0*/  IMAD.X R221, RZ, RZ, R217.reuse, P1 ;  /* 0x000000ffffdd7224 */ /* 0x100fe200008e06d9 */
[----:B------:R-:W-:Y:S01]  /*87f0*/  USHF.L.U64.HI UR33, UR6, 0x4, UR7 ;  /* 0x0000000406217899 */ /* 0x000fe20008010207 */
[----:B------:R-:W-:Y:S01]  /*8800*/  IMAD.X R219, RZ, RZ, R217, P0 ;  /* 0x000000ffffdb7224 */ /* 0x000fe200000e06d9 */
[----:B------:R-:W-:Y:S01]  /*8810*/  USHF.L.U32 UR34, UR6, 0x4, URZ ;  /* 0x0000000406227899 */ /* 0x000fe2000800063f */
[----:B------:R-:W-:Y:S01]  /*8820*/  IMAD.WIDE.U32 R228, R228, -0x2daee0ad, RZ ;  /* 0xd2511f53e4e47825 */ /* 0x000fe200078e00ff */
[----:B--2---:R2:W-:Y:S04]  /*8830*/  @!P3 STL.64 [R1+0x10], R6 ;  /* 0x000010060100b387 */ /* 0x0045e80000100a00 */
[----:B---3--:R2:W-:Y:S04]  /*8840*/  @!P3 STL.64 [R1+0x8], R4 ;  /* 0x000008040100b387 */ /* 0x0085e80000100a00 */
[----:B-1----:R2:W-:Y:S01]  /*8850*/  @!P3 STL.64 [R1], R2 ;  /* 0x000000020100b387 */ /* 0x0025e20000100a00 */
[----:B------:R-:W-:Y:S05]  /*8860*/  BRA `(.L_x_656) ;  /* 0x0000000400c47947 */ /* 0x000fea0003800000 */
.L_x_658:
[----:B------:R-:W2:Y:S01]  /*8870*/  LDL.64 R234, [R1+0x30] ;  /* 0x0000300001ea7983 */ /* 0x000ea20000100a00 */
[----:B------:R-:W1:Y:S01]  /*8880*/  @!P3 LDC.64 R180, c[0x0][0x218] ;  /* 0x00008600ffb4bb82 */ /* 0x000e620000000a00 */
[----:B------:R-:W-:Y:S02]  /*8890*/  UIADD3 UR13, UR11, -0x1, -UR36 ;  /* 0xffffffff0b0d7890 */ /* 0x000fe4000fffe824 */
        /* <DEDUP_REMOVED lines=8> */
[----:B------:R-:W4:Y:S01]  /*8920*/  @!P3 LDC.64 R174, c[0x0][0x218] ;  /* 0x00008600ffaebb82 */ /* 0x000f220000000a00 */
[----:B------:R-:W-:Y:S01]  /*8930*/  UIADD3 UR12, UR15, UR12, URZ ;  /* 0x0000000c0f0c7290 */ /* 0x000fe2000fffe03f */
[----:B------:R-:W-:Y:S05]  /*8940*/  IMAD.U32 R173, RZ, RZ, UR15 ;  /* 0x0000000fffad7e24 */ /* 0x000fea000f8e00ff */
[----:B------:R-:W-:Y:S01]  /*8950*/  IMAD.U32 R151, RZ, RZ, UR12 ;  /* 0x0000000cff977e24 */ /* 0x000fe2000f8e00ff */
[----:B------:R-:W4:Y:S01]  /*8960*/  @!P3 LDC.64 R182, c[0x0][0x218] ;  /* 0x00008600ffb6bb82 */ /* 0x000f220000000a00 */
[C---:B--2---:R-:W-:Y:S04]  /*8970*/  LEA R0, P5, R172.reuse, R234, 0x6 ;  /* 0x000000eaac007211 */ /* 0x044fe800078a30ff */
[----:B---3--:R-:W-:Y:S02]  /*8980*/  LEA.HI.X R151, R172, R233, R151, 0x6, P5 ;  /* 0x000000e9ac977211 */ /* 0x008fe400028f3497 */
[C---:B-1----:R-:W-:Y:S02]  /*8990*/  @!P3 LEA R180, P5, R0.reuse, R180, 0x1 ;  /* 0x000000b400b4b211 */ /* 0x042fe400078a08ff */
[C---:B------:R-:W-:Y:S02]  /*89a0*/  IADD3 R148, P6, R0.reuse, UR31, RZ ;  /* 0x0000001f00947c10 */ /* 0x040fe4000ffde0ff */
[----:B------:R-:W-:Y:S02]  /*89b0*/  @!P3 LEA.HI.X R181, R0, R181, R151, 0x1, P5 ;  /* 0x000000b500b5b211 */ /* 0x000fe400028f0c97 */
[C---:B-----5:R-:W-:Y:S02]  /*89c0*/  @!P3 LEA R178, P5, R148.reuse, R178, 0x1 ;  /* 0x000000b294b2b211 */ /* 0x060fe400078a08ff */
        /* <DEDUP_REMOVED lines=18> */
[C---:B------:R-:W-:Y:S01]  /*8af0*/  @!P3 LEA R172, P5, R148.reuse, R182, 0x1 ;  /* 0x000000b694acb211 */ /* 0x040fe200078a08ff */
        /* <DEDUP_REMOVED lines=72> */
.L_x_656:
[----:B------:R-:W3:Y:S01]  /*8f80*/  LDL.64 R14, [R1+0x28] ;  /* 0x00002800010e7983 */ /* 0x000ee20000100a00 */
[----:B------:R-:W-:Y:S01]  /*8f90*/  UIADD3 UR35, UR11, -UR36, URZ ;  /* 0x800000240b237290 */ /* 0x000fe2000fffe03f */
[----:B------:R-:W-:Y:S04]  /*8fa0*/  DEPBAR.LE SB0, 0x0 ;  /* 0x000080000000791a */ /* 0x000fe80000000000 */
[----:B------:R-:W4:Y:S01]  /*8fb0*/  LDL R13, [R1+0x38] ;  /* 0x00003800010d7983 */ /* 0x000f220000100800 */
[----:B------:R-:W-:Y:S01]  /*8fc0*/  USHF.R.S32.HI UR12, URZ, 0x1f, UR35 ;  /* 0x0000001f3f0c7899 */ /* 0x000fe20008011423 */
[----:B------:R-:W-:Y:S01]  /*8fd0*/  IMAD.U32 R8, RZ, RZ, UR35 ;  /* 0x00000023ff087e24 */ /* 0x000fe2000f8e00ff */
[----:B------:R-:W-:Y:S01]  /*8fe0*/  UIMAD.WIDE.U32 UR14, UR35, UR6, URZ ;  /* 0x00000006230e72a5 */ /* 0x000fe2000f8e003f */
[----:B------:R-:W5:Y:S01]  /*8ff0*/  LDL R28, [R1+0x18] ;  /* 0x00001800011c7983 */ /* 0x000f620000100800 */
[----:B------:R-:W-:Y:S01]  /*9000*/  UIMAD UR12, UR12, UR6, URZ ;  /* 0x000000060c0c72a4 */ /* 0x000fe2000f8e023f */
[----:B--2---:R-:W-:Y:S01]  /*9010*/  IMAD.U32 R6, RZ, RZ, UR35 ;  /* 0x00000023ff067e24 */ /* 0x004fe2000f8e00ff */
[----:B------:R-:W-:Y:S01]  /*9020*/  LEA R8, P4, R8, R216, 0x6 ;  /* 0x000000d808087211 */ /* 0x000fe200078830ff */
[----:B------:R-:W2:Y:S01]  /*9030*/  LDL R27, [R1+0x1c] ;  /* 0x00001c00011b7983 */ /* 0x000ea20000100800 */
[----:B------:R-:W-:Y:S01]  /*9040*/  IMAD.U32 R4, RZ, RZ, UR35 ;  /* 0x00000023ff047e24 */ /* 0x000fe2000f8e00ff */
[----:B------:R-:W-:Y:S01]  /*9050*/  UIMAD UR12, UR35, UR7, UR12 ;  /* 0x00000007230c72a4 */ /* 0x000fe2000f8e020c */
[----:B------:R-:W-:Y:S01]  /*9060*/  IMAD.U32 R2, RZ, RZ, UR35 ;  /* 0x00000023ff027e24 */ /* 0x000fe2000f8e00ff */
[----:B------:R-:W2:Y:S01]  /*9070*/  LDL R26, [R1+0x10] ;  /* 0x00001000011a7983 */ /* 0x000ea20000100800 */
[----:B------:R-:W-:Y:S01]  /*9080*/  IMAD.U32 R7, RZ, RZ, UR35 ;  /* 0x00000023ff077e24 */ /* 0x000fe2000f8e00ff */
[----:B------:R-:W-:Y:S01]  /*9090*/  LEA R6, P2, R6, R218, 0x6 ;  /* 0x000000da06067211 */ /* 0x000fe200078430ff */
[----:B------:R-:W-:Y:S01]  /*90a0*/  IMAD.U32 R5, RZ, RZ, UR35 ;  /* 0x00000023ff057e24 */ /* 0x000fe2000f8e00ff */
[----:B------:R-:W2:Y:S01]  /*90b0*/  LDL R25, [R1+0x14] ;  /* 0x0000140001197983 */ /* 0x000ea20000100800 */
[----:B------:R-:W-:Y:S01]  /*90c0*/  IMAD.U32 R3, RZ, RZ, UR35 ;  /* 0x00000023ff037e24 */ /* 0x000fe2000f8e00ff */
[----:B------:R-:W-:Y:S01]  /*90d0*/  UIADD3 UR12, UR15, UR12, URZ ;  /* 0x0000000c0f0c7290 */ /* 0x000fe2000fffe03f */
        /* <DEDUP_REMOVED lines=8> */
[----:B------:R-:W-:Y:S01]  /*9160*/  LEA.HI.X.SX32 R5, R3, R223, 0x6, P1 ;  /* 0x000000df03057211 */ /* 0x000fe200008f36ff */
[----:B------:R-:W2:Y:S01]  /*9170*/  LDL R23, [R1+0xc] ;  /* 0x00000c0001177983 */ /* 0x000ea20000100800 */
[----:B------:R-:W-:Y:S01]  /*9180*/  LEA.HI.X.SX32 R3, R0, R221, 0x6, P0 ;  /* 0x000000dd00037211 */ /* 0x000fe200000f36ff */
[----:B------:R-:W-:Y:S01]  /*9190*/  IMAD R7, R7, UR6, RZ ;  /* 0x0000000607077c24 */ /* 0x000fe2000f8e02ff */
[----:B------:R-:W-:Y:S01]  /*91a0*/  UIADD3 UR12, UR32, -UR36, URZ ;  /* 0x80000024200c7290 */ /* 0x000fe2000fffe03f */
[----:B------:R-:W2:Y:S01]  /*91b0*/  LDL R24, [R1] ;  /* 0x0000000001187983 */ /* 0x000ea20000100800 */
[----:B------:R-:W-:Y:S02]  /*91c0*/  IMAD R5, R5, UR6, RZ ;  /* 0x0000000605057c24 */ /* 0x000fe4000f8e02ff */
[C---:B------:R-:W-:Y:S01]  /*91d0*/  IMAD R7, R6.reuse, UR7, R7 ;  /* 0x0000000706077c24 */ /* 0x040fe2000f8e0207 */
[----:B------:R-:W2:Y:S01]  /*91e0*/  LDL R22, [R1+0x4] ;  /* 0x0000040001167983 */ /* 0x000ea20000100800 */
[----:B------:R-:W-:Y:S01]  /*91f0*/  IMAD.WIDE.U32 R18, R6, UR6, RZ ;  /* 0x0000000606127c25 */ /* 0x000fe2000f8e00ff */
[----:B------:R-:W-:Y:S03]  /*9200*/  BAR.SYNC.DEFER_BLOCKING 0x0 ;  /* 0x0000000000007b1d */ /* 0x000fe60000010000 */
[----:B------:R-:W-:Y:S01]  /*9210*/  IMAD R5, R4, UR7, R5 ;  /* 0x0000000704057c24 */ /* 0x000fe2000f8e0205 */
[-C--:B------:R-:W-:Y:S01]  /*9220*/  LEA R6, P2, R18, R225.reuse, 0x1 ;  /* 0x000000e112067211 */ /* 0x080fe200078408ff */
[----:B------:R-:W-:Y:S04]  /*9230*/  IMAD.WIDE.U32 R16, R4, UR6, RZ ;  /* 0x0000000604107c25 */ /* 0x000fe8000f8e00ff */
[----:B------:R-:W-:Y:S01]  /*9240*/  IMAD.IADD R7, R19, 0x1, R7 ;  /* 0x0000000113077824 */ /* 0x000fe200078e0207 */
[-C--:B------:R-:W-:Y:S01]  /*9250*/  LEA R4, P1, R16, R225.reuse, 0x1 ;  /* 0x000000e110047211 */ /* 0x080fe200078208ff */
[----:B------:R-:W-:Y:S02]  /*9260*/  IMAD.IADD R5, R17, 0x1, R5 ;  /* 0x0000000111057824 */ /* 0x000fe400078e0205 */
[----:B------:R-:W-:Y:S01]  /*9270*/  IMAD R0, R9, UR6, RZ ;  /* 0x0000000609007c24 */ /* 0x000fe2000f8e02ff */
[-C--:B------:R-:W-:Y:S01]  /*9280*/  LEA.HI.X R7, R18, R224.reuse, R7, 0x1, P2 ;  /* 0x000000e012077211 */ /* 0x080fe200010f0c07 */
[----:B------:R-:W-:Y:S01]  /*9290*/  IMAD R3, R3, UR6, RZ ;  /* 0x0000000603037c24 */ /* 0x000fe2000f8e02ff */
[-C--:B------:R-:W-:Y:S01]  /*92a0*/  LEA.HI.X R5, R16, R224.reuse, R5, 0x1, P1 ;  /* 0x000000e010057211 */ /* 0x080fe200008f0c05 */
[C---:B------:R-:W-:Y:S01]  /*92b0*/  IMAD R0, R8.reuse, UR7, R0 ;  /* 0x0000000708007c24 */ /* 0x040fe2000f8e0200 */
[----:B------:R-:W-:Y:S01]  /*92c0*/  ISETP.GE.AND P2, PT, R251, UR25, PT ;  /* 0x00000019fb007c0c */ /* 0x000fe2000bf46270 */
[----:B------:R-:W-:Y:S01]  /*92d0*/  IMAD.WIDE.U32 R20, R8, UR6, RZ ;  /* 0x0000000608147c25 */ /* 0x000fe2000f8e00ff */
[----:B------:R-:W-:Y:S03]  /*92e0*/  ISETP.GE.AND P1, PT, R250, UR25, PT ;  /* 0x00000019fa007c0c */ /* 0x000fe6000bf26270 */
[----:B------:R-:W-:Y:S01]  /*92f0*/  IMAD R3, R2, UR7, R3 ;  /* 0x0000000702037c24 */ /* 0x000fe2000f8e0203 */
[C---:B------:R-:W-:Y:S01]  /*9300*/  LEA R8, P4, R20.reuse, R225, 0x1 ;  /* 0x000000e114087211 */ /* 0x040fe200078808ff */
[----:B------:R-:W-:Y:S01]  /*9310*/  IMAD.IADD R0, R21, 0x1, R0 ;  /* 0x0000000115007824 */ /* 0x000fe200078e0200 */
[----:B------:R-:W-:Y:S01]  /*9320*/  @P3 STS.128 [R215+0x10000], RZ ;  /* 0x010000ffd7003388 */ /* 0x000fe20000000c00 */
[----:B------:R-:W-:Y:S03]  /*9330*/  IMAD.U32 R148, RZ, RZ, UR12 ;  /* 0x0000000cff947e24 */ /* 0x000fe6000f8e00ff */
[----:B------:R-:W-:Y:S02]  /*9340*/  LEA.HI.X R9, R20, R224, R0, 0x1, P4 ;  /* 0x000000e014097211 */ /* 0x000fe400020f0c00 */
[----:B---3--:R-:W-:Y:S01]  /*9350*/  LEA R11, P0, R10, R14, 0x6 ;  /* 0x0000000e0a0b7211 */ /* 0x008fe200078030ff */
[----:B------:R-:W-:Y:S04]  /*9360*/  IMAD.WIDE.U32 R14, R2, UR6, RZ ;  /* 0x00000006020e7c25 */ /* 0x000fe8000f8e00ff */
[----:B------:R-:W-:Y:S01]  /*9370*/  IMAD.IADD R3, R15, 0x1, R3 ;  /* 0x000000010f037824 */ /* 0x000fe200078e0203 */
[----:B----4-:R-:W-:Y:S02]  /*9380*/  LEA.HI.X R12, R10, R13, R12, 0x6, P0 ;  /* 0x0000000d0a0c7211 */ /* 0x010fe400000f340c */
[----:B------:R-:W3:Y:S01]  /*9390*/  LDL R13, [R1+0x8] ;  /* 0x00000800010d7983 */ /* 0x000ee20000100800 */
[C---:B------:R-:W-:Y:S02]  /*93a0*/  LEA R2, P0, R14.reuse, R225, 0x1 ;  /* 0x000000e10e027211 */ /* 0x040fe400078008ff */
[C---:B-----5:R-:W-:Y:S02]  /*93b0*/  @!P3 LEA R16, P6, R11.reuse, R28, 0x1 ;  /* 0x0000001c0b10b211 */ /* 0x060fe400078c08ff */
[----:B------:R-:W-:Y:S02]  /*93c0*/  LEA.HI.X R3, R14, R224, R3, 0x1, P0 ;  /* 0x000000e00e037211 */ /* 0x000fe400000f0c03 */
[C---:B--2---:R-:W-:Y:S02]  /*93d0*/  @!P3 LEA.HI.X R17, R11.reuse, R27, R12, 0x1, P6 ;  /* 0x0000001b0b11b211 */ /* 0x044fe400030f0c0c */
[----:B------:R-:W-:Y:S02]  /*93e0*/  ISETP.GE.AND P0, PT, R252, UR25, PT ;  /* 0x00000019fc007c0c */ /* 0x000fe4000bf06270 */
[----:B------:R-:W-:Y:S01]  /*93f0*/  IADD3 R10, P5, R11, UR34, RZ ;  /* 0x000000220b0a7c10 */ /* 0x000fe2000ffbe0ff */
[----:B------:R-:W-:Y:S01]  /*9400*/  @!PT LDS RZ, [RZ] ;  /* 0x00000000fffff984 */ /* 0x000fe20000000800 */
[----:B------:R-:W-:Y:S01]  /*9410*/  @!PT LDS RZ, [RZ] ;  /* 0x00000000fffff984 */ /* 0x000fe20000000800 */
[----:B------:R-:W-:Y:S01]  /*9420*/  @!PT LDS RZ, [RZ] ;  /* 0x00000000fffff984 */ /* 0x000fe20000000800 */
[----:B------:R-:W-:Y:S03]  /*9430*/  @!P3 LDGSTS.E.BYPASS.LTC128B.128 [R215+0x10000], desc[UR26][R16.64] ;  /* 0x1000000010d7bfae */ /* 0x000fe6000b901d5a */
[----:B------:R-:W-:Y:S01]  /*9440*/  @!P3 LEA R14, P6, R10, R26, 0x1 ;  /* 0x0000001a0a0eb211 */ /* 0x000fe200078c08ff */
        /* <DEDUP_REMOVED lines=8> */
[----:B------:R-:W-:Y:S01]  /*94d0*/  IADD3.X R11, R11, UR33, RZ, P4, !PT ;  /* 0x000000210b0b7c10 */ /* 0x000fe2000a7fe4ff */
[----:B------:R-:W-:Y:S01]  /*94e0*/  @P1 STS.128 [R215+0x14000], RZ ;  /* 0x014000ffd7001388 */ /* 0x000fe20000000c00 */
[----:B------:R-:W-:Y:S03]  /*94f0*/  IADD3 R18, P5, R0, UR34, RZ ;  /* 0x0000002200127c10 */ /* 0x000fe6000ffbe0ff */
[----:B------:R-:W-:Y:S01]  /*9500*/  @!PT LDS RZ, [RZ] ;  /* 0x00000000fffff984 */ /* 0x000fe20000000800 */
[----:B------:R-:W-:Y:S01]  /*9510*/  @!PT LDS RZ, [RZ] ;  /* 0x00000000fffff984 */ /* 0x000fe20000000800 */
[----:B------:R-:W-:Y:S01]  /*9520*/  @!PT LDS RZ, [RZ] ;  /* 0x00000000fffff984 */ /* 0x000fe20000000800 */
[----:B------:R-:W-:Y:S01]  /*9530*/  @!P1 LDGSTS.E.BYPASS.LTC128B.128 [R215+0x14000], desc[UR26][R8.64+0x100] ;  /* 0x1400010008d79fae */ /* 0x000fe2000b901d5a */
[----:B------:R-:W-:Y:S02]  /*9540*/  IADD3.X R19, R11, UR33, RZ, P5, !PT ;  /* 0x000000210b137c10 */ /* 0x000fe4000affe4ff */
[----:B------:R-:W-:Y:S01]  /*9550*/  @!P3 LEA R10, P4, R18, R24, 0x1 ;  /* 0x00000018120ab211 */ /* 0x000fe200078808ff */
        /* <DEDUP_REMOVED lines=25> */
[----:B------:R-:W-:Y:S01]  /*96f0*/  @P3 STS.128 [R215+0x11000], RZ ;  /* 0x011000ffd7003388 */ /* 0x000fe20000000c00 */
[C---:B---3--:R-:W-:Y:S04]  /*9700*/  @!P3 LEA R12, P6, R0.reuse, R13, 0x1 ;  /* 0x0000000d000cb211 */ /* 0x048fe800078c08ff */
[----:B------:R-:W-:Y:S02]  /*9710*/  @!P3 LEA.HI.X R13, R0, R23, R11, 0x1, P6 ;  /* 0x00000017000db211 */ /* 0x000fe400030f0c0b */
[----:B------:R-:W-:Y:S03]  /*9720*/  @!P3 LEA.HI.X R11, R18, R22, R19, 0x1, P4 ;  /* 0x00000016120bb211 */ /* 0x000fe600020f0c13 */
        /* <DEDUP_REMOVED lines=47> */
[----:B------:R-:W-:Y:S03]  /*9a20*/  LEA.HI.X.SX32 R3, R148, R217, 0x6, P4 ;  /* 0x000000d994037211 */ /* 0x000fe600020f36ff */
[----:B------:R-:W2:Y:S04]  /*9a30*/  LDSM.16.M88.4 R176, [R199] ;  /* 0x00000000c7b0783b */ /* 0x000ea80000000200 */
[----:B------:R-:W2:Y:S01]  /*9a40*/  LDSM.16.M88.4 R180, [R214] ;  /* 0x00000000d6b4783b */ /* 0x000ea20000000200 */
[----:B------:R-:W-:Y:S03]  /*9a50*/  IMAD R0, R3, UR8, RZ ;  /* 0x0000000803007c24 */ /* 0x000fe6000f8e02ff */
[----:B------:R-:W2:Y:S01]  /*9a60*/  LDSM.16.M88.4 R184, [R213] ;  /* 0x00000000d5b8783b */ /* 0x000ea20000000200 */
[C---:B------:R-:W-:Y:S01]  /*9a70*/  IMAD R0, R2.reuse, UR9, R0 ;  /* 0x0000000902007c24 */ /* 0x040fe2000f8e0200 */
[C---:B-1----:R-:W-:Y:S06]  /*9a80*/  HMMA.16816.F32.BF16 R4, R32.reuse, R8, RZ ;  /* 0x000000082004723c */ /* 0x042fec00000418ff */
[C---:B------:R-:W-:Y:S06]  /*9a90*/  HMMA.16816.F32.BF16 R8, R32.reuse, R10, RZ ;  /* 0x0000000a2008723c */ /* 0x040fec00000418ff */
[C---:B---3--:R-:W-:Y:S06]  /*9aa0*/  HMMA.16816.F32.BF16 R12, R32.reuse, R16, RZ ;  /* 0x00000010200c723c */ /* 0x048fec00000418ff */
[C---:B------:R-:W-:Y:S06]  /*9ab0*/  HMMA.16816.F32.BF16 R16, R32.reuse, R18, RZ ;  /* 0x000000122010723c */ /* 0x040fec00000418ff */
[C---:B----4-:R-:W-:Y:S06]  /*9ac0*/  HMMA.16816.F32.BF16 R20, R32.reuse, R24, RZ ;  /* 0x000000182014723c */ /* 0x050fec00000418ff */
[C---:B------:R-:W-:Y:S06]  /*9ad0*/  HMMA.16816.F32.BF16 R24, R32.reuse, R26, RZ ;  /* 0x0000001a2018723c */ /* 0x040fec00000418ff */
[C---:B-----5:R-:W-:Y:S06]  /*9ae0*/  HMMA.16816.F32.BF16 R28, R32.reuse, R168, RZ ;  /* 0x000000a8201c723c */ /* 0x060fec00000418ff */
[----:B------:R-:W-:Y:S01]  /*9af0*/  HMMA.16816.F32.BF16 R32, R32, R170, RZ ;  /* 0x000000aa2020723c */ /* 0x000fe200000418ff */
[----:B------:R-:W1:Y:S05]  /*9b00*/  LDSM.16.M88.4 R168, [R212] ;  /* 0x00000000d4a8783b */ /* 0x000e6a0000000200 */
[C---:B--2---:R-:W-:Y:S06]  /*9b10*/  HMMA.16816.F32.BF16 R4, R172.reuse, R176, R4 ;  /* 0x000000b0ac04723c */ /* 0x044fec0000041804 */
[C---:B------:R-:W-:Y:S01]  /*9b20*/  HMMA.16816.F32.BF16 R8, R172.reuse, R178, R8 ;  /* 0x000000b2ac08723c */ /* 0x040fe20000041808 */
[----:B------:R-:W-:Y:S05]  /*9b30*/  LDSM.16.M88.4 R176, [R198] ;  /* 0x00000000c6b0783b */ /* 0x000fea0000000200 */
[C---:B------:R-:W-:Y:S06]  /*9b40*/  HMMA.16816.F32.BF16 R12, R172.reuse, R180, R12 ;  /* 0x000000b4ac0c723c */ /* 0x040fec000004180c */
[C---:B------:R-:W-:Y:S01]  /*9b50*/  HMMA.16816.F32.BF16 R16, R172.reuse, R182, R16 ;  /* 0x000000b6ac10723c */ /* 0x040fe20000041810 */
[----:B------:R-:W2:Y:S05]  /*9b60*/  LDSM.16.M88.4 R180, [R194+0x8000] ;  /* 0x00800000c2b4783b */ /* 0x000eaa0000000200 */
[C---:B------:R-:W-:Y:S06]  /*9b70*/  HMMA.16816.F32.BF16 R20, R172.reuse, R184, R20 ;  /* 0x000000b8ac14723c */ /* 0x040fec0000041814 */
[C---:B------:R-:W-:Y:S01]  /*9b80*/  HMMA.16816.F32.BF16 R24, R172.reuse, R186, R24 ;  /* 0x000000baac18723c */ /* 0x040fe20000041818 */
[----:B------:R-:W3:Y:S05]  /*9b90*/  LDSM.16.M88.4 R184, [R194+0x8800] ;  /* 0x00880000c2b8783b */ /* 0x000eea0000000200 */
[C---:B-1----:R-:W-:Y:S06]  /*9ba0*/  HMMA.16816.F32.BF16 R28, R172.reuse, R168, R28 ;  /* 0x000000a8ac1c723c */ /* 0x042fec000004181c */
[----:B------:R-:W-:Y:S01]  /*9bb0*/  HMMA.16816.F32.BF16 R32, R172, R170, R32 ;  /* 0x000000aaac20723c */ /* 0x000fe20000041820 */
[----:B------:R-:W1:Y:S04]  /*9bc0*/  LDSM.16.M88.4 R168, [R194+0x9000] ;  /* 0x00900000c2a8783b */ /* 0x000e680000000200 */
[----:B------:R-:W4:Y:S01]  /*9bd0*/  LDSM.16.M88.4 R172, [R194+0x9800] ;  /* 0x00980000c2ac783b */ /* 0x000f220000000200 */
[C---:B--2---:R-:W-:Y:S06]  /*9be0*/  HMMA.16816.F32.BF16 R4, R176.reuse, R180, R4 ;  /* 0x000000b4b004723c */ /* 0x044fec0000041804 */
[C---:B------:R-:W-:Y:S01]  /*9bf0*/  HMMA.16816.F32.BF16 R8, R176.reuse, R182, R8 ;  /* 0x000000b6b008723c */ /* 0x040fe20000041808 */
[----:B------:R-:W-:Y:S05]  /*9c00*/  LDSM.16.M88.4 R180, [R193] ;  /* 0x00000000c1b4783b */ /* 0x000fea0000000200 */
[C---:B---3--:R-:W-:Y:S06]  /*9c10*/  HMMA.16816.F32.BF16 R12, R176.reuse, R184, R12 ;  /* 0x000000b8b00c723c */ /* 0x048fec000004180c */
[C---:B------:R-:W-:Y:S01]  /*9c20*/  HMMA.16816.F32.BF16 R16, R176.reuse, R186, R16 ;  /* 0x000000bab010723c */ /* 0x040fe20000041810 */
[----:B------:R-:W-:Y:S05]  /*9c30*/  LDSM.16.M88.4 R184, [R193+0x800] ;  /* 0x00080000c1b8783b */ /* 0x000fea0000000200 */
[C---:B-1----:R-:W-:Y:S06]  /*9c40*/  HMMA.16816.F32.BF16 R20, R176.reuse, R168, R20 ;  /* 0x000000a8b014723c */ /* 0x042fec0000041814 */
[C---:B------:R-:W-:Y:S01]  /*9c50*/  HMMA.16816.F32.BF16 R24, R176.reuse, R170, R24 ;  /* 0x000000aab018723c */ /* 0x040fe20000041818 */
[----:B------:R-:W1:Y:S05]  /*9c60*/  LDSM.16.M88.4 R168, [R197] ;  /* 0x00000000c5a8783b */ /* 0x000e6a0000000200 */
[C---:B----4-:R-:W-:Y:S06]  /*9c70*/  HMMA.16816.F32.BF16 R28, R176.reuse, R172, R28 ;  /* 0x000000acb01c723c */ /* 0x050fec000004181c */
[----:B------:R-:W-:Y:S01]  /*9c80*/  HMMA.16816.F32.BF16 R32, R176, R174, R32 ;  /* 0x000000aeb020723c */ /* 0x000fe20000041820 */
[----:B------:R-:W2:Y:S04]  /*9c90*/  LDSM.16.M88.4 R172, [R193+0x1000] ;  /* 0x00100000c1ac783b */ /* 0x000ea80000000200 */
[----:B------:R-:W3:Y:S01]  /*9ca0*/  LDSM.16.M88.4 R176, [R193+0x1800] ;  /* 0x00180000c1b0783b */ /* 0x000ee20000000200 */
[C---:B-1----:R-:W-:Y:S06]  /*9cb0*/  HMMA.16816.F32.BF16 R4, R168.reuse, R180, R4 ;  /* 0x000000b4a804723c */ /* 0x042fec0000041804 */
[C---:B------:R-:W-:Y:S01]  /*9cc0*/  HMMA.16816.F32.BF16 R8, R168.reuse, R182, R8 ;  /* 0x000000b6a808723c */ /* 0x040fe20000041808 */
[----:B------:R-:W-:Y:S05]  /*9cd0*/  LDSM.16.M88.4 R180, [R188+0xa000] ;  /* 0x00a00000bcb4783b */ /* 0x000fea0000000200 */
[C---:B------:R-:W-:Y:S06]  /*9ce0*/  HMMA.16816.F32.BF16 R12, R168.reuse, R184, R12 ;  /* 0x000000b8a80c723c */ /* 0x040fec000004180c */
[C---:B------:R-:W-:Y:S01]  /*9cf0*/  HMMA.16816.F32.BF16 R16, R168.reuse, R186, R16 ;  /* 0x000000baa810723c */ /* 0x040fe20000041810 */
[----:B------:R-:W-:Y:S05]  /*9d00*/  LDSM.16.M88.4 R184, [R188+0xa800] ;  /* 0x00a80000bcb8783b */ /* 0x000fea0000000200 */
[C---:B--2---:R-:W-:Y:S06]  /*9d10*/  HMMA.16816.F32.BF16 R20, R168.reuse, R172, R20 ;  /* 0x000000aca814723c */ /* 0x044fec0000041814 */
[C---:B------:R-:W-:Y:S01]  /*9d20*/  HMMA.16816.F32.BF16 R24, R168.reuse, R174, R24 ;  /* 0x000000aea818723c */ /* 0x040fe20000041818 */
[----:B------:R-:W1:Y:S05]  /*9d30*/  LDSM.16.M88.4 R172, [R195+0x2000] ;  /* 0x00200000c3ac783b */ /* 0x000e6a0000000200 */
[C---:B---3--:R-:W-:Y:S06]  /*9d40*/  HMMA.16816.F32.BF16 R28, R168.reuse, R176, R28 ;  /* 0x000000b0a81c723c */ /* 0x048fec000004181c */
[----:B------:R-:W-:Y:S01]  /*9d50*/  HMMA.16816.F32.BF16 R32, R168, R178, R32 ;  /* 0x000000b2a820723c */ /* 0x000fe20000041820 */
[----:B------:R-:W2:Y:S04]  /*9d60*/  LDSM.16.M88.4 R168, [R188+0xb000] ;  /* 0x00b00000bca8783b */ /* 0x000ea80000000200 */
[----:B------:R-:W3:Y:S01]  /*9d70*/  LDSM.16.M88.4 R176, [R188+0xb800] ;  /* 0x00b80000bcb0783b */ /* 0x000ee20000000200 */
[C---:B-1----:R-:W-:Y:S06]  /*9d80*/  HMMA.16816.F32.BF16 R4, R172.reuse, R180, R4 ;  /* 0x000000b4ac04723c */ /* 0x042fec0000041804 */
[C---:B------:R-:W-:Y:S01]  /*9d90*/  HMMA.16816.F32.BF16 R8, R172.reuse, R182, R8 ;  /* 0x000000b6ac08723c */ /* 0x040fe20000041808 */
[----:B------:R-:W-:Y:S05]  /*9da0*/  LDSM.16.M88.4 R180, [R211] ;  /* 0x00000000d3b4783b */ /* 0x000fea0000000200 */
[C---:B------:R-:W-:Y:S06]  /*9db0*/  HMMA.16816.F32.BF16 R12, R172.reuse, R184, R12 ;  /* 0x000000b8ac0c723c */ /* 0x040fec000004180c */
[C---:B------:R-:W-:Y:S01]  /*9dc0*/  HMMA.16816.F32.BF16 R16, R172.reuse, R186, R16 ;  /* 0x000000baac10723c */ /* 0x040fe20000041810 */
[----:B------:R-:W-:Y:S05]  /*9dd0*/  LDSM.16.M88.4 R184, [R210] ;  /* 0x00000000d2b8783b */ /* 0x000fea0000000200 */
[C---:B--2---:R-:W-:Y:S06]  /*9de0*/  HMMA.16816.F32.BF16 R20, R172.reuse, R168, R20 ;  /* 0x000000a8ac14723c */ /* 0x044fec0000041814 */
[C---:B------:R-:W-:Y:S01]  /*9df0*/  HMMA.16816.F32.BF16 R24, R172.reuse, R170, R24 ;  /* 0x000000aaac18723c */ /* 0x040fe20000041818 */
[----:B------:R-:W1:Y:S05]  /*9e00*/  LDSM.16.M88.4 R168, [R196+0x2000] ;  /* 0x00200000c4a8783b */ /* 0x000e6a0000000200 */
[C---:B---3--:R-:W-:Y:S06]  /*9e10*/  HMMA.16816.F32.BF16 R28, R172.reuse, R176, R28 ;  /* 0x000000b0ac1c723c */ /* 0x048fec000004181c */
[----:B------:R-:W-:Y:S01]  /*9e20*/  HMMA.16816.F32.BF16 R32, R172, R178, R32 ;  /* 0x000000b2ac20723c */ /* 0x000fe20000041820 */
[----:B------:R-:W2:Y:S04]  /*9e30*/  LDSM.16.M88.4 R172, [R209] ;  /* 0x00000000d1ac783b */ /* 0x000ea80000000200 */
[----:B------:R-:W3:Y:S01]  /*9e40*/  LDSM.16.M88.4 R176, [R208] ;  /* 0x00000000d0b0783b */ /* 0x000ee20000000200 */
        /* <DEDUP_REMOVED lines=126> */
[C---:B----4-:R-:W-:Y:S06]  /*a630*/  HMMA.16816.F32.BF16 R28, R180.reuse, R176, R28 ;  /* 0x000000b0b41c723c */ /* 0x050fec000004181c */
[----:B------:R-:W-:Y:S01]  /*a640*/  HMMA.16816.F32.BF16 R32, R180, R178, R32 ;  /* 0x000000b2b420723c */ /* 0x000fe20000041820 */
[----:B------:R-:W3:Y:S04]  /*a650*/  LDSM.16.M88.4 R176, [R193+0x7000] ;  /* 0x00700000c1b0783b */ /* 0x000ee80000000200 */
[----:B------:R-:W4:Y:S01]  /*a660*/  LDSM.16.M88.4 R180, [R193+0x7800] ;  /* 0x00780000c1b4783b */ /* 0x000f220000000200 */
[----:B------:R-:W-:Y:S04]  /*a670*/  DEPBAR.LE SB0, 0x0 ;  /* 0x000080000000791a */ /* 0x000fe80000000000 */
[----:B------:R-:W-:Y:S01]  /*a680*/  BAR.SYNC.DEFER_BLOCKING 0x0 ;  /* 0x0000000000007b1d */ /* 0x000fe20000010000 */
[C---:B-1----:R-:W-:Y:S06]  /*a690*/  HMMA.16816.F32.BF16 R4, R172.reuse, R184, R4 ;  /* 0x000000b8ac04723c */ /* 0x042fec0000041804 */
[C---:B------:R-:W-:Y:S05]  /*a6a0*/  HMMA.16816.F32.BF16 R8, R172.reuse, R186, R8 ;  /* 0x000000baac08723c */ /* 0x040fea0000041808 */
[----:B------:R-:W-:Y:S01]  /*a6b0*/  IMAD.WIDE.U32 R184, R2, UR8, RZ ;  /* 0x0000000802b87c25 */ /* 0x000fe2000f8e00ff */
[C---:B--2---:R-:W-:Y:S05]  /*a6c0*/  HMMA.16816.F32.BF16 R12, R172.reuse, R168, R12 ;  /* 0x000000a8ac0c723c */ /* 0x044fea000004180c */
[----:B------:R-:W-:Y:S01]  /*a6d0*/  IMAD.IADD R0, R185, 0x1, R0 ;  /* 0x00000001b9007824 */ /* 0x000fe200078e0200 */
[C---:B------:R-:W-:Y:S05]  /*a6e0*/  HMMA.16816.F32.BF16 R16, R172.reuse, R170, R16 ;  /* 0x000000aaac10723c */ /* 0x040fea0000041810 */
[C---:B------:R-:W-:Y:S01]  /*a6f0*/  LEA R168, P5, R148.reuse, R222, 0x6 ;  /* 0x000000de94a87211 */ /* 0x040fe200078a30ff */
[C---:B---3--:R-:W-:Y:S05]  /*a700*/  HMMA.16816.F32.BF16 R20, R172.reuse, R176, R20 ;  /* 0x000000b0ac14723c */ /* 0x048fea0000041814 */
[C---:B------:R-:W-:Y:S01]  /*a710*/  LEA R170, P4, R148.reuse, R218, 0x6 ;  /* 0x000000da94aa7211 */ /* 0x040fe200078830ff */
[C---:B------:R-:W-:Y:S05]  /*a720*/  HMMA.16816.F32.BF16 R24, R172.reuse, R178, R24 ;  /* 0x000000b2ac18723c */ /* 0x040fea0000041818 */
[C---:B------:R-:W-:Y:S01]  /*a730*/  LEA.HI.X.SX32 R171, R148.reuse, R219, 0x6, P4 ;  /* 0x000000db94ab7211 */ /* 0x040fe200020f36ff */
[C---:B----4-:R-:W-:Y:S05]  /*a740*/  HMMA.16816.F32.BF16 R28, R172.reuse, R180, R28 ;  /* 0x000000b4ac1c723c */ /* 0x050fea000004181c */
[----:B------:R-:W-:Y:S01]  /*a750*/  LEA R2, P4, R148, R220, 0x6 ;  /* 0x000000dc94027211 */ /* 0x000fe200078830ff */
[----:B------:R-:W-:Y:S01]  /*a760*/  IMAD.WIDE.U32 R186, R170, UR8, RZ ;  /* 0x00000008aaba7c25 */ /* 0x000fe2000f8e00ff */
[----:B------:R-:W-:Y:S01]  /*a770*/  LEA R176, P6, R184, R227, 0x1 ;  /* 0x000000e3b8b07211 */ /* 0x000fe200078c08ff */
[----:B------:R-:W-:Y:S03]  /*a780*/  HMMA.16816.F32.BF16 R32, R172, R182, R32 ;  /* 0x000000b6ac20723c */ /* 0x000fe60000041820 */
[----:B------:R-:W-:Y:S01]  /*a790*/  LEA.HI.X.SX32 R3, R148, R221, 0x6, P4 ;  /* 0x000000dd94037211 */ /* 0x000fe200020f36ff */
[----:B------:R-:W-:Y:S01]  /*a7a0*/  IMAD.WIDE.U32 R178, R2, UR8, RZ ;  /* 0x0000000802b27c25 */ /* 0x000fe2000f8e00ff */
[-C--:B------:R-:W-:Y:S02]  /*a7b0*/  LEA.HI.X R177, R184, R226.reuse, R0, 0x1, P6 ;  /* 0x000000e2b8b17211 */ /* 0x080fe400030f0c00 */
[----:B------:R-:W-:Y:S01]  /*a7c0*/  LEA.HI.X.SX32 R169, R148, R223, 0x6, P5 ;  /* 0x000000df94a97211 */ /* 0x000fe200028f36ff */
[----:B------:R-:W-:Y:S03]  /*a7d0*/  IMAD R3, R3, UR8, RZ ;  /* 0x0000000803037c24 */ /* 0x000fe6000f8e02ff */
[----:B------:R-:W-:Y:S02]  /*a7e0*/  IMAD R0, R171, UR8, RZ ;  /* 0x00000008ab007c24 */ /* 0x000fe4000f8e02ff */
[----:B------:R-:W-:Y:S01]  /*a7f0*/  IMAD R3, R2, UR9, R3 ;  /* 0x0000000902037c24 */ /* 0x000fe2000f8e0203 */
[-C--:B------:R-:W-:Y:S01]  /*a800*/  LEA R2, P4, R178, R227.reuse, 0x1 ;  /* 0x000000e3b2027211 */ /* 0x080fe200078808ff */
[----:B------:R-:W-:Y:S01]  /*a810*/  IMAD R0, R170, UR9, R0 ;  /* 0x00000009aa007c24 */ /* 0x000fe2000f8e0200 */
[----:B------:R-:W-:Y:S01]  /*a820*/  LEA R170, P6, R186, R227, 0x1 ;  /* 0x000000e3baaa7211 */ /* 0x000fe200078c08ff */
[----:B------:R-:W-:Y:S02]  /*a830*/  IMAD.IADD R3, R179, 0x1, R3 ;  /* 0x00000001b3037824 */ /* 0x000fe400078e0203 */
[----:B------:R-:W-:Y:S02]  /*a840*/  IMAD.IADD R0, R187, 0x1, R0 ;  /* 0x00000001bb007824 */ /* 0x000fe400078e0200 */
[----:B------:R-:W-:Y:S01]  /*a850*/  IMAD R148, R169, UR8, RZ ;  /* 0x00000008a9947c24 */ /* 0x000fe2000f8e02ff */
[-C--:B------:R-:W-:Y:S01]  /*a860*/  LEA.HI.X R3, R178, R226.reuse, R3, 0x1, P4 ;  /* 0x000000e2b2037211 */ /* 0x080fe200020f0c03 */
[----:B------:R-:W-:Y:S01]  /*a870*/  IMAD.WIDE.U32 R184, R168, UR8, RZ ;  /* 0x00000008a8b87c25 */ /* 0x000fe2000f8e00ff */
[----:B------:R-:W-:Y:S02]  /*a880*/  ISETP.LT.AND P4, PT, RZ, UR35, PT ;  /* 0x00000023ff007c0c */ /* 0x000fe4000bf81270 */
[----:B------:R-:W-:Y:S01]  /*a890*/  LEA.HI.X R171, R186, R226, R0, 0x1, P6 ;  /* 0x000000e2baab7211 */ /* 0x000fe200030f0c00 */
[----:B------:R-:W-:Y:S01]  /*a8a0*/  IMAD R148, R168, UR9, R148 ;  /* 0x00000009a8947c24 */ /* 0x000fe2000f8e0294 */
[----:B------:R-:W-:Y:S02]  /*a8b0*/  FMNMX.FTZ R0, R4, R149, !PT ;  /* 0x0000009504007209 */ /* 0x000fe40007810000 */
[----:B------:R-:W-:Y:S01]  /*a8c0*/  LEA R168, P5, R184, R227, 0x1 ;  /* 0x000000e3b8a87211 */ /* 0x000fe200078a08ff */
[----:B------:R-:W-:Y:S01]  /*a8d0*/  IMAD.IADD R148, R185, 0x1, R148 ;  /* 0x00000001b9947824 */ /* 0x000fe200078e0294 */
[----:B------:R-:W-:Y:S04]  /*a8e0*/  FMNMX.FTZ R0, R5, R0, !PT ;  /* 0x0000000005007209 */ /* 0x000fe80007810000 */
[----:B------:R-:W-:Y:S02]  /*a8f0*/  FMNMX.FTZ R0, R8, R0, !PT ;  /* 0x0000000008007209 */ /* 0x000fe40007810000 */
[----:B------:R-:W-:Y:S02]  /*a900*/  LEA.HI.X R169, R184, R226, R148, 0x1, P5 ;  /* 0x000000e2b8a97211 */ /* 0x000fe400028f0c94 */
[----:B------:R-:W-:Y:S01]  /*a910*/  FMNMX.FTZ R184, R9, R0, !PT ;  /* 0x0000000009b87209 */ /* 0x000fe20007810000 */
[----:B------:R-:W-:Y:S06]  /*a920*/  @P4 BRA `(.L_x_658) ;  /* 0xffffffdc00d04947 */ /* 0x000fec000383ffff */
.L_x_657:
[----:B------:R-:W-:Y:S01]  /*a930*/  FMNMX.FTZ R148, R12, R184, !PT ;  /* 0x000000b80c947209 */ /* 0x000fe20007810000 */
[----:B------:R-:W-:Y:S01]  /*a940*/  UIADD3 UR12, UR29, -0x4498517b, URZ ;  /* 0xbb67ae851d0c7890 */ /* 0x000fe2000fffe03f */
[----:B------:R-:W-:Y:S01]  /*a950*/  FMNMX.FTZ R0, R6, R150, !PT ;  /* 0x0000009606007209 */ /* 0x000fe20007810000 */
[----:B------:R-:W-:Y:S01]  /*a960*/  USHF.L.U32 UR35, UR35, 0x1, URZ ;  /* 0x0000000123237899 */ /* 0x000fe2000800063f */
[----:B------:R-:W-:Y:S01]  /*a970*/  FMNMX.FTZ R148, R13, R148, !PT ;  /* 0x000000940d947209 */ /* 0x000fe20007810000 */
[----:B------:R-:W-:Y:S01]  /*a980*/  UIADD3 UR24, UR28, 0x3c6ef372, URZ ;  /* 0x3c6ef3721c187890 */ /* 0x000fe2000fffe03f */
[----:B------:R-:W-:Y:S01]  /*a990*/  FMNMX.FTZ R0, R7, R0, !PT ;  /* 0x0000000007007209 */ /* 0x000fe20007810000 */
[----:B------:R-:W-:Y:S01]  /*a9a0*/  UIADD3 UR23, UR29, 0x76cf5d0a, URZ ;  /* 0x76cf5d0a1d177890 */ /* 0x000fe2000fffe03f */
[----:B------:R-:W-:Y:S01]  /*a9b0*/  FMNMX.FTZ R148, R16, R148, !PT ;  /* 0x0000009410947209 */ /* 0x000fe20007810000 */
[----:B------:R-:W-:Y:S01]  /*a9c0*/  UIADD3 UR21, UR29, 0x32370b8f, URZ ;  /* 0x32370b8f1d157890 */ /* 0x000fe2000fffe03f */
[----:B------:R-:W-:Y:S01]  /*a9d0*/  FMNMX.FTZ R0, R10, R0, !PT ;  /* 0x000000000a007209 */ /* 0x000fe20007810000 */
[----:B------:R-:W-:Y:S01]  /*a9e0*/  UIADD3 UR20, UR28, 0x78dde6e4, URZ ;  /* 0x78dde6e41c147890 */ /* 0x000fe2000fffe03f */
[----:B------:R-:W-:Y:S01]  /*a9f0*/  FMNMX.FTZ R148, R17, R148, !PT ;  /* 0x0000009411947209 */ /* 0x000fe20007810000 */
[----:B------:R-:W-:Y:S01]  /*aa00*/  UIADD3 UR22, UR28, -0x255992d5, URZ ;  /* 0xdaa66d2b1c167890 */ /* 0x000fe2000fffe03f */
[----:B------:R-:W-:Y:S01]  /*aa10*/  FMNMX.FTZ R0, R11, R0, !PT ;  /* 0x000000000b007209 */ /* 0x000fe20007810000 */
[----:B------:R-:W-:Y:S01]  /*aa20*/  UIADD3 UR15, UR29, -0x56f99767, URZ ;  /* 0xa90668991d0f7890 */ /* 0x000fe2000fffe03f */
[----:B------:R-:W-:Y:S01]  /*aa30*/  FMNMX.FTZ R148, R20, R148, !PT ;  /* 0x0000009414947209 */ /* 0x000fe20007810000 */
[----:B------:R-:W-:Y:S01]  /*aa40*/  UIADD3 UR19, UR29, -0x126145ec, URZ ;  /* 0xed9eba141d137890 */ /* 0x000fe2000fffe03f */
[----:B------:R-:W-:Y:S01]  /*aa50*/  FMNMX.FTZ R0, R14, R0, !PT ;  /* 0x000000000e007209 */ /* 0x000fe20007810000 */
[----:B------:R-:W-:Y:S01]  /*aa60*/  UIADD3 UR14, UR28, -0x4ab325aa, URZ ;  /* 0xb54cda561c0e7890 */ /* 0x000fe2000fffe03f */
[----:B------:R-:W-:Y:S01]  /*aa70*/  FMNMX.FTZ R148, R21, R148, !PT ;  /* 0x0000009415947209 */ /* 0x000fe20007810000 */
[----:B------:R-:W-:Y:S01]  /*aa80*/  UIADD3 UR18, UR28, 0x1715609d, URZ ;  /* 0x1715609d1c127890 */ /* 0x000fe2000fffe03f */
[----:B------:R-:W-:Y:S01]  /*aa90*/  FMNMX.FTZ R0, R15, R0, !PT ;  /* 0x000000000f007209 */ /* 0x000fe20007810000 */
[----:B------:R-:W-:Y:S01]  /*aaa0*/  UIADD3 UR13, UR29, 0x646e171e, URZ ;  /* 0x646e171e1d0d7890 */ /* 0x000fe2000fffe03f */
[----:B------:R-:W-:Y:S01]  /*aab0*/  FMNMX.FTZ R148, R24, R148, !PT ;  /* 0x0000009418947209 */ /* 0x000fe20007810000 */
[----:B------:R-:W-:Y:S01]  /*aac0*/  UIADD3 UR36, UR36, 0x1, URZ ;  /* 0x0000000124247890 */ /* 0x000fe2000fffe03f */
        /* <DEDUP_REMOVED lines=11> */
[----:B------:R-:W-:Y:S01]  /*ab80*/  LOP3.LUT R151, R229, UR12, R230, 0x96, !PT ;  /* 0x0000000ce5977c12 */ /* 0x000fe2000f8e96e6 */
[----:B-1----:R-:W-:Y:S01]  /*ab90*/  SHFL.BFLY PT, R3, R148, 0x2, 0x1f ;  /* 0x0c401f0094037f89 */ /* 0x002fe200000e0000 */
[----:B------:R-:W-:Y:S01]  /*aba0*/  FMNMX.FTZ R0, R30, R0, !PT ;  /* 0x000000001e007209 */ /* 0x000fe20007810000 */
[----:B------:R-:W-:Y:S01]  /*abb0*/  UIADD3 UR12, UR28, -0x61c88647, URZ ;  /* 0x9e3779b91c0c7890 */ /* 0x000fe2000fffe03f */
[----:B------:R-:W-:Y:S01]  /*abc0*/  MOV R172, 0x7054 ;  /* 0x0000705400ac7802 */ /* 0x000fe20000000f00 */
[----:B------:R-:W-:Y:S01]  /*abd0*/  IMAD.WIDE.U32 R184, R151, -0x326172a9, RZ ;  /* 0xcd9e8d5797b87825 */ /* 0x000fe200078e00ff */
[----:B------:R-:W-:Y:S04]  /*abe0*/  FMNMX.FTZ R0, R31, R0, !PT ;  /* 0x000000001f007209 */ /* 0x000fe80007810000 */
[----:B------:R-:W-:Y:S04]  /*abf0*/  FMNMX.FTZ R0, R34, R0, !PT ;  /* 0x0000000022007209 */ /* 0x000fe80007810000 */
[----:B------:R-:W-:Y:S05]  /*ac00*/  FMNMX.FTZ R0, R35, R0, !PT ;  /* 0x0000000023007209 */ /* 0x000fea0007810000 */
[----:B------:R-:W1:Y:S02]  /*ac10*/  SHFL.BFLY PT, R2, R0, 0x2, 0x1f ;  /* 0x0c401f0000027f89 */ /* 0x000e6400000e0000 */
[----:B-1----:R-:W-:Y:S02]  /*ac20*/  FMNMX.FTZ R0, R0, R2, !PT ;  /* 0x0000000200007209 */ /* 0x002fe40007810000 */
[----:B------:R-:W-:Y:S04]  /*ac30*/  FMNMX.FTZ R148, R148, R3, !PT ;  /* 0x0000000394947209 */ /* 0x000fe80007810000 */
[----:B------:R-:W-:Y:S08]  /*ac40*/  SHFL.BFLY PT, R2, R0, 0x1, 0x1f ;  /* 0x0c201f0000027f89 */ /* 0x000ff000000e0000 */
[----:B------:R-:W1:Y:S02]  /*ac50*/  SHFL.BFLY PT, R3, R148, 0x1, 0x1f ;  /* 0x0c201f0094037f89 */ /* 0x000e6400000e0000 */
[----:B-1----:R-:W-:Y:S02]  /*ac60*/  FMNMX.FTZ R148, R148, R3, !PT ;  /* 0x0000000394947209 */ /* 0x002fe40007810000 */
[----:B------:R-:W-:Y:S02]  /*ac70*/  MOV R3, UR29 ;  /* 0x0000001d00037c02 */ /* 0x000fe40008000f00 */
[C---:B------:R-:W-:Y:S01]  /*ac80*/  FSETP.NEU.FTZ.AND P0, PT, R148.reuse, -INF , PT ;  /* 0xff8000009400780b */ /* 0x040fe20003f1d000 */
[----:B------:R-:W-:Y:S01]  /*ac90*/  FMUL.FTZ R176, R148, UR4 ;  /* 0x0000000494b07c20 */ /* 0x000fe20008410000 */
[----:B------:R-:W-:Y:S01]  /*aca0*/  LOP3.LUT R3, R231, UR35, R3, 0x96, !PT ;  /* 0x00000023e7037c12 */ /* 0x000fe2000f8e9603 */
[----:B------:R-:W-:Y:S03]  /*acb0*/  UIADD3 UR35, UR35, 0x1, URZ ;  /* 0x0000000123237890 */ /* 0x000fe6000fffe03f */
[----:B------:R-:W-:Y:S01]  /*acc0*/  FSEL R176, R176, RZ, P0 ;  /* 0x000000ffb0b07208 */ /* 0x000fe20000000000 */
[----:B------:R-:W-:Y:S01]  /*acd0*/  IMAD.WIDE.U32 R170, R3, -0x326172a9, RZ ;  /* 0xcd9e8d5703aa7825 */ /* 0x000fe200078e00ff */
[----:B------:R-:W-:Y:S03]  /*ace0*/  FMNMX.FTZ R3, R0, R2, !PT ;  /* 0x0000000200037209 */ /* 0x000fe60007810000 */
[--C-:B------:R-:W-:Y:S01]  /*acf0*/  FFMA.FTZ R8, R8, UR4, -R176.reuse ;  /* 0x0000000408087c23 */ /* 0x100fe200080108b0 */
[----:B------:R-:W-:Y:S01]  /*ad00*/  FFMA.FTZ R9, R9, UR4, -R176 ;  /* 0x0000000409097c23 */ /* 0x000fe200080108b0 */
[----:B------:R-:W-:Y:S01]  /*ad10*/  LOP3.LUT R168, R171, UR12, R248, 0x96, !PT ;  /* 0x0000000caba87c12 */ /* 0x000fe2000f8e96f8 */
[----:B------:R-:W-:Y:S01]  /*ad20*/  FFMA.FTZ R4, R4, UR4, -R176 ;  /* 0x0000000404047c23 */ /* 0x000fe200080108b0 */
[----:B------:R1:W-:Y:S01]  /*ad30*/  MUFU.EX2 R242, R8 ;  /* 0x0000000800f27308 */ /* 0x0003e20000000800 */
[----:B------:R-:W-:Y:S01]  /*ad40*/  LOP3.LUT R170, R185, UR24, R170, 0x96, !PT ;  /* 0x00000018b9aa7c12 */ /* 0x000fe2000f8e96aa */
[C---:B------:R-:W-:Y:S01]  /*ad50*/  FMUL.FTZ R177, R3.reuse, UR4 ;  /* 0x0000000403b17c20 */ /* 0x040fe20008410000 */
[----:B------:R-:W-:Y:S01]  /*ad60*/  IMAD.WIDE.U32 R168, R168, -0x2daee0ad, RZ ;  /* 0xd2511f53a8a87825 */ /* 0x000fe200078e00ff */
[----:B------:R-:W-:Y:S03]  /*ad70*/  FSETP.NEU.FTZ.AND P0, PT, R3, -INF , PT ;  /* 0xff8000000300780b */ /* 0x000fe60003f1d000 */
[--C-:B------:R-:W-:Y:S01]  /*ad80*/  FFMA.FTZ R16, R16, UR4, -R176.reuse ;  /* 0x0000000410107c23 */ /* 0x100fe200080108b0 */
[----:B------:R-:W-:Y:S02]  /*ad90*/  IMAD.WIDE.U32 R170, R170, -0x2daee0ad, RZ ;  /* 0xd2511f53aaaa7825 */ /* 0x000fe400078e00ff */
[----:B------:R2:W3:Y:S01]  /*ada0*/  MUFU.EX2 R246, R9 ;  /* 0x0000000900f67308 */ /* 0x0004e20000000800 */
[----:B------:R-:W-:Y:S01]  /*adb0*/  FSEL R177, R177, RZ, P0 ;  /* 0x000000ffb1b17208 */ /* 0x000fe20000000000 */
[----:B------:R-:W-:Y:S01]  /*adc0*/  FFMA.FTZ R17, R17, UR4, -R176 ;  /* 0x0000000411117c23 */ /* 0x000fe200080108b0 */
[----:B------:R-:W-:Y:S01]  /*add0*/  LOP3.LUT R168, R171, UR21, R168, 0x96, !PT ;  /* 0x00000015aba87c12 */ /* 0x000fe2000f8e96a8 */
[--C-:B------:R-:W-:Y:S01]  /*ade0*/  FFMA.FTZ R12, R12, UR4, -R176.reuse ;  /* 0x000000040c0c7c23 */ /* 0x100fe200080108b0 */
[----:B------:R-:W-:Y:S01]  /*adf0*/  FFMA.FTZ R13, R13, UR4, -R176 ;  /* 0x000000040d0d7c23 */ /* 0x000fe200080108b0 */
[--C-:B------:R-:W-:Y:S04]  /*ae00*/  FFMA.FTZ R6, R6, UR4, -R177.reuse ;  /* 0x0000000406067c23 */ /* 0x100fe800080108b1 */
[----:B------:R4:W-:Y:S01]  /*ae10*/  MUFU.EX2 R238, R4 ;  /* 0x0000000400ee7308 */ /* 0x0009e20000000800 */
[----:B-1----:R-:W-:Y:S01]  /*ae20*/  LOP3.LUT R8, R169, UR23, R228, 0x96, !PT ;  /* 0x00000017a9087c12 */ /* 0x002fe2000f8e96e4 */
[----:B------:R-:W-:Y:S04]  /*ae30*/  IMAD.WIDE.U32 R180, R168, -0x326172a9, RZ ;  /* 0xcd9e8d57a8b47825 */ /* 0x000fe800078e00ff */
[--C-:B------:R-:W-:Y:S01]  /*ae40*/  FFMA.FTZ R10, R10, UR4, -R177.reuse ;  /* 0x000000040a0a7c23 */ /* 0x100fe200080108b1 */
[--C-:B------:R-:W-:Y:S01]  /*ae50*/  FFMA.FTZ R11, R11, UR4, -R177.reuse ;  /* 0x000000040b0b7c23 */ /* 0x100fe200080108b1 */
[--C-:B------:R-:W-:Y:S01]  /*ae60*/  FFMA.FTZ R7, R7, UR4, -R177.reuse ;  /* 0x0000000407077c23 */ /* 0x100fe200080108b1 */
[--C-:B------:R-:W-:Y:S01]  /*ae70*/  FFMA.FTZ R18, R18, UR4, -R177.reuse ;  /* 0x0000000412127c23 */ /* 0x100fe200080108b1 */
[----:B------:R-:W-:Y:S01]  /*ae80*/  MUFU.EX2 R239, R6 ;  /* 0x0000000600ef7308 */ /* 0x000fe20000000800 */
[----:B--2---:R-:W-:Y:S04]  /*ae90*/  IMAD.WIDE.U32 R8, R8, -0x326172a9, RZ ;  /* 0xcd9e8d5708087825 */ /* 0x004fe800078e00ff */
[--C-:B------:R-:W-:Y:S01]  /*aea0*/  FFMA.FTZ R19, R19, UR4, -R177.reuse ;  /* 0x0000000413137c23 */ /* 0x100fe200080108b1 */
[--C-:B------:R-:W-:Y:S01]  /*aeb0*/  FFMA.FTZ R14, R14, UR4, -R177.reuse ;  /* 0x000000040e0e7c23 */ /* 0x100fe200080108b1 */
[--C-:B------:R-:W-:Y:S01]  /*aec0*/  FFMA.FTZ R31, R31, UR4, -R177.reuse ;  /* 0x000000041f1f7c23 */ /* 0x100fe200080108b1 */
[----:B------:R-:W-:Y:S01]  /*aed0*/  LOP3.LUT R0, R181, UR20, R8, 0x96, !PT ;  /* 0x00000014b5007c12 */ /* 0x000fe2000f8e9608 */
[--C-:B------:R-:W-:Y:S01]  /*aee0*/  FFMA.FTZ R26, R26, UR4, -R177.reuse ;  /* 0x000000041a1a7c23 */ /* 0x100fe200080108b1 */
[----:B------:R-:W-:Y:S01]  /*aef0*/  LOP3.LUT R9, R9, UR22, R184, 0x96, !PT ;  /* 0x0000001609097c12 */ /* 0x000fe2000f8e96b8 */
[----:B------:R-:W-:Y:S01]  /*af00*/  MUFU.EX2 R244, R10 ;  /* 0x0000000a00f47308 */ /* 0x000fe20000000800 */
[--C-:B------:R-:W-:Y:S01]  /*af10*/  FFMA.FTZ R27, R27, UR4, -R177.reuse ;  /* 0x000000041b1b7c23 */ /* 0x100fe200080108b1 */
[----:B------:R-:W-:Y:S04]  /*af20*/  IMAD.WIDE.U32 R182, R0, -0x2daee0ad, RZ ;  /* 0xd2511f5300b67825 */ /* 0x000fe800078e00ff */
[--C-:B------:R-:W-:Y:S01]  /*af30*/  FFMA.FTZ R0, R5, UR4, -R176.reuse ;  /* 0x0000000405007c23 */ /* 0x100fe200080108b0 */
[--C-:B------:R-:W-:Y:S01]  /*af40*/  FFMA.FTZ R25, R25, UR4, -R176.reuse ;  /* 0x0000000419197c23 */ /* 0x100fe200080108b0 */
[----:B------:R-:W-:Y:S04]  /*af50*/  IMAD.WIDE.U32 R8, R9, -0x2daee0ad, RZ ;  /* 0xd2511f5309087825 */ /* 0x000fe800078e00ff */
[--C-:B------:R-:W-:Y:S01]  /*af60*/  FFMA.FTZ R20, R20, UR4, -R176.reuse ;  /* 0x0000000414147c23 */ /* 0x100fe200080108b0 */
[----:B------:R1:W-:Y:S01]  /*af70*/  MUFU.EX2 R240, R0 ;  /* 0x0000000000f07308 */ /* 0x0003e20000000800 */
[----:B------:R-:W-:Y:S01]  /*af80*/  FFMA.FTZ R22, R22, UR4, -R177 ;  /* 0x0000000416167c23 */ /* 0x000fe200080108b1 */
[----:B------:R-:W-:Y:S01]  /*af90*/  FFMA.FTZ R24, R24, UR4, -R176 ;  /* 0x0000000418187c23 */ /* 0x000fe200080108b0 */
[----:B----4-:R-:W-:Y:S01]  /*afa0*/  LOP3.LUT R4, R183, UR15, R8, 0x96, !PT ;  /* 0x0000000fb7047c12 */ /* 0x010fe2000f8e9608 */
[----:B------:R-:W-:Y:S01]  /*afb0*/  FFMA.FTZ R21, R21, UR4, -R176 ;  /* 0x0000000415157c23 */ /* 0x000fe200080108b0 */
[----:B------:R-:W-:Y:S03]  /*afc0*/  LOP3.LUT R8, R9, UR19, R170, 0x96, !PT ;  /* 0x0000001309087c12 */ /* 0x000fe6000f8e96aa */
[----:B------:R-:W-:Y:S02]  /*afd0*/  IMAD.WIDE.U32 R4, R4, -0x326172a9, RZ ;  /* 0xcd9e8d5704047825 */ /* 0x000fe400078e00ff */
[----:B------:R-:W2:Y:S02]  /*afe0*/  MUFU.EX2 R243, R11 ;  /* 0x0000000b00f37308 */ /* 0x000ea40000000800 */
[----:B------:R-:W-:Y:S01]  /*aff0*/  IMAD.WIDE.U32 R178, R8, -0x326172a9, RZ ;  /* 0xcd9e8d5708b27825 */ /* 0x000fe200078e00ff */
[--C-:B------:R-:W-:Y:S02]  /*b000*/  SHF.R.U32.HI R2, RZ, 0x10, R4.reuse ;  /* 0x00000010ff027819 */ /* 0x100fe40000011604 */
[----:B------:R-:W-:Y:S02]  /*b010*/  SHF.R.U32.HI R9, RZ, 0x18, R4 ;  /* 0x00000018ff097819 */ /* 0x000fe40000011604 */
[----:B-1----:R-:W-:Y:S03]  /*b020*/  LOP3.LUT R0, R5, UR14, R178, 0x96, !PT ;  /* 0x0000000e05007c12 */ /* 0x002fe6000f8e96b2 */
[----:B------:R-:W1:Y:S01]  /*b030*/  MUFU.EX2 R241, R7 ;  /* 0x0000000700f17308 */ /* 0x000e620000000800 */
[C---:B------:R-:W-:Y:S02]  /*b040*/  LOP3.LUT R8, R4.reuse, 0xffff, RZ, 0xc0, !PT ;  /* 0x0000ffff04087812 */ /* 0x040fe400078ec0ff */
[----:B------:R-:W-:Y:S02]  /*b050*/  LOP3.LUT R170, R4, 0xff, RZ, 0xc0, !PT ;  /* 0x000000ff04aa7812 */ /* 0x000fe400078ec0ff */
[--C-:B------:R-:W-:Y:S02]  /*b060*/  SHF.R.U32.HI R4, RZ, 0x10, R0.reuse ;  /* 0x00000010ff047819 */ /* 0x100fe40000011600 */
[----:B------:R-:W-:Y:S03]  /*b070*/  LOP3.LUT R171, R2, 0xff, RZ, 0xc0, !PT ;  /* 0x000000ff02ab7812 */ /* 0x000fe600078ec0ff */
[----:B------:R-:W-:Y:S01]  /*b080*/  MUFU.EX2 R236, R16 ;  /* 0x0000001000ec7308 */ /* 0x000fe20000000800 */
[C---:B------:R-:W-:Y:S02]  /*b090*/  LOP3.LUT R6, R0.reuse, 0xff, RZ, 0xc0, !PT ;  /* 0x000000ff00067812 */ /* 0x040fe400078ec0ff */
[----:B------:R-:W-:Y:S02]  /*b0a0*/  SHF.R.U32.HI R5, RZ, 0x18, R0 ;  /* 0x00000018ff057819 */ /* 0x000fe40000011600 */
[----:B------:R-:W-:Y:S02]  /*b0b0*/  LOP3.LUT R2, R0, 0xffff, RZ, 0xc0, !PT ;  /* 0x0000ffff00027812 */ /* 0x000fe400078ec0ff */
[----:B------:R-:W-:Y:S03]  /*b0c0*/  MOV R178, UR10 ;  /* 0x0000000a00b27c02 */ /* 0x000fe60008000f00 */
[----:B------:R4:W-:Y:S01]  /*b0d0*/  MUFU.EX2 R237, R17 ;  /* 0x0000001100ed7308 */ /* 0x0009e20000000800 */
[----:B------:R-:W-:Y:S02]  /*b0e0*/  SHF.R.U32.HI R8, RZ, 0x8, R8 ;  /* 0x00000008ff087819 */ /* 0x000fe40000011608 */
[----:B------:R-:W-:Y:S02]  /*b0f0*/  LOP3.LUT R0, R4, 0xff, RZ, 0xc0, !PT ;  /* 0x000000ff04007812 */ /* 0x000fe400078ec0ff */
[----:B------:R-:W-:Y:S02]  /*b100*/  PRMT R178, R178, R172, UR10 ;  /* 0x0000000ab2b27e16 */ /* 0x000fe400080000ac */
[----:B------:R-:W-:Y:S01]  /*b110*/  PRMT R170, R170, 0x5410, R8 ;  /* 0x00005410aaaa7816 */ /* 0x000fe20000000008 */
[----:B------:R-:W5:Y:S01]  /*b120*/  LDSM.16.MT88.4 R172, [R189+0x10000] ;  /* 0x01000000bdac783b */ /* 0x000f620000004200 */
[----:B------:R-:W-:Y:S01]  /*b130*/  SHF.R.U32.HI R2, RZ, 0x8, R2 ;  /* 0x00000008ff027819 */ /* 0x000fe20000011602 */
[----:B------:R-:W-:Y:S01]  /*b140*/  MUFU.EX2 R235, R18 ;  /* 0x0000001200eb7308 */ /* 0x000fe20000000800 */
[----:B------:R-:W-:Y:S02]  /*b150*/  PRMT R0, R0, 0x5410, R5 ;  /* 0x0000541000007816 */ /* 0x000fe40000000005 */
[----:B------:R-:W-:Y:S02]  /*b160*/  PRMT R171, R171, 0x5410, R9 ;  /* 0x00005410abab7816 */ /* 0x000fe40000000009 */
[----:B------:R-:W-:Y:S02]  /*b170*/  PRMT R2, R6, 0x5410, R2 ;  /* 0x0000541006027816 */ /* 0x000fe40000000002 */
[--C-:B------:R-:W-:Y:S03]  /*b180*/  HSET2.LE.AND R170, R170, R178.reuse, PT ;  /* 0x000000b2aaaa7233 */ /* 0x100fe60003803000 */
[----:B------:R-:W-:Y:S01]  /*b190*/  MUFU.EX2 R234, R19 ;  /* 0x0000001300ea7308 */ /* 0x000fe20000000800 */
[--C-:B------:R-:W-:Y:S02]  /*b1a0*/  HSET2.LE.AND R169, R0, R178.reuse, PT ;  /* 0x000000b200a97233 */ /* 0x100fe40003803000 */
[----:B---3--:R-:W-:Y:S02]  /*b1b0*/  F2FP.BF16.F32.PACK_AB R0, R246, R242 ;  /* 0x000000f2f600723e */ /* 0x008fe400000010ff */
[--C-:B------:R-:W-:Y:S02]  /*b1c0*/  HSET2.LE.AND R171, R171, R178.reuse, PT ;  /* 0x000000b2abab7233 */ /* 0x100fe40003803000 */
[--C-:B------:R-:W-:Y:S03]  /*b1d0*/  HSET2.LE.AND R168, R2, R178.reuse, PT ;  /* 0x000000b202a87233 */ /* 0x100fe60003803000 */
[----:B------:R-:W-:Y:S01]  /*b1e0*/  MUFU.EX2 R233, R12 ;  /* 0x0000000c00e97308 */ /* 0x000fe20000000800 */
[----:B------:R-:W-:Y:S01]  /*b1f0*/  LOP3.LUT R170, R170, R0, RZ, 0xc0, !PT ;  /* 0x00000000aaaa7212 */ /* 0x000fe200078ec0ff */
[----:B------:R-:W-:Y:S01]  /*b200*/  FADD.FTZ R0, -R148, R149 ;  /* 0x0000009594007221 */ /* 0x000fe20000010100 */
[----:B--2---:R-:W-:Y:S02]  /*b210*/  F2FP.BF16.F32.PACK_AB R2, R243, R244 ;  /* 0x000000f4f302723e */ /* 0x004fe400000010ff */
[----:B------:R-:W-:Y:S02]  /*b220*/  F2FP.BF16.F32.PACK_AB R4, R240, R238 ;  /* 0x000000eef004723e */ /* 0x000fe400000010ff */
[----:B------:R-:W-:Y:S01]  /*b230*/  LOP3.LUT R171, R171, R2, RZ, 0xc0, !PT ;  /* 0x00000002abab7212 */ /* 0x000fe200078ec0ff */
[----:B------:R-:W-:Y:S01]  /*b240*/  FMUL.FTZ R2, R0, UR4 ;  /* 0x0000000400027c20 */ /* 0x000fe20008410000 */
[----:B------:R-:W-:Y:S01]  /*b250*/  FADD.FTZ R0, -R3, R150 ;  /* 0x0000009603007221 */ /* 0x000fe20000010100 */
[----:B-1----:R-:W-:Y:S01]  /*b260*/  F2FP.BF16.F32.PACK_AB R5, R241, R239 ;  /* 0x000000eff105723e */ /* 0x002fe200000010ff */
[----:B------:R-:W-:Y:S01]  /*b270*/  MUFU.EX2 R232, R13 ;  /* 0x0000000d00e87308 */ /* 0x000fe20000000800 */
[----:B------:R-:W-:Y:S01]  /*b280*/  LOP3.LUT R168, R168, R4, RZ, 0xc0, !PT ;  /* 0x00000004a8a87212 */ /* 0x000fe200078ec0ff */
[----:B------:R-:W-:Y:S01]  /*b290*/  FMUL.FTZ R0, R0, UR4 ;  /* 0x0000000400007c20 */ /* 0x000fe20008410000 */
[----:B------:R-:W-:Y:S02]  /*b2a0*/  LOP3.LUT R169, R169, R5, RZ, 0xc0, !PT ;  /* 0x00000005a9a97212 */ /* 0x000fe400078ec0ff */
[----:B------:R-:W-:Y:S05]  /*b2b0*/  LOP3.LUT R150, R179, UR18, R180, 0x96, !PT ;  /* 0x00000012b3967c12 */ /* 0x000fea000f8e96b4 */
[----:B------:R-:W1:Y:S01]  /*b2c0*/  MUFU.EX2 R2, R2 ;  /* 0x0000000200027308 */ /* 0x000e620000000800 */
[----:B------:R-:W-:Y:S05]  /*b2d0*/  IMAD.WIDE.U32 R150, R150, -0x2daee0ad, RZ ;  /* 0xd2511f5396967825 */ /* 0x000fea00078e00ff */
[----:B------:R-:W-:Y:S04]  /*b2e0*/  LOP3.LUT R149, R151, UR13, R182, 0x96, !PT ;  /* 0x0000000d97957c12 */ /* 0x000fe8000f8e96b6 */
[----:B------:R-:W2:Y:S01]  /*b2f0*/  MUFU.EX2 R0, R0 ;  /* 0x0000000000007308 */ /* 0x000ea20000000800 */
[--C-:B----4-:R-:W-:Y:S09]  /*b300*/  SHF.R.U32.HI R17, RZ, 0x10, R149.reuse ;  /* 0x00000010ff117819 */ /* 0x110ff20000011695 */
[----:B------:R3:W4:Y:S01]  /*b310*/  MUFU.EX2 R187, R14 ;  /* 0x0000000e00bb7308 */ /* 0x0007220000000800 */
        /* <DEDUP_REMOVED lines=8> */
[C---:B--2---:R-:W-:Y:S01]  /*b3a0*/  FMUL.FTZ R10, R0.reuse, R154 ;  /* 0x0000009a000a7220 */ /* 0x044fe20000410000 */
[C---:B------:R-:W-:Y:S01]  /*b3b0*/  FMUL.FTZ R11, R0.reuse, R155 ;  /* 0x0000009b000b7220 */ /* 0x040fe20000410000 */
[C---:B------:R-:W-:Y:S01]  /*b3c0*/  FMUL.FTZ R6, R0.reuse, R158 ;  /* 0x0000009e00067220 */ /* 0x040fe20000410000 */
[----:B------:R-:W1:Y:S01]  /*b3d0*/  LDSM.16.MT88.4 R152, [R190+0x10000] ;  /* 0x01000000be98783b */ /* 0x000e620000004200 */
[C---:B------:R-:W-:Y:S01]  /*b3e0*/  FMUL.FTZ R7, R0.reuse, R159 ;  /* 0x0000009f00077220 */ /* 0x040fe20000410000 */
[C---:B------:R-:W-:Y:S01]  /*b3f0*/  FMUL.FTZ R18, R0.reuse, R162 ;  /* 0x000000a200127220 */ /* 0x040fe20000410000 */
[----:B------:R-:W-:Y:S01]  /*b400*/  FMUL.FTZ R19, R0, R163 ;  /* 0x000000a300137220 */ /* 0x000fe20000410000 */
[C---:B------:R-:W-:Y:S01]  /*b410*/  FMUL.FTZ R12, R2.reuse, R164 ;  /* 0x000000a4020c7220 */ /* 0x040fe20000410000 */
[----:B------:R-:W-:Y:S01]  /*b420*/  FMUL.FTZ R13, R2, R165 ;  /* 0x000000a5020d7220 */ /* 0x000fe20000410000 */
[C---:B---3--:R-:W-:Y:S01]  /*b430*/  FMUL.FTZ R14, R0.reuse, R166 ;  /* 0x000000a6000e7220 */ /* 0x048fe20000410000 */
[C---:B------:R-:W-:Y:S01]  /*b440*/  FMUL.FTZ R38, R0.reuse, R38 ;  /* 0x0000002600267220 */ /* 0x040fe20000410000 */
[C---:B-----5:R-:W-:Y:S01]  /*b450*/  HMMA.16816.F32.BF16 R4, R168.reuse, R172, R4 ;  /* 0x000000aca804723c */ /* 0x060fe20000041804 */
[----:B------:R-:W-:Y:S01]  /*b460*/  LDSM.16.MT88.4 R156, [R192+0x16000] ;  /* 0x01600000c09c783b */ /* 0x000fe20000004200 */
[----:B------:R-:W-:Y:S03]  /*b470*/  MUFU.EX2 R181, R26 ;  /* 0x0000001a00b57308 */ /* 0x000fe60000000800 */
[C---:B------:R-:W-:Y:S01]  /*b480*/  FMUL.FTZ R39, R0.reuse, R39 ;  /* 0x0000002700277220 */ /* 0x040fe20000410000 */
[C---:B------:R-:W-:Y:S06]  /*b490*/  HMMA.16816.F32.BF16 R8, R168.reuse, R174, R8 ;  /* 0x000000aea808723c */ /* 0x040fec0000041808 */
[----:B------:R-:W-:Y:S01]  /*b4a0*/  MUFU.EX2 R182, R27 ;  /* 0x0000001b00b67308 */ /* 0x000fe20000000800 */
        /* <DEDUP_REMOVED lines=19> */
[C---:B-1----:R-:W-:Y:S01]  /*b5e0*/  HMMA.16816.F32.BF16 R36, R168.reuse, R152, R36 ;  /* 0x00000098a824723c */ /* 0x042fe20000041824 */
[----:B------:R-:W-:Y:S02]  /*b5f0*/  MUFU.EX2 R180, R20 ;  /* 0x0000001400b47308 */ /* 0x000fe40000000800 */
[----:B------:R-:W-:Y:S01]  /*b600*/  FMUL.FTZ R61, R2, R61 ;  /* 0x0000003d023d7220 */ /* 0x000fe20000410000 */
[C---:B------:R-:W-:Y:S01]  /*b610*/  FMUL.FTZ R62, R0.reuse, R62 ;  /* 0x0000003e003e7220 */ /* 0x040fe20000410000 */
[----:B------:R-:W-:Y:S01]  /*b620*/  FMUL.FTZ R63, R0, R63 ;  /* 0x0000003f003f7220 */ /* 0x000fe20000410000 */
[C---:B------:R-:W-:Y:S01]  /*b630*/  HMMA.16816.F32.BF16 R40, R168.reuse, R154, R40 ;  /* 0x0000009aa828723c */ /* 0x040fe20000041828 */
[----:B------:R-:W1:Y:S04]  /*b640*/  LDSM.16.MT88.4 R152, [R192+0x10000] ;  /* 0x01000000c098783b */ /* 0x000e680000004200 */
[----:B------:R-:W-:Y:S01]  /*b650*/  MUFU.EX2 R183, R24 ;  /* 0x0000001800b77308 */ /* 0x000fe20000000800 */
        /* <DEDUP_REMOVED lines=34> */
[C---:B-1----:R-:W-:Y:S01]  /*b880*/  HMMA.16816.F32.BF16 R44, R168.reuse, R152, R44 ;  /* 0x00000098a82c723c */ /* 0x042fe2000004182c */
[----:B------:R-:W-:Y:S02]  /*b890*/  MUFU.EX2 R179, R21 ;  /* 0x0000001500b37308 */ /* 0x000fe40000000800 */
[C---:B------:R-:W-:Y:S01]  /*b8a0*/  FMUL.FTZ R98, R0.reuse, R98 ;  /* 0x0000006200627220 */ /* 0x040fe20000410000 */
[----:B------:R-:W-:Y:S01]  /*b8b0*/  FMUL.FTZ R99, R0, R99 ;  /* 0x0000006300637220 */ /* 0x000fe20000410000 */
[C---:B------:R-:W-:Y:S01]  /*b8c0*/  FMUL.FTZ R100, R2.reuse, R100 ;  /* 0x0000006402647220 */ /* 0x040fe20000410000 */
[C---:B------:R-:W-:Y:S01]  /*b8d0*/  HMMA.16816.F32.BF16 R48, R168.reuse, R154, R48 ;  /* 0x0000009aa830723c */ /* 0x040fe20000041830 */
[----:B------:R-:W1:Y:S04]  /*b8e0*/  LDSM.16.MT88.4 R152, [R191+0x10000] ;  /* 0x01000000bf98783b */ /* 0x000e680000004200 */
[----:B------:R-:W-:Y:S01]  /*b8f0*/  MUFU.EX2 R175, R22 ;  /* 0x0000001600af7308 */ /* 0x000fe20000000800 */
        /* <DEDUP_REMOVED lines=34> */
[C---:B-1----:R-:W-:Y:S03]  /*bb20*/  HMMA.16816.F32.BF16 R52, R168.reuse, R152, R52 ;  /* 0x00000098a834723c */ /* 0x042fe60000041834 */
[----:B------:R-:W-:Y:S01]  /*bb30*/  FMUL.FTZ R139, R0, R139 ;  /* 0x0000008b008b7220 */ /* 0x000fe20000410000 */
[C---:B------:R-:W-:Y:S01]  /*bb40*/  FMUL.FTZ R140, R2.reuse, R140 ;  /* 0x0000008c028c7220 */ /* 0x040fe20000410000 */
        /* <DEDUP_REMOVED lines=13> */
[C---:B-1----:R-:W-:Y:S06]  /*bc20*/  HMMA.16816.F32.BF16 R60, R168.reuse, R152, R60 ;  /* 0x00000098a83c723c */ /* 0x042fec000004183c */
[C---:B------:R-:W-:Y:S01]  /*bc30*/  HMMA.16816.F32.BF16 R64, R168.reuse, R154, R64 ;  /* 0x0000009aa840723c */ /* 0x040fe20000041840 */
[----:B------:R-:W1:Y:S05]  /*bc40*/  LDSM.16.MT88.4 R152, [R190+0x12000] ;  /* 0x01200000be98783b */ /* 0x000e6a0000004200 */
        /* <DEDUP_REMOVED lines=25> */
[C---:B------:R-:W-:Y:S05]  /*bde0*/  HMMA.16816.F32.BF16 R136, R168.reuse, R154, R136 ;  /* 0x0000009aa888723c */ /* 0x040fea0000041888 */
[C---:B------:R-:W-:Y:S01]  /*bdf0*/  LOP3.LUT R152, R150.reuse, 0xffff, RZ, 0xc0, !PT ;  /* 0x0000ffff96987812 */ /* 0x040fe200078ec0ff */
[C---:B------:R-:W-:Y:S05]  /*be00*/  HMMA.16816.F32.BF16 R140, R168.reuse, R156, R140 ;  /* 0x0000009ca88c723c */ /* 0x040fea000004188c */
[----:B------:R-:W-:Y:S01]  /*be10*/  LOP3.LUT R153, R150, 0xff, RZ, 0xc0, !PT ;  /* 0x000000ff96997812 */ /* 0x000fe200078ec0ff */
[C---:B------:R-:W-:Y:S05]  /*be20*/  HMMA.16816.F32.BF16 R144, R168.reuse, R158, R144 ;  /* 0x0000009ea890723c */ /* 0x040fea0000041890 */
[----:B------:R-:W-:Y:S02]  /*be30*/  SHF.R.U32.HI R152, RZ, 0x8, R152 ;  /* 0x00000008ff987819 */ /* 0x000fe40000011698 */
[----:B------:R-:W-:Y:S04]  /*be40*/  SHF.R.U32.HI R151, RZ, 0x10, R150 ;  /* 0x00000010ff977819 */ /* 0x000fe80000011696 */
[----:B------:R-:W-:Y:S02]  /*be50*/  PRMT R174, R153, 0x5410, R152 ;  /* 0x0000541099ae7816 */ /* 0x000fe40000000098 */
[----:B------:R-:W1:Y:S01]  /*be60*/  LDSM.16.MT88.4 R152, [R191+0x16000] ;  /* 0x01600000bf98783b */ /* 0x000e620000004200 */
[----:B------:R-:W-:Y:S02]  /*be70*/  SHF.R.U32.HI R150, RZ, 0x18, R150 ;  /* 0x00000018ff967819 */ /* 0x000fe40000011696 */
[----:B------:R-:W-:Y:S02]  /*be80*/  LOP3.LUT R16, R151, 0xff, RZ, 0xc0, !PT ;  /* 0x000000ff97107812 */ /* 0x000fe400078ec0ff */
[C---:B------:R-:W-:Y:S02]  /*be90*/  LOP3.LUT R156, R149.reuse, 0xff, RZ, 0xc0, !PT ;  /* 0x000000ff959c7812 */ /* 0x040fe400078ec0ff */
[----:B------:R-:W-:Y:S02]  /*bea0*/  PRMT R173, R16, 0x5410, R150 ;  /* 0x0000541010ad7816 */ /* 0x000fe40000000096 */
[----:B------:R-:W-:Y:S02]  /*beb0*/  LOP3.LUT R16, R149, 0xffff, RZ, 0xc0, !PT ;  /* 0x0000ffff95107812 */ /* 0x000fe400078ec0ff */
[----:B------:R-:W-:Y:S02]  /*bec0*/  SHF.R.U32.HI R151, RZ, 0x18, R149 ;  /* 0x00000018ff977819 */ /* 0x000fe40000011695 */
[----:B------:R-:W-:Y:S01]  /*bed0*/  SHF.R.U32.HI R150, RZ, 0x8, R16 ;  /* 0x00000008ff967819 */ /* 0x000fe20000011610 */
[C---:B------:R-:W-:Y:S01]  /*bee0*/  FMUL.FTZ R16, R2.reuse, R160 ;  /* 0x000000a002107220 */ /* 0x040fe20000410000 */
[----:B------:R-:W-:Y:S01]  /*bef0*/  LOP3.LUT R149, R17, 0xff, RZ, 0xc0, !PT ;  /* 0x000000ff11957812 */ /* 0x000fe200078ec0ff */
[----:B------:R-:W-:Y:S01]  /*bf00*/  FMUL.FTZ R17, R2, R161 ;  /* 0x000000a102117220 */ /* 0x000fe20000410000 */
[----:B------:R-:W-:Y:S01]  /*bf10*/  PRMT R172, R156, 0x5410, R150 ;  /* 0x000054109cac7816 */ /* 0x000fe20000000096 */
[----:B------:R-:W-:Y:S01]  /*bf20*/  LDSM.16.MT88.4 R160, [R190+0x10800] ;  /* 0x01080000bea0783b */ /* 0x000fe20000004200 */
[----:B------:R-:W-:Y:S01]  /*bf30*/  PRMT R151, R149, 0x5410, R151 ;  /* 0x0000541095977816 */ /* 0x000fe20000000097 */
[----:B------:R-:W-:Y:S01]  /*bf40*/  FFMA.FTZ R149, R15, UR4, -R177 ;  /* 0x000000040f957c23 */ /* 0x000fe200080108b1 */
[----:B------:R-:W-:Y:S01]  /*bf50*/  FMUL.FTZ R15, R0, R167 ;  /* 0x000000a7000f7220 */ /* 0x000fe20000410000 */
[----:B------:R-:W-:Y:S01]  /*bf60*/  F2FP.BF16.F32.PACK_AB R150, R234, R235 ;  /* 0x000000ebea96723e */ /* 0x000fe200000010ff */
[----:B------:R-:W-:Y:S01]  /*bf70*/  FFMA.FTZ R0, R0, R247, R239 ;  /* 0x000000f700007223 */ /* 0x000fe200000100ef */
[----:B------:R2:W3:Y:S02]  /*bf80*/  MUFU.EX2 R186, R149 ;  /* 0x0000009500ba7308 */ /* 0x0004e40000000800 */
[----:B------:R-:W5:Y:S01]  /*bf90*/  LDSM.16.MT88.4 R156, [R189+0x10800] ;  /* 0x01080000bd9c783b */ /* 0x000f620000004200 */
[----:B------:R-:W-:Y:S04]  /*bfa0*/  FADD.FTZ R0, R241, R0 ;  /* 0x00000000f1007221 */ /* 0x000fe80000010000 */
[----:B------:R-:W-:Y:S03]  /*bfb0*/  FADD.FTZ R0, R244, R0 ;  /* 0x00000000f4007221 */ /* 0x000fe60000010000 */
[----:B------:R-:W5:Y:S01]  /*bfc0*/  LDSM.16.MT88.4 R164, [R192+0x10800] ;  /* 0x01080000c0a4783b */ /* 0x000f620000004200 */
[----:B------:R-:W-:Y:S04]  /*bfd0*/  FADD.FTZ R0, R243, R0 ;  /* 0x00000000f3007221 */ /* 0x000fe80000010000 */
[----:B----4-:R-:W-:Y:S01]  /*bfe0*/  FADD.FTZ R0, R187, R0 ;  /* 0x00000000bb007221 */ /* 0x010fe20000010000 */
[C---:B-1----:R-:W-:Y:S03]  /*bff0*/  HMMA.16816.F32.BF16 R16, R168.reuse, R152, R16 ;  /* 0x00000098a810723c */ /* 0x042fe60000041810 */
[----:B--2---:R-:W-:Y:S01]  /*c000*/  F2FP.BF16.F32.PACK_AB R149, R237, R236 ;  /* 0x000000eced95723e */ /* 0x004fe200000010ff */
[----:B---3--:R-:W-:Y:S02]  /*c010*/  FADD.FTZ R0, R186, R0 ;  /* 0x00000000ba007221 */ /* 0x008fe40000010000 */
[----:B------:R-:W-:Y:S01]  /*c020*/  HMMA.16816.F32.BF16 R12, R168, R154, R12 ;  /* 0x0000009aa80c723c */ /* 0x000fe2000004180c */
[----:B------:R-:W-:Y:S04]  /*c030*/  MUFU.EX2 R170, R31 ;  /* 0x0000001f00aa7308 */ /* 0x000fe80000000800 */
[--C-:B------:R-:W-:Y:S01]  /*c040*/  HSET2.LE.AND R152, R172, R178.reuse, PT ;  /* 0x000000b2ac987233 */ /* 0x100fe20003803000 */
[----:B------:R-:W-:Y:S01]  /*c050*/  FADD.FTZ R0, R235, R0 ;  /* 0x00000000eb007221 */ /* 0x000fe20000010000 */
[--C-:B------:R-:W-:Y:S04]  /*c060*/  HSET2.LE.AND R154, R174, R178.reuse, PT ;  /* 0x000000b2ae9a7233 */ /* 0x100fe80003803000 */
[--C-:B------:R-:W-:Y:S01]  /*c070*/  HSET2.LE.AND R155, R173, R178.reuse, PT ;  /* 0x000000b2ad9b7233 */ /* 0x100fe20003803000 */
[----:B------:R-:W-:Y:S01]  /*c080*/  FADD.FTZ R0, R234, R0 ;  /* 0x00000000ea007221 */ /* 0x000fe20000010000 */
[----:B------:R-:W-:Y:S02]  /*c090*/  LOP3.LUT R154, R154, R149, RZ, 0xc0, !PT ;  /* 0x000000959a9a7212 */ /* 0x000fe400078ec0ff */
[--C-:B------:R-:W-:Y:S01]  /*c0a0*/  HSET2.LE.AND R153, R151, R178.reuse, PT ;  /* 0x000000b297997233 */ /* 0x100fe20003803000 */
[----:B------:R-:W-:Y:S01]  /*c0b0*/  FADD.FTZ R0, R175, R0 ;  /* 0x00000000af007221 */ /* 0x000fe20000010000 */
[----:B------:R-:W-:Y:S02]  /*c0c0*/  LOP3.LUT R155, R155, R150, RZ, 0xc0, !PT ;  /* 0x000000969b9b7212 */ /* 0x000fe400078ec0ff */
[----:B------:R-:W-:Y:S02]  /*c0d0*/  F2FP.BF16.F32.PACK_AB R150, R186, R187 ;  /* 0x000000bbba96723e */ /* 0x000fe400000010ff */
[----:B------:R-:W-:Y:S02]  /*c0e0*/  F2FP.BF16.F32.PACK_AB R149, R232, R233 ;  /* 0x000000e9e895723e */ /* 0x000fe400000010ff */
[----:B------:R-:W-:Y:S02]  /*c0f0*/  LOP3.LUT R153, R153, R150, RZ, 0xc0, !PT ;  /* 0x0000009699997212 */ /* 0x000fe400078ec0ff */
[----:B------:R-:W-:Y:S02]  /*c100*/  LOP3.LUT R152, R152, R149, RZ, 0xc0, !PT ;  /* 0x0000009598987212 */ /* 0x000fe400078ec0ff */
[----:B------:R-:W-:Y:S04]  /*c110*/  MOV R149, UR35 ;  /* 0x0000002300957c02 */ /* 0x000fe80008000f00 */
[----:B------:R-:W-:Y:S01]  /*c120*/  LOP3.LUT R149, R231, UR29, R149, 0x96, !PT ;  /* 0x0000001de7957c12 */ /* 0x000fe2000f8e9695 */
[C---:B-----5:R-:W-:Y:S06]  /*c130*/  HMMA.16816.F32.BF16 R4, R152.reuse, R156, R4 ;  /* 0x0000009c9804723c */ /* 0x060fec0000041804 */
        /* <DEDUP_REMOVED lines=36> */
[C---:B------:R-:W-:Y:S05]  /*c380*/  HMMA.16816.F32.BF16 R128, R152.reuse, R158, R128 ;  /* 0x0000009e9880723c */ /* 0x040fea0000041880 */
[----:B------:R-:W-:Y:S01]  /*c390*/  IMAD.WIDE.U32 R156, R149, -0x326172a9, RZ ;  /* 0xcd9e8d57959c7825 */ /* 0x000fe200078e00ff */
[C---:B--2---:R-:W-:Y:S05]  /*c3a0*/  HMMA.16816.F32.BF16 R132, R152.reuse, R160, R132 ;  /* 0x000000a09884723c */ /* 0x044fea0000041884 */
[----:B------:R-:W-:Y:S01]  /*c3b0*/  LOP3.LUT R150, R157, UR12, R248, 0x96, !PT ;  /* 0x0000000c9d967c12 */ /* 0x000fe2000f8e96f8 */
[C---:B------:R-:W-:Y:S05]  /*c3c0*/  HMMA.16816.F32.BF16 R136, R152.reuse, R162, R136 ;  /* 0x000000a29888723c */ /* 0x040fea0000041888 */
[----:B------:R-:W-:Y:S01]  /*c3d0*/  IMAD.WIDE.U32 R150, R150, -0x2daee0ad, RZ ;  /* 0xd2511f5396967825 */ /* 0x000fe200078e00ff */
[C---:B---3--:R-:W-:Y:S05]  /*c3e0*/  HMMA.16816.F32.BF16 R140, R152.reuse, R164, R140 ;  /* 0x000000a4988c723c */ /* 0x048fea000004188c */
[----:B------:R-:W-:Y:S01]  /*c3f0*/  LOP3.LUT R160, R185, UR24, R156, 0x96, !PT ;  /* 0x00000018b9a07c12 */ /* 0x000fe2000f8e969c */
[C---:B------:R-:W-:Y:S01]  /*c400*/  HMMA.16816.F32.BF16 R144, R152.reuse, R166, R144 ;  /* 0x000000a69890723c */ /* 0x040fe20000041890 */
[----:B------:R-:W1:Y:S04]  /*c410*/  LDSM.16.MT88.4 R156, [R191+0x16800] ;  /* 0x01680000bf9c783b */ /* 0x000e680000004200 */
[----:B------:R-:W-:Y:S01]  /*c420*/  LOP3.LUT R149, R151, UR23, R228, 0x96, !PT ;  /* 0x0000001797957c12 */ /* 0x000fe2000f8e96e4 */
[----:B------:R-:W-:Y:S05]  /*c430*/  IMAD.WIDE.U32 R160, R160, -0x2daee0ad, RZ ;  /* 0xd2511f53a0a07825 */ /* 0x000fea00078e00ff */
[----:B------:R-:W-:Y:S01]  /*c440*/  IMAD.WIDE.U32 R162, R149, -0x326172a9, RZ ;  /* 0xcd9e8d5795a27825 */ /* 0x000fe200078e00ff */
[----:B------:R-:W-:Y:S04]  /*c450*/  LOP3.LUT R161, R161, UR21, R150, 0x96, !PT ;  /* 0x00000015a1a17c12 */ /* 0x000fe8000f8e9696 */
[----:B------:R-:W-:Y:S02]  /*c460*/  LOP3.LUT R150, R163, UR22, R184, 0x96, !PT ;  /* 0x00000016a3967c12 */ /* 0x000fe4000f8e96b8 */
[----:B------:R2:W-:Y:S03]  /*c470*/  MUFU.EX2 R184, R25 ;  /* 0x0000001900b87308 */ /* 0x0005e60000000800 */
[----:B------:R-:W-:Y:S05]  /*c480*/  IMAD.WIDE.U32 R150, R150, -0x2daee0ad, RZ ;  /* 0xd2511f5396967825 */ /* 0x000fea00078e00ff */
[----:B------:R-:W-:Y:S01]  /*c490*/  LOP3.LUT R149, R151, UR19, R160, 0x96, !PT ;  /* 0x0000001397957c12 */ /* 0x000fe2000f8e96a0 */
[----:B------:R-:W-:Y:S04]  /*c4a0*/  IMAD.WIDE.U32 R160, R161, -0x326172a9, RZ ;  /* 0xcd9e8d57a1a07825 */ /* 0x000fe800078e00ff */
[----:B------:R-:W-:Y:S01]  /*c4b0*/  IMAD.WIDE.U32 R26, R149, -0x326172a9, RZ ;  /* 0xcd9e8d57951a7825 */ /* 0x000fe200078e00ff */
[----:B------:R-:W-:Y:S03]  /*c4c0*/  LOP3.LUT R162, R161, UR20, R162, 0x96, !PT ;  /* 0x00000014a1a27c12 */ /* 0x000fe6000f8e96a2 */
[----:B------:R-:W-:Y:S02]  /*c4d0*/  FFMA.FTZ R161, R32, UR4, -R176 ;  /* 0x0000000420a17c23 */ /* 0x000fe400080108b0 */
[----:B------:R-:W-:Y:S02]  /*c4e0*/  IMAD.WIDE.U32 R162, R162, -0x2daee0ad, RZ ;  /* 0xd2511f53a2a27825 */ /* 0x000fe400078e00ff */
[----:B------:R-:W-:Y:S01]  /*c4f0*/  MUFU.EX2 R169, R161 ;  /* 0x000000a100a97308 */ /* 0x000fe20000000800 */
[C---:B-1----:R-:W-:Y:S03]  /*c500*/  HMMA.16816.F32.BF16 R16, R152.reuse, R156, R16 ;  /* 0x0000009c9810723c */ /* 0x042fe60000041810 */
[----:B------:R-:W-:Y:S02]  /*c510*/  LOP3.LUT R24, R163, UR15, R150, 0x96, !PT ;  /* 0x0000000fa3187c12 */ /* 0x000fe4000f8e9696 */
[----:B------:R-:W-:Y:S01]  /*c520*/  LOP3.LUT R163, R27, UR18, R160, 0x96, !PT ;  /* 0x000000121ba37c12 */ /* 0x000fe2000f8e96a0 */
[----:B------:R-:W-:Y:S05]  /*c530*/  HMMA.16816.F32.BF16 R12, R152, R158, R12 ;  /* 0x0000009e980c723c */ /* 0x000fea000004180c */
[----:B--2---:R-:W-:Y:S06]  /*c540*/  IMAD.WIDE.U32 R24, R24, -0x326172a9, RZ ;  /* 0xcd9e8d5718187825 */ /* 0x004fec00078e00ff */
[----:B------:R-:W-:Y:S04]  /*c550*/  FFMA.FTZ R156, R23, UR4, -R177 ;  /* 0x00000004179c7c23 */ /* 0x000fe800080108b1 */
[----:B------:R-:W1:Y:S01]  /*c560*/  MUFU.EX2 R174, R156 ;  /* 0x0000009c00ae7308 */ /* 0x000e620000000800 */
[----:B------:R-:W-:Y:S02]  /*c570*/  LOP3.LUT R20, R25, UR14, R26, 0x96, !PT ;  /* 0x0000000e19147c12 */ /* 0x000fe4000f8e961a */
[C---:B------:R-:W-:Y:S02]  /*c580*/  LOP3.LUT R149, R24.reuse, 0xffff, RZ, 0xc0, !PT ;  /* 0x0000ffff18957812 */ /* 0x040fe400078ec0ff */
[--C-:B------:R-:W-:Y:S02]  /*c590*/  SHF.R.U32.HI R150, RZ, 0x10, R24.reuse ;  /* 0x00000010ff967819 */ /* 0x100fe40000011618 */
[----:B------:R-:W-:Y:S02]  /*c5a0*/  LOP3.LUT R160, R24, 0xff, RZ, 0xc0, !PT ;  /* 0x000000ff18a07812 */ /* 0x000fe400078ec0ff */
[----:B------:R-:W-:Y:S02]  /*c5b0*/  SHF.R.U32.HI R157, RZ, 0x18, R24 ;  /* 0x00000018ff9d7819 */ /* 0x000fe40000011618 */
[----:B------:R-:W2:Y:S01]  /*c5c0*/  LDSM.16.MT88.4 R24, [R189+0x11000] ;  /* 0x01100000bd18783b */ /* 0x000ea20000004200 */
[C---:B------:R-:W-:Y:S02]  /*c5d0*/  LOP3.LUT R21, R20.reuse, 0xffff, RZ, 0xc0, !PT ;  /* 0x0000ffff14157812 */ /* 0x040fe400078ec0ff */
[----:B------:R-:W-:Y:S02]  /*c5e0*/  SHF.R.U32.HI R23, RZ, 0x8, R149 ;  /* 0x00000008ff177819 */ /* 0x000fe40000011695 */
[----:B------:R-:W-:Y:S01]  /*c5f0*/  LOP3.LUT R152, R20, 0xff, RZ, 0xc0, !PT ;  /* 0x000000ff14987812 */ /* 0x000fe200078ec0ff */
[----:B-1----:R-:W-:Y:S01]  /*c600*/  FADD.FTZ R0, R174, R0 ;  /* 0x00000000ae007221 */ /* 0x002fe20000010000 */
[----:B------:R-:W-:Y:S02]  /*c610*/  SHF.R.U32.HI R149, RZ, 0x8, R21 ;  /* 0x00000008ff957819 */ /* 0x000fe40000011615 */
[----:B------:R-:W-:Y:S01]  /*c620*/  SHF.R.U32.HI R22, RZ, 0x10, R20 ;  /* 0x00000010ff167819 */ /* 0x000fe20000011614 */
[----:B------:R-:W-:Y:S01]  /*c630*/  FADD.FTZ R0, R181, R0 ;  /* 0x00000000b5007221 */ /* 0x000fe20000010000 */
[----:B------:R-:W-:Y:S02]  /*c640*/  PRMT R149, R152, 0x5410, R149 ;  /* 0x0000541098957816 */ /* 0x000fe40000000095 */
[----:B------:R-:W-:Y:S01]  /*c650*/  LOP3.LUT R150, R150, 0xff, RZ, 0xc0, !PT ;  /* 0x000000ff96967812 */ /* 0x000fe200078ec0ff */
[----:B------:R-:W1:Y:S01]  /*c660*/  LDSM.16.MT88.4 R152, [R190+0x11000] ;  /* 0x01100000be98783b */ /* 0x000e620000004200 */
[----:B------:R-:W-:Y:S01]  /*c670*/  LOP3.LUT R21, R22, 0xff, RZ, 0xc0, !PT ;  /* 0x000000ff16157812 */ /* 0x000fe200078ec0ff */
[----:B------:R-:W-:Y:S01]  /*c680*/  FADD.FTZ R0, R182, R0 ;  /* 0x00000000b6007221 */ /* 0x000fe20000010000 */
[----:B------:R-:W-:Y:S02]  /*c690*/  SHF.R.U32.HI R151, RZ, 0x18, R20 ;  /* 0x00000018ff977819 */ /* 0x000fe40000011614 */
[----:B------:R-:W-:Y:S01]  /*c6a0*/  PRMT R22, R150, 0x5410, R157 ;  /* 0x0000541096167816 */ /* 0x000fe2000000009d */
[--C-:B------:R-:W-:Y:S01]  /*c6b0*/  FFMA.FTZ R150, R28, UR4, -R176.reuse ;  /* 0x000000041c967c23 */ /* 0x100fe200080108b0 */
[----:B------:R-:W-:Y:S01]  /*c6c0*/  PRMT R20, R160, 0x5410, R23 ;  /* 0x00005410a0147816 */ /* 0x000fe20000000017 */
[----:B------:R-:W3:Y:S01]  /*c6d0*/  LDSM.16.MT88.4 R156, [R192+0x11000] ;  /* 0x01100000c09c783b */ /* 0x000ee20000004200 */
[----:B------:R-:W-:Y:S01]  /*c6e0*/  PRMT R151, R21, 0x5410, R151 ;  /* 0x0000541015977816 */ /* 0x000fe20000000097 */
[--C-:B------:R-:W-:Y:S01]  /*c6f0*/  FFMA.FTZ R160, R29, UR4, -R176.reuse ;  /* 0x000000041da07c23 */ /* 0x100fe200080108b0 */
[--C-:B------:R-:W-:Y:S01]  /*c700*/  HSET2.LE.AND R21, R22, R178.reuse, PT ;  /* 0x000000b216157233 */ /* 0x100fe20003803000 */
[----:B------:R-:W-:Y:S01]  /*c710*/  FFMA.FTZ R176, R33, UR4, -R176 ;  /* 0x0000000421b07c23 */ /* 0x000fe200080108b0 */
[--C-:B------:R-:W-:Y:S01]  /*c720*/  HSET2.LE.AND R20, R20, R178.reuse, PT ;  /* 0x000000b214147233 */ /* 0x100fe20003803000 */
[----:B------:R-:W-:Y:S01]  /*c730*/  IMAD.WIDE.U32 R32, R163, -0x2daee0ad, RZ ;  /* 0xd2511f53a3207825 */ /* 0x000fe200078e00ff */
[----:B------:R-:W-:Y:S01]  /*c740*/  F2FP.BF16.F32.PACK_AB R22, R184, R183 ;  /* 0x000000b7b816723e */ /* 0x000fe200000010ff */
[----:B------:R4:W-:Y:S01]  /*c750*/  MUFU.EX2 R172, R160 ;  /* 0x000000a000ac7308 */ /* 0x0009e20000000800 */
[----:B------:R-:W-:Y:S02]  /*c760*/  F2FP.BF16.F32.PACK_AB R23, R182, R181 ;  /* 0x000000b5b617723e */ /* 0x000fe400000010ff */
[----:B------:R-:W-:Y:S02]  /*c770*/  LOP3.LUT R22, R20, R22, RZ, 0xc0, !PT ;  /* 0x0000001614167212 */ /* 0x000fe400078ec0ff */
[----:B------:R-:W-:Y:S02]  /*c780*/  LOP3.LUT R23, R21, R23, RZ, 0xc0, !PT ;  /* 0x0000001715177212 */ /* 0x000fe400078ec0ff */
[--C-:B------:R-:W-:Y:S03]  /*c790*/  HSET2.LE.AND R20, R149, R178.reuse, PT ;  /* 0x000000b295147233 */ /* 0x100fe60003803000 */
[----:B------:R5:W3:Y:S01]  /*c7a0*/  MUFU.EX2 R173, R150 ;  /* 0x0000009600ad7308 */ /* 0x000ae20000000800 */
[--C-:B------:R-:W-:Y:S02]  /*c7b0*/  HSET2.LE.AND R28, R151, R178.reuse, PT ;  /* 0x000000b2971c7233 */ /* 0x100fe40003803000 */
[----:B------:R-:W-:Y:S02]  /*c7c0*/  F2FP.BF16.F32.PACK_AB R21, R179, R180 ;  /* 0x000000b4b315723e */ /* 0x000fe400000010ff */
[----:B------:R-:W-:Y:S02]  /*c7d0*/  F2FP.BF16.F32.PACK_AB R29, R174, R175 ;  /* 0x000000afae1d723e */ /* 0x000fe400000010ff */
[----:B------:R-:W-:Y:S03]  /*c7e0*/  LOP3.LUT R20, R20, R21, RZ, 0xc0, !PT ;  /* 0x0000001514147212 */ /* 0x000fe600078ec0ff */
[----:B------:R-:W3:Y:S01]  /*c7f0*/  MUFU.EX2 R176, R176 ;  /* 0x000000b000b07308 */ /* 0x000ee20000000800 */
[----:B------:R-:W-:Y:S02]  /*c800*/  LOP3.LUT R21, R28, R29, RZ, 0xc0, !PT ;  /* 0x0000001d1c157212 */ /* 0x000fe400078ec0ff */
[----:B------:R-:W-:Y:S02]  /*c810*/  LOP3.LUT R28, R33, UR13, R162, 0x96, !PT ;  /* 0x0000000d211c7c12 */ /* 0x000fe4000f8e96a2 */
[----:B----4-:R-:W-:Y:S02]  /*c820*/  LDSM.16.MT88.4 R160, [R191+0x11800] ;  /* 0x01180000bfa0783b */ /* 0x010fe40000004200 */
[C---:B------:R-:W-:Y:S01]  /*c830*/  LOP3.LUT R29, R28.reuse, 0xffff, RZ, 0xc0, !PT ;  /* 0x0000ffff1c1d7812 */ /* 0x040fe200078ec0ff */
[C---:B--2---:R-:W-:Y:S05]  /*c840*/  HMMA.16816.F32.BF16 R4, R20.reuse, R24, R4 ;  /* 0x000000181404723c */ /* 0x044fea0000041804 */
[----:B------:R-:W-:Y:S01]  /*c850*/  LOP3.LUT R149, R28, 0xff, RZ, 0xc0, !PT ;  /* 0x000000ff1c957812 */ /* 0x000fe200078ec0ff */
[C---:B------:R-:W-:Y:S01]  /*c860*/  HMMA.16816.F32.BF16 R8, R20.reuse, R26, R8 ;  /* 0x0000001a1408723c */ /* 0x040fe20000041808 */
[----:B------:R-:W2:Y:S04]  /*c870*/  LDSM.16.MT88.4 R24, [R191+0x11000] ;  /* 0x01100000bf18783b */ /* 0x000ea80000004200 */
[----:B-----5:R-:W-:Y:S01]  /*c880*/  LOP3.LUT R150, R32, 0xff, RZ, 0xc0, !PT ;  /* 0x000000ff20967812 */ /* 0x020fe200078ec0ff */
[C---:B-1----:R-:W-:Y:S05]  /*c890*/  HMMA.16816.F32.BF16 R36, R20.reuse, R152, R36 ;  /* 0x000000981424723c */ /* 0x042fea0000041824 */
[----:B------:R-:W-:Y:S01]  /*c8a0*/  SHF.R.U32.HI R29, RZ, 0x8, R29 ;  /* 0x00000008ff1d7819 */ /* 0x000fe2000001161d */
[C---:B------:R-:W-:Y:S01]  /*c8b0*/  HMMA.16816.F32.BF16 R40, R20.reuse, R154, R40 ;  /* 0x0000009a1428723c */ /* 0x040fe20000041828 */
[----:B------:R-:W1:Y:S04]  /*c8c0*/  LDSM.16.MT88.4 R152, [R189+0x13000] ;  /* 0x01300000bd98783b */ /* 0x000e680000004200 */
[----:B---3--:R-:W-:Y:S01]  /*c8d0*/  F2FP.BF16.F32.PACK_AB R164, R172, R173 ;  /* 0x000000adaca4723e */ /* 0x008fe200000010ff */
[C---:B------:R-:W-:Y:S05]  /*c8e0*/  HMMA.16816.F32.BF16 R44, R20.reuse, R156, R44 ;  /* 0x0000009c142c723c */ /* 0x040fea000004182c */
[----:B------:R-:W-:Y:S01]  /*c8f0*/  F2FP.BF16.F32.PACK_AB R166, R176, R169 ;  /* 0x000000a9b0a6723e */ /* 0x000fe200000010ff */
        /* <DEDUP_REMOVED lines=27> */
[C---:B------:R-:W-:Y:S05]  /*cab0*/  HMMA.16816.F32.BF16 R120, R20.reuse, R158, R120 ;  /* 0x0000009e1478723c */ /* 0x040fea0000041878 */
[----:B------:R-:W-:Y:S01]  /*cac0*/  PRMT R157, R149, 0x5410, R29 ;  /* 0x00005410959d7816 */ /* 0x000fe2000000001d */
[--C-:B------:R-:W-:Y:S01]  /*cad0*/  FFMA.FTZ R29, R30, UR4, -R177.reuse ;  /* 0x000000041e1d7c23 */ /* 0x100fe200080108b1 */
[----:B------:R-:W-:Y:S01]  /*cae0*/  SHF.R.U32.HI R30, RZ, 0x10, R28 ;  /* 0x00000010ff1e7819 */ /* 0x000fe2000001161c */
[--C-:B------:R-:W-:Y:S02]  /*caf0*/  FFMA.FTZ R149, R34, UR4, -R177.reuse ;  /* 0x0000000422957c23 */ /* 0x100fe400080108b1 */
[----:B------:R3:W4:Y:S01]  /*cb00*/  MUFU.EX2 R171, R29 ;  /* 0x0000001d00ab7308 */ /* 0x0007220000000800 */
[----:B------:R-:W-:Y:S01]  /*cb10*/  SHF.R.U32.HI R34, RZ, 0x10, R32 ;  /* 0x00000010ff227819 */ /* 0x000fe20000011620 */
[----:B------:R-:W-:Y:S01]  /*cb20*/  FFMA.FTZ R177, R35, UR4, -R177 ;  /* 0x0000000423b17c23 */ /* 0x000fe200080108b1 */
[C---:B--2---:R-:W-:Y:S07]  /*cb30*/  HMMA.16816.F32.BF16 R124, R20.reuse, R24, R124 ;  /* 0x00000018147c723c */ /* 0x044fee000004187c */
[----:B------:R2:W5:Y:S01]  /*cb40*/  MUFU.EX2 R168, R149 ;  /* 0x0000009500a87308 */ /* 0x0005620000000800 */
[C---:B------:R-:W-:Y:S01]  /*cb50*/  HMMA.16816.F32.BF16 R128, R20.reuse, R26, R128 ;  /* 0x0000001a1480723c */ /* 0x040fe20000041880 */
[----:B------:R-:W5:Y:S08]  /*cb60*/  LDSM.16.MT88.4 R24, [R192+0x17000] ;  /* 0x01700000c018783b */ /* 0x000f700000004200 */
[----:B------:R-:W5:Y:S02]  /*cb70*/  MUFU.EX2 R177, R177 ;  /* 0x000000b100b17308 */ /* 0x000f640000000800 */
[----:B---3--:R-:W-:Y:S01]  /*cb80*/  SHF.R.U32.HI R29, RZ, 0x18, R28 ;  /* 0x00000018ff1d7819 */ /* 0x008fe2000001161c */
[C---:B-1----:R-:W-:Y:S03]  /*cb90*/  HMMA.16816.F32.BF16 R132, R20.reuse, R152, R132 ;  /* 0x000000981484723c */ /* 0x042fe60000041884 */
[----:B------:R-:W-:Y:S03]  /*cba0*/  LOP3.LUT R28, R30, 0xff, RZ, 0xc0, !PT ;  /* 0x000000ff1e1c7812 */ /* 0x000fe600078ec0ff */
[C---:B------:R-:W-:Y:S01]  /*cbb0*/  HMMA.16816.F32.BF16 R136, R20.reuse, R154, R136 ;  /* 0x0000009a1488723c */ /* 0x040fe20000041888 */
[----:B------:R-:W-:Y:S04]  /*cbc0*/  LDSM.16.MT88.4 R152, [R189+0x11800] ;  /* 0x01180000bd98783b */ /* 0x000fe80000004200 */
[----:B------:R-:W-:Y:S01]  /*cbd0*/  PRMT R156, R28, 0x5410, R29 ;  /* 0x000054101c9c7816 */ /* 0x000fe2000000001d */
[----:B----4-:R-:W-:Y:S01]  /*cbe0*/  FADD.FTZ R0, R171, R0 ;  /* 0x00000000ab007221 */ /* 0x010fe20000010000 */
[----:B------:R-:W-:Y:S04]  /*cbf0*/  LOP3.LUT R28, R32, 0xffff, RZ, 0xc0, !PT ;  /* 0x0000ffff201c7812 */ /* 0x000fe800078ec0ff */
[----:B------:R-:W-:Y:S01]  /*cc00*/  SHF.R.U32.HI R33, RZ, 0x8, R28 ;  /* 0x00000008ff217819 */ /* 0x000fe2000001161c */
[----:B------:R-:W-:Y:S01]  /*cc10*/  FADD.FTZ R0, R170, R0 ;  /* 0x00000000aa007221 */ /* 0x000fe20000010000 */
[----:B------:R-:W1:Y:S01]  /*cc20*/  LDSM.16.MT88.4 R28, [R191+0x17000] ;  /* 0x01700000bf1c783b */ /* 0x000e620000004200 */
[--C-:B--2---:R-:W-:Y:S02]  /*cc30*/  HSET2.LE.AND R149, R156, R178.reuse, PT ;  /* 0x000000b29c957233 */ /* 0x104fe40003803000 */
[----:B------:R-:W-:Y:S01]  /*cc40*/  PRMT R150, R150, 0x5410, R33 ;  /* 0x0000541096967816 */ /* 0x000fe20000000021 */
[----:B-----5:R-:W-:Y:S01]  /*cc50*/  FADD.FTZ R0, R168, R0 ;  /* 0x00000000a8007221 */ /* 0x020fe20000010000 */
[----:B------:R-:W-:Y:S02]  /*cc60*/  SHF.R.U32.HI R33, RZ, 0x18, R32 ;  /* 0x00000018ff217819 */ /* 0x000fe40000011620 */
[----:B------:R-:W-:Y:S01]  /*cc70*/  LOP3.LUT R32, R34, 0xff, RZ, 0xc0, !PT ;  /* 0x000000ff22207812 */ /* 0x000fe200078ec0ff */
[C---:B------:R-:W-:Y:S01]  /*cc80*/  FADD.FTZ R247, R177.reuse, R0 ;  /* 0x00000000b1f77221 */ /* 0x040fe20000010000 */
[--C-:B------:R-:W-:Y:S02]  /*cc90*/  HSET2.LE.AND R150, R150, R178.reuse, PT ;  /* 0x000000b296967233 */ /* 0x100fe40003803000 */
[----:B------:R-:W-:Y:S01]  /*cca0*/  PRMT R32, R32, 0x5410, R33 ;  /* 0x0000541020207816 */ /* 0x000fe20000000021 */
[----:B------:R-:W-:Y:S01]  /*ccb0*/  FFMA.FTZ R33, R2, R245, R238 ;  /* 0x000000f502217223 */ /* 0x000fe200000100ee */
[--C-:B------:R-:W-:Y:S02]  /*ccc0*/  HSET2.LE.AND R2, R157, R178.reuse, PT ;  /* 0x000000b29d027233 */ /* 0x100fe40003803000 */
[----:B------:R-:W-:Y:S01]  /*ccd0*/  LOP3.LUT R166, R150, R166, RZ, 0xc0, !PT ;  /* 0x000000a696a67212 */ /* 0x000fe200078ec0ff */
[C---:B------:R-:W-:Y:S03]  /*cce0*/  HMMA.16816.F32.BF16 R140, R20.reuse, R24, R140 ;  /* 0x00000018148c723c */ /* 0x040fe6000004188c */
[----:B------:R-:W-:Y:S01]  /*ccf0*/  HSET2.LE.AND R151, R32, R178, PT ;  /* 0x000000b220977233 */ /* 0x000fe20003803000 */
[----:B------:R-:W-:Y:S01]  /*cd00*/  FADD.FTZ R156, R240, R33 ;  /* 0x00000021f09c7221 */ /* 0x000fe20000010000 */
[----:B------:R-:W-:Y:S01]  /*cd10*/  LOP3.LUT R164, R2, R164, RZ, 0xc0, !PT ;  /* 0x000000a402a47212 */ /* 0x000fe200078ec0ff */
[C---:B------:R-:W-:Y:S01]  /*cd20*/  HMMA.16816.F32.BF16 R144, R20.reuse, R26, R144 ;  /* 0x0000001a1490723c */ /* 0x040fe20000041890 */
[----:B------:R-:W2:Y:S04]  /*cd30*/  LDSM.16.MT88.4 R32, [R190+0x11800] ;  /* 0x01180000be20783b */ /* 0x000ea80000004200 */
[----:B------:R-:W-:Y:S01]  /*cd40*/  FADD.FTZ R2, R242, R156 ;  /* 0x0000009cf2027221 */ /* 0x000fe20000010000 */
[----:B------:R-:W-:Y:S02]  /*cd50*/  F2FP.BF16.F32.PACK_AB R165, R170, R171 ;  /* 0x000000abaaa5723e */ /* 0x000fe400000010ff */
[----:B------:R-:W-:Y:S01]  /*cd60*/  F2FP.BF16.F32.PACK_AB R167, R177, R168 ;  /* 0x000000a8b1a7723e */ /* 0x000fe200000010ff */
[----:B------:R-:W3:Y:S02]  /*cd70*/  LDSM.16.MT88.4 R24, [R192+0x11800] ;  /* 0x01180000c018783b */ /* 0x000ee40000004200 */
[----:B------:R-:W-:Y:S01]  /*cd80*/  LOP3.LUT R165, R149, R165, RZ, 0xc0, !PT ;  /* 0x000000a595a57212 */ /* 0x000fe200078ec0ff */
[----:B------:R-:W-:Y:S01]  /*cd90*/  FADD.FTZ R2, R246, R2 ;  /* 0x00000002f6027221 */ /* 0x000fe20000010000 */
[----:B------:R-:W-:Y:S02]  /*cda0*/  LOP3.LUT R167, R151, R167, RZ, 0xc0, !PT ;  /* 0x000000a797a77212 */ /* 0x000fe400078ec0ff */
[----:B------:R-:W-:Y:S01]  /*cdb0*/  MOV R150, R3 ;  /* 0x0000000300967202 */ /* 0x000fe20000000f00 */
[----:B------:R-:W-:Y:S01]  /*cdc0*/  FADD.FTZ R2, R233, R2 ;  /* 0x00000002e9027221 */ /* 0x000fe20000010000 */
[----:B------:R-:W-:Y:S01]  /*cdd0*/  MOV R149, R148 ;  /* 0x0000009400957202 */ /* 0x000fe20000000f00 */
[C---:B-1----:R-:W-:Y:S03]  /*cde0*/  HMMA.16816.F32.BF16 R16, R20.reuse, R28, R16 ;  /* 0x0000001c1410723c */ /* 0x042fe60000041810 */
[----:B------:R-:W-:Y:S03]  /*cdf0*/  FADD.FTZ R2, R232, R2 ;  /* 0x00000002e8027221 */ /* 0x000fe60000010000 */
[----:B------:R-:W-:Y:S01]  /*ce00*/  HMMA.16816.F32.BF16 R12, R20, R30, R12 ;  /* 0x0000001e140c723c */ /* 0x000fe2000004180c */
[----:B------:R-:W1:Y:S04]  /*ce10*/  LDSM.16.MT88.4 R20, [R189+0x13800] ;  /* 0x01380000bd14783b */ /* 0x000e680000004200 */
[----:B------:R-:W-:Y:S01]  /*ce20*/  FADD.FTZ R2, R236, R2 ;  /* 0x00000002ec027221 */ /* 0x000fe20000010000 */
[C---:B------:R-:W-:Y:S03]  /*ce30*/  HMMA.16816.F32.BF16 R156, R164.reuse, R152, R4 ;  /* 0x00000098a49c723c */ /* 0x040fe60000041804 */
[----:B------:R-:W4:Y:S02]  /*ce40*/  LDSM.16.MT88.4 R4, [R190+0x13800] ;  /* 0x01380000be04783b */ /* 0x000f240000004200 */
        /* <DEDUP_REMOVED lines=8> */
[C---:B---3--:R-:W-:Y:S03]  /*ced0*/  HMMA.16816.F32.BF16 R44, R164.reuse, R24, R44 ;  /* 0x00000018a42c723c */ /* 0x048fe6000004182c */
[----:B------:R-:W-:Y:S02]  /*cee0*/  LDSM.16.MT88.4 R32, [R190+0x15800] ;  /* 0x01580000be20783b */ /* 0x000fe40000004200 */
[----:B------:R-:W-:Y:S01]  /*cef0*/  FADD.FTZ R2, R183, R2 ;  /* 0x00000002b7027221 */ /* 0x000fe20000010000 */
[C---:B------:R-:W-:Y:S05]  /*cf00*/  HMMA.16816.F32.BF16 R48, R164.reuse, R26, R48 ;  /* 0x0000001aa430723c */ /* 0x040fea0000041830 */
[----:B------:R-:W3:Y:S01]  /*cf10*/  LDSM.16.MT88.4 R24, [R189+0x15800] ;  /* 0x01580000bd18783b */ /* 0x000ee20000004200 */
[C---:B------:R-:W-:Y:S05]  /*cf20*/  HMMA.16816.F32.BF16 R52, R164.reuse, R160, R52 ;  /* 0x000000a0a434723c */ /* 0x040fea0000041834 */
[----:B------:R-:W-:Y:S01]  /*cf30*/  FADD.FTZ R2, R184, R2 ;  /* 0x00000002b8027221 */ /* 0x000fe20000010000 */
[C---:B------:R-:W-:Y:S05]  /*cf40*/  HMMA.16816.F32.BF16 R56, R164.reuse, R162, R56 ;  /* 0x000000a2a438723c */ /* 0x040fea0000041838 */
[----:B------:R-:W-:Y:S01]  /*cf50*/  FADD.FTZ R2, R173, R2 ;  /* 0x00000002ad027221 */ /* 0x000fe20000010000 */
[C---:B-1----:R-:W-:Y:S05]  /*cf60*/  HMMA.16816.F32.BF16 R60, R164.reuse, R20, R60 ;  /* 0x00000014a43c723c */ /* 0x042fea000004183c */
[----:B------:R-:W-:Y:S01]  /*cf70*/  FADD.FTZ R2, R172, R2 ;  /* 0x00000002ac027221 */ /* 0x000fe20000010000 */
[C---:B------:R-:W-:Y:S01]  /*cf80*/  HMMA.16816.F32.BF16 R64, R164.reuse, R22, R64 ;  /* 0x00000016a440723c */ /* 0x040fe20000041840 */
[----:B------:R-:W1:Y:S04]  /*cf90*/  LDSM.16.MT88.4 R20, [R192+0x15800] ;  /* 0x01580000c014783b */ /* 0x000e680000004200 */
[----:B------:R-:W-:Y:S01]  /*cfa0*/  FADD.FTZ R2, R169, R2 ;  /* 0x00000002a9027221 */ /* 0x000fe20000010000 */
[C---:B----4-:R-:W-:Y:S05]  /*cfb0*/  HMMA.16816.F32.BF16 R68, R164.reuse, R4, R68 ;  /* 0x00000004a444723c */ /* 0x050fea0000041844 */
[----:B------:R-:W-:Y:S01]  /*cfc0*/  FADD.FTZ R245, R176, R2 ;  /* 0x00000002b0f57221 */ /* 0x000fe20000010000 */
        /* <DEDUP_REMOVED lines=11> */
[C---:B------:R-:W-:Y:S06]  /*d080*/  HMMA.16816.F32.BF16 R100, R164.reuse, R32, R100 ;  /* 0x00000020a464723c */ /* 0x040fec0000041864 */
[C---:B------:R-:W-:Y:S01]  /*d090*/  HMMA.16816.F32.BF16 R104, R164.reuse, R34, R104 ;  /* 0x00000022a468723c */ /* 0x040fe20000041868 */
[----:B------:R-:W3:Y:S05]  /*d0a0*/  LDSM.16.MT88.4 R32, [R191+0x17800] ;  /* 0x01780000bf20783b */ /* 0x000eea0000004200 */
[C---:B-1----:R-:W-:Y:S06]  /*d0b0*/  HMMA.16816.F32.BF16 R108, R164.reuse, R20, R108 ;  /* 0x00000014a46c723c */ /* 0x042fec000004186c */
[C---:B------:R-:W-:Y:S06]  /*d0c0*/  HMMA.16816.F32.BF16 R112, R164.reuse, R22, R112 ;  /* 0x00000016a470723c */ /* 0x040fec0000041870 */
[C---:B----4-:R-:W-:Y:S06]  /*d0d0*/  HMMA.16816.F32.BF16 R116, R164.reuse, R4, R116 ;  /* 0x00000004a474723c */ /* 0x050fec0000041874 */
[C---:B------:R-:W-:Y:S06]  /*d0e0*/  HMMA.16816.F32.BF16 R120, R164.reuse, R6, R120 ;  /* 0x00000006a478723c */ /* 0x040fec0000041878 */
[C---:B-----5:R-:W-:Y:S06]  /*d0f0*/  HMMA.16816.F32.BF16 R124, R164.reuse, R8, R124 ;  /* 0x00000008a47c723c */ /* 0x060fec000004187c */
[C---:B------:R-:W-:Y:S06]  /*d100*/  HMMA.16816.F32.BF16 R128, R164.reuse, R10, R128 ;  /* 0x0000000aa480723c */ /* 0x040fec0000041880 */
[C---:B--2---:R-:W-:Y:S06]  /*d110*/  HMMA.16816.F32.BF16 R132, R164.reuse, R28, R132 ;  /* 0x0000001ca484723c */ /* 0x044fec0000041884 */
        /* <DEDUP_REMOVED lines=8> */
.L_x_655:
[----:B------:R-:W1:Y:S01]  /*d1a0*/  SHFL.BFLY PT, R2, R245, 0x2, 0x1f ;  /* 0x0c401f00f5027f89 */ /* 0x000e6200000e0000 */
[----:B------:R-:W-:Y:S01]  /*d1b0*/  ULDC UR4, c[0x0][0x38c] ;  /* 0x0000e30000047ab9 */ /* 0x000fe20000000800 */
[----:B------:R-:W-:Y:S01]  /*d1c0*/  UMOV UR6, 0x400 ;  /* 0x0000040000067882 */ /* 0x000fe20000000000 */
[----:B------:R-:W-:Y:S01]  /*d1d0*/  UISETP.NE.AND UP0, UPT, UR5, -0x1, UPT ;  /* 0xffffffff0500788c */ /* 0x000fe2000bf05270 */
[----:B------:R-:W2:Y:S01]  /*d1e0*/  SHFL.BFLY PT, R0, R247, 0x2, 0x1f ;  /* 0x0c401f00f7007f89 */ /* 0x000ea200000e0000 */
[----:B------:R-:W3:Y:S01]  /*d1f0*/  S2R R170, SR_TID.X ;  /* 0x0000000000aa7919 */ /* 0x000ee20000002100 */
[----:B-1----:R-:W-:Y:S01]  /*d200*/  FADD.FTZ R2, R2, R245 ;  /* 0x000000f502027221 */ /* 0x002fe20000010000 */
[----:B--2---:R-:W-:-:S04]  /*d210*/  FADD.FTZ R0, R0, R247 ;  /* 0x000000f700007221 */ /* 0x004fc80000010000 */
[----:B------:R-:W1:Y:S04]  /*d220*/  SHFL.BFLY PT, R5, R2, 0x1, 0x1f ;  /* 0x0c201f0002057f89 */ /* 0x000e6800000e0000 */
[----:B------:R-:W2:Y:S01]  /*d230*/  SHFL.BFLY PT, R4, R0, 0x1, 0x1f ;  /* 0x0c201f0000047f89 */ /* 0x000ea200000e0000 */
[----:B---3--:R-:W-:-:S04]  /*d240*/  SHF.R.S32.HI R171, RZ, 0x1f, R170 ;  /* 0x0000001fffab7819 */ /* 0x008fc800000114aa */
[----:B-----5:R-:W-:-:S04]  /*d250*/  LEA.HI R169, R171, R170, RZ, 0x2 ;  /* 0x000000aaaba97211 */ /* 0x020fc800078f10ff */
[----:B------:R-:W-:Y:S01]  /*d260*/  SHF.R.S32.HI R16, RZ, 0x2, R169 ;  /* 0x00000002ff107819 */ /* 0x000fe200000114a9 */
[----:B-1----:R-:W-:Y:S01]  /*d270*/  FADD.FTZ R149, R2, R5 ;  /* 0x0000000502957221 */ /* 0x002fe20000010000 */
[----:B------:R-:W-:Y:S01]  /*d280*/  MOV R2, 0x3f800000 ;  /* 0x3f80000000027802 */ /* 0x000fe20000000f00 */
[----:B--2---:R-:W-:-:S03]  /*d290*/  FADD.FTZ R150, R0, R4 ;  /* 0x0000000400967221 */ /* 0x004fc60000010000 */
[----:B------:R-:W-:Y:S02]  /*d2a0*/  FSETP.NE.FTZ.AND P4, PT, R149, RZ, PT ;  /* 0x000000ff9500720b */ /* 0x000fe40003f95000 */
[----:B------:R-:W-:Y:S02]  /*d2b0*/  MOV R0, 0x3f800000 ;  /* 0x3f80000000007802 */ /* 0x000fe40000000f00 */
[----:B------:R-:W-:Y:S02]  /*d2c0*/  FSETP.NE.FTZ.AND P3, PT, R150, RZ, PT ;  /* 0x000000ff9600720b */ /* 0x000fe40003f75000 */
[----:B------:R-:W-:-:S04]  /*d2d0*/  SHF.R.S32.HI R4, RZ, 0x1f, R169 ;  /* 0x0000001fff047819 */ /* 0x000fc800000114a9 */
[----:B------:R-:W-:-:S03]  /*d2e0*/  LEA.HI R4, R4, R16, RZ, 0x3 ;  /* 0x0000001004047211 */ /* 0x000fc600078f18ff */
[----:B------:R-:W1:Y:S01]  /*d2f0*/  @P4 MUFU.RCP R2, R149 ;  /* 0x0000009500024308 */ /* 0x000e620000001000 */
[----:B------:R-:W-:-:S04]  /*d300*/  LOP3.LUT R4, R4, 0xfffffff8, RZ, 0xc0, !PT ;  /* 0xfffffff804047812 */ /* 0x000fc800078ec0ff */
[----:B------:R-:W-:-:S03]  /*d310*/  IADD3 R16, R16, -R4, RZ ;  /* 0x8000000410107210 */ /* 0x000fc60007ffe0ff */
[----:B------:R-:W2:Y:S01]  /*d320*/  @P3 MUFU.RCP R0, R150 ;  /* 0x0000009600003308 */ /* 0x000ea20000001000 */
[----:B------:R-:W-:Y:S01]  /*d330*/  R2P PR, R16, 0x6 ;  /* 0x0000000610007804 */ /* 0x000fe20000000000 */
[----:B-1----:R-:W-:-:S04]  /*d340*/  FMUL.FTZ R2, R2, UR4 ;  /* 0x0000000402027c20 */ /* 0x002fc80008410000 */
[C---:B------:R-:W-:Y:S01]  /*d350*/  FMUL.FTZ R5, R2.reuse, R157 ;  /* 0x0000009d02057220 */ /* 0x040fe20000410000 */
[C---:B------:R-:W-:Y:S01]  /*d360*/  FMUL.FTZ R21, R2.reuse, R52 ;  /* 0x0000003402157220 */ /* 0x040fe20000410000 */
[C---:B------:R-:W-:Y:S01]  /*d370*/  FMUL.FTZ R168, R2.reuse, R156 ;  /* 0x0000009c02a87220 */ /* 0x040fe20000410000 */
[----:B------:R-:W-:Y:S01]  /*d380*/  FMUL.FTZ R157, R2, R152 ;  /* 0x00000098029d7220 */ /* 0x000fe20000410000 */
[----:B--2---:R-:W-:Y:S01]  /*d390*/  FMUL.FTZ R0, R0, UR4 ;  /* 0x0000000400007c20 */ /* 0x004fe20008410000 */
[----:B------:R-:W1:Y:S01]  /*d3a0*/  S2UR UR4, SR_CgaCtaId ;  /* 0x00000000000479c3 */ /* 0x000e620000008800 */
        /* <DEDUP_REMOVED lines=125> */
[----:B-1----:R-:W-:Y:S01]  /*db80*/  ULEA UR4, UR4, UR6, 0x18 ;  /* 0x0000000604047291 */ /* 0x002fe2000f8ec03f */
[----:B------:R-:W-:-:S02]  /*db90*/  F2FP.BF16.F32.PACK_AB R51, R51, R2 ;  /* 0x000000023333723e */ /* 0x000fc400000010ff */
[----:B------:R-:W-:Y:S01]  /*dba0*/  LEA.HI R58, R171, R170, RZ, 0x5 ;  /* 0x000000aaab3a7211 */ /* 0x000fe200078f28ff */
[----:B------:R-:W-:Y:S01]  /*dbb0*/  @UP0 ULDC.64 UR6, c[0x0][0x298] ;  /* 0x0000a60000060ab9 */ /* 0x000fe20000000a00 */
[----:B------:R-:W-:Y:S01]  /*dbc0*/  LOP3.LUT R0, R169, 0x3ffffffc, RZ, 0xc0, !PT ;  /* 0x3ffffffca9007812 */ /* 0x000fe200078ec0ff */
[----:B------:R-:W-:Y:S01]  /*dbd0*/  @UP0 UIMAD.WIDE.U32 UR12, UR5, UR6, URZ ;  /* 0x00000006050c02a5 */ /* 0x000fe2000f8e003f */
[----:B------:R-:W-:Y:S02]  /*dbe0*/  SHF.L.U32 R2, R16, 0x6, RZ ;  /* 0x0000000610027819 */ /* 0x000fe400000006ff */
[----:B------:R-:W-:Y:S01]  /*dbf0*/  F2FP.BF16.F32.PACK_AB R15, R15, R46 ;  /* 0x0000002e0f0f723e */ /* 0x000fe200000010ff */
[----:B------:R-:W-:Y:S01]  /*dc00*/  @UP0 UIMAD UR10, UR5, UR7, UR13 ;  /* 0x00000007050a02a4 */ /* 0x000fe2000f8e020d */
[----:B------:R-:W-:Y:S02]  /*dc10*/  F2FP.BF16.F32.PACK_AB R13, R13, R10 ;  /* 0x0000000a0d0d723e */ /* 0x000fe400000010ff */
[----:B------:R-:W-:-:S02]  /*dc20*/  SHF.R.S32.HI R46, RZ, 0x5, R58 ;  /* 0x00000005ff2e7819 */ /* 0x000fc4000001143a */
[----:B------:R-:W-:Y:S02]  /*dc30*/  IADD3 R0, -R0, R170, RZ ;  /* 0x000000aa00007210 */ /* 0x000fe40007ffe1ff */
[----:B------:R-:W-:Y:S02]  /*dc40*/  LOP3.LUT R2, R2, 0x1c0, RZ, 0xc0, !PT ;  /* 0x000001c002027812 */ /* 0x000fe400078ec0ff */
[----:B------:R-:W-:Y:S02]  /*dc50*/  LOP3.LUT R10, R16, 0x1, RZ, 0xc0, !PT ;  /* 0x00000001100a7812 */ /* 0x000fe400078ec0ff */
[----:B------:R-:W-:Y:S02]  /*dc60*/  F2FP.BF16.F32.PACK_AB R11, R11, R6 ;  /* 0x000000060b0b723e */ /* 0x000fe400000010ff */
[----:B------:R-:W-:Y:S02]  /*dc70*/  LEA R6, R46, R0, 0x9 ;  /* 0x000000002e067211 */ /* 0x000fe400078e48ff */
[----:B------:R-:W-:-:S02]  /*dc80*/  LEA.HI R0, R2, R2, RZ, 0x1d ;  /* 0x0000000202007211 */ /* 0x000fc400078fe8ff */
[----:B------:R-:W-:Y:S02]  /*dc90*/  ISETP.NE.U32.AND P0, PT, R10, 0x1, PT ;  /* 0x000000010a00780c */ /* 0x000fe40003f05070 */
[----:B------:R-:W-:Y:S02]  /*dca0*/  LEA R0, R6, R0, 0x1 ;  /* 0x0000000006007211 */ /* 0x000fe400078e08ff */
[----:B------:R-:W-:Y:S02]  /*dcb0*/  MOV R6, 0x20 ;  /* 0x0000002000067802 */ /* 0x000fe40000000f00 */
[----:B------:R-:W-:Y:S02]  /*dcc0*/  F2FP.BF16.F32.PACK_AB R5, R5, R168 ;  /* 0x000000a80505723e */ /* 0x000fe400000010ff */
[----:B------:R-:W-:Y:S02]  /*dcd0*/  LEA R0, R0, UR4, 0x1 ;  /* 0x0000000400007c11 */ /* 0x000fe4000f8e08ff */
[----:B------:R-:W-:-:S02]  /*dce0*/  SEL R6, R6, 0xffffffe0, !P1 ;  /* 0xffffffe006067807 */ /* 0x000fc40004800000 */
[----:B------:R-:W-:Y:S01]  /*dcf0*/  MOV R10, 0x40 ;  /* 0x00000040000a7802 */ /* 0x000fe20000000f00 */
[----:B------:R1:W-:Y:S01]  /*dd00*/  STS [R0], R5 ;  /* 0x0000000500007388 */ /* 0x0003e20000000800 */
[----:B------:R-:W-:Y:S02]  /*dd10*/  F2FP.BF16.F32.PACK_AB R4, R4, R158 ;  /* 0x0000009e0404723e */ /* 0x000fe400000010ff */
[C---:B------:R-:W-:Y:S02]  /*dd20*/  IADD3 R2, R0.reuse, -0x10, RZ ;  /* 0xfffffff000027810 */ /* 0x040fe40007ffe0ff */
[----:B------:R-:W-:Y:S01]  /*dd30*/  F2FP.BF16.F32.PACK_AB R7, R7, R157 ;  /* 0x0000009d0707723e */ /* 0x000fe200000010ff */
[----:B------:R2:W-:Y:S01]  /*dd40*/  STS [R0+0x400], R4 ;  /* 0x0004000400007388 */ /* 0x0005e20000000800 */
[----:B------:R-:W-:Y:S02]  /*dd50*/  F2FP.BF16.F32.PACK_AB R9, R9, R154 ;  /* 0x0000009a0909723e */ /* 0x000fe400000010ff */
[----:B------:R-:W-:-:S02]  /*dd60*/  @P0 IADD3 R2, R0, 0x10, RZ ;  /* 0x0000001000020810 */ /* 0x000fc40007ffe0ff */
[----:B------:R-:W-:Y:S02]  /*dd70*/  F2FP.BF16.F32.PACK_AB R8, R8, R156 ;  /* 0x0000009c0808723e */ /* 0x000fe400000010ff */
[----:B------:R-:W-:Y:S01]  /*dd80*/  SEL R10, R10, 0xffffffc0, !P2 ;  /* 0xffffffc00a0a7807 */ /* 0x000fe20005000000 */
[----:B------:R3:W-:Y:S01]  /*dd90*/  STS [R2], R7 ;  /* 0x0000000702007388 */ /* 0x0007e20000000800 */
[----:B------:R-:W-:Y:S02]  /*dda0*/  F2FP.BF16.F32.PACK_AB R12, R12, R153 ;  /* 0x000000990c0c723e */ /* 0x000fe400000010ff */
[----:B------:R-:W-:Y:S01]  /*ddb0*/  F2FP.BF16.F32.PACK_AB R14, R14, R152 ;  /* 0x000000980e0e723e */ /* 0x000fe200000010ff */
[----:B------:R4:W-:Y:S01]  /*ddc0*/  STS [R2+0x400], R9 ;  /* 0x0004000902007388 */ /* 0x0009e20000000800 */
[----:B------:R-:W-:Y:S02]  /*ddd0*/  F2FP.BF16.F32.PACK_AB R54, R17, R151 ;  /* 0x000000971136723e */ /* 0x000fe400000010ff */
[----:B------:R-:W-:-:S02]  /*dde0*/  F2FP.BF16.F32.PACK_AB R53, R53, R50 ;  /* 0x000000323535723e */ /* 0x000fc400000010ff */
[----:B------:R-:W-:Y:S02]  /*ddf0*/  F2FP.BF16.F32.PACK_AB R52, R52, R21 ;  /* 0x000000153434723e */ /* 0x000fe400000010ff */
[----:B-1----:R-:W-:Y:S02]  /*de00*/  IADD3 R5, R0, R6, RZ ;  /* 0x0000000600057210 */ /* 0x002fe40007ffe0ff */
[----:B------:R-:W-:Y:S02]  /*de10*/  F2FP.BF16.F32.PACK_AB R50, R57, R19 ;  /* 0x000000133932723e */ /* 0x000fe400000010ff */
[----:B------:R-:W-:Y:S01]  /*de20*/  F2FP.BF16.F32.PACK_AB R48, R48, R60 ;  /* 0x0000003c3030723e */ /* 0x000fe200000010ff */
[----:B------:R1:W-:Y:S01]  /*de30*/  STS [R5], R8 ;  /* 0x0000000805007388 */ /* 0x0003e20000000800 */
[----:B--2---:R-:W-:Y:S02]  /*de40*/  IADD3 R4, R6, R2, RZ ;  /* 0x0000000206047210 */ /* 0x004fe40007ffe0ff */
[----:B------:R-:W-:Y:S01]  /*de50*/  F2FP.BF16.F32.PACK_AB R47, R47, R62 ;  /* 0x0000003e2f2f723e */ /* 0x000fe200000010ff */
[----:B------:R-:W-:Y:S01]  /*de60*/  STS [R5+0x400], R13 ;  /* 0x0004000d05007388 */ /* 0x000fe20000000800 */
[----:B------:R-:W-:-:S02]  /*de70*/  IADD3 R6, R4, R10, RZ ;  /* 0x0000000a04067210 */ /* 0x000fc40007ffe0ff */
[----:B------:R-:W-:Y:S01]  /*de80*/  F2FP.BF16.F32.PACK_AB R45, R45, R64 ;  /* 0x000000402d2d723e */ /* 0x000fe200000010ff */
[----:B------:R-:W-:Y:S01]  /*de90*/  STS [R4], R12 ;  /* 0x0000000c04007388 */ /* 0x000fe20000000800 */
[----:B---3--:R-:W-:Y:S02]  /*dea0*/  IADD3 R7, R5, R10, RZ ;  /* 0x0000000a05077210 */ /* 0x008fe40007ffe0ff */
[----:B------:R-:W-:Y:S01]  /*deb0*/  F2FP.BF16.F32.PACK_AB R44, R44, R66 ;  /* 0x000000422c2c723e */ /* 0x000fe200000010ff */
[----:B------:R-:W-:Y:S01]  /*dec0*/  STS [R4+0x400], R11 ;  /* 0x0004000b04007388 */ /* 0x000fe20000000800 */
[----:B----4-:R-:W-:Y:S02]  /*ded0*/  IADD3 R9, R0, R10, RZ ;  /* 0x0000000a00097210 */ /* 0x010fe40007ffe0ff */
[----:B------:R-:W-:Y:S02]  /*dee0*/  F2FP.BF16.F32.PACK_AB R43, R69, R68 ;  /* 0x00000044452b723e */ /* 0x000fe400000010ff */
[----:B------:R-:W-:Y:S01]  /*def0*/  F2FP.BF16.F32.PACK_AB R42, R42, R70 ;  /* 0x000000462a2a723e */ /* 0x000fe200000010ff */
[----:B------:R-:W-:Y:S01]  /*df00*/  STS [R9], R14 ;  /* 0x0000000e09007388 */ /* 0x000fe20000000800 */
[----:B------:R-:W-:-:S02]  /*df10*/  F2FP.BF16.F32.PACK_AB R41, R41, R72 ;  /* 0x000000482929723e */ /* 0x000fc400000010ff */
[----:B------:R-:W-:Y:S01]  /*df20*/  F2FP.BF16.F32.PACK_AB R40, R40, R74 ;  /* 0x0000004a2828723e */ /* 0x000fe200000010ff */
[----:B------:R2:W-:Y:S01]  /*df30*/  STS [R9+0x400], R15 ;  /* 0x0004000f09007388 */ /* 0x0005e20000000800 */
[----:B------:R-:W-:Y:S02]  /*df40*/  F2FP.BF16.F32.PACK_AB R39, R77, R76 ;  /* 0x0000004c4d27723e */ /* 0x000fe400000010ff */
[----:B-1----:R-:W-:Y:S02]  /*df50*/  IADD3 R8, R10, R2, RZ ;  /* 0x000000020a087210 */ /* 0x002fe40007ffe0ff */
[----:B------:R-:W-:Y:S02]  /*df60*/  F2FP.BF16.F32.PACK_AB R38, R38, R78 ;  /* 0x0000004e2626723e */ /* 0x000fe400000010ff */
[----:B------:R-:W-:Y:S01]  /*df70*/  F2FP.BF16.F32.PACK_AB R37, R37, R80 ;  /* 0x000000502525723e */ /* 0x000fe200000010ff */
[----:B------:R-:W-:Y:S01]  /*df80*/  STS [R8], R54 ;  /* 0x0000003608007388 */ /* 0x000fe20000000800 */
[----:B------:R-:W-:-:S02]  /*df90*/  F2FP.BF16.F32.PACK_AB R36, R36, R82 ;  /* 0x000000522424723e */ /* 0x000fc400000010ff */
[----:B------:R-:W-:Y:S01]  /*dfa0*/  F2FP.BF16.F32.PACK_AB R35, R35, R84 ;  /* 0x000000542323723e */ /* 0x000fe200000010ff */
[----:B------:R-:W-:Y:S01]  /*dfb0*/  STS [R8+0x400], R53 ;  /* 0x0004003508007388 */ /* 0x000fe20000000800 */
[----:B------:R-:W-:Y:S02]  /*dfc0*/  F2FP.BF16.F32.PACK_AB R34, R34, R86 ;  /* 0x000000562222723e */ /* 0x000fe400000010ff */
[----:B------:R-:W-:Y:S01]  /*dfd0*/  PLOP3.LUT P0, PT, PT, PT, UP0, 0x80, 0x0 ;  /* 0x000000000000781c */ /* 0x000fe20003f0f008 */
[----:B------:R-:W-:Y:S01]  /*dfe0*/  STS [R7], R52 ;  /* 0x0000003407007388 */ /* 0x000fe20000000800 */
[----:B------:R-:W-:Y:S02]  /*dff0*/  F2FP.BF16.F32.PACK_AB R33, R33, R88 ;  /* 0x000000582121723e */ /* 0x000fe400000010ff */
[----:B------:R-:W-:Y:S01]  /*e000*/  F2FP.BF16.F32.PACK_AB R32, R32, R90 ;  /* 0x0000005a2020723e */ /* 0x000fe200000010ff */
[----:B------:R-:W-:Y:S01]  /*e010*/  STS [R7+0x400], R51 ;  /* 0x0004003307007388 */ /* 0x000fe20000000800 */
[----:B------:R-:W-:-:S02]  /*e020*/  F2FP.BF16.F32.PACK_AB R31, R31, R92 ;  /* 0x0000005c1f1f723e */ /* 0x000fc400000010ff */
[----:B------:R-:W-:Y:S01]  /*e030*/  F2FP.BF16.F32.PACK_AB R30, R30, R94 ;  /* 0x0000005e1e1e723e */ /* 0x000fe200000010ff */
[----:B------:R-:W-:Y:S01]  /*e040*/  STS [R6], R50 ;  /* 0x0000003206007388 */ /* 0x000fe20000000800 */
        /* <DEDUP_REMOVED lines=25> */
[----:B--2---:R-:W-:Y:S01]  /*e1e0*/  F2FP.BF16.F32.PACK_AB R15, R137, R136 ;  /* 0x00000088890f723e */ /* 0x004fe200000010ff */
[----:B------:R-:W-:Y:S01]  /*e1f0*/  STS [R4+0x2400], R40 ;  /* 0x0024002804007388 */ /* 0x000fe20000000800 */
[----:B------:R-:W-:Y:S02]  /*e200*/  F2FP.BF16.F32.PACK_AB R14, R139, R138 ;  /* 0x0000008a8b0e723e */ /* 0x000fe400000010ff */
[----:B------:R-:W-:Y:S01]  /*e210*/  F2FP.BF16.F32.PACK_AB R13, R141, R140 ;  /* 0x0000008c8d0d723e */ /* 0x000fe200000010ff */
[----:B------:R-:W-:Y:S01]  /*e220*/  STS [R9+0x2000], R39 ;  /* 0x0020002709007388 */ /* 0x000fe20000000800 */
[----:B------:R-:W-:Y:S02]  /*e230*/  F2FP.BF16.F32.PACK_AB R12, R143, R142 ;  /* 0x0000008e8f0c723e */ /* 0x000fe400000010ff */
[----:B------:R-:W-:Y:S01]  /*e240*/  F2FP.BF16.F32.PACK_AB R11, R145, R144 ;  /* 0x00000090910b723e */ /* 0x000fe200000010ff */
[----:B------:R-:W-:Y:S01]  /*e250*/  STS [R9+0x2400], R38 ;  /* 0x0024002609007388 */ /* 0x000fe20000000800 */
[----:B------:R-:W-:-:S03]  /*e260*/  F2FP.BF16.F32.PACK_AB R10, R147, R146 ;  /* 0x00000092930a723e */ /* 0x000fc600000010ff */
        /* <DEDUP_REMOVED lines=16> */
[----:B------:R2:W-:Y:S04]  /*e370*/  STS [R8+0x4000], R21 ;  /* 0x0040001508007388 */ /* 0x0005e80000000800 */
[----:B------:R3:W-:Y:S04]  /*e380*/  STS [R8+0x4400], R20 ;  /* 0x0044001408007388 */ /* 0x0007e80000000800 */
[----:B------:R4:W-:Y:S04]  /*e390*/  STS [R7+0x4000], R19 ;  /* 0x0040001307007388 */ /* 0x0009e80000000800 */
[----:B------:R4:W-:Y:S04]  /*e3a0*/  STS [R7+0x4400], R18 ;  /* 0x0044001207007388 */ /* 0x0009e80000000800 */
[----:B------:R4:W-:Y:S04]  /*e3b0*/  STS [R6+0x4000], R17 ;  /* 0x0040001106007388 */ /* 0x0009e80000000800 */
[----:B------:R4:W-:Y:S01]  /*e3c0*/  STS [R6+0x4400], R16 ;  /* 0x0044001006007388 */ /* 0x0009e20000000800 */
[----:B-1----:R-:W-:-:S02]  /*e3d0*/  F2FP.BF16.F32.PACK_AB R22, R161, R160 ;  /* 0x000000a0a116723e */ /* 0x002fc400000010ff */
[----:B--2---:R-:W-:Y:S02]  /*e3e0*/  F2FP.BF16.F32.PACK_AB R21, R163, R162 ;  /* 0x000000a2a315723e */ /* 0x004fe400000010ff */
[----:B---3--:R-:W-:Y:S02]  /*e3f0*/  F2FP.BF16.F32.PACK_AB R20, R165, R164 ;  /* 0x000000a4a514723e */ /* 0x008fe400000010ff */
[----:B----4-:R-:W-:Y:S02]  /*e400*/  F2FP.BF16.F32.PACK_AB R19, R167, R166 ;  /* 0x000000a6a713723e */ /* 0x010fe400000010ff */
[----:B------:R-:W-:Y:S02]  /*e410*/  F2FP.BF16.F32.PACK_AB R18, R131, R130 ;  /* 0x000000828312723e */ /* 0x000fe400000010ff */
[----:B------:R-:W-:Y:S02]  /*e420*/  F2FP.BF16.F32.PACK_AB R17, R133, R132 ;  /* 0x000000848511723e */ /* 0x000fe400000010ff */
[----:B------:R-:W-:Y:S01]  /*e430*/  F2FP.BF16.F32.PACK_AB R16, R135, R134 ;  /* 0x000000868710723e */ /* 0x000fe200000010ff */
[----:B------:R-:W-:Y:S06]  /*e440*/  @P0 BRA `(.L_x_659) ;  /* 0x00000000001c0947 */ /* 0x000fec0003800000 */
[----:B------:R-:W1:Y:S01]  /*e450*/  S2UR UR8, SR_CTAID.Y ;  /* 0x00000000000879c3 */ /* 0x000e620000002600 */
[----:B------:R-:W-:Y:S01]  /*e460*/  ULDC.64 UR6, c[0x0][0x290] ;  /* 0x0000a40000067ab9 */ /* 0x000fe20000000a00 */
[----:B-1----:R-:W-:Y:S02]  /*e470*/  USHF.R.S32.HI UR4, URZ, 0x1f, UR8 ;  /* 0x0000001f3f047899 */ /* 0x002fe40008011408 */
[----:B------:R-:W-:Y:S02]  /*e480*/  UIMAD.WIDE.U32 UR12, UR8, UR6, URZ ;  /* 0x00000006080c72a5 */ /* 0x000fe4000f8e003f */
[----:B------:R-:W-:-:S04]  /*e490*/  UIMAD UR4, UR4, UR6, URZ ;  /* 0x00000006040472a4 */ /* 0x000fc8000f8e023f */
[----:B------:R-:W-:-:S04]  /*e4a0*/  UIMAD UR4, UR8, UR7, UR4 ;  /* 0x00000007080472a4 */ /* 0x000fc8000f8e0204 */
[----:B------:R-:W-:-:S12]  /*e4b0*/  UIADD3 UR10, UR13, UR4, URZ ;  /* 0x000000040d0a7290 */ /* 0x000fd8000fffe03f */
.L_x_659:
[----:B------:R-:W-:Y:S01]  /*e4c0*/  ULDC.U8 UR4, c[0x0][0x3d9] ;  /* 0x0000f64000047ab9 */ /* 0x000fe20000000000 */
[----:B------:R-:W-:Y:S01]  /*e4d0*/  STS [R0+0x6000], R57 ;  /* 0x0060003900007388 */ /* 0x000fe20000000800 */
[----:B------:R-:W-:Y:S01]  /*e4e0*/  ISETP.NE.AND P0, PT, RZ, UR4, PT ;  /* 0x00000004ff007c0c */ /* 0x000fe2000bf05270 */
[----:B------:R-:W1:Y:S01]  /*e4f0*/  S2UR UR6, SR_CTAID.X ;  /* 0x00000000000679c3 */ /* 0x000e620000002500 */
[----:B------:R-:W-:Y:S01]  /*e500*/  ULDC.U8 UR9, c[0x0][0x3d8] ;  /* 0x0000f60000097ab9 */ /* 0x000fe20000000000 */
[----:B------:R-:W-:Y:S01]  /*e510*/  STS [R0+0x6400], R56 ;  /* 0x0064003800007388 */ /* 0x000fe20000000800 */
[----:B------:R-:W-:-:S03]  /*e520*/  ISETP.NE.AND P1, PT, RZ, UR9, PT ;  /* 0x00000009ff007c0c */ /* 0x000fc6000bf25270 */
[----:B------:R-:W-:Y:S01]  /*e530*/  STS [R2+0x6000], R55 ;  /* 0x0060003702007388 */ /* 0x000fe20000000800 */
[----:B------:R-:W-:-:S03]  /*e540*/  ISETP.EQ.AND P1, PT, RZ, UR4, P1 ;  /* 0x00000004ff007c0c */ /* 0x000fc60008f22270 */
[----:B------:R2:W-:Y:S04]  /*e550*/  STS [R2+0x6400], R18 ;  /* 0x0064001202007388 */ /* 0x0005e80000000800 */
[----:B------:R-:W-:Y:S04]  /*e560*/  STS [R5+0x6000], R17 ;  /* 0x0060001105007388 */ /* 0x000fe80000000800 */
[----:B------:R3:W-:Y:S02]  /*e570*/  STS [R5+0x6400], R16 ;  /* 0x0064001005007388 */ /* 0x0007e40000000800 */
[----:B------:R-:W-:-:S02]  /*e580*/  @!P1 PLOP3.LUT P5, PT, PT, PT, PT, 0x8, 0x0 ;  /* 0x000000000000981c */ /* 0x000fc40003fae170 */
[----:B------:R-:W-:Y:S01]  /*e590*/  STS [R4+0x6000], R15 ;  /* 0x0060000f04007388 */ /* 0x000fe20000000800 */
[----:B-1----:R-:W-:-:S03]  /*e5a0*/  UIMAD UR4, UR6, -0x40, UR17 ;  /* 0xffffffc0060478a4 */ /* 0x002fc6000f8e0211 */
[----:B------:R1:W-:Y:S04]  /*e5b0*/  STS [R4+0x6400], R14 ;  /* 0x0064000e04007388 */ /* 0x0003e80000000800 */
[----:B------:R4:W-:Y:S04]  /*e5c0*/  STS [R9+0x6000], R13 ;  /* 0x0060000d09007388 */ /* 0x0009e80000000800 */
[----:B------:R5:W-:Y:S01]  /*e5d0*/  STS [R9+0x6400], R12 ;  /* 0x0064000c09007388 */ /* 0x000be20000000800 */
[----:B--2---:R-:W-:-:S03]  /*e5e0*/  LOP3.LUT R2, R58, 0xffffffe0, RZ, 0xc0, !PT ;  /* 0xffffffe03a027812 */ /* 0x004fc600078ec0ff */
[----:B------:R2:W-:Y:S02]  /*e5f0*/  STS [R8+0x6000], R11 ;  /* 0x0060000b08007388 */ /* 0x0005e40000000800 */
[----:B------:R-:W-:Y:S02]  /*e600*/  IMAD.IADD R2, R170, 0x1, -R2 ;  /* 0x00000001aa027824 */ /* 0x000fe400078e0a02 */
[----:B------:R2:W-:Y:S01]  /*e610*/  STS [R8+0x6400], R10 ;  /* 0x0064000a08007388 */ /* 0x0005e20000000800 */
[----:B---3--:R-:W-:-:S03]  /*e620*/  LEA.HI R16, R171, R170, RZ, 0x3 ;  /* 0x000000aaab107211 */ /* 0x008fc600078f18ff */
[----:B------:R-:W-:Y:S04]  /*e630*/  STS [R7+0x6000], R22 ;  /* 0x0060001607007388 */ /* 0x000fe80000000800 */
[----:B------:R3:W-:Y:S01]  /*e640*/  STS [R7+0x6400], R21 ;  /* 0x0064001507007388 */ /* 0x0007e20000000800 */
[----:B-1----:R-:W1:Y:S01]  /*e650*/  @P0 LDC.64 R4, c[0x0][0x2c0] ;  /* 0x0000b000ff040b82 */ /* 0x002e620000000a00 */
[----:B------:R-:W1:Y:S01]  /*e660*/  S2R R14, SR_CTAID.Y ;  /* 0x00000000000e7919 */ /* 0x000e620000002600 */
[----:B------:R-:W1:Y:S06]  /*e670*/  S2R R23, SR_CTAID.Z ;  /* 0x0000000000177919 */ /* 0x000e6c0000002700 */
[----:B----4-:R-:W4:Y:S01]  /*e680*/  @P4 LDC R13, c[0x0][0x2e8] ;  /* 0x0000ba00ff0d4b82 */ /* 0x010f220000000800 */
[----:B-----5:R1:W1:Y:S01]  /*e690*/  @P4 MUFU.LG2 R9, R149 ;  /* 0x0000009500094308 */ /* 0x0202620000000c00 */
[----:B------:R-:W1:Y:S01]  /*e6a0*/  S2R R18, SR_TID.X ;  /* 0x0000000000127919 */ /* 0x000e620000002100 */
[----:B--2---:R-:W-:Y:S01]  /*e6b0*/  LEA.HI.SX32 R11, R16, 0x10, 0x1d ;  /* 0x00000010100b7811 */ /* 0x004fe200078feaff */
[----:B------:R-:W-:Y:S01]  /*e6c0*/  STS [R6+0x6000], R20 ;  /* 0x0060001406007388 */ /* 0x000fe20000000800 */
[----:B------:R-:W-:-:S03]  /*e6d0*/  SHF.R.S32.HI R8, RZ, 0x3, R16 ;  /* 0x00000003ff087819 */ /* 0x000fc60000011410 */
[----:B------:R2:W-:Y:S01]  /*e6e0*/  STS [R6+0x6400], R19 ;  /* 0x0064001306007388 */ /* 0x0005e20000000800 */
[----:B---3--:R-:W3:Y:S01]  /*e6f0*/  @P0 LDC R7, c[0x0][0x2c0] ;  /* 0x0000b000ff070b82 */ /* 0x008ee20000000800 */
[----:B-1----:R-:W-:Y:S01]  /*e700*/  @P0 IMAD R0, R5, R4, RZ ;  /* 0x0000000405000224 */ /* 0x002fe200078e02ff */
[----:B------:R-:W-:Y:S01]  /*e710*/  @!P1 CS2R R4, SRZ ;  /* 0x0000000000049805 */ /* 0x000fe2000001ff00 */
[----:B--2---:R-:W-:Y:S01]  /*e720*/  @P0 IMAD.MOV.U32 R6, RZ, RZ, 0x1 ;  /* 0x00000001ff060424 */ /* 0x004fe200078e00ff */
[----:B------:R-:W-:Y:S06]  /*e730*/  @!P1 BRA `(.L_x_660) ;  /* 0x0000000000209947 */ /* 0x000fec0003800000 */
[----:B------:R-:W1:Y:S01]  /*e740*/  S2UR UR7, SR_CTAID.Y ;  /* 0x00000000000779c3 */ /* 0x000e620000002600 */
[----:B------:R-:W-:Y:S01]  /*e750*/  ULDC UR8, c[0x0][0x2c4] ;  /* 0x0000b10000087ab9 */ /* 0x000fe20000000800 */
[----:B------:R-:W-:Y:S01]  /*e760*/  PLOP3.LUT P5, PT, PT, PT, PT, 0x80, 0x0 ;  /* 0x000000000000781c */ /* 0x000fe20003faf070 */
[----:B-1----:R-:W-:-:S04]  /*e770*/  UIMAD UR7, UR7, UR8, URZ ;  /* 0x00000008070772a4 */ /* 0x002fc8000f8e023f */
[----:B------:R-:W-:-:S04]  /*e780*/  USEL UR7, UR7, UR5, !UP0 ;  /* 0x0000000507077287 */ /* 0x000fc8000c000000 */
[----:B------:R-:W-:Y:S02]  /*e790*/  USHF.R.S32.HI UR5, URZ, 0x1f, UR7 ;  /* 0x0000001f3f057899 */ /* 0x000fe40008011407 */
[----:B------:R-:W-:-:S04]  /*e7a0*/  IMAD.U32 R4, RZ, RZ, UR7 ;  /* 0x00000007ff047e24 */ /* 0x000fc8000f8e00ff */
[----:B------:R-:W-:Y:S02]  /*e7b0*/  MOV R5, UR5 ;  /* 0x0000000500057c02 */ /* 0x000fe40008000f00 */
.L_x_660:
[----:B------:R-:W-:Y:S05]  /*e7c0*/  @P0 BRA `(.L_x_661) ;  /* 0x0000000000180947 */ /* 0x000fea0003800000 */
[----:B------:R-:W1:Y:S01]  /*e7d0*/  LDC R0, c[0x0][0x2c4] ;  /* 0x0000b100ff007b82 */ /* 0x000e620000000800 */
[----:B------:R-:W-:Y:S02]  /*e7e0*/  ISETP.NE.AND P0, PT, RZ, UR9, PT ;  /* 0x00000009ff007c0c */ /* 0x000fe4000bf05270 */
[----:B---3--:R-:W-:-:S05]  /*e7f0*/  MOV R7, 0x1 ;  /* 0x0000000100077802 */ /* 0x008fca0000000f00 */
[----:B------:R-:W2:Y:S08]  /*e800*/  LDC R6, c[0x0][0x270] ;  /* 0x00009c00ff067b82 */ /* 0x000eb00000000800 */
[----:B-1----:R-:W2:Y:S02]  /*e810*/  @P0 LDC R0, c[0x0][0x2e4] ;  /* 0x0000b900ff000b82 */ /* 0x002ea40000000800 */
[----:B--2---:R-:W-:-:S07]  /*e820*/  IMAD R6, R0, R6, RZ ;  /* 0x0000000600067224 */ /* 0x004fce00078e02ff */
.L_x_661:
[----:B------:R-:W-:Y:S01]  /*e830*/  BAR.SYNC.DEFER_BLOCKING 0x0 ;  /* 0x0000000000007b1d */ /* 0x000fe20000010000 */
[----:B------:R-:W-:Y:S01]  /*e840*/  LEA.HI.SX32 R10, R16, 0x20, 0x1d ;  /* 0x00000020100a7811 */ /* 0x000fe200078feaff */
[----:B------:R-:W-:Y:S01]  /*e850*/  IMAD R6, R14, R6, RZ ;  /* 0x000000060e067224 */ /* 0x000fe200078e02ff */
[----:B------:R-:W-:Y:S01]  /*e860*/  ISETP.GE.AND P1, PT, R8, UR4, PT ;  /* 0x0000000408007c0c */ /* 0x000fe2000bf26270 */
[----:B------:R-:W-:Y:S01]  /*e870*/  @P4 FMUL.FTZ R9, R9, 0.69314718246459960938 ;  /* 0x3f31721809094820 */ /* 0x000fe20000410000 */
[----:B------:R-:W-:-:S03]  /*e880*/  SHF.R.S32.HI R8, RZ, 0x1f, R46 ;  /* 0x0000001fff087819 */ /* 0x000fc6000001142e */
[----:B------:R-:W1:Y:S01]  /*e890*/  @P3 LDC R15, c[0x0][0x2e8] ;  /* 0x0000ba00ff0f3b82 */ /* 0x000e620000000800 */
[----:B------:R-:W-:Y:S01]  /*e8a0*/  ISETP.GE.AND P0, PT, R11, UR4, PT ;  /* 0x000000040b007c0c */ /* 0x000fe2000bf06270 */
[----:B------:R-:W-:Y:S01]  /*e8b0*/  IMAD.MOV.U32 R14, RZ, RZ, 0x7f800000 ;  /* 0x7f800000ff0e7424 */ /* 0x000fe200078e00ff */
[----:B------:R-:W-:Y:S01]  /*e8c0*/  ISETP.GE.AND P6, PT, R10, UR4, PT ;  /* 0x000000040a007c0c */ /* 0x000fe2000bfc6270 */
[----:B----4-:R-:W-:Y:S01]  /*e8d0*/  @P4 FFMA.FTZ R14, R148, R13, R9 ;  /* 0x0000000d940e4223 */ /* 0x010fe20000010009 */
[----:B------:R-:W-:Y:S01]  /*e8e0*/  SHF.R.S32.HI R11, RZ, 0x1f, R2 ;  /* 0x0000001fff0b7819 */ /* 0x000fe20000011402 */
[----:B------:R-:W2:Y:S01]  /*e8f0*/  @P3 MUFU.LG2 R10, R150 ;  /* 0x00000096000a3308 */ /* 0x000ea20000000c00 */
[----:B------:R-:W-:Y:S01]  /*e900*/  LEA.HI R8, R8, R46, RZ, 0x2 ;  /* 0x0000002e08087211 */ /* 0x000fe200078f10ff */
[----:B------:R-:W-:Y:S01]  /*e910*/  BSSY B0, `(.L_x_662) ;  /* 0x000002a000007945 */ /* 0x000fe20003800000 */
[----:B------:R-:W-:Y:S01]  /*e920*/  LOP3.LUT P2, RZ, R2, 0x3, RZ, 0xc0, !PT ;  /* 0x0000000302ff7812 */ /* 0x000fe2000784c0ff */
[----:B------:R-:W-:Y:S01]  /*e930*/  IMAD.MOV.U32 R13, RZ, RZ, 0x7f800000 ;  /* 0x7f800000ff0d7424 */ /* 0x000fe200078e00ff */
[----:B------:R-:W-:-:S02]  /*e940*/  LEA.HI R12, R11, R2, RZ, 0x2 ;  /* 0x000000020b0c7211 */ /* 0x000fc400078f10ff */
[----:B------:R-:W-:Y:S02]  /*e950*/  LOP3.LUT R2, R8, 0xffffffc, RZ, 0xc0, !PT ;  /* 0x0ffffffc08027812 */ /* 0x000fe400078ec0ff */
[----:B------:R-:W-:Y:S01]  /*e960*/  SEL R8, R6, RZ, !P5 ;  /* 0x000000ff06087207 */ /* 0x000fe20006800000 */
[----:B---3--:R-:W-:Y:S01]  /*e970*/  IMAD R6, R7, UR6, RZ ;  /* 0x0000000607067c24 */ /* 0x008fe2000f8e02ff */
[----:B------:R-:W-:Y:S01]  /*e980*/  SHF.R.S32.HI R17, RZ, 0x1f, R18 ;  /* 0x0000001fff117819 */ /* 0x000fe20000011412 */
[----:B------:R3:W4:Y:S01]  /*e990*/  LDS.128 R32, [R215+0x1800] ;  /* 0x00180000d7207984 */ /* 0x0007220000000c00 */
[----:B------:R-:W-:Y:S02]  /*e9a0*/  IMAD.IADD R11, R46, 0x1, -R2 ;  /* 0x000000012e0b7824 */ /* 0x000fe400078e0a02 */
[----:B------:R-:W-:Y:S01]  /*e9b0*/  IMAD R2, R23, R0, R8 ;  /* 0x0000000017027224 */ /* 0x000fe200078e0208 */
[----:B------:R-:W-:Y:S01]  /*e9c0*/  LEA.HI R17, R17, R18, RZ, 0x3 ;  /* 0x0000001211117211 */ /* 0x000fe200078f18ff */
[----:B------:R-:W-:Y:S01]  /*e9d0*/  IMAD.SHL.U32 R0, R6, 0x40, RZ ;  /* 0x0000004006007824 */ /* 0x000fe200078e00ff */
[----:B------:R-:W-:Y:S01]  /*e9e0*/  SHF.R.S32.HI R8, RZ, 0x2, R12 ;  /* 0x00000002ff087819 */ /* 0x000fe2000001140c */
[----:B--2---:R-:W-:Y:S01]  /*e9f0*/  @P3 FMUL.FTZ R10, R10, 0.69314718246459960938 ;  /* 0x3f3172180a0a3820 */ /* 0x004fe20000410000 */
[----:B------:R-:W-:-:S02]  /*ea00*/  LOP3.LUT R6, R17, 0xfffffff8, RZ, 0xc0, !PT ;  /* 0xfffffff811067812 */ /* 0x000fc400078ec0ff */
[----:B------:R-:W-:Y:S01]  /*ea10*/  IADD3 R4, P5, P4, R0, R4, R2 ;  /* 0x0000000400047210 */ /* 0x000fe20007cbe002 */
[----:B-1----:R-:W-:Y:S01]  /*ea20*/  @P3 FFMA.FTZ R13, R3, R15, R10 ;  /* 0x0000000f030d3223 */ /* 0x002fe2000001000a */
[----:B------:R-:W-:Y:S01]  /*ea30*/  SHF.R.S32.HI R9, RZ, 0x1f, R0 ;  /* 0x0000001fff097819 */ /* 0x000fe20000011400 */
[----:B------:R-:W-:Y:S01]  /*ea40*/  IMAD.IADD R12, R18, 0x1, -R6 ;  /* 0x00000001120c7824 */ /* 0x000fe200078e0a06 */
[----:B------:R-:W-:Y:S01]  /*ea50*/  SHF.R.S32.HI R2, RZ, 0x1f, R2 ;  /* 0x0000001fff027819 */ /* 0x000fe20000011402 */
[----:B------:R-:W-:-:S03]  /*ea60*/  IMAD R0, R11, 0x10, R8 ;  /* 0x000000100b007824 */ /* 0x000fc600078e0208 */
        /* <DEDUP_REMOVED lines=20> */
.L_x_663:
[----:B------:R-:W-:Y:S05]  /*ebb0*/  BSYNC B0 ;  /* 0x0000000000007941 */ /* 0x000fea0003800000 */
.L_x_662:
[----:B------:R-:W-:Y:S01]  /*ebc0*/  IMAD.SHL.U32 R28, R12, 0x8, RZ ;  /* 0x000000080c1c7824 */ /* 0x000fe200078e00ff */
[----:B------:R-:W-:Y:S01]  /*ebd0*/  SHF.R.S32.HI R8, RZ, 0x1f, R23 ;  /* 0x0000001fff087819 */ /* 0x000fe20000011417 */
[----:B------:R-:W-:Y:S01]  /*ebe0*/  ULDC.64 UR6, c[0x0][0x2a0] ;  /* 0x0000a80000067ab9 */ /* 0x000fe20000000a00 */
[----:B-1----:R-:W-:Y:S01]  /*ebf0*/  SHF.R.S32.HI R2, RZ, 0x3, R17 ;  /* 0x00000003ff027819 */ /* 0x002fe20000011411 */
[----:B------:R1:W2:Y:S01]  /*ec00*/  LDS.128 R24, [R215] ;  /* 0x00000000d7187984 */ /* 0x0002a20000000c00 */
        /* <DEDUP_REMOVED lines=8> */
[----:B------:R1:W1:Y:S01]  /*ec90*/  LDS.128 R16, [R215+0x4000] ;  /* 0x00400000d7107984 */ /* 0x0002620000000c00 */
[----:B------:R-:W-:-:S02]  /*eca0*/  SHF.R.S32.HI R3, RZ, 0x1f, R2 ;  /* 0x0000001fff037819 */ /* 0x000fc40000011402 */
[C---:B------:R-:W-:Y:S01]  /*ecb0*/  IMAD R0, R23.reuse, UR7, R0 ;  /* 0x0000000717007c24 */ /* 0x040fe2000f8e0200 */
        /* <DEDUP_REMOVED lines=21> */
[----:B-1----:R2:W-:Y:S04]  /*ee10*/  @!P3 STG.E.128 desc[UR26][R2.64+0x80], R20 ;  /* 0x000080140200b986 */ /* 0x0025e8000c101d1a */
[----:B------:R2:W-:Y:S04]  /*ee20*/  @!P2 STG.E.128 desc[UR26][R2.64+0x100], R16 ;  /* 0x000100100200a986 */ /* 0x0005e8000c101d1a */
[----:B---3--:R2:W-:Y:S02]  /*ee30*/  @!P1 STG.E.128 desc[UR26][R2.64+0x180], R12 ;  /* 0x0001800c02009986 */ /* 0x0085e4000c101d1a */
.L_x_665:
[----:B------:R-:W-:Y:S05]  /*ee40*/  BSYNC B0 ;  /* 0x0000000000007941 */ /* 0x000fea0003800000 */
.L_x_664:
[----:B--2---:R2:W2:Y:S01]  /*ee50*/  LDS.128 R24, [R215+0x800] ;  /* 0x00080000d7187984 */ /* 0x0044a20000000c00 */
[----:B------:R-:W-:Y:S03]  /*ee60*/  BSSY B0, `(.L_x_666) ;  /* 0x000001a000007945 */ /* 0x000fe60003800000 */
[----:B-1----:R1:W1:Y:S04]  /*ee70*/  LDS.128 R20, [R215+0x2800] ;  /* 0x00280000d7147984 */ /* 0x0022680000000c00 */
[----:B------:R1:W1:Y:S04]  /*ee80*/  LDS.128 R16, [R215+0x4800] ;  /* 0x00480000d7107984 */ /* 0x0002680000000c00 */
[----:B---3--:R3:W1:Y:S01]  /*ee90*/  LDS.128 R12, [R215+0x6800] ;  /* 0x00680000d70c7984 */ /* 0x0086620000000c00 */
[----:B------:R-:W-:Y:S05]  /*eea0*/  @P0 BRA `(.L_x_667) ;  /* 0x0000000000540947 */ /* 0x000fea0003800000 */
[----:B------:R-:W-:Y:S01]  /*eeb0*/  IADD3 R0, P0, R4, 0x10, RZ ;  /* 0x0000001004007810 */ /* 0x000fe20007f1e0ff */
[----:B------:R-:W-:Y:S01]  /*eec0*/  ULDC.64 UR6, c[0x0][0x298] ;  /* 0x0000a60000067ab9 */ /* 0x000fe20000000a00 */
[----:B------:R-:W-:Y:S01]  /*eed0*/  IMAD.MOV.U32 R3, RZ, RZ, R9 ;  /* 0x000000ffff037224 */ /* 0x000fe200078e0009 */
[----:B------:R-:W-:Y:S02]  /*eee0*/  ULDC UR5, c[0x0][0x2d0] ;  /* 0x0000b40000057ab9 */ /* 0x000fe40000000800 */
[----:B------:R-:W-:Y:S01]  /*eef0*/  IMAD.X R2, RZ, RZ, R5, P0 ;  /* 0x000000ffff027224 */ /* 0x000fe200000e0605 */
[----:B------:R-:W-:Y:S02]  /*ef00*/  ISETP.GE.AND P3, PT, R28, UR5, PT ;  /* 0x000000051c007c0c */ /* 0x000fe4000bf66270 */
[----:B------:R-:W-:Y:S01]  /*ef10*/  ISETP.GE.AND P2, PT, R251, UR5, PT ;  /* 0x00000005fb007c0c */ /* 0x000fe2000bf46270 */
        /* <DEDUP_REMOVED lines=10> */
[----:B--2---:R2:W-:Y:S04]  /*efc0*/  @!P3 STG.E.128 desc[UR26][R2.64], R24 ;  /* 0x000000180200b986 */ /* 0x0045e8000c101d1a */
[----:B-1----:R2:W-:Y:S04]  /*efd0*/  @!P2 STG.E.128 desc[UR26][R2.64+0x80], R20 ;  /* 0x000080140200a986 */ /* 0x0025e8000c101d1a */
[----:B------:R2:W-:Y:S04]  /*efe0*/  @!P1 STG.E.128 desc[UR26][R2.64+0x100], R16 ;  /* 0x0001001002009986 */ /* 0x0005e8000c101d1a */
[----:B------:R2:W-:Y:S02]  /*eff0*/  @!P0 STG.E.128 desc[UR26][R2.64+0x180], R12 ;  /* 0x0001800c02008986 */ /* 0x0005e4000c101d1a */
.L_x_667:
[----:B------:R-:W-:Y:S05]  /*f000*/  BSYNC B0 ;  /* 0x0000000000007941 */ /* 0x000fea0003800000 */
.L_x_666:
[----:B--2---:R2:W2:Y:S01]  /*f010*/  LDS.128 R24, [R215+0x1000] ;  /* 0x00100000d7187984 */ /* 0x0044a20000000c00 */
[----:B------:R-:W-:Y:S03]  /*f020*/  BSSY B0, `(.L_x_668) ;  /* 0x000001a000007945 */ /* 0x000fe60003800000 */
[----:B-1----:R1:W1:Y:S04]  /*f030*/  LDS.128 R20, [R215+0x3000] ;  /* 0x00300000d7147984 */ /* 0x0022680000000c00 */
[----:B------:R1:W1:Y:S04]  /*f040*/  LDS.128 R16, [R215+0x5000] ;  /* 0x00500000d7107984 */ /* 0x0002680000000c00 */
[----:B------:R1:W1:Y:S01]  /*f050*/  LDS.128 R12, [R215+0x7000] ;  /* 0x00700000d70c7984 */ /* 0x0002620000000c00 */
        /* <DEDUP_REMOVED lines=22> */
.L_x_669:
[----:B------:R-:W-:Y:S05]  /*f1c0*/  BSYNC B0 ;  /* 0x0000000000007941 */ /* 0x000fea0003800000 */
.L_x_668:
[----:B-12---:R1:W2:Y:S04]  /*f1d0*/  LDS.128 R20, [R215+0x3800] ;  /* 0x00380000d7147984 */ /* 0x0062a80000000c00 */
        /* <DEDUP_REMOVED lines=20> */
[----:B----4-:R4:W-:Y:S04]  /*f320*/  @!P3 STG.E.128 desc[UR26][R2.64], R32 ;  /* 0x000000200200b986 */ /* 0x0109e8000c101d1a */
[----:B--2---:R4:W-:Y:S04]  /*f330*/  @!P2 STG.E.128 desc[UR26][R2.64+0x80], R20 ;  /* 0x000080140200a986 */ /* 0x0049e8000c101d1a */
[----:B-1----:R4:W-:Y:S02]  /*f340*/  @!P1 STG.E.128 desc[UR26][R2.64+0x100], R16 ;  /* 0x0001001002009986 */ /* 0x0029e4000c101d1a */
[----:B------:R-:W-:Y:S05]  /*f350*/  @P0 EXIT ;  /* 0x000000000000094d */ /* 0x000fea0003800000 */
[----:B------:R-:W-:Y:S01]  /*f360*/  STG.E.128 desc[UR26][R2.64+0x180], R12 ;  /* 0x0001800c02007986 */ /* 0x000fe2000c101d1a */
[----:B------:R-:W-:Y:S05]  /*f370*/  EXIT ;  /* 0x000000000000794d */ /* 0x000fea0003800000 */
.L_x_625:
[----:B------:R-:W-:Y:S01]  /*f380*/  UISETP.NE.AND UP3, UPT, UR5, -0x1, UPT ;  /* 0xffffffff0500788c */ /* 0x000fe2000bf65270 */
[----:B------:R-:W-:Y:S01]  /*f390*/  LEA.HI R10, R4, R98, RZ, 0x3 ;  /* 0x00000062040a7211 */ /* 0x000fe200078f18ff */
[----:B------:R-:W-:Y:S01]  /*f3a0*/  ULDC.U8 UR4, c[0x0][0x3d9] ;  /* 0x0000f64000047ab9 */ /* 0x000fe20000000000 */
[----:B------:R-:W-:Y:S01]  /*f3b0*/  ULDC.U8 UR12, c[0x0][0x3d8] ;  /* 0x0000f600000c7ab9 */ /* 0x000fe20000000000 */
[----:B------:R-:W-:Y:S01]  /*f3c0*/  UISETP.NE.AND UP2, UPT, UR4, URZ, UPT ;  /* 0x0000003f0400728c */ /* 0x000fe2000bf45270 */
[----:B------:R-:W-:Y:S01]  /*f3d0*/  LOP3.LUT R0, R10, 0xfffffff8, RZ, 0xc0, !PT ;  /* 0xfffffff80a007812 */ /* 0x000fe200078ec0ff */
[----:B------:R-:W-:Y:S01]  /*f3e0*/  UISETP.NE.AND UP1, UPT, UR12, URZ, UPT ;  /* 0x0000003f0c00728c */ /* 0x000fe2000bf25270 */
[----:B------:R-:W-:Y:S01]  /*f3f0*/  SHF.R.S32.HI R10, RZ, 0x3, R10 ;  /* 0x00000003ff0a7819 */ /* 0x000fe2000001140a */
[----:B------:R-:W-:Y:S01]  /*f400*/  UISETP.NE.AND UP0, UPT, UR12, URZ, !UP2 ;  /* 0x0000003f0c00728c */ /* 0x000fe2000d705270 */
[----:B------:R-:W-:Y:S01]  /*f410*/  MOV R6, UR16 ;  /* 0x0000001000067c02 */ /* 0x000fe20008000f00 */
[----:B------:R-:W-:Y:S01]  /*f420*/  UISETP.EQ.AND UP1, UPT, UR4, URZ, UP1 ;  /* 0x0000003f0400728c */ /* 0x000fe20008f22270 */
[----:B------:R-:W-:Y:S01]  /*f430*/  IMAD.IADD R0, R98, 0x1, -R0 ;  /* 0x0000000162007824 */ /* 0x000fe200078e0a00 */
[----:B------:R-:W-:Y:S01]  /*f440*/  @UP3 ULDC.64 UR10, c[0x0][0x298] ;  /* 0x0000a600000a3ab9 */ /* 0x000fe20000000a00 */
[----:B------:R-:W-:Y:S01]  /*f450*/  USHF.R.S32.HI UR15, URZ, 0x1f, UR9 ;  /* 0x0000001f3f0f7899 */ /* 0x000fe20008011409 */
[--C-:B------:R-:W-:Y:S01]  /*f460*/  SHF.R.S32.HI R11, RZ, 0x1f, R10.reuse ;  /* 0x0000001fff0b7819 */ /* 0x100fe2000001140a */
[----:B------:R-:W-:Y:S01]  /*f470*/  @UP3 UIMAD.WIDE.U32 UR18, UR5, UR10, URZ ;  /* 0x0000000a051232a5 */ /* 0x000fe2000f8e003f */
[C---:B------:R-:W-:Y:S01]  /*f480*/  ISETP.NE.AND P3, PT, R0.reuse, RZ, PT ;  /* 0x000000ff0000720c */ /* 0x040fe20003f65270 */
[----:B------:R-:W-:Y:S01]  /*f490*/  @!UP2 ULDC UR4, c[0x0][0x2c4] ;  /* 0x0000b1000004aab9 */ /* 0x000fe20000000800 */
[----:B------:R-:W-:Y:S01]  /*f4a0*/  @UP2 ULDC.64 UR6, c[0x0][0x2c0] ;  /* 0x0000b00000062ab9 */ /* 0x000fe20000000a00 */
[----:B------:R-:W-:Y:S01]  /*f4b0*/  @UP3 UIMAD UR20, UR5, UR11, UR19 ;  /* 0x0000000b051432a4 */ /* 0x000fe2000f8e0213 */
[----:B------:R-:W-:Y:S01]  /*f4c0*/  IMAD.SHL.U32 R0, R0, 0x8, RZ ;  /* 0x0000000800007824 */ /* 0x000fe200078e00ff */
[----:B------:R-:W-:Y:S01]  /*f4d0*/  @!UP3 USHF.R.S32.HI UR19, URZ, 0x1f, UR14 ;  /* 0x0000001f3f13b899 */ /* 0x000fe2000801140e */
[----:B------:R-:W-:Y:S01]  /*f4e0*/  VIADD R14, R10, 0x10 ;  /* 0x000000100a0e7836 */ /* 0x000fe20000000000 */
[----:B------:R-:W-:Y:S01]  /*f4f0*/  @!UP3 ULDC.64 UR10, c[0x0][0x290] ;  /* 0x0000a400000abab9 */ /* 0x000fe20000000a00 */
[----:B------:R-:W-:Y:S01]  /*f500*/  @UP0 ULDC UR4, c[0x0][0x2e4] ;  /* 0x0000b90000040ab9 */ /* 0x000fe20000000800 */
[----:B------:R-:W-:Y:S01]  /*f510*/  @!UP3 UIMAD UR19, UR19, UR10, URZ ;  /* 0x0000000a1313b2a4 */ /* 0x000fe2000f8e023f */
[----:B------:R-:W-:Y:S01]  /*f520*/  BSSY B0, `(.L_x_670) ;  /* 0x000003d000007945 */ /* 0x000fe20003800000 */
[----:B------:R-:W-:Y:S01]  /*f530*/  UISETP.NE.OR UP0, UPT, UR5, -0x1, !UP1 ;  /* 0xffffffff0500788c */ /* 0x000fe2000cf05670 */
[----:B------:R-:W-:Y:S01]  /*f540*/  IMAD.WIDE R6, R6, 0x40, R10 ;  /* 0x0000004006067825 */ /* 0x000fe200078e020a */
[----:B------:R-:W-:Y:S01]  /*f550*/  @!UP3 UIMAD.WIDE.U32 UR22, UR14, UR10, URZ ;  /* 0x0000000a0e16b2a5 */ /* 0x000fe2000f8e003f */
[----:B------:R-:W-:Y:S01]  /*f560*/  IADD3 R19, R0, 0x40, RZ ;  /* 0x0000004000137810 */ /* 0x000fe20007ffe0ff */
[----:B------:R-:W-:Y:S01]  /*f570*/  @!UP3 UIMAD UR11, UR14, UR11, UR19 ;  /* 0x0000000b0e0bb2a4 */ /* 0x000fe2000f8e0213 */
[----:B------:R-:W-:Y:S01]  /*f580*/  VIADD R16, R10, 0x20 ;  /* 0x000000200a107836 */ /* 0x000fe20000000000 */
[----:B------:R-:W-:Y:S01]  /*f590*/  @UP2 UMOV UR10, 0x1 ;  /* 0x00000001000a2882 */ /* 0x000fe20000000000 */
[----:B------:R-:W-:Y:S01]  /*f5a0*/  @!UP2 UIMAD UR10, UR4, UR8, URZ ;  /* 0x00000008040aa2a4 */ /* 0x000fe2000f8e023f */
[C---:B------:R-:W-:Y:S01]  /*f5b0*/  VIADD R18, R0.reuse, 0x80 ;  /* 0x0000008000127836 */ /* 0x040fe20000000000 */
[----:B------:R-:W-:Y:S01]  /*f5c0*/  @UP2 UIMAD UR13, UR7, UR6, URZ ;  /* 0x00000006070d22a4 */ /* 0x000fe2000f8e023f */
[----:B------:R-:W-:Y:S01]  /*f5d0*/  VIADD R17, R0, 0xc0 ;  /* 0x000000c000117836 */ /* 0x000fe20000000000 */
[----:B------:R-:W-:Y:S01]  /*f5e0*/  UIADD3 UR17, -UR30, UR17, URZ ;  /* 0x000000111e117290 */ /* 0x000fe2000fffe13f */
[----:B------:R-:W-:Y:S01]  /*f5f0*/  ULDC.64 UR6, c[0x0][0x2a0] ;  /* 0x0000a80000067ab9 */ /* 0x000fe20000000a00 */
[----:B------:R-:W-:Y:S01]  /*f600*/  @!UP3 UIADD3 UR20, UR23, UR11, URZ ;  /* 0x0000000b1714b290 */ /* 0x000fe2000fffe03f */
[----:B------:R-:W-:Y:S01]  /*f610*/  IMAD.U32 R12, RZ, RZ, UR6 ;  /* 0x00000006ff0c7e24 */ /* 0x000fe2000f8e00ff */
[----:B------:R-:W-:-:S02]  /*f620*/  UIMAD UR15, UR15, UR6, URZ ;  /* 0x000000060f0f72a4 */ /* 0x000fc4000f8e023f */
[----:B------:R-:W-:Y:S01]  /*f630*/  ISETP.GE.AND P1, PT, R10, UR17, PT ;  /* 0x000000110a007c0c */ /* 0x000fe2000bf26270 */
[----:B------:R-:W-:Y:S01]  /*f640*/  @!UP3 UMOV UR18, UR22 ;  /* 0x000000160012bc82 */ /* 0x000fe20008000000 */
[----:B------:R-:W-:Y:S01]  /*f650*/  UIMAD UR10, UR14, UR10, URZ ;  /* 0x0000000a0e0a72a4 */ /* 0x000fe2000f8e023f */
[C---:B------:R-:W-:Y:S01]  /*f660*/  IADD3 R2, P0, R0.reuse, UR18, RZ ;  /* 0x0000001200027c10 */ /* 0x040fe2000ff1e0ff */
[----:B------:R-:W-:Y:S01]  /*f670*/  @UP1 ULDC UR6, c[0x0][0x2c4] ;  /* 0x0000b10000061ab9 */ /* 0x000fe20000000800 */
[----:B------:R-:W-:Y:S01]  /*f680*/  @UP2 ULDC UR12, c[0x0][0x2c0] ;  /* 0x0000b000000c2ab9 */ /* 0x000fe20000000800 */
[----:B------:R-:W-:Y:S01]  /*f690*/  @!UP0 UIMAD UR5, UR14, UR6, URZ ;  /* 0x000000060e0582a4 */ /* 0x000fe2000f8e023f */
[----:B------:R-:W-:Y:S01]  /*f6a0*/  LEA.HI.X.SX32 R3, R0, UR20, 0x1, P0 ;  /* 0x0000001400037c11 */ /* 0x000fe200080f0eff */
[----:B------:R-:W-:Y:S01]  /*f6b0*/  USEL UR10, UR10, URZ, !UP1 ;  /* 0x0000003f0a0a7287 */ /* 0x000fe2000c800000 */
[----:B------:R-:W-:Y:S01]  /*f6c0*/  ISETP.GE.AND P0, PT, R14, UR17, PT ;  /* 0x000000110e007c0c */ /* 0x000fe2000bf06270 */
[----:B------:R-:W-:Y:S01]  /*f6d0*/  @!UP2 UMOV UR12, 0x1 ;  /* 0x00000001000ca882 */ /* 0x000fe20000000000 */
[----:B------:R-:W-:Y:S01]  /*f6e0*/  @!UP2 UMOV UR13, UR4 ;  /* 0x00000004000dac82 */ /* 0x000fe20008000000 */
[----:B------:R-:W-:Y:S01]  /*f6f0*/  UIMAD UR4, UR30, UR12, URZ ;  /* 0x0000000c1e0472a4 */ /* 0x000fe2000f8e023f */
[----:B------:R-:W-:Y:S01]  /*f700*/  IMAD.WIDE.U32 R12, R12, UR9, R2 ;  /* 0x000000090c0c7c25 */ /* 0x000fe2000f8e0002 */
[----:B------:R-:W-:Y:S01]  /*f710*/  UIMAD UR13, UR9, UR13, UR10 ;  /* 0x0000000d090d72a4 */ /* 0x000fe2000f8e020a */
[----:B------:R-:W-:Y:S01]  /*f720*/  @!UP1 UMOV UR24, URZ ;  /* 0x0000003f00189c82 */ /* 0x000fe20008000000 */
[----:B------:R-:W-:Y:S01]  /*f730*/  UIMAD UR7, UR9, UR7, UR15 ;  /* 0x00000007090772a4 */ /* 0x000fe2000f8e020f */
[----:B------:R-:W-:Y:S01]  /*f740*/  @!UP1 UMOV UR25, URZ ;  /* 0x0000003f00199c82 */ /* 0x000fe20008000000 */
[----:B------:R-:W-:Y:S01]  /*f750*/  @UP1 UMOV UR24, UR5 ;  /* 0x0000000500181c82 */ /* 0x000fe20008000000 */
[----:B------:R-:W-:-:S02]  /*f760*/  @UP1 USHF.R.S32.HI UR25, URZ, 0x1f, UR5 ;  /* 0x0000001f3f191899 */ /* 0x000fc40008011405 */
[----:B------:R-:W-:Y:S01]  /*f770*/  USHF.R.S32.HI UR6, URZ, 0x1f, UR4 ;  /* 0x0000001f3f067899 */ /* 0x000fe20008011404 */
[----:B------:R-:W-:Y:S01]  /*f780*/  IADD3 R9, R13, UR7, RZ ;  /* 0x000000070d097c10 */ /* 0x000fe2000fffe0ff */
        /* <DEDUP_REMOVED lines=22> */
.L_x_671:
[----:B------:R-:W-:Y:S05]  /*f8f0*/  BSYNC B0 ;  /* 0x0000000000007941 */ /* 0x000fea0003800000 */
.L_x_670:
[----:B------:R-:W-:Y:S01]  /*f900*/  BSSY B0, `(.L_x_672) ;  /* 0x0000019000007945 */ /* 0x000fe20003800000 */
[----:B------:R-:W-:Y:S02]  /*f910*/  ISETP.GE.AND P1, PT, R16, UR17, PT ;  /* 0x0000001110007c0c */ /* 0x000fe4000bf26270 */
[----:B------:R-:W-:Y:S01]  /*f920*/  IADD3 R15, R10, 0x30, RZ ;  /* 0x000000300a0f7810 */ /* 0x000fe20007ffe0ff */
[----:B------:R-:W-:Y:S05]  /*f930*/  @P0 BRA `(.L_x_673) ;  /* 0x0000000000540947 */ /* 0x000fea0003800000 */
[----:B--2---:R-:W-:Y:S01]  /*f940*/  IADD3 R2, P0, R6, 0x10, RZ ;  /* 0x0000001006027810 */ /* 0x004fe20007f1e0ff */
        /* <DEDUP_REMOVED lines=20> */
.L_x_673:
[----:B------:R-:W-:Y:S05]  /*fa90*/  BSYNC B0 ;  /* 0x0000000000007941 */ /* 0x000fea0003800000 */
.L_x_672:
[----:B------:R-:W-:Y:S01]  /*faa0*/  BSSY B0, `(.L_x_674) ;  /* 0x0000018000007945 */ /* 0x000fe20003800000 */
[----:B------:R-:W-:-:S03]  /*fab0*/  ISETP.GE.AND P0, PT, R15, UR17, PT ;  /* 0x000000110f007c0c */ /* 0x000fc6000bf06270 */
[----:B------:R-:W-:Y:S10]  /*fac0*/  @P1 BRA `(.L_x_675) ;  /* 0x0000000000541947 */ /* 0x000ff40003800000 */
[----:B--23--:R-:W-:Y:S01]  /*fad0*/  IADD3 R2, P1, R6, 0x20, RZ ;  /* 0x0000002006027810 */ /* 0x00cfe20007f3e0ff */
        /* <DEDUP_REMOVED lines=20> */
.L_x_675:
[----:B------:R-:W-:Y:S05]  /*fc20*/  BSYNC B0 ;  /* 0x0000000000007941 */ /* 0x000fea0003800000 */
.L_x_674:
        /* <DEDUP_REMOVED lines=8> */
[----:B--234-:R-:W-:Y:S01]  /*fcb0*/  IMAD.MOV.U32 R2, RZ, RZ, R12 ;  /* 0x000000ffff027224 */ /* 0x01cfe200078e000c */
        /* <DEDUP_REMOVED lines=18> */
.L_x_677:
[----:B------:R-:W-:Y:S05]  /*fde0*/  BSYNC B0 ;  /* 0x0000000000007941 */ /* 0x000fea0003800000 */
.L_x_676:
[----:B------:R-:W-:Y:S04]  /*fdf0*/  BSSY B0, `(.L_x_678) ;  /* 0x000000a000007945 */ /* 0x000fe80003800000 */
[----:B------:R-:W-:Y:S05]  /*fe00*/  @P6 BRA `(.L_x_679) ;  /* 0x0000000000206947 */ /* 0x000fea0003800000 */
[----:B------:R-:W-:Y:S01]  /*fe10*/  IMAD R0, R10, UR12, RZ ;  /* 0x0000000c0a007c24 */ /* 0x000fe2000f8e02ff */
[----:B------:R-:W-:-:S04]  /*fe20*/  ULDC.64 UR6, c[0x0][0x2b0] ;  /* 0x0000ac0000067ab9 */ /* 0x000fc80000000a00 */
[----:B--234-:R-:W-:-:S04]  /*fe30*/  IADD3 R3, P0, R0, UR4, RZ ;  /* 0x0000000400037c10 */ /* 0x01cfc8000ff1e0ff */
[----:B------:R-:W-:Y:S02]  /*fe40*/  LEA.HI.X.SX32 R0, R0, UR24, 0x1, P0 ;  /* 0x0000001800007c11 */ /* 0x000fe400080f0eff */
[----:B------:R-:W-:-:S04]  /*fe50*/  LEA R2, P0, R3, UR6, 0x2 ;  /* 0x0000000603027c11 */ /* 0x000fc8000f8010ff */
[----:B------:R-:W-:Y:S01]  /*fe60*/  LEA.HI.X R3, R3, UR7, R0, 0x2, P0 ;  /* 0x0000000703037c11 */ /* 0x000fe200080f1400 */
[----:B------:R-:W-:-:S05]  /*fe70*/  IMAD.MOV.U32 R0, RZ, RZ, 0x7f800000 ;  /* 0x7f800000ff007424 */ /* 0x000fca00078e00ff */
[----:B------:R2:W-:Y:S03]  /*fe80*/  STG.E desc[UR26][R2.64], R0 ;  /* 0x0000000002007986 */ /* 0x0005e6000c10191a */
.L_x_679:
[----:B------:R-:W-:Y:S05]  /*fe90*/  BSYNC B0 ;  /* 0x0000000000007941 */ /* 0x000fea0003800000 */
.L_x_678:
[----:B------:R-:W-:Y:S04]  /*fea0*/  BSSY B0, `(.L_x_680) ;  /* 0x000000a000007945 */ /* 0x000fe80003800000 */
[----:B------:R-:W-:Y:S05]  /*feb0*/  @P5 BRA `(.L_x_681) ;  /* 0x0000000000205947 */ /* 0x000fea0003800000 */
[----:B--2---:R-:W-:Y:S01]  /*fec0*/  IMAD R0, R14, UR12, RZ ;  /* 0x0000000c0e007c24 */ /* 0x004fe2000f8e02ff */
[----:B------:R-:W-:-:S04]  /*fed0*/  ULDC.64 UR6, c[0x0][0x2b0] ;  /* 0x0000ac0000067ab9 */ /* 0x000fc80000000a00 */
[----:B---34-:R-:W-:-:S04]  /*fee0*/  IADD3 R3, P0, R0, UR4, RZ ;  /* 0x0000000400037c10 */ /* 0x018fc8000ff1e0ff */
[----:B------:R-:W-:Y:S02]  /*fef0*/  LEA.HI.X.SX32 R0, R0, UR24, 0x1, P0 ;  /* 0x0000001800007c11 */ /* 0x000fe400080f0eff */
[----:B------:R-:W-:-:S04]  /*ff00*/  LEA R2, P0, R3, UR6, 0x2 ;  /* 0x0000000603027c11 */ /* 0x000fc8000f8010ff */
[----:B------:R-:W-:Y:S01]  /*ff10*/  LEA.HI.X R3, R3, UR7, R0, 0x2, P0 ;  /* 0x0000000703037c11 */ /* 0x000fe200080f1400 */
[----:B------:R-:W-:-:S05]  /*ff20*/  IMAD.MOV.U32 R0, RZ, RZ, 0x7f800000 ;  /* 0x7f800000ff007424 */ /* 0x000fca00078e00ff */
[----:B------:R2:W-:Y:S03]  /*ff30*/  STG.E desc[UR26][R2.64], R0 ;  /* 0x0000000002007986 */ /* 0x0005e6000c10191a */
.L_x_681:
[----:B------:R-:W-:Y:S05]  /*ff40*/  BSYNC B0 ;  /* 0x0000000000007941 */ /* 0x000fea0003800000 */
.L_x_680:
        /* <DEDUP_REMOVED lines=10> */
.L_x_683:
[----:B------:R-:W-:Y:S05]  /*fff0*/  BSYNC B0 ;  /* 0x0000000000007941 */ /* 0x000fea0003800000 */
.L_x_682:
[----:B------:R-:W-:Y:S05]  /*10000*/  @P3 EXIT ;  /* 0x000000000000394d */ /* 0x000fea0003800000 */
[----:B--2---:R-:W-:Y:S01]  /*10010*/  IMAD R0, R15, UR12, RZ ;  /* 0x0000000c0f007c24 */ /* 0x004fe2000f8e02ff */
[----:B------:R-:W-:-:S04]  /*10020*/  ULDC.64 UR6, c[0x0][0x2b0] ;  /* 0x0000ac0000067ab9 */ /* 0x000fc80000000a00 */
[----:B---34-:R-:W-:-:S04]  /*10030*/  IADD3 R3, P0, R0, UR4, RZ ;  /* 0x0000000400037c10 */ /* 0x018fc8000ff1e0ff */
[----:B------:R-:W-:Y:S02]  /*10040*/  LEA.HI.X.SX32 R0, R0, UR24, 0x1, P0 ;  /* 0x0000001800007c11 */ /* 0x000fe400080f0eff */
[----:B------:R-:W-:-:S04]  /*10050*/  LEA R2, P0, R3, UR6, 0x2 ;  /* 0x0000000603027c11 */ /* 0x000fc8000f8010ff */
[----:B------:R-:W-:Y:S01]  /*10060*/  LEA.HI.X R3, R3, UR7, R0, 0x2, P0 ;  /* 0x0000000703037c11 */ /* 0x000fe200080f1400 */
[----:B------:R-:W-:-:S05]  /*10070*/  IMAD.MOV.U32 R0, RZ, RZ, 0x7f800000 ;  /* 0x7f800000ff007424 */ /* 0x000fca00078e00ff */
[----:B------:R-:W-:Y:S01]  /*10080*/  STG.E desc[UR26][R2.64], R0 ;  /* 0x0000000002007986 */ /* 0x000fe2000c10191a */
[----:B------:R-:W-:Y:S05]  /*10090*/  EXIT ;  /* 0x000000000000794d */ /* 0x000fea0003800000 */
.L_x_684:
        /* <DEDUP_REMOVED lines=14> */
.L_x_2399:


//--------------------- .text._ZN5flash16flash_fwd_kernelI23Flash_fwd_kernel_traitsILi256ELi64ELi64ELi4ELb0ELb0EN7cutlass10bfloat16_tE19Flash_kernel_traitsILi256ELi64ELi64ELi4ES3_EELb1ELb0ELb1ELb0ELb0ELb0ELb0ELb0EEEvNS_16Flash_fwd_paramsE --------------------------
	.section	.text._ZN5flash16flash_fwd_kernelI23Flash_fwd_kernel_traitsILi256ELi64ELi64ELi4ELb0ELb0EN7cutlass10bfloat16_tE19Flash_kernel_traitsILi256ELi64ELi64ELi4ES3_EELb1ELb0ELb1ELb0ELb0ELb0ELb0ELb0EEEvNS_16Flash_fwd_paramsE,"ax",@progbits
	.align	128
        .global         _ZN5flash16flash_fwd_kernelI23Flash_fwd_kernel_traitsILi256ELi64ELi64ELi4ELb0ELb0EN7cutlass10bfloat16_tE19Flash_kernel_traitsILi256ELi64ELi64ELi4ES3_EELb1ELb0ELb1ELb0ELb0ELb0ELb0ELb0EEEvNS_16Flash_fwd_paramsE
        .type           _ZN5flash16flash_fwd_kernelI23Flash_fwd_kernel_traitsILi256ELi64ELi64ELi4ELb0ELb0EN7cutlass10bfloat16_tE19Flash_kernel_traitsILi256ELi64ELi64ELi4ES3_EELb1ELb0ELb1ELb0ELb0ELb0ELb0ELb0EEEvNS_16Flash_fwd_paramsE,@function
        .size           _ZN5flash16flash_fwd_kernelI23Flash_fwd_kernel_traitsILi256ELi64ELi64ELi4ELb0ELb0EN7cutlass10bfloat16_tE19Flash_kernel_traitsILi256ELi64ELi64ELi4ES3_EELb1ELb0ELb1ELb0ELb0ELb0ELb0ELb0EEEvNS_16Flash_fwd_paramsE,(.L_x_2400 - _ZN5flash16flash_fwd_kernelI23Flash_fwd_kernel_traitsILi256ELi64ELi64ELi4ELb0ELb0EN7cutlass10bfloat16_tE19Flash_kernel_traitsILi256ELi64ELi64ELi4ES3_EELb1ELb0ELb1ELb0ELb0ELb0ELb0ELb0EEEvNS_16Flash_fwd_paramsE)
        .other          _ZN5flash16flash_fwd_kernelI23Flash_fwd_kernel_traitsILi256ELi64ELi64ELi4ELb0ELb0EN7cutlass10bfloat16_tE19Flash_kernel_traitsILi256ELi64ELi64ELi4ES3_EELb1ELb0ELb1ELb0ELb0ELb0ELb0ELb0EEEvNS_16Flash_fwd_paramsE,@"STO_CUDA_ENTRY STV_DEFAULT"
_ZN5flash16flash_fwd_kernelI23Flash_fwd_kernel_traitsILi256ELi64ELi64ELi4ELb0ELb0EN7cutlass10bfloat16_tE19Flash_kernel_traitsILi256ELi64ELi64ELi4ES3_EELb1ELb0ELb1ELb0ELb0ELb0ELb0ELb0EEEvNS_16Flash_fwd_paramsE:
.text._ZN5flash16flash_fwd_kernelI23Flash_fwd_kernel_traitsILi256ELi64ELi64ELi4ELb0ELb0EN7cutlass10bfloat16_tE19Flash_kernel_traitsILi256ELi64ELi64ELi4ES3_EELb1ELb0ELb1ELb0ELb0ELb0ELb0ELb0EEEvNS_16Flash_fwd_paramsE:
        /* <DEDUP_REMOVED lines=16> */
[----:B------:R-:W-:Y:S08]  /*0100*/  S2UR UR9, SR_CTAID.Y ;  /* 0x00000000000979c3 */ /* 0x000ff00000002600 */
[----:B------:R-:W1:Y:S01]  /*0110*/  S2UR UR4, SR_CTAID.Z ;  /* 0x00000000000479c3 */ /* 0x000e620000002700 */
[----:B--2---:R-:W-:-:S07]  /*0120*/  @P2 IMAD.MOV.U32 R2, RZ, RZ, R6 ;  /* 0x000000ffff022224 */ /* 0x004fce00078e0006 */
[----:B------:R-:W2:Y:S01]  /*0130*/  @P2 LDC R0, c[0x0][0x3b0] ;  /* 0x0000ec00ff002b82 */ /* 0x000ea20000000800 */
[----:B---3--:R-:W-:-:S06]  /*0140*/  @P2 IMAD.MOV.U32 R3, RZ, RZ, R7 ;  /* 0x000000ffff032224 */ /* 0x008fcc00078e0007 */
[----:B------:R-:W2:Y:S01]  /*0150*/  @P2 LDG.E.64 R2, desc[UR30][R2.64] ;  /* 0x0000001e02022981 */ /* 0x000ea2000c1e1b00 */
[----:B------:R-:W-:Y:S02]  /*0160*/  UISETP.NE.U32.AND UP2, UPT, UR10, URZ, UPT ;  /* 0x0000003f0a00728c */ /* 0x000fe4000bf45070 */
[----:B------:R-:W-:Y:S02]  /*0170*/  UISETP.NE.U32.AND UP1, UPT, UR6, URZ, UPT ;  /* 0x0000003f0600728c */ /* 0x000fe4000bf25070 */
[----:B------:R-:W-:Y:S02]  /*0180*/  UISETP.NE.AND.EX UP2, UPT, UR11, URZ, UPT, UP2 ;  /* 0x0000003f0b00728c */ /* 0x000fe4000bf45320 */
[----:B------:R-:W-:Y:S02]  /*0190*/  UISETP.NE.AND.EX UP1, UPT, UR7, URZ, UPT, UP1 ;  /* 0x0000003f0700728c */ /* 0x000fe4000bf25310 */
[----:B-1----:R-:W-:Y:S01]  /*01a0*/  ULOP3.LUT UR5, UR4, UR17, UR9, 0xfe, !UPT ;  /* 0x0000001104057292 */ /* 0x002fe2000f8efe09 */
[----:B------:R-:W-:Y:S01]  /*01b0*/  ULDC.64 UR10, c[0x0][0x2f0] ;  /* 0x0000bc00000a7ab9 */ /* 0x000fe20000000a00 */
[----:B------:R-:W-:Y:S01]  /*01c0*/  PLOP3.LUT P0, PT, PT, PT, UP2, 0x80, 0x0 ;  /* 0x000000000000781c */ /* 0x000fe20003f0f028 */
[----:B------:R-:W-:-:S03]  /*01d0*/  UIMAD.WIDE UR10, UR9, 0x4, UR10 ;  /* 0x00000004090a78a5 */ /* 0x000fc6000f8e020a */
[----:B----4-:R-:W-:Y:S01]  /*01e0*/  LOP3.LUT P3, RZ, R106, UR5, RZ, 0xfc, !PT ;  /* 0x000000056aff7c12 */ /* 0x010fe2000f86fcff */
[----:B------:R-:W-:Y:S01]  /*01f0*/  ULDC.U8 UR5, c[0x0][0x3c2] ;  /* 0x0000f08000057ab9 */ /* 0x000fe20000000000 */
[----:B------:R-:W-:Y:S01]  /*0200*/  ULDC.64 UR6, c[0x0][0x2f8] ;  /* 0x0000be0000067ab9 */ /* 0x000fe20000000a00 */
[----:B------:R-:W-:Y:S02]  /*0210*/  UISETP.NE.AND UP3, UPT, UR5, URZ, UPT ;  /* 0x0000003f0500728c */ /* 0x000fe4000bf65270 */
[----:B------:R-:W-:Y:S01]  /*0220*/  UISETP.EQ.U32.AND UP0, UPT, UR6, URZ, UPT ;  /* 0x0000003f0600728c */ /* 0x000fe2000bf02070 */
[----:B------:R-:W-:Y:S02]  /*0230*/  @UP1 ULDC.64 UR12, c[0x0][0x300] ;  /* 0x0000c000000c1ab9 */ /* 0x000fe40000000a00 */
[----:B------:R-:W-:Y:S02]  /*0240*/  @UP1 UIMAD.WIDE UR12, UR9, 0x4, UR12 ;  /* 0x00000004090c18a5 */ /* 0x000fe4000f8e020c */
[----:B------:R-:W-:-:S03]  /*0250*/  UISETP.EQ.OR.EX UP0, UPT, UR7, URZ, !UP3, UP0 ;  /* 0x0000003f0700728c */ /* 0x000fc6000df02700 */
[----:B------:R-:W1:Y:S01]  /*0260*/  @!P3 LDC.64 R8, c[0x0][0x3b8] ;  /* 0x0000ee00ff08bb82 */ /* 0x000e620000000a00 */
        /* <DEDUP_REMOVED lines=10> */
[----:B------:R-:W-:Y:S01]  /*0310*/  ULDC.64 UR10, c[0x0][0x2f8] ;  /* 0x0000be00000a7ab9 */ /* 0x000fe20000000a00 */
[----:B-1----:R-:W-:Y:S02]  /*0320*/  @!P3 IMAD.MOV.U32 R4, RZ, RZ, R6 ;  /* 0x000000ffff04b224 */ /* 0x002fe400078e0006 */
[----:B------:R-:W-:Y:S01]  /*0330*/  @!P3 IMAD.MOV.U32 R5, RZ, RZ, R7 ;  /* 0x000000ffff05b224 */ /* 0x000fe200078e0007 */
[----:B------:R-:W-:-:S04]  /*0340*/  PLOP3.LUT P2, PT, PT, PT, UP0, 0x80, 0x0 ;  /* 0x000000000000781c */ /* 0x000fc80003f4f008 */
[----:B------:R1:W-:Y:S01]  /*0350*/  @!P3 STG.E.64 desc[UR30][R8.64+0x8], R4 ;  /* 0x000008040800b986 */ /* 0x0003e2000c101b1e */
[----:B------:R-:W-:-:S03]  /*0360*/  UIMAD.WIDE UR10, UR9, 0x4, UR10 ;  /* 0x00000004090a78a5 */ /* 0x000fc6000f8e020a */
        /* <DEDUP_REMOVED lines=8> */
[----:B------:R-:W-:Y:S01]  /*03f0*/  SHF.R.S32.HI R30, RZ, 0x1f, R106 ;  /* 0x0000001fff1e7819 */ /* 0x000fe2000001146a */
[----:B------:R-:W-:Y:S01]  /*0400*/  UMOV UR15, URZ ;  /* 0x0000003f000f7c82 */ /* 0x000fe20008000000 */
[----:B------:R-:W-:Y:S02]  /*0410*/  UIMAD UR5, UR9, UR8, UR4 ;  /* 0x00000008090572a4 */ /* 0x000fe4000f8e0204 */
[----:B------:R-:W-:Y:S01]  /*0420*/  LEA.HI R33, R30, R106, RZ, 0x5 ;  /* 0x0000006a1e217211 */ /* 0x000fe200078f28ff */
[----:B------:R-:W-:Y:S01]  /*0430*/  UMOV UR16, 0xffffffff ;  /* 0xffffffff00107882 */ /* 0x000fe20000000000 */
[----:B------:R-:W-:Y:S01]  /*0440*/  USHF.L.U32 UR5, UR5, 0x5, URZ ;  /* 0x0000000505057899 */ /* 0x000fe2000800063f */
[----:B------:R-:W-:Y:S01]  /*0450*/  UMOV UR10, 0xffffffff ;  /* 0xffffffff000a7882 */ /* 0x000fe20000000000 */
[----:B--2---:R-:W-:Y:S02]  /*0460*/  @P0 R2UR UR16, R8 ;  /* 0x00000000081002ca */ /* 0x004fe400000e0000 */
[----:B---3--:R-:W-:-:S02]  /*0470*/  @P0 R2UR UR18, R5 ;  /* 0x00000000051202ca */ /* 0x008fc400000e0000 */
[----:B------:R-:W-:Y:S01]  /*0480*/  ISETP.NE.U32.AND P0, PT, RZ, UR6, PT ;  /* 0x00000006ff007c0c */ /* 0x000fe2000bf05070 */
[----:B------:R-:W-:-:S10]  /*0490*/  USHF.R.S32.HI UR6, URZ, 0x1f, UR5 ;  /* 0x0000001f3f067899 */ /* 0x000fd40008011405 */
[----:B------:R-:W-:-:S07]  /*04a0*/  @UP2 UIADD3 UR18, UR18, -UR16, URZ ;  /* 0x8000001012122290 */ /* 0x000fce000fffe03f */
[----:B------:R-:W-:Y:S01]  /*04b0*/  @!UP2 ULDC UR18, c[0x0][0x2c4] ;  /* 0x0000b1000012aab9 */ /* 0x000fe20000000800 */
[----:B----4-:R-:W-:Y:S02]  /*04c0*/  @P1 R2UR UR15, R0 ;  /* 0x00000000000f12ca */ /* 0x010fe400000e0000 */
[----:B------:R-:W-:-:S05]  /*04d0*/  LOP3.LUT R0, R33, 0xffffffe0, RZ, 0xc0, !PT ;  /* 0xffffffe021007812 */ /* 0x000fca00078ec0ff */
[----:B------:R-:W-:-:S05]  /*04e0*/  IMAD.IADD R104, R106, 0x1, -R0 ;  /* 0x000000016a687824 */ /* 0x000fca00078e0a00 */
[--C-:B------:R-:W-:Y:S02]  /*04f0*/  SHF.R.S32.HI R0, RZ, 0x1f, R104.reuse ;  /* 0x0000001fff007819 */ /* 0x100fe40000011468 */
[----:B-----5:R-:W-:Y:S02]  /*0500*/  @!P2 R2UR UR10, R4 ;  /* 0x00000000040aa2ca */ /* 0x020fe400000e0000 */
[----:B------:R-:W-:Y:S02]  /*0510*/  ISETP.NE.AND.EX P2, PT, RZ, UR7, PT, P0 ;  /* 0x00000007ff007c0c */ /* 0x000fe4000bf45300 */
[----:B------:R-:W-:-:S04]  /*0520*/  IADD3 R108, P1, P0, R6, UR5, R104 ;  /* 0x00000005066c7c10 */ /* 0x000fc8000f83e068 */
[----:B------:R-:W-:Y:S01]  /*0530*/  IADD3.X R107, R7, UR6, R0, P1, P0 ;  /* 0x00000006076b7c10 */ /* 0x000fe20008fe0400 */
[----:B------:R1:W-:Y:S06]  /*0540*/  STL [R1+0xb8], R108 ;  /* 0x0000b86c01007387 */ /* 0x0003ec0000100800 */
[----:B------:R-:W-:Y:S05]  /*0550*/  @!P2 BRA `(.L_x_685) ;  /* 0x00000000001ca947 */ /* 0x000fea0003800000 */
[----:B------:R-:W-:-:S13]  /*0560*/  PLOP3.LUT P0, PT, PT, PT, UP3, 0x80, 0x0 ;  /* 0x000000000000781c */ /* 0x000fda0003f0f038 */
[----:B------:R-:W2:Y:S04]  /*0570*/  @P0 LDG.E R0, desc[UR30][R2.64+0x4] ;  /* 0x0000041e02000981 */ /* 0x000ea8000c1e1900 */
[----:B------:R-:W3:Y:S01]  /*0580*/  @!P0 LDG.E R2, desc[UR30][R2.64] ;  /* 0x0000001e02028981 */ /* 0x000ee2000c1e1900 */
[----:B--2---:R-:W-:-:S13]  /*0590*/  @P0 R2UR UR5, R0 ;  /* 0x00000000000502ca */ /* 0x004fda00000e0000 */
[----:B------:R-:W-:-:S07]  /*05a0*/  @UP3 UIADD3 UR5, UR5, -UR10, URZ ;  /* 0x8000000a05053290 */ /* 0x000fce000fffe03f */
[----:B---3--:R-:W-:Y:S01]  /*05b0*/  @!P0 R2UR UR5, R2 ;  /* 0x00000000020582ca */ /* 0x008fe200000e0000 */
[----:B------:R-:W-:-:S14]  /*05c0*/  BRA `(.L_x_686) ;  /* 0x0000000000047947 */ /* 0x000fdc0003800000 */
.L_x_685:
[----:B------:R-:W-:Y:S01]  /*05d0*/  ULDC UR5, c[0x0][0x2c8] ;  /* 0x0000b20000057ab9 */ /* 0x000fe20000000800 */
.L_x_686:
        /* <DEDUP_REMOVED lines=45> */
[----:B------:R-:W-:Y:S01]  /*08b0*/  LEA.HI R10, R30, R106, RZ, 0x3 ;  /* 0x0000006a1e0a7211 */ /* 0x000fe200078f18ff */
[----:B------:R-:W-:Y:S01]  /*08c0*/  ULDC.U8 UR5, c[0x0][0x3d9] ;  /* 0x0000f64000057ab9 */ /* 0x000fe20000000000 */
[----:B------:R-:W-:Y:S01]  /*08d0*/  UIADD3 UR18, -UR29, UR18, URZ ;  /* 0x000000121d127290 */ /* 0x000fe2000fffe13f */
[----:B------:R-:W-:Y:S01]  /*08e0*/  MOV R6, UR17 ;  /* 0x0000001100067c02 */ /* 0x000fe20008000f00 */
[----:B------:R-:W-:Y:S01]  /*08f0*/  UISETP.NE.AND UP2, UPT, UR5, URZ, UPT ;  /* 0x0000003f0500728c */ /* 0x000fe2000bf45270 */
[----:B------:R-:W-:Y:S01]  /*0900*/  LOP3.LUT R0, R10, 0xfffffff8, RZ, 0xc0, !PT ;  /* 0xfffffff80a007812 */ /* 0x000fe200078ec0ff */
[----:B------:R-:W-:Y:S01]  /*0910*/  BSSY B0, `(.L_x_688) ;  /* 0x0000051000007945 */ /* 0x000fe20003800000 */
[----:B------:R-:W-:-:S03]  /*0920*/  SHF.R.S32.HI R10, RZ, 0x3, R10 ;  /* 0x00000003ff0a7819 */ /* 0x000fc6000001140a */
[----:B------:R-:W-:Y:S01]  /*0930*/  @UP1 ULDC.64 UR10, c[0x0][0x298] ;  /* 0x0000a600000a1ab9 */ /* 0x000fe20000000a00 */
[----:B------:R-:W-:Y:S01]  /*0940*/  @!UP1 USHF.R.S32.HI UR14, URZ, 0x1f, UR9 ;  /* 0x0000001f3f0e9899 */ /* 0x000fe20008011409 */
[----:B------:R-:W-:Y:S01]  /*0950*/  IMAD.IADD R0, R106, 0x1, -R0 ;  /* 0x000000016a007824 */ /* 0x000fe200078e0a00 */
[----:B------:R-:W-:Y:S01]  /*0960*/  @UP1 UIMAD.WIDE.U32 UR12, UR16, UR10, URZ ;  /* 0x0000000a100c12a5 */ /* 0x000fe2000f8e003f */
[----:B------:R-:W-:Y:S01]  /*0970*/  ISETP.GE.AND P1, PT, R10, UR18, PT ;  /* 0x000000120a007c0c */ /* 0x000fe2000bf26270 */
[----:B------:R-:W-:Y:S01]  /*0980*/  @!UP1 ULDC.64 UR6, c[0x0][0x290] ;  /* 0x0000a40000069ab9 */ /* 0x000fe20000000a00 */
[--C-:B------:R-:W-:Y:S01]  /*0990*/  SHF.R.S32.HI R11, RZ, 0x1f, R10.reuse ;  /* 0x0000001fff0b7819 */ /* 0x100fe2000001140a */
[----:B------:R-:W-:Y:S01]  /*09a0*/  @!UP1 UIMAD UR10, UR14, UR6, URZ ;  /* 0x000000060e0a92a4 */ /* 0x000fe2000f8e023f */
[C---:B------:R-:W-:Y:S01]  /*09b0*/  ISETP.NE.AND P3, PT, R0.reuse, RZ, PT ;  /* 0x000000ff0000720c */ /* 0x040fe20003f65270 */
[----:B------:R-:W-:Y:S01]  /*09c0*/  @UP1 UIMAD UR11, UR16, UR11, UR13 ;  /* 0x0000000b100b12a4 */ /* 0x000fe2000f8e020d */
[----:B------:R-:W-:Y:S01]  /*09d0*/  IMAD.SHL.U32 R0, R0, 0x8, RZ ;  /* 0x0000000800007824 */ /* 0x000fe200078e00ff */
[----:B------:R-:W-:Y:S01]  /*09e0*/  @!UP1 UIMAD.WIDE.U32 UR20, UR9, UR6, URZ ;  /* 0x00000006091492a5 */ /* 0x000fe2000f8e003f */
[----:B------:R-:W-:Y:S01]  /*09f0*/  VIADD R14, R10, 0x10 ;  /* 0x000000100a0e7836 */ /* 0x000fe20000000000 */
[----:B------:R-:W-:Y:S01]  /*0a00*/  ULDC.U8 UR13, c[0x0][0x3d8] ;  /* 0x0000f600000d7ab9 */ /* 0x000fe20000000000 */
[----:B------:R-:W-:Y:S01]  /*0a10*/  @!UP1 UIMAD UR10, UR9, UR7, UR10 ;  /* 0x00000007090a92a4 */ /* 0x000fe2000f8e020a */
[----:B------:R-:W-:Y:S01]  /*0a20*/  IMAD.WIDE R6, R6, 0x40, R10 ;  /* 0x0000004006067825 */ /* 0x000fe200078e020a */
[----:B------:R-:W-:Y:S01]  /*0a30*/  UISETP.NE.AND UP3, UPT, UR13, URZ, UPT ;  /* 0x0000003f0d00728c */ /* 0x000fe2000bf65270 */
[----:B------:R-:W-:Y:S01]  /*0a40*/  IADD3 R19, R0, 0x40, RZ ;  /* 0x0000004000137810 */ /* 0x000fe20007ffe0ff */
[----:B------:R-:W-:Y:S01]  /*0a50*/  UISETP.NE.AND UP0, UPT, UR13, URZ, !UP2 ;  /* 0x0000003f0d00728c */ /* 0x000fe2000d705270 */
[----:B------:R-:W-:Y:S01]  /*0a60*/  VIADD R16, R10, 0x20 ;  /* 0x000000200a107836 */ /* 0x000fe20000000000 */
[----:B------:R-:W-:Y:S01]  /*0a70*/  @UP2 ULDC.64 UR6, c[0x0][0x2c0] ;  /* 0x0000b00000062ab9 */ /* 0x000fe20000000a00 */
[----:B------:R-:W-:Y:S01]  /*0a80*/  USHF.R.S32.HI UR14, URZ, 0x1f, UR4 ;  /* 0x0000001f3f0e7899 */ /* 0x000fe20008011404 */
[C---:B------:R-:W-:Y:S01]  /*0a90*/  VIADD R18, R0.reuse, 0x80 ;  /* 0x0000008000127836 */ /* 0x040fe20000000000 */
[----:B------:R-:W-:Y:S01]  /*0aa0*/  @UP2 UIMAD UR15, UR7, UR6, URZ ;  /* 0x00000006070f22a4 */ /* 0x000fe2000f8e023f */
[----:B------:R-:W-:Y:S01]  /*0ab0*/  VIADD R17, R0, 0xc0 ;  /* 0x000000c000117836 */ /* 0x000fe20000000000 */
[----:B------:R-:W-:Y:S01]  /*0ac0*/  UISETP.EQ.AND UP3, UPT, UR5, URZ, UP3 ;  /* 0x0000003f0500728c */ /* 0x000fe20009f62270 */
[----:B------:R-:W-:-:S02]  /*0ad0*/  ULDC.64 UR6, c[0x0][0x2a0] ;  /* 0x0000a80000067ab9 */ /* 0x000fc40000000a00 */
[----:B------:R-:W-:Y:S01]  /*0ae0*/  @!UP2 ULDC UR5, c[0x0][0x2c4] ;  /* 0x0000b1000005aab9 */ /* 0x000fe20000000800 */
[----:B------:R-:W-:Y:S01]  /*0af0*/  UIMAD UR14, UR14, UR6, URZ ;  /* 0x000000060e0e72a4 */ /* 0x000fe2000f8e023f */
[----:B------:R-:W-:Y:S01]  /*0b00*/  IMAD.U32 R12, RZ, RZ, UR6 ;  /* 0x00000006ff0c7e24 */ /* 0x000fe2000f8e00ff */
[----:B------:R-:W-:Y:S01]  /*0b10*/  @UP0 ULDC UR5, c[0x0][0x2e4] ;  /* 0x0000b90000050ab9 */ /* 0x000fe20000000800 */
[----:B------:R-:W-:Y:S01]  /*0b20*/  @UP2 UMOV UR6, 0x1 ;  /* 0x0000000100062882 */ /* 0x000fe20000000000 */
[----:B------:R-:W-:Y:S02]  /*0b30*/  UIMAD UR7, UR4, UR7, UR14 ;  /* 0x00000007040772a4 */ /* 0x000fe4000f8e020e */
[----:B------:R-:W-:Y:S01]  /*0b40*/  @!UP2 UIMAD UR6, UR5, UR8, URZ ;  /* 0x000000080506a2a4 */ /* 0x000fe2000f8e023f */
[----:B------:R-:W-:Y:S01]  /*0b50*/  @UP1 UMOV UR14, UR12 ;  /* 0x0000000c000e1c82 */ /* 0x000fe20008000000 */
[----:B------:R-:W-:Y:S01]  /*0b60*/  @UP3 ULDC UR12, c[0x0][0x2c4] ;  /* 0x0000b100000c3ab9 */ /* 0x000fe20000000800 */
[----:B------:R-:W-:-:S02]  /*0b70*/  @!UP1 UIADD3 UR11, UR21, UR10, URZ ;  /* 0x0000000a150b9290 */ /* 0x000fc4000fffe03f */
[----:B------:R-:W-:Y:S01]  /*0b80*/  @UP3 UIMAD UR12, UR9, UR12, URZ ;  /* 0x0000000c090c32a4 */ /* 0x000fe2000f8e023f */
[----:B------:R-:W-:Y:S01]  /*0b90*/  @!UP1 UMOV UR14, UR20 ;  /* 0x00000014000e9c82 */ /* 0x000fe20008000000 */
[----:B------:R-:W-:Y:S01]  /*0ba0*/  UIMAD UR6, UR9, UR6, URZ ;  /* 0x00000006090672a4 */ /* 0x000fe2000f8e023f */
[C---:B------:R-:W-:Y:S01]  /*0bb0*/  IADD3 R2, P0, R0.reuse, UR14, RZ ;  /* 0x0000000e00027c10 */ /* 0x040fe2000ff1e0ff */
[----:B------:R-:W-:Y:S02]  /*0bc0*/  @UP3 USEL UR12, UR12, UR16, !UP1 ;  /* 0x000000100c0c3287 */ /* 0x000fe4000c800000 */
[----:B------:R-:W-:Y:S01]  /*0bd0*/  USEL UR6, UR6, URZ, !UP3 ;  /* 0x0000003f06067287 */ /* 0x000fe2000d800000 */
[----:B------:R-:W-:Y:S01]  /*0be0*/  LEA.HI.X.SX32 R3, R0, UR11, 0x1, P0 ;  /* 0x0000000b00037c11 */ /* 0x000fe200080f0eff */
[----:B------:R-:W-:Y:S01]  /*0bf0*/  @UP2 ULDC UR13, c[0x0][0x2c0] ;  /* 0x0000b000000d2ab9 */ /* 0x000fe20000000800 */
[----:B------:R-:W-:Y:S01]  /*0c00*/  @!UP2 UMOV UR13, 0x1 ;  /* 0x00000001000da882 */ /* 0x000fe20000000000 */
[----:B------:R-:W-:Y:S01]  /*0c10*/  @!UP2 UMOV UR15, UR5 ;  /* 0x00000005000fac82 */ /* 0x000fe20008000000 */
[----:B------:R-:W-:Y:S01]  /*0c20*/  UIMAD UR29, UR29, UR13, URZ ;  /* 0x0000000d1d1d72a4 */ /* 0x000fe2000f8e023f */
[----:B------:R-:W-:Y:S01]  /*0c30*/  IMAD.WIDE.U32 R12, R12, UR4, R2 ;  /* 0x000000040c0c7c25 */ /* 0x000fe2000f8e0002 */
[----:B------:R-:W-:Y:S01]  /*0c40*/  UIMAD UR15, UR4, UR15, UR6 ;  /* 0x0000000f040f72a4 */ /* 0x000fe2000f8e0206 */
[----:B------:R-:W-:Y:S01]  /*0c50*/  ISETP.GE.AND P0, PT, R14, UR18, PT ;  /* 0x000000120e007c0c */ /* 0x000fe2000bf06270 */
[----:B------:R-:W-:Y:S01]  /*0c60*/  @!UP3 UMOV UR22, URZ ;  /* 0x0000003f0016bc82 */ /* 0x000fe20008000000 */
[----:B------:R-:W-:Y:S01]  /*0c70*/  @UP3 UMOV UR22, UR12 ;  /* 0x0000000c00163c82 */ /* 0x000fe20008000000 */
[----:B------:R-:W-:Y:S01]  /*0c80*/  @!UP3 UMOV UR23, URZ ;  /* 0x0000003f0017bc82 */ /* 0x000fe20008000000 */
[----:B------:R-:W-:Y:S01]  /*0c90*/  @UP3 USHF.R.S32.HI UR23, URZ, 0x1f, UR12 ;  /* 0x0000001f3f173899 */ /* 0x000fe2000801140c */
[----:B------:R-:W-:Y:S01]  /*0ca0*/  IADD3 R9, R13, UR7, RZ ;  /* 0x000000070d097c10 */ /* 0x000fe2000fffe0ff */
[----:B------:R-:W-:-:S02]  /*0cb0*/  USHF.R.S32.HI UR4, URZ, 0x1f, UR29 ;  /* 0x0000001f3f047899 */ /* 0x000fc4000801141d */
        /* <DEDUP_REMOVED lines=22> */
.L_x_689:
[----:B------:R-:W-:Y:S05]  /*0e20*/  BSYNC B0 ;  /* 0x0000000000007941 */ /* 0x000fea0003800000 */
.L_x_688:
        /* <DEDUP_REMOVED lines=25> */
.L_x_691:
[----:B------:R-:W-:Y:S05]  /*0fc0*/  BSYNC B0 ;  /* 0x0000000000007941 */ /* 0x000fea0003800000 */
.L_x_690:
        /* <DEDUP_REMOVED lines=24> */
.L_x_693:
[----:B------:R-:W-:Y:S05]  /*1150*/  BSYNC B0 ;  /* 0x0000000000007941 */ /* 0x000fea0003800000 */
.L_x_692:
        /* <DEDUP_REMOVED lines=27> */
.L_x_695:
[----:B------:R-:W-:Y:S05]  /*1310*/  BSYNC B0 ;  /* 0x0000000000007941 */ /* 0x000fea0003800000 */
.L_x_694:
        /* <DEDUP_REMOVED lines=10> */
.L_x_697:
[----:B------:R-:W-:Y:S05]  /*13c0*/  BSYNC B0 ;  /* 0x0000000000007941 */ /* 0x000fea0003800000 */
.L_x_696:
        /* <DEDUP_REMOVED lines=10> */
.L_x_699:
[----:B------:R-:W-:Y:S05]  /*1470*/  BSYNC B0 ;  /* 0x0000000000007941 */ /* 0x000fea0003800000 */
.L_x_698:
        /* <DEDUP_REMOVED lines=10> */
.L_x_701:
[----:B------:R-:W-:Y:S05]  /*1520*/  BSYNC B0 ;  /* 0x0000000000007941 */ /* 0x000fea0003800000 */
.L_x_700:
        /* <DEDUP_REMOVED lines=10> */
.L_x_687:
        /* <DEDUP_REMOVED lines=31> */
.L_x_702:
[----:B------:R-:W-:Y:S01]  /*17c0*/  ULDC UR6, c[0x0][0x278] ;  /* 0x00009e0000067ab9 */ /* 0x000fe20000000800 */
[----:B------:R-:W2:Y:S01]  /*17d0*/  S2R R2, SR_CTAID.Z ;  /* 0x0000000000027919 */ /* 0x000ea20000002700 */
[----:B------:R-:W-:Y:S01]  /*17e0*/  IMAD.U32 R0, RZ, RZ, UR6 ;  /* 0x00000006ff007e24 */ /* 0x000fe2000f8e00ff */
[----:B------:R-:W-:Y:S01]  /*17f0*/  UMOV UR36, URZ ;  /* 0x0000003f00247c82 */ /* 0x000fe20008000000 */
[----:B------:R-:W-:Y:S01]  /*1800*/  LEA.HI R5, R30, R106, RZ, 0x6 ;  /* 0x0000006a1e057211 */ /* 0x000fe200078f30ff */
[----:B------:R-:W-:Y:S02]  /*1810*/  IMAD.U32 R10, RZ, RZ, UR17 ;  /* 0x00000011ff0a7e24 */ /* 0x000fe4000f8e00ff */
[----:B------:R-:W-:Y:S02]  /*1820*/  IABS R0, R0 ;  /* 0x0000000000007213 */ /* 0x000fe40000000000 */
[----:B------:R-:W-:Y:S02]  /*1830*/  IMAD.SHL.U32 R5, R5, 0x8, RZ ;  /* 0x0000000805057824 */ /* 0x000fe400078e00ff */
        /* <DEDUP_REMOVED lines=10> */
[----:B------:R-:W-:-:S03]  /*18e0*/  SHF.R.S32.HI R12, RZ, 0x3, R2 ;  /* 0x00000003ff0c7819 */ /* 0x000fc60000011402 */
        /* <DEDUP_REMOVED lines=8> */
[----:B------:R-:W-:Y:S02]  /*1970*/  LOP3.LUT R0, R0, 0x1c0, RZ, 0xc0, !PT ;  /* 0x000001c000007812 */ /* 0x000fe400078ec0ff */
[----:B------:R-:W-:-:S02]  /*1980*/  SHF.R.S32.HI R29, RZ, 0x1f, R28 ;  /* 0x0000001fff1d7819 */ /* 0x000fc4000001141c */
[----:B------:R-:W-:Y:S02]  /*1990*/  LOP3.LUT R2, R0, 0x38, R28, 0xf8, !PT ;  /* 0x0000003800027812 */ /* 0x000fe400078ef81c */
[----:B------:R-:W-:Y:S01]  /*19a0*/  UMOV UR19, UR37 ;  /* 0x0000002500137c82 */ /* 0x000fe20008000000 */
[----:B------:R-:W-:Y:S01]  /*19b0*/  SHF.R.U32.HI R4, RZ, 0x3, R0 ;  /* 0x00000003ff047819 */ /* 0x000fe20000011600 */
[----:B------:R-:W-:Y:S02]  /*19c0*/  UIMAD.WIDE.U32 UR36, UR19, UR11, URZ ;  /* 0x0000000b132472a5 */ /* 0x000fe4000f8e003f */
[----:B------:R-:W-:Y:S01]  /*19d0*/  UIADD3 UR36, -UR29, UR18, URZ ;  /* 0x000000121d247290 */ /* 0x000fe2000fffe13f */
[----:B------:R-:W-:Y:S01]  /*19e0*/  LOP3.LUT R4, R2, R4, RZ, 0x3c, !PT ;  /* 0x0000000402047212 */ /* 0x000fe200078e3cff */
[----:B------:R-:W-:-:S03]  /*19f0*/  USHF.R.S32.HI UR19, URZ, 0x1f, UR4 ;  /* 0x0000001f3f137899 */ /* 0x000fc60008011404 */
[----:B------:R-:W-:Y:S02]  /*1a00*/  UMOV UR21, UR37 ;  /* 0x0000002500157c82 */ /* 0x000fe40008000000 */
[----:B------:R-:W-:-:S04]  /*1a10*/  UIADD3 UR14, -UR21, URZ, URZ ;  /* 0x0000003f150e7290 */ /* 0x000fc8000fffe13f */
        /* <DEDUP_REMOVED lines=32> */
.L_x_703:
[----:B------:R-:W-:Y:S01]  /*1c20*/  ULDC.64 UR6, c[0x0][0x258] ;  /* 0x0000960000067ab9 */ /* 0x000fe20000000a00 */
[C---:B------:R-:W-:Y:S01]  /*1c30*/  IADD3 R2, P0, R28.reuse, UR20, RZ ;  /* 0x000000141c027c10 */ /* 0x040fe2000ff1e0ff */
[----:B------:R-:W2:Y:S01]  /*1c40*/  S2UR UR33, SR_CgaCtaId ;  /* 0x00000000002179c3 */ /* 0x000ea20000008800 */
[----:B------:R-:W-:Y:S01]  /*1c50*/  UIMAD UR15, UR19, UR6, URZ ;  /* 0x00000006130f72a4 */ /* 0x000fe2000f8e023f */
        /* <DEDUP_REMOVED lines=9> */
[----:B------:R-:W-:Y:S01]  /*1cf0*/  IMAD.U32 R34, RZ, RZ, UR6 ;  /* 0x00000006ff227e24 */ /* 0x000fe2000f8e00ff */
[----:B------:R3:W-:Y:S01]  /*1d00*/  STL [R1+0x7c], R113 ;  /* 0x00007c7101007387 */ /* 0x0007e20000100800 */
[----:B------:R-:W-:Y:S01]  /*1d10*/  ISETP.GE.AND P0, PT, R12, UR36, PT ;  /* 0x000000240c007c0c */ /* 0x000fe2000bf06270 */
[----:B------:R-:W-:Y:S01]  /*1d20*/  IMAD.WIDE.U32 R18, R0, UR4, R2 ;  /* 0x0000000400127c25 */ /* 0x000fe2000f8e0002 */
[----:B------:R-:W-:Y:S01]  /*1d30*/  UIADD3 UR20, UR22, -0x1, URZ ;  /* 0xffffffff16147890 */ /* 0x000fe2000fffe03f */
[----:B------:R3:W-:Y:S01]  /*1d40*/  STL [R1+0x78], R112 ;  /* 0x0000787001007387 */ /* 0x0007e20000100800 */
[----:B------:R-:W-:Y:S01]  /*1d50*/  UMOV UR4, 0x400 ;  /* 0x0000040000047882 */ /* 0x000fe20000000000 */
[----:B------:R-:W-:Y:S01]  /*1d60*/  UIMAD UR37, UR14, UR8, URZ ;  /* 0x000000080e2572a4 */ /* 0x000fe2000f8e023f */
[----:B------:R-:W-:Y:S01]  /*1d70*/  VIADD R0, R12, 0x10 ;  /* 0x000000100c007836 */ /* 0x000fe20000000000 */
[----:B------:R3:W-:Y:S01]  /*1d80*/  STL [R1+0x80], R109 ;  /* 0x0000806d01007387 */ /* 0x0007e20000100800 */
[----:B------:R-:W-:Y:S01]  /*1d90*/  UIMAD UR19, UR20, -0x40, UR32 ;  /* 0xffffffc0141378a4 */ /* 0x000fe2000f8e0220 */
[----:B------:R-:W-:Y:S01]  /*1da0*/  LOP3.LUT R4, R4, 0xfffffe00, R5, 0xf8, !PT ;  /* 0xfffffe0004047812 */ /* 0x000fe200078ef805 */
[----:B------:R-:W-:Y:S01]  /*1db0*/  UIMAD UR9, UR21, UR9, UR37 ;  /* 0x00000009150972a4 */ /* 0x000fe2000f8e0225 */
[----:B------:R3:W-:Y:S01]  /*1dc0*/  STL [R1+0xbc], R35 ;  /* 0x0000bc2301007387 */ /* 0x0007e20000100800 */
[----:B--2---:R-:W-:Y:S01]  /*1dd0*/  ULEA UR4, UR33, UR4, 0x18 ;  /* 0x0000000421047291 */ /* 0x004fe2000f8ec03f */
[----:B------:R-:W-:Y:S01]  /*1de0*/  IADD3 R15, R19, UR15, RZ ;  /* 0x0000000f130f7c10 */ /* 0x000fe2000fffe0ff */
[----:B------:R-:W-:Y:S01]  /*1df0*/  UIMAD UR33, UR14, UR6, URZ ;  /* 0x000000060e2172a4 */ /* 0x000fe2000f8e023f */
[----:B------:R3:W-:Y:S01]  /*1e00*/  STL [R1+0xc0], R34 ;  /* 0x0000c02201007387 */ /* 0x0007e20000100800 */
[----:B------:R-:W-:Y:S01]  /*1e10*/  BSSY B0, `(.L_x_704) ;  /* 0x0000036000007945 */ /* 0x000fe20003800000 */
[C---:B------:R-:W-:Y:S01]  /*1e20*/  IADD3 R26, R12.reuse, 0x20, RZ ;  /* 0x000000200c1a7810 */ /* 0x040fe20007ffe0ff */
[----:B------:R-:W-:Y:S01]  /*1e30*/  UIMAD UR33, UR21, UR7, UR33 ;  /* 0x00000007152172a4 */ /* 0x000fe2000f8e0221 */
[----:B------:R-:W-:Y:S01]  /*1e40*/  VIADD R27, R12, 0x30 ;  /* 0x000000300c1b7836 */ /* 0x000fe20000000000 */
[C---:B------:R-:W-:Y:S01]  /*1e50*/  ISETP.GE.AND P2, PT, R0.reuse, UR36, PT ;  /* 0x0000002400007c0c */ /* 0x040fe2000bf46270 */
[----:B------:R-:W-:Y:S01]  /*1e60*/  IMAD R21, R13, UR12, RZ ;  /* 0x0000000c0d157c24 */ /* 0x000fe2000f8e02ff */
[----:B------:R-:W-:Y:S01]  /*1e70*/  ISETP.GE.AND P1, PT, R0, UR19, PT ;  /* 0x0000001300007c0c */ /* 0x000fe2000bf26270 */
[----:B------:R-:W-:Y:S01]  /*1e80*/  IMAD.WIDE.U32 R16, R12, UR12, R28 ;  /* 0x0000000c0c107c25 */ /* 0x000fe2000f8e001c */
        /* <DEDUP_REMOVED lines=46> */
.L_x_705:
[----:B------:R-:W-:Y:S05]  /*2170*/  BSYNC B0 ;  /* 0x0000000000007941 */ /* 0x000fea0003800000 */
.L_x_704:
[----:B------:R-:W-:Y:S01]  /*2180*/  ISETP.GE.AND P0, PT, R0, UR19, PT ;  /* 0x0000001300007c0c */ /* 0x000fe2000bf06270 */
[----:B--2-4-:R-:W-:Y:S01]  /*2190*/  IMAD R2, R12, UR13, R21 ;  /* 0x0000000d0c027c24 */ /* 0x014fe2000f8e0215 */
[----:B------:R-:W-:Y:S01]  /*21a0*/  IADD3 R22, P3, R16, UR26, RZ ;  /* 0x0000001a10167c10 */ /* 0x000fe2000ff7e0ff */
[----:B------:R-:W-:Y:S01]  /*21b0*/  IMAD R0, R13, UR10, RZ ;  /* 0x0000000a0d007c24 */ /* 0x000fe2000f8e02ff */
[----:B------:R-:W-:Y:S01]  /*21c0*/  BSSY B0, `(.L_x_706) ;  /* 0x0000036000007945 */ /* 0x000fe20003800000 */
[----:B------:R-:W-:Y:S01]  /*21d0*/  ISETP.GE.AND P5, PT, R26, UR36, PT ;  /* 0x000000241a007c0c */ /* 0x000fe2000bfa6270 */
[C---:B------:R-:W-:Y:S01]  /*21e0*/  IMAD.WIDE.U32 R24, R12.reuse, UR10, R28 ;  /* 0x0000000a0c187c25 */ /* 0x040fe2000f8e001c */
[----:B------:R-:W-:Y:S02]  /*21f0*/  ISETP.GE.AND P6, PT, R27, UR36, PT ;  /* 0x000000241b007c0c */ /* 0x000fe4000bfc6270 */
[----:B------:R-:W-:Y:S01]  /*2200*/  IADD3.X R23, R17, UR25, R2, P3, !PT ;  /* 0x0000001911177c10 */ /* 0x000fe20009ffe402 */
[----:B------:R-:W-:Y:S01]  /*2210*/  IMAD R31, R12, UR11, R0 ;  /* 0x0000000b0c1f7c24 */ /* 0x000fe2000f8e0200 */
[----:B------:R-:W-:Y:S09]  /*2220*/  @P2 BRA `(.L_x_707) ;  /* 0x0000000000bc2947 */ /* 0x000ff20003800000 */
[----:B------:R-:W-:Y:S01]  /*2230*/  ULDC UR8, c[0x0][0x2d0] ;  /* 0x0000b40000087ab9 */ /* 0x000fe20000000800 */
[----:B------:R-:W-:Y:S01]  /*2240*/  IADD3 R0, P3, R10, 0x10, RZ ;  /* 0x000000100a007810 */ /* 0x000fe20007f7e0ff */
[----:B------:R-:W-:Y:S01]  /*2250*/  ULDC.64 UR6, c[0x0][0x240] ;  /* 0x0000900000067ab9 */ /* 0x000fe20000000a00 */
[----:B------:R-:W-:Y:S01]  /*2260*/  ISETP.GE.AND P2, PT, R28, UR8, PT ;  /* 0x000000081c007c0c */ /* 0x000fe2000bf46270 */
[----:B------:R-:W-:Y:S01]  /*2270*/  IMAD.MOV.U32 R3, RZ, RZ, R15 ;  /* 0x000000ffff037224 */ /* 0x000fe200078e000f */
[----:B------:R-:W-:Y:S01]  /*2280*/  ISETP.GE.AND P4, PT, R113, UR8, PT ;  /* 0x0000000871007c0c */ /* 0x000fe2000bf86270 */
[----:B------:R-:W-:-:S04]  /*2290*/  IMAD.X R2, RZ, RZ, R11, P3 ;  /* 0x000000ffff027224 */ /* 0x000fc800018e060b */
[----:B------:R-:W-:Y:S02]  /*22a0*/  IMAD R6, R2, UR6, RZ ;  /* 0x0000000602067c24 */ /* 0x000fe4000f8e02ff */
[----:B------:R-:W-:-:S04]  /*22b0*/  IMAD.MOV.U32 R2, RZ, RZ, R18 ;  /* 0x000000ffff027224 */ /* 0x000fc800078e0012 */
[----:B------:R-:W2:Y:S01]  /*22c0*/  @!P2 LDC.64 R4, c[0x0][0x210] ;  /* 0x00008400ff04ab82 */ /* 0x000ea20000000a00 */
[C---:B------:R-:W-:Y:S01]  /*22d0*/  IMAD.WIDE.U32 R2, R0.reuse, UR6, R2 ;  /* 0x0000000600027c25 */ /* 0x040fe2000f8e0002 */
[----:B------:R4:W-:Y:S03]  /*22e0*/  @P2 STS.128 [R211+0x800], RZ ;  /* 0x000800ffd3002388 */ /* 0x0009e60000000c00 */
[----:B------:R-:W-:-:S03]  /*22f0*/  IMAD R0, R0, UR7, R6 ;  /* 0x0000000700007c24 */ /* 0x000fc6000f8e0206 */
[----:B------:R-:W5:Y:S01]  /*2300*/  @!P4 LDC.64 R6, c[0x0][0x210] ;  /* 0x00008400ff06cb82 */ /* 0x000f620000000a00 */
[----:B------:R-:W-:Y:S01]  /*2310*/  IMAD.IADD R0, R3, 0x1, R0 ;  /* 0x0000000103007824 */ /* 0x000fe200078e0200 */
[----:B--2---:R-:W-:-:S04]  /*2320*/  @!P2 LEA R4, P3, R2, R4, 0x1 ;  /* 0x000000040204a211 */ /* 0x004fc800078608ff */
[----:B------:R-:W-:Y:S02]  /*2330*/  @!P2 LEA.HI.X R5, R2, R5, R0, 0x1, P3 ;  /* 0x000000050205a211 */ /* 0x000fe400018f0c00 */
[----:B------:R-:W-:-:S03]  /*2340*/  ISETP.GE.AND P3, PT, R112, UR8, PT ;  /* 0x0000000870007c0c */ /* 0x000fc6000bf66270 */
[----:B------:R-:W-:Y:S01]  /*2350*/  @!PT LDS RZ, [RZ] ;  /* 0x00000000fffff984 */ /* 0x000fe20000000800 */
[----:B------:R-:W-:Y:S01]  /*2360*/  @!PT LDS RZ, [RZ] ;  /* 0x00000000fffff984 */ /* 0x000fe20000000800 */
[----:B------:R-:W-:Y:S01]  /*2370*/  @!PT LDS RZ, [RZ] ;  /* 0x00000000fffff984 */ /* 0x000fe20000000800 */
[----:B------:R2:W-:Y:S01]  /*2380*/  @!P2 LDGSTS.E.BYPASS.LTC128B.128 [R211+0x800], desc[UR30][R4.64] ;  /* 0x0080000004d3afae */ /* 0x0005e2000b901d5e */
[----:B-----5:R-:W-:-:S03]  /*2390*/  @!P4 LEA R6, P2, R2, R6, 0x1 ;  /* 0x000000060206c211 */ /* 0x020fc600078408ff */
[----:B------:R4:W-:Y:S01]  /*23a0*/  @P4 STS.128 [R211+0x2800], RZ ;  /* 0x002800ffd3004388 */ /* 0x0009e20000000c00 */
[----:B------:R-:W-:-:S05]  /*23b0*/  @!P4 LEA.HI.X R7, R2, R7, R0, 0x1, P2 ;  /* 0x000000070207c211 */ /* 0x000fca00010f0c00 */
[----:B------:R-:W2:Y:S01]  /*23c0*/  @!P3 LDC.64 R8, c[0x0][0x210] ;  /* 0x00008400ff08bb82 */ /* 0x000ea20000000a00 */
[----:B------:R-:W-:Y:S01]  /*23d0*/  @!PT LDS RZ, [RZ] ;  /* 0x00000000fffff984 */ /* 0x000fe20000000800 */
[----:B------:R-:W-:Y:S01]  /*23e0*/  @!PT LDS RZ, [RZ] ;  /* 0x00000000fffff984 */ /* 0x000fe20000000800 */
[----:B------:R-:W-:Y:S01]  /*23f0*/  @!PT LDS RZ, [RZ] ;  /* 0x00000000fffff984 */ /* 0x000fe20000000800 */
[----:B------:R4:W-:Y:S04]  /*2400*/  @!P4 LDGSTS.E.BYPASS.LTC128B.128 [R211+0x2800], desc[UR30][R6.64+0x80] ;  /* 0x0280008006d3cfae */ /* 0x0009e8000b901d5e */
[----:B------:R4:W-:Y:S01]  /*2410*/  @P3 STS.128 [R211+0x4800], RZ ;  /* 0x004800ffd3003388 */ /* 0x0009e20000000c00 */
[----:B--2---:R-:W-:-:S04]  /*2420*/  @!P3 LEA R4, P2, R2, R8, 0x1 ;  /* 0x000000080204b211 */ /* 0x004fc800078408ff */
        /* <DEDUP_REMOVED lines=15> */
.L_x_707:
[----:B------:R-:W-:Y:S05]  /*2520*/  BSYNC B0 ;  /* 0x0000000000007941 */ /* 0x000fea0003800000 */
.L_x_706:
        /* <DEDUP_REMOVED lines=9> */
[----:B------:R-:W-:-:S03]  /*25c0*/  ISETP.GE.AND P4, PT, R112, UR8, PT ;  /* 0x0000000870007c0c */ /* 0x000fc6000bf86270 */
[----:B------:R-:W-:Y:S02]  /*25d0*/  IMAD R16, R2, UR6, RZ ;  /* 0x0000000602107c24 */ /* 0x000fe4000f8e02ff */
[----:B------:R-:W-:-:S04]  /*25e0*/  IMAD.MOV.U32 R2, RZ, RZ, R18 ;  /* 0x000000ffff027224 */ /* 0x000fc800078e0012 */
[----:B--2-4-:R-:W2:Y:S01]  /*25f0*/  @!P3 LDC.64 R4, c[0x0][0x210] ;  /* 0x00008400ff04bb82 */ /* 0x014ea20000000a00 */
[C---:B------:R-:W-:Y:S01]  /*2600*/  IMAD.WIDE.U32 R2, R0.reuse, UR6, R2 ;  /* 0x0000000600027c25 */ /* 0x040fe2000f8e0002 */
[----:B------:R4:W-:Y:S03]  /*2610*/  @P3 STS.128 [R211+0x1000], RZ ;  /* 0x001000ffd3003388 */ /* 0x0009e60000000c00 */
[----:B------:R-:W-:-:S03]  /*2620*/  IMAD R0, R0, UR7, R16 ;  /* 0x0000000700007c24 */ /* 0x000fc6000f8e0210 */
[----:B------:R-:W5:Y:S01]  /*2630*/  @!P5 LDC.64 R6, c[0x0][0x210] ;  /* 0x00008400ff06db82 */ /* 0x000f620000000a00 */
[----:B------:R-:W-:-:S07]  /*2640*/  IMAD.IADD R0, R3, 0x1, R0 ;  /* 0x0000000103007824 */ /* 0x000fce00078e0200 */
[----:B------:R-:W1:Y:S01]  /*2650*/  @!P4 LDC.64 R8, c[0x0][0x210] ;  /* 0x00008400ff08cb82 */ /* 0x000e620000000a00 */
        /* <DEDUP_REMOVED lines=30> */
.L_x_709:
[----:B------:R-:W-:Y:S05]  /*2840*/  BSYNC B0 ;  /* 0x0000000000007941 */ /* 0x000fea0003800000 */
.L_x_708:
        /* <DEDUP_REMOVED lines=49> */
.L_x_711:
[----:B------:R-:W-:Y:S05]  /*2b60*/  BSYNC B0 ;  /* 0x0000000000007941 */ /* 0x000fea0003800000 */
.L_x_710:
[----:B-12---:R-:W-:Y:S01]  /*2b70*/  IMAD.WIDE.U32 R2, R35, UR21, R22 ;  /* 0x0000001523027c25 */ /* 0x006fe2000f8e0016 */
[----:B------:R-:W-:Y:S01]  /*2b80*/  USHF.L.U32 UR14, UR12, 0x6, URZ ;  /* 0x000000060c0e7899 */ /* 0x000fe2000800063f */
[----:B------:R-:W-:Y:S01]  /*2b90*/  ISETP.GE.AND P2, PT, R12, UR19, PT ;  /* 0x000000130c007c0c */ /* 0x000fe2000bf46270 */
[----:B------:R-:W-:Y:S01]  /*2ba0*/  USHF.L.U64.HI UR8, UR12, 0x6, UR13 ;  /* 0x000000060c087899 */ /* 0x000fe2000801020d */
[----:B------:R-:W-:Y:S01]  /*2bb0*/  VIADD R111, R3, UR9 ;  /* 0x00000009036f7c36 */ /* 0x000fe20008000000 */
[----:B------:R1:W-:Y:S01]  /*2bc0*/  STL.64 [R1+0x90], R2 ;  /* 0x0000900201007387 */ /* 0x0003e20000100a00 */
[----:B------:R-:W-:Y:S01]  /*2bd0*/  IMAD.MOV.U32 R110, RZ, RZ, R2 ;  /* 0x000000ffff6e7224 */ /* 0x000fe200078e0002 */
[----:B------:R-:W-:Y:S01]  /*2be0*/  USHF.R.S32.HI UR39, URZ, 0x1f, UR20 ;  /* 0x0000001f3f277899 */ /* 0x000fe20008011414 */
[-C--:B----4-:R-:W-:Y:S01]  /*2bf0*/  LEA.HI R4, R30, R106.reuse, RZ, 0x4 ;  /* 0x0000006a1e047211 */ /* 0x090fe200078f20ff */
[----:B------:R-:W-:Y:S01]  /*2c00*/  UIMAD UR6, UR8, UR20, URZ ;  /* 0x00000014080672a4 */ /* 0x000fe2000f8e023f */
[----:B------:R-:W-:Y:S01]  /*2c10*/  IMAD.U32 R105, RZ, RZ, UR14 ;  /* 0x0000000eff697e24 */ /* 0x000fe2000f8e00ff */
[----:B------:R2:W-:Y:S01]  /*2c20*/  STL.64 [R1+0x88], R110 ;  /* 0x0000886e01007387 */ /* 0x0005e20000100a00 */
[----:B------:R-:W-:Y:S01]  /*2c30*/  LOP3.LUT R0, R4, 0xfffffff0, RZ, 0xc0, !PT ;  /* 0xfffffff004007812 */ /* 0x000fe200078ec0ff */
[----:B------:R-:W-:Y:S01]  /*2c40*/  UIMAD UR6, UR39, UR14, UR6 ;  /* 0x0000000e270672a4 */ /* 0x000fe2000f8e0206 */
[----:B------:R-:W-:Y:S01]  /*2c50*/  SHF.R.S32.HI R14, RZ, 0x4, R4 ;  /* 0x00000004ff0e7819 */ /* 0x000fe20000011404 */
[----:B------:R-:W-:Y:S01]  /*2c60*/  BSSY B0, `(.L_x_712) ;  /* 0x000002d000007945 */ /* 0x000fe20003800000 */
[----:B------:R-:W-:-:S02]  /*2c70*/  IADD3 R0, -R0, R106, RZ ;  /* 0x0000006a00007210 */ /* 0x000fc40007ffe1ff */
[----:B------:R-:W-:Y:S02]  /*2c80*/  LEA.HI R4, R4, R14, RZ, 0x1 ;  /* 0x0000000e04047211 */ /* 0x000fe400078f08ff */
[----:B------:R-:W-:Y:S01]  /*2c90*/  SHF.R.S32.HI R15, RZ, 0x1f, R0 ;  /* 0x0000001fff0f7819 */ /* 0x000fe20000011400 */
        /* <DEDUP_REMOVED lines=41> */
.L_x_713:
[----:B------:R-:W-:Y:S05]  /*2f30*/  BSYNC B0 ;  /* 0x0000000000007941 */ /* 0x000fea0003800000 */
.L_x_712:
[----:B------:R-:W-:Y:S01]  /*2f40*/  LEA.HI R21, R15, R0, RZ, 0x3 ;  /* 0x000000000f157211 */ /* 0x000fe200078f18ff */
[----:B------:R-:W-:Y:S01]  /*2f50*/  USHF.L.U64.HI UR15, UR12, 0x4, UR13 ;  /* 0x000000040c0f7899 */ /* 0x000fe2000801020d */
[----:B-12---:R-:W-:Y:S01]  /*2f60*/  LOP3.LUT R7, R4, 0xfffffffe, RZ, 0xc0, !PT ;  /* 0xfffffffe04077812 */ /* 0x006fe200078ec0ff */
[----:B------:R-:W-:Y:S01]  /*2f70*/  USHF.L.U32 UR36, UR12, 0x4, URZ ;  /* 0x000000040c247899 */ /* 0x000fe2000800063f */
[----:B------:R-:W-:Y:S01]  /*2f80*/  LOP3.LUT R6, R21, 0xfffffff8, RZ, 0xc0, !PT ;  /* 0xfffffff815067812 */ /* 0x000fe200078ec0ff */
[----:B------:R-:W-:Y:S01]  /*2f90*/  BSSY B0, `(.L_x_714) ;  /* 0x0000031000007945 */ /* 0x000fe20003800000 */
[----:B------:R-:W-:Y:S01]  /*2fa0*/  IADD3 R18, P2, R24, UR28, RZ ;  /* 0x0000001c18127c10 */ /* 0x000fe2000ff5e0ff */
[----:B------:R-:W-:Y:S01]  /*2fb0*/  IMAD.IADD R20, R14, 0x1, -R7 ;  /* 0x000000010e147824 */ /* 0x000fe200078e0a07 */
[----:B------:R-:W-:Y:S01]  /*2fc0*/  ISETP.GE.AND P4, PT, R26, UR19, PT ;  /* 0x000000131a007c0c */ /* 0x000fe2000bf86270 */
[----:B------:R-:W-:Y:S01]  /*2fd0*/  IMAD.IADD R30, R0, 0x1, -R6 ;  /* 0x00000001001e7824 */ /* 0x000fe200078e0a06 */
[----:B------:R-:W-:-:S02]  /*2fe0*/  ISETP.GE.AND P5, PT, R26, UR19, PT ;  /* 0x000000131a007c0c */ /* 0x000fc4000bfa6270 */
[----:B------:R-:W-:Y:S02]  /*2ff0*/  ISETP.GE.AND P6, PT, R27, UR19, PT ;  /* 0x000000131b007c0c */ /* 0x000fe4000bfc6270 */
[----:B------:R-:W-:Y:S01]  /*3000*/  IADD3.X R19, R25, UR27, R31, P2, !PT ;  /* 0x0000001b19137c10 */ /* 0x000fe200097fe41f */
[----:B------:R-:W-:Y:S10]  /*3010*/  @P1 BRA `(.L_x_715) ;  /* 0x0000000000a01947 */ /* 0x000ff40003800000 */
[----:B------:R-:W-:Y:S01]  /*3020*/  ULDC UR6, c[0x0][0x2d0] ;  /* 0x0000b40000067ab9 */ /* 0x000fe20000000800 */
[----:B------:R-:W-:Y:S02]  /*3030*/  IADD3 R0, P2, R2, UR36, RZ ;  /* 0x0000002402007c10 */ /* 0x000fe4000ff5e0ff */
[----:B------:R-:W-:Y:S02]  /*3040*/  ISETP.GE.AND P1, PT, R28, UR6, PT ;  /* 0x000000061c007c0c */ /* 0x000fe4000bf26270 */
[----:B------:R-:W-:Y:S02]  /*3050*/  IADD3.X R10, R5, UR15, RZ, P2, !PT ;  /* 0x0000000f050a7c10 */ /* 0x000fe400097fe4ff */
[----:B------:R-:W-:-:S09]  /*3060*/  ISETP.GE.AND P3, PT, R113, UR6, PT ;  /* 0x0000000671007c0c */ /* 0x000fd2000bf66270 */
[----:B------:R-:W1:Y:S01]  /*3070*/  @!P1 LDC.64 R6, c[0x0][0x218] ;  /* 0x00008600ff069b82 */ /* 0x000e620000000a00 */
[----:B------:R2:W-:Y:S07]  /*3080*/  @P1 STS.128 [R211+0x8800], RZ ;  /* 0x008800ffd3001388 */ /* 0x0005ee0000000c00 */
[----:B------:R-:W4:Y:S01]  /*3090*/  @!P3 LDC.64 R8, c[0x0][0x218] ;  /* 0x00008600ff08bb82 */ /* 0x000f220000000a00 */
[----:B-1----:R-:W-:-:S04]  /*30a0*/  @!P1 LEA R6, P2, R0, R6, 0x1 ;  /* 0x0000000600069211 */ /* 0x002fc800078408ff */
[----:B------:R-:W-:Y:S02]  /*30b0*/  @!P1 LEA.HI.X R7, R0, R7, R10, 0x1, P2 ;  /* 0x0000000700079211 */ /* 0x000fe400010f0c0a */
[----:B------:R-:W-:-:S03]  /*30c0*/  ISETP.GE.AND P2, PT, R112, UR6, PT ;  /* 0x0000000670007c0c */ /* 0x000fc6000bf46270 */
[----:B------:R-:W-:Y:S01]  /*30d0*/  @!PT LDS RZ, [RZ] ;  /* 0x00000000fffff984 */ /* 0x000fe20000000800 */
[----:B------:R-:W-:Y:S01]  /*30e0*/  @!PT LDS RZ, [RZ] ;  /* 0x00000000fffff984 */ /* 0x000fe20000000800 */
[----:B------:R-:W-:Y:S01]  /*30f0*/  @!PT LDS RZ, [RZ] ;  /* 0x00000000fffff984 */ /* 0x000fe20000000800 */
[----:B------:R1:W-:Y:S01]  /*3100*/  @!P1 LDGSTS.E.BYPASS.LTC128B.128 [R211+0x8800], desc[UR30][R6.64] ;  /* 0x0880000006d39fae */ /* 0x0003e2000b901d5e */
[----:B----4-:R-:W-:-:S03]  /*3110*/  @!P3 LEA R8, P1, R0, R8, 0x1 ;  /* 0x000000080008b211 */ /* 0x010fc600078208ff */
        /* <DEDUP_REMOVED lines=24> */
.L_x_715:
[----:B------:R-:W-:Y:S05]  /*32a0*/  BSYNC B0 ;  /* 0x0000000000007941 */ /* 0x000fea0003800000 */
.L_x_714:
[----:B------:R-:W-:Y:S04]  /*32b0*/  BSSY B0, `(.L_x_716) ;  /* 0x000002d000007945 */ /* 0x000fe80003800000 */
[----:B------:R-:W-:Y:S05]  /*32c0*/  @P4 BRA `(.L_x_717) ;  /* 0x0000000000ac4947 */ /* 0x000fea0003800000 */
[----:B------:R-:W-:Y:S01]  /*32d0*/  ULDC UR6, c[0x0][0x2d0] ;  /* 0x0000b40000067ab9 */ /* 0x000fe20000000800 */
[----:B------:R-:W-:Y:S01]  /*32e0*/  IMAD.U32 R0, RZ, RZ, UR12 ;  /* 0x0000000cff007e24 */ /* 0x000fe2000f8e00ff */
[----:B------:R-:W-:Y:S01]  /*32f0*/  ISETP.GE.AND P2, PT, R28, UR6, PT ;  /* 0x000000061c007c0c */ /* 0x000fe2000bf46270 */
[----:B-12---:R-:W-:Y:S01]  /*3300*/  IMAD.U32 R6, RZ, RZ, UR12 ;  /* 0x0000000cff067e24 */ /* 0x006fe2000f8e00ff */
[----:B------:R-:W-:Y:S01]  /*3310*/  ISETP.GE.AND P4, PT, R113, UR6, PT ;  /* 0x0000000671007c0c */ /* 0x000fe2000bf86270 */
[----:B------:R-:W-:Y:S01]  /*3320*/  IMAD.U32 R10, RZ, RZ, UR13 ;  /* 0x0000000dff0a7e24 */ /* 0x000fe2000f8e00ff */
[----:B------:R-:W-:Y:S02]  /*3330*/  ISETP.GE.AND P3, PT, R112, UR6, PT ;  /* 0x0000000670007c0c */ /* 0x000fe4000bf66270 */
[----:B------:R-:W-:-:S04]  /*3340*/  LEA R0, P1, R0, R2, 0x5 ;  /* 0x0000000200007211 */ /* 0x000fc800078228ff */
[----:B------:R-:W-:-:S03]  /*3350*/  LEA.HI.X R10, R6, R5, R10, 0x5, P1 ;  /* 0x00000005060a7211 */ /* 0x000fc600008f2c0a */
[----:B------:R-:W1:Y:S01]  /*3360*/  @!P2 LDC.64 R8, c[0x0][0x218] ;  /* 0x00008600ff08ab82 */ /* 0x000e620000000a00 */
[----:B------:R4:W-:Y:S07]  /*3370*/  @P2 STS.128 [R211+0x9000], RZ ;  /* 0x009000ffd3002388 */ /* 0x0009ee0000000c00 */
[----:B------:R-:W2:Y:S08]  /*3380*/  @!P4 LDC.64 R14, c[0x0][0x218] ;  /* 0x00008600ff0ecb82 */ /* 0x000eb00000000a00 */
[----:B------:R-:W5:Y:S01]  /*3390*/  @!P3 LDC.64 R16, c[0x0][0x218] ;  /* 0x00008600ff10bb82 */ /* 0x000f620000000a00 */
[----:B-1----:R-:W-:-:S04]  /*33a0*/  @!P2 LEA R6, P1, R0, R8, 0x1 ;  /* 0x000000080006a211 */ /* 0x002fc800078208ff */
[C---:B------:R-:W-:Y:S02]  /*33b0*/  @!P2 LEA.HI.X R7, R0.reuse, R9, R10, 0x1, P1 ;  /* 0x000000090007a211 */ /* 0x040fe400008f0c0a */
[----:B--2---:R-:W-:-:S03]  /*33c0*/  @!P4 LEA R8, P1, R0, R14, 0x1 ;  /* 0x0000000e0008c211 */ /* 0x004fc600078208ff */
        /* <DEDUP_REMOVED lines=27> */
.L_x_717:
[----:B------:R-:W-:Y:S05]  /*3580*/  BSYNC B0 ;  /* 0x0000000000007941 */ /* 0x000fea0003800000 */
.L_x_716:
        /* <DEDUP_REMOVED lines=11> */
[----:B-12-4-:R-:W1:Y:S02]  /*3640*/  @!P4 LDC.64 R6, c[0x0][0x218] ;  /* 0x00008600ff06cb82 */ /* 0x016e640000000a00 */
        /* <DEDUP_REMOVED lines=33> */
.L_x_719:
[----:B------:R-:W-:Y:S05]  /*3860*/  BSYNC B0 ;  /* 0x0000000000007941 */ /* 0x000fea0003800000 */
.L_x_718:
[----:B------:R-:W0:Y:S01]  /*3870*/  LDGDEPBAR ;  /* 0x00000000000079af */ /* 0x000e220000000000 */
[----:B------:R-:W-:Y:S01]  /*3880*/  ISETP.GE.AND P1, PT, R12, UR19, PT ;  /* 0x000000130c007c0c */ /* 0x000fe2000bf26270 */
[----:B------:R-:W-:Y:S01]  /*3890*/  IMAD.WIDE.U32 R14, R34, UR21, R18 ;  /* 0x00000015220e7c25 */ /* 0x000fe2000f8e0012 */
[----:B------:R-:W-:Y:S01]  /*38a0*/  USHF.L.U64.HI UR37, UR10, 0x6, UR11 ;  /* 0x000000060a257899 */ /* 0x000fe2000801020b */
[----:B------:R-:W-:Y:S01]  /*38b0*/  BSSY B0, `(.L_x_720) ;  /* 0x0000048000007945 */ /* 0x000fe20003800000 */
[----:B------:R-:W-:Y:S01]  /*38c0*/  USHF.L.U32 UR38, UR10, 0x6, URZ ;  /* 0x000000060a267899 */ /* 0x000fe2000800063f */
[----:B------:R-:W-:Y:S01]  /*38d0*/  IMAD.SHL.U32 R0, R32, 0x40, RZ ;  /* 0x0000004020007824 */ /* 0x000fe200078e00ff */
[----:B------:R-:W-:Y:S01]  /*38e0*/  IADD3 R11, R15, UR33, RZ ;  /* 0x000000210f0b7c10 */ /* 0x000fe2000fffe0ff */
[----:B------:R3:W-:Y:S01]  /*38f0*/  STL.64 [R1+0xb0], R14 ;  /* 0x0000b00e01007387 */ /* 0x0007e20000100a00 */
[----:B------:R-:W-:Y:S01]  /*3900*/  MOV R10, R14 ;  /* 0x0000000e000a7202 */ /* 0x000fe20000000f00 */
[----:B------:R-:W-:Y:S01]  /*3910*/  IMAD.SHL.U32 R2, R30, 0x40, RZ ;  /* 0x000000401e027824 */ /* 0x000fe200078e00ff */
[----:B------:R-:W-:Y:S01]  /*3920*/  LOP3.LUT R0, R0, 0x1c0, RZ, 0xc0, !PT ;  /* 0x000001c000007812 */ /* 0x000fe200078ec0ff */
[----:B------:R-:W-:Y:S01]  /*3930*/  IMAD.SHL.U32 R3, R12, 0x8, RZ ;  /* 0x000000080c037824 */ /* 0x000fe200078e00ff */
[----:B------:R-:W-:Y:S01]  /*3940*/  UIMAD UR6, UR37, UR20, URZ ;  /* 0x00000014250672a4 */ /* 0x000fe2000f8e023f */
[----:B------:R3:W-:Y:S01]  /*3950*/  STL.64 [R1+0xa0], R10 ;  /* 0x0000a00a01007387 */ /* 0x0007e20000100a00 */
[----:B-12---:R-:W-:Y:S01]  /*3960*/  IMAD.SHL.U32 R5, R20, 0x8, RZ ;  /* 0x0000000814057824 */ /* 0x006fe200078e00ff */
[----:B------:R-:W-:Y:S01]  /*3970*/  LOP3.LUT R2, R2, 0x1c0, RZ, 0xc0, !PT ;  /* 0x000001c002027812 */ /* 0x000fe200078ec0ff */
[----:B----4-:R-:W-:Y:S01]  /*3980*/  IMAD.U32 R6, RZ, RZ, UR20 ;  /* 0x00000014ff067e24 */ /* 0x010fe2000f8e00ff */
[----:B------:R-:W-:Y:S01]  /*3990*/  LOP3.LUT R4, R0, 0x8, R3, 0xf8, !PT ;  /* 0x0000000800047812 */ /* 0x000fe200078ef803 */
[----:B------:R-:W-:Y:S01]  /*39a0*/  UIMAD UR6, UR39, UR38, UR6 ;  /* 0x00000026270672a4 */ /* 0x000fe2000f8e0206 */
[----:B------:R-:W-:Y:S01]  /*39b0*/  SHF.R.U32.HI R3, RZ, 0x3, R0 ;  /* 0x00000003ff037819 */ /* 0x000fe20000011600 */
[----:B------:R-:W-:Y:S01]  /*39c0*/  IMAD.WIDE.U32 R6, R6, UR38, R10 ;  /* 0x0000002606067c25 */ /* 0x000fe2000f8e000a */
[----:B------:R-:W-:Y:S01]  /*39d0*/  LOP3.LUT R5, R2, 0x8, R5, 0xf8, !PT ;  /* 0x0000000802057812 */ /* 0x000fe200078ef805 */
[----:B------:R-:W-:-:S04]  /*39e0*/  DEPBAR.LE SB0, 0x0 ;  /* 0x000080000000791a */ /* 0x000fc80000000000 */
[----:B------:R-:W-:Y:S01]  /*39f0*/  BAR.SYNC.DEFER_BLOCKING 0x0 ;  /* 0x0000000000007b1d */ /* 0x000fe20000010000 */
[----:B------:R-:W-:Y:S01]  /*3a00*/  SHF.R.U32.HI R0, RZ, 0x3, R2 ;  /* 0x00000003ff007819 */ /* 0x000fe20000011602 */
[----:B------:R-:W-:Y:S01]  /*3a10*/  IMAD.SHL.U32 R2, R21, 0x40, RZ ;  /* 0x0000004015027824 */ /* 0x000fe200078e00ff */
[----:B------:R-:W-:Y:S01]  /*3a20*/  LOP3.LUT R3, R4, R3, RZ, 0x3c, !PT ;  /* 0x0000000304037212 */ /* 0x000fe200078e3cff */
[----:B------:R-:W-:Y:S01]  /*3a30*/  VIADD R9, R7, UR6 ;  /* 0x0000000607097c36 */ /* 0x000fe20008000000 */
[----:B------:R-:W-:Y:S02]  /*3a40*/  LOP3.LUT R5, R5, R0, RZ, 0x3c, !PT ;  /* 0x0000000005057212 */ /* 0x000fe400078e3cff */
[----:B------:R-:W-:Y:S01]  /*3a50*/  SHF.R.S32.HI R31, RZ, 0x5, R33 ;  /* 0x00000005ff1f7819 */ /* 0x000fe20000011421 */
[----:B------:R-:W-:Y:S01]  /*3a60*/  IMAD R0, R20, 0x200, R3 ;  /* 0x0000020014007824 */ /* 0x000fe200078e0203 */
[----:B------:R-:W-:Y:S01]  /*3a70*/  LOP3.LUT R5, R5, 0xfffffe00, R2, 0xf8, !PT ;  /* 0xfffffe0005057812 */ /* 0x000fe200078ef802 */
        /* <DEDUP_REMOVED lines=9> */
[----:B---3--:R-:W1:Y:S02]  /*3b10*/  @!P4 LDC.64 R10, c[0x0][0x220] ;  /* 0x00008800ff0acb82 */ /* 0x008e640000000a00 */
        /* <DEDUP_REMOVED lines=33> */
.L_x_721:
[----:B------:R-:W-:Y:S05]  /*3d30*/  BSYNC B0 ;  /* 0x0000000000007941 */ /* 0x000fea0003800000 */
.L_x_720:
[----:B------:R4:W-:Y:S01]  /*3d40*/  @P0 STS.128 [R211+0x10800], RZ ;  /* 0x010800ffd3000388 */ /* 0x0009e20000000c00 */
[----:B-12---:R-:W-:Y:S01]  /*3d50*/  IMAD R2, R31, 0x400, R5 ;  /* 0x000004001f027824 */ /* 0x006fe200078e0205 */
[----:B------:R-:W-:Y:S01]  /*3d60*/  UIADD3 UR41, UR32, -UR24, -UR18 ;  /* 0x8000001820297290 */ /* 0x000fe2000fffe812 */
[----:B------:R-:W-:Y:S01]  /*3d70*/  BSSY B0, `(.L_x_722) ;  /* 0x0000032000007945 */ /* 0x000fe20003800000 */
[----:B------:R4:W-:Y:S01]  /*3d80*/  @P0 STS.128 [R211+0x12800], RZ ;  /* 0x012800ffd3000388 */ /* 0x0009e20000000c00 */
[----:B------:R-:W-:Y:S01]  /*3d90*/  USHF.L.U64.HI UR39, UR10, 0x4, UR11 ;  /* 0x000000040a277899 */ /* 0x000fe2000801020b */
[----:B------:R-:W-:Y:S01]  /*3da0*/  ISETP.GE.AND P6, PT, R27, UR19, PT ;  /* 0x000000131b007c0c */ /* 0x000fe2000bfc6270 */
[----:B------:R-:W-:Y:S01]  /*3db0*/  USHF.L.U32 UR40, UR10, 0x4, URZ ;  /* 0x000000040a287899 */ /* 0x000fe2000800063f */
[----:B------:R4:W-:Y:S01]  /*3dc0*/  @P0 STS.128 [R211+0x14800], RZ ;  /* 0x014800ffd3000388 */ /* 0x0009e20000000c00 */
[----:B------:R-:W-:Y:S02]  /*3dd0*/  LEA R184, R0, UR4, 0x1 ;  /* 0x0000000400b87c11 */ /* 0x000fe4000f8e08ff */
[----:B------:R-:W-:Y:S01]  /*3de0*/  LEA R191, R2, UR4, 0x1 ;  /* 0x0000000402bf7c11 */ /* 0x000fe2000f8e08ff */
[----:B------:R4:W-:Y:S01]  /*3df0*/  @P0 STS.128 [R211+0x16800], RZ ;  /* 0x016800ffd3000388 */ /* 0x0009e20000000c00 */
[----:B------:R-:W-:Y:S06]  /*3e00*/  @P0 BRA `(.L_x_723) ;  /* 0x0000000000a00947 */ /* 0x000fec0003800000 */
[----:B------:R-:W-:Y:S01]  /*3e10*/  ULDC UR6, c[0x0][0x2d0] ;  /* 0x0000b40000067ab9 */ /* 0x000fe20000000800 */
[----:B------:R-:W-:Y:S02]  /*3e20*/  IADD3 R0, P0, R6, UR40, RZ ;  /* 0x0000002806007c10 */ /* 0x000fe4000ff1e0ff */
[----:B------:R-:W-:Y:S02]  /*3e30*/  ISETP.GE.AND P3, PT, R113, UR6, PT ;  /* 0x0000000671007c0c */ /* 0x000fe4000bf66270 */
[----:B------:R-:W-:Y:S02]  /*3e40*/  ISETP.GE.AND P4, PT, R28, UR6, PT ;  /* 0x000000061c007c0c */ /* 0x000fe4000bf86270 */
[----:B------:R-:W-:Y:S02]  /*3e50*/  ISETP.GE.AND P2, PT, R112, UR6, PT ;  /* 0x0000000670007c0c */ /* 0x000fe4000bf46270 */
[----:B------:R-:W-:-:S07]  /*3e60*/  IADD3.X R4, R9, UR39, RZ, P0, !PT ;  /* 0x0000002709047c10 */ /* 0x000fce00087fe4ff */
[----:B---3--:R-:W1:Y:S02]  /*3e70*/  @!P3 LDC.64 R10, c[0x0][0x220] ;  /* 0x00008800ff0abb82 */ /* 0x008e640000000a00 */
[----:B------:R2:W-:Y:S06]  /*3e80*/  @P4 STS.128 [R211+0x10800], RZ ;  /* 0x010800ffd3004388 */ /* 0x0005ec0000000c00 */
[----:B------:R-:W3:Y:S08]  /*3e90*/  @!P4 LDC.64 R12, c[0x0][0x220] ;  /* 0x00008800ff0ccb82 */ /* 0x000ef00000000a00 */
[----:B------:R-:W5:Y:S01]  /*3ea0*/  @!P2 LDC.64 R2, c[0x0][0x220] ;  /* 0x00008800ff02ab82 */ /* 0x000f620000000a00 */
[----:B-1----:R-:W-:-:S04]  /*3eb0*/  @!P3 LEA R10, P0, R0, R10, 0x1 ;  /* 0x0000000a000ab211 */ /* 0x002fc800078008ff */
[C---:B------:R-:W-:Y:S02]  /*3ec0*/  @!P3 LEA.HI.X R11, R0.reuse, R11, R4, 0x1, P0 ;  /* 0x0000000b000bb211 */ /* 0x040fe400000f0c04 */
[----:B------:R-:W-:Y:S02]  /*3ed0*/  ISETP.GE.AND P0, PT, R109, UR6, PT ;  /* 0x000000066d007c0c */ /* 0x000fe4000bf06270 */
        /* <DEDUP_REMOVED lines=27> */
.L_x_723:
[----:B------:R-:W-:Y:S05]  /*4090*/  BSYNC B0 ;  /* 0x0000000000007941 */ /* 0x000fea0003800000 */
.L_x_722:
[----:B------:R1:W-:Y:S01]  /*40a0*/  @P5 STS.128 [R211+0x11000], RZ ;  /* 0x011000ffd3005388 */ /* 0x0003e20000000c00 */
[----:B------:R-:W-:Y:S03]  /*40b0*/  BSSY B0, `(.L_x_724) ;  /* 0x000002f000007945 */ /* 0x000fe60003800000 */
[----:B------:R1:W-:Y:S04]  /*40c0*/  @P5 STS.128 [R211+0x13000], RZ ;  /* 0x013000ffd3005388 */ /* 0x0003e80000000c00 */
[----:B------:R1:W-:Y:S04]  /*40d0*/  @P5 STS.128 [R211+0x15000], RZ ;  /* 0x015000ffd3005388 */ /* 0x0003e80000000c00 */
[----:B------:R1:W-:Y:S01]  /*40e0*/  @P5 STS.128 [R211+0x17000], RZ ;  /* 0x017000ffd3005388 */ /* 0x0003e20000000c00 */
[----:B------:R-:W-:Y:S05]  /*40f0*/  @P5 BRA `(.L_x_725) ;  /* 0x0000000000a85947 */ /* 0x000fea0003800000 */
[----:B------:R-:W-:Y:S01]  /*4100*/  ULDC UR6, c[0x0][0x2d0] ;  /* 0x0000b40000067ab9 */ /* 0x000fe20000000800 */
[----:B-12---:R-:W-:Y:S01]  /*4110*/  IMAD.U32 R2, RZ, RZ, UR10 ;  /* 0x0000000aff027e24 */ /* 0x006fe2000f8e00ff */
[----:B------:R-:W-:Y:S01]  /*4120*/  ISETP.GE.AND P5, PT, R28, UR6, PT ;  /* 0x000000061c007c0c */ /* 0x000fe2000bfa6270 */
[----:B------:R-:W-:Y:S01]  /*4130*/  IMAD.U32 R3, RZ, RZ, UR11 ;  /* 0x0000000bff037e24 */ /* 0x000fe2000f8e00ff */
[----:B------:R-:W-:Y:S02]  /*4140*/  ISETP.GE.AND P4, PT, R113, UR6, PT ;  /* 0x0000000671007c0c */ /* 0x000fe4000bf86270 */
[----:B------:R-:W-:Y:S02]  /*4150*/  ISETP.GE.AND P2, PT, R112, UR6, PT ;  /* 0x0000000670007c0c */ /* 0x000fe4000bf46270 */
[----:B------:R-:W-:-:S04]  /*4160*/  LEA R0, P0, R2, R6, 0x5 ;  /* 0x0000000602007211 */ /* 0x000fc800078028ff */
[----:B------:R-:W-:-:S03]  /*4170*/  LEA.HI.X R2, R2, R9, R3, 0x5, P0 ;  /* 0x0000000902027211 */ /* 0x000fc600000f2c03 */
[----:B---3--:R-:W1:Y:S01]  /*4180*/  @!P5 LDC.64 R14, c[0x0][0x220] ;  /* 0x00008800ff0edb82 */ /* 0x008e620000000a00 */
[----:B------:R2:W-:Y:S07]  /*4190*/  @P5 STS.128 [R211+0x11000], RZ ;  /* 0x011000ffd3005388 */ /* 0x0005ee0000000c00 */
[----:B------:R-:W3:Y:S08]  /*41a0*/  @!P4 LDC.64 R12, c[0x0][0x220] ;  /* 0x00008800ff0ccb82 */ /* 0x000ef00000000a00 */
[----:B------:R-:W5:Y:S01]  /*41b0*/  @!P2 LDC.64 R10, c[0x0][0x220] ;  /* 0x00008800ff0aab82 */ /* 0x000f620000000a00 */
        /* <DEDUP_REMOVED lines=30> */
.L_x_725:
[----:B------:R-:W-:Y:S05]  /*43a0*/  BSYNC B0 ;  /* 0x0000000000007941 */ /* 0x000fea0003800000 */
.L_x_724:
[----:B------:R1:W-:Y:S01]  /*43b0*/  @P6 STS.128 [R211+0x11800], RZ ;  /* 0x011800ffd3006388 */ /* 0x0003e20000000c00 */
[----:B------:R-:W-:Y:S01]  /*43c0*/  UIADD3 UR6, UR32, 0x1, -UR18 ;  /* 0x0000000120067890 */ /* 0x000fe2000fffe812 */
[----:B------:R-:W-:Y:S02]  /*43d0*/  BSSY B0, `(.L_x_726) ;  /* 0x0000031000007945 */ /* 0x000fe40003800000 */
[----:B------:R1:W-:Y:S01]  /*43e0*/  @P6 STS.128 [R211+0x13800], RZ ;  /* 0x013800ffd3006388 */ /* 0x0003e20000000c00 */
[----:B------:R-:W-:-:S03]  /*43f0*/  UIADD3 UR23, UR6, UR23, URZ ;  /* 0x0000001706177290 */ /* 0x000fc6000fffe03f */
[----:B------:R1:W-:Y:S04]  /*4400*/  @P6 STS.128 [R211+0x15800], RZ ;  /* 0x015800ffd3006388 */ /* 0x0003e80000000c00 */
[----:B------:R1:W-:Y:S01]  /*4410*/  @P6 STS.128 [R211+0x17800], RZ ;  /* 0x017800ffd3006388 */ /* 0x0003e20000000c00 */
[----:B------:R-:W-:Y:S05]  /*4420*/  @P6 BRA `(.L_x_727) ;  /* 0x0000000000ac6947 */ /* 0x000fea0003800000 */
[----:B------:R-:W-:Y:S01]  /*4430*/  ULDC UR6, c[0x0][0x2d0] ;  /* 0x0000b40000067ab9 */ /* 0x000fe20000000800 */
[----:B-12---:R-:W-:Y:S01]  /*4440*/  IMAD.U32 R2, RZ, RZ, UR10 ;  /* 0x0000000aff027e24 */ /* 0x006fe2000f8e00ff */
[----:B------:R-:W-:Y:S01]  /*4450*/  ISETP.GE.AND P5, PT, R28, UR6, PT ;  /* 0x000000061c007c0c */ /* 0x000fe2000bfa6270 */
[----:B------:R-:W-:Y:S01]  /*4460*/  IMAD.MOV.U32 R8, RZ, RZ, R6 ;  /* 0x000000ffff087224 */ /* 0x000fe200078e0006 */
[----:B------:R-:W-:Y:S01]  /*4470*/  ISETP.GE.AND P4, PT, R113, UR6, PT ;  /* 0x0000000671007c0c */ /* 0x000fe2000bf86270 */
[----:B------:R-:W-:Y:S01]  /*4480*/  UIMAD UR7, UR11, 0x30, URZ ;  /* 0x000000300b0778a4 */ /* 0x000fe2000f8e023f */
[----:B------:R-:W-:Y:S01]  /*4490*/  ISETP.GE.AND P2, PT, R112, UR6, PT ;  /* 0x0000000670007c0c */ /* 0x000fe2000bf46270 */
[----:B------:R-:W-:-:S04]  /*44a0*/  IMAD.WIDE.U32 R2, R2, 0x30, R8 ;  /* 0x0000003002027825 */ /* 0x000fc800078e0008 */
[----:B------:R-:W-:-:S04]  /*44b0*/  VIADD R0, R3, UR7 ;  /* 0x0000000703007c36 */ /* 0x000fc80008000000 */
        /* <DEDUP_REMOVED lines=34> */
.L_x_727:
[----:B------:R-:W-:Y:S05]  /*46e0*/  BSYNC B0 ;  /* 0x0000000000007941 */ /* 0x000fea0003800000 */
.L_x_726:
        /* <DEDUP_REMOVED lines=13> */
[----:B------:R-:W-:Y:S01]  /*47c0*/  IMAD.SHL.U32 R106, R106, 0x2, RZ ;  /* 0x000000026a6a7824 */ /* 0x000fe200078e00ff */
[----:B------:R-:W-:Y:S01]  /*47d0*/  UISETP.GT.AND UP0, UPT, UR20, UR5, UPT ;  /* 0x000000051400728c */ /* 0x000fe2000bf04270 */
[----:B------:R-:W-:Y:S01]  /*47e0*/  IMAD R192, R4, 0x2, R191 ;  /* 0x0000000204c07824 */ /* 0x000fe200078e02bf */
[----:B------:R-:W5:Y:S01]  /*47f0*/  LDSM.16.M88.4 R36, [R184+0x9800] ;  /* 0x00980000b824783b */ /* 0x000f620000000200 */
[----:B------:R-:W-:Y:S01]  /*4800*/  @P1 VIADD R195, R0, 0xffffffe0 ;  /* 0xffffffe000c31836 */ /* 0x000fe20000000000 */
[----:B------:R-:W-:Y:S01]  /*4810*/  SEL R2, R2, 0xffffffc0, !P2 ;  /* 0xffffffc002027807 */ /* 0x000fe20005000000 */
[----:B------:R-:W-:Y:S01]  /*4820*/  IMAD.MOV.U32 R0, RZ, RZ, 0x20 ;  /* 0x00000020ff007424 */ /* 0x000fe200078e00ff */
[----:B------:R-:W-:Y:S01]  /*4830*/  LDSM.16.M88.4 R12, [R192] ;  /* 0x00000000c00c783b */ /* 0x000fe20000000200 */
[----:B------:R-:W-:Y:S01]  /*4840*/  LOP3.LUT R7, R106, 0x6, RZ, 0xc0, !PT ;  /* 0x000000066a077812 */ /* 0x000fe200078ec0ff */
[----:B------:R-:W-:Y:S01]  /*4850*/  IMAD.U32 R3, RZ, RZ, UR20 ;  /* 0x00000014ff037e24 */ /* 0x000fe2000f8e00ff */
[----:B------:R-:W-:Y:S01]  /*4860*/  UIADD3 UR19, UR35, 0x646e171e, URZ ;  /* 0x646e171e23137890 */ /* 0x000fe2000fffe03f */
[----:B------:R-:W4:Y:S01]  /*4870*/  LDSM.16.M88.4 R44, [R195] ;  /* 0x00000000c32c783b */ /* 0x000f220000000200 */
[----:B------:R-:W-:Y:S01]  /*4880*/  SEL R0, R0, 0xffffffe0, !P0 ;  /* 0xffffffe000007807 */ /* 0x000fe20004000000 */
[----:B------:R-:W-:-:S02]  /*4890*/  IMAD.IADD R190, R184, 0x1, R2 ;  /* 0x00000001b8be7824 */ /* 0x000fc400078e0202 */
[----:B------:R-:W4:Y:S01]  /*48a0*/  LDSM.16.M88.4 R60, [R195+0x800] ;  /* 0x00080000c33c783b */ /* 0x000f220000000200 */
[----:B------:R-:W-:Y:S01]  /*48b0*/  IMAD.IADD R189, R2, 0x1, R195 ;  /* 0x0000000102bd7824 */ /* 0x000fe200078e02c3 */
[----:B------:R-:W-:Y:S01]  /*48c0*/  SHF.R.S32.HI R2, RZ, 0x1f, R104 ;  /* 0x0000001fff027819 */ /* 0x000fe20000011468 */
[C---:B------:R-:W-:Y:S01]  /*48d0*/  IMAD R194, R0.reuse, 0x2, R191 ;  /* 0x0000000200c27824 */ /* 0x040fe200078e02bf */
[----:B------:R-:W4:Y:S01]  /*48e0*/  LDSM.16.M88.4 R72, [R195+0x1000] ;  /* 0x00100000c348783b */ /* 0x000f220000000200 */
[----:B------:R-:W-:Y:S01]  /*48f0*/  IMAD R193, R0, 0x2, R192 ;  /* 0x0000000200c17824 */ /* 0x000fe200078e02c0 */
[----:B------:R-:W-:Y:S01]  /*4900*/  LEA.HI R2, R2, R104, RZ, 0x2 ;  /* 0x0000006802027211 */ /* 0x000fe200078f10ff */
[C---:B------:R-:W-:Y:S01]  /*4910*/  VIADD R210, R195.reuse, 0x800 ;  /* 0x00000800c3d27836 */ /* 0x040fe20000000000 */
[----:B------:R-:W4:Y:S01]  /*4920*/  LDSM.16.M88.4 R76, [R195+0x1800] ;  /* 0x00180000c34c783b */ /* 0x000f220000000200 */
[C---:B------:R-:W-:Y:S01]  /*4930*/  VIADD R209, R195.reuse, 0x1000 ;  /* 0x00001000c3d17836 */ /* 0x040fe20000000000 */
[----:B------:R-:W-:Y:S01]  /*4940*/  SHF.R.S32.HI R2, RZ, 0x2, R2 ;  /* 0x00000002ff027819 */ /* 0x000fe20000011402 */
[C---:B------:R-:W-:Y:S01]  /*4950*/  VIADD R208, R195.reuse, 0x1800 ;  /* 0x00001800c3d07836 */ /* 0x040fe20000000000 */
[----:B------:R-:W-:Y:S01]  /*4960*/  LDSM.16.M88.4 R80, [R190+0x8000] ;  /* 0x00800000be50783b */ /* 0x000fe20000000200 */
[----:B------:R-:W-:-:S02]  /*4970*/  VIADD R207, R195, 0x2000 ;  /* 0x00002000c3cf7836 */ /* 0x000fc40000000000 */
[----:B------:R-:W-:Y:S01]  /*4980*/  IMAD.IADD R6, R2, 0x1, R6 ;  /* 0x0000000102067824 */ /* 0x000fe200078e0206 */
[C---:B-1----:R-:W-:Y:S01]  /*4990*/  HMMA.16816.F32.BF16 R32, R8.reuse, R16, RZ ;  /* 0x000000100820723c */ /* 0x042fe200000418ff */
[----:B------:R-:W-:Y:S01]  /*49a0*/  LDSM.16.M88.4 R84, [R190+0x8800] ;  /* 0x00880000be54783b */ /* 0x000fe20000000200 */
[----:B------:R-:W-:Y:S02]  /*49b0*/  IMAD R2, R3, 0x40, R7 ;  /* 0x0000004003027824 */ /* 0x000fe400078e0207 */
[----:B------:R-:W-:Y:S01]  /*49c0*/  IMAD.U32 R7, RZ, RZ, UR32 ;  /* 0x00000020ff077e24 */ /* 0x000fe2000f8e00ff */
[----:B------:R-:W-:Y:S01]  /*49d0*/  LDSM.16.M88.4 R92, [R190+0x9000] ;  /* 0x00900000be5c783b */ /* 0x000fe20000000200 */
[C---:B------:R-:W-:Y:S01]  /*49e0*/  HMMA.16816.F32.BF16 R40, R8.reuse, R18, RZ ;  /* 0x000000120828723c */ /* 0x040fe200000418ff */
[----:B------:R-:W-:Y:S01]  /*49f0*/  VIADDMNMX R215, R6, UR41, RZ, !PT ;  /* 0x0000002906d77c46 */ /* 0x000fe2000f8001ff */
[----:B------:R-:W-:Y:S01]  /*4a00*/  VIADD R3, R2, 0x1 ;  /* 0x0000000102037836 */ /* 0x000fe20000000000 */
[----:B------:R-:W1:Y:S01]  /*4a10*/  LDSM.16.M88.4 R16, [R194] ;  /* 0x00000000c210783b */ /* 0x000e620000000200 */
[----:B------:R-:W-:Y:S01]  /*4a20*/  VIADDMNMX R217, R6, UR23, R7, PT ;  /* 0x0000001706d97c46 */ /* 0x000fe2000b800107 */
[----:B------:R-:W-:Y:S01]  /*4a30*/  VIADD R206, R195, 0x2800 ;  /* 0x00002800c3ce7836 */ /* 0x000fe20000000000 */
[C---:B--2---:R-:W-:Y:S01]  /*4a40*/  HMMA.16816.F32.BF16 R48, R8.reuse, R20, RZ ;  /* 0x000000140830723c */ /* 0x044fe200000418ff */
[----:B------:R-:W2:Y:S01]  /*4a50*/  LDSM.16.M88.4 R100, [R190+0x9800] ;  /* 0x00980000be64783b */ /* 0x000ea20000000200 */
[-C--:B------:R-:W-:Y:S01]  /*4a60*/  ISETP.GE.AND P6, PT, R3, R217.reuse, PT ;  /* 0x000000d90300720c */ /* 0x080fe20003fc6270 */
[----:B------:R-:W-:Y:S01]  /*4a70*/  VIADD R205, R195, 0x3000 ;  /* 0x00003000c3cd7836 */ /* 0x000fe20000000000 */
[C---:B------:R-:W-:Y:S01]  /*4a80*/  ISETP.GE.AND P0, PT, R2.reuse, R217, PT ;  /* 0x000000d90200720c */ /* 0x040fe20003f06270 */
[----:B------:R-:W-:Y:S01]  /*4a90*/  LDSM.16.M88.4 R88, [R189+0x1000] ;  /* 0x00100000bd58783b */ /* 0x000fe20000000200 */
[C---:B------:R-:W-:Y:S01]  /*4aa0*/  HMMA.16816.F32.BF16 R52, R8.reuse, R22, RZ ;  /* 0x000000160834723c */ /* 0x040fe200000418ff */
[-C--:B------:R-:W-:Y:S01]  /*4ab0*/  ISETP.LT.OR P6, PT, R3, R215.reuse, P6 ;  /* 0x000000d70300720c */ /* 0x080fe200037c1670 */
[C---:B------:R-:W-:Y:S01]  /*4ac0*/  VIADD R204, R195.reuse, 0x3800 ;  /* 0x00003800c3cc7836 */ /* 0x040fe20000000000 */
[----:B------:R-:W-:Y:S01]  /*4ad0*/  LDSM.16.M88.4 R96, [R189+0x1800] ;  /* 0x00180000bd60783b */ /* 0x000fe20000000200 */
[----:B------:R-:W-:Y:S01]  /*4ae0*/  ISETP.LT.OR P0, PT, R2, R215, P0 ;  /* 0x000000d70200720c */ /* 0x000fe20000701670 */
[C---:B------:R-:W-:Y:S01]  /*4af0*/  VIADD R203, R195.reuse, 0x4000 ;  /* 0x00004000c3cb7836 */ /* 0x040fe20000000000 */
[----:B---3--:R-:W-:Y:S01]  /*4b00*/  HMMA.16816.F32.BF16 R56, R8, R24, RZ ;  /* 0x000000180838723c */ /* 0x008fe200000418ff */
[----:B------:R-:W0:Y:S01]  /*4b10*/  LDGDEPBAR ;  /* 0x00000000000079af */ /* 0x000e220000000000 */
[----:B------:R-:W-:-:S02]  /*4b20*/  VIADD R202, R195, 0x4800 ;  /* 0x00004800c3ca7836 */ /* 0x000fc40000000000 */
[C---:B------:R-:W-:Y:S02]  /*4b30*/  VIADD R201, R195.reuse, 0x5000 ;  /* 0x00005000c3c97836 */ /* 0x040fe40000000000 */
[C---:B------:R-:W-:Y:S01]  /*4b40*/  HMMA.16816.F32.BF16 R24, R8.reuse, R26, RZ ;  /* 0x0000001a0818723c */ /* 0x040fe200000418ff */
[C---:B------:R-:W-:Y:S02]  /*4b50*/  VIADD R200, R195.reuse, 0x5800 ;  /* 0x00005800c3c87836 */ /* 0x040fe40000000000 */
[C---:B------:R-:W-:Y:S02]  /*4b60*/  VIADD R199, R195.reuse, 0x6000 ;  /* 0x00006000c3c77836 */ /* 0x040fe40000000000 */
[C---:B------:R-:W-:Y:S01]  /*4b70*/  VIADD R198, R195.reuse, 0x6800 ;  /* 0x00006800c3c67836 */ /* 0x040fe20000000000 */
[----:B-----5:R-:W-:Y:S01]  /*4b80*/  HMMA.16816.F32.BF16 R64, R8, R36, RZ ;  /* 0x000000240840723c */ /* 0x020fe200000418ff */
[C---:B------:R-:W-:Y:S02]  /*4b90*/  VIADD R197, R195.reuse, 0x7000 ;  /* 0x00007000c3c57836 */ /* 0x040fe40000000000 */
[----:B------:R-:W-:-:S03]  /*4ba0*/  VIADD R196, R195, 0x7800 ;  /* 0x00007800c3c47836 */ /* 0x000fc60000000000 */
[----:B------:R-:W-:Y:S01]  /*4bb0*/  HMMA.16816.F32.BF16 R68, R8, R38, RZ ;  /* 0x000000260844723c */ /* 0x000fe200000418ff */
[----:B------:R-:W-:Y:S05]  /*4bc0*/  LDSM.16.M88.4 R8, [R193] ;  /* 0x00000000c108783b */ /* 0x000fea0000000200 */
[C---:B----4-:R-:W-:Y:S06]  /*4bd0*/  HMMA.16816.F32.BF16 R20, R12.reuse, R44, R32 ;  /* 0x0000002c0c14723c */ /* 0x050fec0000041820 */
[C---:B------:R-:W-:Y:S06]  /*4be0*/  HMMA.16816.F32.BF16 R32, R12.reuse, R46, R40 ;  /* 0x0000002e0c20723c */ /* 0x040fec0000041828 */
[C---:B------:R-:W-:Y:S06]  /*4bf0*/  HMMA.16816.F32.BF16 R36, R12.reuse, R60, R48 ;  /* 0x0000003c0c24723c */ /* 0x040fec0000041830 */
[C---:B------:R-:W-:Y:S01]  /*4c00*/  HMMA.16816.F32.BF16 R40, R12.reuse, R62, R52 ;  /* 0x0000003e0c28723c */ /* 0x040fe20000041834 */
[----:B------:R-:W-:Y:S05]  /*4c10*/  LDSM.16.M88.4 R60, [R189+0x800] ;  /* 0x00080000bd3c783b */ /* 0x000fea0000000200 */
[C---:B------:R-:W-:Y:S06]  /*4c20*/  HMMA.16816.F32.BF16 R44, R12.reuse, R72, R56 ;  /* 0x000000480c2c723c */ /* 0x040fec0000041838 */
[C---:B------:R-:W-:Y:S01]  /*4c30*/  HMMA.16816.F32.BF16 R48, R12.reuse, R74, R24 ;  /* 0x0000004a0c30723c */ /* 0x040fe20000041818 */
[----:B------:R-:W3:Y:S04]  /*4c40*/  LDSM.16.M88.4 R24, [R189] ;  /* 0x00000000bd18783b */ /* 0x000ee80000000200 */
[----:B------:R-:W-:Y:S01]  /*4c50*/  LDSM.16.M88.4 R72, [R184+0xa800] ;  /* 0x00a80000b848783b */ /* 0x000fe20000000200 */
[C---:B------:R-:W-:Y:S03]  /*4c60*/  HMMA.16816.F32.BF16 R52, R12.reuse, R76, R64 ;  /* 0x0000004c0c34723c */ /* 0x040fe60000041840 */
[----:B------:R-:W-:Y:S03]  /*4c70*/  LDSM.16.M88.4 R64, [R184+0xa000] ;  /* 0x00a00000b840783b */ /* 0x000fe60000000200 */
[----:B------:R-:W-:Y:S01]  /*4c80*/  HMMA.16816.F32.BF16 R56, R12, R78, R68 ;  /* 0x0000004e0c38723c */ /* 0x000fe20000041844 */
[----:B------:R-:W4:Y:S04]  /*4c90*/  LDSM.16.M88.4 R12, [R191+0x2000] ;  /* 0x00200000bf0c783b */ /* 0x000f280000000200 */
[----:B------:R-:W-:Y:S01]  /*4ca0*/  LDSM.16.M88.4 R68, [R195+0x2800] ;  /* 0x00280000c344783b */ /* 0x000fe20000000200 */
[C---:B-1----:R-:W-:Y:S03]  /*4cb0*/  HMMA.16816.F32.BF16 R20, R16.reuse, R80, R20 ;  /* 0x000000501014723c */ /* 0x042fe60000041814 */
[----:B------:R-:W-:Y:S03]  /*4cc0*/  LDSM.16.M88.4 R76, [R195+0x3000] ;  /* 0x00300000c34c783b */ /* 0x000fe60000000200 */
[C---:B------:R-:W-:Y:S01]  /*4cd0*/  HMMA.16816.F32.BF16 R32, R16.reuse, R82, R32 ;  /* 0x000000521020723c */ /* 0x040fe20000041820 */
[----:B------:R-:W1:Y:S05]  /*4ce0*/  LDSM.16.M88.4 R80, [R184+0xb000] ;  /* 0x00b00000b850783b */ /* 0x000e6a0000000200 */
[C---:B------:R-:W-:Y:S06]  /*4cf0*/  HMMA.16816.F32.BF16 R36, R16.reuse, R84, R36 ;  /* 0x000000541024723c */ /* 0x040fec0000041824 */
[C---:B------:R-:W-:Y:S01]  /*4d00*/  HMMA.16816.F32.BF16 R40, R16.reuse, R86, R40 ;  /* 0x000000561028723c */ /* 0x040fe20000041828 */
[----:B------:R-:W-:Y:S05]  /*4d10*/  LDSM.16.M88.4 R84, [R195+0x3800] ;  /* 0x00380000c354783b */ /* 0x000fea0000000200 */
[C---:B------:R-:W-:Y:S06]  /*4d20*/  HMMA.16816.F32.BF16 R44, R16.reuse, R92, R44 ;  /* 0x0000005c102c723c */ /* 0x040fec000004182c */
[C---:B------:R-:W-:Y:S01]  /*4d30*/  HMMA.16816.F32.BF16 R48, R16.reuse, R94, R48 ;  /* 0x0000005e1030723c */ /* 0x040fe20000041830 */
[----:B------:R-:W5:Y:S05]  /*4d40*/  LDSM.16.M88.4 R92, [R184+0xb800] ;  /* 0x00b80000b85c783b */ /* 0x000f6a0000000200 */
[C---:B--2---:R-:W-:Y:S06]  /*4d50*/  HMMA.16816.F32.BF16 R52, R16.reuse, R100, R52 ;  /* 0x000000641034723c */ /* 0x044fec0000041834 */
[----:B------:R-:W-:Y:S06]  /*4d60*/  HMMA.16816.F32.BF16 R56, R16, R102, R56 ;  /* 0x000000661038723c */ /* 0x000fec0000041838 */
[C---:B---3--:R-:W-:Y:S01]  /*4d70*/  HMMA.16816.F32.BF16 R16, R8.reuse, R24, R20 ;  /* 0x000000180810723c */ /* 0x048fe20000041814 */
[----:B------:R-:W-:Y:S05]  /*4d80*/  LDSM.16.M88.4 R20, [R192+0x2000] ;  /* 0x00200000c014783b */ /* 0x000fea0000000200 */
[C---:B------:R-:W-:Y:S06]  /*4d90*/  HMMA.16816.F32.BF16 R32, R8.reuse, R26, R32 ;  /* 0x0000001a0820723c */ /* 0x040fec0000041820 */
[C---:B------:R-:W-:Y:S06]  /*4da0*/  HMMA.16816.F32.BF16 R36, R8.reuse, R60, R36 ;  /* 0x0000003c0824723c */ /* 0x040fec0000041824 */
[C---:B------:R-:W-:Y:S01]  /*4db0*/  HMMA.16816.F32.BF16 R40, R8.reuse, R62, R40 ;  /* 0x0000003e0828723c */ /* 0x040fe20000041828 */
[----:B------:R-:W2:Y:S05]  /*4dc0*/  LDSM.16.M88.4 R60, [R195+0x2000] ;  /* 0x00200000c33c783b */ /* 0x000eaa0000000200 */
[C---:B------:R-:W-:Y:S06]  /*4dd0*/  HMMA.16816.F32.BF16 R44, R8.reuse, R88, R44 ;  /* 0x00000058082c723c */ /* 0x040fec000004182c */
[C---:B------:R-:W-:Y:S01]  /*4de0*/  HMMA.16816.F32.BF16 R48, R8.reuse, R90, R48 ;  /* 0x0000005a0830723c */ /* 0x040fe20000041830 */
[----:B------:R-:W-:Y:S05]  /*4df0*/  LDSM.16.M88.4 R88, [R190+0xb800] ;  /* 0x00b80000be58783b */ /* 0x000fea0000000200 */
[C---:B------:R-:W-:Y:S06]  /*4e00*/  HMMA.16816.F32.BF16 R52, R8.reuse, R96, R52 ;  /* 0x000000600834723c */ /* 0x040fec0000041834 */
[----:B------:R-:W-:Y:S01]  /*4e10*/  HMMA.16816.F32.BF16 R56, R8, R98, R56 ;  /* 0x000000620838723c */ /* 0x000fe20000041838 */
[----:B------:R-:W-:Y:S04]  /*4e20*/  LDSM.16.M88.4 R8, [R194+0x2000] ;  /* 0x00200000c208783b */ /* 0x000fe80000000200 */
[----:B------:R-:W-:Y:S01]  /*4e30*/  LDSM.16.M88.4 R96, [R190+0xd800] ;  /* 0x00d80000be60783b */ /* 0x000fe20000000200 */
[C---:B----4-:R-:W-:Y:S06]  /*4e40*/  HMMA.16816.F32.BF16 R16, R12.reuse, R64, R16 ;  /* 0x000000400c10723c */ /* 0x050fec0000041810 */
        /* <DEDUP_REMOVED lines=8> */
[C---:B-----5:R-:W-:Y:S06]  /*4ed0*/  HMMA.16816.F32.BF16 R52, R12.reuse, R92, R52 ;  /* 0x0000005c0c34723c */ /* 0x060fec0000041834 */
[----:B------:R-:W-:Y:S01]  /*4ee0*/  HMMA.16816.F32.BF16 R56, R12, R94, R56 ;  /* 0x0000005e0c38723c */ /* 0x000fe20000041838 */
[----:B------:R-:W-:Y:S05]  /*4ef0*/  LDSM.16.M88.4 R92, [R184+0xd800] ;  /* 0x00d80000b85c783b */ /* 0x000fea0000000200 */
[C---:B--2---:R-:W-:Y:S01]  /*4f00*/  HMMA.16816.F32.BF16 R24, R20.reuse, R60, R16 ;  /* 0x0000003c1418723c */ /* 0x044fe20000041810 */
[----:B------:R-:W-:Y:S05]  /*4f10*/  LDSM.16.M88.4 R16, [R193+0x2000] ;  /* 0x00200000c110783b */ /* 0x000fea0000000200 */
[C---:B------:R-:W-:Y:S01]  /*4f20*/  HMMA.16816.F32.BF16 R12, R20.reuse, R62, R32 ;  /* 0x0000003e140c723c */ /* 0x040fe20000041820 */
[----:B------:R-:W2:Y:S05]  /*4f30*/  LDSM.16.M88.4 R60, [R189+0x2000] ;  /* 0x00200000bd3c783b */ /* 0x000eaa0000000200 */
        /* <DEDUP_REMOVED lines=21> */
[----:B------:R-:W-:Y:S05]  /*5090*/  LDSM.16.M88.4 R88, [R195+0x5800] ;  /* 0x00580000c358783b */ /* 0x000fea0000000200 */
[C---:B--2---:R-:W-:Y:S06]  /*50a0*/  HMMA.16816.F32.BF16 R36, R16.reuse, R60, R32 ;  /* 0x0000003c1024723c */ /* 0x044fec0000041820 */
[C---:B------:R-:W-:Y:S01]  /*50b0*/  HMMA.16816.F32.BF16 R32, R16.reuse, R62, R24 ;  /* 0x0000003e1020723c */ /* 0x040fe20000041818 */
[----:B------:R-:W-:Y:S05]  /*50c0*/  LDSM.16.M88.4 R60, [R195+0x4000] ;  /* 0x00400000c33c783b */ /* 0x000fea0000000200 */
[C---:B-----5:R-:W-:Y:S01]  /*50d0*/  HMMA.16816.F32.BF16 R24, R16.reuse, R68, R12 ;  /* 0x000000441018723c */ /* 0x060fe2000004180c */
[----:B------:R-:W2:Y:S05]  /*50e0*/  LDSM.16.M88.4 R12, [R192+0x4000] ;  /* 0x00400000c00c783b */ /* 0x000eaa0000000200 */
[C---:B------:R-:W-:Y:S01]  /*50f0*/  HMMA.16816.F32.BF16 R8, R16.reuse, R70, R40 ;  /* 0x000000461008723c */ /* 0x040fe20000041828 */
[----:B------:R-:W5:Y:S05]  /*5100*/  LDSM.16.M88.4 R68, [R195+0x4800] ;  /* 0x00480000c344783b */ /* 0x000f6a0000000200 */
[C---:B------:R-:W-:Y:S06]  /*5110*/  HMMA.16816.F32.BF16 R44, R16.reuse, R76, R44 ;  /* 0x0000004c102c723c */ /* 0x040fec000004182c */
[C---:B------:R-:W-:Y:S01]  /*5120*/  HMMA.16816.F32.BF16 R48, R16.reuse, R78, R48 ;  /* 0x0000004e1030723c */ /* 0x040fe20000041830 */
[----:B------:R-:W5:Y:S05]  /*5130*/  LDSM.16.M88.4 R76, [R195+0x5000] ;  /* 0x00500000c34c783b */ /* 0x000f6a0000000200 */
[C---:B------:R-:W-:Y:S06]  /*5140*/  HMMA.16816.F32.BF16 R52, R16.reuse, R84, R52 ;  /* 0x000000541034723c */ /* 0x040fec0000041834 */
[----:B------:R-:W-:Y:S01]  /*5150*/  HMMA.16816.F32.BF16 R56, R16, R86, R56 ;  /* 0x000000561038723c */ /* 0x000fe20000041838 */
[----:B------:R-:W-:Y:S05]  /*5160*/  LDSM.16.M88.4 R84, [R189+0x5000] ;  /* 0x00500000bd54783b */ /* 0x000fea0000000200 */
[C---:B---3--:R-:W-:Y:S06]  /*5170*/  HMMA.16816.F32.BF16 R40, R20.reuse, R64, R36 ;  /* 0x000000401428723c */ /* 0x048fec0000041824 */
[C---:B------:R-:W-:Y:S01]  /*5180*/  HMMA.16816.F32.BF16 R36, R20.reuse, R66, R32 ;  /* 0x000000421424723c */ /* 0x040fe20000041820 */
[----:B------:R-:W-:Y:S05]  /*5190*/  LDSM.16.M88.4 R64, [R190+0xc000] ;  /* 0x00c00000be40783b */ /* 0x000fea0000000200 */
[C---:B----4-:R-:W-:Y:S06]  /*51a0*/  HMMA.16816.F32.BF16 R32, R20.reuse, R72, R24 ;  /* 0x000000481420723c */ /* 0x050fec0000041818 */
[C---:B------:R-:W-:Y:S01]  /*51b0*/  HMMA.16816.F32.BF16 R24, R20.reuse, R74, R8 ;  /* 0x0000004a1418723c */ /* 0x040fe20000041808 */
[----:B------:R-:W3:Y:S04]  /*51c0*/  LDSM.16.M88.4 R8, [R194+0x4000] ;  /* 0x00400000c208783b */ /* 0x000ee80000000200 */
[----:B------:R-:W4:Y:S01]  /*51d0*/  LDSM.16.M88.4 R72, [R190+0xc800] ;  /* 0x00c80000be48783b */ /* 0x000f220000000200 */
        /* <DEDUP_REMOVED lines=10> */
[C---:B-----5:R-:W-:Y:S06]  /*5280*/  HMMA.16816.F32.BF16 R36, R12.reuse, R68, R32 ;  /* 0x000000440c24723c */ /* 0x060fec0000041820 */
[C---:B------:R-:W-:Y:S01]  /*5290*/  HMMA.16816.F32.BF16 R32, R12.reuse, R70, R24 ;  /* 0x000000460c20723c */ /* 0x040fe20000041818 */
[----:B------:R-:W-:Y:S05]  /*52a0*/  LDSM.16.M88.4 R68, [R184+0xe000] ;  /* 0x00e00000b844783b */ /* 0x000fea0000000200 */
        /* <DEDUP_REMOVED lines=11> */
[----:B------:R-:W-:Y:S05]  /*5360*/  LDSM.16.M88.4 R72, [R184+0xe800] ;  /* 0x00e80000b848783b */ /* 0x000fea0000000200 */
[C---:B-1----:R-:W-:Y:S06]  /*5370*/  HMMA.16816.F32.BF16 R32, R8.reuse, R80, R24 ;  /* 0x000000500820723c */ /* 0x042fec0000041818 */
[C---:B------:R-:W-:Y:S01]  /*5380*/  HMMA.16816.F32.BF16 R24, R8.reuse, R82, R16 ;  /* 0x000000520818723c */ /* 0x040fe20000041810 */
[----:B------:R-:W1:Y:S04]  /*5390*/  LDSM.16.M88.4 R16, [R191+0x6000] ;  /* 0x00600000bf10783b */ /* 0x000e680000000200 */
[----:B------:R-:W3:Y:S01]  /*53a0*/  LDSM.16.M88.4 R80, [R184+0xf000] ;  /* 0x00f00000b850783b */ /* 0x000ee20000000200 */
[C---:B------:R-:W-:Y:S06]  /*53b0*/  HMMA.16816.F32.BF16 R12, R8.reuse, R96, R52 ;  /* 0x00000060080c723c */ /* 0x040fec0000041834 */
[----:B------:R-:W-:Y:S06]  /*53c0*/  HMMA.16816.F32.BF16 R52, R8, R98, R56 ;  /* 0x000000620834723c */ /* 0x000fec0000041838 */
[C---:B--2---:R-:W-:Y:S06]  /*53d0*/  HMMA.16816.F32.BF16 R44, R20.reuse, R62, R44 ;  /* 0x0000003e142c723c */ /* 0x044fec000004182c */
[C---:B-----5:R-:W-:Y:S06]  /*53e0*/  HMMA.16816.F32.BF16 R40, R20.reuse, R76, R40 ;  /* 0x0000004c1428723c */ /* 0x060fec0000041828 */
[C---:B------:R-:W-:Y:S01]  /*53f0*/  HMMA.16816.F32.BF16 R36, R20.reuse, R78, R36 ;  /* 0x0000004e1424723c */ /* 0x040fe20000041824 */
[----:B------:R-:W-:Y:S05]  /*5400*/  LDSM.16.M88.4 R76, [R195+0x6800] ;  /* 0x00680000c34c783b */ /* 0x000fea0000000200 */
[C---:B------:R-:W-:Y:S01]  /*5410*/  HMMA.16816.F32.BF16 R48, R20.reuse, R60, R48 ;  /* 0x0000003c1430723c */ /* 0x040fe20000041830 */
[----:B------:R-:W-:Y:S05]  /*5420*/  LDSM.16.M88.4 R60, [R190+0xe000] ;  /* 0x00e00000be3c783b */ /* 0x000fea0000000200 */
[C---:B------:R-:W-:Y:S06]  /*5430*/  HMMA.16816.F32.BF16 R32, R20.reuse, R84, R32 ;  /* 0x000000541420723c */ /* 0x040fec0000041820 */
[C---:B------:R-:W-:Y:S01]  /*5440*/  HMMA.16816.F32.BF16 R24, R20.reuse, R86, R24 ;  /* 0x000000561418723c */ /* 0x040fe20000041818 */
[----:B------:R-:W-:Y:S05]  /*5450*/  LDSM.16.M88.4 R84, [R195+0x7000] ;  /* 0x00700000c354783b */ /* 0x000fea0000000200 */
[C---:B------:R-:W-:Y:S01]  /*5460*/  HMMA.16816.F32.BF16 R8, R20.reuse, R92, R12 ;  /* 0x0000005c1408723c */ /* 0x040fe2000004180c */
[----:B------:R-:W2:Y:S05]  /*5470*/  LDSM.16.M88.4 R12, [R192+0x6000] ;  /* 0x00600000c00c783b */ /* 0x000eaa0000000200 */
[----:B------:R-:W-:Y:S01]  /*5480*/  HMMA.16816.F32.BF16 R20, R20, R94, R52 ;  /* 0x0000005e1414723c */ /* 0x000fe20000041834 */
[----:B------:R-:W4:Y:S05]  /*5490*/  LDSM.16.M88.4 R92, [R195+0x7800] ;  /* 0x00780000c35c783b */ /* 0x000f2a0000000200 */
        /* <DEDUP_REMOVED lines=8> */
[----:B------:R-:W-:Y:S05]  /*5520*/  LDSM.16.M88.4 R80, [R190+0xf800] ;  /* 0x00f80000be50783b */ /* 0x000fea0000000200 */
[C---:B------:R-:W-:Y:S01]  /*5530*/  HMMA.16816.F32.BF16 R56, R16.reuse, R88, R8 ;  /* 0x000000581038723c */ /* 0x040fe20000041808 */
[----:B------:R-:W1:Y:S05]  /*5540*/  LDSM.16.M88.4 R8, [R194+0x6000] ;  /* 0x00600000c208783b */ /* 0x000e6a0000000200 */
[----:B------:R-:W-:Y:S01]  /*5550*/  HMMA.16816.F32.BF16 R20, R16, R90, R20 ;  /* 0x0000005a1014723c */ /* 0x000fe20000041814 */
[----:B------:R-:W-:Y:S05]  /*5560*/  LDSM.16.M88.4 R16, [R193+0x6000] ;  /* 0x00600000c110783b */ /* 0x000fea0000000200 */
[C---:B--2---:R-:W-:Y:S06]  /*5570*/  HMMA.16816.F32.BF16 R48, R12.reuse, R66, R44 ;  /* 0x000000420c30723c */ /* 0x044fec000004182c */
[C---:B------:R-:W-:Y:S06]  /*5580*/  HMMA.16816.F32.BF16 R44, R12.reuse, R76, R40 ;  /* 0x0000004c0c2c723c */ /* 0x040fec0000041828 */
[C---:B------:R-:W-:Y:S06]  /*5590*/  HMMA.16816.F32.BF16 R40, R12.reuse, R78, R36 ;  /* 0x0000004e0c28723c */ /* 0x040fec0000041824 */
[C---:B------:R-:W-:Y:S01]  /*55a0*/  HMMA.16816.F32.BF16 R52, R12.reuse, R64, R52 ;  /* 0x000000400c34723c */ /* 0x040fe20000041834 */
[----:B------:R-:W2:Y:S05]  /*55b0*/  LDSM.16.M88.4 R64, [R189+0x6000] ;  /* 0x00600000bd40783b */ /* 0x000eaa0000000200 */
[C---:B------:R-:W-:Y:S06]  /*55c0*/  HMMA.16816.F32.BF16 R36, R12.reuse, R84, R32 ;  /* 0x000000540c24723c */ /* 0x040fec0000041820 */
[C---:B------:R-:W-:Y:S06]  /*55d0*/  HMMA.16816.F32.BF16 R32, R12.reuse, R86, R24 ;  /* 0x000000560c20723c */ /* 0x040fec0000041818 */
[C---:B----4-:R-:W-:Y:S06]  /*55e0*/  HMMA.16816.F32.BF16 R24, R12.reuse, R92, R56 ;  /* 0x0000005c0c18723c */ /* 0x050fec0000041838 */
[----:B------:R-:W-:Y:S06]  /*55f0*/  HMMA.16816.F32.BF16 R12, R12, R94, R20 ;  /* 0x0000005e0c0c723c */ /* 0x000fec0000041814 */
[C---:B-1----:R-:W-:Y:S06]  /*5600*/  HMMA.16816.F32.BF16 R20, R8.reuse, R60, R52 ;  /* 0x0000003c0814723c */ /* 0x042fec0000041834 */
[C---:B------:R-:W-:Y:S06]  /*5610*/  HMMA.16816.F32.BF16 R48, R8.reuse, R62, R48 ;  /* 0x0000003e0830723c */ /* 0x040fec0000041830 */
[C---:B------:R-:W-:Y:S06]  /*5620*/  HMMA.16816.F32.BF16 R44, R8.reuse, R72, R44 ;  /* 0x00000048082c723c */ /* 0x040fec000004182c */
[C---:B------:R-:W-:Y:S01]  /*5630*/  HMMA.16816.F32.BF16 R52, R8.reuse, R82, R12 ;  /* 0x000000520834723c */ /* 0x040fe2000004180c */
[----:B------:R-:W1:Y:S05]  /*5640*/  LDSM.16.M88.4 R12, [R189+0x6800] ;  /* 0x00680000bd0c783b */ /* 0x000e6a0000000200 */
[----:B------:R-:W-:Y:S01]  /*5650*/  HMMA.16816.F32.BF16 R56, R8, R70, R32 ;  /* 0x000000460838723c */ /* 0x000fe20000041820 */
[----:B------:R-:W3:Y:S05]  /*5660*/  LDSM.16.M88.4 R32, [R189+0x7000] ;  /* 0x00700000bd20783b */ /* 0x000eea0000000200 */
[----:B--2---:R-:W-:Y:S06]  /*5670*/  HMMA.16816.F32.BF16 R20, R16, R64, R20 ;  /* 0x000000401014723c */ /* 0x004fec0000041814 */
[C---:B------:R-:W-:Y:S06]  /*5680*/  HMMA.16816.F32.BF16 R40, R8.reuse, R74, R40 ;  /* 0x0000004a0828723c */ /* 0x040fec0000041828 */
[C---:B------:R-:W-:Y:S06]  /*5690*/  HMMA.16816.F32.BF16 R36, R8.reuse, R68, R36 ;  /* 0x000000440824723c */ /* 0x040fec0000041824 */
[----:B------:R-:W-:Y:S06]  /*56a0*/  HMMA.16816.F32.BF16 R60, R8, R80, R24 ;  /* 0x00000050083c723c */ /* 0x000fec0000041818 */
[----:B------:R-:W-:Y:S01]  /*56b0*/  FSEL R30, R21, -INF , !P6 ;  /* 0xff800000151e7808 */ /* 0x000fe20007000000 */
[----:B------:R-:W-:-:S02]  /*56c0*/  VIADD R8, R6, 0x8 ;  /* 0x0000000806087836 */ /* 0x000fc40000000000 */
[----:B------:R-:W-:Y:S02]  /*56d0*/  IMAD.U32 R9, RZ, RZ, UR17 ;  /* 0x00000011ff097e24 */ /* 0x000fe4000f8e00ff */
[----:B------:R-:W-:Y:S01]  /*56e0*/  VIADD R6, R2, 0x8 ;  /* 0x0000000802067836 */ /* 0x000fe20000000000 */
[C---:B------:R-:W-:Y:S01]  /*56f0*/  VIADDMNMX R216, R8.reuse, UR23, R7, PT ;  /* 0x0000001708d87c46 */ /* 0x040fe2000b800107 */
[----:B------:R-:W-:Y:S01]  /*5700*/  IMAD R64, R9, 0x4, R31 ;  /* 0x0000000409407824 */ /* 0x000fe200078e021f */
[----:B------:R-:W-:Y:S01]  /*5710*/  VIADDMNMX R214, R8, UR41, RZ, !PT ;  /* 0x0000002908d67c46 */ /* 0x000fe2000f8001ff */
[C---:B-1----:R-:W-:Y:S01]  /*5720*/  HMMA.16816.F32.BF16 R24, R16.reuse, R12, R44 ;  /* 0x0000000c1018723c */ /* 0x042fe2000004182c */
[C---:B------:R-:W-:Y:S01]  /*5730*/  ISETP.GE.AND P1, PT, R6.reuse, R217, PT ;  /* 0x000000d90600720c */ /* 0x040fe20003f26270 */
[----:B------:R-:W-:Y:S01]  /*5740*/  UIADD3 UR23, UR34, -0x4ab325aa, URZ ;  /* 0xb54cda5622177890 */ /* 0x000fe2000fffe03f */
[-C--:B------:R-:W-:Y:S01]  /*5750*/  ISETP.GE.AND P4, PT, R6, R216.reuse, PT ;  /* 0x000000d80600720c */ /* 0x080fe20003f86270 */
[----:B------:R-:W-:Y:S01]  /*5760*/  STL [R1+0x98], R64 ;  /* 0x0000984001007387 */ /* 0x000fe20000100800 */
[-C--:B------:R-:W-:Y:S01]  /*5770*/  ISETP.GE.AND P2, PT, R3, R216.reuse, PT ;  /* 0x000000d80300720c */ /* 0x080fe20003f46270 */
[----:B------:R-:W-:Y:S01]  /*5780*/  HMMA.16816.F32.BF16 R8, R16, R66, R48 ;  /* 0x000000421008723c */ /* 0x000fe20000041830 */
[----:B------:R-:W-:-:S02]  /*5790*/  ISETP.GE.AND P3, PT, R2, R216, PT ;  /* 0x000000d80200720c */ /* 0x000fc40003f66270 */
[C---:B------:R-:W-:Y:S02]  /*57a0*/  ISETP.LT.OR P1, PT, R6.reuse, R215, P1 ;  /* 0x000000d70600720c */ /* 0x040fe40000f21670 */
[-C--:B------:R-:W-:Y:S01]  /*57b0*/  ISETP.LT.OR P4, PT, R6, R214.reuse, P4 ;  /* 0x000000d60600720c */ /* 0x080fe20002781670 */
[C---:B------:R-:W-:Y:S01]  /*57c0*/  VIADD R6, R2.reuse, 0x10 ;  /* 0x0000001002067836 */ /* 0x040fe20000000000 */
[-C--:B------:R-:W-:Y:S01]  /*57d0*/  ISETP.LT.OR P2, PT, R3, R214.reuse, P2 ;  /* 0x000000d60300720c */ /* 0x080fe20001741670 */
[C---:B------:R-:W-:Y:S01]  /*57e0*/  VIADD R3, R2.reuse, 0x9 ;  /* 0x0000000902037836 */ /* 0x040fe20000000000 */
[----:B------:R-:W-:Y:S01]  /*57f0*/  ISETP.LT.OR P3, PT, R2, R214, P3 ;  /* 0x000000d60200720c */ /* 0x000fe20001f61670 */
[----:B------:R-:W-:Y:S01]  /*5800*/  HMMA.16816.F32.BF16 R12, R16, R14, R40 ;  /* 0x0000000e100c723c */ /* 0x000fe20000041828 */
[----:B------:R-:W-:Y:S02]  /*5810*/  FSEL R46, R23, -INF , !P2 ;  /* 0xff800000172e7808 */ /* 0x000fe40005000000 */
[----:B------:R-:W-:-:S02]  /*5820*/  FSEL R45, R22, -INF , !P3 ;  /* 0xff800000162d7808 */ /* 0x000fc40005800000 */
[----:B------:R-:W-:Y:S02]  /*5830*/  FSEL R31, R20, -INF , !P0 ;  /* 0xff800000141f7808 */ /* 0x000fe40004000000 */
[C---:B------:R-:W-:Y:S01]  /*5840*/  ISETP.GE.AND P2, PT, R6.reuse, R217, PT ;  /* 0x000000d90600720c */ /* 0x040fe20003f46270 */
[----:B------:R-:W1:Y:S01]  /*5850*/  LDSM.16.M88.4 R20, [R189+0x7800] ;  /* 0x00780000bd14783b */ /* 0x000e620000000200 */
[----:B------:R-:W-:Y:S01]  /*5860*/  ISETP.GE.AND P3, PT, R6, R216, PT ;  /* 0x000000d80600720c */ /* 0x000fe20003f66270 */
[----:B------:R-:W-:-:S04]  /*5870*/  DEPBAR.LE SB0, 0x0 ;  /* 0x000080000000791a */ /* 0x000fc80000000000 */
[----:B------:R-:W-:Y:S01]  /*5880*/  BAR.SYNC.DEFER_BLOCKING 0x0 ;  /* 0x0000000000007b1d */ /* 0x000fe20000010000 */
[C---:B------:R-:W-:Y:S02]  /*5890*/  ISETP.GE.AND P5, PT, R3.reuse, R217, PT ;  /* 0x000000d90300720c */ /* 0x040fe40003fa6270 */
[C---:B------:R-:W-:Y:S02]  /*58a0*/  ISETP.GE.AND P0, PT, R3.reuse, R216, PT ;  /* 0x000000d80300720c */ /* 0x040fe40003f06270 */
[CC--:B------:R-:W-:Y:S02]  /*58b0*/  ISETP.LT.OR P2, PT, R6.reuse, R215.reuse, P2 ;  /* 0x000000d70600720c */ /* 0x0c0fe40001741670 */
[-C--:B------:R-:W-:Y:S01]  /*58c0*/  ISETP.LT.OR P3, PT, R6, R214.reuse, P3 ;  /* 0x000000d60600720c */ /* 0x080fe20001f61670 */
[C---:B------:R-:W-:Y:S01]  /*58d0*/  VIADD R6, R2.reuse, 0x18 ;  /* 0x0000001802067836 */ /* 0x040fe20000000000 */
[C---:B------:R-:W-:Y:S02]  /*58e0*/  ISETP.LT.OR P5, PT, R3.reuse, R215, P5 ;  /* 0x000000d70300720c */ /* 0x040fe40002fa1670 */
[----:B------:R-:W-:Y:S01]  /*58f0*/  ISETP.LT.OR P0, PT, R3, R214, P0 ;  /* 0x000000d60300720c */ /* 0x000fe20000701670 */
[----:B------:R-:W-:Y:S01]  /*5900*/  VIADD R3, R2, 0x11 ;  /* 0x0000001102037836 */ /* 0x000fe20000000000 */
[----:B------:R-:W-:-:S02]  /*5910*/  FSEL R41, R10, -INF , !P4 ;  /* 0xff8000000a297808 */ /* 0x000fc40006000000 */
[----:B------:R-:W-:Y:S02]  /*5920*/  FSEL R42, R11, -INF , !P0 ;  /* 0xff8000000b2a7808 */ /* 0x000fe40004000000 */
[----:B------:R-:W-:Y:S02]  /*5930*/  FSEL R44, R8, -INF , !P1 ;  /* 0xff800000082c7808 */ /* 0x000fe40004800000 */
[CC--:B------:R-:W-:Y:S02]  /*5940*/  ISETP.GE.AND P0, PT, R6.reuse, R217.reuse, PT ;  /* 0x000000d90600720c */ /* 0x0c0fe40003f06270 */
[-C--:B------:R-:W-:Y:S02]  /*5950*/  ISETP.GE.AND P4, PT, R6, R216.reuse, PT ;  /* 0x000000d80600720c */ /* 0x080fe40003f86270 */
[C---:B------:R-:W-:Y:S02]  /*5960*/  ISETP.GE.AND P6, PT, R3.reuse, R217, PT ;  /* 0x000000d90300720c */ /* 0x040fe40003fc6270 */
[----:B------:R-:W-:-:S02]  /*5970*/  ISETP.GE.AND P1, PT, R3, R216, PT ;  /* 0x000000d80300720c */ /* 0x000fc40003f26270 */
[----:B------:R-:W-:Y:S02]  /*5980*/  FSEL R40, R9, -INF , !P5 ;  /* 0xff80000009287808 */ /* 0x000fe40006800000 */
[CC--:B------:R-:W-:Y:S01]  /*5990*/  ISETP.LT.OR P0, PT, R6.reuse, R215.reuse, P0 ;  /* 0x000000d70600720c */ /* 0x0c0fe20000701670 */
[----:B---3--:R-:W-:Y:S01]  /*59a0*/  HMMA.16816.F32.BF16 R8, R16, R32, R36 ;  /* 0x000000201008723c */ /* 0x008fe20000041824 */
        /* <DEDUP_REMOVED lines=12> */
[CC--:B------:R-:W-:Y:S02]  /*5a70*/  ISETP.LT.OR P1, PT, R6.reuse, R215.reuse, P1 ;  /* 0x000000d70600720c */ /* 0x0c0fe40000f21670 */
[-C--:B------:R-:W-:Y:S01]  /*5a80*/  ISETP.LT.OR P3, PT, R6, R214.reuse, P3 ;  /* 0x000000d60600720c */ /* 0x080fe20001f61670 */
[C---:B------:R-:W-:Y:S01]  /*5a90*/  VIADD R6, R2.reuse, 0x28 ;  /* 0x0000002802067836 */ /* 0x040fe20000000000 */
[C---:B------:R-:W-:Y:S02]  /*5aa0*/  ISETP.LT.OR P5, PT, R3.reuse, R215, P5 ;  /* 0x000000d70300720c */ /* 0x040fe40002fa1670 */
[----:B------:R-:W-:Y:S01]  /*5ab0*/  ISETP.LT.OR P2, PT, R3, R214, P2 ;  /* 0x000000d60300720c */ /* 0x000fe20001741670 */
[----:B------:R-:W-:Y:S01]  /*5ac0*/  VIADD R3, R2, 0x21 ;  /* 0x0000002102037836 */ /* 0x000fe20000000000 */
[----:B------:R-:W-:Y:S02]  /*5ad0*/  FSEL R71, R14, -INF , !P4 ;  /* 0xff8000000e477808 */ /* 0x000fe40006000000 */
[----:B------:R-:W-:-:S02]  /*5ae0*/  FSEL R135, R15, -INF , !P2 ;  /* 0xff8000000f877808 */ /* 0x000fc40005000000 */
[----:B------:R-:W-:Y:S02]  /*5af0*/  FSEL R133, R12, -INF , !P0 ;  /* 0xff8000000c857808 */ /* 0x000fe40004000000 */
[C---:B------:R-:W-:Y:S02]  /*5b00*/  ISETP.GE.AND P2, PT, R6.reuse, R217, PT ;  /* 0x000000d90600720c */ /* 0x040fe40003f46270 */
[CC--:B------:R-:W-:Y:S02]  /*5b10*/  ISETP.GE.AND P4, PT, R6.reuse, R216.reuse, PT ;  /* 0x000000d80600720c */ /* 0x0c0fe40003f86270 */
[----:B------:R-:W-:Y:S02]  /*5b20*/  ISETP.GE.AND P0, PT, R3, R216, PT ;  /* 0x000000d80300720c */ /* 0x000fe40003f06270 */
[----:B------:R-:W-:Y:S02]  /*5b30*/  FSEL R134, R25, -INF , !P6 ;  /* 0xff80000019867808 */ /* 0x000fe40007000000 */
[----:B------:R-:W-:Y:S01]  /*5b40*/  HMMA.16816.F32.BF16 R24, R16, R34, R56 ;  /* 0x000000221018723c */ /* 0x000fe20000041838 */
[----:B------:R-:W-:-:S02]  /*5b50*/  ISETP.LT.OR P2, PT, R6, R215, P2 ;  /* 0x000000d70600720c */ /* 0x000fc40001741670 */
[-C--:B------:R-:W-:Y:S01]  /*5b60*/  ISETP.LT.OR P4, PT, R6, R214.reuse, P4 ;  /* 0x000000d60600720c */ /* 0x080fe20002781670 */
[----:B------:R-:W-:Y:S01]  /*5b70*/  VIADD R6, R2, 0x30 ;  /* 0x0000003002067836 */ /* 0x000fe20000000000 */
[C---:B------:R-:W-:Y:S02]  /*5b80*/  ISETP.LT.OR P0, PT, R3.reuse, R214, P0 ;  /* 0x000000d60300720c */ /* 0x040fe40000701670 */
[-C--:B------:R-:W-:Y:S02]  /*5b90*/  ISETP.GE.AND P6, PT, R3, R217.reuse, PT ;  /* 0x000000d90300720c */ /* 0x080fe40003fc6270 */
[----:B------:R-:W-:Y:S02]  /*5ba0*/  FSEL R252, R10, -INF , !P3 ;  /* 0xff8000000afc7808 */ /* 0x000fe40005800000 */
[----:B------:R-:W-:Y:S02]  /*5bb0*/  FSEL R236, R11, -INF , !P0 ;  /* 0xff8000000bec7808 */ /* 0x000fe40004000000 */
[----:B------:R-:W-:-:S02]  /*5bc0*/  ISETP.GE.AND P0, PT, R6, R217, PT ;  /* 0x000000d90600720c */ /* 0x000fc40003f06270 */
[----:B------:R-:W-:Y:S02]  /*5bd0*/  ISETP.GE.AND P3, PT, R6, R216, PT ;  /* 0x000000d80600720c */ /* 0x000fe40003f66270 */
[-C--:B------:R-:W-:Y:S01]  /*5be0*/  ISETP.LT.OR P6, PT, R3, R215.reuse, P6 ;  /* 0x000000d70300720c */ /* 0x080fe200037c1670 */
[----:B------:R-:W-:Y:S01]  /*5bf0*/  VIADD R3, R2, 0x29 ;  /* 0x0000002902037836 */ /* 0x000fe20000000000 */
[----:B------:R-:W-:Y:S02]  /*5c00*/  FSEL R70, R13, -INF , !P5 ;  /* 0xff8000000d467808 */ /* 0x000fe40006800000 */
[C---:B------:R-:W-:Y:S01]  /*5c10*/  ISETP.LT.OR P0, PT, R6.reuse, R215, P0 ;  /* 0x000000d70600720c */ /* 0x040fe20000701670 */
[----:B-1----:R-:W-:Y:S01]  /*5c20*/  HMMA.16816.F32.BF16 R12, R16, R20, R60 ;  /* 0x00000014100c723c */ /* 0x002fe2000004183c */
[----:B------:R-:W-:Y:S02]  /*5c30*/  ISETP.LT.OR P3, PT, R6, R214, P3 ;  /* 0x000000d60600720c */ /* 0x000fe40001f61670 */
[----:B------:R-:W1:Y:S01]  /*5c40*/  LDC.U8 R6, c[0x0][0x388] ;  /* 0x0000e200ff067b82 */ /* 0x000e620000000000 */
[----:B------:R-:W-:-:S02]  /*5c50*/  FSEL R213, R8, -INF , !P1 ;  /* 0xff80000008d57808 */ /* 0x000fc40004800000 */
[C---:B------:R-:W-:Y:S01]  /*5c60*/  ISETP.GE.AND P5, PT, R3.reuse, R217, PT ;  /* 0x000000d90300720c */ /* 0x040fe20003fa6270 */
[----:B------:R-:W-:Y:S01]  /*5c70*/  HMMA.16816.F32.BF16 R16, R16, R22, R52 ;  /* 0x000000161010723c */ /* 0x000fe20000041834 */
[C---:B------:R-:W-:Y:S02]  /*5c80*/  ISETP.GE.AND P1, PT, R3.reuse, R216, PT ;  /* 0x000000d80300720c */ /* 0x040fe40003f26270 */
[C---:B------:R-:W-:Y:S02]  /*5c90*/  ISETP.LT.OR P5, PT, R3.reuse, R215, P5 ;  /* 0x000000d70300720c */ /* 0x040fe40002fa1670 */
[----:B------:R-:W-:Y:S01]  /*5ca0*/  ISETP.LT.OR P1, PT, R3, R214, P1 ;  /* 0x000000d60300720c */ /* 0x000fe20000f21670 */
[----:B------:R-:W-:Y:S01]  /*5cb0*/  VIADD R3, R2, 0x31 ;  /* 0x0000003102037836 */ /* 0x000fe20000000000 */
[----:B------:R-:W-:Y:S02]  /*5cc0*/  FSEL R212, R9, -INF , !P6 ;  /* 0xff80000009d47808 */ /* 0x000fe40007000000 */
[----:B------:R-:W-:-:S02]  /*5cd0*/  FSEL R219, R24, -INF , !P2 ;  /* 0xff80000018db7808 */ /* 0x000fc40005000000 */
[C---:B------:R-:W-:Y:S02]  /*5ce0*/  ISETP.GE.AND P6, PT, R3.reuse, R217, PT ;  /* 0x000000d90300720c */ /* 0x040fe40003fc6270 */
[C---:B------:R-:W-:Y:S02]  /*5cf0*/  ISETP.GE.AND P2, PT, R3.reuse, R216, PT ;  /* 0x000000d80300720c */ /* 0x040fe40003f46270 */
[C---:B------:R-:W-:Y:S02]  /*5d00*/  ISETP.LT.OR P6, PT, R3.reuse, R215, P6 ;  /* 0x000000d70300720c */ /* 0x040fe400037c1670 */
[----:B------:R-:W-:Y:S01]  /*5d10*/  ISETP.LT.OR P2, PT, R3, R214, P2 ;  /* 0x000000d60300720c */ /* 0x000fe20001741670 */
[----:B------:R-:W-:Y:S01]  /*5d20*/  VIADD R3, R2, 0x38 ;  /* 0x0000003802037836 */ /* 0x000fe20000000000 */
[----:B------:R-:W-:Y:S01]  /*5d30*/  FSEL R240, R12, -INF , !P0 ;  /* 0xff8000000cf07808 */ /* 0x000fe20004000000 */
[----:B------:R-:W-:Y:S01]  /*5d40*/  VIADD R2, R2, 0x39 ;  /* 0x0000003902027836 */ /* 0x000fe20000000000 */
[----:B-1----:R-:W-:-:S02]  /*5d50*/  PRMT R172, R6, 0x7054, R6 ;  /* 0x0000705406ac7816 */ /* 0x002fc40000000006 */
[----:B------:R-:W-:Y:S02]  /*5d60*/  FSEL R237, R26, -INF , !P4 ;  /* 0xff8000001aed7808 */ /* 0x000fe40006000000 */
[C---:B------:R-:W-:Y:S01]  /*5d70*/  ISETP.GE.AND P0, PT, R2.reuse, R216, PT ;  /* 0x000000d80200720c */ /* 0x040fe20003f06270 */
[----:B------:R1:W-:Y:S01]  /*5d80*/  STL [R1+0x84], R172 ;  /* 0x000084ac01007387 */ /* 0x0003e20000100800 */
[----:B------:R-:W-:Y:S02]  /*5d90*/  FSEL R218, R25, -INF , !P5 ;  /* 0xff80000019da7808 */ /* 0x000fe40006800000 */
[----:B------:R-:W-:Y:S02]  /*5da0*/  ISETP.LT.OR P0, PT, R2, R214, P0 ;  /* 0x000000d60200720c */ /* 0x000fe40000701670 */
[----:B------:R-:W-:Y:S02]  /*5db0*/  FSEL R171, R27, -INF , !P1 ;  /* 0xff8000001bab7808 */ /* 0x000fe40004800000 */
[----:B------:R-:W-:-:S02]  /*5dc0*/  FSEL R221, R19, -INF , !P0 ;  /* 0xff80000013dd7808 */ /* 0x000fc40004000000 */
[----:B------:R-:W-:Y:S02]  /*5dd0*/  PLOP3.LUT P0, PT, PT, PT, UP0, 0x80, 0x0 ;  /* 0x000000000000781c */ /* 0x000fe40003f0f008 */
[CC--:B------:R-:W-:Y:S02]  /*5de0*/  ISETP.GE.AND P5, PT, R3.reuse, R217.reuse, PT ;  /* 0x000000d90300720c */ /* 0x0c0fe40003fa6270 */
[C---:B------:R-:W-:Y:S02]  /*5df0*/  ISETP.GE.AND P1, PT, R3.reuse, R216, PT ;  /* 0x000000d80300720c */ /* 0x040fe40003f26270 */
[----:B------:R-:W-:Y:S02]  /*5e00*/  ISETP.GE.AND P4, PT, R2, R217, PT ;  /* 0x000000d90200720c */ /* 0x000fe40003f86270 */
[C---:B------:R-:W-:Y:S02]  /*5e10*/  ISETP.LT.OR P5, PT, R3.reuse, R215, P5 ;  /* 0x000000d70300720c */ /* 0x040fe40002fa1670 */
[----:B------:R-:W-:-:S02]  /*5e20*/  ISETP.LT.OR P1, PT, R3, R214, P1 ;  /* 0x000000d60300720c */ /* 0x000fc40000f21670 */
[----:B------:R-:W-:Y:S02]  /*5e30*/  ISETP.LT.OR P4, PT, R2, R215, P4 ;  /* 0x000000d70200720c */ /* 0x000fe40002781670 */
[----:B------:R-:W-:Y:S02]  /*5e40*/  FSEL R242, R14, -INF , !P3 ;  /* 0xff8000000ef27808 */ /* 0x000fe40005800000 */
[----:B------:R-:W-:Y:S02]  /*5e50*/  FSEL R241, R13, -INF , !P6 ;  /* 0xff8000000df17808 */ /* 0x000fe40007000000 */
[----:B------:R-:W-:Y:S02]  /*5e60*/  FSEL R246, R15, -INF , !P2 ;  /* 0xff8000000ff67808 */ /* 0x000fe40005000000 */
[----:B------:R-:W-:Y:S02]  /*5e70*/  FSEL R174, R16, -INF , !P5 ;  /* 0xff80000010ae7808 */ /* 0x000fe40006800000 */
[----:B------:R-:W-:-:S02]  /*5e80*/  FSEL R248, R18, -INF , !P1 ;  /* 0xff80000012f87808 */ /* 0x000fc40004800000 */
[----:B------:R-:W-:Y:S01]  /*5e90*/  FSEL R239, R17, -INF , !P4 ;  /* 0xff80000011ef7808 */ /* 0x000fe20006000000 */
[----:B-1----:R-:W-:Y:S06]  /*5ea0*/  @!P0 BRA `(.L_x_728) ;  /* 0x0000000800548947 */ /* 0x002fec0003800000 */
        /* <DEDUP_REMOVED lines=147> */
.L_x_730:
[----:B------:R-:W-:Y:S05]  /*67e0*/  BSYNC B0 ;  /* 0x0000000000007941 */ /* 0x000fea0003800000 */
.L_x_729:
[----:B------:R-:W0:Y:S02]  /*67f0*/  LDGDEPBAR ;  /* 0x00000000000079af */ /* 0x000e240000000000 */
.L_x_728:
[----:B-1----:R-:W-:Y:S01]  /*6800*/  FMNMX.FTZ R2, R31, R30, !PT ;  /* 0x0000001e1f027209 */ /* 0x002fe20007810000 */
[----:B------:R-:W-:Y:S01]  /*6810*/  IMAD.WIDE.U32 R168, R64, -0x326172a9, RZ ;  /* 0xcd9e8d5740a87825 */ /* 0x000fe200078e00ff */
[----:B------:R-:W-:Y:S01]  /*6820*/  USHF.L.U32 UR42, UR20, 0x1, URZ ;  /* 0x00000001142a7899 */ /* 0x000fe2000800063f */
[----:B------:R-:W-:Y:S01]  /*6830*/  LEA R185, R5, UR4, 0x1 ;  /* 0x0000000405b97c11 */ /* 0x000fe2000f8e08ff */
[----:B------:R-:W-:Y:S01]  /*6840*/  UIADD3 UR6, UR35, -0x4498517b, URZ ;  /* 0xbb67ae8523067890 */ /* 0x000fe2000fffe03f */
[----:B------:R-:W-:Y:S01]  /*6850*/  FMNMX.FTZ R2, R44, R2, !PT ;  /* 0x000000022c027209 */ /* 0x000fe20007810000 */
[----:B------:R-:W-:Y:S01]  /*6860*/  IMAD.WIDE.U32 R158, R108, -0x2daee0ad, RZ ;  /* 0xd2511f536c9e7825 */ /* 0x000fe200078e00ff */
[----:B------:R-:W-:Y:S01]  /*6870*/  UIADD3 UR41, UR34, -0x61c88647, URZ ;  /* 0x9e3779b922297890 */ /* 0x000fe2000fffe03f */
[----:B------:R-:W-:Y:S01]  /*6880*/  LEA R188, R0, R185, 0x1 ;  /* 0x000000b900bc7211 */ /* 0x000fe200078e08ff */
[----:B------:R-:W-:Y:S01]  /*6890*/  UIADD3 UR32, UR34, 0x3c6ef372, URZ ;  /* 0x3c6ef37222207890 */ /* 0x000fe2000fffe03f */
[----:B------:R-:W-:Y:S01]  /*68a0*/  FMNMX.FTZ R2, R40, R2, !PT ;  /* 0x0000000228027209 */ /* 0x000fe20007810000 */
[----:B------:R-:W-:Y:S01]  /*68b0*/  UIADD3 UR29, UR35, 0x76cf5d0a, URZ ;  /* 0x76cf5d0a231d7890 */ /* 0x000fe2000fffe03f */
[----:B------:R-:W-:Y:S01]  /*68c0*/  IMAD R186, R4, 0x2, R185 ;  /* 0x0000000204ba7824 */ /* 0x000fe200078e02b9 */
[----:B------:R-:W-:Y:S01]  /*68d0*/  UIADD3 UR14, UR35, 0x32370b8f, URZ ;  /* 0x32370b8f230e7890 */ /* 0x000fe2000fffe03f */
[----:B------:R-:W-:Y:S01]  /*68e0*/  FMNMX.FTZ R2, R156, R2, !PT ;  /* 0x000000029c027209 */ /* 0x000fe20007810000 */
[----:B------:R-:W-:Y:S01]  /*68f0*/  ULDC UR8, c[0x0][0x2ec] ;  /* 0x0000bb0000087ab9 */ /* 0x000fe20000000800 */
[----:B------:R-:W-:Y:S01]  /*6900*/  UIADD3 UR24, UR34, -0x255992d5, URZ ;  /* 0xdaa66d2b22187890 */ /* 0x000fe2000fffe03f */
[----:B------:R-:W-:Y:S01]  /*6910*/  IMAD R187, R0, 0x2, R186 ;  /* 0x0000000200bb7824 */ /* 0x000fe200078e02ba */
[----:B------:R-:W-:Y:S01]  /*6920*/  FMNMX.FTZ R2, R134, R2, !PT ;  /* 0x0000000286027209 */ /* 0x000fe20007810000 */
[----:B------:R-:W-:Y:S01]  /*6930*/  UIADD3 UR7, UR34, 0x78dde6e4, URZ ;  /* 0x78dde6e422077890 */ /* 0x000fe2000fffe03f */
[----:B------:R-:W-:Y:S01]  /*6940*/  LDSM.16.MT88.4 R64, [R185+0x10000] ;  /* 0x01000000b940783b */ /* 0x000fe20000004200 */
[----:B------:R-:W-:Y:S01]  /*6950*/  UIADD3 UR10, UR35, -0x56f99767, URZ ;  /* 0xa9066899230a7890 */ /* 0x000fe2000fffe03f */
[----:B------:R-:W-:Y:S01]  /*6960*/  FMNMX.FTZ R2, R133, R2, !PT ;  /* 0x0000000285027209 */ /* 0x000fe20007810000 */
[----:B------:R-:W-:Y:S01]  /*6970*/  UIADD3 UR11, UR34, 0x1715609d, URZ ;  /* 0x1715609d220b7890 */ /* 0x000fe2000fffe03f */
[----:B------:R-:W-:Y:S02]  /*6980*/  LDSM.16.MT88.4 R60, [R185+0x12000] ;  /* 0x01200000b93c783b */ /* 0x000fe40000004200 */
[----:B------:R-:W-:-:S02]  /*6990*/  FMNMX.FTZ R2, R70, R2, !PT ;  /* 0x0000000246027209 */ /* 0x000fc40007810000 */
[----:B------:R-:W-:Y:S02]  /*69a0*/  LDSM.16.MT88.4 R56, [R188+0x10000] ;  /* 0x01000000bc38783b */ /* 0x000fe40000004200 */
[----:B------:R-:W-:Y:S02]  /*69b0*/  FMNMX.FTZ R3, R213, R2, !PT ;  /* 0x00000002d5037209 */ /* 0x000fe40007810000 */
[----:B------:R-:W-:Y:S01]  /*69c0*/  FMNMX.FTZ R2, R45, R46, !PT ;  /* 0x0000002e2d027209 */ /* 0x000fe20007810000 */
[----:B------:R-:W-:Y:S01]  /*69d0*/  LDSM.16.MT88.4 R48, [R187+0x10000] ;  /* 0x01000000bb30783b */ /* 0x000fe20000004200 */
[----:B------:R-:W-:Y:S02]  /*69e0*/  FMNMX.FTZ R3, R212, R3, !PT ;  /* 0x00000003d4037209 */ /* 0x000fe40007810000 */
[----:B------:R-:W-:Y:S01]  /*69f0*/  FMNMX.FTZ R2, R41, R2, !PT ;  /* 0x0000000229027209 */ /* 0x000fe20007810000 */
[----:B---3--:R-:W-:Y:S01]  /*6a00*/  LDSM.16.MT88.4 R16, [R188+0x14000] ;  /* 0x01400000bc10783b */ /* 0x008fe20000004200 */
        /* <DEDUP_REMOVED lines=14> */
[----:B------:R-:W-:-:S03]  /*6af0*/  FMNMX.FTZ R2, R252, R2, !PT ;  /* 0x00000002fc027209 */ /* 0x000fc60007810000 */
[----:B------:R-:W1:Y:S01]  /*6b00*/  SHFL.BFLY PT, R3, R132, 0x2, 0x1f ;  /* 0x0c401f0084037f89 */ /* 0x000e6200000e0000 */
[----:B------:R-:W-:-:S04]  /*6b10*/  FMNMX.FTZ R2, R236, R2, !PT ;  /* 0x00000002ec027209 */ /* 0x000fc80007810000 */
[----:B------:R-:W-:-:S04]  /*6b20*/  FMNMX.FTZ R2, R237, R2, !PT ;  /* 0x00000002ed027209 */ /* 0x000fc80007810000 */
[----:B------:R-:W-:-:S04]  /*6b30*/  FMNMX.FTZ R2, R171, R2, !PT ;  /* 0x00000002ab027209 */ /* 0x000fc80007810000 */
[----:B------:R-:W-:-:S04]  /*6b40*/  FMNMX.FTZ R2, R242, R2, !PT ;  /* 0x00000002f2027209 */ /* 0x000fc80007810000 */
[----:B------:R-:W-:-:S04]  /*6b50*/  FMNMX.FTZ R2, R246, R2, !PT ;  /* 0x00000002f6027209 */ /* 0x000fc80007810000 */
[----:B------:R-:W-:Y:S02]  /*6b60*/  FMNMX.FTZ R2, R248, R2, !PT ;  /* 0x00000002f8027209 */ /* 0x000fe40007810000 */
[----:B-1----:R-:W-:Y:S02]  /*6b70*/  FMNMX.FTZ R132, R132, R3, !PT ;  /* 0x0000000384847209 */ /* 0x002fe40007810000 */
[----:B------:R-:W-:Y:S02]  /*6b80*/  FMNMX.FTZ R2, R221, R2, !PT ;  /* 0x00000002dd027209 */ /* 0x000fe40007810000 */
[----:B------:R-:W-:Y:S01]  /*6b90*/  LOP3.LUT R3, R107, UR34, RZ, 0x3c, !PT ;  /* 0x000000226b037c12 */ /* 0x000fe2000f8e3cff */
[----:B------:R-:W1:Y:S03]  /*6ba0*/  SHFL.BFLY PT, R9, R132, 0x1, 0x1f ;  /* 0x0c201f0084097f89 */ /* 0x000e6600000e0000 */
[----:B------:R-:W-:Y:S01]  /*6bb0*/  LOP3.LUT R6, R169, R3, RZ, 0x3c, !PT ;  /* 0x00000003a9067212 */ /* 0x000fe200078e3cff */
[----:B------:R-:W2:Y:S04]  /*6bc0*/  SHFL.BFLY PT, R10, R2, 0x2, 0x1f ;  /* 0x0c401f00020a7f89 */ /* 0x000ea800000e0000 */
[----:B------:R3:W-:Y:S01]  /*6bd0*/  STL [R1+0xa8], R3 ;  /* 0x0000a80301007387 */ /* 0x0007e20000100800 */
[----:B------:R-:W-:-:S05]  /*6be0*/  IMAD.WIDE.U32 R68, R6, -0x2daee0ad, RZ ;  /* 0xd2511f5306447825 */ /* 0x000fca00078e00ff */
[----:B------:R-:W-:Y:S01]  /*6bf0*/  LOP3.LUT R8, R69, UR6, R158, 0x96, !PT ;  /* 0x0000000645087c12 */ /* 0x000fe2000f8e969e */
[----:B------:R-:W-:-:S04]  /*6c00*/  UIADD3 UR6, UR35, -0x126145ec, URZ ;  /* 0xed9eba1423067890 */ /* 0x000fc8000fffe03f */
[----:B------:R-:W-:Y:S01]  /*6c10*/  IMAD.WIDE.U32 R54, R8, -0x326172a9, RZ ;  /* 0xcd9e8d5708367825 */ /* 0x000fe200078e00ff */
[----:B-1----:R-:W-:Y:S02]  /*6c20*/  FMNMX.FTZ R132, R132, R9, !PT ;  /* 0x0000000984847209 */ /* 0x002fe40007810000 */
[----:B--2---:R-:W-:-:S03]  /*6c30*/  FMNMX.FTZ R9, R2, R10, !PT ;  /* 0x0000000a02097209 */ /* 0x004fc60007810000 */
[C---:B------:R-:W-:Y:S01]  /*6c40*/  FMUL.FTZ R8, R132.reuse, UR8 ;  /* 0x0000000884087c20 */ /* 0x040fe20008410000 */
[----:B------:R-:W-:Y:S01]  /*6c50*/  FSETP.NEU.FTZ.AND P1, PT, R132, -INF , PT ;  /* 0xff8000008400780b */ /* 0x000fe20003f3d000 */
[----:B---3--:R-:W-:Y:S01]  /*6c60*/  IMAD.U32 R3, RZ, RZ, UR42 ;  /* 0x0000002aff037e24 */ /* 0x008fe2000f8e00ff */
[----:B------:R-:W1:Y:S02]  /*6c70*/  SHFL.BFLY PT, R12, R9, 0x1, 0x1f ;  /* 0x0c201f00090c7f89 */ /* 0x000e6400000e0000 */
[----:B------:R-:W-:Y:S01]  /*6c80*/  FSEL R8, R8, RZ, P1 ;  /* 0x000000ff08087208 */ /* 0x000fe20000800000 */
[----:B------:R-:W-:Y:S01]  /*6c90*/  UIADD3 UR42, UR42, 0x1, URZ ;  /* 0x000000012a2a7890 */ /* 0x000fe2000fffe03f */
[----:B------:R-:W-:-:S05]  /*6ca0*/  LOP3.LUT R3, R159, UR35, R3, 0x96, !PT ;  /* 0x000000239f037c12 */ /* 0x000fca000f8e9603 */
[----:B------:R-:W-:-:S05]  /*6cb0*/  IMAD.WIDE.U32 R6, R3, -0x326172a9, RZ ;  /* 0xcd9e8d5703067825 */ /* 0x000fca00078e00ff */
[----:B------:R-:W-:Y:S01]  /*6cc0*/  LOP3.LUT R2, R7, UR41, R168, 0x96, !PT ;  /* 0x0000002907027c12 */ /* 0x000fe2000f8e96a8 */
[----:B------:R-:W-:Y:S01]  /*6cd0*/  FFMA.FTZ R7, R31, UR8, -R8 ;  /* 0x000000081f077c23 */ /* 0x000fe20008010808 */
[----:B------:R-:W-:-:S03]  /*6ce0*/  LOP3.LUT R10, R55, UR32, R6, 0x96, !PT ;  /* 0x00000020370a7c12 */ /* 0x000fc6000f8e9606 */
[----:B------:R-:W-:Y:S01]  /*6cf0*/  IMAD.WIDE.U32 R2, R2, -0x2daee0ad, RZ ;  /* 0xd2511f5302027825 */ /* 0x000fe200078e00ff */
[----:B------:R2:W-:Y:S03]  /*6d00*/  MUFU.EX2 R220, R7 ;  /* 0x0000000700dc7308 */ /* 0x0005e60000000800 */
[----:B------:R-:W-:Y:S01]  /*6d10*/  IMAD.WIDE.U32 R10, R10, -0x2daee0ad, RZ ;  /* 0xd2511f530a0a7825 */ /* 0x000fe200078e00ff */
[----:B------:R-:W-:-:S04]  /*6d20*/  LOP3.LUT R3, R3, UR29, R68, 0x96, !PT ;  /* 0x0000001d03037c12 */ /* 0x000fc8000f8e9644 */
[----:B------:R-:W-:Y:S01]  /*6d30*/  LOP3.LUT R6, R11, UR14, R2, 0x96, !PT ;  /* 0x0000000e0b067c12 */ /* 0x000fe2000f8e9602 */
[----:B------:R-:W-:-:S04]  /*6d40*/  IMAD.WIDE.U32 R2, R3, -0x326172a9, RZ ;  /* 0xcd9e8d5703027825 */ /* 0x000fc800078e00ff */
[----:B------:R-:W-:Y:S01]  /*6d50*/  IMAD.WIDE.U32 R38, R6, -0x326172a9, RZ ;  /* 0xcd9e8d5706267825 */ /* 0x000fe200078e00ff */
[----:B------:R-:W-:Y:S02]  /*6d60*/  LOP3.LUT R6, R3, UR24, R54, 0x96, !PT ;  /* 0x0000001803067c12 */ /* 0x000fe4000f8e9636 */
[----:B-1----:R-:W-:Y:S01]  /*6d70*/  FMNMX.FTZ R3, R9, R12, !PT ;  /* 0x0000000c09037209 */ /* 0x002fe20007810000 */
[----:B--2---:R-:W-:Y:S01]  /*6d80*/  FFMA.FTZ R7, R30, UR8, -R8 ;  /* 0x000000081e077c23 */ /* 0x004fe20008010808 */
[----:B------:R-:W-:Y:S01]  /*6d90*/  LOP3.LUT R11, R39, UR7, R2, 0x96, !PT ;  /* 0x00000007270b7c12 */ /* 0x000fe2000f8e9602 */
[----:B------:R-:W-:Y:S01]  /*6da0*/  FFMA.FTZ R2, R44, UR8, -R8 ;  /* 0x000000082c027c23 */ /* 0x000fe20008010808 */
[----:B------:R-:W-:Y:S01]  /*6db0*/  FSETP.NEU.FTZ.AND P1, PT, R3, -INF , PT ;  /* 0xff8000000300780b */ /* 0x000fe20003f3d000 */
[----:B------:R1:W-:Y:S01]  /*6dc0*/  MUFU.EX2 R175, R7 ;  /* 0x0000000700af7308 */ /* 0x0003e20000000800 */
[----:B------:R-:W-:Y:S01]  /*6dd0*/  LDSM.16.MT88.4 R28, [R187+0x12000] ;  /* 0x01200000bb1c783b */ /* 0x000fe20000004200 */
[----:B------:R-:W-:-:S06]  /*6de0*/  IMAD.WIDE.U32 R52, R11, -0x2daee0ad, RZ ;  /* 0xd2511f530b347825 */ /* 0x000fcc00078e00ff */
[----:B------:R2:W-:Y:S01]  /*6df0*/  MUFU.EX2 R244, R2 ;  /* 0x0000000200f47308 */ /* 0x0005e20000000800 */
[----:B-1----:R-:W-:-:S05]  /*6e00*/  IMAD.WIDE.U32 R6, R6, -0x2daee0ad, RZ ;  /* 0xd2511f5306067825 */ /* 0x002fca00078e00ff */
[----:B------:R-:W-:Y:S01]  /*6e10*/  LOP3.LUT R10, R7, UR6, R10, 0x96, !PT ;  /* 0x00000006070a7c12 */ /* 0x000fe2000f8e960a */
[----:B------:R-:W-:Y:S01]  /*6e20*/  FFMA.FTZ R7, R40, UR8, -R8 ;  /* 0x0000000828077c23 */ /* 0x000fe20008010808 */
[----:B------:R-:W-:Y:S01]  /*6e30*/  LOP3.LUT R6, R53, UR10, R6, 0x96, !PT ;  /* 0x0000000a35067c12 */ /* 0x000fe2000f8e9606 */
[----:B--2---:R-:W-:Y:S01]  /*6e40*/  FMUL.FTZ R2, R3, UR8 ;  /* 0x0000000803027c20 */ /* 0x004fe20008410000 */
[----:B------:R-:W-:Y:S01]  /*6e50*/  IMAD.MOV.U32 R53, RZ, RZ, R240 ;  /* 0x000000ffff357224 */ /* 0x000fe200078e00f0 */
[----:B------:R1:W2:Y:S01]  /*6e60*/  MUFU.EX2 R222, R7 ;  /* 0x0000000700de7308 */ /* 0x0002a20000000800 */
[----:B------:R-:W-:Y:S02]  /*6e70*/  IMAD.WIDE.U32 R36, R10, -0x326172a9, RZ ;  /* 0xcd9e8d570a247825 */ /* 0x000fe400078e00ff */
[----:B------:R-:W-:-:S05]  /*6e80*/  FSEL R2, R2, RZ, P1 ;  /* 0x000000ff02027208 */ /* 0x000fca0000800000 */
[--C-:B------:R-:W-:Y:S01]  /*6e90*/  FFMA.FTZ R9, R45, UR8, -R2.reuse ;  /* 0x000000082d097c23 */ /* 0x100fe20008010802 */
[----:B------:R-:W-:Y:S02]  /*6ea0*/  FFMA.FTZ R4, R46, UR8, -R2 ;  /* 0x000000082e047c23 */ /* 0x000fe40008010802 */
[----:B------:R-:W-:Y:S01]  /*6eb0*/  LDSM.16.MT88.4 R44, [R186+0x12000] ;  /* 0x01200000ba2c783b */ /* 0x000fe20000004200 */
[----:B------:R3:W-:Y:S01]  /*6ec0*/  MUFU.EX2 R173, R9 ;  /* 0x0000000900ad7308 */ /* 0x0007e20000000800 */
[----:B-1----:R-:W-:-:S07]  /*6ed0*/  IMAD.WIDE.U32 R6, R6, -0x326172a9, RZ ;  /* 0xcd9e8d5706067825 */ /* 0x002fce00078e00ff */
[----:B------:R-:W-:Y:S01]  /*6ee0*/  MUFU.EX2 R238, R4 ;  /* 0x0000000400ee7308 */ /* 0x000fe20000000800 */
[----:B------:R-:W-:Y:S02]  /*6ef0*/  LOP3.LUT R5, R7, UR23, R36, 0x96, !PT ;  /* 0x0000001707057c12 */ /* 0x000fe4000f8e9624 */
[C---:B------:R-:W-:Y:S02]  /*6f00*/  LOP3.LUT R7, R6.reuse, 0xffff, RZ, 0xc0, !PT ;  /* 0x0000ffff06077812 */ /* 0x040fe400078ec0ff */
[----:B------:R-:W-:Y:S02]  /*6f10*/  SHF.R.U32.HI R10, RZ, 0x10, R6 ;  /* 0x00000010ff0a7819 */ /* 0x000fe40000011606 */
[----:B------:R-:W-:Y:S01]  /*6f20*/  LOP3.LUT R13, R6, 0xff, RZ, 0xc0, !PT ;  /* 0x000000ff060d7812 */ /* 0x000fe200078ec0ff */
[----:B---3--:R-:W-:Y:S01]  /*6f30*/  FFMA.FTZ R9, R41, UR8, -R2 ;  /* 0x0000000829097c23 */ /* 0x008fe20008010802 */
[----:B------:R-:W-:Y:S02]  /*6f40*/  SHF.R.U32.HI R12, RZ, 0x18, R6 ;  /* 0x00000018ff0c7819 */ /* 0x000fe40000011606 */
[----:B------:R-:W-:Y:S01]  /*6f50*/  SHF.R.U32.HI R11, RZ, 0x8, R7 ;  /* 0x00000008ff0b7819 */ /* 0x000fe20000011607 */
[----:B------:R1:W-:Y:S01]  /*6f60*/  MUFU.EX2 R243, R9 ;  /* 0x0000000900f37308 */ /* 0x0003e20000000800 */
[----:B------:R-:W-:-:S02]  /*6f70*/  LOP3.LUT R6, R5, 0xffff, RZ, 0xc0, !PT ;  /* 0x0000ffff05067812 */ /* 0x000fc400078ec0ff */
[----:B------:R-:W-:Y:S02]  /*6f80*/  LOP3.LUT R7, R10, 0xff, RZ, 0xc0, !PT ;  /* 0x000000ff0a077812 */ /* 0x000fe400078ec0ff */
[----:B------:R-:W-:Y:S02]  /*6f90*/  SHF.R.U32.HI R0, RZ, 0x10, R5 ;  /* 0x00000010ff007819 */ /* 0x000fe40000011605 */
[----:B------:R-:W-:Y:S02]  /*6fa0*/  PRMT R11, R13, 0x5410, R11 ;  /* 0x000054100d0b7816 */ /* 0x000fe4000000000b */
[----:B------:R-:W-:Y:S02]  /*6fb0*/  LOP3.LUT R10, R5, 0xff, RZ, 0xc0, !PT ;  /* 0x000000ff050a7812 */ /* 0x000fe400078ec0ff */
[----:B------:R-:W-:Y:S02]  /*6fc0*/  SHF.R.U32.HI R6, RZ, 0x8, R6 ;  /* 0x00000008ff067819 */ /* 0x000fe40000011606 */
[----:B------:R-:W-:-:S02]  /*6fd0*/  PRMT R7, R7, 0x5410, R12 ;  /* 0x0000541007077816 */ /* 0x000fc4000000000c */
[----:B------:R-:W-:Y:S01]  /*6fe0*/  PRMT R10, R10, 0x5410, R6 ;  /* 0x000054100a0a7816 */ /* 0x000fe20000000006 */
[----:B------:R-:W-:Y:S01]  /*6ff0*/  LDSM.16.MT88.4 R12, [R187+0x14000] ;  /* 0x01400000bb0c783b */ /* 0x000fe20000004200 */
[----:B-1----:R-:W-:Y:S01]  /*7000*/  FFMA.FTZ R9, R42, UR8, -R2 ;  /* 0x000000082a097c23 */ /* 0x002fe20008010802 */
[----:B------:R-:W-:Y:S02]  /*7010*/  HSET2.LE.AND R7, R7, R172, PT ;  /* 0x000000ac07077233 */ /* 0x000fe40003803000 */
[----:B------:R-:W1:Y:S01]  /*7020*/  LDSM.16.MT88.4 R40, [R186+0x10000] ;  /* 0x01000000ba28783b */ /* 0x000e620000004200 */
[----:B------:R3:W4:Y:S01]  /*7030*/  MUFU.EX2 R223, R9 ;  /* 0x0000000900df7308 */ /* 0x0007220000000800 */
[----:B--2---:R-:W-:Y:S02]  /*7040*/  F2FP.BF16.F32.PACK_AB R6, R222, R244 ;  /* 0x000000f4de06723e */ /* 0x004fe400000010ff */
[----:B---3--:R-:W-:Y:S02]  /*7050*/  SHF.R.U32.HI R9, RZ, 0x18, R5 ;  /* 0x00000018ff097819 */ /* 0x008fe40000011605 */
[----:B------:R-:W-:-:S02]  /*7060*/  LOP3.LUT R5, R0, 0xff, RZ, 0xc0, !PT ;  /* 0x000000ff00057812 */ /* 0x000fc400078ec0ff */
[--C-:B------:R-:W-:Y:S02]  /*7070*/  HSET2.LE.AND R0, R11, R172.reuse, PT ;  /* 0x000000ac0b007233 */ /* 0x100fe40003803000 */
[----:B------:R-:W-:Y:S02]  /*7080*/  PRMT R5, R5, 0x5410, R9 ;  /* 0x0000541005057816 */ /* 0x000fe40000000009 */
[----:B----4-:R-:W-:Y:S02]  /*7090*/  F2FP.BF16.F32.PACK_AB R4, R223, R243 ;  /* 0x000000f3df04723e */ /* 0x010fe400000010ff */
[----:B------:R-:W-:Y:S02]  /*70a0*/  LOP3.LUT R6, R0, R6, RZ, 0xc0, !PT ;  /* 0x0000000600067212 */ /* 0x000fe400078ec0ff */
[----:B------:R-:W-:Y:S02]  /*70b0*/  LOP3.LUT R7, R7, R4, RZ, 0xc0, !PT ;  /* 0x0000000407077212 */ /* 0x000fe400078ec0ff */
[----:B------:R-:W-:-:S02]  /*70c0*/  HSET2.LE.AND R0, R10, R172, PT ;  /* 0x000000ac0a007233 */ /* 0x000fc40003803000 */
[----:B------:R-:W-:Y:S02]  /*70d0*/  HSET2.LE.AND R5, R5, R172, PT ;  /* 0x000000ac05057233 */ /* 0x000fe40003803000 */
[----:B------:R-:W-:Y:S02]  /*70e0*/  F2FP.BF16.F32.PACK_AB R4, R175, R220 ;  /* 0x000000dcaf04723e */ /* 0x000fe400000010ff */
[----:B------:R-:W-:Y:S02]  /*70f0*/  F2FP.BF16.F32.PACK_AB R9, R238, R173 ;  /* 0x000000adee09723e */ /* 0x000fe400000010ff */
[----:B------:R-:W-:Y:S01]  /*7100*/  LOP3.LUT R4, R0, R4, RZ, 0xc0, !PT ;  /* 0x0000000400047212 */ /* 0x000fe200078ec0ff */
[--C-:B------:R-:W-:Y:S01]  /*7110*/  FFMA.FTZ R0, R156, UR8, -R8.reuse ;  /* 0x000000089c007c23 */ /* 0x100fe20008010808 */
[----:B------:R-:W-:Y:S01]  /*7120*/  LOP3.LUT R5, R5, R9, RZ, 0xc0, !PT ;  /* 0x0000000905057212 */ /* 0x000fe200078ec0ff */
[----:B------:R-:W-:Y:S01]  /*7130*/  FFMA.FTZ R9, R133, UR8, -R8 ;  /* 0x0000000885097c23 */ /* 0x000fe20008010808 */
[----:B------:R-:W-:Y:S01]  /*7140*/  IMAD.MOV.U32 R156, RZ, RZ, R248 ;  /* 0x000000ffff9c7224 */ /* 0x000fe200078e00f8 */
[----:B------:R2:W-:Y:S04]  /*7150*/  MUFU.EX2 R247, R0 ;  /* 0x0000000000f77308 */ /* 0x0005e80000000800 */
[C---:B------:R-:W-:Y:S04]  /*7160*/  HMMA.16816.F32.BF16 R108, R4.reuse, R64, RZ ;  /* 0x00000040046c723c */ /* 0x040fe800000418ff */
[----:B------:R-:W-:Y:S02]  /*7170*/  MUFU.EX2 R245, R9 ;  /* 0x0000000900f57308 */ /* 0x000fe40000000800 */
[C---:B------:R-:W-:Y:S06]  /*7180*/  HMMA.16816.F32.BF16 R80, R4.reuse, R66, RZ ;  /* 0x000000420450723c */ /* 0x040fec00000418ff */
[----:B-1----:R-:W-:Y:S01]  /*7190*/  HMMA.16816.F32.BF16 R64, R4, R40, RZ ;  /* 0x000000280440723c */ /* 0x002fe200000418ff */
[----:B--2---:R-:W-:-:S04]  /*71a0*/  FFMA.FTZ R0, R134, UR8, -R8 ;  /* 0x0000000886007c23 */ /* 0x004fc80008010808 */
[----:B------:R1:W-:Y:S01]  /*71b0*/  MUFU.EX2 R170, R0 ;  /* 0x0000000000aa7308 */ /* 0x0003e20000000800 */
[C---:B------:R-:W-:Y:S01]  /*71c0*/  HMMA.16816.F32.BF16 R136, R4.reuse, R42, RZ ;  /* 0x0000002a0488723c */ /* 0x040fe200000418ff */
[----:B------:R-:W2:Y:S05]  /*71d0*/  LDSM.16.MT88.4 R40, [R185+0x16000] ;  /* 0x01600000b928783b */ /* 0x000eaa0000004200 */
[C---:B------:R-:W-:Y:S06]  /*71e0*/  HMMA.16816.F32.BF16 R104, R4.reuse, R56, RZ ;  /* 0x000000380468723c */ /* 0x040fec00000418ff */
[----:B------:R-:W-:Y:S01]  /*71f0*/  HMMA.16816.F32.BF16 R76, R4, R58, RZ ;  /* 0x0000003a044c723c */ /* 0x000fe200000418ff */
[----:B-1----:R-:W-:-:S05]  /*7200*/  LOP3.LUT R0, R37, UR11, R38, 0x96, !PT ;  /* 0x0000000b25007c12 */ /* 0x002fca000f8e9626 */
[----:B------:R-:W-:Y:S01]  /*7210*/  HMMA.16816.F32.BF16 R144, R4, R48, RZ ;  /* 0x000000300490723c */ /* 0x000fe200000418ff */
[----:B------:R-:W-:-:S04]  /*7220*/  IMAD.WIDE.U32 R10, R0, -0x2daee0ad, RZ ;  /* 0xd2511f53000a7825 */ /* 0x000fc800078e00ff */
[----:B------:R-:W-:Y:S01]  /*7230*/  FFMA.FTZ R0, R70, UR8, -R8 ;  /* 0x0000000846007c23 */ /* 0x000fe20008010808 */
[----:B------:R-:W-:Y:S01]  /*7240*/  MOV R70, R239 ;  /* 0x000000ef00467202 */ /* 0x000fe20000000f00 */
[----:B------:R-:W-:Y:S01]  /*7250*/  HMMA.16816.F32.BF16 R128, R4, R50, RZ ;  /* 0x000000320480723c */ /* 0x000fe200000418ff */
[----:B------:R-:W1:Y:S01]  /*7260*/  LDSM.16.MT88.4 R48, [R186+0x16000] ;  /* 0x01600000ba30783b */ /* 0x000e620000004200 */
[----:B------:R3:W-:Y:S01]  /*7270*/  MUFU.EX2 R161, R0 ;  /* 0x0000000000a17308 */ /* 0x0007e20000000800 */
[----:B------:R-:W-:-:S03]  /*7280*/  LOP3.LUT R9, R10, 0xffff, RZ, 0xc0, !PT ;  /* 0x0000ffff0a097812 */ /* 0x000fc600078ec0ff */
[----:B------:R-:W-:Y:S01]  /*7290*/  HMMA.16816.F32.BF16 R100, R4, R60, RZ ;  /* 0x0000003c0464723c */ /* 0x000fe200000418ff */
[----:B------:R-:W-:-:S05]  /*72a0*/  SHF.R.U32.HI R9, RZ, 0x8, R9 ;  /* 0x00000008ff097819 */ /* 0x000fca0000011609 */
[C---:B------:R-:W-:Y:S06]  /*72b0*/  HMMA.16816.F32.BF16 R124, R4.reuse, R62, RZ ;  /* 0x0000003e047c723c */ /* 0x040fec00000418ff */
[----:B------:R-:W-:Y:S01]  /*72c0*/  HMMA.16816.F32.BF16 R92, R4, R28, RZ ;  /* 0x0000001c045c723c */ /* 0x000fe200000418ff */
[----:B---3--:R-:W-:-:S05]  /*72d0*/  SHF.R.U32.HI R0, RZ, 0x10, R10 ;  /* 0x00000010ff007819 */ /* 0x008fca000001160a */
[C---:B------:R-:W-:Y:S01]  /*72e0*/  HMMA.16816.F32.BF16 R60, R4.reuse, R30, RZ ;  /* 0x0000001e043c723c */ /* 0x040fe200000418ff */
[----:B------:R-:W3:Y:S05]  /*72f0*/  LDSM.16.MT88.4 R28, [R188+0x16000] ;  /* 0x01600000bc1c783b */ /* 0x000eea0000004200 */
[C---:B------:R-:W-:Y:S06]  /*7300*/  HMMA.16816.F32.BF16 R84, R4.reuse, R16, RZ ;  /* 0x000000100454723c */ /* 0x040fec00000418ff */
[C---:B------:R-:W-:Y:S01]  /*7310*/  HMMA.16816.F32.BF16 R56, R4.reuse, R18, RZ ;  /* 0x000000120438723c */ /* 0x040fe200000418ff */
[----:B------:R-:W4:Y:S05]  /*7320*/  LDSM.16.MT88.4 R16, [R187+0x16000] ;  /* 0x01600000bb10783b */ /* 0x000f2a0000004200 */
[C---:B------:R-:W-:Y:S06]  /*7330*/  HMMA.16816.F32.BF16 R96, R4.reuse, R44, RZ ;  /* 0x0000002c0460723c */ /* 0x040fec00000418ff */
[C---:B------:R-:W-:Y:S06]  /*7340*/  HMMA.16816.F32.BF16 R72, R4.reuse, R46, RZ ;  /* 0x0000002e0448723c */ /* 0x040fec00000418ff */
[C---:B------:R-:W-:Y:S06]  /*7350*/  HMMA.16816.F32.BF16 R44, R4.reuse, R32, RZ ;  /* 0x00000020042c723c */ /* 0x040fec00000418ff */
[C---:B------:R-:W-:Y:S06]  /*7360*/  HMMA.16816.F32.BF16 R120, R4.reuse, R34, RZ ;  /* 0x000000220478723c */ /* 0x040fec00000418ff */
[C---:B--2---:R-:W-:Y:S06]  /*7370*/  HMMA.16816.F32.BF16 R152, R4.reuse, R40, RZ ;  /* 0x000000280498723c */ /* 0x044fec00000418ff */
[C---:B-1----:R-:W-:Y:S06]  /*7380*/  HMMA.16816.F32.BF16 R164, R4.reuse, R48, RZ ;  /* 0x0000003004a4723c */ /* 0x042fec00000418ff */
[C---:B------:R-:W-:Y:S06]  /*7390*/  HMMA.16816.F32.BF16 R140, R4.reuse, R24, RZ ;  /* 0x00000018048c723c */ /* 0x040fec00000418ff */
[C---:B------:R-:W-:Y:S01]  /*73a0*/  HMMA.16816.F32.BF16 R116, R4.reuse, R26, RZ ;  /* 0x0000001a0474723c */ /* 0x040fe200000418ff */
[----:B------:R-:W-:Y:S05]  /*73b0*/  LDSM.16.MT88.4 R24, [R185+0x12800] ;  /* 0x01280000b918783b */ /* 0x000fea0000004200 */
[C---:B------:R-:W-:Y:S06]  /*73c0*/  HMMA.16816.F32.BF16 R88, R4.reuse, R20, RZ ;  /* 0x000000140458723c */ /* 0x040fec00000418ff */
[C---:B------:R-:W-:Y:S01]  /*73d0*/  HMMA.16816.F32.BF16 R112, R4.reuse, R22, RZ ;  /* 0x000000160470723c */ /* 0x040fe200000418ff */
[----:B------:R-:W-:Y:S05]  /*73e0*/  LDSM.16.MT88.4 R20, [R187+0x10800] ;  /* 0x01080000bb14783b */ /* 0x000fea0000004200 */
[C---:B------:R-:W-:Y:S06]  /*73f0*/  HMMA.16816.F32.BF16 R32, R4.reuse, R12, RZ ;  /* 0x0000000c0420723c */ /* 0x040fec00000418ff */
[----:B------:R-:W-:Y:S01]  /*7400*/  HMMA.16816.F32.BF16 R148, R4, R14, RZ ;  /* 0x0000000e0494723c */ /* 0x000fe200000418ff */
[----:B------:R-:W-:Y:S01]  /*7410*/  LOP3.LUT R13, R10, 0xff, RZ, 0xc0, !PT ;  /* 0x000000ff0a0d7812 */ /* 0x000fe200078ec0ff */
[----:B------:R-:W-:Y:S01]  /*7420*/  FFMA.FTZ R12, R71, UR8, -R2 ;  /* 0x00000008470c7c23 */ /* 0x000fe20008010802 */
[----:B------:R-:W-:-:S03]  /*7430*/  IMAD.MOV.U32 R71, RZ, RZ, R238 ;  /* 0x000000ffff477224 */ /* 0x000fc600078e00ee */
[C---:B------:R-:W-:Y:S01]  /*7440*/  HMMA.16816.F32.BF16 R40, R4.reuse, R42, RZ ;  /* 0x0000002a0428723c */ /* 0x040fe200000418ff */
[----:B------:R-:W-:Y:S01]  /*7450*/  SHF.R.U32.HI R14, RZ, 0x18, R10 ;  /* 0x00000018ff0e7819 */ /* 0x000fe2000001160a */
[----:B------:R-:W1:Y:S01]  /*7460*/  MUFU.EX2 R162, R12 ;  /* 0x0000000c00a27308 */ /* 0x000e620000000800 */
[----:B------:R-:W-:Y:S02]  /*7470*/  LOP3.LUT R10, R0, 0xff, RZ, 0xc0, !PT ;  /* 0x000000ff000a7812 */ /* 0x000fe400078ec0ff */
[----:B------:R-:W-:Y:S01]  /*7480*/  LOP3.LUT R0, R11, UR19, R52, 0x96, !PT ;  /* 0x000000130b007c12 */ /* 0x000fe2000f8e9634 */
[C---:B------:R-:W-:Y:S01]  /*7490*/  HMMA.16816.F32.BF16 R48, R4.reuse, R50, RZ ;  /* 0x000000320430723c */ /* 0x040fe200000418ff */
[----:B------:R-:W-:Y:S02]  /*74a0*/  PRMT R14, R10, 0x5410, R14 ;  /* 0x000054100a0e7816 */ /* 0x000fe4000000000e */
[----:B------:R-:W-:Y:S02]  /*74b0*/  LOP3.LUT R10, R0, 0xffff, RZ, 0xc0, !PT ;  /* 0x0000ffff000a7812 */ /* 0x000fe400078ec0ff */
[----:B------:R-:W-:Y:S01]  /*74c0*/  PRMT R11, R13, 0x5410, R9 ;  /* 0x000054100d0b7816 */ /* 0x000fe20000000009 */
[----:B---3--:R-:W-:Y:S01]  /*74d0*/  HMMA.16816.F32.BF16 R36, R4, R28, RZ ;  /* 0x0000001c0424723c */ /* 0x008fe200000418ff */
[----:B------:R-:W-:Y:S01]  /*74e0*/  FFMA.FTZ R9, R135, UR8, -R2 ;  /* 0x0000000887097c23 */ /* 0x000fe20008010802 */
[----:B------:R-:W-:-:S03]  /*74f0*/  IMAD.MOV.U32 R135, RZ, RZ, R237 ;  /* 0x000000ffff877224 */ /* 0x000fc600078e00ed */
[----:B------:R2:W-:Y:S01]  /*7500*/  MUFU.EX2 R134, R9 ;  /* 0x0000000900867308 */ /* 0x0005e20000000800 */
[C---:B------:R-:W-:Y:S01]  /*7510*/  HMMA.16816.F32.BF16 R180, R4.reuse, R30, RZ ;  /* 0x0000001e04b4723c */ /* 0x040fe200000418ff */
[----:B-1----:R-:W-:Y:S01]  /*7520*/  IMAD.MOV.U32 R52, RZ, RZ, R162 ;  /* 0x000000ffff347224 */ /* 0x002fe200078e00a2 */
[----:B------:R-:W-:Y:S04]  /*7530*/  LDSM.16.MT88.4 R28, [R186+0x10800] ;  /* 0x01080000ba1c783b */ /* 0x000fe80000004200 */
[C---:B----4-:R-:W-:Y:S06]  /*7540*/  HMMA.16816.F32.BF16 R224, R4.reuse, R16, RZ ;  /* 0x0000001004e0723c */ /* 0x050fec00000418ff */
[----:B------:R-:W-:Y:S01]  /*7550*/  HMMA.16816.F32.BF16 R176, R4, R18, RZ ;  /* 0x0000001204b0723c */ /* 0x000fe200000418ff */
[----:B------:R-:W1:Y:S06]  /*7560*/  LDSM.16.MT88.4 R16, [R185+0x10800] ;  /* 0x01080000b910783b */ /* 0x000e6c0000004200 */
[----:B------:R-:W-:Y:S01]  /*7570*/  FFMA.FTZ R6, R157, UR8, -R2 ;  /* 0x000000089d067c23 */ /* 0x000fe20008010802 */
[----:B------:R-:W-:-:S02]  /*7580*/  LOP3.LUT R4, R0, 0xff, RZ, 0xc0, !PT ;  /* 0x000000ff00047812 */ /* 0x000fc400078ec0ff */
[----:B------:R-:W-:Y:S02]  /*7590*/  SHF.R.U32.HI R5, RZ, 0x8, R10 ;  /* 0x00000008ff057819 */ /* 0x000fe4000001160a */
[----:B------:R-:W-:Y:S01]  /*75a0*/  MOV R157, R161 ;  /* 0x000000a1009d7202 */ /* 0x000fe20000000f00 */
[----:B------:R-:W3:Y:S01]  /*75b0*/  MUFU.EX2 R6, R6 ;  /* 0x0000000600067308 */ /* 0x000ee20000000800 */
[----:B--2---:R-:W-:Y:S02]  /*75c0*/  PRMT R9, R4, 0x5410, R5 ;  /* 0x0000541004097816 */ /* 0x004fe40000000005 */
[--C-:B------:R-:W-:Y:S02]  /*75d0*/  SHF.R.U32.HI R7, RZ, 0x10, R0.reuse ;  /* 0x00000010ff077819 */ /* 0x100fe40000011600 */
[----:B------:R-:W-:Y:S02]  /*75e0*/  SHF.R.U32.HI R5, RZ, 0x18, R0 ;  /* 0x00000018ff057819 */ /* 0x000fe40000011600 */
[----:B------:R-:W-:-:S02]  /*75f0*/  HSET2.LE.AND R0, R11, R172, PT ;  /* 0x000000ac0b007233 */ /* 0x000fc40003803000 */
[----:B------:R-:W-:Y:S01]  /*7600*/  LOP3.LUT R4, R7, 0xff, RZ, 0xc0, !PT ;  /* 0x000000ff07047812 */ /* 0x000fe200078ec0ff */
[----:B------:R-:W-:-:S03]  /*7610*/  FFMA.FTZ R7, R160, UR8, -R2 ;  /* 0x00000008a0077c23 */ /* 0x000fc60008010802 */
[----:B------:R-:W-:Y:S01]  /*7620*/  PRMT R10, R4, 0x5410, R5 ;  /* 0x00005410040a7816 */ /* 0x000fe20000000005 */
[----:B------:R2:W4:Y:S01]  /*7630*/  MUFU.EX2 R133, R7 ;  /* 0x0000000700857308 */ /* 0x0005220000000800 */
[--C-:B------:R-:W-:Y:S01]  /*7640*/  HSET2.LE.AND R4, R9, R172.reuse, PT ;  /* 0x000000ac09047233 */ /* 0x100fe20003803000 */
[----:B---3--:R-:W-:Y:S01]  /*7650*/  IMAD.MOV.U32 R11, RZ, RZ, R6 ;  /* 0x000000ffff0b7224 */ /* 0x008fe200078e0006 */
[----:B------:R-:W-:Y:S02]  /*7660*/  F2FP.BF16.F32.PACK_AB R6, R157, R245 ;  /* 0x000000f59d06723e */ /* 0x000fe400000010ff */
[----:B------:R-:W-:Y:S02]  /*7670*/  F2FP.BF16.F32.PACK_AB R5, R170, R247 ;  /* 0x000000f7aa05723e */ /* 0x000fe400000010ff */
[----:B------:R-:W-:Y:S02]  /*7680*/  LOP3.LUT R6, R0, R6, RZ, 0xc0, !PT ;  /* 0x0000000600067212 */ /* 0x000fe400078ec0ff */
[----:B------:R-:W-:-:S02]  /*7690*/  HSET2.LE.AND R0, R14, R172, PT ;  /* 0x000000ac0e007233 */ /* 0x000fc40003803000 */
[----:B------:R-:W3:Y:S01]  /*76a0*/  LDSM.16.MT88.4 R12, [R188+0x10800] ;  /* 0x01080000bc0c783b */ /* 0x000ee20000004200 */
[----:B------:R-:W-:Y:S02]  /*76b0*/  LOP3.LUT R4, R4, R5, RZ, 0xc0, !PT ;  /* 0x0000000504047212 */ /* 0x000fe400078ec0ff */
[----:B------:R-:W-:Y:S02]  /*76c0*/  MOV R9, R236 ;  /* 0x000000ec00097202 */ /* 0x000fe40000000f00 */
[----:B--2---:R-:W-:Y:S02]  /*76d0*/  F2FP.BF16.F32.PACK_AB R7, R134, R52 ;  /* 0x000000348607723e */ /* 0x004fe400000010ff */
[----:B----4-:R-:W-:Y:S02]  /*76e0*/  F2FP.BF16.F32.PACK_AB R5, R133, R11 ;  /* 0x0000000b8505723e */ /* 0x010fe400000010ff */
[----:B------:R-:W-:Y:S02]  /*76f0*/  LOP3.LUT R7, R0, R7, RZ, 0xc0, !PT ;  /* 0x0000000700077212 */ /* 0x000fe400078ec0ff */
[----:B------:R-:W-:Y:S01]  /*7700*/  HSET2.LE.AND R0, R10, R172, PT ;  /* 0x000000ac0a007233 */ /* 0x000fe20003803000 */
[----:B------:R-:W-:-:S04]  /*7710*/  IMAD.MOV.U32 R10, RZ, RZ, R247 ;  /* 0x000000ffff0a7224 */ /* 0x000fc800078e00f7 */
[----:B------:R-:W-:Y:S02]  /*7720*/  LOP3.LUT R5, R0, R5, RZ, 0xc0, !PT ;  /* 0x0000000500057212 */ /* 0x000fe400078ec0ff */
[----:B------:R-:W-:-:S05]  /*7730*/  MOV R0, R246 ;  /* 0x000000f600007202 */ /* 0x000fca0000000f00 */
[C---:B-1----:R-:W-:Y:S06]  /*7740*/  HMMA.16816.F32.BF16 R232, R4.reuse, R16, R108 ;  /* 0x0000001004e8723c */ /* 0x042fec000004186c */
[C---:B------:R-:W-:Y:S06]  /*7750*/  HMMA.16816.F32.BF16 R108, R4.reuse, R28, R64 ;  /* 0x0000001c046c723c */ /* 0x040fec0000041840 */
[C---:B------:R-:W-:Y:S01]  /*7760*/  HMMA.16816.F32.BF16 R228, R4.reuse, R18, R80 ;  /* 0x0000001204e4723c */ /* 0x040fe20000041850 */
[----:B------:R-:W1:Y:S05]  /*7770*/  LDSM.16.MT88.4 R16, [R186+0x12800] ;  /* 0x01280000ba10783b */ /* 0x000e6a0000004200 */
[----:B---3--:R-:W-:Y:S01]  /*7780*/  HMMA.16816.F32.BF16 R104, R4, R12, R104 ;  /* 0x0000000c0468723c */ /* 0x008fe20000041868 */
[----:B------:R-:W-:Y:S01]  /*7790*/  MOV R81, R243 ;  /* 0x000000f300517202 */ /* 0x000fe20000000f00 */
[----:B------:R-:W-:-:S02]  /*77a0*/  IMAD.MOV.U32 R80, RZ, RZ, R241 ;  /* 0x000000ffff507224 */ /* 0x000fc400078e00f1 */
[----:B------:R-:W-:Y:S02]  /*77b0*/  IMAD.MOV.U32 R83, RZ, RZ, R245 ;  /* 0x000000ffff537224 */ /* 0x000fe400078e00f5 */
[----:B------:R-:W-:Y:S01]  /*77c0*/  HMMA.16816.F32.BF16 R12, R4, R14, R76 ;  /* 0x0000000e040c723c */ /* 0x000fe2000004184c */
[----:B------:R-:W-:-:S05]  /*77d0*/  IMAD.MOV.U32 R82, RZ, RZ, R244 ;  /* 0x000000ffff527224 */ /* 0x000fca00078e00f4 */
[C---:B------:R-:W-:Y:S01]  /*77e0*/  HMMA.16816.F32.BF16 R160, R4.reuse, R30, R136 ;  /* 0x0000001e04a0723c */ /* 0x040fe20000041888 */
[----:B------:R-:W2:Y:S05]  /*77f0*/  LDSM.16.MT88.4 R28, [R188+0x12800] ;  /* 0x01280000bc1c783b */ /* 0x000eaa0000004200 */
[C---:B------:R-:W-:Y:S06]  /*7800*/  HMMA.16816.F32.BF16 R248, R4.reuse, R24, R100 ;  /* 0x0000001804f8723c */ /* 0x040fec0000041864 */
[----:B------:R-:W-:Y:S01]  /*7810*/  IMAD.MOV.U32 R136, RZ, RZ, R107 ;  /* 0x000000ffff887224 */ /* 0x000fe200078e006b */
[C---:B------:R-:W-:Y:S01]  /*7820*/  HMMA.16816.F32.BF16 R244, R4.reuse, R26, R124 ;  /* 0x0000001a04f4723c */ /* 0x040fe2000004187c */
        /* <DEDUP_REMOVED lines=14> */
[----:B------:R-:W-:Y:S01]  /*7910*/  IMAD.MOV.U32 R137, RZ, RZ, R106 ;  /* 0x000000ffff897224 */ /* 0x000fe200078e006a */
[----:B-1----:R-:W-:Y:S01]  /*7920*/  HMMA.16816.F32.BF16 R240, R4, R16, R96 ;  /* 0x0000001004f0723c */ /* 0x002fe20000041860 */
[----:B------:R-:W-:Y:S01]  /*7930*/  MOV R0, UR42 ;  /* 0x0000002a00007c02 */ /* 0x000fe20008000f00 */
[----:B------:R-:W-:-:S03]  /*7940*/  IMAD.MOV.U32 R103, RZ, RZ, R10 ;  /* 0x000000ffff677224 */ /* 0x000fc600078e000a */
[----:B------:R-:W-:Y:S01]  /*7950*/  LOP3.LUT R0, R159, UR35, R0, 0x96, !PT ;  /* 0x000000239f007c12 */ /* 0x000fe2000f8e9600 */
[----:B------:R-:W-:Y:S01]  /*7960*/  HMMA.16816.F32.BF16 R236, R4, R18, R72 ;  /* 0x0000001204ec723c */ /* 0x000fe20000041848 */
[----:B------:R-:W1:Y:S06]  /*7970*/  LDSM.16.MT88.4 R16, [R188+0x14800] ;  /* 0x01480000bc10783b */ /* 0x000e6c0000004200 */
        /* <DEDUP_REMOVED lines=8> */
[----:B------:R-:W-:-:S02]  /*7a00*/  IMAD.MOV.U32 R145, RZ, RZ, R14 ;  /* 0x000000ffff917224 */ /* 0x000fc400078e000e */
[----:B------:R-:W-:Y:S01]  /*7a10*/  HMMA.16816.F32.BF16 R12, R4, R22, R128 ;  /* 0x00000016040c723c */ /* 0x000fe20000041880 */
[----:B------:R-:W3:Y:S01]  /*7a20*/  LDSM.16.MT88.4 R20, [R185+0x14800] ;  /* 0x01480000b914783b */ /* 0x000ee20000004200 */
[----:B------:R-:W-:-:S04]  /*7a30*/  IMAD.MOV.U32 R73, RZ, RZ, R221 ;  /* 0x000000ffff497224 */ /* 0x000fc800078e00dd */
[----:B--2---:R-:W-:Y:S07]  /*7a40*/  HMMA.16816.F32.BF16 R220, R4, R28, R44 ;  /* 0x0000001c04dc723c */ /* 0x004fee000004182c */
[----:B------:R-:W-:Y:S01]  /*7a50*/  MOV R47, R81 ;  /* 0x00000051002f7202 */ /* 0x000fe20000000f00 */
[----:B------:R-:W-:Y:S01]  /*7a60*/  IMAD.MOV.U32 R46, RZ, RZ, R174 ;  /* 0x000000ffff2e7224 */ /* 0x000fe200078e00ae */
[----:B------:R-:W-:Y:S01]  /*7a70*/  MOV R81, R52 ;  /* 0x0000003400517202 */ /* 0x000fe20000000f00 */
[----:B------:R-:W-:Y:S01]  /*7a80*/  IMAD.MOV.U32 R52, RZ, RZ, R175 ;  /* 0x000000ffff347224 */ /* 0x000fe200078e00af */
[----:B------:R-:W-:Y:S01]  /*7a90*/  MOV R45, R173 ;  /* 0x000000ad002d7202 */ /* 0x000fe20000000f00 */
[----:B------:R-:W-:-:S02]  /*7aa0*/  IMAD.MOV.U32 R28, RZ, RZ, R172 ;  /* 0x000000ffff1c7224 */ /* 0x000fc400078e00ac */
[C---:B------:R-:W-:Y:S01]  /*7ab0*/  HMMA.16816.F32.BF16 R172, R4.reuse, R30, R120 ;  /* 0x0000001e04ac723c */ /* 0x040fe20000041878 */
[----:B------:R-:W-:Y:S02]  /*7ac0*/  IMAD.MOV.U32 R44, RZ, RZ, R107 ;  /* 0x000000ffff2c7224 */ /* 0x000fe400078e006b */
[----:B------:R-:W-:Y:S01]  /*7ad0*/  IMAD.MOV.U32 R29, RZ, RZ, R80 ;  /* 0x000000ffff1d7224 */ /* 0x000fe200078e0050 */
[----:B------:R-:W-:Y:S01]  /*7ae0*/  MOV R78, R13 ;  /* 0x0000000d004e7202 */ /* 0x000fe20000000f00 */
[----:B------:R-:W-:Y:S01]  /*7af0*/  IMAD.MOV.U32 R79, RZ, RZ, R12 ;  /* 0x000000ffff4f7224 */ /* 0x000fe200078e000c */
[C---:B-1----:R-:W-:Y:S01]  /*7b00*/  HMMA.16816.F32.BF16 R104, R4.reuse, R16, R84 ;  /* 0x000000100468723c */ /* 0x042fe20000041854 */
[----:B------:R-:W-:Y:S02]  /*7b10*/  IMAD.MOV.U32 R77, RZ, RZ, R14 ;  /* 0x000000ffff4d7224 */ /* 0x000fe400078e000e */
[----:B------:R-:W-:Y:S02]  /*7b20*/  IMAD.MOV.U32 R76, RZ, RZ, R15 ;  /* 0x000000ffff4c7224 */ /* 0x000fe400078e000f */
[----:B------:R-:W1:Y:S01]  /*7b30*/  LDSM.16.MT88.4 R12, [R187+0x12800] ;  /* 0x01280000bb0c783b */ /* 0x000e620000004200 */
[----:B------:R-:W-:Y:S01]  /*7b40*/  IMAD.MOV.U32 R30, RZ, RZ, R168 ;  /* 0x000000ffff1e7224 */ /* 0x000fe200078e00a8 */
[C---:B------:R-:W-:Y:S01]  /*7b50*/  HMMA.16816.F32.BF16 R96, R4.reuse, R18, R56 ;  /* 0x000000120460723c */ /* 0x040fe20000041838 */
[----:B------:R-:W-:Y:S01]  /*7b60*/  IMAD.MOV.U32 R31, RZ, RZ, R169 ;  /* 0x000000ffff1f7224 */ /* 0x000fe200078e00a9 */
[----:B------:R-:W2:Y:S01]  /*7b70*/  LDSM.16.MT88.4 R16, [R186+0x16800] ;  /* 0x01680000ba10783b */ /* 0x000ea20000004200 */
[----:B------:R-:W-:Y:S01]  /*7b80*/  IMAD.MOV.U32 R80, RZ, RZ, R11 ;  /* 0x000000ffff507224 */ /* 0x000fe200078e000b */
[----:B------:R-:W-:Y:S01]  /*7b90*/  MOV R31, R72 ;  /* 0x00000048001f7202 */ /* 0x000fe20000000f00 */
[----:B------:R-:W-:Y:S01]  /*7ba0*/  IMAD.WIDE.U32 R10, R0, -0x326172a9, RZ ;  /* 0xcd9e8d57000a7825 */ /* 0x000fe200078e00ff */
[C---:B------:R-:W-:Y:S04]  /*7bb0*/  HMMA.16816.F32.BF16 R120, R4.reuse, R24, R88 ;  /* 0x000000180478723c */ /* 0x040fe80000041858 */
[----:B------:R-:W-:Y:S01]  /*7bc0*/  LOP3.LUT R11, R11, UR41, R30, 0x96, !PT ;  /* 0x000000290b0b7c12 */ /* 0x000fe2000f8e961e */
[----:B------:R-:W-:Y:S01]  /*7bd0*/  IMAD.MOV.U32 R30, RZ, RZ, R73 ;  /* 0x000000ffff1e7224 */ /* 0x000fe200078e0049 */
[----:B---3--:R-:W-:Y:S01]  /*7be0*/  HMMA.16816.F32.BF16 R140, R4, R20, R140 ;  /* 0x00000014048c723c */ /* 0x008fe2000004188c */
[----:B------:R-:W-:-:S02]  /*7bf0*/  LOP3.LUT R0, R55, UR32, R10, 0x96, !PT ;  /* 0x0000002037007c12 */ /* 0x000fc4000f8e960a */
[----:B------:R-:W-:-:S03]  /*7c00*/  IMAD.WIDE.U32 R10, R11, -0x2daee0ad, RZ ;  /* 0xd2511f530b0a7825 */ /* 0x000fc600078e00ff */
[----:B------:R-:W-:Y:S01]  /*7c10*/  HMMA.16816.F32.BF16 R124, R4, R22, R116 ;  /* 0x00000016047c723c */ /* 0x000fe20000041874 */
[----:B------:R-:W3:Y:S01]  /*7c20*/  LDSM.16.MT88.4 R20, [R185+0x16800] ;  /* 0x01680000b914783b */ /* 0x000ee20000004200 */
[----:B------:R-:W-:-:S04]  /*7c30*/  LOP3.LUT R11, R11, UR29, R68, 0x96, !PT ;  /* 0x0000001d0b0b7c12 */ /* 0x000fc8000f8e9644 */
[----:B------:R-:W-:Y:S01]  /*7c40*/  HMMA.16816.F32.BF16 R116, R4, R26, R112 ;  /* 0x0000001a0474723c */ /* 0x000fe20000041870 */
[----:B------:R-:W4:Y:S06]  /*7c50*/  LDSM.16.MT88.4 R24, [R188+0x16800] ;  /* 0x01680000bc18783b */ /* 0x000f2c0000004200 */
[----:B------:R-:W-:Y:S01]  /*7c60*/  IMAD.MOV.U32 R115, RZ, RZ, R28 ;  /* 0x000000ffff737224 */ /* 0x000fe200078e001c */
[----:B------:R-:W-:Y:S01]  /*7c70*/  MOV R113, R46 ;  /* 0x0000002e00717202 */ /* 0x000fe20000000f00 */
[----:B------:R-:W-:Y:S02]  /*7c80*/  IMAD.MOV.U32 R28, RZ, RZ, R44 ;  /* 0x000000ffff1c7224 */ /* 0x000fe400078e002c */
[----:B------:R-:W-:-:S02]  /*7c90*/  IMAD.MOV.U32 R44, RZ, RZ, R70 ;  /* 0x000000ffff2c7224 */ /* 0x000fc400078e0046 */
[----:B------:R-:W-:Y:S01]  /*7ca0*/  IMAD.MOV.U32 R114, RZ, RZ, R45 ;  /* 0x000000ffff727224 */ /* 0x000fe200078e002d */
[----:B-1----:R-:W-:Y:S01]  /*7cb0*/  HMMA.16816.F32.BF16 R168, R4, R12, R92 ;  /* 0x0000000c04a8723c */ /* 0x002fe2000004185c */
[----:B------:R-:W-:-:S05]  /*7cc0*/  IMAD.MOV.U32 R112, RZ, RZ, R52 ;  /* 0x000000ffff707224 */ /* 0x000fca00078e0034 */
[C---:B------:R-:W-:Y:S01]  /*7cd0*/  HMMA.16816.F32.BF16 R128, R4.reuse, R14, R60 ;  /* 0x0000000e0480723c */ /* 0x040fe2000004183c */
[----:B------:R-:W1:Y:S06]  /*7ce0*/  LDSM.16.MT88.4 R12, [R187+0x14800] ;  /* 0x01480000bb0c783b */ /* 0x000e6c0000004200 */
[----:B------:R-:W-:Y:S01]  /*7cf0*/  IMAD.MOV.U32 R60, RZ, RZ, R74 ;  /* 0x000000ffff3c7224 */ /* 0x000fe200078e004a */
[----:B------:R-:W-:Y:S01]  /*7d00*/  MOV R61, R75 ;  /* 0x0000004b003d7202 */ /* 0x000fe20000000f00 */
[----:B------:R-:W-:Y:S01]  /*7d10*/  IMAD.MOV.U32 R63, RZ, RZ, R135 ;  /* 0x000000ffff3f7224 */ /* 0x000fe200078e0087 */
[----:B------:R-:W-:Y:S01]  /*7d20*/  MOV R135, R71 ;  /* 0x0000004700877202 */ /* 0x000fe20000000f00 */
[----:B------:R-:W-:Y:S01]  /*7d30*/  IMAD.MOV.U32 R62, RZ, RZ, R9 ;  /* 0x000000ffff3e7224 */ /* 0x000fe200078e0009 */
[----:B--2---:R-:W-:Y:S01]  /*7d40*/  HMMA.16816.F32.BF16 R68, R4, R16, R164 ;  /* 0x000000100444723c */ /* 0x004fe200000418a4 */
[----:B------:R-:W-:-:S04]  /*7d50*/  FFMA.FTZ R9, R213, UR8, -R8 ;  /* 0x00000008d5097c23 */ /* 0x000fc80008010808 */
[----:B------:R2:W-:Y:S01]  /*7d60*/  MUFU.EX2 R165, R9 ;  /* 0x0000000900a57308 */ /* 0x0005e20000000800 */
[----:B---3--:R-:W-:Y:S01]  /*7d70*/  HMMA.16816.F32.BF16 R88, R4, R20, R152 ;  /* 0x000000140458723c */ /* 0x008fe20000041898 */
[----:B------:R-:W-:Y:S02]  /*7d80*/  IMAD.MOV.U32 R164, RZ, RZ, R115 ;  /* 0x000000ffffa47224 */ /* 0x000fe400078e0073 */
[----:B------:R-:W-:-:S03]  /*7d90*/  IMAD.MOV.U32 R115, RZ, RZ, R44 ;  /* 0x000000ffff737224 */ /* 0x000fc600078e002c */
[C---:B------:R-:W-:Y:S01]  /*7da0*/  HMMA.16816.F32.BF16 R72, R4.reuse, R22, R40 ;  /* 0x000000160448723c */ /* 0x040fe20000041828 */
[----:B------:R-:W3:Y:S01]  /*7db0*/  LDSM.16.MT88.4 R20, [R187+0x16800] ;  /* 0x01680000bb14783b */ /* 0x000ee20000004200 */
[----:B------:R-:W-:Y:S01]  /*7dc0*/  IMAD.MOV.U32 R152, RZ, RZ, R139 ;  /* 0x000000ffff987224 */ /* 0x000fe200078e008b */
[----:B------:R-:W-:Y:S01]  /*7dd0*/  MOV R153, R138 ;  /* 0x0000008a00997202 */ /* 0x000fe20000000f00 */
[----:B------:R-:W-:Y:S02]  /*7de0*/  IMAD.MOV.U32 R154, RZ, RZ, R137 ;  /* 0x000000ffff9a7224 */ /* 0x000fe400078e0089 */
[----:B----4-:R-:W-:Y:S01]  /*7df0*/  HMMA.16816.F32.BF16 R56, R4, R24, R36 ;  /* 0x000000180438723c */ /* 0x010fe20000041824 */
[----:B------:R-:W-:Y:S01]  /*7e00*/  IMAD.MOV.U32 R155, RZ, RZ, R136 ;  /* 0x000000ffff9b7224 */ /* 0x000fe200078e0088 */
[----:B------:R-:W-:Y:S01]  /*7e10*/  LDSM.16.MT88.4 R36, [R185+0x15000] ;  /* 0x01500000b924783b */ /* 0x000fe20000004200 */
[----:B--2---:R-:W-:-:S04]  /*7e20*/  FFMA.FTZ R9, R212, UR8, -R8 ;  /* 0x00000008d4097c23 */ /* 0x004fc80008010808 */
[----:B------:R2:W-:Y:S01]  /*7e30*/  MUFU.EX2 R213, R9 ;  /* 0x0000000900d57308 */ /* 0x0005e20000000800 */
[C---:B-1----:R-:W-:Y:S06]  /*7e40*/  HMMA.16816.F32.BF16 R92, R4.reuse, R12, R32 ;  /* 0x0000000c045c723c */ /* 0x042fec0000041820 */
[----:B------:R-:W-:Y:S01]  /*7e50*/  HMMA.16816.F32.BF16 R84, R4, R14, R148 ;  /* 0x0000000e0454723c */ /* 0x000fe20000041894 */
[----:B------:R-:W-:Y:S01]  /*7e60*/  IMAD.WIDE.U32 R12, R0, -0x2daee0ad, RZ ;  /* 0xd2511f53000c7825 */ /* 0x000fe200078e00ff */
[----:B------:R-:W-:Y:S02]  /*7e70*/  MOV R32, R63 ;  /* 0x0000003f00207202 */ /* 0x000fe40000000f00 */
[----:B------:R-:W-:Y:S01]  /*7e80*/  MOV R35, R60 ;  /* 0x0000003c00237202 */ /* 0x000fe20000000f00 */
[----:B------:R-:W-:Y:S01]  /*7e90*/  IMAD.MOV.U32 R34, RZ, RZ, R61 ;  /* 0x000000ffff227224 */ /* 0x000fe200078e003d */
[----:B------:R-:W-:Y:S01]  /*7ea0*/  LOP3.LUT R0, R13, UR14, R10, 0x96, !PT ;  /* 0x0000000e0d007c12 */ /* 0x000fe2000f8e960a */
[----:B------:R-:W-:-:S04]  /*7eb0*/  IMAD.WIDE.U32 R10, R11, -0x326172a9, RZ ;  /* 0xcd9e8d570b0a7825 */ /* 0x000fc800078e00ff */
[----:B--2---:R-:W-:Y:S01]  /*7ec0*/  FFMA.FTZ R9, R218, UR8, -R8 ;  /* 0x00000008da097c23 */ /* 0x004fe20008010808 */
[----:B------:R-:W-:Y:S01]  /*7ed0*/  IMAD.WIDE.U32 R44, R0, -0x326172a9, RZ ;  /* 0xcd9e8d57002c7825 */ /* 0x000fe200078e00ff */
[----:B------:R-:W-:Y:S02]  /*7ee0*/  LOP3.LUT R0, R11, UR24, R54, 0x96, !PT ;  /* 0x000000180b007c12 */ /* 0x000fe4000f8e9636 */
[----:B------:R1:W2:Y:S01]  /*7ef0*/  MUFU.EX2 R14, R9 ;  /* 0x00000009000e7308 */ /* 0x0002a20000000800 */
[----:B------:R-:W-:Y:S01]  /*7f00*/  IMAD.MOV.U32 R151, RZ, RZ, R62 ;  /* 0x000000ffff977224 */ /* 0x000fe200078e003e */
[----:B------:R-:W-:Y:S01]  /*7f10*/  LOP3.LUT R13, R45, UR7, R10, 0x96, !PT ;  /* 0x000000072d0d7c12 */ /* 0x000fe2000f8e960a */
[----:B------:R-:W-:-:S04]  /*7f20*/  IMAD.WIDE.U32 R10, R0, -0x2daee0ad, RZ ;  /* 0xd2511f53000a7825 */ /* 0x000fc800078e00ff */
[----:B------:R-:W-:Y:S01]  /*7f30*/  FFMA.FTZ R0, R219, UR8, -R8 ;  /* 0x00000008db007c23 */ /* 0x000fe20008010808 */
[C---:B------:R-:W-:Y:S01]  /*7f40*/  HMMA.16816.F32.BF16 R60, R4.reuse, R18, R48 ;  /* 0x00000012043c723c */ /* 0x040fe20000041830 */
[----:B------:R-:W4:Y:S01]  /*7f50*/  LDSM.16.MT88.4 R16, [R186+0x11000] ;  /* 0x01100000ba10783b */ /* 0x000f220000004200 */
[----:B------:R-:W-:Y:S01]  /*7f60*/  IMAD.WIDE.U32 R42, R13, -0x2daee0ad, RZ ;  /* 0xd2511f530d2a7825 */ /* 0x000fe200078e00ff */
[----:B------:R5:W-:Y:S01]  /*7f70*/  MUFU.EX2 R46, R0 ;  /* 0x00000000002e7308 */ /* 0x000be20000000800 */
[----:B------:R-:W-:Y:S02]  /*7f80*/  LOP3.LUT R11, R11, UR6, R12, 0x96, !PT ;  /* 0x000000060b0b7c12 */ /* 0x000fe4000f8e960c */
[----:B------:R-:W-:Y:S01]  /*7f90*/  IMAD.MOV.U32 R33, RZ, RZ, R53 ;  /* 0x000000ffff217224 */ /* 0x000fe200078e0035 */
[----:B---3--:R-:W-:Y:S01]  /*7fa0*/  HMMA.16816.F32.BF16 R48, R4, R20, R224 ;  /* 0x000000140430723c */ /* 0x008fe200000418e0 */
[----:B------:R-:W-:Y:S02]  /*7fb0*/  IMAD.MOV.U32 R149, RZ, RZ, R32 ;  /* 0x000000ffff957224 */ /* 0x000fe400078e0020 */
[----:B------:R-:W-:-:S04]  /*7fc0*/  IMAD.WIDE.U32 R40, R11, -0x326172a9, RZ ;  /* 0xcd9e8d570b287825 */ /* 0x000fc800078e00ff */
[----:B-1----:R-:W-:Y:S01]  /*7fd0*/  FFMA.FTZ R9, R252, UR8, -R2 ;  /* 0x00000008fc097c23 */ /* 0x002fe20008010802 */
[----:B------:R-:W-:Y:S01]  /*7fe0*/  HMMA.16816.F32.BF16 R52, R4, R26, R180 ;  /* 0x0000001a0434723c */ /* 0x000fe200000418b4 */
[----:B------:R-:W-:Y:S02]  /*7ff0*/  IMAD.MOV.U32 R150, RZ, RZ, R33 ;  /* 0x000000ffff967224 */ /* 0x000fe400078e0021 */
[----:B------:R1:W3:Y:S01]  /*8000*/  MUFU.EX2 R15, R9 ;  /* 0x00000009000f7308 */ /* 0x0002e20000000800 */
[----:B------:R-:W-:Y:S01]  /*8010*/  IMAD.MOV.U32 R32, RZ, RZ, R35 ;  /* 0x000000ffff207224 */ /* 0x000fe200078e0023 */
[----:B--2---:R-:W-:Y:S01]  /*8020*/  MOV R224, R14 ;  /* 0x0000000e00e07202 */ /* 0x004fe20000000f00 */
[----:B------:R-:W-:Y:S01]  /*8030*/  IMAD.MOV.U32 R33, RZ, RZ, R30 ;  /* 0x000000ffff217224 */ /* 0x000fe200078e001e */
[----:B------:R-:W-:Y:S01]  /*8040*/  LDSM.16.MT88.4 R24, [R187+0x11000] ;  /* 0x01100000bb18783b */ /* 0x000fe20000004200 */
[----:B-----5:R-:W-:Y:S01]  /*8050*/  LOP3.LUT R0, R43, UR10, R10, 0x96, !PT ;  /* 0x0000000a2b007c12 */ /* 0x020fe2000f8e960a */
[----:B------:R-:W-:-:S02]  /*8060*/  IMAD.MOV.U32 R35, RZ, RZ, R28 ;  /* 0x000000ffff237224 */ /* 0x000fc400078e001c */
[----:B------:R-:W-:Y:S02]  /*8070*/  IMAD.MOV.U32 R30, RZ, RZ, R29 ;  /* 0x000000ffff1e7224 */ /* 0x000fe400078e001d */
[----:B------:R-:W-:-:S04]  /*8080*/  IMAD.WIDE.U32 R10, R0, -0x326172a9, RZ ;  /* 0xcd9e8d57000a7825 */ /* 0x000fc800078e00ff */
[----:B------:R-:W-:Y:S01]  /*8090*/  IMAD.MOV.U32 R28, RZ, RZ, R100 ;  /* 0x000000ffff1c7224 */ /* 0x000fe200078e0064 */
[----:B------:R-:W-:Y:S01]  /*80a0*/  LOP3.LUT R0, R11, UR23, R40, 0x96, !PT ;  /* 0x000000170b007c12 */ /* 0x000fe2000f8e9628 */
[----:B------:R-:W-:Y:S02]  /*80b0*/  IMAD.MOV.U32 R29, RZ, RZ, R101 ;  /* 0x000000ffff1d7224 */ /* 0x000fe400078e0065 */
[----:B-1----:R-:W-:Y:S01]  /*80c0*/  FFMA.FTZ R9, R151, UR8, -R2 ;  /* 0x0000000897097c23 */ /* 0x002fe20008010802 */
        /* <DEDUP_REMOVED lines=9> */
[----:B------:R1:W2:Y:S01]  /*8160*/  MUFU.EX2 R218, R9 ;  /* 0x0000000900da7308 */ /* 0x0002a20000000800 */
[----:B------:R-:W-:Y:S01]  /*8170*/  HMMA.16816.F32.BF16 R80, R4, R22, R176 ;  /* 0x000000160450723c */ /* 0x000fe200000418b0 */
[C---:B------:R-:W-:Y:S01]  /*8180*/  LOP3.LUT R11, R10.reuse, 0xffff, RZ, 0xc0, !PT ;  /* 0x0000ffff0a0b7812 */ /* 0x040fe200078ec0ff */
[----:B------:R-:W5:Y:S01]  /*8190*/  LDSM.16.MT88.4 R20, [R185+0x11000] ;  /* 0x01100000b914783b */ /* 0x000f620000004200 */
[----:B------:R-:W-:Y:S01]  /*81a0*/  LOP3.LUT R12, R10, 0xff, RZ, 0xc0, !PT ;  /* 0x000000ff0a0c7812 */ /* 0x000fe200078ec0ff */
[----:B------:R-:W-:Y:S01]  /*81b0*/  IMAD.MOV.U32 R225, RZ, RZ, R113 ;  /* 0x000000ffffe17224 */ /* 0x000fe200078e0071 */
[----:B------:R-:W-:Y:S01]  /*81c0*/  SHF.R.U32.HI R13, RZ, 0x10, R10 ;  /* 0x00000010ff0d7819 */ /* 0x000fe2000001160a */
[----:B------:R-:W-:Y:S01]  /*81d0*/  IMAD.MOV.U32 R226, RZ, RZ, R115 ;  /* 0x000000ffffe27224 */ /* 0x000fe200078e0073 */
[----:B------:R-:W-:Y:S01]  /*81e0*/  LOP3.LUT R4, R0, 0xffff, RZ, 0xc0, !PT ;  /* 0x0000ffff00047812 */ /* 0x000fe200078ec0ff */
[----:B------:R-:W-:Y:S01]  /*81f0*/  IMAD.MOV.U32 R177, RZ, RZ, R146 ;  /* 0x000000ffffb17224 */ /* 0x000fe200078e0092 */
[--C-:B------:R-:W-:Y:S01]  /*8200*/  SHF.R.U32.HI R6, RZ, 0x10, R0.reuse ;  /* 0x00000010ff067819 */ /* 0x100fe20000011600 */
[----:B------:R-:W-:Y:S01]  /*8210*/  IMAD.MOV.U32 R178, RZ, RZ, R145 ;  /* 0x000000ffffb27224 */ /* 0x000fe200078e0091 */
[----:B------:R-:W-:-:S02]  /*8220*/  SHF.R.U32.HI R7, RZ, 0x18, R0 ;  /* 0x00000018ff077819 */ /* 0x000fc40000011600 */
[----:B------:R-:W-:Y:S02]  /*8230*/  SHF.R.U32.HI R5, RZ, 0x8, R11 ;  /* 0x00000008ff057819 */ /* 0x000fe4000001160b */
[----:B------:R-:W-:Y:S02]  /*8240*/  SHF.R.U32.HI R4, RZ, 0x8, R4 ;  /* 0x00000008ff047819 */ /* 0x000fe40000011604 */
[----:B-1----:R-:W-:Y:S01]  /*8250*/  LOP3.LUT R9, R0, 0xff, RZ, 0xc0, !PT ;  /* 0x000000ff00097812 */ /* 0x002fe200078ec0ff */
[----:B------:R-:W-:Y:S01]  /*8260*/  FFMA.FTZ R0, R149, UR8, -R2 ;  /* 0x0000000895007c23 */ /* 0x000fe20008010802 */
[----:B------:R-:W-:Y:S01]  /*8270*/  MOV R149, R150 ;  /* 0x0000009600957202 */ /* 0x000fe20000000f00 */
[----:B------:R-:W-:Y:S01]  /*8280*/  IMAD.MOV.U32 R150, RZ, RZ, R151 ;  /* 0x000000ffff967224 */ /* 0x000fe200078e0097 */
[----:B------:R-:W-:Y:S01]  /*8290*/  SHF.R.U32.HI R14, RZ, 0x18, R10 ;  /* 0x00000018ff0e7819 */ /* 0x000fe2000001160a */
[----:B------:R-:W-:Y:S01]  /*82a0*/  IMAD.MOV.U32 R151, RZ, RZ, R32 ;  /* 0x000000ffff977224 */ /* 0x000fe200078e0020 */
[----:B------:R-:W-:Y:S01]  /*82b0*/  MOV R32, R33 ;  /* 0x0000002100207202 */ /* 0x000fe20000000f00 */
[----:B------:R-:W-:Y:S01]  /*82c0*/  IMAD.MOV.U32 R33, RZ, RZ, R34 ;  /* 0x000000ffff217224 */ /* 0x000fe200078e0022 */
[----:B------:R-:W-:Y:S01]  /*82d0*/  PRMT R10, R12, 0x5410, R5 ;  /* 0x000054100c0a7816 */ /* 0x000fe20000000005 */
        /* <DEDUP_REMOVED lines=8> */
[----:B------:R1:W-:Y:S01]  /*8360*/  MUFU.EX2 R47, R0 ;  /* 0x00000000002f7308 */ /* 0x0003e20000000800 */
[----:B---3--:R-:W-:Y:S01]  /*8370*/  IMAD.MOV.U32 R9, RZ, RZ, R15 ;  /* 0x000000ffff097224 */ /* 0x008fe200078e000f */
        /* <DEDUP_REMOVED lines=14> */
[----:B-1----:R-:W-:Y:S01]  /*8460*/  LOP3.LUT R0, R6, 0xff, RZ, 0xc0, !PT ;  /* 0x000000ff06007812 */ /* 0x002fe200078ec0ff */
[----:B------:R-:W-:Y:S01]  /*8470*/  FFMA.FTZ R6, R148, UR8, -R2 ;  /* 0x0000000894067c23 */ /* 0x000fe20008010802 */
[----:B------:R-:W-:-:S02]  /*8480*/  IMAD.MOV.U32 R148, RZ, RZ, R103 ;  /* 0x000000ffff947224 */ /* 0x000fc400078e0067 */
[----:B------:R-:W-:Y:S01]  /*8490*/  PRMT R5, R0, 0x5410, R7 ;  /* 0x0000541000057816 */ /* 0x000fe20000000007 */
[----:B------:R2:W1:Y:S01]  /*84a0*/  MUFU.EX2 R252, R6 ;  /* 0x0000000600fc7308 */ /* 0x0004620000000800 */
[--C-:B------:R-:W-:Y:S01]  /*84b0*/  HSET2.LE.AND R0, R4, R164.reuse, PT ;  /* 0x000000a404007233 */ /* 0x100fe20003803000 */
[----:B------:R-:W-:Y:S01]  /*84c0*/  IMAD.MOV.U32 R103, RZ, RZ, R76 ;  /* 0x000000ffff677224 */ /* 0x000fe200078e004c */
[----:B------:R-:W-:Y:S01]  /*84d0*/  F2FP.BF16.F32.PACK_AB R4, R213, R165 ;  /* 0x000000a5d504723e */ /* 0x000fe200000010ff */
[----:B------:R-:W-:Y:S01]  /*84e0*/  IMAD.MOV.U32 R181, RZ, RZ, R34 ;  /* 0x000000ffffb57224 */ /* 0x000fe200078e0022 */
[--C-:B------:R-:W-:Y:S01]  /*84f0*/  HSET2.LE.AND R5, R5, R164.reuse, PT ;  /* 0x000000a405057233 */ /* 0x100fe20003803000 */
[----:B------:R-:W-:Y:S01]  /*8500*/  IMAD.MOV.U32 R167, RZ, RZ, R30 ;  /* 0x000000ffffa77224 */ /* 0x000fe200078e001e */
[----:B------:R-:W-:Y:S01]  /*8510*/  LOP3.LUT R7, R13, 0xff, RZ, 0xc0, !PT ;  /* 0x000000ff0d077812 */ /* 0x000fe200078ec0ff */
[----:B------:R-:W-:Y:S01]  /*8520*/  IMAD.MOV.U32 R166, RZ, RZ, R31 ;  /* 0x000000ffffa67224 */ /* 0x000fe200078e001f */
[----:B------:R-:W-:Y:S01]  /*8530*/  LOP3.LUT R4, R0, R4, RZ, 0xc0, !PT ;  /* 0x0000000400047212 */ /* 0x000fe200078ec0ff */
[----:B------:R-:W-:Y:S01]  /*8540*/  IMAD.MOV.U32 R182, RZ, RZ, R29 ;  /* 0x000000ffffb67224 */ /* 0x000fe200078e001d */
[----:B------:R-:W-:Y:S01]  /*8550*/  HSET2.LE.AND R0, R10, R164, PT ;  /* 0x000000a40a007233 */ /* 0x000fe20003803000 */
[----:B------:R-:W3:Y:S01]  /*8560*/  LDSM.16.MT88.4 R32, [R188+0x11000] ;  /* 0x01100000bc20783b */ /* 0x000ee20000004200 */
[----:B------:R-:W-:-:S03]  /*8570*/  PRMT R7, R7, 0x5410, R14 ;  /* 0x0000541007077816 */ /* 0x000fc6000000000e */
[----:B------:R-:W-:Y:S01]  /*8580*/  LDSM.16.MT88.4 R12, [R188+0x13000] ;  /* 0x01300000bc0c783b */ /* 0x000fe20000004200 */
[----:B--2---:R-:W-:-:S03]  /*8590*/  F2FP.BF16.F32.PACK_AB R6, R218, R9 ;  /* 0x00000009da06723e */ /* 0x004fc600000010ff */
[----:B------:R-:W-:Y:S01]  /*85a0*/  LDSM.16.MT88.4 R28, [R187+0x13000] ;  /* 0x01300000bb1c783b */ /* 0x000fe20000004200 */
[----:B------:R-:W-:Y:S02]  /*85b0*/  LOP3.LUT R5, R5, R6, RZ, 0xc0, !PT ;  /* 0x0000000605057212 */ /* 0x000fe400078ec0ff */
[----:B------:R-:W-:-:S04]  /*85c0*/  F2FP.BF16.F32.PACK_AB R6, R224, R46 ;  /* 0x0000002ee006723e */ /* 0x000fc800000010ff */
[----:B------:R-:W-:Y:S02]  /*85d0*/  LOP3.LUT R6, R0, R6, RZ, 0xc0, !PT ;  /* 0x0000000600067212 */ /* 0x000fe400078ec0ff */
[----:B------:R-:W-:Y:S02]  /*85e0*/  HSET2.LE.AND R0, R7, R164, PT ;  /* 0x000000a407007233 */ /* 0x000fe40003803000 */
[----:B-1----:R-:W-:-:S04]  /*85f0*/  F2FP.BF16.F32.PACK_AB R7, R252, R47 ;  /* 0x0000002ffc07723e */ /* 0x002fc800000010ff */
[----:B------:R-:W-:-:S07]  /*8600*/  LOP3.LUT R7, R0, R7, RZ, 0xc0, !PT ;  /* 0x0000000700077212 */ /* 0x000fce00078ec0ff */
[C---:B----4-:R-:W-:Y:S06]  /*8610*/  HMMA.16816.F32.BF16 R144, R4.reuse, R16, R108 ;  /* 0x000000100490723c */ /* 0x050fec000004186c */
[C---:B------:R-:W-:Y:S01]  /*8620*/  HMMA.16816.F32.BF16 R76, R4.reuse, R18, R160 ;  /* 0x00000012044c723c */ /* 0x040fe200000418a0 */
[----:B------:R-:W1:Y:S05]  /*8630*/  LDSM.16.MT88.4 R16, [R186+0x13000] ;  /* 0x01300000ba10783b */ /* 0x000e6a0000004200 */
[C---:B-----5:R-:W-:Y:S06]  /*8640*/  HMMA.16816.F32.BF16 R136, R4.reuse, R20, R232 ;  /* 0x000000140488723c */ /* 0x060fec00000418e8 */
[----:B------:R-:W-:Y:S01]  /*8650*/  HMMA.16816.F32.BF16 R160, R4, R24, R176 ;  /* 0x0000001804a0723c */ /* 0x000fe200000418b0 */
[----:B------:R-:W-:Y:S01]  /*8660*/  MOV R232, R67 ;  /* 0x0000004300e87202 */ /* 0x000fe20000000f00 */
[----:B------:R-:W-:Y:S01]  /*8670*/  IMAD.MOV.U32 R233, RZ, RZ, R66 ;  /* 0x000000ffffe97224 */ /* 0x000fe200078e0042 */
[----:B------:R-:W-:Y:S01]  /*8680*/  MOV R235, R64 ;  /* 0x0000004000eb7202 */ /* 0x000fe20000000f00 */
[----:B------:R-:W-:-:S02]  /*8690*/  IMAD.MOV.U32 R234, RZ, RZ, R65 ;  /* 0x000000ffffea7224 */ /* 0x000fc400078e0041 */
[C---:B------:R-:W-:Y:S01]  /*86a0*/  HMMA.16816.F32.BF16 R64, R4.reuse, R22, R228 ;  /* 0x000000160440723c */ /* 0x040fe200000418e4 */
[----:B------:R-:W2:Y:S01]  /*86b0*/  LDSM.16.MT88.4 R20, [R185+0x13000] ;  /* 0x01300000b914783b */ /* 0x000ea20000004200 */
[----:B------:R-:W-:Y:S01]  /*86c0*/  IMAD.MOV.U32 R178, RZ, RZ, R219 ;  /* 0x000000ffffb27224 */ /* 0x000fe200078e00db */
[----:B------:R-:W-:Y:S01]  /*86d0*/  MOV R179, R212 ;  /* 0x000000d400b37202 */ /* 0x000fe20000000f00 */
[----:B------:R-:W-:Y:S01]  /*86e0*/  IMAD.MOV.U32 R177, RZ, RZ, R227 ;  /* 0x000000ffffb17224 */ /* 0x000fe200078e00e3 */
[----:B------:R-:W-:Y:S01]  /*86f0*/  MOV R212, R114 ;  /* 0x0000007200d47202 */ /* 0x000fe20000000f00 */
[----:B------:R-:W-:Y:S01]  /*8700*/  HMMA.16816.F32.BF16 R100, R4, R26, R100 ;  /* 0x0000001a0464723c */ /* 0x000fe20000041864 */
[----:B------:R-:W-:-:S05]  /*8710*/  IMAD.MOV.U32 R227, RZ, RZ, R112 ;  /* 0x000000ffffe37224 */ /* 0x000fca00078e0070 */
[C---:B---3--:R-:W-:Y:S06]  /*8720*/  HMMA.16816.F32.BF16 R152, R4.reuse, R32, R152 ;  /* 0x000000200498723c */ /* 0x048fec0000041898 */
[C---:B------:R-:W-:Y:S06]  /*8730*/  HMMA.16816.F32.BF16 R32, R4.reuse, R34, R232 ;  /* 0x000000220420723c */ /* 0x040fec00000418e8 */
[C---:B-1----:R-:W-:Y:S06]  /*8740*/  HMMA.16816.F32.BF16 R24, R4.reuse, R16, R240 ;  /* 0x000000100418723c */ /* 0x042fec00000418f0 */
[C---:B------:R-:W-:Y:S06]  /*8750*/  HMMA.16816.F32.BF16 R228, R4.reuse, R30, R128 ;  /* 0x0000001e04e4723c */ /* 0x040fec0000041880 */
[----:B------:R-:W-:Y:S01]  /*8760*/  HMMA.16816.F32.BF16 R232, R4, R14, R172 ;  /* 0x0000000e04e8723c */ /* 0x000fe200000418ac */
[----:B------:R-:W-:-:S05]  /*8770*/  IMAD.MOV.U32 R131, RZ, RZ, R224 ;  /* 0x000000ffff837224 */ /* 0x000fca00078e00e0 */
[C---:B--2---:R-:W-:Y:S06]  /*8780*/  HMMA.16816.F32.BF16 R108, R4.reuse, R20, R248 ;  /* 0x00000014046c723c */ /* 0x044fec00000418f8 */
[----:B------:R-:W-:Y:S01]  /*8790*/  IMAD.MOV.U32 R17, RZ, RZ, R26 ;  /* 0x000000ffff117224 */ /* 0x000fe200078e001a */
[----:B------:R-:W-:Y:S01]  /*87a0*/  MOV R16, R27 ;  /* 0x0000001b00107202 */ /* 0x000fe20000000f00 */
[----:B------:R-:W-:Y:S01]  /*87b0*/  IMAD.MOV.U32 R20, RZ, RZ, R25 ;  /* 0x000000ffff147224 */ /* 0x000fe200078e0019 */
[----:B------:R-:W-:Y:S01]  /*87c0*/  HMMA.16816.F32.BF16 R112, R4, R22, R244 ;  /* 0x000000160470723c */ /* 0x000fe200000418f4 */
[----:B------:R-:W-:-:S03]  /*87d0*/  IMAD.MOV.U32 R219, RZ, RZ, R24 ;  /* 0x000000ffffdb7224 */ /* 0x000fc600078e0018 */
[----:B------:R-:W-:Y:S02]  /*87e0*/  MOV R31, R20 ;  /* 0x00000014001f7202 */ /* 0x000fe40000000f00 */
[C---:B------:R-:W-:Y:S01]  /*87f0*/  HMMA.16816.F32.BF16 R24, R4.reuse, R12, R220 ;  /* 0x0000000c0418723c */ /* 0x040fe200000418dc */
[----:B------:R-:W1:Y:S05]  /*8800*/  LDSM.16.MT88.4 R20, [R187+0x15000] ;  /* 0x01500000bb14783b */ /* 0x000e6a0000004200 */
[C---:B------:R-:W-:Y:S06]  /*8810*/  HMMA.16816.F32.BF16 R168, R4.reuse, R28, R168 ;  /* 0x0000001c04a8723c */ /* 0x040fec00000418a8 */
[----:B------:R-:W-:Y:S01]  /*8820*/  HMMA.16816.F32.BF16 R236, R4, R18, R236 ;  /* 0x0000001204ec723c */ /* 0x000fe200000418ec */
[----:B------:R-:W-:-:S02]  /*8830*/  IMAD.MOV.U32 R28, RZ, RZ, R17 ;  /* 0x000000ffff1c7224 */ /* 0x000fc400078e0011 */
[----:B------:R-:W-:Y:S02]  /*8840*/  IMAD.MOV.U32 R29, RZ, RZ, R16 ;  /* 0x000000ffff1d7224 */ /* 0x000fe400078e0010 */
[----:B------:R-:W2:Y:S01]  /*8850*/  LDSM.16.MT88.4 R16, [R186+0x15000] ;  /* 0x01500000ba10783b */ /* 0x000ea20000004200 */
[C---:B------:R-:W-:Y:S06]  /*8860*/  HMMA.16816.F32.BF16 R248, R4.reuse, R36, R140 ;  /* 0x0000002404f8723c */ /* 0x040fec000004188c */
[----:B------:R-:W-:Y:S01]  /*8870*/  MOV R12, R26 ;  /* 0x0000001a000c7202 */ /* 0x000fe20000000f00 */
[----:B------:R-:W-:Y:S01]  /*8880*/  IMAD.MOV.U32 R10, RZ, RZ, R24 ;  /* 0x000000ffff0a7224 */ /* 0x000fe200078e0018 */
[----:B------:R-:W-:Y:S01]  /*8890*/  MOV R36, R225 ;  /* 0x000000e100247202 */ /* 0x000fe20000000f00 */
[----:B------:R-:W-:Y:S01]  /*88a0*/  IMAD.MOV.U32 R37, RZ, RZ, R226 ;  /* 0x000000ffff257224 */ /* 0x000fe200078e00e2 */
[----:B------:R-:W-:Y:S01]  /*88b0*/  MOV R0, R25 ;  /* 0x0000001900007202 */ /* 0x000fe20000000f00 */
[----:B------:R-:W-:Y:S01]  /*88c0*/  IMAD.MOV.U32 R129, RZ, RZ, R12 ;  /* 0x000000ffff817224 */ /* 0x000fe200078e000c */
[----:B------:R-:W-:Y:S01]  /*88d0*/  MOV R30, R10 ;  /* 0x0000000a001e7202 */ /* 0x000fe20000000f00 */
[----:B------:R-:W3:Y:S01]  /*88e0*/  LDSM.16.MT88.4 R12, [R188+0x15000] ;  /* 0x01500000bc0c783b */ /* 0x000ee20000004200 */
[----:B------:R-:W-:Y:S01]  /*88f0*/  IMAD.MOV.U32 R10, RZ, RZ, R227 ;  /* 0x000000ffff0a7224 */ /* 0x000fe200078e00e3 */
[----:B------:R-:W-:Y:S01]  /*8900*/  MOV R141, R178 ;  /* 0x000000b2008d7202 */ /* 0x000fe20000000f00 */
[----:B------:R-:W-:Y:S01]  /*8910*/  HMMA.16816.F32.BF16 R224, R4, R38, R124 ;  /* 0x0000002604e0723c */ /* 0x000fe2000004187c */
[----:B------:R-:W-:Y:S01]  /*8920*/  IMAD.MOV.U32 R140, RZ, RZ, R181 ;  /* 0x000000ffff8c7224 */ /* 0x000fe200078e00b5 */
[----:B------:R-:W-:Y:S01]  /*8930*/  MOV R143, R180 ;  /* 0x000000b4008f7202 */ /* 0x000fe20000000f00 */
[----:B------:R-:W-:-:S02]  /*8940*/  IMAD.MOV.U32 R142, RZ, RZ, R177 ;  /* 0x000000ffff8e7224 */ /* 0x000fc400078e00b1 */
[----:B------:R-:W-:Y:S02]  /*8950*/  IMAD.MOV.U32 R128, RZ, RZ, R0 ;  /* 0x000000ffff807224 */ /* 0x000fe400078e0000 */
[----:B------:R-:W-:Y:S01]  /*8960*/  MOV R127, R183 ;  /* 0x000000b7007f7202 */ /* 0x000fe20000000f00 */
[----:B------:R-:W-:Y:S01]  /*8970*/  IMAD.MOV.U32 R0, RZ, RZ, R179 ;  /* 0x000000ffff007224 */ /* 0x000fe200078e00b3 */
[----:B-1----:R-:W-:Y:S01]  /*8980*/  HMMA.16816.F32.BF16 R92, R4, R20, R92 ;  /* 0x00000014045c723c */ /* 0x002fe2000004185c */
[----:B------:R-:W-:Y:S02]  /*8990*/  IMAD.MOV.U32 R11, RZ, RZ, R27 ;  /* 0x000000ffff0b7224 */ /* 0x000fe400078e001b */
[----:B------:R-:W-:Y:S02]  /*89a0*/  IMAD.MOV.U32 R126, RZ, RZ, R127 ;  /* 0x000000ffff7e7224 */ /* 0x000fe400078e007f */
[----:B------:R-:W-:Y:S01]  /*89b0*/  FFMA.FTZ R0, R0, UR8, -R8 ;  /* 0x0000000800007c23 */ /* 0x000fe20008010808 */
[----:B------:R-:W-:Y:S01]  /*89c0*/  IMAD.MOV.U32 R127, RZ, RZ, R36 ;  /* 0x000000ffff7f7224 */ /* 0x000fe200078e0024 */
[----:B------:R-:W-:Y:S01]  /*89d0*/  MOV R36, R37 ;  /* 0x0000002500247202 */ /* 0x000fe20000000f00 */
[----:B------:R-:W-:Y:S01]  /*89e0*/  IMAD.MOV.U32 R37, RZ, RZ, R140 ;  /* 0x000000ffff257224 */ /* 0x000fe200078e008c */
[----:B------:R-:W1:Y:S01]  /*89f0*/  LDSM.16.MT88.4 R24, [R185+0x17000] ;  /* 0x01700000b918783b */ /* 0x000e620000004200 */
[----:B------:R-:W-:Y:S01]  /*8a00*/  IMAD.MOV.U32 R140, RZ, RZ, R141 ;  /* 0x000000ffff8c7224 */ /* 0x000fe200078e008d */
[----:B------:R-:W-:Y:S01]  /*8a10*/  MOV R141, R142 ;  /* 0x0000008e008d7202 */ /* 0x000fe20000000f00 */
[----:B------:R-:W-:-:S02]  /*8a20*/  IMAD.MOV.U32 R142, RZ, RZ, R30 ;  /* 0x000000ffff8e7224 */ /* 0x000fc400078e001e */
[----:B------:R-:W-:Y:S01]  /*8a30*/  IMAD.MOV.U32 R30, RZ, RZ, R31 ;  /* 0x000000ffff1e7224 */ /* 0x000fe200078e001f */
[----:B------:R-:W-:Y:S01]  /*8a40*/  MOV R31, R28 ;  /* 0x0000001c001f7202 */ /* 0x000fe20000000f00 */
[----:B------:R-:W-:Y:S01]  /*8a50*/  IMAD.MOV.U32 R28, RZ, RZ, R29 ;  /* 0x000000ffff1c7224 */ /* 0x000fe200078e001d */
[C---:B--2---:R-:W-:Y:S01]  /*8a60*/  HMMA.16816.F32.BF16 R244, R4.reuse, R16, R120 ;  /* 0x0000001004f4723c */ /* 0x044fe20000041878 */
[----:B------:R-:W-:Y:S02]  /*8a70*/  IMAD.MOV.U32 R29, RZ, RZ, R219 ;  /* 0x000000ffff1d7224 */ /* 0x000fe400078e00db */
[----:B------:R2:W-:Y:S01]  /*8a80*/  MUFU.EX2 R219, R0 ;  /* 0x0000000000db7308 */ /* 0x0005e20000000800 */
[----:B------:R-:W-:Y:S02]  /*8a90*/  IMAD.MOV.U32 R130, RZ, RZ, R11 ;  /* 0x000000ffff827224 */ /* 0x000fe400078e000b */
[----:B------:R-:W-:Y:S01]  /*8aa0*/  IMAD.MOV.U32 R11, RZ, RZ, R182 ;  /* 0x000000ffff0b7224 */ /* 0x000fe200078e00b6 */
[----:B------:R-:W-:Y:S01]  /*8ab0*/  HMMA.16816.F32.BF16 R120, R4, R18, R116 ;  /* 0x000000120478723c */ /* 0x000fe20000041874 */
[----:B------:R-:W-:Y:S02]  /*8ac0*/  LDSM.16.MT88.4 R16, [R188+0x17000] ;  /* 0x01700000bc10783b */ /* 0x000fe40000004200 */
[----:B------:R-:W-:-:S03]  /*8ad0*/  FFMA.FTZ R11, R11, UR8, -R2 ;  /* 0x000000080b0b7c23 */ /* 0x000fc60008010802 */
[C---:B---3--:R-:W-:Y:S06]  /*8ae0*/  HMMA.16816.F32.BF16 R240, R4.reuse, R12, R104 ;  /* 0x0000000c04f0723c */ /* 0x048fec0000041868 */
[C---:B------:R-:W-:Y:S01]  /*8af0*/  HMMA.16816.F32.BF16 R220, R4.reuse, R14, R96 ;  /* 0x0000000e04dc723c */ /* 0x040fe20000041860 */
[----:B--2---:R-:W-:Y:S01]  /*8b00*/  FFMA.FTZ R0, R126, UR8, -R8 ;  /* 0x000000087e007c23 */ /* 0x004fe20008010808 */
[----:B------:R-:W-:Y:S01]  /*8b10*/  MOV R126, R127 ;  /* 0x0000007f007e7202 */ /* 0x000fe20000000f00 */
[----:B------:R-:W-:Y:S01]  /*8b20*/  IMAD.MOV.U32 R127, RZ, RZ, R36 ;  /* 0x000000ffff7f7224 */ /* 0x000fe200078e0024 */
[----:B------:R-:W2:Y:S01]  /*8b30*/  LDSM.16.MT88.4 R12, [R186+0x17000] ;  /* 0x01700000ba0c783b */ /* 0x000ea20000004200 */
        /* <DEDUP_REMOVED lines=11> */
[----:B------:R-:W3:Y:S01]  /*8bf0*/  LDSM.16.MT88.4 R20, [R187+0x17000] ;  /* 0x01700000bb14783b */ /* 0x000ee20000004200 */
[----:B------:R4:W-:Y:S01]  /*8c00*/  MUFU.EX2 R218, R0 ;  /* 0x0000000000da7308 */ /* 0x0009e20000000800 */
[----:B------:R-:W-:Y:S01]  /*8c10*/  IMAD.MOV.U32 R38, RZ, RZ, R127 ;  /* 0x000000ffff267224 */ /* 0x000fe200078e007f */
[----:B------:R-:W-:Y:S01]  /*8c20*/  MOV R36, R31 ;  /* 0x0000001f00247202 */ /* 0x000fe20000000f00 */
[----:B------:R-:W-:Y:S01]  /*8c30*/  IMAD.MOV.U32 R124, RZ, RZ, R37 ;  /* 0x000000ffff7c7224 */ /* 0x000fe200078e0025 */
[----:B------:R-:W-:Y:S01]  /*8c40*/  MOV R37, R141 ;  /* 0x0000008d00257202 */ /* 0x000fe20000000f00 */
[----:B------:R-:W-:Y:S01]  /*8c50*/  IMAD.MOV.U32 R125, RZ, RZ, R140 ;  /* 0x000000ffff7d7224 */ /* 0x000fe200078e008c */
        /* <DEDUP_REMOVED lines=11> */
[----:B----4-:R-:W-:Y:S01]  /*8d10*/  FFMA.FTZ R0, R126, UR8, -R8 ;  /* 0x000000087e007c23 */ /* 0x010fe20008010808 */
[----:B------:R-:W-:Y:S01]  /*8d20*/  IMAD.MOV.U32 R126, RZ, RZ, R142 ;  /* 0x000000ffff7e7224 */ /* 0x000fe200078e008e */
[----:B------:R-:W-:Y:S01]  /*8d30*/  MOV R142, R213 ;  /* 0x000000d5008e7202 */ /* 0x000fe20000000f00 */
[----:B------:R-:W-:Y:S01]  /*8d40*/  FFMA.FTZ R8, R38, UR8, -R8 ;  /* 0x0000000826087c23 */ /* 0x000fe20008010808 */
[----:B------:R-:W-:Y:S01]  /*8d50*/  IMAD.MOV.U32 R38, RZ, RZ, R124 ;  /* 0x000000ffff267224 */ /* 0x000fe200078e007c */
[----:B------:R-:W-:Y:S01]  /*8d60*/  MOV R107, R39 ;  /* 0x00000027006b7202 */ /* 0x000fe20000000f00 */
[----:B------:R-:W-:Y:S01]  /*8d70*/  IMAD.MOV.U32 R124, RZ, RZ, R126 ;  /* 0x000000ffff7c7224 */ /* 0x000fe200078e007e */
[----:B------:R-:W-:Y:S01]  /*8d80*/  MOV R126, R140 ;  /* 0x0000008c007e7202 */ /* 0x000fe20000000f00 */
[----:B------:R-:W-:Y:S01]  /*8d90*/  IMAD.MOV.U32 R127, RZ, RZ, R141 ;  /* 0x000000ffff7f7224 */ /* 0x000fe200078e008d */
[----:B------:R-:W-:Y:S01]  /*8da0*/  MOV R141, R9 ;  /* 0x00000009008d7202 */ /* 0x000fe20000000f00 */
[----:B------:R-:W-:Y:S01]  /*8db0*/  IMAD.MOV.U32 R140, RZ, RZ, R142 ;  /* 0x000000ffff8c7224 */ /* 0x000fe200078e008e */
[----:B------:R1:W-:Y:S01]  /*8dc0*/  MUFU.EX2 R213, R0 ;  /* 0x0000000000d57308 */ /* 0x0003e20000000800 */
[----:B------:R-:W-:Y:S01]  /*8dd0*/  IMAD.MOV.U32 R106, RZ, RZ, R38 ;  /* 0x000000ffff6a7224 */ /* 0x000fe200078e0026 */
[----:B--2---:R-:W-:Y:S01]  /*8de0*/  HMMA.16816.F32.BF16 R28, R4, R12, R68 ;  /* 0x0000000c041c723c */ /* 0x004fe20000041844 */
[----:B------:R-:W-:Y:S01]  /*8df0*/  IMAD.MOV.U32 R38, RZ, RZ, R124 ;  /* 0x000000ffff267224 */ /* 0x000fe200078e007c */
[----:B------:R-:W-:Y:S01]  /*8e00*/  MOV R124, R126 ;  /* 0x0000007e007c7202 */ /* 0x000fe20000000f00 */
[----:B------:R-:W-:-:S02]  /*8e10*/  IMAD.MOV.U32 R142, RZ, RZ, R212 ;  /* 0x000000ffff8e7224 */ /* 0x000fc400078e00d4 */
[----:B------:R-:W-:Y:S01]  /*8e20*/  IMAD.MOV.U32 R39, RZ, RZ, R125 ;  /* 0x000000ffff277224 */ /* 0x000fe200078e007d */
[----:B------:R2:W-:Y:S01]  /*8e30*/  MUFU.EX2 R212, R8 ;  /* 0x0000000800d47308 */ /* 0x0005e20000000800 */
[----:B------:R-:W-:Y:S01]  /*8e40*/  IMAD.MOV.U32 R125, RZ, RZ, R127 ;  /* 0x000000ffff7d7224 */ /* 0x000fe200078e007f */
[----:B------:R-:W-:Y:S01]  /*8e50*/  MOV R127, R141 ;  /* 0x0000008d007f7202 */ /* 0x000fe20000000f00 */
[----:B------:R-:W-:Y:S01]  /*8e60*/  IMAD.MOV.U32 R126, RZ, RZ, R140 ;  /* 0x000000ffff7e7224 */ /* 0x000fe200078e008c */
[----:B------:R-:W-:Y:S01]  /*8e70*/  HMMA.16816.F32.BF16 R24, R4, R14, R60 ;  /* 0x0000000e0418723c */ /* 0x000fe2000004183c */
[----:B------:R-:W-:Y:S01]  /*8e80*/  IMAD.MOV.U32 R105, RZ, RZ, R106 ;  /* 0x000000ffff697224 */ /* 0x000fe200078e006a */
[----:B------:R-:W-:Y:S01]  /*8e90*/  MOV R106, R107 ;  /* 0x0000006b006a7202 */ /* 0x000fe20000000f00 */
[----:B------:R-:W-:Y:S01]  /*8ea0*/  IMAD.MOV.U32 R140, RZ, RZ, R142 ;  /* 0x000000ffff8c7224 */ /* 0x000fe200078e008e */
[----:B------:R-:W-:Y:S01]  /*8eb0*/  MOV R142, R10 ;  /* 0x0000000a008e7202 */ /* 0x000fe20000000f00 */
[----:B------:R-:W-:Y:S01]  /*8ec0*/  IMAD.MOV.U32 R141, RZ, RZ, R143 ;  /* 0x000000ffff8d7224 */ /* 0x000fe200078e008f */
[----:B-1----:R-:W-:Y:S01]  /*8ed0*/  LOP3.LUT R0, R41, UR11, R44, 0x96, !PT ;  /* 0x0000000b29007c12 */ /* 0x002fe2000f8e962c */
[----:B------:R-:W-:-:S02]  /*8ee0*/  IMAD.MOV.U32 R107, RZ, RZ, R124 ;  /* 0x000000ffff6b7224 */ /* 0x000fc400078e007c */
        /* <DEDUP_REMOVED lines=10> */
[----:B------:R-:W-:Y:S01]  /*8f90*/  MUFU.EX2 R12, R12 ;  /* 0x0000000c000c7308 */ /* 0x000fe20000000800 */
[----:B------:R-:W-:Y:S01]  /*8fa0*/  IMAD.MOV.U32 R142, RZ, RZ, R143 ;  /* 0x000000ffff8e7224 */ /* 0x000fe200078e008f */
[----:B------:R-:W-:Y:S01]  /*8fb0*/  MOV R143, R165 ;  /* 0x000000a5008f7202 */ /* 0x000fe20000000f00 */
[----:B------:R-:W-:Y:S01]  /*8fc0*/  IMAD.MOV.U32 R165, RZ, RZ, R166 ;  /* 0x000000ffffa57224 */ /* 0x000fe200078e00a6 */
[----:B------:R-:W-:Y:S01]  /*8fd0*/  MOV R74, R140 ;  /* 0x0000008c004a7202 */ /* 0x000fe20000000f00 */
[----:B------:R-:W-:Y:S01]  /*8fe0*/  IMAD.MOV.U32 R166, RZ, RZ, R167 ;  /* 0x000000ffffa67224 */ /* 0x000fe200078e00a7 */
[----:B------:R-:W-:Y:S01]  /*8ff0*/  MOV R167, R134 ;  /* 0x0000008600a77202 */ /* 0x000fe20000000f00 */
[----:B--2---:R-:W-:-:S04]  /*9000*/  IMAD.WIDE.U32 R8, R0, -0x2daee0ad, RZ ;  /* 0xd2511f5300087825 */ /* 0x004fc800078e00ff */
[----:B------:R-:W-:Y:S01]  /*9010*/  FFMA.FTZ R0, R119, UR8, -R2 ;  /* 0x0000000877007c23 */ /* 0x000fe20008010802 */
[----:B------:R-:W-:Y:S01]  /*9020*/  MUFU.EX2 R134, R11 ;  /* 0x0000000b00867308 */ /* 0x000fe20000000800 */
[----:B------:R-:W-:Y:S01]  /*9030*/  MOV R85, R166 ;  /* 0x000000a600557202 */ /* 0x000fe20000000f00 */
[----:B------:R-:W-:Y:S01]  /*9040*/  IMAD.MOV.U32 R70, RZ, RZ, R164 ;  /* 0x000000ffff467224 */ /* 0x000fe200078e00a4 */
[C---:B------:R-:W-:Y:S01]  /*9050*/  LOP3.LUT R10, R8.reuse, 0xffff, RZ, 0xc0, !PT ;  /* 0x0000ffff080a7812 */ /* 0x040fe200078ec0ff */
[----:B------:R-:W-:Y:S01]  /*9060*/  IMAD.MOV.U32 R84, RZ, RZ, R165 ;  /* 0x000000ffff547224 */ /* 0x000fe200078e00a5 */
[--C-:B------:R-:W-:Y:S01]  /*9070*/  SHF.R.U32.HI R14, RZ, 0x10, R8.reuse ;  /* 0x00000010ff0e7819 */ /* 0x100fe20000011608 */
[----:B------:R-:W-:Y:S01]  /*9080*/  IMAD.MOV.U32 R86, RZ, RZ, R167 ;  /* 0x000000ffff567224 */ /* 0x000fe200078e00a7 */
[----:B------:R-:W-:Y:S01]  /*9090*/  SHF.R.U32.HI R13, RZ, 0x18, R8 ;  /* 0x00000018ff0d7819 */ /* 0x000fe20000011608 */
[----:B------:R-:W1:Y:S01]  /*90a0*/  LDSM.16.MT88.4 R164, [R187+0x11800] ;  /* 0x01180000bba4783b */ /* 0x000e620000004200 */
[----:B------:R2:W4:Y:S01]  /*90b0*/  MUFU.EX2 R135, R0 ;  /* 0x0000000000877308 */ /* 0x0005220000000800 */
[----:B------:R-:W-:Y:S01]  /*90c0*/  IMAD.MOV.U32 R90, RZ, RZ, R124 ;  /* 0x000000ffff5a7224 */ /* 0x000fe200078e007c */
[----:B------:R-:W-:Y:S01]  /*90d0*/  SHF.R.U32.HI R10, RZ, 0x8, R10 ;  /* 0x00000008ff0a7819 */ /* 0x000fe2000001160a */
[----:B------:R-:W-:Y:S01]  /*90e0*/  IMAD.MOV.U32 R88, RZ, RZ, R126 ;  /* 0x000000ffff587224 */ /* 0x000fe200078e007e */
[C---:B------:R-:W-:Y:S01]  /*90f0*/  HMMA.16816.F32.BF16 R116, R4.reuse, R16, R56 ;  /* 0x000000100474723c */ /* 0x040fe20000041838 */
[----:B------:R-:W-:Y:S01]  /*9100*/  IMAD.MOV.U32 R75, RZ, RZ, R127 ;  /* 0x000000ffff4b7224 */ /* 0x000fe200078e007f */
[----:B------:R-:W-:Y:S01]  /*9110*/  MOV R71, R143 ;  /* 0x0000008f00477202 */ /* 0x000fe20000000f00 */
[----:B------:R-:W-:Y:S01]  /*9120*/  IMAD.MOV.U32 R96, RZ, RZ, R133 ;  /* 0x000000ffff607224 */ /* 0x000fe200078e0085 */
[----:B------:R-:W-:Y:S01]  /*9130*/  MOV R61, R89 ;  /* 0x00000059003d7202 */ /* 0x000fe20000000f00 */
[----:B------:R-:W-:Y:S01]  /*9140*/  IMAD.MOV.U32 R91, RZ, RZ, R107 ;  /* 0x000000ffff5b7224 */ /* 0x000fe200078e006b */
[C---:B---3--:R-:W-:Y:S01]  /*9150*/  HMMA.16816.F32.BF16 R124, R4.reuse, R20, R48 ;  /* 0x00000014047c723c */ /* 0x048fe20000041830 */
[----:B------:R-:W-:Y:S01]  /*9160*/  LDSM.16.MT88.4 R48, [R186+0x13800] ;  /* 0x01380000ba30783b */ /* 0x000fe20000004200 */
[----:B------:R-:W-:Y:S01]  /*9170*/  IMAD.MOV.U32 R107, RZ, RZ, R158 ;  /* 0x000000ffff6b7224 */ /* 0x000fe200078e009e */
[----:B------:R-:W-:Y:S01]  /*9180*/  MOV R63, R75 ;  /* 0x0000004b003f7202 */ /* 0x000fe20000000f00 */
[----:B------:R-:W-:Y:S01]  /*9190*/  IMAD.MOV.U32 R73, RZ, RZ, R141 ;  /* 0x000000ffff497224 */ /* 0x000fe200078e008d */
[----:B------:R-:W-:Y:S01]  /*91a0*/  LDSM.16.MT88.4 R156, [R188+0x11800] ;  /* 0x01180000bc9c783b */ /* 0x000fe20000004200 */
[C---:B------:R-:W-:Y:S01]  /*91b0*/  HMMA.16816.F32.BF16 R16, R4.reuse, R18, R52 ;  /* 0x000000120410723c */ /* 0x040fe20000041834 */
[----:B--2---:R-:W-:Y:S01]  /*91c0*/  LOP3.LUT R0, R9, UR19, R42, 0x96, !PT ;  /* 0x0000001309007c12 */ /* 0x004fe2000f8e962a */
[----:B------:R-:W-:Y:S01]  /*91d0*/  IMAD.MOV.U32 R72, RZ, RZ, R142 ;  /* 0x000000ffff487224 */ /* 0x000fe200078e008e */
[----:B------:R-:W2:Y:S01]  /*91e0*/  LDSM.16.MT88.4 R40, [R185+0x13800] ;  /* 0x01380000b928783b */ /* 0x000ea20000004200 */
[----:B------:R-:W-:Y:S01]  /*91f0*/  LOP3.LUT R9, R8, 0xff, RZ, 0xc0, !PT ;  /* 0x000000ff08097812 */ /* 0x000fe200078ec0ff */
[----:B------:R-:W-:Y:S01]  /*9200*/  FFMA.FTZ R8, R105, UR8, -R2 ;  /* 0x0000000869087c23 */ /* 0x000fe20008010802 */
[C---:B------:R-:W-:Y:S01]  /*9210*/  LOP3.LUT R2, R0.reuse, 0xffff, RZ, 0xc0, !PT ;  /* 0x0000ffff00027812 */ /* 0x040fe200078ec0ff */
[----:B------:R-:W-:Y:S01]  /*9220*/  HMMA.16816.F32.BF16 R20, R4, R22, R80 ;  /* 0x000000160414723c */ /* 0x000fe20000041850 */
[----:B------:R-:W-:Y:S01]  /*9230*/  PRMT R15, R9, 0x5410, R10 ;  /* 0x00005410090f7816 */ /* 0x000fe2000000000a */
[----:B------:R3:W5:Y:S01]  /*9240*/  MUFU.EX2 R133, R8 ;  /* 0x0000000800857308 */ /* 0x0007620000000800 */
[----:B------:R-:W-:Y:S01]  /*9250*/  LOP3.LUT R11, R0, 0xff, RZ, 0xc0, !PT ;  /* 0x000000ff000b7812 */ /* 0x000fe200078ec0ff */
[----:B------:R-:W-:Y:S01]  /*9260*/  IMAD.MOV.U32 R53, RZ, RZ, R128 ;  /* 0x000000ffff357224 */ /* 0x000fe200078e0080 */
[----:B------:R-:W-:Y:S01]  /*9270*/  SHF.R.U32.HI R10, RZ, 0x18, R0 ;  /* 0x00000018ff0a7819 */ /* 0x000fe20000011600 */
[----:B------:R-:W-:Y:S01]  /*9280*/  IMAD.MOV.U32 R55, RZ, RZ, R130 ;  /* 0x000000ffff377224 */ /* 0x000fe200078e0082 */
[----:B------:R-:W-:Y:S01]  /*9290*/  SHF.R.U32.HI R9, RZ, 0x8, R2 ;  /* 0x00000008ff097819 */ /* 0x000fe20000011602 */
[----:B------:R-:W-:Y:S01]  /*92a0*/  IMAD.MOV.U32 R105, RZ, RZ, R148 ;  /* 0x000000ffff697224 */ /* 0x000fe200078e0094 */
[--C-:B------:R-:W-:Y:S01]  /*92b0*/  HSET2.LE.AND R6, R15, R70.reuse, PT ;  /* 0x000000460f067233 */ /* 0x100fe20003803000 */
[----:B------:R-:W-:Y:S01]  /*92c0*/  IMAD.MOV.U32 R104, RZ, RZ, R149 ;  /* 0x000000ffff687224 */ /* 0x000fe200078e0095 */
[----:B------:R-:W-:Y:S01]  /*92d0*/  PRMT R9, R11, 0x5410, R9 ;  /* 0x000054100b097816 */ /* 0x000fe20000000009 */
[----:B------:R-:W-:Y:S01]  /*92e0*/  IMAD.MOV.U32 R98, RZ, RZ, R151 ;  /* 0x000000ffff627224 */ /* 0x000fe200078e0097 */
[----:B----4-:R-:W-:Y:S01]  /*92f0*/  F2FP.BF16.F32.PACK_AB R5, R134, R135 ;  /* 0x000000878605723e */ /* 0x010fe200000010ff */
[----:B------:R-:W4:Y:S01]  /*9300*/  LDSM.16.MT88.4 R148, [R186+0x11800] ;  /* 0x01180000ba94783b */ /* 0x000f220000004200 */
[----:B------:R-:W-:Y:S01]  /*9310*/  F2FP.BF16.F32.PACK_AB R7, R212, R213 ;  /* 0x000000d5d407723e */ /* 0x000fe200000010ff */
[----:B------:R-:W-:Y:S01]  /*9320*/  IMAD.MOV.U32 R68, RZ, RZ, R74 ;  /* 0x000000ffff447224 */ /* 0x000fe200078e004a */
[----:B------:R-:W-:Y:S01]  /*9330*/  MOV R54, R129 ;  /* 0x0000008100367202 */ /* 0x000fe20000000f00 */
[----:B------:R-:W4:Y:S01]  /*9340*/  LDSM.16.MT88.4 R140, [R185+0x11800] ;  /* 0x01180000b98c783b */ /* 0x000f220000004200 */
[----:B---3--:R-:W-:Y:S01]  /*9350*/  SHF.R.U32.HI R8, RZ, 0x10, R0 ;  /* 0x00000010ff087819 */ /* 0x008fe20000011600 */
[----:B------:R-:W-:Y:S01]  /*9360*/  IMAD.MOV.U32 R62, RZ, RZ, R88 ;  /* 0x000000ffff3e7224 */ /* 0x000fe200078e0058 */
[----:B------:R-:W-:Y:S01]  /*9370*/  LOP3.LUT R0, R14, 0xff, RZ, 0xc0, !PT ;  /* 0x000000ff0e007812 */ /* 0x000fe200078ec0ff */
[----:B------:R-:W3:Y:S01]  /*9380*/  LDSM.16.MT88.4 R80, [R186+0x15800] ;  /* 0x01580000ba50783b */ /* 0x000ee20000004200 */
[----:B------:R-:W-:Y:S01]  /*9390*/  LOP3.LUT R2, R8, 0xff, RZ, 0xc0, !PT ;  /* 0x000000ff08027812 */ /* 0x000fe200078ec0ff */
[----:B------:R-:W-:Y:S01]  /*93a0*/  IMAD.MOV.U32 R60, RZ, RZ, R90 ;  /* 0x000000ffff3c7224 */ /* 0x000fe200078e005a */
[----:B------:R-:W-:Y:S01]  /*93b0*/  PRMT R0, R0, 0x5410, R13 ;  /* 0x0000541000007816 */ /* 0x000fe2000000000d */
[----:B------:R-:W-:Y:S01]  /*93c0*/  IMAD.MOV.U32 R89, RZ, RZ, R38 ;  /* 0x000000ffff597224 */ /* 0x000fe200078e0026 */
[----:B------:R-:W-:Y:S01]  /*93d0*/  PRMT R2, R2, 0x5410, R10 ;  /* 0x0000541002027816 */ /* 0x000fe2000000000a */
[----:B------:R-:W-:Y:S01]  /*93e0*/  IMAD.MOV.U32 R13, RZ, RZ, R47 ;  /* 0x000000ffff0d7224 */ /* 0x000fe200078e002f */
[----:B------:R-:W-:Y:S01]  /*93f0*/  MOV R14, R131 ;  /* 0x00000083000e7202 */ /* 0x000fe20000000f00 */
[----:B------:R-:W-:Y:S01]  /*9400*/  IMAD.MOV.U32 R10, RZ, RZ, R60 ;  /* 0x000000ffff0a7224 */ /* 0x000fe200078e003c */
[--C-:B------:R-:W-:Y:S01]  /*9410*/  HSET2.LE.AND R8, R0, R70.reuse, PT ;  /* 0x0000004600087233 */ /* 0x100fe20003803000 */
[----:B------:R-:W-:Y:S01]  /*9420*/  LDSM.16.MT88.4 R56, [R188+0x13800] ;  /* 0x01380000bc38783b */ /* 0x000fe20000004200 */
[----:B------:R-:W-:-:S02]  /*9430*/  HSET2.LE.AND R0, R9, R70, PT ;  /* 0x0000004609007233 */ /* 0x000fc40003803000 */
[----:B------:R-:W-:Y:S01]  /*9440*/  HSET2.LE.AND R4, R2, R70, PT ;  /* 0x0000004602047233 */ /* 0x000fe20003803000 */
[----:B------:R-:W-:Y:S01]  /*9450*/  IMAD.MOV.U32 R70, RZ, RZ, R72 ;  /* 0x000000ffff467224 */ /* 0x000fe200078e0048 */
[----:B------:R-:W-:Y:S02]  /*9460*/  F2FP.BF16.F32.PACK_AB R2, R218, R219 ;  /* 0x000000dbda02723e */ /* 0x000fe400000010ff */
[----:B-----5:R-:W-:Y:S02]  /*9470*/  F2FP.BF16.F32.PACK_AB R9, R12, R133 ;  /* 0x000000850c09723e */ /* 0x020fe400000010ff */
[----:B------:R-:W-:Y:S01]  /*9480*/  LOP3.LUT R128, R0, R2, RZ, 0xc0, !PT ;  /* 0x0000000200807212 */ /* 0x000fe200078ec0ff */
[----:B------:R-:W-:Y:S01]  /*9490*/  IMAD.MOV.U32 R2, RZ, RZ, R68 ;  /* 0x000000ffff027224 */ /* 0x000fe200078e0044 */
[----:B------:R-:W-:Y:S02]  /*94a0*/  LOP3.LUT R129, R4, R5, RZ, 0xc0, !PT ;  /* 0x0000000504817212 */ /* 0x000fe400078ec0ff */
[----:B------:R-:W-:-:S02]  /*94b0*/  LOP3.LUT R130, R6, R7, RZ, 0xc0, !PT ;  /* 0x0000000706827212 */ /* 0x000fc400078ec0ff */
[----:B------:R-:W-:Y:S01]  /*94c0*/  LOP3.LUT R131, R8, R9, RZ, 0xc0, !PT ;  /* 0x0000000908837212 */ /* 0x000fe200078ec0ff */
[----:B------:R-:W-:Y:S01]  /*94d0*/  IMAD.MOV.U32 R9, RZ, RZ, R62 ;  /* 0x000000ffff097224 */ /* 0x000fe200078e003e */
[----:B------:R-:W-:Y:S01]  /*94e0*/  MOV R69, R73 ;  /* 0x0000004900457202 */ /* 0x000fe20000000f00 */
[----:B------:R-:W-:Y:S01]  /*94f0*/  LDSM.16.MT88.4 R4, [R187+0x17800] ;  /* 0x01780000bb04783b */ /* 0x000fe20000004200 */
[----:B------:R-:W-:Y:S02]  /*9500*/  MOV R0, R63 ;  /* 0x0000003f00007202 */ /* 0x000fe40000000f00 */
[----:B------:R-:W-:Y:S01]  /*9510*/  MOV R88, R91 ;  /* 0x0000005b00587202 */ /* 0x000fe20000000f00 */
[C---:B-1----:R-:W-:Y:S01]  /*9520*/  HMMA.16816.F32.BF16 R160, R128.reuse, R164, R160 ;  /* 0x000000a480a0723c */ /* 0x042fe200000418a0 */
[----:B------:R-:W-:Y:S01]  /*9530*/  MOV R90, R39 ;  /* 0x00000027005a7202 */ /* 0x000fe20000000f00 */
[----:B------:R-:W-:Y:S01]  /*9540*/  IMAD.MOV.U32 R91, RZ, RZ, R36 ;  /* 0x000000ffff5b7224 */ /* 0x000fe200078e0024 */
[----:B------:R-:W-:Y:S01]  /*9550*/  MOV R52, R37 ;  /* 0x0000002500347202 */ /* 0x000fe20000000f00 */
[----:B------:R-:W1:Y:S01]  /*9560*/  LDSM.16.MT88.4 R72, [R185+0x15800] ;  /* 0x01580000b948783b */ /* 0x000e620000004200 */
[----:B------:R-:W-:Y:S01]  /*9570*/  MOV R11, R46 ;  /* 0x0000002e000b7202 */ /* 0x000fe20000000f00 */
[----:B------:R-:W-:Y:S01]  /*9580*/  HMMA.16816.F32.BF16 R164, R128, R166, R100 ;  /* 0x000000a680a4723c */ /* 0x000fe20000041864 */
[----:B------:R-:W-:-:S02]  /*9590*/  MOV R8, R71 ;  /* 0x0000004700087202 */ /* 0x000fc40000000f00 */
[----:B------:R-:W-:-:S03]  /*95a0*/  MOV R15, R61 ;  /* 0x0000003d000f7202 */ /* 0x000fc60000000f00 */
[----:B--2---:R-:W-:Y:S01]  /*95b0*/  HMMA.16816.F32.BF16 R36, R128, R40, R108 ;  /* 0x000000288024723c */ /* 0x004fe2000004186c */
[----:B------:R-:W-:Y:S01]  /*95c0*/  MOV R102, R69 ;  /* 0x0000004500667202 */ /* 0x000fe20000000f00 */
[----:B------:R-:W-:-:S04]  /*95d0*/  IMAD.MOV.U32 R103, RZ, RZ, R70 ;  /* 0x000000ffff677224 */ /* 0x000fc800078e0046 */
[----:B------:R-:W-:Y:S01]  /*95e0*/  FADD.FTZ R0, R0, R103 ;  /* 0x0000006700007221 */ /* 0x000fe20000010000 */
[----:B------:R-:W-:Y:S01]  /*95f0*/  MOV R109, R85 ;  /* 0x00000055006d7202 */ /* 0x000fe20000000f00 */
[----:B------:R-:W-:Y:S02]  /*9600*/  IMAD.MOV.U32 R108, RZ, RZ, R84 ;  /* 0x000000ffff6c7224 */ /* 0x000fe400078e0054 */
[----:B------:R-:W-:Y:S01]  /*9610*/  FADD.FTZ R2, R2, R102 ;  /* 0x0000006602027221 */ /* 0x000fe20000010000 */
[----:B------:R-:W-:Y:S01]  /*9620*/  MOV R110, R87 ;  /* 0x00000057006e7202 */ /* 0x000fe20000000f00 */
[----:B------:R-:W-:Y:S02]  /*9630*/  IMAD.MOV.U32 R111, RZ, RZ, R96 ;  /* 0x000000ffff6f7224 */ /* 0x000fe400078e0060 */
[----:B------:R-:W-:Y:S01]  /*9640*/  FADD.FTZ R0, R109, R0 ;  /* 0x000000006d007221 */ /* 0x000fe20000010000 */
[----:B------:R-:W-:Y:S01]  /*9650*/  HMMA.16816.F32.BF16 R44, R128, R48, R88 ;  /* 0x00000030802c723c */ /* 0x000fe20000041858 */
[----:B------:R-:W-:Y:S01]  /*9660*/  FADD.FTZ R2, R108, R2 ;  /* 0x000000026c027221 */ /* 0x000fe20000010000 */
[----:B------:R-:W2:Y:S01]  /*9670*/  LDSM.16.MT88.4 R88, [R188+0x15800] ;  /* 0x01580000bc58783b */ /* 0x000ea20000004200 */
[----:B------:R-:W-:-:S02]  /*9680*/  FADD.FTZ R0, R111, R0 ;  /* 0x000000006f007221 */ /* 0x000fc40000010000 */
[----:B------:R-:W-:Y:S01]  /*9690*/  FADD.FTZ R2, R110, R2 ;  /* 0x000000026e027221 */ /* 0x000fe20000010000 */
[C---:B------:R-:W-:Y:S06]  /*96a0*/  HMMA.16816.F32.BF16 R48, R128.reuse, R50, R236 ;  /* 0x000000328030723c */ /* 0x040fec00000418ec */
[----:B------:R-:W-:Y:S01]  /*96b0*/  HMMA.16816.F32.BF16 R152, R128, R156, R152 ;  /* 0x0000009c8098723c */ /* 0x000fe20000041898 */
[----:B------:R-:W-:Y:S01]  /*96c0*/  MOV R237, R99 ;  /* 0x0000006300ed7202 */ /* 0x000fe20000000f00 */
[----:B------:R-:W-:Y:S01]  /*96d0*/  IMAD.MOV.U32 R236, RZ, RZ, R98 ;  /* 0x000000ffffec7224 */ /* 0x000fe200078e0062 */
[----:B------:R-:W-:Y:S01]  /*96e0*/  MOV R238, R105 ;  /* 0x0000006900ee7202 */ /* 0x000fe20000000f00 */
[----:B------:R-:W-:-:S02]  /*96f0*/  IMAD.MOV.U32 R239, RZ, RZ, R106 ;  /* 0x000000ffffef7224 */ /* 0x000fc400078e006a */
[----:B------:R-:W-:Y:S01]  /*9700*/  FADD.FTZ R0, R237, R0 ;  /* 0x00000000ed007221 */ /* 0x000fe20000010000 */
[----:B------:R-:W-:Y:S01]  /*9710*/  FADD.FTZ R2, R236, R2 ;  /* 0x00000002ec027221 */ /* 0x000fe20000010000 */
[----:B------:R-:W-:Y:S02]  /*9720*/  HMMA.16816.F32.BF16 R156, R128, R158, R32 ;  /* 0x0000009e809c723c */ /* 0x000fe40000041820 */
[----:B------:R-:W-:Y:S01]  /*9730*/  FADD.FTZ R0, R239, R0 ;  /* 0x00000000ef007221 */ /* 0x000fe20000010000 */
[----:B------:R-:W-:-:S03]  /*9740*/  FADD.FTZ R2, R238, R2 ;  /* 0x00000002ee027221 */ /* 0x000fc60000010000 */
[C---:B----4-:R-:W-:Y:S01]  /*9750*/  HMMA.16816.F32.BF16 R144, R128.reuse, R148, R144 ;  /* 0x000000948090723c */ /* 0x050fe20000041890 */
[----:B------:R-:W-:Y:S01]  /*9760*/  IMAD.MOV.U32 R33, RZ, RZ, R104 ;  /* 0x000000ffff217224 */ /* 0x000fe200078e0068 */
[----:B------:R-:W-:Y:S01]  /*9770*/  MOV R32, R107 ;  /* 0x0000006b00207202 */ /* 0x000fe20000000f00 */
[----:B------:R-:W-:Y:S01]  /*9780*/  IMAD.MOV.U32 R35, RZ, RZ, R86 ;  /* 0x000000ffff237224 */ /* 0x000fe200078e0056 */
[----:B------:R-:W-:Y:S01]  /*9790*/  MOV R34, R97 ;  /* 0x0000006100227202 */ /* 0x000fe20000000f00 */
[----:B------:R-:W-:Y:S01]  /*97a0*/  FADD.FTZ R0, R33, R0 ;  /* 0x0000000021007221 */ /* 0x000fe20000010000 */
[C---:B------:R-:W-:Y:S01]  /*97b0*/  HMMA.16816.F32.BF16 R148, R128.reuse, R150, R76 ;  /* 0x000000968094723c */ /* 0x040fe2000004184c */
[----:B------:R-:W-:Y:S01]  /*97c0*/  FADD.FTZ R2, R32, R2 ;  /* 0x0000000220027221 */ /* 0x000fe20000010000 */
[----:B------:R-:W4:Y:S01]  /*97d0*/  LDSM.16.MT88.4 R96, [R187+0x15800] ;  /* 0x01580000bb60783b */ /* 0x000f220000004200 */
[----:B------:R-:W-:Y:S02]  /*97e0*/  FADD.FTZ R0, R35, R0 ;  /* 0x0000000023007221 */ /* 0x000fe40000010000 */
[----:B------:R-:W-:Y:S01]  /*97f0*/  FADD.FTZ R2, R34, R2 ;  /* 0x0000000222027221 */ /* 0x000fe20000010000 */
[----:B------:R-:W-:Y:S01]  /*9800*/  HMMA.16816.F32.BF16 R136, R128, R140, R136 ;  /* 0x0000008c8088723c */ /* 0x000fe20000041888 */
[----:B------:R-:W-:Y:S01]  /*9810*/  FADD.FTZ R0, R9, R0 ;  /* 0x0000000009007221 */ /* 0x000fe20000010000 */
[----:B------:R-:W-:Y:S01]  /*9820*/  LDSM.16.MT88.4 R104, [R185+0x17800] ;  /* 0x01780000b968783b */ /* 0x000fe20000004200 */
[----:B------:R-:W-:-:S02]  /*9830*/  FADD.FTZ R2, R8, R2 ;  /* 0x0000000208027221 */ /* 0x000fc40000010000 */
        /* <DEDUP_REMOVED lines=9> */
[----:B------:R-:W-:Y:S01]  /*98d0*/  HMMA.16816.F32.BF16 R40, R128, R42, R112 ;  /* 0x0000002a8028723c */ /* 0x000fe20000041870 */
[----:B------:R-:W5:Y:S01]  /*98e0*/  LDSM.16.MT88.4 R112, [R186+0x17800] ;  /* 0x01780000ba70783b */ /* 0x000f620000004200 */
[----:B------:R-:W-:Y:S01]  /*98f0*/  FADD.FTZ R0, R135, R0 ;  /* 0x0000000087007221 */ /* 0x000fe20000010000 */
[----:B------:R-:W-:-:S03]  /*9900*/  FADD.FTZ R2, R219, R2 ;  /* 0x00000002db027221 */ /* 0x000fc60000010000 */
[----:B------:R-:W-:Y:S01]  /*9910*/  HMMA.16816.F32.BF16 R80, R128, R82, R120 ;  /* 0x000000528050723c */ /* 0x000fe20000041878 */
[----:B------:R-:W5:Y:S01]  /*9920*/  LDSM.16.MT88.4 R120, [R188+0x17800] ;  /* 0x01780000bc78783b */ /* 0x000f620000004200 */
[----:B------:R-:W-:Y:S01]  /*9930*/  FADD.FTZ R0, R134, R0 ;  /* 0x0000000086007221 */ /* 0x000fe20000010000 */
[----:B------:R-:W-:-:S03]  /*9940*/  FADD.FTZ R2, R218, R2 ;  /* 0x00000002da027221 */ /* 0x000fc60000010000 */
[----:B------:R-:W-:Y:S01]  /*9950*/  FADD.FTZ R0, R133, R0 ;  /* 0x0000000085007221 */ /* 0x000fe20000010000 */
[----:B------:R-:W-:Y:S01]  /*9960*/  FADD.FTZ R2, R213, R2 ;  /* 0x00000002d5027221 */ /* 0x000fe20000010000 */
[C---:B-1----:R-:W-:Y:S06]  /*9970*/  HMMA.16816.F32.BF16 R68, R128.reuse, R72, R248 ;  /* 0x000000488044723c */ /* 0x042fec00000418f8 */
[----:B------:R-:W-:Y:S01]  /*9980*/  HMMA.16816.F32.BF16 R52, R128, R56, R52 ;  /* 0x000000388034723c */ /* 0x000fe20000041834 */
[----:B------:R-:W-:Y:S01]  /*9990*/  FADD.FTZ R248, R12, R0 ;  /* 0x000000000cf87221 */ /* 0x000fe20000010000 */
[----:B------:R-:W-:-:S04]  /*99a0*/  FADD.FTZ R249, R212, R2 ;  /* 0x00000002d4f97221 */ /* 0x000fc80000010000 */
[----:B------:R1:W-:Y:S01]  /*99b0*/  STL [R1+0x4c], R248 ;  /* 0x00004cf801007387 */ /* 0x0003e20000100800 */
[C---:B--2---:R-:W-:Y:S03]  /*99c0*/  HMMA.16816.F32.BF16 R84, R128.reuse, R88, R240 ;  /* 0x000000588054723c */ /* 0x044fe600000418f0 */
[----:B------:R1:W-:Y:S03]  /*99d0*/  STL [R1+0x48], R249 ;  /* 0x000048f901007387 */ /* 0x0003e60000100800 */
[C---:B----4-:R-:W-:Y:S06]  /*99e0*/  HMMA.16816.F32.BF16 R92, R128.reuse, R96, R92 ;  /* 0x00000060805c723c */ /* 0x050fec000004185c */
[C---:B---3--:R-:W-:Y:S06]  /*99f0*/  HMMA.16816.F32.BF16 R60, R128.reuse, R64, R168 ;  /* 0x00000040803c723c */ /* 0x048fec00000418a8 */
[C---:B------:R-:W-:Y:S06]  /*9a00*/  HMMA.16816.F32.BF16 R100, R128.reuse, R104, R176 ;  /* 0x000000688064723c */ /* 0x040fec00000418b0 */
        /* <DEDUP_REMOVED lines=13> */
[----:B-1----:R-:W-:-:S15]  /*9ae0*/  @!P0 BRA `(.L_x_731) ;  /* 0x0000005800d08947 */ /* 0x002fde0003800000 */
[----:B------:R-:W2:Y:S01]  /*9af0*/  LDL R8, [R1+0x7c] ;  /* 0x00007c0001087983 */ /* 0x000ea20000100800 */
[----:B------:R-:W-:-:S03]  /*9b00*/  ULDC UR4, c[0x0][0x2d0] ;  /* 0x0000b40000047ab9 */ /* 0x000fc60000000800 */
[----:B------:R-:W3:Y:S04]  /*9b10*/  LDL R9, [R1+0x78] ;  /* 0x0000780001097983 */ /* 0x000ee80000100800 */
[----:B------:R-:W4:Y:S04]  /*9b20*/  LDL R13, [R1+0x80] ;  /* 0x00008000010d7983 */ /* 0x000f280000100800 */
[----:B------:R-:W5:Y:S04]  /*9b30*/  LDL.64 R10, [R1+0xb0] ;  /* 0x0000b000010a7983 */ /* 0x000f680000100a00 */
[----:B------:R-:W5:Y:S01]  /*9b40*/  LDL.64 R14, [R1+0xa0] ;  /* 0x0000a000010e7983 */ /* 0x000f620000100a00 */
[----:B------:R-:W1:Y:S01]  /*9b50*/  S2R R2, SR_TID.X ;  /* 0x0000000000027919 */ /* 0x000e620000002100 */
[----:B------:R-:W-:Y:S01]  /*9b60*/  UIADD3 UR20, UR22, -0x2, URZ ;  /* 0xfffffffe16147890 */ /* 0x000fe2000fffe03f */
[----:B------:R-:W-:-:S04]  /*9b70*/  DEPBAR.LE SB0, 0x0 ;  /* 0x000080000000791a */ /* 0x000fc80000000000 */
[----:B-1----:R-:W-:-:S04]  /*9b80*/  SHF.R.S32.HI R0, RZ, 0x1f, R2 ;  /* 0x0000001fff007819 */ /* 0x002fc80000011402 */
[----:B------:R-:W-:-:S04]  /*9b90*/  LEA.HI R0, R0, R2, RZ, 0x3 ;  /* 0x0000000200007211 */ /* 0x000fc800078f18ff */
[----:B------:R-:W-:-:S05]  /*9ba0*/  LOP3.LUT R0, R0, 0xfffffff8, RZ, 0xc0, !PT ;  /* 0xfffffff800007812 */ /* 0x000fca00078ec0ff */
[----:B------:R-:W-:-:S04]  /*9bb0*/  IMAD.IADD R0, R2, 0x1, -R0 ;  /* 0x0000000102007824 */ /* 0x000fc800078e0a00 */
[----:B------:R-:W-:-:S05]  /*9bc0*/  IMAD.SHL.U32 R0, R0, 0x8, RZ ;  /* 0x0000000800007824 */ /* 0x000fca00078e00ff */
[----:B------:R-:W-:Y:S01]  /*9bd0*/  ISETP.GE.AND P5, PT, R0, UR4, PT ;  /* 0x0000000400007c0c */ /* 0x000fe2000bfa6270 */
[----:B------:R-:W-:Y:S01]  /*9be0*/  USHF.R.S32.HI UR6, URZ, 0x1f, UR20 ;  /* 0x0000001f3f067899 */ /* 0x000fe20008011414 */
[----:B------:R-:W-:Y:S01]  /*9bf0*/  BAR.SYNC.DEFER_BLOCKING 0x0 ;  /* 0x0000000000007b1d */ /* 0x000fe20000010000 */
[----:B------:R-:W-:-:S10]  /*9c00*/  IMAD.U32 R0, RZ, RZ, UR20 ;  /* 0x00000014ff007e24 */ /* 0x000fd4000f8e00ff */
[----:B------:R-:W1:Y:S08]  /*9c10*/  @!P5 LDC.64 R6, c[0x0][0x220] ;  /* 0x00008800ff06db82 */ /* 0x000e700000000a00 */
[----:B------:R-:W1:Y:S01]  /*9c20*/  @!P5 LDC.64 R18, c[0x0][0x220] ;  /* 0x00008800ff12db82 */ /* 0x000e620000000a00 */
[----:B------:R-:W-:Y:S07]  /*9c30*/  @P5 STS.128 [R211+0x10000], RZ ;  /* 0x010000ffd3005388 */ /* 0x000fee0000000c00 */
[----:B------:R-:W1:Y:S01]  /*9c40*/  @!P5 LDC.64 R24, c[0x0][0x220] ;  /* 0x00008800ff18db82 */ /* 0x000e620000000a00 */
[----:B--2---:R-:W-:-:S02]  /*9c50*/  ISETP.GE.AND P4, PT, R8, UR4, PT ;  /* 0x0000000408007c0c */ /* 0x004fc4000bf86270 */
[----:B---3--:R-:W-:Y:S02]  /*9c60*/  ISETP.GE.AND P3, PT, R9, UR4, PT ;  /* 0x0000000409007c0c */ /* 0x008fe4000bf66270 */
[----:B----4-:R-:W-:-:S09]  /*9c70*/  ISETP.GE.AND P2, PT, R13, UR4, PT ;  /* 0x000000040d007c0c */ /* 0x010fd2000bf46270 */
[----:B------:R-:W2:Y:S01]  /*9c80*/  @!P4 LDC.64 R8, c[0x0][0x220] ;  /* 0x00008800ff08cb82 */ /* 0x000ea20000000a00 */
[----:B-----5:R-:W-:-:S07]  /*9c90*/  IMAD.MOV.U32 R4, RZ, RZ, R10 ;  /* 0x000000ffff047224 */ /* 0x020fce00078e000a */
[----:B------:R-:W3:Y:S01]  /*9ca0*/  @!P3 LDC.64 R12, c[0x0][0x220] ;  /* 0x00008800ff0cbb82 */ /* 0x000ee20000000a00 */
[----:B------:R-:W-:Y:S01]  /*9cb0*/  UIMAD UR4, UR37, UR20, URZ ;  /* 0x00000014250472a4 */ /* 0x000fe2000f8e023f */
[----:B------:R-:W-:-:S06]  /*9cc0*/  IMAD.MOV.U32 R5, RZ, RZ, R15 ;  /* 0x000000ffff057224 */ /* 0x000fcc00078e000f */
[----:B------:R-:W4:Y:S01]  /*9cd0*/  @!P2 LDC.64 R10, c[0x0][0x220] ;  /* 0x00008800ff0aab82 */ /* 0x000f220000000a00 */
[----:B------:R-:W-:Y:S01]  /*9ce0*/  UIMAD UR4, UR6, UR38, UR4 ;  /* 0x00000026060472a4 */ /* 0x000fe2000f8e0204 */
[----:B------:R-:W-:-:S06]  /*9cf0*/  IMAD.WIDE.U32 R4, R0, UR38, R4 ;  /* 0x0000002600047c25 */ /* 0x000fcc000f8e0004 */
[----:B------:R-:W5:Y:S01]  /*9d00*/  @!P5 LDC.64 R14, c[0x0][0x220] ;  /* 0x00008800ff0edb82 */ /* 0x000f620000000a00 */
[----:B------:R-:W-:Y:S01]  /*9d10*/  VIADD R0, R5, UR4 ;  /* 0x0000000405007c36 */ /* 0x000fe20008000000 */
[----:B--2---:R-:W-:-:S06]  /*9d20*/  @!P4 LEA R8, P0, R4, R8, 0x1 ;  /* 0x000000080408c211 */ /* 0x004fcc00078008ff */
[----:B------:R-:W2:Y:S01]  /*9d30*/  @!P4 LDC.64 R16, c[0x0][0x220] ;  /* 0x00008800ff10cb82 */ /* 0x000ea20000000a00 */
[C---:B------:R-:W-:Y:S02]  /*9d40*/  @!P4 LEA.HI.X R9, R4.reuse, R9, R0, 0x1, P0 ;  /* 0x000000090409c211 */ /* 0x040fe400000f0c00 */
[C---:B-1----:R-:W-:Y:S02]  /*9d50*/  @!P5 LEA R6, P1, R4.reuse, R6, 0x1 ;  /* 0x000000060406d211 */ /* 0x042fe400078208ff */
[----:B---3--:R-:W-:-:S03]  /*9d60*/  @!P3 LEA R12, P0, R4, R12, 0x1 ;  /* 0x0000000c040cb211 */ /* 0x008fc600078008ff */
[----:B------:R-:W1:Y:S01]  /*9d70*/  @!P3 LDC.64 R22, c[0x0][0x220] ;  /* 0x00008800ff16bb82 */ /* 0x000e620000000a00 */
[C-C-:B------:R-:W-:Y:S02]  /*9d80*/  @!P5 LEA.HI.X R7, R4.reuse, R7, R0.reuse, 0x1, P1 ;  /* 0x000000070407d211 */ /* 0x140fe400008f0c00 */
[C-C-:B------:R-:W-:Y:S02]  /*9d90*/  @!P3 LEA.HI.X R13, R4.reuse, R13, R0.reuse, 0x1, P0 ;  /* 0x0000000d040db211 */ /* 0x140fe400000f0c00 */
[C---:B----4-:R-:W-:Y:S01]  /*9da0*/  @!P2 LEA R10, P0, R4.reuse, R10, 0x1 ;  /* 0x0000000a040aa211 */ /* 0x050fe200078008ff */
[----:B------:R-:W-:Y:S01]  /*9db0*/  @!PT LDS RZ, [RZ] ;  /* 0x00000000fffff984 */ /* 0x000fe20000000800 */
[----:B------:R-:W-:Y:S01]  /*9dc0*/  @!PT LDS RZ, [RZ] ;  /* 0x00000000fffff984 */ /* 0x000fe20000000800 */
[----:B------:R-:W-:Y:S01]  /*9dd0*/  @!PT LDS RZ, [RZ] ;  /* 0x00000000fffff984 */ /* 0x000fe20000000800 */
[----:B------:R5:W-:Y:S01]  /*9de0*/  @!P5 LDGSTS.E.BYPASS.LTC128B.128 [R211+0x10000], desc[UR30][R6.64] ;  /* 0x1000000006d3dfae */ /* 0x000be2000b901d5e */
[C---:B------:R-:W-:Y:S01]  /*9df0*/  IADD3 R2, P1, R4.reuse, UR40, RZ ;  /* 0x0000002804027c10 */ /* 0x040fe2000ff3e0ff */
[----:B------:R-:W3:Y:S01]  /*9e00*/  @!P2 LDC.64 R20, c[0x0][0x220] ;  /* 0x00008800ff14ab82 */ /* 0x000ee20000000a00 */
[----:B------:R-:W-:Y:S02]  /*9e10*/  @!P2 LEA.HI.X R11, R4, R11, R0, 0x1, P0 ;  /* 0x0000000b040ba211 */ /* 0x000fe400000f0c00 */
[----:B------:R-:W-:Y:S01]  /*9e20*/  IADD3.X R4, R0, UR39, RZ, P1, !PT ;  /* 0x0000002700047c10 */ /* 0x000fe20008ffe4ff */
        /* <DEDUP_REMOVED lines=9> */
[----:B------:R4:W-:Y:S01]  /*9ec0*/  @!P3 LDGSTS.E.BYPASS.LTC128B.128 [R211+0x14000], desc[UR30][R12.64+0x100] ;  /* 0x140001000cd3bfae */ /* 0x0009e2000b901d5e */
[----:B-----5:R-:W-:-:S04]  /*9ed0*/  @!P5 LEA R6, P0, R2, R14, 0x1 ;  /* 0x0000000e0206d211 */ /* 0x020fc800078008ff */
[C---:B------:R-:W-:Y:S01]  /*9ee0*/  @!P5 LEA.HI.X R7, R2.reuse, R15, R4, 0x1, P0 ;  /* 0x0000000f0207d211 */ /* 0x040fe200000f0c04 */
[----:B------:R-:W-:Y:S01]  /*9ef0*/  @P2 STS.128 [R211+0x16000], RZ ;  /* 0x016000ffd3002388 */ /* 0x000fe20000000c00 */
[----:B------:R-:W5:Y:S03]  /*9f00*/  @!P3 LDC.64 R14, c[0x0][0x220] ;  /* 0x00008800ff0ebb82 */ /* 0x000f660000000a00 */
[----:B------:R-:W-:Y:S01]  /*9f10*/  @!PT LDS RZ, [RZ] ;  /* 0x00000000fffff984 */ /* 0x000fe20000000800 */
[----:B------:R-:W-:Y:S01]  /*9f20*/  @!PT LDS RZ, [RZ] ;  /* 0x00000000fffff984 */ /* 0x000fe20000000800 */
[----:B------:R-:W-:Y:S01]  /*9f30*/  @!PT LDS RZ, [RZ] ;  /* 0x00000000fffff984 */ /* 0x000fe20000000800 */
[----:B------:R1:W-:Y:S01]  /*9f40*/  @!P2 LDGSTS.E.BYPASS.LTC128B.128 [R211+0x16000], desc[UR30][R10.64+0x180] ;  /* 0x160001800ad3afae */ /* 0x0003e2000b901d5e */
[----:B--2---:R-:W-:-:S04]  /*9f50*/  @!P4 LEA R8, P0, R2, R16, 0x1 ;  /* 0x000000100208c211 */ /* 0x004fc800078008ff */
[C---:B------:R-:W-:Y:S02]  /*9f60*/  @!P4 LEA.HI.X R9, R2.reuse, R17, R4, 0x1, P0 ;  /* 0x000000110209c211 */ /* 0x040fe400000f0c04 */
[----:B------:R-:W2:Y:S01]  /*9f70*/  @!P4 LDC.64 R16, c[0x0][0x220] ;  /* 0x00008800ff10cb82 */ /* 0x000ea20000000a00 */
[----:B------:R-:W-:Y:S01]  /*9f80*/  IADD3 R0, P1, R2, UR40, RZ ;  /* 0x0000002802007c10 */ /* 0x000fe2000ff3e0ff */
[----:B------:R-:W-:Y:S03]  /*9f90*/  @P5 STS.128 [R211+0x10800], RZ ;  /* 0x010800ffd3005388 */ /* 0x000fe60000000c00 */
[----:B------:R-:W-:Y:S01]  /*9fa0*/  IADD3.X R5, R4, UR39, RZ, P1, !PT ;  /* 0x0000002704057c10 */ /* 0x000fe20008ffe4ff */
[----:B------:R-:W-:Y:S01]  /*9fb0*/  @!PT LDS RZ, [RZ] ;  /* 0x00000000fffff984 */ /* 0x000fe20000000800 */
[----:B------:R-:W-:Y:S01]  /*9fc0*/  @!PT LDS RZ, [RZ] ;  /* 0x00000000fffff984 */ /* 0x000fe20000000800 */
[----:B------:R-:W-:Y:S01]  /*9fd0*/  @!PT LDS RZ, [RZ] ;  /* 0x00000000fffff984 */ /* 0x000fe20000000800 */
[----:B------:R-:W-:Y:S01]  /*9fe0*/  @!P5 LDGSTS.E.BYPASS.LTC128B.128 [R211+0x10800], desc[UR30][R6.64] ;  /* 0x1080000006d3dfae */ /* 0x000fe2000b901d5e */
[----:B----4-:R-:W-:-:S03]  /*9ff0*/  @!P5 LEA R12, P1, R0, R18, 0x1 ;  /* 0x00000012000cd211 */ /* 0x010fc600078208ff */
[----:B------:R-:W-:Y:S04]  /*a000*/  @P4 STS.128 [R211+0x12800], RZ ;  /* 0x012800ffd3004388 */ /* 0x000fe80000000c00 */
[----:B------:R-:W-:Y:S01]  /*a010*/  @!PT LDS RZ, [RZ] ;  /* 0x00000000fffff984 */ /* 0x000fe20000000800 */
[----:B------:R-:W-:Y:S01]  /*a020*/  @!PT LDS RZ, [RZ] ;  /* 0x00000000fffff984 */ /* 0x000fe20000000800 */
[----:B------:R-:W-:Y:S01]  /*a030*/  @!PT LDS RZ, [RZ] ;  /* 0x00000000fffff984 */ /* 0x000fe20000000800 */
[----:B------:R3:W-:Y:S01]  /*a040*/  @!P4 LDGSTS.E.BYPASS.LTC128B.128 [R211+0x12800], desc[UR30][R8.64+0x80] ;  /* 0x1280008008d3cfae */ /* 0x0007e2000b901d5e */
[----:B-1----:R-:W-:-:S04]  /*a050*/  @!P3 LEA R10, P0, R2, R22, 0x1 ;  /* 0x00000016020ab211 */ /* 0x002fc800078008ff */
[----:B------:R-:W-:Y:S02]  /*a060*/  @!P3 LEA.HI.X R11, R2, R23, R4, 0x1, P0 ;  /* 0x00000017020bb211 */ /* 0x000fe400000f0c04 */
[----:B------:R-:W1:Y:S01]  /*a070*/  @!P2 LDC.64 R22, c[0x0][0x220] ;  /* 0x00008800ff16ab82 */ /* 0x000e620000000a00 */
[----:B------:R-:W-:Y:S01]  /*a080*/  @P3 STS.128 [R211+0x14800], RZ ;  /* 0x014800ffd3003388 */ /* 0x000fe20000000c00 */
[----:B------:R-:W-:-:S03]  /*a090*/  @!P5 LEA.HI.X R13, R0, R19, R5, 0x1, P1 ;  /* 0x00000013000dd211 */ /* 0x000fc600008f0c05 */
[----:B------:R-:W-:Y:S01]  /*a0a0*/  @!PT LDS RZ, [RZ] ;  /* 0x00000000fffff984 */ /* 0x000fe20000000800 */
[----:B------:R-:W-:Y:S01]  /*a0b0*/  @!PT LDS RZ, [RZ] ;  /* 0x00000000fffff984 */ /* 0x000fe20000000800 */
[----:B------:R-:W-:Y:S01]  /*a0c0*/  @!PT LDS RZ, [RZ] ;  /* 0x00000000fffff984 */ /* 0x000fe20000000800 */
[----:B------:R4:W-:Y:S03]  /*a0d0*/  @!P3 LDGSTS.E.BYPASS.LTC128B.128 [R211+0x14800], desc[UR30][R10.64+0x100] ;  /* 0x148001000ad3bfae */ /* 0x0009e6000b901d5e */
[----:B------:R-:W1:Y:S01]  /*a0e0*/  @!P3 LDC.64 R18, c[0x0][0x220] ;  /* 0x00008800ff12bb82 */ /* 0x000e620000000a00 */
[----:B---3--:R-:W-:-:S04]  /*a0f0*/  @!P2 LEA R8, P0, R2, R20, 0x1 ;  /* 0x000000140208a211 */ /* 0x008fc800078008ff */
[----:B------:R-:W-:-:S03]  /*a100*/  @!P2 LEA.HI.X R9, R2, R21, R4, 0x1, P0 ;  /* 0x000000150209a211 */ /* 0x000fc600000f0c04 */
[----:B------:R-:W3:Y:S01]  /*a110*/  @!P2 LDC.64 R20, c[0x0][0x220] ;  /* 0x00008800ff14ab82 */ /* 0x000ee20000000a00 */
[----:B--2---:R-:W-:-:S07]  /*a120*/  @!P4 LEA R6, P0, R0, R16, 0x1 ;  /* 0x000000100006c211 */ /* 0x004fce00078008ff */
[----:B----4-:R-:W2:Y:S01]  /*a130*/  @!P4 LDC.64 R10, c[0x0][0x220] ;  /* 0x00008800ff0acb82 */ /* 0x010ea20000000a00 */
[----:B------:R-:W-:Y:S01]  /*a140*/  @P2 STS.128 [R211+0x16800], RZ ;  /* 0x016800ffd3002388 */ /* 0x000fe20000000c00 */
[----:B------:R-:W-:-:S03]  /*a150*/  @!P4 LEA.HI.X R7, R0, R17, R5, 0x1, P0 ;  /* 0x000000110007c211 */ /* 0x000fc600000f0c05 */
[----:B------:R-:W-:Y:S01]  /*a160*/  @!PT LDS RZ, [RZ] ;  /* 0x00000000fffff984 */ /* 0x000fe20000000800 */
[----:B------:R-:W-:Y:S01]  /*a170*/  @!PT LDS RZ, [RZ] ;  /* 0x00000000fffff984 */ /* 0x000fe20000000800 */
[----:B------:R-:W-:Y:S01]  /*a180*/  @!PT LDS RZ, [RZ] ;  /* 0x00000000fffff984 */ /* 0x000fe20000000800 */
[----:B------:R5:W-:Y:S01]  /*a190*/  @!P2 LDGSTS.E.BYPASS.LTC128B.128 [R211+0x16800], desc[UR30][R8.64+0x180] ;  /* 0x1680018008d3afae */ /* 0x000be2000b901d5e */
[----:B------:R-:W-:-:S03]  /*a1a0*/  IADD3 R2, P1, R0, UR40, RZ ;  /* 0x0000002800027c10 */ /* 0x000fc6000ff3e0ff */
[----:B------:R-:W-:Y:S01]  /*a1b0*/  @P5 STS.128 [R211+0x11000], RZ ;  /* 0x011000ffd3005388 */ /* 0x000fe20000000c00 */
[----:B------:R-:W-:-:S03]  /*a1c0*/  IADD3.X R4, R5, UR39, RZ, P1, !PT ;  /* 0x0000002705047c10 */ /* 0x000fc60008ffe4ff */
        /* <DEDUP_REMOVED lines=9> */
[----:B-----5:R-:W-:Y:S02]  /*a260*/  @!P3 LEA R8, P0, R0, R14, 0x1 ;  /* 0x0000000e0008b211 */ /* 0x020fe400078008ff */
[----:B------:R-:W-:-:S02]  /*a270*/  @!P5 LEA R14, P1, R2, R24, 0x1 ;  /* 0x00000018020ed211 */ /* 0x000fc400078208ff */
[C-C-:B------:R-:W-:Y:S02]  /*a280*/  @!P3 LEA.HI.X R9, R0.reuse, R15, R5.reuse, 0x1, P0 ;  /* 0x0000000f0009b211 */ /* 0x140fe400000f0c05 */
[----:B-1----:R-:W-:Y:S01]  /*a290*/  @!P2 LEA R12, P0, R0, R22, 0x1 ;  /* 0x00000016000ca211 */ /* 0x002fe200078008ff */
[----:B------:R-:W-:Y:S01]  /*a2a0*/  @P3 STS.128 [R211+0x15000], RZ ;  /* 0x015000ffd3003388 */ /* 0x000fe20000000c00 */
[----:B--2---:R-:W-:Y:S02]  /*a2b0*/  @!P4 LEA R10, P6, R2, R10, 0x1 ;  /* 0x0000000a020ac211 */ /* 0x004fe400078c08ff */
[----:B------:R-:W-:Y:S01]  /*a2c0*/  @!P2 LEA.HI.X R13, R0, R23, R5, 0x1, P0 ;  /* 0x00000017000da211 */ /* 0x000fe200000f0c05 */
[----:B------:R-:W-:Y:S01]  /*a2d0*/  @!PT LDS RZ, [RZ] ;  /* 0x00000000fffff984 */ /* 0x000fe20000000800 */
[----:B------:R-:W-:Y:S01]  /*a2e0*/  @!PT LDS RZ, [RZ] ;  /* 0x00000000fffff984 */ /* 0x000fe20000000800 */
[----:B------:R-:W-:Y:S01]  /*a2f0*/  @!PT LDS RZ, [RZ] ;  /* 0x00000000fffff984 */ /* 0x000fe20000000800 */
[----:B------:R1:W-:Y:S01]  /*a300*/  @!P3 LDGSTS.E.BYPASS.LTC128B.128 [R211+0x15000], desc[UR30][R8.64+0x100] ;  /* 0x1500010008d3bfae */ /* 0x0003e2000b901d5e */
[C-C-:B------:R-:W-:Y:S02]  /*a310*/  @!P5 LEA.HI.X R15, R2.reuse, R25, R4.reuse, 0x1, P1 ;  /* 0x00000019020fd211 */ /* 0x140fe400008f0c04 */
[C---:B---3--:R-:W-:Y:S01]  /*a320*/  @!P2 LEA R6, P0, R2.reuse, R20, 0x1 ;  /* 0x000000140206a211 */ /* 0x048fe200078008ff */
[----:B------:R-:W-:Y:S01]  /*a330*/  @P2 STS.128 [R211+0x17000], RZ ;  /* 0x017000ffd3002388 */ /* 0x000fe20000000c00 */
[----:B------:R-:W-:-:S03]  /*a340*/  @!P4 LEA.HI.X R11, R2, R11, R4, 0x1, P6 ;  /* 0x0000000b020bc211 */ /* 0x000fc600030f0c04 */
[----:B------:R-:W-:Y:S01]  /*a350*/  @!PT LDS RZ, [RZ] ;  /* 0x00000000fffff984 */ /* 0x000fe20000000800 */
[----:B------:R-:W-:Y:S01]  /*a360*/  @!PT LDS RZ, [RZ] ;  /* 0x00000000fffff984 */ /* 0x000fe20000000800 */
[----:B------:R-:W-:Y:S01]  /*a370*/  @!PT LDS RZ, [RZ] ;  /* 0x00000000fffff984 */ /* 0x000fe20000000800 */
[----:B------:R-:W-:Y:S01]  /*a380*/  @!P2 LDGSTS.E.BYPASS.LTC128B.128 [R211+0x17000], desc[UR30][R12.64+0x180] ;  /* 0x170001800cd3afae */ /* 0x000fe2000b901d5e */
[----:B------:R-:W-:-:S03]  /*a390*/  @!P2 LEA.HI.X R7, R2, R21, R4, 0x1, P0 ;  /* 0x000000150207a211 */ /* 0x000fc600000f0c04 */
        /* <DEDUP_REMOVED lines=10> */
[----:B-1----:R-:W-:-:S04]  /*a440*/  @!P3 LEA R8, P1, R2, R18, 0x1 ;  /* 0x000000120208b211 */ /* 0x002fc800078208ff */
[----:B------:R-:W-:Y:S01]  /*a450*/  @!P3 LEA.HI.X R9, R2, R19, R4, 0x1, P1 ;  /* 0x000000130209b211 */ /* 0x000fe200008f0c04 */
        /* <DEDUP_REMOVED lines=10> */
[----:B------:R-:W-:Y:S04]  /*a500*/  LDSM.16.M88.4 R24, [R184+0x8000] ;  /* 0x00800000b818783b */ /* 0x000fe80000000200 */
[----:B------:R-:W-:Y:S04]  /*a510*/  LDSM.16.M88.4 R20, [R184+0x8800] ;  /* 0x00880000b814783b */ /* 0x000fe80000000200 */
[----:B------:R-:W-:Y:S04]  /*a520*/  LDSM.16.M88.4 R16, [R184+0x9000] ;  /* 0x00900000b810783b */ /* 0x000fe80000000200 */
[----:B--2---:R-:W-:Y:S04]  /*a530*/  LDSM.16.M88.4 R12, [R184+0x9800] ;  /* 0x00980000b80c783b */ /* 0x004fe80000000200 */
[----:B-1----:R-:W-:Y:S04]  /*a540*/  LDSM.16.M88.4 R8, [R192] ;  /* 0x00000000c008783b */ /* 0x002fe80000000200 */
[----:B------:R-:W-:Y:S04]  /*a550*/  LDSM.16.M88.4 R224, [R195] ;  /* 0x00000000c3e0783b */ /* 0x000fe80000000200 */
[----:B---3--:R-:W1:Y:S04]  /*a560*/  LDSM.16.M88.4 R4, [R191] ;  /* 0x00000000bf04783b */ /* 0x008e680000000200 */
[----:B------:R-:W2:Y:S04]  /*a570*/  LDSM.16.M88.4 R228, [R210] ;  /* 0x00000000d2e4783b */ /* 0x000ea80000000200 */
[----:B------:R-:W3:Y:S04]  /*a580*/  LDSM.16.M88.4 R28, [R209] ;  /* 0x00000000d11c783b */ /* 0x000ee80000000200 */
[----:B------:R-:W-:Y:S04]  /*a590*/  LDSM.16.M88.4 R232, [R190+0x8000] ;  /* 0x00800000bee8783b */ /* 0x000fe80000000200 */
[----:B------:R-:W-:Y:S04]  /*a5a0*/  LDSM.16.M88.4 R240, [R189+0x1000] ;  /* 0x00100000bdf0783b */ /* 0x000fe80000000200 */
[----:B------:R-:W-:Y:S04]  /*a5b0*/  LDSM.16.M88.4 R244, [R204] ;  /* 0x00000000ccf4783b */ /* 0x000fe80000000200 */
[----:B------:R-:W0:Y:S01]  /*a5c0*/  LDGDEPBAR ;  /* 0x00000000000079af */ /* 0x000e220000000000 */
[C---:B-1----:R-:W-:Y:S06]  /*a5d0*/  HMMA.16816.F32.BF16 R172, R4.reuse, R24, RZ ;  /* 0x0000001804ac723c */ /* 0x042fec00000418ff */
[C---:B------:R-:W-:Y:S06]  /*a5e0*/  HMMA.16816.F32.BF16 R180, R4.reuse, R26, RZ ;  /* 0x0000001a04b4723c */ /* 0x040fec00000418ff */
[C---:B------:R-:W-:Y:S06]  /*a5f0*/  HMMA.16816.F32.BF16 R220, R4.reuse, R20, RZ ;  /* 0x0000001404dc723c */ /* 0x040fec00000418ff */
[C---:B------:R-:W-:Y:S01]  /*a600*/  HMMA.16816.F32.BF16 R176, R4.reuse, R22, RZ ;  /* 0x0000001604b0723c */ /* 0x040fe200000418ff */
[----:B------:R-:W1:Y:S05]  /*a610*/  LDSM.16.M88.4 R20, [R208] ;  /* 0x00000000d014783b */ /* 0x000e6a0000000200 */
[C---:B------:R-:W-:Y:S06]  /*a620*/  HMMA.16816.F32.BF16 R168, R4.reuse, R16, RZ ;  /* 0x0000001004a8723c */ /* 0x040fec00000418ff */
[C---:B------:R-:W-:Y:S06]  /*a630*/  HMMA.16816.F32.BF16 R32, R4.reuse, R18, RZ ;  /* 0x000000120420723c */ /* 0x040fec00000418ff */
[C---:B------:R-:W-:Y:S06]  /*a640*/  HMMA.16816.F32.BF16 R24, R4.reuse, R12, RZ ;  /* 0x0000000c0418723c */ /* 0x040fec00000418ff */
[----:B------:R-:W-:Y:S01]  /*a650*/  HMMA.16816.F32.BF16 R16, R4, R14, RZ ;  /* 0x0000000e0410723c */ /* 0x000fe200000418ff */
[----:B------:R-:W4:Y:S05]  /*a660*/  LDSM.16.M88.4 R4, [R194] ;  /* 0x00000000c204783b */ /* 0x000f2a0000000200 */
[C---:B------:R-:W-:Y:S06]  /*a670*/  HMMA.16816.F32.BF16 R12, R8.reuse, R224, R172 ;  /* 0x000000e0080c723c */ /* 0x040fec00000418ac */
[C---:B------:R-:W-:Y:S01]  /*a680*/  HMMA.16816.F32.BF16 R172, R8.reuse, R226, R180 ;  /* 0x000000e208ac723c */ /* 0x040fe200000418b4 */
[----:B------:R-:W5:Y:S05]  /*a690*/  LDSM.16.M88.4 R224, [R190+0x8800] ;  /* 0x00880000bee0783b */ /* 0x000f6a0000000200 */
[C---:B--2---:R-:W-:Y:S06]  /*a6a0*/  HMMA.16816.F32.BF16 R220, R8.reuse, R228, R220 ;  /* 0x000000e408dc723c */ /* 0x044fec00000418dc */
[C---:B---3--:R-:W-:Y:S06]  /*a6b0*/  HMMA.16816.F32.BF16 R236, R8.reuse, R28, R168 ;  /* 0x0000001c08ec723c */ /* 0x048fec00000418a8 */
[C---:B------:R-:W-:Y:S06]  /*a6c0*/  HMMA.16816.F32.BF16 R180, R8.reuse, R30, R32 ;  /* 0x0000001e08b4723c */ /* 0x040fec0000041820 */
[C---:B-1----:R-:W-:Y:S01]  /*a6d0*/  HMMA.16816.F32.BF16 R168, R8.reuse, R20, R24 ;  /* 0x0000001408a8723c */ /* 0x042fe20000041818 */
[----:B------:R-:W-:Y:S05]  /*a6e0*/  LDSM.16.M88.4 R24, [R189] ;  /* 0x00000000bd18783b */ /* 0x000fea0000000200 */
[C---:B------:R-:W-:Y:S01]  /*a6f0*/  HMMA.16816.F32.BF16 R32, R8.reuse, R22, R16 ;  /* 0x000000160820723c */ /* 0x040fe20000041810 */
[----:B------:R-:W1:Y:S04]  /*a700*/  LDSM.16.M88.4 R20, [R190+0x9000] ;  /* 0x00900000be14783b */ /* 0x000e680000000200 */
[----:B------:R-:W2:Y:S01]  /*a710*/  LDSM.16.M88.4 R16, [R190+0x9800] ;  /* 0x00980000be10783b */ /* 0x000ea20000000200 */
[----:B------:R-:W-:Y:S03]  /*a720*/  HMMA.16816.F32.BF16 R228, R8, R230, R176 ;  /* 0x000000e608e4723c */ /* 0x000fe600000418b0 */
[----:B------:R-:W3:Y:S03]  /*a730*/  LDSM.16.M88.4 R8, [R193] ;  /* 0x00000000c108783b */ /* 0x000ee60000000200 */
[C---:B----4-:R-:W-:Y:S06]  /*a740*/  HMMA.16816.F32.BF16 R12, R4.reuse, R232, R12 ;  /* 0x000000e8040c723c */ /* 0x050fec000004180c */
[C---:B------:R-:W-:Y:S06]  /*a750*/  HMMA.16816.F32.BF16 R28, R4.reuse, R234, R172 ;  /* 0x000000ea041c723c */ /* 0x040fec00000418ac */
[C---:B-----5:R-:W-:Y:S01]  /*a760*/  HMMA.16816.F32.BF16 R176, R4.reuse, R224, R220 ;  /* 0x000000e004b0723c */ /* 0x060fe200000418dc */
[----:B------:R-:W4:Y:S05]  /*a770*/  LDSM.16.M88.4 R220, [R189+0x800] ;  /* 0x00080000bddc783b */ /* 0x000f2a0000000200 */
[C---:B------:R-:W-:Y:S06]  /*a780*/  HMMA.16816.F32.BF16 R224, R4.reuse, R226, R228 ;  /* 0x000000e204e0723c */ /* 0x040fec00000418e4 */
[C---:B-1----:R-:W-:Y:S06]  /*a790*/  HMMA.16816.F32.BF16 R232, R4.reuse, R22, R180 ;  /* 0x0000001604e8723c */ /* 0x042fec00000418b4 */
[C---:B--2---:R-:W-:Y:S01]  /*a7a0*/  HMMA.16816.F32.BF16 R180, R4.reuse, R16, R168 ;  /* 0x0000001004b4723c */ /* 0x044fe200000418a8 */
[----:B------:R-:W-:Y:S05]  /*a7b0*/  LDSM.16.M88.4 R168, [R184+0xa800] ;  /* 0x00a80000b8a8783b */ /* 0x000fea0000000200 */
[----:B------:R-:W-:Y:S06]  /*a7c0*/  HMMA.16816.F32.BF16 R172, R4, R18, R32 ;  /* 0x0000001204ac723c */ /* 0x000fec0000041820 */
[C---:B---3--:R-:W-:Y:S06]  /*a7d0*/  HMMA.16816.F32.BF16 R16, R8.reuse, R24, R12 ;  /* 0x000000180810723c */ /* 0x048fec000004180c */
[----:B------:R-:W-:Y:S01]  /*a7e0*/  HMMA.16816.F32.BF16 R12, R8, R26, R28 ;  /* 0x0000001a080c723c */ /* 0x000fe2000004181c */
[----:B------:R-:W1:Y:S05]  /*a7f0*/  LDSM.16.M88.4 R24, [R189+0x1800] ;  /* 0x00180000bd18783b */ /* 0x000e6a0000000200 */
[----:B------:R-:W-:Y:S01]  /*a800*/  HMMA.16816.F32.BF16 R228, R4, R20, R236 ;  /* 0x0000001404e4723c */ /* 0x000fe200000418ec */
[----:B------:R-:W-:Y:S04]  /*a810*/  LDSM.16.M88.4 R4, [R191+0x2000] ;  /* 0x00200000bf04783b */ /* 0x000fe80000000200 */
[----:B------:R-:W2:Y:S01]  /*a820*/  LDSM.16.M88.4 R20, [R184+0xa000] ;  /* 0x00a00000b814783b */ /* 0x000ea20000000200 */
[C---:B----4-:R-:W-:Y:S06]  /*a830*/  HMMA.16816.F32.BF16 R32, R8.reuse, R220, R176 ;  /* 0x000000dc0820723c */ /* 0x050fec00000418b0 */
[C---:B------:R-:W-:Y:S01]  /*a840*/  HMMA.16816.F32.BF16 R28, R8.reuse, R222, R224 ;  /* 0x000000de081c723c */ /* 0x040fe200000418e0 */
[----:B------:R-:W3:Y:S05]  /*a850*/  LDSM.16.M88.4 R220, [R184+0xb000] ;  /* 0x00b00000b8dc783b */ /* 0x000eea0000000200 */
[C---:B------:R-:W-:Y:S06]  /*a860*/  HMMA.16816.F32.BF16 R224, R8.reuse, R242, R232 ;  /* 0x000000f208e0723c */ /* 0x040fec00000418e8 */
[C---:B------:R-:W-:Y:S06]  /*a870*/  HMMA.16816.F32.BF16 R176, R8.reuse, R240, R228 ;  /* 0x000000f008b0723c */ /* 0x040fec00000418e4 */
[C---:B-1----:R-:W-:Y:S01]  /*a880*/  HMMA.16816.F32.BF16 R240, R8.reuse, R24, R180 ;  /* 0x0000001808f0723c */ /* 0x042fe200000418b4 */
[----:B------:R-:W1:Y:S05]  /*a890*/  LDSM.16.M88.4 R180, [R184+0xb800] ;  /* 0x00b80000b8b4783b */ /* 0x000e6a0000000200 */
[----:B------:R-:W-:Y:S01]  /*a8a0*/  HMMA.16816.F32.BF16 R232, R8, R26, R172 ;  /* 0x0000001a08e8723c */ /* 0x000fe200000418ac */
[----:B------:R-:W-:Y:S05]  /*a8b0*/  LDSM.16.M88.4 R8, [R192+0x2000] ;  /* 0x00200000c008783b */ /* 0x000fea0000000200 */
[C---:B--2---:R-:W-:Y:S01]  /*a8c0*/  HMMA.16816.F32.BF16 R228, R4.reuse, R20, R16 ;  /* 0x0000001404e4723c */ /* 0x044fe20000041810 */
[----:B------:R-:W2:Y:S05]  /*a8d0*/  LDSM.16.M88.4 R16, [R207] ;  /* 0x00000000cf10783b */ /* 0x000eaa0000000200 */
[C---:B------:R-:W-:Y:S01]  /*a8e0*/  HMMA.16816.F32.BF16 R236, R4.reuse, R168, R32 ;  /* 0x000000a804ec723c */ /* 0x040fe20000041820 */
[----:B------:R-:W-:Y:S05]  /*a8f0*/  LDSM.16.M88.4 R32, [R205] ;  /* 0x00000000cd20783b */ /* 0x000fea0000000200 */
[C---:B------:R-:W-:Y:S01]  /*a900*/  HMMA.16816.F32.BF16 R28, R4.reuse, R170, R28 ;  /* 0x000000aa041c723c */ /* 0x040fe2000004181c */
[----:B------:R-:W4:Y:S05]  /*a910*/  LDSM.16.M88.4 R168, [R206] ;  /* 0x00000000cea8783b */ /* 0x000f2a0000000200 */
[C---:B------:R-:W-:Y:S06]  /*a920*/  HMMA.16816.F32.BF16 R12, R4.reuse, R22, R12 ;  /* 0x00000016040c723c */ /* 0x040fec000004180c */
[C---:B---3--:R-:W-:Y:S06]  /*a930*/  HMMA.16816.F32.BF16 R24, R4.reuse, R220, R176 ;  /* 0x000000dc0418723c */ /* 0x048fec00000418b0 */
[C---:B------:R-:W-:Y:S06]  /*a940*/  HMMA.16816.F32.BF16 R20, R4.reuse, R222, R224 ;  /* 0x000000de0414723c */ /* 0x040fec00000418e0 */
[C---:B-1----:R-:W-:Y:S01]  /*a950*/  HMMA.16816.F32.BF16 R172, R4.reuse, R180, R240 ;  /* 0x000000b404ac723c */ /* 0x042fe200000418f0 */
[----:B------:R-:W-:Y:S05]  /*a960*/  LDSM.16.M88.4 R240, [R189+0x4800] ;  /* 0x00480000bdf0783b */ /* 0x000fea0000000200 */
[----:B------:R-:W-:Y:S01]  /*a970*/  HMMA.16816.F32.BF16 R176, R4, R182, R232 ;  /* 0x000000b604b0723c */ /* 0x000fe200000418e8 */
[----:B------:R-:W-:Y:S04]  /*a980*/  LDSM.16.M88.4 R4, [R194+0x2000] ;  /* 0x00200000c204783b */ /* 0x000fe80000000200 */
[----:B------:R-:W1:Y:S01]  /*a990*/  LDSM.16.M88.4 R180, [R190+0xa000] ;  /* 0x00a00000beb4783b */ /* 0x000e620000000200 */
[C---:B--2---:R-:W-:Y:S06]  /*a9a0*/  HMMA.16816.F32.BF16 R224, R8.reuse, R16, R228 ;  /* 0x0000001008e0723c */ /* 0x044fec00000418e4 */
[C---:B----4-:R-:W-:Y:S06]  /*a9b0*/  HMMA.16816.F32.BF16 R236, R8.reuse, R168, R236 ;  /* 0x000000a808ec723c */ /* 0x050fec00000418ec */
[C---:B------:R-:W-:Y:S01]  /*a9c0*/  HMMA.16816.F32.BF16 R228, R8.reuse, R170, R28 ;  /* 0x000000aa08e4723c */ /* 0x040fe2000004181c */
[----:B------:R-:W-:Y:S05]  /*a9d0*/  LDSM.16.M88.4 R28, [R190+0xb000] ;  /* 0x00b00000be1c783b */ /* 0x000fea0000000200 */
[C---:B------:R-:W-:Y:S06]  /*a9e0*/  HMMA.16816.F32.BF16 R168, R8.reuse, R32, R24 ;  /* 0x0000002008a8723c */ /* 0x040fec0000041818 */
[C---:B------:R-:W-:Y:S01]  /*a9f0*/  HMMA.16816.F32.BF16 R24, R8.reuse, R34, R20 ;  /* 0x000000220818723c */ /* 0x040fe20000041814 */
        /* <DEDUP_REMOVED lines=11> */
[C---:B------:R-:W-:Y:S06]  /*aab0*/  HMMA.16816.F32.BF16 R224, R4.reuse, R34, R228 ;  /* 0x0000002204e0723c */ /* 0x040fec00000418e4 */
[C---:B------:R-:W-:Y:S06]  /*aac0*/  HMMA.16816.F32.BF16 R32, R4.reuse, R30, R24 ;  /* 0x0000001e0420723c */ /* 0x040fec0000041818 */
[C---:B---3--:R-:W-:Y:S01]  /*aad0*/  HMMA.16816.F32.BF16 R24, R4.reuse, R16, R20 ;  /* 0x000000100418723c */ /* 0x048fe20000041814 */
[----:B------:R-:W2:Y:S05]  /*aae0*/  LDSM.16.M88.4 R20, [R189+0x3000] ;  /* 0x00300000bd14783b */ /* 0x000eaa0000000200 */
[C---:B------:R-:W-:Y:S01]  /*aaf0*/  HMMA.16816.F32.BF16 R12, R4.reuse, R18, R12 ;  /* 0x00000012040c723c */ /* 0x040fe2000004180c */
[----:B------:R-:W3:Y:S05]  /*ab00*/  LDSM.16.M88.4 R16, [R189+0x3800] ;  /* 0x00380000bd10783b */ /* 0x000eea0000000200 */
[----:B------:R-:W-:Y:S01]  /*ab10*/  HMMA.16816.F32.BF16 R228, R4, R28, R168 ;  /* 0x0000001c04e4723c */ /* 0x000fe200000418a8 */
[----:B------:R-:W-:Y:S05]  /*ab20*/  LDSM.16.M88.4 R4, [R191+0x4000] ;  /* 0x00400000bf04783b */ /* 0x000fea0000000200 */
[C---:B----4-:R-:W-:Y:S06]  /*ab30*/  HMMA.16816.F32.BF16 R28, R8.reuse, R176, R172 ;  /* 0x000000b0081c723c */ /* 0x050fec00000418ac */
[C---:B------:R-:W-:Y:S01]  /*ab40*/  HMMA.16816.F32.BF16 R168, R8.reuse, R178, R180 ;  /* 0x000000b208a8723c */ /* 0x040fe200000418b4 */
[----:B------:R-:W4:Y:S04]  /*ab50*/  LDSM.16.M88.4 R176, [R184+0xc000] ;  /* 0x00c00000b8b0783b */ /* 0x000f280000000200 */
[----:B------:R-:W5:Y:S01]  /*ab60*/  LDSM.16.M88.4 R180, [R184+0xc800] ;  /* 0x00c80000b8b4783b */ /* 0x000f620000000200 */
[C---:B-1----:R-:W-:Y:S06]  /*ab70*/  HMMA.16816.F32.BF16 R232, R8.reuse, R220, R232 ;  /* 0x000000dc08e8723c */ /* 0x042fec00000418e8 */
[C---:B------:R-:W-:Y:S06]  /*ab80*/  HMMA.16816.F32.BF16 R172, R8.reuse, R222, R224 ;  /* 0x000000de08ac723c */ /* 0x040fec00000418e0 */
[C---:B--2---:R-:W-:Y:S06]  /*ab90*/  HMMA.16816.F32.BF16 R220, R8.reuse, R22, R32 ;  /* 0x0000001608dc723c */ /* 0x044fec0000041820 */
[C---:B---3--:R-:W-:Y:S01]  /*aba0*/  HMMA.16816.F32.BF16 R32, R8.reuse, R16, R24 ;  /* 0x000000100820723c */ /* 0x048fe20000041818 */
[----:B------:R-:W-:Y:S05]  /*abb0*/  LDSM.16.M88.4 R24, [R203] ;  /* 0x00000000cb18783b */ /* 0x000fea0000000200 */
[C---:B------:R-:W-:Y:S01]  /*abc0*/  HMMA.16816.F32.BF16 R12, R8.reuse, R18, R12 ;  /* 0x00000012080c723c */ /* 0x040fe2000004180c */
[----:B------:R-:W1:Y:S05]  /*abd0*/  LDSM.16.M88.4 R16, [R184+0xd800] ;  /* 0x00d80000b810783b */ /* 0x000e6a0000000200 */
[----:B------:R-:W-:Y:S01]  /*abe0*/  HMMA.16816.F32.BF16 R224, R8, R20, R228 ;  /* 0x0000001408e0723c */ /* 0x000fe200000418e4 */
[----:B------:R-:W2:Y:S04]  /*abf0*/  LDSM.16.M88.4 R20, [R184+0xd000] ;  /* 0x00d00000b814783b */ /* 0x000ea80000000200 */
[----:B------:R-:W3:Y:S01]  /*ac00*/  LDSM.16.M88.4 R8, [R192+0x4000] ;  /* 0x00400000c008783b */ /* 0x000ee20000000200 */
[C---:B----4-:R-:W-:Y:S06]  /*ac10*/  HMMA.16816.F32.BF16 R28, R4.reuse, R176, R28 ;  /* 0x000000b0041c723c */ /* 0x050fec000004181c */
[C---:B------:R-:W-:Y:S06]  /*ac20*/  HMMA.16816.F32.BF16 R176, R4.reuse, R178, R168 ;  /* 0x000000b204b0723c */ /* 0x040fec00000418a8 */
[C---:B-----5:R-:W-:Y:S01]  /*ac30*/  HMMA.16816.F32.BF16 R228, R4.reuse, R180, R232 ;  /* 0x000000b404e4723c */ /* 0x060fe200000418e8 */
[----:B------:R-:W-:Y:S05]  /*ac40*/  LDSM.16.M88.4 R232, [R190+0xc800] ;  /* 0x00c80000bee8783b */ /* 0x000fea0000000200 */
[C---:B------:R-:W-:Y:S01]  /*ac50*/  HMMA.16816.F32.BF16 R168, R4.reuse, R182, R172 ;  /* 0x000000b604a8723c */ /* 0x040fe200000418ac */
[----:B------:R-:W4:Y:S04]  /*ac60*/  LDSM.16.M88.4 R180, [R202] ;  /* 0x00000000cab4783b */ /* 0x000f280000000200 */
[----:B------:R-:W-:Y:S01]  /*ac70*/  LDSM.16.M88.4 R172, [R190+0xc000] ;  /* 0x00c00000beac783b */ /* 0x000fe20000000200 */
[C---:B-1----:R-:W-:Y:S06]  /*ac80*/  HMMA.16816.F32.BF16 R32, R4.reuse, R16, R32 ;  /* 0x000000100420723c */ /* 0x042fec0000041820 */
[C---:B------:R-:W-:Y:S01]  /*ac90*/  HMMA.16816.F32.BF16 R12, R4.reuse, R18, R12 ;  /* 0x00000012040c723c */ /* 0x040fe2000004180c */
[----:B------:R-:W1:Y:S05]  /*aca0*/  LDSM.16.M88.4 R16, [R200] ;  /* 0x00000000c810783b */ /* 0x000e6a0000000200 */
[C---:B--2---:R-:W-:Y:S06]  /*acb0*/  HMMA.16816.F32.BF16 R224, R4.reuse, R20, R224 ;  /* 0x0000001404e0723c */ /* 0x044fec00000418e0 */
[----:B------:R-:W-:Y:S01]  /*acc0*/  HMMA.16816.F32.BF16 R220, R4, R22, R220 ;  /* 0x0000001604dc723c */ /* 0x000fe200000418dc */
[----:B------:R-:W2:Y:S04]  /*acd0*/  LDSM.16.M88.4 R20, [R201] ;  /* 0x00000000c914783b */ /* 0x000ea80000000200 */
[----:B------:R-:W5:Y:S01]  /*ace0*/  LDSM.16.M88.4 R4, [R194+0x4000] ;  /* 0x00400000c204783b */ /* 0x000f620000000200 */
[C---:B---3--:R-:W-:Y:S06]  /*acf0*/  HMMA.16816.F32.BF16 R176, R8.reuse, R26, R176 ;  /* 0x0000001a08b0723c */ /* 0x048fec00000418b0 */
[C---:B----4-:R-:W-:Y:S01]  /*ad00*/  HMMA.16816.F32.BF16 R236, R8.reuse, R182, R168 ;  /* 0x000000b608ec723c */ /* 0x050fe200000418a8 */
[----:B------:R-:W3:Y:S05]  /*ad10*/  LDSM.16.M88.4 R168, [R190+0xd000] ;  /* 0x00d00000bea8783b */ /* 0x000eea0000000200 */
[C---:B------:R-:W-:Y:S06]  /*ad20*/  HMMA.16816.F32.BF16 R228, R8.reuse, R180, R228 ;  /* 0x000000b408e4723c */ /* 0x040fec00000418e4 */
[C---:B-1----:R-:W-:Y:S01]  /*ad30*/  HMMA.16816.F32.BF16 R180, R8.reuse, R16, R32 ;  /* 0x0000001008b4723c */ /* 0x042fe20000041820 */
[----:B------:R-:W1:Y:S05]  /*ad40*/  LDSM.16.M88.4 R32, [R190+0xd800] ;  /* 0x00d80000be20783b */ /* 0x000e6a0000000200 */
[C---:B------:R-:W-:Y:S06]  /*ad50*/  HMMA.16816.F32.BF16 R28, R8.reuse, R24, R28 ;  /* 0x00000018081c723c */ /* 0x040fec000004181c */
[C---:B--2---:R-:W-:Y:S06]  /*ad60*/  HMMA.16816.F32.BF16 R220, R8.reuse, R22, R220 ;  /* 0x0000001608dc723c */ /* 0x044fec00000418dc */
[C---:B------:R-:W-:Y:S01]  /*ad70*/  HMMA.16816.F32.BF16 R224, R8.reuse, R20, R224 ;  /* 0x0000001408e0723c */ /* 0x040fe200000418e0 */
[----:B------:R-:W-:Y:S05]  /*ad80*/  LDSM.16.M88.4 R20, [R189+0x4000] ;  /* 0x00400000bd14783b */ /* 0x000fea0000000200 */
[----:B------:R-:W-:Y:S01]  /*ad90*/  HMMA.16816.F32.BF16 R24, R8, R18, R12 ;  /* 0x000000120818723c */ /* 0x000fe2000004180c */
[----:B------:R-:W2:Y:S05]  /*ada0*/  LDSM.16.M88.4 R8, [R193+0x4000] ;  /* 0x00400000c108783b */ /* 0x000eaa0000000200 */
[C---:B-----5:R-:W-:Y:S01]  /*adb0*/  HMMA.16816.F32.BF16 R12, R4.reuse, R174, R176 ;  /* 0x000000ae040c723c */ /* 0x060fe200000418b0 */
[----:B------:R-:W4:Y:S05]  /*adc0*/  LDSM.16.M88.4 R176, [R189+0x5000] ;  /* 0x00500000bdb0783b */ /* 0x000f2a0000000200 */
[C---:B------:R-:W-:Y:S01]  /*add0*/  HMMA.16816.F32.BF16 R16, R4.reuse, R172, R28 ;  /* 0x000000ac0410723c */ /* 0x040fe2000004181c */
[----:B------:R-:W5:Y:S04]  /*ade0*/  LDSM.16.M88.4 R172, [R189+0x5800] ;  /* 0x00580000bdac783b */ /* 0x000f680000000200 */
[----:B------:R-:W-:Y:S01]  /*adf0*/  LDSM.16.M88.4 R28, [R184+0xe000] ;  /* 0x00e00000b81c783b */ /* 0x000fe20000000200 */
[C---:B------:R-:W-:Y:S06]  /*ae00*/  HMMA.16816.F32.BF16 R228, R4.reuse, R232, R228 ;  /* 0x000000e804e4723c */ /* 0x040fec00000418e4 */
[C---:B------:R-:W-:Y:S06]  /*ae10*/  HMMA.16816.F32.BF16 R236, R4.reuse, R234, R236 ;  /* 0x000000ea04ec723c */ /* 0x040fec00000418ec */
[C---:B---3--:R-:W-:Y:S06]  /*ae20*/  HMMA.16816.F32.BF16 R220, R4.reuse, R170, R220 ;  /* 0x000000aa04dc723c */ /* 0x048fec00000418dc */
[C---:B------:R-:W-:Y:S06]  /*ae30*/  HMMA.16816.F32.BF16 R224, R4.reuse, R168, R224 ;  /* 0x000000a804e0723c */ /* 0x040fec00000418e0 */
[C---:B-1----:R-:W-:Y:S06]  /*ae40*/  HMMA.16816.F32.BF16 R180, R4.reuse, R32, R180 ;  /* 0x0000002004b4723c */ /* 0x042fec00000418b4 */
[----:B------:R-:W-:Y:S01]  /*ae50*/  HMMA.16816.F32.BF16 R168, R4, R34, R24 ;  /* 0x0000002204a8723c */ /* 0x000fe20000041818 */
[----:B------:R-:W1:Y:S04]  /*ae60*/  LDSM.16.M88.4 R4, [R191+0x6000] ;  /* 0x00600000bf04783b */ /* 0x000e680000000200 */
[----:B------:R-:W3:Y:S01]  /*ae70*/  LDSM.16.M88.4 R24, [R184+0xe800] ;  /* 0x00e80000b818783b */ /* 0x000ee20000000200 */
[C---:B--2---:R-:W-:Y:S06]  /*ae80*/  HMMA.16816.F32.BF16 R32, R8.reuse, R20, R16 ;  /* 0x000000140820723c */ /* 0x044fec0000041810 */
[C---:B------:R-:W-:Y:S06]  /*ae90*/  HMMA.16816.F32.BF16 R20, R8.reuse, R22, R12 ;  /* 0x000000160814723c */ /* 0x040fec000004180c */
[C---:B------:R-:W-:Y:S06]  /*aea0*/  HMMA.16816.F32.BF16 R16, R8.reuse, R240, R228 ;  /* 0x000000f00810723c */ /* 0x040fec00000418e4 */
[C---:B------:R-:W-:Y:S01]  /*aeb0*/  HMMA.16816.F32.BF16 R12, R8.reuse, R242, R236 ;  /* 0x000000f2080c723c */ /* 0x040fe200000418ec */
[----:B------:R-:W-:Y:S05]  /*aec0*/  LDSM.16.M88.4 R236, [R190+0xf800] ;  /* 0x00f80000beec783b */ /* 0x000fea0000000200 */
[C---:B----4-:R-:W-:Y:S01]  /*aed0*/  HMMA.16816.F32.BF16 R228, R8.reuse, R178, R220 ;  /* 0x000000b208e4723c */ /* 0x050fe200000418dc */
[----:B------:R-:W2:Y:S05]  /*aee0*/  LDSM.16.M88.4 R220, [R184+0xf000] ;  /* 0x00f00000b8dc783b */ /* 0x000eaa0000000200 */
[C---:B------:R-:W-:Y:S01]  /*aef0*/  HMMA.16816.F32.BF16 R232, R8.reuse, R176, R224 ;  /* 0x000000b008e8723c */ /* 0x040fe200000418e0 */
[----:B------:R-:W4:Y:S05]  /*af00*/  LDSM.16.M88.4 R176, [R184+0xf800] ;  /* 0x00f80000b8b0783b */ /* 0x000f2a0000000200 */
[C---:B-----5:R-:W-:Y:S06]  /*af10*/  HMMA.16816.F32.BF16 R224, R8.reuse, R172, R180 ;  /* 0x000000ac08e0723c */ /* 0x060fec00000418b4 */
[----:B------:R-:W-:Y:S01]  /*af20*/  HMMA.16816.F32.BF16 R180, R8, R174, R168 ;  /* 0x000000ae08b4723c */ /* 0x000fe200000418a8 */
[----:B------:R-:W-:Y:S05]  /*af30*/  LDSM.16.M88.4 R172, [R197] ;  /* 0x00000000c5ac783b */ /* 0x000fea0000000200 */
[C---:B-1----:R-:W-:Y:S06]  /*af40*/  HMMA.16816.F32.BF16 R168, R4.reuse, R28, R32 ;  /* 0x0000001c04a8723c */ /* 0x042fec0000041820 */
[C---:B------:R-:W-:Y:S01]  /*af50*/  HMMA.16816.F32.BF16 R32, R4.reuse, R30, R20 ;  /* 0x0000001e0420723c */ /* 0x040fe20000041814 */
[----:B------:R-:W-:Y:S05]  /*af60*/  LDSM.16.M88.4 R20, [R198] ;  /* 0x00000000c614783b */ /* 0x000fea0000000200 */
[C---:B---3--:R-:W-:Y:S06]  /*af70*/  HMMA.16816.F32.BF16 R28, R4.reuse, R24, R16 ;  /* 0x00000018041c723c */ /* 0x048fec0000041810 */
[C---:B------:R-:W-:Y:S01]  /*af80*/  HMMA.16816.F32.BF16 R16, R4.reuse, R26, R12 ;  /* 0x0000001a0410723c */ /* 0x040fe2000004180c */
[----:B------:R-:W-:Y:S04]  /*af90*/  LDSM.16.M88.4 R12, [R192+0x6000] ;  /* 0x00600000c00c783b */ /* 0x000fe80000000200 */
[----:B------:R-:W1:Y:S01]  /*afa0*/  LDSM.16.M88.4 R24, [R199] ;  /* 0x00000000c718783b */ /* 0x000e620000000200 */
[C---:B--2---:R-:W-:Y:S06]  /*afb0*/  HMMA.16816.F32.BF16 R8, R4.reuse, R220, R232 ;  /* 0x000000dc0408723c */ /* 0x044fec00000418e8 */
[C---:B------:R-:W-:Y:S06]  /*afc0*/  HMMA.16816.F32.BF16 R220, R4.reuse, R222, R228 ;  /* 0x000000de04dc723c */ /* 0x040fec00000418e4 */
[C---:B----4-:R-:W-:Y:S01]  /*afd0*/  HMMA.16816.F32.BF16 R232, R4.reuse, R176, R224 ;  /* 0x000000b004e8723c */ /* 0x050fe200000418e0 */
[----:B------:R-:W2:Y:S05]  /*afe0*/  LDSM.16.M88.4 R224, [R196] ;  /* 0x00000000c4e0783b */ /* 0x000eaa0000000200 */
[----:B------:R-:W-:Y:S06]  /*aff0*/  HMMA.16816.F32.BF16 R228, R4, R178, R180 ;  /* 0x000000b204e4723c */ /* 0x000fec00000418b4 */
[C---:B-1----:R-:W-:Y:S06]  /*b000*/  HMMA.16816.F32.BF16 R176, R12.reuse, R26, R32 ;  /* 0x0000001a0cb0723c */ /* 0x042fec0000041820 */
[C---:B------:R-:W-:Y:S01]  /*b010*/  HMMA.16816.F32.BF16 R180, R12.reuse, R24, R168 ;  /* 0x000000180cb4723c */ /* 0x040fe200000418a8 */
[----:B------:R-:W-:Y:S05]  /*b020*/  LDSM.16.M88.4 R24, [R190+0xe800] ;  /* 0x00e80000be18783b */ /* 0x000fea0000000200 */
[C---:B------:R-:W-:Y:S06]  /*b030*/  HMMA.16816.F32.BF16 R32, R12.reuse, R22, R16 ;  /* 0x000000160c20723c */ /* 0x040fec0000041810 */
[C---:B------:R-:W-:Y:S01]  /*b040*/  HMMA.16816.F32.BF16 R168, R12.reuse, R20, R28 ;  /* 0x000000140ca8723c */ /* 0x040fe2000004181c */
[----:B------:R-:W-:Y:S04]  /*b050*/  LDSM.16.M88.4 R28, [R190+0xe000] ;  /* 0x00e00000be1c783b */ /* 0x000fe80000000200 */
[----:B------:R-:W-:Y:S01]  /*b060*/  LDSM.16.M88.4 R20, [R190+0xf000] ;  /* 0x00f00000be14783b */ /* 0x000fe20000000200 */
[C---:B------:R-:W-:Y:S03]  /*b070*/  HMMA.16816.F32.BF16 R16, R12.reuse, R172, R8 ;  /* 0x000000ac0c10723c */ /* 0x040fe60000041808 */
[----:B------:R-:W1:Y:S03]  /*b080*/  LDSM.16.M88.4 R8, [R194+0x6000] ;  /* 0x00600000c208783b */ /* 0x000e660000000200 */
[C---:B------:R-:W-:Y:S06]  /*b090*/  HMMA.16816.F32.BF16 R4, R12.reuse, R174, R220 ;  /* 0x000000ae0c04723c */ /* 0x040fec00000418dc */
[C---:B--2---:R-:W-:Y:S06]  /*b0a0*/  HMMA.16816.F32.BF16 R220, R12.reuse, R224, R232 ;  /* 0x000000e00cdc723c */ /* 0x044fec00000418e8 */
[----:B------:R-:W-:Y:S06]  /*b0b0*/  HMMA.16816.F32.BF16 R228, R12, R226, R228 ;  /* 0x000000e20ce4723c */ /* 0x000fec00000418e4 */
[C---:B-1----:R-:W-:Y:S06]  /*b0c0*/  HMMA.16816.F32.BF16 R224, R8.reuse, R28, R180 ;  /* 0x0000001c08e0723c */ /* 0x042fec00000418b4 */
[C---:B------:R-:W-:Y:S01]  /*b0d0*/  HMMA.16816.F32.BF16 R180, R8.reuse, R30, R176 ;  /* 0x0000001e08b4723c */ /* 0x040fe200000418b0 */
[----:B------:R-:W-:Y:S05]  /*b0e0*/  LDSM.16.M88.4 R28, [R189+0x6800] ;  /* 0x00680000bd1c783b */ /* 0x000fea0000000200 */
[C---:B------:R-:W-:Y:S06]  /*b0f0*/  HMMA.16816.F32.BF16 R176, R8.reuse, R24, R168 ;  /* 0x0000001808b0723c */ /* 0x040fec00000418a8 */
[C---:B------:R-:W-:Y:S06]  /*b100*/  HMMA.16816.F32.BF16 R168, R8.reuse, R20, R16 ;  /* 0x0000001408a8723c */ /* 0x040fec0000041810 */
[C---:B------:R-:W-:Y:S01]  /*b110*/  HMMA.16816.F32.BF16 R172, R8.reuse, R26, R32 ;  /* 0x0000001a08ac723c */ /* 0x040fe20000041820 */
[----:B------:R-:W-:Y:S04]  /*b120*/  LDSM.16.M88.4 R32, [R189+0x6000] ;  /* 0x00600000bd20783b */ /* 0x000fe80000000200 */
[----:B------:R-:W-:Y:S01]  /*b130*/  LDSM.16.M88.4 R24, [R189+0x7000] ;  /* 0x00700000bd18783b */ /* 0x000fe20000000200 */
[C---:B------:R-:W-:Y:S03]  /*b140*/  HMMA.16816.F32.BF16 R16, R8.reuse, R22, R4 ;  /* 0x000000160810723c */ /* 0x040fe60000041804 */
[----:B------:R-:W1:Y:S04]  /*b150*/  LDSM.16.M88.4 R4, [R193+0x6000] ;  /* 0x00600000c104783b */ /* 0x000e680000000200 */
[----:B------:R-:W2:Y:S01]  /*b160*/  LDSM.16.M88.4 R20, [R189+0x7800] ;  /* 0x00780000bd14783b */ /* 0x000ea20000000200 */
[----:B------:R-:W-:Y:S01]  /*b170*/  HMMA.16816.F32.BF16 R12, R8, R236, R220 ;  /* 0x000000ec080c723c */ /* 0x000fe200000418dc */
[----:B------:R-:W-:Y:S01]  /*b180*/  UISETP.GT.AND UP0, UPT, UR20, UR5, UPT ;  /* 0x000000051400728c */ /* 0x000fe2000bf04270 */
[----:B------:R-:W-:-:S04]  /*b190*/  DEPBAR.LE SB0, 0x0 ;  /* 0x000080000000791a */ /* 0x000fc80000000000 */
[----:B------:R-:W-:Y:S01]  /*b1a0*/  HMMA.16816.F32.BF16 R8, R8, R238, R228 ;  /* 0x000000ee0808723c */ /* 0x000fe200000418e4 */
[----:B------:R-:W-:Y:S01]  /*b1b0*/  BAR.SYNC.DEFER_BLOCKING 0x0 ;  /* 0x0000000000007b1d */ /* 0x000fe20000010000 */
[----:B------:R-:W-:-:S04]  /*b1c0*/  PLOP3.LUT P0, PT, PT, PT, UP0, 0x80, 0x0 ;  /* 0x000000000000781c */ /* 0x000fc80003f0f008 */
        /* <DEDUP_REMOVED lines=8> */
[----:B------:R-:W-:-:S08]  /*b250*/  NOP ;  /* 0x0000000000007918 */ /* 0x000fd00000000000 */
        /* <DEDUP_REMOVED lines=150> */
.L_x_734:
[----:B------:R-:W-:Y:S05]  /*bbc0*/  BSYNC B0 ;  /* 0x0000000000007941 */ /* 0x000fea0003800000 */
.L_x_733:
[----:B------:R-:W0:Y:S02]  /*bbd0*/  LDGDEPBAR ;  /* 0x00000000000079af */ /* 0x000e240000000000 */
.L_x_732:
[----:B--2---:R-:W2:Y:S01]  /*bbe0*/  LDL R10, [R1+0x98] ;  /* 0x00009800010a7983 */ /* 0x004ea20000100800 */
[----:B------:R-:W-:Y:S01]  /*bbf0*/  IMAD.U32 R0, RZ, RZ, UR20 ;  /* 0x00000014ff007e24 */ /* 0x000fe2000f8e00ff */
[----:B------:R-:W3:Y:S02]  /*bc00*/  LDC.U8 R18, c[0x0][0x388] ;  /* 0x0000e200ff127b82 */ /* 0x000ee40000000000 */
[----:B------:R-:W4:Y:S04]  /*bc10*/  LDL R20, [R1+0xa8] ;  /* 0x0000a80001147983 */ /* 0x000f280000100800 */
[----:B------:R-:W5:Y:S01]  /*bc20*/  LDL R19, [R1+0xb8] ;  /* 0x0000b80001137983 */ /* 0x000f620000100800 */
[----:B------:R-:W1:Y:S02]  /*bc30*/  S2R R2, SR_TID.X ;  /* 0x0000000000027919 */ /* 0x000e640000002100 */
[----:B-1----:R-:W-:-:S05]  /*bc40*/  IMAD.SHL.U32 R2, R2, 0x2, RZ ;  /* 0x0000000202027824 */ /* 0x002fca00078e00ff */
[----:B------:R-:W-:-:S04]  /*bc50*/  LOP3.LUT R2, R2, 0x6, RZ, 0xc0, !PT ;  /* 0x0000000602027812 */ /* 0x000fc800078ec0ff */
[----:B------:R-:W-:-:S05]  /*bc60*/  LEA R0, R0, R2, 0x6 ;  /* 0x0000000200007211 */ /* 0x000fca00078e30ff */
[C---:B------:R-:W-:Y:S01]  /*bc70*/  VIADD R2, R0.reuse, 0x1 ;  /* 0x0000000100027836 */ /* 0x040fe20000000000 */
[----:B------:R-:W-:-:S04]  /*bc80*/  ISETP.GE.AND P2, PT, R0, R217, PT ;  /* 0x000000d90000720c */ /* 0x000fc80003f46270 */
[C---:B------:R-:W-:Y:S02]  /*bc90*/  ISETP.GE.AND P6, PT, R2.reuse, R217, PT ;  /* 0x000000d90200720c */ /* 0x040fe40003fc6270 */
[----:B------:R-:W-:Y:S01]  /*bca0*/  ISETP.GE.AND P1, PT, R2, R216, PT ;  /* 0x000000d80200720c */ /* 0x000fe20003f26270 */
[----:B------:R-:W-:Y:S01]  /*bcb0*/  VIADD R4, R0, 0x8 ;  /* 0x0000000800047836 */ /* 0x000fe20000000000 */
[CC--:B------:R-:W-:Y:S02]  /*bcc0*/  ISETP.LT.OR P6, PT, R2.reuse, R215.reuse, P6 ;  /* 0x000000d70200720c */ /* 0x0c0fe400037c1670 */
[----:B------:R-:W-:Y:S02]  /*bcd0*/  ISETP.LT.OR P1, PT, R2, R214, P1 ;  /* 0x000000d60200720c */ /* 0x000fe40000f21670 */
[C---:B------:R-:W-:Y:S02]  /*bce0*/  ISETP.LT.OR P2, PT, R0.reuse, R215, P2 ;  /* 0x000000d70000720c */ /* 0x040fe40001741670 */
[----:B------:R-:W-:-:S02]  /*bcf0*/  IADD3 R2, R0, 0x9, RZ ;  /* 0x0000000900027810 */ /* 0x000fc40007ffe0ff */
[----:B------:R-:W-:Y:S02]  /*bd00*/  FSEL R8, R224, -INF , !P2 ;  /* 0xff800000e0087808 */ /* 0x000fe40005000000 */
[CC--:B------:R-:W-:Y:S02]  /*bd10*/  ISETP.GE.AND P5, PT, R2.reuse, R217.reuse, PT ;  /* 0x000000d90200720c */ /* 0x0c0fe40003fa6270 */
[-C--:B------:R-:W-:Y:S02]  /*bd20*/  ISETP.GE.AND P2, PT, R2, R216.reuse, PT ;  /* 0x000000d80200720c */ /* 0x080fe40003f46270 */
[C---:B------:R-:W-:Y:S02]  /*bd30*/  ISETP.GE.AND P0, PT, R4.reuse, R217, PT ;  /* 0x000000d90400720c */ /* 0x040fe40003f06270 */
[-C--:B------:R-:W-:Y:S02]  /*bd40*/  ISETP.GE.AND P4, PT, R4, R216.reuse, PT ;  /* 0x000000d80400720c */ /* 0x080fe40003f86270 */
[----:B------:R-:W-:-:S02]  /*bd50*/  ISETP.GE.AND P3, PT, R0, R216, PT ;  /* 0x000000d80000720c */ /* 0x000fc40003f66270 */
[CC--:B------:R-:W-:Y:S02]  /*bd60*/  ISETP.LT.OR P5, PT, R2.reuse, R215.reuse, P5 ;  /* 0x000000d70200720c */ /* 0x0c0fe40002fa1670 */
[-C--:B------:R-:W-:Y:S01]  /*bd70*/  ISETP.LT.OR P2, PT, R2, R214.reuse, P2 ;  /* 0x000000d60200720c */ /* 0x080fe20001741670 */
[----:B------:R-:W-:Y:S01]  /*bd80*/  VIADD R2, R0, 0x11 ;  /* 0x0000001100027836 */ /* 0x000fe20000000000 */
[C---:B------:R-:W-:Y:S02]  /*bd90*/  ISETP.LT.OR P0, PT, R4.reuse, R215, P0 ;  /* 0x000000d70400720c */ /* 0x040fe40000701670 */
[-C--:B------:R-:W-:Y:S01]  /*bda0*/  ISETP.LT.OR P4, PT, R4, R214.reuse, P4 ;  /* 0x000000d60400720c */ /* 0x080fe20002781670 */
[C---:B------:R-:W-:Y:S01]  /*bdb0*/  VIADD R4, R0.reuse, 0x10 ;  /* 0x0000001000047836 */ /* 0x040fe20000000000 */
[----:B------:R-:W-:Y:S02]  /*bdc0*/  ISETP.LT.OR P3, PT, R0, R214, P3 ;  /* 0x000000d60000720c */ /* 0x000fe40001f61670 */
[----:B------:R-:W-:-:S02]  /*bdd0*/  FSEL R12, R225, -INF , !P6 ;  /* 0xff800000e10c7808 */ /* 0x000fc40007000000 */
[----:B------:R-:W-:Y:S02]  /*bde0*/  FSEL R13, R180, -INF , !P0 ;  /* 0xff800000b40d7808 */ /* 0x000fe40004000000 */
[----:B------:R-:W-:Y:S02]  /*bdf0*/  FSEL R14, R226, -INF , !P3 ;  /* 0xff800000e20e7808 */ /* 0x000fe40005800000 */
[----:B------:R-:W-:Y:S02]  /*be00*/  FSEL R17, R227, -INF , !P1 ;  /* 0xff800000e3117808 */ /* 0x000fe40004800000 */
[CC--:B------:R-:W-:Y:S02]  /*be10*/  ISETP.GE.AND P6, PT, R2.reuse, R217.reuse, PT ;  /* 0x000000d90200720c */ /* 0x0c0fe40003fc6270 */
[----:B------:R-:W-:Y:S02]  /*be20*/  ISETP.GE.AND P0, PT, R2, R216, PT ;  /* 0x000000d80200720c */ /* 0x000fe40003f06270 */
[----:B------:R-:W-:-:S02]  /*be30*/  ISETP.GE.AND P1, PT, R4, R217, PT ;  /* 0x000000d90400720c */ /* 0x000fc40003f26270 */
[----:B------:R-:W-:Y:S02]  /*be40*/  ISETP.GE.AND P3, PT, R4, R216, PT ;  /* 0x000000d80400720c */ /* 0x000fe40003f66270 */
[CC--:B------:R-:W-:Y:S02]  /*be50*/  ISETP.LT.OR P6, PT, R2.reuse, R215.reuse, P6 ;  /* 0x000000d70200720c */ /* 0x0c0fe400037c1670 */
[-C--:B------:R-:W-:Y:S01]  /*be60*/  ISETP.LT.OR P0, PT, R2, R214.reuse, P0 ;  /* 0x000000d60200720c */ /* 0x080fe20000701670 */
[----:B------:R-:W-:Y:S01]  /*be70*/  VIADD R2, R0, 0x19 ;  /* 0x0000001900027836 */ /* 0x000fe20000000000 */
[C---:B------:R-:W-:Y:S02]  /*be80*/  ISETP.LT.OR P1, PT, R4.reuse, R215, P1 ;  /* 0x000000d70400720c */ /* 0x040fe40000f21670 */
[----:B------:R-:W-:Y:S02]  /*be90*/  ISETP.LT.OR P3, PT, R4, R214, P3 ;  /* 0x000000d60400720c */ /* 0x000fe40001f61670 */
[----:B------:R-:W-:-:S02]  /*bea0*/  IADD3 R4, R0, 0x18, RZ ;  /* 0x0000001800047810 */ /* 0x000fc40007ffe0ff */
[----:B------:R-:W-:Y:S02]  /*beb0*/  FSEL R11, R181, -INF , !P5 ;  /* 0xff800000b50b7808 */ /* 0x000fe40006800000 */
[----:B------:R-:W-:Y:S02]  /*bec0*/  FSEL R15, R183, -INF , !P2 ;  /* 0xff800000b70f7808 */ /* 0x000fe40005000000 */
[----:B------:R-:W-:Y:S02]  /*bed0*/  FSEL R133, R176, -INF , !P1 ;  /* 0xff800000b0857808 */ /* 0x000fe40004800000 */
[-C--:B------:R-:W-:Y:S02]  /*bee0*/  ISETP.GE.AND P2, PT, R4, R217.reuse, PT ;  /* 0x000000d90400720c */ /* 0x080fe40003f46270 */
[C---:B------:R-:W-:Y:S02]  /*bef0*/  ISETP.GE.AND P5, PT, R2.reuse, R217, PT ;  /* 0x000000d90200720c */ /* 0x040fe40003fa6270 */
[----:B------:R-:W-:-:S02]  /*bf00*/  ISETP.GE.AND P1, PT, R2, R216, PT ;  /* 0x000000d80200720c */ /* 0x000fc40003f26270 */
[----:B------:R-:W-:Y:S02]  /*bf10*/  FSEL R16, R182, -INF , !P4 ;  /* 0xff800000b6107808 */ /* 0x000fe40006000000 */
[-C--:B------:R-:W-:Y:S02]  /*bf20*/  ISETP.LT.OR P2, PT, R4, R215.reuse, P2 ;  /* 0x000000d70400720c */ /* 0x080fe40001741670 */
[C---:B------:R-:W-:Y:S02]  /*bf30*/  ISETP.LT.OR P5, PT, R2.reuse, R215, P5 ;  /* 0x000000d70200720c */ /* 0x040fe40002fa1670 */
[----:B------:R-:W-:Y:S02]  /*bf40*/  ISETP.LT.OR P1, PT, R2, R214, P1 ;  /* 0x000000d60200720c */ /* 0x000fe40000f21670 */
[----:B------:R-:W-:Y:S02]  /*bf50*/  ISETP.GE.AND P4, PT, R4, R216, PT ;  /* 0x000000d80400720c */ /* 0x000fe40003f86270 */
[----:B------:R-:W-:-:S02]  /*bf60*/  IADD3 R2, R0, 0x21, RZ ;  /* 0x0000002100027810 */ /* 0x000fc40007ffe0ff */
[----:B------:R-:W-:Y:S02]  /*bf70*/  FSEL R134, R177, -INF , !P6 ;  /* 0xff800000b1867808 */ /* 0x000fe40007000000 */
[----:B------:R-:W-:Y:S02]  /*bf80*/  FSEL R172, R172, -INF , !P2 ;  /* 0xff800000acac7808 */ /* 0x000fe40005000000 */
[----:B------:R-:W-:Y:S01]  /*bf90*/  ISETP.LT.OR P4, PT, R4, R214, P4 ;  /* 0x000000d60400720c */ /* 0x000fe20002781670 */
[----:B------:R-:W-:Y:S01]  /*bfa0*/  VIADD R4, R0, 0x20 ;  /* 0x0000002000047836 */ /* 0x000fe20000000000 */
[C---:B------:R-:W-:Y:S02]  /*bfb0*/  ISETP.GE.AND P6, PT, R2.reuse, R217, PT ;  /* 0x000000d90200720c */ /* 0x040fe40003fc6270 */
[C---:B------:R-:W-:Y:S02]  /*bfc0*/  ISETP.GE.AND P2, PT, R2.reuse, R216, PT ;  /* 0x000000d80200720c */ /* 0x040fe40003f46270 */
[----:B------:R-:W-:-:S02]  /*bfd0*/  ISETP.LT.OR P6, PT, R2, R215, P6 ;  /* 0x000000d70200720c */ /* 0x000fc400037c1670 */
[----:B------:R-:W-:Y:S02]  /*bfe0*/  ISETP.LT.OR P2, PT, R2, R214, P2 ;  /* 0x000000d60200720c */ /* 0x000fe40001741670 */
[----:B------:R-:W-:Y:S02]  /*bff0*/  FSEL R178, R178, -INF , !P3 ;  /* 0xff800000b2b27808 */ /* 0x000fe40005800000 */
[----:B------:R-:W-:Y:S02]  /*c000*/  FSEL R179, R179, -INF , !P0 ;  /* 0xff800000b3b37808 */ /* 0x000fe40004000000 */
[----:B------:R-:W-:Y:S02]  /*c010*/  FMNMX.FTZ R2, R132, R8, !PT ;  /* 0x0000000884027209 */ /* 0x000fe40007810000 */
[C---:B------:R-:W-:Y:S02]  /*c020*/  ISETP.GE.AND P0, PT, R4.reuse, R217, PT ;  /* 0x000000d90400720c */ /* 0x040fe40003f06270 */
[----:B------:R-:W-:-:S02]  /*c030*/  ISETP.GE.AND P3, PT, R4, R216, PT ;  /* 0x000000d80400720c */ /* 0x000fc40003f66270 */
[----:B------:R-:W-:Y:S02]  /*c040*/  FMNMX.FTZ R5, R12, R2, !PT ;  /* 0x000000020c057209 */ /* 0x000fe40007810000 */
[C---:B------:R-:W-:Y:S02]  /*c050*/  ISETP.LT.OR P0, PT, R4.reuse, R215, P0 ;  /* 0x000000d70400720c */ /* 0x040fe40000701670 */
[----:B------:R-:W-:Y:S01]  /*c060*/  ISETP.LT.OR P3, PT, R4, R214, P3 ;  /* 0x000000d60400720c */ /* 0x000fe20001f61670 */
[----:B------:R-:W-:Y:S01]  /*c070*/  VIADD R4, R0, 0x28 ;  /* 0x0000002800047836 */ /* 0x000fe20000000000 */
[----:B------:R-:W-:Y:S02]  /*c080*/  FMNMX.FTZ R5, R13, R5, !PT ;  /* 0x000000050d057209 */ /* 0x000fe40007810000 */
[----:B------:R-:W-:Y:S02]  /*c090*/  FSEL R135, R173, -INF , !P5 ;  /* 0xff800000ad877808 */ /* 0x000fe40006800000 */
[----:B------:R-:W-:-:S02]  /*c0a0*/  FSEL R175, R175, -INF , !P1 ;  /* 0xff800000afaf7808 */ /* 0x000fc40004800000 */
[C---:B------:R-:W-:Y:S02]  /*c0b0*/  ISETP.GE.AND P5, PT, R4.reuse, R217, PT ;  /* 0x000000d90400720c */ /* 0x040fe40003fa6270 */
[C---:B------:R-:W-:Y:S02]  /*c0c0*/  ISETP.GE.AND P1, PT, R4.reuse, R216, PT ;  /* 0x000000d80400720c */ /* 0x040fe40003f26270 */
[----:B------:R-:W-:Y:S02]  /*c0d0*/  FMNMX.FTZ R5, R11, R5, !PT ;  /* 0x000000050b057209 */ /* 0x000fe40007810000 */
[C---:B------:R-:W-:Y:S02]  /*c0e0*/  ISETP.LT.OR P5, PT, R4.reuse, R215, P5 ;  /* 0x000000d70400720c */ /* 0x040fe40002fa1670 */
[----:B------:R-:W-:Y:S02]  /*c0f0*/  ISETP.LT.OR P1, PT, R4, R214, P1 ;  /* 0x000000d60400720c */ /* 0x000fe40000f21670 */
[----:B------:R-:W-:-:S04]  /*c100*/  FMNMX.FTZ R4, R133, R5, !PT ;  /* 0x0000000585047209 */ /* 0x000fc80007810000 */
[----:B------:R-:W-:Y:S01]  /*c110*/  FMNMX.FTZ R7, R134, R4, !PT ;  /* 0x0000000486077209 */ /* 0x000fe20007810000 */
[----:B------:R-:W-:Y:S01]  /*c120*/  VIADD R2, R0, 0x29 ;  /* 0x0000002900027836 */ /* 0x000fe20000000000 */
[----:B------:R-:W-:Y:S02]  /*c130*/  FMNMX.FTZ R6, R3, R14, !PT ;  /* 0x0000000e03067209 */ /* 0x000fe40007810000 */
[----:B------:R-:W-:Y:S02]  /*c140*/  FMNMX.FTZ R7, R172, R7, !PT ;  /* 0x00000007ac077209 */ /* 0x000fe40007810000 */
[----:B------:R-:W-:Y:S02]  /*c150*/  FSEL R212, R168, -INF , !P0 ;  /* 0xff800000a8d47808 */ /* 0x000fe40004000000 */
[----:B------:R-:W-:Y:S02]  /*c160*/  FMNMX.FTZ R7, R135, R7, !PT ;  /* 0x0000000787077209 */ /* 0x000fe40007810000 */
[----:B------:R-:W-:-:S02]  /*c170*/  FMNMX.FTZ R6, R17, R6, !PT ;  /* 0x0000000611067209 */ /* 0x000fc40007810000 */
[----:B------:R-:W-:Y:S02]  /*c180*/  FSEL R174, R174, -INF , !P4 ;  /* 0xff800000aeae7808 */ /* 0x000fe40006000000 */
[----:B------:R-:W-:Y:S02]  /*c190*/  ISETP.GE.AND P4, PT, R2, R217, PT ;  /* 0x000000d90200720c */ /* 0x000fe40003f86270 */
[----:B------:R-:W-:Y:S02]  /*c1a0*/  IADD3 R5, R0, 0x30, RZ ;  /* 0x0000003000057810 */ /* 0x000fe40007ffe0ff */
[----:B------:R-:W-:Y:S02]  /*c1b0*/  FSEL R213, R169, -INF , !P6 ;  /* 0xff800000a9d57808 */ /* 0x000fe40007000000 */
[----:B------:R-:W-:Y:S01]  /*c1c0*/  FMNMX.FTZ R7, R212, R7, !PT ;  /* 0x00000007d4077209 */ /* 0x000fe20007810000 */
[----:B------:R-:W-:Y:S01]  /*c1d0*/  VIADD R4, R0, 0x31 ;  /* 0x0000003100047836 */ /* 0x000fe20000000000 */
[----:B------:R-:W-:-:S02]  /*c1e0*/  ISETP.GE.AND P0, PT, R2, R216, PT ;  /* 0x000000d80200720c */ /* 0x000fc40003f06270 */
[----:B------:R-:W-:Y:S02]  /*c1f0*/  FMNMX.FTZ R6, R16, R6, !PT ;  /* 0x0000000610067209 */ /* 0x000fe40007810000 */
[----:B------:R-:W-:Y:S02]  /*c200*/  ISETP.LT.OR P4, PT, R2, R215, P4 ;  /* 0x000000d70200720c */ /* 0x000fe40002781670 */
[----:B------:R-:W-:Y:S02]  /*c210*/  ISETP.GE.AND P6, PT, R5, R217, PT ;  /* 0x000000d90500720c */ /* 0x000fe40003fc6270 */
[----:B------:R-:W-:Y:S02]  /*c220*/  FSEL R218, R32, -INF , !P5 ;  /* 0xff80000020da7808 */ /* 0x000fe40006800000 */
[----:B------:R-:W-:Y:S02]  /*c230*/  FMNMX.FTZ R7, R213, R7, !PT ;  /* 0x00000007d5077209 */ /* 0x000fe40007810000 */
[----:B------:R-:W-:Y:S01]  /*c240*/  ISETP.LT.OR P0, PT, R2, R214, P0 ;  /* 0x000000d60200720c */ /* 0x000fe20000701670 */
[----:B------:R-:W-:Y:S01]  /*c250*/  VIADD R2, R0, 0x38 ;  /* 0x0000003800027836 */ /* 0x000fe20000000000 */
[----:B------:R-:W-:-:S02]  /*c260*/  FMNMX.FTZ R6, R15, R6, !PT ;  /* 0x000000060f067209 */ /* 0x000fc40007810000 */
[----:B------:R-:W-:Y:S02]  /*c270*/  ISETP.GE.AND P5, PT, R4, R217, PT ;  /* 0x000000d90400720c */ /* 0x000fe40003fa6270 */
[----:B------:R-:W-:Y:S02]  /*c280*/  ISETP.LT.OR P6, PT, R5, R215, P6 ;  /* 0x000000d70500720c */ /* 0x000fe400037c1670 */
[----:B------:R-:W-:Y:S02]  /*c290*/  FSEL R239, R33, -INF , !P4 ;  /* 0xff80000021ef7808 */ /* 0x000fe40006000000 */
[----:B------:R-:W-:Y:S02]  /*c2a0*/  FMNMX.FTZ R7, R218, R7, !PT ;  /* 0x00000007da077209 */ /* 0x000fe40007810000 */
[----:B------:R-:W-:Y:S02]  /*c2b0*/  FMNMX.FTZ R6, R178, R6, !PT ;  /* 0x00000006b2067209 */ /* 0x000fe40007810000 */
[----:B------:R-:W-:-:S02]  /*c2c0*/  IADD3 R0, R0, 0x39, RZ ;  /* 0x0000003900007810 */ /* 0x000fc40007ffe0ff */
[----:B------:R-:W-:Y:S02]  /*c2d0*/  ISETP.GE.AND P4, PT, R2, R217, PT ;  /* 0x000000d90200720c */ /* 0x000fe40003f86270 */
[----:B------:R-:W-:Y:S02]  /*c2e0*/  FSEL R173, R28, -INF , !P6 ;  /* 0xff8000001cad7808 */ /* 0x000fe40007000000 */
[----:B------:R-:W-:Y:S02]  /*c2f0*/  ISETP.LT.OR P5, PT, R4, R215, P5 ;  /* 0x000000d70400720c */ /* 0x000fe40002fa1670 */
[----:B------:R-:W-:Y:S02]  /*c300*/  FMNMX.FTZ R7, R239, R7, !PT ;  /* 0x00000007ef077209 */ /* 0x000fe40007810000 */
[----:B------:R-:W-:Y:S02]  /*c310*/  FMNMX.FTZ R6, R179, R6, !PT ;  /* 0x00000006b3067209 */ /* 0x000fe40007810000 */
[----:B------:R-:W-:-:S02]  /*c320*/  ISETP.GE.AND P6, PT, R0, R217, PT ;  /* 0x000000d90000720c */ /* 0x000fc40003fc6270 */
[----:B------:R-:W-:Y:S02]  /*c330*/  ISETP.LT.OR P4, PT, R2, R215, P4 ;  /* 0x000000d70200720c */ /* 0x000fe40002781670 */
[----:B------:R-:W-:Y:S02]  /*c340*/  FSEL R223, R29, -INF , !P5 ;  /* 0xff8000001ddf7808 */ /* 0x000fe40006800000 */
[----:B------:R-:W-:Y:S02]  /*c350*/  FMNMX.FTZ R7, R173, R7, !PT ;  /* 0x00000007ad077209 */ /* 0x000fe40007810000 */
[----:B------:R-:W-:Y:S02]  /*c360*/  FMNMX.FTZ R6, R174, R6, !PT ;  /* 0x00000006ae067209 */ /* 0x000fe40007810000 */
[----:B------:R-:W-:Y:S02]  /*c370*/  ISETP.LT.OR P6, PT, R0, R215, P6 ;  /* 0x000000d70000720c */ /* 0x000fe400037c1670 */
[----:B------:R-:W-:-:S02]  /*c380*/  FSEL R180, R24, -INF , !P4 ;  /* 0xff80000018b47808 */ /* 0x000fc40006000000 */
[----:B------:R-:W-:Y:S02]  /*c390*/  FMNMX.FTZ R9, R223, R7, !PT ;  /* 0x00000007df097209 */ /* 0x000fe40007810000 */
[----:B------:R-:W-:Y:S02]  /*c3a0*/  FSEL R252, R170, -INF , !P3 ;  /* 0xff800000aafc7808 */ /* 0x000fe40005800000 */
[----:B------:R-:W-:Y:S02]  /*c3b0*/  FMNMX.FTZ R6, R175, R6, !PT ;  /* 0x00000006af067209 */ /* 0x000fe40007810000 */
[----:B------:R-:W-:Y:S02]  /*c3c0*/  FSEL R29, R25, -INF , !P6 ;  /* 0xff800000191d7808 */ /* 0x000fe40007000000 */
[----:B------:R-:W-:Y:S02]  /*c3d0*/  FMNMX.FTZ R9, R180, R9, !PT ;  /* 0x00000009b4097209 */ /* 0x000fe40007810000 */
[----:B------:R-:W-:-:S02]  /*c3e0*/  ISETP.GE.AND P3, PT, R5, R216, PT ;  /* 0x000000d80500720c */ /* 0x000fc40003f66270 */
[----:B------:R-:W-:Y:S02]  /*c3f0*/  FSEL R177, R171, -INF , !P2 ;  /* 0xff800000abb17808 */ /* 0x000fe40005000000 */
[----:B------:R-:W-:Y:S02]  /*c400*/  FMNMX.FTZ R7, R252, R6, !PT ;  /* 0x00000006fc077209 */ /* 0x000fe40007810000 */
[----:B------:R-:W-:Y:S02]  /*c410*/  FMNMX.FTZ R6, R29, R9, !PT ;  /* 0x000000091d067209 */ /* 0x000fe40007810000 */
[----:B------:R-:W-:Y:S02]  /*c420*/  ISETP.LT.OR P3, PT, R5, R214, P3 ;  /* 0x000000d60500720c */ /* 0x000fe40001f61670 */
[----:B------:R-:W-:Y:S02]  /*c430*/  FSEL R219, R34, -INF , !P1 ;  /* 0xff80000022db7808 */ /* 0x000fe40004800000 */
[----:B------:R-:W-:-:S02]  /*c440*/  FMNMX.FTZ R5, R177, R7, !PT ;  /* 0x00000007b1057209 */ /* 0x000fc40007810000 */
[-C--:B------:R-:W-:Y:S01]  /*c450*/  ISETP.GE.AND P1, PT, R4, R216.reuse, PT ;  /* 0x000000d80400720c */ /* 0x080fe20003f26270 */
[----:B------:R-:W1:Y:S01]  /*c460*/  SHFL.BFLY PT, R7, R6, 0x2, 0x1f ;  /* 0x0c401f0006077f89 */ /* 0x000e6200000e0000 */
[----:B------:R-:W-:Y:S02]  /*c470*/  FSEL R182, R35, -INF , !P0 ;  /* 0xff80000023b67808 */ /* 0x000fe40004000000 */
[----:B------:R-:W-:Y:S02]  /*c480*/  FMNMX.FTZ R5, R219, R5, !PT ;  /* 0x00000005db057209 */ /* 0x000fe40007810000 */
[----:B------:R-:W-:Y:S02]  /*c490*/  ISETP.GE.AND P0, PT, R2, R216, PT ;  /* 0x000000d80200720c */ /* 0x000fe40003f06270 */
[----:B------:R-:W-:Y:S02]  /*c4a0*/  ISETP.LT.OR P1, PT, R4, R214, P1 ;  /* 0x000000d60400720c */ /* 0x000fe40000f21670 */
[----:B------:R-:W-:-:S02]  /*c4b0*/  FSEL R222, R30, -INF , !P3 ;  /* 0xff8000001ede7808 */ /* 0x000fc40005800000 */
[----:B------:R-:W-:Y:S02]  /*c4c0*/  FMNMX.FTZ R4, R182, R5, !PT ;  /* 0x00000005b6047209 */ /* 0x000fe40007810000 */
[----:B------:R-:W-:Y:S02]  /*c4d0*/  ISETP.LT.OR P2, PT, R2, R214, P0 ;  /* 0x000000d60200720c */ /* 0x000fe40000741670 */
[----:B------:R-:W-:Y:S02]  /*c4e0*/  ISETP.GE.AND P0, PT, R0, R216, PT ;  /* 0x000000d80000720c */ /* 0x000fe40003f06270 */
[----:B------:R-:W-:Y:S02]  /*c4f0*/  FSEL R31, R31, -INF , !P1 ;  /* 0xff8000001f1f7808 */ /* 0x000fe40004800000 */
[----:B------:R-:W-:Y:S02]  /*c500*/  FMNMX.FTZ R2, R222, R4, !PT ;  /* 0x00000004de027209 */ /* 0x000fe40007810000 */
[----:B------:R-:W-:-:S02]  /*c510*/  ISETP.LT.OR P0, PT, R0, R214, P0 ;  /* 0x000000d60000720c */ /* 0x000fc40000701670 */
[----:B------:R-:W-:Y:S02]  /*c520*/  FSEL R220, R26, -INF , !P2 ;  /* 0xff8000001adc7808 */ /* 0x000fe40005000000 */
[----:B------:R-:W-:Y:S02]  /*c530*/  FMNMX.FTZ R2, R31, R2, !PT ;  /* 0x000000021f027209 */ /* 0x000fe40007810000 */
[----:B------:R-:W-:Y:S02]  /*c540*/  FSEL R228, R27, -INF , !P0 ;  /* 0xff8000001be47808 */ /* 0x000fe40004000000 */
[----:B------:R-:W-:-:S04]  /*c550*/  FMNMX.FTZ R2, R220, R2, !PT ;  /* 0x00000002dc027209 */ /* 0x000fc80007810000 */
[----:B------:R-:W-:Y:S02]  /*c560*/  FMNMX.FTZ R2, R228, R2, !PT ;  /* 0x00000002e4027209 */ /* 0x000fe40007810000 */
[----:B-1----:R-:W-:Y:S01]  /*c570*/  FMNMX.FTZ R0, R6, R7, !PT ;  /* 0x0000000706007209 */ /* 0x002fe20007810000 */
[----:B--2---:R-:W-:Y:S02]  /*c580*/  IMAD.WIDE.U32 R230, R10, -0x326172a9, RZ ;  /* 0xcd9e8d570ae67825 */ /* 0x004fe400078e00ff */
[----:B------:R-:W1:Y:S01]  /*c590*/  SHFL.BFLY PT, R7, R2, 0x2, 0x1f ;  /* 0x0c401f0002077f89 */ /* 0x000e6200000e0000 */
[----:B------:R-:W3:Y:S03]  /*c5a0*/  LDC.U8 R10, c[0x0][0x388] ;  /* 0x0000e200ff0a7b82 */ /* 0x000ee60000000000 */
[----:B------:R-:W2:Y:S01]  /*c5b0*/  SHFL.BFLY PT, R9, R0, 0x1, 0x1f ;  /* 0x0c201f0000097f89 */ /* 0x000ea200000e0000 */
[----:B------:R-:W-:Y:S01]  /*c5c0*/  USHF.L.U32 UR24, UR20, 0x1, URZ ;  /* 0x0000000114187899 */ /* 0x000fe2000800063f */
[----:B----4-:R-:W-:Y:S01]  /*c5d0*/  LOP3.LUT R5, R231, R20, RZ, 0x3c, !PT ;  /* 0x00000014e7057212 */ /* 0x010fe200078e3cff */
[----:B------:R-:W-:Y:S01]  /*c5e0*/  UIADD3 UR4, UR35, -0x4498517b, URZ ;  /* 0xbb67ae8523047890 */ /* 0x000fe2000fffe03f */
[----:B-----5:R-:W-:Y:S01]  /*c5f0*/  IMAD.WIDE.U32 R236, R19, -0x2daee0ad, RZ ;  /* 0xd2511f5313ec7825 */ /* 0x020fe200078e00ff */
[----:B------:R-:W-:Y:S01]  /*c600*/  UIADD3 UR23, UR34, -0x61c88647, URZ ;  /* 0x9e3779b922177890 */ /* 0x000fe2000fffe03f */
[----:B------:R-:W-:Y:S02]  /*c610*/  LDSM.16.MT88.4 R20, [R185+0x10000] ;  /* 0x01000000b914783b */ /* 0x000fe40000004200 */
[----:B------:R-:W-:-:S02]  /*c620*/  IMAD.U32 R4, RZ, RZ, UR24 ;  /* 0x00000018ff047e24 */ /* 0x000fc4000f8e00ff */
[----:B------:R-:W-:-:S03]  /*c630*/  IMAD.WIDE.U32 R34, R5, -0x2daee0ad, RZ ;  /* 0xd2511f5305227825 */ /* 0x000fc600078e00ff */
[----:B------:R-:W-:Y:S02]  /*c640*/  LOP3.LUT R4, R237, UR35, R4, 0x96, !PT ;  /* 0x00000023ed047c12 */ /* 0x000fe4000f8e9604 */
[----:B------:R-:W-:Y:S01]  /*c650*/  LOP3.LUT R6, R35, UR4, R236, 0x96, !PT ;  /* 0x0000000423067c12 */ /* 0x000fe2000f8e96ec */
[----:B------:R-:W-:Y:S02]  /*c660*/  UIADD3 UR14, UR34, 0x3c6ef372, URZ ;  /* 0x3c6ef372220e7890 */ /* 0x000fe4000fffe03f */
[----:B------:R-:W-:Y:S01]  /*c670*/  IMAD.WIDE.U32 R4, R4, -0x326172a9, RZ ;  /* 0xcd9e8d5704047825 */ /* 0x000fe200078e00ff */
[----:B-1----:R-:W-:-:S03]  /*c680*/  FMNMX.FTZ R2, R2, R7, !PT ;  /* 0x0000000702027209 */ /* 0x002fc60007810000 */
[----:B------:R-:W-:Y:S01]  /*c690*/  IMAD.WIDE.U32 R32, R6, -0x326172a9, RZ ;  /* 0xcd9e8d5706207825 */ /* 0x000fe200078e00ff */
[----:B---3--:R-:W-:Y:S02]  /*c6a0*/  PRMT R10, R10, 0x7054, R18 ;  /* 0x000070540a0a7816 */ /* 0x008fe40000000012 */
[----:B--2---:R-:W-:Y:S01]  /*c6b0*/  FMNMX.FTZ R238, R0, R9, !PT ;  /* 0x0000000900ee7209 */ /* 0x004fe20007810000 */
[----:B------:R-:W1:Y:S01]  /*c6c0*/  SHFL.BFLY PT, R18, R2, 0x1, 0x1f ;  /* 0x0c201f0002127f89 */ /* 0x000e6200000e0000 */
[----:B------:R-:W-:Y:S02]  /*c6d0*/  LOP3.LUT R5, R5, UR23, R230, 0x96, !PT ;  /* 0x0000001705057c12 */ /* 0x000fe4000f8e96e6 */
[----:B------:R-:W-:Y:S01]  /*c6e0*/  LOP3.LUT R6, R33, UR14, R4, 0x96, !PT ;  /* 0x0000000e21067c12 */ /* 0x000fe2000f8e9604 */
[----:B------:R-:W-:Y:S01]  /*c6f0*/  IMAD.MOV.U32 R176, RZ, RZ, R10 ;  /* 0x000000ffffb07224 */ /* 0x000fe200078e000a */
[----:B------:R-:W-:Y:S01]  /*c700*/  UIADD3 UR13, UR35, 0x76cf5d0a, URZ ;  /* 0x76cf5d0a230d7890 */ /* 0x000fe2000fffe03f */
[C---:B------:R-:W-:Y:S01]  /*c710*/  FMUL.FTZ R10, R238.reuse, UR8 ;  /* 0x00000008ee0a7c20 */ /* 0x040fe20008410000 */
[----:B------:R-:W-:Y:S01]  /*c720*/  UIADD3 UR7, UR35, 0x32370b8f, URZ ;  /* 0x32370b8f23077890 */ /* 0x000fe2000fffe03f */
[----:B------:R-:W-:Y:S01]  /*c730*/  IMAD.WIDE.U32 R4, R5, -0x2daee0ad, RZ ;  /* 0xd2511f5305047825 */ /* 0x000fe200078e00ff */
[----:B------:R-:W-:-:S03]  /*c740*/  FSETP.NEU.FTZ.AND P1, PT, R238, -INF , PT ;  /* 0xff800000ee00780b */ /* 0x000fc60003f3d000 */
[----:B------:R-:W-:Y:S01]  /*c750*/  IMAD.WIDE.U32 R6, R6, -0x2daee0ad, RZ ;  /* 0xd2511f5306067825 */ /* 0x000fe200078e00ff */
[----:B------:R-:W-:Y:S02]  /*c760*/  FSEL R10, R10, RZ, P1 ;  /* 0x000000ff0a0a7208 */ /* 0x000fe40000800000 */
[----:B------:R-:W-:Y:S02]  /*c770*/  LOP3.LUT R5, R5, UR13, R34, 0x96, !PT ;  /* 0x0000000d05057c12 */ /* 0x000fe4000f8e9622 */
[----:B------:R-:W-:Y:S01]  /*c780*/  LOP3.LUT R9, R7, UR7, R4, 0x96, !PT ;  /* 0x0000000707097c12 */ /* 0x000fe2000f8e9604 */
[----:B------:R-:W-:Y:S01]  /*c790*/  UIADD3 UR12, UR34, -0x255992d5, URZ ;  /* 0xdaa66d2b220c7890 */ /* 0x000fe2000fffe03f */
[----:B------:R-:W-:Y:S01]  /*c7a0*/  FFMA.FTZ R0, R8, UR8, -R10 ;  /* 0x0000000808007c23 */ /* 0x000fe2000801080a */
[----:B------:R-:W-:Y:S01]  /*c7b0*/  UIADD3 UR6, UR34, 0x78dde6e4, URZ ;  /* 0x78dde6e422067890 */ /* 0x000fe2000fffe03f */
[----:B------:R-:W-:-:S04]  /*c7c0*/  IMAD.WIDE.U32 R4, R5, -0x326172a9, RZ ;  /* 0xcd9e8d5705047825 */ /* 0x000fc800078e00ff */
[----:B------:R-:W-:Y:S01]  /*c7d0*/  IMAD.WIDE.U32 R8, R9, -0x326172a9, RZ ;  /* 0xcd9e8d5709087825 */ /* 0x000fe200078e00ff */
[----:B------:R2:W-:Y:S01]  /*c7e0*/  MUFU.EX2 R27, R0 ;  /* 0x00000000001b7308 */ /* 0x0005e20000000800 */
[----:B------:R-:W-:Y:S02]  /*c7f0*/  LOP3.LUT R5, R5, UR12, R32, 0x96, !PT ;  /* 0x0000000c05057c12 */ /* 0x000fe4000f8e9620 */
[----:B-1----:R-:W-:Y:S01]  /*c800*/  FMNMX.FTZ R236, R2, R18, !PT ;  /* 0x0000001202ec7209 */ /* 0x002fe20007810000 */
[----:B------:R-:W-:Y:S01]  /*c810*/  UIADD3 UR4, UR35, -0x126145ec, URZ ;  /* 0xed9eba1423047890 */ /* 0x000fe2000fffe03f */
[----:B--2---:R-:W-:Y:S01]  /*c820*/  LOP3.LUT R0, R9, UR6, R4, 0x96, !PT ;  /* 0x0000000609007c12 */ /* 0x004fe2000f8e9604 */
[----:B------:R-:W-:-:S04]  /*c830*/  IMAD.WIDE.U32 R4, R5, -0x2daee0ad, RZ ;  /* 0xd2511f5305047825 */ /* 0x000fc800078e00ff */
[----:B------:R-:W-:-:S04]  /*c840*/  IMAD.WIDE.U32 R24, R0, -0x2daee0ad, RZ ;  /* 0xd2511f5300187825 */ /* 0x000fc800078e00ff */
[C---:B------:R-:W-:Y:S01]  /*c850*/  FMUL.FTZ R0, R236.reuse, UR8 ;  /* 0x00000008ec007c20 */ /* 0x040fe20008410000 */
[----:B------:R-:W-:Y:S02]  /*c860*/  FSETP.NEU.FTZ.AND P0, PT, R236, -INF , PT ;  /* 0xff800000ec00780b */ /* 0x000fe40003f1d000 */
[----:B------:R-:W-:Y:S01]  /*c870*/  LOP3.LUT R4, R25, UR10, R4, 0x96, !PT ;  /* 0x0000000a19047c12 */ /* 0x000fe2000f8e9604 */
[----:B------:R-:W-:Y:S01]  /*c880*/  FFMA.FTZ R2, R11, UR8, -R10 ;  /* 0x000000080b027c23 */ /* 0x000fe2000801080a */
[----:B------:R-:W-:Y:S02]  /*c890*/  LOP3.LUT R6, R5, UR4, R6, 0x96, !PT ;  /* 0x0000000405067c12 */ /* 0x000fe4000f8e9606 */
[----:B------:R-:W-:Y:S01]  /*c8a0*/  FSEL R11, R0, RZ, P0 ;  /* 0x000000ff000b7208 */ /* 0x000fe20000000000 */
[----:B------:R-:W-:Y:S01]  /*c8b0*/  IMAD.WIDE.U32 R4, R4, -0x326172a9, RZ ;  /* 0xcd9e8d5704047825 */ /* 0x000fe200078e00ff */
[----:B------:R-:W-:-:S03]  /*c8c0*/  UIADD3 UR22, UR34, -0x4ab325aa, URZ ;  /* 0xb54cda5622167890 */ /* 0x000fc6000fffe03f */
[----:B------:R-:W-:Y:S01]  /*c8d0*/  IMAD.WIDE.U32 R6, R6, -0x326172a9, RZ ;  /* 0xcd9e8d5706067825 */ /* 0x000fe200078e00ff */
[----:B------:R-:W-:-:S03]  /*c8e0*/  LOP3.LUT R0, R4, 0xffff, RZ, 0xc0, !PT ;  /* 0x0000ffff04007812 */ /* 0x000fc600078ec0ff */
[----:B------:R-:W-:Y:S01]  /*c8f0*/  FFMA.FTZ R15, R15, UR8, -R11 ;  /* 0x000000080f0f7c23 */ /* 0x000fe2000801080b */
[----:B------:R1:W-:Y:S01]  /*c900*/  MUFU.EX2 R171, R2 ;  /* 0x0000000200ab7308 */ /* 0x0003e20000000800 */
[----:B------:R-:W-:Y:S02]  /*c910*/  LOP3.LUT R25, R7, UR11, R8, 0x96, !PT ;  /* 0x0000000b07197c12 */ /* 0x000fe4000f8e9608 */
[----:B------:R-:W-:-:S05]  /*c920*/  LOP3.LUT R7, R4, 0xff, RZ, 0xc0, !PT ;  /* 0x000000ff04077812 */ /* 0x000fca00078ec0ff */
[----:B------:R-:W2:Y:S01]  /*c930*/  MUFU.EX2 R19, R15 ;  /* 0x0000000f00137308 */ /* 0x000ea20000000800 */
[----:B------:R-:W-:Y:S01]  /*c940*/  FFMA.FTZ R13, R13, UR8, -R10 ;  /* 0x000000080d0d7c23 */ /* 0x000fe2000801080a */
[----:B-1----:R-:W-:Y:S02]  /*c950*/  SHF.R.U32.HI R2, RZ, 0x8, R0 ;  /* 0x00000008ff027819 */ /* 0x002fe40000011600 */
[----:B------:R-:W-:Y:S02]  /*c960*/  LOP3.LUT R0, R5, UR22, R6, 0x96, !PT ;  /* 0x0000001605007c12 */ /* 0x000fe4000f8e9606 */
[----:B------:R-:W-:Y:S02]  /*c970*/  SHF.R.U32.HI R5, RZ, 0x10, R4 ;  /* 0x00000010ff057819 */ /* 0x000fe40000011604 */
[----:B------:R-:W-:Y:S02]  /*c980*/  PRMT R9, R7, 0x5410, R2 ;  /* 0x0000541007097816 */ /* 0x000fe40000000002 */
[----:B------:R-:W-:-:S02]  /*c990*/  SHF.R.U32.HI R6, RZ, 0x18, R4 ;  /* 0x00000018ff067819 */ /* 0x000fc40000011604 */
[----:B------:R-:W-:Y:S02]  /*c9a0*/  LOP3.LUT R2, R0, 0xffff, RZ, 0xc0, !PT ;  /* 0x0000ffff00027812 */ /* 0x000fe400078ec0ff */
[----:B------:R-:W-:Y:S01]  /*c9b0*/  LOP3.LUT R4, R5, 0xff, RZ, 0xc0, !PT ;  /* 0x000000ff05047812 */ /* 0x000fe200078ec0ff */
[----:B------:R-:W-:Y:S01]  /*c9c0*/  FFMA.FTZ R12, R12, UR8, -R10 ;  /* 0x000000080c0c7c23 */ /* 0x000fe2000801080a */
[----:B------:R-:W-:Y:S02]  /*c9d0*/  LOP3.LUT R7, R0, 0xff, RZ, 0xc0, !PT ;  /* 0x000000ff00077812 */ /* 0x000fe400078ec0ff */
[----:B------:R-:W-:Y:S01]  /*c9e0*/  SHF.R.U32.HI R5, RZ, 0x8, R2 ;  /* 0x00000008ff057819 */ /* 0x000fe20000011602 */
[----:B------:R-:W1:Y:S01]  /*c9f0*/  MUFU.EX2 R168, R13 ;  /* 0x0000000d00a87308 */ /* 0x000e620000000800 */
[----:B------:R-:W-:Y:S01]  /*ca00*/  PRMT R8, R4, 0x5410, R6 ;  /* 0x0000541004087816 */ /* 0x000fe20000000006 */
[----:B------:R-:W-:Y:S01]  /*ca10*/  FFMA.FTZ R16, R16, UR8, -R11 ;  /* 0x0000000810107c23 */ /* 0x000fe2000801080b */
[----:B------:R-:W-:-:S02]  /*ca20*/  SHF.R.U32.HI R2, RZ, 0x10, R0 ;  /* 0x00000010ff027819 */ /* 0x000fc40000011600 */
[----:B------:R-:W-:-:S03]  /*ca30*/  FSEL R4, R238, RZ, P1 ;  /* 0x000000ffee047208 */ /* 0x000fc60000800000 */
[----:B------:R3:W-:Y:S02]  /*ca40*/  MUFU.EX2 R170, R12 ;  /* 0x0000000c00aa7308 */ /* 0x0007e40000000800 */
[----:B------:R-:W-:Y:S01]  /*ca50*/  FADD.FTZ R4, R132, -R4 ;  /* 0x8000000484047221 */ /* 0x000fe20000010000 */
[----:B--2---:R-:W-:-:S05]  /*ca60*/  MOV R132, R19 ;  /* 0x0000001300847202 */ /* 0x004fca0000000f00 */
[----:B------:R2:W4:Y:S01]  /*ca70*/  MUFU.EX2 R30, R16 ;  /* 0x00000010001e7308 */ /* 0x0005220000000800 */
[----:B---3--:R-:W-:Y:S02]  /*ca80*/  PRMT R12, R7, 0x5410, R5 ;  /* 0x00005410070c7816 */ /* 0x008fe40000000005 */
[----:B------:R-:W-:Y:S02]  /*ca90*/  SHF.R.U32.HI R5, RZ, 0x18, R0 ;  /* 0x00000018ff057819 */ /* 0x000fe40000011600 */
[----:B------:R-:W-:Y:S01]  /*caa0*/  LOP3.LUT R0, R2, 0xff, RZ, 0xc0, !PT ;  /* 0x000000ff02007812 */ /* 0x000fe200078ec0ff */
[--C-:B------:R-:W-:Y:S02]  /*cab0*/  FFMA.FTZ R2, R17, UR8, -R11.reuse ;  /* 0x0000000811027c23 */ /* 0x100fe4000801080b */
[----:B--2---:R-:W2:Y:S02]  /*cac0*/  LDSM.16.MT88.4 R16, [R186+0x10000] ;  /* 0x01000000ba10783b */ /* 0x004ea40000004200 */
[----:B------:R3:W-:Y:S01]  /*cad0*/  MUFU.EX2 R169, R2 ;  /* 0x0000000200a97308 */ /* 0x0007e20000000800 */
[----:B------:R-:W-:Y:S01]  /*cae0*/  FFMA.FTZ R14, R14, UR8, -R11 ;  /* 0x000000080e0e7c23 */ /* 0x000fe2000801080b */
[----:B------:R-:W-:-:S02]  /*caf0*/  PRMT R5, R0, 0x5410, R5 ;  /* 0x0000541000057816 */ /* 0x000fc40000000005 */
[----:B------:R-:W-:Y:S02]  /*cb00*/  HSET2.LE.AND R6, R9, R176, PT ;  /* 0x000000b009067233 */ /* 0x000fe40003803000 */
[----:B-1----:R-:W-:Y:S01]  /*cb10*/  F2FP.BF16.F32.PACK_AB R0, R171, R168 ;  /* 0x000000a8ab00723e */ /* 0x002fe200000010ff */
[----:B------:R-:W-:Y:S01]  /*cb20*/  FMUL.FTZ R4, R4, UR8 ;  /* 0x0000000804047c20 */ /* 0x000fe20008410000 */
[----:B------:R1:W5:Y:S01]  /*cb30*/  MUFU.EX2 R26, R14 ;  /* 0x0000000e001a7308 */ /* 0x0003620000000800 */
[----:B---3--:R-:W-:-:S05]  /*cb40*/  FSEL R2, R236, RZ, P0 ;  /* 0x000000ffec027208 */ /* 0x008fca0000000000 */
[----:B------:R-:W-:Y:S01]  /*cb50*/  FADD.FTZ R2, R3, -R2 ;  /* 0x8000000203027221 */ /* 0x000fe20000010000 */
[----:B------:R-:W-:-:S03]  /*cb60*/  LOP3.LUT R6, R6, R0, RZ, 0xc0, !PT ;  /* 0x0000000006067212 */ /* 0x000fc600078ec0ff */
[----:B------:R-:W-:Y:S01]  /*cb70*/  FMUL.FTZ R3, R2, UR8 ;  /* 0x0000000802037c20 */ /* 0x000fe20008410000 */
[----:B------:R-:W-:Y:S01]  /*cb80*/  HSET2.LE.AND R0, R8, R176, PT ;  /* 0x000000b008007233 */ /* 0x000fe20003803000 */
[----:B------:R3:W2:Y:S01]  /*cb90*/  MUFU.EX2 R9, R4 ;  /* 0x0000000400097308 */ /* 0x0006a20000000800 */
[----:B----4-:R-:W-:-:S07]  /*cba0*/  F2FP.BF16.F32.PACK_AB R2, R132, R30 ;  /* 0x0000001e8402723e */ /* 0x010fce00000010ff */
[----:B------:R-:W4:Y:S01]  /*cbb0*/  MUFU.EX2 R8, R3 ;  /* 0x0000000300087308 */ /* 0x000f220000000800 */
[----:B------:R-:W-:Y:S02]  /*cbc0*/  LOP3.LUT R7, R0, R2, RZ, 0xc0, !PT ;  /* 0x0000000200077212 */ /* 0x000fe400078ec0ff */
[--C-:B------:R-:W-:Y:S02]  /*cbd0*/  HSET2.LE.AND R0, R12, R176.reuse, PT ;  /* 0x000000b00c007233 */ /* 0x100fe40003803000 */
[----:B------:R-:W-:Y:S01]  /*cbe0*/  F2FP.BF16.F32.PACK_AB R2, R170, R27 ;  /* 0x0000001baa02723e */ /* 0x000fe200000010ff */
[----:B-1----:R-:W1:Y:S03]  /*cbf0*/  LDSM.16.MT88.4 R12, [R188+0x10000] ;  /* 0x01000000bc0c783b */ /* 0x002e660000004200 */
[----:B---3--:R-:W-:Y:S02]  /*cc00*/  LOP3.LUT R4, R0, R2, RZ, 0xc0, !PT ;  /* 0x0000000200047212 */ /* 0x008fe400078ec0ff */
[----:B------:R-:W-:-:S02]  /*cc10*/  HSET2.LE.AND R0, R5, R176, PT ;  /* 0x000000b005007233 */ /* 0x000fc40003803000 */
[----:B-----5:R-:W-:Y:S01]  /*cc20*/  F2FP.BF16.F32.PACK_AB R2, R169, R26 ;  /* 0x0000001aa902723e */ /* 0x020fe200000010ff */
[-C--:B--2---:R-:W-:Y:S01]  /*cc30*/  FMUL.FTZ R144, R144, R9.reuse ;  /* 0x0000000990907220 */ /* 0x084fe20000410000 */
[-C--:B------:R-:W-:Y:S01]  /*cc40*/  FMUL.FTZ R145, R145, R9.reuse ;  /* 0x0000000991917220 */ /* 0x080fe20000410000 */
[-C--:B------:R-:W-:Y:S01]  /*cc50*/  FMUL.FTZ R148, R148, R9.reuse ;  /* 0x0000000994947220 */ /* 0x080fe20000410000 */
[----:B------:R-:W-:Y:S01]  /*cc60*/  LOP3.LUT R5, R0, R2, RZ, 0xc0, !PT ;  /* 0x0000000200057212 */ /* 0x000fe200078ec0ff */
[-C--:B----4-:R-:W-:Y:S01]  /*cc70*/  FMUL.FTZ R146, R146, R8.reuse ;  /* 0x0000000892927220 */ /* 0x090fe20000410000 */
[-C--:B------:R-:W-:Y:S01]  /*cc80*/  FMUL.FTZ R147, R147, R8.reuse ;  /* 0x0000000893937220 */ /* 0x080fe20000410000 */
[----:B------:R-:W-:Y:S01]  /*cc90*/  FMUL.FTZ R149, R149, R9 ;  /* 0x0000000995957220 */ /* 0x000fe20000410000 */
[-C--:B------:R-:W-:Y:S01]  /*cca0*/  FMUL.FTZ R150, R150, R8.reuse ;  /* 0x0000000896967220 */ /* 0x080fe20000410000 */
[----:B------:R-:W-:Y:S01]  /*ccb0*/  FMUL.FTZ R151, R151, R8 ;  /* 0x0000000897977220 */ /* 0x000fe20000410000 */
[----:B------:R-:W-:Y:S01]  /*ccc0*/  IMAD.MOV.U32 R28, RZ, RZ, R249 ;  /* 0x000000ffff1c7224 */ /* 0x000fe200078e00f9 */
[----:B------:R-:W-:-:S02]  /*ccd0*/  MOV R221, R248 ;  /* 0x000000f800dd7202 */ /* 0x000fc40000000f00 */
[C---:B------:R-:W-:Y:S06]  /*cce0*/  HMMA.16816.F32.BF16 R144, R4.reuse, R16, R144 ;  /* 0x000000100490723c */ /* 0x040fec0000041890 */
[----:B------:R-:W-:Y:S01]  /*ccf0*/  HMMA.16816.F32.BF16 R248, R4, R18, R148 ;  /* 0x0000001204f8723c */ /* 0x000fe20000041894 */
[----:B------:R-:W2:Y:S01]  /*cd00*/  LDSM.16.MT88.4 R16, [R187+0x10000] ;  /* 0x01000000bb10783b */ /* 0x000ea20000004200 */
[-C--:B------:R-:W-:Y:S01]  /*cd10*/  FMUL.FTZ R140, R140, R9.reuse ;  /* 0x000000098c8c7220 */ /* 0x080fe20000410000 */
[----:B------:R-:W-:Y:S01]  /*cd20*/  FMUL.FTZ R141, R141, R9 ;  /* 0x000000098d8d7220 */ /* 0x000fe20000410000 */
[-C--:B------:R-:W-:Y:S01]  /*cd30*/  FMUL.FTZ R142, R142, R8.reuse ;  /* 0x000000088e8e7220 */ /* 0x080fe20000410000 */
[----:B------:R-:W-:-:S07]  /*cd40*/  FMUL.FTZ R143, R143, R8 ;  /* 0x000000088f8f7220 */ /* 0x000fce0000410000 */
[C---:B------:R-:W-:Y:S01]  /*cd50*/  HMMA.16816.F32.BF16 R224, R4.reuse, R22, R140 ;  /* 0x0000001604e0723c */ /* 0x040fe2000004188c */
        /* <DEDUP_REMOVED lines=17> */
[----:B------:R-:W-:Y:S01]  /*ce70*/  FMUL.FTZ R165, R165, R9 ;  /* 0x00000009a5a57220 */ /* 0x000fe20000410000 */
[-C--:B------:R-:W-:Y:S01]  /*ce80*/  FMUL.FTZ R166, R166, R8.reuse ;  /* 0x00000008a6a67220 */ /* 0x080fe20000410000 */
[----:B------:R-:W-:Y:S01]  /*ce90*/  FMUL.FTZ R167, R167, R8 ;  /* 0x00000008a7a77220 */ /* 0x000fe20000410000 */
[C---:B-1----:R-:W-:Y:S06]  /*cea0*/  HMMA.16816.F32.BF16 R152, R4.reuse, R12, R152 ;  /* 0x0000000c0498723c */ /* 0x042fec0000041898 */
[----:B------:R-:W-:Y:S01]  /*ceb0*/  HMMA.16816.F32.BF16 R240, R4, R14, R156 ;  /* 0x0000000e04f0723c */ /* 0x000fe2000004189c */
[----:B------:R-:W1:Y:S01]  /*cec0*/  LDSM.16.MT88.4 R12, [R185+0x12000] ;  /* 0x01200000b90c783b */ /* 0x000e620000004200 */
[----:B------:R-:W-:-:S02]  /*ced0*/  IMAD.MOV.U32 R23, RZ, RZ, R224 ;  /* 0x000000ffff177224 */ /* 0x000fc400078e00e0 */
[----:B------:R-:W-:Y:S02]  /*cee0*/  IMAD.MOV.U32 R22, RZ, RZ, R225 ;  /* 0x000000ffff167224 */ /* 0x000fe400078e00e1 */
[C---:B------:R-:W-:Y:S06]  /*cef0*/  HMMA.16816.F32.BF16 R136, R4.reuse, R20, R136 ;  /* 0x000000140488723c */ /* 0x040fec0000041888 */
[----:B--2---:R-:W-:Y:S01]  /*cf00*/  HMMA.16816.F32.BF16 R160, R4, R16, R160 ;  /* 0x0000001004a0723c */ /* 0x004fe200000418a0 */
[----:B------:R-:W-:Y:S01]  /*cf10*/  MOV R21, R226 ;  /* 0x000000e200157202 */ /* 0x000fe20000000f00 */
[----:B------:R-:W-:-:S04]  /*cf20*/  IMAD.MOV.U32 R20, RZ, RZ, R227 ;  /* 0x000000ffff147224 */ /* 0x000fc800078e00e3 */
[C---:B------:R-:W-:Y:S01]  /*cf30*/  HMMA.16816.F32.BF16 R224, R4.reuse, R18, R164 ;  /* 0x0000001204e0723c */ /* 0x040fe200000418a4 */
[----:B------:R-:W2:Y:S01]  /*cf40*/  LDSM.16.MT88.4 R16, [R186+0x12000] ;  /* 0x01200000ba10783b */ /* 0x000ea20000004200 */
        /* <DEDUP_REMOVED lines=19> */
[----:B------:R-:W-:Y:S01]  /*d080*/  IMAD.MOV.U32 R38, RZ, RZ, R230 ;  /* 0x000000ffff267224 */ /* 0x000fe200078e00e6 */
[----:B------:R-:W-:Y:S01]  /*d090*/  MOV R37, R228 ;  /* 0x000000e400257202 */ /* 0x000fe20000000f00 */
[----:B------:R-:W-:-:S02]  /*d0a0*/  IMAD.MOV.U32 R39, RZ, RZ, R231 ;  /* 0x000000ffff277224 */ /* 0x000fc400078e00e7 */
[----:B------:R-:W-:Y:S01]  /*d0b0*/  IMAD.MOV.U32 R36, RZ, RZ, R223 ;  /* 0x000000ffff247224 */ /* 0x000fe200078e00df */
[----:B------:R-:W-:Y:S01]  /*d0c0*/  MOV R42, R222 ;  /* 0x000000de002a7202 */ /* 0x000fe20000000f00 */
[----:B------:R-:W-:Y:S01]  /*d0d0*/  IMAD.MOV.U32 R41, RZ, RZ, R221 ;  /* 0x000000ffff297224 */ /* 0x000fe200078e00dd */
[----:B--2---:R-:W-:Y:S07]  /*d0e0*/  HMMA.16816.F32.BF16 R228, R4, R16, R44 ;  /* 0x0000001004e4723c */ /* 0x004fee000004182c */
[----:B------:R-:W-:-:S02]  /*d0f0*/  MOV R47, R220 ;  /* 0x000000dc002f7202 */ /* 0x000fc40000000f00 */
        /* <DEDUP_REMOVED lines=24> */
[----:B------:R-:W-:Y:S02]  /*d280*/  IMAD.MOV.U32 R40, RZ, RZ, R170 ;  /* 0x000000ffff287224 */ /* 0x000fe400078e00aa */
[----:B------:R-:W-:Y:S02]  /*d290*/  IMAD.MOV.U32 R46, RZ, RZ, R169 ;  /* 0x000000ffff2e7224 */ /* 0x000fe400078e00a9 */
[----:B------:R-:W-:Y:S02]  /*d2a0*/  IMAD.MOV.U32 R45, RZ, RZ, R168 ;  /* 0x000000ffff2d7224 */ /* 0x000fe400078e00a8 */
[----:B------:R-:W-:Y:S02]  /*d2b0*/  IMAD.MOV.U32 R53, RZ, RZ, R182 ;  /* 0x000000ffff357224 */ /* 0x000fe400078e00b6 */
[C---:B--2---:R-:W-:Y:S06]  /*d2c0*/  HMMA.16816.F32.BF16 R180, R4.reuse, R16, R60 ;  /* 0x0000001004b4723c */ /* 0x044fec000004183c */
        /* <DEDUP_REMOVED lines=18> */
[C---:B-1----:R-:W-:Y:S06]  /*d3f0*/  HMMA.16816.F32.BF16 R156, R4.reuse, R12, R68 ;  /* 0x0000000c049c723c */ /* 0x042fec0000041844 */
[C---:B------:R-:W-:Y:S01]  /*d400*/  HMMA.16816.F32.BF16 R164, R4.reuse, R14, R72 ;  /* 0x0000000e04a4723c */ /* 0x040fe20000041848 */
[----:B------:R-:W1:Y:S05]  /*d410*/  LDSM.16.MT88.4 R12, [R188+0x14000] ;  /* 0x01400000bc0c783b */ /* 0x000e6a0000004200 */
        /* <DEDUP_REMOVED lines=42> */
[C---:B------:R-:W-:Y:S01]  /*d6c0*/  HMMA.16816.F32.BF16 R104, R4.reuse, R14, R104 ;  /* 0x0000000e0468723c */ /* 0x040fe20000041868 */
[----:B------:R-:W1:Y:S05]  /*d6d0*/  LDSM.16.MT88.4 R12, [R188+0x16000] ;  /* 0x01600000bc0c783b */ /* 0x000e6a0000004200 */
[C---:B--2---:R-:W-:Y:S06]  /*d6e0*/  HMMA.16816.F32.BF16 R108, R4.reuse, R16, R108 ;  /* 0x00000010046c723c */ /* 0x044fec000004186c */
[----:B------:R-:W-:Y:S01]  /*d6f0*/  HMMA.16816.F32.BF16 R112, R4, R18, R112 ;  /* 0x000000120470723c */ /* 0x000fe20000041870 */
[----:B------:R-:W2:Y:S01]  /*d700*/  LDSM.16.MT88.4 R16, [R187+0x16000] ;  /* 0x01600000bb10783b */ /* 0x000ea20000004200 */
[----:B------:R-:W-:-:S04]  /*d710*/  FFMA.FTZ R0, R133, UR8, -R10 ;  /* 0x0000000885007c23 */ /* 0x000fc8000801080a */
[----:B------:R3:W-:Y:S01]  /*d720*/  MUFU.EX2 R52, R0 ;  /* 0x0000000000347308 */ /* 0x0007e20000000800 */
[----:B------:R-:W-:Y:S01]  /*d730*/  UIADD3 UR19, UR35, 0x646e171e, URZ ;  /* 0x646e171e23137890 */ /* 0x000fe2000fffe03f */
[----:B------:R-:W-:-:S04]  /*d740*/  IMAD.WIDE.U32 R2, R25, -0x2daee0ad, RZ ;  /* 0xd2511f5319027825 */ /* 0x000fc800078e00ff */
        /* <DEDUP_REMOVED lines=8> */
[----:B---3--:R-:W-:Y:S01]  /*d7d0*/  FFMA.FTZ R0, R134, UR8, -R10 ;  /* 0x0000000886007c23 */ /* 0x008fe2000801080a */
[----:B------:R-:W-:-:S03]  /*d7e0*/  MOV R44, R30 ;  /* 0x0000001e002c7202 */ /* 0x000fc60000000f00 */
[----:B------:R3:W-:Y:S01]  /*d7f0*/  MUFU.EX2 R55, R0 ;  /* 0x0000000000377308 */ /* 0x0007e20000000800 */
[----:B------:R-:W-:Y:S01]  /*d800*/  IMAD.MOV.U32 R30, RZ, RZ, R219 ;  /* 0x000000ffff1e7224 */ /* 0x000fe200078e00db */
[C---:B-1----:R-:W-:Y:S01]  /*d810*/  HMMA.16816.F32.BF16 R116, R4.reuse, R12, R116 ;  /* 0x0000000c0474723c */ /* 0x042fe20000041874 */
[-C--:B------:R-:W-:Y:S01]  /*d820*/  FMUL.FTZ R124, R124, R9.reuse ;  /* 0x000000097c7c7220 */ /* 0x080fe20000410000 */
[-C--:B------:R-:W-:Y:S01]  /*d830*/  FMUL.FTZ R125, R125, R9.reuse ;  /* 0x000000097d7d7220 */ /* 0x080fe20000410000 */
[-C--:B------:R-:W-:Y:S01]  /*d840*/  FMUL.FTZ R126, R126, R8.reuse ;  /* 0x000000087e7e7220 */ /* 0x080fe20000410000 */
[----:B------:R-:W-:Y:S01]  /*d850*/  FMUL.FTZ R127, R127, R8 ;  /* 0x000000087f7f7220 */ /* 0x000fe20000410000 */
[----:B------:R-:W-:Y:S01]  /*d860*/  FMUL.FTZ R128, R128, R9 ;  /* 0x0000000980807220 */ /* 0x000fe20000410000 */
[----:B------:R-:W-:Y:S01]  /*d870*/  HMMA.16816.F32.BF16 R120, R4, R14, R120 ;  /* 0x0000000e0478723c */ /* 0x000fe20000041878 */
[----:B---3--:R-:W-:-:S04]  /*d880*/  FFMA.FTZ R0, R172, UR8, -R10 ;  /* 0x00000008ac007c23 */ /* 0x008fc8000801080a */
[----:B------:R1:W-:Y:S01]  /*d890*/  MUFU.EX2 R219, R0 ;  /* 0x0000000000db7308 */ /* 0x0003e20000000800 */
[----:B------:R-:W-:Y:S01]  /*d8a0*/  LOP3.LUT R13, R2, 0xff, RZ, 0xc0, !PT ;  /* 0x000000ff020d7812 */ /* 0x000fe200078ec0ff */
[----:B------:R-:W-:Y:S01]  /*d8b0*/  FMUL.FTZ R129, R129, R9 ;  /* 0x0000000981817220 */ /* 0x000fe20000410000 */
[--C-:B------:R-:W-:Y:S01]  /*d8c0*/  SHF.R.U32.HI R15, RZ, 0x10, R2.reuse ;  /* 0x00000010ff0f7819 */ /* 0x100fe20000011602 */
[-C--:B------:R-:W-:Y:S01]  /*d8d0*/  FMUL.FTZ R130, R130, R8.reuse ;  /* 0x0000000882827220 */ /* 0x080fe20000410000 */
[----:B------:R-:W-:Y:S01]  /*d8e0*/  SHF.R.U32.HI R14, RZ, 0x18, R2 ;  /* 0x00000018ff0e7819 */ /* 0x000fe20000011602 */
[----:B------:R-:W-:Y:S01]  /*d8f0*/  FMUL.FTZ R131, R131, R8 ;  /* 0x0000000883837220 */ /* 0x000fe20000410000 */
[----:B------:R-:W-:Y:S01]  /*d900*/  FFMA.FTZ R12, R135, UR8, -R10 ;  /* 0x00000008870c7c23 */ /* 0x000fe2000801080a */
[----:B-1----:R-:W-:Y:S02]  /*d910*/  LOP3.LUT R0, R3, UR19, R24, 0x96, !PT ;  /* 0x0000001303007c12 */ /* 0x002fe4000f8e9618 */
[----:B------:R-:W-:-:S04]  /*d920*/  LOP3.LUT R3, R2, 0xffff, RZ, 0xc0, !PT ;  /* 0x0000ffff02037812 */ /* 0x000fc800078ec0ff */
[----:B------:R-:W-:Y:S01]  /*d930*/  SHF.R.U32.HI R2, RZ, 0x8, R3 ;  /* 0x00000008ff027819 */ /* 0x000fe20000011603 */
[----:B------:R-:W-:Y:S01]  /*d940*/  FFMA.FTZ R3, R178, UR8, -R11 ;  /* 0x00000008b2037c23 */ /* 0x000fe2000801080b */
[----:B------:R-:W1:Y:S01]  /*d950*/  MUFU.EX2 R81, R12 ;  /* 0x0000000c00517308 */ /* 0x000e620000000800 */
[----:B------:R-:W-:Y:S01]  /*d960*/  IMAD.MOV.U32 R73, RZ, RZ, R36 ;  /* 0x000000ffff497224 */ /* 0x000fe200078e0024 */
[----:B------:R-:W-:Y:S01]  /*d970*/  PRMT R13, R13, 0x5410, R2 ;  /* 0x000054100d0d7816 */ /* 0x000fe20000000002 */
[----:B------:R-:W-:Y:S01]  /*d980*/  IMAD.MOV.U32 R72, RZ, RZ, R37 ;  /* 0x000000ffff487224 */ /* 0x000fe200078e0025 */
[----:B------:R-:W-:Y:S01]  /*d990*/  LOP3.LUT R2, R15, 0xff, RZ, 0xc0, !PT ;  /* 0x000000ff0f027812 */ /* 0x000fe200078ec0ff */
[----:B------:R-:W-:Y:S01]  /*d9a0*/  IMAD.MOV.U32 R76, RZ, RZ, R38 ;  /* 0x000000ffff4c7224 */ /* 0x000fe200078e0026 */
[----:B--2---:R-:W-:Y:S01]  /*d9b0*/  HMMA.16816.F32.BF16 R124, R4, R16, R124 ;  /* 0x00000010047c723c */ /* 0x004fe2000004187c */
[----:B------:R-:W-:Y:S01]  /*d9c0*/  IMAD.MOV.U32 R77, RZ, RZ, R39 ;  /* 0x000000ffff4d7224 */ /* 0x000fe200078e0027 */
[----:B------:R2:W-:Y:S01]  /*d9d0*/  MUFU.EX2 R84, R3 ;  /* 0x0000000300547308 */ /* 0x0005e20000000800 */
[----:B------:R-:W-:-:S03]  /*d9e0*/  IMAD.MOV.U32 R83, RZ, RZ, R28 ;  /* 0x000000ffff537224 */ /* 0x000fc600078e001c */
[----:B------:R-:W-:Y:S01]  /*d9f0*/  HMMA.16816.F32.BF16 R36, R4, R18, R128 ;  /* 0x000000120424723c */ /* 0x000fe20000041880 */
[----:B------:R-:W-:Y:S01]  /*da00*/  PRMT R28, R2, 0x5410, R14 ;  /* 0x00005410021c7816 */ /* 0x000fe2000000000e */
[----:B------:R-:W-:Y:S01]  /*da10*/  IMAD.MOV.U32 R82, RZ, RZ, R26 ;  /* 0x000000ffff527224 */ /* 0x000fe200078e001a */
[----:B------:R-:W-:Y:S02]  /*da20*/  MOV R79, R29 ;  /* 0x0000001d004f7202 */ /* 0x000fe40000000f00 */
[----:B------:R-:W-:Y:S01]  /*da30*/  MOV R78, R27 ;  /* 0x0000001b004e7202 */ /* 0x000fe20000000f00 */
[----:B------:R-:W-:Y:S02]  /*da40*/  IMAD.MOV.U32 R68, RZ, RZ, R41 ;  /* 0x000000ffff447224 */ /* 0x000fe400078e0029 */
[--C-:B------:R-:W-:Y:S01]  /*da50*/  FFMA.FTZ R5, R175, UR8, -R11.reuse ;  /* 0x00000008af057c23 */ /* 0x100fe2000801080b */
[----:B------:R-:W-:Y:S01]  /*da60*/  LOP3.LUT R2, R0, 0xffff, RZ, 0xc0, !PT ;  /* 0x0000ffff00027812 */ /* 0x000fe200078ec0ff */
[----:B------:R-:W3:Y:S01]  /*da70*/  LDSM.16.MT88.4 R24, [R185+0x10800] ;  /* 0x01080000b918783b */ /* 0x000ee20000004200 */
[----:B--2---:R-:W-:Y:S01]  /*da80*/  FFMA.FTZ R3, R174, UR8, -R11 ;  /* 0x00000008ae037c23 */ /* 0x004fe2000801080b */
[----:B------:R2:W-:Y:S01]  /*da90*/  MUFU.EX2 R29, R5 ;  /* 0x00000005001d7308 */ /* 0x0005e20000000800 */
[----:B------:R-:W-:Y:S01]  /*daa0*/  LOP3.LUT R6, R0, 0xff, RZ, 0xc0, !PT ;  /* 0x000000ff00067812 */ /* 0x000fe200078ec0ff */
[----:B------:R-:W-:Y:S01]  /*dab0*/  IMAD.MOV.U32 R75, RZ, RZ, R42 ;  /* 0x000000ffff4b7224 */ /* 0x000fe200078e002a */
[----:B------:R-:W-:-:S02]  /*dac0*/  SHF.R.U32.HI R4, RZ, 0x8, R2 ;  /* 0x00000008ff047819 */ /* 0x000fc40000011602 */
[----:B------:R-:W-:Y:S02]  /*dad0*/  MOV R69, R40 ;  /* 0x0000002800457202 */ /* 0x000fe40000000f00 */
[----:B------:R-:W-:Y:S01]  /*dae0*/  MOV R74, R43 ;  /* 0x0000002b004a7202 */ /* 0x000fe20000000f00 */
[----:B------:R4:W5:Y:S01]  /*daf0*/  MUFU.EX2 R80, R3 ;  /* 0x0000000300507308 */ /* 0x0009620000000800 */
[----:B------:R-:W-:Y:S01]  /*db00*/  IMAD.MOV.U32 R40, RZ, RZ, R23 ;  /* 0x000000ffff287224 */ /* 0x000fe200078e0017 */
[----:B------:R-:W-:Y:S01]  /*db10*/  MOV R42, R21 ;  /* 0x00000015002a7202 */ /* 0x000fe20000000f00 */
[----:B------:R-:W-:Y:S01]  /*db20*/  IMAD.MOV.U32 R41, RZ, RZ, R22 ;  /* 0x000000ffff297224 */ /* 0x000fe200078e0016 */
[----:B------:R-:W-:Y:S01]  /*db30*/  SHF.R.U32.HI R7, RZ, 0x18, R0 ;  /* 0x00000018ff077819 */ /* 0x000fe20000011600 */
[----:B------:R-:W-:Y:S01]  /*db40*/  IMAD.MOV.U32 R43, RZ, RZ, R20 ;  /* 0x000000ffff2b7224 */ /* 0x000fe200078e0014 */
[----:B------:R-:W-:Y:S01]  /*db50*/  MOV R87, R239 ;  /* 0x000000ef00577202 */ /* 0x000fe20000000f00 */
[----:B------:R-:W3:Y:S01]  /*db60*/  LDSM.16.MT88.4 R20, [R186+0x10800] ;  /* 0x01080000ba14783b */ /* 0x000ee20000004200 */
[----:B--2---:R-:W-:Y:S01]  /*db70*/  PRMT R5, R6, 0x5410, R4 ;  /* 0x0000541006057816 */ /* 0x004fe20000000004 */
[----:B------:R-:W-:Y:S01]  /*db80*/  FFMA.FTZ R4, R179, UR8, -R11 ;  /* 0x00000008b3047c23 */ /* 0x000fe2000801080b */
[----:B-1----:R-:W-:Y:S01]  /*db90*/  F2FP.BF16.F32.PACK_AB R2, R81, R219 ;  /* 0x000000db5102723e */ /* 0x002fe200000010ff */
[----:B------:R-:W-:Y:S01]  /*dba0*/  IMAD.MOV.U32 R178, RZ, RZ, R52 ;  /* 0x000000ffffb27224 */ /* 0x000fe200078e0034 */
[----:B------:R-:W1:Y:S01]  /*dbb0*/  LDSM.16.MT88.4 R16, [R188+0x10800] ;  /* 0x01080000bc10783b */ /* 0x000e620000004200 */
[----:B------:R2:W2:Y:S01]  /*dbc0*/  MUFU.EX2 R239, R4 ;  /* 0x0000000400ef7308 */ /* 0x0004a20000000800 */
[----:B----4-:R-:W-:-:S02]  /*dbd0*/  SHF.R.U32.HI R3, RZ, 0x10, R0 ;  /* 0x00000010ff037819 */ /* 0x010fc40000011600 */
[--C-:B------:R-:W-:Y:S02]  /*dbe0*/  HSET2.LE.AND R0, R13, R176.reuse, PT ;  /* 0x000000b00d007233 */ /* 0x100fe40003803000 */
[----:B------:R-:W-:Y:S01]  /*dbf0*/  LOP3.LUT R3, R3, 0xff, RZ, 0xc0, !PT ;  /* 0x000000ff03037812 */ /* 0x000fe200078ec0ff */
[----:B------:R-:W4:Y:S02]  /*dc00*/  LDSM.16.MT88.4 R12, [R187+0x10800] ;  /* 0x01080000bb0c783b */ /* 0x000f240000004200 */
[----:B------:R-:W-:Y:S02]  /*dc10*/  LOP3.LUT R6, R0, R2, RZ, 0xc0, !PT ;  /* 0x0000000200067212 */ /* 0x000fe400078ec0ff */
[----:B------:R-:W-:Y:S02]  /*dc20*/  HSET2.LE.AND R0, R28, R176, PT ;  /* 0x000000b01c007233 */ /* 0x000fe40003803000 */
[----:B-----5:R-:W-:Y:S02]  /*dc30*/  F2FP.BF16.F32.PACK_AB R2, R29, R80 ;  /* 0x000000501d02723e */ /* 0x020fe400000010ff */
[----:B------:R-:W-:-:S02]  /*dc40*/  PRMT R3, R3, 0x5410, R7 ;  /* 0x0000541003037816 */ /* 0x000fc40000000007 */
[----:B------:R-:W-:Y:S02]  /*dc50*/  LOP3.LUT R7, R0, R2, RZ, 0xc0, !PT ;  /* 0x0000000200077212 */ /* 0x000fe400078ec0ff */
[----:B------:R-:W-:Y:S02]  /*dc60*/  HSET2.LE.AND R0, R5, R176, PT ;  /* 0x000000b005007233 */ /* 0x000fe40003803000 */
[----:B------:R-:W-:-:S04]  /*dc70*/  F2FP.BF16.F32.PACK_AB R2, R55, R178 ;  /* 0x000000b23702723e */ /* 0x000fc800000010ff */
[----:B--2---:R-:W-:Y:S02]  /*dc80*/  LOP3.LUT R4, R0, R2, RZ, 0xc0, !PT ;  /* 0x0000000200047212 */ /* 0x004fe400078ec0ff */
[----:B------:R-:W-:Y:S02]  /*dc90*/  HSET2.LE.AND R0, R3, R176, PT ;  /* 0x000000b003007233 */ /* 0x000fe40003803000 */
[----:B------:R-:W-:-:S04]  /*dca0*/  F2FP.BF16.F32.PACK_AB R2, R239, R84 ;  /* 0x00000054ef02723e */ /* 0x000fc800000010ff */
[----:B------:R-:W-:-:S07]  /*dcb0*/  LOP3.LUT R5, R0, R2, RZ, 0xc0, !PT ;  /* 0x0000000200057212 */ /* 0x000fce00078ec0ff */
[C---:B---3--:R-:W-:Y:S06]  /*dcc0*/  HMMA.16816.F32.BF16 R136, R4.reuse, R24, R136 ;  /* 0x000000180488723c */ /* 0x048fec0000041888 */
[----:B------:R-:W-:Y:S01]  /*dcd0*/  HMMA.16816.F32.BF16 R40, R4, R26, R40 ;  /* 0x0000001a0428723c */ /* 0x000fe20000041828 */
[----:B------:R-:W2:Y:S01]  /*dce0*/  LDSM.16.MT88.4 R24, [R185+0x12800] ;  /* 0x01280000b918783b */ /* 0x000ea20000004200 */
[----:B------:R-:W-:Y:S01]  /*dcf0*/  IMAD.MOV.U32 R61, RZ, RZ, R44 ;  /* 0x000000ffff3d7224 */ /* 0x000fe200078e002c */
[----:B------:R-:W-:Y:S01]  /*dd00*/  MOV R60, R45 ;  /* 0x0000002d003c7202 */ /* 0x000fe20000000f00 */
[----:B------:R-:W-:-:S02]  /*dd10*/  IMAD.MOV.U32 R71, RZ, RZ, R46 ;  /* 0x000000ffff477224 */ /* 0x000fc400078e002e */
[----:B------:R-:W-:Y:S01]  /*dd20*/  IMAD.MOV.U32 R70, RZ, RZ, R47 ;  /* 0x000000ffff467224 */ /* 0x000fe200078e002f */
[C---:B------:R-:W-:Y:S06]  /*dd30*/  HMMA.16816.F32.BF16 R144, R4.reuse, R20, R144 ;  /* 0x000000140490723c */ /* 0x040fec0000041890 */
[----:B------:R-:W-:Y:S01]  /*dd40*/  HMMA.16816.F32.BF16 R44, R4, R22, R248 ;  /* 0x00000016042c723c */ /* 0x000fe200000418f8 */
[----:B------:R-:W3:Y:S01]  /*dd50*/  LDSM.16.MT88.4 R20, [R186+0x12800] ;  /* 0x01280000ba14783b */ /* 0x000ee20000004200 */
[----:B------:R-:W-:Y:S01]  /*dd60*/  MOV R63, R53 ;  /* 0x00000035003f7202 */ /* 0x000fe20000000f00 */
[----:B------:R-:W-:Y:S01]  /*dd70*/  IMAD.MOV.U32 R62, RZ, RZ, R54 ;  /* 0x000000ffff3e7224 */ /* 0x000fe200078e0036 */
[----:B------:R-:W-:-:S02]  /*dd80*/  MOV R133, R73 ;  /* 0x0000004900857202 */ /* 0x000fc40000000f00 */
[----:B-1----:R-:W-:Y:S01]  /*dd90*/  HMMA.16816.F32.BF16 R152, R4, R16, R152 ;  /* 0x000000100498723c */ /* 0x002fe20000041898 */
[----:B------:R-:W-:Y:S02]  /*dda0*/  IMAD.MOV.U32 R248, RZ, RZ, R55 ;  /* 0x000000fffff87224 */ /* 0x000fe400078e0037 */
[----:B------:R-:W-:-:S03]  /*ddb0*/  IMAD.MOV.U32 R129, RZ, RZ, R82 ;  /* 0x000000ffff817224 */ /* 0x000fc600078e0052 */
[C---:B------:R-:W-:Y:S01]  /*ddc0*/  HMMA.16816.F32.BF16 R52, R4.reuse, R18, R240 ;  /* 0x000000120434723c */ /* 0x040fe200000418f0 */
[----:B------:R-:W1:Y:S01]  /*ddd0*/  LDSM.16.MT88.4 R16, [R188+0x12800] ;  /* 0x01280000bc10783b */ /* 0x000e620000004200 */
[----:B------:R-:W-:Y:S02]  /*dde0*/  IMAD.MOV.U32 R130, RZ, RZ, R83 ;  /* 0x000000ffff827224 */ /* 0x000fe400078e0053 */
[----:B------:R-:W-:Y:S01]  /*ddf0*/  IMAD.MOV.U32 R134, RZ, RZ, R72 ;  /* 0x000000ffff867224 */ /* 0x000fe200078e0048 */
[----:B------:R-:W-:Y:S01]  /*de00*/  MOV R72, R62 ;  /* 0x0000003e00487202 */ /* 0x000fe20000000f00 */
[----:B------:R-:W-:Y:S01]  /*de10*/  IMAD.MOV.U32 R82, RZ, RZ, R60 ;  /* 0x000000ffff527224 */ /* 0x000fe200078e003c */
[----:B----4-:R-:W-:Y:S01]  /*de20*/  HMMA.16816.F32.BF16 R160, R4, R12, R160 ;  /* 0x0000000c04a0723c */ /* 0x010fe200000418a0 */
[----:B------:R-:W-:Y:S02]  /*de30*/  IMAD.MOV.U32 R83, RZ, RZ, R61 ;  /* 0x000000ffff537224 */ /* 0x000fe400078e003d */
[----:B------:R-:W-:-:S03]  /*de40*/  IMAD.MOV.U32 R73, RZ, RZ, R63 ;  /* 0x000000ffff497224 */ /* 0x000fc600078e003f */
[----:B------:R-:W-:Y:S01]  /*de50*/  HMMA.16816.F32.BF16 R60, R4, R14, R224 ;  /* 0x0000000e043c723c */ /* 0x000fe200000418e0 */
[----:B------:R-:W4:Y:S01]  /*de60*/  LDSM.16.MT88.4 R12, [R187+0x12800] ;  /* 0x01280000bb0c783b */ /* 0x000f220000004200 */
[----:B------:R-:W-:Y:S01]  /*de70*/  MOV R243, R84 ;  /* 0x0000005400f37202 */ /* 0x000fe20000000f00 */
[----:B------:R-:W-:Y:S02]  /*de80*/  IMAD.MOV.U32 R84, RZ, RZ, R74 ;  /* 0x000000ffff547224 */ /* 0x000fe400078e004a */
[----:B------:R-:W-:Y:S01]  /*de90*/  IMAD.MOV.U32 R85, RZ, RZ, R75 ;  /* 0x000000ffff557224 */ /* 0x000fe200078e004b */
[----:B------:R-:W-:Y:S01]  /*dea0*/  MOV R75, R31 ;  /* 0x0000001f004b7202 */ /* 0x000fe20000000f00 */
[----:B------:R-:W-:Y:S02]  /*deb0*/  IMAD.MOV.U32 R74, RZ, RZ, R132 ;  /* 0x000000ffff4a7224 */ /* 0x000fe400078e0084 */
[----:B------:R-:W-:Y:S02]  /*dec0*/  IMAD.MOV.U32 R132, RZ, RZ, R30 ;  /* 0x000000ffff847224 */ /* 0x000fe400078e001e */
[----:B------:R-:W-:-:S02]  /*ded0*/  IMAD.MOV.U32 R251, RZ, RZ, R29 ;  /* 0x000000fffffb7224 */ /* 0x000fc400078e001d */
[----:B------:R-:W5:Y:S01]  /*dee0*/  LDSM.16.MT88.4 R28, [R185+0x14800] ;  /* 0x01480000b91c783b */ /* 0x000f620000004200 */
        /* <DEDUP_REMOVED lines=11> */
[----:B--2---:R-:W-:Y:S01]  /*dfa0*/  HMMA.16816.F32.BF16 R76, R4, R26, R232 ;  /* 0x0000001a044c723c */ /* 0x004fe200000418e8 */
[----:B------:R-:W-:-:S05]  /*dfb0*/  IMAD.MOV.U32 R80, RZ, RZ, R70 ;  /* 0x000000ffff507224 */ /* 0x000fca00078e0046 */
[C---:B------:R-:W-:Y:S01]  /*dfc0*/  HMMA.16816.F32.BF16 R68, R4.reuse, R24, R244 ;  /* 0x000000180444723c */ /* 0x040fe200000418f4 */
[----:B------:R-:W2:Y:S01]  /*dfd0*/  LDSM.16.MT88.4 R24, [R186+0x14800] ;  /* 0x01480000ba18783b */ /* 0x000ea20000004200 */
[----:B------:R-:W-:Y:S01]  /*dfe0*/  IMAD.MOV.U32 R224, RZ, RZ, R85 ;  /* 0x000000ffffe07224 */ /* 0x000fe200078e0055 */
[----:B------:R-:W-:Y:S01]  /*dff0*/  MOV R225, R86 ;  /* 0x0000005600e17202 */ /* 0x000fe20000000f00 */
[----:B------:R-:W-:Y:S01]  /*e000*/  IMAD.MOV.U32 R226, RZ, RZ, R87 ;  /* 0x000000ffffe27224 */ /* 0x000fe200078e0057 */
[----:B------:R-:W-:Y:S01]  /*e010*/  MOV R240, R81 ;  /* 0x0000005100f07202 */ /* 0x000fe20000000f00 */
[----:B------:R-:W-:Y:S02]  /*e020*/  IMAD.MOV.U32 R227, RZ, RZ, R80 ;  /* 0x000000ffffe37224 */ /* 0x000fe400078e0050 */
[----:B------:R-:W-:Y:S02]  /*e030*/  IMAD.MOV.U32 R247, RZ, RZ, R84 ;  /* 0x000000fffff77224 */ /* 0x000fe400078e0054 */
[----:B------:R-:W-:Y:S01]  /*e040*/  IMAD.MOV.U32 R241, RZ, RZ, R82 ;  /* 0x000000fffff17224 */ /* 0x000fe200078e0052 */
[----:B---3--:R-:W-:Y:S01]  /*e050*/  HMMA.16816.F32.BF16 R84, R4, R22, R220 ;  /* 0x000000160454723c */ /* 0x008fe200000418dc */
[----:B------:R-:W-:-:S05]  /*e060*/  IMAD.MOV.U32 R0, RZ, RZ, R83 ;  /* 0x000000ffff007224 */ /* 0x000fca00078e0053 */
[----:B------:R-:W-:Y:S01]  /*e070*/  HMMA.16816.F32.BF16 R80, R4, R20, R228 ;  /* 0x000000140450723c */ /* 0x000fe200000418e4 */
[----:B------:R-:W3:Y:S01]  /*e080*/  LDSM.16.MT88.4 R20, [R188+0x14800] ;  /* 0x01480000bc14783b */ /* 0x000ee20000004200 */
[----:B------:R-:W-:Y:S01]  /*e090*/  MOV R235, R129 ;  /* 0x0000008100eb7202 */ /* 0x000fe20000000f00 */
[----:B------:R-:W-:-:S03]  /*e0a0*/  IMAD.MOV.U32 R234, RZ, RZ, R130 ;  /* 0x000000ffffea7224 */ /* 0x000fc600078e0082 */
[----:B-1----:R-:W-:Y:S01]  /*e0b0*/  HMMA.16816.F32.BF16 R48, R4, R16, R48 ;  /* 0x000000100430723c */ /* 0x002fe20000041830 */
[----:B------:R-:W-:Y:S01]  /*e0c0*/  IMAD.MOV.U32 R233, RZ, RZ, R131 ;  /* 0x000000ffffe97224 */ /* 0x000fe200078e0083 */
[----:B------:R-:W-:Y:S01]  /*e0d0*/  MOV R2, R72 ;  /* 0x0000004800027202 */ /* 0x000fe20000000f00 */
[----:B------:R-:W-:-:S03]  /*e0e0*/  IMAD.MOV.U32 R3, RZ, RZ, R73 ;  /* 0x000000ffff037224 */ /* 0x000fc600078e0049 */
[----:B------:R-:W-:Y:S01]  /*e0f0*/  HMMA.16816.F32.BF16 R56, R4, R18, R56 ;  /* 0x000000120438723c */ /* 0x000fe20000041838 */
[----:B------:R-:W1:Y:S01]  /*e100*/  LDSM.16.MT88.4 R16, [R187+0x14800] ;  /* 0x01480000bb10783b */ /* 0x000e620000004200 */
[----:B------:R-:W-:Y:S01]  /*e110*/  IMAD.MOV.U32 R179, RZ, RZ, R74 ;  /* 0x000000ffffb37224 */ /* 0x000fe200078e004a */
[----:B------:R-:W-:-:S03]  /*e120*/  MOV R175, R75 ;  /* 0x0000004b00af7202 */ /* 0x000fc60000000f00 */
[C---:B----4-:R-:W-:Y:S06]  /*e130*/  HMMA.16816.F32.BF16 R72, R4.reuse, R12, R180 ;  /* 0x0000000c0448723c */ /* 0x050fec00000418b4 */
[C---:B------:R-:W-:Y:S01]  /*e140*/  HMMA.16816.F32.BF16 R128, R4.reuse, R14, R168 ;  /* 0x0000000e0480723c */ /* 0x040fe200000418a8 */
[----:B------:R-:W4:Y:S05]  /*e150*/  LDSM.16.MT88.4 R12, [R185+0x16800] ;  /* 0x01680000b90c783b */ /* 0x000f2a0000004200 */
[----:B-----5:R-:W-:Y:S01]  /*e160*/  HMMA.16816.F32.BF16 R156, R4, R28, R156 ;  /* 0x0000001c049c723c */ /* 0x020fe2000004189c */
[----:B------:R-:W-:-:S05]  /*e170*/  MOV R246, R133 ;  /* 0x0000008500f67202 */ /* 0x000fca0000000f00 */
[C---:B------:R-:W-:Y:S01]  /*e180*/  HMMA.16816.F32.BF16 R164, R4.reuse, R30, R164 ;  /* 0x0000001e04a4723c */ /* 0x040fe200000418a4 */
[----:B------:R-:W5:Y:S01]  /*e190*/  LDSM.16.MT88.4 R28, [R186+0x16800] ;  /* 0x01680000ba1c783b */ /* 0x000f620000004200 */
[----:B------:R-:W-:Y:S01]  /*e1a0*/  UIADD3 UR24, UR24, 0x1, URZ ;  /* 0x0000000118187890 */ /* 0x000fe2000fffe03f */
[----:B------:R-:W-:Y:S01]  /*e1b0*/  MOV R232, R174 ;  /* 0x000000ae00e87202 */ /* 0x000fe20000000f00 */
[----:B------:R-:W-:Y:S02]  /*e1c0*/  IMAD.MOV.U32 R244, RZ, RZ, R135 ;  /* 0x000000fffff47224 */ /* 0x000fe400078e0087 */
[----:B------:R-:W-:Y:S02]  /*e1d0*/  IMAD.MOV.U32 R245, RZ, RZ, R134 ;  /* 0x000000fffff57224 */ /* 0x000fe400078e0086 */
[----:B------:R-:W-:Y:S02]  /*e1e0*/  IMAD.MOV.U32 R174, RZ, RZ, R132 ;  /* 0x000000ffffae7224 */ /* 0x000fe400078e0084 */
[----:B--2---:R-:W-:Y:S07]  /*e1f0*/  HMMA.16816.F32.BF16 R132, R4, R26, R140 ;  /* 0x0000001a0484723c */ /* 0x004fee000004188c */
[----:B------:R-:W-:-:S02]  /*e200*/  IMAD.MOV.U32 R26, RZ, RZ, R246 ;  /* 0x000000ffff1a7224 */ /* 0x000fc400078e00f6 */
[----:B------:R-:W-:Y:S02]  /*e210*/  IMAD.MOV.U32 R246, RZ, RZ, R0 ;  /* 0x000000fffff67224 */ /* 0x000fe400078e0000 */
[----:B------:R-:W-:Y:S01]  /*e220*/  IMAD.U32 R0, RZ, RZ, UR24 ;  /* 0x00000018ff007e24 */ /* 0x000fe2000f8e00ff */
[C---:B------:R-:W-:Y:S01]  /*e230*/  HMMA.16816.F32.BF16 R148, R4.reuse, R24, R148 ;  /* 0x000000180494723c */ /* 0x040fe20000041894 */
[----:B------:R-:W-:Y:S01]  /*e240*/  IMAD.MOV.U32 R142, RZ, RZ, R244 ;  /* 0x000000ffff8e7224 */ /* 0x000fe200078e00f4 */
[----:B------:R-:W-:Y:S02]  /*e250*/  MOV R244, R240 ;  /* 0x000000f000f47202 */ /* 0x000fe40000000f00 */
[----:B------:R-:W-:Y:S01]  /*e260*/  LOP3.LUT R0, R237, UR35, R0, 0x96, !PT ;  /* 0x00000023ed007c12 */ /* 0x000fe2000f8e9600 */
[----:B------:R-:W-:Y:S01]  /*e270*/  IMAD.MOV.U32 R240, RZ, RZ, R179 ;  /* 0x000000fffff07224 */ /* 0x000fe200078e00b3 */
[----:B---3--:R-:W-:Y:S01]  /*e280*/  HMMA.16816.F32.BF16 R64, R4, R20, R64 ;  /* 0x000000140440723c */ /* 0x008fe20000041840 */
[----:B------:R-:W-:Y:S01]  /*e290*/  MOV R24, R245 ;  /* 0x000000f500187202 */ /* 0x000fe20000000f00 */
[----:B------:R-:W-:Y:S01]  /*e2a0*/  IMAD.MOV.U32 R245, RZ, RZ, R241 ;  /* 0x000000fffff57224 */ /* 0x000fe200078e00f1 */
[----:B------:R-:W-:Y:S01]  /*e2b0*/  MOV R141, R177 ;  /* 0x000000b1008d7202 */ /* 0x000fe20000000f00 */
[----:B------:R-:W-:Y:S01]  /*e2c0*/  IMAD.MOV.U32 R241, RZ, RZ, R178 ;  /* 0x000000fffff17224 */ /* 0x000fe200078e00b2 */
[----:B------:R-:W-:Y:S01]  /*e2d0*/  MOV R143, R2 ;  /* 0x00000002008f7202 */ /* 0x000fe20000000f00 */
[----:B------:R-:W-:-:S02]  /*e2e0*/  IMAD.MOV.U32 R27, RZ, RZ, R3 ;  /* 0x000000ffff1b7224 */ /* 0x000fc400078e0003 */
[----:B------:R-:W-:Y:S02]  /*e2f0*/  IMAD.MOV.U32 R21, RZ, RZ, R176 ;  /* 0x000000ffff157224 */ /* 0x000fe400078e00b0 */
[----:B------:R-:W-:Y:S01]  /*e300*/  HMMA.16816.F32.BF16 R176, R4, R22, R88 ;  /* 0x0000001604b0723c */ /* 0x000fe20000041858 */
[----:B------:R-:W-:Y:S01]  /*e310*/  IMAD.WIDE.U32 R2, R0, -0x326172a9, RZ ;  /* 0xcd9e8d5700027825 */ /* 0x000fe200078e00ff */
[----:B------:R-:W-:-:S05]  /*e320*/  MOV R25, R175 ;  /* 0x000000af00197202 */ /* 0x000fca0000000f00 */
[----:B------:R-:W-:Y:S01]  /*e330*/  IMAD.MOV.U32 R90, RZ, RZ, R172 ;  /* 0x000000ffff5a7224 */ /* 0x000fe200078e00ac */
[----:B------:R-:W-:Y:S01]  /*e340*/  MOV R91, R173 ;  /* 0x000000ad005b7202 */ /* 0x000fe20000000f00 */
[----:B------:R-:W-:Y:S01]  /*e350*/  IMAD.MOV.U32 R140, RZ, RZ, R174 ;  /* 0x000000ffff8c7224 */ /* 0x000fe200078e00ae */
[----:B-1----:R-:W-:Y:S01]  /*e360*/  HMMA.16816.F32.BF16 R180, R4, R16, R92 ;  /* 0x0000001004b4723c */ /* 0x002fe2000004185c */
[----:B------:R-:W-:Y:S02]  /*e370*/  LOP3.LUT R0, R33, UR14, R2, 0x96, !PT ;  /* 0x0000000e21007c12 */ /* 0x000fe4000f8e9602 */
[----:B------:R-:W-:-:S03]  /*e380*/  LOP3.LUT R3, R3, UR23, R90, 0x96, !PT ;  /* 0x0000001703037c12 */ /* 0x000fc6000f8e965a */
[----:B------:R-:W-:Y:S01]  /*e390*/  HMMA.16816.F32.BF16 R172, R4, R18, R96 ;  /* 0x0000001204ac723c */ /* 0x000fe20000041860 */
[----:B------:R-:W1:Y:S01]  /*e3a0*/  LDSM.16.MT88.4 R16, [R188+0x16800] ;  /* 0x01680000bc10783b */ /* 0x000e620000004200 */
[----:B------:R-:W-:-:S04]  /*e3b0*/  IMAD.WIDE.U32 R2, R3, -0x2daee0ad, RZ ;  /* 0xd2511f5303027825 */ /* 0x000fc800078e00ff */
[----:B----4-:R-:W-:Y:S01]  /*e3c0*/  HMMA.16816.F32.BF16 R220, R4, R12, R100 ;  /* 0x0000000c04dc723c */ /* 0x010fe20000041864 */
[----:B------:R-:W-:-:S06]  /*e3d0*/  LOP3.LUT R3, R3, UR13, R34, 0x96, !PT ;  /* 0x0000000d03037c12 */ /* 0x000fcc000f8e9622 */
[----:B------:R-:W-:Y:S01]  /*e3e0*/  IMAD.WIDE.U32 R12, R0, -0x2daee0ad, RZ ;  /* 0xd2511f53000c7825 */ /* 0x000fe200078e00ff */
[----:B------:R-:W-:Y:S02]  /*e3f0*/  MOV R91, R26 ;  /* 0x0000001a005b7202 */ /* 0x000fe40000000f00 */
[----:B------:R-:W-:Y:S02]  /*e400*/  MOV R88, R141 ;  /* 0x0000008d00587202 */ /* 0x000fe40000000f00 */
[----:B------:R-:W-:Y:S01]  /*e410*/  LOP3.LUT R0, R13, UR7, R2, 0x96, !PT ;  /* 0x000000070d007c12 */ /* 0x000fe2000f8e9602 */
[----:B------:R-:W-:Y:S02]  /*e420*/  IMAD.MOV.U32 R90, RZ, RZ, R27 ;  /* 0x000000ffff5a7224 */ /* 0x000fe400078e001b */
[----:B------:R-:W-:Y:S01]  /*e430*/  IMAD.MOV.U32 R89, RZ, RZ, R140 ;  /* 0x000000ffff597224 */ /* 0x000fe200078e008c */
[----:B------:R-:W-:Y:S01]  /*e440*/  MOV R140, R233 ;  /* 0x000000e9008c7202 */ /* 0x000fe20000000f00 */
[----:B------:R-:W-:-:S02]  /*e450*/  IMAD.MOV.U32 R26, RZ, RZ, R142 ;  /* 0x000000ffff1a7224 */ /* 0x000fc400078e008e */
[----:B------:R-:W-:Y:S02]  /*e460*/  IMAD.MOV.U32 R27, RZ, RZ, R232 ;  /* 0x000000ffff1b7224 */ /* 0x000fe400078e00e8 */
[----:B------:R-:W-:Y:S02]  /*e470*/  IMAD.MOV.U32 R141, RZ, RZ, R234 ;  /* 0x000000ffff8d7224 */ /* 0x000fe400078e00ea */
[----:B------:R-:W-:Y:S02]  /*e480*/  IMAD.MOV.U32 R142, RZ, RZ, R235 ;  /* 0x000000ffff8e7224 */ /* 0x000fe400078e00eb */
[----:B-----5:R-:W-:Y:S01]  /*e490*/  HMMA.16816.F32.BF16 R232, R4, R30, R112 ;  /* 0x0000001e04e8723c */ /* 0x020fe20000041870 */
[----:B------:R-:W-:-:S06]  /*e4a0*/  IMAD.WIDE.U32 R2, R3, -0x326172a9, RZ ;  /* 0xcd9e8d5703027825 */ /* 0x000fcc00078e00ff */
[----:B------:R-:W-:Y:S01]  /*e4b0*/  IMAD.WIDE.U32 R30, R0, -0x326172a9, RZ ;  /* 0xcd9e8d57001e7825 */ /* 0x000fe200078e00ff */
[----:B------:R-:W-:-:S03]  /*e4c0*/  LOP3.LUT R3, R3, UR12, R32, 0x96, !PT ;  /* 0x0000000c03037c12 */ /* 0x000fc6000f8e9620 */
[----:B------:R-:W-:Y:S01]  /*e4d0*/  FFMA.FTZ R0, R212, UR8, -R10 ;  /* 0x00000008d4007c23 */ /* 0x000fe2000801080a */
[----:B------:R-:W-:Y:S01]  /*e4e0*/  LOP3.LUT R13, R31, UR6, R2, 0x96, !PT ;  /* 0x000000061f0d7c12 */ /* 0x000fe2000f8e9602 */
[----:B------:R-:W-:Y:S02]  /*e4f0*/  IMAD.MOV.U32 R103, RZ, RZ, R21 ;  /* 0x000000ffff677224 */ /* 0x000fe400078e0015 */
[----:B------:R-:W2:Y:S01]  /*e500*/  LDSM.16.MT88.4 R20, [R187+0x16800] ;  /* 0x01680000bb14783b */ /* 0x000ea20000004200 */
[----:B------:R-:W-:Y:S01]  /*e510*/  IMAD.WIDE.U32 R2, R3, -0x2daee0ad, RZ ;  /* 0xd2511f5303027825 */ /* 0x000fe200078e00ff */
[----:B------:R3:W-:Y:S03]  /*e520*/  MUFU.EX2 R237, R0 ;  /* 0x0000000000ed7308 */ /* 0x0007e60000000800 */
[----:B------:R-:W-:Y:S01]  /*e530*/  IMAD.WIDE.U32 R32, R13, -0x2daee0ad, RZ ;  /* 0xd2511f530d207825 */ /* 0x000fe200078e00ff */
[----:B------:R-:W-:-:S03]  /*e540*/  MOV R95, R242 ;  /* 0x000000f2005f7202 */ /* 0x000fc60000000f00 */
[----:B------:R-:W-:Y:S01]  /*e550*/  IMAD.MOV.U32 R242, RZ, RZ, R243 ;  /* 0x000000fffff27224 */ /* 0x000fe200078e00f3 */
[----:B------:R-:W-:Y:S01]  /*e560*/  LOP3.LUT R2, R33, UR10, R2, 0x96, !PT ;  /* 0x0000000a21027c12 */ /* 0x000fe2000f8e9602 */
[----:B------:R-:W-:Y:S01]  /*e570*/  IMAD.MOV.U32 R243, RZ, RZ, R248 ;  /* 0x000000fffff37224 */ /* 0x000fe200078e00f8 */
[----:B------:R-:W-:Y:S01]  /*e580*/  MOV R248, R219 ;  /* 0x000000db00f87202 */ /* 0x000fe20000000f00 */
[----:B---3--:R-:W-:-:S04]  /*e590*/  FFMA.FTZ R0, R213, UR8, -R10 ;  /* 0x00000008d5007c23 */ /* 0x008fc8000801080a */
[----:B------:R3:W4:Y:S01]  /*e5a0*/  MUFU.EX2 R219, R0 ;  /* 0x0000000000db7308 */ /* 0x0007220000000800 */
[----:B------:R-:W-:Y:S01]  /*e5b0*/  FFMA.FTZ R13, R218, UR8, -R10 ;  /* 0x00000008da0d7c23 */ /* 0x000fe2000801080a */
[C---:B------:R-:W-:Y:S01]  /*e5c0*/  HMMA.16816.F32.BF16 R228, R4.reuse, R28, R108 ;  /* 0x0000001c04e4723c */ /* 0x040fe2000004186c */
[----:B------:R-:W-:Y:S01]  /*e5d0*/  IMAD.MOV.U32 R168, RZ, RZ, R224 ;  /* 0x000000ffffa87224 */ /* 0x000fe200078e00e0 */
[----:B------:R-:W-:Y:S01]  /*e5e0*/  MOV R169, R225 ;  /* 0x000000e100a97202 */ /* 0x000fe20000000f00 */
[----:B------:R-:W-:Y:S02]  /*e5f0*/  IMAD.MOV.U32 R170, RZ, RZ, R226 ;  /* 0x000000ffffaa7224 */ /* 0x000fe400078e00e2 */
[----:B------:R-:W-:Y:S01]  /*e600*/  IMAD.MOV.U32 R171, RZ, RZ, R227 ;  /* 0x000000ffffab7224 */ /* 0x000fe200078e00e3 */
[----:B------:R5:W-:Y:S01]  /*e610*/  MUFU.EX2 R218, R13 ;  /* 0x0000000d00da7308 */ /* 0x000be20000000800 */
[----:B------:R-:W-:Y:S01]  /*e620*/  HMMA.16816.F32.BF16 R224, R4, R14, R104 ;  /* 0x0000000e04e0723c */ /* 0x000fe20000041868 */
[----:B---3--:R-:W-:Y:S01]  /*e630*/  LOP3.LUT R0, R3, UR4, R12, 0x96, !PT ;  /* 0x0000000403007c12 */ /* 0x008fe2000f8e960c */
[----:B------:R-:W-:-:S04]  /*e640*/  IMAD.WIDE.U32 R2, R2, -0x326172a9, RZ ;  /* 0xcd9e8d5702027825 */ /* 0x000fc800078e00ff */
[----:B-1----:R-:W-:Y:S01]  /*e650*/  HMMA.16816.F32.BF16 R116, R4, R16, R116 ;  /* 0x000000100474723c */ /* 0x002fe20000041874 */
[----:B------:R-:W-:Y:S01]  /*e660*/  IMAD.WIDE.U32 R28, R0, -0x326172a9, RZ ;  /* 0xcd9e8d57001c7825 */ /* 0x000fe200078e00ff */
[----:B------:R-:W-:-:S03]  /*e670*/  LOP3.LUT R0, R2, 0xffff, RZ, 0xc0, !PT ;  /* 0x0000ffff02007812 */ /* 0x000fc600078ec0ff */
[----:B------:R-:W-:Y:S01]  /*e680*/  FFMA.FTZ R12, R95, UR8, -R10 ;  /* 0x000000085f0c7c23 */ /* 0x000fe2000801080a */
[----:B-----5:R-:W-:Y:S01]  /*e690*/  SHF.R.U32.HI R13, RZ, 0x10, R2 ;  /* 0x00000010ff0d7819 */ /* 0x020fe20000011602 */
[----:B------:R-:W-:Y:S01]  /*e6a0*/  IMAD.MOV.U32 R95, RZ, RZ, R88 ;  /* 0x000000ffff5f7224 */ /* 0x000fe200078e0058 */
[----:B------:R-:W-:Y:S02]  /*e6b0*/  LOP3.LUT R16, R2, 0xff, RZ, 0xc0, !PT ;  /* 0x000000ff02107812 */ /* 0x000fe400078ec0ff */
[----:B------:R-:W-:Y:S01]  /*e6c0*/  SHF.R.U32.HI R14, RZ, 0x18, R2 ;  /* 0x00000018ff0e7819 */ /* 0x000fe20000011602 */
[----:B------:R-:W-:Y:S01]  /*e6d0*/  IMAD.MOV.U32 R88, RZ, RZ, R89 ;  /* 0x000000ffff587224 */ /* 0x000fe200078e0059 */
[----:B------:R-:W-:Y:S02]  /*e6e0*/  LOP3.LUT R2, R3, UR22, R28, 0x96, !PT ;  /* 0x0000001603027c12 */ /* 0x000fe4000f8e961c */
[----:B------:R-:W-:Y:S01]  /*e6f0*/  SHF.R.U32.HI R15, RZ, 0x8, R0 ;  /* 0x00000008ff0f7819 */ /* 0x000fe20000011600 */
[----:B------:R1:W-:Y:S01]  /*e700*/  MUFU.EX2 R213, R12 ;  /* 0x0000000c00d57308 */ /* 0x0003e20000000800 */
[----:B------:R-:W-:Y:S01]  /*e710*/  MOV R89, R90 ;  /* 0x0000005a00597202 */ /* 0x000fe20000000f00 */
[----:B------:R-:W-:Y:S01]  /*e720*/  IMAD.MOV.U32 R90, RZ, RZ, R91 ;  /* 0x000000ffff5a7224 */ /* 0x000fe200078e005b */
[----:B------:R-:W-:Y:S01]  /*e730*/  LOP3.LUT R0, R13, 0xff, RZ, 0xc0, !PT ;  /* 0x000000ff0d007812 */ /* 0x000fe200078ec0ff */
[--C-:B------:R-:W-:Y:S01]  /*e740*/  FFMA.FTZ R3, R252, UR8, -R11.reuse ;  /* 0x00000008fc037c23 */ /* 0x100fe2000801080b */
[----:B------:R-:W-:Y:S01]  /*e750*/  FFMA.FTZ R13, R95, UR8, -R11 ;  /* 0x000000085f0d7c23 */ /* 0x000fe2000801080b */
[----:B------:R-:W-:Y:S01]  /*e760*/  IMAD.MOV.U32 R91, RZ, RZ, R24 ;  /* 0x000000ffff5b7224 */ /* 0x000fe200078e0018 */
[----:B------:R-:W-:Y:S01]  /*e770*/  PRMT R24, R16, 0x5410, R15 ;  /* 0x0000541010187816 */ /* 0x000fe2000000000f */
[----:B------:R3:W-:Y:S01]  /*e780*/  MUFU.EX2 R212, R3 ;  /* 0x0000000300d47308 */ /* 0x0007e20000000800 */
[----:B------:R-:W-:-:S02]  /*e790*/  PRMT R15, R0, 0x5410, R14 ;  /* 0x00005410000f7816 */ /* 0x000fc4000000000e */
[----:B------:R-:W-:Y:S02]  /*e7a0*/  SHF.R.U32.HI R0, RZ, 0x10, R2 ;  /* 0x00000010ff007819 */ /* 0x000fe40000011602 */
[----:B-1----:R-:W-:-:S03]  /*e7b0*/  LOP3.LUT R12, R2, 0xffff, RZ, 0xc0, !PT ;  /* 0x0000ffff020c7812 */ /* 0x002fc600078ec0ff */
[----:B------:R-:W1:Y:S01]  /*e7c0*/  MUFU.EX2 R35, R13 ;  /* 0x0000000d00237308 */ /* 0x000e620000000800 */
[----:B------:R-:W-:Y:S02]  /*e7d0*/  SHF.R.U32.HI R14, RZ, 0x18, R2 ;  /* 0x00000018ff0e7819 */ /* 0x000fe40000011602 */
[----:B------:R-:W-:Y:S02]  /*e7e0*/  SHF.R.U32.HI R12, RZ, 0x8, R12 ;  /* 0x00000008ff0c7819 */ /* 0x000fe4000001160c */
[----:B---3--:R-:W-:Y:S02]  /*e7f0*/  LOP3.LUT R3, R2, 0xff, RZ, 0xc0, !PT ;  /* 0x000000ff02037812 */ /* 0x008fe400078ec0ff */
[----:B------:R-:W-:Y:S02]  /*e800*/  LOP3.LUT R2, R0, 0xff, RZ, 0xc0, !PT ;  /* 0x000000ff00027812 */ /* 0x000fe400078ec0ff */
[----:B------:R-:W-:Y:S02]  /*e810*/  PRMT R0, R3, 0x5410, R12 ;  /* 0x0000541003007816 */ /* 0x000fe4000000000c */
[----:B------:R-:W-:-:S02]  /*e820*/  PRMT R12, R2, 0x5410, R14 ;  /* 0x00005410020c7816 */ /* 0x000fc4000000000e */
[----:B----4-:R-:W-:Y:S02]  /*e830*/  F2FP.BF16.F32.PACK_AB R2, R219, R237 ;  /* 0x000000eddb02723e */ /* 0x010fe400000010ff */
[----:B------:R-:W-:Y:S01]  /*e840*/  HSET2.LE.AND R0, R0, R103, PT ;  /* 0x0000006700007233 */ /* 0x000fe20003803000 */
[C---:B------:R-:W-:Y:S01]  /*e850*/  HMMA.16816.F32.BF16 R120, R4.reuse, R18, R120 ;  /* 0x000000120478723c */ /* 0x040fe20000041878 */
[----:B------:R-:W3:Y:S05]  /*e860*/  LDSM.16.MT88.4 R16, [R186+0x11000] ;  /* 0x01100000ba10783b */ /* 0x000eea0000004200 */
[C---:B--2---:R-:W-:Y:S06]  /*e870*/  HMMA.16816.F32.BF16 R124, R4.reuse, R20, R124 ;  /* 0x00000014047c723c */ /* 0x044fec000004187c */
[----:B------:R-:W-:Y:S01]  /*e880*/  HMMA.16816.F32.BF16 R36, R4, R22, R36 ;  /* 0x000000160424723c */ /* 0x000fe20000041824 */
[----:B------:R-:W-:Y:S01]  /*e890*/  FFMA.FTZ R3, R88, UR8, -R11 ;  /* 0x0000000858037c23 */ /* 0x000fe2000801080b */
[----:B------:R-:W-:Y:S05]  /*e8a0*/  LDSM.16.MT88.4 R20, [R185+0x11000] ;  /* 0x01100000b914783b */ /* 0x000fea0000004200 */
[----:B------:R-:W-:-:S02]  /*e8b0*/  LOP3.LUT R4, R0, R2, RZ, 0xc0, !PT ;  /* 0x0000000200047212 */ /* 0x000fc400078ec0ff */
[----:B------:R-:W-:Y:S02]  /*e8c0*/  HSET2.LE.AND R0, R12, R103, PT ;  /* 0x000000670c007233 */ /* 0x000fe40003803000 */
[----:B-1----:R-:W-:-:S04]  /*e8d0*/  F2FP.BF16.F32.PACK_AB R2, R35, R212 ;  /* 0x000000d42302723e */ /* 0x002fc800000010ff */
[----:B------:R-:W-:Y:S02]  /*e8e0*/  LOP3.LUT R5, R0, R2, RZ, 0xc0, !PT ;  /* 0x0000000200057212 */ /* 0x000fe400078ec0ff */
[----:B------:R-:W-:Y:S02]  /*e8f0*/  HSET2.LE.AND R0, R24, R103, PT ;  /* 0x0000006718007233 */ /* 0x000fe40003803000 */
[----:B------:R-:W-:-:S04]  /*e900*/  F2FP.BF16.F32.PACK_AB R2, R213, R218 ;  /* 0x000000dad502723e */ /* 0x000fc800000010ff */
[----:B------:R-:W-:Y:S02]  /*e910*/  LOP3.LUT R6, R0, R2, RZ, 0xc0, !PT ;  /* 0x0000000200067212 */ /* 0x000fe400078ec0ff */
[----:B------:R-:W-:Y:S02]  /*e920*/  HSET2.LE.AND R0, R15, R103, PT ;  /* 0x000000670f007233 */ /* 0x000fe40003803000 */
[----:B------:R-:W1:Y:S01]  /*e930*/  LDSM.16.MT88.4 R12, [R188+0x11000] ;  /* 0x01100000bc0c783b */ /* 0x000e620000004200 */
[----:B------:R2:W-:Y:S02]  /*e940*/  MUFU.EX2 R34, R3 ;  /* 0x0000000300227308 */ /* 0x0005e40000000800 */
[----:B--2---:R-:W-:-:S06]  /*e950*/  FFMA.FTZ R3, R89, UR8, -R11 ;  /* 0x0000000859037c23 */ /* 0x004fcc000801080b */
[----:B------:R-:W2:Y:S02]  /*e960*/  MUFU.EX2 R33, R3 ;  /* 0x0000000300217308 */ /* 0x000ea40000000800 */
[----:B--2---:R-:W-:-:S04]  /*e970*/  F2FP.BF16.F32.PACK_AB R2, R33, R34 ;  /* 0x000000222102723e */ /* 0x004fc800000010ff */
[----:B------:R-:W-:-:S07]  /*e980*/  LOP3.LUT R7, R0, R2, RZ, 0xc0, !PT ;  /* 0x0000000200077212 */ /* 0x000fce00078ec0ff */
[C---:B---3--:R-:W-:Y:S06]  /*e990*/  HMMA.16816.F32.BF16 R144, R4.reuse, R16, R144 ;  /* 0x000000100490723c */ /* 0x048fec0000041890 */
[C---:B------:R-:W-:Y:S01]  /*e9a0*/  HMMA.16816.F32.BF16 R44, R4.reuse, R18, R44 ;  /* 0x00000012042c723c */ /* 0x040fe2000004182c */
[----:B------:R-:W2:Y:S05]  /*e9b0*/  LDSM.16.MT88.4 R16, [R186+0x13000] ;  /* 0x01300000ba10783b */ /* 0x000eaa0000004200 */
[C---:B-1----:R-:W-:Y:S06]  /*e9c0*/  HMMA.16816.F32.BF16 R152, R4.reuse, R12, R152 ;  /* 0x0000000c0498723c */ /* 0x042fec0000041898 */
[C---:B------:R-:W-:Y:S01]  /*e9d0*/  HMMA.16816.F32.BF16 R52, R4.reuse, R14, R52 ;  /* 0x0000000e0434723c */ /* 0x040fe20000041834 */
[----:B------:R-:W1:Y:S05]  /*e9e0*/  LDSM.16.MT88.4 R12, [R188+0x13000] ;  /* 0x01300000bc0c783b */ /* 0x000e6a0000004200 */
[C---:B------:R-:W-:Y:S06]  /*e9f0*/  HMMA.16816.F32.BF16 R136, R4.reuse, R20, R136 ;  /* 0x000000140488723c */ /* 0x040fec0000041888 */
[----:B------:R-:W-:Y:S01]  /*ea00*/  HMMA.16816.F32.BF16 R40, R4, R22, R40 ;  /* 0x000000160428723c */ /* 0x000fe20000041828 */
[----:B------:R-:W3:Y:S01]  /*ea10*/  LDSM.16.MT88.4 R20, [R185+0x13000] ;  /* 0x01300000b914783b */ /* 0x000ee20000004200 */
[----:B------:R-:W-:Y:S01]  /*ea20*/  MOV R99, R90 ;  /* 0x0000005a00637202 */ /* 0x000fe20000000f00 */
[----:B------:R-:W-:Y:S01]  /*ea30*/  IMAD.MOV.U32 R98, RZ, RZ, R91 ;  /* 0x000000ffff627224 */ /* 0x000fe200078e005b */
[----:B------:R-:W-:Y:S01]  /*ea40*/  MOV R96, R27 ;  /* 0x0000001b00607202 */ /* 0x000fe20000000f00 */
[----:B------:R-:W-:-:S02]  /*ea50*/  IMAD.MOV.U32 R97, RZ, RZ, R26 ;  /* 0x000000ffff617224 */ /* 0x000fc400078e001a */
[----:B------:R-:W-:Y:S02]  /*ea60*/  IMAD.MOV.U32 R102, RZ, RZ, R25 ;  /* 0x000000ffff667224 */ /* 0x000fe400078e0019 */
[----:B------:R-:W4:Y:S01]  /*ea70*/  LDSM.16.MT88.4 R24, [R187+0x11000] ;  /* 0x01100000bb18783b */ /* 0x000f220000004200 */
        /* <DEDUP_REMOVED lines=8> */
[----:B------:R-:W3:Y:S01]  /*eb00*/  LDSM.16.MT88.4 R20, [R187+0x13000] ;  /* 0x01300000bb14783b */ /* 0x000ee20000004200 */
[----:B------:R-:W-:Y:S01]  /*eb10*/  IMAD.MOV.U32 R58, RZ, RZ, R102 ;  /* 0x000000ffff3a7224 */ /* 0x000fe200078e0066 */
[----:B------:R-:W-:Y:S01]  /*eb20*/  MOV R51, R103 ;  /* 0x0000006700337202 */ /* 0x000fe20000000f00 */
[----:B------:R-:W-:Y:S01]  /*eb30*/  IMAD.MOV.U32 R0, RZ, RZ, R96 ;  /* 0x000000ffff007224 */ /* 0x000fe200078e0060 */
[----:B------:R-:W-:Y:S01]  /*eb40*/  MOV R3, R97 ;  /* 0x0000006100037202 */ /* 0x000fe20000000f00 */
[----:B------:R-:W-:Y:S01]  /*eb50*/  IMAD.MOV.U32 R50, RZ, RZ, R98 ;  /* 0x000000ffff327224 */ /* 0x000fe200078e0062 */
[----:B------:R-:W-:Y:S01]  /*eb60*/  MOV R57, R99 ;  /* 0x0000006300397202 */ /* 0x000fe20000000f00 */
[C---:B----4-:R-:W-:Y:S06]  /*eb70*/  HMMA.16816.F32.BF16 R160, R4.reuse, R24, R160 ;  /* 0x0000001804a0723c */ /* 0x050fec00000418a0 */
[C---:B--2---:R-:W-:Y:S06]  /*eb80*/  HMMA.16816.F32.BF16 R104, R4.reuse, R16, R156 ;  /* 0x000000100468723c */ /* 0x044fec000004189c */
[C---:B------:R-:W-:Y:S01]  /*eb90*/  HMMA.16816.F32.BF16 R108, R4.reuse, R18, R164 ;  /* 0x00000012046c723c */ /* 0x040fe200000418a4 */
[----:B------:R-:W2:Y:S05]  /*eba0*/  LDSM.16.MT88.4 R16, [R186+0x17000] ;  /* 0x01700000ba10783b */ /* 0x000eaa0000004200 */
[C---:B-1----:R-:W-:Y:S06]  /*ebb0*/  HMMA.16816.F32.BF16 R112, R4.reuse, R12, R148 ;  /* 0x0000000c0470723c */ /* 0x042fec0000041894 */
[C---:B------:R-:W-:Y:S01]  /*ebc0*/  HMMA.16816.F32.BF16 R132, R4.reuse, R14, R132 ;  /* 0x0000000e0484723c */ /* 0x040fe20000041884 */
[----:B------:R-:W1:Y:S05]  /*ebd0*/  LDSM.16.MT88.4 R12, [R185+0x17000] ;  /* 0x01700000b90c783b */ /* 0x000e6a0000004200 */
[C---:B------:R-:W-:Y:S01]  /*ebe0*/  HMMA.16816.F32.BF16 R60, R4.reuse, R26, R60 ;  /* 0x0000001a043c723c */ /* 0x040fe2000004183c */
[----:B------:R-:W-:Y:S05]  /*ebf0*/  LDSM.16.MT88.4 R24, [R187+0x15000] ;  /* 0x01500000bb18783b */ /* 0x000fea0000004200 */
[----:B---3--:R-:W-:Y:S01]  /*ec00*/  HMMA.16816.F32.BF16 R100, R4, R22, R128 ;  /* 0x000000160464723c */ /* 0x008fe20000041880 */
[----:B------:R-:W-:Y:S01]  /*ec10*/  FFMA.FTZ R0, R0, UR8, -R10 ;  /* 0x0000000800007c23 */ /* 0x000fe2000801080a */
[----:B------:R-:W-:Y:S01]  /*ec20*/  LOP3.LUT R2, R29, UR11, R30, 0x96, !PT ;  /* 0x0000000b1d027c12 */ /* 0x000fe2000f8e961e */
[----:B------:R-:W-:Y:S01]  /*ec30*/  IMAD.MOV.U32 R59, RZ, RZ, R168 ;  /* 0x000000ffff3b7224 */ /* 0x000fe200078e00a8 */
[----:B------:R-:W-:-:S02]  /*ec40*/  MOV R49, R171 ;  /* 0x000000ab00317202 */ /* 0x000fc40000000f00 */
[C---:B------:R-:W-:Y:S01]  /*ec50*/  HMMA.16816.F32.BF16 R96, R4.reuse, R20, R72 ;  /* 0x000000140460723c */ /* 0x040fe20000041848 */
[----:B------:R-:W3:Y:S01]  /*ec60*/  LDSM.16.MT88.4 R20, [R188+0x15000] ;  /* 0x01500000bc14783b */ /* 0x000ee20000004200 */
[----:B------:R4:W-:Y:S01]  /*ec70*/  MUFU.EX2 R31, R0 ;  /* 0x00000000001f7308 */ /* 0x0009e20000000800 */
[----:B------:R-:W-:Y:S01]  /*ec80*/  MOV R48, R169 ;  /* 0x000000a900307202 */ /* 0x000fe20000000f00 */
[----:B------:R-:W-:Y:S01]  /*ec90*/  IMAD.MOV.U32 R252, RZ, RZ, R170 ;  /* 0x000000fffffc7224 */ /* 0x000fe200078e00aa */
[----:B------:R-:W-:Y:S04]  /*eca0*/  LDSM.16.MT88.4 R148, [R186+0x11800] ;  /* 0x01180000ba94783b */ /* 0x000fe80000004200 */
[----:B------:R-:W-:Y:S01]  /*ecb0*/  LDSM.16.MT88.4 R156, [R188+0x11800] ;  /* 0x01180000bc9c783b */ /* 0x000fe20000004200 */
[C---:B--2---:R-:W-:Y:S03]  /*ecc0*/  HMMA.16816.F32.BF16 R232, R4.reuse, R18, R232 ;  /* 0x0000001204e8723c */ /* 0x044fe600000418e8 */
[----:B------:R-:W-:Y:S03]  /*ecd0*/  LDSM.16.MT88.4 R164, [R187+0x11800] ;  /* 0x01180000bba4783b */ /* 0x000fe60000004200 */
[----:B------:R-:W-:Y:S01]  /*ece0*/  HMMA.16816.F32.BF16 R228, R4, R16, R228 ;  /* 0x0000001004e4723c */ /* 0x000fe200000418e4 */
[----:B------:R-:W-:Y:S01]  /*ecf0*/  LDSM.16.MT88.4 R72, [R185+0x15800] ;  /* 0x01580000b948783b */ /* 0x000fe20000004200 */
[----:B----4-:R-:W-:-:S04]  /*ed00*/  FFMA.FTZ R0, R57, UR8, -R10 ;  /* 0x0000000839007c23 */ /* 0x010fc8000801080a */
[----:B------:R2:W4:Y:S01]  /*ed10*/  MUFU.EX2 R29, R0 ;  /* 0x00000000001d7308 */ /* 0x0005220000000800 */
[----:B-1----:R-:W-:Y:S01]  /*ed20*/  HMMA.16816.F32.BF16 R220, R4, R12, R220 ;  /* 0x0000000c04dc723c */ /* 0x002fe200000418dc */
[----:B------:R-:W-:Y:S02]  /*ed30*/  IMAD.MOV.U32 R57, RZ, RZ, R49 ;  /* 0x000000ffff397224 */ /* 0x000fe400078e0031 */
[----:B--2---:R-:W-:-:S04]  /*ed40*/  FFMA.FTZ R0, R58, UR8, -R10 ;  /* 0x000000083a007c23 */ /* 0x004fc8000801080a */
[----:B------:R1:W-:Y:S01]  /*ed50*/  MUFU.EX2 R30, R0 ;  /* 0x00000000001e7308 */ /* 0x0003e20000000800 */
[----:B---3--:R-:W-:Y:S01]  /*ed60*/  HMMA.16816.F32.BF16 R168, R4, R20, R64 ;  /* 0x0000001404a8723c */ /* 0x008fe20000041840 */
[----:B------:R-:W-:-:S05]  /*ed70*/  MOV R58, R50 ;  /* 0x00000032003a7202 */ /* 0x000fca0000000f00 */
[C---:B------:R-:W-:Y:S01]  /*ed80*/  HMMA.16816.F32.BF16 R176, R4.reuse, R22, R176 ;  /* 0x0000001604b0723c */ /* 0x040fe200000418b0 */
[----:B------:R-:W2:Y:S01]  /*ed90*/  LDSM.16.MT88.4 R20, [R188+0x17000] ;  /* 0x01700000bc14783b */ /* 0x000ea20000004200 */
[----:B-1----:R-:W-:Y:S01]  /*eda0*/  FFMA.FTZ R0, R3, UR8, -R10 ;  /* 0x0000000803007c23 */ /* 0x002fe2000801080a */
[----:B------:R-:W-:Y:S01]  /*edb0*/  FFMA.FTZ R10, R59, UR8, -R11 ;  /* 0x000000083b0a7c23 */ /* 0x000fe2000801080b */
[----:B------:R-:W-:Y:S02]  /*edc0*/  IMAD.WIDE.U32 R2, R2, -0x2daee0ad, RZ ;  /* 0xd2511f5302027825 */ /* 0x000fe400078e00ff */
[C---:B------:R-:W-:Y:S06]  /*edd0*/  HMMA.16816.F32.BF16 R180, R4.reuse, R24, R180 ;  /* 0x0000001804b4723c */ /* 0x040fec00000418b4 */
[----:B------:R-:W-:Y:S01]  /*ede0*/  HMMA.16816.F32.BF16 R172, R4, R26, R172 ;  /* 0x0000001a04ac723c */ /* 0x000fe200000418ac */
[----:B------:R1:W-:Y:S01]  /*edf0*/  MUFU.EX2 R18, R10 ;  /* 0x0000000a00127308 */ /* 0x0003e20000000800 */
[--C-:B------:R-:W-:Y:S01]  /*ee00*/  SHF.R.U32.HI R13, RZ, 0x10, R2.reuse ;  /* 0x00000010ff0d7819 */ /* 0x100fe20000011602 */
[----:B------:R-:W3:Y:S01]  /*ee10*/  LDSM.16.MT88.4 R24, [R187+0x17000] ;  /* 0x01700000bb18783b */ /* 0x000ee20000004200 */
[----:B------:R-:W-:-:S02]  /*ee20*/  SHF.R.U32.HI R12, RZ, 0x18, R2 ;  /* 0x00000018ff0c7819 */ /* 0x000fc40000011602 */
[----:B------:R-:W-:Y:S01]  /*ee30*/  HMMA.16816.F32.BF16 R224, R4, R14, R224 ;  /* 0x0000000e04e0723c */ /* 0x000fe200000418e0 */
[----:B------:R-:W-:Y:S01]  /*ee40*/  MOV R49, R142 ;  /* 0x0000008e00317202 */ /* 0x000fe20000000f00 */
[----:B------:R-:W-:Y:S01]  /*ee50*/  IMAD.MOV.U32 R19, RZ, RZ, R48 ;  /* 0x000000ffff137224 */ /* 0x000fe200078e0030 */
[----:B------:R5:W-:Y:S01]  /*ee60*/  MUFU.EX2 R28, R0 ;  /* 0x00000000001c7308 */ /* 0x000be20000000800 */
[----:B------:R-:W-:Y:S03]  /*ee70*/  LDSM.16.MT88.4 R64, [R187+0x13800] ;  /* 0x01380000bb40783b */ /* 0x000fe60000004200 */
[----:B------:R-:W-:Y:S01]  /*ee80*/  LOP3.LUT R14, R2, 0xff, RZ, 0xc0, !PT ;  /* 0x000000ff020e7812 */ /* 0x000fe200078ec0ff */
[----:B-1----:R-:W-:-:S04]  /*ee90*/  FFMA.FTZ R10, R143, UR8, -R11 ;  /* 0x000000088f0a7c23 */ /* 0x002fc8000801080b */
[----:B------:R1:W-:Y:S01]  /*eea0*/  MUFU.EX2 R17, R10 ;  /* 0x0000000a00117308 */ /* 0x0003e20000000800 */
[----:B-----5:R-:W-:Y:S02]  /*eeb0*/  LOP3.LUT R0, R3, UR19, R32, 0x96, !PT ;  /* 0x0000001303007c12 */ /* 0x020fe4000f8e9620 */
[----:B------:R-:W-:Y:S02]  /*eec0*/  LOP3.LUT R3, R2, 0xffff, RZ, 0xc0, !PT ;  /* 0x0000ffff02037812 */ /* 0x000fe400078ec0ff */
[----:B------:R-:W-:Y:S02]  /*eed0*/  LOP3.LUT R2, R13, 0xff, RZ, 0xc0, !PT ;  /* 0x000000ff0d027812 */ /* 0x000fe400078ec0ff */
[----:B------:R-:W-:Y:S02]  /*eee0*/  SHF.R.U32.HI R3, RZ, 0x8, R3 ;  /* 0x00000008ff037819 */ /* 0x000fe40000011603 */
[----:B------:R-:W-:Y:S01]  /*eef0*/  PRMT R13, R2, 0x5410, R12 ;  /* 0x00005410020d7816 */ /* 0x000fe2000000000c */
[----:B-1----:R-:W-:Y:S01]  /*ef00*/  FFMA.FTZ R10, R57, UR8, -R11 ;  /* 0x00000008390a7c23 */ /* 0x002fe2000801080b */
[----:B------:R-:W-:-:S03]  /*ef10*/  LOP3.LUT R2, R0, 0xffff, RZ, 0xc0, !PT ;  /* 0x0000ffff00027812 */ /* 0x000fc600078ec0ff */
[----:B------:R1:W-:Y:S01]  /*ef20*/  MUFU.EX2 R16, R10 ;  /* 0x0000000a00107308 */ /* 0x0003e20000000800 */
[----:B------:R-:W-:Y:S01]  /*ef30*/  PRMT R14, R14, 0x5410, R3 ;  /* 0x000054100e0e7816 */ /* 0x000fe20000000003 */
[----:B------:R-:W-:Y:S01]  /*ef40*/  FFMA.FTZ R3, R58, UR8, -R11 ;  /* 0x000000083a037c23 */ /* 0x000fe2000801080b */
[----:B------:R-:W-:Y:S01]  /*ef50*/  IMAD.MOV.U32 R59, RZ, RZ, R51 ;  /* 0x000000ffff3b7224 */ /* 0x000fe200078e0033 */
[----:B------:R-:W-:Y:S01]  /*ef60*/  LOP3.LUT R12, R0, 0xff, RZ, 0xc0, !PT ;  /* 0x000000ff000c7812 */ /* 0x000fe200078ec0ff */
[----:B------:R-:W-:Y:S01]  /*ef70*/  IMAD.MOV.U32 R50, RZ, RZ, R141 ;  /* 0x000000ffff327224 */ /* 0x000fe200078e008d */
[----:B------:R-:W-:Y:S02]  /*ef80*/  SHF.R.U32.HI R11, RZ, 0x18, R0 ;  /* 0x00000018ff0b7819 */ /* 0x000fe40000011600 */
[----:B------:R-:W-:Y:S02]  /*ef90*/  MOV R51, R140 ;  /* 0x0000008c00337202 */ /* 0x000fe40000000f00 */
[----:B------:R-:W-:Y:S01]  /*efa0*/  SHF.R.U32.HI R2, RZ, 0x8, R2 ;  /* 0x00000008ff027819 */ /* 0x000fe20000011602 */
[----:B------:R-:W5:Y:S01]  /*efb0*/  LDSM.16.MT88.4 R140, [R185+0x11800] ;  /* 0x01180000b98c783b */ /* 0x000f620000004200 */
[----:B-1----:R-:W-:Y:S01]  /*efc0*/  SHF.R.U32.HI R10, RZ, 0x10, R0 ;  /* 0x00000010ff0a7819 */ /* 0x002fe20000011600 */
[----:B------:R1:W4:Y:S03]  /*efd0*/  MUFU.EX2 R15, R3 ;  /* 0x00000003000f7308 */ /* 0x0003260000000800 */
[----:B------:R-:W-:-:S02]  /*efe0*/  LOP3.LUT R0, R10, 0xff, RZ, 0xc0, !PT ;  /* 0x000000ff0a007812 */ /* 0x000fc400078ec0ff */
[----:B------:R-:W-:Y:S01]  /*eff0*/  PRMT R2, R12, 0x5410, R2 ;  /* 0x000054100c027816 */ /* 0x000fe20000000002 */
[----:B------:R-:W-:Y:S01]  /*f000*/  IMAD.MOV.U32 R12, RZ, RZ, R50 ;  /* 0x000000ffff0c7224 */ /* 0x000fe200078e0032 */
[----:B------:R-:W-:Y:S02]  /*f010*/  MOV R32, R49 ;  /* 0x0000003100207202 */ /* 0x000fe40000000f00 */
[----:B-1----:R-:W-:Y:S02]  /*f020*/  PRMT R3, R0, 0x5410, R11 ;  /* 0x0000541000037816 */ /* 0x002fe4000000000b */
[----:B------:R-:W-:Y:S02]  /*f030*/  MOV R11, R51 ;  /* 0x00000033000b7202 */ /* 0x000fe40000000f00 */
[----:B------:R-:W1:Y:S01]  /*f040*/  LDSM.16.MT88.4 R48, [R186+0x13800] ;  /* 0x01380000ba30783b */ /* 0x000e620000004200 */
[----:B--2---:R-:W-:Y:S01]  /*f050*/  HMMA.16816.F32.BF16 R116, R4, R20, R116 ;  /* 0x000000140474723c */ /* 0x004fe20000041874 */
[----:B------:R-:W-:-:S02]  /*f060*/  HSET2.LE.AND R0, R2, R59, PT ;  /* 0x0000003b02007233 */ /* 0x000fc40003803000 */
[----:B------:R-:W-:-:S03]  /*f070*/  HSET2.LE.AND R3, R3, R59, PT ;  /* 0x0000003b03037233 */ /* 0x000fc60003803000 */
[----:B---3--:R-:W-:Y:S01]  /*f080*/  HMMA.16816.F32.BF16 R124, R4, R24, R124 ;  /* 0x00000018047c723c */ /* 0x008fe2000004187c */
[----:B----4-:R-:W-:Y:S02]  /*f090*/  F2FP.BF16.F32.PACK_AB R2, R29, R31 ;  /* 0x0000001f1d02723e */ /* 0x010fe400000010ff */
[----:B------:R-:W-:-:S03]  /*f0a0*/  F2FP.BF16.F32.PACK_AB R10, R15, R16 ;  /* 0x000000100f0a723e */ /* 0x000fc600000010ff */
[C---:B------:R-:W-:Y:S06]  /*f0b0*/  HMMA.16816.F32.BF16 R20, R4.reuse, R22, R120 ;  /* 0x000000160414723c */ /* 0x040fec0000041878 */
[----:B------:R-:W-:Y:S01]  /*f0c0*/  HMMA.16816.F32.BF16 R24, R4, R26, R36 ;  /* 0x0000001a0418723c */ /* 0x000fe20000041824 */
[----:B------:R-:W-:Y:S01]  /*f0d0*/  LOP3.LUT R128, R0, R2, RZ, 0xc0, !PT ;  /* 0x0000000200807212 */ /* 0x000fe200078ec0ff */
[----:B------:R-:W-:Y:S05]  /*f0e0*/  LDSM.16.MT88.4 R120, [R188+0x17800] ;  /* 0x01780000bc78783b */ /* 0x000fea0000004200 */
[----:B------:R-:W-:-:S02]  /*f0f0*/  HSET2.LE.AND R5, R14, R59, PT ;  /* 0x0000003b0e057233 */ /* 0x000fc40003803000 */
[----:B------:R-:W-:Y:S02]  /*f100*/  HSET2.LE.AND R7, R13, R59, PT ;  /* 0x0000003b0d077233 */ /* 0x000fe40003803000 */
[----:B------:R-:W-:Y:S01]  /*f110*/  F2FP.BF16.F32.PACK_AB R4, R17, R18 ;  /* 0x000000121104723e */ /* 0x000fe200000010ff */
[----:B------:R-:W-:Y:S01]  /*f120*/  LDSM.16.MT88.4 R56, [R188+0x13800] ;  /* 0x01380000bc38783b */ /* 0x000fe20000004200 */
[----:B------:R-:W-:Y:S02]  /*f130*/  F2FP.BF16.F32.PACK_AB R6, R28, R30 ;  /* 0x0000001e1c06723e */ /* 0x000fe400000010ff */
[----:B------:R-:W-:Y:S02]  /*f140*/  LOP3.LUT R129, R3, R4, RZ, 0xc0, !PT ;  /* 0x0000000403817212 */ /* 0x000fe400078ec0ff */
[----:B------:R-:W-:Y:S02]  /*f150*/  LOP3.LUT R130, R5, R6, RZ, 0xc0, !PT ;  /* 0x0000000605827212 */ /* 0x000fe400078ec0ff */
[----:B------:R-:W-:Y:S01]  /*f160*/  LOP3.LUT R131, R7, R10, RZ, 0xc0, !PT ;  /* 0x0000000a07837212 */ /* 0x000fe200078ec0ff */
[----:B------:R-:W-:Y:S01]  /*f170*/  FFMA.FTZ R2, R12, R9, R11 ;  /* 0x000000090c027223 */ /* 0x000fe2000001000b */
[----:B------:R-:W-:Y:S01]  /*f180*/  FFMA.FTZ R0, R19, R8, R32 ;  /* 0x0000000813007223 */ /* 0x000fe20000010020 */
[----:B------:R-:W-:Y:S04]  /*f190*/  LDSM.16.MT88.4 R4, [R187+0x17800] ;  /* 0x01780000bb04783b */ /* 0x000fe80000004200 */
[C---:B-----5:R-:W-:Y:S06]  /*f1a0*/  HMMA.16816.F32.BF16 R136, R128.reuse, R140, R136 ;  /* 0x0000008c8088723c */ /* 0x060fec0000041888 */
[C---:B------:R-:W-:Y:S01]  /*f1b0*/  HMMA.16816.F32.BF16 R140, R128.reuse, R142, R40 ;  /* 0x0000008e808c723c */ /* 0x040fe20000041828 */
[----:B------:R-:W2:Y:S05]  /*f1c0*/  LDSM.16.MT88.4 R40, [R185+0x13800] ;  /* 0x01380000b928783b */ /* 0x000eaa0000004200 */
[C---:B------:R-:W-:Y:S06]  /*f1d0*/  HMMA.16816.F32.BF16 R144, R128.reuse, R148, R144 ;  /* 0x000000948090723c */ /* 0x040fec0000041890 */
[C---:B------:R-:W-:Y:S06]  /*f1e0*/  HMMA.16816.F32.BF16 R148, R128.reuse, R150, R44 ;  /* 0x000000968094723c */ /* 0x040fec000004182c */
[----:B-1----:R-:W-:Y:S01]  /*f1f0*/  HMMA.16816.F32.BF16 R44, R128, R48, R80 ;  /* 0x00000030802c723c */ /* 0x002fe20000041850 */
[----:B------:R-:W1:Y:S01]  /*f200*/  LDSM.16.MT88.4 R80, [R186+0x15800] ;  /* 0x01580000ba50783b */ /* 0x000e620000004200 */
        /* <DEDUP_REMOVED lines=14> */
[----:B------:R-:W-:-:S05]  /*f2f0*/  FADD.FTZ R2, R250, R2 ;  /* 0x00000002fa027221 */ /* 0x000fca0000010000 */
[----:B--2---:R-:W-:Y:S01]  /*f300*/  HMMA.16816.F32.BF16 R36, R128, R40, R68 ;  /* 0x000000288024723c */ /* 0x004fe20000041844 */
[----:B------:R-:W-:-:S05]  /*f310*/  FADD.FTZ R0, R251, R0 ;  /* 0x00000000fb007221 */ /* 0x000fca0000010000 */
[C---:B------:R-:W-:Y:S06]  /*f320*/  HMMA.16816.F32.BF16 R156, R128.reuse, R158, R52 ;  /* 0x0000009e809c723c */ /* 0x040fec0000041834 */
[C---:B------:R-:W-:Y:S06]  /*f330*/  HMMA.16816.F32.BF16 R164, R128.reuse, R166, R60 ;  /* 0x000000a680a4723c */ /* 0x040fec000004183c */
[C---:B------:R-:W-:Y:S06]  /*f340*/  HMMA.16816.F32.BF16 R40, R128.reuse, R42, R76 ;  /* 0x0000002a8028723c */ /* 0x040fec000004184c */
[C---:B------:R-:W-:Y:S01]  /*f350*/  HMMA.16816.F32.BF16 R52, R128.reuse, R56, R88 ;  /* 0x000000388034723c */ /* 0x040fe20000041858 */
[----:B------:R-:W2:Y:S05]  /*f360*/  LDSM.16.MT88.4 R88, [R188+0x15800] ;  /* 0x01580000bc58783b */ /* 0x000eaa0000004200 */
[C---:B------:R-:W-:Y:S01]  /*f370*/  HMMA.16816.F32.BF16 R60, R128.reuse, R64, R96 ;  /* 0x00000040803c723c */ /* 0x040fe20000041860 */
[----:B------:R-:W3:Y:S05]  /*f380*/  LDSM.16.MT88.4 R96, [R187+0x15800] ;  /* 0x01580000bb60783b */ /* 0x000eea0000004200 */
[C---:B------:R-:W-:Y:S01]  /*f390*/  HMMA.16816.F32.BF16 R68, R128.reuse, R72, R104 ;  /* 0x000000488044723c */ /* 0x040fe20000041868 */
[----:B------:R-:W4:Y:S05]  /*f3a0*/  LDSM.16.MT88.4 R104, [R185+0x17800] ;  /* 0x01780000b968783b */ /* 0x000f2a0000004200 */
        /* <DEDUP_REMOVED lines=23> */
[C---:B------:R-:W-:Y:S06]  /*f520*/  HMMA.16816.F32.BF16 R72, R128.reuse, R74, R108 ;  /* 0x0000004a8048723c */ /* 0x040fec000004186c */
[C---:B--2---:R-:W-:Y:S06]  /*f530*/  HMMA.16816.F32.BF16 R84, R128.reuse, R88, R168 ;  /* 0x000000588054723c */ /* 0x044fec00000418a8 */
[C---:B---3--:R-:W-:Y:S06]  /*f540*/  HMMA.16816.F32.BF16 R92, R128.reuse, R96, R180 ;  /* 0x00000060805c723c */ /* 0x048fec00000418b4 */
[C---:B----4-:R-:W-:Y:S06]  /*f550*/  HMMA.16816.F32.BF16 R100, R128.reuse, R104, R220 ;  /* 0x000000688064723c */ /* 0x050fec00000418dc */
[C---:B-1----:R-:W-:Y:S06]  /*f560*/  HMMA.16816.F32.BF16 R108, R128.reuse, R112, R228 ;  /* 0x00000070806c723c */ /* 0x042fec00000418e4 */
        /* <DEDUP_REMOVED lines=9> */
[----:B------:R-:W-:Y:S01]  /*f600*/  IMAD.MOV.U32 R3, RZ, RZ, R236 ;  /* 0x000000ffff037224 */ /* 0x000fe200078e00ec */
[----:B------:R-:W-:-:S15]  /*f610*/  MOV R132, R238 ;  /* 0x000000ee00847202 */ /* 0x000fde0000000f00 */
[----:B------:R-:W-:-:S07]  /*f620*/  NOP ;  /* 0x0000000000007918 */ /* 0x000fce0000000000 */
.L_x_731:
[----:B------:R-:W-:-:S06]  /*f630*/  UISETP.GT.AND UP0, UPT, UR20, UR5, UPT ;  /* 0x000000051400728c */ /* 0x000fcc000bf04270 */
[----:B------:R-:W-:-:S13]  /*f640*/  PLOP3.LUT P0, PT, PT, PT, UP0, 0x80, 0x0 ;  /* 0x000000000000781c */ /* 0x000fda0003f0f008 */
[----:B------:R-:W-:Y:S05]  /*f650*/  @!P0 BRA `(.L_x_735) ;  /* 0x00000054007c8947 */ /* 0x000fea0003800000 */
[----:B------:R-:W2:Y:S01]  /*f660*/  LDL.LU R6, [R1+0xbc] ;  /* 0x0000bc0001067983 */ /* 0x000ea20000300800 */
[----:B------:R-:W-:Y:S01]  /*f670*/  ULDC UR4, c[0x0][0x2d0] ;  /* 0x0000b40000047ab9 */ /* 0x000fe20000000800 */
[----:B------:R-:W-:Y:S01]  /*f680*/  ULDC.64 UR6, c[0x0][0x220] ;  /* 0x0000880000067ab9 */ /* 0x000fe20000000a00 */
[----:B------:R-:W1:Y:S01]  /*f690*/  S2R R0, SR_TID.X ;  /* 0x0000000000007919 */ /* 0x000e620000002100 */
[----:B------:R-:W-:Y:S01]  /*f6a0*/  IMAD.MOV.U32 R134, RZ, RZ, R3 ;  /* 0x000000ffff867224 */ /* 0x000fe200078e0003 */
[----:B------:R-:W-:Y:S01]  /*f6b0*/  UIADD3 UR12, UR20, -0x2, URZ ;  /* 0xfffffffe140c7890 */ /* 0x000fe2000fffe03f */
[----:B------:R-:W3:Y:S01]  /*f6c0*/  LDL.LU R9, [R1+0xa8] ;  /* 0x0000a80001097983 */ /* 0x000ee20000300800 */
[----:B------:R-:W-:Y:S01]  /*f6d0*/  IMAD.MOV.U32 R133, RZ, RZ, R132 ;  /* 0x000000ffff857224 */ /* 0x000fe200078e0084 */
[----:B------:R-:W-:Y:S02]  /*f6e0*/  UIADD3 UR19, UR20, -0x1, URZ ;  /* 0xffffffff14137890 */ /* 0x000fe4000fffe03f */
[----:B------:R-:W4:Y:S01]  /*f6f0*/  LDL.LU R8, [R1+0xc0] ;  /* 0x0000c00001087983 */ /* 0x000f220000300800 */
[----:B------:R-:W-:-:S03]  /*f700*/  ULDC UR13, c[0x0][0x2d0] ;  /* 0x0000b400000d7ab9 */ /* 0x000fc60000000800 */
[----:B------:R-:W5:Y:S04]  /*f710*/  LDL.LU R2, [R1+0xb8] ;  /* 0x0000b80001027983 */ /* 0x000f680000300800 */
[----:B------:R-:W5:Y:S01]  /*f720*/  LDL.LU R13, [R1+0x98] ;  /* 0x00009800010d7983 */ /* 0x000f620000300800 */
[----:B-1----:R-:W-:-:S04]  /*f730*/  SHF.R.S32.HI R10, RZ, 0x1f, R0 ;  /* 0x0000001fff0a7819 */ /* 0x002fc80000011400 */
[----:B------:R-:W-:-:S04]  /*f740*/  LEA.HI R10, R10, R0, RZ, 0x3 ;  /* 0x000000000a0a7211 */ /* 0x000fc800078f18ff */
[----:B------:R-:W-:-:S05]  /*f750*/  LOP3.LUT R4, R10, 0xfffffff8, RZ, 0xc0, !PT ;  /* 0xfffffff80a047812 */ /* 0x000fca00078ec0ff */
[----:B------:R-:W-:Y:S02]  /*f760*/  IMAD.IADD R4, R0, 0x1, -R4 ;  /* 0x0000000100047824 */ /* 0x000fe400078e0a04 */
[----:B------:R-:W-:Y:S02]  /*f770*/  IMAD.U32 R0, RZ, RZ, UR25 ;  /* 0x00000019ff007e24 */ /* 0x000fe4000f8e00ff */
[----:B------:R-:W-:-:S05]  /*f780*/  IMAD.SHL.U32 R4, R4, 0x8, RZ ;  /* 0x0000000804047824 */ /* 0x000fca00078e00ff */
[----:B------:R-:W-:Y:S02]  /*f790*/  SHF.R.S32.HI R5, RZ, 0x1f, R4 ;  /* 0x0000001fff057819 */ /* 0x000fe40000011404 */
[----:B------:R-:W-:Y:S01]  /*f7a0*/  ISETP.GE.AND P2, PT, R4, UR4, PT ;  /* 0x0000000404007c0c */ /* 0x000fe2000bf46270 */
[----:B------:R-:W-:-:S12]  /*f7b0*/  ULDC UR4, c[0x0][0x2ec] ;  /* 0x0000bb0000047ab9 */ /* 0x000fd80000000800 */
[----:B------:R-:W1:Y:S01]  /*f7c0*/  @!P2 LDC.64 R16, c[0x0][0x220] ;  /* 0x00008800ff10ab82 */ /* 0x000e620000000a00 */
[----:B--2---:R-:W-:-:S04]  /*f7d0*/  IMAD.WIDE.U32 R6, R6, UR21, R4 ;  /* 0x0000001506067c25 */ /* 0x004fc8000f8e0004 */
[----:B---3--:R-:W-:Y:S02]  /*f7e0*/  IMAD.MOV.U32 R12, RZ, RZ, R9 ;  /* 0x000000ffff0c7224 */ /* 0x008fe400078e0009 */
[----:B----4-:R-:W-:Y:S01]  /*f7f0*/  IMAD.WIDE.U32 R8, R8, UR21, R4 ;  /* 0x0000001508087c25 */ /* 0x010fe2000f8e0004 */
[----:B------:R-:W-:-:S03]  /*f800*/  UMOV UR21, URZ ;  /* 0x0000003f00157c82 */ /* 0x000fc60008000000 */
[----:B-----5:R-:W-:Y:S01]  /*f810*/  IMAD.MOV.U32 R11, RZ, RZ, R2 ;  /* 0x000000ffff0b7224 */ /* 0x020fe200078e0002 */
[----:B------:R-:W-:Y:S01]  /*f820*/  IADD3 R2, P0, R6, UR26, RZ ;  /* 0x0000001a06027c10 */ /* 0x000fe2000ff1e0ff */
[----:B------:R-:W-:-:S03]  /*f830*/  IMAD.U32 R4, RZ, RZ, UR27 ;  /* 0x0000001bff047e24 */ /* 0x000fc6000f8e00ff */
[----:B------:R-:W-:Y:S01]  /*f840*/  IADD3.X R6, R0, UR9, R7, P0, !PT ;  /* 0x0000000900067c10 */ /* 0x000fe200087fe407 */
[----:B------:R-:W-:Y:S01]  /*f850*/  ULDC.64 UR8, c[0x0][0x218] ;  /* 0x0000860000087ab9 */ /* 0x000fe20000000a00 */
[----:B------:R-:W-:Y:S02]  /*f860*/  IADD3 R0, P0, R8, UR28, RZ ;  /* 0x0000001c08007c10 */ /* 0x000fe4000ff1e0ff */
[----:B------:R-:W-:Y:S02]  /*f870*/  LEA R14, P1, R2, UR8, 0x1 ;  /* 0x00000008020e7c11 */ /* 0x000fe4000f8208ff */
[----:B------:R-:W-:Y:S02]  /*f880*/  IADD3.X R4, R4, UR33, R9, P0, !PT ;  /* 0x0000002104047c10 */ /* 0x000fe400087fe409 */
[----:B------:R-:W-:Y:S01]  /*f890*/  LEA R7, P0, R0, UR6, 0x1 ;  /* 0x0000000600077c11 */ /* 0x000fe2000f8008ff */
[----:B------:R2:W-:Y:S01]  /*f8a0*/  STL [R1+0x2c], R14 ;  /* 0x00002c0e01007387 */ /* 0x0005e20000100800 */
[----:B------:R-:W-:Y:S01]  /*f8b0*/  LEA.HI.X R2, R2, UR9, R6, 0x1, P1 ;  /* 0x0000000902027c11 */ /* 0x000fe200088f0c06 */
[----:B------:R-:W-:Y:S01]  /*f8c0*/  ULDC.64 UR8, c[0x0][0x248] ;  /* 0x0000920000087ab9 */ /* 0x000fe20000000a00 */
[----:B------:R-:W-:Y:S01]  /*f8d0*/  LEA.HI.X R0, R0, UR7, R4, 0x1, P0 ;  /* 0x0000000700007c11 */ /* 0x000fe200080f0c04 */
[----:B------:R3:W-:Y:S01]  /*f8e0*/  STL [R1+0x24], R7 ;  /* 0x0000240701007387 */ /* 0x0007e20000100800 */
[----:B------:R-:W-:Y:S01]  /*f8f0*/  SHF.R.S32.HI R4, RZ, 0x3, R10 ;  /* 0x00000003ff047819 */ /* 0x000fe2000001140a */
[----:B------:R-:W-:Y:S01]  /*f900*/  IMAD.WIDE.U32 R10, R11, -0x2daee0ad, RZ ;  /* 0xd2511f530b0a7825 */ /* 0x000fe200078e00ff */
[----:B------:R-:W-:Y:S01]  /*f910*/  ULDC.64 UR6, c[0x0][0x250] ;  /* 0x0000940000067ab9 */ /* 0x000fe20000000a00 */
[----:B------:R4:W-:Y:S01]  /*f920*/  STL [R1+0x28], R2 ;  /* 0x0000280201007387 */ /* 0x0009e20000100800 */
[----:B------:R-:W-:-:S02]  /*f930*/  SHF.R.S32.HI R5, RZ, 0x1f, R4 ;  /* 0x0000001fff057819 */ /* 0x000fc40000011404 */
[C---:B------:R-:W-:Y:S01]  /*f940*/  IADD3 R8, P1, R4.reuse, 0x20, RZ ;  /* 0x0000002004087810 */ /* 0x040fe20007f3e0ff */
[----:B------:R-:W-:Y:S01]  /*f950*/  STL [R1+0x20], R0 ;  /* 0x0000200001007387 */ /* 0x000fe20000100800 */
[----:B--2---:R-:W2:Y:S08]  /*f960*/  @!P2 LDC.64 R14, c[0x0][0x220] ;  /* 0x00008800ff0eab82 */ /* 0x004eb00000000a00 */
[----:B---3--:R-:W3:Y:S01]  /*f970*/  @!P2 LDC.64 R6, c[0x0][0x220] ;  /* 0x00008800ff06ab82 */ /* 0x008ee20000000a00 */
[----:B----4-:R-:W-:Y:S01]  /*f980*/  IADD3 R2, P0, R4, 0x30, RZ ;  /* 0x0000003004027810 */ /* 0x010fe20007f1e0ff */
[----:B--2---:R2:W-:Y:S04]  /*f990*/  @!P2 STL.64 [R1+0x70], R14 ;  /* 0x0000700e0100a387 */ /* 0x0045e80000100a00 */
[----:B-1----:R-:W-:Y:S04]  /*f9a0*/  @!P2 STL.64 [R1+0x68], R16 ;  /* 0x000068100100a387 */ /* 0x002fe80000100a00 */
[----:B---3--:R1:W-:Y:S01]  /*f9b0*/  @!P2 STL.64 [R1+0x60], R6 ;  /* 0x000060060100a387 */ /* 0x0083e20000100a00 */
[----:B--2---:R-:W2:Y:S01]  /*f9c0*/  @!P2 LDC.64 R14, c[0x0][0x220] ;  /* 0x00008800ff0eab82 */ /* 0x004ea20000000a00 */
[----:B-1----:R-:W-:-:S05]  /*f9d0*/  IMAD.WIDE.U32 R6, R13, -0x326172a9, RZ ;  /* 0xcd9e8d570d067825 */ /* 0x002fca00078e00ff */
[----:B------:R-:W-:Y:S01]  /*f9e0*/  LOP3.LUT R0, R7, R12, RZ, 0x3c, !PT ;  /* 0x0000000c07007212 */ /* 0x000fe200078e3cff */
[----:B--2---:R-:W-:Y:S04]  /*f9f0*/  @!P2 STL.64 [R1+0x58], R14 ;  /* 0x0000580e0100a387 */ /* 0x004fe80000100a00 */
[----:B------:R1:W-:Y:S04]  /*fa00*/  STL.64 [R1+0x40], R6 ;  /* 0x0000400601007387 */ /* 0x0003e80000100a00 */
[----:B------:R-:W-:Y:S04]  /*fa10*/  STL.64 [R1], R4 ;  /* 0x0000000401007387 */ /* 0x000fe80000100a00 */
[----:B------:R2:W-:Y:S04]  /*fa20*/  STL [R1+0x10], R8 ;  /* 0x0000100801007387 */ /* 0x0005e80000100800 */
[----:B------:R-:W-:Y:S04]  /*fa30*/  STL.64 [R1+0x38], R10 ;  /* 0x0000380a01007387 */ /* 0x000fe80000100a00 */
[----:B------:R-:W-:Y:S01]  /*fa40*/  STL [R1+0x8], R2 ;  /* 0x0000080201007387 */ /* 0x000fe20000100800 */
[----:B-1----:R-:W-:-:S05]  /*fa50*/  IADD3 R6, P3, R4, 0x10, RZ ;  /* 0x0000001004067810 */ /* 0x002fca0007f7e0ff */
[----:B------:R-:W-:Y:S02]  /*fa60*/  IMAD.X R7, RZ, RZ, R5, P3 ;  /* 0x000000ffff077224 */ /* 0x000fe400018e0605 */
[----:B--2---:R-:W-:-:S05]  /*fa70*/  IMAD.WIDE.U32 R8, R0, -0x2daee0ad, RZ ;  /* 0xd2511f5300087825 */ /* 0x004fca00078e00ff */
[----:B------:R-:W-:Y:S04]  /*fa80*/  STL.64 [R1+0x30], R8 ;  /* 0x0000300801007387 */ /* 0x000fe80000100a00 */
[----:B------:R1:W-:Y:S04]  /*fa90*/  STL.64 [R1+0x18], R6 ;  /* 0x0000180601007387 */ /* 0x0003e80000100a00 */
[----:B------:R-:W2:Y:S04]  /*faa0*/  LDL.LU.64 R14, [R1+0xa0] ;  /* 0x0000a000010e7983 */ /* 0x000ea80000300a00 */
[----:B------:R-:W3:Y:S04]  /*fab0*/  LDL.LU.64 R12, [R1+0xb0] ;  /* 0x0000b000010c7983 */ /* 0x000ee80000300a00 */
[----:B-1----:R1:W4:Y:S01]  /*fac0*/  LDL.64 R6, [R1+0x10] ;  /* 0x0000100001067983 */ /* 0x0023220000100a00 */
[----:B------:R-:W-:-:S02]  /*fad0*/  IMAD.X R3, RZ, RZ, R5, P0 ;  /* 0x000000ffff037224 */ /* 0x000fc400000e0605 */
[----:B---3--:R-:W-:Y:S02]  /*fae0*/  IMAD.MOV.U32 R2, RZ, RZ, R12 ;  /* 0x000000ffff027224 */ /* 0x008fe400078e000c */
[----:B----4-:R-:W-:-:S05]  /*faf0*/  IMAD.X R7, RZ, RZ, R5, P1 ;  /* 0x000000ffff077224 */ /* 0x010fca00008e0605 */
[----:B------:R-:W-:Y:S04]  /*fb00*/  STL [R1+0x14], R7 ;  /* 0x0000140701007387 */ /* 0x000fe80000100800 */
[----:B------:R2:W-:Y:S02]  /*fb10*/  STL [R1+0xc], R3 ;  /* 0x00000c0301007387 */ /* 0x0005e40000100800 */
[----:B--2---:R-:W-:-:S05]  /*fb20*/  IMAD.MOV.U32 R3, RZ, RZ, R15 ;  /* 0x000000ffff037224 */ /* 0x004fca00078e000f */
[----:B------:R1:W-:Y:S01]  /*fb30*/  STL.64 [R1+0x50], R2 ;  /* 0x0000500201007387 */ /* 0x0003e20000100a00 */
[----:B------:R-:W-:Y:S05]  /*fb40*/  BRA `(.L_x_736) ;  /* 0x0000000400c47947 */ /* 0x000fea0003800000 */
.L_x_738:
        /* <DEDUP_REMOVED lines=14> */
[----:B--2---:R-:W-:Y:S04]  /*fc30*/  LEA R0, P1, R170, R220, 0x6 ;  /* 0x000000dcaa007211 */ /* 0x004fe800078230ff */
[----:B-1----:R-:W-:Y:S02]  /*fc40*/  @!P2 LEA R168, P0, R0, R168, 0x1 ;  /* 0x000000a800a8a211 */ /* 0x002fe400078008ff */
[----:B---3--:R-:W-:Y:S02]  /*fc50*/  LEA.HI.X R135, R170, R219, R135, 0x6, P1 ;  /* 0x000000dbaa877211 */ /* 0x008fe400008f3487 */
[C---:B------:R-:W-:Y:S01]  /*fc60*/  IADD3 R132, P1, R0.reuse, UR36, RZ ;  /* 0x0000002400847c10 */ /* 0x040fe2000ff3e0ff */
[----:B------:R-:W1:Y:S01]  /*fc70*/  @!P2 LDC.64 R170, c[0x0][0x218] ;  /* 0x00008600ffaaab82 */ /* 0x000e620000000a00 */
        /* <DEDUP_REMOVED lines=11> */
[C---:B------:R-:W-:Y:S01]  /*fd30*/  IADD3 R132, P1, R0.reuse, UR36, RZ ;  /* 0x0000002400847c10 */ /* 0x040fe2000ff3e0ff */
        /* <DEDUP_REMOVED lines=9> */
[C---:B-1----:R-:W-:Y:S03]  /*fdd0*/  @!P2 LEA R170, P0, R0.reuse, R170, 0x1 ;  /* 0x000000aa00aaa211 */ /* 0x042fe600078008ff */
[----:B------:R4:W-:Y:S01]  /*fde0*/  @P4 STS.128 [R211+0xe000], RZ ;  /* 0x00e000ffd3004388 */ /* 0x0009e20000000c00 */
[----:B------:R-:W-:Y:S03]  /*fdf0*/  @!P2 LEA.HI.X R171, R0, R171, R135, 0x1, P0 ;  /* 0x000000ab00aba211 */ /* 0x000fe600000f0c87 */
[----:B------:R-:W-:Y:S01]  /*fe00*/  @!PT LDS RZ, [RZ] ;  /* 0x00000000fffff984 */ /* 0x000fe20000000800 */
[----:B------:R-:W-:Y:S01]  /*fe10*/  @!PT LDS RZ, [RZ] ;  /* 0x00000000fffff984 */ /* 0x000fe20000000800 */
[----:B------:R-:W-:Y:S01]  /*fe20*/  @!PT LDS RZ, [RZ] ;  /* 0x00000000fffff984 */ /* 0x000fe20000000800 */
[----:B------:R4:W-:Y:S01]  /*fe30*/  @!P4 LDGSTS.E.BYPASS.LTC128B.128 [R211+0xe000], desc[UR30][R212.64+0x180] ;  /* 0x0e000180d4d3cfae */ /* 0x0009e2000b901d5e */
[----:B------:R-:W-:Y:S01]  /*fe40*/  IADD3.X R135, R135, UR15, RZ, P1, !PT ;  /* 0x0000000f87877c10 */ /* 0x000fe20008ffe4ff */
[----:B--2---:R-:W1:Y:S02]  /*fe50*/  @!P2 LDC.64 R168, c[0x0][0x218] ;  /* 0x00008600ffa8ab82 */ /* 0x004e640000000a00 */
        /* <DEDUP_REMOVED lines=64> */
.L_x_736:
[----:B-12---:R-:W2:Y:S01]  /*10260*/  LDL.64 R2, [R1+0x50] ;  /* 0x0000500001027983 */ /* 0x006ea20000100a00 */
[----:B------:R-:W-:Y:S01]  /*10270*/  UIADD3 UR14, UR20, -0x1, URZ ;  /* 0xffffffff140e7890 */ /* 0x000fe2000fffe03f */
[----:B------:R-:W-:Y:S04]  /*10280*/  DEPBAR.LE SB0, 0x0 ;  /* 0x000080000000791a */ /* 0x000fe80000000000 */
[----:B------:R-:W3:Y:S01]  /*10290*/  LDL.64 R224, [R1] ;  /* 0x0000000001e07983 */ /* 0x000ee20000100a00 */
[----:B------:R-:W-:Y:S01]  /*102a0*/  UIADD3 UR24, UR19, -UR21, URZ ;  /* 0x8000001513187290 */ /* 0x000fe2000fffe03f */
[----:B------:R-:W-:Y:S01]  /*102b0*/  IMAD.U32 R4, RZ, RZ, UR14 ;  /* 0x0000000eff047e24 */ /* 0x000fe2000f8e00ff */
[----:B------:R-:W-:Y:S01]  /*102c0*/  USHF.R.S32.HI UR23, URZ, 0x1f, UR14 ;  /* 0x0000001f3f177899 */ /* 0x000fe2000801140e */
[----:B------:R-:W4:Y:S01]  /*102d0*/  LDL R0, [R1+0x70] ;  /* 0x0000700001007983 */ /* 0x000f220000100800 */
[----:B------:R-:W-:Y:S02]  /*102e0*/  UIMAD UR22, UR37, UR14, URZ ;  /* 0x0000000e251672a4 */ /* 0x000fe4000f8e023f */
[----:B------:R-:W-:Y:S01]  /*102f0*/  IMAD.U32 R20, RZ, RZ, UR24 ;  /* 0x00000018ff147e24 */ /* 0x000fe2000f8e00ff */
[----:B------:R-:W5:Y:S01]  /*10300*/  LDL R23, [R1+0x7c] ;  /* 0x00007c0001177983 */ /* 0x000f620000100800 */
[----:B------:R-:W-:Y:S02]  /*10310*/  UIMAD UR22, UR23, UR38, UR22 ;  /* 0x00000026171672a4 */ /* 0x000fe4000f8e0216 */
[----:B------:R-:W-:Y:S01]  /*10320*/  UISETP.GT.AND UP0, UPT, UR14, UR5, UPT ;  /* 0x000000050e00728c */ /* 0x000fe2000bf04270 */
[----:B------:R-:W5:Y:S04]  /*10330*/  LDL R12, [R1+0x74] ;  /* 0x00007400010c7983 */ /* 0x000f680000100800 */
        /* <DEDUP_REMOVED lines=8> */
[----:B------:R-:W5:Y:S04]  /*103c0*/  LDL.64 R212, [R1+0x18] ;  /* 0x0000180001d47983 */ /* 0x000f680000100a00 */
[----:B------:R-:W5:Y:S04]  /*103d0*/  LDL R27, [R1+0x64] ;  /* 0x00006400011b7983 */ /* 0x000f680000100800 */
[----:B------:R-:W5:Y:S04]  /*103e0*/  LDL R26, [R1+0x5c] ;  /* 0x00005c00011a7983 */ /* 0x000f680000100800 */
[----:B------:R-:W5:Y:S04]  /*103f0*/  LDL.64 R222, [R1+0x10] ;  /* 0x0000100001de7983 */ /* 0x000f680000100a00 */
[----:B------:R-:W5:Y:S01]  /*10400*/  LDL.64 R220, [R1+0x8] ;  /* 0x0000080001dc7983 */ /* 0x000f620000100a00 */
[----:B------:R-:W-:Y:S06]  /*10410*/  BAR.SYNC.DEFER_BLOCKING 0x0 ;  /* 0x0000000000007b1d */ /* 0x000fec0000010000 */
[----:B------:R-:W-:Y:S04]  /*10420*/  @P2 STS.128 [R211+0x10000], RZ ;  /* 0x010000ffd3002388 */ /* 0x000fe80000000c00 */
[----:B------:R-:W5:Y:S04]  /*10430*/  LDL R218, [R1+0x2c] ;  /* 0x00002c0001da7983 */ /* 0x000f680000100800 */
[----:B------:R-:W5:Y:S01]  /*10440*/  LDL R135, [R1+0x28] ;  /* 0x0000280001877983 */ /* 0x000f620000100800 */
[----:B--2---:R-:W-:Y:S04]  /*10450*/  IMAD.WIDE.U32 R4, R4, UR38, R2 ;  /* 0x0000002604047c25 */ /* 0x004fe8000f8e0002 */
[----:B------:R-:W-:Y:S01]  /*10460*/  VIADD R6, R5, UR22 ;  /* 0x0000001605067c36 */ /* 0x000fe20008000000 */
[----:B------:R-:W-:Y:S01]  /*10470*/  IADD3 R5, P1, R4, UR40, RZ ;  /* 0x0000002804057c10 */ /* 0x000fe2000ff3e0ff */
[----:B------:R-:W-:Y:S01]  /*10480*/  UIADD3 UR22, UR12, -UR21, URZ ;  /* 0x800000150c167290 */ /* 0x000fe2000fffe03f */
[----:B---3--:R-:W-:Y:S02]  /*10490*/  LEA R2, P0, R20, R224, 0x6 ;  /* 0x000000e014027211 */ /* 0x008fe400078030ff */
[----:B------:R-:W-:Y:S02]  /*104a0*/  IADD3.X R7, R6, UR39, RZ, P1, !PT ;  /* 0x0000002706077c10 */ /* 0x000fe40008ffe4ff */
[----:B------:R-:W-:Y:S01]  /*104b0*/  LEA.HI.X.SX32 R3, R20, R225, 0x6, P0 ;  /* 0x000000e114037211 */ /* 0x000fe200000f36ff */
[----:B------:R-:W-:Y:S01]  /*104c0*/  IMAD.WIDE.U32 R18, R2, UR6, RZ ;  /* 0x0000000602127c25 */ /* 0x000fe2000f8e00ff */
[C---:B----4-:R-:W-:Y:S02]  /*104d0*/  @!P2 LEA R16, P0, R4.reuse, R0, 0x1 ;  /* 0x000000000410a211 */ /* 0x050fe400078008ff */
[----:B-----5:R-:W-:Y:S01]  /*104e0*/  ISETP.GE.AND P6, PT, R23, UR13, PT ;  /* 0x0000000d17007c0c */ /* 0x020fe2000bfc6270 */
[----:B------:R-:W-:Y:S01]  /*104f0*/  IMAD R8, R3, UR6, RZ ;  /* 0x0000000603087c24 */ /* 0x000fe2000f8e02ff */
[----:B------:R-:W-:Y:S01]  /*10500*/  IADD3 R0, P1, R5, UR40, RZ ;  /* 0x0000002805007c10 */ /* 0x000fe2000ff3e0ff */
[----:B------:R-:W-:Y:S01]  /*10510*/  IMAD.U32 R132, RZ, RZ, UR22 ;  /* 0x00000016ff847e24 */ /* 0x000fe2000f8e00ff */
[----:B------:R-:W-:Y:S01]  /*10520*/  @!P2 LEA.HI.X R17, R4, R12, R6, 0x1, P0 ;  /* 0x0000000c0411a211 */ /* 0x000fe200000f0c06 */
[----:B------:R-:W-:Y:S01]  /*10530*/  IMAD R6, R2, UR7, R8 ;  /* 0x0000000702067c24 */ /* 0x000fe2000f8e0208 */
[----:B------:R-:W-:Y:S02]  /*10540*/  IADD3.X R3, R7, UR39, RZ, P1, !PT ;  /* 0x0000002707037c10 */ /* 0x000fe40008ffe4ff */
[----:B------:R-:W-:Y:S01]  /*10550*/  @!P2 IADD3 R4, P0, R0, UR40, RZ ;  /* 0x000000280004ac10 */ /* 0x000fe2000ff1e0ff */
[----:B------:R-:W-:Y:S01]  /*10560*/  IMAD.IADD R6, R19, 0x1, R6 ;  /* 0x0000000113067824 */ /* 0x000fe200078e0206 */
[----:B------:R-:W-:Y:S01]  /*10570*/  LEA R8, P4, R18, R25, 0x1 ;  /* 0x0000001912087211 */ /* 0x000fe200078808ff */
        /* <DEDUP_REMOVED lines=17> */
[----:B------:R-:W-:Y:S03]  /*10690*/  @!P2 LEA.HI.X R15, R5, R28, R7, 0x1, P3 ;  /* 0x0000001c050fa211 */ /* 0x000fe600018f0c07 */
[----:B------:R-:W-:Y:S01]  /*106a0*/  @!PT LDS RZ, [RZ] ;  /* 0x00000000fffff984 */ /* 0x000fe20000000800 */
[----:B------:R-:W-:Y:S01]  /*106b0*/  @!PT LDS RZ, [RZ] ;  /* 0x00000000fffff984 */ /* 0x000fe20000000800 */
[----:B------:R-:W-:Y:S01]  /*106c0*/  @!PT LDS RZ, [RZ] ;  /* 0x00000000fffff984 */ /* 0x000fe20000000800 */
[----:B------:R-:W-:Y:S01]  /*106d0*/  @!P5 LDGSTS.E.BYPASS.LTC128B.128 [R211+0x14000], desc[UR30][R8.64+0x100] ;  /* 0x1400010008d3dfae */ /* 0x000fe2000b901d5e */
[C---:B------:R-:W-:Y:S03]  /*106e0*/  LEA R6, P3, R20.reuse, R212, 0x6 ;  /* 0x000000d414067211 */ /* 0x040fe600078630ff */
[----:B------:R-:W-:Y:S01]  /*106f0*/  @P4 STS.128 [R211+0x16000], RZ ;  /* 0x016000ffd3004388 */ /* 0x000fe20000000c00 */
[----:B------:R-:W-:Y:S03]  /*10700*/  LEA.HI.X.SX32 R7, R20, R213, 0x6, P3 ;  /* 0x000000d514077211 */ /* 0x000fe600018f36ff */
[----:B------:R-:W-:Y:S01]  /*10710*/  @!PT LDS RZ, [RZ] ;  /* 0x00000000fffff984 */ /* 0x000fe20000000800 */
[----:B------:R-:W-:Y:S01]  /*10720*/  @!PT LDS RZ, [RZ] ;  /* 0x00000000fffff984 */ /* 0x000fe20000000800 */
[----:B------:R-:W-:Y:S01]  /*10730*/  @!PT LDS RZ, [RZ] ;  /* 0x00000000fffff984 */ /* 0x000fe20000000800 */
[----:B------:R-:W-:Y:S01]  /*10740*/  @!P4 LDGSTS.E.BYPASS.LTC128B.128 [R211+0x16000], desc[UR30][R8.64+0x180] ;  /* 0x1600018008d3cfae */ /* 0x000fe2000b901d5e */
[----:B------:R-:W-:Y:S01]  /*10750*/  @!P2 LEA.HI.X R13, R0, R27, R3, 0x1, P1 ;  /* 0x0000001b000da211 */ /* 0x000fe200008f0c03 */
[----:B------:R-:W-:Y:S01]  /*10760*/  IMAD.WIDE.U32 R22, R6, UR6, RZ ;  /* 0x0000000606167c25 */ /* 0x000fe2000f8e00ff */
[----:B------:R-:W-:Y:S01]  /*10770*/  @!P2 LEA.HI.X R11, R4, R26, R2, 0x1, P0 ;  /* 0x0000001a040ba211 */ /* 0x000fe200000f0c02 */
[----:B------:R-:W-:Y:S02]  /*10780*/  @P2 STS.128 [R211+0x10800], RZ ;  /* 0x010800ffd3002388 */ /* 0x000fe40000000c00 */
[----:B------:R-:W-:Y:S01]  /*10790*/  IMAD R0, R7, UR6, RZ ;  /* 0x0000000607007c24 */ /* 0x000fe2000f8e02ff */
[----:B------:R-:W-:Y:S01]  /*107a0*/  LEA R4, P1, R20, R222, 0x6 ;  /* 0x000000de14047211 */ /* 0x000fe200078230ff */
[----:B------:R-:W-:Y:S01]  /*107b0*/  @!PT LDS RZ, [RZ] ;  /* 0x00000000fffff984 */ /* 0x000fe20000000800 */
[----:B------:R-:W-:Y:S01]  /*107c0*/  @!PT LDS RZ, [RZ] ;  /* 0x00000000fffff984 */ /* 0x000fe20000000800 */
[----:B------:R-:W-:Y:S01]  /*107d0*/  @!PT LDS RZ, [RZ] ;  /* 0x00000000fffff984 */ /* 0x000fe20000000800 */
[----:B------:R-:W-:Y:S02]  /*107e0*/  @!P2 LDGSTS.E.BYPASS.LTC128B.128 [R211+0x10800], desc[UR30][R14.64] ;  /* 0x108000000ed3afae */ /* 0x000fe4000b901d5e */
[----:B------:R-:W-:Y:S01]  /*107f0*/  IMAD R0, R6, UR7, R0 ;  /* 0x0000000706007c24 */ /* 0x000fe2000f8e0200 */
[----:B------:R-:W-:Y:S01]  /*10800*/  LEA R6, P3, R22, R25, 0x1 ;  /* 0x0000001916067211 */ /* 0x000fe200078608ff */
[----:B------:R-:W-:Y:S01]  /*10810*/  @P6 STS.128 [R211+0x12800], RZ ;  /* 0x012800ffd3006388 */ /* 0x000fe20000000c00 */
[C---:B------:R-:W-:Y:S01]  /*10820*/  LEA.HI.X.SX32 R5, R20.reuse, R223, 0x6, P1 ;  /* 0x000000df14057211 */ /* 0x040fe200008f36ff */
[----:B------:R-:W-:Y:S01]  /*10830*/  IMAD.IADD R0, R23, 0x1, R0 ;  /* 0x0000000117007824 */ /* 0x000fe200078e0200 */
[----:B------:R-:W-:Y:S03]  /*10840*/  LEA R2, P0, R20, R220, 0x6 ;  /* 0x000000dc14027211 */ /* 0x000fe600078030ff */
[----:B------:R-:W-:Y:S01]  /*10850*/  IMAD R5, R5, UR6, RZ ;  /* 0x0000000605057c24 */ /* 0x000fe2000f8e02ff */
[-C--:B------:R-:W-:Y:S01]  /*10860*/  LEA.HI.X R7, R22, R24.reuse, R0, 0x1, P3 ;  /* 0x0000001816077211 */ /* 0x080fe200018f0c00 */
        /* <DEDUP_REMOVED lines=14> */
[CC--:B------:R-:W-:Y:S01]  /*10950*/  LEA R4, P1, R20.reuse, R25.reuse, 0x1 ;  /* 0x0000001914047211 */ /* 0x0c0fe200078208ff */
[----:B------:R-:W-:Y:S02]  /*10960*/  IMAD R3, R3, UR6, RZ ;  /* 0x0000000603037c24 */ /* 0x000fe4000f8e02ff */
[----:B------:R-:W-:Y:S01]  /*10970*/  @P4 STS.128 [R211+0x16800], RZ ;  /* 0x016800ffd3004388 */ /* 0x000fe20000000c00 */
[-C--:B------:R-:W-:Y:S01]  /*10980*/  LEA.HI.X R5, R20, R24.reuse, R5, 0x1, P1 ;  /* 0x0000001814057211 */ /* 0x080fe200008f0c05 */
        /* <DEDUP_REMOVED lines=59> */
[----:B------:R-:W-:Y:S04]  /*10d40*/  IMAD R3, R3, UR8, RZ ;  /* 0x0000000803037c24 */ /* 0x000fe8000f8e02ff */
[----:B------:R-:W-:Y:S01]  /*10d50*/  IMAD R3, R2, UR9, R3 ;  /* 0x0000000902037c24 */ /* 0x000fe2000f8e0203 */
        /* <DEDUP_REMOVED lines=11> */
[----:B------:R-:W2:Y:S05]  /*10e10*/  LDSM.16.M88.4 R176, [R208] ;  /* 0x00000000d0b0783b */ /* 0x000eaa0000000200 */
[C---:B------:R-:W-:Y:S06]  /*10e20*/  HMMA.16816.F32.BF16 R12, R172.reuse, R180, R12 ;  /* 0x000000b4ac0c723c */ /* 0x040fec000004180c */
[C---:B------:R-:W-:Y:S01]  /*10e30*/  HMMA.16816.F32.BF16 R16, R172.reuse, R182, R16 ;  /* 0x000000b6ac10723c */ /* 0x040fe20000041810 */
[----:B------:R-:W-:Y:S05]  /*10e40*/  LDSM.16.M88.4 R180, [R194] ;  /* 0x00000000c2b4783b */ /* 0x000fea0000000200 */
[C---:B-1----:R-:W-:Y:S06]  /*10e50*/  HMMA.16816.F32.BF16 R20, R172.reuse, R168, R20 ;  /* 0x000000a8ac14723c */ /* 0x042fec0000041814 */
[C---:B------:R-:W-:Y:S01]  /*10e60*/  HMMA.16816.F32.BF16 R24, R172.reuse, R170, R24 ;  /* 0x000000aaac18723c */ /* 0x040fe20000041818 */
[----:B------:R-:W1:Y:S05]  /*10e70*/  LDSM.16.M88.4 R168, [R190+0x8000] ;  /* 0x00800000bea8783b */ /* 0x000e6a0000000200 */
[C---:B--2---:R-:W-:Y:S06]  /*10e80*/  HMMA.16816.F32.BF16 R28, R172.reuse, R176, R28 ;  /* 0x000000b0ac1c723c */ /* 0x044fec000004181c */
[----:B------:R-:W-:Y:S01]  /*10e90*/  HMMA.16816.F32.BF16 R32, R172, R178, R32 ;  /* 0x000000b2ac20723c */ /* 0x000fe20000041820 */
[----:B------:R-:W2:Y:S04]  /*10ea0*/  LDSM.16.M88.4 R172, [R190+0x8800] ;  /* 0x00880000beac783b */ /* 0x000ea80000000200 */
[----:B------:R-:W3:Y:S01]  /*10eb0*/  LDSM.16.M88.4 R176, [R190+0x9000] ;  /* 0x00900000beb0783b */ /* 0x000ee20000000200 */
[C---:B-1----:R-:W-:Y:S06]  /*10ec0*/  HMMA.16816.F32.BF16 R4, R180.reuse, R168, R4 ;  /* 0x000000a8b404723c */ /* 0x042fec0000041804 */
[C---:B------:R-:W-:Y:S01]  /*10ed0*/  HMMA.16816.F32.BF16 R8, R180.reuse, R170, R8 ;  /* 0x000000aab408723c */ /* 0x040fe20000041808 */
[----:B------:R-:W1:Y:S05]  /*10ee0*/  LDSM.16.M88.4 R168, [R190+0x9800] ;  /* 0x00980000bea8783b */ /* 0x000e6a0000000200 */
[C---:B--2---:R-:W-:Y:S06]  /*10ef0*/  HMMA.16816.F32.BF16 R12, R180.reuse, R172, R12 ;  /* 0x000000acb40c723c */ /* 0x044fec000004180c */
[C---:B------:R-:W-:Y:S01]  /*10f00*/  HMMA.16816.F32.BF16 R16, R180.reuse, R174, R16 ;  /* 0x000000aeb410723c */ /* 0x040fe20000041810 */
[----:B------:R-:W-:Y:S05]  /*10f10*/  LDSM.16.M88.4 R172, [R193] ;  /* 0x00000000c1ac783b */ /* 0x000fea0000000200 */
[C---:B---3--:R-:W-:Y:S06]  /*10f20*/  HMMA.16816.F32.BF16 R20, R180.reuse, R176, R20 ;  /* 0x000000b0b414723c */ /* 0x048fec0000041814 */
[C---:B------:R-:W-:Y:S01]  /*10f30*/  HMMA.16816.F32.BF16 R24, R180.reuse, R178, R24 ;  /* 0x000000b2b418723c */ /* 0x040fe20000041818 */
[----:B------:R-:W2:Y:S05]  /*10f40*/  LDSM.16.M88.4 R176, [R189] ;  /* 0x00000000bdb0783b */ /* 0x000eaa0000000200 */
[C---:B-1----:R-:W-:Y:S06]  /*10f50*/  HMMA.16816.F32.BF16 R28, R180.reuse, R168, R28 ;  /* 0x000000a8b41c723c */ /* 0x042fec000004181c */
[----:B------:R-:W-:Y:S01]  /*10f60*/  HMMA.16816.F32.BF16 R32, R180, R170, R32 ;  /* 0x000000aab420723c */ /* 0x000fe20000041820 */
[----:B------:R-:W1:Y:S04]  /*10f70*/  LDSM.16.M88.4 R168, [R189+0x800] ;  /* 0x00080000bda8783b */ /* 0x000e680000000200 */
[----:B------:R-:W3:Y:S01]  /*10f80*/  LDSM.16.M88.4 R180, [R189+0x1000] ;  /* 0x00100000bdb4783b */ /* 0x000ee20000000200 */
[C---:B--2---:R-:W-:Y:S06]  /*10f90*/  HMMA.16816.F32.BF16 R4, R172.reuse, R176, R4 ;  /* 0x000000b0ac04723c */ /* 0x044fec0000041804 */
[C---:B------:R-:W-:Y:S01]  /*10fa0*/  HMMA.16816.F32.BF16 R8, R172.reuse, R178, R8 ;  /* 0x000000b2ac08723c */ /* 0x040fe20000041808 */
[----:B------:R-:W2:Y:S05]  /*10fb0*/  LDSM.16.M88.4 R176, [R189+0x1800] ;  /* 0x00180000bdb0783b */ /* 0x000eaa0000000200 */
[C---:B-1----:R-:W-:Y:S06]  /*10fc0*/  HMMA.16816.F32.BF16 R12, R172.reuse, R168, R12 ;  /* 0x000000a8ac0c723c */ /* 0x042fec000004180c */
[C---:B------:R-:W-:Y:S01]  /*10fd0*/  HMMA.16816.F32.BF16 R16, R172.reuse, R170, R16 ;  /* 0x000000aaac10723c */ /* 0x040fe20000041810 */
[----:B------:R-:W-:Y:S05]  /*10fe0*/  LDSM.16.M88.4 R168, [R191+0x2000] ;  /* 0x00200000bfa8783b */ /* 0x000fea0000000200 */
[C---:B---3--:R-:W-:Y:S06]  /*10ff0*/  HMMA.16816.F32.BF16 R20, R172.reuse, R180, R20 ;  /* 0x000000b4ac14723c */ /* 0x048fec0000041814 */
        /* <DEDUP_REMOVED lines=14> */
[----:B------:R-:W2:Y:S05]  /*110e0*/  LDSM.16.M88.4 R176, [R207] ;  /* 0x00000000cfb0783b */ /* 0x000eaa0000000200 */
[C---:B-1----:R-:W-:Y:S06]  /*110f0*/  HMMA.16816.F32.BF16 R28, R168.reuse, R180, R28 ;  /* 0x000000b4a81c723c */ /* 0x042fec000004181c */
[----:B------:R-:W-:Y:S01]  /*11100*/  HMMA.16816.F32.BF16 R32, R168, R182, R32 ;  /* 0x000000b6a820723c */ /* 0x000fe20000041820 */
[----:B------:R-:W1:Y:S04]  /*11110*/  LDSM.16.M88.4 R168, [R206] ;  /* 0x00000000cea8783b */ /* 0x000e680000000200 */
[----:B------:R-:W3:Y:S01]  /*11120*/  LDSM.16.M88.4 R180, [R205] ;  /* 0x00000000cdb4783b */ /* 0x000ee20000000200 */
[C---:B--2---:R-:W-:Y:S06]  /*11130*/  HMMA.16816.F32.BF16 R4, R172.reuse, R176, R4 ;  /* 0x000000b0ac04723c */ /* 0x044fec0000041804 */
[C---:B------:R-:W-:Y:S01]  /*11140*/  HMMA.16816.F32.BF16 R8, R172.reuse, R178, R8 ;  /* 0x000000b2ac08723c */ /* 0x040fe20000041808 */
[----:B------:R-:W2:Y:S05]  /*11150*/  LDSM.16.M88.4 R176, [R204] ;  /* 0x00000000ccb0783b */ /* 0x000eaa0000000200 */
        /* <DEDUP_REMOVED lines=128> */
[C---:B------:R-:W-:Y:S05]  /*11960*/  HMMA.16816.F32.BF16 R8, R172.reuse, R178, R8 ;  /* 0x000000b2ac08723c */ /* 0x040fea0000041808 */
[C---:B------:R-:W-:Y:S06]  /*11970*/  LEA R176, P1, R132.reuse, R224, 0x6 ;  /* 0x000000e084b07211 */ /* 0x040fec00078230ff */
[----:B------:R-:W-:Y:S05]  /*11980*/  LEA.HI.X.SX32 R177, R132, R225, 0x6, P1 ;  /* 0x000000e184b17211 */ /* 0x000fea00008f36ff */
[----:B------:R-:W-:Y:S01]  /*11990*/  IMAD R0, R177, UR8, RZ ;  /* 0x00000008b1007c24 */ /* 0x000fe2000f8e02ff */
[C---:B-1----:R-:W-:Y:S03]  /*119a0*/  HMMA.16816.F32.BF16 R12, R172.reuse, R168, R12 ;  /* 0x000000a8ac0c723c */ /* 0x042fe6000004180c */
[C---:B------:R-:W-:Y:S02]  /*119b0*/  IMAD R0, R176.reuse, UR9, R0 ;  /* 0x00000009b0007c24 */ /* 0x040fe4000f8e0200 */
[----:B------:R-:W-:Y:S01]  /*119c0*/  IMAD.WIDE.U32 R176, R176, UR8, RZ ;  /* 0x00000008b0b07c25 */ /* 0x000fe2000f8e00ff */
[C---:B------:R-:W-:Y:S05]  /*119d0*/  HMMA.16816.F32.BF16 R16, R172.reuse, R170, R16 ;  /* 0x000000aaac10723c */ /* 0x040fea0000041810 */
[----:B------:R-:W-:Y:S01]  /*119e0*/  IMAD.WIDE.U32 R168, R2, UR8, RZ ;  /* 0x0000000802a87c25 */ /* 0x000fe2000f8e00ff */
[-C--:B------:R-:W-:Y:S01]  /*119f0*/  LEA R212, P0, R176, R218.reuse, 0x1 ;  /* 0x000000dab0d47211 */ /* 0x080fe200078008ff */
[C---:B---3--:R-:W-:Y:S04]  /*11a00*/  HMMA.16816.F32.BF16 R20, R172.reuse, R180, R20 ;  /* 0x000000b4ac14723c */ /* 0x048fe80000041814 */
[C---:B------:R-:W-:Y:S01]  /*11a10*/  LEA R178, P1, R168.reuse, R218, 0x1 ;  /* 0x000000daa8b27211 */ /* 0x040fe200078208ff */
[----:B------:R-:W-:Y:S01]  /*11a20*/  IMAD.IADD R3, R169, 0x1, R3 ;  /* 0x00000001a9037824 */ /* 0x000fe200078e0203 */
[C---:B------:R-:W-:Y:S05]  /*11a30*/  HMMA.16816.F32.BF16 R24, R172.reuse, R182, R24 ;  /* 0x000000b6ac18723c */ /* 0x040fea0000041818 */
[-C--:B------:R-:W-:Y:S01]  /*11a40*/  LEA.HI.X R179, R168, R135.reuse, R3, 0x1, P1 ;  /* 0x00000087a8b37211 */ /* 0x080fe200008f0c03 */
[----:B------:R-:W-:Y:S01]  /*11a50*/  IMAD.IADD R0, R177, 0x1, R0 ;  /* 0x00000001b1007824 */ /* 0x000fe200078e0200 */
[----:B------:R-:W1:Y:S01]  /*11a60*/  LDSM.16.M88.4 R168, [R189+0x7800] ;  /* 0x00780000bda8783b */ /* 0x000e620000000200 */
[----:B------:R-:W-:Y:S04]  /*11a70*/  DEPBAR.LE SB0, 0x0 ;  /* 0x000080000000791a */ /* 0x000fe80000000000 */
[----:B------:R-:W-:Y:S01]  /*11a80*/  LEA.HI.X R213, R176, R135, R0, 0x1, P0 ;  /* 0x00000087b0d57211 */ /* 0x000fe200000f0c00 */
[----:B------:R-:W-:Y:S01]  /*11a90*/  BAR.SYNC.DEFER_BLOCKING 0x0 ;  /* 0x0000000000007b1d */ /* 0x000fe20000010000 */
[C---:B------:R-:W-:Y:S04]  /*11aa0*/  LEA R2, P0, R132.reuse, R222, 0x6 ;  /* 0x000000de84027211 */ /* 0x040fe800078030ff */
[----:B------:R-:W-:Y:S05]  /*11ab0*/  LEA.HI.X.SX32 R3, R132, R223, 0x6, P0 ;  /* 0x000000df84037211 */ /* 0x000fea00000f36ff */
[----:B------:R-:W-:Y:S04]  /*11ac0*/  IMAD R0, R3, UR8, RZ ;  /* 0x0000000803007c24 */ /* 0x000fe8000f8e02ff */
[C---:B------:R-:W-:Y:S02]  /*11ad0*/  IMAD R0, R2.reuse, UR9, R0 ;  /* 0x0000000902007c24 */ /* 0x040fe4000f8e0200 */
[----:B------:R-:W-:Y:S04]  /*11ae0*/  IMAD.WIDE.U32 R2, R2, UR8, RZ ;  /* 0x0000000802027c25 */ /* 0x000fe8000f8e00ff */
[----:B------:R-:W-:Y:S01]  /*11af0*/  IMAD.IADD R0, R3, 0x1, R0 ;  /* 0x0000000103007824 */ /* 0x000fe200078e0200 */
[C---:B------:R-:W-:Y:S04]  /*11b00*/  LEA R176, P0, R2.reuse, R218, 0x1 ;  /* 0x000000da02b07211 */ /* 0x040fe800078008ff */
[----:B------:R-:W-:Y:S02]  /*11b10*/  LEA.HI.X R177, R2, R135, R0, 0x1, P0 ;  /* 0x0000008702b17211 */ /* 0x000fe400000f0c00 */
[C---:B------:R-:W-:Y:S04]  /*11b20*/  LEA R2, P0, R132.reuse, R220, 0x6 ;  /* 0x000000dc84027211 */ /* 0x040fe800078030ff */
[----:B------:R-:W-:Y:S01]  /*11b30*/  LEA.HI.X.SX32 R3, R132, R221, 0x6, P0 ;  /* 0x000000dd84037211 */ /* 0x000fe200000f36ff */
[C---:B------:R-:W-:Y:S01]  /*11b40*/  IMAD.WIDE.U32 R180, R2.reuse, UR8, RZ ;  /* 0x0000000802b47c25 */ /* 0x040fe2000f8e00ff */
[C---:B-1----:R-:W-:Y:S05]  /*11b50*/  HMMA.16816.F32.BF16 R28, R172.reuse, R168, R28 ;  /* 0x000000a8ac1c723c */ /* 0x042fea000004181c */
[----:B------:R-:W-:Y:S01]  /*11b60*/  IMAD R0, R3, UR8, RZ ;  /* 0x0000000803007c24 */ /* 0x000fe2000f8e02ff */
[----:B------:R-:W-:Y:S05]  /*11b70*/  HMMA.16816.F32.BF16 R32, R172, R170, R32 ;  /* 0x000000aaac20723c */ /* 0x000fea0000041820 */
[----:B------:R-:W-:Y:S01]  /*11b80*/  IMAD R0, R2, UR9, R0 ;  /* 0x0000000902007c24 */ /* 0x000fe2000f8e0200 */
[C---:B------:R-:W-:Y:S05]  /*11b90*/  LEA R2, P0, R180.reuse, R218, 0x1 ;  /* 0x000000dab4027211 */ /* 0x040fea00078008ff */
[----:B------:R-:W-:Y:S05]  /*11ba0*/  IMAD.IADD R0, R181, 0x1, R0 ;  /* 0x00000001b5007824 */ /* 0x000fea00078e0200 */
[----:B------:R-:W-:Y:S02]  /*11bb0*/  LEA.HI.X R3, R180, R135, R0, 0x1, P0 ;  /* 0x00000087b4037211 */ /* 0x000fe400000f0c00 */
[----:B------:R-:W-:Y:S11]  /*11bc0*/  PLOP3.LUT P0, PT, PT, PT, UP0, 0x80, 0x0 ;  /* 0x000000000000781c */ /* 0x000ff60003f0f008 */
[----:B------:R-:W-:Y:S02]  /*11bd0*/  @!UPT UIADD3 URZ, URZ, URZ, URZ ;  /* 0x0000003f3f3ff290 */ /* 0x000fe4000fffe03f */
[----:B------:R-:W-:Y:S05]  /*11be0*/  @P0 BRA `(.L_x_738) ;  /* 0xffffffdc00d80947 */ /* 0x000fea000383ffff */
.L_x_737:
[----:B------:R-:W2:Y:S01]  /*11bf0*/  LDL.64 R242, [R1+0x38] ;  /* 0x0000380001f27983 */ /* 0x000ea20000100a00 */
[----:B------:R-:W-:Y:S01]  /*11c00*/  IMAD.U32 R0, RZ, RZ, UR14 ;  /* 0x0000000eff007e24 */ /* 0x000fe2000f8e00ff */
[----:B------:R-:W-:Y:S02]  /*11c10*/  USHF.L.U32 UR32, UR14, 0x1, URZ ;  /* 0x000000010e207899 */ /* 0x000fe4000800063f */
[----:B------:R-:W-:Y:S02]  /*11c20*/  UIADD3 UR20, UR35, -0x4498517b, URZ ;  /* 0xbb67ae8523147890 */ /* 0x000fe4000fffe03f */
[----:B------:R-:W3:Y:S01]  /*11c30*/  LDL.64 R226, [R1+0x30] ;  /* 0x0000300001e27983 */ /* 0x000ee20000100a00 */
[----:B------:R-:W-:Y:S02]  /*11c40*/  UIADD3 UR29, UR34, -0x61c88647, URZ ;  /* 0x9e3779b9221d7890 */ /* 0x000fe4000fffe03f */
[----:B------:R-:W-:Y:S02]  /*11c50*/  UIADD3 UR28, UR34, 0x3c6ef372, URZ ;  /* 0x3c6ef372221c7890 */ /* 0x000fe4000fffe03f */
[----:B------:R-:W-:Y:S01]  /*11c60*/  UIADD3 UR27, UR35, 0x76cf5d0a, URZ ;  /* 0x76cf5d0a231b7890 */ /* 0x000fe2000fffe03f */
[----:B------:R-:W5:Y:S01]  /*11c70*/  LDL.64 R228, [R1+0x40] ;  /* 0x0000400001e47983 */ /* 0x000f620000100a00 */
[----:B------:R-:W-:Y:S02]  /*11c80*/  UIADD3 UR24, UR35, 0x32370b8f, URZ ;  /* 0x32370b8f23187890 */ /* 0x000fe4000fffe03f */
[----:B------:R-:W-:Y:S02]  /*11c90*/  UIADD3 UR26, UR34, -0x255992d5, URZ ;  /* 0xdaa66d2b221a7890 */ /* 0x000fe4000fffe03f */
[----:B------:R-:W-:Y:S01]  /*11ca0*/  UIADD3 UR23, UR34, 0x78dde6e4, URZ ;  /* 0x78dde6e422177890 */ /* 0x000fe2000fffe03f */
[----:B----4-:R-:W1:Y:S01]  /*11cb0*/  S2R R2, SR_TID.X ;  /* 0x0000000000027919 */ /* 0x010e620000002100 */
[----:B------:R-:W-:Y:S02]  /*11cc0*/  UIADD3 UR22, UR35, -0x126145ec, URZ ;  /* 0xed9eba1423167890 */ /* 0x000fe4000fffe03f */
[----:B------:R-:W-:Y:S01]  /*11cd0*/  UIADD3 UR25, UR34, -0x4ab325aa, URZ ;  /* 0xb54cda5622197890 */ /* 0x000fe2000fffe03f */
[----:B------:R-:W4:Y:S01]  /*11ce0*/  LDL R224, [R1+0x84] ;  /* 0x0000840001e07983 */ /* 0x000f220000100800 */
[----:B------:R-:W-:Y:S02]  /*11cf0*/  UISETP.GT.AND UP0, UPT, UR14, UR5, UPT ;  /* 0x000000050e00728c */ /* 0x000fe4000bf04270 */
[----:B------:R-:W-:Y:S01]  /*11d00*/  UIADD3 UR21, UR21, 0x1, URZ ;  /* 0x0000000115157890 */ /* 0x000fe2000fffe03f */
[----:B-1----:R-:W-:Y:S05]  /*11d10*/  IMAD.SHL.U32 R2, R2, 0x2, RZ ;  /* 0x0000000202027824 */ /* 0x002fea00078e00ff */
[----:B------:R-:W-:Y:S05]  /*11d20*/  LOP3.LUT R2, R2, 0x6, RZ, 0xc0, !PT ;  /* 0x0000000602027812 */ /* 0x000fea00078ec0ff */
[----:B------:R-:W-:Y:S04]  /*11d30*/  IMAD R0, R0, 0x40, R2 ;  /* 0x0000004000007824 */ /* 0x000fe800078e0202 */
[C---:B------:R-:W-:Y:S01]  /*11d40*/  VIADD R2, R0.reuse, 0x8 ;  /* 0x0000000800027836 */ /* 0x040fe20000000000 */
[CC--:B------:R-:W-:Y:S01]  /*11d50*/  ISETP.GE.AND P1, PT, R0.reuse, R215.reuse, PT ;  /* 0x000000d70000720c */ /* 0x0c0fe20003f26270 */
[C---:B------:R-:W-:Y:S01]  /*11d60*/  VIADD R3, R0.reuse, 0x1 ;  /* 0x0000000100037836 */ /* 0x040fe20000000000 */
[-C--:B------:R-:W-:Y:S02]  /*11d70*/  ISETP.GE.AND P0, PT, R0, R214.reuse, PT ;  /* 0x000000d60000720c */ /* 0x080fe40003f06270 */
[CC--:B------:R-:W-:Y:S02]  /*11d80*/  ISETP.GE.AND P5, PT, R2.reuse, R215.reuse, PT ;  /* 0x000000d70200720c */ /* 0x0c0fe40003fa6270 */
[CC--:B------:R-:W-:Y:S02]  /*11d90*/  ISETP.GE.AND P3, PT, R2.reuse, R214.reuse, PT ;  /* 0x000000d60200720c */ /* 0x0c0fe40003f66270 */
[C---:B------:R-:W-:Y:S02]  /*11da0*/  ISETP.GE.AND P6, PT, R3.reuse, R215, PT ;  /* 0x000000d70300720c */ /* 0x040fe40003fc6270 */
[C---:B------:R-:W-:Y:S02]  /*11db0*/  ISETP.GE.AND P4, PT, R3.reuse, R214, PT ;  /* 0x000000d60300720c */ /* 0x040fe40003f86270 */
[CC--:B------:R-:W-:Y:S02]  /*11dc0*/  ISETP.GE.OR P5, PT, R2.reuse, R217.reuse, !P5 ;  /* 0x000000d90200720c */ /* 0x0c0fe40006fa6670 */
[-C--:B------:R-:W-:Y:S01]  /*11dd0*/  ISETP.GE.OR P3, PT, R2, R216.reuse, !P3 ;  /* 0x000000d80200720c */ /* 0x080fe20005f66670 */
[C---:B------:R-:W-:Y:S01]  /*11de0*/  VIADD R2, R0.reuse, 0x10 ;  /* 0x0000001000027836 */ /* 0x040fe20000000000 */
[CC--:B------:R-:W-:Y:S02]  /*11df0*/  ISETP.GE.OR P6, PT, R3.reuse, R217.reuse, !P6 ;  /* 0x000000d90300720c */ /* 0x0c0fe400077c6670 */
[-C--:B------:R-:W-:Y:S01]  /*11e00*/  ISETP.GE.OR P4, PT, R3, R216.reuse, !P4 ;  /* 0x000000d80300720c */ /* 0x080fe20006786670 */
[C---:B------:R-:W-:Y:S01]  /*11e10*/  VIADD R3, R0.reuse, 0x9 ;  /* 0x0000000900037836 */ /* 0x040fe20000000000 */
[C---:B------:R-:W-:Y:S02]  /*11e20*/  ISETP.GE.OR P1, PT, R0.reuse, R217, !P1 ;  /* 0x000000d90000720c */ /* 0x040fe40004f26670 */
[----:B------:R-:W-:Y:S02]  /*11e30*/  ISETP.GE.OR P0, PT, R0, R216, !P0 ;  /* 0x000000d80000720c */ /* 0x000fe40004706670 */
[----:B------:R-:W-:Y:S01]  /*11e40*/  FSEL R174, R4, -INF , !P1 ;  /* 0xff80000004ae7808 */ /* 0x000fe20004800000 */
[----:B------:R-:W-:Y:S01]  /*11e50*/  VIADD R4, R0, 0x28 ;  /* 0x0000002800047836 */ /* 0x000fe20000000000 */
        /* <DEDUP_REMOVED lines=8> */
[-C--:B------:R-:W-:Y:S01]  /*11ee0*/  ISETP.GE.OR P1, PT, R2, R216.reuse, !P1 ;  /* 0x000000d80200720c */ /* 0x080fe20004f26670 */
[C---:B------:R-:W-:Y:S01]  /*11ef0*/  VIADD R2, R0.reuse, 0x18 ;  /* 0x0000001800027836 */ /* 0x040fe20000000000 */
[C---:B------:R-:W-:Y:S02]  /*11f00*/  ISETP.GE.OR P0, PT, R3.reuse, R216, !P0 ;  /* 0x000000d80300720c */ /* 0x040fe40004706670 */
[----:B------:R-:W-:Y:S01]  /*11f10*/  ISETP.GE.OR P4, PT, R3, R217, !P4 ;  /* 0x000000d90300720c */ /* 0x000fe20006786670 */
[----:B------:R-:W-:Y:S01]  /*11f20*/  VIADD R3, R0, 0x11 ;  /* 0x0000001100037836 */ /* 0x000fe20000000000 */
        /* <DEDUP_REMOVED lines=17> */
[CC--:B------:R-:W-:Y:S02]  /*12040*/  ISETP.GE.AND P0, PT, R2.reuse, R215.reuse, PT ;  /* 0x000000d70200720c */ /* 0x0c0fe40003f06270 */
[C---:B------:R-:W-:Y:S02]  /*12050*/  ISETP.GE.AND P6, PT, R2.reuse, R214, PT ;  /* 0x000000d60200720c */ /* 0x040fe40003fc6270 */
[C---:B------:R-:W-:Y:S02]  /*12060*/  ISETP.GE.AND P4, PT, R3.reuse, R215, PT ;  /* 0x000000d70300720c */ /* 0x040fe40003f86270 */
[CC--:B------:R-:W-:Y:S02]  /*12070*/  ISETP.GE.OR P0, PT, R2.reuse, R217.reuse, !P0 ;  /* 0x000000d90200720c */ /* 0x0c0fe40004706670 */
[----:B------:R-:W-:Y:S01]  /*12080*/  ISETP.GE.OR P6, PT, R2, R216, !P6 ;  /* 0x000000d80200720c */ /* 0x000fe200077c6670 */
[----:B------:R-:W-:Y:S01]  /*12090*/  VIADD R2, R0, 0x21 ;  /* 0x0000002100027836 */ /* 0x000fe20000000000 */
[----:B------:R-:W-:Y:S02]  /*120a0*/  FSEL R212, R14, -INF , !P1 ;  /* 0xff8000000ed47808 */ /* 0x000fe40004800000 */
[C---:B------:R-:W-:Y:S02]  /*120b0*/  ISETP.GE.OR P4, PT, R3.reuse, R217, !P4 ;  /* 0x000000d90300720c */ /* 0x040fe40006786670 */
[----:B------:R-:W-:Y:S02]  /*120c0*/  ISETP.GE.AND P1, PT, R3, R214, PT ;  /* 0x000000d60300720c */ /* 0x000fe40003f26270 */
[----:B------:R-:W-:Y:S02]  /*120d0*/  FSEL R180, R17, -INF , !P4 ;  /* 0xff80000011b47808 */ /* 0x000fe40006000000 */
[----:B------:R-:W-:Y:S01]  /*120e0*/  ISETP.GE.OR P1, PT, R3, R216, !P1 ;  /* 0x000000d80300720c */ /* 0x000fe20004f26670 */
[----:B------:R-:W-:Y:S01]  /*120f0*/  VIADD R3, R0, 0x29 ;  /* 0x0000002900037836 */ /* 0x000fe20000000000 */
[C---:B------:R-:W-:Y:S02]  /*12100*/  ISETP.GE.AND P4, PT, R2.reuse, R215, PT ;  /* 0x000000d70200720c */ /* 0x040fe40003f86270 */
[----:B------:R-:W-:Y:S02]  /*12110*/  FSEL R178, R19, -INF , !P1 ;  /* 0xff80000013b27808 */ /* 0x000fe40004800000 */
[----:B------:R-:W-:Y:S02]  /*12120*/  ISETP.GE.OR P4, PT, R2, R217, !P4 ;  /* 0x000000d90200720c */ /* 0x000fe40006786670 */
[----:B------:R-:W-:Y:S02]  /*12130*/  FSEL R181, R16, -INF , !P5 ;  /* 0xff80000010b57808 */ /* 0x000fe40006800000 */
[C---:B------:R-:W-:Y:S02]  /*12140*/  ISETP.GE.AND P1, PT, R4.reuse, R215, PT ;  /* 0x000000d70400720c */ /* 0x040fe40003f26270 */
[----:B------:R-:W-:Y:S02]  /*12150*/  ISETP.GE.AND P5, PT, R4, R214, PT ;  /* 0x000000d60400720c */ /* 0x000fe40003fa6270 */
[----:B------:R-:W-:Y:S02]  /*12160*/  FSEL R237, R20, -INF , !P0 ;  /* 0xff80000014ed7808 */ /* 0x000fe40004000000 */
[----:B------:R-:W-:Y:S02]  /*12170*/  FSEL R238, R21, -INF , !P4 ;  /* 0xff80000015ee7808 */ /* 0x000fe40006000000 */
[C---:B------:R-:W-:Y:S02]  /*12180*/  ISETP.GE.OR P1, PT, R4.reuse, R217, !P1 ;  /* 0x000000d90400720c */ /* 0x040fe40004f26670 */
[----:B------:R-:W-:Y:S02]  /*12190*/  ISETP.GE.OR P5, PT, R4, R216, !P5 ;  /* 0x000000d80400720c */ /* 0x000fe40006fa6670 */
[C---:B------:R-:W-:Y:S02]  /*121a0*/  ISETP.GE.AND P0, PT, R3.reuse, R215, PT ;  /* 0x000000d70300720c */ /* 0x040fe40003f06270 */
[C---:B------:R-:W-:Y:S02]  /*121b0*/  ISETP.GE.AND P4, PT, R3.reuse, R214, PT ;  /* 0x000000d60300720c */ /* 0x040fe40003f86270 */
[----:B------:R-:W-:Y:S02]  /*121c0*/  FMNMX.FTZ R4, R174, R133, !PT ;  /* 0x00000085ae047209 */ /* 0x000fe40007810000 */
[----:B------:R-:W-:Y:S02]  /*121d0*/  FSEL R179, R18, -INF , !P3 ;  /* 0xff80000012b37808 */ /* 0x000fe40005800000 */
[C---:B------:R-:W-:Y:S02]  /*121e0*/  ISETP.GE.OR P0, PT, R3.reuse, R217, !P0 ;  /* 0x000000d90300720c */ /* 0x040fe40004706670 */
[----:B------:R-:W-:Y:S02]  /*121f0*/  ISETP.GE.OR P4, PT, R3, R216, !P4 ;  /* 0x000000d80300720c */ /* 0x000fe40006786670 */
[----:B------:R-:W-:Y:S02]  /*12200*/  ISETP.GE.AND P3, PT, R2, R214, PT ;  /* 0x000000d60200720c */ /* 0x000fe40003f66270 */
[----:B------:R-:W-:Y:S02]  /*12210*/  FMNMX.FTZ R3, R176, R4, !PT ;  /* 0x00000004b0037209 */ /* 0x000fe40007810000 */
[----:B------:R-:W-:Y:S01]  /*12220*/  ISETP.GE.OR P3, PT, R2, R216, !P3 ;  /* 0x000000d80200720c */ /* 0x000fe20005f66670 */
[----:B------:R-:W-:Y:S01]  /*12230*/  VIADD R2, R0, 0x30 ;  /* 0x0000003000027836 */ /* 0x000fe20000000000 */
[----:B------:R-:W-:Y:S02]  /*12240*/  FMNMX.FTZ R3, R168, R3, !PT ;  /* 0x00000003a8037209 */ /* 0x000fe40007810000 */
[----:B------:R-:W-:Y:S02]  /*12250*/  FMNMX.FTZ R4, R175, R134, !PT ;  /* 0x00000086af047209 */ /* 0x000fe40007810000 */
[----:B------:R-:W-:Y:S02]  /*12260*/  FMNMX.FTZ R5, R169, R3, !PT ;  /* 0x00000003a9057209 */ /* 0x000fe40007810000 */
[----:B------:R-:W-:Y:S02]  /*12270*/  FSEL R239, R22, -INF , !P6 ;  /* 0xff80000016ef7808 */ /* 0x000fe40007000000 */
[----:B------:R-:W-:Y:S02]  /*12280*/  FSEL R240, R23, -INF , !P3 ;  /* 0xff80000017f07808 */ /* 0x000fe40005800000 */
[C---:B------:R-:W-:Y:S01]  /*12290*/  ISETP.GE.AND P6, PT, R2.reuse, R215, PT ;  /* 0x000000d70200720c */ /* 0x040fe20003fc6270 */
[----:B------:R-:W-:Y:S01]  /*122a0*/  LDSM.16.MT88.4 R20, [R186+0x10000] ;  /* 0x01000000ba14783b */ /* 0x000fe20000004200 */
[----:B------:R-:W-:Y:S02]  /*122b0*/  ISETP.GE.AND P3, PT, R2, R214, PT ;  /* 0x000000d60200720c */ /* 0x000fe40003f66270 */
[----:B------:R-:W-:Y:S02]  /*122c0*/  FMNMX.FTZ R3, R177, R4, !PT ;  /* 0x00000004b1037209 */ /* 0x000fe40007810000 */
[----:B------:R-:W-:Y:S02]  /*122d0*/  FMNMX.FTZ R4, R182, R5, !PT ;  /* 0x00000005b6047209 */ /* 0x000fe40007810000 */
[C---:B------:R-:W-:Y:S02]  /*122e0*/  ISETP.GE.OR P6, PT, R2.reuse, R217, !P6 ;  /* 0x000000d90200720c */ /* 0x040fe400077c6670 */
[----:B------:R-:W-:Y:S01]  /*122f0*/  ISETP.GE.OR P3, PT, R2, R216, !P3 ;  /* 0x000000d80200720c */ /* 0x000fe20005f66670 */
[----:B------:R-:W-:Y:S01]  /*12300*/  VIADD R2, R0, 0x31 ;  /* 0x0000003100027836 */ /* 0x000fe20000000000 */
[----:B------:R-:W-:Y:S02]  /*12310*/  FMNMX.FTZ R3, R170, R3, !PT ;  /* 0x00000003aa037209 */ /* 0x000fe40007810000 */
        /* <DEDUP_REMOVED lines=9> */
[----:B------:R-:W-:Y:S01]  /*123b0*/  ISETP.GE.OR P0, PT, R2, R216, !P0 ;  /* 0x000000d80200720c */ /* 0x000fe20004706670 */
[----:B------:R-:W-:Y:S01]  /*123c0*/  VIADD R2, R0, 0x38 ;  /* 0x0000003800027836 */ /* 0x000fe20000000000 */
[----:B------:R-:W-:Y:S01]  /*123d0*/  FMNMX.FTZ R4, R180, R4, !PT ;  /* 0x00000004b4047209 */ /* 0x000fe20007810000 */
[----:B------:R-:W-:Y:S01]  /*123e0*/  VIADD R0, R0, 0x39 ;  /* 0x0000003900007836 */ /* 0x000fe20000000000 */
        /* <DEDUP_REMOVED lines=12> */
[----:B------:R-:W-:Y:S02]  /*124b0*/  FSEL R236, R28, -INF , !P6 ;  /* 0xff8000001cec7808 */ /* 0x000fe40007000000 */
[----:B------:R-:W-:Y:S02]  /*124c0*/  FMNMX.FTZ R3, R222, R3, !PT ;  /* 0x00000003de037209 */ /* 0x000fe40007810000 */
[----:B------:R-:W-:Y:S02]  /*124d0*/  FMNMX.FTZ R2, R239, R2, !PT ;  /* 0x00000002ef027209 */ /* 0x000fe40007810000 */
[----:B------:R-:W-:Y:S02]  /*124e0*/  FSEL R235, R29, -INF , !P1 ;  /* 0xff8000001deb7808 */ /* 0x000fe40004800000 */
[----:B------:R-:W-:Y:S02]  /*124f0*/  ISETP.GE.AND P6, PT, R0, R215, PT ;  /* 0x000000d70000720c */ /* 0x000fe40003fc6270 */
[----:B------:R-:W-:Y:S02]  /*12500*/  FMNMX.FTZ R3, R236, R3, !PT ;  /* 0x00000003ec037209 */ /* 0x000fe40007810000 */
[----:B------:R-:W-:Y:S02]  /*12510*/  FMNMX.FTZ R2, R240, R2, !PT ;  /* 0x00000002f0027209 */ /* 0x000fe40007810000 */
[----:B------:R-:W-:Y:S02]  /*12520*/  ISETP.GE.OR P6, PT, R0, R217, !P6 ;  /* 0x000000d90000720c */ /* 0x000fe400077c6670 */
[----:B------:R-:W-:Y:S02]  /*12530*/  FSEL R234, R32, -INF , !P5 ;  /* 0xff80000020ea7808 */ /* 0x000fe40006800000 */
[----:B------:R-:W-:Y:S02]  /*12540*/  FMNMX.FTZ R3, R235, R3, !PT ;  /* 0x00000003eb037209 */ /* 0x000fe40007810000 */
[----:B------:R-:W-:Y:S02]  /*12550*/  FMNMX.FTZ R2, R230, R2, !PT ;  /* 0x00000002e6027209 */ /* 0x000fe40007810000 */
[----:B------:R-:W-:Y:S02]  /*12560*/  FSEL R232, R33, -INF , !P6 ;  /* 0xff80000021e87808 */ /* 0x000fe40007000000 */
[----:B------:R-:W-:Y:S02]  /*12570*/  FMNMX.FTZ R3, R234, R3, !PT ;  /* 0x00000003ea037209 */ /* 0x000fe40007810000 */
[----:B------:R-:W-:Y:S02]  /*12580*/  FSEL R248, R30, -INF , !P3 ;  /* 0xff8000001ef87808 */ /* 0x000fe40005800000 */
[----:B------:R-:W-:Y:S02]  /*12590*/  FMNMX.FTZ R2, R231, R2, !PT ;  /* 0x00000002e7027209 */ /* 0x000fe40007810000 */
[----:B------:R-:W-:Y:S02]  /*125a0*/  FSEL R250, R31, -INF , !P0 ;  /* 0xff8000001ffa7808 */ /* 0x000fe40004000000 */
[----:B------:R-:W-:Y:S01]  /*125b0*/  FMNMX.FTZ R3, R232, R3, !PT ;  /* 0x00000003e8037209 */ /* 0x000fe20007810000 */
[----:B------:R-:W-:Y:S01]  /*125c0*/  LDSM.16.MT88.4 R28, [R188+0x10000] ;  /* 0x01000000bc1c783b */ /* 0x000fe20000004200 */
[----:B------:R-:W-:Y:S02]  /*125d0*/  ISETP.GE.AND P0, PT, R0, R214, PT ;  /* 0x000000d60000720c */ /* 0x000fe40003f06270 */
[----:B------:R-:W-:Y:S02]  /*125e0*/  FMNMX.FTZ R2, R248, R2, !PT ;  /* 0x00000002f8027209 */ /* 0x000fe40007810000 */
[----:B------:R-:W-:Y:S02]  /*125f0*/  ISETP.GE.OR P0, PT, R0, R216, !P0 ;  /* 0x000000d80000720c */ /* 0x000fe40004706670 */
[----:B------:R-:W-:Y:S01]  /*12600*/  FSEL R249, R34, -INF , !P4 ;  /* 0xff80000022f97808 */ /* 0x000fe20006000000 */
[----:B------:R-:W1:Y:S01]  /*12610*/  SHFL.BFLY PT, R7, R3, 0x2, 0x1f ;  /* 0x0c401f0003077f89 */ /* 0x000e6200000e0000 */
[----:B------:R-:W-:Y:S01]  /*12620*/  FMNMX.FTZ R0, R250, R2, !PT ;  /* 0x00000002fa007209 */ /* 0x000fe20007810000 */
[----:B------:R-:W-:Y:S01]  /*12630*/  IMAD.U32 R2, RZ, RZ, UR35 ;  /* 0x00000023ff027e24 */ /* 0x000fe2000f8e00ff */
[----:B------:R-:W-:Y:S02]  /*12640*/  FSEL R135, R35, -INF , !P0 ;  /* 0xff80000023877808 */ /* 0x000fe40004000000 */
[----:B------:R-:W-:Y:S02]  /*12650*/  FMNMX.FTZ R0, R249, R0, !PT ;  /* 0x00000000f9007209 */ /* 0x000fe40007810000 */
[----:B--2---:R-:W-:Y:S01]  /*12660*/  LOP3.LUT R5, R243, UR32, R2, 0x96, !PT ;  /* 0x00000020f3057c12 */ /* 0x004fe2000f8e9602 */
[----:B------:R-:W-:Y:S01]  /*12670*/  UIADD3 UR32, UR32, 0x1, URZ ;  /* 0x0000000120207890 */ /* 0x000fe2000fffe03f */
[----:B------:R-:W-:Y:S02]  /*12680*/  FMNMX.FTZ R0, R135, R0, !PT ;  /* 0x0000000087007209 */ /* 0x000fe40007810000 */
[----:B---3--:R-:W-:Y:S01]  /*12690*/  LOP3.LUT R4, R227, UR20, R242, 0x96, !PT ;  /* 0x00000014e3047c12 */ /* 0x008fe2000f8e96f2 */
[----:B------:R-:W-:Y:S01]  /*126a0*/  IMAD.WIDE.U32 R8, R5, -0x326172a9, RZ ;  /* 0xcd9e8d5705087825 */ /* 0x000fe200078e00ff */
[----:B------:R-:W-:Y:S01]  /*126b0*/  UIADD3 UR20, UR35, 0x646e171e, URZ ;  /* 0x646e171e23147890 */ /* 0x000fe2000fffe03f */
[----:B------:R-:W2:Y:S02]  /*126c0*/  SHFL.BFLY PT, R2, R0, 0x2, 0x1f ;  /* 0x0c401f0000027f89 */ /* 0x000ea400000e0000 */
[----:B------:R-:W-:Y:S01]  /*126d0*/  IMAD.WIDE.U32 R16, R4, -0x326172a9, RZ ;  /* 0xcd9e8d5704107825 */ /* 0x000fe200078e00ff */
[----:B-----5:R-:W-:Y:S04]  /*126e0*/  LOP3.LUT R4, R9, UR29, R228, 0x96, !PT ;  /* 0x0000001d09047c12 */ /* 0x020fe8000f8e96e4 */
[----:B------:R-:W-:Y:S01]  /*126f0*/  LOP3.LUT R6, R17, UR28, R8, 0x96, !PT ;  /* 0x0000001c11067c12 */ /* 0x000fe2000f8e9608 */
[----:B------:R-:W-:Y:S01]  /*12700*/  IMAD.WIDE.U32 R4, R4, -0x2daee0ad, RZ ;  /* 0xd2511f5304047825 */ /* 0x000fe200078e00ff */
[----:B-1----:R-:W-:Y:S03]  /*12710*/  FMNMX.FTZ R3, R3, R7, !PT ;  /* 0x0000000703037209 */ /* 0x002fe60007810000 */
[----:B------:R-:W-:Y:S01]  /*12720*/  IMAD.WIDE.U32 R6, R6, -0x2daee0ad, RZ ;  /* 0xd2511f5306067825 */ /* 0x000fe200078e00ff */
[----:B------:R-:W-:Y:S01]  /*12730*/  LOP3.LUT R5, R5, UR27, R226, 0x96, !PT ;  /* 0x0000001b05057c12 */ /* 0x000fe2000f8e96e2 */
[----:B------:R-:W1:Y:S03]  /*12740*/  SHFL.BFLY PT, R132, R3, 0x1, 0x1f ;  /* 0x0c201f0003847f89 */ /* 0x000e6600000e0000 */
[----:B------:R-:W-:Y:S01]  /*12750*/  LOP3.LUT R10, R7, UR24, R4, 0x96, !PT ;  /* 0x00000018070a7c12 */ /* 0x000fe2000f8e9604 */
[----:B------:R-:W-:Y:S04]  /*12760*/  IMAD.WIDE.U32 R4, R5, -0x326172a9, RZ ;  /* 0xcd9e8d5705047825 */ /* 0x000fe800078e00ff */
[----:B------:R-:W-:Y:S01]  /*12770*/  IMAD.WIDE.U32 R10, R10, -0x326172a9, RZ ;  /* 0xcd9e8d570a0a7825 */ /* 0x000fe200078e00ff */
[----:B------:R-:W-:Y:S02]  /*12780*/  LOP3.LUT R5, R5, UR26, R16, 0x96, !PT ;  /* 0x0000001a05057c12 */ /* 0x000fe4000f8e9610 */
[----:B--2---:R-:W-:Y:S02]  /*12790*/  FMNMX.FTZ R0, R0, R2, !PT ;  /* 0x0000000200007209 */ /* 0x004fe40007810000 */
[----:B------:R-:W-:Y:S01]  /*127a0*/  LOP3.LUT R12, R11, UR23, R4, 0x96, !PT ;  /* 0x000000170b0c7c12 */ /* 0x000fe2000f8e9604 */
[----:B------:R-:W-:Y:S02]  /*127b0*/  IMAD.WIDE.U32 R4, R5, -0x2daee0ad, RZ ;  /* 0xd2511f5305047825 */ /* 0x000fe400078e00ff */
[----:B------:R-:W2:Y:S02]  /*127c0*/  SHFL.BFLY PT, R2, R0, 0x1, 0x1f ;  /* 0x0c201f0000027f89 */ /* 0x000ea400000e0000 */
[----:B------:R-:W-:Y:S01]  /*127d0*/  IMAD.WIDE.U32 R12, R12, -0x2daee0ad, RZ ;  /* 0xd2511f530c0c7825 */ /* 0x000fe200078e00ff */
[----:B------:R-:W-:Y:S04]  /*127e0*/  LOP3.LUT R8, R5, UR22, R6, 0x96, !PT ;  /* 0x0000001605087c12 */ /* 0x000fe8000f8e9606 */
[----:B------:R-:W-:Y:S01]  /*127f0*/  LOP3.LUT R6, R13, UR10, R4, 0x96, !PT ;  /* 0x0000000a0d067c12 */ /* 0x000fe2000f8e9604 */
[----:B------:R-:W-:Y:S01]  /*12800*/  IMAD.WIDE.U32 R8, R8, -0x326172a9, RZ ;  /* 0xcd9e8d5708087825 */ /* 0x000fe200078e00ff */
[----:B-1----:R-:W-:Y:S03]  /*12810*/  FMNMX.FTZ R132, R3, R132, !PT ;  /* 0x0000008403847209 */ /* 0x002fe60007810000 */
[----:B------:R-:W-:Y:S01]  /*12820*/  IMAD.WIDE.U32 R6, R6, -0x326172a9, RZ ;  /* 0xcd9e8d5706067825 */ /* 0x000fe200078e00ff */
[----:B------:R-:W-:Y:S02]  /*12830*/  LOP3.LUT R4, R9, UR11, R10, 0x96, !PT ;  /* 0x0000000b09047c12 */ /* 0x000fe4000f8e960a */
[C---:B------:R-:W-:Y:S01]  /*12840*/  FSETP.NEU.FTZ.AND P1, PT, R132.reuse, -INF , PT ;  /* 0xff8000008400780b */ /* 0x040fe20003f3d000 */
[----:B------:R-:W-:Y:S01]  /*12850*/  FMUL.FTZ R172, R132, UR4 ;  /* 0x0000000484ac7c20 */ /* 0x000fe20008410000 */
[----:B------:R-:W-:Y:S01]  /*12860*/  SHF.R.U32.HI R10, RZ, 0x10, R6 ;  /* 0x00000010ff0a7819 */ /* 0x000fe20000011606 */
[----:B------:R-:W-:Y:S01]  /*12870*/  IMAD.WIDE.U32 R4, R4, -0x2daee0ad, RZ ;  /* 0xd2511f5304047825 */ /* 0x000fe200078e00ff */
[----:B------:R-:W-:Y:S02]  /*12880*/  LOP3.LUT R9, R6, 0xffff, RZ, 0xc0, !PT ;  /* 0x0000ffff06097812 */ /* 0x000fe400078ec0ff */
[----:B------:R-:W-:Y:S02]  /*12890*/  FSEL R172, R172, RZ, P1 ;  /* 0x000000ffacac7208 */ /* 0x000fe40000800000 */
[----:B------:R-:W-:Y:S02]  /*128a0*/  LOP3.LUT R8, R7, UR25, R8, 0x96, !PT ;  /* 0x0000001907087c12 */ /* 0x000fe4000f8e9608 */
[----:B--2---:R-:W-:Y:S01]  /*128b0*/  FMNMX.FTZ R3, R0, R2, !PT ;  /* 0x0000000200037209 */ /* 0x004fe20007810000 */
[--C-:B------:R-:W-:Y:S01]  /*128c0*/  FFMA.FTZ R2, R169, UR4, -R172.reuse ;  /* 0x00000004a9027c23 */ /* 0x100fe200080108ac */
[----:B------:R-:W-:Y:S01]  /*128d0*/  FFMA.FTZ R0, R168, UR4, -R172 ;  /* 0x00000004a8007c23 */ /* 0x000fe200080108ac */
[----:B------:R-:W-:Y:S02]  /*128e0*/  LOP3.LUT R14, R6, 0xff, RZ, 0xc0, !PT ;  /* 0x000000ff060e7812 */ /* 0x000fe400078ec0ff */
[----:B------:R1:W-:Y:S01]  /*128f0*/  MUFU.EX2 R246, R2 ;  /* 0x0000000200f67308 */ /* 0x0003e20000000800 */
[C---:B------:R-:W-:Y:S01]  /*12900*/  FMUL.FTZ R173, R3.reuse, UR4 ;  /* 0x0000000403ad7c20 */ /* 0x040fe20008410000 */
[----:B------:R-:W-:Y:S02]  /*12910*/  FSETP.NEU.FTZ.AND P0, PT, R3, -INF , PT ;  /* 0xff8000000300780b */ /* 0x000fe40003f1d000 */
[----:B------:R-:W-:Y:S02]  /*12920*/  SHF.R.U32.HI R7, RZ, 0x18, R6 ;  /* 0x00000018ff077819 */ /* 0x000fe40000011606 */
[----:B------:R-:W-:Y:S04]  /*12930*/  FSEL R173, R173, RZ, P0 ;  /* 0x000000ffadad7208 */ /* 0x000fe80000000000 */
[----:B------:R2:W3:Y:S01]  /*12940*/  MUFU.EX2 R244, R0 ;  /* 0x0000000000f47308 */ /* 0x0004e20000000800 */
[----:B------:R-:W-:Y:S02]  /*12950*/  SHF.R.U32.HI R6, RZ, 0x8, R9 ;  /* 0x00000008ff067819 */ /* 0x000fe40000011609 */
[----:B------:R-:W-:Y:S02]  /*12960*/  LOP3.LUT R13, R4, 0xff, RZ, 0xc0, !PT ;  /* 0x000000ff040d7812 */ /* 0x000fe400078ec0ff */
[----:B------:R-:W-:Y:S02]  /*12970*/  SHF.R.U32.HI R11, RZ, 0x18, R4 ;  /* 0x00000018ff0b7819 */ /* 0x000fe40000011604 */
[----:B------:R-:W-:Y:S02]  /*12980*/  LOP3.LUT R9, R8, 0xff, RZ, 0xc0, !PT ;  /* 0x000000ff08097812 */ /* 0x000fe400078ec0ff */
[----:B-1----:R-:W-:Y:S02]  /*12990*/  LOP3.LUT R2, R10, 0xff, RZ, 0xc0, !PT ;  /* 0x000000ff0a027812 */ /* 0x002fe400078ec0ff */
[----:B------:R-:W-:Y:S02]  /*129a0*/  LOP3.LUT R10, R4, 0xffff, RZ, 0xc0, !PT ;  /* 0x0000ffff040a7812 */ /* 0x000fe400078ec0ff */
[----:B--2---:R-:W-:Y:S01]  /*129b0*/  LOP3.LUT R0, R5, UR20, R12, 0x96, !PT ;  /* 0x0000001405007c12 */ /* 0x004fe2000f8e960c */
[--C-:B------:R-:W-:Y:S01]  /*129c0*/  FFMA.FTZ R5, R170, UR4, -R173.reuse ;  /* 0x00000004aa057c23 */ /* 0x100fe200080108ad */
[----:B------:R-:W-:Y:S01]  /*129d0*/  SHF.R.U32.HI R12, RZ, 0x10, R4 ;  /* 0x00000010ff0c7819 */ /* 0x000fe20000011604 */
[----:B------:R-:W-:Y:S01]  /*129e0*/  FFMA.FTZ R4, R171, UR4, -R173 ;  /* 0x00000004ab047c23 */ /* 0x000fe200080108ad */
[----:B------:R-:W-:Y:S01]  /*129f0*/  PRMT R170, R14, 0x5410, R6 ;  /* 0x000054100eaa7816 */ /* 0x000fe20000000006 */
[----:B------:R1:W-:Y:S01]  /*12a00*/  MUFU.EX2 R245, R5 ;  /* 0x0000000500f57308 */ /* 0x0003e20000000800 */
[----:B------:R-:W-:Y:S01]  /*12a10*/  PRMT R14, R2, 0x5410, R7 ;  /* 0x00005410020e7816 */ /* 0x000fe20000000007 */
[----:B------:R-:W-:Y:S01]  /*12a20*/  FFMA.FTZ R6, R174, UR4, -R172 ;  /* 0x00000004ae067c23 */ /* 0x000fe200080108ac */
[----:B------:R-:W-:Y:S02]  /*12a30*/  LOP3.LUT R2, R8, 0xffff, RZ, 0xc0, !PT ;  /* 0x0000ffff08027812 */ /* 0x000fe400078ec0ff */
[--C-:B----4-:R-:W-:Y:S02]  /*12a40*/  HSET2.LE.AND R170, R170, R224.reuse, PT ;  /* 0x000000e0aaaa7233 */ /* 0x110fe40003803000 */
[----:B------:R-:W-:Y:S03]  /*12a50*/  SHF.R.U32.HI R7, RZ, 0x8, R2 ;  /* 0x00000008ff077819 */ /* 0x000fe60000011602 */
[----:B------:R2:W-:Y:S01]  /*12a60*/  MUFU.EX2 R247, R4 ;  /* 0x0000000400f77308 */ /* 0x0005e20000000800 */
[----:B------:R-:W-:Y:S02]  /*12a70*/  LOP3.LUT R2, R12, 0xff, RZ, 0xc0, !PT ;  /* 0x000000ff0c027812 */ /* 0x000fe400078ec0ff */
[----:B------:R-:W-:Y:S02]  /*12a80*/  PRMT R9, R9, 0x5410, R7 ;  /* 0x0000541009097816 */ /* 0x000fe40000000007 */
[----:B------:R-:W-:Y:S02]  /*12a90*/  PRMT R220, R2, 0x5410, R11 ;  /* 0x0000541002dc7816 */ /* 0x000fe4000000000b */
[C---:B------:R-:W-:Y:S03]  /*12aa0*/  LOP3.LUT R2, R0.reuse, 0xffff, RZ, 0xc0, !PT ;  /* 0x0000ffff00027812 */ /* 0x040fe600078ec0ff */
[----:B------:R4:W-:Y:S01]  /*12ab0*/  MUFU.EX2 R218, R6 ;  /* 0x0000000600da7308 */ /* 0x0009e20000000800 */
[--C-:B-1----:R-:W-:Y:S02]  /*12ac0*/  SHF.R.U32.HI R5, RZ, 0x10, R8.reuse ;  /* 0x00000010ff057819 */ /* 0x102fe40000011608 */
[----:B------:R-:W-:Y:S02]  /*12ad0*/  SHF.R.U32.HI R8, RZ, 0x18, R8 ;  /* 0x00000018ff087819 */ /* 0x000fe40000011608 */
[----:B------:R-:W-:Y:S02]  /*12ae0*/  LOP3.LUT R5, R5, 0xff, RZ, 0xc0, !PT ;  /* 0x000000ff05057812 */ /* 0x000fe400078ec0ff */
[----:B------:R-:W-:Y:S02]  /*12af0*/  LOP3.LUT R7, R0, 0xff, RZ, 0xc0, !PT ;  /* 0x000000ff00077812 */ /* 0x000fe400078ec0ff */
[----:B------:R-:W-:Y:S01]  /*12b00*/  PRMT R8, R5, 0x5410, R8 ;  /* 0x0000541005087816 */ /* 0x000fe20000000008 */
[----:B------:R-:W-:Y:S01]  /*12b10*/  FFMA.FTZ R5, R176, UR4, -R172 ;  /* 0x00000004b0057c23 */ /* 0x000fe200080108ac */
[----:B--2---:R-:W-:Y:S02]  /*12b20*/  SHF.R.U32.HI R4, RZ, 0x8, R10 ;  /* 0x00000008ff047819 */ /* 0x004fe4000001160a */
[----:B------:R-:W-:Y:S01]  /*12b30*/  SHF.R.U32.HI R2, RZ, 0x8, R2 ;  /* 0x00000008ff027819 */ /* 0x000fe20000011602 */
[----:B------:R1:W2:Y:S01]  /*12b40*/  MUFU.EX2 R241, R5 ;  /* 0x0000000500f17308 */ /* 0x0002a20000000800 */
[----:B------:R-:W-:Y:S02]  /*12b50*/  PRMT R221, R13, 0x5410, R4 ;  /* 0x000054100ddd7816 */ /* 0x000fe40000000004 */
[--C-:B------:R-:W-:Y:S02]  /*12b60*/  SHF.R.U32.HI R4, RZ, 0x10, R0.reuse ;  /* 0x00000010ff047819 */ /* 0x100fe40000011600 */
[----:B----4-:R-:W-:Y:S02]  /*12b70*/  SHF.R.U32.HI R6, RZ, 0x18, R0 ;  /* 0x00000018ff067819 */ /* 0x010fe40000011600 */
[----:B------:R-:W-:Y:S02]  /*12b80*/  LOP3.LUT R4, R4, 0xff, RZ, 0xc0, !PT ;  /* 0x000000ff04047812 */ /* 0x000fe400078ec0ff */
[--C-:B------:R-:W-:Y:S02]  /*12b90*/  HSET2.LE.AND R171, R14, R224.reuse, PT ;  /* 0x000000e00eab7233 */ /* 0x100fe40003803000 */
[----:B------:R-:W-:Y:S01]  /*12ba0*/  PRMT R176, R4, 0x5410, R6 ;  /* 0x0000541004b07816 */ /* 0x000fe20000000006 */
[--C-:B------:R-:W-:Y:S01]  /*12bb0*/  FFMA.FTZ R4, R177, UR4, -R173.reuse ;  /* 0x00000004b1047c23 */ /* 0x100fe200080108ad */
[----:B------:R-:W-:Y:S01]  /*12bc0*/  PRMT R219, R7, 0x5410, R2 ;  /* 0x0000541007db7816 */ /* 0x000fe20000000002 */
[----:B------:R-:W4:Y:S01]  /*12bd0*/  LDSM.16.MT88.4 R12, [R185+0x10000] ;  /* 0x01000000b90c783b */ /* 0x000f220000004200 */
[--C-:B------:R-:W-:Y:S01]  /*12be0*/  HSET2.LE.AND R168, R9, R224.reuse, PT ;  /* 0x000000e009a87233 */ /* 0x100fe20003803000 */
[----:B------:R3:W-:Y:S01]  /*12bf0*/  MUFU.EX2 R177, R4 ;  /* 0x0000000400b17308 */ /* 0x0007e20000000800 */
[----:B-1----:R-:W-:Y:S01]  /*12c00*/  FFMA.FTZ R5, R175, UR4, -R173 ;  /* 0x00000004af057c23 */ /* 0x002fe200080108ad */
[----:B------:R-:W-:Y:S02]  /*12c10*/  HSET2.LE.AND R169, R8, R224, PT ;  /* 0x000000e008a97233 */ /* 0x000fe40003803000 */
[----:B------:R-:W-:Y:S02]  /*12c20*/  FSEL R2, R132, RZ, P1 ;  /* 0x000000ff84027208 */ /* 0x000fe40000800000 */
[----:B------:R-:W-:Y:S04]  /*12c30*/  FSEL R0, R3, RZ, P0 ;  /* 0x000000ff03007208 */ /* 0x000fe80000000000 */
[----:B------:R1:W5:Y:S01]  /*12c40*/  MUFU.EX2 R175, R5 ;  /* 0x0000000500af7308 */ /* 0x0003620000000800 */
[----:B------:R-:W-:Y:S01]  /*12c50*/  FADD.FTZ R2, -R2, R133 ;  /* 0x0000008502027221 */ /* 0x000fe20000010100 */
[----:B------:R-:W-:Y:S01]  /*12c60*/  FFMA.FTZ R133, R181, UR4, -R172 ;  /* 0x00000004b5857c23 */ /* 0x000fe200080108ac */
[----:B------:R-:W-:Y:S01]  /*12c70*/  FADD.FTZ R0, -R0, R134 ;  /* 0x0000008600007221 */ /* 0x000fe20000010100 */
[--C-:B------:R-:W-:Y:S01]  /*12c80*/  FFMA.FTZ R134, R182, UR4, -R172.reuse ;  /* 0x00000004b6867c23 */ /* 0x100fe200080108ac */
[----:B------:R-:W-:Y:S01]  /*12c90*/  FMUL.FTZ R2, R2, UR4 ;  /* 0x0000000402027c20 */ /* 0x000fe20008410000 */
[--C-:B------:R-:W-:Y:S01]  /*12ca0*/  FFMA.FTZ R182, R236, UR4, -R172.reuse ;  /* 0x00000004ecb67c23 */ /* 0x100fe200080108ac */
[----:B------:R-:W-:Y:S01]  /*12cb0*/  FMUL.FTZ R0, R0, UR4 ;  /* 0x0000000400007c20 */ /* 0x000fe20008410000 */
[----:B------:R-:W-:Y:S01]  /*12cc0*/  FFMA.FTZ R181, R235, UR4, -R172 ;  /* 0x00000004ebb57c23 */ /* 0x000fe200080108ac */
[----:B---3--:R-:W-:Y:S02]  /*12cd0*/  F2FP.BF16.F32.PACK_AB R4, R246, R244 ;  /* 0x000000f4f604723e */ /* 0x008fe400000010ff */
[----:B------:R-:W3:Y:S01]  /*12ce0*/  MUFU.EX2 R2, R2 ;  /* 0x0000000200027308 */ /* 0x000ee20000000800 */
[----:B------:R-:W-:Y:S02]  /*12cf0*/  PLOP3.LUT P0, PT, PT, PT, UP0, 0x80, 0x0 ;  /* 0x000000000000781c */ /* 0x000fe40003f0f008 */
[----:B------:R-:W-:Y:S02]  /*12d00*/  LOP3.LUT R170, R170, R4, RZ, 0xc0, !PT ;  /* 0x00000004aaaa7212 */ /* 0x000fe400078ec0ff */
[----:B--2---:R-:W-:Y:S01]  /*12d10*/  F2FP.BF16.F32.PACK_AB R4, R241, R218 ;  /* 0x000000daf104723e */ /* 0x004fe200000010ff */
[----:B-1----:R-:W-:Y:S04]  /*12d20*/  IMAD.U32 R5, RZ, RZ, UR32 ;  /* 0x00000020ff057e24 */ /* 0x002fe8000f8e00ff */
[----:B------:R-:W1:Y:S01]  /*12d30*/  MUFU.EX2 R0, R0 ;  /* 0x0000000000007308 */ /* 0x000e620000000800 */
[----:B------:R-:W-:Y:S02]  /*12d40*/  LOP3.LUT R168, R168, R4, RZ, 0xc0, !PT ;  /* 0x00000004a8a87212 */ /* 0x000fe400078ec0ff */
[----:B------:R-:W-:Y:S02]  /*12d50*/  LOP3.LUT R6, R243, UR35, R5, 0x96, !PT ;  /* 0x00000023f3067c12 */ /* 0x000fe4000f8e9605 */
[----:B------:R-:W-:Y:S02]  /*12d60*/  F2FP.BF16.F32.PACK_AB R5, R247, R245 ;  /* 0x000000f5f705723e */ /* 0x000fe400000010ff */
[----:B-----5:R-:W-:Y:S01]  /*12d70*/  F2FP.BF16.F32.PACK_AB R4, R177, R175 ;  /* 0x000000afb104723e */ /* 0x020fe200000010ff */
[----:B------:R-:W-:Y:S01]  /*12d80*/  IMAD.WIDE.U32 R6, R6, -0x326172a9, RZ ;  /* 0xcd9e8d5706067825 */ /* 0x000fe200078e00ff */
[----:B------:R-:W-:Y:S01]  /*12d90*/  LOP3.LUT R171, R171, R5, RZ, 0xc0, !PT ;  /* 0x00000005abab7212 */ /* 0x000fe200078ec0ff */
[----:B------:R-:W-:Y:S01]  /*12da0*/  MUFU.EX2 R182, R182 ;  /* 0x000000b600b67308 */ /* 0x000fe20000000800 */
[----:B------:R-:W-:Y:S01]  /*12db0*/  LOP3.LUT R169, R169, R4, RZ, 0xc0, !PT ;  /* 0x00000004a9a97212 */ /* 0x000fe200078ec0ff */
[C---:B---3--:R-:W-:Y:S01]  /*12dc0*/  FMUL.FTZ R24, R2.reuse, R156 ;  /* 0x0000009c02187220 */ /* 0x048fe20000410000 */
[----:B------:R-:W-:Y:S01]  /*12dd0*/  LOP3.LUT R5, R7, UR29, R228, 0x96, !PT ;  /* 0x0000001d07057c12 */ /* 0x000fe2000f8e96e4 */
[C---:B------:R-:W-:Y:S01]  /*12de0*/  FMUL.FTZ R25, R2.reuse, R157 ;  /* 0x0000009d02197220 */ /* 0x040fe20000410000 */
[----:B------:R-:W-:Y:S01]  /*12df0*/  LOP3.LUT R10, R17, UR28, R6, 0x96, !PT ;  /* 0x0000001c110a7c12 */ /* 0x000fe2000f8e9606 */
[----:B------:R-:W-:Y:S01]  /*12e00*/  FMUL.FTZ R17, R2, R149 ;  /* 0x0000009502117220 */ /* 0x000fe20000410000 */
[C---:B-1----:R-:W-:Y:S01]  /*12e10*/  FMUL.FTZ R18, R0.reuse, R150 ;  /* 0x0000009600127220 */ /* 0x042fe20000410000 */
[----:B------:R-:W-:Y:S04]  /*12e20*/  IMAD.WIDE.U32 R4, R5, -0x2daee0ad, RZ ;  /* 0xd2511f5305047825 */ /* 0x000fe800078e00ff */
[C---:B------:R-:W-:Y:S01]  /*12e30*/  FMUL.FTZ R19, R0.reuse, R151 ;  /* 0x0000009700137220 */ /* 0x040fe20000410000 */
[----:B------:R-:W-:Y:S01]  /*12e40*/  MUFU.EX2 R181, R181 ;  /* 0x000000b500b57308 */ /* 0x000fe20000000800 */
[----:B------:R-:W-:Y:S01]  /*12e50*/  FMUL.FTZ R26, R0, R158 ;  /* 0x0000009e001a7220 */ /* 0x000fe20000410000 */
[----:B------:R-:W-:Y:S01]  /*12e60*/  IMAD.WIDE.U32 R10, R10, -0x2daee0ad, RZ ;  /* 0xd2511f530a0a7825 */ /* 0x000fe200078e00ff */
[----:B------:R-:W-:Y:S03]  /*12e70*/  LOP3.LUT R8, R5, UR27, R226, 0x96, !PT ;  /* 0x0000001b05087c12 */ /* 0x000fe6000f8e96e2 */
[----:B------:R-:W-:Y:S01]  /*12e80*/  FMUL.FTZ R27, R0, R159 ;  /* 0x0000009f001b7220 */ /* 0x000fe20000410000 */
[----:B------:R-:W-:Y:S01]  /*12e90*/  FMUL.FTZ R33, R2, R165 ;  /* 0x000000a502217220 */ /* 0x000fe20000410000 */
[----:B------:R-:W-:Y:S01]  /*12ea0*/  LOP3.LUT R4, R11, UR24, R4, 0x96, !PT ;  /* 0x000000180b047c12 */ /* 0x000fe2000f8e9604 */
[----:B------:R-:W-:Y:S04]  /*12eb0*/  IMAD.WIDE.U32 R8, R8, -0x326172a9, RZ ;  /* 0xcd9e8d5708087825 */ /* 0x000fe800078e00ff */
[C---:B------:R-:W-:Y:S01]  /*12ec0*/  FMUL.FTZ R11, R0.reuse, R143 ;  /* 0x0000008f000b7220 */ /* 0x040fe20000410000 */
[----:B------:R1:W-:Y:S01]  /*12ed0*/  MUFU.EX2 R226, R133 ;  /* 0x0000008500e27308 */ /* 0x0003e20000000800 */
[----:B------:R-:W-:Y:S01]  /*12ee0*/  FMUL.FTZ R34, R0, R166 ;  /* 0x000000a600227220 */ /* 0x000fe20000410000 */
[----:B------:R-:W-:Y:S01]  /*12ef0*/  IMAD.WIDE.U32 R4, R4, -0x326172a9, RZ ;  /* 0xcd9e8d5704047825 */ /* 0x000fe200078e00ff */
[----:B------:R-:W-:Y:S01]  /*12f00*/  LOP3.LUT R6, R9, UR26, R16, 0x96, !PT ;  /* 0x0000001a09067c12 */ /* 0x000fe2000f8e9610 */
[----:B------:R-:W-:Y:S02]  /*12f10*/  LDSM.16.MT88.4 R156, [R186+0x11800] ;  /* 0x01180000ba9c783b */ /* 0x000fe40000004200 */
[C---:B------:R-:W-:Y:S01]  /*12f20*/  FMUL.FTZ R9, R2.reuse, R141 ;  /* 0x0000008d02097220 */ /* 0x040fe20000410000 */
[----:B------:R-:W-:Y:S01]  /*12f30*/  FMUL.FTZ R16, R2, R148 ;  /* 0x0000009402107220 */ /* 0x000fe20000410000 */
[----:B------:R-:W-:Y:S01]  /*12f40*/  LOP3.LUT R8, R5, UR23, R8, 0x96, !PT ;  /* 0x0000001705087c12 */ /* 0x000fe2000f8e9608 */
[----:B------:R-:W-:Y:S04]  /*12f50*/  IMAD.WIDE.U32 R6, R6, -0x2daee0ad, RZ ;  /* 0xd2511f5306067825 */ /* 0x000fe800078e00ff */
[----:B------:R-:W-:Y:S01]  /*12f60*/  FMUL.FTZ R35, R0, R167 ;  /* 0x000000a700237220 */ /* 0x000fe20000410000 */
[----:B------:R-:W-:Y:S01]  /*12f70*/  FMUL.FTZ R32, R2, R164 ;  /* 0x000000a402207220 */ /* 0x000fe20000410000 */
[----:B------:R-:W-:Y:S01]  /*12f80*/  IMAD.WIDE.U32 R242, R8, -0x2daee0ad, RZ ;  /* 0xd2511f5308f27825 */ /* 0x000fe200078e00ff */
[----:B------:R-:W-:Y:S01]  /*12f90*/  LOP3.LUT R7, R7, UR22, R10, 0x96, !PT ;  /* 0x0000001607077c12 */ /* 0x000fe2000f8e960a */
[----:B------:R2:W-:Y:S02]  /*12fa0*/  MUFU.EX2 R164, R134 ;  /* 0x0000008600a47308 */ /* 0x0005e40000000800 */
[----:B------:R-:W-:Y:S01]  /*12fb0*/  FMUL.FTZ R8, R2, R140 ;  /* 0x0000008c02087220 */ /* 0x000fe20000410000 */
[----:B------:R-:W-:Y:S01]  /*12fc0*/  FMUL.FTZ R10, R0, R142 ;  /* 0x0000008e000a7220 */ /* 0x000fe20000410000 */
[----:B------:R-:W-:Y:S01]  /*12fd0*/  LOP3.LUT R5, R243, UR10, R6, 0x96, !PT ;  /* 0x0000000af3057c12 */ /* 0x000fe2000f8e9606 */
[----:B------:R-:W-:Y:S04]  /*12fe0*/  IMAD.WIDE.U32 R6, R7, -0x326172a9, RZ ;  /* 0xcd9e8d5707067825 */ /* 0x000fe800078e00ff */
[C---:B------:R-:W-:Y:S01]  /*12ff0*/  FMUL.FTZ R36, R2.reuse, R36 ;  /* 0x0000002402247220 */ /* 0x040fe20000410000 */
[----:B------:R-:W-:Y:S01]  /*13000*/  LDSM.16.MT88.4 R140, [R185+0x10800] ;  /* 0x01080000b98c783b */ /* 0x000fe20000004200 */
[----:B------:R-:W-:Y:S01]  /*13010*/  FMUL.FTZ R37, R2, R37 ;  /* 0x0000002502257220 */ /* 0x000fe20000410000 */
[C---:B------:R-:W-:Y:S01]  /*13020*/  FMUL.FTZ R38, R0.reuse, R38 ;  /* 0x0000002600267220 */ /* 0x040fe20000410000 */
[----:B------:R-:W-:Y:S01]  /*13030*/  LOP3.LUT R252, R7, UR11, R4, 0x96, !PT ;  /* 0x0000000b07fc7c12 */ /* 0x000fe2000f8e9604 */
[----:B------:R-:W-:Y:S04]  /*13040*/  IMAD.WIDE.U32 R4, R5, -0x326172a9, RZ ;  /* 0xcd9e8d5705047825 */ /* 0x000fe800078e00ff */
[C---:B------:R-:W-:Y:S01]  /*13050*/  FMUL.FTZ R7, R0.reuse, R139 ;  /* 0x0000008b00077220 */ /* 0x040fe20000410000 */
[----:B------:R-:W-:Y:S01]  /*13060*/  FMUL.FTZ R39, R0, R39 ;  /* 0x0000002700277220 */ /* 0x000fe20000410000 */
[C---:B------:R-:W-:Y:S01]  /*13070*/  FMUL.FTZ R40, R2.reuse, R40 ;  /* 0x0000002802287220 */ /* 0x040fe20000410000 */
[----:B------:R-:W-:Y:S01]  /*13080*/  LOP3.LUT R174, R5, UR25, R6, 0x96, !PT ;  /* 0x0000001905ae7c12 */ /* 0x000fe2000f8e9606 */
[----:B------:R-:W-:Y:S01]  /*13090*/  FMUL.FTZ R41, R2, R41 ;  /* 0x0000002902297220 */ /* 0x000fe20000410000 */
[----:B------:R-:W-:Y:S01]  /*130a0*/  LOP3.LUT R5, R4, 0xffff, RZ, 0xc0, !PT ;  /* 0x0000ffff04057812 */ /* 0x000fe200078ec0ff */
[----:B------:R-:W-:Y:S01]  /*130b0*/  FMUL.FTZ R42, R0, R42 ;  /* 0x0000002a002a7220 */ /* 0x000fe20000410000 */
[----:B------:R-:W-:Y:S01]  /*130c0*/  LOP3.LUT R6, R4, 0xff, RZ, 0xc0, !PT ;  /* 0x000000ff04067812 */ /* 0x000fe200078ec0ff */
[----:B------:R-:W-:Y:S01]  /*130d0*/  FMUL.FTZ R43, R0, R43 ;  /* 0x0000002b002b7220 */ /* 0x000fe20000410000 */
[----:B------:R-:W-:Y:S01]  /*130e0*/  SHF.R.U32.HI R5, RZ, 0x8, R5 ;  /* 0x00000008ff057819 */ /* 0x000fe20000011605 */
[C---:B------:R-:W-:Y:S01]  /*130f0*/  FMUL.FTZ R44, R2.reuse, R44 ;  /* 0x0000002c022c7220 */ /* 0x040fe20000410000 */
[----:B------:R-:W-:Y:S01]  /*13100*/  FMUL.FTZ R45, R2, R45 ;  /* 0x0000002d022d7220 */ /* 0x000fe20000410000 */
[----:B------:R-:W-:Y:S01]  /*13110*/  FMUL.FTZ R46, R0, R46 ;  /* 0x0000002e002e7220 */ /* 0x000fe20000410000 */
[----:B------:R-:W-:Y:S01]  /*13120*/  PRMT R243, R6, 0x5410, R5 ;  /* 0x0000541006f37816 */ /* 0x000fe20000000005 */
[----:B------:R-:W-:Y:S01]  /*13130*/  FMUL.FTZ R47, R0, R47 ;  /* 0x0000002f002f7220 */ /* 0x000fe20000410000 */
[--C-:B------:R-:W-:Y:S01]  /*13140*/  SHF.R.U32.HI R6, RZ, 0x10, R4.reuse ;  /* 0x00000010ff067819 */ /* 0x100fe20000011604 */
[C---:B------:R-:W-:Y:S01]  /*13150*/  FMUL.FTZ R48, R2.reuse, R48 ;  /* 0x0000003002307220 */ /* 0x040fe20000410000 */
[----:B------:R-:W-:Y:S01]  /*13160*/  SHF.R.U32.HI R5, RZ, 0x18, R4 ;  /* 0x00000018ff057819 */ /* 0x000fe20000011604 */
[----:B------:R-:W-:Y:S01]  /*13170*/  FMUL.FTZ R49, R2, R49 ;  /* 0x0000003102317220 */ /* 0x000fe20000410000 */
[----:B------:R-:W-:Y:S01]  /*13180*/  LOP3.LUT R4, R6, 0xff, RZ, 0xc0, !PT ;  /* 0x000000ff06047812 */ /* 0x000fe200078ec0ff */
[C---:B------:R-:W-:Y:S01]  /*13190*/  FMUL.FTZ R6, R0.reuse, R138 ;  /* 0x0000008a00067220 */ /* 0x040fe20000410000 */
[C---:B------:R-:W-:Y:S01]  /*131a0*/  FMUL.FTZ R50, R0.reuse, R50 ;  /* 0x0000003200327220 */ /* 0x040fe20000410000 */
[----:B------:R-:W-:Y:S01]  /*131b0*/  FMUL.FTZ R51, R0, R51 ;  /* 0x0000003300337220 */ /* 0x000fe20000410000 */
[----:B------:R-:W-:Y:S01]  /*131c0*/  PRMT R251, R4, 0x5410, R5 ;  /* 0x0000541004fb7816 */ /* 0x000fe20000000005 */
[C---:B------:R-:W-:Y:S01]  /*131d0*/  FMUL.FTZ R4, R2.reuse, R136 ;  /* 0x0000008802047220 */ /* 0x040fe20000410000 */
[C---:B------:R-:W-:Y:S01]  /*131e0*/  FMUL.FTZ R5, R2.reuse, R137 ;  /* 0x0000008902057220 */ /* 0x040fe20000410000 */
[----:B------:R-:W-:Y:S01]  /*131f0*/  LDSM.16.MT88.4 R148, [R185+0x11000] ;  /* 0x01100000b994783b */ /* 0x000fe20000004200 */
[C---:B------:R-:W-:Y:S01]  /*13200*/  FMUL.FTZ R52, R2.reuse, R52 ;  /* 0x0000003402347220 */ /* 0x040fe20000410000 */
[----:B------:R-:W-:Y:S01]  /*13210*/  FMUL.FTZ R53, R2, R53 ;  /* 0x0000003502357220 */ /* 0x000fe20000410000 */
[C---:B------:R-:W-:Y:S01]  /*13220*/  FMUL.FTZ R54, R0.reuse, R54 ;  /* 0x0000003600367220 */ /* 0x040fe20000410000 */
[----:B------:R-:W-:Y:S01]  /*13230*/  FMUL.FTZ R55, R0, R55 ;  /* 0x0000003700377220 */ /* 0x000fe20000410000 */
[C---:B------:R-:W-:Y:S01]  /*13240*/  FMUL.FTZ R56, R2.reuse, R56 ;  /* 0x0000003802387220 */ /* 0x040fe20000410000 */
[C---:B----4-:R-:W-:Y:S02]  /*13250*/  HMMA.16816.F32.BF16 R4, R168.reuse, R12, R4 ;  /* 0x0000000ca804723c */ /* 0x050fe40000041804 */
[----:B------:R-:W3:Y:S03]  /*13260*/  LDSM.16.MT88.4 R136, [R187+0x10000] ;  /* 0x01000000bb88783b */ /* 0x000ee60000004200 */
[C---:B------:R-:W-:Y:S01]  /*13270*/  FMUL.FTZ R57, R2.reuse, R57 ;  /* 0x0000003902397220 */ /* 0x040fe20000410000 */
[C---:B------:R-:W-:Y:S05]  /*13280*/  HMMA.16816.F32.BF16 R8, R168.reuse, R14, R8 ;  /* 0x0000000ea808723c */ /* 0x040fea0000041808 */
[C---:B------:R-:W-:Y:S01]  /*13290*/  FMUL.FTZ R12, R2.reuse, R144 ;  /* 0x00000090020c7220 */ /* 0x040fe20000410000 */
[----:B------:R-:W-:Y:S01]  /*132a0*/  FMUL.FTZ R13, R2, R145 ;  /* 0x00000091020d7220 */ /* 0x000fe20000410000 */
[C---:B------:R-:W-:Y:S01]  /*132b0*/  FMUL.FTZ R14, R0.reuse, R146 ;  /* 0x00000092000e7220 */ /* 0x040fe20000410000 */
[C---:B------:R-:W-:Y:S02]  /*132c0*/  FMUL.FTZ R15, R0.reuse, R147 ;  /* 0x00000093000f7220 */ /* 0x040fe40000410000 */
[----:B------:R-:W4:Y:S01]  /*132d0*/  LDL.LU R147, [R1+0x48] ;  /* 0x0000480001937983 */ /* 0x000f220000300800 */
[C---:B------:R-:W-:Y:S01]  /*132e0*/  FMUL.FTZ R58, R0.reuse, R58 ;  /* 0x0000003a003a7220 */ /* 0x040fe20000410000 */
[----:B------:R-:W-:Y:S01]  /*132f0*/  FMUL.FTZ R59, R0, R59 ;  /* 0x0000003b003b7220 */ /* 0x000fe20000410000 */
[C---:B------:R-:W-:Y:S01]  /*13300*/  FMUL.FTZ R60, R2.reuse, R60 ;  /* 0x0000003c023c7220 */ /* 0x040fe20000410000 */
[----:B------:R-:W5:Y:S01]  /*13310*/  LDL.LU R146, [R1+0x4c] ;  /* 0x00004c0001927983 */ /* 0x000f620000300800 */
[C---:B------:R-:W-:Y:S03]  /*13320*/  HMMA.16816.F32.BF16 R12, R168.reuse, R20, R12 ;  /* 0x00000014a80c723c */ /* 0x040fe6000004180c */
[----:B------:R-:W-:Y:S01]  /*13330*/  FMUL.FTZ R61, R2, R61 ;  /* 0x0000003d023d7220 */ /* 0x000fe20000410000 */
[C---:B------:R-:W-:Y:S01]  /*13340*/  FMUL.FTZ R62, R0.reuse, R62 ;  /* 0x0000003e003e7220 */ /* 0x040fe20000410000 */
[----:B------:R-:W-:Y:S01]  /*13350*/  FMUL.FTZ R63, R0, R63 ;  /* 0x0000003f003f7220 */ /* 0x000fe20000410000 */
[C---:B------:R-:W-:Y:S05]  /*13360*/  HMMA.16816.F32.BF16 R16, R168.reuse, R22, R16 ;  /* 0x00000016a810723c */ /* 0x040fea0000041810 */
        /* <DEDUP_REMOVED lines=8> */
[C---:B------:R-:W-:Y:S03]  /*133f0*/  HMMA.16816.F32.BF16 R20, R168.reuse, R28, R20 ;  /* 0x0000001ca814723c */ /* 0x040fe60000041814 */
[C---:B------:R-:W-:Y:S01]  /*13400*/  FMUL.FTZ R68, R2.reuse, R68 ;  /* 0x0000004402447220 */ /* 0x040fe20000410000 */
[----:B------:R-:W-:Y:S01]  /*13410*/  FMUL.FTZ R69, R2, R69 ;  /* 0x0000004502457220 */ /* 0x000fe20000410000 */
[----:B------:R-:W-:Y:S01]  /*13420*/  FMUL.FTZ R70, R0, R70 ;  /* 0x0000004600467220 */ /* 0x000fe20000410000 */
[C---:B------:R-:W-:Y:S05]  /*13430*/  HMMA.16816.F32.BF16 R24, R168.reuse, R30, R24 ;  /* 0x0000001ea818723c */ /* 0x040fea0000041818 */
[C---:B------:R-:W-:Y:S01]  /*13440*/  FMUL.FTZ R28, R2.reuse, R160 ;  /* 0x000000a0021c7220 */ /* 0x040fe20000410000 */
[----:B------:R-:W-:Y:S01]  /*13450*/  FMUL.FTZ R29, R2, R161 ;  /* 0x000000a1021d7220 */ /* 0x000fe20000410000 */
[C---:B------:R-:W-:Y:S01]  /*13460*/  FMUL.FTZ R30, R0.reuse, R162 ;  /* 0x000000a2001e7220 */ /* 0x040fe20000410000 */
[C---:B------:R-:W-:Y:S02]  /*13470*/  FMUL.FTZ R31, R0.reuse, R163 ;  /* 0x000000a3001f7220 */ /* 0x040fe40000410000 */
[----:B------:R-:W-:Y:S01]  /*13480*/  LDSM.16.MT88.4 R160, [R188+0x11800] ;  /* 0x01180000bca0783b */ /* 0x000fe20000004200 */
        /* <DEDUP_REMOVED lines=51> */
[----:B-1----:R-:W-:Y:S01]  /*137c0*/  FFMA.FTZ R133, R180, UR4, -R172 ;  /* 0x00000004b4857c23 */ /* 0x002fe200080108ac */
[C---:B------:R-:W-:Y:S01]  /*137d0*/  FMUL.FTZ R116, R2.reuse, R116 ;  /* 0x0000007402747220 */ /* 0x040fe20000410000 */
[----:B------:R-:W-:Y:S02]  /*137e0*/  FMUL.FTZ R117, R2, R117 ;  /* 0x0000007502757220 */ /* 0x000fe40000410000 */
[----:B------:R1:W5:Y:S01]  /*137f0*/  MUFU.EX2 R229, R133 ;  /* 0x0000008500e57308 */ /* 0x0003620000000800 */
[C---:B------:R-:W-:Y:S01]  /*13800*/  FMUL.FTZ R118, R0.reuse, R118 ;  /* 0x0000007600767220 */ /* 0x040fe20000410000 */
[----:B------:R-:W-:Y:S01]  /*13810*/  FMUL.FTZ R119, R0, R119 ;  /* 0x0000007700777220 */ /* 0x000fe20000410000 */
[C---:B------:R-:W-:Y:S01]  /*13820*/  FMUL.FTZ R120, R2.reuse, R120 ;  /* 0x0000007802787220 */ /* 0x040fe20000410000 */
[----:B------:R-:W-:Y:S01]  /*13830*/  FMUL.FTZ R121, R2, R121 ;  /* 0x0000007902797220 */ /* 0x000fe20000410000 */
[C---:B------:R-:W-:Y:S01]  /*13840*/  FMUL.FTZ R122, R0.reuse, R122 ;  /* 0x0000007a007a7220 */ /* 0x040fe20000410000 */
[----:B------:R-:W-:Y:S01]  /*13850*/  FMUL.FTZ R123, R0, R123 ;  /* 0x0000007b007b7220 */ /* 0x000fe20000410000 */
[----:B--2---:R-:W-:Y:S01]  /*13860*/  SHF.R.U32.HI R134, RZ, 0x10, R174 ;  /* 0x00000010ff867819 */ /* 0x004fe200000116ae */
[--C-:B------:R-:W-:Y:S01]  /*13870*/  FFMA.FTZ R180, R234, UR4, -R172.reuse ;  /* 0x00000004eab47c23 */ /* 0x100fe200080108ac */
        /* <DEDUP_REMOVED lines=8> */
[--C-:B-1----:R-:W-:Y:S01]  /*13900*/  FFMA.FTZ R133, R179, UR4, -R173.reuse ;  /* 0x00000004b3857c23 */ /* 0x102fe200080108ad */
[----:B------:R-:W-:Y:S10]  /*13910*/  MUFU.EX2 R180, R180 ;  /* 0x000000b400b47308 */ /* 0x000ff40000000800 */
[----:B------:R1:W-:Y:S01]  /*13920*/  MUFU.EX2 R228, R133 ;  /* 0x0000008500e47308 */ /* 0x0003e20000000800 */
[C---:B---3--:R-:W-:Y:S06]  /*13930*/  HMMA.16816.F32.BF16 R44, R168.reuse, R136, R44 ;  /* 0x00000088a82c723c */ /* 0x048fec000004182c */
[C---:B------:R-:W-:Y:S01]  /*13940*/  HMMA.16816.F32.BF16 R48, R168.reuse, R138, R48 ;  /* 0x0000008aa830723c */ /* 0x040fe20000041830 */
[----:B------:R-:W2:Y:S04]  /*13950*/  LDSM.16.MT88.4 R136, [R188+0x12000] ;  /* 0x01200000bc88783b */ /* 0x000ea80000004200 */
[--C-:B-1----:R-:W-:Y:S04]  /*13960*/  FFMA.FTZ R133, R178, UR4, -R173.reuse ;  /* 0x00000004b2857c23 */ /* 0x102fe800080108ad */
[----:B------:R1:W3:Y:S02]  /*13970*/  MUFU.EX2 R227, R133 ;  /* 0x0000008500e37308 */ /* 0x0002e40000000800 */
[----:B-1----:R-:W-:Y:S08]  /*13980*/  FFMA.FTZ R133, R183, UR4, -R172 ;  /* 0x00000004b7857c23 */ /* 0x002ff000080108ac */
[----:B------:R1:W3:Y:S01]  /*13990*/  MUFU.EX2 R225, R133 ;  /* 0x0000008500e17308 */ /* 0x0002e20000000800 */
[C---:B--2---:R-:W-:Y:S06]  /*139a0*/  HMMA.16816.F32.BF16 R52, R168.reuse, R136, R52 ;  /* 0x00000088a834723c */ /* 0x044fec0000041834 */
[C---:B------:R-:W-:Y:S01]  /*139b0*/  HMMA.16816.F32.BF16 R56, R168.reuse, R138, R56 ;  /* 0x0000008aa838723c */ /* 0x040fe20000041838 */
[----:B------:R-:W2:Y:S04]  /*139c0*/  LDSM.16.MT88.4 R136, [R187+0x12000] ;  /* 0x01200000bb88783b */ /* 0x000ea80000004200 */
[----:B-1----:R-:W-:Y:S04]  /*139d0*/  FFMA.FTZ R133, R212, UR4, -R173 ;  /* 0x00000004d4857c23 */ /* 0x002fe800080108ad */
[----:B------:R1:W-:Y:S02]  /*139e0*/  MUFU.EX2 R223, R133 ;  /* 0x0000008500df7308 */ /* 0x0003e40000000800 */
[----:B-1----:R-:W-:Y:S01]  /*139f0*/  LOP3.LUT R133, R174, 0xffff, RZ, 0xc0, !PT ;  /* 0x0000ffffae857812 */ /* 0x002fe200078ec0ff */
[C---:B--2---:R-:W-:Y:S06]  /*13a00*/  HMMA.16816.F32.BF16 R60, R168.reuse, R136, R60 ;  /* 0x00000088a83c723c */ /* 0x044fec000004183c */
[C---:B------:R-:W-:Y:S01]  /*13a10*/  HMMA.16816.F32.BF16 R64, R168.reuse, R138, R64 ;  /* 0x0000008aa840723c */ /* 0x040fe20000041840 */
[----:B------:R-:W1:Y:S05]  /*13a20*/  LDSM.16.MT88.4 R136, [R185+0x14000] ;  /* 0x01400000b988783b */ /* 0x000e6a0000004200 */
[C---:B-1----:R-:W-:Y:S06]  /*13a30*/  HMMA.16816.F32.BF16 R68, R168.reuse, R136, R68 ;  /* 0x00000088a844723c */ /* 0x042fec0000041844 */
[C---:B------:R-:W-:Y:S01]  /*13a40*/  HMMA.16816.F32.BF16 R72, R168.reuse, R138, R72 ;  /* 0x0000008aa848723c */ /* 0x040fe20000041848 */
[----:B------:R-:W1:Y:S04]  /*13a50*/  LDSM.16.MT88.4 R136, [R186+0x14000] ;  /* 0x01400000ba88783b */ /* 0x000e680000004200 */
[----:B----4-:R-:W-:Y:S01]  /*13a60*/  FFMA.FTZ R153, R2, R147, R218 ;  /* 0x0000009302997223 */ /* 0x010fe200000100da */
[----:B------:R-:W-:Y:S01]  /*13a70*/  FFMA.FTZ R2, R233, UR4, -R172 ;  /* 0x00000004e9027c23 */ /* 0x000fe200080108ac */
[----:B-----5:R-:W-:Y:S01]  /*13a80*/  FFMA.FTZ R152, R0, R146, R175 ;  /* 0x0000009200987223 */ /* 0x020fe200000100af */
[--C-:B------:R-:W-:Y:S04]  /*13a90*/  FFMA.FTZ R0, R239, UR4, -R173.reuse ;  /* 0x00000004ef007c23 */ /* 0x100fe800080108ad */
[----:B------:R2:W-:Y:S02]  /*13aa0*/  MUFU.EX2 R183, R0 ;  /* 0x0000000000b77308 */ /* 0x0005e40000000800 */
[--C-:B--2---:R-:W-:Y:S01]  /*13ab0*/  FFMA.FTZ R0, R240, UR4, -R173.reuse ;  /* 0x00000004f0007c23 */ /* 0x104fe200080108ad */
        /* <DEDUP_REMOVED lines=19> */
[----:B------:R-:W-:Y:S05]  /*13bf0*/  HMMA.16816.F32.BF16 R128, R168, R138, R128 ;  /* 0x0000008aa880723c */ /* 0x000fea0000041880 */
[----:B------:R-:W-:Y:S02]  /*13c00*/  SHF.R.U32.HI R137, RZ, 0x18, R174 ;  /* 0x00000018ff897819 */ /* 0x000fe400000116ae */
[----:B------:R-:W-:Y:S01]  /*13c10*/  FFMA.FTZ R139, R213, UR4, -R173 ;  /* 0x00000004d58b7c23 */ /* 0x000fe200080108ad */
[----:B------:R-:W-:Y:S01]  /*13c20*/  LOP3.LUT R138, R174, 0xff, RZ, 0xc0, !PT ;  /* 0x000000ffae8a7812 */ /* 0x000fe200078ec0ff */
[----:B------:R-:W-:Y:S02]  /*13c30*/  MUFU.EX2 R213, R0 ;  /* 0x0000000000d57308 */ /* 0x000fe40000000800 */
[----:B------:R-:W-:Y:S01]  /*13c40*/  IMAD.MOV.U32 R174, RZ, RZ, R224 ;  /* 0x000000ffffae7224 */ /* 0x000fe200078e00e0 */
[----:B------:R-:W-:Y:S02]  /*13c50*/  SHF.R.U32.HI R136, RZ, 0x8, R133 ;  /* 0x00000008ff887819 */ /* 0x000fe40000011685 */
[----:B------:R-:W-:Y:S02]  /*13c60*/  LOP3.LUT R133, R134, 0xff, RZ, 0xc0, !PT ;  /* 0x000000ff86857812 */ /* 0x000fe400078ec0ff */
[----:B------:R-:W-:Y:S03]  /*13c70*/  PRMT R144, R138, 0x5410, R136 ;  /* 0x000054108a907816 */ /* 0x000fe60000000088 */
[----:B------:R1:W2:Y:S01]  /*13c80*/  MUFU.EX2 R224, R139 ;  /* 0x0000008b00e07308 */ /* 0x0002a20000000800 */
[--C-:B------:R-:W-:Y:S02]  /*13c90*/  HSET2.LE.AND R138, R221, R174.reuse, PT ;  /* 0x000000aedd8a7233 */ /* 0x100fe40003803000 */
[----:B------:R-:W-:Y:S02]  /*13ca0*/  PRMT R145, R133, 0x5410, R137 ;  /* 0x0000541085917816 */ /* 0x000fe40000000089 */
[----:B------:R-:W-:Y:S02]  /*13cb0*/  F2FP.BF16.F32.PACK_AB R133, R229, R226 ;  /* 0x000000e2e585723e */ /* 0x000fe400000010ff */
[----:B---3--:R-:W-:Y:S02]  /*13cc0*/  F2FP.BF16.F32.PACK_AB R134, R227, R228 ;  /* 0x000000e4e386723e */ /* 0x008fe400000010ff */
[----:B------:R-:W-:Y:S02]  /*13cd0*/  LOP3.LUT R138, R138, R133, RZ, 0xc0, !PT ;  /* 0x000000858a8a7212 */ /* 0x000fe400078ec0ff */
[--C-:B------:R-:W-:Y:S02]  /*13ce0*/  HSET2.LE.AND R136, R219, R174.reuse, PT ;  /* 0x000000aedb887233 */ /* 0x100fe40003803000 */
[--C-:B------:R-:W-:Y:S02]  /*13cf0*/  HSET2.LE.AND R137, R176, R174.reuse, PT ;  /* 0x000000aeb0897233 */ /* 0x100fe40003803000 */
[----:B------:R-:W-:Y:S02]  /*13d00*/  F2FP.BF16.F32.PACK_AB R133, R225, R164 ;  /* 0x000000a4e185723e */ /* 0x000fe400000010ff */
[--C-:B-1----:R-:W-:Y:S02]  /*13d10*/  HSET2.LE.AND R139, R220, R174.reuse, PT ;  /* 0x000000aedc8b7233 */ /* 0x102fe40003803000 */
[----:B------:R-:W-:Y:S01]  /*13d20*/  LOP3.LUT R136, R136, R133, RZ, 0xc0, !PT ;  /* 0x0000008588887212 */ /* 0x000fe200078ec0ff */
[----:B------:R1:W-:Y:S01]  /*13d30*/  MUFU.EX2 R220, R2 ;  /* 0x0000000200dc7308 */ /* 0x0003e20000000800 */
[--C-:B------:R-:W-:Y:S02]  /*13d40*/  HSET2.LE.AND R146, R243, R174.reuse, PT ;  /* 0x000000aef3927233 */ /* 0x100fe40003803000 */
[----:B------:R-:W-:Y:S02]  /*13d50*/  LOP3.LUT R139, R139, R134, RZ, 0xc0, !PT ;  /* 0x000000868b8b7212 */ /* 0x000fe400078ec0ff */
[----:B--2---:R-:W-:Y:S02]  /*13d60*/  F2FP.BF16.F32.PACK_AB R134, R224, R223 ;  /* 0x000000dfe086723e */ /* 0x004fe400000010ff */
[--C-:B------:R-:W-:Y:S02]  /*13d70*/  HSET2.LE.AND R147, R251, R174.reuse, PT ;  /* 0x000000aefb937233 */ /* 0x100fe40003803000 */
[----:B------:R-:W-:Y:S02]  /*13d80*/  LOP3.LUT R137, R137, R134, RZ, 0xc0, !PT ;  /* 0x0000008689897212 */ /* 0x000fe400078ec0ff */
[--C-:B------:R-:W-:Y:S02]  /*13d90*/  HSET2.LE.AND R144, R144, R174.reuse, PT ;  /* 0x000000ae90907233 */ /* 0x100fe40003803000 */
[--C-:B------:R-:W-:Y:S02]  /*13da0*/  HSET2.LE.AND R145, R145, R174.reuse, PT ;  /* 0x000000ae91917233 */ /* 0x100fe40003803000 */
[----:B------:R-:W-:Y:S01]  /*13db0*/  F2FP.BF16.F32.PACK_AB R133, R213, R183 ;  /* 0x000000b7d585723e */ /* 0x000fe200000010ff */
[C---:B------:R-:W-:Y:S05]  /*13dc0*/  HMMA.16816.F32.BF16 R4, R136.reuse, R140, R4 ;  /* 0x0000008c8804723c */ /* 0x040fea0000041804 */
[--C-:B-1----:R-:W-:Y:S01]  /*13dd0*/  FFMA.FTZ R2, R222, UR4, -R172.reuse ;  /* 0x00000004de027c23 */ /* 0x102fe200080108ac */
[C---:B------:R-:W-:Y:S01]  /*13de0*/  HMMA.16816.F32.BF16 R8, R136.reuse, R142, R8 ;  /* 0x0000008e8808723c */ /* 0x040fe20000041808 */
[----:B------:R-:W1:Y:S02]  /*13df0*/  LDSM.16.MT88.4 R140, [R186+0x10800] ;  /* 0x01080000ba8c783b */ /* 0x000e640000004200 */
[----:B------:R2:W3:Y:S02]  /*13e00*/  MUFU.EX2 R222, R2 ;  /* 0x0000000200de7308 */ /* 0x0004e40000000800 */
[----:B------:R-:W-:Y:S01]  /*13e10*/  LOP3.LUT R145, R145, R133, RZ, 0xc0, !PT ;  /* 0x0000008591917212 */ /* 0x000fe200078ec0ff */
[--C-:B--2---:R-:W-:Y:S01]  /*13e20*/  FFMA.FTZ R2, R230, UR4, -R173.reuse ;  /* 0x00000004e6027c23 */ /* 0x104fe200080108ad */
[----:B---3--:R-:W-:Y:S06]  /*13e30*/  F2FP.BF16.F32.PACK_AB R0, R222, R220 ;  /* 0x000000dcde00723e */ /* 0x008fec00000010ff */
[----:B------:R2:W-:Y:S01]  /*13e40*/  MUFU.EX2 R219, R2 ;  /* 0x0000000200db7308 */ /* 0x0005e20000000800 */
[----:B------:R-:W-:Y:S01]  /*13e50*/  LOP3.LUT R146, R146, R0, RZ, 0xc0, !PT ;  /* 0x0000000092927212 */ /* 0x000fe200078ec0ff */
[C---:B-1----:R-:W-:Y:S03]  /*13e60*/  HMMA.16816.F32.BF16 R12, R136.reuse, R140, R12 ;  /* 0x0000008c880c723c */ /* 0x042fe6000004180c */
[--C-:B--2---:R-:W-:Y:S03]  /*13e70*/  FFMA.FTZ R2, R231, UR4, -R173.reuse ;  /* 0x00000004e7027c23 */ /* 0x104fe600080108ad */
[C---:B------:R-:W-:Y:S01]  /*13e80*/  HMMA.16816.F32.BF16 R16, R136.reuse, R142, R16 ;  /* 0x0000008e8810723c */ /* 0x040fe20000041810 */
[----:B------:R-:W1:Y:S01]  /*13e90*/  LDSM.16.MT88.4 R140, [R188+0x10800] ;  /* 0x01080000bc8c783b */ /* 0x000e620000004200 */
[----:B------:R2:W3:Y:S03]  /*13ea0*/  MUFU.EX2 R221, R2 ;  /* 0x0000000200dd7308 */ /* 0x0004e60000000800 */
[--C-:B--2---:R-:W-:Y:S01]  /*13eb0*/  FFMA.FTZ R2, R237, UR4, -R172.reuse ;  /* 0x00000004ed027c23 */ /* 0x104fe200080108ac */
[----:B---3--:R-:W-:Y:S06]  /*13ec0*/  F2FP.BF16.F32.PACK_AB R0, R221, R219 ;  /* 0x000000dbdd00723e */ /* 0x008fec00000010ff */
[----:B------:R2:W-:Y:S01]  /*13ed0*/  MUFU.EX2 R218, R2 ;  /* 0x0000000200da7308 */ /* 0x0005e20000000800 */
[----:B------:R-:W-:Y:S01]  /*13ee0*/  LOP3.LUT R147, R147, R0, RZ, 0xc0, !PT ;  /* 0x0000000093937212 */ /* 0x000fe200078ec0ff */
[--C-:B--2---:R-:W-:Y:S01]  /*13ef0*/  FFMA.FTZ R2, R238, UR4, -R172.reuse ;  /* 0x00000004ee027c23 */ /* 0x104fe200080108ac */
[C---:B-1----:R-:W-:Y:S03]  /*13f00*/  HMMA.16816.F32.BF16 R20, R136.reuse, R140, R20 ;  /* 0x0000008c8814723c */ /* 0x042fe60000041814 */
[----:B------:R-:W-:Y:S04]  /*13f10*/  FFMA.FTZ R172, R232, UR4, -R172 ;  /* 0x00000004e8ac7c23 */ /* 0x000fe800080108ac */
[----:B------:R-:W1:Y:S01]  /*13f20*/  MUFU.EX2 R212, R2 ;  /* 0x0000000200d47308 */ /* 0x000e620000000800 */
[C---:B------:R-:W-:Y:S01]  /*13f30*/  HMMA.16816.F32.BF16 R24, R136.reuse, R142, R24 ;  /* 0x0000008e8818723c */ /* 0x040fe20000041818 */
[----:B------:R-:W2:Y:S02]  /*13f40*/  LDSM.16.MT88.4 R140, [R187+0x10800] ;  /* 0x01080000bb8c783b */ /* 0x000ea40000004200 */
[----:B-1----:R-:W-:Y:S04]  /*13f50*/  F2FP.BF16.F32.PACK_AB R2, R212, R218 ;  /* 0x000000dad402723e */ /* 0x002fe800000010ff */
[----:B------:R-:W-:Y:S01]  /*13f60*/  LOP3.LUT R144, R144, R2, RZ, 0xc0, !PT ;  /* 0x0000000290907212 */ /* 0x000fe200078ec0ff */
[C---:B--2---:R-:W-:Y:S06]  /*13f70*/  HMMA.16816.F32.BF16 R28, R136.reuse, R140, R28 ;  /* 0x0000008c881c723c */ /* 0x044fec000004181c */
        /* <DEDUP_REMOVED lines=36> */
[----:B------:R-:W-:Y:S01]  /*141c0*/  HMMA.16816.F32.BF16 R128, R136, R142, R128 ;  /* 0x0000008e8880723c */ /* 0x000fe20000041880 */
[----:B------:R-:W1:Y:S05]  /*141d0*/  LDSM.16.MT88.4 R136, [R186+0x11000] ;  /* 0x01100000ba88783b */ /* 0x000e6a0000004200 */
[C---:B------:R-:W-:Y:S03]  /*141e0*/  HMMA.16816.F32.BF16 R4, R144.reuse, R148, R4 ;  /* 0x000000949004723c */ /* 0x040fe60000041804 */
[----:B------:R-:W2:Y:S03]  /*141f0*/  LDSM.16.MT88.4 R140, [R188+0x11000] ;  /* 0x01100000bc8c783b */ /* 0x000ea60000004200 */
[C---:B------:R-:W-:Y:S05]  /*14200*/  HMMA.16816.F32.BF16 R8, R144.reuse, R150, R8 ;  /* 0x000000969008723c */ /* 0x040fea0000041808 */
[----:B------:R-:W3:Y:S01]  /*14210*/  LDSM.16.MT88.4 R148, [R187+0x11000] ;  /* 0x01100000bb94783b */ /* 0x000ee20000004200 */
        /* <DEDUP_REMOVED lines=31> */
[C---:B------:R-:W-:Y:S05]  /*14410*/  HMMA.16816.F32.BF16 R96, R144.reuse, R142, R96 ;  /* 0x0000008e9060723c */ /* 0x040fea0000041860 */
[----:B------:R-:W-:Y:S01]  /*14420*/  IMAD.WIDE.U32 R140, R252, -0x2daee0ad, RZ ;  /* 0xd2511f53fc8c7825 */ /* 0x000fe200078e00ff */
[C---:B---3--:R-:W-:Y:S05]  /*14430*/  HMMA.16816.F32.BF16 R100, R144.reuse, R148, R100 ;  /* 0x000000949064723c */ /* 0x048fea0000041864 */
[----:B------:R-:W-:Y:S01]  /*14440*/  LOP3.LUT R0, R140, 0xffff, RZ, 0xc0, !PT ;  /* 0x0000ffff8c007812 */ /* 0x000fe200078ec0ff */
[C---:B------:R-:W-:Y:S05]  /*14450*/  HMMA.16816.F32.BF16 R104, R144.reuse, R150, R104 ;  /* 0x000000969068723c */ /* 0x040fea0000041868 */
[--C-:B------:R-:W-:Y:S02]  /*14460*/  SHF.R.U32.HI R2, RZ, 0x10, R140.reuse ;  /* 0x00000010ff027819 */ /* 0x100fe4000001168c */
[----:B------:R-:W-:Y:S04]  /*14470*/  SHF.R.U32.HI R134, RZ, 0x18, R140 ;  /* 0x00000018ff867819 */ /* 0x000fe8000001168c */
[----:B------:R-:W-:Y:S02]  /*14480*/  SHF.R.U32.HI R133, RZ, 0x8, R0 ;  /* 0x00000008ff857819 */ /* 0x000fe40000011600 */
[----:B------:R-:W-:Y:S02]  /*14490*/  LOP3.LUT R2, R2, 0xff, RZ, 0xc0, !PT ;  /* 0x000000ff02027812 */ /* 0x000fe400078ec0ff */
[----:B------:R-:W-:Y:S01]  /*144a0*/  LOP3.LUT R0, R141, UR20, R242, 0x96, !PT ;  /* 0x000000148d007c12 */ /* 0x000fe2000f8e96f2 */
[----:B------:R-:W-:Y:S01]  /*144b0*/  UMOV UR20, UR14 ;  /* 0x0000000e00147c82 */ /* 0x000fe20008000000 */
[C---:B-1----:R-:W-:Y:S03]  /*144c0*/  HMMA.16816.F32.BF16 R108, R144.reuse, R136, R108 ;  /* 0x00000088906c723c */ /* 0x042fe6000004186c */
[----:B------:R-:W-:Y:S02]  /*144d0*/  LOP3.LUT R142, R140, 0xff, RZ, 0xc0, !PT ;  /* 0x000000ff8c8e7812 */ /* 0x000fe400078ec0ff */
[----:B------:R-:W-:Y:S01]  /*144e0*/  PRMT R171, R2, 0x5410, R134 ;  /* 0x0000541002ab7816 */ /* 0x000fe20000000086 */
[C---:B------:R-:W-:Y:S05]  /*144f0*/  HMMA.16816.F32.BF16 R112, R144.reuse, R138, R112 ;  /* 0x0000008a9070723c */ /* 0x040fea0000041870 */
[--C-:B------:R-:W-:Y:S01]  /*14500*/  SHF.R.U32.HI R134, RZ, 0x10, R0.reuse ;  /* 0x00000010ff867819 */ /* 0x100fe20000011600 */
[----:B------:R-:W-:Y:S01]  /*14510*/  FFMA.FTZ R136, R249, UR4, -R173 ;  /* 0x00000004f9887c23 */ /* 0x000fe200080108ad */
[----:B------:R-:W-:Y:S02]  /*14520*/  PRMT R170, R142, 0x5410, R133 ;  /* 0x000054108eaa7816 */ /* 0x000fe40000000085 */
[----:B------:R-:W1:Y:S01]  /*14530*/  LDSM.16.MT88.4 R140, [R188+0x17000] ;  /* 0x01700000bc8c783b */ /* 0x000e620000004200 */
[----:B------:R-:W-:Y:S01]  /*14540*/  MUFU.EX2 R176, R136 ;  /* 0x0000008800b07308 */ /* 0x000fe20000000800 */
[C---:B------:R-:W-:Y:S02]  /*14550*/  LOP3.LUT R148, R0.reuse, 0xff, RZ, 0xc0, !PT ;  /* 0x000000ff00947812 */ /* 0x040fe400078ec0ff */
[----:B------:R-:W-:Y:S02]  /*14560*/  LOP3.LUT R2, R0, 0xffff, RZ, 0xc0, !PT ;  /* 0x0000ffff00027812 */ /* 0x000fe400078ec0ff */
[----:B------:R-:W-:Y:S02]  /*14570*/  SHF.R.U32.HI R133, RZ, 0x18, R0 ;  /* 0x00000018ff857819 */ /* 0x000fe40000011600 */
[----:B------:R-:W-:Y:S01]  /*14580*/  LOP3.LUT R0, R134, 0xff, RZ, 0xc0, !PT ;  /* 0x000000ff86007812 */ /* 0x000fe200078ec0ff */
[----:B------:R-:W-:Y:S01]  /*14590*/  FFMA.FTZ R134, R248, UR4, -R173 ;  /* 0x00000004f8867c23 */ /* 0x000fe200080108ad */
[----:B------:R-:W-:Y:S02]  /*145a0*/  SHF.R.U32.HI R2, RZ, 0x8, R2 ;  /* 0x00000008ff027819 */ /* 0x000fe40000011602 */
[----:B------:R-:W-:Y:S01]  /*145b0*/  PRMT R133, R0, 0x5410, R133 ;  /* 0x0000541000857816 */ /* 0x000fe20000000085 */
[--C-:B------:R-:W-:Y:S01]  /*145c0*/  FFMA.FTZ R0, R250, UR4, -R173.reuse ;  /* 0x00000004fa007c23 */ /* 0x100fe200080108ad */
[----:B------:R2:W-:Y:S01]  /*145d0*/  MUFU.EX2 R178, R134 ;  /* 0x0000008600b27308 */ /* 0x0005e20000000800 */
[----:B------:R-:W-:Y:S01]  /*145e0*/  PRMT R2, R148, 0x5410, R2 ;  /* 0x0000541094027816 */ /* 0x000fe20000000002 */
[----:B------:R-:W-:Y:S01]  /*145f0*/  FFMA.FTZ R173, R135, UR4, -R173 ;  /* 0x0000000487ad7c23 */ /* 0x000fe200080108ad */
[----:B------:R-:W3:Y:S01]  /*14600*/  LDSM.16.MT88.4 R148, [R187+0x17000] ;  /* 0x01700000bb94783b */ /* 0x000ee20000004200 */
[--C-:B------:R-:W-:Y:S02]  /*14610*/  HSET2.LE.AND R169, R133, R174.reuse, PT ;  /* 0x000000ae85a97233 */ /* 0x100fe40003803000 */
[--C-:B------:R-:W-:Y:S04]  /*14620*/  HSET2.LE.AND R168, R2, R174.reuse, PT ;  /* 0x000000ae02a87233 */ /* 0x100fe80003803000 */
[----:B------:R4:W5:Y:S01]  /*14630*/  MUFU.EX2 R179, R0 ;  /* 0x0000000000b37308 */ /* 0x0009620000000800 */
[--C-:B------:R-:W-:Y:S02]  /*14640*/  HSET2.LE.AND R170, R170, R174.reuse, PT ;  /* 0x000000aeaaaa7233 */ /* 0x100fe40003803000 */
[----:B------:R-:W-:Y:S07]  /*14650*/  HSET2.LE.AND R171, R171, R174, PT ;  /* 0x000000aeabab7233 */ /* 0x000fee0003803000 */
[----:B------:R-:W-:Y:S01]  /*14660*/  MUFU.EX2 R133, R173 ;  /* 0x000000ad00857308 */ /* 0x000fe20000000800 */
[----:B--2---:R-:W-:Y:S09]  /*14670*/  FADD.FTZ R134, R177, R152 ;  /* 0x00000098b1867221 */ /* 0x004ff20000010000 */
[----:B------:R2:W3:Y:S01]  /*14680*/  MUFU.EX2 R177, R172 ;  /* 0x000000ac00b17308 */ /* 0x0004e20000000800 */
[----:B----4-:R-:W-:Y:S01]  /*14690*/  FADD.FTZ R0, R241, R153 ;  /* 0x00000099f1007221 */ /* 0x010fe20000010000 */
[C---:B-1----:R-:W-:Y:S01]  /*146a0*/  HMMA.16816.F32.BF16 R116, R144.reuse, R140, R116 ;  /* 0x0000008c9074723c */ /* 0x042fe20000041874 */
[----:B------:R-:W1:Y:S02]  /*146b0*/  LDSM.16.MT88.4 R152, [R185+0x11800] ;  /* 0x01180000b998783b */ /* 0x000e640000004200 */
[----:B------:R-:W-:Y:S01]  /*146c0*/  FADD.FTZ R135, R244, R0 ;  /* 0x00000000f4877221 */ /* 0x000fe20000010000 */
[----:B------:R-:W-:Y:S02]  /*146d0*/  F2FP.BF16.F32.PACK_AB R0, R181, R182 ;  /* 0x000000b6b500723e */ /* 0x000fe400000010ff */
[C---:B------:R-:W-:Y:S05]  /*146e0*/  HMMA.16816.F32.BF16 R120, R144.reuse, R142, R120 ;  /* 0x0000008e9078723c */ /* 0x040fea0000041878 */
[----:B-----5:R-:W-:Y:S02]  /*146f0*/  F2FP.BF16.F32.PACK_AB R2, R179, R178 ;  /* 0x000000b2b302723e */ /* 0x020fe400000010ff */
[----:B------:R-:W-:Y:S01]  /*14700*/  LOP3.LUT R168, R168, R0, RZ, 0xc0, !PT ;  /* 0x00000000a8a87212 */ /* 0x000fe200078ec0ff */
[----:B------:R-:W-:Y:S01]  /*14710*/  FADD.FTZ R0, R245, R134 ;  /* 0x00000086f5007221 */ /* 0x000fe20000010000 */
[----:B--2---:R-:W-:Y:S01]  /*14720*/  LDSM.16.MT88.4 R172, [R185+0x13800] ;  /* 0x01380000b9ac783b */ /* 0x004fe20000004200 */
[C---:B---3--:R-:W-:Y:S03]  /*14730*/  HMMA.16816.F32.BF16 R124, R144.reuse, R148, R124 ;  /* 0x00000094907c723c */ /* 0x048fe6000004187c */
[----:B------:R-:W-:Y:S01]  /*14740*/  LOP3.LUT R169, R169, R2, RZ, 0xc0, !PT ;  /* 0x00000002a9a97212 */ /* 0x000fe200078ec0ff */
[----:B------:R-:W-:Y:S01]  /*14750*/  FADD.FTZ R2, R246, R135 ;  /* 0x00000087f6027221 */ /* 0x000fe20000010000 */
[----:B------:R-:W-:Y:S01]  /*14760*/  FADD.FTZ R134, R247, R0 ;  /* 0x00000000f7867221 */ /* 0x000fe20000010000 */
[----:B------:R-:W-:Y:S05]  /*14770*/  HMMA.16816.F32.BF16 R128, R144, R150, R128 ;  /* 0x000000969080723c */ /* 0x000fea0000041880 */
[----:B------:R-:W-:Y:S01]  /*14780*/  FADD.FTZ R135, R164, R2 ;  /* 0x00000002a4877221 */ /* 0x000fe20000010000 */
[----:B------:R-:W-:Y:S01]  /*14790*/  F2FP.BF16.F32.PACK_AB R0, R177, R180 ;  /* 0x000000b4b100723e */ /* 0x000fe200000010ff */
[----:B------:R-:W2:Y:S01]  /*147a0*/  LDSM.16.MT88.4 R164, [R187+0x11800] ;  /* 0x01180000bba4783b */ /* 0x000ea20000004200 */
[----:B------:R-:W-:Y:S03]  /*147b0*/  F2FP.BF16.F32.PACK_AB R2, R133, R176 ;  /* 0x000000b08502723e */ /* 0x000fe600000010ff */
[----:B------:R-:W-:Y:S01]  /*147c0*/  LOP3.LUT R170, R170, R0, RZ, 0xc0, !PT ;  /* 0x00000000aaaa7212 */ /* 0x000fe200078ec0ff */
[----:B------:R-:W-:Y:S01]  /*147d0*/  FADD.FTZ R0, R225, R135 ;  /* 0x00000087e1007221 */ /* 0x000fe20000010000 */
[----:B------:R-:W-:Y:S01]  /*147e0*/  LOP3.LUT R171, R171, R2, RZ, 0xc0, !PT ;  /* 0x00000002abab7212 */ /* 0x000fe200078ec0ff */
[----:B------:R-:W-:Y:S01]  /*147f0*/  FADD.FTZ R2, R223, R134 ;  /* 0x00000086df027221 */ /* 0x000fe20000010000 */
[----:B------:R-:W-:Y:S03]  /*14800*/  IMAD.MOV.U32 R134, RZ, RZ, R3 ;  /* 0x000000ffff867224 */ /* 0x000fe600078e0003 */
[----:B------:R-:W-:Y:S02]  /*14810*/  FADD.FTZ R2, R224, R2 ;  /* 0x00000002e0027221 */ /* 0x000fe40000010000 */
[C---:B-1----:R-:W-:Y:S01]  /*14820*/  HMMA.16816.F32.BF16 R136, R168.reuse, R152, R4 ;  /* 0x00000098a888723c */ /* 0x042fe20000041804 */
[----:B------:R-:W1:Y:S05]  /*14830*/  LDSM.16.MT88.4 R4, [R186+0x13800] ;  /* 0x01380000ba04783b */ /* 0x000e6a0000004200 */
[C---:B------:R-:W-:Y:S03]  /*14840*/  HMMA.16816.F32.BF16 R140, R168.reuse, R154, R8 ;  /* 0x0000009aa88c723c */ /* 0x040fe60000041808 */
[----:B------:R-:W3:Y:S03]  /*14850*/  LDSM.16.MT88.4 R8, [R188+0x13800] ;  /* 0x01380000bc08783b */ /* 0x000ee60000004200 */
[C---:B------:R-:W-:Y:S05]  /*14860*/  HMMA.16816.F32.BF16 R144, R168.reuse, R156, R12 ;  /* 0x0000009ca890723c */ /* 0x040fea000004180c */
[----:B------:R-:W4:Y:S01]  /*14870*/  LDSM.16.MT88.4 R12, [R187+0x13800] ;  /* 0x01380000bb0c783b */ /* 0x000f220000004200 */
[C---:B------:R-:W-:Y:S06]  /*14880*/  HMMA.16816.F32.BF16 R148, R168.reuse, R158, R16 ;  /* 0x0000009ea894723c */ /* 0x040fec0000041810 */
[C---:B------:R-:W-:Y:S01]  /*14890*/  HMMA.16816.F32.BF16 R152, R168.reuse, R160, R20 ;  /* 0x000000a0a898723c */ /* 0x040fe20000041814 */
[----:B------:R-:W5:Y:S05]  /*148a0*/  LDSM.16.MT88.4 R16, [R185+0x15800] ;  /* 0x01580000b910783b */ /* 0x000f6a0000004200 */
[C---:B------:R-:W-:Y:S03]  /*148b0*/  HMMA.16816.F32.BF16 R156, R168.reuse, R162, R24 ;  /* 0x000000a2a89c723c */ /* 0x040fe60000041818 */
[----:B------:R-:W5:Y:S03]  /*148c0*/  LDSM.16.MT88.4 R20, [R186+0x15800] ;  /* 0x01580000ba14783b */ /* 0x000f660000004200 */
[C---:B--2---:R-:W-:Y:S05]  /*148d0*/  HMMA.16816.F32.BF16 R160, R168.reuse, R164, R28 ;  /* 0x000000a4a8a0723c */ /* 0x044fea000004181c */
[----:B------:R-:W2:Y:S01]  /*148e0*/  LDSM.16.MT88.4 R24, [R188+0x15800] ;  /* 0x01580000bc18783b */ /* 0x000ea20000004200 */
[C---:B------:R-:W-:Y:S06]  /*148f0*/  HMMA.16816.F32.BF16 R164, R168.reuse, R166, R32 ;  /* 0x000000a6a8a4723c */ /* 0x040fec0000041820 */
[C---:B------:R-:W-:Y:S06]  /*14900*/  HMMA.16816.F32.BF16 R36, R168.reuse, R172, R36 ;  /* 0x000000aca824723c */ /* 0x040fec0000041824 */
[C---:B------:R-:W-:Y:S06]  /*14910*/  HMMA.16816.F32.BF16 R40, R168.reuse, R174, R40 ;  /* 0x000000aea828723c */ /* 0x040fec0000041828 */
        /* <DEDUP_REMOVED lines=14> */
[----:B------:R-:W5:Y:S05]  /*14a00*/  LDSM.16.MT88.4 R20, [R187+0x17800] ;  /* 0x01780000bb14783b */ /* 0x000f6a0000004200 */
[C---:B--2---:R-:W-:Y:S06]  /*14a10*/  HMMA.16816.F32.BF16 R84, R168.reuse, R24, R84 ;  /* 0x00000018a854723c */ /* 0x044fec0000041854 */
[C---:B------:R-:W-:Y:S06]  /*14a20*/  HMMA.16816.F32.BF16 R88, R168.reuse, R26, R88 ;  /* 0x0000001aa858723c */ /* 0x040fec0000041858 */
[C---:B-1----:R-:W-:Y:S06]  /*14a30*/  HMMA.16816.F32.BF16 R92, R168.reuse, R4, R92 ;  /* 0x00000004a85c723c */ /* 0x042fec000004185c */
        /* <DEDUP_REMOVED lines=10> */
[C---:B-----5:R-:W-:Y:S05]  /*14ae0*/  HMMA.16816.F32.BF16 R116, R168.reuse, R16, R116 ;  /* 0x00000010a874723c */ /* 0x060fea0000041874 */
[----:B------:R-:W-:Y:S01]  /*14af0*/  FADD.FTZ R2, R183, R2 ;  /* 0x00000002b7027221 */ /* 0x000fe20000010000 */
[C---:B------:R-:W-:Y:S05]  /*14b00*/  HMMA.16816.F32.BF16 R120, R168.reuse, R18, R120 ;  /* 0x00000012a878723c */ /* 0x040fea0000041878 */
[----:B------:R-:W-:Y:S01]  /*14b10*/  FADD.FTZ R4, R212, R0 ;  /* 0x00000000d4047221 */ /* 0x000fe20000010000 */
[----:B------:R-:W-:Y:S01]  /*14b20*/  FADD.FTZ R0, R213, R2 ;  /* 0x00000002d5007221 */ /* 0x000fe20000010000 */
[C---:B------:R-:W-:Y:S04]  /*14b30*/  HMMA.16816.F32.BF16 R124, R168.reuse, R20, R124 ;  /* 0x00000014a87c723c */ /* 0x040fe8000004187c */
        /* <DEDUP_REMOVED lines=13> */
[----:B------:R-:W-:Y:S03]  /*14c10*/  IMAD.MOV.U32 R133, RZ, RZ, R132 ;  /* 0x000000ffff857224 */ /* 0x000fe600078e0084 */
[----:B------:R2:W-:Y:S04]  /*14c20*/  STL [R1+0x48], R2 ;  /* 0x0000480201007387 */ /* 0x0005e80000100800 */
[----:B------:R2:W-:Y:S01]  /*14c30*/  STL [R1+0x4c], R0 ;  /* 0x00004c0001007387 */ /* 0x0005e20000100800 */
[----:B------:R-:W-:Y:S05]  /*14c40*/  @P0 BRA `(.L_x_736) ;  /* 0xffffffb400840947 */ /* 0x000fea000383ffff */
.L_x_735:
[----:B------:R-:W2:Y:S01]  /*14c50*/  LDL.LU R5, [R1+0x48] ;  /* 0x0000480001057983 */ /* 0x000ea20000300800 */
[----:B------:R-:W-:-:S03]  /*14c60*/  ULDC UR4, c[0x0][0x38c] ;  /* 0x0000e30000047ab9 */ /* 0x000fc60000000800 */
[----:B------:R-:W3:Y:S01]  /*14c70*/  LDL.LU R4, [R1+0x4c] ;  /* 0x00004c0001047983 */ /* 0x000ee20000300800 */
[----:B------:R-:W-:Y:S01]  /*14c80*/  UMOV UR5, 0x400 ;  /* 0x0000040000057882 */ /* 0x000fe20000000000 */
[----:B------:R-:W-:Y:S01]  /*14c90*/  UISETP.NE.AND UP0, UPT, UR16, -0x1, UPT ;  /* 0xffffffff1000788c */ /* 0x000fe2000bf05270 */
[----:B------:R-:W1:Y:S02]  /*14ca0*/  S2R R171, SR_TID.X ;  /* 0x0000000000ab7919 */ /* 0x000e640000002100 */
[----:B-1----:R-:W-:-:S04]  /*14cb0*/  SHF.R.S32.HI R172, RZ, 0x1f, R171 ;  /* 0x0000001fffac7819 */ /* 0x002fc800000114ab */
[----:B------:R-:W-:-:S04]  /*14cc0*/  LEA.HI R170, R172, R171, RZ, 0x2 ;  /* 0x000000abacaa7211 */ /* 0x000fc800078f10ff */
[----:B------:R-:W-:Y:S01]  /*14cd0*/  SHF.R.S32.HI R16, RZ, 0x2, R170 ;  /* 0x00000002ff107819 */ /* 0x000fe200000114aa */
[----:B--2---:R-:W1:Y:S04]  /*14ce0*/  SHFL.BFLY PT, R2, R5, 0x2, 0x1f ;  /* 0x0c401f0005027f89 */ /* 0x004e6800000e0000 */
[----:B---3--:R-:W2:Y:S01]  /*14cf0*/  SHFL.BFLY PT, R0, R4, 0x2, 0x1f ;  /* 0x0c401f0004007f89 */ /* 0x008ea200000e0000 */
[----:B-1----:R-:W-:Y:S01]  /*14d00*/  FADD.FTZ R2, R2, R5 ;  /* 0x0000000502027221 */ /* 0x002fe20000010000 */
[----:B--2---:R-:W-:-:S04]  /*14d10*/  FADD.FTZ R0, R0, R4 ;  /* 0x0000000400007221 */ /* 0x004fc80000010000 */
[----:B------:R-:W1:Y:S04]  /*14d20*/  SHFL.BFLY PT, R5, R2, 0x1, 0x1f ;  /* 0x0c201f0002057f89 */ /* 0x000e6800000e0000 */
[----:B------:R-:W2:Y:S01]  /*14d30*/  SHFL.BFLY PT, R4, R0, 0x1, 0x1f ;  /* 0x0c201f0000047f89 */ /* 0x000ea200000e0000 */
        /* <DEDUP_REMOVED lines=147> */
[----:B------:R-:W-:Y:S02]  /*15670*/  LEA.HI R58, R172, R171, RZ, 0x5 ;  /* 0x000000abac3a7211 */ /* 0x000fe400078f28ff */
[----:B------:R-:W-:Y:S02]  /*15680*/  LOP3.LUT R0, R170, 0x3ffffffc, RZ, 0xc0, !PT ;  /* 0x3ffffffcaa007812 */ /* 0x000fe400078ec0ff */
[----:B------:R-:W-:Y:S02]  /*15690*/  SHF.L.U32 R2, R16, 0x6, RZ ;  /* 0x0000000610027819 */ /* 0x000fe400000006ff */
[----:B------:R-:W-:Y:S02]  /*156a0*/  F2FP.BF16.F32.PACK_AB R39, R39, R46 ;  /* 0x0000002e2727723e */ /* 0x000fe400000010ff */
        /* <DEDUP_REMOVED lines=12> */
[----:B------:R-:W-:Y:S01]  /*15770*/  LEA R0, R0, UR4, 0x1 ;  /* 0x0000000400007c11 */ /* 0x000fe2000f8e08ff */
[----:B------:R-:W-:Y:S01]  /*15780*/  @UP0 ULDC.64 UR4, c[0x0][0x298] ;  /* 0x0000a60000040ab9 */ /* 0x000fe20000000a00 */
[----:B------:R-:W-:Y:S01]  /*15790*/  SEL R6, R6, 0xffffffe0, !P1 ;  /* 0xffffffe006067807 */ /* 0x000fe20004800000 */
[----:B------:R-:W-:Y:S01]  /*157a0*/  @UP0 UIMAD.WIDE.U32 UR10, UR16, UR4, URZ ;  /* 0x00000004100a02a5 */ /* 0x000fe2000f8e003f */
[----:B------:R-:W-:Y:S01]  /*157b0*/  MOV R10, 0x40 ;  /* 0x00000040000a7802 */ /* 0x000fe20000000f00 */
[----:B------:R1:W-:Y:S01]  /*157c0*/  STS [R0], R5 ;  /* 0x0000000500007388 */ /* 0x0003e20000000800 */
[----:B------:R-:W-:Y:S01]  /*157d0*/  F2FP.BF16.F32.PACK_AB R4, R4, R138 ;  /* 0x0000008a0404723e */ /* 0x000fe200000010ff */
[----:B------:R-:W-:Y:S01]  /*157e0*/  @UP0 UIMAD UR9, UR16, UR5, UR11 ;  /* 0x00000005100902a4 */ /* 0x000fe2000f8e020b */
[----:B------:R-:W-:-:S02]  /*157f0*/  IADD3 R2, R0, -0x10, RZ ;  /* 0xfffffff000027810 */ /* 0x000fc40007ffe0ff */
[----:B------:R-:W-:Y:S01]  /*15800*/  F2FP.BF16.F32.PACK_AB R7, R7, R168 ;  /* 0x000000a80707723e */ /* 0x000fe200000010ff */
[----:B------:R2:W-:Y:S01]  /*15810*/  STS [R0+0x400], R4 ;  /* 0x0004000400007388 */ /* 0x0005e20000000800 */
[----:B------:R-:W-:Y:S02]  /*15820*/  F2FP.BF16.F32.PACK_AB R9, R9, R142 ;  /* 0x0000008e0909723e */ /* 0x000fe400000010ff */
[----:B------:R-:W-:Y:S02]  /*15830*/  @P0 IADD3 R2, R0, 0x10, RZ ;  /* 0x0000001000020810 */ /* 0x000fe40007ffe0ff */
[----:B------:R-:W-:Y:S02]  /*15840*/  F2FP.BF16.F32.PACK_AB R8, R8, R144 ;  /* 0x000000900808723e */ /* 0x000fe400000010ff */
[----:B------:R-:W-:Y:S01]  /*15850*/  SEL R10, R10, 0xffffffc0, !P2 ;  /* 0xffffffc00a0a7807 */ /* 0x000fe20005000000 */
[----:B------:R3:W-:Y:S01]  /*15860*/  STS [R2], R7 ;  /* 0x0000000702007388 */ /* 0x0007e20000000800 */
[----:B------:R-:W-:-:S02]  /*15870*/  F2FP.BF16.F32.PACK_AB R13, R13, R146 ;  /* 0x000000920d0d723e */ /* 0x000fc400000010ff */
[----:B------:R-:W-:Y:S01]  /*15880*/  F2FP.BF16.F32.PACK_AB R12, R12, R148 ;  /* 0x000000940c0c723e */ /* 0x000fe200000010ff */
[----:B------:R4:W-:Y:S01]  /*15890*/  STS [R2+0x400], R9 ;  /* 0x0004000902007388 */ /* 0x0009e20000000800 */
[----:B------:R-:W-:Y:S02]  /*158a0*/  F2FP.BF16.F32.PACK_AB R11, R11, R150 ;  /* 0x000000960b0b723e */ /* 0x000fe400000010ff */
[----:B------:R-:W-:Y:S02]  /*158b0*/  F2FP.BF16.F32.PACK_AB R14, R14, R152 ;  /* 0x000000980e0e723e */ /* 0x000fe400000010ff */
[----:B------:R-:W-:Y:S02]  /*158c0*/  F2FP.BF16.F32.PACK_AB R15, R15, R154 ;  /* 0x0000009a0f0f723e */ /* 0x000fe400000010ff */
[----:B-1----:R-:W-:Y:S02]  /*158d0*/  IADD3 R5, R0, R6, RZ ;  /* 0x0000000600057210 */ /* 0x002fe40007ffe0ff */
[----:B------:R-:W-:-:S02]  /*158e0*/  F2FP.BF16.F32.PACK_AB R51, R157, R156 ;  /* 0x0000009c9d33723e */ /* 0x000fc400000010ff */
[----:B------:R-:W-:Y:S01]  /*158f0*/  F2FP.BF16.F32.PACK_AB R50, R159, R158 ;  /* 0x0000009e9f32723e */ /* 0x000fe200000010ff */
[----:B------:R1:W-:Y:S01]  /*15900*/  STS [R5], R8 ;  /* 0x0000000805007388 */ /* 0x0003e20000000800 */
[----:B--2---:R-:W-:Y:S02]  /*15910*/  IADD3 R4, R6, R2, RZ ;  /* 0x0000000206047210 */ /* 0x004fe40007ffe0ff */
[----:B------:R-:W-:Y:S01]  /*15920*/  F2FP.BF16.F32.PACK_AB R49, R161, R160 ;  /* 0x000000a0a131723e */ /* 0x000fe200000010ff */
[----:B------:R-:W-:Y:S01]  /*15930*/  STS [R5+0x400], R13 ;  /* 0x0004000d05007388 */ /* 0x000fe20000000800 */
[----:B------:R-:W-:Y:S02]  /*15940*/  F2FP.BF16.F32.PACK_AB R48, R48, R162 ;  /* 0x000000a23030723e */ /* 0x000fe400000010ff */
[----:B------:R-:W-:Y:S01]  /*15950*/  F2FP.BF16.F32.PACK_AB R47, R165, R164 ;  /* 0x000000a4a52f723e */ /* 0x000fe200000010ff */
[----:B------:R-:W-:Y:S01]  /*15960*/  STS [R4], R12 ;  /* 0x0000000c04007388 */ /* 0x000fe20000000800 */
[----:B---3--:R-:W-:-:S02]  /*15970*/  IADD3 R7, R5, R10, RZ ;  /* 0x0000000a05077210 */ /* 0x008fc40007ffe0ff */
[----:B------:R-:W-:Y:S01]  /*15980*/  F2FP.BF16.F32.PACK_AB R45, R45, R166 ;  /* 0x000000a62d2d723e */ /* 0x000fe200000010ff */
[----:B------:R-:W-:Y:S01]  /*15990*/  STS [R4+0x400], R11 ;  /* 0x0004000b04007388 */ /* 0x000fe20000000800 */
[-C--:B----4-:R-:W-:Y:S02]  /*159a0*/  IADD3 R9, R0, R10.reuse, RZ ;  /* 0x0000000a00097210 */ /* 0x090fe40007ffe0ff */
[----:B------:R-:W-:Y:S02]  /*159b0*/  IADD3 R6, R4, R10, RZ ;  /* 0x0000000a04067210 */ /* 0x000fe40007ffe0ff */
[----:B------:R-:W-:Y:S01]  /*159c0*/  F2FP.BF16.F32.PACK_AB R44, R135, R141 ;  /* 0x0000008d872c723e */ /* 0x000fe200000010ff */
[----:B------:R-:W-:Y:S01]  /*159d0*/  STS [R9], R14 ;  /* 0x0000000e09007388 */ /* 0x000fe20000000800 */
[----:B------:R-:W-:Y:S02]  /*159e0*/  F2FP.BF16.F32.PACK_AB R42, R20, R140 ;  /* 0x0000008c142a723e */ /* 0x000fe400000010ff */
[----:B------:R-:W-:Y:S01]  /*159f0*/  F2FP.BF16.F32.PACK_AB R40, R40, R137 ;  /* 0x000000892828723e */ /* 0x000fe200000010ff */
[----:B------:R2:W-:Y:S01]  /*15a00*/  STS [R9+0x400], R15 ;  /* 0x0004000f09007388 */ /* 0x0005e20000000800 */
[----:B------:R-:W-:-:S02]  /*15a10*/  F2FP.BF16.F32.PACK_AB R38, R18, R136 ;  /* 0x000000881226723e */ /* 0x000fc400000010ff */
[----:B-1----:R-:W-:Y:S02]  /*15a20*/  IADD3 R8, R10, R2, RZ ;  /* 0x000000020a087210 */ /* 0x002fe40007ffe0ff */
[----:B------:R-:W-:Y:S02]  /*15a30*/  F2FP.BF16.F32.PACK_AB R36, R36, R52 ;  /* 0x000000342424723e */ /* 0x000fe400000010ff */
[----:B------:R-:W-:Y:S01]  /*15a40*/  F2FP.BF16.F32.PACK_AB R35, R35, R54 ;  /* 0x000000362323723e */ /* 0x000fe200000010ff */
[----:B------:R-:W-:Y:S01]  /*15a50*/  STS [R8], R51 ;  /* 0x0000003308007388 */ /* 0x000fe20000000800 */
[----:B------:R-:W-:Y:S02]  /*15a60*/  F2FP.BF16.F32.PACK_AB R34, R34, R56 ;  /* 0x000000382222723e */ /* 0x000fe400000010ff */
[----:B------:R-:W-:Y:S01]  /*15a70*/  PLOP3.LUT P0, PT, PT, PT, UP0, 0x80, 0x0 ;  /* 0x000000000000781c */ /* 0x000fe20003f0f008 */
        /* <DEDUP_REMOVED lines=9> */
[----:B------:R-:W-:Y:S01]  /*15b10*/  STS [R6], R47 ;  /* 0x0000002f06007388 */ /* 0x000fe20000000800 */
        /* <DEDUP_REMOVED lines=25> */
[----:B--2---:R-:W-:Y:S01]  /*15cb0*/  F2FP.BF16.F32.PACK_AB R15, R121, R120 ;  /* 0x00000078790f723e */ /* 0x004fe200000010ff */
[----:B------:R-:W-:Y:S01]  /*15cc0*/  STS [R4+0x2400], R37 ;  /* 0x0024002504007388 */ /* 0x000fe20000000800 */
[----:B------:R-:W-:-:S02]  /*15cd0*/  F2FP.BF16.F32.PACK_AB R14, R123, R122 ;  /* 0x0000007a7b0e723e */ /* 0x000fc400000010ff */
        /* <DEDUP_REMOVED lines=29> */
[----:B-----5:R-:W-:Y:S02]  /*15eb0*/  F2FP.BF16.F32.PACK_AB R18, R115, R114 ;  /* 0x000000727312723e */ /* 0x020fe400000010ff */
        /* <DEDUP_REMOVED lines=10> */
.L_x_739:
[----:B------:R-:W-:Y:S01]  /*15f60*/  ULDC.U8 UR4, c[0x0][0x3d9] ;  /* 0x0000f64000047ab9 */ /* 0x000fe20000000000 */
[----:B------:R-:W1:Y:S01]  /*15f70*/  S2R R23, SR_TID.X ;  /* 0x0000000000177919 */ /* 0x000e620000002100 */
[----:B------:R-:W-:Y:S01]  /*15f80*/  ISETP.NE.AND P1, PT, RZ, UR4, PT ;  /* 0x00000004ff007c0c */ /* 0x000fe2000bf25270 */
[----:B------:R-:W2:Y:S01]  /*15f90*/  S2UR UR5, SR_CTAID.X ;  /* 0x00000000000579c3 */ /* 0x000ea20000002500 */
[----:B------:R-:W-:Y:S01]  /*15fa0*/  ULDC.U8 UR8, c[0x0][0x3d8] ;  /* 0x0000f60000087ab9 */ /* 0x000fe20000000000 */
[----:B------:R-:W-:Y:S01]  /*15fb0*/  STS [R7+0x4400], R57 ;  /* 0x0044003907007388 */ /* 0x000fe20000000800 */
[----:B------:R-:W-:-:S03]  /*15fc0*/  ISETP.NE.AND P0, PT, RZ, UR8, PT ;  /* 0x00000008ff007c0c */ /* 0x000fc6000bf05270 */
[----:B------:R-:W-:Y:S01]  /*15fd0*/  STS [R6+0x4000], R56 ;  /* 0x0040003806007388 */ /* 0x000fe20000000800 */
[----:B------:R-:W-:-:S03]  /*15fe0*/  ISETP.EQ.AND P0, PT, RZ, UR4, P0 ;  /* 0x00000004ff007c0c */ /* 0x000fc60008702270 */
[----:B------:R-:W-:Y:S04]  /*15ff0*/  STS [R6+0x4400], R55 ;  /* 0x0044003706007388 */ /* 0x000fe80000000800 */
[----:B------:R-:W-:Y:S04]  /*16000*/  STS [R0+0x6000], R54 ;  /* 0x0060003600007388 */ /* 0x000fe80000000800 */
[----:B------:R3:W-:Y:S02]  /*16010*/  STS [R0+0x6400], R53 ;  /* 0x0064003500007388 */ /* 0x0007e40000000800 */
[----:B------:R-:W-:-:S02]  /*16020*/  @!P0 PLOP3.LUT P2, PT, PT, PT, PT, 0x8, 0x0 ;  /* 0x000000000000881c */ /* 0x000fc40003f4e170 */
[----:B------:R-:W-:Y:S01]  /*16030*/  STS [R2+0x6000], R52 ;  /* 0x0060003402007388 */ /* 0x000fe20000000800 */
[----:B--2---:R-:W-:-:S03]  /*16040*/  UIMAD UR4, UR5, -0x40, UR18 ;  /* 0xffffffc0050478a4 */ /* 0x004fc6000f8e0212 */
[----:B------:R-:W-:Y:S04]  /*16050*/  STS [R2+0x6400], R22 ;  /* 0x0064001602007388 */ /* 0x000fe80000000800 */
[----:B------:R-:W-:Y:S04]  /*16060*/  STS [R5+0x6000], R21 ;  /* 0x0060001505007388 */ /* 0x000fe80000000800 */
[----:B------:R2:W-:Y:S04]  /*16070*/  STS [R5+0x6400], R20 ;  /* 0x0064001405007388 */ /* 0x0005e80000000800 */
[----:B------:R4:W-:Y:S04]  /*16080*/  STS [R4+0x6000], R19 ;  /* 0x0060001304007388 */ /* 0x0009e80000000800 */
[----:B------:R5:W-:Y:S01]  /*16090*/  STS [R4+0x6400], R18 ;  /* 0x0064001204007388 */ /* 0x000be20000000800 */
[----:B---3--:R-:W-:-:S03]  /*160a0*/  LOP3.LUT R0, R58, 0xffffffe0, RZ, 0xc0, !PT ;  /* 0xffffffe03a007812 */ /* 0x008fc600078ec0ff */
[----:B------:R-:W-:Y:S04]  /*160b0*/  STS [R9+0x6000], R17 ;  /* 0x0060001109007388 */ /* 0x000fe80000000800 */
[----:B------:R3:W-:Y:S04]  /*160c0*/  STS [R9+0x6400], R16 ;  /* 0x0064001009007388 */ /* 0x0007e80000000800 */
[----:B------:R3:W-:Y:S04]  /*160d0*/  STS [R8+0x6000], R15 ;  /* 0x0060000f08007388 */ /* 0x0007e80000000800 */
[----:B------:R3:W-:Y:S01]  /*160e0*/  STS [R8+0x6400], R14 ;  /* 0x0064000e08007388 */ /* 0x0007e20000000800 */
[----:B--2---:R-:W2:Y:S01]  /*160f0*/  S2R R20, SR_CTAID.Z ;  /* 0x0000000000147919 */ /* 0x004ea20000002700 */
[----:B----4-:R-:W-:-:S02]  /*16100*/  LEA.HI R19, R172, R171, RZ, 0x3 ;  /* 0x000000abac137211 */ /* 0x010fc400078f18ff */
[----:B------:R-:W-:Y:S01]  /*16110*/  STS [R7+0x6000], R13 ;  /* 0x0060000d07007388 */ /* 0x000fe20000000800 */
[----:B-----5:R-:W4:Y:S01]  /*16120*/  @P1 LDC.64 R4, c[0x0][0x2c0] ;  /* 0x0000b000ff041b82 */ /* 0x020f220000000a00 */
[----:B-1----:R-:W-:Y:S02]  /*16130*/  SHF.R.S32.HI R18, RZ, 0x1f, R23 ;  /* 0x0000001fff127819 */ /* 0x002fe40000011417 */
[----:B------:R1:W-:Y:S02]  /*16140*/  STS [R7+0x6400], R12 ;  /* 0x0064000c07007388 */ /* 0x0003e40000000800 */
[----:B------:R-:W-:Y:S02]  /*16150*/  LEA.HI R2, R18, R23, RZ, 0x5 ;  /* 0x0000001712027211 */ /* 0x000fe400078f28ff */
[----:B------:R5:W-:Y:S01]  /*16160*/  STS [R6+0x6400], R10 ;  /* 0x0064000a06007388 */ /* 0x000be20000000800 */
[----:B---3--:R-:W-:-:S03]  /*16170*/  SHF.R.S32.HI R9, RZ, 0x3, R19 ;  /* 0x00000003ff097819 */ /* 0x008fc60000011413 */
[----:B------:R3:W-:Y:S01]  /*16180*/  STS [R6+0x6000], R11 ;  /* 0x0060000b06007388 */ /* 0x0007e20000000800 */
[----:B------:R-:W2:Y:S01]  /*16190*/  S2R R15, SR_CTAID.Y ;  /* 0x00000000000f7919 */ /* 0x000ea20000002600 */
[----:B------:R-:W2:Y:S08]  /*161a0*/  @P5 LDC R14, c[0x0][0x2e8] ;  /* 0x0000ba00ff0e5b82 */ /* 0x000eb00000000800 */
[----:B------:R-:W2:Y:S01]  /*161b0*/  @P1 LDC R8, c[0x0][0x2c0] ;  /* 0x0000b000ff081b82 */ /* 0x000ea20000000800 */
[----:B-1----:R-:W-:Y:S01]  /*161c0*/  IMAD.IADD R7, R171, 0x1, -R0 ;  /* 0x00000001ab077824 */ /* 0x002fe200078e0a00 */
[----:B------:R-:W-:Y:S01]  /*161d0*/  LEA.HI.SX32 R12, R19, 0x10, 0x1d ;  /* 0x00000010130c7811 */ /* 0x000fe200078feaff */
[----:B----4-:R-:W-:Y:S01]  /*161e0*/  @P1 IMAD R0, R5, R4, RZ ;  /* 0x0000000405001224 */ /* 0x010fe200078e02ff */
[----:B------:R-:W-:Y:S01]  /*161f0*/  @!P0 CS2R R4, SRZ ;  /* 0x0000000000048805 */ /* 0x000fe2000001ff00 */
[----:B-----5:R1:W4:Y:S01]  /*16200*/  @P5 MUFU.LG2 R10, R133 ;  /* 0x00000085000a5308 */ /* 0x0203220000000c00 */
[----:B---3--:R-:W-:Y:S01]  /*16210*/  LEA.HI.SX32 R11, R19, 0x20, 0x1d ;  /* 0x00000020130b7811 */ /* 0x008fe200078feaff */
[----:B------:R-:W-:Y:S01]  /*16220*/  @P1 IMAD.MOV.U32 R6, RZ, RZ, 0x1 ;  /* 0x00000001ff061424 */ /* 0x000fe200078e00ff */
[----:B------:R-:W-:Y:S06]  /*16230*/  @!P0 BRA `(.L_x_740) ;  /* 0x00000000001c8947 */ /* 0x000fec0003800000 */
[----:B------:R-:W3:Y:S01]  /*16240*/  S2UR UR7, SR_CTAID.Y ;  /* 0x00000000000779c3 */ /* 0x000ee20000002600 */
[----:B------:R-:W-:Y:S01]  /*16250*/  ULDC UR6, c[0x0][0x2c4] ;  /* 0x0000b10000067ab9 */ /* 0x000fe20000000800 */
[----:B------:R-:W-:Y:S01]  /*16260*/  PLOP3.LUT P2, PT, PT, PT, PT, 0x80, 0x0 ;  /* 0x000000000000781c */ /* 0x000fe20003f4f070 */
[----:B---3--:R-:W-:-:S04]  /*16270*/  @!UP0 UIMAD UR16, UR7, UR6, URZ ;  /* 0x00000006071082a4 */ /* 0x008fc8000f8e023f */
[----:B------:R-:W-:Y:S02]  /*16280*/  USHF.R.S32.HI UR6, URZ, 0x1f, UR16 ;  /* 0x0000001f3f067899 */ /* 0x000fe40008011410 */
[----:B------:R-:W-:-:S04]  /*16290*/  IMAD.U32 R4, RZ, RZ, UR16 ;  /* 0x00000010ff047e24 */ /* 0x000fc8000f8e00ff */
[----:B------:R-:W-:Y:S02]  /*162a0*/  MOV R5, UR6 ;  /* 0x0000000600057c02 */ /* 0x000fe40008000f00 */
.L_x_740:
[----:B------:R-:W-:Y:S05]  /*162b0*/  @P1 BRA `(.L_x_741) ;  /* 0x0000000000181947 */ /* 0x000fea0003800000 */
[----:B------:R-:W3:Y:S01]  /*162c0*/  LDC R0, c[0x0][0x2c4] ;  /* 0x0000b100ff007b82 */ /* 0x000ee20000000800 */
[----:B------:R-:W-:Y:S02]  /*162d0*/  ISETP.NE.AND P0, PT, RZ, UR8, PT ;  /* 0x00000008ff007c0c */ /* 0x000fe4000bf05270 */
[----:B--2---:R-:W-:-:S05]  /*162e0*/  MOV R8, 0x1 ;  /* 0x0000000100087802 */ /* 0x004fca0000000f00 */
[----:B------:R-:W2:Y:S08]  /*162f0*/  LDC R6, c[0x0][0x270] ;  /* 0x00009c00ff067b82 */ /* 0x000eb00000000800 */
[----:B---3--:R-:W2:Y:S02]  /*16300*/  @P0 LDC R0, c[0x0][0x2e4] ;  /* 0x0000b900ff000b82 */ /* 0x008ea40000000800 */
[----:B--2---:R-:W-:-:S07]  /*16310*/  IMAD R6, R0, R6, RZ ;  /* 0x0000000600067224 */ /* 0x004fce00078e02ff */
.L_x_741:
[----:B------:R-:W-:Y:S01]  /*16320*/  BAR.SYNC.DEFER_BLOCKING 0x0 ;  /* 0x0000000000007b1d */ /* 0x000fe20000010000 */
[----:B------:R-:W-:Y:S01]  /*16330*/  LOP3.LUT R2, R2, 0xffffffe0, RZ, 0xc0, !PT ;  /* 0xffffffe002027812 */ /* 0x000fe200078ec0ff */
[----:B--2---:R-:W-:Y:S01]  /*16340*/  IMAD R6, R15, R6, RZ ;  /* 0x000000060f067224 */ /* 0x004fe200078e02ff */
[----:B------:R-:W-:Y:S01]  /*16350*/  ISETP.GE.AND P0, PT, R9, UR4, PT ;  /* 0x0000000409007c0c */ /* 0x000fe2000bf06270 */
[----:B------:R-:W-:Y:S01]  /*16360*/  IMAD.MOV.U32 R16, RZ, RZ, 0x7f800000 ;  /* 0x7f800000ff107424 */ /* 0x000fe200078e00ff */
[----:B------:R-:W-:Y:S01]  /*16370*/  SHF.R.S32.HI R9, RZ, 0x1f, R46 ;  /* 0x0000001fff097819 */ /* 0x000fe2000001142e */
[----:B------:R-:W-:Y:S02]  /*16380*/  IMAD.IADD R2, R23, 0x1, -R2 ;  /* 0x0000000117027824 */ /* 0x000fe400078e0a02 */
[----:B------:R-:W2:Y:S01]  /*16390*/  @P3 LDC R17, c[0x0][0x2e8] ;  /* 0x0000ba00ff113b82 */ /* 0x000ea20000000800 */
[----:B------:R-:W-:Y:S01]  /*163a0*/  ISETP.GE.AND P6, PT, R11, UR4, PT ;  /* 0x000000040b007c0c */ /* 0x000fe2000bfc6270 */
[----:B------:R-:W3:Y:S01]  /*163b0*/  @P3 MUFU.LG2 R13, R134 ;  /* 0x00000086000d3308 */ /* 0x000ee20000000c00 */
[----:B------:R-:W-:Y:S01]  /*163c0*/  LEA.HI R9, R9, R46, RZ, 0x2 ;  /* 0x0000002e09097211 */ /* 0x000fe200078f10ff */
[----:B------:R-:W-:Y:S01]  /*163d0*/  BSSY B0, `(.L_x_742) ;  /* 0x000002d000007945 */ /* 0x000fe20003800000 */
[----:B------:R-:W-:Y:S01]  /*163e0*/  SHF.R.S32.HI R11, RZ, 0x1f, R2 ;  /* 0x0000001fff0b7819 */ /* 0x000fe20000011402 */
[----:B------:R-:W-:Y:S01]  /*163f0*/  IMAD.MOV.U32 R15, RZ, RZ, 0x7f800000 ;  /* 0x7f800000ff0f7424 */ /* 0x000fe200078e00ff */
[----:B------:R-:W-:-:S02]  /*16400*/  LOP3.LUT P1, RZ, R7, 0x3, RZ, 0xc0, !PT ;  /* 0x0000000307ff7812 */ /* 0x000fc4000782c0ff */
[----:B------:R-:W-:Y:S02]  /*16410*/  LEA.HI R11, R11, R2, RZ, 0x2 ;  /* 0x000000020b0b7211 */ /* 0x000fe400078f10ff */
[----:B------:R-:W-:Y:S01]  /*16420*/  LOP3.LUT R2, R9, 0xffffffc, RZ, 0xc0, !PT ;  /* 0x0ffffffc09027812 */ /* 0x000fe200078ec0ff */
[----:B----4-:R-:W-:Y:S01]  /*16430*/  @P5 FMUL.FTZ R9, R10, 0.69314718246459960938 ;  /* 0x3f3172180a095820 */ /* 0x010fe20000410000 */
[----:B------:R-:W-:Y:S01]  /*16440*/  SEL R7, R6, RZ, !P2 ;  /* 0x000000ff06077207 */ /* 0x000fe20005000000 */
[----:B------:R-:W-:Y:S01]  /*16450*/  IMAD R6, R8, UR5, RZ ;  /* 0x0000000508067c24 */ /* 0x000fe2000f8e02ff */
[----:B------:R-:W-:Y:S01]  /*16460*/  ISETP.GE.AND P4, PT, R12, UR4, PT ;  /* 0x000000040c007c0c */ /* 0x000fe2000bf86270 */
[----:B------:R-:W-:Y:S01]  /*16470*/  IMAD.IADD R12, R46, 0x1, -R2 ;  /* 0x000000012e0c7824 */ /* 0x000fe200078e0a02 */
[----:B------:R4:W1:Y:S01]  /*16480*/  LDS.128 R32, [R211+0x1800] ;  /* 0x00180000d3207984 */ /* 0x0008620000000c00 */
[----:B------:R-:W-:Y:S01]  /*16490*/  IMAD R2, R20, R0, R7 ;  /* 0x0000000014027224 */ /* 0x000fe200078e0207 */
[----:B------:R-:W-:Y:S01]  /*164a0*/  LEA.HI R18, R18, R23, RZ, 0x3 ;  /* 0x0000001712127211 */ /* 0x000fe200078f18ff */
[----:B------:R-:W-:-:S02]  /*164b0*/  IMAD.SHL.U32 R0, R6, 0x40, RZ ;  /* 0x0000004006007824 */ /* 0x000fc400078e00ff */
[----:B------:R-:W-:Y:S01]  /*164c0*/  @P5 FFMA.FTZ R16, R132, R14, R9 ;  /* 0x0000000e84105223 */ /* 0x000fe20000010009 */
[----:B------:R-:W-:Y:S01]  /*164d0*/  SHF.R.S32.HI R7, RZ, 0x2, R11 ;  /* 0x00000002ff077819 */ /* 0x000fe2000001140b */
[----:B---3--:R-:W-:Y:S01]  /*164e0*/  @P3 FMUL.FTZ R10, R13, 0.69314718246459960938 ;  /* 0x3f3172180d0a3820 */ /* 0x008fe20000410000 */
[----:B------:R-:W-:Y:S02]  /*164f0*/  LOP3.LUT R6, R18, 0xfffffff8, RZ, 0xc0, !PT ;  /* 0xfffffff812067812 */ /* 0x000fe400078ec0ff */
[----:B------:R-:W-:Y:S01]  /*16500*/  IADD3 R4, P5, P2, R0, R4, R2 ;  /* 0x0000000400047210 */ /* 0x000fe20007abe002 */
[----:B--2---:R-:W-:Y:S01]  /*16510*/  @P3 FFMA.FTZ R15, R3, R17, R10 ;  /* 0x00000011030f3223 */ /* 0x004fe2000001000a */
[----:B------:R-:W-:Y:S01]  /*16520*/  SHF.R.S32.HI R9, RZ, 0x1f, R0 ;  /* 0x0000001fff097819 */ /* 0x000fe20000011400 */
[----:B------:R-:W-:Y:S01]  /*16530*/  IMAD.IADD R14, R23, 0x1, -R6 ;  /* 0x00000001170e7824 */ /* 0x000fe200078e0a06 */
[----:B------:R-:W-:Y:S01]  /*16540*/  SHF.R.S32.HI R2, RZ, 0x1f, R2 ;  /* 0x0000001fff027819 */ /* 0x000fe20000011402 */
[----:B------:R-:W-:-:S03]  /*16550*/  IMAD R0, R12, 0x10, R7 ;  /* 0x000000100c007824 */ /* 0x000fc600078e0207 */
[----:B------:R-:W-:Y:S01]  /*16560*/  IADD3.X R5, R9, R5, R2, P5, P2 ;  /* 0x0000000509057210 */ /* 0x000fe20002fe4402 */
[----:B----4-:R-:W-:Y:S06]  /*16570*/  @P1 BRA `(.L_x_743) ;  /* 0x0000000000481947 */ /* 0x010fec0003800000 */
[----:B------:R-:W-:Y:S01]  /*16580*/  UIMAD UR6, UR5, -0x40, UR18 ;  /* 0xffffffc0050678a4 */ /* 0x000fe2000f8e0212 */
[----:B------:R-:W-:-:S05]  /*16590*/  VIADD R2, R0, 0x8 ;  /* 0x0000000800027836 */ /* 0x000fca0000000000 */
[----:B------:R-:W-:Y:S02]  /*165a0*/  ISETP.GE.AND P5, PT, R0, UR6, PT ;  /* 0x0000000600007c0c */ /* 0x000fe4000bfa6270 */
[----:B------:R-:W-:-:S11]  /*165b0*/  ISETP.GE.AND P3, PT, R2, UR6, PT ;  /* 0x0000000602007c0c */ /* 0x000fd6000bf66270 */
[----:B------:R-:W2:Y:S01]  /*165c0*/  @!P5 LDC.64 R10, c[0x0][0x2b0] ;  /* 0x0000ac00ff0adb82 */ /* 0x000ea20000000a00 */
[-C--:B------:R-:W-:Y:S02]  /*165d0*/  @!P5 IMAD R0, R0, R8.reuse, RZ ;  /* 0x000000080000d224 */ /* 0x080fe400078e02ff */
[----:B------:R-:W-:-:S03]  /*165e0*/  @!P3 IMAD R3, R2, R8, RZ ;  /* 0x000000080203b224 */ /* 0x000fc600078e02ff */
[CC--:B------:R-:W-:Y:S02]  /*165f0*/  @!P5 IADD3 R2, P2, R0.reuse, R4.reuse, RZ ;  /* 0x000000040002d210 */ /* 0x0c0fe40007f5e0ff */
[----:B------:R-:W3:Y:S01]  /*16600*/  @!P3 LDC.64 R12, c[0x0][0x2b0] ;  /* 0x0000ac00ff0cbb82 */ /* 0x000ee20000000a00 */
[C---:B------:R-:W-:Y:S02]  /*16610*/  @!P3 IADD3 R6, P1, R3.reuse, R4, RZ ;  /* 0x000000040306b210 */ /* 0x040fe40007f3e0ff */
[-C--:B------:R-:W-:Y:S02]  /*16620*/  @!P5 LEA.HI.X.SX32 R0, R0, R5.reuse, 0x1, P2 ;  /* 0x000000050000d211 */ /* 0x080fe400010f0eff */
[----:B------:R-:W-:Y:S02]  /*16630*/  @!P3 LEA.HI.X.SX32 R3, R3, R5, 0x1, P1 ;  /* 0x000000050303b211 */ /* 0x000fe400008f0eff */
[----:B--2---:R-:W-:-:S04]  /*16640*/  @!P5 LEA R4, P2, R2, R10, 0x2 ;  /* 0x0000000a0204d211 */ /* 0x004fc800078410ff */
[----:B------:R-:W-:Y:S02]  /*16650*/  @!P5 LEA.HI.X R5, R2, R11, R0, 0x2, P2 ;  /* 0x0000000b0205d211 */ /* 0x000fe400010f1400 */
[----:B---3--:R-:W-:-:S03]  /*16660*/  @!P3 LEA R2, P1, R6, R12, 0x2 ;  /* 0x0000000c0602b211 */ /* 0x008fc600078210ff */
[----:B------:R2:W-:Y:S01]  /*16670*/  @!P5 STG.E desc[UR30][R4.64], R16 ;  /* 0x000000100400d986 */ /* 0x0005e2000c10191e */
[----:B------:R-:W-:-:S05]  /*16680*/  @!P3 LEA.HI.X R3, R6, R13, R3, 0x2, P1 ;  /* 0x0000000d0603b211 */ /* 0x000fca00008f1403 */
[----:B------:R2:W-:Y:S04]  /*16690*/  @!P3 STG.E desc[UR30][R2.64], R15 ;  /* 0x0000000f0200b986 */ /* 0x0005e8000c10191e */
.L_x_743:
[----:B------:R-:W-:Y:S05]  /*166a0*/  BSYNC B0 ;  /* 0x0000000000007941 */ /* 0x000fea0003800000 */
.L_x_742:
[----:B------:R3:W5:Y:S04]  /*166b0*/  LDL R30, [R1+0x80] ;  /* 0x00008000011e7983 */ /* 0x0007680000100800 */
[----:B------:R3:W5:Y:S04]  /*166c0*/  LDL R31, [R1+0x78] ;  /* 0x00007800011f7983 */ /* 0x0007680000100800 */
[----:B------:R3:W5:Y:S01]  /*166d0*/  LDL R36, [R1+0x7c] ;  /* 0x00007c0001247983 */ /* 0x0007620000100800 */
[----:B------:R-:W-:Y:S01]  /*166e0*/  IMAD.SHL.U32 R28, R14, 0x8, RZ ;  /* 0x000000080e1c7824 */ /* 0x000fe200078e00ff */
[----:B------:R-:W-:Y:S01]  /*166f0*/  SHF.R.S32.HI R8, RZ, 0x1f, R20 ;  /* 0x0000001fff087819 */ /* 0x000fe20000011414 */
[----:B------:R-:W-:Y:S01]  /*16700*/  ULDC.64 UR6, c[0x0][0x2a0] ;  /* 0x0000a80000067ab9 */ /* 0x000fe20000000a00 */
[----:B--2---:R-:W-:Y:S01]  /*16710*/  SHF.R.S32.HI R2, RZ, 0x3, R18 ;  /* 0x00000003ff027819 */ /* 0x004fe20000011412 */
[----:B------:R3:W2:Y:S01]  /*16720*/  LDS.128 R24, [R211] ;  /* 0x00000000d3187984 */ /* 0x0006a20000000c00 */
[----:B------:R-:W-:Y:S01]  /*16730*/  SHF.R.S32.HI R0, RZ, 0x1f, R28 ;  /* 0x0000001fff007819 */ /* 0x000fe2000001141c */
[----:B------:R-:W-:Y:S01]  /*16740*/  IMAD.U32 R5, RZ, RZ, UR17 ;  /* 0x00000011ff057e24 */ /* 0x000fe2000f8e00ff */
[----:B------:R-:W-:Y:S01]  /*16750*/  IADD3 R6, P1, R28, UR10, RZ ;  /* 0x0000000a1c067c10 */ /* 0x000fe2000ff3e0ff */
[----:B------:R3:W4:Y:S01]  /*16760*/  LDS.128 R12, [R211+0x6000] ;  /* 0x00600000d30c7984 */ /* 0x0007220000000c00 */
[----:B------:R-:W-:Y:S01]  /*16770*/  LEA.HI.SX32 R4, R19, 0x30, 0x1d ;  /* 0x0000003013047811 */ /* 0x000fe200078feaff */
[----:B------:R-:W-:Y:S01]  /*16780*/  BSSY B0, `(.L_x_744) ;  /* 0x000001e000007945 */ /* 0x000fe20003800000 */
[----:B------:R-:W-:Y:S01]  /*16790*/  IADD3.X R7, R0, UR9, RZ, P1, !PT ;  /* 0x0000000900077c10 */ /* 0x000fe20008ffe4ff */
[----:B------:R-:W-:Y:S01]  /*167a0*/  IMAD R0, R8, UR6, RZ ;  /* 0x0000000608007c24 */ /* 0x000fe2000f8e02ff */
[----:B------:R3:W1:Y:S01]  /*167b0*/  LDS.128 R16, [R211+0x4000] ;  /* 0x00400000d3107984 */ /* 0x0006620000000c00 */
        /* <DEDUP_REMOVED lines=25> */
[----:B----4-:R2:W-:Y:S02]  /*16950*/  @!P0 STG.E.128 desc[UR30][R2.64+0x180], R12 ;  /* 0x0001800c02008986 */ /* 0x0105e4000c101d1e */
.L_x_745:
[----:B------:R-:W-:Y:S05]  /*16960*/  BSYNC B0 ;  /* 0x0000000000007941 */ /* 0x000fea0003800000 */
.L_x_744:
[----:B--2---:R2:W2:Y:S01]  /*16970*/  LDS.128 R24, [R211+0x800] ;  /* 0x00080000d3187984 */ /* 0x0044a20000000c00 */
[----:B------:R-:W-:Y:S03]  /*16980*/  BSSY B0, `(.L_x_746) ;  /* 0x000001a000007945 */ /* 0x000fe60003800000 */
[----:B-1----:R1:W1:Y:S04]  /*16990*/  LDS.128 R20, [R211+0x2800] ;  /* 0x00280000d3147984 */ /* 0x0022680000000c00 */
        /* <DEDUP_REMOVED lines=24> */
.L_x_747:
[----:B------:R-:W-:Y:S05]  /*16b20*/  BSYNC B0 ;  /* 0x0000000000007941 */ /* 0x000fea0003800000 */
.L_x_746:
        /* <DEDUP_REMOVED lines=27> */
.L_x_749:
[----:B------:R-:W-:Y:S05]  /*16ce0*/  BSYNC B0 ;  /* 0x0000000000007941 */ /* 0x000fea0003800000 */
.L_x_748:
        /* <DEDUP_REMOVED lines=27> */
.L_x_750:
        /* <DEDUP_REMOVED lines=14> */
.L_x_2400:


//--------------------- .text._ZN5flash16flash_fwd_kernelI23Flash_fwd_kernel_traitsILi256ELi64ELi64ELi4ELb0ELb0EN7cutlass10bfloat16_tE19Flash_kernel_traitsILi256ELi64ELi64ELi4ES3_EELb1ELb0ELb0ELb0ELb0ELb1ELb0ELb0EEEvNS_16Flash_fwd_paramsE --------------------------
	.section	.text._ZN5flash16flash_fwd_kernelI23Flash_fwd_kernel_traitsILi256ELi64ELi64ELi4ELb0ELb0EN7cutlass10bfloat16_tE19Flash_kernel_traitsILi256ELi64ELi64ELi4ES3_EELb1ELb0ELb0ELb0ELb0ELb1ELb0ELb0EEEvNS_16Flash_fwd_paramsE,"ax",@progbits
	.align	128
        .global         _ZN5flash16flash_fwd_kernelI23Flash_fwd_kernel_traitsILi256ELi64ELi64ELi4ELb0ELb0EN7cutlass10bfloat16_tE19Flash_kernel_traitsILi256ELi64ELi64ELi4ES3_EELb1ELb0ELb0ELb0ELb0ELb1ELb0ELb0EEEvNS_16Flash_fwd_paramsE
        .type           _ZN5flash16flash_fwd_kernelI23Flash_fwd_kernel_traitsILi256ELi64ELi64ELi4ELb0ELb0EN7cutlass10bfloat16_tE19Flash_kernel_traitsILi256ELi64ELi64ELi4ES3_EELb1ELb0ELb0ELb0ELb0ELb1ELb0ELb0EEEvNS_16Flash_fwd_paramsE,@function
        .size           _ZN5flash16flash_fwd_kernelI23Flash_fwd_kernel_traitsILi256ELi64ELi64ELi4ELb0ELb0EN7cutlass10bfloat16_tE19Flash_kernel_traitsILi256ELi64ELi64ELi4ES3_EELb1ELb0ELb0ELb0ELb0ELb1ELb0ELb0EEEvNS_16Flash_fwd_paramsE,(.L_x_2401 - _ZN5flash16flash_fwd_kernelI23Flash_fwd_kernel_traitsILi256ELi64ELi64ELi4ELb0ELb0EN7cutlass10bfloat16_tE19Flash_kernel_traitsILi256ELi64ELi64ELi4ES3_EELb1ELb0ELb0ELb0ELb0ELb1ELb0ELb0EEEvNS_16Flash_fwd_paramsE)
        .other          _ZN5flash16flash_fwd_kernelI23Flash_fwd_kernel_traitsILi256ELi64ELi64ELi4ELb0ELb0EN7cutlass10bfloat16_tE19Flash_kernel_traitsILi256ELi64ELi64ELi4ES3_EELb1ELb0ELb0ELb0ELb0ELb1ELb0ELb0EEEvNS_16Flash_fwd_paramsE,@"STO_CUDA_ENTRY STV_DEFAULT"
_ZN5flash16flash_fwd_kernelI23Flash_fwd_kernel_traitsILi256ELi64ELi64ELi4ELb0ELb0EN7cutlass10bfloat16_tE19Flash_kernel_traitsILi256ELi64ELi64ELi4ES3_EELb1ELb0ELb0ELb0ELb0ELb1ELb0ELb0EEEvNS_16Flash_fwd_paramsE:
.text._ZN5flash16flash_fwd_kernelI23Flash_fwd_kernel_traitsILi256ELi64ELi64ELi4ELb0ELb0EN7cutlass10bfloat16_tE19Flash_kernel_traitsILi256ELi64ELi64ELi4ES3_EELb1ELb0ELb0ELb0ELb0ELb1ELb0ELb0EEEvNS_16Flash_fwd_paramsE:
[----:B------:R-:W-:Y:S08]  /*0000*/  LDC R1, c[0x0][0x28] ;  /* 0x00000a00ff017b82 */ /* 0x000ff00000000800 */
[----:B------:R-:W1:Y:S01]  /*0010*/  LDC R165, c[0x0][0x3a8] ;  /* 0x0000ea00ffa57b82 */ /* 0x000e620000000800 */
[----:B------:R-:W-:Y:S01]  /*0020*/  ULDC.U8 UR4, c[0x0][0x3b4] ;  /* 0x0000ed0000047ab9 */ /* 0x000fe20000000000 */
[----:B------:R-:W-:Y:S01]  /*0030*/  ULDC.64 UR32, c[0x0][0x3a0] ;  /* 0x0000e80000207ab9 */ /* 0x000fe20000000a00 */
[----:B------:R-:W-:Y:S01]  /*0040*/  ISETP.NE.AND P2, PT, RZ, UR4, PT ;  /* 0x00000004ff007c0c */ /* 0x000fe2000bf45270 */
[----:B------:R-:W-:Y:S01]  /*0050*/  IMAD.U32 R6, RZ, RZ, UR32 ;  /* 0x00000020ff067e24 */ /* 0x000fe2000f8e00ff */
[----:B------:R-:W-:Y:S01]  /*0060*/  ULDC.64 UR28, c[0x0][0x208] ;  /* 0x00008200001c7ab9 */ /* 0x000fe20000000a00 */
[----:B------:R-:W-:-:S02]  /*0070*/  IMAD.U32 R7, RZ, RZ, UR33 ;  /* 0x00000021ff077e24 */ /* 0x000fc4000f8e00ff */
[----:B------:R-:W2:Y:S01]  /*0080*/  LDC R78, c[0x0][0x3ac] ;  /* 0x0000eb00ff4e7b82 */ /* 0x000ea20000000800 */
[----:B------:R-:W3:Y:S01]  /*0090*/  S2R R81, SR_TID.X ;  /* 0x0000000000517919 */ /* 0x000ee20000002100 */
[----:B------:R-:W-:-:S06]  /*00a0*/  ULDC.64 UR8, c[0x0][0x2f0] ;  /* 0x0000bc0000087ab9 */ /* 0x000fcc0000000a00 */
[----:B------:R-:W4:Y:S01]  /*00b0*/  @P2 LDG.E.64 R6, desc[UR28][R6.64] ;  /* 0x0000001c06062981 */ /* 0x000f22000c1e1b00 */
[----:B------:R-:W-:Y:S01]  /*00c0*/  S2UR UR25, SR_CTAID.X ;  /* 0x00000000001979c3 */ /* 0x000fe20000002500 */
[----:B-1----:R-:W-:-:S07]  /*00d0*/  @P2 IMAD.MOV.U32 R2, RZ, RZ, R165 ;  /* 0x000000ffff022224 */ /* 0x002fce00078e00a5 */
[----:B------:R-:W1:Y:S01]  /*00e0*/  S2UR UR14, SR_CTAID.Y ;  /* 0x00000000000e79c3 */ /* 0x000e620000002600 */
[----:B--2---:R-:W-:-:S07]  /*00f0*/  @P2 IMAD.MOV.U32 R3, RZ, RZ, R78 ;  /* 0x000000ffff032224 */ /* 0x004fce00078e004e */
[----:B------:R-:W2:Y:S01]  /*0100*/  S2UR UR6, SR_CTAID.Z ;  /* 0x00000000000679c3 */ /* 0x000ea20000002700 */
[----:B------:R5:W4:Y:S01]  /*0110*/  @P2 LDG.E.64 R4, desc[UR28][R2.64] ;  /* 0x0000001c02042981 */ /* 0x000b22000c1e1b00 */
[----:B------:R-:W-:Y:S01]  /*0120*/  UISETP.NE.U32.AND UP2, UPT, UR8, URZ, UPT ;  /* 0x0000003f0800728c */ /* 0x000fe2000bf45070 */
[----:B------:R-:W-:-:S05]  /*0130*/  ULDC.U8 UR7, c[0x0][0x3c2] ;  /* 0x0000f08000077ab9 */ /* 0x000fca0000000000 */
[----:B------:R-:W4:Y:S01]  /*0140*/  @P2 LDC R0, c[0x0][0x3b0] ;  /* 0x0000ec00ff002b82 */ /* 0x000f220000000800 */
[----:B------:R-:W-:Y:S02]  /*0150*/  UISETP.NE.AND.EX UP2, UPT, UR9, URZ, UPT, UP2 ;  /* 0x0000003f0900728c */ /* 0x000fe4000bf45320 */
[----:B------:R-:W-:Y:S01]  /*0160*/  UISETP.NE.AND UP3, UPT, UR7, URZ, UPT ;  /* 0x0000003f0700728c */ /* 0x000fe2000bf65270 */
[----:B------:R-:W-:-:S03]  /*0170*/  ULDC.64 UR8, c[0x0][0x2f0] ;  /* 0x0000bc0000087ab9 */ /* 0x000fc60000000a00 */
[----:B------:R-:W-:Y:S01]  /*0180*/  PLOP3.LUT P0, PT, PT, PT, UP2, 0x80, 0x0 ;  /* 0x000000000000781c */ /* 0x000fe20003f0f028 */
[----:B-1----:R-:W-:Y:S02]  /*0190*/  UIMAD.WIDE UR8, UR14, 0x4, UR8 ;  /* 0x000000040e0878a5 */ /* 0x002fe4000f8e0208 */
[----:B--2---:R-:W-:-:S06]  /*01a0*/  ULOP3.LUT UR4, UR6, UR25, UR14, 0xfe, !UPT ;  /* 0x0000001906047292 */ /* 0x004fcc000f8efe0e */
[----:B---3--:R-:W-:Y:S01]  /*01b0*/  LOP3.LUT P3, RZ, R81, UR4, RZ, 0xfc, !PT ;  /* 0x0000000451ff7c12 */ /* 0x008fe2000f86fcff */
[----:B------:R-:W-:Y:S02]  /*01c0*/  ULDC.64 UR4, c[0x0][0x300] ;  /* 0x0000c00000047ab9 */ /* 0x000fe40000000a00 */
[----:B------:R-:W-:-:S04]  /*01d0*/  UISETP.NE.U32.AND UP1, UPT, UR4, URZ, UPT ;  /* 0x0000003f0400728c */ /* 0x000fc8000bf25070 */
[----:B------:R-:W-:-:S03]  /*01e0*/  UISETP.NE.AND.EX UP1, UPT, UR5, URZ, UPT, UP1 ;  /* 0x0000003f0500728c */ /* 0x000fc6000bf25310 */
[----:B------:R-:W-:Y:S02]  /*01f0*/  ULDC.64 UR4, c[0x0][0x2f8] ;  /* 0x0000be0000047ab9 */ /* 0x000fe40000000a00 */
[----:B------:R-:W-:Y:S01]  /*0200*/  UISETP.EQ.U32.AND UP0, UPT, UR4, URZ, UPT ;  /* 0x0000003f0400728c */ /* 0x000fe2000bf02070 */
[----:B-----5:R-:W1:Y:S03]  /*0210*/  @!P3 LDC.64 R2, c[0x0][0x3b8] ;  /* 0x0000ee00ff02bb82 */ /* 0x020e660000000a00 */
[----:B------:R-:W-:Y:S02]  /*0220*/  UISETP.EQ.OR.EX UP0, UPT, UR5, URZ, !UP3, UP0 ;  /* 0x0000003f0500728c */ /* 0x000fe4000df02700 */
[----:B------:R-:W-:Y:S02]  /*0230*/  @UP1 ULDC.64 UR10, c[0x0][0x300] ;  /* 0x0000c000000a1ab9 */ /* 0x000fe40000000a00 */
[----:B------:R-:W-:Y:S01]  /*0240*/  @UP1 UIMAD.WIDE UR10, UR14, 0x4, UR10 ;  /* 0x000000040e0a18a5 */ /* 0x000fe2000f8e020a */
[----:B----4-:R-:W-:-:S02]  /*0250*/  @P2 R2UR UR32, R6 ;  /* 0x00000000062022ca */ /* 0x010fc400000e0000 */
[----:B------:R-:W-:-:S11]  /*0260*/  @P2 R2UR UR33, R7 ;  /* 0x00000000072122ca */ /* 0x000fd600000e0000 */
[----:B------:R-:W-:Y:S02]  /*0270*/  IMAD.U32 R6, RZ, RZ, UR32 ;  /* 0x00000020ff067e24 */ /* 0x000fe4000f8e00ff */
[----:B------:R-:W-:-:S05]  /*0280*/  IMAD.U32 R7, RZ, RZ, UR33 ;  /* 0x00000021ff077e24 */ /* 0x000fca000f8e00ff */
[----:B-1----:R1:W-:Y:S01]  /*0290*/  @!P3 STG.E.64 desc[UR28][R2.64], R6 ;  /* 0x000000060200b986 */ /* 0x0023e2000c101b1c */
[----:B------:R-:W-:Y:S01]  /*02a0*/  @P2 IADD3 R165, P1, R4, R0, RZ ;  /* 0x0000000004a52210 */ /* 0x000fe20007f3e0ff */
[----:B------:R-:W-:-:S04]  /*02b0*/  IMAD.U32 R4, RZ, RZ, UR8 ;  /* 0x00000008ff047e24 */ /* 0x000fc8000f8e00ff */
[----:B------:R-:W-:Y:S01]  /*02c0*/  @P2 IMAD.X R78, RZ, RZ, R5, P1 ;  /* 0x000000ffff4e2224 */ /* 0x000fe200008e0605 */
[----:B------:R-:W-:Y:S01]  /*02d0*/  PLOP3.LUT P1, PT, PT, PT, UP1, 0x80, 0x0 ;  /* 0x000000000000781c */ /* 0x000fe20003f2f018 */
[----:B------:R-:W-:Y:S01]  /*02e0*/  IMAD.U32 R5, RZ, RZ, UR9 ;  /* 0x00000009ff057e24 */ /* 0x000fe2000f8e00ff */
[----:B------:R-:W-:Y:S01]  /*02f0*/  ULDC.64 UR8, c[0x0][0x2f8] ;  /* 0x0000be0000087ab9 */ /* 0x000fe20000000a00 */
[----:B------:R-:W-:Y:S01]  /*0300*/  PLOP3.LUT P2, PT, PT, PT, UP0, 0x80, 0x0 ;  /* 0x000000000000781c */ /* 0x000fe20003f4f008 */
[----:B------:R-:W-:Y:S01]  /*0310*/  UIMAD.WIDE UR8, UR14, 0x4, UR8 ;  /* 0x000000040e0878a5 */ /* 0x000fe2000f8e0208 */
[----:B-1----:R-:W-:Y:S02]  /*0320*/  @!P3 IMAD.MOV.U32 R6, RZ, RZ, R165 ;  /* 0x000000ffff06b224 */ /* 0x002fe400078e00a5 */
[----:B------:R-:W-:-:S05]  /*0330*/  @!P3 IMAD.MOV.U32 R7, RZ, RZ, R78 ;  /* 0x000000ffff07b224 */ /* 0x000fca00078e004e */
[----:B------:R1:W-:Y:S02]  /*0340*/  @!P3 STG.E.64 desc[UR28][R2.64+0x8], R6 ;  /* 0x000008060200b986 */ /* 0x0003e4000c101b1c */
[----:B-1----:R-:W-:Y:S02]  /*0350*/  IMAD.U32 R2, RZ, RZ, UR10 ;  /* 0x0000000aff027e24 */ /* 0x002fe4000f8e00ff */
[----:B------:R-:W2:Y:S01]  /*0360*/  @P0 LDG.E R6, desc[UR28][R4.64] ;  /* 0x0000001c04060981 */ /* 0x000ea2000c1e1900 */
[----:B------:R-:W-:-:S05]  /*0370*/  IMAD.U32 R3, RZ, RZ, UR11 ;  /* 0x0000000bff037e24 */ /* 0x000fca000f8e00ff */
[----:B------:R1:W3:Y:S04]  /*0380*/  @P1 LDG.E R0, desc[UR28][R2.64] ;  /* 0x0000001c02001981 */ /* 0x0002e8000c1e1900 */
[----:B------:R-:W4:Y:S01]  /*0390*/  @P0 LDG.E R5, desc[UR28][R4.64+0x4] ;  /* 0x0000041c04050981 */ /* 0x000f22000c1e1900 */
[----:B-1----:R-:W-:Y:S01]  /*03a0*/  IMAD.U32 R2, RZ, RZ, UR8 ;  /* 0x00000008ff027e24 */ /* 0x002fe2000f8e00ff */
[----:B------:R-:W-:Y:S01]  /*03b0*/  SHF.R.S32.HI R9, RZ, 0x1f, R81 ;  /* 0x0000001fff097819 */ /* 0x000fe20000011451 */
[----:B------:R-:W-:Y:S01]  /*03c0*/  IMAD.U32 R3, RZ, RZ, UR9 ;  /* 0x00000009ff037e24 */ /* 0x000fe2000f8e00ff */
[----:B------:R-:W-:Y:S01]  /*03d0*/  UMOV UR24, 0xffffffff ;  /* 0xffffffff00187882 */ /* 0x000fe20000000000 */
[----:B------:R-:W-:-:S03]  /*03e0*/  ULDC UR8, c[0x0][0x270] ;  /* 0x00009c0000087ab9 */ /* 0x000fc60000000800 */
[----:B------:R-:W5:Y:S01]  /*03f0*/  @!P2 LDG.E R4, desc[UR28][R2.64] ;  /* 0x0000001c0204a981 */ /* 0x000f62000c1e1900 */
[----:B------:R-:W-:Y:S01]  /*0400*/  LEA.HI R79, R9, R81, RZ, 0x5 ;  /* 0x00000051094f7211 */ /* 0x000fe200078f28ff */
[----:B------:R-:W-:Y:S01]  /*0410*/  UMOV UR15, URZ ;  /* 0x0000003f000f7c82 */ /* 0x000fe20008000000 */
[----:B------:R-:W-:Y:S01]  /*0420*/  UIMAD UR9, UR14, UR8, UR6 ;  /* 0x000000080e0972a4 */ /* 0x000fe2000f8e0206 */
[----:B------:R-:W-:Y:S01]  /*0430*/  UMOV UR7, 0xffffffff ;  /* 0xffffffff00077882 */ /* 0x000fe20000000000 */
[----:B--2---:R-:W-:Y:S02]  /*0440*/  @P0 R2UR UR24, R6 ;  /* 0x00000000061802ca */ /* 0x004fe400000e0000 */
[----:B---3--:R-:W-:Y:S02]  /*0450*/  @P1 R2UR UR15, R0 ;  /* 0x00000000000f12ca */ /* 0x008fe400000e0000 */
[----:B------:R-:W-:-:S05]  /*0460*/  LOP3.LUT R0, R79, 0xffffffe0, RZ, 0xc0, !PT ;  /* 0xffffffe04f007812 */ /* 0x000fca00078ec0ff */
[----:B------:R-:W-:Y:S01]  /*0470*/  IMAD.IADD R0, R81, 0x1, -R0 ;  /* 0x0000000151007824 */ /* 0x000fe200078e0a00 */
[----:B----4-:R-:W-:Y:S02]  /*0480*/  @P0 R2UR UR26, R5 ;  /* 0x00000000051a02ca */ /* 0x010fe400000e0000 */
[----:B------:R-:W-:Y:S01]  /*0490*/  ISETP.NE.U32.AND P0, PT, RZ, UR4, PT ;  /* 0x00000004ff007c0c */ /* 0x000fe2000bf05070 */
[----:B------:R-:W-:-:S10]  /*04a0*/  USHF.L.U32 UR4, UR9, 0x5, URZ ;  /* 0x0000000509047899 */ /* 0x000fd4000800063f */
[----:B------:R-:W-:Y:S01]  /*04b0*/  @UP2 UIADD3 UR26, UR26, -UR24, URZ ;  /* 0x800000181a1a2290 */ /* 0x000fe2000fffe03f */
[----:B-----5:R-:W-:Y:S02]  /*04c0*/  @!P2 R2UR UR7, R4 ;  /* 0x000000000407a2ca */ /* 0x020fe400000e0000 */
[----:B------:R-:W-:Y:S01]  /*04d0*/  ISETP.NE.AND.EX P2, PT, RZ, UR5, PT, P0 ;  /* 0x00000005ff007c0c */ /* 0x000fe2000bf45300 */
[----:B------:R-:W-:Y:S01]  /*04e0*/  USHF.R.S32.HI UR5, URZ, 0x1f, UR4 ;  /* 0x0000001f3f057899 */ /* 0x000fe20008011404 */
[--C-:B------:R-:W-:Y:S02]  /*04f0*/  IADD3 R165, P1, P0, R165, UR4, R0.reuse ;  /* 0x00000004a5a57c10 */ /* 0x100fe4000f83e000 */
[----:B------:R-:W-:Y:S01]  /*0500*/  SHF.R.S32.HI R0, RZ, 0x1f, R0 ;  /* 0x0000001fff007819 */ /* 0x000fe20000011400 */
[----:B------:R-:W-:-:S03]  /*0510*/  @!UP2 ULDC UR26, c[0x0][0x2c4] ;  /* 0x0000b100001aaab9 */ /* 0x000fc60000000800 */
[----:B------:R-:W-:-:S05]  /*0520*/  IADD3.X R78, R78, UR5, R0, P1, P0 ;  /* 0x000000054e4e7c10 */ /* 0x000fca0008fe0400 */
        /* <DEDUP_REMOVED lines=8> */
.L_x_751:
[----:B------:R-:W-:-:S05]  /*05b0*/  ULDC UR9, c[0x0][0x2c8] ;  /* 0x0000b20000097ab9 */ /* 0x000fca0000000800 */
.L_x_752:
        /* <DEDUP_REMOVED lines=28> */
[CC--:B------:R-:W-:Y:S01]  /*0780*/  LEA.HI R8, R9.reuse, R81.reuse, RZ, 0x3 ;  /* 0x0000005109087211 */ /* 0x0c0fe200078f18ff */
[----:B------:R-:W-:Y:S01]  /*0790*/  UIADD3 UR22, -UR22, UR26, URZ ;  /* 0x0000001a16167290 */ /* 0x000fe2000fffe13f */
[----:B------:R-:W2:Y:S01]  /*07a0*/  S2R R22, SR_CTAID.Z ;  /* 0x0000000000167919 */ /* 0x000ea20000002700 */
[----:B------:R-:W-:Y:S01]  /*07b0*/  UISETP.NE.AND UP0, UPT, UR24, -0x1, UPT ;  /* 0xffffffff1800788c */ /* 0x000fe2000bf05270 */
[----:B------:R-:W-:Y:S01]  /*07c0*/  SHF.R.S32.HI R20, RZ, 0x3, R8 ;  /* 0x00000003ff147819 */ /* 0x000fe20000011408 */
[----:B------:R-:W-:Y:S01]  /*07d0*/  IMAD.U32 R28, RZ, RZ, UR25 ;  /* 0x00000019ff1c7e24 */ /* 0x000fe2000f8e00ff */
[----:B------:R-:W-:Y:S02]  /*07e0*/  LOP3.LUT R8, R8, 0xfffffff8, RZ, 0xc0, !PT ;  /* 0xfffffff808087812 */ /* 0x000fe400078ec0ff */
[C---:B------:R-:W-:Y:S01]  /*07f0*/  ISETP.GE.AND P2, PT, R20.reuse, UR22, PT ;  /* 0x0000001614007c0c */ /* 0x040fe2000bf46270 */
[C---:B------:R-:W-:Y:S01]  /*0800*/  VIADD R19, R20.reuse, 0x10 ;  /* 0x0000001014137836 */ /* 0x040fe20000000000 */
[----:B------:R-:W-:Y:S01]  /*0810*/  SHF.R.S32.HI R21, RZ, 0x1f, R20 ;  /* 0x0000001fff157819 */ /* 0x000fe20000011414 */
[----:B------:R-:W-:Y:S01]  /*0820*/  IMAD.SHL.U32 R6, R20, 0x40, RZ ;  /* 0x0000004014067824 */ /* 0x000fe200078e00ff */
[----:B------:R-:W-:Y:S01]  /*0830*/  LEA.HI R30, R9, R81, RZ, 0x6 ;  /* 0x00000051091e7211 */ /* 0x000fe200078f30ff */
[----:B------:R-:W-:Y:S01]  /*0840*/  IMAD.IADD R8, R81, 0x1, -R8 ;  /* 0x0000000151087824 */ /* 0x000fe200078e0a08 */
[----:B------:R-:W-:Y:S01]  /*0850*/  ISETP.GE.AND P1, PT, R19, UR22, PT ;  /* 0x0000001613007c0c */ /* 0x000fe2000bf26270 */
[----:B------:R-:W-:Y:S01]  /*0860*/  @UP0 ULDC.64 UR4, c[0x0][0x240] ;  /* 0x0000900000040ab9 */ /* 0x000fe20000000a00 */
[----:B------:R-:W-:Y:S01]  /*0870*/  LOP3.LUT R6, R6, 0x1c0, RZ, 0xc0, !PT ;  /* 0x000001c006067812 */ /* 0x000fe200078ec0ff */
[----:B------:R-:W-:Y:S01]  /*0880*/  @UP0 UIMAD.WIDE.U32 UR10, UR24, UR4, URZ ;  /* 0x00000004180a02a5 */ /* 0x000fe2000f8e003f */
[----:B------:R-:W-:Y:S01]  /*0890*/  IMAD.SHL.U32 R26, R8, 0x8, RZ ;  /* 0x00000008081a7824 */ /* 0x000fe200078e00ff */
[----:B------:R-:W-:Y:S01]  /*08a0*/  @!UP0 USHF.R.S32.HI UR9, URZ, 0x1f, UR14 ;  /* 0x0000001f3f098899 */ /* 0x000fe2000801140e */
[----:B------:R-:W-:Y:S01]  /*08b0*/  IMAD.WIDE R28, R28, 0x40, R20 ;  /* 0x000000401c1c7825 */ /* 0x000fe200078e0214 */
[----:B------:R-:W-:Y:S01]  /*08c0*/  @UP0 UIMAD UR8, UR24, UR5, UR11 ;  /* 0x00000005180802a4 */ /* 0x000fe2000f8e020b */
[----:B------:R-:W3:Y:S01]  /*08d0*/  @!P2 LDC.64 R10, c[0x0][0x240] ;  /* 0x00009000ff0aab82 */ /* 0x000ee20000000a00 */
[----:B-1----:R-:W-:Y:S01]  /*08e0*/  IABS R0, R14 ;  /* 0x0000000e00007213 */ /* 0x002fe20000000000 */
[----:B------:R-:W-:Y:S01]  /*08f0*/  @!UP0 ULDC.64 UR4, c[0x0][0x228] ;  /* 0x00008a0000048ab9 */ /* 0x000fe20000000a00 */
[----:B------:R-:W-:Y:S01]  /*0900*/  SHF.R.S32.HI R27, RZ, 0x1f, R26 ;  /* 0x0000001fff1b7819 */ /* 0x000fe2000001141a */
[----:B------:R-:W-:Y:S01]  /*0910*/  @!UP0 UIMAD UR9, UR9, UR4, URZ ;  /* 0x00000004090982a4 */ /* 0x000fe2000f8e023f */
[----:B------:R-:W1:Y:S01]  /*0920*/  I2F.RP R2, R0 ;  /* 0x0000000000027306 */ /* 0x000e620000209400 */
[----:B------:R-:W4:Y:S01]  /*0930*/  @!P1 S2R R18, SR_CgaCtaId ;  /* 0x0000000000129919 */ /* 0x000f220000008800 */
[----:B------:R-:W-:Y:S01]  /*0940*/  @!UP0 UIMAD.WIDE.U32 UR16, UR14, UR4, URZ ;  /* 0x000000040e1082a5 */ /* 0x000fe2000f8e003f */
[----:B------:R-:W5:Y:S01]  /*0950*/  @!P1 LDC.64 R4, c[0x0][0x240] ;  /* 0x00009000ff049b82 */ /* 0x000f620000000a00 */
[----:B------:R-:W-:Y:S01]  /*0960*/  @!UP0 UIMAD UR9, UR14, UR5, UR9 ;  /* 0x000000050e0982a4 */ /* 0x000fe2000f8e0209 */
[----:B------:R-:W-:Y:S01]  /*0970*/  VIADD R15, R20, 0x20 ;  /* 0x00000020140f7836 */ /* 0x000fe20000000000 */
[----:B------:R-:W-:Y:S01]  /*0980*/  USHF.R.S32.HI UR11, URZ, 0x1f, UR6 ;  /* 0x0000001f3f0b7899 */ /* 0x000fe20008011406 */
[----:B--2---:R-:W-:Y:S01]  /*0990*/  IABS R22, R22 ;  /* 0x0000001600167213 */ /* 0x004fe20000000000 */
[----:B------:R-:W-:Y:S01]  /*09a0*/  @!UP0 UIADD3 UR8, UR17, UR9, URZ ;  /* 0x0000000911088290 */ /* 0x000fe2000fffe03f */
[----:B------:R-:W-:Y:S01]  /*09b0*/  IMAD.SHL.U32 R30, R30, 0x8, RZ ;  /* 0x000000081e1e7824 */ /* 0x000fe200078e00ff */
[----:B------:R-:W-:Y:S01]  /*09c0*/  @!UP0 UMOV UR10, UR16 ;  /* 0x00000010000a8c82 */ /* 0x000fe20008000000 */
[----:B------:R-:W-:Y:S01]  /*09d0*/  ULDC.64 UR4, c[0x0][0x258] ;  /* 0x0000960000047ab9 */ /* 0x000fe20000000a00 */
[----:B------:R-:W-:Y:S01]  /*09e0*/  IADD3 R12, P0, R26, UR10, RZ ;  /* 0x0000000a1a0c7c10 */ /* 0x000fe2000ff1e0ff */
[----:B------:R-:W-:Y:S01]  /*09f0*/  IMAD.U32 R16, RZ, RZ, UR4 ;  /* 0x00000004ff107e24 */ /* 0x000fe2000f8e00ff */
[----:B------:R-:W-:Y:S01]  /*0a00*/  UIMAD UR11, UR11, UR4, URZ ;  /* 0x000000040b0b72a4 */ /* 0x000fe2000f8e023f */
[----:B-1----:R-:W1:Y:S01]  /*0a10*/  MUFU.RCP R2, R2 ;  /* 0x0000000200027308 */ /* 0x002e620000001000 */
[----:B------:R-:W-:Y:S01]  /*0a20*/  IADD3.X R13, R27, UR8, RZ, P0, !PT ;  /* 0x000000081b0d7c10 */ /* 0x000fe200087fe4ff */
[----:B------:R-:W2:Y:S01]  /*0a30*/  S2UR UR4, SR_CgaCtaId ;  /* 0x00000000000479c3 */ /* 0x000ea20000008800 */
[----:B------:R-:W-:Y:S01]  /*0a40*/  @!P1 IADD3 R24, P0, R28, 0x10, RZ ;  /* 0x000000101c189810 */ /* 0x000fe20007f1e0ff */
[----:B------:R-:W-:Y:S01]  /*0a50*/  UIMAD UR5, UR6, UR5, UR11 ;  /* 0x00000005060572a4 */ /* 0x000fe2000f8e020b */
[----:B------:R-:W-:Y:S01]  /*0a60*/  ISETP.GE.AND P3, PT, R15, UR22, PT ;  /* 0x000000160f007c0c */ /* 0x000fe2000bf66270 */
[----:B------:R-:W-:Y:S01]  /*0a70*/  IMAD.WIDE.U32 R16, R16, UR6, R12 ;  /* 0x0000000610107c25 */ /* 0x000fe2000f8e000c */
[----:B------:R-:W-:-:S03]  /*0a80*/  UISETP.NE.AND UP0, UPT, UR7, -0x1, UPT ;  /* 0xffffffff0700788c */ /* 0x000fc6000bf05270 */
[----:B------:R-:W4:Y:S01]  /*0a90*/  @!P2 LDC.64 R12, c[0x0][0x210] ;  /* 0x00008400ff0cab82 */ /* 0x000f220000000a00 */
[----:B------:R-:W-:Y:S02]  /*0aa0*/  @!P1 IMAD.X R23, RZ, RZ, R29, P0 ;  /* 0x000000ffff179224 */ /* 0x000fe400000e061d */
[----:B------:R-:W-:Y:S01]  /*0ab0*/  VIADD R17, R17, UR5 ;  /* 0x0000000511117c36 */ /* 0x000fe20008000000 */
[----:B------:R-:W-:Y:S01]  /*0ac0*/  UMOV UR5, 0x400 ;  /* 0x0000040000057882 */ /* 0x000fe20000000000 */
[----:B-----5:R-:W-:Y:S02]  /*0ad0*/  @!P1 IMAD R23, R23, R4, RZ ;  /* 0x0000000417179224 */ /* 0x020fe400078e02ff */
[----:B-1----:R-:W-:Y:S01]  /*0ae0*/  VIADD R2, R2, 0xffffffe ;  /* 0x0ffffffe02027836 */ /* 0x002fe20000000000 */
[----:B------:R-:W-:Y:S01]  /*0af0*/  @UP0 UIADD3 UR17, UR15, UR7, URZ ;  /* 0x000000070f110290 */ /* 0x000fe2000fffe03f */
[----:B------:R-:W-:Y:S01]  /*0b00*/  @!P1 IMAD R5, R24, R5, R23 ;  /* 0x0000000518059224 */ /* 0x000fe200078e0217 */
[----:B------:R-:W-:Y:S01]  /*0b10*/  @UP0 UIADD3 UR8, UR15, UR7, URZ ;  /* 0x000000070f080290 */ /* 0x000fe2000fffe03f */
[----:B------:R1:W5:Y:S01]  /*0b20*/  F2I.FTZ.U32.TRUNC.NTZ R3, R2 ;  /* 0x0000000200037305 */ /* 0x000362000021f000 */
[----:B------:R-:W-:Y:S01]  /*0b30*/  @!P1 IMAD.MOV.U32 R23, RZ, RZ, R17 ;  /* 0x000000ffff179224 */ /* 0x000fe200078e0011 */
[----:B------:R-:W-:-:S02]  /*0b40*/  @UP0 ULDC.64 UR10, c[0x0][0x248] ;  /* 0x00009200000a0ab9 */ /* 0x000fc40000000a00 */
[----:B------:R-:W-:Y:S02]  /*0b50*/  @UP0 UIMAD.WIDE.U32 UR20, UR17, UR10, URZ ;  /* 0x0000000a111402a5 */ /* 0x000fe4000f8e003f */
[----:B--2---:R-:W-:Y:S02]  /*0b60*/  ULEA UR4, UR4, UR5, 0x18 ;  /* 0x0000000504047291 */ /* 0x004fe4000f8ec03f */
[----:B------:R-:W-:Y:S02]  /*0b70*/  ULEA.HI.SX32 UR5, UR38, 0xffffffff, 0x1a ;  /* 0xffffffff26057891 */ /* 0x000fe4000f8fd23f */
[----:B------:R-:W-:Y:S02]  /*0b80*/  @UP0 UIMAD UR17, UR17, UR11, URZ ;  /* 0x0000000b111102a4 */ /* 0x000fe4000f8e023f */
[----:B------:R-:W-:Y:S02]  /*0b90*/  UIMAD UR13, UR5, -0x40, UR12 ;  /* 0xffffffc0050d78a4 */ /* 0x000fe4000f8e020c */
[----:B------:R-:W-:Y:S01]  /*0ba0*/  @UP0 UIADD3 UR17, UR21, UR17, URZ ;  /* 0x0000001115110290 */ /* 0x000fe2000fffe03f */
[----:B-1----:R-:W-:Y:S01]  /*0bb0*/  LOP3.LUT R2, R6, 0x38, R26, 0xf8, !PT ;  /* 0x0000003806027812 */ /* 0x002fe200078ef81a */
[----:B-----5:R-:W-:Y:S01]  /*0bc0*/  IMAD.MOV R7, RZ, RZ, -R3 ;  /* 0x000000ffff077224 */ /* 0x020fe200078e0a03 */
[----:B------:R-:W-:-:S03]  /*0bd0*/  SHF.R.U32.HI R6, RZ, 0x3, R6 ;  /* 0x00000003ff067819 */ /* 0x000fc60000011606 */
[----:B------:R-:W-:Y:S01]  /*0be0*/  IMAD R7, R7, R0, RZ ;  /* 0x0000000007077224 */ /* 0x000fe200078e02ff */
[----:B------:R-:W-:Y:S02]  /*0bf0*/  LOP3.LUT R6, R2, R6, RZ, 0x3c, !PT ;  /* 0x0000000602067212 */ /* 0x000fe400078e3cff */
[----:B------:R-:W-:Y:S02]  /*0c00*/  MOV R2, RZ ;  /* 0x000000ff00027202 */ /* 0x000fe40000000f00 */
[----:B------:R-:W-:Y:S01]  /*0c10*/  LOP3.LUT R6, R6, 0xfffffe00, R30, 0xf8, !PT ;  /* 0xfffffe0006067812 */ /* 0x000fe200078ef81e */
[----:B---3--:R-:W-:-:S03]  /*0c20*/  @!P2 IMAD.WIDE.U32 R30, R28, R10, R16 ;  /* 0x0000000a1c1ea225 */ /* 0x008fc600078e0010 */
[----:B------:R-:W-:Y:S01]  /*0c30*/  LEA R236, R6, UR4, 0x1 ;  /* 0x0000000406ec7c11 */ /* 0x000fe2000f8e08ff */
[----:B------:R-:W-:Y:S01]  /*0c40*/  IMAD.HI.U32 R7, R3, R7, R2 ;  /* 0x0000000703077227 */ /* 0x000fe200078e0002 */
[----:B------:R-:W-:-:S04]  /*0c50*/  @!P1 MOV R2, 0x400 ;  /* 0x0000040000029802 */ /* 0x000fc80000000f00 */
[----:B----4-:R-:W-:Y:S01]  /*0c60*/  @!P1 LEA R18, R18, R2, 0x18 ;  /* 0x0000000212129211 */ /* 0x010fe200078ec0ff */
[----:B------:R-:W-:Y:S01]  /*0c70*/  IMAD.HI.U32 R7, R7, R22, RZ ;  /* 0x0000001607077227 */ /* 0x000fe200078e00ff */
[----:B------:R-:W1:Y:S02]  /*0c80*/  @!P1 LDC.64 R2, c[0x0][0x210] ;  /* 0x00008400ff029b82 */ /* 0x000e640000000a00 */
[----:B------:R-:W-:Y:S01]  /*0c90*/  @!P1 LEA R18, R6, R18, 0x1 ;  /* 0x0000001206129211 */ /* 0x000fe200078e08ff */
[----:B------:R-:W-:-:S04]  /*0ca0*/  IMAD.MOV R25, RZ, RZ, -R7 ;  /* 0x000000ffff197224 */ /* 0x000fc800078e0a07 */
[----:B------:R-:W-:Y:S02]  /*0cb0*/  IMAD R25, R0, R25, R22 ;  /* 0x0000001900197224 */ /* 0x000fe400078e0216 */
[----:B------:R-:W-:Y:S01]  /*0cc0*/  @!P2 IMAD R22, R29, R10, RZ ;  /* 0x0000000a1d16a224 */ /* 0x000fe200078e02ff */
[----:B------:R-:W-:Y:S02]  /*0cd0*/  @!P2 LEA R10, P5, R30, R12, 0x1 ;  /* 0x0000000c1e0aa211 */ /* 0x000fe400078a08ff */
[----:B------:R-:W-:Y:S01]  /*0ce0*/  ISETP.GT.U32.AND P4, PT, R0, R25, PT ;  /* 0x000000190000720c */ /* 0x000fe20003f84070 */
[----:B------:R-:W-:Y:S01]  /*0cf0*/  @!P2 IMAD R11, R28, R11, R22 ;  /* 0x0000000b1c0ba224 */ /* 0x000fe200078e0216 */
[----:B------:R-:W-:-:S03]  /*0d00*/  @!P1 MOV R22, R16 ;  /* 0x0000001000169202 */ /* 0x000fc60000000f00 */
[----:B------:R-:W-:Y:S02]  /*0d10*/  @!P2 IMAD.IADD R11, R31, 0x1, R11 ;  /* 0x000000011f0ba824 */ /* 0x000fe400078e020b */
[----:B------:R-:W-:Y:S02]  /*0d20*/  @!P1 IMAD.WIDE.U32 R22, R24, R4, R22 ;  /* 0x0000000418169225 */ /* 0x000fe400078e0016 */
[----:B------:R-:W2:Y:S01]  /*0d30*/  @!P3 S2R R4, SR_CgaCtaId ;  /* 0x000000000004b919 */ /* 0x000ea20000008800 */
[----:B------:R-:W-:Y:S01]  /*0d40*/  @!P2 LEA.HI.X R11, R30, R13, R11, 0x1, P5 ;  /* 0x0000000d1e0ba211 */ /* 0x000fe200028f0c0b */
[----:B------:R-:W-:Y:S01]  /*0d50*/  @!P1 IMAD.IADD R5, R23, 0x1, R5 ;  /* 0x0000000117059824 */ /* 0x000fe200078e0205 */
[C---:B-1----:R-:W-:Y:S01]  /*0d60*/  @!P1 LEA R2, P0, R22.reuse, R2, 0x1 ;  /* 0x0000000216029211 */ /* 0x042fe200078008ff */
[----:B------:R-:W-:Y:S01]  /*0d70*/  @!P4 IMAD.IADD R25, R25, 0x1, -R0 ;  /* 0x000000011919c824 */ /* 0x000fe200078e0a00 */
[----:B------:R-:W1:Y:S01]  /*0d80*/  @!P3 LDC.64 R12, c[0x0][0x240] ;  /* 0x00009000ff0cbb82 */ /* 0x000e620000000a00 */
[----:B------:R-:W-:Y:S01]  /*0d90*/  @!PT LDS RZ, [RZ] ;  /* 0x00000000fffff984 */ /* 0x000fe20000000800 */
[----:B------:R-:W-:Y:S01]  /*0da0*/  @!PT LDS RZ, [RZ] ;  /* 0x00000000fffff984 */ /* 0x000fe20000000800 */
[----:B------:R-:W-:Y:S01]  /*0db0*/  @!PT LDS RZ, [RZ] ;  /* 0x00000000fffff984 */ /* 0x000fe20000000800 */
[----:B------:R-:W-:Y:S01]  /*0dc0*/  @!P2 LDGSTS.E.BYPASS.LTC128B.128 [R236], desc[UR28][R10.64] ;  /* 0x000000000aecafae */ /* 0x000fe2000b901d5c */
[----:B------:R-:W-:Y:S01]  /*0dd0*/  @!P1 LEA.HI.X R3, R22, R3, R5, 0x1, P0 ;  /* 0x0000000316039211 */ /* 0x000fe200000f0c05 */
[----:B------:R-:W-:Y:S01]  /*0de0*/  @!P4 VIADD R7, R7, 0x1 ;  /* 0x000000010707c836 */ /* 0x000fe20000000000 */
[----:B------:R-:W-:Y:S01]  /*0df0*/  ISETP.GE.U32.AND P6, PT, R25, R0, PT ;  /* 0x000000001900720c */ /* 0x000fe20003fc6070 */
[----:B------:R-:W-:Y:S01]  /*0e00*/  VIADD R0, R20, 0x30 ;  /* 0x0000003014007836 */ /* 0x000fe20000000000 */
[----:B------:R-:W-:Y:S01]  /*0e10*/  @!P2 LDGSTS.E.BYPASS.LTC128B.128 [R236+0x2000], desc[UR28][R10.64+0x80] ;  /* 0x020000800aecafae */ /* 0x000fe2000b901d5c */
[----:B------:R-:W-:Y:S01]  /*0e20*/  ISETP.GE.AND P5, PT, R19, UR13, PT ;  /* 0x0000000d13007c0c */ /* 0x000fe2000bfa6270 */
[----:B------:R-:W-:Y:S01]  /*0e30*/  @!P3 IMAD.MOV.U32 R30, RZ, RZ, R16 ;  /* 0x000000ffff1eb224 */ /* 0x000fe200078e0010 */
[----:B------:R-:W-:Y:S01]  /*0e40*/  ISETP.NE.AND P4, PT, R14, RZ, PT ;  /* 0x000000ff0e00720c */ /* 0x000fe20003f85270 */
[----:B------:R-:W-:Y:S01]  /*0e50*/  @!P2 LDGSTS.E.BYPASS.LTC128B.128 [R236+0x4000], desc[UR28][R10.64+0x100] ;  /* 0x040001000aecafae */ /* 0x000fe2000b901d5c */
[----:B------:R-:W-:Y:S01]  /*0e60*/  ISETP.GE.AND P0, PT, R0, UR22, PT ;  /* 0x0000001600007c0c */ /* 0x000fe2000bf06270 */
[----:B------:R-:W-:-:S02]  /*0e70*/  @!P3 IMAD.MOV.U32 R31, RZ, RZ, R17 ;  /* 0x000000ffff1fb224 */ /* 0x000fc400078e0011 */
[----:B------:R3:W-:Y:S03]  /*0e80*/  @!P2 LDGSTS.E.BYPASS.LTC128B.128 [R236+0x6000], desc[UR28][R10.64+0x180] ;  /* 0x060001800aecafae */ /* 0x0007e6000b901d5c */
[----:B------:R-:W-:Y:S01]  /*0e90*/  @P6 VIADD R7, R7, 0x1 ;  /* 0x0000000107076836 */ /* 0x000fe20000000000 */
[----:B------:R-:W-:Y:S01]  /*0ea0*/  @!P1 LDGSTS.E.BYPASS.LTC128B.128 [R18+0x800], desc[UR28][R2.64] ;  /* 0x0080000002129fae */ /* 0x000fe2000b901d5c */
[----:B------:R-:W-:-:S03]  /*0eb0*/  ISETP.GE.AND P6, PT, R20, UR13, PT ;  /* 0x0000000d14007c0c */ /* 0x000fc6000bfc6270 */
[----:B------:R-:W-:Y:S02]  /*0ec0*/  @!P1 LDGSTS.E.BYPASS.LTC128B.128 [R18+0x2800], desc[UR28][R2.64+0x80] ;  /* 0x0280008002129fae */ /* 0x000fe4000b901d5c */
[----:B------:R-:W-:Y:S01]  /*0ed0*/  @!P0 MOV R24, R16 ;  /* 0x0000001000188202 */ /* 0x000fe20000000f00 */
[----:B------:R-:W-:Y:S01]  /*0ee0*/  @!P0 IMAD.MOV.U32 R25, RZ, RZ, R17 ;  /* 0x000000ffff198224 */ /* 0x000fe200078e0011 */
[----:B------:R-:W-:Y:S04]  /*0ef0*/  @!P1 LDGSTS.E.BYPASS.LTC128B.128 [R18+0x4800], desc[UR28][R2.64+0x100] ;  /* 0x0480010002129fae */ /* 0x000fe8000b901d5c */
[----:B------:R4:W-:Y:S01]  /*0f00*/  @!P1 LDGSTS.E.BYPASS.LTC128B.128 [R18+0x6800], desc[UR28][R2.64+0x180] ;  /* 0x0680018002129fae */ /* 0x0009e2000b901d5c */
[C---:B------:R-:W-:Y:S01]  /*0f10*/  @!P0 IADD3 R22, P1, R28.reuse, 0x30, RZ ;  /* 0x000000301c168810 */ /* 0x040fe20007f3e0ff */
[----:B------:R-:W1:Y:S01]  /*0f20*/  @!P0 S2R R16, SR_CgaCtaId ;  /* 0x0000000000108919 */ /* 0x000e620000008800 */
[----:B---3--:R-:W3:Y:S01]  /*0f30*/  @!P3 LDC.64 R10, c[0x0][0x210] ;  /* 0x00008400ff0abb82 */ /* 0x008ee20000000a00 */
[----:B----4-:R-:W-:-:S02]  /*0f40*/  @!P3 IADD3 R18, P2, R28, 0x20, RZ ;  /* 0x000000201c12b810 */ /* 0x010fc40007f5e0ff */
[--C-:B------:R-:W-:Y:S01]  /*0f50*/  @!P0 IMAD.X R28, RZ, RZ, R29.reuse, P1 ;  /* 0x000000ffff1c8224 */ /* 0x100fe200008e061d */
[----:B------:R-:W-:Y:S02]  /*0f60*/  @!P3 MOV R3, 0x400 ;  /* 0x000004000003b802 */ /* 0x000fe40000000f00 */
[----:B------:R-:W-:Y:S01]  /*0f70*/  @!P3 IMAD.X R2, RZ, RZ, R29, P2 ;  /* 0x000000ffff02b224 */ /* 0x000fe200010e061d */
[----:B------:R-:W-:Y:S01]  /*0f80*/  ISETP.GE.AND P2, PT, R19, UR13, PT ;  /* 0x0000000d13007c0c */ /* 0x000fe2000bf46270 */
[-C--:B-1----:R-:W-:Y:S01]  /*0f90*/  @!P3 IMAD.WIDE.U32 R30, R18, R12.reuse, R30 ;  /* 0x0000000c121eb225 */ /* 0x082fe200078e001e */
[----:B--2---:R-:W-:Y:S02]  /*0fa0*/  @!P3 LEA R19, R4, R3, 0x18 ;  /* 0x000000030413b211 */ /* 0x004fe400078ec0ff */
[----:B------:R-:W-:Y:S01]  /*0fb0*/  LOP3.LUT R3, R14, UR6, RZ, 0x3c, !PT ;  /* 0x000000060e037c12 */ /* 0x000fe2000f8e3cff */
[----:B------:R-:W1:Y:S01]  /*0fc0*/  @!P0 LDC.64 R4, c[0x0][0x240] ;  /* 0x00009000ff048b82 */ /* 0x000e620000000a00 */
[----:B------:R-:W-:Y:S01]  /*0fd0*/  @!P3 IMAD R2, R2, R12, RZ ;  /* 0x0000000c0202b224 */ /* 0x000fe200078e02ff */
[----:B------:R-:W-:Y:S01]  /*0fe0*/  @UP0 ULDC.64 UR6, c[0x0][0x250] ;  /* 0x0000940000060ab9 */ /* 0x000fe20000000a00 */
[----:B------:R-:W-:Y:S01]  /*0ff0*/  ISETP.GE.AND P1, PT, R3, RZ, PT ;  /* 0x000000ff0300720c */ /* 0x000fe20003f26270 */
[----:B------:R-:W-:Y:S01]  /*1000*/  @UP0 UIMAD.WIDE.U32 UR18, UR8, UR6, URZ ;  /* 0x00000006081202a5 */ /* 0x000fe2000f8e003f */
[----:B------:R-:W-:Y:S01]  /*1010*/  @!P3 IMAD R13, R18, R13, R2 ;  /* 0x0000000d120db224 */ /* 0x000fe200078e0202 */
[----:B------:R-:W-:-:S02]  /*1020*/  @UP0 UIMAD UR8, UR8, UR7, URZ ;  /* 0x00000007080802a4 */ /* 0x000fc4000f8e023f */
[----:B------:R-:W2:Y:S01]  /*1030*/  @!P0 LDC.64 R2, c[0x0][0x210] ;  /* 0x00008400ff028b82 */ /* 0x000ea20000000a00 */
[----:B------:R-:W-:Y:S01]  /*1040*/  @!P3 IMAD.IADD R13, R31, 0x1, R13 ;  /* 0x000000011f0db824 */ /* 0x000fe200078e020d */
[----:B------:R-:W-:-:S06]  /*1050*/  @UP0 UIADD3 UR16, UR19, UR8, URZ ;  /* 0x0000000813100290 */ /* 0x000fcc000fffe03f */
[----:B------:R-:W-:Y:S01]  /*1060*/  @!P1 IMAD.MOV R7, RZ, RZ, -R7 ;  /* 0x000000ffff079224 */ /* 0x000fe200078e0a07 */
[----:B------:R-:W-:Y:S02]  /*1070*/  PLOP3.LUT P1, PT, PT, PT, UP0, 0x80, 0x0 ;  /* 0x000000000000781c */ /* 0x000fe40003f2f008 */
[----:B------:R-:W-:Y:S02]  /*1080*/  @!P4 LOP3.LUT R7, RZ, R14, RZ, 0x33, !PT ;  /* 0x0000000eff07c212 */ /* 0x000fe400078e33ff */
[----:B---3--:R-:W-:Y:S01]  /*1090*/  @!P3 LEA R10, P4, R30, R10, 0x1 ;  /* 0x0000000a1e0ab211 */ /* 0x008fe200078808ff */
[----:B-1----:R-:W-:-:S03]  /*10a0*/  @!P0 IMAD R28, R28, R4, RZ ;  /* 0x000000041c1c8224 */ /* 0x002fc600078e02ff */
[----:B------:R-:W-:Y:S01]  /*10b0*/  @!P3 LEA.HI.X R11, R30, R11, R13, 0x1, P4 ;  /* 0x0000000b1e0bb211 */ /* 0x000fe200020f0c0d */
[----:B------:R-:W-:-:S04]  /*10c0*/  @!P0 IMAD.WIDE.U32 R24, R22, R4, R24 ;  /* 0x0000000416188225 */ /* 0x000fc800078e0018 */
[----:B------:R-:W-:Y:S01]  /*10d0*/  @!P0 IMAD R5, R22, R5, R28 ;  /* 0x0000000516058224 */ /* 0x000fe200078e021c */
        /* <DEDUP_REMOVED lines=13> */
.L_x_754:
[----:B------:R-:W-:Y:S05]  /*11b0*/  @P1 BRA `(.L_x_755) ;  /* 0x0000000000301947 */ /* 0x000fea0003800000 */
        /* <DEDUP_REMOVED lines=12> */
.L_x_755:
[----:B------:R-:W-:Y:S01]  /*1280*/  @!P3 IMAD R19, R6, 0x2, R19 ;  /* 0x000000020613b824 */ /* 0x000fe200078e0213 */
[----:B--2---:R-:W-:Y:S01]  /*1290*/  @!P0 LEA R28, P1, R24, R2, 0x1 ;  /* 0x00000002181c8211 */ /* 0x004fe200078208ff */
[----:B------:R-:W-:Y:S01]  /*12a0*/  IMAD R4, R21, UR10, RZ ;  /* 0x0000000a15047c24 */ /* 0x000fe2000f8e02ff */
[----:B------:R-:W-:Y:S01]  /*12b0*/  ULDC.64 UR8, c[0x0][0x260] ;  /* 0x0000980000087ab9 */ /* 0x000fe20000000a00 */
[C---:B------:R-:W-:Y:S01]  /*12c0*/  IMAD.WIDE.U32 R12, R20.reuse, UR10, R26 ;  /* 0x0000000a140c7c25 */ /* 0x040fe2000f8e001a */
[----:B------:R-:W-:Y:S01]  /*12d0*/  @!PT LDS RZ, [RZ] ;  /* 0x00000000fffff984 */ /* 0x000fe20000000800 */
[----:B------:R-:W-:Y:S01]  /*12e0*/  @!PT LDS RZ, [RZ] ;  /* 0x00000000fffff984 */ /* 0x000fe20000000800 */
[----:B------:R-:W-:Y:S01]  /*12f0*/  @!PT LDS RZ, [RZ] ;  /* 0x00000000fffff984 */ /* 0x000fe20000000800 */
[----:B------:R-:W-:Y:S01]  /*1300*/  @!P3 LDGSTS.E.BYPASS.LTC128B.128 [R19+0x1000], desc[UR28][R10.64] ;  /* 0x010000000a13bfae */ /* 0x000fe2000b901d5c */
[----:B------:R-:W-:Y:S01]  /*1310*/  ISETP.GE.AND P4, PT, R15, UR13, PT ;  /* 0x0000000d0f007c0c */ /* 0x000fe2000bf86270 */
[----:B------:R-:W-:Y:S01]  /*1320*/  USHF.L.U64.HI UR15, UR10, 0x6, UR11 ;  /* 0x000000060a0f7899 */ /* 0x000fe2000801020b */
[C---:B------:R-:W-:Y:S01]  /*1330*/  IMAD R4, R20.reuse, UR11, R4 ;  /* 0x0000000b14047c24 */ /* 0x040fe2000f8e0204 */
[----:B------:R-:W-:Y:S01]  /*1340*/  @!P3 LDGSTS.E.BYPASS.LTC128B.128 [R19+0x3000], desc[UR28][R10.64+0x80] ;  /* 0x030000800a13bfae */ /* 0x000fe2000b901d5c */
[----:B------:R-:W-:Y:S01]  /*1350*/  @!P0 IMAD.IADD R5, R25, 0x1, R5 ;  /* 0x0000000119058824 */ /* 0x000fe200078e0205 */
[----:B------:R-:W-:Y:S01]  /*1360*/  @!P0 MOV R2, 0x400 ;  /* 0x0000040000028802 */ /* 0x000fe20000000f00 */
[----:B------:R-:W-:Y:S01]  /*1370*/  USHF.R.S32.HI UR14, URZ, 0x1f, UR5 ;  /* 0x0000001f3f0e7899 */ /* 0x000fe20008011405 */
[----:B------:R-:W-:Y:S01]  /*1380*/  @!P3 LDGSTS.E.BYPASS.LTC128B.128 [R19+0x5000], desc[UR28][R10.64+0x100] ;  /* 0x050001000a13bfae */ /* 0x000fe2000b901d5c */
[----:B------:R-:W-:Y:S01]  /*1390*/  @!P6 MOV R14, 0x400 ;  /* 0x00000400000ee802 */ /* 0x000fe20000000f00 */
[----:B------:R-:W-:Y:S01]  /*13a0*/  IMAD.WIDE.U32 R26, R20, UR6, R26 ;  /* 0x00000006141a7c25 */ /* 0x000fe2000f8e001a */
[----:B------:R-:W-:Y:S01]  /*13b0*/  @!P0 LEA.HI.X R29, R24, R3, R5, 0x1, P1 ;  /* 0x00000003181d8211 */ /* 0x000fe200008f0c05 */
[----:B------:R1:W-:Y:S01]  /*13c0*/  @!P3 LDGSTS.E.BYPASS.LTC128B.128 [R19+0x7000], desc[UR28][R10.64+0x180] ;  /* 0x070001800a13bfae */ /* 0x0003e2000b901d5c */
[----:B------:R-:W-:Y:S01]  /*13d0*/  IADD3 R240, P3, R12, UR20, RZ ;  /* 0x000000140cf07c10 */ /* 0x000fe2000ff7e0ff */
[----:B------:R-:W-:Y:S01]  /*13e0*/  UIMAD.WIDE.U32 UR20, UR10, 0x20, URZ ;  /* 0x000000200a1478a5 */ /* 0x000fe2000f8e003f */
[----:B------:R-:W-:-:S02]  /*13f0*/  SHF.R.S32.HI R12, RZ, 0x1f, R7 ;  /* 0x0000001fff0c7819 */ /* 0x000fc40000011407 */
[----:B------:R-:W-:Y:S01]  /*1400*/  IADD3.X R241, R13, UR17, R4, P3, !PT ;  /* 0x000000110df17c10 */ /* 0x000fe20009ffe404 */
[----:B------:R-:W-:Y:S01]  /*1410*/  USHF.L.U32 UR17, UR10, 0x6, URZ ;  /* 0x000000060a117899 */ /* 0x000fe2000800063f */
[----:B------:R-:W2:Y:S01]  /*1420*/  @!P6 S2R R13, SR_CgaCtaId ;  /* 0x00000000000de919 */ /* 0x000ea20000008800 */
[----:B------:R-:W3:Y:S01]  /*1430*/  @!P6 LDC.64 R4, c[0x0][0x218] ;  /* 0x00008600ff04eb82 */ /* 0x000ee20000000a00 */
[----:B------:R-:W-:Y:S01]  /*1440*/  IMAD R242, R12, UR8, RZ ;  /* 0x000000080cf27c24 */ /* 0x000fe2000f8e02ff */
[----:B------:R-:W-:Y:S01]  /*1450*/  @!P0 LEA R2, R16, R2, 0x18 ;  /* 0x0000000210028211 */ /* 0x000fe200078ec0ff */
[----:B------:R-:W-:Y:S01]  /*1460*/  IMAD.WIDE.U32 R240, R7, UR8, R240 ;  /* 0x0000000807f07c25 */ /* 0x000fe2000f8e00f0 */
[----:B------:R-:W-:Y:S01]  /*1470*/  ISETP.GE.AND P3, PT, R0, UR13, PT ;  /* 0x0000000d00007c0c */ /* 0x000fe2000bf66270 */
[----:B------:R-:W-:Y:S01]  /*1480*/  UIMAD UR8, UR15, UR5, URZ ;  /* 0x000000050f0872a4 */ /* 0x000fe2000f8e023f */
[----:B------:R-:W-:Y:S01]  /*1490*/  ISETP.GE.AND P1, PT, R15, UR13, PT ;  /* 0x0000000d0f007c0c */ /* 0x000fe2000bf26270 */
[----:B------:R-:W-:Y:S01]  /*14a0*/  IMAD R242, R7, UR9, R242 ;  /* 0x0000000907f27c24 */ /* 0x000fe2000f8e02f2 */
[----:B------:R-:W4:Y:S01]  /*14b0*/  @!P5 S2R R15, SR_CgaCtaId ;  /* 0x00000000000fd919 */ /* 0x000f220000008800 */
[----:B------:R-:W-:Y:S01]  /*14c0*/  IMAD.U32 R80, RZ, RZ, UR17 ;  /* 0x00000011ff507e24 */ /* 0x000fe2000f8e00ff */
[----:B------:R-:W-:Y:S01]  /*14d0*/  UIMAD UR8, UR14, UR17, UR8 ;  /* 0x000000110e0872a4 */ /* 0x000fe2000f8e0208 */
[----:B------:R-:W-:Y:S01]  /*14e0*/  IMAD.IADD R243, R241, 0x1, R242 ;  /* 0x00000001f1f37824 */ /* 0x000fe200078e02f2 */
[----:B------:R-:W-:Y:S01]  /*14f0*/  UIMAD UR14, UR14, UR6, URZ ;  /* 0x000000060e0e72a4 */ /* 0x000fe2000f8e023f */
[----:B------:R-:W-:Y:S01]  /*1500*/  @!P0 IMAD R2, R6, 0x2, R2 ;  /* 0x0000000206028824 */ /* 0x000fe200078e0202 */
[----:B------:R-:W-:Y:S01]  /*1510*/  SHF.R.S32.HI R79, RZ, 0x5, R79 ;  /* 0x00000005ff4f7819 */ /* 0x000fe2000001144f */
[----:B------:R-:W-:Y:S01]  /*1520*/  IMAD.MOV.U32 R242, RZ, RZ, R240 ;  /* 0x000000fffff27224 */ /* 0x000fe200078e00f0 */
[----:B------:R-:W-:-:S02]  /*1530*/  UIMAD UR14, UR5, UR7, UR14 ;  /* 0x00000007050e72a4 */ /* 0x000fc4000f8e020e */
[----:B------:R-:W-:Y:S01]  /*1540*/  @!P0 LDGSTS.E.BYPASS.LTC128B.128 [R2+0x1800], desc[UR28][R28.64] ;  /* 0x018000001c028fae */ /* 0x000fe2000b901d5c */
[----:B------:R-:W-:Y:S01]  /*1550*/  IMAD.WIDE.U32 R16, R80, UR5, R242 ;  /* 0x0000000550107c25 */ /* 0x000fe2000f8e00f2 */
[----:B-1----:R-:W-:Y:S01]  /*1560*/  LEA.HI R10, R9, R81, RZ, 0x4 ;  /* 0x00000051090a7211 */ /* 0x002fe200078f20ff */
[----:B------:R-:W-:Y:S01]  /*1570*/  VOTEU.ALL UP0, P3 ;  /* 0x00000000003f7886 */ /* 0x000fe20001800000 */
[----:B------:R-:W1:Y:S01]  /*1580*/  @!P4 S2R R11, SR_CgaCtaId ;  /* 0x00000000000bc919 */ /* 0x000e620000008800 */
[----:B------:R-:W-:Y:S01]  /*1590*/  VIADD R23, R17, UR8 ;  /* 0x0000000811177c36 */ /* 0x000fe20008000000 */
[----:B------:R-:W-:Y:S01]  /*15a0*/  SHF.R.S32.HI R9, RZ, 0x4, R10 ;  /* 0x00000004ff097819 */ /* 0x000fe2000001140a */
[----:B------:R-:W-:Y:S01]  /*15b0*/  USHF.L.U32 UR8, UR11, 0x5, URZ ;  /* 0x000000050b087899 */ /* 0x000fe2000800063f */
[----:B------:R-:W-:Y:S01]  /*15c0*/  @!P0 LDGSTS.E.BYPASS.LTC128B.128 [R2+0x3800], desc[UR28][R28.64+0x80] ;  /* 0x038000801c028fae */ /* 0x000fe2000b901d5c */
[----:B------:R-:W-:Y:S01]  /*15d0*/  @!P5 MOV R17, 0x400 ;  /* 0x000004000011d802 */ /* 0x000fe20000000f00 */
[----:B------:R-:W-:Y:S01]  /*15e0*/  @!P3 IMAD.MOV.U32 R22, RZ, RZ, R16 ;  /* 0x000000ffff16b224 */ /* 0x000fe200078e0010 */
[----:B------:R-:W-:Y:S01]  /*15f0*/  LEA.HI R18, R10, R9, RZ, 0x1 ;  /* 0x000000090a127211 */ /* 0x000fe200078f08ff */
[----:B------:R-:W-:Y:S03]  /*1600*/  @!P0 LDGSTS.E.BYPASS.LTC128B.128 [R2+0x5800], desc[UR28][R28.64+0x100] ;  /* 0x058001001c028fae */ /* 0x000fe6000b901d5c */
[----:B------:R-:W-:Y:S01]  /*1610*/  LOP3.LUT R18, R18, 0xfffffffe, RZ, 0xc0, !PT ;  /* 0xfffffffe12127812 */ /* 0x000fe200078ec0ff */
[----:B------:R5:W-:Y:S01]  /*1620*/  @!P0 LDGSTS.E.BYPASS.LTC128B.128 [R2+0x7800], desc[UR28][R28.64+0x180] ;  /* 0x078001801c028fae */ /* 0x000be2000b901d5c */
[----:B---3--:R-:W-:-:S02]  /*1630*/  @!P6 LEA R24, P0, R16, R4, 0x1 ;  /* 0x000000041018e211 */ /* 0x008fc400078008ff */
[----:B--2---:R-:W-:Y:S01]  /*1640*/  @!P6 LEA R4, R13, R14, 0x18 ;  /* 0x0000000e0d04e211 */ /* 0x004fe200078ec0ff */
[----:B------:R-:W-:Y:S01]  /*1650*/  IMAD.U32 R14, RZ, RZ, UR10 ;  /* 0x0000000aff0e7e24 */ /* 0x000fe2000f8e00ff */
[----:B------:R-:W2:Y:S01]  /*1660*/  @!P3 S2R R13, SR_CgaCtaId ;  /* 0x00000000000db919 */ /* 0x000ea20000008800 */
[----:B------:R-:W-:Y:S01]  /*1670*/  @!P6 LEA.HI.X R25, R16, R5, R23, 0x1, P0 ;  /* 0x000000051019e211 */ /* 0x000fe200000f0c17 */
[----:B------:R-:W-:Y:S01]  /*1680*/  IMAD.IADD R9, R9, 0x1, -R18 ;  /* 0x0000000109097824 */ /* 0x000fe200078e0a12 */
[----:B------:R-:W-:Y:S01]  /*1690*/  ISETP.GE.AND P0, PT, R0, UR13, PT ;  /* 0x0000000d00007c0c */ /* 0x000fe2000bf06270 */
[----:B------:R-:W-:Y:S01]  /*16a0*/  @!P6 IMAD R4, R6, 0x2, R4 ;  /* 0x000000020604e824 */ /* 0x000fe200078e0204 */
[----:B------:R-:W-:Y:S01]  /*16b0*/  LOP3.LUT R0, R10, 0xfffffff0, RZ, 0xc0, !PT ;  /* 0xfffffff00a007812 */ /* 0x000fe200078ec0ff */
[----:B------:R-:W-:Y:S01]  /*16c0*/  IMAD.U32 R18, RZ, RZ, UR8 ;  /* 0x00000008ff127e24 */ /* 0x000fe2000f8e00ff */
[----:B------:R-:W-:Y:S01]  /*16d0*/  @!P4 MOV R10, 0x400 ;  /* 0x00000400000ac802 */ /* 0x000fe20000000f00 */
[----:B------:R-:W-:Y:S01]  /*16e0*/  ULDC.64 UR8, c[0x0][0x268] ;  /* 0x00009a0000087ab9 */ /* 0x000fe20000000a00 */
[----:B------:R-:W-:Y:S01]  /*16f0*/  @!P6 LDGSTS.E.BYPASS.LTC128B.128 [R4+0x8000], desc[UR28][R24.64] ;  /* 0x080000001804efae */ /* 0x000fe2000b901d5c */
[----:B------:R-:W-:Y:S01]  /*1700*/  IMAD.IADD R0, R81, 0x1, -R0 ;  /* 0x0000000151007824 */ /* 0x000fe200078e0a00 */
[----:B----4-:R-:W-:Y:S01]  /*1710*/  @!P5 LEA R15, R15, R17, 0x18 ;  /* 0x000000110f0fd211 */ /* 0x010fe200078ec0ff */
[----:B------:R-:W-:Y:S01]  /*1720*/  IMAD R17, R21, UR6, RZ ;  /* 0x0000000615117c24 */ /* 0x000fe2000f8e02ff */
[----:B------:R-:W-:Y:S01]  /*1730*/  @!P6 LDGSTS.E.BYPASS.LTC128B.128 [R4+0xa000], desc[UR28][R24.64+0x80] ;  /* 0x0a0000801804efae */ /* 0x000fe2000b901d5c */
[----:B------:R-:W-:Y:S01]  /*1740*/  IMAD R12, R12, UR8, RZ ;  /* 0x000000080c0c7c24 */ /* 0x000fe2000f8e02ff */
[----:B-1----:R-:W-:Y:S01]  /*1750*/  @!P4 LEA R11, R11, R10, 0x18 ;  /* 0x0000000a0b0bc211 */ /* 0x002fe200078ec0ff */
[----:B------:R-:W-:Y:S01]  /*1760*/  @!P5 IMAD R15, R6, 0x2, R15 ;  /* 0x00000002060fd824 */ /* 0x000fe200078e020f */
[----:B------:R-:W-:Y:S01]  /*1770*/  @!P6 LDGSTS.E.BYPASS.LTC128B.128 [R4+0xc000], desc[UR28][R24.64+0x100] ;  /* 0x0c0001001804efae */ /* 0x000fe2000b901d5c */
[----:B------:R-:W-:Y:S01]  /*1780*/  SHF.R.S32.HI R10, RZ, 0x1f, R0 ;  /* 0x0000001fff0a7819 */ /* 0x000fe20000011400 */
[----:B------:R-:W-:-:S02]  /*1790*/  IMAD R17, R20, UR7, R17 ;  /* 0x0000000714117c24 */ /* 0x000fc4000f8e0211 */
[----:B------:R1:W-:Y:S01]  /*17a0*/  @!P6 LDGSTS.E.BYPASS.LTC128B.128 [R4+0xe000], desc[UR28][R24.64+0x180] ;  /* 0x0e0001801804efae */ /* 0x0003e2000b901d5c */
[----:B-----5:R-:W3:Y:S01]  /*17b0*/  @!P5 LDC.64 R2, c[0x0][0x218] ;  /* 0x00008600ff02db82 */ /* 0x020ee20000000a00 */
[----:B------:R-:W-:Y:S01]  /*17c0*/  @!P5 LEA R5, P6, R14, R16, 0x4 ;  /* 0x000000100e05d211 */ /* 0x000fe200078c20ff */
[----:B------:R-:W-:Y:S01]  /*17d0*/  @!P4 IMAD R11, R6, 0x2, R11 ;  /* 0x00000002060bc824 */ /* 0x000fe200078e020b */
[----:B------:R-:W-:Y:S01]  /*17e0*/  LEA.HI R10, R10, R0, RZ, 0x3 ;  /* 0x000000000a0a7211 */ /* 0x000fe200078f18ff */
[----:B------:R-:W-:-:S04]  /*17f0*/  IMAD R12, R7, UR9, R12 ;  /* 0x00000009070c7c24 */ /* 0x000fc8000f8e020c */
[----:B------:R-:W-:-:S05]  /*1800*/  IMAD.SHL.U32 R77, R10, 0x40, RZ ;  /* 0x000000400a4d7824 */ /* 0x000fca00078e00ff */
[----:B------:R-:W-:-:S05]  /*1810*/  LOP3.LUT R77, R77, 0xfffffe00, RZ, 0xc0, !PT ;  /* 0xfffffe004d4d7812 */ /* 0x000fca00078ec0ff */
[----:B------:R-:W-:Y:S02]  /*1820*/  IMAD R234, R79, 0x400, R77 ;  /* 0x000004004fea7824 */ /* 0x000fe400078e024d */
[----:B-1----:R-:W-:-:S05]  /*1830*/  IMAD.U32 R4, RZ, RZ, UR11 ;  /* 0x0000000bff047e24 */ /* 0x002fca000f8e00ff */
[----:B------:R-:W-:Y:S02]  /*1840*/  @!P5 LEA.HI.X R4, R14, R23, R4, 0x4, P6 ;  /* 0x000000170e04d211 */ /* 0x000fe400030f2404 */
[C---:B---3--:R-:W-:Y:S02]  /*1850*/  @!P5 LEA R24, P6, R5.reuse, R2, 0x1 ;  /* 0x000000020518d211 */ /* 0x048fe400078c08ff */
[----:B------:R-:W-:Y:S02]  /*1860*/  @!P3 MOV R2, 0x400 ;  /* 0x000004000002b802 */ /* 0x000fe40000000f00 */
[----:B------:R-:W-:Y:S02]  /*1870*/  @!P5 LEA.HI.X R25, R5, R3, R4, 0x1, P6 ;  /* 0x000000030519d211 */ /* 0x000fe400030f0c04 */
[----:B--2---:R-:W-:Y:S01]  /*1880*/  @!P3 LEA R13, R13, R2, 0x18 ;  /* 0x000000020d0db211 */ /* 0x004fe200078ec0ff */
[----:B------:R-:W1:Y:S01]  /*1890*/  @!P4 LDC.64 R4, c[0x0][0x218] ;  /* 0x00008600ff04cb82 */ /* 0x000e620000000a00 */
[----:B------:R-:W-:Y:S01]  /*18a0*/  LOP3.LUT R2, R10, 0xfffffff8, RZ, 0xc0, !PT ;  /* 0xfffffff80a027812 */ /* 0x000fe200078ec0ff */
[----:B------:R-:W-:Y:S01]  /*18b0*/  @!P5 LDGSTS.E.BYPASS.LTC128B.128 [R15+0x8800], desc[UR28][R24.64] ;  /* 0x08800000180fdfae */ /* 0x000fe2000b901d5c */
[----:B------:R-:W-:Y:S01]  /*18c0*/  @!P4 IADD3 R19, P6, R16, UR20, RZ ;  /* 0x000000141013cc10 */ /* 0x000fe2000ffde0ff */
[----:B------:R-:W-:-:S02]  /*18d0*/  @!P3 IMAD R13, R6, 0x2, R13 ;  /* 0x00000002060db824 */ /* 0x000fc400078e020d */
[----:B------:R-:W-:Y:S01]  /*18e0*/  IMAD.IADD R0, R0, 0x1, -R2 ;  /* 0x0000000100007824 */ /* 0x000fe200078e0a02 */
[----:B------:R-:W-:Y:S01]  /*18f0*/  @!P4 IADD3.X R18, R23, UR21, R18, P6, !PT ;  /* 0x000000151712cc10 */ /* 0x000fe2000b7fe412 */
[----:B------:R-:W2:Y:S01]  /*1900*/  @!P3 LDC.64 R2, c[0x0][0x218] ;  /* 0x00008600ff02bb82 */ /* 0x000ea20000000a00 */
[----:B------:R-:W-:Y:S01]  /*1910*/  IADD3 R238, P6, R26, UR18, RZ ;  /* 0x000000121aee7c10 */ /* 0x000fe2000ffde0ff */
[----:B------:R-:W-:Y:S01]  /*1920*/  @!P5 LDGSTS.E.BYPASS.LTC128B.128 [R15+0xa800], desc[UR28][R24.64+0x80] ;  /* 0x0a800080180fdfae */ /* 0x000fe2000b901d5c */
[----:B------:R-:W-:Y:S01]  /*1930*/  @!P3 IMAD.WIDE.U32 R22, R14, 0x30, R22 ;  /* 0x000000300e16b825 */ /* 0x000fe200078e0016 */
[----:B------:R-:W-:Y:S01]  /*1940*/  UIMAD.WIDE.U32 UR18, UR5, UR6, URZ ;  /* 0x00000006051272a5 */ /* 0x000fe2000f8e003f */
[----:B------:R-:W-:Y:S01]  /*1950*/  IADD3.X R239, R27, UR16, R17, P6, !PT ;  /* 0x000000101bef7c10 */ /* 0x000fe2000b7fe411 */
[----:B------:R-:W-:Y:S01]  /*1960*/  @!P5 LDGSTS.E.BYPASS.LTC128B.128 [R15+0xc800], desc[UR28][R24.64+0x100] ;  /* 0x0c800100180fdfae */ /* 0x000fe2000b901d5c */
[----:B------:R-:W-:Y:S01]  /*1970*/  @!UP0 UIMAD UR16, UR11, 0x30, URZ ;  /* 0x000000300b1088a4 */ /* 0x000fe2000f8e023f */
[----:B------:R-:W-:Y:S01]  /*1980*/  IMAD.SHL.U32 R14, R8, 0x40, RZ ;  /* 0x00000040080e7824 */ /* 0x000fe200078e00ff */
[C---:B------:R-:W-:Y:S01]  /*1990*/  ISETP.GE.AND P6, PT, R20.reuse, UR13, PT ;  /* 0x0000000d14007c0c */ /* 0x040fe2000bfc6270 */
[----:B------:R3:W-:Y:S01]  /*19a0*/  @!P5 LDGSTS.E.BYPASS.LTC128B.128 [R15+0xe800], desc[UR28][R24.64+0x180] ;  /* 0x0e800180180fdfae */ /* 0x0007e2000b901d5c */
[----:B------:R-:W-:Y:S01]  /*19b0*/  UIADD3 UR14, UR19, UR14, URZ ;  /* 0x0000000e130e7290 */ /* 0x000fe2000fffe03f */
[----:B------:R-:W-:Y:S01]  /*19c0*/  IMAD.SHL.U32 R20, R20, 0x8, RZ ;  /* 0x0000000814147824 */ /* 0x000fe200078e00ff */
[----:B------:R-:W-:Y:S01]  /*19d0*/  LOP3.LUT R14, R14, 0x1c0, RZ, 0xc0, !PT ;  /* 0x000001c00e0e7812 */ /* 0x000fe200078ec0ff */
[----:B------:R-:W-:Y:S01]  /*19e0*/  IMAD.WIDE.U32 R238, R7, UR8, R238 ;  /* 0x0000000807ee7c25 */ /* 0x000fe2000f8e00ee */
[----:B------:R-:W-:Y:S01]  /*19f0*/  USHF.L.U32 UR8, UR7, 0x5, URZ ;  /* 0x0000000507087899 */ /* 0x000fe2000800063f */
[----:B-1----:R-:W-:Y:S01]  /*1a00*/  @!P4 LEA R4, P5, R19, R4, 0x1 ;  /* 0x000000041304c211 */ /* 0x002fe200078a08ff */
[----:B------:R-:W1:Y:S01]  /*1a10*/  @!P2 LDC.64 R6, c[0x0][0x220] ;  /* 0x00008800ff06ab82 */ /* 0x000e620000000a00 */
[----:B------:R-:W-:Y:S01]  /*1a20*/  LOP3.LUT R20, R14, 0x8, R20, 0xf8, !PT ;  /* 0x000000080e147812 */ /* 0x000fe200078ef814 */
[----:B------:R-:W-:Y:S01]  /*1a30*/  IMAD.IADD R235, R239, 0x1, R12 ;  /* 0x00000001efeb7824 */ /* 0x000fe200078e020c */
[----:B------:R-:W-:Y:S01]  /*1a40*/  @!P4 LEA.HI.X R5, R19, R5, R18, 0x1, P5 ;  /* 0x000000051305c211 */ /* 0x000fe200028f0c12 */
[----:B------:R-:W-:Y:S01]  /*1a50*/  IMAD.U32 R18, RZ, RZ, UR18 ;  /* 0x00000012ff127e24 */ /* 0x000fe2000f8e00ff */
[----:B------:R-:W-:Y:S01]  /*1a60*/  SHF.R.U32.HI R233, RZ, 0x3, R14 ;  /* 0x00000003ffe97819 */ /* 0x000fe2000001160e */
[----:B------:R-:W-:Y:S01]  /*1a70*/  IMAD.SHL.U32 R76, R0, 0x40, RZ ;  /* 0x00000040004c7824 */ /* 0x000fe200078e00ff */
[----:B--2---:R-:W-:Y:S01]  /*1a80*/  @!P3 LEA R16, P5, R22, R2, 0x1 ;  /* 0x000000021610b211 */ /* 0x004fe200078a08ff */
[----:B------:R-:W-:Y:S01]  /*1a90*/  @!P4 LDGSTS.E.BYPASS.LTC128B.128 [R11+0x9000], desc[UR28][R4.64] ;  /* 0x09000000040bcfae */ /* 0x000fe2000b901d5c */
[----:B------:R-:W-:Y:S01]  /*1aa0*/  IMAD.U32 R2, RZ, RZ, UR14 ;  /* 0x0000000eff027e24 */ /* 0x000fe2000f8e00ff */
[----:B------:R-:W-:Y:S01]  /*1ab0*/  LOP3.LUT R233, R20, R233, RZ, 0x3c, !PT ;  /* 0x000000e914e97212 */ /* 0x000fe200078e3cff */
[----:B------:R-:W-:Y:S01]  /*1ac0*/  IMAD.U32 R19, RZ, RZ, UR19 ;  /* 0x00000013ff137e24 */ /* 0x000fe2000f8e00ff */
[----:B------:R-:W-:Y:S01]  /*1ad0*/  @!P4 LDGSTS.E.BYPASS.LTC128B.128 [R11+0xb000], desc[UR28][R4.64+0x80] ;  /* 0x0b000080040bcfae */ /* 0x000fe2000b901d5c */
[----:B------:R-:W-:Y:S01]  /*1ae0*/  LOP3.LUT R76, R76, 0x1c0, RZ, 0xc0, !PT ;  /* 0x000001c04c4c7812 */ /* 0x000fe200078ec0ff */
[----:B------:R-:W-:Y:S01]  /*1af0*/  IMAD.U32 R12, RZ, RZ, UR7 ;  /* 0x00000007ff0c7e24 */ /* 0x000fe2000f8e00ff */
[----:B------:R-:W-:Y:S01]  /*1b00*/  UIMAD.WIDE.U32 UR18, UR6, 0x20, URZ ;  /* 0x00000020061278a5 */ /* 0x000fe2000f8e003f */
[----:B------:R-:W-:Y:S01]  /*1b10*/  @!P4 LDGSTS.E.BYPASS.LTC128B.128 [R11+0xd000], desc[UR28][R4.64+0x100] ;  /* 0x0d000100040bcfae */ /* 0x000fe2000b901d5c */
[----:B------:R-:W-:Y:S01]  /*1b20*/  IMAD R233, R9, 0x200, R233 ;  /* 0x0000020009e97824 */ /* 0x000fe200078e02e9 */
[----:B------:R-:W-:Y:S01]  /*1b30*/  VOTEU.ALL UP0, P0 ;  /* 0x00000000003f7886 */ /* 0x000fe20000000000 */
[----:B---3--:R-:W-:Y:S01]  /*1b40*/  @!P3 VIADD R15, R23, UR16 ;  /* 0x00000010170fbc36 */ /* 0x008fe20008000000 */
[----:B------:R2:W-:Y:S02]  /*1b50*/  @!P4 LDGSTS.E.BYPASS.LTC128B.128 [R11+0xf000], desc[UR28][R4.64+0x180] ;  /* 0x0f000180040bcfae */ /* 0x0005e4000b901d5c */
[----:B------:R-:W-:-:S02]  /*1b60*/  LEA R233, R233, UR4, 0x1 ;  /* 0x00000004e9e97c11 */ /* 0x000fc4000f8e08ff */
[----:B------:R-:W-:Y:S02]  /*1b70*/  @!P3 LEA.HI.X R17, R22, R3, R15, 0x1, P5 ;  /* 0x000000031611b211 */ /* 0x000fe400028f0c0f */
[C---:B------:R-:W-:Y:S01]  /*1b80*/  LEA R14, P5, R18.reuse, R238, 0x6 ;  /* 0x000000ee120e7211 */ /* 0x040fe200078a30ff */
[----:B------:R-:W-:Y:S02]  /*1b90*/  VIADD R231, R233, 0x8020 ;  /* 0x00008020e9e77836 */ /* 0x000fe40000000000 */
[----:B------:R-:W-:Y:S01]  /*1ba0*/  @!P3 LDGSTS.E.BYPASS.LTC128B.128 [R13+0x9800], desc[UR28][R16.64] ;  /* 0x09800000100dbfae */ /* 0x000fe2000b901d5c */
[----:B------:R-:W-:Y:S02]  /*1bb0*/  LEA.HI.X R15, R18, R235, R2, 0x6, P5 ;  /* 0x000000eb120f7211 */ /* 0x000fe400028f3402 */
[----:B------:R-:W3:Y:S01]  /*1bc0*/  @!P6 LDC.64 R2, c[0x0][0x220] ;  /* 0x00008800ff02eb82 */ /* 0x000ee20000000a00 */
[----:B------:R-:W-:Y:S04]  /*1bd0*/  @!P3 LDGSTS.E.BYPASS.LTC128B.128 [R13+0xb800], desc[UR28][R16.64+0x80] ;  /* 0x0b800080100dbfae */ /* 0x000fe8000b901d5c */
[----:B------:R-:W-:Y:S04]  /*1be0*/  @!P3 LDGSTS.E.BYPASS.LTC128B.128 [R13+0xd800], desc[UR28][R16.64+0x100] ;  /* 0x0d800100100dbfae */ /* 0x000fe8000b901d5c */
[----:B------:R4:W-:Y:S04]  /*1bf0*/  @!P3 LDGSTS.E.BYPASS.LTC128B.128 [R13+0xf800], desc[UR28][R16.64+0x180] ;  /* 0x0f800180100dbfae */ /* 0x0009e8000b901d5c */
[----:B------:R-:W0:Y:S01]  /*1c00*/  LDGDEPBAR ;  /* 0x00000000000079af */ /* 0x000e220000000000 */
[----:B--2---:R-:W2:Y:S01]  /*1c10*/  @!P1 LDC.64 R4, c[0x0][0x220] ;  /* 0x00008800ff049b82 */ /* 0x004ea20000000a00 */
[----:B------:R-:W-:-:S02]  /*1c20*/  IMAD.SHL.U32 R11, R9, 0x8, RZ ;  /* 0x00000008090b7824 */ /* 0x000fc400078e00ff */
[----:B------:R-:W-:-:S03]  /*1c30*/  IMAD.U32 R9, RZ, RZ, UR6 ;  /* 0x00000006ff097e24 */ /* 0x000fc6000f8e00ff */
[----:B------:R-:W-:Y:S02]  /*1c40*/  LOP3.LUT R11, R76, 0x8, R11, 0xf8, !PT ;  /* 0x000000084c0b7812 */ /* 0x000fe400078ef80b */
[----:B------:R-:W-:Y:S02]  /*1c50*/  SHF.R.U32.HI R76, RZ, 0x3, R76 ;  /* 0x00000003ff4c7819 */ /* 0x000fe4000001164c */
[C---:B---3--:R-:W-:Y:S02]  /*1c60*/  @!P6 LEA R18, P4, R14.reuse, R2, 0x1 ;  /* 0x000000020e12e211 */ /* 0x048fe400078808ff */
[----:B------:R-:W-:Y:S01]  /*1c70*/  LOP3.LUT R76, R11, R76, RZ, 0x3c, !PT ;  /* 0x0000004c0b4c7212 */ /* 0x000fe200078e3cff */
[----:B------:R-:W-:Y:S01]  /*1c80*/  IMAD.U32 R11, RZ, RZ, UR6 ;  /* 0x00000006ff0b7e24 */ /* 0x000fe2000f8e00ff */
[--C-:B------:R-:W-:Y:S02]  /*1c90*/  @!P6 LEA.HI.X R19, R14, R3, R15.reuse, 0x1, P4 ;  /* 0x000000030e13e211 */ /* 0x100fe400020f0c0f */
[----:B------:R-:W3:Y:S01]  /*1ca0*/  @!P0 LDC.64 R2, c[0x0][0x220] ;  /* 0x00008800ff028b82 */ /* 0x000ee20000000a00 */
[----:B------:R-:W-:-:S04]  /*1cb0*/  @!P0 IMAD.WIDE.U32 R20, R11, 0x30, R14 ;  /* 0x000000300b148825 */ /* 0x000fc800078e000e */
[----:B----4-:R-:W-:Y:S01]  /*1cc0*/  IMAD.U32 R13, RZ, RZ, UR6 ;  /* 0x00000006ff0d7e24 */ /* 0x010fe2000f8e00ff */
[----:B------:R-:W-:-:S04]  /*1cd0*/  DEPBAR.LE SB0, 0x0 ;  /* 0x000080000000791a */ /* 0x000fc80000000000 */
[----:B------:R-:W-:Y:S01]  /*1ce0*/  BAR.SYNC.DEFER_BLOCKING 0x0 ;  /* 0x0000000000007b1d */ /* 0x000fe20000010000 */
[----:B------:R-:W-:Y:S01]  /*1cf0*/  @!P2 LEA R13, P3, R13, R14, 0x4 ;  /* 0x0000000e0d0da211 */ /* 0x000fe200078620ff */
[----:B------:R-:W-:Y:S01]  /*1d00*/  IMAD.U32 R16, RZ, RZ, UR8 ;  /* 0x00000008ff107e24 */ /* 0x000fe2000f8e00ff */
[----:B------:R-:W-:Y:S01]  /*1d10*/  @!UP0 UIMAD UR8, UR7, 0x30, URZ ;  /* 0x00000030070888a4 */ /* 0x000fe2000f8e023f */
[----:B------:R-:W-:Y:S01]  /*1d20*/  IMAD.IADD R234, R76, 0x1, R234 ;  /* 0x000000014cea7824 */ /* 0x000fe200078e02ea */
[----:B------:R-:W-:Y:S01]  /*1d30*/  @!P2 LEA.HI.X R12, R9, R15, R12, 0x4, P3 ;  /* 0x0000000f090ca211 */ /* 0x000fe200018f240c */
[----:B------:R-:W-:Y:S01]  /*1d40*/  UISETP.GE.AND UP0, UPT, UR12, 0x41, UPT ;  /* 0x000000410c00788c */ /* 0x000fe2000bf06270 */
[----:B------:R-:W-:Y:S02]  /*1d50*/  @!P1 IADD3 R9, P3, R14, UR18, RZ ;  /* 0x000000120e099c10 */ /* 0x000fe4000ff7e0ff */
[----:B------:R-:W-:Y:S02]  /*1d60*/  LEA R234, R234, UR4, 0x1 ;  /* 0x00000004eaea7c11 */ /* 0x000fe4000f8e08ff */
[----:B------:R-:W-:-:S02]  /*1d70*/  @!P1 IADD3.X R11, R15, UR19, R16, P3, !PT ;  /* 0x000000130f0b9c10 */ /* 0x000fc40009ffe410 */
[----:B-1----:R-:W-:-:S04]  /*1d80*/  @!P2 LEA R6, P3, R13, R6, 0x1 ;  /* 0x000000060d06a211 */ /* 0x002fc800078608ff */
[----:B------:R-:W-:Y:S02]  /*1d90*/  @!P2 LEA.HI.X R7, R13, R7, R12, 0x1, P3 ;  /* 0x000000070d07a211 */ /* 0x000fe400018f0c0c */
[----:B--2---:R-:W-:Y:S01]  /*1da0*/  @!P1 LEA R10, P3, R9, R4, 0x1 ;  /* 0x00000004090a9211 */ /* 0x004fe200078608ff */
[----:B------:R-:W-:-:S03]  /*1db0*/  @!P0 VIADD R4, R21, UR8 ;  /* 0x0000000815048c36 */ /* 0x000fc60008000000 */
[----:B------:R-:W-:Y:S01]  /*1dc0*/  @!P1 LEA.HI.X R11, R9, R5, R11, 0x1, P3 ;  /* 0x00000005090b9211 */ /* 0x000fe200018f0c0b */
[----:B------:R-:W-:Y:S01]  /*1dd0*/  @P6 STS.128 [R236+0x10000], RZ ;  /* 0x010000ffec006388 */ /* 0x000fe20000000c00 */
[C---:B---3--:R-:W-:Y:S01]  /*1de0*/  @!P0 LEA R16, P3, R20.reuse, R2, 0x1 ;  /* 0x0000000214108211 */ /* 0x048fe200078608ff */
[----:B------:R-:W-:Y:S02]  /*1df0*/  IMAD.MOV.U32 R2, RZ, RZ, 0x10 ;  /* 0x00000010ff027424 */ /* 0x000fe400078e00ff */
[----:B------:R-:W-:Y:S01]  /*1e00*/  @P6 STS.128 [R236+0x12000], RZ ;  /* 0x012000ffec006388 */ /* 0x000fe20000000c00 */
[----:B------:R-:W-:Y:S01]  /*1e10*/  @!P0 LEA.HI.X R17, R20, R3, R4, 0x1, P3 ;  /* 0x0000000314118211 */ /* 0x000fe200018f0c04 */
[----:B------:R-:W-:Y:S02]  /*1e20*/  VIADD R3, R233, 0x8000 ;  /* 0x00008000e9037836 */ /* 0x000fe40000000000 */
        /* <DEDUP_REMOVED lines=33> */
[----:B------:R-:W-:Y:S02]  /*2040*/  @P0 STS.128 [R236+0x11800], RZ ;  /* 0x011800ffec000388 */ /* 0x000fe40000000c00 */
[----:B------:R-:W-:Y:S02]  /*2050*/  SEL R2, R2, 0xfffffff0, !P1 ;  /* 0xfffffff002027807 */ /* 0x000fe40004800000 */
[----:B------:R-:W-:Y:S01]  /*2060*/  @P0 STS.128 [R236+0x13800], RZ ;  /* 0x013800ffec000388 */ /* 0x000fe20000000c00 */
[----:B------:R-:W-:Y:S02]  /*2070*/  SEL R0, R0, 0xffffffe0, !P2 ;  /* 0xffffffe000007807 */ /* 0x000fe40005000000 */
[----:B------:R-:W-:Y:S01]  /*2080*/  R2P PR, R8, 0x6 ;  /* 0x0000000608007804 */ /* 0x000fe20000000000 */
[----:B------:R-:W-:Y:S01]  /*2090*/  @P0 STS.128 [R236+0x15800], RZ ;  /* 0x015800ffec000388 */ /* 0x000fe20000000c00 */
[--C-:B------:R-:W-:Y:S02]  /*20a0*/  IMAD R232, R2, 0x2, R234.reuse ;  /* 0x0000000202e87824 */ /* 0x100fe400078e02ea */
[C---:B------:R-:W-:Y:S01]  /*20b0*/  IMAD R230, R0.reuse, 0x2, R234 ;  /* 0x0000000200e67824 */ /* 0x040fe200078e02ea */
[----:B------:R-:W-:Y:S01]  /*20c0*/  @P0 STS.128 [R236+0x17800], RZ ;  /* 0x017800ffec000388 */ /* 0x000fe20000000c00 */
[----:B------:R-:W-:-:S03]  /*20d0*/  IMAD R229, R0, 0x2, R232 ;  /* 0x0000000200e57824 */ /* 0x000fc600078e02e8 */
[----:B------:R-:W-:Y:S01]  /*20e0*/  @!PT LDS RZ, [RZ] ;  /* 0x00000000fffff984 */ /* 0x000fe20000000800 */
[----:B------:R-:W-:Y:S01]  /*20f0*/  @!PT LDS RZ, [RZ] ;  /* 0x00000000fffff984 */ /* 0x000fe20000000800 */
[----:B------:R-:W-:Y:S01]  /*2100*/  @!PT LDS RZ, [RZ] ;  /* 0x00000000fffff984 */ /* 0x000fe20000000800 */
[----:B------:R-:W-:Y:S04]  /*2110*/  @!P0 LDGSTS.E.BYPASS.LTC128B.128 [R236+0x11800], desc[UR28][R16.64] ;  /* 0x1180000010ec8fae */ /* 0x000fe8000b901d5c */
[----:B------:R-:W-:Y:S01]  /*2120*/  @!P0 LDGSTS.E.BYPASS.LTC128B.128 [R236+0x13800], desc[UR28][R16.64+0x80] ;  /* 0x1380008010ec8fae */ /* 0x000fe2000b901d5c */
[----:B------:R-:W-:Y:S02]  /*2130*/  @P1 VIADD R231, R3, 0xffffffe0 ;  /* 0xffffffe003e71836 */ /* 0x000fe40000000000 */
[----:B------:R-:W-:Y:S01]  /*2140*/  IMAD.MOV.U32 R3, RZ, RZ, 0x40 ;  /* 0x00000040ff037424 */ /* 0x000fe200078e00ff */
[----:B------:R-:W-:Y:S04]  /*2150*/  @!P0 LDGSTS.E.BYPASS.LTC128B.128 [R236+0x15800], desc[UR28][R16.64+0x100] ;  /* 0x1580010010ec8fae */ /* 0x000fe8000b901d5c */
[----:B------:R3:W-:Y:S01]  /*2160*/  @!P0 LDGSTS.E.BYPASS.LTC128B.128 [R236+0x17800], desc[UR28][R16.64+0x180] ;  /* 0x1780018010ec8fae */ /* 0x0007e2000b901d5c */
[----:B------:R-:W-:-:S03]  /*2170*/  SEL R3, R3, 0xffffffc0, !P2 ;  /* 0xffffffc003037807 */ /* 0x000fc60005000000 */
[----:B------:R-:W-:Y:S02]  /*2180*/  LDSM.16.M88.4 R44, [R234] ;  /* 0x00000000ea2c783b */ /* 0x000fe40000000200 */
[----:B------:R-:W-:Y:S02]  /*2190*/  IMAD.IADD R227, R233, 0x1, R3 ;  /* 0x00000001e9e37824 */ /* 0x000fe400078e0203 */
[----:B------:R-:W4:Y:S01]  /*21a0*/  LDSM.16.M88.4 R20, [R233+0x8000] ;  /* 0x00800000e914783b */ /* 0x000f220000000200 */
[----:B------:R-:W-:Y:S02]  /*21b0*/  IMAD.IADD R220, R3, 0x1, R231 ;  /* 0x0000000103dc7824 */ /* 0x000fe400078e02e7 */
[----:B------:R-:W-:Y:S01]  /*21c0*/  IMAD.U32 R3, RZ, RZ, UR5 ;  /* 0x00000005ff037e24 */ /* 0x000fe2000f8e00ff */
[----:B------:R-:W3:Y:S04]  /*21d0*/  LDSM.16.M88.4 R12, [R233+0x8800] ;  /* 0x00880000e90c783b */ /* 0x000ee80000000200 */
        /* <DEDUP_REMOVED lines=8> */
[C---:B----4-:R-:W-:Y:S03]  /*2260*/  HMMA.16816.F32.BF16 R24, R44.reuse, R20, RZ ;  /* 0x000000142c18723c */ /* 0x050fe600000418ff */
[----:B--2---:R-:W2:Y:S04]  /*2270*/  LDSM.16.M88.4 R8, [R227+0x8000] ;  /* 0x00800000e308783b */ /* 0x004ea80000000200 */
[----:B------:R-:W-:Y:S01]  /*2280*/  LDSM.16.M88.4 R68, [R227+0x9800] ;  /* 0x00980000e344783b */ /* 0x000fe20000000200 */
[C---:B------:R-:W-:Y:S03]  /*2290*/  HMMA.16816.F32.BF16 R20, R44.reuse, R22, RZ ;  /* 0x000000162c14723c */ /* 0x040fe600000418ff */
[----:B------:R-:W-:Y:S03]  /*22a0*/  LDSM.16.M88.4 R72, [R234+0x6000] ;  /* 0x00600000ea48783b */ /* 0x000fe60000000200 */
[C---:B---3--:R-:W-:Y:S01]  /*22b0*/  HMMA.16816.F32.BF16 R16, R44.reuse, R12, RZ ;  /* 0x0000000c2c10723c */ /* 0x048fe200000418ff */
        /* <DEDUP_REMOVED lines=123> */
[----:B------:R-:W4:Y:S01]  /*2a70*/  LDSM.16.M88.4 R36, [R220+0x5000] ;  /* 0x00500000dc24783b */ /* 0x000f220000000200 */
[C---:B---3--:R-:W-:Y:S06]  /*2a80*/  HMMA.16816.F32.BF16 R24, R64.reuse, R32, R24 ;  /* 0x000000204018723c */ /* 0x048fec0000041818 */
[C---:B------:R-:W-:Y:S01]  /*2a90*/  HMMA.16816.F32.BF16 R20, R64.reuse, R34, R20 ;  /* 0x000000224014723c */ /* 0x040fe20000041814 */
[----:B------:R-:W3:Y:S05]  /*2aa0*/  LDSM.16.M88.4 R32, [R220+0x5800] ;  /* 0x00580000dc20783b */ /* 0x000eea0000000200 */
        /* <DEDUP_REMOVED lines=9> */
[----:B------:R-:W1:Y:S01]  /*2b40*/  LDSM.16.M88.4 R68, [R233+0xf000] ;  /* 0x00f00000e944783b */ /* 0x000e620000000200 */
[C---:B--2---:R-:W-:Y:S06]  /*2b50*/  HMMA.16816.F32.BF16 R24, R28.reuse, R44, R24 ;  /* 0x0000002c1c18723c */ /* 0x044fec0000041818 */
[C---:B------:R-:W-:Y:S01]  /*2b60*/  HMMA.16816.F32.BF16 R20, R28.reuse, R46, R20 ;  /* 0x0000002e1c14723c */ /* 0x040fe20000041814 */
[----:B------:R-:W-:Y:S05]  /*2b70*/  LDSM.16.M88.4 R44, [R232+0x6000] ;  /* 0x00600000e82c783b */ /* 0x000fea0000000200 */
[C---:B----4-:R-:W-:Y:S06]  /*2b80*/  HMMA.16816.F32.BF16 R16, R28.reuse, R40, R16 ;  /* 0x000000281c10723c */ /* 0x050fec0000041810 */
[C---:B------:R-:W-:Y:S01]  /*2b90*/  HMMA.16816.F32.BF16 R12, R28.reuse, R42, R12 ;  /* 0x0000002a1c0c723c */ /* 0x040fe2000004180c */
[----:B------:R-:W2:Y:S05]  /*2ba0*/  LDSM.16.M88.4 R40, [R231+0x6000] ;  /* 0x00600000e728783b */ /* 0x000eaa0000000200 */
[C---:B------:R-:W-:Y:S06]  /*2bb0*/  HMMA.16816.F32.BF16 R60, R28.reuse, R36, R60 ;  /* 0x000000241c3c723c */ /* 0x040fec000004183c */
[C---:B------:R-:W-:Y:S01]  /*2bc0*/  HMMA.16816.F32.BF16 R56, R28.reuse, R38, R56 ;  /* 0x000000261c38723c */ /* 0x040fe20000041838 */
[----:B------:R-:W4:Y:S05]  /*2bd0*/  LDSM.16.M88.4 R36, [R231+0x6800] ;  /* 0x00680000e724783b */ /* 0x000f2a0000000200 */
[C---:B---3--:R-:W-:Y:S06]  /*2be0*/  HMMA.16816.F32.BF16 R52, R28.reuse, R32, R52 ;  /* 0x000000201c34723c */ /* 0x048fec0000041834 */
[----:B------:R-:W-:Y:S01]  /*2bf0*/  HMMA.16816.F32.BF16 R48, R28, R34, R48 ;  /* 0x000000221c30723c */ /* 0x000fe20000041830 */
[----:B------:R-:W3:Y:S04]  /*2c00*/  LDSM.16.M88.4 R28, [R231+0x7800] ;  /* 0x00780000e71c783b */ /* 0x000ee80000000200 */
[----:B------:R-:W3:Y:S01]  /*2c10*/  LDSM.16.M88.4 R32, [R231+0x7000] ;  /* 0x00700000e720783b */ /* 0x000ee20000000200 */
[C---:B-----5:R-:W-:Y:S06]  /*2c20*/  HMMA.16816.F32.BF16 R24, R72.reuse, R8, R24 ;  /* 0x000000084818723c */ /* 0x060fec0000041818 */
[C---:B------:R-:W-:Y:S01]  /*2c30*/  HMMA.16816.F32.BF16 R20, R72.reuse, R10, R20 ;  /* 0x0000000a4814723c */ /* 0x040fe20000041814 */
[----:B------:R-:W-:Y:S05]  /*2c40*/  LDSM.16.M88.4 R8, [R230+0x6000] ;  /* 0x00600000e608783b */ /* 0x000fea0000000200 */
[C---:B-1----:R-:W-:Y:S06]  /*2c50*/  HMMA.16816.F32.BF16 R16, R72.reuse, R4, R16 ;  /* 0x000000044810723c */ /* 0x042fec0000041810 */
[C---:B------:R-:W-:Y:S01]  /*2c60*/  HMMA.16816.F32.BF16 R12, R72.reuse, R6, R12 ;  /* 0x00000006480c723c */ /* 0x040fe2000004180c */
[----:B------:R-:W1:Y:S05]  /*2c70*/  LDSM.16.M88.4 R4, [R227+0xe000] ;  /* 0x00e00000e304783b */ /* 0x000e6a0000000200 */
[C---:B------:R-:W-:Y:S06]  /*2c80*/  HMMA.16816.F32.BF16 R52, R72.reuse, R64, R52 ;  /* 0x000000404834723c */ /* 0x040fec0000041834 */
[C---:B------:R-:W-:Y:S01]  /*2c90*/  HMMA.16816.F32.BF16 R64, R72.reuse, R66, R48 ;  /* 0x000000424840723c */ /* 0x040fe20000041830 */
[----:B------:R-:W5:Y:S05]  /*2ca0*/  LDSM.16.M88.4 R48, [R227+0xe800] ;  /* 0x00e80000e330783b */ /* 0x000f6a0000000200 */
[----:B------:R-:W-:Y:S06]  /*2cb0*/  HMMA.16816.F32.BF16 R60, R72, R68, R60 ;  /* 0x00000044483c723c */ /* 0x000fec000004183c */
[C---:B--2---:R-:W-:Y:S06]  /*2cc0*/  HMMA.16816.F32.BF16 R24, R44.reuse, R40, R24 ;  /* 0x000000282c18723c */ /* 0x044fec0000041818 */
[----:B------:R-:W-:Y:S06]  /*2cd0*/  HMMA.16816.F32.BF16 R20, R44, R42, R20 ;  /* 0x0000002a2c14723c */ /* 0x000fec0000041814 */
[----:B------:R-:W-:Y:S01]  /*2ce0*/  HMMA.16816.F32.BF16 R56, R72, R70, R56 ;  /* 0x000000464838723c */ /* 0x000fe20000041838 */
[----:B------:R-:W2:Y:S05]  /*2cf0*/  LDSM.16.M88.4 R68, [R227+0xf000] ;  /* 0x00f00000e344783b */ /* 0x000eaa0000000200 */
[C---:B----4-:R-:W-:Y:S06]  /*2d00*/  HMMA.16816.F32.BF16 R16, R44.reuse, R36, R16 ;  /* 0x000000242c10723c */ /* 0x050fec0000041810 */
[C---:B------:R-:W-:Y:S01]  /*2d10*/  HMMA.16816.F32.BF16 R40, R44.reuse, R38, R12 ;  /* 0x000000262c28723c */ /* 0x040fe2000004180c */
[----:B------:R-:W-:Y:S04]  /*2d20*/  LDSM.16.M88.4 R12, [R229+0x6000] ;  /* 0x00600000e50c783b */ /* 0x000fe80000000200 */
[----:B------:R-:W4:Y:S01]  /*2d30*/  LDSM.16.M88.4 R36, [R220+0x6000] ;  /* 0x00600000dc24783b */ /* 0x000f220000000200 */
[C---:B---3--:R-:W-:Y:S06]  /*2d40*/  HMMA.16816.F32.BF16 R52, R44.reuse, R28, R52 ;  /* 0x0000001c2c34723c */ /* 0x048fec0000041834 */
[C---:B------:R-:W-:Y:S01]  /*2d50*/  HMMA.16816.F32.BF16 R64, R44.reuse, R30, R64 ;  /* 0x0000001e2c40723c */ /* 0x040fe20000041840 */
[----:B------:R-:W3:Y:S05]  /*2d60*/  LDSM.16.M88.4 R28, [R220+0x6800] ;  /* 0x00680000dc1c783b */ /* 0x000eea0000000200 */
[----:B------:R-:W-:Y:S06]  /*2d70*/  HMMA.16816.F32.BF16 R60, R44, R32, R60 ;  /* 0x000000202c3c723c */ /* 0x000fec000004183c */
[C---:B-1----:R-:W-:Y:S06]  /*2d80*/  HMMA.16816.F32.BF16 R24, R8.reuse, R4, R24 ;  /* 0x000000040818723c */ /* 0x042fec0000041818 */
[----:B------:R-:W-:Y:S01]  /*2d90*/  HMMA.16816.F32.BF16 R20, R8, R6, R20 ;  /* 0x000000060814723c */ /* 0x000fe20000041814 */
[----:B------:R-:W1:Y:S05]  /*2da0*/  LDSM.16.M88.4 R4, [R227+0xf800] ;  /* 0x00f80000e304783b */ /* 0x000e6a0000000200 */
[----:B------:R-:W-:Y:S01]  /*2db0*/  HMMA.16816.F32.BF16 R56, R44, R34, R56 ;  /* 0x000000222c38723c */ /* 0x000fe20000041838 */
[----:B------:R-:W1:Y:S05]  /*2dc0*/  LDSM.16.M88.4 R32, [R220+0x7000] ;  /* 0x00700000dc20783b */ /* 0x000e6a0000000200 */
[----:B-----5:R-:W-:Y:S01]  /*2dd0*/  HMMA.16816.F32.BF16 R16, R8, R48, R16 ;  /* 0x000000300810723c */ /* 0x020fe20000041810 */
[----:B------:R-:W-:-:S05]  /*2de0*/  IMAD.SHL.U32 R44, R81, 0x2, RZ ;  /* 0x00000002512c7824 */ /* 0x000fca00078e00ff */
[----:B------:R-:W-:Y:S01]  /*2df0*/  LOP3.LUT R44, R44, 0x6, RZ, 0xc0, !PT ;  /* 0x000000062c2c7812 */ /* 0x000fe200078ec0ff */
[C---:B------:R-:W-:Y:S04]  /*2e00*/  HMMA.16816.F32.BF16 R40, R8.reuse, R50, R40 ;  /* 0x000000320828723c */ /* 0x040fe80000041828 */
[----:B------:R-:W-:Y:S02]  /*2e10*/  IMAD R3, R3, 0x40, R44 ;  /* 0x0000004003037824 */ /* 0x000fe400078e022c */
[----:B--2---:R-:W-:Y:S03]  /*2e20*/  HMMA.16816.F32.BF16 R60, R8, R68, R60 ;  /* 0x00000044083c723c */ /* 0x004fe6000004183c */
[----:B------:R-:W-:-:S03]  /*2e30*/  ISETP.GE.AND P2, PT, R3, UR12, PT ;  /* 0x0000000c03007c0c */ /* 0x000fc6000bf46270 */
[C---:B----4-:R-:W-:Y:S06]  /*2e40*/  HMMA.16816.F32.BF16 R24, R12.reuse, R36, R24 ;  /* 0x000000240c18723c */ /* 0x050fec0000041818 */
[----:B------:R-:W-:Y:S01]  /*2e50*/  HMMA.16816.F32.BF16 R20, R12, R38, R20 ;  /* 0x000000260c14723c */ /* 0x000fe20000041814 */
[C---:B------:R-:W-:Y:S02]  /*2e60*/  VIADD R37, R3.reuse, 0x1 ;  /* 0x0000000103257836 */ /* 0x040fe40000000000 */
[----:B------:R-:W-:-:S03]  /*2e70*/  VIADD R36, R3, 0x8 ;  /* 0x0000000803247836 */ /* 0x000fc60000000000 */
[----:B------:R-:W-:Y:S01]  /*2e80*/  ISETP.GE.AND P1, PT, R37, UR12, PT ;  /* 0x0000000c25007c0c */ /* 0x000fe2000bf26270 */
[C---:B------:R-:W-:Y:S01]  /*2e90*/  VIADD R37, R3.reuse, 0x9 ;  /* 0x0000000903257836 */ /* 0x040fe20000000000 */
[----:B------:R-:W-:Y:S01]  /*2ea0*/  ISETP.GE.AND P0, PT, R36, UR12, PT ;  /* 0x0000000c24007c0c */ /* 0x000fe2000bf06270 */
[----:B------:R-:W-:Y:S01]  /*2eb0*/  VIADD R36, R3, 0x10 ;  /* 0x0000001003247836 */ /* 0x000fe20000000000 */
[----:B------:R-:W-:Y:S02]  /*2ec0*/  HMMA.16816.F32.BF16 R56, R8, R70, R56 ;  /* 0x000000460838723c */ /* 0x000fe40000041838 */
[----:B------:R-:W-:Y:S02]  /*2ed0*/  ISETP.GE.AND P6, PT, R37, UR12, PT ;  /* 0x0000000c25007c0c */ /* 0x000fe4000bfc6270 */
[----:B------:R-:W-:Y:S02]  /*2ee0*/  ISETP.GE.AND P5, PT, R36, UR12, PT ;  /* 0x0000000c24007c0c */ /* 0x000fe4000bfa6270 */
[----:B---3--:R-:W-:Y:S01]  /*2ef0*/  HMMA.16816.F32.BF16 R16, R12, R28, R16 ;  /* 0x0000001c0c10723c */ /* 0x008fe20000041810 */
[----:B------:R-:W2:Y:S01]  /*2f00*/  LDSM.16.M88.4 R36, [R220+0x7800] ;  /* 0x00780000dc24783b */ /* 0x000ea20000000200 */
[----:B------:R-:W-:Y:S01]  /*2f10*/  FSEL R24, R24, -INF , !P2 ;  /* 0xff80000018187808 */ /* 0x000fe20005000000 */
[----:B------:R-:W-:-:S04]  /*2f20*/  DEPBAR.LE SB0, 0x0 ;  /* 0x000080000000791a */ /* 0x000fc80000000000 */
[----:B------:R-:W-:Y:S01]  /*2f30*/  HMMA.16816.F32.BF16 R40, R12, R30, R40 ;  /* 0x0000001e0c28723c */ /* 0x000fe20000041828 */
[----:B------:R-:W-:Y:S01]  /*2f40*/  FSEL R25, R25, -INF , !P1 ;  /* 0xff80000019197808 */ /* 0x000fe20004800000 */
[C---:B------:R-:W-:Y:S01]  /*2f50*/  VIADD R29, R3.reuse, 0x11 ;  /* 0x00000011031d7836 */ /* 0x040fe20000000000 */
[----:B------:R-:W-:Y:S01]  /*2f60*/  FSEL R26, R26, -INF , !P2 ;  /* 0xff8000001a1a7808 */ /* 0x000fe20005000000 */
[----:B------:R-:W-:Y:S01]  /*2f70*/  VIADD R28, R3, 0x18 ;  /* 0x00000018031c7836 */ /* 0x000fe20000000000 */
[----:B------:R-:W-:Y:S01]  /*2f80*/  FSEL R20, R20, -INF , !P0 ;  /* 0xff80000014147808 */ /* 0x000fe20004000000 */
[----:B-1----:R-:W-:Y:S01]  /*2f90*/  HMMA.16816.F32.BF16 R52, R8, R4, R52 ;  /* 0x000000040834723c */ /* 0x002fe20000041834 */
[----:B------:R-:W-:Y:S02]  /*2fa0*/  FSEL R21, R21, -INF , !P6 ;  /* 0xff80000015157808 */ /* 0x000fe40007000000 */
[----:B------:R-:W-:Y:S02]  /*2fb0*/  FSEL R22, R22, -INF , !P0 ;  /* 0xff80000016167808 */ /* 0x000fe40004000000 */
[----:B------:R-:W-:Y:S01]  /*2fc0*/  ISETP.GE.AND P4, PT, R29, UR12, PT ;  /* 0x0000000c1d007c0c */ /* 0x000fe2000bf86270 */
[----:B------:R-:W-:Y:S01]  /*2fd0*/  HMMA.16816.F32.BF16 R60, R12, R32, R60 ;  /* 0x000000200c3c723c */ /* 0x000fe2000004183c */
[----:B------:R-:W-:Y:S01]  /*2fe0*/  VIADD R4, R3, 0x19 ;  /* 0x0000001903047836 */ /* 0x000fe20000000000 */
[----:B------:R-:W-:Y:S01]  /*2ff0*/  FSEL R27, R27, -INF , !P1 ;  /* 0xff8000001b1b7808 */ /* 0x000fe20004800000 */
[----:B------:R-:W-:Y:S01]  /*3000*/  VIADD R5, R3, 0x20 ;  /* 0x0000002003057836 */ /* 0x000fe20000000000 */
[----:B------:R-:W-:-:S02]  /*3010*/  ISETP.GE.AND P3, PT, R28, UR12, PT ;  /* 0x0000000c1c007c0c */ /* 0x000fc4000bf66270 */
[----:B------:R-:W-:Y:S01]  /*3020*/  HMMA.16816.F32.BF16 R64, R8, R6, R64 ;  /* 0x000000060840723c */ /* 0x000fe20000041840 */
[----:B------:R-:W-:Y:S01]  /*3030*/  ISETP.GE.AND P2, PT, R4, UR12, PT ;  /* 0x0000000c04007c0c */ /* 0x000fe2000bf46270 */
[----:B------:R-:W-:Y:S01]  /*3040*/  VIADD R4, R3, 0x21 ;  /* 0x0000002103047836 */ /* 0x000fe20000000000 */
[----:B------:R-:W-:Y:S02]  /*3050*/  FSEL R16, R16, -INF , !P5 ;  /* 0xff80000010107808 */ /* 0x000fe40006800000 */
[----:B------:R-:W-:Y:S01]  /*3060*/  ISETP.GE.AND P1, PT, R5, UR12, PT ;  /* 0x0000000c05007c0c */ /* 0x000fe2000bf26270 */
[C---:B------:R-:W-:Y:S01]  /*3070*/  HMMA.16816.F32.BF16 R56, R12.reuse, R34, R56 ;  /* 0x000000220c38723c */ /* 0x040fe20000041838 */
[----:B------:R-:W-:Y:S01]  /*3080*/  FMNMX.FTZ R6, R24, R25, !PT ;  /* 0x0000001918067209 */ /* 0x000fe20007810000 */
[C---:B------:R-:W-:Y:S01]  /*3090*/  VIADD R5, R3.reuse, 0x29 ;  /* 0x0000002903057836 */ /* 0x040fe20000000000 */
[----:B------:R-:W-:Y:S01]  /*30a0*/  ISETP.GE.AND P0, PT, R4, UR12, PT ;  /* 0x0000000c04007c0c */ /* 0x000fe2000bf06270 */
[C---:B------:R-:W-:Y:S01]  /*30b0*/  VIADD R4, R3.reuse, 0x28 ;  /* 0x0000002803047836 */ /* 0x040fe20000000000 */
[----:B------:R-:W-:Y:S01]  /*30c0*/  FMNMX.FTZ R6, R20, R6, !PT ;  /* 0x0000000614067209 */ /* 0x000fe20007810000 */
[----:B------:R-:W-:Y:S01]  /*30d0*/  VIADD R7, R3, 0x30 ;  /* 0x0000003003077836 */ /* 0x000fe20000000000 */
[----:B------:R-:W-:Y:S01]  /*30e0*/  FSEL R23, R23, -INF , !P6 ;  /* 0xff80000017177808 */ /* 0x000fe20007000000 */
[----:B------:R-:W-:Y:S01]  /*30f0*/  VIADD R8, R3, 0x31 ;  /* 0x0000003103087836 */ /* 0x000fe20000000000 */
[----:B------:R-:W-:Y:S01]  /*3100*/  FMNMX.FTZ R6, R21, R6, !PT ;  /* 0x0000000615067209 */ /* 0x000fe20007810000 */
[----:B--2---:R-:W-:Y:S01]  /*3110*/  HMMA.16816.F32.BF16 R52, R12, R36, R52 ;  /* 0x000000240c34723c */ /* 0x004fe20000041834 */
[----:B------:R-:W-:Y:S01]  /*3120*/  FSEL R9, R17, -INF , !P4 ;  /* 0xff80000011097808 */ /* 0x000fe20006000000 */
[----:B------:R-:W-:Y:S01]  /*3130*/  VIADD R17, R3, 0x38 ;  /* 0x0000003803117836 */ /* 0x000fe20000000000 */
[----:B------:R-:W-:-:S02]  /*3140*/  FMNMX.FTZ R11, R16, R6, !PT ;  /* 0x00000006100b7209 */ /* 0x000fc40007810000 */
[----:B------:R-:W-:Y:S02]  /*3150*/  ISETP.GE.AND P6, PT, R4, UR12, PT ;  /* 0x0000000c04007c0c */ /* 0x000fe4000bfc6270 */
[----:B------:R-:W-:Y:S01]  /*3160*/  FSEL R4, R18, -INF , !P5 ;  /* 0xff80000012047808 */ /* 0x000fe20006800000 */
[----:B------:R-:W-:Y:S01]  /*3170*/  HMMA.16816.F32.BF16 R64, R12, R38, R64 ;  /* 0x000000260c40723c */ /* 0x000fe20000041840 */
[----:B------:R-:W-:Y:S02]  /*3180*/  ISETP.GE.AND P5, PT, R5, UR12, PT ;  /* 0x0000000c05007c0c */ /* 0x000fe4000bfa6270 */
[----:B------:R-:W-:Y:S02]  /*3190*/  FSEL R5, R19, -INF , !P4 ;  /* 0xff80000013057808 */ /* 0x000fe40006000000 */
[----:B------:R-:W-:Y:S02]  /*31a0*/  FSEL R10, R40, -INF , !P3 ;  /* 0xff800000280a7808 */ /* 0x000fe40005800000 */
[----:B------:R-:W-:-:S02]  /*31b0*/  FMNMX.FTZ R11, R9, R11, !PT ;  /* 0x0000000b090b7209 */ /* 0x000fc40007810000 */
[----:B------:R-:W-:Y:S02]  /*31c0*/  ISETP.GE.AND P4, PT, R7, UR12, PT ;  /* 0x0000000c07007c0c */ /* 0x000fe4000bf86270 */
[----:B------:R-:W-:Y:S02]  /*31d0*/  FSEL R7, R42, -INF , !P3 ;  /* 0xff8000002a077808 */ /* 0x000fe40005800000 */
[----:B------:R-:W-:Y:S02]  /*31e0*/  ISETP.GE.AND P3, PT, R8, UR12, PT ;  /* 0x0000000c08007c0c */ /* 0x000fe4000bf66270 */
[----:B------:R-:W-:Y:S02]  /*31f0*/  FSEL R8, R41, -INF , !P2 ;  /* 0xff80000029087808 */ /* 0x000fe40005000000 */
[----:B------:R-:W-:Y:S02]  /*3200*/  FMNMX.FTZ R11, R10, R11, !PT ;  /* 0x0000000b0a0b7209 */ /* 0x000fe40007810000 */
[----:B------:R-:W-:-:S02]  /*3210*/  FSEL R197, R63, -INF , !P0 ;  /* 0xff8000003fc57808 */ /* 0x000fc40004000000 */
[----:B------:R-:W-:Y:S01]  /*3220*/  FSEL R191, R61, -INF , !P0 ;  /* 0xff8000003dbf7808 */ /* 0x000fe20004000000 */
[----:B------:R-:W-:Y:S01]  /*3230*/  BAR.SYNC.DEFER_BLOCKING 0x0 ;  /* 0x0000000000007b1d */ /* 0x000fe20000010000 */
[----:B------:R-:W-:Y:S02]  /*3240*/  PLOP3.LUT P0, PT, PT, PT, UP0, 0x80, 0x0 ;  /* 0x000000000000781c */ /* 0x000fe40003f0f008 */
[----:B------:R-:W-:Y:S02]  /*3250*/  FSEL R190, R60, -INF , !P1 ;  /* 0xff8000003cbe7808 */ /* 0x000fe40004800000 */
[----:B------:R-:W-:Y:S02]  /*3260*/  FMNMX.FTZ R11, R8, R11, !PT ;  /* 0x0000000b080b7209 */ /* 0x000fe40007810000 */
[----:B------:R-:W-:Y:S02]  /*3270*/  FSEL R6, R43, -INF , !P2 ;  /* 0xff8000002b067808 */ /* 0x000fe40005000000 */
[----:B------:R-:W-:-:S02]  /*3280*/  FMNMX.FTZ R12, R190, R11, !PT ;  /* 0x0000000bbe0c7209 */ /* 0x000fc40007810000 */
[----:B------:R-:W-:Y:S02]  /*3290*/  FSEL R192, R56, -INF , !P6 ;  /* 0xff80000038c07808 */ /* 0x000fe40007000000 */
[----:B------:R-:W-:Y:S02]  /*32a0*/  FMNMX.FTZ R11, R26, R27, !PT ;  /* 0x0000001b1a0b7209 */ /* 0x000fe40007810000 */
[----:B------:R-:W-:Y:S02]  /*32b0*/  FMNMX.FTZ R12, R191, R12, !PT ;  /* 0x0000000cbf0c7209 */ /* 0x000fe40007810000 */
[----:B------:R-:W-:Y:S02]  /*32c0*/  ISETP.GE.AND P2, PT, R17, UR12, PT ;  /* 0x0000000c11007c0c */ /* 0x000fe4000bf46270 */
[----:B------:R-:W-:Y:S02]  /*32d0*/  FSEL R195, R62, -INF , !P1 ;  /* 0xff8000003ec37808 */ /* 0x000fe40004800000 */
[----:B------:R-:W-:-:S02]  /*32e0*/  FSEL R193, R57, -INF , !P5 ;  /* 0xff80000039c17808 */ /* 0x000fc40006800000 */
[----:B------:R-:W-:Y:S02]  /*32f0*/  FMNMX.FTZ R11, R22, R11, !PT ;  /* 0x0000000b160b7209 */ /* 0x000fe40007810000 */
[----:B------:R-:W-:Y:S01]  /*3300*/  FMNMX.FTZ R12, R192, R12, !PT ;  /* 0x0000000cc00c7209 */ /* 0x000fe20007810000 */
[----:B------:R-:W-:Y:S06]  /*3310*/  @!P0 BRA `(.L_x_756) ;  /* 0x0000000000948947 */ /* 0x000fec0003800000 */
        /* <DEDUP_REMOVED lines=9> */
[----:B------:R-:W-:-:S05]  /*33b0*/  VIADD R13, R81, UR15 ;  /* 0x0000000f510d7c36 */ /* 0x000fca0008000000 */
[----:B------:R-:W-:Y:S02]  /*33c0*/  LEA.HI.X R15, R80, UR9, R13, 0x1, P1 ;  /* 0x00000009500f7c11 */ /* 0x000fe400088f0c0d */
[----:B------:R-:W-:-:S03]  /*33d0*/  IADD3 R30, P1, R14, UR13, RZ ;  /* 0x0000000d0e1e7c10 */ /* 0x000fc6000ff3e0ff */
[----:B------:R-:W-:Y:S01]  /*33e0*/  @!PT LDS RZ, [RZ] ;  /* 0x00000000fffff984 */ /* 0x000fe20000000800 */
[----:B------:R-:W-:Y:S01]  /*33f0*/  @!PT LDS RZ, [RZ] ;  /* 0x00000000fffff984 */ /* 0x000fe20000000800 */
[----:B------:R-:W-:Y:S01]  /*3400*/  @!PT LDS RZ, [RZ] ;  /* 0x00000000fffff984 */ /* 0x000fe20000000800 */
[----:B------:R1:W-:Y:S01]  /*3410*/  LDGSTS.E.BYPASS.LTC128B.128 [R236+0x8000], desc[UR28][R14.64] ;  /* 0x080000000eec7fae */ /* 0x0003e2000b901d5c */
[----:B------:R-:W-:Y:S02]  /*3420*/  IADD3.X R31, R15, UR10, RZ, P1, !PT ;  /* 0x0000000a0f1f7c10 */ /* 0x000fe40008ffe4ff */
[----:B------:R-:W-:Y:S01]  /*3430*/  IADD3 R28, P1, R30, UR13, RZ ;  /* 0x0000000d1e1c7c10 */ /* 0x000fe2000ff3e0ff */
[----:B------:R1:W-:Y:S03]  /*3440*/  LDGSTS.E.BYPASS.LTC128B.128 [R236+0xa000], desc[UR28][R14.64+0x80] ;  /* 0x0a0000800eec7fae */ /* 0x0003e6000b901d5c */
[----:B------:R-:W-:Y:S01]  /*3450*/  IADD3.X R29, R31, UR10, RZ, P1, !PT ;  /* 0x0000000a1f1d7c10 */ /* 0x000fe20008ffe4ff */
[----:B------:R1:W-:Y:S01]  /*3460*/  LDGSTS.E.BYPASS.LTC128B.128 [R236+0xc000], desc[UR28][R14.64+0x100] ;  /* 0x0c0001000eec7fae */ /* 0x0003e2000b901d5c */
[----:B------:R-:W-:-:S03]  /*3470*/  IADD3 R18, P1, R28, UR13, RZ ;  /* 0x0000000d1c127c10 */ /* 0x000fc6000ff3e0ff */
[----:B------:R1:W-:Y:S01]  /*3480*/  LDGSTS.E.BYPASS.LTC128B.128 [R236+0xe000], desc[UR28][R14.64+0x180] ;  /* 0x0e0001800eec7fae */ /* 0x0003e2000b901d5c */
[----:B------:R-:W-:-:S03]  /*3490*/  IADD3.X R19, R29, UR10, RZ, P1, !PT ;  /* 0x0000000a1d137c10 */ /* 0x000fc60008ffe4ff */
        /* <DEDUP_REMOVED lines=13> */
.L_x_756:
[----:B------:R-:W-:Y:S01]  /*3570*/  FMNMX.FTZ R11, R23, R11, !PT ;  /* 0x0000000b170b7209 */ /* 0x000fe20007810000 */
[----:B------:R-:W-:Y:S01]  /*3580*/  VIADD R3, R3, 0x39 ;  /* 0x0000003903037836 */ /* 0x000fe20000000000 */
[----:B------:R-:W-:Y:S01]  /*3590*/  FSEL R208, R52, -INF , !P4 ;  /* 0xff80000034d07808 */ /* 0x000fe20006000000 */
[----:B------:R-:W-:Y:S01]  /*35a0*/  USHF.L.U32 UR10, UR5, 0x1, URZ ;  /* 0x00000001050a7899 */ /* 0x000fe2000800063f */
[----:B------:R-:W-:Y:S01]  /*35b0*/  FMNMX.FTZ R12, R193, R12, !PT ;  /* 0x0000000cc10c7209 */ /* 0x000fe20007810000 */
[----:B------:R-:W-:Y:S01]  /*35c0*/  IMAD.U32 R167, RZ, RZ, UR25 ;  /* 0x00000019ffa77e24 */ /* 0x000fe2000f8e00ff */
[----:B------:R-:W-:Y:S01]  /*35d0*/  FMNMX.FTZ R11, R4, R11, !PT ;  /* 0x0000000b040b7209 */ /* 0x000fe20007810000 */
[----:B------:R-:W-:Y:S01]  /*35e0*/  IMAD.WIDE.U32 R216, R165, -0x2daee0ad, RZ ;  /* 0xd2511f53a5d87825 */ /* 0x000fe200078e00ff */
[----:B------:R-:W-:Y:S01]  /*35f0*/  FSEL R207, R53, -INF , !P3 ;  /* 0xff80000035cf7808 */ /* 0x000fe20005800000 */
[----:B------:R-:W-:Y:S01]  /*3600*/  UIADD3 UR21, UR32, -0x61c88647, URZ ;  /* 0x9e3779b920157890 */ /* 0x000fe2000fffe03f */
[----:B------:R-:W-:Y:S01]  /*3610*/  FMNMX.FTZ R12, R208, R12, !PT ;  /* 0x0000000cd00c7209 */ /* 0x000fe20007810000 */
[----:B------:R-:W-:Y:S01]  /*3620*/  IMAD R167, R167, 0x4, R79 ;  /* 0x00000004a7a77824 */ /* 0x000fe200078e024f */
[----:B------:R-:W-:Y:S01]  /*3630*/  FMNMX.FTZ R11, R5, R11, !PT ;  /* 0x0000000b050b7209 */ /* 0x000fe20007810000 */
[----:B------:R-:W-:Y:S01]  /*3640*/  UIADD3 UR20, UR33, -0x4498517b, URZ ;  /* 0xbb67ae8521147890 */ /* 0x000fe2000fffe03f */
[----:B------:R-:W-:Y:S01]  /*3650*/  FSEL R206, R64, -INF , !P2 ;  /* 0xff80000040ce7808 */ /* 0x000fe20005000000 */
[----:B------:R-:W-:Y:S01]  /*3660*/  IMAD.WIDE.U32 R214, R167, -0x326172a9, RZ ;  /* 0xcd9e8d57a7d67825 */ /* 0x000fe200078e00ff */
[----:B------:R-:W-:Y:S01]  /*3670*/  FMNMX.FTZ R12, R207, R12, !PT ;  /* 0x0000000ccf0c7209 */ /* 0x000fe20007810000 */
[----:B------:R-:W-:Y:S01]  /*3680*/  UIADD3 UR19, UR32, 0x3c6ef372, URZ ;  /* 0x3c6ef37220137890 */ /* 0x000fe2000fffe03f */
[----:B------:R-:W-:Y:S01]  /*3690*/  FMNMX.FTZ R11, R7, R11, !PT ;  /* 0x0000000b070b7209 */ /* 0x000fe20007810000 */
[----:B------:R-:W-:Y:S01]  /*36a0*/  UIADD3 UR18, UR33, 0x76cf5d0a, URZ ;  /* 0x76cf5d0a21127890 */ /* 0x000fe2000fffe03f */
[----:B------:R-:W-:Y:S01]  /*36b0*/  ISETP.GE.AND P1, PT, R3, UR12, PT ;  /* 0x0000000c03007c0c */ /* 0x000fe2000bf26270 */
[----:B------:R-:W-:Y:S01]  /*36c0*/  UIADD3 UR16, UR33, 0x32370b8f, URZ ;  /* 0x32370b8f21107890 */ /* 0x000fe2000fffe03f */
[----:B------:R-:W-:Y:S01]  /*36d0*/  FMNMX.FTZ R3, R206, R12, !PT ;  /* 0x0000000cce037209 */ /* 0x000fe20007810000 */
[----:B------:R-:W-:Y:S01]  /*36e0*/  ULDC UR9, c[0x0][0x2ec] ;  /* 0x0000bb0000097ab9 */ /* 0x000fe20000000800 */
[----:B------:R-:W-:Y:S01]  /*36f0*/  FMNMX.FTZ R12, R6, R11, !PT ;  /* 0x0000000b060c7209 */ /* 0x000fe20007810000 */
[----:B------:R-:W-:Y:S01]  /*3700*/  UIADD3 UR17, UR32, -0x255992d5, URZ ;  /* 0xdaa66d2b20117890 */ /* 0x000fe2000fffe03f */
[----:B------:R-:W-:Y:S01]  /*3710*/  FSEL R196, R58, -INF , !P6 ;  /* 0xff8000003ac47808 */ /* 0x000fe20007000000 */
[----:B------:R-:W-:Y:S01]  /*3720*/  UIADD3 UR15, UR32, 0x78dde6e4, URZ ;  /* 0x78dde6e4200f7890 */ /* 0x000fe2000fffe03f */
[----:B------:R-:W-:Y:S01]  /*3730*/  FMNMX.FTZ R12, R195, R12, !PT ;  /* 0x0000000cc30c7209 */ /* 0x000fe20007810000 */
[----:B------:R-:W-:Y:S01]  /*3740*/  UIADD3 UR5, UR33, -0x56f99767, URZ ;  /* 0xa906689921057890 */ /* 0x000fe2000fffe03f */
[----:B------:R-:W-:Y:S01]  /*3750*/  FSEL R204, R65, -INF , !P1 ;  /* 0xff80000041cc7808 */ /* 0x000fe20004800000 */
[----:B------:R-:W-:Y:S01]  /*3760*/  UIADD3 UR14, UR33, -0x126145ec, URZ ;  /* 0xed9eba14210e7890 */ /* 0x000fe2000fffe03f */
[----:B------:R-:W-:Y:S01]  /*3770*/  FMNMX.FTZ R12, R197, R12, !PT ;  /* 0x0000000cc50c7209 */ /* 0x000fe20007810000 */
[----:B------:R-:W-:Y:S01]  /*3780*/  IMAD.IADD R228, R77, 0x1, R76 ;  /* 0x000000014de47824 */ /* 0x000fe200078e024c */
[----:B------:R-:W-:Y:S01]  /*3790*/  FSEL R198, R59, -INF , !P5 ;  /* 0xff8000003bc67808 */ /* 0x000fe20006800000 */
[----:B------:R-:W-:Y:S01]  /*37a0*/  UIADD3 UR8, UR32, -0x4ab325aa, URZ ;  /* 0xb54cda5620087890 */ /* 0x000fe2000fffe03f */
[----:B------:R-:W-:Y:S01]  /*37b0*/  FMNMX.FTZ R12, R196, R12, !PT ;  /* 0x0000000cc40c7209 */ /* 0x000fe20007810000 */
[----:B------:R-:W-:Y:S01]  /*37c0*/  ULDC.U8 UR23, c[0x0][0x388] ;  /* 0x0000e20000177ab9 */ /* 0x000fe20000000000 */
[----:B------:R-:W-:Y:S01]  /*37d0*/  FMNMX.FTZ R3, R204, R3, !PT ;  /* 0x00000003cc037209 */ /* 0x000fe20007810000 */
[----:B------:R-:W-:Y:S01]  /*37e0*/  IMAD.U32 R194, RZ, RZ, UR23 ;  /* 0x00000017ffc27e24 */ /* 0x000fe2000f8e00ff */
[----:B------:R-:W-:Y:S01]  /*37f0*/  FSEL R203, R54, -INF , !P4 ;  /* 0xff80000036cb7808 */ /* 0x000fe20006000000 */
[----:B------:R-:W-:Y:S01]  /*3800*/  UIADD3 UR27, UR32, 0x1715609d, URZ ;  /* 0x1715609d201b7890 */ /* 0x000fe2000fffe03f */
[----:B------:R-:W-:Y:S01]  /*3810*/  FMNMX.FTZ R12, R198, R12, !PT ;  /* 0x0000000cc60c7209 */ /* 0x000fe20007810000 */
[----:B------:R-:W2:Y:S01]  /*3820*/  SHFL.BFLY PT, R164, R3, 0x2, 0x1f ;  /* 0x0c401f0003a47f89 */ /* 0x000ea200000e0000 */
[----:B------:R-:W-:Y:S01]  /*3830*/  FSEL R202, R55, -INF , !P3 ;  /* 0xff80000037ca7808 */ /* 0x000fe20005800000 */
[----:B------:R-:W-:Y:S01]  /*3840*/  VIADD R223, R231, 0x800 ;  /* 0x00000800e7df7836 */ /* 0x000fe20000000000 */
[----:B------:R-:W-:Y:S01]  /*3850*/  FMNMX.FTZ R12, R203, R12, !PT ;  /* 0x0000000ccb0c7209 */ /* 0x000fe20007810000 */
[C---:B------:R-:W-:Y:S01]  /*3860*/  VIADD R222, R231.reuse, 0x1000 ;  /* 0x00001000e7de7836 */ /* 0x040fe20000000000 */
[----:B------:R-:W-:Y:S01]  /*3870*/  FSEL R200, R66, -INF , !P2 ;  /* 0xff80000042c87808 */ /* 0x000fe20005000000 */
[C---:B------:R-:W-:Y:S01]  /*3880*/  VIADD R221, R231.reuse, 0x1800 ;  /* 0x00001800e7dd7836 */ /* 0x040fe20000000000 */
[----:B------:R-:W-:Y:S01]  /*3890*/  FMNMX.FTZ R12, R202, R12, !PT ;  /* 0x0000000cca0c7209 */ /* 0x000fe20007810000 */
[----:B------:R-:W-:Y:S01]  /*38a0*/  VIADD R219, R231, 0x2000 ;  /* 0x00002000e7db7836 */ /* 0x000fe20000000000 */
[----:B------:R-:W-:Y:S01]  /*38b0*/  FSEL R199, R67, -INF , !P1 ;  /* 0xff80000043c77808 */ /* 0x000fe20004800000 */
[C---:B------:R-:W-:Y:S01]  /*38c0*/  VIADD R218, R231.reuse, 0x2800 ;  /* 0x00002800e7da7836 */ /* 0x040fe20000000000 */
[----:B------:R-:W-:Y:S01]  /*38d0*/  FMNMX.FTZ R12, R200, R12, !PT ;  /* 0x0000000cc80c7209 */ /* 0x000fe20007810000 */
[----:B------:R-:W-:Y:S01]  /*38e0*/  VIADD R209, R231, 0x7000 ;  /* 0x00007000e7d17836 */ /* 0x000fe20000000000 */
[----:B------:R-:W-:-:S02]  /*38f0*/  LOP3.LUT R166, R78, UR32, RZ, 0x3c, !PT ;  /* 0x000000204ea67c12 */ /* 0x000fc4000f8e3cff */
[----:B------:R-:W-:Y:S02]  /*3900*/  FMNMX.FTZ R12, R199, R12, !PT ;  /* 0x0000000cc70c7209 */ /* 0x000fe40007810000 */
[----:B------:R-:W-:Y:S02]  /*3910*/  LOP3.LUT R212, R215, R166, RZ, 0x3c, !PT ;  /* 0x000000a6d7d47212 */ /* 0x000fe400078e3cff */
[----:B------:R-:W-:Y:S01]  /*3920*/  LEA R228, R228, UR4, 0x1 ;  /* 0x00000004e4e47c11 */ /* 0x000fe2000f8e08ff */
[----:B------:R-:W3:Y:S01]  /*3930*/  SHFL.BFLY PT, R11, R12, 0x2, 0x1f ;  /* 0x0c401f000c0b7f89 */ /* 0x000ee200000e0000 */
[----:B------:R-:W-:Y:S01]  /*3940*/  LEA R194, R194, UR23, 0x10 ;  /* 0x00000017c2c27c11 */ /* 0x000fe2000f8e80ff */
[----:B------:R-:W-:Y:S01]  /*3950*/  IMAD.WIDE.U32 R212, R212, -0x2daee0ad, RZ ;  /* 0xd2511f53d4d47825 */ /* 0x000fe200078e00ff */
[----:B------:R-:W-:Y:S01]  /*3960*/  UIADD3 UR4, UR33, 0x646e171e, URZ ;  /* 0x646e171e21047890 */ /* 0x000fe2000fffe03f */
[----:B--2---:R-:W-:Y:S01]  /*3970*/  FMNMX.FTZ R164, R3, R164, !PT ;  /* 0x000000a403a47209 */ /* 0x004fe20007810000 */
[----:B------:R-:W-:Y:S01]  /*3980*/  LDSM.16.MT88.4 R156, [R228+0x10000] ;  /* 0x01000000e49c783b */ /* 0x000fe20000004200 */
[----:B------:R-:W-:Y:S01]  /*3990*/  IMAD.U32 R3, RZ, RZ, UR10 ;  /* 0x0000000aff037e24 */ /* 0x000fe2000f8e00ff */
[----:B------:R-:W-:Y:S01]  /*39a0*/  LOP3.LUT R210, R213, UR20, R216, 0x96, !PT ;  /* 0x00000014d5d27c12 */ /* 0x000fe2000f8e96d8 */
[--C-:B------:R-:W-:Y:S01]  /*39b0*/  IMAD R226, R2, 0x2, R228.reuse ;  /* 0x0000000202e27824 */ /* 0x100fe200078e02e4 */
[----:B------:R-:W2:Y:S01]  /*39c0*/  SHFL.BFLY PT, R13, R164, 0x1, 0x1f ;  /* 0x0c201f00a40d7f89 */ /* 0x000ea200000e0000 */
[----:B------:R-:W-:Y:S01]  /*39d0*/  IMAD R225, R0, 0x2, R228 ;  /* 0x0000000200e17824 */ /* 0x000fe200078e02e4 */
[----:B------:R-:W-:Y:S01]  /*39e0*/  LOP3.LUT R3, R217, UR33, R3, 0x96, !PT ;  /* 0x00000021d9037c12 */ /* 0x000fe2000f8e9603 */
[----:B------:R-:W-:Y:S01]  /*39f0*/  IMAD.WIDE.U32 R210, R210, -0x326172a9, RZ ;  /* 0xcd9e8d57d2d27825 */ /* 0x000fe200078e00ff */
[----:B------:R-:W-:Y:S01]  /*3a00*/  LDSM.16.MT88.4 R40, [R226+0x10000] ;  /* 0x01000000e228783b */ /* 0x000fe20000004200 */
[----:B------:R-:W-:-:S02]  /*3a10*/  UIADD3 UR10, UR10, 0x1, URZ ;  /* 0x000000010a0a7890 */ /* 0x000fc4000fffe03f */
[----:B-1----:R-:W-:Y:S01]  /*3a20*/  IMAD.WIDE.U32 R14, R3, -0x326172a9, RZ ;  /* 0xcd9e8d57030e7825 */ /* 0x002fe200078e00ff */
[----:B------:R-:W-:Y:S03]  /*3a30*/  LDSM.16.MT88.4 R48, [R225+0x10000] ;  /* 0x01000000e130783b */ /* 0x000fe60000004200 */
[----:B------:R-:W-:Y:S01]  /*3a40*/  IMAD R224, R0, 0x2, R226 ;  /* 0x0000000200e07824 */ /* 0x000fe200078e02e2 */
[----:B------:R-:W-:Y:S01]  /*3a50*/  LOP3.LUT R3, R15, UR21, R214, 0x96, !PT ;  /* 0x000000150f037c12 */ /* 0x000fe2000f8e96d6 */
[----:B------:R-:W-:Y:S01]  /*3a60*/  LDSM.16.MT88.4 R64, [R228+0x12000] ;  /* 0x01200000e440783b */ /* 0x000fe20000004200 */
[----:B------:R-:W-:Y:S02]  /*3a70*/  LOP3.LUT R14, R211, UR19, R14, 0x96, !PT ;  /* 0x00000013d30e7c12 */ /* 0x000fe4000f8e960e */
[----:B---3--:R-:W-:Y:S01]  /*3a80*/  FMNMX.FTZ R11, R12, R11, !PT ;  /* 0x0000000b0c0b7209 */ /* 0x008fe20007810000 */
[----:B------:R-:W-:Y:S01]  /*3a90*/  IMAD.WIDE.U32 R18, R3, -0x2daee0ad, RZ ;  /* 0xd2511f5303127825 */ /* 0x000fe200078e00ff */
[----:B------:R-:W-:Y:S03]  /*3aa0*/  LDSM.16.MT88.4 R56, [R224+0x10000] ;  /* 0x01000000e038783b */ /* 0x000fe60000004200 */
[----:B------:R-:W-:Y:S01]  /*3ab0*/  IMAD.WIDE.U32 R14, R14, -0x2daee0ad, RZ ;  /* 0xd2511f530e0e7825 */ /* 0x000fe200078e00ff */
[----:B------:R-:W1:Y:S01]  /*3ac0*/  SHFL.BFLY PT, R3, R11, 0x1, 0x1f ;  /* 0x0c201f000b037f89 */ /* 0x000e6200000e0000 */
[----:B------:R-:W-:-:S02]  /*3ad0*/  LOP3.LUT R12, R19, UR18, R212, 0x96, !PT ;  /* 0x00000012130c7c12 */ /* 0x000fc4000f8e96d4 */
[----:B--2---:R-:W-:Y:S01]  /*3ae0*/  FMNMX.FTZ R164, R164, R13, !PT ;  /* 0x0000000da4a47209 */ /* 0x004fe20007810000 */
[----:B------:R-:W2:Y:S01]  /*3af0*/  LDSM.16.MT88.4 R72, [R226+0x12000] ;  /* 0x01200000e248783b */ /* 0x000ea20000004200 */
[----:B------:R-:W-:Y:S01]  /*3b00*/  LOP3.LUT R18, R15, UR16, R18, 0x96, !PT ;  /* 0x000000100f127c12 */ /* 0x000fe2000f8e9612 */
[----:B------:R-:W-:Y:S01]  /*3b10*/  IMAD.WIDE.U32 R12, R12, -0x326172a9, RZ ;  /* 0xcd9e8d570c0c7825 */ /* 0x000fe200078e00ff */
[----:B------:R-:W-:-:S03]  /*3b20*/  FSETP.NEU.FTZ.AND P1, PT, R164, -INF , PT ;  /* 0xff800000a400780b */ /* 0x000fc60003f3d000 */
[----:B------:R-:W-:Y:S01]  /*3b30*/  FMUL.FTZ R205, R164, UR9 ;  /* 0x00000009a4cd7c20 */ /* 0x000fe20008410000 */
[----:B------:R-:W3:Y:S01]  /*3b40*/  LDSM.16.MT88.4 R80, [R225+0x12000] ;  /* 0x01200000e150783b */ /* 0x000ee20000004200 */
[----:B------:R-:W-:Y:S01]  /*3b50*/  IMAD.WIDE.U32 R18, R18, -0x326172a9, RZ ;  /* 0xcd9e8d5712127825 */ /* 0x000fe200078e00ff */
[----:B------:R-:W-:Y:S02]  /*3b60*/  LOP3.LUT R13, R13, UR17, R210, 0x96, !PT ;  /* 0x000000110d0d7c12 */ /* 0x000fe4000f8e96d2 */
[----:B------:R-:W-:Y:S01]  /*3b70*/  FSEL R205, R205, RZ, P1 ;  /* 0x000000ffcdcd7208 */ /* 0x000fe20000800000 */
[----:B------:R-:W4:Y:S01]  /*3b80*/  LDSM.16.MT88.4 R88, [R224+0x12000] ;  /* 0x01200000e058783b */ /* 0x000f220000004200 */
[----:B------:R-:W-:-:S03]  /*3b90*/  LOP3.LUT R12, R19, UR15, R12, 0x96, !PT ;  /* 0x0000000f130c7c12 */ /* 0x000fc6000f8e960c */
[--C-:B------:R-:W-:Y:S01]  /*3ba0*/  FFMA.FTZ R189, R24, UR9, -R205.reuse ;  /* 0x0000000918bd7c23 */ /* 0x100fe200080108cd */
[----:B------:R-:W-:Y:S01]  /*3bb0*/  FFMA.FTZ R188, R25, UR9, -R205 ;  /* 0x0000000919bc7c23 */ /* 0x000fe200080108cd */
[----:B------:R-:W-:-:S04]  /*3bc0*/  IMAD.WIDE.U32 R24, R13, -0x2daee0ad, RZ ;  /* 0xd2511f530d187825 */ /* 0x000fc800078e00ff */
[--C-:B------:R-:W-:Y:S01]  /*3bd0*/  FFMA.FTZ R185, R20, UR9, -R205.reuse ;  /* 0x0000000914b97c23 */ /* 0x100fe200080108cd */
[--C-:B------:R-:W-:Y:S01]  /*3be0*/  FFMA.FTZ R182, R21, UR9, -R205.reuse ;  /* 0x0000000915b67c23 */ /* 0x100fe200080108cd */
[--C-:B------:R-:W-:Y:S01]  /*3bf0*/  FFMA.FTZ R177, R10, UR9, -R205.reuse ;  /* 0x000000090ab17c23 */ /* 0x100fe200080108cd */
[----:B-1----:R-:W-:Y:S01]  /*3c00*/  FMNMX.FTZ R3, R11, R3, !PT ;  /* 0x000000030b037209 */ /* 0x002fe20007810000 */
[----:B------:R-:W-:Y:S01]  /*3c10*/  IMAD.WIDE.U32 R12, R12, -0x2daee0ad, RZ ;  /* 0xd2511f530c0c7825 */ /* 0x000fe200078e00ff */
[----:B------:R-:W-:Y:S01]  /*3c20*/  LOP3.LUT R14, R25, UR14, R14, 0x96, !PT ;  /* 0x0000000e190e7c12 */ /* 0x000fe2000f8e960e */
[----:B------:R-:W-:Y:S01]  /*3c30*/  MUFU.EX2 R189, R189 ;  /* 0x000000bd00bd7308 */ /* 0x000fe20000000800 */
[C---:B------:R-:W-:Y:S01]  /*3c40*/  FSETP.NEU.FTZ.AND P1, PT, R3.reuse, -INF , PT ;  /* 0xff8000000300780b */ /* 0x040fe20003f3d000 */
[----:B------:R-:W-:Y:S01]  /*3c50*/  FMUL.FTZ R201, R3, UR9 ;  /* 0x0000000903c97c20 */ /* 0x000fe20008410000 */
[----:B------:R-:W-:Y:S01]  /*3c60*/  LOP3.LUT R11, R13, UR5, R24, 0x96, !PT ;  /* 0x000000050d0b7c12 */ /* 0x000fe2000f8e9618 */
[----:B------:R-:W-:Y:S01]  /*3c70*/  IMAD.WIDE.U32 R14, R14, -0x326172a9, RZ ;  /* 0xcd9e8d570e0e7825 */ /* 0x000fe200078e00ff */
[----:B------:R-:W1:Y:S03]  /*3c80*/  LDSM.16.MT88.4 R96, [R228+0x14000] ;  /* 0x01400000e460783b */ /* 0x000e660000004200 */
[--C-:B------:R-:W-:Y:S01]  /*3c90*/  FFMA.FTZ R179, R9, UR9, -R205.reuse ;  /* 0x0000000909b37c23 */ /* 0x100fe200080108cd */
[----:B------:R-:W-:Y:S01]  /*3ca0*/  FSEL R201, R201, RZ, P1 ;  /* 0x000000ffc9c97208 */ /* 0x000fe20000800000 */
[----:B------:R-:W-:Y:S01]  /*3cb0*/  IMAD.WIDE.U32 R20, R11, -0x326172a9, RZ ;  /* 0xcd9e8d570b147825 */ /* 0x000fe200078e00ff */
[----:B------:R-:W-:Y:S01]  /*3cc0*/  MUFU.EX2 R188, R188 ;  /* 0x000000bc00bc7308 */ /* 0x000fe20000000800 */
[----:B------:R-:W5:Y:S02]  /*3cd0*/  LDSM.16.MT88.4 R104, [R226+0x14000] ;  /* 0x01400000e268783b */ /* 0x000f640000004200 */
[----:B------:R-:W-:Y:S01]  /*3ce0*/  FFMA.FTZ R181, R16, UR9, -R205 ;  /* 0x0000000910b57c23 */ /* 0x000fe200080108cd */
[--C-:B------:R-:W-:Y:S01]  /*3cf0*/  FFMA.FTZ R186, R22, UR9, -R201.reuse ;  /* 0x0000000916ba7c23 */ /* 0x100fe200080108c9 */
[--C-:B------:R-:W-:Y:S01]  /*3d00*/  FFMA.FTZ R183, R23, UR9, -R201.reuse ;  /* 0x0000000917b77c23 */ /* 0x100fe200080108c9 */
[--C-:B------:R-:W-:Y:S01]  /*3d10*/  SHF.R.U32.HI R13, RZ, 0x10, R20.reuse ;  /* 0x00000010ff0d7819 */ /* 0x100fe20000011614 */
[--C-:B------:R-:W-:Y:S01]  /*3d20*/  FFMA.FTZ R184, R26, UR9, -R201.reuse ;  /* 0x000000091ab87c23 */ /* 0x100fe200080108c9 */
[----:B------:R-:W-:Y:S01]  /*3d30*/  SHF.R.U32.HI R151, RZ, 0x18, R20 ;  /* 0x00000018ff977819 */ /* 0x000fe20000011614 */
[--C-:B------:R-:W-:Y:S01]  /*3d40*/  FFMA.FTZ R187, R27, UR9, -R201.reuse ;  /* 0x000000091bbb7c23 */ /* 0x100fe200080108c9 */
[----:B------:R-:W-:Y:S01]  /*3d50*/  MUFU.EX2 R186, R186 ;  /* 0x000000ba00ba7308 */ /* 0x000fe20000000800 */
[----:B------:R-:W-:Y:S01]  /*3d60*/  LOP3.LUT R2, R13, 0xff, RZ, 0xc0, !PT ;  /* 0x000000ff0d027812 */ /* 0x000fe200078ec0ff */
[----:B------:R-:W-:Y:S01]  /*3d70*/  FFMA.FTZ R176, R7, UR9, -R201 ;  /* 0x0000000907b07c23 */ /* 0x000fe200080108c9 */
[----:B------:R-:W-:Y:S01]  /*3d80*/  LOP3.LUT R11, R21, UR8, R14, 0x96, !PT ;  /* 0x00000008150b7c12 */ /* 0x000fe2000f8e960e */
[----:B------:R-:W5:Y:S01]  /*3d90*/  LDSM.16.MT88.4 R112, [R225+0x14000] ;  /* 0x01400000e170783b */ /* 0x000f620000004200 */
[----:B------:R-:W-:Y:S01]  /*3da0*/  PRMT R151, R2, 0x5410, R151 ;  /* 0x0000541002977816 */ /* 0x000fe20000000097 */
[--C-:B------:R-:W-:Y:S01]  /*3db0*/  FFMA.FTZ R6, R6, UR9, -R201.reuse ;  /* 0x0000000906067c23 */ /* 0x100fe200080108c9 */
[C---:B------:R-:W-:Y:S01]  /*3dc0*/  LOP3.LUT R0, R11.reuse, 0xffff, RZ, 0xc0, !PT ;  /* 0x0000ffff0b007812 */ /* 0x040fe200078ec0ff */
[----:B------:R-:W2:Y:S01]  /*3dd0*/  MUFU.EX2 R183, R183 ;  /* 0x000000b700b77308 */ /* 0x000ea20000000800 */
[----:B------:R-:W-:Y:S01]  /*3de0*/  LOP3.LUT R14, R20, 0xffff, RZ, 0xc0, !PT ;  /* 0x0000ffff140e7812 */ /* 0x000fe200078ec0ff */
[----:B------:R-:W5:Y:S01]  /*3df0*/  LDSM.16.MT88.4 R120, [R224+0x14000] ;  /* 0x01400000e078783b */ /* 0x000f620000004200 */
[----:B------:R-:W-:Y:S01]  /*3e00*/  LOP3.LUT R148, R11, 0xff, RZ, 0xc0, !PT ;  /* 0x000000ff0b947812 */ /* 0x000fe200078ec0ff */
[----:B------:R-:W-:Y:S01]  /*3e10*/  FFMA.FTZ R180, R4, UR9, -R201 ;  /* 0x0000000904b47c23 */ /* 0x000fe200080108c9 */
[--C-:B------:R-:W-:Y:S01]  /*3e20*/  SHF.R.U32.HI R149, RZ, 0x10, R11.reuse ;  /* 0x00000010ff957819 */ /* 0x100fe2000001160b */
[----:B------:R-:W5:Y:S01]  /*3e30*/  LDSM.16.MT88.4 R128, [R228+0x16000] ;  /* 0x01600000e480783b */ /* 0x000f620000004200 */
[----:B------:R-:W-:Y:S01]  /*3e40*/  SHF.R.U32.HI R0, RZ, 0x8, R0 ;  /* 0x00000008ff007819 */ /* 0x000fe20000011600 */
[----:B------:R-:W-:Y:S01]  /*3e50*/  MUFU.EX2 R185, R185 ;  /* 0x000000b900b97308 */ /* 0x000fe20000000800 */
[----:B------:R-:W-:Y:S01]  /*3e60*/  SHF.R.U32.HI R2, RZ, 0x18, R11 ;  /* 0x00000018ff027819 */ /* 0x000fe2000001160b */
[----:B------:R-:W5:Y:S01]  /*3e70*/  LDSM.16.MT88.4 R136, [R226+0x16000] ;  /* 0x01600000e288783b */ /* 0x000f620000004200 */
[--C-:B------:R-:W-:Y:S01]  /*3e80*/  HSET2.LE.AND R151, R151, R194.reuse, PT ;  /* 0x000000c297977233 */ /* 0x100fe20003803000 */
[----:B------:R-:W-:Y:S01]  /*3e90*/  FFMA.FTZ R178, R5, UR9, -R201 ;  /* 0x0000000905b27c23 */ /* 0x000fe200080108c9 */
[----:B------:R-:W-:Y:S01]  /*3ea0*/  LOP3.LUT R150, R20, 0xff, RZ, 0xc0, !PT ;  /* 0x000000ff14967812 */ /* 0x000fe200078ec0ff */
[----:B------:R-:W5:Y:S01]  /*3eb0*/  LDSM.16.MT88.4 R152, [R225+0x16000] ;  /* 0x01600000e198783b */ /* 0x000f620000004200 */
[----:B------:R-:W-:Y:S01]  /*3ec0*/  SHF.R.U32.HI R14, RZ, 0x8, R14 ;  /* 0x00000008ff0e7819 */ /* 0x000fe2000001160e */
[----:B------:R-:W3:Y:S01]  /*3ed0*/  MUFU.EX2 R182, R182 ;  /* 0x000000b600b67308 */ /* 0x000ee20000000800 */
[----:B--2---:R-:W-:Y:S01]  /*3ee0*/  F2FP.BF16.F32.PACK_AB R11, R183, R186 ;  /* 0x000000bab70b723e */ /* 0x004fe200000010ff */
[----:B------:R-:W-:Y:S01]  /*3ef0*/  LDSM.16.MT88.4 R24, [R226+0x10800] ;  /* 0x01080000e218783b */ /* 0x000fe20000004200 */
[----:B------:R-:W-:Y:S01]  /*3f00*/  PRMT R148, R148, 0x5410, R0 ;  /* 0x0000541094947816 */ /* 0x000fe20000000000 */
[--C-:B------:R-:W-:Y:S01]  /*3f10*/  FFMA.FTZ R190, R190, UR9, -R205.reuse ;  /* 0x00000009bebe7c23 */ /* 0x100fe200080108cd */
[----:B------:R-:W-:Y:S01]  /*3f20*/  PRMT R150, R150, 0x5410, R14 ;  /* 0x0000541096967816 */ /* 0x000fe2000000000e */
[----:B------:R-:W-:Y:S01]  /*3f30*/  LDSM.16.MT88.4 R20, [R226+0x12800] ;  /* 0x01280000e214783b */ /* 0x000fe20000004200 */
[----:B------:R-:W-:Y:S01]  /*3f40*/  LOP3.LUT R149, R149, 0xff, RZ, 0xc0, !PT ;  /* 0x000000ff95957812 */ /* 0x000fe200078ec0ff */
[----:B------:R-:W-:Y:S01]  /*3f50*/  MUFU.EX2 R184, R184 ;  /* 0x000000b800b87308 */ /* 0x000fe20000000800 */
[----:B------:R-:W-:Y:S01]  /*3f60*/  LOP3.LUT R151, R151, R11, RZ, 0xc0, !PT ;  /* 0x0000000b97977212 */ /* 0x000fe200078ec0ff */
[----:B------:R-:W-:Y:S01]  /*3f70*/  LDSM.16.MT88.4 R28, [R225+0x12800] ;  /* 0x01280000e11c783b */ /* 0x000fe20000004200 */
[----:B------:R-:W-:Y:S01]  /*3f80*/  LOP3.LUT R11, R15, UR27, R18, 0x96, !PT ;  /* 0x0000001b0f0b7c12 */ /* 0x000fe2000f8e9612 */
[--C-:B------:R-:W-:Y:S01]  /*3f90*/  FFMA.FTZ R191, R191, UR9, -R205.reuse ;  /* 0x00000009bfbf7c23 */ /* 0x100fe200080108cd */
[----:B------:R-:W-:Y:S01]  /*3fa0*/  PRMT R149, R149, 0x5410, R2 ;  /* 0x0000541095957816 */ /* 0x000fe20000000002 */
[----:B------:R-:W-:Y:S01]  /*3fb0*/  LDSM.16.MT88.4 R172, [R228+0x10800] ;  /* 0x01080000e4ac783b */ /* 0x000fe20000004200 */
[--C-:B------:R-:W-:Y:S01]  /*3fc0*/  HSET2.LE.AND R148, R148, R194.reuse, PT ;  /* 0x000000c294947233 */ /* 0x100fe20003803000 */
[----:B------:R-:W2:Y:S01]  /*3fd0*/  MUFU.EX2 R187, R187 ;  /* 0x000000bb00bb7308 */ /* 0x000ea20000000800 */
[--C-:B------:R-:W-:Y:S01]  /*3fe0*/  HSET2.LE.AND R150, R150, R194.reuse, PT ;  /* 0x000000c296967233 */ /* 0x100fe20003803000 */
[----:B------:R-:W-:Y:S01]  /*3ff0*/  IMAD.WIDE.U32 R10, R11, -0x2daee0ad, RZ ;  /* 0xd2511f530b0a7825 */ /* 0x000fe200078e00ff */
[----:B------:R-:W-:Y:S01]  /*4000*/  F2FP.BF16.F32.PACK_AB R2, R188, R189 ;  /* 0x000000bdbc02723e */ /* 0x000fe200000010ff */
[----:B------:R-:W-:Y:S01]  /*4010*/  LDSM.16.MT88.4 R168, [R225+0x10800] ;  /* 0x01080000e1a8783b */ /* 0x000fe20000004200 */
[----:B---3--:R-:W-:Y:S01]  /*4020*/  F2FP.BF16.F32.PACK_AB R0, R182, R185 ;  /* 0x000000b9b600723e */ /* 0x008fe200000010ff */
[--C-:B------:R-:W-:Y:S01]  /*4030*/  FFMA.FTZ R192, R192, UR9, -R205.reuse ;  /* 0x00000009c0c07c23 */ /* 0x100fe200080108cd */
[----:B------:R-:W-:Y:S01]  /*4040*/  LOP3.LUT R148, R148, R2, RZ, 0xc0, !PT ;  /* 0x0000000294947212 */ /* 0x000fe200078ec0ff */
[--C-:B------:R-:W-:Y:S01]  /*4050*/  FFMA.FTZ R2, R8, UR9, -R205.reuse ;  /* 0x0000000908027c23 */ /* 0x100fe200080108cd */
[----:B------:R-:W-:Y:S01]  /*4060*/  LOP3.LUT R150, R150, R0, RZ, 0xc0, !PT ;  /* 0x0000000096967212 */ /* 0x000fe200078ec0ff */
[----:B------:R-:W-:Y:S01]  /*4070*/  MUFU.EX2 R177, R177 ;  /* 0x000000b100b17308 */ /* 0x000fe20000000800 */
[--C-:B------:R-:W-:Y:S01]  /*4080*/  HSET2.LE.AND R149, R149, R194.reuse, PT ;  /* 0x000000c295957233 */ /* 0x100fe20003803000 */
[----:B------:R-:W-:Y:S01]  /*4090*/  LDSM.16.MT88.4 R32, [R228+0x12800] ;  /* 0x01280000e420783b */ /* 0x000fe20000004200 */
[C---:B------:R-:W-:Y:S01]  /*40a0*/  LOP3.LUT R8, R10.reuse, 0xffff, RZ, 0xc0, !PT ;  /* 0x0000ffff0a087812 */ /* 0x040fe200078ec0ff */
[----:B------:R-:W-:Y:S01]  /*40b0*/  FFMA.FTZ R193, R193, UR9, -R205 ;  /* 0x00000009c1c17c23 */ /* 0x000fe200080108cd */
[----:B------:R-:W-:Y:S01]  /*40c0*/  LOP3.LUT R13, R11, UR4, R12, 0x96, !PT ;  /* 0x000000040b0d7c12 */ /* 0x000fe2000f8e960c */
[--C-:B------:R-:W-:Y:S01]  /*40d0*/  FFMA.FTZ R195, R195, UR9, -R201.reuse ;  /* 0x00000009c3c37c23 */ /* 0x100fe200080108c9 */
[----:B--2---:R-:W-:Y:S01]  /*40e0*/  F2FP.BF16.F32.PACK_AB R0, R187, R184 ;  /* 0x000000b8bb00723e */ /* 0x004fe200000010ff */
[----:B------:R-:W2:Y:S01]  /*40f0*/  MUFU.EX2 R2, R2 ;  /* 0x0000000200027308 */ /* 0x000ea20000000800 */
[----:B------:R-:W-:Y:S01]  /*4100*/  LOP3.LUT R14, R10, 0xff, RZ, 0xc0, !PT ;  /* 0x000000ff0a0e7812 */ /* 0x000fe200078ec0ff */
[--C-:B------:R-:W-:Y:S01]  /*4110*/  FFMA.FTZ R197, R197, UR9, -R201.reuse ;  /* 0x00000009c5c57c23 */ /* 0x100fe200080108c9 */
[----:B------:R-:W-:Y:S01]  /*4120*/  LOP3.LUT R149, R149, R0, RZ, 0xc0, !PT ;  /* 0x0000000095957212 */ /* 0x000fe200078ec0ff */
[--C-:B------:R-:W-:Y:S01]  /*4130*/  FFMA.FTZ R196, R196, UR9, -R201.reuse ;  /* 0x00000009c4c47c23 */ /* 0x100fe200080108c9 */
[--C-:B------:R-:W-:Y:S01]  /*4140*/  SHF.R.U32.HI R15, RZ, 0x10, R10.reuse ;  /* 0x00000010ff0f7819 */ /* 0x100fe2000001160a */
[----:B------:R-:W-:Y:S01]  /*4150*/  FFMA.FTZ R198, R198, UR9, -R201 ;  /* 0x00000009c6c67c23 */ /* 0x000fe200080108c9 */
[----:B------:R-:W-:Y:S01]  /*4160*/  SHF.R.U32.HI R0, RZ, 0x18, R10 ;  /* 0x00000018ff007819 */ /* 0x000fe2000001160a */
[----:B------:R-:W-:Y:S01]  /*4170*/  MUFU.EX2 R176, R176 ;  /* 0x000000b000b07308 */ /* 0x000fe20000000800 */
[----:B------:R-:W-:Y:S01]  /*4180*/  SHF.R.U32.HI R7, RZ, 0x8, R8 ;  /* 0x00000008ff077819 */ /* 0x000fe20000011608 */
[C---:B------:R-:W-:Y:S01]  /*4190*/  HMMA.16816.F32.BF16 R36, R148.reuse, R40, RZ ;  /* 0x000000289424723c */ /* 0x040fe200000418ff */
[----:B------:R-:W3:Y:S01]  /*41a0*/  LDSM.16.MT88.4 R8, [R224+0x16000] ;  /* 0x01600000e008783b */ /* 0x000ee20000004200 */
[----:B------:R-:W-:Y:S01]  /*41b0*/  LOP3.LUT R15, R15, 0xff, RZ, 0xc0, !PT ;  /* 0x000000ff0f0f7812 */ /* 0x000fe200078ec0ff */
[----:B------:R-:W-:Y:S01]  /*41c0*/  FFMA.FTZ R208, R208, UR9, -R205 ;  /* 0x00000009d0d07c23 */ /* 0x000fe200080108cd */
[----:B------:R-:W-:Y:S01]  /*41d0*/  PRMT R14, R14, 0x5410, R7 ;  /* 0x000054100e0e7816 */ /* 0x000fe20000000007 */
[----:B------:R-:W-:Y:S01]  /*41e0*/  FFMA.FTZ R207, R207, UR9, -R205 ;  /* 0x00000009cfcf7c23 */ /* 0x000fe200080108cd */
[----:B------:R-:W-:Y:S01]  /*41f0*/  PRMT R15, R15, 0x5410, R0 ;  /* 0x000054100f0f7816 */ /* 0x000fe20000000000 */
[----:B------:R-:W-:Y:S01]  /*4200*/  MUFU.EX2 R181, R181 ;  /* 0x000000b500b57308 */ /* 0x000fe20000000800 */
[----:B------:R-:W-:Y:S01]  /*4210*/  SHF.R.U32.HI R7, RZ, 0x10, R13 ;  /* 0x00000010ff077819 */ /* 0x000fe2000001160d */
[C---:B------:R-:W-:Y:S01]  /*4220*/  HMMA.16816.F32.BF16 R40, R148.reuse, R42, RZ ;  /* 0x0000002a9428723c */ /* 0x040fe200000418ff */
[----:B------:R-:W-:Y:S01]  /*4230*/  LOP3.LUT R12, R13, 0xff, RZ, 0xc0, !PT ;  /* 0x000000ff0d0c7812 */ /* 0x000fe200078ec0ff */
[----:B------:R-:W-:Y:S01]  /*4240*/  FFMA.FTZ R206, R206, UR9, -R205 ;  /* 0x00000009cece7c23 */ /* 0x000fe200080108cd */
[----:B------:R-:W-:Y:S01]  /*4250*/  SHF.R.U32.HI R4, RZ, 0x18, R13 ;  /* 0x00000018ff047819 */ /* 0x000fe2000001160d */
[----:B------:R-:W-:Y:S01]  /*4260*/  FFMA.FTZ R247, R204, UR9, -R205 ;  /* 0x00000009ccf77c23 */ /* 0x000fe200080108cd */
[--C-:B------:R-:W-:Y:S01]  /*4270*/  HSET2.LE.AND R14, R14, R194.reuse, PT ;  /* 0x000000c20e0e7233 */ /* 0x100fe20003803000 */
[----:B------:R4:W1:Y:S01]  /*4280*/  MUFU.EX2 R0, R6 ;  /* 0x0000000600007308 */ /* 0x0008620000000800 */
[----:B------:R-:W-:Y:S01]  /*4290*/  HSET2.LE.AND R15, R15, R194, PT ;  /* 0x000000c20f0f7233 */ /* 0x000fe20003803000 */
[C---:B------:R-:W-:Y:S01]  /*42a0*/  HMMA.16816.F32.BF16 R160, R148.reuse, R156, RZ ;  /* 0x0000009c94a0723c */ /* 0x040fe200000418ff */
[----:B--2---:R-:W-:Y:S01]  /*42b0*/  F2FP.BF16.F32.PACK_AB R17, R2, R177 ;  /* 0x000000b10211723e */ /* 0x004fe200000010ff */
[--C-:B------:R-:W-:Y:S01]  /*42c0*/  FFMA.FTZ R203, R203, UR9, -R201.reuse ;  /* 0x00000009cbcb7c23 */ /* 0x100fe200080108c9 */
[--C-:B------:R-:W-:Y:S01]  /*42d0*/  FFMA.FTZ R202, R202, UR9, -R201.reuse ;  /* 0x00000009caca7c23 */ /* 0x100fe200080108c9 */
[--C-:B------:R-:W-:Y:S01]  /*42e0*/  FFMA.FTZ R246, R199, UR9, -R201.reuse ;  /* 0x00000009c7f67c23 */ /* 0x100fe200080108c9 */
[----:B------:R-:W-:Y:S01]  /*42f0*/  LOP3.LUT R14, R14, R17, RZ, 0xc0, !PT ;  /* 0x000000110e0e7212 */ /* 0x000fe200078ec0ff */
[----:B------:R-:W2:Y:S01]  /*4300*/  MUFU.EX2 R179, R179 ;  /* 0x000000b300b37308 */ /* 0x000ea20000000800 */
[----:B------:R-:W-:Y:S01]  /*4310*/  HMMA.16816.F32.BF16 R44, R148, R48, RZ ;  /* 0x00000030942c723c */ /* 0x000fe200000418ff */
[----:B------:R-:W-:Y:S01]  /*4320*/  FFMA.FTZ R200, R200, UR9, -R201 ;  /* 0x00000009c8c87c23 */ /* 0x000fe200080108c9 */
[----:B------:R-:W-:Y:S01]  /*4330*/  FADD.FTZ R188, R189, R188 ;  /* 0x000000bcbdbc7221 */ /* 0x000fe20000010000 */
[----:B------:R-:W-:-:S03]  /*4340*/  FADD.FTZ R184, R184, R187 ;  /* 0x000000bbb8b87221 */ /* 0x000fc60000010000 */
[C---:B------:R-:W-:Y:S01]  /*4350*/  HMMA.16816.F32.BF16 R52, R148.reuse, R56, RZ ;  /* 0x000000389434723c */ /* 0x040fe200000418ff */
[----:B------:R-:W5:Y:S01]  /*4360*/  MUFU.EX2 R180, R180 ;  /* 0x000000b400b47308 */ /* 0x000f620000000800 */
[----:B----4-:R-:W-:Y:S01]  /*4370*/  LOP3.LUT R6, R13, 0xffff, RZ, 0xc0, !PT ;  /* 0x0000ffff0d067812 */ /* 0x010fe200078ec0ff */
[----:B------:R-:W-:Y:S01]  /*4380*/  FADD.FTZ R188, R185, R188 ;  /* 0x000000bcb9bc7221 */ /* 0x000fe20000010000 */
[----:B------:R-:W-:Y:S01]  /*4390*/  LOP3.LUT R13, R7, 0xff, RZ, 0xc0, !PT ;  /* 0x000000ff070d7812 */ /* 0x000fe200078ec0ff */
[----:B------:R-:W-:Y:S01]  /*43a0*/  FADD.FTZ R186, R186, R184 ;  /* 0x000000b8baba7221 */ /* 0x000fe20000010000 */
[----:B------:R-:W-:Y:S01]  /*43b0*/  SHF.R.U32.HI R6, RZ, 0x8, R6 ;  /* 0x00000008ff067819 */ /* 0x000fe20000011606 */
[C---:B------:R-:W-:Y:S01]  /*43c0*/  HMMA.16816.F32.BF16 R60, R148.reuse, R64, RZ ;  /* 0x00000040943c723c */ /* 0x040fe200000418ff */
[----:B------:R-:W-:Y:S01]  /*43d0*/  PRMT R13, R13, 0x5410, R4 ;  /* 0x000054100d0d7816 */ /* 0x000fe20000000004 */
[----:B------:R-:W4:Y:S01]  /*43e0*/  MUFU.EX2 R178, R178 ;  /* 0x000000b200b27308 */ /* 0x000f220000000800 */
[----:B------:R-:W-:Y:S01]  /*43f0*/  PRMT R12, R12, 0x5410, R6 ;  /* 0x000054100c0c7816 */ /* 0x000fe20000000006 */
[----:B------:R-:W-:Y:S01]  /*4400*/  FADD.FTZ R188, R182, R188 ;  /* 0x000000bcb6bc7221 */ /* 0x000fe20000010000 */
[----:B------:R-:W3:Y:S01]  /*4410*/  LDSM.16.MT88.4 R4, [R224+0x10800] ;  /* 0x01080000e004783b */ /* 0x000ee20000004200 */
[----:B-1----:R-:W-:Y:S01]  /*4420*/  F2FP.BF16.F32.PACK_AB R16, R0, R176 ;  /* 0x000000b00010723e */ /* 0x002fe200000010ff */
[C---:B------:R-:W-:Y:S01]  /*4430*/  HMMA.16816.F32.BF16 R68, R148.reuse, R72, RZ ;  /* 0x000000489444723c */ /* 0x040fe200000418ff */
[--C-:B------:R-:W-:Y:S01]  /*4440*/  HSET2.LE.AND R12, R12, R194.reuse, PT ;  /* 0x000000c20c0c7233 */ /* 0x100fe20003803000 */
[----:B------:R-:W-:Y:S01]  /*4450*/  FADD.FTZ R186, R183, R186 ;  /* 0x000000bab7ba7221 */ /* 0x000fe20000010000 */
[----:B------:R-:W-:Y:S01]  /*4460*/  LOP3.LUT R15, R15, R16, RZ, 0xc0, !PT ;  /* 0x000000100f0f7212 */ /* 0x000fe200078ec0ff */
[----:B------:R-:W-:Y:S01]  /*4470*/  MUFU.EX2 R190, R190 ;  /* 0x000000be00be7308 */ /* 0x000fe20000000800 */
[----:B--2---:R-:W-:Y:S01]  /*4480*/  F2FP.BF16.F32.PACK_AB R17, R179, R181 ;  /* 0x000000b5b311723e */ /* 0x004fe200000010ff */
[C---:B------:R-:W-:Y:S01]  /*4490*/  HMMA.16816.F32.BF16 R76, R148.reuse, R80, RZ ;  /* 0x00000050944c723c */ /* 0x040fe200000418ff */
[----:B------:R-:W-:Y:S01]  /*44a0*/  HSET2.LE.AND R13, R13, R194, PT ;  /* 0x000000c20d0d7233 */ /* 0x000fe20003803000 */
[----:B------:R-:W-:Y:S01]  /*44b0*/  FADD.FTZ R188, R181, R188 ;  /* 0x000000bcb5bc7221 */ /* 0x000fe20000010000 */
[----:B------:R-:W-:Y:S01]  /*44c0*/  LOP3.LUT R12, R12, R17, RZ, 0xc0, !PT ;  /* 0x000000110c0c7212 */ /* 0x000fe200078ec0ff */
[----:B-----5:R-:W-:Y:S01]  /*44d0*/  FADD.FTZ R186, R180, R186 ;  /* 0x000000bab4ba7221 */ /* 0x020fe20000010000 */
[C---:B----4-:R-:W-:Y:S01]  /*44e0*/  F2FP.BF16.F32.PACK_AB R16, R178.reuse, R180 ;  /* 0x000000b4b210723e */ /* 0x050fe200000010ff */
[C---:B------:R-:W-:Y:S01]  /*44f0*/  HMMA.16816.F32.BF16 R84, R148.reuse, R88, RZ ;  /* 0x000000589454723c */ /* 0x040fe200000418ff */
[----:B------:R-:W1:Y:S01]  /*4500*/  MUFU.EX2 R191, R191 ;  /* 0x000000bf00bf7308 */ /* 0x000e620000000800 */
[----:B------:R-:W-:Y:S01]  /*4510*/  FADD.FTZ R188, R179, R188 ;  /* 0x000000bcb3bc7221 */ /* 0x000fe20000010000 */
[----:B------:R-:W-:Y:S01]  /*4520*/  LOP3.LUT R13, R13, R16, RZ, 0xc0, !PT ;  /* 0x000000100d0d7212 */ /* 0x000fe200078ec0ff */
[----:B------:R-:W-:Y:S01]  /*4530*/  FADD.FTZ R186, R178, R186 ;  /* 0x000000bab2ba7221 */ /* 0x000fe20000010000 */
[----:B------:R-:W2:Y:S01]  /*4540*/  LDSM.16.MT88.4 R16, [R224+0x12800] ;  /* 0x01280000e010783b */ /* 0x000ea20000004200 */
[C---:B------:R-:W-:Y:S01]  /*4550*/  HMMA.16816.F32.BF16 R92, R148.reuse, R96, RZ ;  /* 0x00000060945c723c */ /* 0x040fe200000418ff */
[----:B------:R-:W-:Y:S01]  /*4560*/  FADD.FTZ R188, R177, R188 ;  /* 0x000000bcb1bc7221 */ /* 0x000fe20000010000 */
[----:B------:R-:W-:Y:S01]  /*4570*/  FADD.FTZ R186, R176, R186 ;  /* 0x000000bab0ba7221 */ /* 0x000fe20000010000 */
[----:B------:R-:W-:Y:S02]  /*4580*/  MUFU.EX2 R192, R192 ;  /* 0x000000c000c07308 */ /* 0x000fe40000000800 */
[----:B------:R-:W-:Y:S01]  /*4590*/  FADD.FTZ R188, R2, R188 ;  /* 0x000000bc02bc7221 */ /* 0x000fe20000010000 */
[----:B------:R-:W-:Y:S01]  /*45a0*/  HMMA.16816.F32.BF16 R100, R148, R104, RZ ;  /* 0x000000689464723c */ /* 0x000fe200000418ff */
[----:B------:R-:W-:-:S04]  /*45b0*/  FADD.FTZ R186, R0, R186 ;  /* 0x000000ba00ba7221 */ /* 0x000fc80000010000 */
[----:B------:R-:W-:Y:S01]  /*45c0*/  MUFU.EX2 R193, R193 ;  /* 0x000000c100c17308 */ /* 0x000fe20000000800 */
[C---:B------:R-:W-:Y:S06]  /*45d0*/  HMMA.16816.F32.BF16 R108, R148.reuse, R112, RZ ;  /* 0x00000070946c723c */ /* 0x040fec00000418ff */
        /* <DEDUP_REMOVED lines=8> */
[----:B------:R-:W5:Y:S05]  /*4660*/  MUFU.EX2 R198, R198 ;  /* 0x000000c600c67308 */ /* 0x000f6a0000000800 */
[C---:B------:R-:W-:Y:S03]  /*4670*/  HMMA.16816.F32.BF16 R48, R148.reuse, R50, RZ ;  /* 0x000000329430723c */ /* 0x040fe600000418ff */
[----:B------:R-:W-:Y:S03]  /*4680*/  MUFU.EX2 R208, R208 ;  /* 0x000000d000d07308 */ /* 0x000fe60000000800 */
        /* <DEDUP_REMOVED lines=17> */
[C---:B------:R-:W-:Y:S06]  /*47a0*/  HMMA.16816.F32.BF16 R136, R148.reuse, R138, RZ ;  /* 0x0000008a9488723c */ /* 0x040fec00000418ff */
[C---:B------:R-:W-:Y:S06]  /*47b0*/  HMMA.16816.F32.BF16 R152, R148.reuse, R154, RZ ;  /* 0x0000009a9498723c */ /* 0x040fec00000418ff */
[C---:B---3--:R-:W-:Y:S06]  /*47c0*/  HMMA.16816.F32.BF16 R144, R148.reuse, R8, RZ ;  /* 0x000000089490723c */ /* 0x048fec00000418ff */
[----:B------:R-:W-:Y:S01]  /*47d0*/  HMMA.16816.F32.BF16 R148, R148, R10, RZ ;  /* 0x0000000a9494723c */ /* 0x000fe200000418ff */
[----:B------:R-:W3:Y:S05]  /*47e0*/  LDSM.16.MT88.4 R8, [R228+0x14800] ;  /* 0x01480000e408783b */ /* 0x000eea0000004200 */
[C---:B------:R-:W-:Y:S06]  /*47f0*/  HMMA.16816.F32.BF16 R36, R12.reuse, R24, R36 ;  /* 0x000000180c24723c */ /* 0x040fec0000041824 */
        /* <DEDUP_REMOVED lines=11> */
[C---:B---3--:R-:W-:Y:S06]  /*48b0*/  HMMA.16816.F32.BF16 R92, R12.reuse, R8, R92 ;  /* 0x000000080c5c723c */ /* 0x048fec000004185c */
[----:B-1----:R-:W-:Y:S01]  /*48c0*/  HMMA.16816.F32.BF16 R100, R12, R24, R100 ;  /* 0x000000180c64723c */ /* 0x002fe20000041864 */
[----:B------:R-:W-:-:S05]  /*48d0*/  IMAD.U32 R8, RZ, RZ, UR10 ;  /* 0x0000000aff087e24 */ /* 0x000fca000f8e00ff */
[----:B------:R-:W-:Y:S01]  /*48e0*/  LOP3.LUT R216, R217, UR33, R8, 0x96, !PT ;  /* 0x00000021d9d87c12 */ /* 0x000fe2000f8e9608 */
[C---:B------:R-:W-:Y:S01]  /*48f0*/  HMMA.16816.F32.BF16 R96, R12.reuse, R10, R96 ;  /* 0x0000000a0c60723c */ /* 0x040fe20000041860 */
[----:B------:R-:W1:Y:S03]  /*4900*/  LDSM.16.MT88.4 R8, [R226+0x16800] ;  /* 0x01680000e208783b */ /* 0x000e660000004200 */
[----:B------:R-:W-:Y:S02]  /*4910*/  IMAD.WIDE.U32 R216, R216, -0x326172a9, RZ ;  /* 0xcd9e8d57d8d87825 */ /* 0x000fe400078e00ff */
[C---:B----4-:R-:W-:Y:S03]  /*4920*/  HMMA.16816.F32.BF16 R108, R12.reuse, R4, R108 ;  /* 0x000000040c6c723c */ /* 0x050fe6000004186c */
[----:B------:R-:W-:Y:S01]  /*4930*/  LOP3.LUT R214, R217, UR21, R214, 0x96, !PT ;  /* 0x00000015d9d67c12 */ /* 0x000fe2000f8e96d6 */
[----:B------:R-:W-:Y:S01]  /*4940*/  VIADD R217, R231, 0x3000 ;  /* 0x00003000e7d97836 */ /* 0x000fe20000000000 */
[----:B------:R-:W-:Y:S01]  /*4950*/  LOP3.LUT R24, R211, UR19, R216, 0x96, !PT ;  /* 0x00000013d3187c12 */ /* 0x000fe2000f8e96d8 */
[----:B------:R-:W-:Y:S01]  /*4960*/  HMMA.16816.F32.BF16 R112, R12, R6, R112 ;  /* 0x000000060c70723c */ /* 0x000fe20000041870 */
[----:B------:R-:W3:Y:S01]  /*4970*/  LDSM.16.MT88.4 R4, [R225+0x16800] ;  /* 0x01680000e104783b */ /* 0x000ee20000004200 */
[----:B------:R-:W-:-:S04]  /*4980*/  IMAD.WIDE.U32 R214, R214, -0x2daee0ad, RZ ;  /* 0xd2511f53d6d67825 */ /* 0x000fc800078e00ff */
[----:B------:R-:W-:Y:S01]  /*4990*/  IMAD.WIDE.U32 R24, R24, -0x2daee0ad, RZ ;  /* 0xd2511f5318187825 */ /* 0x000fe200078e00ff */
[----:B------:R-:W-:Y:S01]  /*49a0*/  LOP3.LUT R213, R215, UR18, R212, 0x96, !PT ;  /* 0x00000012d7d57c12 */ /* 0x000fe2000f8e96d4 */
[----:B-----5:R-:W-:Y:S02]  /*49b0*/  HMMA.16816.F32.BF16 R116, R12, R20, R116 ;  /* 0x000000140c74723c */ /* 0x020fe40000041874 */
[----:B------:R-:W-:Y:S01]  /*49c0*/  VIADD R216, R231, 0x3800 ;  /* 0x00003800e7d87836 */ /* 0x000fe20000000000 */
[----:B------:R-:W-:-:S03]  /*49d0*/  LOP3.LUT R212, R25, UR16, R214, 0x96, !PT ;  /* 0x0000001019d47c12 */ /* 0x000fc6000f8e96d6 */
[----:B--2---:R-:W-:Y:S01]  /*49e0*/  HMMA.16816.F32.BF16 R128, R12, R18, R128 ;  /* 0x000000120c80723c */ /* 0x004fe20000041880 */
[----:B------:R-:W-:-:S04]  /*49f0*/  IMAD.WIDE.U32 R20, R213, -0x326172a9, RZ ;  /* 0xcd9e8d57d5147825 */ /* 0x000fc800078e00ff */
[----:B------:R-:W-:Y:S01]  /*4a00*/  IMAD.WIDE.U32 R212, R212, -0x326172a9, RZ ;  /* 0xcd9e8d57d4d47825 */ /* 0x000fe200078e00ff */
[----:B------:R-:W-:Y:S01]  /*4a10*/  LOP3.LUT R211, R21, UR17, R210, 0x96, !PT ;  /* 0x0000001115d37c12 */ /* 0x000fe2000f8e96d2 */
[C---:B------:R-:W-:Y:S03]  /*4a20*/  HMMA.16816.F32.BF16 R104, R12.reuse, R26, R104 ;  /* 0x0000001a0c68723c */ /* 0x040fe60000041868 */
[----:B------:R-:W-:Y:S01]  /*4a30*/  LOP3.LUT R210, R213, UR15, R20, 0x96, !PT ;  /* 0x0000000fd5d27c12 */ /* 0x000fe2000f8e9614 */
[----:B------:R-:W-:Y:S02]  /*4a40*/  IMAD.WIDE.U32 R18, R211, -0x2daee0ad, RZ ;  /* 0xd2511f53d3127825 */ /* 0x000fe400078e00ff */
[----:B------:R-:W-:Y:S02]  /*4a50*/  HMMA.16816.F32.BF16 R124, R12, R16, R124 ;  /* 0x000000100c7c723c */ /* 0x000fe4000004187c */
[----:B------:R-:W-:Y:S01]  /*4a60*/  IMAD.WIDE.U32 R210, R210, -0x2daee0ad, RZ ;  /* 0xd2511f53d2d27825 */ /* 0x000fe200078e00ff */
[----:B------:R-:W-:-:S02]  /*4a70*/  LOP3.LUT R214, R19, UR14, R24, 0x96, !PT ;  /* 0x0000000e13d67c12 */ /* 0x000fc4000f8e9618 */
[----:B------:R-:W2:Y:S01]  /*4a80*/  LDSM.16.MT88.4 R24, [R224+0x16800] ;  /* 0x01680000e018783b */ /* 0x000ea20000004200 */
[----:B-1----:R-:W-:Y:S01]  /*4a90*/  HMMA.16816.F32.BF16 R132, R12, R8, R132 ;  /* 0x000000080c84723c */ /* 0x002fe20000041884 */
[----:B------:R-:W-:Y:S01]  /*4aa0*/  LOP3.LUT R18, R211, UR5, R18, 0x96, !PT ;  /* 0x00000005d3127c12 */ /* 0x000fe2000f8e9612 */
[----:B------:R-:W-:-:S04]  /*4ab0*/  IMAD.WIDE.U32 R214, R214, -0x326172a9, RZ ;  /* 0xcd9e8d57d6d67825 */ /* 0x000fc800078e00ff */
[----:B------:R-:W-:Y:S01]  /*4ac0*/  IMAD.WIDE.U32 R18, R18, -0x326172a9, RZ ;  /* 0xcd9e8d5712127825 */ /* 0x000fe200078e00ff */
[C---:B------:R-:W-:Y:S01]  /*4ad0*/  HMMA.16816.F32.BF16 R136, R12.reuse, R10, R136 ;  /* 0x0000000a0c88723c */ /* 0x040fe20000041888 */
[----:B------:R-:W1:Y:S01]  /*4ae0*/  LDSM.16.MT88.4 R8, [R228+0x11000] ;  /* 0x01100000e408783b */ /* 0x000e620000004200 */
[----:B------:R-:W-:Y:S01]  /*4af0*/  LOP3.LUT R212, R215, UR27, R212, 0x96, !PT ;  /* 0x0000001bd7d47c12 */ /* 0x000fe2000f8e96d4 */
[----:B------:R-:W-:Y:S01]  /*4b00*/  VIADD R215, R231, 0x4000 ;  /* 0x00004000e7d77836 */ /* 0x000fe20000000000 */
[----:B------:R-:W-:Y:S01]  /*4b10*/  LOP3.LUT R16, R19, UR8, R214, 0x96, !PT ;  /* 0x0000000813107c12 */ /* 0x000fe2000f8e96d6 */
[----:B------:R-:W-:Y:S01]  /*4b20*/  VIADD R214, R231, 0x4800 ;  /* 0x00004800e7d67836 */ /* 0x000fe20000000000 */
[----:B---3--:R-:W-:Y:S01]  /*4b30*/  HMMA.16816.F32.BF16 R140, R12, R4, R140 ;  /* 0x000000040c8c723c */ /* 0x008fe2000004188c */
[----:B------:R-:W-:Y:S01]  /*4b40*/  LOP3.LUT R17, R18, 0xff, RZ, 0xc0, !PT ;  /* 0x000000ff12117812 */ /* 0x000fe200078ec0ff */
[----:B------:R-:W-:Y:S01]  /*4b50*/  IMAD.WIDE.U32 R212, R212, -0x2daee0ad, RZ ;  /* 0xd2511f53d4d47825 */ /* 0x000fe200078e00ff */
[----:B------:R-:W-:-:S03]  /*4b60*/  LOP3.LUT R20, R16, 0xffff, RZ, 0xc0, !PT ;  /* 0x0000ffff10147812 */ /* 0x000fc600078ec0ff */
[C---:B------:R-:W-:Y:S01]  /*4b70*/  HMMA.16816.F32.BF16 R152, R12.reuse, R6, R152 ;  /* 0x000000060c98723c */ /* 0x040fe20000041898 */
[----:B------:R-:W-:Y:S01]  /*4b80*/  LOP3.LUT R5, R16, 0xff, RZ, 0xc0, !PT ;  /* 0x000000ff10057812 */ /* 0x000fe200078ec0ff */
[----:B------:R-:W-:Y:S01]  /*4b90*/  VIADD R211, R231, 0x6000 ;  /* 0x00006000e7d37836 */ /* 0x000fe20000000000 */
[----:B------:R-:W-:Y:S02]  /*4ba0*/  SHF.R.U32.HI R20, RZ, 0x8, R20 ;  /* 0x00000008ff147819 */ /* 0x000fe40000011614 */
[----:B------:R-:W-:Y:S01]  /*4bb0*/  LOP3.LUT R4, R18, 0xffff, RZ, 0xc0, !PT ;  /* 0x0000ffff12047812 */ /* 0x000fe200078ec0ff */
[C---:B------:R-:W-:Y:S01]  /*4bc0*/  HMMA.16816.F32.BF16 R80, R12.reuse, R30, R80 ;  /* 0x0000001e0c50723c */ /* 0x040fe20000041850 */
[----:B------:R-:W-:Y:S02]  /*4bd0*/  SHF.R.U32.HI R19, RZ, 0x10, R18 ;  /* 0x00000010ff137819 */ /* 0x000fe40000011612 */
[----:B------:R-:W-:Y:S02]  /*4be0*/  PRMT R5, R5, 0x5410, R20 ;  /* 0x0000541005057816 */ /* 0x000fe40000000014 */
[----:B------:R-:W-:Y:S01]  /*4bf0*/  SHF.R.U32.HI R6, RZ, 0x10, R16 ;  /* 0x00000010ff067819 */ /* 0x000fe20000011610 */
[----:B------:R-:W-:Y:S01]  /*4c00*/  HMMA.16816.F32.BF16 R76, R12, R28, R76 ;  /* 0x0000001c0c4c723c */ /* 0x000fe2000004184c */
[----:B------:R-:W-:-:S02]  /*4c10*/  LOP3.LUT R30, R19, 0xff, RZ, 0xc0, !PT ;  /* 0x000000ff131e7812 */ /* 0x000fc400078ec0ff */
[----:B------:R-:W-:Y:S02]  /*4c20*/  SHF.R.U32.HI R31, RZ, 0x8, R4 ;  /* 0x00000008ff1f7819 */ /* 0x000fe40000011604 */
[----:B------:R-:W-:Y:S01]  /*4c30*/  LOP3.LUT R19, R6, 0xff, RZ, 0xc0, !PT ;  /* 0x000000ff06137812 */ /* 0x000fe200078ec0ff */
[C---:B------:R-:W-:Y:S01]  /*4c40*/  HMMA.16816.F32.BF16 R160, R12.reuse, R172, R160 ;  /* 0x000000ac0ca0723c */ /* 0x040fe200000418a0 */
[----:B------:R-:W-:Y:S02]  /*4c50*/  HSET2.LE.AND R28, R5, R194, PT ;  /* 0x000000c2051c7233 */ /* 0x000fe40003803000 */
[----:B------:R-:W3:Y:S01]  /*4c60*/  LDSM.16.MT88.4 R4, [R225+0x11000] ;  /* 0x01100000e104783b */ /* 0x000ee20000004200 */
[----:B------:R-:W-:Y:S02]  /*4c70*/  SHF.R.U32.HI R16, RZ, 0x18, R16 ;  /* 0x00000018ff107819 */ /* 0x000fe40000011610 */
[----:B------:R-:W-:Y:S01]  /*4c80*/  HMMA.16816.F32.BF16 R156, R12, R174, R156 ;  /* 0x000000ae0c9c723c */ /* 0x000fe2000004189c */
[----:B------:R-:W-:Y:S01]  /*4c90*/  SHF.R.U32.HI R18, RZ, 0x18, R18 ;  /* 0x00000018ff127819 */ /* 0x000fe20000011612 */
[----:B------:R-:W-:Y:S01]  /*4ca0*/  LDSM.16.MT88.4 R172, [R224+0x11000] ;  /* 0x01100000e0ac783b */ /* 0x000fe20000004200 */
[----:B------:R-:W-:-:S02]  /*4cb0*/  PRMT R17, R17, 0x5410, R31 ;  /* 0x0000541011117816 */ /* 0x000fc4000000001f */
[----:B------:R-:W-:Y:S01]  /*4cc0*/  PRMT R19, R19, 0x5410, R16 ;  /* 0x0000541013137816 */ /* 0x000fe20000000010 */
[C---:B--2---:R-:W-:Y:S01]  /*4cd0*/  HMMA.16816.F32.BF16 R144, R12.reuse, R24, R144 ;  /* 0x000000180c90723c */ /* 0x044fe20000041890 */
[----:B------:R-:W-:Y:S02]  /*4ce0*/  PRMT R18, R30, 0x5410, R18 ;  /* 0x000054101e127816 */ /* 0x000fe40000000012 */
[----:B------:R-:W-:Y:S01]  /*4cf0*/  F2FP.BF16.F32.PACK_AB R29, R191, R190 ;  /* 0x000000bebf1d723e */ /* 0x000fe200000010ff */
[----:B------:R-:W-:Y:S01]  /*4d00*/  FADD.FTZ R190, R190, R188 ;  /* 0x000000bcbebe7221 */ /* 0x000fe20000010000 */
[----:B------:R-:W-:Y:S01]  /*4d10*/  LOP3.LUT R210, R213, UR4, R210, 0x96, !PT ;  /* 0x00000004d5d27c12 */ /* 0x000fe2000f8e96d2 */
[----:B------:R-:W-:Y:S01]  /*4d20*/  HMMA.16816.F32.BF16 R44, R12, R168, R44 ;  /* 0x000000a80c2c723c */ /* 0x000fe2000004182c */
[--C-:B------:R-:W-:Y:S01]  /*4d30*/  HSET2.LE.AND R25, R17, R194.reuse, PT ;  /* 0x000000c211197233 */ /* 0x100fe20003803000 */
[----:B------:R-:W-:Y:S01]  /*4d40*/  FADD.FTZ R190, R191, R190 ;  /* 0x000000bebfbe7221 */ /* 0x000fe20000010000 */
[----:B------:R-:W-:-:S02]  /*4d50*/  HSET2.LE.AND R17, R19, R194, PT ;  /* 0x000000c213117233 */ /* 0x000fc40003803000 */
[----:B------:R-:W-:Y:S01]  /*4d60*/  LOP3.LUT R16, R28, R29, RZ, 0xc0, !PT ;  /* 0x0000001d1c107212 */ /* 0x000fe200078ec0ff */
[C---:B------:R-:W-:Y:S01]  /*4d70*/  HMMA.16816.F32.BF16 R48, R12.reuse, R170, R48 ;  /* 0x000000aa0c30723c */ /* 0x040fe20000041830 */
[----:B------:R-:W-:Y:S01]  /*4d80*/  HSET2.LE.AND R19, R18, R194, PT ;  /* 0x000000c212137233 */ /* 0x000fe20003803000 */
[----:B------:R-:W-:Y:S01]  /*4d90*/  LDSM.16.MT88.4 R168, [R228+0x13000] ;  /* 0x01300000e4a8783b */ /* 0x000fe20000004200 */
[----:B------:R-:W-:Y:S01]  /*4da0*/  F2FP.BF16.F32.PACK_AB R29, R197, R195 ;  /* 0x000000c3c51d723e */ /* 0x000fe200000010ff */
[----:B------:R-:W-:Y:S01]  /*4db0*/  FADD.FTZ R195, R195, R186 ;  /* 0x000000bac3c37221 */ /* 0x000fe20000010000 */
[----:B------:R-:W-:Y:S01]  /*4dc0*/  F2FP.BF16.F32.PACK_AB R28, R193, R192 ;  /* 0x000000c0c11c723e */ /* 0x000fe200000010ff */
[C---:B------:R-:W-:Y:S01]  /*4dd0*/  HMMA.16816.F32.BF16 R60, R12.reuse, R32, R60 ;  /* 0x000000200c3c723c */ /* 0x040fe2000004183c */
[----:B------:R-:W-:Y:S01]  /*4de0*/  F2FP.BF16.F32.PACK_AB R24, R198, R196 ;  /* 0x000000c4c618723e */ /* 0x000fe200000010ff */
[----:B------:R-:W-:Y:S01]  /*4df0*/  FADD.FTZ R195, R197, R195 ;  /* 0x000000c3c5c37221 */ /* 0x000fe20000010000 */
[----:B------:R-:W-:Y:S01]  /*4e00*/  LOP3.LUT R17, R17, R29, RZ, 0xc0, !PT ;  /* 0x0000001d11117212 */ /* 0x000fe200078ec0ff */
[----:B------:R-:W-:Y:S01]  /*4e10*/  FADD.FTZ R192, R192, R190 ;  /* 0x000000bec0c07221 */ /* 0x000fe20000010000 */
[----:B------:R-:W-:Y:S01]  /*4e20*/  LOP3.LUT R18, R25, R28, RZ, 0xc0, !PT ;  /* 0x0000001c19127212 */ /* 0x000fe200078ec0ff */
[----:B------:R-:W-:Y:S01]  /*4e30*/  HMMA.16816.F32.BF16 R64, R12, R34, R64 ;  /* 0x000000220c40723c */ /* 0x000fe20000041840 */
[----:B------:R-:W-:Y:S01]  /*4e40*/  LOP3.LUT R19, R19, R24, RZ, 0xc0, !PT ;  /* 0x0000001813137212 */ /* 0x000fe200078ec0ff */
[----:B------:R-:W2:Y:S01]  /*4e50*/  LDSM.16.MT88.4 R28, [R224+0x13000] ;  /* 0x01300000e01c783b */ /* 0x000ea20000004200 */
[----:B------:R-:W-:Y:S01]  /*4e60*/  FADD.FTZ R196, R196, R195 ;  /* 0x000000c3c4c47221 */ /* 0x000fe20000010000 */
[----:B------:R-:W-:-:S02]  /*4e70*/  FADD.FTZ R192, R193, R192 ;  /* 0x000000c0c1c07221 */ /* 0x000fc40000010000 */
[----:B------:R-:W-:Y:S01]  /*4e80*/  HMMA.16816.F32.BF16 R120, R12, R22, R120 ;  /* 0x000000160c78723c */ /* 0x000fe20000041878 */
[----:B------:R-:W4:Y:S01]  /*4e90*/  LDSM.16.MT88.4 R20, [R226+0x11000] ;  /* 0x01100000e214783b */ /* 0x000f220000004200 */
[----:B------:R-:W-:-:S03]  /*4ea0*/  FADD.FTZ R196, R198, R196 ;  /* 0x000000c4c6c47221 */ /* 0x000fc60000010000 */
[----:B------:R-:W-:Y:S01]  /*4eb0*/  LDSM.16.MT88.4 R32, [R225+0x13000] ;  /* 0x01300000e120783b */ /* 0x000fe20000004200 */
[----:B------:R-:W-:Y:S03]  /*4ec0*/  HMMA.16816.F32.BF16 R148, R12, R26, R148 ;  /* 0x0000001a0c94723c */ /* 0x000fe60000041894 */
[----:B------:R-:W5:Y:S03]  /*4ed0*/  LDSM.16.MT88.4 R12, [R226+0x13000] ;  /* 0x01300000e20c783b */ /* 0x000f660000004200 */
[C---:B-1----:R-:W-:Y:S01]  /*4ee0*/  HMMA.16816.F32.BF16 R160, R16.reuse, R8, R160 ;  /* 0x0000000810a0723c */ /* 0x042fe200000418a0 */
[----:B------:R-:W-:Y:S05]  /*4ef0*/  LDSM.16.MT88.4 R24, [R228+0x15000] ;  /* 0x01500000e418783b */ /* 0x000fea0000004200 */
[C---:B------:R-:W-:Y:S01]  /*4f00*/  HMMA.16816.F32.BF16 R156, R16.reuse, R10, R156 ;  /* 0x0000000a109c723c */ /* 0x040fe2000004189c */
[----:B------:R-:W1:Y:S05]  /*4f10*/  LDSM.16.MT88.4 R8, [R226+0x15000] ;  /* 0x01500000e208783b */ /* 0x000e6a0000004200 */
[C---:B---3--:R-:W-:Y:S06]  /*4f20*/  HMMA.16816.F32.BF16 R44, R16.reuse, R4, R44 ;  /* 0x00000004102c723c */ /* 0x048fec000004182c */
[C---:B------:R-:W-:Y:S01]  /*4f30*/  HMMA.16816.F32.BF16 R48, R16.reuse, R6, R48 ;  /* 0x000000061030723c */ /* 0x040fe20000041830 */
[----:B------:R-:W3:Y:S05]  /*4f40*/  LDSM.16.MT88.4 R4, [R224+0x15000] ;  /* 0x01500000e004783b */ /* 0x000eea0000004200 */
[C---:B--2---:R-:W-:Y:S06]  /*4f50*/  HMMA.16816.F32.BF16 R84, R16.reuse, R28, R84 ;  /* 0x0000001c1054723c */ /* 0x044fec0000041854 */
        /* <DEDUP_REMOVED lines=13> */
[----:B------:R-:W-:Y:S01]  /*5030*/  HMMA.16816.F32.BF16 R112, R16, R22, R112 ;  /* 0x000000161070723c */ /* 0x000fe20000041870 */
[----:B------:R-:W-:-:S04]  /*5040*/  LOP3.LUT R21, R210, 0xffff, RZ, 0xc0, !PT ;  /* 0x0000ffffd2157812 */ /* 0x000fc800078ec0ff */
[----:B------:R-:W-:Y:S01]  /*5050*/  SHF.R.U32.HI R21, RZ, 0x8, R21 ;  /* 0x00000008ff157819 */ /* 0x000fe20000011615 */
[----:B----4-:R-:W-:Y:S01]  /*5060*/  HMMA.16816.F32.BF16 R124, R16, R12, R124 ;  /* 0x0000000c107c723c */ /* 0x010fe2000004187c */
[----:B------:R-:W-:-:S05]  /*5070*/  SHF.R.U32.HI R22, RZ, 0x18, R210 ;  /* 0x00000018ff167819 */ /* 0x000fca00000116d2 */
[C---:B------:R-:W-:Y:S01]  /*5080*/  HMMA.16816.F32.BF16 R88, R16.reuse, R30, R88 ;  /* 0x0000001e1058723c */ /* 0x040fe20000041858 */
[----:B------:R-:W-:Y:S01]  /*5090*/  SHF.R.U32.HI R13, RZ, 0x10, R212 ;  /* 0x00000010ff0d7819 */ /* 0x000fe200000116d4 */
[----:B------:R-:W2:Y:S01]  /*50a0*/  LDSM.16.MT88.4 R28, [R224+0x17000] ;  /* 0x01700000e01c783b */ /* 0x000ea20000004200 */
[----:B------:R-:W-:Y:S01]  /*50b0*/  LOP3.LUT R12, R212, 0xffff, RZ, 0xc0, !PT ;  /* 0x0000ffffd40c7812 */ /* 0x000fe200078ec0ff */
[----:B------:R-:W-:Y:S01]  /*50c0*/  VIADD R213, R231, 0x5000 ;  /* 0x00005000e7d57836 */ /* 0x000fe20000000000 */
[----:B------:R-:W-:Y:S01]  /*50d0*/  LOP3.LUT R20, R13, 0xff, RZ, 0xc0, !PT ;  /* 0x000000ff0d147812 */ /* 0x000fe200078ec0ff */
[----:B-1----:R-:W-:Y:S01]  /*50e0*/  HMMA.16816.F32.BF16 R132, R16, R8, R132 ;  /* 0x000000081084723c */ /* 0x002fe20000041884 */
[----:B------:R-:W-:-:S05]  /*50f0*/  SHF.R.U32.HI R23, RZ, 0x8, R12 ;  /* 0x00000008ff177819 */ /* 0x000fca000001160c */
[C---:B------:R-:W-:Y:S01]  /*5100*/  HMMA.16816.F32.BF16 R136, R16.reuse, R10, R136 ;  /* 0x0000000a1088723c */ /* 0x040fe20000041888 */
[----:B------:R-:W-:Y:S02]  /*5110*/  SHF.R.U32.HI R8, RZ, 0x18, R212 ;  /* 0x00000018ff087819 */ /* 0x000fe400000116d4 */
[----:B------:R-:W-:Y:S01]  /*5120*/  LOP3.LUT R9, R212, 0xff, RZ, 0xc0, !PT ;  /* 0x000000ffd4097812 */ /* 0x000fe200078ec0ff */
[C---:B------:R-:W-:Y:S01]  /*5130*/  VIADD R212, R231.reuse, 0x5800 ;  /* 0x00005800e7d47836 */ /* 0x040fe20000000000 */
[----:B------:R-:W-:Y:S01]  /*5140*/  PRMT R20, R20, 0x5410, R8 ;  /* 0x0000541014147816 */ /* 0x000fe20000000008 */
[C---:B---3--:R-:W-:Y:S01]  /*5150*/  HMMA.16816.F32.BF16 R140, R16.reuse, R4, R140 ;  /* 0x00000004108c723c */ /* 0x048fe2000004188c */
[----:B------:R-:W-:Y:S02]  /*5160*/  LOP3.LUT R10, R210, 0xff, RZ, 0xc0, !PT ;  /* 0x000000ffd20a7812 */ /* 0x000fe400078ec0ff */
[----:B------:R-:W-:Y:S01]  /*5170*/  SHF.R.U32.HI R11, RZ, 0x10, R210 ;  /* 0x00000010ff0b7819 */ /* 0x000fe200000116d2 */
[----:B------:R-:W-:Y:S01]  /*5180*/  VIADD R210, R231, 0x6800 ;  /* 0x00006800e7d27836 */ /* 0x000fe20000000000 */
[----:B------:R-:W-:Y:S01]  /*5190*/  PRMT R9, R9, 0x5410, R23 ;  /* 0x0000541009097816 */ /* 0x000fe20000000017 */
[----:B------:R-:W-:Y:S01]  /*51a0*/  HMMA.16816.F32.BF16 R128, R16, R14, R128 ;  /* 0x0000000e1080723c */ /* 0x000fe20000041880 */
[----:B------:R-:W-:Y:S01]  /*51b0*/  LOP3.LUT R11, R11, 0xff, RZ, 0xc0, !PT ;  /* 0x000000ff0b0b7812 */ /* 0x000fe200078ec0ff */
[----:B------:R-:W1:Y:S01]  /*51c0*/  LDSM.16.MT88.4 R12, [R226+0x11800] ;  /* 0x01180000e20c783b */ /* 0x000e620000004200 */
[----:B------:R-:W-:-:S02]  /*51d0*/  PRMT R8, R10, 0x5410, R21 ;  /* 0x000054100a087816 */ /* 0x000fc40000000015 */
[----:B------:R-:W-:Y:S01]  /*51e0*/  PRMT R22, R11, 0x5410, R22 ;  /* 0x000054100b167816 */ /* 0x000fe20000000016 */
[C---:B------:R-:W-:Y:S01]  /*51f0*/  HMMA.16816.F32.BF16 R152, R16.reuse, R6, R152 ;  /* 0x000000061098723c */ /* 0x040fe20000041898 */
[--C-:B------:R-:W-:Y:S02]  /*5200*/  HSET2.LE.AND R21, R9, R194.reuse, PT ;  /* 0x000000c209157233 */ /* 0x100fe40003803000 */
[--C-:B------:R-:W-:Y:S02]  /*5210*/  HSET2.LE.AND R4, R8, R194.reuse, PT ;  /* 0x000000c208047233 */ /* 0x100fe40003803000 */
[----:B------:R-:W3:Y:S01]  /*5220*/  LDSM.16.MT88.4 R8, [R225+0x11800] ;  /* 0x01180000e108783b */ /* 0x000ee20000004200 */
[--C-:B------:R-:W-:Y:S01]  /*5230*/  HSET2.LE.AND R20, R20, R194.reuse, PT ;  /* 0x000000c214147233 */ /* 0x100fe20003803000 */
[C---:B------:R-:W-:Y:S01]  /*5240*/  HMMA.16816.F32.BF16 R52, R16.reuse, R172, R52 ;  /* 0x000000ac1034723c */ /* 0x040fe20000041834 */
[----:B------:R-:W-:Y:S02]  /*5250*/  HSET2.LE.AND R5, R22, R194, PT ;  /* 0x000000c216057233 */ /* 0x000fe40003803000 */
[----:B------:R-:W-:Y:S01]  /*5260*/  F2FP.BF16.F32.PACK_AB R23, R207, R208 ;  /* 0x000000d0cf17723e */ /* 0x000fe200000010ff */
[----:B------:R-:W-:Y:S01]  /*5270*/  FADD.FTZ R208, R208, R192 ;  /* 0x000000c0d0d07221 */ /* 0x000fe20000010000 */
[----:B------:R-:W-:Y:S01]  /*5280*/  F2FP.BF16.F32.PACK_AB R22, R202, R203 ;  /* 0x000000cbca16723e */ /* 0x000fe200000010ff */
[C---:B------:R-:W-:Y:S01]  /*5290*/  HMMA.16816.F32.BF16 R56, R16.reuse, R174, R56 ;  /* 0x000000ae1038723c */ /* 0x040fe20000041838 */
[----:B------:R-:W-:Y:S01]  /*52a0*/  F2FP.BF16.F32.PACK_AB R6, R247, R206 ;  /* 0x000000cef706723e */ /* 0x000fe200000010ff */
[----:B------:R-:W-:Y:S01]  /*52b0*/  LDSM.16.MT88.4 R172, [R224+0x11800] ;  /* 0x01180000e0ac783b */ /* 0x000fe20000004200 */
[----:B------:R-:W-:Y:S01]  /*52c0*/  F2FP.BF16.F32.PACK_AB R7, R246, R199 ;  /* 0x000000c7f607723e */ /* 0x000fe200000010ff */
[----:B------:R-:W-:Y:S01]  /*52d0*/  FADD.FTZ R203, R203, R196 ;  /* 0x000000c4cbcb7221 */ /* 0x000fe20000010000 */
[----:B------:R-:W-:Y:S01]  /*52e0*/  LOP3.LUT R4, R4, R23, RZ, 0xc0, !PT ;  /* 0x0000001704047212 */ /* 0x000fe200078ec0ff */
[C---:B------:R-:W-:Y:S01]  /*52f0*/  HMMA.16816.F32.BF16 R60, R16.reuse, R168, R60 ;  /* 0x000000a8103c723c */ /* 0x040fe2000004183c */
[----:B------:R-:W-:Y:S01]  /*5300*/  LOP3.LUT R5, R5, R22, RZ, 0xc0, !PT ;  /* 0x0000001605057212 */ /* 0x000fe200078ec0ff */
[----:B------:R-:W-:Y:S01]  /*5310*/  FADD.FTZ R208, R207, R208 ;  /* 0x000000d0cfd07221 */ /* 0x000fe20000010000 */
[----:B------:R-:W-:Y:S01]  /*5320*/  LOP3.LUT R6, R21, R6, RZ, 0xc0, !PT ;  /* 0x0000000615067212 */ /* 0x000fe200078ec0ff */
[----:B------:R-:W-:Y:S01]  /*5330*/  FADD.FTZ R203, R202, R203 ;  /* 0x000000cbcacb7221 */ /* 0x000fe20000010000 */
[----:B------:R-:W-:Y:S01]  /*5340*/  LOP3.LUT R7, R20, R7, RZ, 0xc0, !PT ;  /* 0x0000000714077212 */ /* 0x000fe200078ec0ff */
[C---:B------:R-:W-:Y:S01]  /*5350*/  HMMA.16816.F32.BF16 R64, R16.reuse, R170, R64 ;  /* 0x000000aa1040723c */ /* 0x040fe20000041840 */
[----:B------:R-:W-:Y:S01]  /*5360*/  LDSM.16.MT88.4 R20, [R226+0x13800] ;  /* 0x01380000e214783b */ /* 0x000fe20000004200 */
[----:B------:R-:W-:Y:S01]  /*5370*/  FADD.FTZ R206, R206, R208 ;  /* 0x000000d0cece7221 */ /* 0x000fe20000010000 */
[----:B------:R-:W-:Y:S01]  /*5380*/  FADD.FTZ R199, R199, R203 ;  /* 0x000000cbc7c77221 */ /* 0x000fe20000010000 */
[----:B------:R-:W-:Y:S01]  /*5390*/  VIADD R208, R231, 0x7800 ;  /* 0x00007800e7d07836 */ /* 0x000fe20000000000 */
[----:B------:R-:W-:Y:S01]  /*53a0*/  LDSM.16.MT88.4 R168, [R228+0x13800] ;  /* 0x01380000e4a8783b */ /* 0x000fe20000004200 */
[----:B------:R-:W-:Y:S01]  /*53b0*/  HMMA.16816.F32.BF16 R76, R16, R32, R76 ;  /* 0x00000020104c723c */ /* 0x000fe2000004184c */
[----:B------:R-:W-:Y:S01]  /*53c0*/  FADD.FTZ R247, R247, R206 ;  /* 0x000000cef7f77221 */ /* 0x000fe20000010000 */
[----:B------:R-:W-:-:S04]  /*53d0*/  FADD.FTZ R246, R246, R199 ;  /* 0x000000c7f6f67221 */ /* 0x000fc80000010000 */
[C---:B------:R-:W-:Y:S01]  /*53e0*/  HMMA.16816.F32.BF16 R80, R16.reuse, R34, R80 ;  /* 0x000000221050723c */ /* 0x040fe20000041850 */
[----:B------:R-:W-:Y:S05]  /*53f0*/  LDSM.16.MT88.4 R32, [R224+0x13800] ;  /* 0x01380000e020783b */ /* 0x000fea0000004200 */
[C---:B------:R-:W-:Y:S06]  /*5400*/  HMMA.16816.F32.BF16 R92, R16.reuse, R24, R92 ;  /* 0x00000018105c723c */ /* 0x040fec000004185c */
[C---:B------:R-:W-:Y:S01]  /*5410*/  HMMA.16816.F32.BF16 R96, R16.reuse, R26, R96 ;  /* 0x0000001a1060723c */ /* 0x040fe20000041860 */
[----:B------:R-:W4:Y:S05]  /*5420*/  LDSM.16.MT88.4 R24, [R228+0x11800] ;  /* 0x01180000e418783b */ /* 0x000f2a0000004200 */
[C---:B--2---:R-:W-:Y:S06]  /*5430*/  HMMA.16816.F32.BF16 R144, R16.reuse, R28, R144 ;  /* 0x0000001c1090723c */ /* 0x044fec0000041890 */
[----:B------:R-:W-:Y:S01]  /*5440*/  HMMA.16816.F32.BF16 R148, R16, R30, R148 ;  /* 0x0000001e1094723c */ /* 0x000fe20000041894 */
[----:B------:R-:W2:Y:S04]  /*5450*/  LDSM.16.MT88.4 R16, [R225+0x13800] ;  /* 0x01380000e110783b */ /* 0x000ea80000004200 */
[----:B------:R-:W-:Y:S01]  /*5460*/  LDSM.16.MT88.4 R28, [R228+0x15800] ;  /* 0x01580000e41c783b */ /* 0x000fe20000004200 */
        /* <DEDUP_REMOVED lines=41> */
[----:B------:R-:W-:Y:S01]  /*5700*/  IMAD.WIDE.U32 R248, R167, -0x326172a9, RZ ;  /* 0xcd9e8d57a7f87825 */ /* 0x000fe200078e00ff */
[----:B------:R-:W-:Y:S01]  /*5710*/  MOV R0, R3 ;  /* 0x0000000300007202 */ /* 0x000fe20000000f00 */
[----:B------:R-:W-:Y:S01]  /*5720*/  ULDC.64 UR8, c[0x0][0x248] ;  /* 0x0000920000087ab9 */ /* 0x000fe20000000a00 */
[----:B------:R-:W-:Y:S01]  /*5730*/  MOV R2, R164 ;  /* 0x000000a400027202 */ /* 0x000fe20000000f00 */
[----:B------:R-:W-:Y:S01]  /*5740*/  IMAD.WIDE.U32 R250, R165, -0x2daee0ad, RZ ;  /* 0xd2511f53a5fa7825 */ /* 0x000fe200078e00ff */
[----:B------:R-:W-:Y:S01]  /*5750*/  LOP3.LUT R244, R249, R166, RZ, 0x3c, !PT ;  /* 0x000000a6f9f47212 */ /* 0x000fe200078e3cff */
[----:B------:R-:W-:Y:S01]  /*5760*/  USHF.L.U64.HI UR30, UR6, 0x5, UR7 ;  /* 0x00000005061e7899 */ /* 0x000fe20008010207 */
[----:B------:R-:W-:Y:S01]  /*5770*/  MOV R237, 0x7054 ;  /* 0x0000705400ed7802 */ /* 0x000fe20000000f00 */
[----:B------:R-:W-:Y:S02]  /*5780*/  USHF.L.U32 UR36, UR6, 0x5, URZ ;  /* 0x0000000506247899 */ /* 0x000fe4000800063f */
[----:B------:R-:W-:Y:S01]  /*5790*/  IMAD.WIDE.U32 R244, R244, -0x2daee0ad, RZ ;  /* 0xd2511f53f4f47825 */ /* 0x000fe200078e00ff */
[----:B------:R-:W-:Y:S01]  /*57a0*/  ULEA.HI.SX32 UR38, UR38, 0xfffffffe, 0x1a ;  /* 0xfffffffe26267891 */ /* 0x000fe2000f8fd23f */
[----:B------:R-:W-:Y:S01]  /*57b0*/  ULDC UR4, c[0x0][0x2ec] ;  /* 0x0000bb0000047ab9 */ /* 0x000fe20000000800 */
[----:B------:R-:W-:-:S02]  /*57c0*/  USHF.L.U64.HI UR34, UR8, 0x5, UR9 ;  /* 0x0000000508227899 */ /* 0x000fc40008010209 */
[----:B------:R-:W-:Y:S01]  /*57d0*/  USHF.L.U32 UR31, UR8, 0x5, URZ ;  /* 0x00000005081f7899 */ /* 0x000fe2000800063f */
[----:B------:R-:W-:Y:S01]  /*57e0*/  ULDC.64 UR12, c[0x0][0x250] ;  /* 0x00009400000c7ab9 */ /* 0x000fe20000000a00 */
[----:B------:R-:W-:Y:S01]  /*57f0*/  ULDC.64 UR6, c[0x0][0x218] ;  /* 0x0000860000067ab9 */ /* 0x000fe20000000a00 */
[----:B------:R-:W-:Y:S01]  /*5800*/  ULDC.64 UR10, c[0x0][0x220] ;  /* 0x00008800000a7ab9 */ /* 0x000fe20000000a00 */
[----:B------:R-:W-:Y:S08]  /*5810*/  BRA `(.L_x_758) ;  /* 0x0000000000a07947 */ /* 0x000ff00003800000 */
.L_x_760:
        /* <DEDUP_REMOVED lines=40> */
.L_x_758:
        /* <DEDUP_REMOVED lines=10> */
[----:B------:R-:W-:Y:S04]  /*5b40*/  LEA R4, P0, R8, R238, 0x6 ;  /* 0x000000ee08047211 */ /* 0x000fe800078030ff */
[----:B------:R-:W-:Y:S02]  /*5b50*/  LEA R6, P1, R4, UR10, 0x1 ;  /* 0x0000000a04067c11 */ /* 0x000fe4000f8208ff */
        /* <DEDUP_REMOVED lines=29> */
[----:B-1----:R-:W2:Y:S04]  /*5d30*/  LDSM.16.M88.4 R8, [R233+0x8000] ;  /* 0x00800000e908783b */ /* 0x002ea80000000200 */
[----:B------:R-:W3:Y:S04]  /*5d40*/  LDSM.16.M88.4 R16, [R233+0x8800] ;  /* 0x00880000e910783b */ /* 0x000ee80000000200 */
[----:B------:R-:W1:Y:S04]  /*5d50*/  LDSM.16.M88.4 R24, [R233+0x9000] ;  /* 0x00900000e918783b */ /* 0x000e680000000200 */
[----:B------:R-:W4:Y:S04]  /*5d60*/  LDSM.16.M88.4 R164, [R233+0x9800] ;  /* 0x00980000e9a4783b */ /* 0x000f280000000200 */
[----:B------:R-:W0:Y:S04]  /*5d70*/  LDGDEPBAR ;  /* 0x00000000000079af */ /* 0x000e280000000000 */
[----:B------:R-:W-:Y:S04]  /*5d80*/  LDSM.16.M88.4 R168, [R232] ;  /* 0x00000000e8a8783b */ /* 0x000fe80000000200 */
[----:B------:R-:W5:Y:S04]  /*5d90*/  LDSM.16.M88.4 R172, [R231] ;  /* 0x00000000e7ac783b */ /* 0x000f680000000200 */
[----:B------:R-:W5:Y:S04]  /*5da0*/  LDSM.16.M88.4 R176, [R223] ;  /* 0x00000000dfb0783b */ /* 0x000f680000000200 */
[----:B------:R-:W5:Y:S04]  /*5db0*/  LDSM.16.M88.4 R180, [R222] ;  /* 0x00000000deb4783b */ /* 0x000f680000000200 */
[----:B------:R-:W5:Y:S01]  /*5dc0*/  LDSM.16.M88.4 R184, [R221] ;  /* 0x00000000ddb8783b */ /* 0x000f620000000200 */
[C---:B--2---:R-:W-:Y:S03]  /*5dd0*/  HMMA.16816.F32.BF16 R4, R32.reuse, R8, RZ ;  /* 0x000000082004723c */ /* 0x044fe600000418ff */
[----:B------:R-:W-:Y:S04]  /*5de0*/  LDSM.16.M88.4 R188, [R230] ;  /* 0x00000000e6bc783b */ /* 0x000fe80000000200 */
[----:B------:R-:W2:Y:S01]  /*5df0*/  LDSM.16.M88.4 R192, [R227+0x8000] ;  /* 0x00800000e3c0783b */ /* 0x000ea20000000200 */
[C---:B------:R-:W-:Y:S03]  /*5e00*/  HMMA.16816.F32.BF16 R8, R32.reuse, R10, RZ ;  /* 0x0000000a2008723c */ /* 0x040fe600000418ff */
[----:B------:R-:W2:Y:S03]  /*5e10*/  LDSM.16.M88.4 R196, [R227+0x8800] ;  /* 0x00880000e3c4783b */ /* 0x000ea60000000200 */
[C---:B---3--:R-:W-:Y:S01]  /*5e20*/  HMMA.16816.F32.BF16 R12, R32.reuse, R16, RZ ;  /* 0x00000010200c723c */ /* 0x048fe200000418ff */
[----:B------:R-:W-:Y:S04]  /*5e30*/  LDSM.16.M88.4 R200, [R229] ;  /* 0x00000000e5c8783b */ /* 0x000fe80000000200 */
[----:B------:R-:W-:Y:S01]  /*5e40*/  LDSM.16.M88.4 R204, [R220] ;  /* 0x00000000dccc783b */ /* 0x000fe20000000200 */
[C---:B------:R-:W-:Y:S06]  /*5e50*/  HMMA.16816.F32.BF16 R16, R32.reuse, R18, RZ ;  /* 0x000000122010723c */ /* 0x040fec00000418ff */
[C---:B-1----:R-:W-:Y:S06]  /*5e60*/  HMMA.16816.F32.BF16 R20, R32.reuse, R24, RZ ;  /* 0x000000182014723c */ /* 0x042fec00000418ff */
[C---:B------:R-:W-:Y:S06]  /*5e70*/  HMMA.16816.F32.BF16 R24, R32.reuse, R26, RZ ;  /* 0x0000001a2018723c */ /* 0x040fec00000418ff */
[C---:B----4-:R-:W-:Y:S06]  /*5e80*/  HMMA.16816.F32.BF16 R28, R32.reuse, R164, RZ ;  /* 0x000000a4201c723c */ /* 0x050fec00000418ff */
[----:B------:R-:W-:Y:S01]  /*5e90*/  HMMA.16816.F32.BF16 R32, R32, R166, RZ ;  /* 0x000000a62020723c */ /* 0x000fe200000418ff */
[----:B------:R-:W1:Y:S05]  /*5ea0*/  LDSM.16.M88.4 R164, [R227+0x9000] ;  /* 0x00900000e3a4783b */ /* 0x000e6a0000000200 */
[C---:B-----5:R-:W-:Y:S06]  /*5eb0*/  HMMA.16816.F32.BF16 R4, R168.reuse, R172, R4 ;  /* 0x000000aca804723c */ /* 0x060fec0000041804 */
        /* <DEDUP_REMOVED lines=8> */
[C---:B------:R-:W-:Y:S06]  /*5f40*/  HMMA.16816.F32.BF16 R28, R168.reuse, R184, R28 ;  /* 0x000000b8a81c723c */ /* 0x040fec000004181c */
        /* <DEDUP_REMOVED lines=9> */
[C---:B-1----:R-:W-:Y:S06]  /*5fe0*/  HMMA.16816.F32.BF16 R20, R188.reuse, R164, R20 ;  /* 0x000000a4bc14723c */ /* 0x042fec0000041814 */
[C---:B------:R-:W-:Y:S01]  /*5ff0*/  HMMA.16816.F32.BF16 R24, R188.reuse, R166, R24 ;  /* 0x000000a6bc18723c */ /* 0x040fe20000041818 */
[----:B------:R-:W1:Y:S05]  /*6000*/  LDSM.16.M88.4 R164, [R233+0xb000] ;  /* 0x00b00000e9a4783b */ /* 0x000e6a0000000200 */
[C---:B---3--:R-:W-:Y:S06]  /*6010*/  HMMA.16816.F32.BF16 R28, R188.reuse, R172, R28 ;  /* 0x000000acbc1c723c */ /* 0x048fec000004181c */
[----:B------:R-:W-:Y:S01]  /*6020*/  HMMA.16816.F32.BF16 R32, R188, R174, R32 ;  /* 0x000000aebc20723c */ /* 0x000fe20000041820 */
[----:B------:R-:W3:Y:S04]  /*6030*/  LDSM.16.M88.4 R172, [R233+0xb800] ;  /* 0x00b80000e9ac783b */ /* 0x000ee80000000200 */
[----:B------:R-:W-:Y:S01]  /*6040*/  LDSM.16.M88.4 R188, [R232+0x2000] ;  /* 0x00200000e8bc783b */ /* 0x000fe20000000200 */
[C---:B------:R-:W-:Y:S06]  /*6050*/  HMMA.16816.F32.BF16 R4, R200.reuse, R204, R4 ;  /* 0x000000ccc804723c */ /* 0x040fec0000041804 */
[C---:B------:R-:W-:Y:S01]  /*6060*/  HMMA.16816.F32.BF16 R8, R200.reuse, R206, R8 ;  /* 0x000000cec808723c */ /* 0x040fe20000041808 */
[----:B------:R-:W3:Y:S05]  /*6070*/  LDSM.16.M88.4 R204, [R219] ;  /* 0x00000000dbcc783b */ /* 0x000eea0000000200 */
[C---:B----4-:R-:W-:Y:S06]  /*6080*/  HMMA.16816.F32.BF16 R12, R200.reuse, R176, R12 ;  /* 0x000000b0c80c723c */ /* 0x050fec000004180c */
[C---:B------:R-:W-:Y:S01]  /*6090*/  HMMA.16816.F32.BF16 R16, R200.reuse, R178, R16 ;  /* 0x000000b2c810723c */ /* 0x040fe20000041810 */
[----:B------:R-:W4:Y:S05]  /*60a0*/  LDSM.16.M88.4 R176, [R218] ;  /* 0x00000000dab0783b */ /* 0x000f2a0000000200 */
[C---:B-----5:R-:W-:Y:S06]  /*60b0*/  HMMA.16816.F32.BF16 R20, R200.reuse, R168, R20 ;  /* 0x000000a8c814723c */ /* 0x060fec0000041814 */
[C---:B------:R-:W-:Y:S01]  /*60c0*/  HMMA.16816.F32.BF16 R24, R200.reuse, R170, R24 ;  /* 0x000000aac818723c */ /* 0x040fe20000041818 */
[----:B------:R-:W5:Y:S05]  /*60d0*/  LDSM.16.M88.4 R168, [R217] ;  /* 0x00000000d9a8783b */ /* 0x000f6a0000000200 */
[C---:B------:R-:W-:Y:S06]  /*60e0*/  HMMA.16816.F32.BF16 R28, R200.reuse, R180, R28 ;  /* 0x000000b4c81c723c */ /* 0x040fec000004181c */
[----:B------:R-:W-:Y:S01]  /*60f0*/  HMMA.16816.F32.BF16 R32, R200, R182, R32 ;  /* 0x000000b6c820723c */ /* 0x000fe20000041820 */
[----:B------:R-:W5:Y:S04]  /*6100*/  LDSM.16.M88.4 R180, [R216] ;  /* 0x00000000d8b4783b */ /* 0x000f680000000200 */
        /* <DEDUP_REMOVED lines=16> */
[----:B------:R-:W3:Y:S05]  /*6210*/  LDSM.16.M88.4 R204, [R220+0x2000] ;  /* 0x00200000dccc783b */ /* 0x000eea0000000200 */
[C---:B----4-:R-:W-:Y:S06]  /*6220*/  HMMA.16816.F32.BF16 R12, R188.reuse, R176, R12 ;  /* 0x000000b0bc0c723c */ /* 0x050fec000004180c */
[C---:B------:R-:W-:Y:S01]  /*6230*/  HMMA.16816.F32.BF16 R16, R188.reuse, R178, R16 ;  /* 0x000000b2bc10723c */ /* 0x040fe20000041810 */
[----:B------:R-:W4:Y:S05]  /*6240*/  LDSM.16.M88.4 R176, [R220+0x2800] ;  /* 0x00280000dcb0783b */ /* 0x000f2a0000000200 */
[C---:B-----5:R-:W-:Y:S06]  /*6250*/  HMMA.16816.F32.BF16 R20, R188.reuse, R168, R20 ;  /* 0x000000a8bc14723c */ /* 0x060fec0000041814 */
[C---:B------:R-:W-:Y:S01]  /*6260*/  HMMA.16816.F32.BF16 R24, R188.reuse, R170, R24 ;  /* 0x000000aabc18723c */ /* 0x040fe20000041818 */
[----:B------:R-:W5:Y:S05]  /*6270*/  LDSM.16.M88.4 R168, [R220+0x3000] ;  /* 0x00300000dca8783b */ /* 0x000f6a0000000200 */
        /* <DEDUP_REMOVED lines=84> */
[----:B------:R-:W-:Y:S05]  /*67c0*/  LDSM.16.M88.4 R200, [R220+0x6000] ;  /* 0x00600000dcc8783b */ /* 0x000fea0000000200 */
        /* <DEDUP_REMOVED lines=9> */
[----:B------:R-:W3:Y:S01]  /*6860*/  LDSM.16.M88.4 R192, [R227+0xf800] ;  /* 0x00f80000e3c0783b */ /* 0x000ee20000000200 */
[C---:B------:R-:W-:Y:S06]  /*6870*/  HMMA.16816.F32.BF16 R4, R184.reuse, R204, R4 ;  /* 0x000000ccb804723c */ /* 0x040fec0000041804 */
[C---:B------:R-:W-:Y:S06]  /*6880*/  HMMA.16816.F32.BF16 R8, R184.reuse, R206, R8 ;  /* 0x000000ceb808723c */ /* 0x040fec0000041808 */
[C---:B----4-:R-:W-:Y:S06]  /*6890*/  HMMA.16816.F32.BF16 R12, R184.reuse, R176, R12 ;  /* 0x000000b0b80c723c */ /* 0x050fec000004180c */
[C---:B------:R-:W-:Y:S01]  /*68a0*/  HMMA.16816.F32.BF16 R16, R184.reuse, R178, R16 ;  /* 0x000000b2b810723c */ /* 0x040fe20000041810 */
[----:B------:R-:W4:Y:S05]  /*68b0*/  LDSM.16.M88.4 R176, [R229+0x6000] ;  /* 0x00600000e5b0783b */ /* 0x000f2a0000000200 */
[C---:B-----5:R-:W-:Y:S06]  /*68c0*/  HMMA.16816.F32.BF16 R20, R184.reuse, R168, R20 ;  /* 0x000000a8b814723c */ /* 0x060fec0000041814 */
[C---:B------:R-:W-:Y:S01]  /*68d0*/  HMMA.16816.F32.BF16 R24, R184.reuse, R170, R24 ;  /* 0x000000aab818723c */ /* 0x040fe20000041818 */
[----:B------:R-:W5:Y:S05]  /*68e0*/  LDSM.16.M88.4 R168, [R220+0x6800] ;  /* 0x00680000dca8783b */ /* 0x000f6a0000000200 */
[C---:B------:R-:W-:Y:S06]  /*68f0*/  HMMA.16816.F32.BF16 R28, R184.reuse, R180, R28 ;  /* 0x000000b4b81c723c */ /* 0x040fec000004181c */
[----:B------:R-:W-:Y:S06]  /*6900*/  HMMA.16816.F32.BF16 R32, R184, R182, R32 ;  /* 0x000000b6b820723c */ /* 0x000fec0000041820 */
[C---:B--2---:R-:W-:Y:S06]  /*6910*/  HMMA.16816.F32.BF16 R4, R188.reuse, R196, R4 ;  /* 0x000000c4bc04723c */ /* 0x044fec0000041804 */
[C---:B------:R-:W-:Y:S06]  /*6920*/  HMMA.16816.F32.BF16 R8, R188.reuse, R198, R8 ;  /* 0x000000c6bc08723c */ /* 0x040fec0000041808 */
[C---:B-1----:R-:W-:Y:S06]  /*6930*/  HMMA.16816.F32.BF16 R12, R188.reuse, R164, R12 ;  /* 0x000000a4bc0c723c */ /* 0x042fec000004180c */
[C---:B------:R-:W-:Y:S01]  /*6940*/  HMMA.16816.F32.BF16 R16, R188.reuse, R166, R16 ;  /* 0x000000a6bc10723c */ /* 0x040fe20000041810 */
[----:B------:R-:W1:Y:S05]  /*6950*/  LDSM.16.M88.4 R164, [R220+0x7000] ;  /* 0x00700000dca4783b */ /* 0x000e6a0000000200 */
[C---:B---3--:R-:W-:Y:S06]  /*6960*/  HMMA.16816.F32.BF16 R20, R188.reuse, R172, R20 ;  /* 0x000000acbc14723c */ /* 0x048fec0000041814 */
[C---:B------:R-:W-:Y:S01]  /*6970*/  HMMA.16816.F32.BF16 R24, R188.reuse, R174, R24 ;  /* 0x000000aebc18723c */ /* 0x040fe20000041818 */
[----:B------:R-:W2:Y:S01]  /*6980*/  LDSM.16.M88.4 R172, [R220+0x7800] ;  /* 0x00780000dcac783b */ /* 0x000ea20000000200 */
[----:B------:R-:W-:Y:S04]  /*6990*/  DEPBAR.LE SB0, 0x0 ;  /* 0x000080000000791a */ /* 0x000fe80000000000 */
[C---:B------:R-:W-:Y:S01]  /*69a0*/  HMMA.16816.F32.BF16 R28, R188.reuse, R192, R28 ;  /* 0x000000c0bc1c723c */ /* 0x040fe2000004181c */
[----:B------:R-:W-:Y:S05]  /*69b0*/  BAR.SYNC.DEFER_BLOCKING 0x0 ;  /* 0x0000000000007b1d */ /* 0x000fea0000010000 */
[----:B------:R-:W-:Y:S06]  /*69c0*/  HMMA.16816.F32.BF16 R32, R188, R194, R32 ;  /* 0x000000c2bc20723c */ /* 0x000fec0000041820 */
[C---:B----4-:R-:W-:Y:S06]  /*69d0*/  HMMA.16816.F32.BF16 R4, R176.reuse, R200, R4 ;  /* 0x000000c8b004723c */ /* 0x050fec0000041804 */
[C---:B------:R-:W-:Y:S06]  /*69e0*/  HMMA.16816.F32.BF16 R8, R176.reuse, R202, R8 ;  /* 0x000000cab008723c */ /* 0x040fec0000041808 */
[C---:B-----5:R-:W-:Y:S06]  /*69f0*/  HMMA.16816.F32.BF16 R12, R176.reuse, R168, R12 ;  /* 0x000000a8b00c723c */ /* 0x060fec000004180c */
[C---:B------:R-:W-:Y:S06]  /*6a00*/  HMMA.16816.F32.BF16 R16, R176.reuse, R170, R16 ;  /* 0x000000aab010723c */ /* 0x040fec0000041810 */
[----:B------:R-:W-:Y:S01]  /*6a10*/  FMNMX.FTZ R3, R4, R2, !PT ;  /* 0x0000000204037209 */ /* 0x000fe20007810000 */
[C---:B-1----:R-:W-:Y:S04]  /*6a20*/  HMMA.16816.F32.BF16 R20, R176.reuse, R164, R20 ;  /* 0x000000a4b014723c */ /* 0x042fe80000041814 */
[----:B------:R-:W-:Y:S02]  /*6a30*/  FMNMX.FTZ R3, R5, R3, !PT ;  /* 0x0000000305037209 */ /* 0x000fe40007810000 */
[C---:B------:R-:W-:Y:S05]  /*6a40*/  HMMA.16816.F32.BF16 R24, R176.reuse, R166, R24 ;  /* 0x000000a6b018723c */ /* 0x040fea0000041818 */
[----:B------:R-:W-:Y:S01]  /*6a50*/  FMNMX.FTZ R3, R8, R3, !PT ;  /* 0x0000000308037209 */ /* 0x000fe20007810000 */
[C---:B--2---:R-:W-:Y:S05]  /*6a60*/  HMMA.16816.F32.BF16 R28, R176.reuse, R172, R28 ;  /* 0x000000acb01c723c */ /* 0x044fea000004181c */
[----:B------:R-:W-:Y:S01]  /*6a70*/  FMNMX.FTZ R165, R6, R0, !PT ;  /* 0x0000000006a57209 */ /* 0x000fe20007810000 */
[----:B------:R-:W-:Y:S05]  /*6a80*/  HMMA.16816.F32.BF16 R32, R176, R174, R32 ;  /* 0x000000aeb020723c */ /* 0x000fea0000041820 */
[----:B------:R-:W-:Y:S02]  /*6a90*/  FMNMX.FTZ R164, R9, R3, !PT ;  /* 0x0000000309a47209 */ /* 0x000fe40007810000 */
[----:B------:R-:W-:Y:S04]  /*6aa0*/  FMNMX.FTZ R3, R7, R165, !PT ;  /* 0x000000a507037209 */ /* 0x000fe80007810000 */
        /* <DEDUP_REMOVED lines=24> */
.L_x_759:
[----:B-1----:R-:W1:Y:S01]  /*6c30*/  SHFL.BFLY PT, R166, R164, 0x2, 0x1f ;  /* 0x0c401f00a4a67f89 */ /* 0x002e6200000e0000 */
[----:B------:R-:W-:Y:S01]  /*6c40*/  FMNMX.FTZ R3, R31, R3, !PT ;  /* 0x000000031f037209 */ /* 0x000fe20007810000 */
[----:B------:R-:W-:Y:S01]  /*6c50*/  USHF.L.U32 UR39, UR38, 0x1, URZ ;  /* 0x0000000126277899 */ /* 0x000fe2000800063f */
[----:B------:R-:W-:Y:S05]  /*6c60*/  LOP3.LUT R206, R245, UR20, R250, 0x96, !PT ;  /* 0x00000014f5ce7c12 */ /* 0x000fea000f8e96fa */
[----:B------:R-:W-:Y:S01]  /*6c70*/  LDSM.16.MT88.4 R172, [R228+0x10000] ;  /* 0x01000000e4ac783b */ /* 0x000fe20000004200 */
[----:B------:R-:W-:Y:S01]  /*6c80*/  FMNMX.FTZ R3, R34, R3, !PT ;  /* 0x0000000322037209 */ /* 0x000fe20007810000 */
[----:B------:R-:W-:Y:S01]  /*6c90*/  UIADD3 UR35, UR32, -0x4ab325aa, URZ ;  /* 0xb54cda5620237890 */ /* 0x000fe2000fffe03f */
[----:B------:R-:W-:Y:S01]  /*6ca0*/  MOV R195, UR23 ;  /* 0x0000001700c37c02 */ /* 0x000fe20008000f00 */
[----:B------:R-:W-:Y:S01]  /*6cb0*/  IMAD.WIDE.U32 R206, R206, -0x326172a9, RZ ;  /* 0xcd9e8d57cece7825 */ /* 0x000fe200078e00ff */
[----:B------:R-:W-:Y:S01]  /*6cc0*/  FMNMX.FTZ R3, R35, R3, !PT ;  /* 0x0000000323037209 */ /* 0x000fe20007810000 */
[----:B------:R-:W-:Y:S01]  /*6cd0*/  UIADD3 UR37, UR33, 0x646e171e, URZ ;  /* 0x646e171e21257890 */ /* 0x000fe2000fffe03f */
[----:B------:R-:W-:Y:S01]  /*6ce0*/  MOV R167, UR39 ;  /* 0x0000002700a77c02 */ /* 0x000fe20008000f00 */
[----:B------:R-:W-:Y:S01]  /*6cf0*/  LDSM.16.MT88.4 R176, [R226+0x10000] ;  /* 0x01000000e2b0783b */ /* 0x000fe20000004200 */
[----:B------:R-:W-:Y:S01]  /*6d00*/  PRMT R195, R195, R237, UR23 ;  /* 0x00000017c3c37e16 */ /* 0x000fe200080000ed */
[----:B------:R-:W-:Y:S01]  /*6d10*/  UIADD3 UR39, UR39, 0x1, URZ ;  /* 0x0000000127277890 */ /* 0x000fe2000fffe03f */
[----:B------:R-:W-:Y:S01]  /*6d20*/  LOP3.LUT R167, R251, UR33, R167, 0x96, !PT ;  /* 0x00000021fba77c12 */ /* 0x000fe2000f8e96a7 */
[----:B------:R-:W-:Y:S04]  /*6d30*/  UIADD3 UR38, UR38, -0x1, URZ ;  /* 0xffffffff26267890 */ /* 0x000fe8000fffe03f */
[----:B------:R-:W2:Y:S01]  /*6d40*/  SHFL.BFLY PT, R165, R3, 0x2, 0x1f ;  /* 0x0c401f0003a57f89 */ /* 0x000ea200000e0000 */
[----:B------:R-:W-:Y:S07]  /*6d50*/  IMAD.WIDE.U32 R198, R167, -0x326172a9, RZ ;  /* 0xcd9e8d57a7c67825 */ /* 0x000fee00078e00ff */
[----:B------:R-:W-:Y:S01]  /*6d60*/  LDSM.16.MT88.4 R180, [R225+0x10000] ;  /* 0x01000000e1b4783b */ /* 0x000fe20000004200 */
[----:B------:R-:W-:Y:S02]  /*6d70*/  LOP3.LUT R167, R199, UR21, R248, 0x96, !PT ;  /* 0x00000015c7a77c12 */ /* 0x000fe4000f8e96f8 */
[----:B------:R-:W-:Y:S03]  /*6d80*/  LOP3.LUT R198, R207, UR19, R198, 0x96, !PT ;  /* 0x00000013cfc67c12 */ /* 0x000fe6000f8e96c6 */
[----:B------:R-:W-:Y:S04]  /*6d90*/  IMAD.WIDE.U32 R186, R167, -0x2daee0ad, RZ ;  /* 0xd2511f53a7ba7825 */ /* 0x000fe800078e00ff */
[----:B------:R-:W-:Y:S05]  /*6da0*/  IMAD.WIDE.U32 R198, R198, -0x2daee0ad, RZ ;  /* 0xd2511f53c6c67825 */ /* 0x000fea00078e00ff */
[----:B------:R-:W-:Y:S02]  /*6db0*/  LOP3.LUT R186, R199, UR16, R186, 0x96, !PT ;  /* 0x00000010c7ba7c12 */ /* 0x000fe4000f8e96ba */
[----:B-1----:R-:W-:Y:S02]  /*6dc0*/  FMNMX.FTZ R166, R164, R166, !PT ;  /* 0x000000a6a4a67209 */ /* 0x002fe40007810000 */
[----:B--2---:R-:W-:Y:S03]  /*6dd0*/  FMNMX.FTZ R165, R3, R165, !PT ;  /* 0x000000a503a57209 */ /* 0x004fe60007810000 */
[----:B------:R-:W1:Y:S08]  /*6de0*/  SHFL.BFLY PT, R164, R166, 0x1, 0x1f ;  /* 0x0c201f00a6a47f89 */ /* 0x000e7000000e0000 */
[----:B------:R-:W2:Y:S01]  /*6df0*/  SHFL.BFLY PT, R3, R165, 0x1, 0x1f ;  /* 0x0c201f00a5037f89 */ /* 0x000ea200000e0000 */
[----:B-1----:R-:W-:Y:S02]  /*6e00*/  FMNMX.FTZ R164, R166, R164, !PT ;  /* 0x000000a4a6a47209 */ /* 0x002fe40007810000 */
[----:B------:R-:W-:Y:S01]  /*6e10*/  LOP3.LUT R166, R187, UR18, R244, 0x96, !PT ;  /* 0x00000012bba67c12 */ /* 0x000fe2000f8e96f4 */
[----:B------:R-:W-:Y:S01]  /*6e20*/  IMAD.WIDE.U32 R186, R186, -0x326172a9, RZ ;  /* 0xcd9e8d57baba7825 */ /* 0x000fe200078e00ff */
[C---:B------:R-:W-:Y:S03]  /*6e30*/  FSETP.NEU.FTZ.AND P1, PT, R164.reuse, -INF , PT ;  /* 0xff800000a400780b */ /* 0x040fe60003f3d000 */
[----:B------:R-:W-:Y:S01]  /*6e40*/  FMUL.FTZ R197, R164, UR4 ;  /* 0x00000004a4c57c20 */ /* 0x000fe20008410000 */
[----:B------:R-:W-:Y:S01]  /*6e50*/  IMAD.WIDE.U32 R184, R166, -0x326172a9, RZ ;  /* 0xcd9e8d57a6b87825 */ /* 0x000fe200078e00ff */
[----:B--2---:R-:W-:Y:S03]  /*6e60*/  FMNMX.FTZ R3, R165, R3, !PT ;  /* 0x00000003a5037209 */ /* 0x004fe60007810000 */
[----:B------:R-:W-:Y:S01]  /*6e70*/  FADD.FTZ R2, -R164, R2 ;  /* 0x00000002a4027221 */ /* 0x000fe20000010100 */
[----:B------:R-:W-:Y:S02]  /*6e80*/  FSEL R197, R197, RZ, P1 ;  /* 0x000000ffc5c57208 */ /* 0x000fe40000800000 */
[----:B------:R-:W-:Y:S01]  /*6e90*/  LOP3.LUT R184, R187, UR15, R184, 0x96, !PT ;  /* 0x0000000fbbb87c12 */ /* 0x000fe2000f8e96b8 */
[C---:B------:R-:W-:Y:S01]  /*6ea0*/  FMUL.FTZ R196, R3.reuse, UR4 ;  /* 0x0000000403c47c20 */ /* 0x040fe20008410000 */
[----:B------:R-:W-:Y:S01]  /*6eb0*/  FSETP.NEU.FTZ.AND P1, PT, R3, -INF , PT ;  /* 0xff8000000300780b */ /* 0x000fe20003f3d000 */
[--C-:B------:R-:W-:Y:S01]  /*6ec0*/  FFMA.FTZ R167, R8, UR4, -R197.reuse ;  /* 0x0000000408a77c23 */ /* 0x100fe200080108c5 */
[----:B------:R-:W-:Y:S01]  /*6ed0*/  LOP3.LUT R8, R185, UR17, R206, 0x96, !PT ;  /* 0x00000011b9087c12 */ /* 0x000fe2000f8e96ce */
[----:B------:R-:W-:Y:S04]  /*6ee0*/  IMAD.WIDE.U32 R184, R184, -0x2daee0ad, RZ ;  /* 0xd2511f53b8b87825 */ /* 0x000fe800078e00ff */
[--C-:B------:R-:W-:Y:S01]  /*6ef0*/  FFMA.FTZ R188, R9, UR4, -R197.reuse ;  /* 0x0000000409bc7c23 */ /* 0x100fe200080108c5 */
[----:B------:R-:W-:Y:S01]  /*6f00*/  FSEL R196, R196, RZ, P1 ;  /* 0x000000ffc4c47208 */ /* 0x000fe20000800000 */
[----:B------:R-:W-:Y:S04]  /*6f10*/  IMAD.WIDE.U32 R168, R8, -0x2daee0ad, RZ ;  /* 0xd2511f5308a87825 */ /* 0x000fe800078e00ff */
[--C-:B------:R-:W-:Y:S01]  /*6f20*/  FFMA.FTZ R193, R4, UR4, -R197.reuse ;  /* 0x0000000404c17c23 */ /* 0x100fe200080108c5 */
[----:B------:R-:W-:Y:S01]  /*6f30*/  MUFU.EX2 R167, R167 ;  /* 0x000000a700a77308 */ /* 0x000fe20000000800 */
[--C-:B------:R-:W-:Y:S01]  /*6f40*/  FFMA.FTZ R191, R5, UR4, -R197.reuse ;  /* 0x0000000405bf7c23 */ /* 0x100fe200080108c5 */
[----:B------:R-:W-:Y:S01]  /*6f50*/  FFMA.FTZ R189, R10, UR4, -R196 ;  /* 0x000000040abd7c23 */ /* 0x000fe200080108c4 */
[----:B------:R-:W-:Y:S01]  /*6f60*/  LOP3.LUT R8, R185, UR5, R168, 0x96, !PT ;  /* 0x00000005b9087c12 */ /* 0x000fe2000f8e96a8 */
[----:B------:R-:W-:Y:S01]  /*6f70*/  FFMA.FTZ R190, R11, UR4, -R196 ;  /* 0x000000040bbe7c23 */ /* 0x000fe200080108c4 */
[----:B------:R-:W-:Y:S01]  /*6f80*/  LOP3.LUT R198, R169, UR14, R198, 0x96, !PT ;  /* 0x0000000ea9c67c12 */ /* 0x000fe2000f8e96c6 */
[--C-:B------:R-:W-:Y:S01]  /*6f90*/  FFMA.FTZ R194, R6, UR4, -R196.reuse ;  /* 0x0000000406c27c23 */ /* 0x100fe200080108c4 */
[----:B------:R-:W-:Y:S01]  /*6fa0*/  FFMA.FTZ R192, R7, UR4, -R196 ;  /* 0x0000000407c07c23 */ /* 0x000fe200080108c4 */
[----:B------:R-:W-:Y:S04]  /*6fb0*/  IMAD.WIDE.U32 R8, R8, -0x326172a9, RZ ;  /* 0xcd9e8d5708087825 */ /* 0x000fe800078e00ff */
[----:B------:R-:W-:Y:S01]  /*6fc0*/  FADD.FTZ R0, -R3, R0 ;  /* 0x0000000003007221 */ /* 0x000fe20000010100 */
[----:B------:R-:W1:Y:S01]  /*6fd0*/  MUFU.EX2 R188, R188 ;  /* 0x000000bc00bc7308 */ /* 0x000e620000000800 */
[----:B------:R-:W-:Y:S01]  /*6fe0*/  FMUL.FTZ R2, R2, UR4 ;  /* 0x0000000402027c20 */ /* 0x000fe20008410000 */
[----:B------:R-:W-:Y:S01]  /*6ff0*/  IMAD.WIDE.U32 R198, R198, -0x326172a9, RZ ;  /* 0xcd9e8d57c6c67825 */ /* 0x000fe200078e00ff */
[C---:B------:R-:W-:Y:S02]  /*7000*/  LOP3.LUT R4, R8.reuse, 0xffff, RZ, 0xc0, !PT ;  /* 0x0000ffff08047812 */ /* 0x040fe400078ec0ff */
[----:B------:R-:W-:Y:S01]  /*7010*/  LOP3.LUT R170, R8, 0xff, RZ, 0xc0, !PT ;  /* 0x000000ff08aa7812 */ /* 0x000fe200078ec0ff */
[----:B------:R-:W-:Y:S01]  /*7020*/  FMUL.FTZ R0, R0, UR4 ;  /* 0x0000000400007c20 */ /* 0x000fe20008410000 */
[----:B------:R-:W-:Y:S03]  /*7030*/  SHF.R.U32.HI R4, RZ, 0x8, R4 ;  /* 0x00000008ff047819 */ /* 0x000fe60000011604 */
[----:B------:R-:W-:Y:S01]  /*7040*/  MUFU.EX2 R189, R189 ;  /* 0x000000bd00bd7308 */ /* 0x000fe20000000800 */
[----:B------:R-:W-:Y:S01]  /*7050*/  LOP3.LUT R169, R9, UR35, R198, 0x96, !PT ;  /* 0x0000002309a97c12 */ /* 0x000fe2000f8e96c6 */
[----:B------:R-:W-:Y:S01]  /*7060*/  FFMA.FTZ R198, R16, UR4, -R197 ;  /* 0x0000000410c67c23 */ /* 0x000fe200080108c5 */
[----:B------:R-:W-:Y:S01]  /*7070*/  PRMT R170, R170, 0x5410, R4 ;  /* 0x00005410aaaa7816 */ /* 0x000fe20000000004 */
[----:B------:R-:W-:Y:S01]  /*7080*/  FFMA.FTZ R201, R18, UR4, -R196 ;  /* 0x0000000412c97c23 */ /* 0x000fe200080108c4 */
[----:B------:R-:W-:Y:S01]  /*7090*/  SHF.R.U32.HI R5, RZ, 0x10, R8 ;  /* 0x00000010ff057819 */ /* 0x000fe20000011608 */
[----:B------:R-:W-:Y:S01]  /*70a0*/  FFMA.FTZ R200, R19, UR4, -R196 ;  /* 0x0000000413c87c23 */ /* 0x000fe200080108c4 */
[----:B------:R-:W-:Y:S03]  /*70b0*/  LOP3.LUT R6, R169, 0xffff, RZ, 0xc0, !PT ;  /* 0x0000ffffa9067812 */ /* 0x000fe600078ec0ff */
[----:B------:R-:W2:Y:S01]  /*70c0*/  MUFU.EX2 R190, R190 ;  /* 0x000000be00be7308 */ /* 0x000ea20000000800 */
[----:B------:R-:W-:Y:S01]  /*70d0*/  SHF.R.U32.HI R4, RZ, 0x10, R169 ;  /* 0x00000010ff047819 */ /* 0x000fe200000116a9 */
[--C-:B------:R-:W-:Y:S01]  /*70e0*/  FFMA.FTZ R203, R13, UR4, -R197.reuse ;  /* 0x000000040dcb7c23 */ /* 0x100fe200080108c5 */
[----:B------:R-:W-:Y:S01]  /*70f0*/  LOP3.LUT R168, R169, 0xff, RZ, 0xc0, !PT ;  /* 0x000000ffa9a87812 */ /* 0x000fe200078ec0ff */
[----:B------:R-:W-:Y:S01]  /*7100*/  FFMA.FTZ R202, R12, UR4, -R197 ;  /* 0x000000040cca7c23 */ /* 0x000fe200080108c5 */
[----:B------:R-:W-:Y:S01]  /*7110*/  SHF.R.U32.HI R171, RZ, 0x18, R8 ;  /* 0x00000018ffab7819 */ /* 0x000fe20000011608 */
[----:B------:R-:W-:Y:S01]  /*7120*/  FFMA.FTZ R204, R14, UR4, -R196 ;  /* 0x000000040ecc7c23 */ /* 0x000fe200080108c4 */
[----:B------:R-:W-:Y:S03]  /*7130*/  LOP3.LUT R5, R5, 0xff, RZ, 0xc0, !PT ;  /* 0x000000ff05057812 */ /* 0x000fe600078ec0ff */
[----:B------:R-:W-:Y:S01]  /*7140*/  MUFU.EX2 R193, R193 ;  /* 0x000000c100c17308 */ /* 0x000fe20000000800 */
[----:B------:R-:W-:Y:S01]  /*7150*/  SHF.R.U32.HI R6, RZ, 0x8, R6 ;  /* 0x00000008ff067819 */ /* 0x000fe20000011606 */
[----:B------:R-:W-:Y:S01]  /*7160*/  FFMA.FTZ R205, R15, UR4, -R196 ;  /* 0x000000040fcd7c23 */ /* 0x000fe200080108c4 */
[----:B------:R-:W-:Y:S02]  /*7170*/  LOP3.LUT R4, R4, 0xff, RZ, 0xc0, !PT ;  /* 0x000000ff04047812 */ /* 0x000fe400078ec0ff */
[----:B------:R-:W-:Y:S02]  /*7180*/  SHF.R.U32.HI R169, RZ, 0x18, R169 ;  /* 0x00000018ffa97819 */ /* 0x000fe400000116a9 */
[----:B------:R-:W-:Y:S03]  /*7190*/  PRMT R171, R5, 0x5410, R171 ;  /* 0x0000541005ab7816 */ /* 0x000fe600000000ab */
[----:B------:R-:W3:Y:S01]  /*71a0*/  MUFU.EX2 R191, R191 ;  /* 0x000000bf00bf7308 */ /* 0x000ee20000000800 */
[----:B------:R-:W-:Y:S02]  /*71b0*/  PRMT R168, R168, 0x5410, R6 ;  /* 0x00005410a8a87816 */ /* 0x000fe40000000006 */
[----:B------:R-:W-:Y:S02]  /*71c0*/  PRMT R169, R4, 0x5410, R169 ;  /* 0x0000541004a97816 */ /* 0x000fe400000000a9 */
[--C-:B------:R-:W-:Y:S02]  /*71d0*/  HSET2.LE.AND R170, R170, R195.reuse, PT ;  /* 0x000000c3aaaa7233 */ /* 0x100fe40003803000 */
[--C-:B------:R-:W-:Y:S03]  /*71e0*/  HSET2.LE.AND R171, R171, R195.reuse, PT ;  /* 0x000000c3abab7233 */ /* 0x100fe60003803000 */
[----:B------:R-:W-:Y:S01]  /*71f0*/  MUFU.EX2 R194, R194 ;  /* 0x000000c200c27308 */ /* 0x000fe20000000800 */
[--C-:B------:R-:W-:Y:S02]  /*7200*/  HSET2.LE.AND R168, R168, R195.reuse, PT ;  /* 0x000000c3a8a87233 */ /* 0x100fe40003803000 */
[--C-:B------:R-:W-:Y:S02]  /*7210*/  HSET2.LE.AND R169, R169, R195.reuse, PT ;  /* 0x000000c3a9a97233 */ /* 0x100fe40003803000 */
[----:B-1----:R-:W-:Y:S02]  /*7220*/  F2FP.BF16.F32.PACK_AB R7, R188, R167 ;  /* 0x000000a7bc07723e */ /* 0x002fe400000010ff */
[----:B--2---:R-:W-:Y:S03]  /*7230*/  F2FP.BF16.F32.PACK_AB R6, R190, R189 ;  /* 0x000000bdbe06723e */ /* 0x004fe600000010ff */
[----:B------:R-:W1:Y:S01]  /*7240*/  MUFU.EX2 R192, R192 ;  /* 0x000000c000c07308 */ /* 0x000e620000000800 */
[----:B---3--:R-:W-:Y:S02]  /*7250*/  F2FP.BF16.F32.PACK_AB R5, R191, R193 ;  /* 0x000000c1bf05723e */ /* 0x008fe400000010ff */
[----:B------:R-:W-:Y:S02]  /*7260*/  LOP3.LUT R170, R170, R7, RZ, 0xc0, !PT ;  /* 0x00000007aaaa7212 */ /* 0x000fe400078ec0ff */
[----:B------:R-:W-:Y:S02]  /*7270*/  LOP3.LUT R171, R171, R6, RZ, 0xc0, !PT ;  /* 0x00000006abab7212 */ /* 0x000fe400078ec0ff */
[----:B------:R-:W-:Y:S03]  /*7280*/  LOP3.LUT R168, R168, R5, RZ, 0xc0, !PT ;  /* 0x00000005a8a87212 */ /* 0x000fe600078ec0ff */
[----:B------:R-:W2:Y:S01]  /*7290*/  MUFU.EX2 R2, R2 ;  /* 0x0000000200027308 */ /* 0x000ea20000000800 */
[----:B------:R-:W-:Y:S01]  /*72a0*/  LOP3.LUT R186, R199, UR27, R186, 0x96, !PT ;  /* 0x0000001bc7ba7c12 */ /* 0x000fe2000f8e96ba */
[----:B------:R-:W-:Y:S04]  /*72b0*/  FFMA.FTZ R199, R17, UR4, -R197 ;  /* 0x0000000411c77c23 */ /* 0x000fe800080108c5 */
[----:B------:R-:W-:Y:S04]  /*72c0*/  IMAD.WIDE.U32 R186, R186, -0x2daee0ad, RZ ;  /* 0xd2511f53baba7825 */ /* 0x000fe800078e00ff */
[----:B------:R-:W3:Y:S01]  /*72d0*/  MUFU.EX2 R0, R0 ;  /* 0x0000000000007308 */ /* 0x000ee20000000800 */
[----:B-1----:R-:W-:Y:S02]  /*72e0*/  F2FP.BF16.F32.PACK_AB R4, R192, R194 ;  /* 0x000000c2c004723e */ /* 0x002fe400000010ff */
[----:B------:R-:W-:Y:S02]  /*72f0*/  LOP3.LUT R184, R187, UR37, R184, 0x96, !PT ;  /* 0x00000025bbb87c12 */ /* 0x000fe4000f8e96b8 */
[----:B------:R-:W-:Y:S02]  /*7300*/  LOP3.LUT R169, R169, R4, RZ, 0xc0, !PT ;  /* 0x00000004a9a97212 */ /* 0x000fe400078ec0ff */
[----:B------:R-:W-:Y:S03]  /*7310*/  SHF.R.U32.HI R166, RZ, 0x10, R184 ;  /* 0x00000010ffa67819 */ /* 0x000fe600000116b8 */
[----:B------:R-:W-:Y:S01]  /*7320*/  MUFU.EX2 R198, R198 ;  /* 0x000000c600c67308 */ /* 0x000fe20000000800 */
        /* <DEDUP_REMOVED lines=11> */
[----:B------:R-:W-:Y:S01]  /*73e0*/  FMUL.FTZ R11, R0, R159 ;  /* 0x0000009f000b7220 */ /* 0x000fe20000410000 */
[----:B------:R-:W-:Y:S01]  /*73f0*/  LDSM.16.MT88.4 R160, [R228+0x12000] ;  /* 0x01200000e4a0783b */ /* 0x000fe20000004200 */
[----:B------:R-:W-:Y:S01]  /*7400*/  FMUL.FTZ R17, R2, R153 ;  /* 0x0000009902117220 */ /* 0x000fe20000410000 */
[C---:B------:R-:W-:Y:S01]  /*7410*/  FMUL.FTZ R18, R0.reuse, R154 ;  /* 0x0000009a00127220 */ /* 0x040fe20000410000 */
[C---:B------:R-:W-:Y:S01]  /*7420*/  FMUL.FTZ R19, R0.reuse, R155 ;  /* 0x0000009b00137220 */ /* 0x040fe20000410000 */
[C---:B------:R-:W-:Y:S01]  /*7430*/  HMMA.16816.F32.BF16 R4, R168.reuse, R172, R4 ;  /* 0x000000aca804723c */ /* 0x040fe20000041804 */
[----:B------:R-:W1:Y:S03]  /*7440*/  MUFU.EX2 R199, R199 ;  /* 0x000000c700c77308 */ /* 0x000e660000000800 */
[----:B------:R-:W2:Y:S01]  /*7450*/  LDSM.16.MT88.4 R156, [R224+0x10000] ;  /* 0x01000000e09c783b */ /* 0x000ea20000004200 */
[C---:B------:R-:W-:Y:S01]  /*7460*/  FMUL.FTZ R38, R0.reuse, R38 ;  /* 0x0000002600267220 */ /* 0x040fe20000410000 */
[C---:B------:R-:W-:Y:S05]  /*7470*/  HMMA.16816.F32.BF16 R8, R168.reuse, R174, R8 ;  /* 0x000000aea808723c */ /* 0x040fea0000041808 */
[----:B------:R-:W-:Y:S01]  /*7480*/  MUFU.EX2 R201, R201 ;  /* 0x000000c900c97308 */ /* 0x000fe20000000800 */
[C---:B------:R-:W-:Y:S01]  /*7490*/  FMUL.FTZ R39, R0.reuse, R39 ;  /* 0x0000002700277220 */ /* 0x040fe20000410000 */
[C---:B------:R-:W-:Y:S01]  /*74a0*/  FMUL.FTZ R42, R0.reuse, R42 ;  /* 0x0000002a002a7220 */ /* 0x040fe20000410000 */
[----:B------:R-:W-:Y:S01]  /*74b0*/  FMUL.FTZ R43, R0, R43 ;  /* 0x0000002b002b7220 */ /* 0x000fe20000410000 */
[----:B------:R-:W3:Y:S02]  /*74c0*/  LDSM.16.MT88.4 R172, [R226+0x12000] ;  /* 0x01200000e2ac783b */ /* 0x000ee40000004200 */
[C---:B------:R-:W-:Y:S02]  /*74d0*/  FMUL.FTZ R44, R2.reuse, R44 ;  /* 0x0000002c022c7220 */ /* 0x040fe40000410000 */
[C---:B------:R-:W-:Y:S02]  /*74e0*/  HMMA.16816.F32.BF16 R36, R168.reuse, R176, R36 ;  /* 0x000000b0a824723c */ /* 0x040fe40000041824 */
[----:B------:R-:W4:Y:S01]  /*74f0*/  MUFU.EX2 R200, R200 ;  /* 0x000000c800c87308 */ /* 0x000f220000000800 */
[----:B------:R-:W-:Y:S01]  /*7500*/  FMUL.FTZ R45, R2, R45 ;  /* 0x0000002d022d7220 */ /* 0x000fe20000410000 */
[C---:B------:R-:W-:Y:S01]  /*7510*/  FMUL.FTZ R46, R0.reuse, R46 ;  /* 0x0000002e002e7220 */ /* 0x040fe20000410000 */
[----:B------:R-:W-:Y:S01]  /*7520*/  FMUL.FTZ R47, R0, R47 ;  /* 0x0000002f002f7220 */ /* 0x000fe20000410000 */
[C---:B------:R-:W-:Y:S01]  /*7530*/  HMMA.16816.F32.BF16 R40, R168.reuse, R178, R40 ;  /* 0x000000b2a828723c */ /* 0x040fe20000041828 */
[----:B------:R-:W-:Y:S05]  /*7540*/  LDSM.16.MT88.4 R176, [R225+0x16000] ;  /* 0x01600000e1b0783b */ /* 0x000fea0000004200 */
[----:B------:R-:W-:Y:S01]  /*7550*/  MUFU.EX2 R202, R202 ;  /* 0x000000ca00ca7308 */ /* 0x000fe20000000800 */
[C---:B------:R-:W-:Y:S01]  /*7560*/  FMUL.FTZ R48, R2.reuse, R48 ;  /* 0x0000003002307220 */ /* 0x040fe20000410000 */
[C---:B------:R-:W-:Y:S03]  /*7570*/  HMMA.16816.F32.BF16 R44, R168.reuse, R180, R44 ;  /* 0x000000b4a82c723c */ /* 0x040fe6000004182c */
[----:B------:R-:W-:Y:S01]  /*7580*/  FMUL.FTZ R49, R2, R49 ;  /* 0x0000003102317220 */ /* 0x000fe20000410000 */
[C---:B------:R-:W-:Y:S01]  /*7590*/  FMUL.FTZ R50, R0.reuse, R50 ;  /* 0x0000003200327220 */ /* 0x040fe20000410000 */
[----:B------:R-:W-:Y:S01]  /*75a0*/  FMUL.FTZ R51, R0, R51 ;  /* 0x0000003300337220 */ /* 0x000fe20000410000 */
[C---:B------:R-:W-:Y:S02]  /*75b0*/  FMUL.FTZ R52, R2.reuse, R52 ;  /* 0x0000003402347220 */ /* 0x040fe40000410000 */
[----:B------:R-:W5:Y:S03]  /*75c0*/  MUFU.EX2 R203, R203 ;  /* 0x000000cb00cb7308 */ /* 0x000f660000000800 */
[----:B------:R-:W-:Y:S01]  /*75d0*/  FMUL.FTZ R53, R2, R53 ;  /* 0x0000003502357220 */ /* 0x000fe20000410000 */
[C---:B------:R-:W-:Y:S01]  /*75e0*/  FMUL.FTZ R54, R0.reuse, R54 ;  /* 0x0000003600367220 */ /* 0x040fe20000410000 */
[----:B------:R-:W-:Y:S01]  /*75f0*/  FMUL.FTZ R55, R0, R55 ;  /* 0x0000003700377220 */ /* 0x000fe20000410000 */
[C---:B------:R-:W-:Y:S01]  /*7600*/  HMMA.16816.F32.BF16 R48, R168.reuse, R182, R48 ;  /* 0x000000b6a830723c */ /* 0x040fe20000041830 */
[----:B------:R-:W-:Y:S02]  /*7610*/  LDSM.16.MT88.4 R180, [R228+0x12800] ;  /* 0x01280000e4b4783b */ /* 0x000fe40000004200 */
[C---:B------:R-:W-:Y:S01]  /*7620*/  FMUL.FTZ R56, R2.reuse, R56 ;  /* 0x0000003802387220 */ /* 0x040fe20000410000 */
[----:B------:R-:W-:Y:S01]  /*7630*/  FMUL.FTZ R57, R2, R57 ;  /* 0x0000003902397220 */ /* 0x000fe20000410000 */
[C---:B------:R-:W-:Y:S01]  /*7640*/  FMUL.FTZ R58, R0.reuse, R58 ;  /* 0x0000003a003a7220 */ /* 0x040fe20000410000 */
[C---:B--2---:R-:W-:Y:S01]  /*7650*/  HMMA.16816.F32.BF16 R52, R168.reuse, R156, R52 ;  /* 0x0000009ca834723c */ /* 0x044fe20000041834 */
[----:B------:R-:W-:Y:S04]  /*7660*/  MUFU.EX2 R204, R204 ;  /* 0x000000cc00cc7308 */ /* 0x000fe80000000800 */
[----:B------:R-:W-:Y:S01]  /*7670*/  FMUL.FTZ R59, R0, R59 ;  /* 0x0000003b003b7220 */ /* 0x000fe20000410000 */
[C---:B------:R-:W-:Y:S01]  /*7680*/  FMUL.FTZ R60, R2.reuse, R60 ;  /* 0x0000003c023c7220 */ /* 0x040fe20000410000 */
[----:B------:R-:W-:Y:S01]  /*7690*/  FMUL.FTZ R61, R2, R61 ;  /* 0x0000003d023d7220 */ /* 0x000fe20000410000 */
[C---:B------:R-:W-:Y:S03]  /*76a0*/  FMUL.FTZ R62, R0.reuse, R62 ;  /* 0x0000003e003e7220 */ /* 0x040fe60000410000 */
[----:B------:R-:W2:Y:S01]  /*76b0*/  MUFU.EX2 R205, R205 ;  /* 0x000000cd00cd7308 */ /* 0x000ea20000000800 */
[----:B------:R-:W-:Y:S01]  /*76c0*/  FMUL.FTZ R63, R0, R63 ;  /* 0x0000003f003f7220 */ /* 0x000fe20000410000 */
[C---:B------:R-:W-:Y:S01]  /*76d0*/  HMMA.16816.F32.BF16 R56, R168.reuse, R158, R56 ;  /* 0x0000009ea838723c */ /* 0x040fe20000041838 */
[----:B------:R-:W1:Y:S02]  /*76e0*/  LDSM.16.MT88.4 R156, [R225+0x12000] ;  /* 0x01200000e19c783b */ /* 0x000e640000004200 */
        /* <DEDUP_REMOVED lines=9> */
[C---:B------:R-:W-:Y:S01]  /*7780*/  HMMA.16816.F32.BF16 R64, R168.reuse, R162, R64 ;  /* 0x000000a2a840723c */ /* 0x040fe20000041840 */
[----:B------:R-:W4:Y:S02]  /*7790*/  LDSM.16.MT88.4 R160, [R224+0x12000] ;  /* 0x01200000e0a0783b */ /* 0x000f240000004200 */
[C---:B------:R-:W-:Y:S01]  /*77a0*/  FMUL.FTZ R72, R2.reuse, R72 ;  /* 0x0000004802487220 */ /* 0x040fe20000410000 */
[----:B------:R-:W-:Y:S01]  /*77b0*/  FMUL.FTZ R73, R2, R73 ;  /* 0x0000004902497220 */ /* 0x000fe20000410000 */
[C---:B------:R-:W-:Y:S01]  /*77c0*/  FMUL.FTZ R74, R0.reuse, R74 ;  /* 0x0000004a004a7220 */ /* 0x040fe20000410000 */
[C---:B---3--:R-:W-:Y:S05]  /*77d0*/  HMMA.16816.F32.BF16 R68, R168.reuse, R172, R68 ;  /* 0x000000aca844723c */ /* 0x048fea0000041844 */
[----:B------:R-:W-:Y:S01]  /*77e0*/  FMUL.FTZ R75, R0, R75 ;  /* 0x0000004b004b7220 */ /* 0x000fe20000410000 */
[C---:B------:R-:W-:Y:S01]  /*77f0*/  FMUL.FTZ R76, R2.reuse, R76 ;  /* 0x0000004c024c7220 */ /* 0x040fe20000410000 */
[----:B------:R-:W-:Y:S01]  /*7800*/  FMUL.FTZ R77, R2, R77 ;  /* 0x0000004d024d7220 */ /* 0x000fe20000410000 */
[C---:B------:R-:W-:Y:S03]  /*7810*/  FMUL.FTZ R78, R0.reuse, R78 ;  /* 0x0000004e004e7220 */ /* 0x040fe60000410000 */
[----:B------:R-:W-:Y:S01]  /*7820*/  FMUL.FTZ R79, R0, R79 ;  /* 0x0000004f004f7220 */ /* 0x000fe20000410000 */
[C---:B------:R-:W-:Y:S01]  /*7830*/  HMMA.16816.F32.BF16 R72, R168.reuse, R174, R72 ;  /* 0x000000aea848723c */ /* 0x040fe20000041848 */
[----:B------:R-:W3:Y:S02]  /*7840*/  LDSM.16.MT88.4 R172, [R228+0x14000] ;  /* 0x01400000e4ac783b */ /* 0x000ee40000004200 */
[C---:B------:R-:W-:Y:S01]  /*7850*/  FMUL.FTZ R80, R2.reuse, R80 ;  /* 0x0000005002507220 */ /* 0x040fe20000410000 */
[----:B------:R-:W-:Y:S01]  /*7860*/  FMUL.FTZ R81, R2, R81 ;  /* 0x0000005102517220 */ /* 0x000fe20000410000 */
[C---:B------:R-:W-:Y:S01]  /*7870*/  FMUL.FTZ R82, R0.reuse, R82 ;  /* 0x0000005200527220 */ /* 0x040fe20000410000 */
[C---:B-1----:R-:W-:Y:S05]  /*7880*/  HMMA.16816.F32.BF16 R76, R168.reuse, R156, R76 ;  /* 0x0000009ca84c723c */ /* 0x042fea000004184c */
[----:B------:R-:W-:Y:S01]  /*7890*/  FMUL.FTZ R83, R0, R83 ;  /* 0x0000005300537220 */ /* 0x000fe20000410000 */
[C---:B------:R-:W-:Y:S01]  /*78a0*/  FMUL.FTZ R84, R2.reuse, R84 ;  /* 0x0000005402547220 */ /* 0x040fe20000410000 */
[----:B------:R-:W-:Y:S01]  /*78b0*/  FMUL.FTZ R85, R2, R85 ;  /* 0x0000005502557220 */ /* 0x000fe20000410000 */
[C---:B------:R-:W-:Y:S03]  /*78c0*/  FMUL.FTZ R86, R0.reuse, R86 ;  /* 0x0000005600567220 */ /* 0x040fe60000410000 */
[----:B------:R-:W-:Y:S01]  /*78d0*/  FMUL.FTZ R87, R0, R87 ;  /* 0x0000005700577220 */ /* 0x000fe20000410000 */
[C---:B------:R-:W-:Y:S01]  /*78e0*/  HMMA.16816.F32.BF16 R80, R168.reuse, R158, R80 ;  /* 0x0000009ea850723c */ /* 0x040fe20000041850 */
[----:B------:R-:W1:Y:S02]  /*78f0*/  LDSM.16.MT88.4 R156, [R226+0x14000] ;  /* 0x01400000e29c783b */ /* 0x000e640000004200 */
[C---:B------:R-:W-:Y:S01]  /*7900*/  FMUL.FTZ R88, R2.reuse, R88 ;  /* 0x0000005802587220 */ /* 0x040fe20000410000 */
[----:B------:R-:W-:Y:S01]  /*7910*/  FMUL.FTZ R89, R2, R89 ;  /* 0x0000005902597220 */ /* 0x000fe20000410000 */
[C---:B------:R-:W-:Y:S01]  /*7920*/  FMUL.FTZ R90, R0.reuse, R90 ;  /* 0x0000005a005a7220 */ /* 0x040fe20000410000 */
[C---:B----4-:R-:W-:Y:S05]  /*7930*/  HMMA.16816.F32.BF16 R84, R168.reuse, R160, R84 ;  /* 0x000000a0a854723c */ /* 0x050fea0000041854 */
        /* <DEDUP_REMOVED lines=49> */
[C---:B------:R-:W-:Y:S03]  /*7c50*/  HMMA.16816.F32.BF16 R120, R168.reuse, R174, R120 ;  /* 0x000000aea878723c */ /* 0x040fe60000041878 */
[C---:B------:R-:W-:Y:S01]  /*7c60*/  FMUL.FTZ R128, R2.reuse, R128 ;  /* 0x0000008002807220 */ /* 0x040fe20000410000 */
[----:B------:R-:W-:Y:S01]  /*7c70*/  FMUL.FTZ R129, R2, R129 ;  /* 0x0000008102817220 */ /* 0x000fe20000410000 */
[C---:B------:R-:W-:Y:S01]  /*7c80*/  FMUL.FTZ R130, R0.reuse, R130 ;  /* 0x0000008200827220 */ /* 0x040fe20000410000 */
[C---:B-1----:R-:W-:Y:S05]  /*7c90*/  HMMA.16816.F32.BF16 R124, R168.reuse, R156, R124 ;  /* 0x0000009ca87c723c */ /* 0x042fea000004187c */
[----:B------:R-:W-:Y:S01]  /*7ca0*/  FMUL.FTZ R131, R0, R131 ;  /* 0x0000008300837220 */ /* 0x000fe20000410000 */
[----:B------:R-:W-:Y:S01]  /*7cb0*/  LOP3.LUT R172, R186, 0xff, RZ, 0xc0, !PT ;  /* 0x000000ffbaac7812 */ /* 0x000fe200078ec0ff */
[C---:B------:R-:W-:Y:S01]  /*7cc0*/  FMUL.FTZ R132, R2.reuse, R132 ;  /* 0x0000008402847220 */ /* 0x040fe20000410000 */
[----:B------:R-:W-:Y:S03]  /*7cd0*/  FMUL.FTZ R133, R2, R133 ;  /* 0x0000008502857220 */ /* 0x000fe60000410000 */
[C---:B------:R-:W-:Y:S01]  /*7ce0*/  FMUL.FTZ R134, R0.reuse, R134 ;  /* 0x0000008600867220 */ /* 0x040fe20000410000 */
[C---:B------:R-:W-:Y:S01]  /*7cf0*/  HMMA.16816.F32.BF16 R128, R168.reuse, R158, R128 ;  /* 0x0000009ea880723c */ /* 0x040fe20000041880 */
[----:B------:R-:W1:Y:S02]  /*7d00*/  LDSM.16.MT88.4 R156, [R224+0x16000] ;  /* 0x01600000e09c783b */ /* 0x000e640000004200 */
[----:B------:R-:W-:Y:S01]  /*7d10*/  FMUL.FTZ R135, R0, R135 ;  /* 0x0000008700877220 */ /* 0x000fe20000410000 */
[C---:B------:R-:W-:Y:S01]  /*7d20*/  FMUL.FTZ R136, R2.reuse, R136 ;  /* 0x0000008802887220 */ /* 0x040fe20000410000 */
[----:B------:R-:W-:Y:S01]  /*7d30*/  FMUL.FTZ R137, R2, R137 ;  /* 0x0000008902897220 */ /* 0x000fe20000410000 */
[C---:B------:R-:W-:Y:S01]  /*7d40*/  FMUL.FTZ R138, R0.reuse, R138 ;  /* 0x0000008a008a7220 */ /* 0x040fe20000410000 */
[----:B------:R-:W-:Y:S01]  /*7d50*/  FMUL.FTZ R139, R0, R139 ;  /* 0x0000008b008b7220 */ /* 0x000fe20000410000 */
[----:B------:R-:W-:Y:S02]  /*7d60*/  FMUL.FTZ R16, R2, R152 ;  /* 0x0000009802107220 */ /* 0x000fe40000410000 */
[C---:B----4-:R-:W-:Y:S03]  /*7d70*/  HMMA.16816.F32.BF16 R132, R168.reuse, R160, R132 ;  /* 0x000000a0a884723c */ /* 0x050fe60000041884 */
[----:B------:R-:W-:Y:S01]  /*7d80*/  LOP3.LUT R152, R184, 0xffff, RZ, 0xc0, !PT ;  /* 0x0000ffffb8987812 */ /* 0x000fe200078ec0ff */
[C---:B------:R-:W-:Y:S01]  /*7d90*/  FMUL.FTZ R140, R2.reuse, R140 ;  /* 0x0000008c028c7220 */ /* 0x040fe20000410000 */
[----:B------:R-:W-:Y:S01]  /*7da0*/  FMUL.FTZ R141, R2, R141 ;  /* 0x0000008d028d7220 */ /* 0x000fe20000410000 */
[C---:B------:R-:W-:Y:S05]  /*7db0*/  HMMA.16816.F32.BF16 R136, R168.reuse, R162, R136 ;  /* 0x000000a2a888723c */ /* 0x040fea0000041888 */
[C---:B------:R-:W-:Y:S01]  /*7dc0*/  FMUL.FTZ R142, R0.reuse, R142 ;  /* 0x0000008e008e7220 */ /* 0x040fe20000410000 */
[----:B------:R-:W-:Y:S01]  /*7dd0*/  FMUL.FTZ R143, R0, R143 ;  /* 0x0000008f008f7220 */ /* 0x000fe20000410000 */
[----:B------:R-:W-:Y:S01]  /*7de0*/  SHF.R.U32.HI R13, RZ, 0x8, R152 ;  /* 0x00000008ff0d7819 */ /* 0x000fe20000011698 */
[----:B------:R-:W-:Y:S01]  /*7df0*/  FMUL.FTZ R144, R2, R144 ;  /* 0x0000009002907220 */ /* 0x000fe20000410000 */
[----:B------:R-:W3:Y:S02]  /*7e00*/  LDSM.16.MT88.4 R152, [R228+0x10800] ;  /* 0x01080000e498783b */ /* 0x000ee40000004200 */
[----:B------:R-:W-:Y:S01]  /*7e10*/  LOP3.LUT R162, R186, 0xffff, RZ, 0xc0, !PT ;  /* 0x0000ffffbaa27812 */ /* 0x000fe200078ec0ff */
[----:B------:R-:W-:Y:S01]  /*7e20*/  FMUL.FTZ R145, R2, R145 ;  /* 0x0000009102917220 */ /* 0x000fe20000410000 */
[C---:B------:R-:W-:Y:S03]  /*7e30*/  HMMA.16816.F32.BF16 R140, R168.reuse, R176, R140 ;  /* 0x000000b0a88c723c */ /* 0x040fe6000004188c */
[--C-:B------:R-:W-:Y:S01]  /*7e40*/  SHF.R.U32.HI R160, RZ, 0x10, R186.reuse ;  /* 0x00000010ffa07819 */ /* 0x100fe200000116ba */
[C---:B------:R-:W-:Y:S01]  /*7e50*/  FMUL.FTZ R146, R0.reuse, R146 ;  /* 0x0000009200927220 */ /* 0x040fe20000410000 */
[----:B------:R-:W-:Y:S01]  /*7e60*/  SHF.R.U32.HI R161, RZ, 0x18, R186 ;  /* 0x00000018ffa17819 */ /* 0x000fe200000116ba */
[C---:B------:R-:W-:Y:S01]  /*7e70*/  HMMA.16816.F32.BF16 R16, R168.reuse, R178, R16 ;  /* 0x000000b2a810723c */ /* 0x040fe20000041810 */
[----:B------:R-:W-:Y:S04]  /*7e80*/  LDSM.16.MT88.4 R176, [R224+0x10800] ;  /* 0x01080000e0b0783b */ /* 0x000fe80000004200 */
[----:B------:R-:W-:Y:S01]  /*7e90*/  SHF.R.U32.HI R162, RZ, 0x8, R162 ;  /* 0x00000008ffa27819 */ /* 0x000fe200000116a2 */
[----:B------:R-:W-:Y:S01]  /*7ea0*/  FMUL.FTZ R147, R0, R147 ;  /* 0x0000009300937220 */ /* 0x000fe20000410000 */
[----:B------:R-:W-:Y:S01]  /*7eb0*/  LOP3.LUT R160, R160, 0xff, RZ, 0xc0, !PT ;  /* 0x000000ffa0a07812 */ /* 0x000fe200078ec0ff */
[----:B------:R-:W-:Y:S03]  /*7ec0*/  FMUL.FTZ R14, R0, R150 ;  /* 0x00000096000e7220 */ /* 0x000fe60000410000 */
[----:B------:R-:W-:Y:S01]  /*7ed0*/  PRMT R172, R172, 0x5410, R162 ;  /* 0x00005410acac7816 */ /* 0x000fe200000000a2 */
[----:B------:R-:W-:Y:S01]  /*7ee0*/  FMUL.FTZ R15, R0, R151 ;  /* 0x00000097000f7220 */ /* 0x000fe20000410000 */
[C---:B-1----:R-:W-:Y:S03]  /*7ef0*/  HMMA.16816.F32.BF16 R144, R168.reuse, R156, R144 ;  /* 0x0000009ca890723c */ /* 0x042fe60000041890 */
[----:B------:R-:W-:Y:S01]  /*7f00*/  PRMT R12, R160, 0x5410, R161 ;  /* 0x00005410a00c7816 */ /* 0x000fe200000000a1 */
[----:B------:R-:W-:Y:S01]  /*7f10*/  FFMA.FTZ R193, R2, R247, R193 ;  /* 0x000000f702c17223 */ /* 0x000fe200000100c1 */
[----:B------:R-:W1:Y:S01]  /*7f20*/  LDSM.16.MT88.4 R160, [R226+0x10800] ;  /* 0x01080000e2a0783b */ /* 0x000e620000004200 */
[----:B------:R-:W-:Y:S01]  /*7f30*/  LOP3.LUT R165, R184, 0xff, RZ, 0xc0, !PT ;  /* 0x000000ffb8a57812 */ /* 0x000fe200078ec0ff */
[----:B------:R-:W-:Y:S01]  /*7f40*/  FFMA.FTZ R194, R0, R246, R194 ;  /* 0x000000f600c27223 */ /* 0x000fe200000100c2 */
[----:B------:R-:W-:Y:S03]  /*7f50*/  SHF.R.U32.HI R184, RZ, 0x18, R184 ;  /* 0x00000018ffb87819 */ /* 0x000fe600000116b8 */
[----:B------:R-:W-:Y:S01]  /*7f60*/  LOP3.LUT R166, R166, 0xff, RZ, 0xc0, !PT ;  /* 0x000000ffa6a67812 */ /* 0x000fe200078ec0ff */
[----:B------:R-:W-:Y:S01]  /*7f70*/  FADD.FTZ R193, R191, R193 ;  /* 0x000000c1bfc17221 */ /* 0x000fe20000010000 */
[----:B------:R-:W-:Y:S01]  /*7f80*/  PRMT R165, R165, 0x5410, R13 ;  /* 0x00005410a5a57816 */ /* 0x000fe2000000000d */
[----:B------:R-:W-:Y:S01]  /*7f90*/  FMUL.FTZ R13, R2, R149 ;  /* 0x00000095020d7220 */ /* 0x000fe20000410000 */
[--C-:B------:R-:W-:Y:S01]  /*7fa0*/  HSET2.LE.AND R157, R172, R195.reuse, PT ;  /* 0x000000c3ac9d7233 */ /* 0x100fe20003803000 */
[----:B------:R-:W-:Y:S01]  /*7fb0*/  FADD.FTZ R194, R192, R194 ;  /* 0x000000c2c0c27221 */ /* 0x000fe20000010000 */
[----:B------:R-:W-:Y:S01]  /*7fc0*/  PRMT R149, R166, 0x5410, R184 ;  /* 0x00005410a6957816 */ /* 0x000fe200000000b8 */
[----:B------:R-:W4:Y:S01]  /*7fd0*/  LDSM.16.MT88.4 R172, [R225+0x10800] ;  /* 0x01080000e1ac783b */ /* 0x000f220000004200 */
[--C-:B------:R-:W-:Y:S01]  /*7fe0*/  HSET2.LE.AND R156, R12, R195.reuse, PT ;  /* 0x000000c30c9c7233 */ /* 0x100fe20003803000 */
[----:B------:R-:W-:Y:S01]  /*7ff0*/  FMUL.FTZ R12, R2, R148 ;  /* 0x00000094020c7220 */ /* 0x000fe20000410000 */
[--C-:B------:R-:W-:Y:S01]  /*8000*/  HSET2.LE.AND R148, R165, R195.reuse, PT ;  /* 0x000000c3a5947233 */ /* 0x100fe20003803000 */
[----:B------:R-:W-:Y:S01]  /*8010*/  FADD.FTZ R193, R167, R193 ;  /* 0x000000c1a7c17221 */ /* 0x000fe20000010000 */
[--C-:B------:R-:W-:Y:S01]  /*8020*/  HSET2.LE.AND R149, R149, R195.reuse, PT ;  /* 0x000000c395957233 */ /* 0x100fe20003803000 */
[----:B------:R-:W-:Y:S01]  /*8030*/  FADD.FTZ R194, R189, R194 ;  /* 0x000000c2bdc27221 */ /* 0x000fe20000010000 */
[----:B------:R-:W-:Y:S01]  /*8040*/  F2FP.BF16.F32.PACK_AB R150, R199, R198 ;  /* 0x000000c6c796723e */ /* 0x000fe200000010ff */
[----:B------:R-:W4:Y:S01]  /*8050*/  LDSM.16.MT88.4 R184, [R226+0x12800] ;  /* 0x01280000e2b8783b */ /* 0x000f220000004200 */
[----:B------:R-:W-:Y:S03]  /*8060*/  HMMA.16816.F32.BF16 R12, R168, R158, R12 ;  /* 0x0000009ea80c723c */ /* 0x000fe6000004180c */
[----:B------:R-:W-:Y:S01]  /*8070*/  F2FP.BF16.F32.PACK_AB R151, R200, R201 ;  /* 0x000000c9c897723e */ /* 0x000fe200000010ff */
[----:B------:R-:W-:Y:S01]  /*8080*/  FADD.FTZ R193, R188, R193 ;  /* 0x000000c1bcc17221 */ /* 0x000fe20000010000 */
[----:B-----5:R-:W-:Y:S01]  /*8090*/  F2FP.BF16.F32.PACK_AB R166, R203, R202 ;  /* 0x000000cacba6723e */ /* 0x020fe200000010ff */
[----:B------:R-:W-:Y:S01]  /*80a0*/  FADD.FTZ R194, R190, R194 ;  /* 0x000000c2bec27221 */ /* 0x000fe20000010000 */
[----:B--2---:R-:W-:Y:S01]  /*80b0*/  F2FP.BF16.F32.PACK_AB R165, R205, R204 ;  /* 0x000000cccda5723e */ /* 0x004fe200000010ff */
[----:B------:R-:W-:Y:S03]  /*80c0*/  LDSM.16.MT88.4 R168, [R224+0x12800] ;  /* 0x01280000e0a8783b */ /* 0x000fe60000004200 */
[----:B------:R-:W-:Y:S01]  /*80d0*/  LOP3.LUT R150, R157, R150, RZ, 0xc0, !PT ;  /* 0x000000969d967212 */ /* 0x000fe200078ec0ff */
[----:B------:R-:W-:Y:S01]  /*80e0*/  FADD.FTZ R193, R202, R193 ;  /* 0x000000c1cac17221 */ /* 0x000fe20000010000 */
[----:B------:R-:W-:Y:S01]  /*80f0*/  LOP3.LUT R151, R156, R151, RZ, 0xc0, !PT ;  /* 0x000000979c977212 */ /* 0x000fe200078ec0ff */
[----:B------:R-:W-:Y:S01]  /*8100*/  FADD.FTZ R194, R204, R194 ;  /* 0x000000c2ccc27221 */ /* 0x000fe20000010000 */
[----:B------:R-:W-:Y:S01]  /*8110*/  LOP3.LUT R148, R148, R166, RZ, 0xc0, !PT ;  /* 0x000000a694947212 */ /* 0x000fe200078ec0ff */
[----:B------:R-:W2:Y:S01]  /*8120*/  LDSM.16.MT88.4 R156, [R225+0x12800] ;  /* 0x01280000e19c783b */ /* 0x000ea20000004200 */
[----:B------:R-:W-:Y:S01]  /*8130*/  LOP3.LUT R149, R149, R165, RZ, 0xc0, !PT ;  /* 0x000000a595957212 */ /* 0x000fe200078ec0ff */
[----:B------:R-:W-:Y:S01]  /*8140*/  FFMA.FTZ R166, R24, UR4, -R197 ;  /* 0x0000000418a67c23 */ /* 0x000fe200080108c5 */
[----:B------:R-:W-:Y:S01]  /*8150*/  MOV R165, UR39 ;  /* 0x0000002700a57c02 */ /* 0x000fe20008000f00 */
[----:B------:R-:W-:Y:S01]  /*8160*/  FADD.FTZ R193, R203, R193 ;  /* 0x000000c1cbc17221 */ /* 0x000fe20000010000 */
[----:B------:R-:W-:Y:S01]  /*8170*/  MOV R0, R3 ;  /* 0x0000000300007202 */ /* 0x000fe20000000f00 */
[----:B------:R-:W-:Y:S01]  /*8180*/  FADD.FTZ R194, R205, R194 ;  /* 0x000000c2cdc27221 */ /* 0x000fe20000010000 */
[----:B------:R-:W-:Y:S01]  /*8190*/  MOV R2, R164 ;  /* 0x000000a400027202 */ /* 0x000fe20000000f00 */
[C---:B---3--:R-:W-:Y:S01]  /*81a0*/  HMMA.16816.F32.BF16 R4, R148.reuse, R152, R4 ;  /* 0x000000989404723c */ /* 0x048fe20000041804 */
[----:B------:R-:W-:Y:S04]  /*81b0*/  MUFU.EX2 R166, R166 ;  /* 0x000000a600a67308 */ /* 0x000fe80000000800 */
[----:B------:R-:W-:Y:S01]  /*81c0*/  FADD.FTZ R193, R198, R193 ;  /* 0x000000c1c6c17221 */ /* 0x000fe20000010000 */
[C---:B------:R-:W-:Y:S01]  /*81d0*/  HMMA.16816.F32.BF16 R8, R148.reuse, R154, R8 ;  /* 0x0000009a9408723c */ /* 0x040fe20000041808 */
[----:B------:R-:W3:Y:S04]  /*81e0*/  LDSM.16.MT88.4 R152, [R228+0x14800] ;  /* 0x01480000e498783b */ /* 0x000ee80000004200 */
[----:B------:R-:W-:Y:S01]  /*81f0*/  FADD.FTZ R194, R201, R194 ;  /* 0x000000c2c9c27221 */ /* 0x000fe20000010000 */
[C---:B-1----:R-:W-:Y:S05]  /*8200*/  HMMA.16816.F32.BF16 R36, R148.reuse, R160, R36 ;  /* 0x000000a09424723c */ /* 0x042fea0000041824 */
[----:B------:R-:W-:Y:S01]  /*8210*/  FADD.FTZ R193, R199, R193 ;  /* 0x000000c1c7c17221 */ /* 0x000fe20000010000 */
[C---:B------:R-:W-:Y:S01]  /*8220*/  HMMA.16816.F32.BF16 R40, R148.reuse, R162, R40 ;  /* 0x000000a29428723c */ /* 0x040fe20000041828 */
[----:B------:R-:W1:Y:S04]  /*8230*/  LDSM.16.MT88.4 R160, [R226+0x14800] ;  /* 0x01480000e2a0783b */ /* 0x000e680000004200 */
[----:B------:R-:W-:Y:S01]  /*8240*/  FADD.FTZ R194, R200, R194 ;  /* 0x000000c2c8c27221 */ /* 0x000fe20000010000 */
[C---:B----4-:R-:W-:Y:S06]  /*8250*/  HMMA.16816.F32.BF16 R44, R148.reuse, R172, R44 ;  /* 0x000000ac942c723c */ /* 0x050fec000004182c */
[C---:B------:R-:W-:Y:S01]  /*8260*/  HMMA.16816.F32.BF16 R48, R148.reuse, R174, R48 ;  /* 0x000000ae9430723c */ /* 0x040fe20000041830 */
[----:B------:R-:W4:Y:S05]  /*8270*/  LDSM.16.MT88.4 R172, [R225+0x14800] ;  /* 0x01480000e1ac783b */ /* 0x000f2a0000004200 */
[C---:B------:R-:W-:Y:S06]  /*8280*/  HMMA.16816.F32.BF16 R52, R148.reuse, R176, R52 ;  /* 0x000000b09434723c */ /* 0x040fec0000041834 */
[C---:B------:R-:W-:Y:S06]  /*8290*/  HMMA.16816.F32.BF16 R56, R148.reuse, R178, R56 ;  /* 0x000000b29438723c */ /* 0x040fec0000041838 */
[C---:B------:R-:W-:Y:S05]  /*82a0*/  HMMA.16816.F32.BF16 R60, R148.reuse, R180, R60 ;  /* 0x000000b4943c723c */ /* 0x040fea000004183c */
[--C-:B------:R-:W-:Y:S01]  /*82b0*/  FFMA.FTZ R178, R27, UR4, -R196.reuse ;  /* 0x000000041bb27c23 */ /* 0x100fe200080108c4 */
[C---:B------:R-:W-:Y:S05]  /*82c0*/  HMMA.16816.F32.BF16 R64, R148.reuse, R182, R64 ;  /* 0x000000b69440723c */ /* 0x040fea0000041840 */
[--C-:B------:R-:W-:Y:S01]  /*82d0*/  FFMA.FTZ R179, R20, UR4, -R197.reuse ;  /* 0x0000000414b37c23 */ /* 0x100fe200080108c5 */
[C---:B------:R-:W-:Y:S01]  /*82e0*/  HMMA.16816.F32.BF16 R68, R148.reuse, R184, R68 ;  /* 0x000000b89444723c */ /* 0x040fe20000041844 */
[----:B------:R-:W-:Y:S04]  /*82f0*/  MUFU.EX2 R178, R178 ;  /* 0x000000b200b27308 */ /* 0x000fe80000000800 */
[----:B------:R-:W-:Y:S01]  /*8300*/  FFMA.FTZ R180, R21, UR4, -R197 ;  /* 0x0000000415b47c23 */ /* 0x000fe200080108c5 */
[C---:B------:R-:W-:Y:S05]  /*8310*/  HMMA.16816.F32.BF16 R72, R148.reuse, R186, R72 ;  /* 0x000000ba9448723c */ /* 0x040fea0000041848 */
[----:B------:R-:W5:Y:S01]  /*8320*/  MUFU.EX2 R179, R179 ;  /* 0x000000b300b37308 */ /* 0x000f620000000800 */
[----:B------:R-:W-:Y:S01]  /*8330*/  FFMA.FTZ R181, R22, UR4, -R196 ;  /* 0x0000000416b57c23 */ /* 0x000fe200080108c4 */
[C---:B--2---:R-:W-:Y:S08]  /*8340*/  HMMA.16816.F32.BF16 R76, R148.reuse, R156, R76 ;  /* 0x0000009c944c723c */ /* 0x044ff0000004184c */
[----:B------:R-:W2:Y:S01]  /*8350*/  MUFU.EX2 R180, R180 ;  /* 0x000000b400b47308 */ /* 0x000ea20000000800 */
[C---:B------:R-:W-:Y:S01]  /*8360*/  HMMA.16816.F32.BF16 R80, R148.reuse, R158, R80 ;  /* 0x0000009e9450723c */ /* 0x040fe20000041850 */
[----:B------:R-:W4:Y:S05]  /*8370*/  LDSM.16.MT88.4 R156, [R224+0x14800] ;  /* 0x01480000e09c783b */ /* 0x000f2a0000004200 */
[C---:B------:R-:W-:Y:S03]  /*8380*/  HMMA.16816.F32.BF16 R84, R148.reuse, R168, R84 ;  /* 0x000000a89454723c */ /* 0x040fe60000041854 */
[----:B------:R-:W4:Y:S02]  /*8390*/  MUFU.EX2 R181, R181 ;  /* 0x000000b500b57308 */ /* 0x000f240000000800 */
[----:B-----5:R-:W-:Y:S01]  /*83a0*/  FADD.FTZ R193, R179, R193 ;  /* 0x000000c1b3c17221 */ /* 0x020fe20000010000 */
[C---:B------:R-:W-:Y:S01]  /*83b0*/  HMMA.16816.F32.BF16 R88, R148.reuse, R170, R88 ;  /* 0x000000aa9458723c */ /* 0x040fe20000041858 */
[----:B------:R-:W5:Y:S04]  /*83c0*/  LDSM.16.MT88.4 R168, [R228+0x16800] ;  /* 0x01680000e4a8783b */ /* 0x000f680000004200 */
[----:B--2---:R-:W-:Y:S01]  /*83d0*/  FADD.FTZ R193, R180, R193 ;  /* 0x000000c1b4c17221 */ /* 0x004fe20000010000 */
[C---:B---3--:R-:W-:Y:S05]  /*83e0*/  HMMA.16816.F32.BF16 R92, R148.reuse, R152, R92 ;  /* 0x00000098945c723c */ /* 0x048fea000004185c */
[----:B------:R-:W-:Y:S01]  /*83f0*/  FADD.FTZ R193, R166, R193 ;  /* 0x000000c1a6c17221 */ /* 0x000fe20000010000 */
[C---:B------:R-:W-:Y:S05]  /*8400*/  HMMA.16816.F32.BF16 R96, R148.reuse, R154, R96 ;  /* 0x0000009a9460723c */ /* 0x040fea0000041860 */
[----:B------:R-:W-:Y:S01]  /*8410*/  LOP3.LUT R152, R251, UR33, R165, 0x96, !PT ;  /* 0x00000021fb987c12 */ /* 0x000fe2000f8e96a5 */
[C---:B-1----:R-:W-:Y:S05]  /*8420*/  HMMA.16816.F32.BF16 R100, R148.reuse, R160, R100 ;  /* 0x000000a09464723c */ /* 0x042fea0000041864 */
[----:B------:R-:W-:Y:S01]  /*8430*/  IMAD.WIDE.U32 R176, R152, -0x326172a9, RZ ;  /* 0xcd9e8d5798b07825 */ /* 0x000fe200078e00ff */
[C---:B------:R-:W-:Y:S01]  /*8440*/  HMMA.16816.F32.BF16 R104, R148.reuse, R162, R104 ;  /* 0x000000a29468723c */ /* 0x040fe20000041868 */
[----:B------:R-:W1:Y:S04]  /*8450*/  LDSM.16.MT88.4 R152, [R226+0x16800] ;  /* 0x01680000e298783b */ /* 0x000e680000004200 */
[----:B------:R-:W-:Y:S01]  /*8460*/  LOP3.LUT R161, R177, UR21, R248, 0x96, !PT ;  /* 0x00000015b1a17c12 */ /* 0x000fe2000f8e96f8 */
[C---:B----4-:R-:W-:Y:S05]  /*8470*/  HMMA.16816.F32.BF16 R108, R148.reuse, R172, R108 ;  /* 0x000000ac946c723c */ /* 0x050fea000004186c */
[----:B------:R-:W-:Y:S01]  /*8480*/  LOP3.LUT R160, R207, UR19, R176, 0x96, !PT ;  /* 0x00000013cfa07c12 */ /* 0x000fe2000f8e96b0 */
[C---:B------:R-:W-:Y:S01]  /*8490*/  HMMA.16816.F32.BF16 R112, R148.reuse, R174, R112 ;  /* 0x000000ae9470723c */ /* 0x040fe20000041870 */
[----:B------:R-:W-:Y:S04]  /*84a0*/  LDSM.16.MT88.4 R172, [R224+0x11000] ;  /* 0x01100000e0ac783b */ /* 0x000fe80000004200 */
[----:B------:R-:W-:Y:S01]  /*84b0*/  IMAD.WIDE.U32 R186, R161, -0x2daee0ad, RZ ;  /* 0xd2511f53a1ba7825 */ /* 0x000fe200078e00ff */
[C---:B------:R-:W-:Y:S05]  /*84c0*/  HMMA.16816.F32.BF16 R116, R148.reuse, R156, R116 ;  /* 0x0000009c9474723c */ /* 0x040fea0000041874 */
[----:B------:R-:W-:Y:S01]  /*84d0*/  IMAD.WIDE.U32 R160, R160, -0x2daee0ad, RZ ;  /* 0xd2511f53a0a07825 */ /* 0x000fe200078e00ff */
[C---:B------:R-:W-:Y:S05]  /*84e0*/  HMMA.16816.F32.BF16 R120, R148.reuse, R158, R120 ;  /* 0x0000009e9478723c */ /* 0x040fea0000041878 */
[----:B------:R-:W-:Y:S01]  /*84f0*/  LOP3.LUT R186, R161, UR16, R186, 0x96, !PT ;  /* 0x00000010a1ba7c12 */ /* 0x000fe2000f8e96ba */
[C---:B-----5:R-:W-:Y:S05]  /*8500*/  HMMA.16816.F32.BF16 R124, R148.reuse, R168, R124 ;  /* 0x000000a8947c723c */ /* 0x060fea000004187c */
[----:B------:R-:W-:Y:S01]  /*8510*/  LOP3.LUT R24, R187, UR18, R244, 0x96, !PT ;  /* 0x00000012bb187c12 */ /* 0x000fe2000f8e96f4 */
[C---:B------:R-:W-:Y:S05]  /*8520*/  HMMA.16816.F32.BF16 R128, R148.reuse, R170, R128 ;  /* 0x000000aa9480723c */ /* 0x040fea0000041880 */
[----:B------:R-:W-:Y:S01]  /*8530*/  FFMA.FTZ R176, R25, UR4, -R197 ;  /* 0x0000000419b07c23 */ /* 0x000fe200080108c5 */
[C---:B-1----:R-:W-:Y:S05]  /*8540*/  HMMA.16816.F32.BF16 R132, R148.reuse, R152, R132 ;  /* 0x000000989484723c */ /* 0x042fea0000041884 */
[----:B------:R-:W-:Y:S01]  /*8550*/  IMAD.WIDE.U32 R24, R24, -0x326172a9, RZ ;  /* 0xcd9e8d5718187825 */ /* 0x000fe200078e00ff */
[C---:B------:R-:W-:Y:S01]  /*8560*/  HMMA.16816.F32.BF16 R136, R148.reuse, R154, R136 ;  /* 0x0000009a9488723c */ /* 0x040fe20000041888 */
[----:B------:R-:W1:Y:S04]  /*8570*/  MUFU.EX2 R176, R176 ;  /* 0x000000b000b07308 */ /* 0x000e680000000800 */
[----:B------:R-:W-:Y:S06]  /*8580*/  IMAD.WIDE.U32 R186, R186, -0x326172a9, RZ ;  /* 0xcd9e8d57baba7825 */ /* 0x000fec00078e00ff */
[----:B------:R-:W-:Y:S01]  /*8590*/  FFMA.FTZ R177, R26, UR4, -R196 ;  /* 0x000000041ab17c23 */ /* 0x000fe200080108c4 */
[----:B------:R-:W-:Y:S02]  /*85a0*/  LOP3.LUT R156, R25, UR17, R206, 0x96, !PT ;  /* 0x00000011199c7c12 */ /* 0x000fe4000f8e96ce */
[----:B------:R-:W-:Y:S03]  /*85b0*/  LOP3.LUT R184, R187, UR15, R24, 0x96, !PT ;  /* 0x0000000fbbb87c12 */ /* 0x000fe6000f8e9618 */
[----:B------:R-:W-:Y:S01]  /*85c0*/  MUFU.EX2 R177, R177 ;  /* 0x000000b100b17308 */ /* 0x000fe20000000800 */
[----:B------:R-:W2:Y:S01]  /*85d0*/  LDSM.16.MT88.4 R24, [R225+0x16800] ;  /* 0x01680000e118783b */ /* 0x000ea20000004200 */
[----:B------:R-:W-:Y:S04]  /*85e0*/  IMAD.WIDE.U32 R156, R156, -0x2daee0ad, RZ ;  /* 0xd2511f539c9c7825 */ /* 0x000fe800078e00ff */
[----:B------:R-:W-:Y:S01]  /*85f0*/  FADD.FTZ R194, R181, R194 ;  /* 0x000000c2b5c27221 */ /* 0x000fe20000010000 */
[----:B------:R-:W-:Y:S01]  /*8600*/  IMAD.WIDE.U32 R184, R184, -0x2daee0ad, RZ ;  /* 0xd2511f53b8b87825 */ /* 0x000fe200078e00ff */
[----:B------:R-:W-:Y:S02]  /*8610*/  LOP3.LUT R182, R157, UR14, R160, 0x96, !PT ;  /* 0x0000000e9db67c12 */ /* 0x000fe4000f8e96a0 */
[----:B------:R-:W-:Y:S01]  /*8620*/  LDSM.16.MT88.4 R160, [R228+0x11000] ;  /* 0x01100000e4a0783b */ /* 0x000fe20000004200 */
[----:B-1----:R-:W-:Y:S01]  /*8630*/  FADD.FTZ R193, R176, R193 ;  /* 0x000000c1b0c17221 */ /* 0x002fe20000010000 */
[----:B------:R-:W-:Y:S01]  /*8640*/  LOP3.LUT R168, R185, UR5, R156, 0x96, !PT ;  /* 0x00000005b9a87c12 */ /* 0x000fe2000f8e969c */
[----:B------:R-:W-:Y:S04]  /*8650*/  IMAD.WIDE.U32 R182, R182, -0x326172a9, RZ ;  /* 0xcd9e8d57b6b67825 */ /* 0x000fe800078e00ff */
[----:B------:R-:W-:Y:S01]  /*8660*/  IMAD.WIDE.U32 R168, R168, -0x326172a9, RZ ;  /* 0xcd9e8d57a8a87825 */ /* 0x000fe200078e00ff */
[----:B------:R-:W1:Y:S02]  /*8670*/  LDSM.16.MT88.4 R156, [R224+0x16800] ;  /* 0x01680000e09c783b */ /* 0x000e640000004200 */
[----:B------:R-:W-:Y:S02]  /*8680*/  LOP3.LUT R183, R183, UR27, R186, 0x96, !PT ;  /* 0x0000001bb7b77c12 */ /* 0x000fe4000f8e96ba */
[C---:B------:R-:W-:Y:S02]  /*8690*/  LOP3.LUT R165, R168.reuse, 0xffff, RZ, 0xc0, !PT ;  /* 0x0000ffffa8a57812 */ /* 0x040fe400078ec0ff */
[----:B------:R-:W-:Y:S01]  /*86a0*/  LOP3.LUT R20, R169, UR35, R182, 0x96, !PT ;  /* 0x00000023a9147c12 */ /* 0x000fe2000f8e96b6 */
[----:B------:R-:W-:Y:S01]  /*86b0*/  FFMA.FTZ R182, R23, UR4, -R196 ;  /* 0x0000000417b67c23 */ /* 0x000fe200080108c4 */
[----:B------:R-:W-:Y:S02]  /*86c0*/  LOP3.LUT R153, R168, 0xff, RZ, 0xc0, !PT ;  /* 0x000000ffa8997812 */ /* 0x000fe400078ec0ff */
[----:B------:R-:W-:Y:S02]  /*86d0*/  SHF.R.U32.HI R152, RZ, 0x10, R168 ;  /* 0x00000010ff987819 */ /* 0x000fe400000116a8 */
[----:B------:R-:W-:Y:S01]  /*86e0*/  SHF.R.U32.HI R165, RZ, 0x8, R165 ;  /* 0x00000008ffa57819 */ /* 0x000fe200000116a5 */
[----:B------:R-:W3:Y:S01]  /*86f0*/  MUFU.EX2 R182, R182 ;  /* 0x000000b600b67308 */ /* 0x000ee20000000800 */
[----:B------:R-:W-:Y:S02]  /*8700*/  LOP3.LUT R23, R152, 0xff, RZ, 0xc0, !PT ;  /* 0x000000ff98177812 */ /* 0x000fe400078ec0ff */
[----:B------:R-:W-:Y:S02]  /*8710*/  PRMT R22, R153, 0x5410, R165 ;  /* 0x0000541099167816 */ /* 0x000fe400000000a5 */
[----:B------:R-:W4:Y:S01]  /*8720*/  LDSM.16.MT88.4 R152, [R226+0x11000] ;  /* 0x01100000e298783b */ /* 0x000f220000004200 */
[----:B------:R-:W-:Y:S02]  /*8730*/  LOP3.LUT R170, R20, 0xffff, RZ, 0xc0, !PT ;  /* 0x0000ffff14aa7812 */ /* 0x000fe400078ec0ff */
[----:B------:R-:W-:Y:S02]  /*8740*/  SHF.R.U32.HI R169, RZ, 0x10, R20 ;  /* 0x00000010ffa97819 */ /* 0x000fe40000011614 */
[----:B------:R-:W-:Y:S01]  /*8750*/  SHF.R.U32.HI R170, RZ, 0x8, R170 ;  /* 0x00000008ffaa7819 */ /* 0x000fe200000116aa */
[C---:B--2---:R-:W-:Y:S03]  /*8760*/  HMMA.16816.F32.BF16 R140, R148.reuse, R24, R140 ;  /* 0x00000018948c723c */ /* 0x044fe6000004188c */
[----:B------:R-:W-:Y:S02]  /*8770*/  SHF.R.U32.HI R21, RZ, 0x18, R168 ;  /* 0x00000018ff157819 */ /* 0x000fe400000116a8 */
[----:B------:R-:W-:Y:S01]  /*8780*/  SHF.R.U32.HI R168, RZ, 0x18, R20 ;  /* 0x00000018ffa87819 */ /* 0x000fe20000011614 */
[C---:B------:R-:W-:Y:S05]  /*8790*/  HMMA.16816.F32.BF16 R16, R148.reuse, R26, R16 ;  /* 0x0000001a9410723c */ /* 0x040fea0000041810 */
[----:B------:R-:W-:Y:S01]  /*87a0*/  LOP3.LUT R169, R169, 0xff, RZ, 0xc0, !PT ;  /* 0x000000ffa9a97812 */ /* 0x000fe200078ec0ff */
[----:B---3--:R-:W-:Y:S01]  /*87b0*/  FADD.FTZ R194, R182, R194 ;  /* 0x000000c2b6c27221 */ /* 0x008fe20000010000 */
[----:B------:R-:W-:Y:S01]  /*87c0*/  LOP3.LUT R165, R20, 0xff, RZ, 0xc0, !PT ;  /* 0x000000ff14a57812 */ /* 0x000fe200078ec0ff */
[C---:B-1----:R-:W-:Y:S03]  /*87d0*/  HMMA.16816.F32.BF16 R144, R148.reuse, R156, R144 ;  /* 0x0000009c9490723c */ /* 0x042fe60000041890 */
[----:B------:R-:W-:Y:S01]  /*87e0*/  PRMT R23, R23, 0x5410, R21 ;  /* 0x0000541017177816 */ /* 0x000fe20000000015 */
[----:B------:R-:W-:Y:S01]  /*87f0*/  FADD.FTZ R194, R177, R194 ;  /* 0x000000c2b1c27221 */ /* 0x000fe20000010000 */
[----:B------:R-:W-:Y:S01]  /*8800*/  PRMT R165, R165, 0x5410, R170 ;  /* 0x00005410a5a57816 */ /* 0x000fe200000000aa */
[----:B------:R-:W-:Y:S01]  /*8810*/  HMMA.16816.F32.BF16 R12, R148, R158, R12 ;  /* 0x0000009e940c723c */ /* 0x000fe2000004180c */
[----:B------:R-:W-:Y:S04]  /*8820*/  LDSM.16.MT88.4 R148, [R226+0x13000] ;  /* 0x01300000e294783b */ /* 0x000fe80000004200 */
[----:B------:R-:W-:Y:S01]  /*8830*/  PRMT R21, R169, 0x5410, R168 ;  /* 0x00005410a9157816 */ /* 0x000fe200000000a8 */
[----:B------:R-:W-:Y:S01]  /*8840*/  FADD.FTZ R194, R178, R194 ;  /* 0x000000c2b2c27221 */ /* 0x000fe20000010000 */
[--C-:B------:R-:W-:Y:S02]  /*8850*/  HSET2.LE.AND R22, R22, R195.reuse, PT ;  /* 0x000000c316167233 */ /* 0x100fe40003803000 */
[----:B------:R-:W1:Y:S02]  /*8860*/  LDSM.16.MT88.4 R168, [R225+0x11000] ;  /* 0x01100000e1a8783b */ /* 0x000e640000004200 */
[----:B------:R-:W-:Y:S02]  /*8870*/  F2FP.BF16.F32.PACK_AB R20, R176, R166 ;  /* 0x000000a6b014723e */ /* 0x000fe400000010ff */
[--C-:B------:R-:W-:Y:S02]  /*8880*/  HSET2.LE.AND R23, R23, R195.reuse, PT ;  /* 0x000000c317177233 */ /* 0x100fe40003803000 */
[----:B------:R-:W-:Y:S02]  /*8890*/  LOP3.LUT R22, R22, R20, RZ, 0xc0, !PT ;  /* 0x0000001416167212 */ /* 0x000fe400078ec0ff */
[--C-:B------:R-:W-:Y:S01]  /*88a0*/  HSET2.LE.AND R20, R165, R195.reuse, PT ;  /* 0x000000c3a5147233 */ /* 0x100fe20003803000 */
[----:B------:R-:W-:Y:S01]  /*88b0*/  LDSM.16.MT88.4 R156, [R225+0x13000] ;  /* 0x01300000e19c783b */ /* 0x000fe20000004200 */
[--C-:B------:R-:W-:Y:S02]  /*88c0*/  HSET2.LE.AND R21, R21, R195.reuse, PT ;  /* 0x000000c315157233 */ /* 0x100fe40003803000 */
[----:B------:R-:W-:Y:S02]  /*88d0*/  F2FP.BF16.F32.PACK_AB R25, R180, R179 ;  /* 0x000000b3b419723e */ /* 0x000fe400000010ff */
[----:B------:R-:W-:Y:S02]  /*88e0*/  F2FP.BF16.F32.PACK_AB R24, R182, R181 ;  /* 0x000000b5b618723e */ /* 0x000fe400000010ff */
[----:B------:R-:W-:Y:S02]  /*88f0*/  F2FP.BF16.F32.PACK_AB R165, R178, R177 ;  /* 0x000000b1b2a5723e */ /* 0x000fe400000010ff */
[----:B------:R-:W-:Y:S02]  /*8900*/  LOP3.LUT R20, R20, R25, RZ, 0xc0, !PT ;  /* 0x0000001914147212 */ /* 0x000fe400078ec0ff */
[----:B------:R-:W-:Y:S01]  /*8910*/  LOP3.LUT R23, R23, R165, RZ, 0xc0, !PT ;  /* 0x000000a517177212 */ /* 0x000fe200078ec0ff */
[----:B------:R-:W-:Y:S01]  /*8920*/  FFMA.FTZ R165, R28, UR4, -R197 ;  /* 0x000000041ca57c23 */ /* 0x000fe200080108c5 */
[----:B------:R-:W-:Y:S02]  /*8930*/  LOP3.LUT R21, R21, R24, RZ, 0xc0, !PT ;  /* 0x0000001815157212 */ /* 0x000fe400078ec0ff */
[----:B------:R-:W2:Y:S03]  /*8940*/  LDSM.16.MT88.4 R24, [R228+0x13000] ;  /* 0x01300000e418783b */ /* 0x000ea60000004200 */
[----:B------:R-:W3:Y:S02]  /*8950*/  MUFU.EX2 R165, R165 ;  /* 0x000000a500a57308 */ /* 0x000ee40000000800 */
[C---:B------:R-:W-:Y:S06]  /*8960*/  HMMA.16816.F32.BF16 R4, R20.reuse, R160, R4 ;  /* 0x000000a01404723c */ /* 0x040fec0000041804 */
[C---:B------:R-:W-:Y:S01]  /*8970*/  HMMA.16816.F32.BF16 R8, R20.reuse, R162, R8 ;  /* 0x000000a21408723c */ /* 0x040fe20000041808 */
[----:B------:R-:W5:Y:S05]  /*8980*/  LDSM.16.MT88.4 R160, [R224+0x13000] ;  /* 0x01300000e0a0783b */ /* 0x000f6a0000004200 */
[C---:B----4-:R-:W-:Y:S05]  /*8990*/  HMMA.16816.F32.BF16 R36, R20.reuse, R152, R36 ;  /* 0x000000981424723c */ /* 0x050fea0000041824 */
[----:B---3--:R-:W-:Y:S01]  /*89a0*/  FADD.FTZ R193, R165, R193 ;  /* 0x000000c1a5c17221 */ /* 0x008fe20000010000 */
[C---:B------:R-:W-:Y:S01]  /*89b0*/  HMMA.16816.F32.BF16 R40, R20.reuse, R154, R40 ;  /* 0x0000009a1428723c */ /* 0x040fe20000041828 */
[----:B------:R-:W3:Y:S05]  /*89c0*/  LDSM.16.MT88.4 R152, [R228+0x15000] ;  /* 0x01500000e498783b */ /* 0x000eea0000004200 */
[C---:B-1----:R-:W-:Y:S06]  /*89d0*/  HMMA.16816.F32.BF16 R44, R20.reuse, R168, R44 ;  /* 0x000000a8142c723c */ /* 0x042fec000004182c */
[C---:B------:R-:W-:Y:S01]  /*89e0*/  HMMA.16816.F32.BF16 R48, R20.reuse, R170, R48 ;  /* 0x000000aa1430723c */ /* 0x040fe20000041830 */
[----:B------:R-:W1:Y:S05]  /*89f0*/  LDSM.16.MT88.4 R168, [R226+0x15000] ;  /* 0x01500000e2a8783b */ /* 0x000e6a0000004200 */
        /* <DEDUP_REMOVED lines=8> */
[----:B------:R-:W2:Y:S05]  /*8a80*/  LDSM.16.MT88.4 R148, [R228+0x17000] ;  /* 0x01700000e494783b */ /* 0x000eaa0000004200 */
[C---:B------:R-:W-:Y:S06]  /*8a90*/  HMMA.16816.F32.BF16 R76, R20.reuse, R156, R76 ;  /* 0x0000009c144c723c */ /* 0x040fec000004184c */
[C---:B------:R-:W-:Y:S01]  /*8aa0*/  HMMA.16816.F32.BF16 R80, R20.reuse, R158, R80 ;  /* 0x0000009e1450723c */ /* 0x040fe20000041850 */
[----:B------:R-:W-:Y:S05]  /*8ab0*/  LDSM.16.MT88.4 R156, [R228+0x11800] ;  /* 0x01180000e49c783b */ /* 0x000fea0000004200 */
[C---:B-----5:R-:W-:Y:S06]  /*8ac0*/  HMMA.16816.F32.BF16 R84, R20.reuse, R160, R84 ;  /* 0x000000a01454723c */ /* 0x060fec0000041854 */
[C---:B------:R-:W-:Y:S06]  /*8ad0*/  HMMA.16816.F32.BF16 R88, R20.reuse, R162, R88 ;  /* 0x000000a21458723c */ /* 0x040fec0000041858 */
[C---:B---3--:R-:W-:Y:S06]  /*8ae0*/  HMMA.16816.F32.BF16 R92, R20.reuse, R152, R92 ;  /* 0x00000098145c723c */ /* 0x048fec000004185c */
[C---:B------:R-:W-:Y:S01]  /*8af0*/  HMMA.16816.F32.BF16 R96, R20.reuse, R154, R96 ;  /* 0x0000009a1460723c */ /* 0x040fe20000041860 */
[----:B------:R-:W3:Y:S05]  /*8b00*/  LDSM.16.MT88.4 R152, [R226+0x17000] ;  /* 0x01700000e298783b */ /* 0x000eea0000004200 */
[C---:B-1----:R-:W-:Y:S06]  /*8b10*/  HMMA.16816.F32.BF16 R100, R20.reuse, R168, R100 ;  /* 0x000000a81464723c */ /* 0x042fec0000041864 */
[C---:B------:R-:W-:Y:S01]  /*8b20*/  HMMA.16816.F32.BF16 R104, R20.reuse, R170, R104 ;  /* 0x000000aa1468723c */ /* 0x040fe20000041868 */
[----:B------:R-:W-:Y:S05]  /*8b30*/  LDSM.16.MT88.4 R168, [R228+0x13800] ;  /* 0x01380000e4a8783b */ /* 0x000fea0000004200 */
[C---:B----4-:R-:W-:Y:S06]  /*8b40*/  HMMA.16816.F32.BF16 R108, R20.reuse, R172, R108 ;  /* 0x000000ac146c723c */ /* 0x050fec000004186c */
[C---:B------:R-:W-:Y:S05]  /*8b50*/  HMMA.16816.F32.BF16 R112, R20.reuse, R174, R112 ;  /* 0x000000ae1470723c */ /* 0x040fea0000041870 */
[--C-:B------:R-:W-:Y:S01]  /*8b60*/  FFMA.FTZ R172, R29, UR4, -R197.reuse ;  /* 0x000000041dac7c23 */ /* 0x100fe200080108c5 */
[C---:B--2---:R-:W-:Y:S05]  /*8b70*/  HMMA.16816.F32.BF16 R116, R20.reuse, R24, R116 ;  /* 0x000000181474723c */ /* 0x044fea0000041874 */
[--C-:B------:R-:W-:Y:S01]  /*8b80*/  FFMA.FTZ R173, R30, UR4, -R196.reuse ;  /* 0x000000041ead7c23 */ /* 0x100fe200080108c4 */
[C---:B------:R-:W-:Y:S01]  /*8b90*/  HMMA.16816.F32.BF16 R120, R20.reuse, R26, R120 ;  /* 0x0000001a1478723c */ /* 0x040fe20000041878 */
[----:B------:R-:W1:Y:S01]  /*8ba0*/  LDSM.16.MT88.4 R24, [R225+0x17000] ;  /* 0x01700000e118783b */ /* 0x000e620000004200 */
[----:B------:R-:W-:Y:S03]  /*8bb0*/  MUFU.EX2 R172, R172 ;  /* 0x000000ac00ac7308 */ /* 0x000fe60000000800 */
[--C-:B------:R-:W-:Y:S01]  /*8bc0*/  FFMA.FTZ R174, R31, UR4, -R196.reuse ;  /* 0x000000041fae7c23 */ /* 0x100fe200080108c4 */
[C---:B------:R-:W-:Y:S03]  /*8bd0*/  HMMA.16816.F32.BF16 R124, R20.reuse, R148, R124 ;  /* 0x00000094147c723c */ /* 0x040fe6000004187c */
[----:B------:R-:W2:Y:S03]  /*8be0*/  LDSM.16.MT88.4 R28, [R224+0x17000] ;  /* 0x01700000e01c783b */ /* 0x000ea60000004200 */
[----:B------:R-:W4:Y:S01]  /*8bf0*/  MUFU.EX2 R173, R173 ;  /* 0x000000ad00ad7308 */ /* 0x000f220000000800 */
[--C-:B------:R-:W-:Y:S01]  /*8c00*/  FFMA.FTZ R175, R32, UR4, -R197.reuse ;  /* 0x0000000420af7c23 */ /* 0x100fe200080108c5 */
[C---:B------:R-:W-:Y:S03]  /*8c10*/  HMMA.16816.F32.BF16 R128, R20.reuse, R150, R128 ;  /* 0x000000961480723c */ /* 0x040fe60000041880 */
[----:B------:R-:W-:Y:S03]  /*8c20*/  FFMA.FTZ R197, R33, UR4, -R197 ;  /* 0x0000000421c57c23 */ /* 0x000fe600080108c5 */
[C---:B---3--:R-:W-:Y:S02]  /*8c30*/  HMMA.16816.F32.BF16 R132, R20.reuse, R152, R132 ;  /* 0x000000981484723c */ /* 0x048fe40000041884 */
[----:B------:R-:W3:Y:S03]  /*8c40*/  MUFU.EX2 R174, R174 ;  /* 0x000000ae00ae7308 */ /* 0x000ee60000000800 */
[----:B------:R-:W-:Y:S01]  /*8c50*/  IMAD.WIDE.U32 R148, R183, -0x2daee0ad, RZ ;  /* 0xd2511f53b7947825 */ /* 0x000fe200078e00ff */
[C---:B------:R-:W-:Y:S06]  /*8c60*/  HMMA.16816.F32.BF16 R136, R20.reuse, R154, R136 ;  /* 0x0000009a1488723c */ /* 0x040fec0000041888 */
[----:B------:R-:W5:Y:S01]  /*8c70*/  MUFU.EX2 R175, R175 ;  /* 0x000000af00af7308 */ /* 0x000f620000000800 */
[--C-:B------:R-:W-:Y:S01]  /*8c80*/  FFMA.FTZ R183, R34, UR4, -R196.reuse ;  /* 0x0000000422b77c23 */ /* 0x100fe200080108c4 */
[----:B------:R-:W-:Y:S03]  /*8c90*/  LOP3.LUT R32, R148, 0xffff, RZ, 0xc0, !PT ;  /* 0x0000ffff94207812 */ /* 0x000fe600078ec0ff */
[----:B------:R-:W-:Y:S01]  /*8ca0*/  FFMA.FTZ R196, R35, UR4, -R196 ;  /* 0x0000000423c47c23 */ /* 0x000fe200080108c4 */
[----:B------:R-:W-:Y:S02]  /*8cb0*/  LOP3.LUT R184, R149, UR37, R184, 0x96, !PT ;  /* 0x0000002595b87c12 */ /* 0x000fe4000f8e96b8 */
[----:B------:R-:W-:Y:S02]  /*8cc0*/  SHF.R.U32.HI R154, RZ, 0x8, R32 ;  /* 0x00000008ff9a7819 */ /* 0x000fe40000011620 */
[----:B------:R-:W-:Y:S01]  /*8cd0*/  MUFU.EX2 R197, R197 ;  /* 0x000000c500c57308 */ /* 0x000fe20000000800 */
[----:B------:R-:W5:Y:S01]  /*8ce0*/  LDSM.16.MT88.4 R32, [R226+0x11800] ;  /* 0x01180000e220783b */ /* 0x000f620000004200 */
[----:B------:R-:W-:Y:S01]  /*8cf0*/  SHF.R.U32.HI R152, RZ, 0x10, R148 ;  /* 0x00000010ff987819 */ /* 0x000fe20000011694 */
[----:B----4-:R-:W-:Y:S01]  /*8d00*/  FADD.FTZ R194, R173, R194 ;  /* 0x000000c2adc27221 */ /* 0x010fe20000010000 */
[----:B------:R-:W-:Y:S01]  /*8d10*/  LOP3.LUT R153, R184, 0xffff, RZ, 0xc0, !PT ;  /* 0x0000ffffb8997812 */ /* 0x000fe200078ec0ff */
[C---:B-1----:R-:W-:Y:S05]  /*8d20*/  HMMA.16816.F32.BF16 R140, R20.reuse, R24, R140 ;  /* 0x00000018148c723c */ /* 0x042fea000004188c */
[----:B------:R-:W1:Y:S01]  /*8d30*/  MUFU.EX2 R183, R183 ;  /* 0x000000b700b77308 */ /* 0x000e620000000800 */
[----:B------:R-:W-:Y:S01]  /*8d40*/  SHF.R.U32.HI R149, RZ, 0x10, R184 ;  /* 0x00000010ff957819 */ /* 0x000fe200000116b8 */
[----:B------:R-:W-:Y:S01]  /*8d50*/  FADD.FTZ R193, R172, R193 ;  /* 0x000000c1acc17221 */ /* 0x000fe20000010000 */
[C---:B------:R-:W-:Y:S01]  /*8d60*/  HMMA.16816.F32.BF16 R16, R20.reuse, R26, R16 ;  /* 0x0000001a1410723c */ /* 0x040fe20000041810 */
[----:B------:R-:W-:Y:S06]  /*8d70*/  LDSM.16.MT88.4 R24, [R224+0x11800] ;  /* 0x01180000e018783b */ /* 0x000fec0000004200 */
[----:B------:R-:W4:Y:S01]  /*8d80*/  MUFU.EX2 R196, R196 ;  /* 0x000000c400c47308 */ /* 0x000f220000000800 */
[C---:B--2---:R-:W-:Y:S03]  /*8d90*/  HMMA.16816.F32.BF16 R144, R20.reuse, R28, R144 ;  /* 0x0000001c1490723c */ /* 0x044fe60000041890 */
[----:B------:R-:W-:Y:S03]  /*8da0*/  LOP3.LUT R150, R148, 0xff, RZ, 0xc0, !PT ;  /* 0x000000ff94967812 */ /* 0x000fe600078ec0ff */
[----:B------:R-:W-:Y:S01]  /*8db0*/  HMMA.16816.F32.BF16 R12, R20, R30, R12 ;  /* 0x0000001e140c723c */ /* 0x000fe2000004180c */
[----:B------:R-:W-:Y:S04]  /*8dc0*/  LDSM.16.MT88.4 R20, [R224+0x13800] ;  /* 0x01380000e014783b */ /* 0x000fe80000004200 */
[----:B------:R-:W-:Y:S01]  /*8dd0*/  SHF.R.U32.HI R151, RZ, 0x18, R148 ;  /* 0x00000018ff977819 */ /* 0x000fe20000011694 */
[----:B---3--:R-:W-:Y:S01]  /*8de0*/  FADD.FTZ R194, R174, R194 ;  /* 0x000000c2aec27221 */ /* 0x008fe20000010000 */
[----:B------:R-:W-:Y:S01]  /*8df0*/  LOP3.LUT R152, R152, 0xff, RZ, 0xc0, !PT ;  /* 0x000000ff98987812 */ /* 0x000fe200078ec0ff */
[----:B-----5:R-:W-:Y:S01]  /*8e00*/  FADD.FTZ R193, R175, R193 ;  /* 0x000000c1afc17221 */ /* 0x020fe20000010000 */
[----:B------:R-:W-:Y:S02]  /*8e10*/  LDSM.16.MT88.4 R28, [R228+0x15800] ;  /* 0x01580000e41c783b */ /* 0x000fe40000004200 */
[----:B------:R-:W-:Y:S01]  /*8e20*/  SHF.R.U32.HI R153, RZ, 0x8, R153 ;  /* 0x00000008ff997819 */ /* 0x000fe20000011699 */
[----:B-1----:R-:W-:Y:S01]  /*8e30*/  FADD.FTZ R194, R183, R194 ;  /* 0x000000c2b7c27221 */ /* 0x002fe20000010000 */
[----:B------:R-:W-:Y:S01]  /*8e40*/  LOP3.LUT R148, R184, 0xff, RZ, 0xc0, !PT ;  /* 0x000000ffb8947812 */ /* 0x000fe200078ec0ff */
[----:B------:R-:W-:Y:S01]  /*8e50*/  FADD.FTZ R247, R197, R193 ;  /* 0x000000c1c5f77221 */ /* 0x000fe20000010000 */
[----:B------:R-:W-:Y:S01]  /*8e60*/  SHF.R.U32.HI R184, RZ, 0x18, R184 ;  /* 0x00000018ffb87819 */ /* 0x000fe200000116b8 */
[----:B----4-:R-:W-:Y:S01]  /*8e70*/  FADD.FTZ R246, R196, R194 ;  /* 0x000000c2c4f67221 */ /* 0x010fe20000010000 */
[----:B------:R-:W-:Y:S02]  /*8e80*/  LOP3.LUT R149, R149, 0xff, RZ, 0xc0, !PT ;  /* 0x000000ff95957812 */ /* 0x000fe400078ec0ff */
[----:B------:R-:W-:Y:S02]  /*8e90*/  PRMT R150, R150, 0x5410, R154 ;  /* 0x0000541096967816 */ /* 0x000fe4000000009a */
[----:B------:R-:W-:Y:S02]  /*8ea0*/  PRMT R151, R152, 0x5410, R151 ;  /* 0x0000541098977816 */ /* 0x000fe40000000097 */
[----:B------:R-:W-:Y:S02]  /*8eb0*/  PRMT R148, R148, 0x5410, R153 ;  /* 0x0000541094947816 */ /* 0x000fe40000000099 */
[----:B------:R-:W-:Y:S01]  /*8ec0*/  PRMT R149, R149, 0x5410, R184 ;  /* 0x0000541095957816 */ /* 0x000fe200000000b8 */
[----:B------:R-:W1:Y:S01]  /*8ed0*/  LDSM.16.MT88.4 R152, [R225+0x11800] ;  /* 0x01180000e198783b */ /* 0x000e620000004200 */
[--C-:B------:R-:W-:Y:S02]  /*8ee0*/  HSET2.LE.AND R150, R150, R195.reuse, PT ;  /* 0x000000c396967233 */ /* 0x100fe40003803000 */
[--C-:B------:R-:W-:Y:S02]  /*8ef0*/  HSET2.LE.AND R151, R151, R195.reuse, PT ;  /* 0x000000c397977233 */ /* 0x100fe40003803000 */
[--C-:B------:R-:W-:Y:S02]  /*8f00*/  HSET2.LE.AND R148, R148, R195.reuse, PT ;  /* 0x000000c394947233 */ /* 0x100fe40003803000 */
[----:B------:R-:W-:Y:S02]  /*8f10*/  HSET2.LE.AND R149, R149, R195, PT ;  /* 0x000000c395957233 */ /* 0x000fe40003803000 */
[----:B------:R-:W-:Y:S02]  /*8f20*/  F2FP.BF16.F32.PACK_AB R163, R172, R165 ;  /* 0x000000a5aca3723e */ /* 0x000fe400000010ff */
[----:B------:R-:W-:Y:S02]  /*8f30*/  F2FP.BF16.F32.PACK_AB R162, R174, R173 ;  /* 0x000000adaea2723e */ /* 0x000fe400000010ff */
[----:B------:R-:W-:Y:S02]  /*8f40*/  F2FP.BF16.F32.PACK_AB R161, R197, R175 ;  /* 0x000000afc5a1723e */ /* 0x000fe400000010ff */
[----:B------:R-:W-:Y:S02]  /*8f50*/  F2FP.BF16.F32.PACK_AB R160, R196, R183 ;  /* 0x000000b7c4a0723e */ /* 0x000fe400000010ff */
[----:B------:R-:W-:Y:S02]  /*8f60*/  LOP3.LUT R148, R148, R163, RZ, 0xc0, !PT ;  /* 0x000000a394947212 */ /* 0x000fe400078ec0ff */
[----:B------:R-:W-:Y:S02]  /*8f70*/  LOP3.LUT R149, R149, R162, RZ, 0xc0, !PT ;  /* 0x000000a295957212 */ /* 0x000fe400078ec0ff */
[----:B------:R-:W-:Y:S02]  /*8f80*/  LOP3.LUT R150, R150, R161, RZ, 0xc0, !PT ;  /* 0x000000a196967212 */ /* 0x000fe400078ec0ff */
[----:B------:R-:W-:Y:S07]  /*8f90*/  LOP3.LUT R151, R151, R160, RZ, 0xc0, !PT ;  /* 0x000000a097977212 */ /* 0x000fee00078ec0ff */
[C---:B------:R-:W-:Y:S01]  /*8fa0*/  HMMA.16816.F32.BF16 R160, R148.reuse, R156, R4 ;  /* 0x0000009c94a0723c */ /* 0x040fe20000041804 */
[----:B------:R-:W2:Y:S05]  /*8fb0*/  LDSM.16.MT88.4 R4, [R226+0x13800] ;  /* 0x01380000e204783b */ /* 0x000eaa0000004200 */
[C---:B------:R-:W-:Y:S03]  /*8fc0*/  HMMA.16816.F32.BF16 R156, R148.reuse, R158, R8 ;  /* 0x0000009e949c723c */ /* 0x040fe60000041808 */
[----:B------:R-:W3:Y:S03]  /*8fd0*/  LDSM.16.MT88.4 R8, [R225+0x13800] ;  /* 0x01380000e108783b */ /* 0x000ee60000004200 */
[C---:B------:R-:W-:Y:S06]  /*8fe0*/  HMMA.16816.F32.BF16 R36, R148.reuse, R32, R36 ;  /* 0x000000209424723c */ /* 0x040fec0000041824 */
[C---:B------:R-:W-:Y:S01]  /*8ff0*/  HMMA.16816.F32.BF16 R40, R148.reuse, R34, R40 ;  /* 0x000000229428723c */ /* 0x040fe20000041828 */
[----:B------:R-:W-:Y:S05]  /*9000*/  LDSM.16.MT88.4 R32, [R225+0x15800] ;  /* 0x01580000e120783b */ /* 0x000fea0000004200 */
[C---:B-1----:R-:W-:Y:S06]  /*9010*/  HMMA.16816.F32.BF16 R44, R148.reuse, R152, R44 ;  /* 0x00000098942c723c */ /* 0x042fec000004182c */
[C---:B------:R-:W-:Y:S01]  /*9020*/  HMMA.16816.F32.BF16 R48, R148.reuse, R154, R48 ;  /* 0x0000009a9430723c */ /* 0x040fe20000041830 */
[----:B------:R-:W-:Y:S05]  /*9030*/  LDSM.16.MT88.4 R152, [R225+0x17800] ;  /* 0x01780000e198783b */ /* 0x000fea0000004200 */
[C---:B------:R-:W-:Y:S06]  /*9040*/  HMMA.16816.F32.BF16 R52, R148.reuse, R24, R52 ;  /* 0x000000189434723c */ /* 0x040fec0000041834 */
[C---:B------:R-:W-:Y:S01]  /*9050*/  HMMA.16816.F32.BF16 R56, R148.reuse, R26, R56 ;  /* 0x0000001a9438723c */ /* 0x040fe20000041838 */
[----:B------:R-:W1:Y:S05]  /*9060*/  LDSM.16.MT88.4 R24, [R226+0x15800] ;  /* 0x01580000e218783b */ /* 0x000e6a0000004200 */
[C---:B------:R-:W-:Y:S06]  /*9070*/  HMMA.16816.F32.BF16 R60, R148.reuse, R168, R60 ;  /* 0x000000a8943c723c */ /* 0x040fec000004183c */
[C---:B------:R-:W-:Y:S06]  /*9080*/  HMMA.16816.F32.BF16 R64, R148.reuse, R170, R64 ;  /* 0x000000aa9440723c */ /* 0x040fec0000041840 */
        /* <DEDUP_REMOVED lines=14> */
[C---:B------:R-:W-:Y:S06]  /*9170*/  HMMA.16816.F32.BF16 R108, R148.reuse, R32, R108 ;  /* 0x00000020946c723c */ /* 0x040fec000004186c */
[C---:B------:R-:W-:Y:S06]  /*9180*/  HMMA.16816.F32.BF16 R112, R148.reuse, R34, R112 ;  /* 0x000000229470723c */ /* 0x040fec0000041870 */
[C---:B--2---:R-:W-:Y:S06]  /*9190*/  HMMA.16816.F32.BF16 R116, R148.reuse, R4, R116 ;  /* 0x000000049474723c */ /* 0x044fec0000041874 */
[C---:B------:R-:W-:Y:S06]  /*91a0*/  HMMA.16816.F32.BF16 R120, R148.reuse, R6, R120 ;  /* 0x000000069478723c */ /* 0x040fec0000041878 */
[C---:B---3--:R-:W-:Y:S06]  /*91b0*/  HMMA.16816.F32.BF16 R124, R148.reuse, R8, R124 ;  /* 0x00000008947c723c */ /* 0x048fec000004187c */
[C---:B------:R-:W-:Y:S06]  /*91c0*/  HMMA.16816.F32.BF16 R128, R148.reuse, R10, R128 ;  /* 0x0000000a9480723c */ /* 0x040fec0000041880 */
[C---:B----4-:R-:W-:Y:S06]  /*91d0*/  HMMA.16816.F32.BF16 R132, R148.reuse, R20, R132 ;  /* 0x000000149484723c */ /* 0x050fec0000041884 */
[C---:B------:R-:W-:Y:S06]  /*91e0*/  HMMA.16816.F32.BF16 R136, R148.reuse, R22, R136 ;  /* 0x000000169488723c */ /* 0x040fec0000041888 */
[C---:B------:R-:W-:Y:S06]  /*91f0*/  HMMA.16816.F32.BF16 R140, R148.reuse, R152, R140 ;  /* 0x00000098948c723c */ /* 0x040fec000004188c */
[C---:B------:R-:W-:Y:S06]  /*9200*/  HMMA.16816.F32.BF16 R152, R148.reuse, R154, R16 ;  /* 0x0000009a9498723c */ /* 0x040fec0000041810 */
[C---:B-1----:R-:W-:Y:S06]  /*9210*/  HMMA.16816.F32.BF16 R144, R148.reuse, R24, R144 ;  /* 0x000000189490723c */ /* 0x042fec0000041890 */
[----:B------:R-:W-:Y:S01]  /*9220*/  HMMA.16816.F32.BF16 R148, R148, R26, R12 ;  /* 0x0000001a9494723c */ /* 0x000fe2000004180c */
[----:B------:R-:W-:Y:S11]  /*9230*/  @!UPT UIADD3 URZ, URZ, URZ, URZ ;  /* 0x0000003f3f3ff290 */ /* 0x000ff6000fffe03f */
[----:B------:R-:W-:Y:S01]  /*9240*/  @!UPT UIADD3 URZ, URZ, URZ, URZ ;  /* 0x0000003f3f3ff290 */ /* 0x000fe2000fffe03f */
[----:B------:R-:W-:Y:S11]  /*9250*/  @P0 BRA `(.L_x_758) ;  /* 0xffffffc800100947 */ /* 0x000ff6000383ffff */
.L_x_757:
[----:B------:R-:W1:Y:S01]  /*9260*/  SHFL.BFLY PT, R2, R247, 0x2, 0x1f ;  /* 0x0c401f00f7027f89 */ /* 0x000e6200000e0000 */
[----:B------:R-:W-:Y:S01]  /*9270*/  MOV R9, 0x3f800000 ;  /* 0x3f80000000097802 */ /* 0x000fe20000000f00 */
[----:B------:R-:W-:Y:S01]  /*9280*/  ULDC UR4, c[0x0][0x38c] ;  /* 0x0000e30000047ab9 */ /* 0x000fe20000000800 */
[----:B------:R-:W-:Y:S01]  /*9290*/  MOV R10, 0x3f800000 ;  /* 0x3f800000000a7802 */ /* 0x000fe20000000f00 */
[----:B------:R-:W2:Y:S01]  /*92a0*/  SHFL.BFLY PT, R0, R246, 0x2, 0x1f ;  /* 0x0c401f00f6007f89 */ /* 0x000ea200000e0000 */
[----:B------:R-:W-:Y:S01]  /*92b0*/  UMOV UR5, 0x400 ;  /* 0x0000040000057882 */ /* 0x000fe20000000000 */
[----:B------:R-:W-:Y:S01]  /*92c0*/  MOV R12, 0x40 ;  /* 0x00000040000c7802 */ /* 0x000fe20000000f00 */
[----:B------:R-:W-:Y:S01]  /*92d0*/  UISETP.NE.AND UP0, UPT, UR24, -0x1, UPT ;  /* 0xffffffff1800788c */ /* 0x000fe2000bf05270 */
[----:B------:R-:W3:Y:S01]  /*92e0*/  S2R R17, SR_TID.X ;  /* 0x0000000000117919 */ /* 0x000ee20000002100 */
[----:B-1----:R-:W-:Y:S02]  /*92f0*/  FADD.FTZ R247, R2, R247 ;  /* 0x000000f702f77221 */ /* 0x002fe40000010000 */
[----:B------:R-:W1:Y:S01]  /*9300*/  S2R R2, SR_TID.X ;  /* 0x0000000000027919 */ /* 0x000e620000002100 */
[----:B--2---:R-:W-:-:S02]  /*9310*/  FADD.FTZ R246, R0, R246 ;  /* 0x000000f600f67221 */ /* 0x004fc40000010000 */
[----:B------:R-:W2:Y:S04]  /*9320*/  SHFL.BFLY PT, R5, R247, 0x1, 0x1f ;  /* 0x0c201f00f7057f89 */ /* 0x000ea800000e0000 */
[----:B------:R-:W4:Y:S01]  /*9330*/  SHFL.BFLY PT, R4, R246, 0x1, 0x1f ;  /* 0x0c201f00f6047f89 */ /* 0x000f2200000e0000 */
[----:B--2---:R-:W-:Y:S01]  /*9340*/  FADD.FTZ R5, R247, R5 ;  /* 0x00000005f7057221 */ /* 0x004fe20000010000 */
[----:B----4-:R-:W-:-:S04]  /*9350*/  FADD.FTZ R4, R246, R4 ;  /* 0x00000004f6047221 */ /* 0x010fc80000010000 */
[----:B------:R-:W-:Y:S02]  /*9360*/  FSETP.NE.FTZ.AND P4, PT, R5, RZ, PT ;  /* 0x000000ff0500720b */ /* 0x000fe40003f95000 */
[----:B-1----:R-:W-:Y:S02]  /*9370*/  SHF.R.S32.HI R0, RZ, 0x1f, R2 ;  /* 0x0000001fff007819 */ /* 0x002fe40000011402 */
[----:B------:R-:W-:Y:S02]  /*9380*/  FSETP.NE.FTZ.AND P3, PT, R4, RZ, PT ;  /* 0x000000ff0400720b */ /* 0x000fe40003f75000 */
[CC--:B------:R-:W-:Y:S02]  /*9390*/  LEA.HI R8, R0.reuse, R2.reuse, RZ, 0x2 ;  /* 0x0000000200087211 */ /* 0x0c0fe400078f10ff */
[----:B------:R-:W-:Y:S02]  /*93a0*/  LEA.HI R0, R0, R2, RZ, 0x5 ;  /* 0x0000000200007211 */ /* 0x000fe400078f28ff */
[----:B------:R-:W-:-:S02]  /*93b0*/  SHF.R.S32.HI R7, RZ, 0x2, R8 ;  /* 0x00000002ff077819 */ /* 0x000fc40000011408 */
[----:B------:R-:W-:Y:S01]  /*93c0*/  SHF.R.S32.HI R6, RZ, 0x1f, R8 ;  /* 0x0000001fff067819 */ /* 0x000fe20000011408 */
[----:B------:R-:W1:Y:S01]  /*93d0*/  @P4 MUFU.RCP R9, R5 ;  /* 0x0000000500094308 */ /* 0x000e620000001000 */
[----:B------:R-:W-:Y:S02]  /*93e0*/  LOP3.LUT R8, R8, 0x3ffffffc, RZ, 0xc0, !PT ;  /* 0x3ffffffc08087812 */ /* 0x000fe400078ec0ff */
[----:B------:R-:W-:Y:S02]  /*93f0*/  LEA.HI R6, R6, R7, RZ, 0x3 ;  /* 0x0000000706067211 */ /* 0x000fe400078f18ff */
[----:B------:R-:W-:Y:S02]  /*9400*/  IADD3 R8, -R8, R2, RZ ;  /* 0x0000000208087210 */ /* 0x000fe40007ffe1ff */
[----:B------:R-:W-:Y:S01]  /*9410*/  LOP3.LUT R6, R6, 0xfffffff8, RZ, 0xc0, !PT ;  /* 0xfffffff806067812 */ /* 0x000fe200078ec0ff */
[----:B------:R-:W2:Y:S03]  /*9420*/  @P3 MUFU.RCP R10, R4 ;  /* 0x00000004000a3308 */ /* 0x000ea60000001000 */
[----:B------:R-:W-:-:S02]  /*9430*/  IADD3 R6, R7, -R6, RZ ;  /* 0x8000000607067210 */ /* 0x000fc40007ffe0ff */
[----:B------:R-:W-:Y:S02]  /*9440*/  SHF.R.S32.HI R7, RZ, 0x5, R0 ;  /* 0x00000005ff077819 */ /* 0x000fe40000011400 */
[C---:B------:R-:W-:Y:S01]  /*9450*/  SHF.L.U32 R11, R6.reuse, 0x6, RZ ;  /* 0x00000006060b7819 */ /* 0x040fe200000006ff */
[----:B-1----:R-:W-:Y:S01]  /*9460*/  FMUL.FTZ R9, R9, UR4 ;  /* 0x0000000409097c20 */ /* 0x002fe20008410000 */
[C---:B------:R-:W-:Y:S02]  /*9470*/  R2P PR, R6.reuse, 0x6 ;  /* 0x0000000606007804 */ /* 0x040fe40000000000 */
[----:B------:R-:W-:Y:S01]  /*9480*/  LOP3.LUT R11, R11, 0x1c0, RZ, 0xc0, !PT ;  /* 0x000001c00b0b7812 */ /* 0x000fe200078ec0ff */
[C---:B------:R-:W-:Y:S01]  /*9490*/  FMUL.FTZ R160, R9.reuse, R160 ;  /* 0x000000a009a07220 */ /* 0x040fe20000410000 */
[----:B------:R-:W-:Y:S01]  /*94a0*/  LOP3.LUT R6, R6, 0x1, RZ, 0xc0, !PT ;  /* 0x0000000106067812 */ /* 0x000fe200078ec0ff */
[----:B------:R-:W-:Y:S01]  /*94b0*/  FMUL.FTZ R161, R9, R161 ;  /* 0x000000a109a17220 */ /* 0x000fe20000410000 */
[----:B------:R-:W-:Y:S01]  /*94c0*/  LEA R8, R7, R8, 0x9 ;  /* 0x0000000807087211 */ /* 0x000fe200078e48ff */
[----:B--2---:R-:W-:Y:S01]  /*94d0*/  FMUL.FTZ R10, R10, UR4 ;  /* 0x000000040a0a7c20 */ /* 0x004fe20008410000 */
[----:B------:R-:W1:Y:S01]  /*94e0*/  S2UR UR4, SR_CgaCtaId ;  /* 0x00000000000479c3 */ /* 0x000e620000008800 */
[----:B------:R-:W-:Y:S01]  /*94f0*/  LEA.HI R11, R11, R11, RZ, 0x1d ;  /* 0x0000000b0b0b7211 */ /* 0x000fe200078fe8ff */
[C---:B------:R-:W-:Y:S01]  /*9500*/  FMUL.FTZ R156, R9.reuse, R156 ;  /* 0x0000009c099c7220 */ /* 0x040fe20000410000 */
[----:B------:R-:W-:Y:S01]  /*9510*/  ISETP.NE.U32.AND P0, PT, R6, 0x1, PT ;  /* 0x000000010600780c */ /* 0x000fe20003f05070 */
[----:B------:R-:W-:Y:S01]  /*9520*/  FMUL.FTZ R162, R10, R162 ;  /* 0x000000a20aa27220 */ /* 0x000fe20000410000 */
[----:B------:R-:W-:Y:S01]  /*9530*/  LEA R8, R8, R11, 0x1 ;  /* 0x0000000b08087211 */ /* 0x000fe200078e08ff */
        /* <DEDUP_REMOVED lines=13> */
[----:B------:R-:W-:Y:S01]  /*9610*/  SEL R6, R6, 0xffffffe0, !P1 ;  /* 0xffffffe006067807 */ /* 0x000fe20004800000 */
[C---:B------:R-:W-:Y:S01]  /*9620*/  FMUL.FTZ R44, R9.reuse, R44 ;  /* 0x0000002c092c7220 */ /* 0x040fe20000410000 */
[C---:B------:R-:W-:Y:S01]  /*9630*/  FMUL.FTZ R45, R9.reuse, R45 ;  /* 0x0000002d092d7220 */ /* 0x040fe20000410000 */
[C---:B------:R-:W-:Y:S01]  /*9640*/  FMUL.FTZ R46, R10.reuse, R46 ;  /* 0x0000002e0a2e7220 */ /* 0x040fe20000410000 */
[C---:B------:R-:W-:Y:S01]  /*9650*/  FMUL.FTZ R47, R10.reuse, R47 ;  /* 0x0000002f0a2f7220 */ /* 0x040fe20000410000 */
[----:B-1----:R-:W-:Y:S01]  /*9660*/  ULEA UR4, UR4, UR5, 0x18 ;  /* 0x0000000504047291 */ /* 0x002fe2000f8ec03f */
[C---:B------:R-:W-:Y:S01]  /*9670*/  FMUL.FTZ R48, R9.reuse, R48 ;  /* 0x0000003009307220 */ /* 0x040fe20000410000 */
[----:B------:R-:W-:Y:S01]  /*9680*/  FMUL.FTZ R49, R9, R49 ;  /* 0x0000003109317220 */ /* 0x000fe20000410000 */
[C---:B------:R-:W-:Y:S01]  /*9690*/  FMUL.FTZ R50, R10.reuse, R50 ;  /* 0x000000320a327220 */ /* 0x040fe20000410000 */
[----:B------:R-:W-:Y:S01]  /*96a0*/  FMUL.FTZ R51, R10, R51 ;  /* 0x000000330a337220 */ /* 0x000fe20000410000 */
[----:B------:R-:W-:Y:S01]  /*96b0*/  F2FP.BF16.F32.PACK_AB R160, R161, R160 ;  /* 0x000000a0a1a0723e */ /* 0x000fe200000010ff */
[C---:B------:R-:W-:Y:S01]  /*96c0*/  FMUL.FTZ R52, R9.reuse, R52 ;  /* 0x0000003409347220 */ /* 0x040fe20000410000 */
[----:B------:R-:W-:Y:S01]  /*96d0*/  LEA R8, R8, UR4, 0x1 ;  /* 0x0000000408087c11 */ /* 0x000fe2000f8e08ff */
[----:B------:R-:W-:Y:S01]  /*96e0*/  FMUL.FTZ R53, R9, R53 ;  /* 0x0000003509357220 */ /* 0x000fe20000410000 */
[----:B------:R-:W-:Y:S01]  /*96f0*/  F2FP.BF16.F32.PACK_AB R162, R163, R162 ;  /* 0x000000a2a3a2723e */ /* 0x000fe200000010ff */
[----:B------:R-:W-:Y:S01]  /*9700*/  FMUL.FTZ R54, R10, R54 ;  /* 0x000000360a367220 */ /* 0x000fe20000410000 */
[----:B------:R-:W-:Y:S01]  /*9710*/  IADD3 R11, R8, -0x10, RZ ;  /* 0xfffffff0080b7810 */ /* 0x000fe20007ffe0ff */
[----:B------:R-:W-:Y:S01]  /*9720*/  FMUL.FTZ R55, R10, R55 ;  /* 0x000000370a377220 */ /* 0x000fe20000410000 */
[----:B------:R-:W-:Y:S01]  /*9730*/  @P0 IADD3 R11, R8, 0x10, RZ ;  /* 0x00000010080b0810 */ /* 0x000fe20007ffe0ff */
[C---:B------:R-:W-:Y:S01]  /*9740*/  FMUL.FTZ R56, R9.reuse, R56 ;  /* 0x0000003809387220 */ /* 0x040fe20000410000 */
[----:B------:R-:W-:Y:S01]  /*9750*/  SEL R12, R12, 0xffffffc0, !P2 ;  /* 0xffffffc00c0c7807 */ /* 0x000fe20005000000 */
[----:B------:R-:W-:Y:S01]  /*9760*/  FMUL.FTZ R57, R9, R57 ;  /* 0x0000003909397220 */ /* 0x000fe20000410000 */
[----:B------:R-:W-:Y:S01]  /*9770*/  F2FP.BF16.F32.PACK_AB R156, R157, R156 ;  /* 0x0000009c9d9c723e */ /* 0x000fe200000010ff */
[C---:B------:R-:W-:Y:S01]  /*9780*/  FMUL.FTZ R58, R10.reuse, R58 ;  /* 0x0000003a0a3a7220 */ /* 0x040fe20000410000 */
[----:B------:R-:W-:Y:S01]  /*9790*/  F2FP.BF16.F32.PACK_AB R158, R159, R158 ;  /* 0x0000009e9f9e723e */ /* 0x000fe200000010ff */
        /* <DEDUP_REMOVED lines=25> */
[C---:B------:R-:W-:Y:S01]  /*9930*/  FMUL.FTZ R72, R9.reuse, R72 ;  /* 0x0000004809487220 */ /* 0x040fe20000410000 */
[----:B------:R-:W-:Y:S01]  /*9940*/  IADD3 R15, R12, R11, RZ ;  /* 0x0000000b0c0f7210 */ /* 0x000fe20007ffe0ff */
[----:B------:R1:W-:Y:S01]  /*9950*/  STS [R8+0x400], R162 ;  /* 0x000400a208007388 */ /* 0x0003e20000000800 */
[----:B------:R-:W-:Y:S01]  /*9960*/  FMUL.FTZ R73, R9, R73 ;  /* 0x0000004909497220 */ /* 0x000fe20000410000 */
[C---:B------:R-:W-:Y:S01]  /*9970*/  FMUL.FTZ R74, R10.reuse, R74 ;  /* 0x0000004a0a4a7220 */ /* 0x040fe20000410000 */
[C---:B------:R-:W-:Y:S01]  /*9980*/  FMUL.FTZ R75, R10.reuse, R75 ;  /* 0x0000004b0a4b7220 */ /* 0x040fe20000410000 */
[----:B------:R-:W-:Y:S01]  /*9990*/  F2FP.BF16.F32.PACK_AB R52, R53, R52 ;  /* 0x000000343534723e */ /* 0x000fe200000010ff */
[----:B------:R1:W-:Y:S01]  /*99a0*/  STS [R11], R156 ;  /* 0x0000009c0b007388 */ /* 0x0003e20000000800 */
[----:B------:R-:W-:Y:S01]  /*99b0*/  F2FP.BF16.F32.PACK_AB R54, R55, R54 ;  /* 0x000000363736723e */ /* 0x000fe200000010ff */
[----:B------:R-:W-:Y:S01]  /*99c0*/  FMUL.FTZ R76, R9, R76 ;  /* 0x0000004c094c7220 */ /* 0x000fe20000410000 */
[----:B------:R-:W-:Y:S01]  /*99d0*/  IADD3 R16, R13, R12, RZ ;  /* 0x0000000c0d107210 */ /* 0x000fe20007ffe0ff */
[----:B------:R1:W-:Y:S01]  /*99e0*/  STS [R11+0x400], R158 ;  /* 0x0004009e0b007388 */ /* 0x0003e20000000800 */
[----:B------:R-:W-:Y:S01]  /*99f0*/  FMUL.FTZ R77, R9, R77 ;  /* 0x0000004d094d7220 */ /* 0x000fe20000410000 */
        /* <DEDUP_REMOVED lines=14> */
[C---:B------:R-:W-:Y:S01]  /*9ae0*/  FMUL.FTZ R84, R9.reuse, R84 ;  /* 0x0000005409547220 */ /* 0x040fe20000410000 */
[----:B------:R-:W-:Y:S01]  /*9af0*/  FMUL.FTZ R85, R9, R85 ;  /* 0x0000005509557220 */ /* 0x000fe20000410000 */
[----:B------:R1:W-:Y:S01]  /*9b00*/  STS [R6+0x400], R42 ;  /* 0x0004002a06007388 */ /* 0x0003e20000000800 */
        /* <DEDUP_REMOVED lines=35> */
[----:B------:R1:W-:Y:S01]  /*9d40*/  STS [R8+0x2000], R60 ;  /* 0x0020003c08007388 */ /* 0x0003e20000000800 */
        /* <DEDUP_REMOVED lines=33> */
[----:B------:R-:W-:Y:S01]  /*9f60*/  @UP0 ULDC.64 UR4, c[0x0][0x298] ;  /* 0x0000a60000040ab9 */ /* 0x000fe20000000a00 */
[----:B------:R-:W-:Y:S01]  /*9f70*/  F2FP.BF16.F32.PACK_AB R100, R101, R100 ;  /* 0x000000646564723e */ /* 0x000fe200000010ff */
[----:B------:R1:W-:Y:S01]  /*9f80*/  STS [R14+0x2400], R78 ;  /* 0x0024004e0e007388 */ /* 0x0003e20000000800 */
[----:B------:R-:W-:Y:S01]  /*9f90*/  F2FP.BF16.F32.PACK_AB R102, R103, R102 ;  /* 0x000000666766723e */ /* 0x000fe200000010ff */
[----:B------:R-:W-:Y:S01]  /*9fa0*/  @UP0 UIMAD.WIDE.U32 UR10, UR24, UR4, URZ ;  /* 0x00000004180a02a5 */ /* 0x000fe2000f8e003f */
[----:B------:R-:W-:Y:S01]  /*9fb0*/  F2FP.BF16.F32.PACK_AB R104, R105, R104 ;  /* 0x000000686968723e */ /* 0x000fe200000010ff */
[----:B------:R1:W-:Y:S01]  /*9fc0*/  STS [R15+0x2000], R80 ;  /* 0x002000500f007388 */ /* 0x0003e20000000800 */
[----:B------:R-:W-:Y:S01]  /*9fd0*/  F2FP.BF16.F32.PACK_AB R106, R107, R106 ;  /* 0x0000006a6b6a723e */ /* 0x000fe200000010ff */
[----:B------:R-:W-:Y:S01]  /*9fe0*/  FMUL.FTZ R120, R9, R120 ;  /* 0x0000007809787220 */ /* 0x000fe20000410000 */
        /* <DEDUP_REMOVED lines=11> */
[C---:B------:R-:W-:Y:S01]  /*a0a0*/  FMUL.FTZ R125, R9.reuse, R125 ;  /* 0x0000007d097d7220 */ /* 0x040fe20000410000 */
[----:B------:R-:W-:Y:S01]  /*a0b0*/  PLOP3.LUT P0, PT, PT, PT, UP0, 0x80, 0x0 ;  /* 0x000000000000781c */ /* 0x000fe20003f0f008 */
        /* <DEDUP_REMOVED lines=42> */
[----:B------:R-:W-:Y:S01]  /*a360*/  FMUL.FTZ R10, R10, R151 ;  /* 0x000000970a0a7220 */ /* 0x000fe20000410000 */
[----:B------:R-:W-:Y:S01]  /*a370*/  @UP0 UIMAD UR8, UR24, UR5, UR11 ;  /* 0x00000005180802a4 */ /* 0x000fe2000f8e020b */
[----:B------:R1:W-:Y:S01]  /*a380*/  STS [R14+0x4400], R110 ;  /* 0x0044006e0e007388 */ /* 0x0003e20000000800 */
[----:B------:R-:W-:-:S02]  /*a390*/  F2FP.BF16.F32.PACK_AB R120, R121, R120 ;  /* 0x000000787978723e */ /* 0x000fc400000010ff */
[----:B------:R-:W-:Y:S01]  /*a3a0*/  F2FP.BF16.F32.PACK_AB R122, R123, R122 ;  /* 0x0000007a7b7a723e */ /* 0x000fe200000010ff */
[----:B------:R1:W-:Y:S01]  /*a3b0*/  STS [R15+0x4000], R112 ;  /* 0x004000700f007388 */ /* 0x0003e20000000800 */
[----:B------:R-:W-:Y:S02]  /*a3c0*/  F2FP.BF16.F32.PACK_AB R124, R125, R124 ;  /* 0x0000007c7d7c723e */ /* 0x000fe400000010ff */
[----:B------:R-:W-:Y:S01]  /*a3d0*/  F2FP.BF16.F32.PACK_AB R126, R127, R126 ;  /* 0x0000007e7f7e723e */ /* 0x000fe200000010ff */
[----:B------:R1:W-:Y:S01]  /*a3e0*/  STS [R15+0x4400], R114 ;  /* 0x004400720f007388 */ /* 0x0003e20000000800 */
[----:B------:R-:W-:Y:S02]  /*a3f0*/  F2FP.BF16.F32.PACK_AB R128, R129, R128 ;  /* 0x000000808180723e */ /* 0x000fe400000010ff */
[----:B------:R-:W-:Y:S01]  /*a400*/  F2FP.BF16.F32.PACK_AB R130, R131, R130 ;  /* 0x000000828382723e */ /* 0x000fe200000010ff */
[----:B------:R1:W-:Y:S01]  /*a410*/  STS [R16+0x4000], R116 ;  /* 0x0040007410007388 */ /* 0x0003e20000000800 */
[----:B------:R-:W-:-:S02]  /*a420*/  F2FP.BF16.F32.PACK_AB R132, R133, R132 ;  /* 0x000000848584723e */ /* 0x000fc400000010ff */
[----:B------:R-:W-:Y:S01]  /*a430*/  F2FP.BF16.F32.PACK_AB R134, R135, R134 ;  /* 0x000000868786723e */ /* 0x000fe200000010ff */
[----:B------:R1:W-:Y:S01]  /*a440*/  STS [R16+0x4400], R118 ;  /* 0x0044007610007388 */ /* 0x0003e20000000800 */
        /* <DEDUP_REMOVED lines=9> */
[----:B------:R-:W-:Y:S01]  /*a4e0*/  F2FP.BF16.F32.PACK_AB R150, R10, R150 ;  /* 0x000000960a96723e */ /* 0x000fe200000010ff */
[----:B---3--:R-:W-:Y:S06]  /*a4f0*/  @P0 BRA `(.L_x_761) ;  /* 0x00000000001c0947 */ /* 0x008fec0003800000 */
[----:B------:R-:W2:Y:S01]  /*a500*/  S2UR UR7, SR_CTAID.Y ;  /* 0x00000000000779c3 */ /* 0x000ea20000002600 */
[----:B------:R-:W-:Y:S01]  /*a510*/  ULDC.64 UR4, c[0x0][0x290] ;  /* 0x0000a40000047ab9 */ /* 0x000fe20000000a00 */
[----:B--2---:R-:W-:Y:S02]  /*a520*/  USHF.R.S32.HI UR6, URZ, 0x1f, UR7 ;  /* 0x0000001f3f067899 */ /* 0x004fe40008011407 */
[----:B------:R-:W-:Y:S02]  /*a530*/  UIMAD.WIDE.U32 UR10, UR7, UR4, URZ ;  /* 0x00000004070a72a5 */ /* 0x000fe4000f8e003f */
[----:B------:R-:W-:-:S04]  /*a540*/  UIMAD UR6, UR6, UR4, URZ ;  /* 0x00000004060672a4 */ /* 0x000fc8000f8e023f */
[----:B------:R-:W-:-:S04]  /*a550*/  UIMAD UR5, UR7, UR5, UR6 ;  /* 0x00000005070572a4 */ /* 0x000fc8000f8e0206 */
[----:B------:R-:W-:-:S12]  /*a560*/  UIADD3 UR8, UR11, UR5, URZ ;  /* 0x000000050b087290 */ /* 0x000fd8000fffe03f */
.L_x_761:
[----:B------:R-:W-:Y:S01]  /*a570*/  ULDC.U8 UR5, c[0x0][0x3d9] ;  /* 0x0000f64000057ab9 */ /* 0x000fe20000000000 */
[----:B------:R-:W-:Y:S01]  /*a580*/  STS [R12+0x4000], R120 ;  /* 0x004000780c007388 */ /* 0x000fe20000000800 */
[----:B------:R-:W-:Y:S01]  /*a590*/  ISETP.NE.AND P0, PT, RZ, UR5, PT ;  /* 0x00000005ff007c0c */ /* 0x000fe2000bf05270 */
[----:B------:R-:W-:Y:S01]  /*a5a0*/  ULDC.U8 UR7, c[0x0][0x3d8] ;  /* 0x0000f60000077ab9 */ /* 0x000fe20000000000 */
[----:B------:R-:W2:Y:S01]  /*a5b0*/  @P4 MUFU.LG2 R5, R5 ;  /* 0x0000000500054308 */ /* 0x000ea20000000c00 */
[----:B------:R-:W-:Y:S01]  /*a5c0*/  STS [R12+0x4400], R122 ;  /* 0x0044007a0c007388 */ /* 0x000fe20000000800 */
[----:B------:R-:W-:Y:S01]  /*a5d0*/  ISETP.NE.AND P1, PT, RZ, UR7, PT ;  /* 0x00000007ff007c0c */ /* 0x000fe2000bf25270 */
[----:B------:R-:W3:Y:S01]  /*a5e0*/  S2UR UR4, SR_CTAID.X ;  /* 0x00000000000479c3 */ /* 0x000ee20000002500 */
[----:B------:R-:W-:Y:S01]  /*a5f0*/  LOP3.LUT R18, R0, 0xffffffe0, RZ, 0xc0, !PT ;  /* 0xffffffe000127812 */ /* 0x000fe200078ec0ff */
[----:B------:R-:W-:Y:S01]  /*a600*/  STS [R8+0x6000], R124 ;  /* 0x0060007c08007388 */ /* 0x000fe20000000800 */
[----:B------:R-:W-:-:S03]  /*a610*/  ISETP.EQ.AND P1, PT, RZ, UR5, P1 ;  /* 0x00000005ff007c0c */ /* 0x000fc60008f22270 */
[----:B------:R-:W-:Y:S02]  /*a620*/  STS [R8+0x6400], R126 ;  /* 0x0064007e08007388 */ /* 0x000fe40000000800 */
[----:B------:R-:W-:Y:S02]  /*a630*/  @P0 IMAD.MOV.U32 R19, RZ, RZ, 0x1 ;  /* 0x00000001ff130424 */ /* 0x000fe400078e00ff */
[----:B------:R-:W-:Y:S04]  /*a640*/  STS [R11+0x6000], R128 ;  /* 0x006000800b007388 */ /* 0x000fe80000000800 */
[----:B------:R1:W-:Y:S02]  /*a650*/  STS [R11+0x6400], R130 ;  /* 0x006400820b007388 */ /* 0x0003e40000000800 */
[----:B------:R-:W-:-:S02]  /*a660*/  @!P1 PLOP3.LUT P6, PT, PT, PT, PT, 0x8, 0x0 ;  /* 0x000000000000981c */ /* 0x000fc40003fce170 */
[----:B------:R-:W-:Y:S01]  /*a670*/  @!P1 CS2R R20, SRZ ;  /* 0x0000000000149805 */ /* 0x000fe2000001ff00 */
[----:B------:R-:W-:Y:S04]  /*a680*/  STS [R13+0x6000], R132 ;  /* 0x006000840d007388 */ /* 0x000fe80000000800 */
[----:B------:R4:W-:Y:S04]  /*a690*/  STS [R13+0x6400], R134 ;  /* 0x006400860d007388 */ /* 0x0009e80000000800 */
[----:B------:R-:W-:Y:S04]  /*a6a0*/  STS [R6+0x6000], R136 ;  /* 0x0060008806007388 */ /* 0x000fe80000000800 */
[----:B------:R-:W-:Y:S04]  /*a6b0*/  STS [R6+0x6400], R138 ;  /* 0x0064008a06007388 */ /* 0x000fe80000000800 */
[----:B------:R-:W-:Y:S04]  /*a6c0*/  STS [R14+0x6000], R140 ;  /* 0x0060008c0e007388 */ /* 0x000fe80000000800 */
[----:B------:R5:W-:Y:S01]  /*a6d0*/  STS [R14+0x6400], R142 ;  /* 0x0064008e0e007388 */ /* 0x000be20000000800 */
[----:B-1----:R-:W5:Y:S03]  /*a6e0*/  @P0 LDC.64 R10, c[0x0][0x2c0] ;  /* 0x0000b000ff0a0b82 */ /* 0x002f660000000a00 */
[----:B------:R-:W-:Y:S04]  /*a6f0*/  STS [R15+0x6000], R152 ;  /* 0x006000980f007388 */ /* 0x000fe80000000800 */
[----:B------:R-:W-:Y:S01]  /*a700*/  STS [R15+0x6400], R154 ;  /* 0x0064009a0f007388 */ /* 0x000fe20000000800 */
[----:B----4-:R-:W1:Y:S03]  /*a710*/  @P4 LDC R13, c[0x0][0x2e8] ;  /* 0x0000ba00ff0d4b82 */ /* 0x010e660000000800 */
[----:B------:R-:W-:Y:S04]  /*a720*/  STS [R16+0x6000], R144 ;  /* 0x0060009010007388 */ /* 0x000fe80000000800 */
[----:B------:R4:W-:Y:S04]  /*a730*/  STS [R16+0x6400], R146 ;  /* 0x0064009210007388 */ /* 0x0009e80000000800 */
[----:B------:R-:W-:Y:S04]  /*a740*/  STS [R12+0x6000], R9 ;  /* 0x006000090c007388 */ /* 0x000fe80000000800 */
[----:B------:R2:W-:Y:S01]  /*a750*/  STS [R12+0x6400], R150 ;  /* 0x006400960c007388 */ /* 0x0005e20000000800 */
[----:B-----5:R-:W-:Y:S01]  /*a760*/  @P0 IMAD R14, R11, R10, RZ ;  /* 0x0000000a0b0e0224 */ /* 0x020fe200078e02ff */
[----:B------:R-:W1:Y:S01]  /*a770*/  S2R R6, SR_CTAID.Y ;  /* 0x0000000000067919 */ /* 0x000e620000002600 */
[----:B------:R-:W1:Y:S01]  /*a780*/  S2R R26, SR_CTAID.Z ;  /* 0x00000000001a7919 */ /* 0x000e620000002700 */
[----:B----4-:R-:W-:-:S04]  /*a790*/  SHF.R.S32.HI R16, RZ, 0x1f, R17 ;  /* 0x0000001fff107819 */ /* 0x010fc80000011411 */
[----:B------:R-:W-:Y:S01]  /*a7a0*/  LEA.HI R16, R16, R17, RZ, 0x3 ;  /* 0x0000001110107211 */ /* 0x000fe200078f18ff */
[----:B--2---:R-:W2:Y:S03]  /*a7b0*/  @P0 LDC R12, c[0x0][0x2c0] ;  /* 0x0000b000ff0c0b82 */ /* 0x004ea60000000800 */
[----:B------:R-:W-:Y:S02]  /*a7c0*/  SHF.R.S32.HI R24, RZ, 0x3, R16 ;  /* 0x00000003ff187819 */ /* 0x000fe40000011410 */
[----:B------:R-:W-:-:S03]  /*a7d0*/  LOP3.LUT R16, R16, 0xfffffff8, RZ, 0xc0, !PT ;  /* 0xfffffff810107812 */ /* 0x000fc600078ec0ff */
[----:B------:R-:W-:Y:S01]  /*a7e0*/  VIADD R15, R24, 0x10 ;  /* 0x00000010180f7836 */ /* 0x000fe20000000000 */
[----:B---3--:R-:W-:Y:S06]  /*a7f0*/  @!P1 BRA `(.L_x_762) ;  /* 0x0000000000209947 */ /* 0x008fec0003800000 */
[----:B------:R-:W3:Y:S01]  /*a800*/  S2UR UR5, SR_CTAID.Y ;  /* 0x00000000000579c3 */ /* 0x000ee20000002600 */
[----:B------:R-:W-:Y:S01]  /*a810*/  ULDC UR6, c[0x0][0x2c4] ;  /* 0x0000b10000067ab9 */ /* 0x000fe20000000800 */
[----:B------:R-:W-:Y:S01]  /*a820*/  PLOP3.LUT P6, PT, PT, PT, PT, 0x80, 0x0 ;  /* 0x000000000000781c */ /* 0x000fe20003fcf070 */
[----:B---3--:R-:W-:-:S04]  /*a830*/  UIMAD UR5, UR5, UR6, URZ ;  /* 0x00000006050572a4 */ /* 0x008fc8000f8e023f */
[----:B------:R-:W-:-:S04]  /*a840*/  USEL UR24, UR5, UR24, !UP0 ;  /* 0x0000001805187287 */ /* 0x000fc8000c000000 */
[----:B------:R-:W-:Y:S02]  /*a850*/  USHF.R.S32.HI UR5, URZ, 0x1f, UR24 ;  /* 0x0000001f3f057899 */ /* 0x000fe40008011418 */
[----:B------:R-:W-:-:S04]  /*a860*/  IMAD.U32 R20, RZ, RZ, UR24 ;  /* 0x00000018ff147e24 */ /* 0x000fc8000f8e00ff */
[----:B------:R-:W-:Y:S02]  /*a870*/  MOV R21, UR5 ;  /* 0x0000000500157c02 */ /* 0x000fe40008000f00 */
.L_x_762:
[----:B------:R-:W-:Y:S05]  /*a880*/  @P0 BRA `(.L_x_763) ;  /* 0x0000000000180947 */ /* 0x000fea0003800000 */
[----:B------:R-:W3:Y:S01]  /*a890*/  LDC R14, c[0x0][0x2c4] ;  /* 0x0000b100ff0e7b82 */ /* 0x000ee20000000800 */
[----:B------:R-:W-:Y:S02]  /*a8a0*/  ISETP.NE.AND P0, PT, RZ, UR7, PT ;  /* 0x00000007ff007c0c */ /* 0x000fe4000bf05270 */
[----:B--2---:R-:W-:-:S05]  /*a8b0*/  MOV R12, 0x1 ;  /* 0x00000001000c7802 */ /* 0x004fca0000000f00 */
[----:B------:R-:W2:Y:S08]  /*a8c0*/  LDC R19, c[0x0][0x270] ;  /* 0x00009c00ff137b82 */ /* 0x000eb00000000800 */
[----:B---3--:R-:W2:Y:S02]  /*a8d0*/  @P0 LDC R14, c[0x0][0x2e4] ;  /* 0x0000b900ff0e0b82 */ /* 0x008ea40000000800 */
[----:B--2---:R-:W-:-:S07]  /*a8e0*/  IMAD R19, R14, R19, RZ ;  /* 0x000000130e137224 */ /* 0x004fce00078e02ff */
.L_x_763:
[----:B------:R-:W-:Y:S01]  /*a8f0*/  BAR.SYNC.DEFER_BLOCKING 0x0 ;  /* 0x0000000000007b1d */ /* 0x000fe20000010000 */
[----:B------:R-:W-:Y:S01]  /*a900*/  IMAD.IADD R18, R2, 0x1, -R18 ;  /* 0x0000000102127824 */ /* 0x000fe200078e0a12 */
[----:B------:R-:W-:Y:S01]  /*a910*/  ISETP.GE.AND P2, PT, R15, UR22, PT ;  /* 0x000000160f007c0c */ /* 0x000fe2000bf46270 */
[----:B------:R-:W-:Y:S01]  /*a920*/  IMAD.IADD R16, R17, 0x1, -R16 ;  /* 0x0000000111107824 */ /* 0x000fe200078e0a10 */
[----:B------:R-:W-:Y:S01]  /*a930*/  SHF.R.S32.HI R15, RZ, 0x1f, R7 ;  /* 0x0000001fff0f7819 */ /* 0x000fe20000011407 */
[----:B-1----:R-:W-:-:S03]  /*a940*/  IMAD R6, R6, R19, RZ ;  /* 0x0000001306067224 */ /* 0x002fc600078e02ff */
[----:B------:R-:W1:Y:S01]  /*a950*/  @P3 LDC R2, c[0x0][0x2e8] ;  /* 0x0000ba00ff023b82 */ /* 0x000e620000000800 */
[----:B------:R-:W3:Y:S01]  /*a960*/  @P3 MUFU.LG2 R4, R4 ;  /* 0x0000000400043308 */ /* 0x000ee20000000c00 */
[----:B------:R-:W-:Y:S01]  /*a970*/  VIADD R0, R24, 0x20 ;  /* 0x0000002018007836 */ /* 0x000fe20000000000 */
[----:B------:R-:W-:Y:S01]  /*a980*/  LEA.HI R17, R15, R7, RZ, 0x2 ;  /* 0x000000070f117211 */ /* 0x000fe200078f10ff */
[----:B------:R-:W-:Y:S01]  /*a990*/  @P4 FMUL.FTZ R5, R5, 0.69314718246459960938 ;  /* 0x3f31721805054820 */ /* 0x000fe20000410000 */
[----:B------:R-:W-:Y:S01]  /*a9a0*/  SEL R19, R6, RZ, !P6 ;  /* 0x000000ff06137207 */ /* 0x000fe20007000000 */
[----:B--2---:R-:W-:Y:S01]  /*a9b0*/  IMAD R6, R12, UR4, RZ ;  /* 0x000000040c067c24 */ /* 0x004fe2000f8e02ff */
[----:B------:R-:W-:Y:S01]  /*a9c0*/  LOP3.LUT R17, R17, 0xffffffc, RZ, 0xc0, !PT ;  /* 0x0ffffffc11117812 */ /* 0x000fe200078ec0ff */
[----:B------:R-:W-:Y:S01]  /*a9d0*/  BSSY B0, `(.L_x_764) ;  /* 0x000002a000007945 */ /* 0x000fe20003800000 */
[----:B------:R-:W-:Y:S01]  /*a9e0*/  ISETP.GE.AND P1, PT, R0, UR22, PT ;  /* 0x0000001600007c0c */ /* 0x000fe2000bf26270 */
[----:B------:R-:W-:Y:S01]  /*a9f0*/  VIADD R0, R24, 0x30 ;  /* 0x0000003018007836 */ /* 0x000fe20000000000 */
[----:B------:R-:W-:Y:S01]  /*aa00*/  LOP3.LUT P5, RZ, R18, 0x3, RZ, 0xc0, !PT ;  /* 0x0000000312ff7812 */ /* 0x000fe200078ac0ff */
[----:B------:R-:W-:Y:S01]  /*aa10*/  IMAD R19, R26, R14, R19 ;  /* 0x0000000e1a137224 */ /* 0x000fe200078e0213 */
[----:B------:R-:W-:Y:S01]  /*aa20*/  SHF.R.S32.HI R15, RZ, 0x1f, R18 ;  /* 0x0000001fff0f7819 */ /* 0x000fe20000011412 */
[----:B------:R-:W-:Y:S01]  /*aa30*/  IMAD.SHL.U32 R16, R16, 0x8, RZ ;  /* 0x0000000810107824 */ /* 0x000fe200078e00ff */
[----:B------:R-:W-:Y:S01]  /*aa40*/  IADD3 R17, R7, -R17, RZ ;  /* 0x8000001107117210 */ /* 0x000fe20007ffe0ff */
[----:B------:R-:W-:Y:S01]  /*aa50*/  IMAD.SHL.U32 R7, R6, 0x40, RZ ;  /* 0x0000004006077824 */ /* 0x000fe200078e00ff */
[----:B------:R-:W-:Y:S01]  /*aa60*/  ISETP.GE.AND P0, PT, R0, UR22, PT ;  /* 0x0000001600007c0c */ /* 0x000fe2000bf06270 */
[----:B------:R2:W4:Y:S01]  /*aa70*/  LDS.128 R8, [R236+0x1800] ;  /* 0x00180000ec087984 */ /* 0x0005220000000c00 */
[----:B------:R-:W-:Y:S01]  /*aa80*/  IMAD.MOV.U32 R0, RZ, RZ, 0x7f800000 ;  /* 0x7f800000ff007424 */ /* 0x000fe200078e00ff */
[----:B------:R-:W-:Y:S01]  /*aa90*/  LEA.HI R15, R15, R18, RZ, 0x2 ;  /* 0x000000120f0f7211 */ /* 0x000fe200078f10ff */
[----:B------:R-:W-:Y:S01]  /*aaa0*/  @P4 FFMA.FTZ R0, R164, R13, R5 ;  /* 0x0000000da4004223 */ /* 0x000fe20000010005 */
[----:B------:R-:W-:Y:S01]  /*aab0*/  SHF.R.S32.HI R5, RZ, 0x1f, R7 ;  /* 0x0000001fff057819 */ /* 0x000fe20000011407 */
[----:B---3--:R-:W-:Y:S01]  /*aac0*/  @P3 FMUL.FTZ R4, R4, 0.69314718246459960938 ;  /* 0x3f31721804043820 */ /* 0x008fe20000410000 */
[----:B------:R-:W-:Y:S01]  /*aad0*/  IADD3 R7, P6, P4, R7, R20, R19 ;  /* 0x0000001407077210 */ /* 0x000fe20007cde013 */
[----:B------:R-:W-:Y:S01]  /*aae0*/  IMAD.MOV.U32 R6, RZ, RZ, 0x7f800000 ;  /* 0x7f800000ff067424 */ /* 0x000fe200078e00ff */
[----:B------:R-:W-:Y:S01]  /*aaf0*/  SHF.R.S32.HI R15, RZ, 0x2, R15 ;  /* 0x00000002ff0f7819 */ /* 0x000fe2000001140f */
[----:B-1----:R-:W-:Y:S01]  /*ab00*/  @P3 FFMA.FTZ R6, R3, R2, R4 ;  /* 0x0000000203063223 */ /* 0x002fe20000010004 */
[----:B------:R-:W-:-:S02]  /*ab10*/  SHF.R.S32.HI R19, RZ, 0x1f, R19 ;  /* 0x0000001fff137819 */ /* 0x000fc40000011413 */
        /* <DEDUP_REMOVED lines=21> */
.L_x_765:
[----:B------:R-:W-:Y:S05]  /*ac70*/  BSYNC B0 ;  /* 0x0000000000007941 */ /* 0x000fea0003800000 */
.L_x_764:
[----:B-1----:R-:W-:Y:S01]  /*ac80*/  SHF.R.S32.HI R2, RZ, 0x1f, R16 ;  /* 0x0000001fff027819 */ /* 0x002fe20000011410 */
[----:B------:R-:W-:Y:S01]  /*ac90*/  ULDC.64 UR4, c[0x0][0x2a0] ;  /* 0x0000a80000047ab9 */ /* 0x000fe20000000a00 */
[----:B------:R-:W-:Y:S01]  /*aca0*/  SHF.R.S32.HI R28, RZ, 0x1f, R26 ;  /* 0x0000001fff1c7819 */ /* 0x000fe2000001141a */
[----:B------:R1:W2:Y:S01]  /*acb0*/  LDS.128 R20, [R236] ;  /* 0x00000000ec147984 */ /* 0x0002a20000000c00 */
[----:B------:R-:W-:Y:S01]  /*acc0*/  IADD3 R16, P3, R16, UR10, RZ ;  /* 0x0000000a10107c10 */ /* 0x000fe2000ff7e0ff */
[----:B------:R-:W-:Y:S01]  /*acd0*/  IMAD.U32 R0, RZ, RZ, UR25 ;  /* 0x00000019ff007e24 */ /* 0x000fe2000f8e00ff */
[----:B------:R-:W-:Y:S01]  /*ace0*/  SHF.R.S32.HI R25, RZ, 0x1f, R24 ;  /* 0x0000001fff197819 */ /* 0x000fe20000011418 */
[----:B------:R-:W-:Y:S01]  /*acf0*/  IMAD R28, R28, UR4, RZ ;  /* 0x000000041c1c7c24 */ /* 0x000fe2000f8e02ff */
[----:B------:R-:W-:Y:S01]  /*ad00*/  IADD3.X R17, R2, UR8, RZ, P3, !PT ;  /* 0x0000000802117c10 */ /* 0x000fe20009ffe4ff */
[----:B------:R1:W3:Y:S01]  /*ad10*/  LDS.128 R12, [R236+0x4000] ;  /* 0x00400000ec0c7984 */ /* 0x0002e20000000c00 */
[----:B------:R-:W-:Y:S01]  /*ad20*/  ISETP.GE.AND P3, PT, R24, UR22, PT ;  /* 0x0000001618007c0c */ /* 0x000fe2000bf66270 */
[C---:B------:R-:W-:Y:S01]  /*ad30*/  IMAD R28, R26.reuse, UR5, R28 ;  /* 0x000000051a1c7c24 */ /* 0x040fe2000f8e021c */
[----:B------:R-:W-:Y:S01]  /*ad40*/  BSSY B0, `(.L_x_766) ;  /* 0x0000014000007945 */ /* 0x000fe20003800000 */
[----:B------:R-:W-:Y:S01]  /*ad50*/  IMAD.WIDE.U32 R26, R26, UR4, R16 ;  /* 0x000000041a1a7c25 */ /* 0x000fe2000f8e0010 */
[----:B------:R1:W1:Y:S03]  /*ad60*/  LDS.128 R4, [R236+0x6000] ;  /* 0x00600000ec047984 */ /* 0x0002660000000c00 */
[----:B------:R-:W-:Y:S01]  /*ad70*/  IMAD.WIDE R24, R0, 0x40, R24 ;  /* 0x0000004000187825 */ /* 0x000fe200078e0218 */
[----:B------:R1:W1:Y:S03]  /*ad80*/  LDS.128 R16, [R236+0x2000] ;  /* 0x00200000ec107984 */ /* 0x0002660000000c00 */
[----:B------:R-:W-:-:S02]  /*ad90*/  IMAD.IADD R29, R27, 0x1, R28 ;  /* 0x000000011b1d7824 */ /* 0x000fc400078e021c */
        /* <DEDUP_REMOVED lines=11> */
[----:B-1----:R2:W-:Y:S04]  /*ae50*/  STG.E.128 desc[UR28][R30.64+0x80], R16 ;  /* 0x000080101e007986 */ /* 0x0025e8000c101d1c */
[----:B---3--:R2:W-:Y:S04]  /*ae60*/  STG.E.128 desc[UR28][R30.64+0x100], R12 ;  /* 0x0001000c1e007986 */ /* 0x0085e8000c101d1c */
[----:B------:R2:W-:Y:S02]  /*ae70*/  STG.E.128 desc[UR28][R30.64+0x180], R4 ;  /* 0x000180041e007986 */ /* 0x0005e4000c101d1c */
.L_x_767:
[----:B------:R-:W-:Y:S05]  /*ae80*/  BSYNC B0 ;  /* 0x0000000000007941 */ /* 0x000fea0003800000 */
.L_x_766:
[----:B--2---:R2:W2:Y:S01]  /*ae90*/  LDS.128 R20, [R236+0x800] ;  /* 0x00080000ec147984 */ /* 0x0044a20000000c00 */
[----:B------:R-:W-:Y:S03]  /*aea0*/  BSSY B0, `(.L_x_768) ;  /* 0x0000015000007945 */ /* 0x000fe60003800000 */
[----:B-1----:R1:W1:Y:S04]  /*aeb0*/  LDS.128 R16, [R236+0x2800] ;  /* 0x00280000ec107984 */ /* 0x0022680000000c00 */
[----:B---3--:R3:W1:Y:S04]  /*aec0*/  LDS.128 R12, [R236+0x4800] ;  /* 0x00480000ec0c7984 */ /* 0x0086680000000c00 */
[----:B------:R3:W1:Y:S01]  /*aed0*/  LDS.128 R4, [R236+0x6800] ;  /* 0x00680000ec047984 */ /* 0x0006620000000c00 */
        /* <DEDUP_REMOVED lines=14> */
[----:B-1----:R2:W-:Y:S04]  /*afc0*/  STG.E.128 desc[UR28][R2.64+0x80], R16 ;  /* 0x0000801002007986 */ /* 0x0025e8000c101d1c */
[----:B------:R2:W-:Y:S04]  /*afd0*/  STG.E.128 desc[UR28][R2.64+0x100], R12 ;  /* 0x0001000c02007986 */ /* 0x0005e8000c101d1c */
[----:B------:R2:W-:Y:S02]  /*afe0*/  STG.E.128 desc[UR28][R2.64+0x180], R4 ;  /* 0x0001800402007986 */ /* 0x0005e4000c101d1c */
.L_x_769:
[----:B------:R-:W-:Y:S05]  /*aff0*/  BSYNC B0 ;  /* 0x0000000000007941 */ /* 0x000fea0003800000 */
.L_x_768:
        /* <DEDUP_REMOVED lines=22> */
.L_x_771:
[----:B------:R-:W-:Y:S05]  /*b160*/  BSYNC B0 ;  /* 0x0000000000007941 */ /* 0x000fea0003800000 */
.L_x_770:
[----:B-12---:R1:W2:Y:S04]  /*b170*/  LDS.128 R12, [R236+0x3800] ;  /* 0x00380000ec0c7984 */ /* 0x0062a80000000c00 */
[----:B------:R1:W1:Y:S04]  /*b180*/  LDS.128 R4, [R236+0x5800] ;  /* 0x00580000ec047984 */ /* 0x0002680000000c00 */
[----:B---3--:R-:W3:Y:S01]  /*b190*/  LDS.128 R236, [R236+0x7800] ;  /* 0x00780000ecec7984 */ /* 0x008ee20000000c00 */
        /* <DEDUP_REMOVED lines=13> */
[----:B----4-:R-:W-:Y:S04]  /*b270*/  STG.E.128 desc[UR28][R16.64], R8 ;  /* 0x0000000810007986 */ /* 0x010fe8000c101d1c */
[----:B--2---:R-:W-:Y:S04]  /*b280*/  STG.E.128 desc[UR28][R16.64+0x80], R12 ;  /* 0x0000800c10007986 */ /* 0x004fe8000c101d1c */
[----:B-1----:R-:W-:Y:S04]  /*b290*/  STG.E.128 desc[UR28][R16.64+0x100], R4 ;  /* 0x0001000410007986 */ /* 0x002fe8000c101d1c */
[----:B---3--:R-:W-:Y:S01]  /*b2a0*/  STG.E.128 desc[UR28][R16.64+0x180], R236 ;  /* 0x000180ec10007986 */ /* 0x008fe2000c101d1c */
[----:B------:R-:W-:Y:S05]  /*b2b0*/  EXIT ;  /* 0x000000000000794d */ /* 0x000fea0003800000 */
.L_x_753:
[----:B------:R-:W-:Y:S01]  /*b2c0*/  ULDC.U8 UR7, c[0x0][0x3d9] ;  /* 0x0000f64000077ab9 */ /* 0x000fe20000000000 */
[----:B------:R-:W-:Y:S01]  /*b2d0*/  UISETP.NE.AND UP0, UPT, UR24, -0x1, UPT ;  /* 0xffffffff1800788c */ /* 0x000fe2000bf05270 */
[----:B------:R-:W-:Y:S01]  /*b2e0*/  LEA.HI R9, R9, R81, RZ, 0x3 ;  /* 0x0000005109097211 */ /* 0x000fe200078f18ff */
[----:B------:R-:W-:Y:S01]  /*b2f0*/  UISETP.NE.AND UP3, UPT, UR7, URZ, UPT ;  /* 0x0000003f0700728c */ /* 0x000fe2000bf65270 */
[----:B------:R-:W-:Y:S01]  /*b300*/  LOP3.LUT P3, RZ, R81, 0x7, RZ, 0xc0, !PT ;  /* 0x0000000751ff7812 */ /* 0x000fe2000786c0ff */
[----:B------:R-:W-:Y:S01]  /*b310*/  UIADD3 UR26, -UR22, UR26, URZ ;  /* 0x0000001a161a7290 */ /* 0x000fe2000fffe13f */
[----:B------:R-:W-:Y:S01]  /*b320*/  LOP3.LUT R0, R9, 0x1ffffff8, RZ, 0xc0, !PT ;  /* 0x1ffffff809007812 */ /* 0x000fe200078ec0ff */
[----:B------:R-:W-:Y:S01]  /*b330*/  IMAD.U32 R6, RZ, RZ, UR25 ;  /* 0x00000019ff067e24 */ /* 0x000fe2000f8e00ff */
[----:B------:R-:W-:Y:S01]  /*b340*/  SHF.R.S32.HI R8, RZ, 0x3, R9 ;  /* 0x00000003ff087819 */ /* 0x000fe20000011409 */
[----:B------:R-:W-:Y:S02]  /*b350*/  BSSY B0, `(.L_x_772) ;  /* 0x000004b000007945 */ /* 0x000fe40003800000 */
[----:B------:R-:W-:Y:S01]  /*b360*/  IMAD.IADD R0, R81, 0x1, -R0 ;  /* 0x0000000151007824 */ /* 0x000fe200078e0a00 */
[----:B------:R-:W-:Y:S01]  /*b370*/  @!UP0 USHF.R.S32.HI UR15, URZ, 0x1f, UR14 ;  /* 0x0000001f3f0f8899 */ /* 0x000fe2000801140e */
[----:B------:R-:W-:Y:S01]  /*b380*/  ISETP.GE.AND P4, PT, R8, UR26, PT ;  /* 0x0000001a08007c0c */ /* 0x000fe2000bf86270 */
[----:B------:R-:W-:Y:S01]  /*b390*/  @UP3 ULDC.64 UR4, c[0x0][0x2c0] ;  /* 0x0000b00000043ab9 */ /* 0x000fe20000000a00 */
[----:B------:R-:W-:Y:S01]  /*b3a0*/  @UP0 ULDC.64 UR10, c[0x0][0x298] ;  /* 0x0000a600000a0ab9 */ /* 0x000fe20000000a00 */
[----:B------:R-:W-:Y:S01]  /*b3b0*/  @UP3 UIMAD UR9, UR5, UR4, URZ ;  /* 0x00000004050932a4 */ /* 0x000fe2000f8e023f */
[----:B------:R-:W-:Y:S01]  /*b3c0*/  IMAD.SHL.U32 R0, R0, 0x8, RZ ;  /* 0x0000000800007824 */ /* 0x000fe200078e00ff */
[----:B------:R-:W-:Y:S01]  /*b3d0*/  @UP0 UIMAD.WIDE.U32 UR12, UR24, UR10, URZ ;  /* 0x0000000a180c02a5 */ /* 0x000fe2000f8e003f */
[--C-:B------:R-:W-:Y:S01]  /*b3e0*/  SHF.R.S32.HI R9, RZ, 0x1f, R8.reuse ;  /* 0x0000001fff097819 */ /* 0x100fe20000011408 */
[----:B------:R-:W-:Y:S01]  /*b3f0*/  @!UP0 ULDC.64 UR4, c[0x0][0x290] ;  /* 0x0000a40000048ab9 */ /* 0x000fe20000000a00 */
[----:B------:R-:W-:Y:S01]  /*b400*/  USHF.R.S32.HI UR10, URZ, 0x1f, UR6 ;  /* 0x0000001f3f0a7899 */ /* 0x000fe20008011406 */
[C---:B------:R-:W-:Y:S01]  /*b410*/  VIADD R5, R8.reuse, 0x10 ;  /* 0x0000001008057836 */ /* 0x040fe20000000000 */
[----:B------:R-:W-:Y:S01]  /*b420*/  @!UP0 UIMAD UR15, UR15, UR4, URZ ;  /* 0x000000040f0f82a4 */ /* 0x000fe2000f8e023f */
[C---:B------:R-:W-:Y:S01]  /*b430*/  VIADD R4, R8.reuse, 0x20 ;  /* 0x0000002008047836 */ /* 0x040fe20000000000 */
[----:B------:R-:W-:Y:S01]  /*b440*/  @!UP0 UIMAD.WIDE.U32 UR16, UR14, UR4, URZ ;  /* 0x000000040e1082a5 */ /* 0x000fe2000f8e003f */
[----:B------:R-:W-:Y:S01]  /*b450*/  ISETP.GE.OR P6, PT, R8, UR26, P3 ;  /* 0x0000001a08007c0c */ /* 0x000fe20009fc6670 */
[----:B------:R-:W-:Y:S01]  /*b460*/  @!UP0 UIMAD UR15, UR14, UR5, UR15 ;  /* 0x000000050e0f82a4 */ /* 0x000fe2000f8e020f */
[----:B------:R-:W-:Y:S01]  /*b470*/  ISETP.GE.OR P5, PT, R5, UR26, P3 ;  /* 0x0000001a05007c0c */ /* 0x000fe20009fa6670 */
[----:B------:R-:W-:Y:S01]  /*b480*/  @UP0 UIMAD UR11, UR24, UR11, UR13 ;  /* 0x0000000b180b02a4 */ /* 0x000fe2000f8e020d */
[----:B------:R-:W-:Y:S01]  /*b490*/  ISETP.GE.AND P2, PT, R4, UR26, PT ;  /* 0x0000001a04007c0c */ /* 0x000fe2000bf46270 */
[----:B------:R-:W-:Y:S01]  /*b4a0*/  @!UP0 UIADD3 UR11, UR17, UR15, URZ ;  /* 0x0000000f110b8290 */ /* 0x000fe2000fffe03f */
[----:B------:R-:W-:Y:S01]  /*b4b0*/  IMAD.WIDE R6, R6, 0x40, R8 ;  /* 0x0000004006067825 */ /* 0x000fe200078e0208 */
[----:B------:R-:W-:Y:S01]  /*b4c0*/  ULDC.U8 UR13, c[0x0][0x3d8] ;  /* 0x0000f600000d7ab9 */ /* 0x000fe20000000000 */
[----:B------:R-:W-:Y:S01]  /*b4d0*/  @!UP0 UMOV UR12, UR16 ;  /* 0x00000010000c8c82 */ /* 0x000fe20008000000 */
[----:B------:R-:W-:Y:S01]  /*b4e0*/  UISETP.NE.AND UP0, UPT, UR13, URZ, !UP3 ;  /* 0x0000003f0d00728c */ /* 0x000fe2000df05270 */
[----:B------:R-:W-:Y:S01]  /*b4f0*/  IADD3 R2, P0, R0, UR12, RZ ;  /* 0x0000000c00027c10 */ /* 0x000fe2000ff1e0ff */
[----:B------:R-:W-:Y:S01]  /*b500*/  UISETP.NE.AND UP2, UPT, UR13, URZ, UPT ;  /* 0x0000003f0d00728c */ /* 0x000fe2000bf45270 */
[----:B------:R-:W-:-:S02]  /*b510*/  ULDC.64 UR4, c[0x0][0x2a0] ;  /* 0x0000a80000047ab9 */ /* 0x000fc40000000a00 */
[----:B------:R-:W-:Y:S01]  /*b520*/  LEA.HI.X.SX32 R3, R0, UR11, 0x1, P0 ;  /* 0x0000000b00037c11 */ /* 0x000fe200080f0eff */
[----:B------:R-:W-:Y:S01]  /*b530*/  UISETP.EQ.AND UP2, UPT, UR7, URZ, UP2 ;  /* 0x0000003f0700728c */ /* 0x000fe20009742270 */
[----:B------:R-:W-:Y:S01]  /*b540*/  IMAD.U32 R10, RZ, RZ, UR4 ;  /* 0x00000004ff0a7e24 */ /* 0x000fe2000f8e00ff */
[----:B------:R-:W-:Y:S01]  /*b550*/  UIMAD UR10, UR10, UR4, URZ ;  /* 0x000000040a0a72a4 */ /* 0x000fe2000f8e023f */
[----:B------:R-:W-:Y:S01]  /*b560*/  VIADD R0, R8, 0x30 ;  /* 0x0000003008007836 */ /* 0x000fe20000000000 */
[----:B------:R-:W-:Y:S01]  /*b570*/  @!UP3 ULDC UR7, c[0x0][0x2c4] ;  /* 0x0000b1000007bab9 */ /* 0x000fe20000000800 */
[----:B------:R-:W-:Y:S01]  /*b580*/  UISETP.NE.OR UP1, UPT, UR24, -0x1, !UP2 ;  /* 0xffffffff1800788c */ /* 0x000fe2000d725670 */
[----:B------:R-:W-:Y:S01]  /*b590*/  IMAD.WIDE.U32 R10, R10, UR6, R2 ;  /* 0x000000060a0a7c25 */ /* 0x000fe2000f8e0002 */
[----:B------:R-:W-:Y:S01]  /*b5a0*/  @UP0 ULDC UR7, c[0x0][0x2e4] ;  /* 0x0000b90000070ab9 */ /* 0x000fe20000000800 */
[----:B------:R-:W-:Y:S01]  /*b5b0*/  @UP3 UMOV UR11, 0x1 ;  /* 0x00000001000b3882 */ /* 0x000fe20000000000 */
[----:B------:R-:W-:Y:S01]  /*b5c0*/  @!UP3 UIMAD UR11, UR7, UR8, URZ ;  /* 0x00000008070bb2a4 */ /* 0x000fe2000f8e023f */
[----:B------:R-:W-:Y:S01]  /*b5d0*/  ISETP.GE.AND P0, PT, R5, UR26, PT ;  /* 0x0000001a05007c0c */ /* 0x000fe2000bf06270 */
[----:B------:R-:W-:Y:S01]  /*b5e0*/  UIMAD UR5, UR6, UR5, UR10 ;  /* 0x00000005060572a4 */ /* 0x000fe2000f8e020a */
[----:B------:R-:W-:Y:S01]  /*b5f0*/  ISETP.GE.AND P1, PT, R0, UR26, PT ;  /* 0x0000001a00007c0c */ /* 0x000fe2000bf26270 */
[----:B------:R-:W-:Y:S01]  /*b600*/  UIMAD UR11, UR14, UR11, URZ ;  /* 0x0000000b0e0b72a4 */ /* 0x000fe2000f8e023f */
[----:B------:R-:W-:Y:S01]  /*b610*/  @UP2 ULDC UR10, c[0x0][0x2c4] ;  /* 0x0000b100000a2ab9 */ /* 0x000fe20000000800 */
[----:B------:R-:W-:Y:S01]  /*b620*/  @UP3 ULDC UR4, c[0x0][0x2c0] ;  /* 0x0000b00000043ab9 */ /* 0x000fe20000000800 */
[----:B------:R-:W-:Y:S01]  /*b630*/  @!UP1 UIMAD UR24, UR14, UR10, URZ ;  /* 0x0000000a0e1892a4 */ /* 0x000fe2000f8e023f */
[----:B------:R-:W-:Y:S01]  /*b640*/  VIADD R13, R11, UR5 ;  /* 0x000000050b0d7c36 */ /* 0x000fe20008000000 */
[----:B------:R-:W-:Y:S01]  /*b650*/  USEL UR11, UR11, URZ, !UP2 ;  /* 0x0000003f0b0b7287 */ /* 0x000fe2000d000000 */
[----:B------:R-:W-:Y:S01]  /*b660*/  @!UP3 UMOV UR9, UR7 ;  /* 0x000000070009bc82 */ /* 0x000fe20008000000 */
[----:B------:R-:W-:-:S02]  /*b670*/  @!UP3 UMOV UR4, 0x1 ;  /* 0x000000010004b882 */ /* 0x000fc40000000000 */
[----:B------:R-:W-:Y:S02]  /*b680*/  UIMAD UR9, UR6, UR9, UR11 ;  /* 0x00000009060972a4 */ /* 0x000fe4000f8e020b */
[----:B------:R-:W-:Y:S01]  /*b690*/  UIMAD UR22, UR22, UR4, URZ ;  /* 0x00000004161672a4 */ /* 0x000fe2000f8e023f */
[----:B------:R-:W-:Y:S01]  /*b6a0*/  @!UP2 UMOV UR12, URZ ;  /* 0x0000003f000cac82 */ /* 0x000fe20008000000 */
[----:B------:R-:W-:Y:S01]  /*b6b0*/  @UP2 UMOV UR12, UR24 ;  /* 0x00000018000c2c82 */ /* 0x000fe20008000000 */
[----:B------:R-:W-:Y:S01]  /*b6c0*/  @!UP2 UMOV UR13, URZ ;  /* 0x0000003f000dac82 */ /* 0x000fe20008000000 */
[----:B------:R-:W-:Y:S02]  /*b6d0*/  USHF.R.S32.HI UR6, URZ, 0x1f, UR9 ;  /* 0x0000001f3f067899 */ /* 0x000fe40008011409 */
[----:B------:R-:W-:Y:S02]  /*b6e0*/  @UP2 USHF.R.S32.HI UR13, URZ, 0x1f, UR24 ;  /* 0x0000001f3f0d2899 */ /* 0x000fe40008011418 */
[----:B------:R-:W-:-:S02]  /*b6f0*/  USHF.R.S32.HI UR8, URZ, 0x1f, UR22 ;  /* 0x0000001f3f087899 */ /* 0x000fc40008011416 */
        /* <DEDUP_REMOVED lines=16> */
.L_x_773:
[----:B------:R-:W-:Y:S05]  /*b800*/  BSYNC B0 ;  /* 0x0000000000007941 */ /* 0x000fea0003800000 */
.L_x_772:
        /* <DEDUP_REMOVED lines=20> */
.L_x_775:
[----:B------:R-:W-:Y:S05]  /*b950*/  BSYNC B0 ;  /* 0x0000000000007941 */ /* 0x000fea0003800000 */
.L_x_774:
        /* <DEDUP_REMOVED lines=18> */
.L_x_777:
[----:B------:R-:W-:Y:S05]  /*ba80*/  BSYNC B0 ;  /* 0x0000000000007941 */ /* 0x000fea0003800000 */
.L_x_776:
        /* <DEDUP_REMOVED lines=18> */
.L_x_779:
[----:B------:R-:W-:Y:S05]  /*bbb0*/  BSYNC B0 ;  /* 0x0000000000007941 */ /* 0x000fea0003800000 */
.L_x_778:
        /* <DEDUP_REMOVED lines=10> */
.L_x_781:
[----:B------:R-:W-:Y:S05]  /*bc60*/  BSYNC B0 ;  /* 0x0000000000007941 */ /* 0x000fea0003800000 */
.L_x_780:
        /* <DEDUP_REMOVED lines=10> */
.L_x_783:
[----:B------:R-:W-:Y:S05]  /*bd10*/  BSYNC B0 ;  /* 0x0000000000007941 */ /* 0x000fea0003800000 */
.L_x_782:
        /* <DEDUP_REMOVED lines=10> */
.L_x_785:
[----:B------:R-:W-:Y:S05]  /*bdc0*/  BSYNC B0 ;  /* 0x0000000000007941 */ /* 0x000fea0003800000 */
.L_x_784:
        /* <DEDUP_REMOVED lines=10> */
.L_x_786:
        /* <DEDUP_REMOVED lines=9> */
.L_x_2401:


//--------------------- .text._ZN5flash16flash_fwd_kernelI23Flash_fwd_kernel_traitsILi256ELi64ELi64ELi4ELb0ELb0EN7cutlass10bfloat16_tE19Flash_kernel_traitsILi256ELi64ELi64ELi4ES3_EELb0ELb0ELb0ELb0ELb0ELb1ELb1ELb0EEEvNS_16Flash_fwd_paramsE --------------------------
	.section	.text._ZN5flash16flash_fwd_kernelI23Flash_fwd_kernel_traitsILi256ELi64ELi64ELi4ELb0ELb0EN7cutlass10bfloat16_tE19Flash_kernel_traitsILi256ELi64ELi64ELi4ES3_EELb0ELb0ELb0ELb0ELb0ELb1ELb1ELb0EEEvNS_16Flash_fwd_paramsE,"ax",@progbits
	.align	128
        .global         _ZN5flash16flash_fwd_kernelI23Flash_fwd_kernel_traitsILi256ELi64ELi64ELi4ELb0ELb0EN7cutlass10bfloat16_tE19Flash_kernel_traitsILi256ELi64ELi64ELi4ES3_EELb0ELb0ELb0ELb0ELb0ELb1ELb1ELb0EEEvNS_16Flash_fwd_paramsE
        .type           _ZN5flash16flash_fwd_kernelI23Flash_fwd_kernel_traitsILi256ELi64ELi64ELi4ELb0ELb0EN7cutlass10bfloat16_tE19Flash_kernel_traitsILi256ELi64ELi64ELi4ES3_EELb0ELb0ELb0ELb0ELb0ELb1ELb1ELb0EEEvNS_16Flash_fwd_paramsE,@function
        .size           _ZN5flash16flash_fwd_kernelI23Flash_fwd_kernel_traitsILi256ELi64ELi64ELi4ELb0ELb0EN7cutlass10bfloat16_tE19Flash_kernel_traitsILi256ELi64ELi64ELi4ES3_EELb0ELb0ELb0ELb0ELb0ELb1ELb1ELb0EEEvNS_16Flash_fwd_paramsE,(.L_x_2402 - _ZN5flash16flash_fwd_kernelI23Flash_fwd_kernel_traitsILi256ELi64ELi64ELi4ELb0ELb0EN7cutlass10bfloat16_tE19Flash_kernel_traitsILi256ELi64ELi64ELi4ES3_EELb0ELb0ELb0ELb0ELb0ELb1ELb1ELb0EEEvNS_16Flash_fwd_paramsE)
        .other          _ZN5flash16flash_fwd_kernelI23Flash_fwd_kernel_traitsILi256ELi64ELi64ELi4ELb0ELb0EN7cutlass10bfloat16_tE19Flash_kernel_traitsILi256ELi64ELi64ELi4ES3_EELb0ELb0ELb0ELb0ELb0ELb1ELb1ELb0EEEvNS_16Flash_fwd_paramsE,@"STO_CUDA_ENTRY STV_DEFAULT"
_ZN5flash16flash_fwd_kernelI23Flash_fwd_kernel_traitsILi256ELi64ELi64ELi4ELb0ELb0EN7cutlass10bfloat16_tE19Flash_kernel_traitsILi256ELi64ELi64ELi4ES3_EELb0ELb0ELb0ELb0ELb0ELb1ELb1ELb0EEEvNS_16Flash_fwd_paramsE:
.text._ZN5flash16flash_fwd_kernelI23Flash_fwd_kernel_traitsILi256ELi64ELi64ELi4ELb0ELb0EN7cutlass10bfloat16_tE19Flash_kernel_traitsILi256ELi64ELi64ELi4ES3_EELb0ELb0ELb0ELb0ELb0ELb1ELb1ELb0EEEvNS_16Flash_fwd_paramsE:
        /* <DEDUP_REMOVED lines=8> */
[----:B------:R-:W-:Y:S02]  /*0080*/  ULDC.U8 UR5, c[0x0][0x3c2] ;  /* 0x0000f08000057ab9 */ /* 0x000fe40000000000 */
[----:B------:R-:W-:Y:S01]  /*0090*/  ULDC.64 UR8, c[0x0][0x2f0] ;  /* 0x0000bc0000087ab9 */ /* 0x000fe20000000a00 */
[----:B------:R-:W-:Y:S01]  /*00a0*/  PLOP3.LUT P0, PT, PT, PT, UP1, 0x80, 0x0 ;  /* 0x000000000000781c */ /* 0x000fe20003f0f018 */
[----:B------:R-:W-:Y:S01]  /*00b0*/  ULDC.64 UR6, c[0x0][0x2f8] ;  /* 0x0000be0000067ab9 */ /* 0x000fe20000000a00 */
[----:B------:R-:W-:Y:S01]  /*00c0*/  PLOP3.LUT P2, PT, PT, PT, UP2, 0x80, 0x0 ;  /* 0x000000000000781c */ /* 0x000fe20003f4f028 */
[----:B------:R-:W-:-:S02]  /*00d0*/  UISETP.NE.AND UP3, UPT, UR5, URZ, UPT ;  /* 0x0000003f0500728c */ /* 0x000fc4000bf65270 */
[----:B------:R-:W-:Y:S01]  /*00e0*/  @UP1 ULDC.64 UR10, c[0x0][0x300] ;  /* 0x0000c000000a1ab9 */ /* 0x000fe20000000a00 */
[----:B------:R-:W-:Y:S01]  /*00f0*/  UISETP.EQ.U32.AND UP0, UPT, UR6, URZ, UPT ;  /* 0x0000003f0600728c */ /* 0x000fe2000bf02070 */
[----:B------:R-:W-:-:S03]  /*0100*/  ULDC.64 UR18, c[0x0][0x208] ;  /* 0x0000820000127ab9 */ /* 0x000fc60000000a00 */
[----:B------:R-:W-:Y:S02]  /*0110*/  UISETP.EQ.OR.EX UP0, UPT, UR7, URZ, !UP3, UP0 ;  /* 0x0000003f0700728c */ /* 0x000fe4000df02700 */
[----:B-1----:R-:W-:Y:S02]  /*0120*/  UIMAD.WIDE UR8, UR4, 0x4, UR8 ;  /* 0x00000004040878a5 */ /* 0x002fe4000f8e0208 */
[----:B------:R-:W-:-:S04]  /*0130*/  @UP1 UIMAD.WIDE UR10, UR4, 0x4, UR10 ;  /* 0x00000004040a18a5 */ /* 0x000fc8000f8e020a */
[----:B------:R-:W-:Y:S02]  /*0140*/  IMAD.U32 R10, RZ, RZ, UR8 ;  /* 0x00000008ff0a7e24 */ /* 0x000fe4000f8e00ff */
[----:B------:R-:W-:Y:S01]  /*0150*/  IMAD.U32 R11, RZ, RZ, UR9 ;  /* 0x00000009ff0b7e24 */ /* 0x000fe2000f8e00ff */
[----:B------:R-:W-:Y:S01]  /*0160*/  ULDC.64 UR8, c[0x0][0x2f8] ;  /* 0x0000be0000087ab9 */ /* 0x000fe20000000a00 */
[----:B------:R-:W-:Y:S02]  /*0170*/  IMAD.U32 R8, RZ, RZ, UR10 ;  /* 0x0000000aff087e24 */ /* 0x000fe4000f8e00ff */
[----:B------:R-:W-:Y:S01]  /*0180*/  IMAD.U32 R9, RZ, RZ, UR11 ;  /* 0x0000000bff097e24 */ /* 0x000fe2000f8e00ff */
[----:B------:R-:W2:Y:S04]  /*0190*/  @P2 LDG.E R5, desc[UR18][R10.64] ;  /* 0x000000120a052981 */ /* 0x000ea8000c1e1900 */
[----:B------:R-:W3:Y:S01]  /*01a0*/  @P2 LDG.E R0, desc[UR18][R10.64+0x4] ;  /* 0x000004120a002981 */ /* 0x000ee2000c1e1900 */
[----:B------:R-:W-:Y:S01]  /*01b0*/  PLOP3.LUT P1, PT, PT, PT, UP0, 0x80, 0x0 ;  /* 0x000000000000781c */ /* 0x000fe20003f2f008 */
[----:B------:R-:W-:-:S02]  /*01c0*/  UIMAD.WIDE UR8, UR4, 0x4, UR8 ;  /* 0x00000004040878a5 */ /* 0x000fc4000f8e0208 */
[----:B------:R-:W4:Y:S04]  /*01d0*/  @P0 LDG.E R2, desc[UR18][R8.64] ;  /* 0x0000001208020981 */ /* 0x000f28000c1e1900 */
        /* <DEDUP_REMOVED lines=25> */
.L_x_787:
[----:B------:R-:W-:-:S05]  /*0370*/  ULDC UR8, c[0x0][0x2c8] ;  /* 0x0000b20000087ab9 */ /* 0x000fca0000000800 */
.L_x_788:
        /* <DEDUP_REMOVED lines=29> */
[----:B------:R-:W-:Y:S01]  /*0550*/  SHF.R.S32.HI R5, RZ, 0x1f, R4 ;  /* 0x0000001fff057819 */ /* 0x000fe20000011404 */
[----:B------:R-:W-:Y:S01]  /*0560*/  UIADD3 UR5, -UR5, UR16, URZ ;  /* 0x0000001005057290 */ /* 0x000fe2000fffe13f */
[----:B------:R-:W-:Y:S01]  /*0570*/  IMAD.U32 R39, RZ, RZ, UR15 ;  /* 0x0000000fff277e24 */ /* 0x000fe2000f8e00ff */
[----:B------:R-:W-:Y:S01]  /*0580*/  UISETP.NE.AND UP1, UPT, UR14, -0x1, UPT ;  /* 0xffffffff0e00788c */ /* 0x000fe2000bf25270 */
[----:B------:R-:W-:Y:S01]  /*0590*/  LEA.HI R3, R5, R4, RZ, 0x3 ;  /* 0x0000000405037211 */ /* 0x000fe200078f18ff */
[----:B------:R-:W-:Y:S01]  /*05a0*/  UISETP.NE.AND UP0, UPT, UR24, -0x1, UPT ;  /* 0xffffffff1800788c */ /* 0x000fe2000bf05270 */
[----:B------:R-:W3:Y:S01]  /*05b0*/  S2UR UR23, SR_CgaCtaId ;  /* 0x00000000001779c3 */ /* 0x000ee20000008800 */
[----:B------:R-:W-:Y:S01]  /*05c0*/  USHF.R.S32.HI UR21, URZ, 0x1f, UR20 ;  /* 0x0000001f3f157899 */ /* 0x000fe20008011414 */
[----:B------:R-:W-:-:S02]  /*05d0*/  SHF.R.S32.HI R24, RZ, 0x3, R3 ;  /* 0x00000003ff187819 */ /* 0x000fc40000011403 */
[----:B------:R-:W-:Y:S02]  /*05e0*/  LOP3.LUT R3, R3, 0xfffffff8, RZ, 0xc0, !PT ;  /* 0xfffffff803037812 */ /* 0x000fe400078ec0ff */
[C---:B------:R-:W-:Y:S01]  /*05f0*/  ISETP.GE.AND P4, PT, R24.reuse, UR5, PT ;  /* 0x0000000518007c0c */ /* 0x040fe2000bf86270 */
[C---:B------:R-:W-:Y:S01]  /*0600*/  VIADD R16, R24.reuse, 0x30 ;  /* 0x0000003018107836 */ /* 0x040fe20000000000 */
[----:B------:R-:W-:Y:S01]  /*0610*/  @UP1 ULDC.64 UR6, c[0x0][0x240] ;  /* 0x0000900000061ab9 */ /* 0x000fe20000000a00 */
[C---:B------:R-:W-:Y:S01]  /*0620*/  VIADD R18, R24.reuse, 0x10 ;  /* 0x0000001018127836 */ /* 0x040fe20000000000 */
[----:B------:R-:W-:Y:S01]  /*0630*/  @UP1 UIMAD.WIDE.U32 UR30, UR14, UR6, URZ ;  /* 0x000000060e1e12a5 */ /* 0x000fe2000f8e003f */
[----:B------:R-:W-:Y:S01]  /*0640*/  VIADD R17, R24, 0x20 ;  /* 0x0000002018117836 */ /* 0x000fe20000000000 */
[----:B------:R-:W-:Y:S01]  /*0650*/  ISETP.GE.AND P3, PT, R16, UR5, PT ;  /* 0x0000000510007c0c */ /* 0x000fe2000bf66270 */
[----:B------:R-:W-:Y:S01]  /*0660*/  @!UP1 USHF.R.S32.HI UR8, URZ, 0x1f, UR4 ;  /* 0x0000001f3f089899 */ /* 0x000fe20008011404 */
[----:B------:R-:W-:Y:S01]  /*0670*/  ISETP.GE.AND P2, PT, R18, UR5, PT ;  /* 0x0000000512007c0c */ /* 0x000fe2000bf46270 */
[----:B------:R-:W-:Y:S01]  /*0680*/  @UP1 UIMAD UR22, UR14, UR7, UR31 ;  /* 0x000000070e1612a4 */ /* 0x000fe2000f8e021f */
[----:B-1----:R-:W-:Y:S01]  /*0690*/  IABS R2, R28 ;  /* 0x0000001c00027213 */ /* 0x002fe20000000000 */
[----:B------:R-:W-:Y:S01]  /*06a0*/  @UP0 UIADD3 UR28, UR17, UR24, URZ ;  /* 0x00000018111c0290 */ /* 0x000fe2000fffe03f */
[----:B------:R-:W-:Y:S01]  /*06b0*/  ISETP.GE.AND P0, PT, R17, UR5, PT ;  /* 0x0000000511007c0c */ /* 0x000fe2000bf06270 */
[----:B------:R-:W-:Y:S01]  /*06c0*/  @!UP1 ULDC.64 UR6, c[0x0][0x228] ;  /* 0x00008a0000069ab9 */ /* 0x000fe20000000a00 */
[----:B------:R-:W1:Y:S01]  /*06d0*/  I2F.RP R0, R2 ;  /* 0x0000000200007306 */ /* 0x000e620000209400 */
[--C-:B------:R-:W-:Y:S01]  /*06e0*/  SHF.R.S32.HI R25, RZ, 0x1f, R24.reuse ;  /* 0x0000001fff197819 */ /* 0x100fe20000011418 */
[----:B------:R-:W-:Y:S01]  /*06f0*/  @!UP1 UIMAD UR8, UR8, UR6, URZ ;  /* 0x00000006080892a4 */ /* 0x000fe2000f8e023f */
[----:B------:R-:W4:Y:S01]  /*0700*/  @!P4 LDC.64 R12, c[0x0][0x210] ;  /* 0x00008400ff0ccb82 */ /* 0x000f220000000a00 */
[----:B------:R-:W-:Y:S01]  /*0710*/  @!UP1 UIMAD.WIDE.U32 UR26, UR4, UR6, URZ ;  /* 0x00000006041a92a5 */ /* 0x000fe2000f8e003f */
[----:B--2---:R-:W-:Y:S01]  /*0720*/  IABS R7, R7 ;  /* 0x0000000700077213 */ /* 0x004fe20000000000 */
[----:B------:R-:W2:Y:S01]  /*0730*/  @!P3 S2R R15, SR_CgaCtaId ;  /* 0x00000000000fb919 */ /* 0x000ea20000008800 */
[----:B------:R-:W-:Y:S01]  /*0740*/  IMAD.WIDE R38, R39, 0x40, R24 ;  /* 0x0000004027267825 */ /* 0x000fe200078e0218 */
[----:B------:R-:W-:Y:S01]  /*0750*/  @!P2 MOV R6, 0x400 ;  /* 0x000004000006a802 */ /* 0x000fe20000000f00 */
[----:B------:R-:W-:Y:S01]  /*0760*/  @!UP1 UIMAD UR25, UR4, UR7, UR8 ;  /* 0x00000007041992a4 */ /* 0x000fe2000f8e0208 */
[----:B------:R-:W5:Y:S01]  /*0770*/  @!P2 S2R R27, SR_CgaCtaId ;  /* 0x00000000001ba919 */ /* 0x000f620000008800 */
[----:B------:R-:W2:Y:S01]  /*0780*/  @!P2 LDC.64 R10, c[0x0][0x240] ;  /* 0x00009000ff0aab82 */ /* 0x000ea20000000a00 */
[----:B------:R-:W-:Y:S01]  /*0790*/  ULDC.64 UR6, c[0x0][0x258] ;  /* 0x0000960000067ab9 */ /* 0x000fe20000000a00 */
[----:B------:R-:W-:Y:S01]  /*07a0*/  @!UP1 UIADD3 UR22, UR27, UR25, URZ ;  /* 0x000000191b169290 */ /* 0x000fe2000fffe03f */
[----:B------:R-:W3:Y:S01]  /*07b0*/  @!P0 S2R R19, SR_CgaCtaId ;  /* 0x0000000000138919 */ /* 0x000ee20000008800 */
[----:B-1----:R-:W1:Y:S01]  /*07c0*/  MUFU.RCP R8, R0 ;  /* 0x0000000000087308 */ /* 0x002e620000001000 */
[----:B------:R-:W-:Y:S01]  /*07d0*/  @!UP1 UMOV UR30, UR26 ;  /* 0x0000001a001e9c82 */ /* 0x000fe20008000000 */
[----:B------:R-:W-:Y:S01]  /*07e0*/  UIMAD UR21, UR21, UR6, URZ ;  /* 0x00000006151572a4 */ /* 0x000fe2000f8e023f */
[----:B------:R-:W-:Y:S01]  /*07f0*/  IMAD.U32 R36, RZ, RZ, UR6 ;  /* 0x00000006ff247e24 */ /* 0x000fe2000f8e00ff */
[----:B------:R-:W-:Y:S01]  /*0800*/  @UP0 ULDC.64 UR10, c[0x0][0x248] ;  /* 0x00009200000a0ab9 */ /* 0x000fe20000000a00 */
[----:B------:R-:W-:-:S02]  /*0810*/  @UP0 UIADD3 UR24, UR17, UR24, URZ ;  /* 0x0000001811180290 */ /* 0x000fc4000fffe03f */
[----:B------:R-:W-:Y:S02]  /*0820*/  UIMAD UR21, UR20, UR7, UR21 ;  /* 0x00000007141572a4 */ /* 0x000fe4000f8e0215 */
[----:B------:R-:W-:Y:S01]  /*0830*/  @UP0 UIMAD.WIDE.U32 UR6, UR28, UR10, URZ ;  /* 0x0000000a1c0602a5 */ /* 0x000fe2000f8e003f */
[----:B------:R-:W-:Y:S01]  /*0840*/  @UP0 ULDC.64 UR8, c[0x0][0x250] ;  /* 0x0000940000080ab9 */ /* 0x000fe20000000a00 */
[----:B------:R-:W-:Y:S02]  /*0850*/  @UP0 UIMAD UR28, UR28, UR11, URZ ;  /* 0x0000000b1c1c02a4 */ /* 0x000fe4000f8e023f */
[----:B------:R-:W-:Y:S02]  /*0860*/  @UP0 UIMAD.WIDE.U32 UR26, UR24, UR8, URZ ;  /* 0x00000008181a02a5 */ /* 0x000fe4000f8e003f */
[----:B------:R-:W-:Y:S01]  /*0870*/  @UP0 UIADD3 UR28, UR7, UR28, URZ ;  /* 0x0000001c071c0290 */ /* 0x000fe2000fffe03f */
[----:B-1----:R-:W-:-:S04]  /*0880*/  VIADD R8, R8, 0xffffffe ;  /* 0x0ffffffe08087836 */ /* 0x002fc80000000000 */
[----:B------:R-:W1:Y:S01]  /*0890*/  F2I.FTZ.U32.TRUNC.NTZ R9, R8 ;  /* 0x0000000800097305 */ /* 0x000e62000021f000 */
[----:B-----5:R-:W-:Y:S02]  /*08a0*/  @!P2 LEA R27, R27, R6, 0x18 ;  /* 0x000000061b1ba211 */ /* 0x020fe400078ec0ff */
[----:B------:R-:W-:-:S04]  /*08b0*/  @!P0 MOV R6, 0x400 ;  /* 0x0000040000068802 */ /* 0x000fc80000000f00 */
[----:B---3--:R-:W-:Y:S02]  /*08c0*/  @!P0 LEA R19, R19, R6, 0x18 ;  /* 0x0000000613138211 */ /* 0x008fe400078ec0ff */
[----:B------:R-:W-:Y:S01]  /*08d0*/  LEA.HI R6, R5, R4, RZ, 0x6 ;  /* 0x0000000405067211 */ /* 0x000fe200078f30ff */
[----:B-1----:R-:W-:Y:S02]  /*08e0*/  IMAD.MOV R0, RZ, RZ, -R9 ;  /* 0x000000ffff007224 */ /* 0x002fe400078e0a09 */
[----:B------:R-:W-:Y:S02]  /*08f0*/  IMAD.MOV.U32 R8, RZ, RZ, RZ ;  /* 0x000000ffff087224 */ /* 0x000fe400078e00ff */
[----:B------:R-:W-:Y:S02]  /*0900*/  IMAD R14, R0, R2, RZ ;  /* 0x00000002000e7224 */ /* 0x000fe400078e02ff */
[----:B------:R-:W-:Y:S02]  /*0910*/  IMAD.IADD R0, R4, 0x1, -R3 ;  /* 0x0000000104007824 */ /* 0x000fe400078e0a03 */
[----:B------:R-:W-:Y:S01]  /*0920*/  IMAD.HI.U32 R14, R9, R14, R8 ;  /* 0x0000000e090e7227 */ /* 0x000fe200078e0008 */
[----:B------:R-:W-:-:S03]  /*0930*/  @!P3 MOV R8, 0x400 ;  /* 0x000004000008b802 */ /* 0x000fc60000000f00 */
[----:B------:R-:W-:Y:S01]  /*0940*/  IMAD.SHL.U32 R9, R24, 0x40, RZ ;  /* 0x0000004018097824 */ /* 0x000fe200078e00ff */
[----:B--2---:R-:W-:Y:S01]  /*0950*/  @!P3 LEA R15, R15, R8, 0x18 ;  /* 0x000000080f0fb211 */ /* 0x004fe200078ec0ff */
[----:B------:R-:W-:Y:S02]  /*0960*/  IMAD.SHL.U32 R22, R0, 0x8, RZ ;  /* 0x0000000800167824 */ /* 0x000fe400078e00ff */
[----:B------:R-:W-:Y:S01]  /*0970*/  IMAD.HI.U32 R14, R14, R7, RZ ;  /* 0x000000070e0e7227 */ /* 0x000fe200078e00ff */
[----:B------:R-:W-:Y:S02]  /*0980*/  LOP3.LUT R9, R9, 0x1c0, RZ, 0xc0, !PT ;  /* 0x000001c009097812 */ /* 0x000fe400078ec0ff */
[--C-:B------:R-:W-:Y:S02]  /*0990*/  SHF.R.S32.HI R23, RZ, 0x1f, R22.reuse ;  /* 0x0000001fff177819 */ /* 0x100fe40000011416 */
[----:B------:R-:W-:Y:S02]  /*09a0*/  LOP3.LUT R3, R9, 0x38, R22, 0xf8, !PT ;  /* 0x0000003809037812 */ /* 0x000fe400078ef816 */
[----:B------:R-:W-:-:S02]  /*09b0*/  SHF.R.U32.HI R20, RZ, 0x3, R9 ;  /* 0x00000003ff147819 */ /* 0x000fc40000011609 */
[----:B------:R-:W1:Y:S02]  /*09c0*/  @!P0 LDC.64 R8, c[0x0][0x240] ;  /* 0x00009000ff088b82 */ /* 0x000e640000000a00 */
[----:B------:R-:W-:Y:S01]  /*09d0*/  LOP3.LUT R20, R3, R20, RZ, 0x3c, !PT ;  /* 0x0000001403147212 */ /* 0x000fe200078e3cff */
[----:B------:R-:W-:-:S04]  /*09e0*/  IMAD.MOV R3, RZ, RZ, -R14 ;  /* 0x000000ffff037224 */ /* 0x000fc800078e0a0e */
[----:B------:R-:W-:Y:S02]  /*09f0*/  IMAD R3, R2, R3, R7 ;  /* 0x0000000302037224 */ /* 0x000fe400078e0207 */
[----:B------:R-:W-:Y:S01]  /*0a00*/  IMAD.SHL.U32 R7, R6, 0x8, RZ ;  /* 0x0000000806077824 */ /* 0x000fe200078e00ff */
[----:B------:R-:W-:Y:S02]  /*0a10*/  LOP3.LUT R6, R28, UR20, RZ, 0x3c, !PT ;  /* 0x000000141c067c12 */ /* 0x000fe4000f8e3cff */
[----:B------:R-:W-:Y:S02]  /*0a20*/  ISETP.GT.U32.AND P5, PT, R2, R3, PT ;  /* 0x000000030200720c */ /* 0x000fe40003fa4070 */
[----:B------:R-:W-:Y:S02]  /*0a30*/  ISETP.GE.AND P6, PT, R6, RZ, PT ;  /* 0x000000ff0600720c */ /* 0x000fe40003fc6270 */
[----:B------:R-:W-:-:S09]  /*0a40*/  LOP3.LUT R20, R20, 0xfffffe00, R7, 0xf8, !PT ;  /* 0xfffffe0014147812 */ /* 0x000fd200078ef807 */
[----:B------:R-:W-:Y:S02]  /*0a50*/  @!P5 IMAD.IADD R3, R3, 0x1, -R2 ;  /* 0x000000010303d824 */ /* 0x000fe400078e0a02 */
[----:B------:R-:W-:Y:S01]  /*0a60*/  @!P5 VIADD R14, R14, 0x1 ;  /* 0x000000010e0ed836 */ /* 0x000fe20000000000 */
[----:B------:R-:W-:Y:S02]  /*0a70*/  IADD3 R40, P5, R22, UR30, RZ ;  /* 0x0000001e16287c10 */ /* 0x000fe4000ffbe0ff */
[----:B------:R-:W-:Y:S02]  /*0a80*/  ISETP.GE.U32.AND P1, PT, R3, R2, PT ;  /* 0x000000020300720c */ /* 0x000fe40003f26070 */
[----:B------:R-:W2:Y:S01]  /*0a90*/  @!P4 LDC.64 R2, c[0x0][0x240] ;  /* 0x00009000ff02cb82 */ /* 0x000ea20000000a00 */
[----:B------:R-:W-:Y:S01]  /*0aa0*/  IADD3.X R41, R23, UR22, RZ, P5, !PT ;  /* 0x0000001617297c10 */ /* 0x000fe2000affe4ff */
[----:B------:R-:W-:Y:S01]  /*0ab0*/  @UP0 UIMAD UR22, UR24, UR9, URZ ;  /* 0x00000009181602a4 */ /* 0x000fe2000f8e023f */
[----:B------:R-:W-:Y:S01]  /*0ac0*/  @!P0 IADD3 R32, P5, R38, 0x20, RZ ;  /* 0x0000002026208810 */ /* 0x000fe20007fbe0ff */
[----:B------:R-:W-:-:S02]  /*0ad0*/  IMAD.WIDE.U32 R36, R36, UR20, R40 ;  /* 0x0000001424247c25 */ /* 0x000fc4000f8e0028 */
[----:B------:R-:W-:Y:S01]  /*0ae0*/  @UP0 UIADD3 UR22, UR27, UR22, URZ ;  /* 0x000000161b160290 */ /* 0x000fe2000fffe03f */
[----:B------:R-:W-:Y:S01]  /*0af0*/  @UP0 UMOV UR20, UR6 ;  /* 0x0000000600140c82 */ /* 0x000fe20008000000 */
[----:B------:R-:W-:Y:S01]  /*0b00*/  @!P0 IMAD.X R31, RZ, RZ, R39, P5 ;  /* 0x000000ffff1f8224 */ /* 0x000fe200028e0627 */
[----:B------:R-:W-:Y:S02]  /*0b10*/  ISETP.NE.AND P5, PT, R28, RZ, PT ;  /* 0x000000ff1c00720c */ /* 0x000fe40003fa5270 */
[----:B------:R-:W-:Y:S01]  /*0b20*/  @P1 VIADD R14, R14, 0x1 ;  /* 0x000000010e0e1836 */ /* 0x000fe20000000000 */
[----:B------:R-:W-:Y:S02]  /*0b30*/  @!P2 IADD3 R30, P1, R38, 0x10, RZ ;  /* 0x00000010261ea810 */ /* 0x000fe40007f3e0ff */
[----:B------:R-:W-:-:S03]  /*0b40*/  P2R R6, PR, RZ, 0x20 ;  /* 0x00000020ff067803 */ /* 0x000fc60000000000 */
[----:B------:R-:W-:Y:S01]  /*0b50*/  @!P2 IMAD.X R29, RZ, RZ, R39, P1 ;  /* 0x000000ffff1da224 */ /* 0x000fe200008e0627 */
[----:B------:R-:W-:Y:S01]  /*0b60*/  PLOP3.LUT P1, PT, PT, PT, UP0, 0x80, 0x0 ;  /* 0x000000000000781c */ /* 0x000fe20003f2f008 */
[----:B--2---:R-:W-:-:S04]  /*0b70*/  @!P4 IMAD R34, R39, R2, RZ ;  /* 0x000000022722c224 */ /* 0x004fc800078e02ff */
[----:B------:R-:W-:-:S08]  /*0b80*/  @!P4 IMAD R34, R38, R3, R34 ;  /* 0x000000032622c224 */ /* 0x000fd000078e0222 */
[----:B-1--4-:R-:W-:Y:S05]  /*0b90*/  @P1 BRA `(.L_x_790) ;  /* 0x0000000000381947 */ /* 0x012fea0003800000 */
        /* <DEDUP_REMOVED lines=13> */
[----:B------:R-:W-:Y:S02]  /*0c70*/  UMOV UR20, UR24 ;  /* 0x0000001800147c82 */ /* 0x000fe40008000000 */
.L_x_790:
        /* <DEDUP_REMOVED lines=14> */
.L_x_791:
[----:B------:R-:W-:Y:S01]  /*0d60*/  VIADD R37, R37, UR21 ;  /* 0x0000001525257c36 */ /* 0x000fe20008000000 */
[----:B------:R-:W1:Y:S01]  /*0d70*/  @!P2 LDC.64 R6, c[0x0][0x210] ;  /* 0x00008400ff06ab82 */ /* 0x000e620000000a00 */
[----:B------:R-:W-:Y:S01]  /*0d80*/  @!P3 IMAD.X R21, RZ, RZ, R39, P5 ;  /* 0x000000ffff15b224 */ /* 0x000fe200028e0627 */
[----:B------:R-:W-:Y:S01]  /*0d90*/  ISETP.NE.AND P5, PT, R28, RZ, PT ;  /* 0x000000ff1c00720c */ /* 0x000fe20003fa5270 */
[----:B------:R-:W-:Y:S01]  /*0da0*/  @!P4 IMAD.WIDE.U32 R38, R38, R2, R36 ;  /* 0x000000022626c225 */ /* 0x000fe200078e0024 */
[----:B------:R-:W-:Y:S01]  /*0db0*/  ULEA.HI.SX32 UR17, UR12, 0xffffffff, 0x1a ;  /* 0xffffffff0c117891 */ /* 0x000fe2000f8fd23f */
[----:B------:R-:W-:Y:S02]  /*0dc0*/  UMOV UR4, 0x400 ;  /* 0x0000040000047882 */ /* 0x000fe40000000000 */
[----:B------:R-:W-:Y:S01]  /*0dd0*/  IMAD R33, R25, UR10, RZ ;  /* 0x0000000a19217c24 */ /* 0x000fe2000f8e02ff */
[----:B------:R-:W2:Y:S01]  /*0de0*/  @!P0 LDC.64 R2, c[0x0][0x210] ;  /* 0x00008400ff028b82 */ /* 0x000ea20000000a00 */
[----:B------:R-:W-:Y:S01]  /*0df0*/  IMAD.WIDE.U32 R40, R24, UR10, R22 ;  /* 0x0000000a18287c25 */ /* 0x000fe2000f8e0016 */
[----:B------:R-:W-:Y:S01]  /*0e00*/  ULEA UR4, UR23, UR4, 0x18 ;  /* 0x0000000417047291 */ /* 0x000fe2000f8ec03f */
[----:B------:R-:W-:-:S02]  /*0e10*/  ULDC.64 UR6, c[0x0][0x260] ;  /* 0x0000980000067ab9 */ /* 0x000fc40000000a00 */
[----:B------:R-:W-:Y:S01]  /*0e20*/  IMAD R33, R24, UR11, R33 ;  /* 0x0000000b18217c24 */ /* 0x000fe2000f8e0221 */
[----:B------:R-:W-:Y:S01]  /*0e30*/  IADD3 R248, P1, R40, UR20, RZ ;  /* 0x0000001428f87c10 */ /* 0x000fe2000ff3e0ff */
[--C-:B------:R-:W-:Y:S01]  /*0e40*/  @!P2 IMAD.MOV.U32 R40, RZ, RZ, R36.reuse ;  /* 0x000000ffff28a224 */ /* 0x100fe200078e0024 */
[----:B------:R-:W-:Y:S01]  /*0e50*/  UIMAD UR20, UR17, -0x40, UR13 ;  /* 0xffffffc0111478a4 */ /* 0x000fe2000f8e020d */
[----:B------:R-:W-:Y:S01]  /*0e60*/  @!P0 IMAD.MOV.U32 R42, RZ, RZ, R36 ;  /* 0x000000ffff2a8224 */ /* 0x000fe200078e0024 */
[----:B------:R-:W-:Y:S01]  /*0e70*/  IADD3.X R249, R41, UR28, R33, P1, !PT ;  /* 0x0000001c29f97c10 */ /* 0x000fe20008ffe421 */
[--C-:B------:R-:W-:Y:S01]  /*0e80*/  @!P2 IMAD.MOV.U32 R41, RZ, RZ, R37.reuse ;  /* 0x000000ffff29a224 */ /* 0x100fe200078e0025 */
[----:B------:R-:W-:Y:S01]  /*0e90*/  @!P4 LEA R12, P1, R38, R12, 0x1 ;  /* 0x0000000c260cc211 */ /* 0x000fe200078208ff */
[----:B------:R-:W-:Y:S01]  /*0ea0*/  @!P0 IMAD.MOV.U32 R43, RZ, RZ, R37 ;  /* 0x000000ffff2b8224 */ /* 0x000fe200078e0025 */
[----:B------:R-:W-:Y:S01]  /*0eb0*/  LEA R244, R20, UR4, 0x1 ;  /* 0x0000000414f47c11 */ /* 0x000fe2000f8e08ff */
[----:B------:R-:W-:Y:S01]  /*0ec0*/  @!P0 IMAD R31, R31, R8, RZ ;  /* 0x000000081f1f8224 */ /* 0x000fe200078e02ff */
[----:B------:R-:W-:Y:S01]  /*0ed0*/  USHF.L.U64.HI UR23, UR10, 0x6, UR11 ;  /* 0x000000060a177899 */ /* 0x000fe2000801020b */
[----:B------:R-:W-:Y:S01]  /*0ee0*/  @!P2 IMAD.WIDE.U32 R40, R30, R10, R40 ;  /* 0x0000000a1e28a225 */ /* 0x000fe200078e0028 */
[----:B------:R-:W-:-:S02]  /*0ef0*/  USHF.L.U32 UR24, UR10, 0x6, URZ ;  /* 0x000000060a187899 */ /* 0x000fc4000800063f */
[----:B------:R-:W-:Y:S01]  /*0f00*/  USHF.R.S32.HI UR21, URZ, 0x1f, UR17 ;  /* 0x0000001f3f157899 */ /* 0x000fe20008011411 */
[----:B------:R-:W-:Y:S01]  /*0f10*/  @!P4 IMAD.IADD R34, R39, 0x1, R34 ;  /* 0x000000012722c824 */ /* 0x000fe200078e0222 */
[----:B------:R-:W-:Y:S01]  /*0f20*/  UIMAD.WIDE.U32 UR28, UR10, 0x20, URZ ;  /* 0x000000200a1c78a5 */ /* 0x000fe2000f8e003f */
[C---:B------:R-:W-:Y:S02]  /*0f30*/  @!P0 IMAD R31, R32.reuse, R9, R31 ;  /* 0x00000009201f8224 */ /* 0x040fe400078e021f */
[----:B------:R-:W-:Y:S01]  /*0f40*/  @!P0 IMAD.WIDE.U32 R42, R32, R8, R42 ;  /* 0x00000008202a8225 */ /* 0x000fe200078e002a */
[----:B------:R-:W-:Y:S01]  /*0f50*/  @!P4 LEA.HI.X R13, R38, R13, R34, 0x1, P1 ;  /* 0x0000000d260dc211 */ /* 0x000fe200008f0c22 */
[----:B------:R-:W3:Y:S02]  /*0f60*/  @!P3 LDC.64 R8, c[0x0][0x240] ;  /* 0x00009000ff08bb82 */ /* 0x000ee40000000a00 */
[----:B------:R-:W-:Y:S02]  /*0f70*/  @!P2 IMAD R29, R29, R10, RZ ;  /* 0x0000000a1d1da224 */ /* 0x000fe400078e02ff */
[----:B------:R-:W-:Y:S01]  /*0f80*/  @!P6 IMAD.MOV R14, RZ, RZ, -R14 ;  /* 0x000000ffff0ee224 */ /* 0x000fe200078e0a0e */
[----:B------:R-:W-:Y:S01]  /*0f90*/  @!P5 LOP3.LUT R14, RZ, R28, RZ, 0x33, !PT ;  /* 0x0000001cff0ed212 */ /* 0x000fe200078e33ff */
[----:B------:R-:W-:Y:S01]  /*0fa0*/  @!P2 IMAD R11, R30, R11, R29 ;  /* 0x0000000b1e0ba224 */ /* 0x000fe200078e021d */
[----:B-1----:R-:W-:Y:S01]  /*0fb0*/  @!P2 LEA R28, P5, R40, R6, 0x1 ;  /* 0x00000006281ca211 */ /* 0x002fe200078a08ff */
[----:B------:R-:W-:Y:S01]  /*0fc0*/  @!P0 IMAD.IADD R6, R43, 0x1, R31 ;  /* 0x000000012b068824 */ /* 0x000fe200078e021f */
[----:B--2---:R-:W-:Y:S01]  /*0fd0*/  @!P0 LEA R30, P1, R42, R2, 0x1 ;  /* 0x000000022a1e8211 */ /* 0x004fe200078208ff */
[----:B------:R-:W-:Y:S01]  /*0fe0*/  @!P2 IMAD.IADD R11, R41, 0x1, R11 ;  /* 0x00000001290ba824 */ /* 0x000fe200078e020b */
[----:B------:R-:W-:Y:S01]  /*0ff0*/  ISETP.GE.AND P6, PT, R24, UR20, PT ;  /* 0x0000001418007c0c */ /* 0x000fe2000bfc6270 */
[----:B------:R-:W-:Y:S01]  /*1000*/  @!P2 IMAD R27, R20, 0x2, R27 ;  /* 0x00000002141ba824 */ /* 0x000fe200078e021b */
[----:B------:R-:W-:Y:S01]  /*1010*/  @!P0 LEA.HI.X R31, R42, R3, R6, 0x1, P1 ;  /* 0x000000032a1f8211 */ /* 0x000fe200008f0c06 */
[----:B------:R-:W-:Y:S01]  /*1020*/  @!PT LDS RZ, [RZ] ;  /* 0x00000000fffff984 */ /* 0x000fe20000000800 */
[----:B------:R-:W-:Y:S01]  /*1030*/  @!PT LDS RZ, [RZ] ;  /* 0x00000000fffff984 */ /* 0x000fe20000000800 */
[----:B------:R-:W-:Y:S01]  /*1040*/  @!PT LDS RZ, [RZ] ;  /* 0x00000000fffff984 */ /* 0x000fe20000000800 */
[----:B------:R-:W-:Y:S01]  /*1050*/  @!P4 LDGSTS.E.BYPASS.LTC128B.128 [R244], desc[UR18][R12.64] ;  /* 0x000000000cf4cfae */ /* 0x000fe2000b901d52 */
[----:B------:R-:W1:Y:S01]  /*1060*/  @!P3 LDC.64 R2, c[0x0][0x210] ;  /* 0x00008400ff02bb82 */ /* 0x000e620000000a00 */
[----:B------:R-:W-:Y:S01]  /*1070*/  @!P2 LEA.HI.X R29, R40, R7, R11, 0x1, P5 ;  /* 0x00000007281da211 */ /* 0x000fe200028f0c0b */
[----:B------:R-:W-:Y:S01]  /*1080*/  @!P0 IMAD R19, R20, 0x2, R19 ;  /* 0x0000000214138824 */ /* 0x000fe200078e0213 */
[----:B------:R-:W-:Y:S01]  /*1090*/  ISETP.GE.AND P5, PT, R18, UR20, PT ;  /* 0x0000001412007c0c */ /* 0x000fe2000bfa6270 */
[----:B------:R-:W-:Y:S01]  /*10a0*/  @!P4 LDGSTS.E.BYPASS.LTC128B.128 [R244+0x2000], desc[UR18][R12.64+0x80] ;  /* 0x020000800cf4cfae */ /* 0x000fe2000b901d52 */
[----:B------:R-:W-:Y:S01]  /*10b0*/  SHF.R.S32.HI R10, RZ, 0x1f, R14 ;  /* 0x0000001fff0a7819 */ /* 0x000fe2000001140e */
[----:B------:R-:W-:Y:S01]  /*10c0*/  IMAD.WIDE.U32 R248, R14, UR6, R248 ;  /* 0x000000060ef87c25 */ /* 0x000fe2000f8e00f8 */
[----:B------:R-:W-:Y:S01]  /*10d0*/  ISETP.GE.AND P1, PT, R16, UR20, PT ;  /* 0x0000001410007c0c */ /* 0x000fe2000bf26270 */
[----:B------:R-:W-:Y:S01]  /*10e0*/  @!P4 LDGSTS.E.BYPASS.LTC128B.128 [R244+0x4000], desc[UR18][R12.64+0x100] ;  /* 0x040001000cf4cfae */ /* 0x000fe2000b901d52 */
[----:B------:R-:W2:Y:S01]  /*10f0*/  @!P6 LDC.64 R6, c[0x0][0x218] ;  /* 0x00008600ff06eb82 */ /* 0x000ea20000000a00 */
[----:B---3--:R-:W-:-:S02]  /*1100*/  @!P3 IMAD R21, R21, R8, RZ ;  /* 0x000000081515b224 */ /* 0x008fc400078e02ff */
[----:B------:R3:W-:Y:S01]  /*1110*/  @!P4 LDGSTS.E.BYPASS.LTC128B.128 [R244+0x6000], desc[UR18][R12.64+0x180] ;  /* 0x060001800cf4cfae */ /* 0x0007e2000b901d52 */
[----:B------:R-:W-:Y:S01]  /*1120*/  @!P3 IMAD.WIDE.U32 R36, R26, R8, R36 ;  /* 0x000000081a24b225 */ /* 0x000fe200078e0024 */
[----:B------:R-:W-:Y:S02]  /*1130*/  ISETP.GE.AND P4, PT, R18, UR20, PT ;  /* 0x0000001412007c0c */ /* 0x000fe4000bf86270 */
[----:B------:R-:W-:Y:S01]  /*1140*/  @!P2 LDGSTS.E.BYPASS.LTC128B.128 [R27+0x800], desc[UR18][R28.64] ;  /* 0x008000001c1bafae */ /* 0x000fe2000b901d52 */
[----:B------:R-:W-:Y:S02]  /*1150*/  @!P3 IMAD R9, R26, R9, R21 ;  /* 0x000000091a09b224 */ /* 0x000fe400078e0215 */
[----:B------:R-:W-:Y:S01]  /*1160*/  IMAD R251, R10, UR6, RZ ;  /* 0x000000060afb7c24 */ /* 0x000fe2000f8e02ff */
[----:B------:R-:W4:Y:S01]  /*1170*/  @!P6 S2R R8, SR_CgaCtaId ;  /* 0x000000000008e919 */ /* 0x000f220000008800 */
[----:B------:R-:W-:Y:S01]  /*1180*/  UIMAD UR6, UR23, UR17, URZ ;  /* 0x00000011170672a4 */ /* 0x000fe2000f8e023f */
[----:B------:R-:W-:Y:S01]  /*1190*/  IMAD.MOV.U32 R250, RZ, RZ, R248 ;  /* 0x000000fffffa7224 */ /* 0x000fe200078e00f8 */
[----:B------:R-:W-:Y:S01]  /*11a0*/  VOTEU.ALL UP0, P1 ;  /* 0x00000000003f7886 */ /* 0x000fe20000800000 */
[----:B------:R-:W-:Y:S01]  /*11b0*/  @!P2 LDGSTS.E.BYPASS.LTC128B.128 [R27+0x2800], desc[UR18][R28.64+0x80] ;  /* 0x028000801c1bafae */ /* 0x000fe2000b901d52 */
[----:B------:R-:W-:Y:S01]  /*11c0*/  IMAD R251, R14, UR7, R251 ;  /* 0x000000070efb7c24 */ /* 0x000fe2000f8e02fb */
[----:B------:R-:W-:Y:S01]  /*11d0*/  UIMAD UR6, UR21, UR24, UR6 ;  /* 0x00000018150672a4 */ /* 0x000fe2000f8e0206 */
[----:B------:R-:W-:Y:S01]  /*11e0*/  @!P3 IMAD R15, R20, 0x2, R15 ;  /* 0x00000002140fb824 */ /* 0x000fe200078e020f */
[----:B------:R-:W-:Y:S01]  /*11f0*/  @!P2 LDGSTS.E.BYPASS.LTC128B.128 [R27+0x4800], desc[UR18][R28.64+0x100] ;  /* 0x048001001c1bafae */ /* 0x000fe2000b901d52 */
[----:B------:R-:W-:-:S02]  /*1200*/  IMAD.IADD R251, R249, 0x1, R251 ;  /* 0x00000001f9fb7824 */ /* 0x000fc400078e02fb */
[----:B------:R-:W-:Y:S01]  /*1210*/  IMAD.SHL.U32 R241, R24, 0x8, RZ ;  /* 0x0000000818f17824 */ /* 0x000fe200078e00ff */
[----:B------:R1:W-:Y:S01]  /*1220*/  @!P2 LDGSTS.E.BYPASS.LTC128B.128 [R27+0x6800], desc[UR18][R28.64+0x180] ;  /* 0x068001801c1bafae */ /* 0x0003e2000b901d52 */
[----:B------:R-:W-:-:S03]  /*1230*/  ISETP.GE.AND P2, PT, R17, UR20, PT ;  /* 0x0000001411007c0c */ /* 0x000fc6000bf46270 */
[----:B------:R-:W-:Y:S01]  /*1240*/  @!P0 LDGSTS.E.BYPASS.LTC128B.128 [R19+0x1000], desc[UR18][R30.64] ;  /* 0x010000001e138fae */ /* 0x000fe2000b901d52 */
[----:B---3--:R-:W-:-:S03]  /*1250*/  @!P3 IMAD.IADD R12, R37, 0x1, R9 ;  /* 0x00000001250cb824 */ /* 0x008fc600078e0209 */
[----:B------:R-:W-:Y:S01]  /*1260*/  @!P0 LDGSTS.E.BYPASS.LTC128B.128 [R19+0x3000], desc[UR18][R30.64+0x80] ;  /* 0x030000801e138fae */ /* 0x000fe2000b901d52 */
[CC--:B------:R-:W-:Y:S02]  /*1270*/  LEA.HI R9, R5.reuse, R4.reuse, RZ, 0x4 ;  /* 0x0000000405097211 */ /* 0x0c0fe400078f20ff */
[----:B------:R-:W-:Y:S01]  /*1280*/  LEA.HI R5, R5, R4, RZ, 0x5 ;  /* 0x0000000405057211 */ /* 0x000fe200078f28ff */
[----:B------:R-:W-:Y:S04]  /*1290*/  @!P0 LDGSTS.E.BYPASS.LTC128B.128 [R19+0x5000], desc[UR18][R30.64+0x100] ;  /* 0x050001001e138fae */ /* 0x000fe8000b901d52 */
[----:B------:R2:W-:Y:S01]  /*12a0*/  @!P0 LDGSTS.E.BYPASS.LTC128B.128 [R19+0x7000], desc[UR18][R30.64+0x180] ;  /* 0x070001801e138fae */ /* 0x0005e2000b901d52 */
[----:B------:R-:W3:Y:S01]  /*12b0*/  @!P1 S2R R11, SR_CgaCtaId ;  /* 0x00000000000b9919 */ /* 0x000ee20000008800 */
[----:B-1----:R-:W-:-:S02]  /*12c0*/  @!P3 LEA R28, P0, R36, R2, 0x1 ;  /* 0x00000002241cb211 */ /* 0x002fc400078008ff */
[----:B------:R-:W-:Y:S02]  /*12d0*/  SHF.R.S32.HI R2, RZ, 0x4, R9 ;  /* 0x00000004ff027819 */ /* 0x000fe40000011409 */
[----:B------:R-:W-:Y:S01]  /*12e0*/  @!P3 LEA.HI.X R29, R36, R3, R12, 0x1, P0 ;  /* 0x00000003241db211 */ /* 0x000fe200000f0c0c */
[----:B------:R-:W-:Y:S01]  /*12f0*/  IMAD.U32 R3, RZ, RZ, UR24 ;  /* 0x00000018ff037e24 */ /* 0x000fe2000f8e00ff */
[----:B------:R-:W1:Y:S01]  /*1300*/  @!P2 S2R R12, SR_CgaCtaId ;  /* 0x00000000000ca919 */ /* 0x000e620000008800 */
[----:B------:R-:W-:Y:S02]  /*1310*/  LEA.HI R13, R9, R2, RZ, 0x1 ;  /* 0x00000002090d7211 */ /* 0x000fe400078f08ff */
[----:B------:R-:W-:Y:S01]  /*1320*/  IMAD.WIDE.U32 R26, R3, UR17, R250 ;  /* 0x00000011031a7c25 */ /* 0x000fe2000f8e00fa */
[----:B------:R-:W-:Y:S01]  /*1330*/  @!P3 LDGSTS.E.BYPASS.LTC128B.128 [R15+0x1800], desc[UR18][R28.64] ;  /* 0x018000001c0fbfae */ /* 0x000fe2000b901d52 */
[----:B------:R-:W-:Y:S02]  /*1340*/  LOP3.LUT R13, R13, 0xfffffffe, RZ, 0xc0, !PT ;  /* 0xfffffffe0d0d7812 */ /* 0x000fe400078ec0ff */
[----:B------:R-:W-:Y:S01]  /*1350*/  VIADD R27, R27, UR6 ;  /* 0x000000061b1b7c36 */ /* 0x000fe20008000000 */
[----:B------:R-:W-:Y:S01]  /*1360*/  @!P3 LDGSTS.E.BYPASS.LTC128B.128 [R15+0x3800], desc[UR18][R28.64+0x80] ;  /* 0x038000801c0fbfae */ /* 0x000fe2000b901d52 */
[----:B------:R-:W-:Y:S01]  /*1370*/  USHF.L.U32 UR6, UR11, 0x5, URZ ;  /* 0x000000050b067899 */ /* 0x000fe2000800063f */
[----:B--2---:R-:W-:Y:S01]  /*1380*/  @!P6 LEA R30, P0, R26, R6, 0x1 ;  /* 0x000000061a1ee211 */ /* 0x004fe200078008ff */
[----:B------:R-:W-:Y:S01]  /*1390*/  IMAD.IADD R2, R2, 0x1, -R13 ;  /* 0x0000000102027824 */ /* 0x000fe200078e0a0d */
[----:B------:R-:W2:Y:S01]  /*13a0*/  @!P5 S2R R19, SR_CgaCtaId ;  /* 0x000000000013d919 */ /* 0x000ea20000008800 */
[----:B------:R-:W-:-:S02]  /*13b0*/  @!P5 MOV R6, 0x400 ;  /* 0x000004000006d802 */ /* 0x000fc40000000f00 */
[----:B------:R-:W-:Y:S01]  /*13c0*/  @!P6 LEA.HI.X R31, R26, R7, R27, 0x1, P0 ;  /* 0x000000071a1fe211 */ /* 0x000fe200000f0c1b */
[----:B------:R-:W-:Y:S01]  /*13d0*/  @!P3 LDGSTS.E.BYPASS.LTC128B.128 [R15+0x5800], desc[UR18][R28.64+0x100] ;  /* 0x058001001c0fbfae */ /* 0x000fe2000b901d52 */
[----:B------:R-:W-:Y:S02]  /*13e0*/  @!P6 MOV R7, 0x400 ;  /* 0x000004000007e802 */ /* 0x000fe40000000f00 */
[----:B------:R-:W-:Y:S01]  /*13f0*/  ISETP.GE.AND P0, PT, R16, UR20, PT ;  /* 0x0000001410007c0c */ /* 0x000fe2000bf06270 */
[----:B------:R5:W-:Y:S01]  /*1400*/  @!P3 LDGSTS.E.BYPASS.LTC128B.128 [R15+0x7800], desc[UR18][R28.64+0x180] ;  /* 0x078001801c0fbfae */ /* 0x000be2000b901d52 */
[----:B----4-:R-:W-:Y:S01]  /*1410*/  @!P6 LEA R7, R8, R7, 0x18 ;  /* 0x000000070807e211 */ /* 0x010fe200078ec0ff */
[----:B------:R-:W-:Y:S01]  /*1420*/  IMAD.U32 R16, RZ, RZ, UR11 ;  /* 0x0000000bff107e24 */ /* 0x000fe2000f8e00ff */
[----:B------:R-:W-:Y:S02]  /*1430*/  ISETP.GE.AND P3, PT, R17, UR20, PT ;  /* 0x0000001411007c0c */ /* 0x000fe4000bf66270 */
[----:B------:R-:W-:Y:S01]  /*1440*/  @!P2 MOV R17, 0x400 ;  /* 0x000004000011a802 */ /* 0x000fe20000000f00 */
[----:B------:R-:W-:-:S05]  /*1450*/  @!P6 IMAD R33, R20, 0x2, R7 ;  /* 0x000000021421e824 */ /* 0x000fca00078e0207 */
[----:B------:R-:W-:Y:S01]  /*1460*/  @!P6 LDGSTS.E.BYPASS.LTC128B.128 [R33+0x8000], desc[UR18][R30.64] ;  /* 0x080000001e21efae */ /* 0x000fe2000b901d52 */
[----:B-1----:R-:W-:Y:S01]  /*1470*/  @!P2 LEA R17, R12, R17, 0x18 ;  /* 0x000000110c11a211 */ /* 0x002fe200078ec0ff */
[----:B------:R-:W-:Y:S02]  /*1480*/  IMAD.SHL.U32 R12, R0, 0x40, RZ ;  /* 0x00000040000c7824 */ /* 0x000fe400078e00ff */
[----:B------:R-:W-:Y:S02]  /*1490*/  @!P6 LDGSTS.E.BYPASS.LTC128B.128 [R33+0xa000], desc[UR18][R30.64+0x80] ;  /* 0x0a0000801e21efae */ /* 0x000fe4000b901d52 */
[----:B------:R-:W-:Y:S01]  /*14a0*/  @!P2 IMAD R17, R20, 0x2, R17 ;  /* 0x000000021411a824 */ /* 0x000fe200078e0211 */
[----:B------:R-:W-:Y:S01]  /*14b0*/  LOP3.LUT R12, R12, 0x1c0, RZ, 0xc0, !PT ;  /* 0x000001c00c0c7812 */ /* 0x000fe200078ec0ff */
[----:B------:R-:W-:Y:S03]  /*14c0*/  @!P6 LDGSTS.E.BYPASS.LTC128B.128 [R33+0xc000], desc[UR18][R30.64+0x100] ;  /* 0x0c0001001e21efae */ /* 0x000fe6000b901d52 */
[----:B------:R-:W-:Y:S01]  /*14d0*/  LOP3.LUT R241, R12, 0x8, R241, 0xf8, !PT ;  /* 0x000000080cf17812 */ /* 0x000fe200078ef8f1 */
[----:B------:R1:W-:Y:S01]  /*14e0*/  @!P6 LDGSTS.E.BYPASS.LTC128B.128 [R33+0xe000], desc[UR18][R30.64+0x180] ;  /* 0x0e0001801e21efae */ /* 0x0003e2000b901d52 */
[----:B--2---:R-:W-:-:S02]  /*14f0*/  @!P5 LEA R19, R19, R6, 0x18 ;  /* 0x000000061313d211 */ /* 0x004fc400078ec0ff */
[----:B------:R-:W-:Y:S02]  /*1500*/  @!P1 MOV R6, 0x400 ;  /* 0x0000040000069802 */ /* 0x000fe40000000f00 */
[----:B-----5:R-:W-:Y:S01]  /*1510*/  LOP3.LUT R29, R9, 0xfffffff0, RZ, 0xc0, !PT ;  /* 0xfffffff0091d7812 */ /* 0x020fe200078ec0ff */
[----:B------:R-:W-:Y:S01]  /*1520*/  @!P5 IMAD R19, R20, 0x2, R19 ;  /* 0x000000021413d824 */ /* 0x000fe200078e0213 */
[----:B------:R-:W2:Y:S01]  /*1530*/  @!P5 LDC.64 R8, c[0x0][0x218] ;  /* 0x00008600ff08db82 */ /* 0x000ea20000000a00 */
[----:B---3--:R-:W-:Y:S01]  /*1540*/  @!P1 LEA R15, R11, R6, 0x18 ;  /* 0x000000060b0f9211 */ /* 0x008fe200078ec0ff */
[----:B------:R-:W-:Y:S02]  /*1550*/  IMAD.U32 R11, RZ, RZ, UR10 ;  /* 0x0000000aff0b7e24 */ /* 0x000fe4000f8e00ff */
[----:B------:R-:W-:Y:S02]  /*1560*/  IMAD.IADD R29, R4, 0x1, -R29 ;  /* 0x00000001041d7824 */ /* 0x000fe400078e0a1d */
[----:B------:R-:W-:Y:S01]  /*1570*/  @!P1 IMAD R15, R20, 0x2, R15 ;  /* 0x00000002140f9824 */ /* 0x000fe200078e020f */
[----:B------:R-:W-:Y:S01]  /*1580*/  @!P5 LEA R21, P6, R11, R26, 0x4 ;  /* 0x0000001a0b15d211 */ /* 0x000fe200078c20ff */
[----:B------:R-:W-:Y:S01]  /*1590*/  IMAD.U32 R20, RZ, RZ, UR8 ;  /* 0x00000008ff147e24 */ /* 0x000fe2000f8e00ff */
[----:B------:R-:W-:-:S02]  /*15a0*/  SHF.R.S32.HI R6, RZ, 0x1f, R29 ;  /* 0x0000001fff067819 */ /* 0x000fc4000001141d */
[----:B------:R-:W-:Y:S02]  /*15b0*/  @!P5 LEA.HI.X R16, R11, R27, R16, 0x4, P6 ;  /* 0x0000001b0b10d211 */ /* 0x000fe400030f2410 */
[----:B------:R-:W-:Y:S02]  /*15c0*/  LEA.HI R13, R6, R29, RZ, 0x3 ;  /* 0x0000001d060d7211 */ /* 0x000fe400078f18ff */
[----:B------:R-:W3:Y:S02]  /*15d0*/  @!P2 LDC.64 R6, c[0x0][0x218] ;  /* 0x00008600ff06ab82 */ /* 0x000ee40000000a00 */
[C---:B------:R-:W-:Y:S01]  /*15e0*/  LOP3.LUT R18, R13.reuse, 0xfffffff8, RZ, 0xc0, !PT ;  /* 0xfffffff80d127812 */ /* 0x040fe200078ec0ff */
[----:B------:R-:W-:Y:S02]  /*15f0*/  IMAD.SHL.U32 R105, R13, 0x40, RZ ;  /* 0x000000400d697824 */ /* 0x000fe400078e00ff */
[----:B-1----:R-:W-:-:S03]  /*1600*/  IMAD.WIDE.U32 R30, R24, UR8, R22 ;  /* 0x00000008181e7c25 */ /* 0x002fc6000f8e0016 */
[----:B------:R-:W-:Y:S02]  /*1610*/  LOP3.LUT R105, R105, 0xfffffe00, RZ, 0xc0, !PT ;  /* 0xfffffe0069697812 */ /* 0x000fe400078ec0ff */
[----:B--2---:R-:W-:Y:S02]  /*1620*/  @!P5 LEA R28, P6, R21, R8, 0x1 ;  /* 0x00000008151cd211 */ /* 0x004fe400078c08ff */
[----:B------:R-:W-:Y:S01]  /*1630*/  SHF.R.U32.HI R8, RZ, 0x3, R12 ;  /* 0x00000003ff087819 */ /* 0x000fe2000001160c */
[----:B------:R-:W-:Y:S01]  /*1640*/  IMAD.IADD R12, R29, 0x1, -R18 ;  /* 0x000000011d0c7824 */ /* 0x000fe200078e0a12 */
[----:B------:R-:W-:Y:S01]  /*1650*/  @!P5 LEA.HI.X R29, R21, R9, R16, 0x1, P6 ;  /* 0x00000009151dd211 */ /* 0x000fe200030f0c10 */
[----:B------:R-:W-:Y:S01]  /*1660*/  IMAD.U32 R9, RZ, RZ, UR6 ;  /* 0x00000006ff097e24 */ /* 0x000fe2000f8e00ff */
[----:B------:R-:W-:Y:S01]  /*1670*/  @!P2 IADD3 R16, P6, R26, UR28, RZ ;  /* 0x0000001c1a10ac10 */ /* 0x000fe2000ffde0ff */
[----:B------:R-:W-:Y:S01]  /*1680*/  IMAD R21, R25, UR8, RZ ;  /* 0x0000000819157c24 */ /* 0x000fe2000f8e02ff */
[----:B------:R-:W-:Y:S01]  /*1690*/  LOP3.LUT R241, R241, R8, RZ, 0x3c, !PT ;  /* 0x00000008f1f17212 */ /* 0x000fe200078e3cff */
[----:B------:R-:W-:Y:S01]  /*16a0*/  @!P5 LDGSTS.E.BYPASS.LTC128B.128 [R19+0x8800], desc[UR18][R28.64] ;  /* 0x088000001c13dfae */ /* 0x000fe2000b901d52 */
[----:B------:R-:W-:Y:S01]  /*16b0*/  @!P2 IADD3.X R18, R27, UR29, R9, P6, !PT ;  /* 0x0000001d1b12ac10 */ /* 0x000fe2000b7fe409 */
[----:B------:R-:W-:Y:S01]  /*16c0*/  IMAD R21, R24, UR9, R21 ;  /* 0x0000000918157c24 */ /* 0x000fe2000f8e0215 */
[----:B------:R-:W1:Y:S01]  /*16d0*/  @!P1 LDC.64 R8, c[0x0][0x218] ;  /* 0x00008600ff089b82 */ /* 0x000e620000000a00 */
[----:B------:R-:W-:Y:S01]  /*16e0*/  @!P5 LDGSTS.E.BYPASS.LTC128B.128 [R19+0xa800], desc[UR18][R28.64+0x80] ;  /* 0x0a8000801c13dfae */ /* 0x000fe2000b901d52 */
[C---:B---3--:R-:W-:Y:S01]  /*16f0*/  @!P2 LEA R22, P6, R16.reuse, R6, 0x1 ;  /* 0x000000061016a211 */ /* 0x048fe200078c08ff */
[----:B------:R-:W-:Y:S01]  /*1700*/  @!P1 IMAD.WIDE.U32 R26, R11, 0x30, R26 ;  /* 0x000000300b1a9825 */ /* 0x000fe200078e001a */
[----:B------:R-:W-:Y:S01]  /*1710*/  ULDC.64 UR6, c[0x0][0x268] ;  /* 0x00009a0000067ab9 */ /* 0x000fe20000000a00 */
[----:B------:R-:W-:Y:S01]  /*1720*/  @!P5 LDGSTS.E.BYPASS.LTC128B.128 [R19+0xc800], desc[UR18][R28.64+0x100] ;  /* 0x0c8001001c13dfae */ /* 0x000fe2000b901d52 */
[----:B------:R-:W-:Y:S01]  /*1730*/  @!P2 LEA.HI.X R23, R16, R7, R18, 0x1, P6 ;  /* 0x000000071017a211 */ /* 0x000fe200030f0c12 */
[----:B------:R-:W-:Y:S01]  /*1740*/  IMAD R243, R10, UR6, RZ ;  /* 0x000000060af37c24 */ /* 0x000fe2000f8e02ff */
[----:B------:R-:W-:Y:S01]  /*1750*/  IADD3 R246, P6, R30, UR26, RZ ;  /* 0x0000001a1ef67c10 */ /* 0x000fe2000ffde0ff */
[----:B------:R1:W-:Y:S01]  /*1760*/  @!P5 LDGSTS.E.BYPASS.LTC128B.128 [R19+0xe800], desc[UR18][R28.64+0x180] ;  /* 0x0e8001801c13dfae */ /* 0x0003e2000b901d52 */
[----:B------:R-:W-:Y:S01]  /*1770*/  ISETP.GE.AND P5, PT, R24, UR20, PT ;  /* 0x0000001418007c0c */ /* 0x000fe2000bfa6270 */
[----:B------:R-:W-:Y:S01]  /*1780*/  UIMAD UR20, UR21, UR8, URZ ;  /* 0x00000008151472a4 */ /* 0x000fe2000f8e023f */
[----:B------:R-:W-:Y:S01]  /*1790*/  IADD3.X R247, R31, UR22, R21, P6, !PT ;  /* 0x000000161ff77c10 */ /* 0x000fe2000b7fe415 */
[----:B------:R-:W-:Y:S01]  /*17a0*/  @!UP0 UIMAD UR21, UR11, 0x30, URZ ;  /* 0x000000300b1588a4 */ /* 0x000fe2000f8e023f */
[----:B------:R-:W-:Y:S01]  /*17b0*/  @!P2 LDGSTS.E.BYPASS.LTC128B.128 [R17+0x9000], desc[UR18][R22.64] ;  /* 0x090000001611afae */ /* 0x000fe2000b901d52 */
[----:B------:R-:W-:Y:S01]  /*17c0*/  UIMAD.WIDE.U32 UR26, UR17, UR8, URZ ;  /* 0x00000008111a72a5 */ /* 0x000fe2000f8e003f */
[C---:B------:R-:W-:Y:S01]  /*17d0*/  IMAD R243, R14.reuse, UR7, R243 ;  /* 0x000000070ef37c24 */ /* 0x040fe2000f8e02f3 */
[----:B------:R-:W-:Y:S01]  /*17e0*/  UIMAD UR20, UR17, UR9, UR20 ;  /* 0x00000009111472a4 */ /* 0x000fe2000f8e0214 */
[----:B------:R-:W-:Y:S01]  /*17f0*/  @!P2 LDGSTS.E.BYPASS.LTC128B.128 [R17+0xb000], desc[UR18][R22.64+0x80] ;  /* 0x0b0000801611afae */ /* 0x000fe2000b901d52 */
[----:B------:R-:W-:Y:S01]  /*1800*/  @!P1 VIADD R10, R27, UR21 ;  /* 0x000000151b0a9c36 */ /* 0x000fe20008000000 */
[----:B------:R-:W-:Y:S01]  /*1810*/  VOTEU.ALL UP0, P0 ;  /* 0x00000000003f7886 */ /* 0x000fe20000000000 */
[----:B------:R-:W-:Y:S01]  /*1820*/  UIADD3 UR20, UR27, UR20, URZ ;  /* 0x000000141b147290 */ /* 0x000fe2000fffe03f */
[----:B------:R-:W-:Y:S01]  /*1830*/  @!P2 LDGSTS.E.BYPASS.LTC128B.128 [R17+0xd000], desc[UR18][R22.64+0x100] ;  /* 0x0d0001001611afae */ /* 0x000fe2000b901d52 */
[----:B------:R-:W2:Y:S01]  /*1840*/  @!P5 LDC.64 R6, c[0x0][0x220] ;  /* 0x00008800ff06db82 */ /* 0x000ea20000000a00 */
[----:B------:R-:W-:Y:S01]  /*1850*/  IMAD.WIDE.U32 R246, R14, UR6, R246 ;  /* 0x000000060ef67c25 */ /* 0x000fe2000f8e00f6 */
[----:B------:R-:W-:Y:S01]  /*1860*/  USHF.L.U32 UR6, UR9, 0x5, URZ ;  /* 0x0000000509067899 */ /* 0x000fe2000800063f */
[----:B------:R3:W-:Y:S02]  /*1870*/  @!P2 LDGSTS.E.BYPASS.LTC128B.128 [R17+0xf000], desc[UR18][R22.64+0x180] ;  /* 0x0f0001801611afae */ /* 0x0007e4000b901d52 */
[----:B------:R-:W-:-:S02]  /*1880*/  IMAD.U32 R18, RZ, RZ, UR26 ;  /* 0x0000001aff127e24 */ /* 0x000fc4000f8e00ff */
[----:B------:R-:W-:Y:S02]  /*1890*/  IMAD.IADD R243, R247, 0x1, R243 ;  /* 0x00000001f7f37824 */ /* 0x000fe400078e02f3 */
[----:B------:R-:W-:Y:S01]  /*18a0*/  IMAD R241, R2, 0x200, R241 ;  /* 0x0000020002f17824 */ /* 0x000fe200078e02f1 */
[----:B------:R-:W-:Y:S01]  /*18b0*/  LEA R24, P2, R18, R246, 0x6 ;  /* 0x000000f612187211 */ /* 0x000fe200078430ff */
[----:B------:R-:W-:Y:S01]  /*18c0*/  IMAD.SHL.U32 R2, R2, 0x8, RZ ;  /* 0x0000000802027824 */ /* 0x000fe200078e00ff */
[C---:B-1----:R-:W-:Y:S01]  /*18d0*/  @!P1 LEA R28, P6, R26.reuse, R8, 0x1 ;  /* 0x000000081a1c9211 */ /* 0x042fe200078c08ff */
[----:B------:R-:W-:Y:S01]  /*18e0*/  IMAD.U32 R8, RZ, RZ, UR20 ;  /* 0x00000014ff087e24 */ /* 0x000fe2000f8e00ff */
[----:B------:R-:W-:Y:S01]  /*18f0*/  UIMAD.WIDE.U32 UR20, UR8, 0x20, URZ ;  /* 0x00000020081478a5 */ /* 0x000fe2000f8e003f */
[----:B------:R-:W-:Y:S01]  /*1900*/  IMAD.U32 R19, RZ, RZ, UR27 ;  /* 0x0000001bff137e24 */ /* 0x000fe2000f8e00ff */
[----:B------:R-:W-:Y:S01]  /*1910*/  @!P1 LEA.HI.X R29, R26, R9, R10, 0x1, P6 ;  /* 0x000000091a1d9211 */ /* 0x000fe200030f0c0a */
[----:B------:R-:W-:Y:S01]  /*1920*/  IMAD.U32 R9, RZ, RZ, UR8 ;  /* 0x00000008ff097e24 */ /* 0x000fe2000f8e00ff */
[----:B------:R-:W1:Y:S01]  /*1930*/  @!P4 LDC.64 R10, c[0x0][0x220] ;  /* 0x00008800ff0acb82 */ /* 0x000e620000000a00 */
[----:B------:R-:W-:Y:S01]  /*1940*/  LEA.HI.X R25, R18, R243, R8, 0x6, P2 ;  /* 0x000000f312197211 */ /* 0x000fe200010f3408 */
[----:B------:R-:W-:Y:S01]  /*1950*/  IMAD.U32 R8, RZ, RZ, UR6 ;  /* 0x00000006ff087e24 */ /* 0x000fe2000f8e00ff */
[----:B------:R-:W-:Y:S01]  /*1960*/  @!P1 LDGSTS.E.BYPASS.LTC128B.128 [R15+0x9800], desc[UR18][R28.64] ;  /* 0x098000001c0f9fae */ /* 0x000fe2000b901d52 */
[----:B------:R-:W-:Y:S01]  /*1970*/  @!P4 LEA R16, P2, R9, R24, 0x4 ;  /* 0x000000180910c211 */ /* 0x000fe200078420ff */
[----:B------:R-:W-:Y:S01]  /*1980*/  @!UP0 UIMAD UR6, UR9, 0x30, URZ ;  /* 0x00000030090688a4 */ /* 0x000fe2000f8e023f */
[C---:B--2---:R-:W-:Y:S01]  /*1990*/  @!P5 LEA R18, P6, R24.reuse, R6, 0x1 ;  /* 0x000000061812d211 */ /* 0x044fe200078c08ff */
[----:B------:R-:W-:Y:S01]  /*19a0*/  @!P1 LDGSTS.E.BYPASS.LTC128B.128 [R15+0xb800], desc[UR18][R28.64+0x80] ;  /* 0x0b8000801c0f9fae */ /* 0x000fe2000b901d52 */
[----:B------:R-:W-:Y:S01]  /*19b0*/  IMAD.U32 R6, RZ, RZ, UR8 ;  /* 0x00000008ff067e24 */ /* 0x000fe2000f8e00ff */
[----:B------:R-:W-:Y:S01]  /*19c0*/  LEA R241, R241, UR4, 0x1 ;  /* 0x00000004f1f17c11 */ /* 0x000fe2000f8e08ff */
[----:B------:R-:W-:Y:S01]  /*19d0*/  UISETP.GE.AND UP0, UPT, UR13, 0x41, UPT ;  /* 0x000000410d00788c */ /* 0x000fe2000bf06270 */
[----:B------:R-:W-:Y:S01]  /*19e0*/  @!P1 LDGSTS.E.BYPASS.LTC128B.128 [R15+0xd800], desc[UR18][R28.64+0x100] ;  /* 0x0d8001001c0f9fae */ /* 0x000fe2000b901d52 */
[----:B---3--:R-:W-:Y:S01]  /*19f0*/  IMAD.U32 R17, RZ, RZ, UR9 ;  /* 0x00000009ff117e24 */ /* 0x008fe2000f8e00ff */
[C---:B------:R-:W-:Y:S01]  /*1a00*/  @!P5 LEA.HI.X R19, R24.reuse, R7, R25, 0x1, P6 ;  /* 0x000000071813d211 */ /* 0x040fe200030f0c19 */
[----:B------:R-:W-:Y:S01]  /*1a10*/  VIADD R239, R241, 0x8020 ;  /* 0x00008020f1ef7836 */ /* 0x000fe20000000000 */
[----:B------:R2:W-:Y:S01]  /*1a20*/  @!P1 LDGSTS.E.BYPASS.LTC128B.128 [R15+0xf800], desc[UR18][R28.64+0x180] ;  /* 0x0f8001801c0f9fae */ /* 0x0005e2000b901d52 */
[----:B------:R-:W-:-:S02]  /*1a30*/  @!P3 IADD3 R14, P1, R24, UR20, RZ ;  /* 0x00000014180ebc10 */ /* 0x000fc4000ff3e0ff */
[----:B------:R-:W-:Y:S01]  /*1a40*/  @!P4 LEA.HI.X R17, R20, R25, R17, 0x4, P2 ;  /* 0x000000191411c211 */ /* 0x000fe200010f2411 */
[----:B------:R-:W0:Y:S01]  /*1a50*/  LDGDEPBAR ;  /* 0x00000000000079af */ /* 0x000e220000000000 */
[----:B--2---:R-:W-:Y:S01]  /*1a60*/  @!P3 IADD3.X R15, R25, UR21, R8, P1, !PT ;  /* 0x00000015190fbc10 */ /* 0x004fe20008ffe408 */
[----:B------:R-:W-:-:S04]  /*1a70*/  DEPBAR.LE SB0, 0x0 ;  /* 0x000080000000791a */ /* 0x000fc80000000000 */
[----:B------:R-:W-:Y:S01]  /*1a80*/  BAR.SYNC.DEFER_BLOCKING 0x0 ;  /* 0x0000000000007b1d */ /* 0x000fe20000010000 */
[----:B------:R-:W-:Y:S01]  /*1a90*/  @!P0 IMAD.WIDE.U32 R24, R6, 0x30, R24 ;  /* 0x0000003006188825 */ /* 0x000fe200078e0018 */
[----:B-1----:R-:W-:-:S06]  /*1aa0*/  @!P4 LEA R10, P1, R16, R10, 0x1 ;  /* 0x0000000a100ac211 */ /* 0x002fcc00078208ff */
[----:B------:R-:W1:Y:S01]  /*1ab0*/  @!P3 LDC.64 R8, c[0x0][0x220] ;  /* 0x00008800ff08bb82 */ /* 0x000e620000000a00 */
[----:B------:R-:W-:Y:S01]  /*1ac0*/  @!P4 LEA.HI.X R11, R16, R11, R17, 0x1, P1 ;  /* 0x0000000b100bc211 */ /* 0x000fe200008f0c11 */
[----:B------:R-:W-:-:S05]  /*1ad0*/  IMAD.SHL.U32 R16, R12, 0x40, RZ ;  /* 0x000000400c107824 */ /* 0x000fca00078e00ff */
[----:B------:R-:W-:Y:S01]  /*1ae0*/  LOP3.LUT R17, R16, 0x1c0, RZ, 0xc0, !PT ;  /* 0x000001c010117812 */ /* 0x000fe200078ec0ff */
[----:B------:R-:W2:Y:S01]  /*1af0*/  @!P0 LDC.64 R6, c[0x0][0x220] ;  /* 0x00008800ff068b82 */ /* 0x000ea20000000a00 */
[----:B------:R-:W-:Y:S01]  /*1b00*/  SHF.R.S32.HI R16, RZ, 0x5, R5 ;  /* 0x00000005ff107819 */ /* 0x000fe20000011405 */
[----:B------:R-:W-:Y:S01]  /*1b10*/  @!P0 VIADD R5, R25, UR6 ;  /* 0x0000000619058c36 */ /* 0x000fe20008000000 */
[----:B------:R-:W-:Y:S01]  /*1b20*/  LOP3.LUT R2, R17, 0x8, R2, 0xf8, !PT ;  /* 0x0000000811027812 */ /* 0x000fe200078ef802 */
[----:B------:R-:W-:Y:S01]  /*1b30*/  ULDC UR6, c[0x0][0x39c] ;  /* 0x0000e70000067ab9 */ /* 0x000fe20000000800 */
[----:B------:R-:W-:Y:S01]  /*1b40*/  SHF.R.U32.HI R17, RZ, 0x3, R17 ;  /* 0x00000003ff117819 */ /* 0x000fe20000011611 */
[----:B------:R-:W-:-:S03]  /*1b50*/  IMAD R13, R16, 0x400, R105 ;  /* 0x00000400100d7824 */ /* 0x000fc600078e0269 */
[----:B------:R-:W-:Y:S01]  /*1b60*/  LOP3.LUT R2, R2, R17, RZ, 0x3c, !PT ;  /* 0x0000001102027212 */ /* 0x000fe200078e3cff */
[----:B------:R-:W-:Y:S04]  /*1b70*/  @P5 STS.128 [R244+0x10000], RZ ;  /* 0x010000fff4005388 */ /* 0x000fe80000000c00 */
[----:B------:R-:W-:Y:S01]  /*1b80*/  @P5 STS.128 [R244+0x12000], RZ ;  /* 0x012000fff4005388 */ /* 0x000fe20000000c00 */
[----:B------:R-:W-:-:S03]  /*1b90*/  IMAD.IADD R242, R2, 0x1, R13 ;  /* 0x0000000102f27824 */ /* 0x000fc600078e020d */
[----:B------:R-:W-:Y:S02]  /*1ba0*/  @P5 STS.128 [R244+0x14000], RZ ;  /* 0x014000fff4005388 */ /* 0x000fe40000000c00 */
[----:B------:R-:W-:Y:S02]  /*1bb0*/  LEA R242, R242, UR4, 0x1 ;  /* 0x00000004f2f27c11 */ /* 0x000fe4000f8e08ff */
[----:B------:R-:W-:Y:S04]  /*1bc0*/  @P5 STS.128 [R244+0x16000], RZ ;  /* 0x016000fff4005388 */ /* 0x000fe80000000c00 */
[----:B------:R-:W-:Y:S01]  /*1bd0*/  @!PT LDS RZ, [RZ] ;  /* 0x00000000fffff984 */ /* 0x000fe20000000800 */
[----:B------:R-:W-:Y:S01]  /*1be0*/  @!PT LDS RZ, [RZ] ;  /* 0x00000000fffff984 */ /* 0x000fe20000000800 */
[----:B------:R-:W-:Y:S01]  /*1bf0*/  @!PT LDS RZ, [RZ] ;  /* 0x00000000fffff984 */ /* 0x000fe20000000800 */
[----:B------:R-:W-:Y:S04]  /*1c00*/  @!P5 LDGSTS.E.BYPASS.LTC128B.128 [R244+0x10000], desc[UR18][R18.64] ;  /* 0x1000000012f4dfae */ /* 0x000fe8000b901d52 */
[----:B------:R-:W-:Y:S04]  /*1c10*/  @!P5 LDGSTS.E.BYPASS.LTC128B.128 [R244+0x12000], desc[UR18][R18.64+0x80] ;  /* 0x1200008012f4dfae */ /* 0x000fe8000b901d52 */
[----:B------:R-:W-:Y:S04]  /*1c20*/  @!P5 LDGSTS.E.BYPASS.LTC128B.128 [R244+0x14000], desc[UR18][R18.64+0x100] ;  /* 0x1400010012f4dfae */ /* 0x000fe8000b901d52 */
[----:B------:R-:W-:Y:S01]  /*1c30*/  @!P5 LDGSTS.E.BYPASS.LTC128B.128 [R244+0x16000], desc[UR18][R18.64+0x180] ;  /* 0x1600018012f4dfae */ /* 0x000fe2000b901d52 */
[----:B-1----:R-:W-:-:S03]  /*1c40*/  @!P3 LEA R8, P5, R14, R8, 0x1 ;  /* 0x000000080e08b211 */ /* 0x002fc600078a08ff */
[----:B------:R-:W-:Y:S01]  /*1c50*/  @P4 STS.128 [R244+0x10800], RZ ;  /* 0x010800fff4004388 */ /* 0x000fe20000000c00 */
[----:B------:R-:W-:Y:S02]  /*1c60*/  R2P PR, R12, 0x6 ;  /* 0x000000060c007804 */ /* 0x000fe40000000000 */
[----:B------:R-:W-:Y:S01]  /*1c70*/  @!P3 LEA.HI.X R9, R14, R9, R15, 0x1, P5 ;  /* 0x000000090e09b211 */ /* 0x000fe200028f0c0f */
[----:B------:R-:W-:Y:S01]  /*1c80*/  @P4 STS.128 [R244+0x12800], RZ ;  /* 0x012800fff4004388 */ /* 0x000fe20000000c00 */
[----:B--2---:R-:W-:-:S03]  /*1c90*/  @!P0 LEA R14, P5, R24, R6, 0x1 ;  /* 0x00000006180e8211 */ /* 0x004fc600078a08ff */
[----:B------:R-:W-:Y:S01]  /*1ca0*/  @P4 STS.128 [R244+0x14800], RZ ;  /* 0x014800fff4004388 */ /* 0x000fe20000000c00 */
[----:B------:R-:W-:Y:S01]  /*1cb0*/  @!P0 LEA.HI.X R15, R24, R7, R5, 0x1, P5 ;  /* 0x00000007180f8211 */ /* 0x000fe200028f0c05 */
[----:B------:R-:W-:Y:S02]  /*1cc0*/  IMAD.MOV.U32 R7, RZ, RZ, 0x10 ;  /* 0x00000010ff077424 */ /* 0x000fe400078e00ff */
[----:B------:R-:W-:Y:S01]  /*1cd0*/  @P4 STS.128 [R244+0x16800], RZ ;  /* 0x016800fff4004388 */ /* 0x000fe20000000c00 */
[----:B------:R-:W-:Y:S02]  /*1ce0*/  IMAD.MOV.U32 R5, RZ, RZ, 0x20 ;  /* 0x00000020ff057424 */ /* 0x000fe400078e00ff */
[----:B------:R-:W-:Y:S01]  /*1cf0*/  SEL R7, R7, 0xfffffff0, !P1 ;  /* 0xfffffff007077807 */ /* 0x000fe20004800000 */
[----:B------:R-:W-:Y:S01]  /*1d00*/  @!PT LDS RZ, [RZ] ;  /* 0x00000000fffff984 */ /* 0x000fe20000000800 */
[----:B------:R-:W-:Y:S01]  /*1d10*/  @!PT LDS RZ, [RZ] ;  /* 0x00000000fffff984 */ /* 0x000fe20000000800 */
[----:B------:R-:W-:Y:S01]  /*1d20*/  @!PT LDS RZ, [RZ] ;  /* 0x00000000fffff984 */ /* 0x000fe20000000800 */
[----:B------:R-:W-:Y:S02]  /*1d30*/  @!P4 LDGSTS.E.BYPASS.LTC128B.128 [R244+0x10800], desc[UR18][R10.64] ;  /* 0x108000000af4cfae */ /* 0x000fe4000b901d52 */
[----:B------:R-:W-:-:S02]  /*1d40*/  SEL R5, R5, 0xffffffe0, !P2 ;  /* 0xffffffe005057807 */ /* 0x000fc40005000000 */
[----:B------:R-:W-:Y:S01]  /*1d50*/  @!P4 LDGSTS.E.BYPASS.LTC128B.128 [R244+0x12800], desc[UR18][R10.64+0x80] ;  /* 0x128000800af4cfae */ /* 0x000fe2000b901d52 */
[----:B------:R-:W-:Y:S01]  /*1d60*/  R2P PR, R0, 0x6 ;  /* 0x0000000600007804 */ /* 0x000fe20000000000 */
[----:B------:R-:W-:Y:S02]  /*1d70*/  VIADD R0, R241, 0x8000 ;  /* 0x00008000f1007836 */ /* 0x000fe40000000000 */
[----:B------:R-:W-:Y:S01]  /*1d80*/  @!P4 LDGSTS.E.BYPASS.LTC128B.128 [R244+0x14800], desc[UR18][R10.64+0x100] ;  /* 0x148001000af4cfae */ /* 0x000fe2000b901d52 */
[--C-:B------:R-:W-:Y:S02]  /*1d90*/  IMAD R240, R7, 0x2, R242.reuse ;  /* 0x0000000207f07824 */ /* 0x100fe400078e02f2 */
[C---:B------:R-:W-:Y:S01]  /*1da0*/  IMAD R238, R5.reuse, 0x2, R242 ;  /* 0x0000000205ee7824 */ /* 0x040fe200078e02f2 */
[----:B------:R-:W-:Y:S01]  /*1db0*/  @!P4 LDGSTS.E.BYPASS.LTC128B.128 [R244+0x16800], desc[UR18][R10.64+0x180] ;  /* 0x168001800af4cfae */ /* 0x000fe2000b901d52 */
[----:B------:R-:W-:-:S03]  /*1dc0*/  IMAD R237, R5, 0x2, R240 ;  /* 0x0000000205ed7824 */ /* 0x000fc600078e02f0 */
[----:B------:R-:W-:Y:S02]  /*1dd0*/  @P3 STS.128 [R244+0x11000], RZ ;  /* 0x011000fff4003388 */ /* 0x000fe40000000c00 */
[----:B------:R-:W-:Y:S02]  /*1de0*/  @P1 VIADD R239, R0, 0xffffffe0 ;  /* 0xffffffe000ef1836 */ /* 0x000fe40000000000 */
[----:B------:R-:W-:Y:S01]  /*1df0*/  @P3 STS.128 [R244+0x13000], RZ ;  /* 0x013000fff4003388 */ /* 0x000fe20000000c00 */
[----:B------:R-:W-:-:S03]  /*1e00*/  IMAD.MOV.U32 R0, RZ, RZ, 0x40 ;  /* 0x00000040ff007424 */ /* 0x000fc600078e00ff */
[----:B------:R-:W-:Y:S02]  /*1e10*/  @P3 STS.128 [R244+0x15000], RZ ;  /* 0x015000fff4003388 */ /* 0x000fe40000000c00 */
[----:B------:R-:W-:Y:S02]  /*1e20*/  SEL R0, R0, 0xffffffc0, !P2 ;  /* 0xffffffc000007807 */ /* 0x000fe40005000000 */
[----:B------:R-:W-:Y:S03]  /*1e30*/  @P3 STS.128 [R244+0x17000], RZ ;  /* 0x017000fff4003388 */ /* 0x000fe60000000c00 */
[----:B------:R-:W-:Y:S01]  /*1e40*/  IMAD.IADD R235, R241, 0x1, R0 ;  /* 0x00000001f1eb7824 */ /* 0x000fe200078e0200 */
[----:B------:R-:W-:Y:S01]  /*1e50*/  @!PT LDS RZ, [RZ] ;  /* 0x00000000fffff984 */ /* 0x000fe20000000800 */
[----:B------:R-:W-:Y:S01]  /*1e60*/  @!PT LDS RZ, [RZ] ;  /* 0x00000000fffff984 */ /* 0x000fe20000000800 */
[----:B------:R-:W-:Y:S01]  /*1e70*/  @!PT LDS RZ, [RZ] ;  /* 0x00000000fffff984 */ /* 0x000fe20000000800 */
[----:B------:R-:W-:Y:S01]  /*1e80*/  @!P3 LDGSTS.E.BYPASS.LTC128B.128 [R244+0x11000], desc[UR18][R8.64] ;  /* 0x1100000008f4bfae */ /* 0x000fe2000b901d52 */
[----:B------:R-:W-:-:S03]  /*1e90*/  IMAD.IADD R228, R0, 0x1, R239 ;  /* 0x0000000100e47824 */ /* 0x000fc600078e02ef */
        /* <DEDUP_REMOVED lines=15> */
[----:B------:R-:W2:Y:S04]  /*1f90*/  LDSM.16.M88.4 R20, [R241+0x8000] ;  /* 0x00800000f114783b */ /* 0x000ea80000000200 */
[----:B------:R-:W-:Y:S04]  /*1fa0*/  LDSM.16.M88.4 R36, [R240] ;  /* 0x00000000f024783b */ /* 0x000fe80000000200 */
[----:B------:R-:W-:Y:S04]  /*1fb0*/  LDSM.16.M88.4 R68, [R239] ;  /* 0x00000000ef44783b */ /* 0x000fe80000000200 */
[----:B------:R-:W3:Y:S04]  /*1fc0*/  LDSM.16.M88.4 R44, [R241+0x8800] ;  /* 0x00880000f12c783b */ /* 0x000ee80000000200 */
[----:B------:R-:W4:Y:S04]  /*1fd0*/  LDSM.16.M88.4 R56, [R241+0x9000] ;  /* 0x00900000f138783b */ /* 0x000f280000000200 */
[----:B------:R-:W-:Y:S04]  /*1fe0*/  LDSM.16.M88.4 R76, [R238] ;  /* 0x00000000ee4c783b */ /* 0x000fe80000000200 */
[----:B------:R-:W-:Y:S04]  /*1ff0*/  LDSM.16.M88.4 R88, [R235+0x8000] ;  /* 0x00800000eb58783b */ /* 0x000fe80000000200 */
[----:B------:R-:W5:Y:S04]  /*2000*/  LDSM.16.M88.4 R40, [R241+0x9800] ;  /* 0x00980000f128783b */ /* 0x000f680000000200 */
[----:B-1----:R-:W1:Y:S04]  /*2010*/  LDSM.16.M88.4 R12, [R239+0x800] ;  /* 0x00080000ef0c783b */ /* 0x002e680000000200 */
[----:B------:R-:W1:Y:S01]  /*2020*/  LDSM.16.M88.4 R48, [R239+0x1000] ;  /* 0x00100000ef30783b */ /* 0x000e620000000200 */
[C---:B--2---:R-:W-:Y:S03]  /*2030*/  HMMA.16816.F32.BF16 R8, R52.reuse, R20, RZ ;  /* 0x000000143408723c */ /* 0x044fe600000418ff */
[----:B------:R-:W-:Y:S04]  /*2040*/  LDSM.16.M88.4 R24, [R237] ;  /* 0x00000000ed18783b */ /* 0x000fe80000000200 */
[----:B------:R-:W2:Y:S01]  /*2050*/  LDSM.16.M88.4 R84, [R228] ;  /* 0x00000000e454783b */ /* 0x000ea20000000200 */
[C---:B------:R-:W-:Y:S03]  /*2060*/  HMMA.16816.F32.BF16 R20, R52.reuse, R22, RZ ;  /* 0x000000163414723c */ /* 0x040fe600000418ff */
[----:B------:R-:W2:Y:S03]  /*2070*/  LDSM.16.M88.4 R64, [R239+0x1800] ;  /* 0x00180000ef40783b */ /* 0x000ea60000000200 */
[C---:B---3--:R-:W-:Y:S01]  /*2080*/  HMMA.16816.F32.BF16 R32, R52.reuse, R44, RZ ;  /* 0x0000002c3420723c */ /* 0x048fe200000418ff */
[----:B------:R-:W3:Y:S04]  /*2090*/  LDSM.16.M88.4 R16, [R235+0x8800] ;  /* 0x00880000eb10783b */ /* 0x000ee80000000200 */
[----:B------:R-:W3:Y:S01]  /*20a0*/  LDSM.16.M88.4 R28, [R235+0x9000] ;  /* 0x00900000eb1c783b */ /* 0x000ee20000000200 */
[----:B----4-:R-:W-:Y:S03]  /*20b0*/  HMMA.16816.F32.BF16 R60, R52, R56, RZ ;  /* 0x00000038343c723c */ /* 0x010fe600000418ff */
[----:B------:R-:W-:Y:S03]  /*20c0*/  LDSM.16.M88.4 R72, [R235+0x9800] ;  /* 0x00980000eb48783b */ /* 0x000fe60000000200 */
[----:B------:R-:W-:Y:S01]  /*20d0*/  HMMA.16816.F32.BF16 R8, R36, R68, R8 ;  /* 0x000000442408723c */ /* 0x000fe20000041808 */
[----:B------:R-:W-:Y:S04]  /*20e0*/  LDSM.16.M88.4 R96, [R241+0xc800] ;  /* 0x00c80000f160783b */ /* 0x000fe80000000200 */
[----:B------:R-:W-:Y:S01]  /*20f0*/  LDSM.16.M88.4 R92, [R235+0xc000] ;  /* 0x00c00000eb5c783b */ /* 0x000fe20000000200 */
[C---:B------:R-:W-:Y:S03]  /*2100*/  HMMA.16816.F32.BF16 R44, R52.reuse, R46, RZ ;  /* 0x0000002e342c723c */ /* 0x040fe600000418ff */
[----:B------:R-:W-:Y:S03]  /*2110*/  LDSM.16.M88.4 R100, [R239+0x5000] ;  /* 0x00500000ef64783b */ /* 0x000fe60000000200 */
[C---:B------:R-:W-:Y:S01]  /*2120*/  HMMA.16816.F32.BF16 R56, R52.reuse, R58, RZ ;  /* 0x0000003a3438723c */ /* 0x040fe200000418ff */
[----:B------:R-:W0:Y:S05]  /*2130*/  LDGDEPBAR ;  /* 0x00000000000079af */ /* 0x000e2a0000000000 */
[----:B-----5:R-:W-:Y:S06]  /*2140*/  HMMA.16816.F32.BF16 R80, R52, R40, RZ ;  /* 0x000000283450723c */ /* 0x020fec00000418ff */
[----:B------:R-:W-:Y:S06]  /*2150*/  HMMA.16816.F32.BF16 R8, R76, R88, R8 ;  /* 0x000000584c08723c */ /* 0x000fec0000041808 */
[----:B------:R-:W-:Y:S01]  /*2160*/  HMMA.16816.F32.BF16 R52, R52, R42, RZ ;  /* 0x0000002a3434723c */ /* 0x000fe200000418ff */
[----:B------:R-:W-:Y:S05]  /*2170*/  LDSM.16.M88.4 R40, [R228+0x1000] ;  /* 0x00100000e428783b */ /* 0x000fea0000000200 */
[C---:B------:R-:W-:Y:S01]  /*2180*/  HMMA.16816.F32.BF16 R20, R36.reuse, R70, R20 ;  /* 0x000000462414723c */ /* 0x040fe20000041814 */
[----:B------:R-:W-:Y:S05]  /*2190*/  LDSM.16.M88.4 R68, [R241+0xa000] ;  /* 0x00a00000f144783b */ /* 0x000fea0000000200 */
[C---:B-1----:R-:W-:Y:S06]  /*21a0*/  HMMA.16816.F32.BF16 R32, R36.reuse, R12, R32 ;  /* 0x0000000c2420723c */ /* 0x042fec0000041820 */
[C---:B------:R-:W-:Y:S01]  /*21b0*/  HMMA.16816.F32.BF16 R44, R36.reuse, R14, R44 ;  /* 0x0000000e242c723c */ /* 0x040fe2000004182c */
[----:B------:R-:W-:Y:S05]  /*21c0*/  LDSM.16.M88.4 R12, [R228+0x800] ;  /* 0x00080000e40c783b */ /* 0x000fea0000000200 */
[C---:B------:R-:W-:Y:S06]  /*21d0*/  HMMA.16816.F32.BF16 R60, R36.reuse, R48, R60 ;  /* 0x00000030243c723c */ /* 0x040fec000004183c */
[----:B------:R-:W-:Y:S01]  /*21e0*/  HMMA.16816.F32.BF16 R56, R36, R50, R56 ;  /* 0x000000322438723c */ /* 0x000fe20000041838 */
[----:B------:R-:W1:Y:S05]  /*21f0*/  LDSM.16.M88.4 R48, [R242+0x2000] ;  /* 0x00200000f230783b */ /* 0x000e6a0000000200 */
[----:B--2---:R-:W-:Y:S06]  /*2200*/  HMMA.16816.F32.BF16 R8, R24, R84, R8 ;  /* 0x000000541808723c */ /* 0x004fec0000041808 */
[C---:B------:R-:W-:Y:S06]  /*2210*/  HMMA.16816.F32.BF16 R80, R36.reuse, R64, R80 ;  /* 0x000000402450723c */ /* 0x040fec0000041850 */
[----:B------:R-:W-:Y:S01]  /*2220*/  HMMA.16816.F32.BF16 R36, R36, R66, R52 ;  /* 0x000000422424723c */ /* 0x000fe20000041834 */
[----:B------:R-:W-:Y:S04]  /*2230*/  LDSM.16.M88.4 R64, [R228+0x1800] ;  /* 0x00180000e440783b */ /* 0x000fe80000000200 */
[----:B------:R-:W-:Y:S01]  /*2240*/  LDSM.16.M88.4 R52, [R241+0xb000] ;  /* 0x00b00000f134783b */ /* 0x000fe20000000200 */
[C---:B------:R-:W-:Y:S03]  /*2250*/  HMMA.16816.F32.BF16 R20, R76.reuse, R90, R20 ;  /* 0x0000005a4c14723c */ /* 0x040fe60000041814 */
[----:B------:R-:W-:Y:S03]  /*2260*/  LDSM.16.M88.4 R88, [R239+0x2000] ;  /* 0x00200000ef58783b */ /* 0x000fe60000000200 */
[C---:B---3--:R-:W-:Y:S06]  /*2270*/  HMMA.16816.F32.BF16 R32, R76.reuse, R16, R32 ;  /* 0x000000104c20723c */ /* 0x048fec0000041820 */
[C---:B------:R-:W-:Y:S01]  /*2280*/  HMMA.16816.F32.BF16 R44, R76.reuse, R18, R44 ;  /* 0x000000124c2c723c */ /* 0x040fe2000004182c */
[----:B------:R-:W-:Y:S05]  /*2290*/  LDSM.16.M88.4 R16, [R241+0xa800] ;  /* 0x00a80000f110783b */ /* 0x000fea0000000200 */
[C---:B------:R-:W-:Y:S06]  /*22a0*/  HMMA.16816.F32.BF16 R60, R76.reuse, R28, R60 ;  /* 0x0000001c4c3c723c */ /* 0x040fec000004183c */
[----:B------:R-:W-:Y:S01]  /*22b0*/  HMMA.16816.F32.BF16 R56, R76, R30, R56 ;  /* 0x0000001e4c38723c */ /* 0x000fe20000041838 */
[----:B------:R-:W2:Y:S05]  /*22c0*/  LDSM.16.M88.4 R28, [R240+0x2000] ;  /* 0x00200000f01c783b */ /* 0x000eaa0000000200 */
[----:B-1----:R-:W-:Y:S06]  /*22d0*/  HMMA.16816.F32.BF16 R8, R48, R68, R8 ;  /* 0x000000443008723c */ /* 0x002fec0000041808 */
[C---:B------:R-:W-:Y:S06]  /*22e0*/  HMMA.16816.F32.BF16 R80, R76.reuse, R72, R80 ;  /* 0x000000484c50723c */ /* 0x040fec0000041850 */
[----:B------:R-:W-:Y:S01]  /*22f0*/  HMMA.16816.F32.BF16 R76, R76, R74, R36 ;  /* 0x0000004a4c4c723c */ /* 0x000fe20000041824 */
[----:B------:R-:W-:Y:S04]  /*2300*/  LDSM.16.M88.4 R72, [R235+0xa000] ;  /* 0x00a00000eb48783b */ /* 0x000fe80000000200 */
[----:B------:R-:W-:Y:S01]  /*2310*/  LDSM.16.M88.4 R36, [R239+0x2800] ;  /* 0x00280000ef24783b */ /* 0x000fe20000000200 */
[C---:B------:R-:W-:Y:S03]  /*2320*/  HMMA.16816.F32.BF16 R20, R24.reuse, R86, R20 ;  /* 0x000000561814723c */ /* 0x040fe60000041814 */
[----:B------:R-:W-:Y:S03]  /*2330*/  LDSM.16.M88.4 R84, [R241+0xb800] ;  /* 0x00b80000f154783b */ /* 0x000fe60000000200 */
[C---:B------:R-:W-:Y:S06]  /*2340*/  HMMA.16816.F32.BF16 R32, R24.reuse, R12, R32 ;  /* 0x0000000c1820723c */ /* 0x040fec0000041820 */
        /* <DEDUP_REMOVED lines=34> */
[----:B------:R-:W2:Y:S04]  /*2570*/  LDSM.16.M88.4 R28, [R228+0x2800] ;  /* 0x00280000e41c783b */ /* 0x000ea80000000200 */
[----:B------:R-:W-:Y:S01]  /*2580*/  LDSM.16.M88.4 R64, [R239+0x4800] ;  /* 0x00480000ef40783b */ /* 0x000fe20000000200 */
[C---:B------:R-:W-:Y:S03]  /*2590*/  HMMA.16816.F32.BF16 R20, R40.reuse, R74, R20 ;  /* 0x0000004a2814723c */ /* 0x040fe60000041814 */
[----:B------:R-:W-:Y:S03]  /*25a0*/  LDSM.16.M88.4 R72, [R238+0x4000] ;  /* 0x00400000ee48783b */ /* 0x000fe60000000200 */
[C---:B------:R-:W-:Y:S06]  /*25b0*/  HMMA.16816.F32.BF16 R60, R40.reuse, R16, R60 ;  /* 0x00000010283c723c */ /* 0x040fec000004183c */
[C---:B------:R-:W-:Y:S01]  /*25c0*/  HMMA.16816.F32.BF16 R56, R40.reuse, R18, R56 ;  /* 0x000000122838723c */ /* 0x040fe20000041838 */
[----:B------:R-:W3:Y:S05]  /*25d0*/  LDSM.16.M88.4 R16, [R239+0x4000] ;  /* 0x00400000ef10783b */ /* 0x000eea0000000200 */
[C---:B------:R-:W-:Y:S06]  /*25e0*/  HMMA.16816.F32.BF16 R32, R40.reuse, R24, R32 ;  /* 0x000000182820723c */ /* 0x040fec0000041820 */
[----:B------:R-:W-:Y:S01]  /*25f0*/  HMMA.16816.F32.BF16 R44, R40, R26, R44 ;  /* 0x0000001a282c723c */ /* 0x000fe2000004182c */
[----:B------:R-:W4:Y:S05]  /*2600*/  LDSM.16.M88.4 R24, [R228+0x3000] ;  /* 0x00300000e418783b */ /* 0x000f2a0000000200 */
[----:B-1----:R-:W-:Y:S06]  /*2610*/  HMMA.16816.F32.BF16 R8, R12, R36, R8 ;  /* 0x000000240c08723c */ /* 0x002fec0000041808 */
[C---:B------:R-:W-:Y:S01]  /*2620*/  HMMA.16816.F32.BF16 R20, R68.reuse, R54, R20 ;  /* 0x000000364414723c */ /* 0x040fe20000041814 */
[----:B------:R-:W-:Y:S05]  /*2630*/  LDSM.16.M88.4 R52, [R237+0x4000] ;  /* 0x00400000ed34783b */ /* 0x000fea0000000200 */
[C---:B--2---:R-:W-:Y:S06]  /*2640*/  HMMA.16816.F32.BF16 R32, R68.reuse, R28, R32 ;  /* 0x0000001c4420723c */ /* 0x044fec0000041820 */
[----:B------:R-:W-:Y:S01]  /*2650*/  HMMA.16816.F32.BF16 R44, R68, R30, R44 ;  /* 0x0000001e442c723c */ /* 0x000fe2000004182c */
[----:B------:R-:W-:Y:S05]  /*2660*/  LDSM.16.M88.4 R28, [R241+0xd000] ;  /* 0x00d00000f11c783b */ /* 0x000fea0000000200 */
[----:B---3--:R-:W-:Y:S06]  /*2670*/  HMMA.16816.F32.BF16 R8, R88, R16, R8 ;  /* 0x000000105808723c */ /* 0x008fec0000041808 */
[C---:B------:R-:W-:Y:S01]  /*2680*/  HMMA.16816.F32.BF16 R20, R12.reuse, R38, R20 ;  /* 0x000000260c14723c */ /* 0x040fe20000041814 */
[----:B------:R-:W1:Y:S05]  /*2690*/  LDSM.16.M88.4 R36, [R228+0x4000] ;  /* 0x00400000e424783b */ /* 0x000e6a0000000200 */
[C---:B------:R-:W-:Y:S06]  /*26a0*/  HMMA.16816.F32.BF16 R32, R12.reuse, R96, R32 ;  /* 0x000000600c20723c */ /* 0x040fec0000041820 */
[----:B------:R-:W-:Y:S01]  /*26b0*/  HMMA.16816.F32.BF16 R44, R12, R98, R44 ;  /* 0x000000620c2c723c */ /* 0x000fe2000004182c */
[----:B------:R-:W-:Y:S05]  /*26c0*/  LDSM.16.M88.4 R96, [R228+0x4800] ;  /* 0x00480000e460783b */ /* 0x000fea0000000200 */
[----:B------:R-:W-:Y:S06]  /*26d0*/  HMMA.16816.F32.BF16 R8, R72, R92, R8 ;  /* 0x0000005c4808723c */ /* 0x000fec0000041808 */
[C---:B------:R-:W-:Y:S06]  /*26e0*/  HMMA.16816.F32.BF16 R80, R40.reuse, R48, R80 ;  /* 0x000000302850723c */ /* 0x040fec0000041850 */
[----:B------:R-:W-:Y:S01]  /*26f0*/  HMMA.16816.F32.BF16 R76, R40, R50, R76 ;  /* 0x00000032284c723c */ /* 0x000fe2000004184c */
[----:B------:R-:W2:Y:S04]  /*2700*/  LDSM.16.M88.4 R48, [R235+0xc800] ;  /* 0x00c80000eb30783b */ /* 0x000ea80000000200 */
[----:B------:R-:W-:Y:S01]  /*2710*/  LDSM.16.M88.4 R40, [R242+0x6000] ;  /* 0x00600000f228783b */ /* 0x000fe20000000200 */
[----:B----4-:R-:W-:Y:S06]  /*2720*/  HMMA.16816.F32.BF16 R60, R68, R24, R60 ;  /* 0x00000018443c723c */ /* 0x010fec000004183c */
[----:B------:R-:W-:Y:S01]  /*2730*/  HMMA.16816.F32.BF16 R20, R88, R18, R20 ;  /* 0x000000125814723c */ /* 0x000fe20000041814 */
[----:B------:R-:W-:Y:S05]  /*2740*/  LDSM.16.M88.4 R16, [R241+0xd800] ;  /* 0x00d80000f110783b */ /* 0x000fea0000000200 */
[----:B------:R-:W-:Y:S01]  /*2750*/  HMMA.16816.F32.BF16 R56, R68, R26, R56 ;  /* 0x0000001a4438723c */ /* 0x000fe20000041838 */
[----:B------:R-:W3:Y:S05]  /*2760*/  LDSM.16.M88.4 R24, [R241+0xe000] ;  /* 0x00e00000f118783b */ /* 0x000eea0000000200 */
[----:B------:R-:W-:Y:S06]  /*2770*/  HMMA.16816.F32.BF16 R32, R88, R64, R32 ;  /* 0x000000405820723c */ /* 0x000fec0000041820 */
[----:B-1----:R-:W-:Y:S06]  /*2780*/  HMMA.16816.F32.BF16 R8, R52, R36, R8 ;  /* 0x000000243408723c */ /* 0x002fec0000041808 */
[----:B------:R-:W-:Y:S01]  /*2790*/  HMMA.16816.F32.BF16 R44, R88, R66, R44 ;  /* 0x00000042582c723c */ /* 0x000fe2000004182c */
[----:B------:R-:W-:Y:S05]  /*27a0*/  LDSM.16.M88.4 R64, [R235+0xd800] ;  /* 0x00d80000eb40783b */ /* 0x000fea0000000200 */
[C---:B------:R-:W-:Y:S06]  /*27b0*/  HMMA.16816.F32.BF16 R80, R68.reuse, R84, R80 ;  /* 0x000000544450723c */ /* 0x040fec0000041850 */
[----:B------:R-:W-:Y:S01]  /*27c0*/  HMMA.16816.F32.BF16 R76, R68, R86, R76 ;  /* 0x00000056444c723c */ /* 0x000fe2000004184c */
[----:B------:R-:W-:Y:S04]  /*27d0*/  LDSM.16.M88.4 R84, [R239+0x5800] ;  /* 0x00580000ef54783b */ /* 0x000fe80000000200 */
[----:B------:R-:W-:Y:S01]  /*27e0*/  LDSM.16.M88.4 R68, [R235+0xd000] ;  /* 0x00d00000eb44783b */ /* 0x000fe20000000200 */
[----:B------:R-:W-:Y:S03]  /*27f0*/  HMMA.16816.F32.BF16 R20, R72, R94, R20 ;  /* 0x0000005e4814723c */ /* 0x000fe60000041814 */
[----:B------:R-:W-:Y:S03]  /*2800*/  LDSM.16.M88.4 R92, [R239+0x6000] ;  /* 0x00600000ef5c783b */ /* 0x000fe60000000200 */
[C---:B------:R-:W-:Y:S06]  /*2810*/  HMMA.16816.F32.BF16 R60, R12.reuse, R28, R60 ;  /* 0x0000001c0c3c723c */ /* 0x040fec000004183c */
[----:B------:R-:W-:Y:S01]  /*2820*/  HMMA.16816.F32.BF16 R56, R12, R30, R56 ;  /* 0x0000001e0c38723c */ /* 0x000fe20000041838 */
[----:B------:R-:W1:Y:S05]  /*2830*/  LDSM.16.M88.4 R28, [R240+0x6000] ;  /* 0x00600000f01c783b */ /* 0x000e6a0000000200 */
[----:B--2---:R-:W-:Y:S06]  /*2840*/  HMMA.16816.F32.BF16 R32, R72, R48, R32 ;  /* 0x000000304820723c */ /* 0x004fec0000041820 */
[----:B---3--:R-:W-:Y:S06]  /*2850*/  HMMA.16816.F32.BF16 R8, R40, R24, R8 ;  /* 0x000000182808723c */ /* 0x008fec0000041808 */
[----:B------:R-:W-:Y:S01]  /*2860*/  HMMA.16816.F32.BF16 R44, R72, R50, R44 ;  /* 0x00000032482c723c */ /* 0x000fe2000004182c */
[----:B------:R-:W-:Y:S05]  /*2870*/  LDSM.16.M88.4 R48, [R228+0x5000] ;  /* 0x00500000e430783b */ /* 0x000fea0000000200 */
[----:B------:R-:W-:Y:S06]  /*2880*/  HMMA.16816.F32.BF16 R80, R12, R16, R80 ;  /* 0x000000100c50723c */ /* 0x000fec0000041850 */
[----:B------:R-:W-:Y:S01]  /*2890*/  HMMA.16816.F32.BF16 R20, R52, R38, R20 ;  /* 0x000000263414723c */ /* 0x000fe20000041814 */
[----:B------:R-:W2:Y:S05]  /*28a0*/  LDSM.16.M88.4 R36, [R241+0xe800] ;  /* 0x00e80000f124783b */ /* 0x000eaa0000000200 */
[----:B------:R-:W-:Y:S01]  /*28b0*/  HMMA.16816.F32.BF16 R76, R12, R18, R76 ;  /* 0x000000120c4c723c */ /* 0x000fe2000004184c */
[----:B------:R-:W-:Y:S04]  /*28c0*/  LDSM.16.M88.4 R16, [R238+0x6000] ;  /* 0x00600000ee10783b */ /* 0x000fe80000000200 */
[----:B------:R-:W3:Y:S01]  /*28d0*/  LDSM.16.M88.4 R12, [R235+0xe000] ;  /* 0x00e00000eb0c783b */ /* 0x000ee20000000200 */
[----:B------:R-:W-:Y:S06]  /*28e0*/  HMMA.16816.F32.BF16 R60, R88, R100, R60 ;  /* 0x00000064583c723c */ /* 0x000fec000004183c */
[----:B------:R-:W-:Y:S06]  /*28f0*/  HMMA.16816.F32.BF16 R32, R52, R96, R32 ;  /* 0x000000603420723c */ /* 0x000fec0000041820 */
[----:B-1----:R-:W-:Y:S06]  /*2900*/  HMMA.16816.F32.BF16 R8, R28, R92, R8 ;  /* 0x0000005c1c08723c */ /* 0x002fec0000041808 */
[----:B------:R-:W-:Y:S06]  /*2910*/  HMMA.16816.F32.BF16 R56, R88, R102, R56 ;  /* 0x000000665838723c */ /* 0x000fec0000041838 */
[----:B------:R-:W-:Y:S01]  /*2920*/  HMMA.16816.F32.BF16 R96, R52, R98, R44 ;  /* 0x000000623460723c */ /* 0x000fe2000004182c */
[----:B------:R-:W-:Y:S05]  /*2930*/  LDSM.16.M88.4 R44, [R228+0x6000] ;  /* 0x00600000e42c783b */ /* 0x000fea0000000200 */
[----:B------:R-:W-:Y:S01]  /*2940*/  HMMA.16816.F32.BF16 R20, R40, R26, R20 ;  /* 0x0000001a2814723c */ /* 0x000fe20000041814 */
[----:B------:R-:W1:Y:S05]  /*2950*/  LDSM.16.M88.4 R24, [R239+0x6800] ;  /* 0x00680000ef18783b */ /* 0x000e6a0000000200 */
[C---:B------:R-:W-:Y:S06]  /*2960*/  HMMA.16816.F32.BF16 R80, R88.reuse, R84, R80 ;  /* 0x000000545850723c */ /* 0x040fec0000041850 */
[----:B------:R-:W-:Y:S01]  /*2970*/  HMMA.16816.F32.BF16 R76, R88, R86, R76 ;  /* 0x00000056584c723c */ /* 0x000fe2000004184c */
[----:B------:R-:W4:Y:S04]  /*2980*/  LDSM.16.M88.4 R84, [R237+0x6000] ;  /* 0x00600000ed54783b */ /* 0x000f280000000200 */
[----:B------:R-:W-:Y:S01]  /*2990*/  LDSM.16.M88.4 R88, [R241+0xf000] ;  /* 0x00f00000f158783b */ /* 0x000fe20000000200 */
[----:B------:R-:W-:Y:S06]  /*29a0*/  HMMA.16816.F32.BF16 R60, R72, R68, R60 ;  /* 0x00000044483c723c */ /* 0x000fec000004183c */
[----:B--2---:R-:W-:Y:S06]  /*29b0*/  HMMA.16816.F32.BF16 R32, R40, R36, R32 ;  /* 0x000000242820723c */ /* 0x004fec0000041820 */
[----:B---3--:R-:W-:Y:S06]  /*29c0*/  HMMA.16816.F32.BF16 R8, R16, R12, R8 ;  /* 0x0000000c1008723c */ /* 0x008fec0000041808 */
[----:B------:R-:W-:Y:S01]  /*29d0*/  HMMA.16816.F32.BF16 R68, R72, R70, R56 ;  /* 0x000000464844723c */ /* 0x000fe20000041838 */
[----:B------:R-:W-:Y:S05]  /*29e0*/  LDSM.16.M88.4 R56, [R235+0xe800] ;  /* 0x00e80000eb38783b */ /* 0x000fea0000000200 */
[----:B------:R-:W-:Y:S01]  /*29f0*/  HMMA.16816.F32.BF16 R96, R40, R38, R96 ;  /* 0x000000262860723c */ /* 0x000fe20000041860 */
[----:B------:R-:W2:Y:S05]  /*2a00*/  LDSM.16.M88.4 R36, [R228+0x5800] ;  /* 0x00580000e424783b */ /* 0x000eaa0000000200 */
[----:B------:R-:W-:Y:S06]  /*2a10*/  HMMA.16816.F32.BF16 R20, R28, R94, R20 ;  /* 0x0000005e1c14723c */ /* 0x000fec0000041814 */
[----:B------:R-:W-:Y:S06]  /*2a20*/  HMMA.16816.F32.BF16 R80, R72, R64, R80 ;  /* 0x000000404850723c */ /* 0x000fec0000041850 */
[----:B------:R-:W-:Y:S06]  /*2a30*/  HMMA.16816.F32.BF16 R60, R52, R48, R60 ;  /* 0x00000030343c723c */ /* 0x000fec000004183c */
[----:B-1----:R-:W-:Y:S06]  /*2a40*/  HMMA.16816.F32.BF16 R32, R28, R24, R32 ;  /* 0x000000181c20723c */ /* 0x002fec0000041820 */
[----:B----4-:R-:W-:Y:S06]  /*2a50*/  HMMA.16816.F32.BF16 R8, R84, R44, R8 ;  /* 0x0000002c5408723c */ /* 0x010fec0000041808 */
[----:B------:R-:W-:Y:S01]  /*2a60*/  HMMA.16816.F32.BF16 R68, R52, R50, R68 ;  /* 0x000000323444723c */ /* 0x000fe20000041844 */
[----:B------:R-:W-:Y:S05]  /*2a70*/  LDSM.16.M88.4 R48, [R228+0x6800] ;  /* 0x00680000e430783b */ /* 0x000fea0000000200 */
[----:B------:R-:W-:Y:S01]  /*2a80*/  HMMA.16816.F32.BF16 R96, R28, R26, R96 ;  /* 0x0000001a1c60723c */ /* 0x000fe20000041860 */
[----:B------:R-:W1:Y:S05]  /*2a90*/  LDSM.16.M88.4 R24, [R241+0xf800] ;  /* 0x00f80000f118783b */ /* 0x000e6a0000000200 */
[----:B------:R-:W-:Y:S06]  /*2aa0*/  HMMA.16816.F32.BF16 R76, R72, R66, R76 ;  /* 0x00000042484c723c */ /* 0x000fec000004184c */
[----:B------:R-:W-:Y:S01]  /*2ab0*/  HMMA.16816.F32.BF16 R20, R16, R14, R20 ;  /* 0x0000000e1014723c */ /* 0x000fe20000041814 */
[----:B------:R-:W3:Y:S01]  /*2ac0*/  LDSM.16.M88.4 R12, [R239+0x7000] ;  /* 0x00700000ef0c783b */ /* 0x000ee20000000200 */
[----:B------:R-:W-:Y:S01]  /*2ad0*/  FMUL.FTZ R0, R8, UR6 ;  /* 0x0000000608007c20 */ /* 0x000fe20008410000 */
[----:B------:R-:W-:-:S03]  /*2ae0*/  FMUL.FTZ R6, R9, UR6 ;  /* 0x0000000609067c20 */ /* 0x000fc60008410000 */
[----:B--2---:R-:W-:Y:S02]  /*2af0*/  HMMA.16816.F32.BF16 R80, R52, R36, R80 ;  /* 0x000000243450723c */ /* 0x004fe40000041850 */
[----:B------:R-:W-:Y:S04]  /*2b00*/  MUFU.TANH R0, R0 ;  /* 0x0000000000007308 */ /* 0x000fe80000002400 */
[C---:B------:R-:W-:Y:S01]  /*2b10*/  HMMA.16816.F32.BF16 R60, R40.reuse, R88, R60 ;  /* 0x00000058283c723c */ /* 0x040fe2000004183c */
[----:B------:R-:W-:Y:S01]  /*2b20*/  FMUL.FTZ R36, R10, UR6 ;  /* 0x000000060a247c20 */ /* 0x000fe20008410000 */
[----:B------:R-:W-:Y:S02]  /*2b30*/  FMUL.FTZ R37, R11, UR6 ;  /* 0x000000060b257c20 */ /* 0x000fe40008410000 */
[----:B------:R-:W2:Y:S01]  /*2b40*/  LDSM.16.M88.4 R8, [R239+0x7800] ;  /* 0x00780000ef08783b */ /* 0x000ea20000000200 */
[----:B------:R-:W-:Y:S01]  /*2b50*/  MUFU.TANH R6, R6 ;  /* 0x0000000600067308 */ /* 0x000fe20000002400 */
[----:B------:R-:W-:Y:S06]  /*2b60*/  HMMA.16816.F32.BF16 R68, R40, R90, R68 ;  /* 0x0000005a2844723c */ /* 0x000fec0000041844 */
[----:B------:R-:W-:Y:S01]  /*2b70*/  HMMA.16816.F32.BF16 R76, R52, R38, R76 ;  /* 0x00000026344c723c */ /* 0x000fe2000004184c */
[----:B------:R-:W-:Y:S05]  /*2b80*/  MUFU.TANH R37, R37 ;  /* 0x0000002500257308 */ /* 0x000fea0000002400 */
[----:B------:R-:W-:Y:S01]  /*2b90*/  HMMA.16816.F32.BF16 R20, R84, R46, R20 ;  /* 0x0000002e5414723c */ /* 0x000fe20000041814 */
[----:B------:R-:W4:Y:S02]  /*2ba0*/  LDSM.16.M88.4 R44, [R235+0xf000] ;  /* 0x00f00000eb2c783b */ /* 0x000f240000000200 */
[----:B------:R-:W5:Y:S03]  /*2bb0*/  MUFU.TANH R36, R36 ;  /* 0x0000002400247308 */ /* 0x000f660000002400 */
[----:B-1----:R-:W-:Y:S06]  /*2bc0*/  HMMA.16816.F32.BF16 R80, R40, R24, R80 ;  /* 0x000000182850723c */ /* 0x002fec0000041850 */
[----:B------:R-:W-:Y:S06]  /*2bd0*/  HMMA.16816.F32.BF16 R32, R16, R56, R32 ;  /* 0x000000381020723c */ /* 0x000fec0000041820 */
[C---:B---3--:R-:W-:Y:S06]  /*2be0*/  HMMA.16816.F32.BF16 R60, R28.reuse, R12, R60 ;  /* 0x0000000c1c3c723c */ /* 0x048fec000004183c */
[----:B------:R-:W-:Y:S01]  /*2bf0*/  HMMA.16816.F32.BF16 R68, R28, R14, R68 ;  /* 0x0000000e1c44723c */ /* 0x000fe20000041844 */
[----:B------:R-:W1:Y:S01]  /*2c00*/  LDSM.16.M88.4 R12, [R235+0xf800] ;  /* 0x00f80000eb0c783b */ /* 0x000e620000000200 */
[----:B------:R-:W-:Y:S01]  /*2c10*/  FMUL.FTZ R20, R20, UR6 ;  /* 0x0000000614147c20 */ /* 0x000fe20008410000 */
[----:B------:R-:W-:Y:S01]  /*2c20*/  FMUL.FTZ R21, R21, UR6 ;  /* 0x0000000615157c20 */ /* 0x000fe20008410000 */
[----:B------:R-:W-:Y:S01]  /*2c30*/  FMUL.FTZ R22, R22, UR6 ;  /* 0x0000000616167c20 */ /* 0x000fe20008410000 */
[----:B------:R-:W-:Y:S01]  /*2c40*/  FMUL.FTZ R23, R23, UR6 ;  /* 0x0000000617177c20 */ /* 0x000fe20008410000 */
[----:B------:R-:W-:Y:S02]  /*2c50*/  HMMA.16816.F32.BF16 R76, R40, R26, R76 ;  /* 0x0000001a284c723c */ /* 0x000fe4000004184c */
[----:B------:R-:W3:Y:S04]  /*2c60*/  MUFU.TANH R24, R22 ;  /* 0x0000001600187308 */ /* 0x000ee80000002400 */
[----:B------:R-:W-:Y:S01]  /*2c70*/  HMMA.16816.F32.BF16 R96, R16, R58, R96 ;  /* 0x0000003a1060723c */ /* 0x000fe20000041860 */
[----:B------:R-:W1:Y:S01]  /*2c80*/  LDSM.16.M88.4 R56, [R228+0x7000] ;  /* 0x00700000e438783b */ /* 0x000e620000000200 */
[----:B------:R-:W-:-:S02]  /*2c90*/  IMAD.SHL.U32 R27, R4, 0x2, RZ ;  /* 0x00000002041b7824 */ /* 0x000fc400078e00ff */
[----:B------:R-:W-:Y:S01]  /*2ca0*/  MUFU.TANH R25, R23 ;  /* 0x0000001700197308 */ /* 0x000fe20000002400 */
[----:B------:R-:W-:Y:S01]  /*2cb0*/  IMAD.U32 R4, RZ, RZ, UR17 ;  /* 0x00000011ff047e24 */ /* 0x000fe2000f8e00ff */
[----:B--2---:R-:W-:Y:S01]  /*2cc0*/  HMMA.16816.F32.BF16 R80, R28, R8, R80 ;  /* 0x000000081c50723c */ /* 0x004fe20000041850 */
[----:B------:R-:W-:-:S05]  /*2cd0*/  LOP3.LUT R27, R27, 0x6, RZ, 0xc0, !PT ;  /* 0x000000061b1b7812 */ /* 0x000fca00078ec0ff */
[----:B------:R-:W-:Y:S01]  /*2ce0*/  HMMA.16816.F32.BF16 R32, R84, R48, R32 ;  /* 0x000000305420723c */ /* 0x000fe20000041820 */
[----:B------:R-:W-:Y:S01]  /*2cf0*/  MUFU.TANH R48, R20 ;  /* 0x0000001400307308 */ /* 0x000fe20000002400 */
[----:B------:R-:W-:-:S04]  /*2d00*/  IMAD R27, R4, 0x40, R27 ;  /* 0x00000040041b7824 */ /* 0x000fc800078e021b */
[----:B----4-:R-:W-:Y:S01]  /*2d10*/  HMMA.16816.F32.BF16 R60, R16, R44, R60 ;  /* 0x0000002c103c723c */ /* 0x010fe2000004183c */
[C---:B------:R-:W-:Y:S01]  /*2d20*/  VIADD R4, R27.reuse, 0x8 ;  /* 0x000000081b047836 */ /* 0x040fe20000000000 */
[C---:B------:R-:W-:Y:S01]  /*2d30*/  ISETP.GE.AND P4, PT, R27.reuse, UR13, PT ;  /* 0x0000000d1b007c0c */ /* 0x040fe2000bf86270 */
[----:B------:R2:W4:Y:S03]  /*2d40*/  MUFU.TANH R49, R21 ;  /* 0x0000001500317308 */ /* 0x0005260000002400 */
[----:B------:R-:W-:Y:S01]  /*2d50*/  HMMA.16816.F32.BF16 R76, R28, R10, R76 ;  /* 0x0000000a1c4c723c */ /* 0x000fe2000004184c */
[----:B------:R-:W-:Y:S01]  /*2d60*/  ISETP.GE.AND P0, PT, R4, UR13, PT ;  /* 0x0000000d04007c0c */ /* 0x000fe2000bf06270 */
[C---:B------:R-:W-:Y:S01]  /*2d70*/  VIADD R4, R27.reuse, 0x11 ;  /* 0x000000111b047836 */ /* 0x040fe20000000000 */
[----:B-----5:R-:W-:Y:S02]  /*2d80*/  FSEL R36, R36, -INF , !P4 ;  /* 0xff80000024247808 */ /* 0x020fe40006000000 */
[----:B---3--:R-:W-:Y:S01]  /*2d90*/  FSEL R24, R24, -INF , !P0 ;  /* 0xff80000018187808 */ /* 0x008fe20004000000 */
[----:B------:R-:W-:Y:S01]  /*2da0*/  HMMA.16816.F32.BF16 R68, R16, R46, R68 ;  /* 0x0000002e1044723c */ /* 0x000fe20000041844 */
[C---:B------:R-:W-:Y:S01]  /*2db0*/  VIADD R10, R27.reuse, 0x1 ;  /* 0x000000011b0a7836 */ /* 0x040fe20000000000 */
[----:B------:R-:W-:Y:S01]  /*2dc0*/  ISETP.GE.AND P6, PT, R4, UR13, PT ;  /* 0x0000000d04007c0c */ /* 0x000fe2000bfc6270 */
[----:B------:R-:W-:-:S02]  /*2dd0*/  VIADD R11, R27, 0x9 ;  /* 0x000000091b0b7836 */ /* 0x000fc40000000000 */
[----:B------:R-:W-:Y:S01]  /*2de0*/  VIADD R4, R27, 0x18 ;  /* 0x000000181b047836 */ /* 0x000fe20000000000 */
[----:B------:R-:W-:Y:S01]  /*2df0*/  HMMA.16816.F32.BF16 R96, R84, R50, R96 ;  /* 0x000000325460723c */ /* 0x000fe20000041860 */
[----:B------:R-:W-:Y:S01]  /*2e00*/  FMUL.FTZ R32, R32, UR6 ;  /* 0x0000000620207c20 */ /* 0x000fe20008410000 */
[----:B--2---:R-:W2:Y:S01]  /*2e10*/  LDSM.16.M88.4 R20, [R228+0x7800] ;  /* 0x00780000e414783b */ /* 0x004ea20000000200 */
[----:B------:R-:W-:Y:S01]  /*2e20*/  FMUL.FTZ R33, R33, UR6 ;  /* 0x0000000621217c20 */ /* 0x000fe20008410000 */
[----:B------:R-:W-:Y:S01]  /*2e30*/  ISETP.GE.AND P3, PT, R10, UR13, PT ;  /* 0x0000000d0a007c0c */ /* 0x000fe2000bf66270 */
[----:B------:R-:W-:Y:S01]  /*2e40*/  FMUL.FTZ R8, R35, UR6 ;  /* 0x0000000623087c20 */ /* 0x000fe20008410000 */
[----:B-1----:R-:W-:Y:S01]  /*2e50*/  HMMA.16816.F32.BF16 R80, R16, R12, R80 ;  /* 0x0000000c1050723c */ /* 0x002fe20000041850 */
[----:B------:R-:W1:Y:S01]  /*2e60*/  MUFU.TANH R32, R32 ;  /* 0x0000002000207308 */ /* 0x000e620000002400 */
[----:B------:R-:W-:Y:S01]  /*2e70*/  VIADD R10, R27, 0x10 ;  /* 0x000000101b0a7836 */ /* 0x000fe20000000000 */
[----:B------:R-:W-:Y:S01]  /*2e80*/  ISETP.GE.AND P2, PT, R11, UR13, PT ;  /* 0x0000000d0b007c0c */ /* 0x000fe2000bf46270 */
[----:B------:R-:W-:Y:S01]  /*2e90*/  FMUL.FTZ R34, R34, UR6 ;  /* 0x0000000622227c20 */ /* 0x000fe20008410000 */
[----:B------:R-:W-:Y:S01]  /*2ea0*/  ISETP.GE.AND P5, PT, R4, UR13, PT ;  /* 0x0000000d04007c0c */ /* 0x000fe2000bfa6270 */
[----:B------:R-:W-:Y:S01]  /*2eb0*/  HMMA.16816.F32.BF16 R60, R84, R56, R60 ;  /* 0x00000038543c723c */ /* 0x000fe2000004183c */
[----:B------:R-:W-:Y:S01]  /*2ec0*/  ISETP.GE.AND P1, PT, R10, UR13, PT ;  /* 0x0000000d0a007c0c */ /* 0x000fe2000bf26270 */
[----:B------:R-:W-:Y:S01]  /*2ed0*/  VIADD R4, R27, 0x19 ;  /* 0x000000191b047836 */ /* 0x000fe20000000000 */
[----:B------:R-:W3:Y:S01]  /*2ee0*/  MUFU.TANH R33, R33 ;  /* 0x0000002100217308 */ /* 0x000ee20000002400 */
[----:B----4-:R-:W-:Y:S01]  /*2ef0*/  FSEL R49, R49, -INF , !P2 ;  /* 0xff80000031317808 */ /* 0x010fe20005000000 */
[----:B------:R-:W-:-:S04]  /*2f00*/  DEPBAR.LE SB0, 0x0 ;  /* 0x000080000000791a */ /* 0x000fc80000000000 */
[----:B------:R-:W-:Y:S02]  /*2f10*/  HMMA.16816.F32.BF16 R76, R16, R14, R76 ;  /* 0x0000000e104c723c */ /* 0x000fe4000004184c */
[----:B------:R-:W-:Y:S01]  /*2f20*/  MUFU.TANH R34, R34 ;  /* 0x0000002200227308 */ /* 0x000fe20000002400 */
[----:B------:R-:W-:Y:S01]  /*2f30*/  FMUL.FTZ R9, R96, UR6 ;  /* 0x0000000660097c20 */ /* 0x000fe20008410000 */
[----:B------:R-:W-:Y:S01]  /*2f40*/  FMUL.FTZ R35, R97, UR6 ;  /* 0x0000000661237c20 */ /* 0x000fe20008410000 */
[----:B------:R-:W-:Y:S01]  /*2f50*/  FMUL.FTZ R38, R98, UR6 ;  /* 0x0000000662267c20 */ /* 0x000fe20008410000 */
[----:B------:R-:W-:Y:S01]  /*2f60*/  HMMA.16816.F32.BF16 R68, R84, R58, R68 ;  /* 0x0000003a5444723c */ /* 0x000fe20000041844 */
[----:B------:R-:W-:Y:S01]  /*2f70*/  FSEL R19, R0, -INF , !P4 ;  /* 0xff80000000137808 */ /* 0x000fe20006000000 */
[----:B------:R-:W-:Y:S01]  /*2f80*/  VIADD R0, R27, 0x20 ;  /* 0x000000201b007836 */ /* 0x000fe20000000000 */
[----:B------:R-:W-:Y:S01]  /*2f90*/  FSEL R17, R6, -INF , !P3 ;  /* 0xff80000006117808 */ /* 0x000fe20005800000 */
[----:B------:R-:W4:Y:S01]  /*2fa0*/  MUFU.TANH R9, R9 ;  /* 0x0000000900097308 */ /* 0x000f220000002400 */
[----:B------:R-:W-:Y:S01]  /*2fb0*/  FSEL R14, R37, -INF , !P3 ;  /* 0xff800000250e7808 */ /* 0x000fe20005800000 */
[----:B------:R-:W-:Y:S01]  /*2fc0*/  FMUL.FTZ R26, R99, UR6 ;  /* 0x00000006631a7c20 */ /* 0x000fe20008410000 */
[----:B------:R-:W-:Y:S01]  /*2fd0*/  FMNMX.FTZ R6, R19, R17, !PT ;  /* 0x0000001113067209 */ /* 0x000fe20007810000 */
[----:B------:R-:W-:-:S02]  /*2fe0*/  VIADD R16, R27, 0x38 ;  /* 0x000000381b107836 */ /* 0x000fc40000000000 */
[----:B------:R-:W-:Y:S01]  /*2ff0*/  FMUL.FTZ R60, R60, UR6 ;  /* 0x000000063c3c7c20 */ /* 0x000fe20008410000 */
[----:B------:R-:W-:Y:S01]  /*3000*/  FMUL.FTZ R61, R61, UR6 ;  /* 0x000000063d3d7c20 */ /* 0x000fe20008410000 */
[----:B-1----:R-:W-:Y:S01]  /*3010*/  FSEL R15, R32, -INF , !P1 ;  /* 0xff800000200f7808 */ /* 0x002fe20004800000 */
[----:B------:R-:W1:Y:S01]  /*3020*/  MUFU.TANH R35, R35 ;  /* 0x0000002300237308 */ /* 0x000e620000002400 */
[----:B------:R-:W-:Y:S01]  /*3030*/  ISETP.GE.AND P3, PT, R0, UR13, PT ;  /* 0x0000000d00007c0c */ /* 0x000fe2000bf66270 */
[----:B------:R-:W-:Y:S01]  /*3040*/  VIADD R0, R27, 0x21 ;  /* 0x000000211b007836 */ /* 0x000fe20000000000 */
[C---:B--2---:R-:W-:Y:S01]  /*3050*/  HMMA.16816.F32.BF16 R80, R84.reuse, R20, R80 ;  /* 0x000000145450723c */ /* 0x044fe20000041850 */
[----:B---3--:R-:W-:Y:S01]  /*3060*/  FSEL R13, R33, -INF , !P6 ;  /* 0xff800000210d7808 */ /* 0x008fe20007000000 */
[----:B------:R-:W-:Y:S01]  /*3070*/  FMUL.FTZ R63, R63, UR6 ;  /* 0x000000063f3f7c20 */ /* 0x000fe20008410000 */
[----:B------:R-:W-:Y:S01]  /*3080*/  ISETP.GE.AND P4, PT, R4, UR13, PT ;  /* 0x0000000d04007c0c */ /* 0x000fe2000bf86270 */
[----:B------:R-:W-:Y:S01]  /*3090*/  FMUL.FTZ R62, R62, UR6 ;  /* 0x000000063e3e7c20 */ /* 0x000fe20008410000 */
[----:B------:R-:W2:Y:S01]  /*30a0*/  MUFU.TANH R203, R60 ;  /* 0x0000003c00cb7308 */ /* 0x000ea20000002400 */
[----:B------:R-:W-:Y:S01]  /*30b0*/  HMMA.16816.F32.BF16 R76, R84, R22, R76 ;  /* 0x00000016544c723c */ /* 0x000fe2000004184c */
[----:B------:R-:W-:Y:S01]  /*30c0*/  FSEL R21, R48, -INF , !P0 ;  /* 0xff80000030157808 */ /* 0x000fe20004000000 */
[----:B------:R-:W-:Y:S01]  /*30d0*/  FMUL.FTZ R68, R68, UR6 ;  /* 0x0000000644447c20 */ /* 0x000fe20008410000 */
[----:B------:R-:W-:-:S02]  /*30e0*/  FMUL.FTZ R69, R69, UR6 ;  /* 0x0000000645457c20 */ /* 0x000fc40008410000 */
[----:B------:R-:W-:Y:S01]  /*30f0*/  FMNMX.FTZ R6, R21, R6, !PT ;  /* 0x0000000615067209 */ /* 0x000fe20007810000 */
[----:B------:R-:W-:Y:S01]  /*3100*/  FMUL.FTZ R70, R70, UR6 ;  /* 0x0000000646467c20 */ /* 0x000fe20008410000 */
[----:B------:R-:W3:Y:S01]  /*3110*/  MUFU.TANH R197, R61 ;  /* 0x0000003d00c57308 */ /* 0x000ee20000002400 */
[----:B------:R-:W-:Y:S01]  /*3120*/  ISETP.GE.AND P0, PT, R0, UR13, PT ;  /* 0x0000000d00007c0c */ /* 0x000fe2000bf06270 */
[----:B------:R-:W-:Y:S01]  /*3130*/  VIADD R0, R27, 0x28 ;  /* 0x000000281b007836 */ /* 0x000fe20000000000 */
[----:B------:R-:W-:Y:S01]  /*3140*/  FMNMX.FTZ R6, R49, R6, !PT ;  /* 0x0000000631067209 */ /* 0x000fe20007810000 */
[----:B------:R-:W-:Y:S01]  /*3150*/  FMUL.FTZ R71, R71, UR6 ;  /* 0x0000000647477c20 */ /* 0x000fe20008410000 */
[----:B----4-:R-:W-:Y:S02]  /*3160*/  FSEL R11, R9, -INF , !P5 ;  /* 0xff800000090b7808 */ /* 0x010fe40006800000 */
[----:B------:R-:W-:Y:S01]  /*3170*/  FMNMX.FTZ R6, R15, R6, !PT ;  /* 0x000000060f067209 */ /* 0x000fe20007810000 */
[----:B------:R-:W4:Y:S01]  /*3180*/  MUFU.TANH R8, R8 ;  /* 0x0000000800087308 */ /* 0x000f220000002400 */
[----:B------:R-:W-:-:S02]  /*3190*/  FSEL R4, R25, -INF , !P2 ;  /* 0xff80000019047808 */ /* 0x000fc40005000000 */
[----:B------:R-:W-:Y:S01]  /*31a0*/  FMNMX.FTZ R6, R13, R6, !PT ;  /* 0x000000060d067209 */ /* 0x000fe20007810000 */
[----:B------:R-:W-:Y:S01]  /*31b0*/  FMUL.FTZ R80, R80, UR6 ;  /* 0x0000000650507c20 */ /* 0x000fe20008410000 */
[----:B-1----:R-:W-:Y:S01]  /*31c0*/  FSEL R9, R35, -INF , !P4 ;  /* 0xff80000023097808 */ /* 0x002fe20006000000 */
[----:B------:R-:W-:Y:S01]  /*31d0*/  FMUL.FTZ R81, R81, UR6 ;  /* 0x0000000651517c20 */ /* 0x000fe20008410000 */
[----:B------:R-:W-:Y:S01]  /*31e0*/  FMNMX.FTZ R23, R36, R14, !PT ;  /* 0x0000000e24177209 */ /* 0x000fe20007810000 */
[----:B------:R-:W1:Y:S01]  /*31f0*/  MUFU.TANH R201, R68 ;  /* 0x0000004400c97308 */ /* 0x000e620000002400 */
[----:B------:R-:W-:Y:S01]  /*3200*/  FMNMX.FTZ R6, R11, R6, !PT ;  /* 0x000000060b067209 */ /* 0x000fe20007810000 */
[----:B------:R-:W-:Y:S01]  /*3210*/  FMUL.FTZ R76, R76, UR6 ;  /* 0x000000064c4c7c20 */ /* 0x000fe20008410000 */
[----:B------:R-:W-:Y:S01]  /*3220*/  ISETP.GE.AND P2, PT, R0, UR13, PT ;  /* 0x0000000d00007c0c */ /* 0x000fe2000bf46270 */
[----:B------:R-:W-:Y:S01]  /*3230*/  VIADD R0, R27, 0x29 ;  /* 0x000000291b007836 */ /* 0x000fe20000000000 */
[----:B--2---:R-:W-:Y:S01]  /*3240*/  FSEL R203, R203, -INF , !P3 ;  /* 0xff800000cbcb7808 */ /* 0x004fe20005800000 */
[----:B------:R-:W-:Y:S01]  /*3250*/  FMUL.FTZ R77, R77, UR6 ;  /* 0x000000064d4d7c20 */ /* 0x000fe20008410000 */
[----:B------:R-:W-:Y:S01]  /*3260*/  FMNMX.FTZ R23, R24, R23, !PT ;  /* 0x0000001718177209 */ /* 0x000fe20007810000 */
[----:B------:R-:W2:Y:S01]  /*3270*/  MUFU.TANH R38, R38 ;  /* 0x0000002600267308 */ /* 0x000ea20000002400 */
[----:B------:R-:W-:Y:S01]  /*3280*/  FMNMX.FTZ R6, R9, R6, !PT ;  /* 0x0000000609067209 */ /* 0x000fe20007810000 */
[----:B------:R-:W-:Y:S01]  /*3290*/  FMUL.FTZ R82, R82, UR6 ;  /* 0x0000000652527c20 */ /* 0x000fe20008410000 */
[----:B------:R-:W-:Y:S01]  /*32a0*/  FSEL R12, R34, -INF , !P1 ;  /* 0xff800000220c7808 */ /* 0x000fe20004800000 */
[----:B------:R-:W-:Y:S01]  /*32b0*/  FMUL.FTZ R83, R83, UR6 ;  /* 0x0000000653537c20 */ /* 0x000fe20008410000 */
[----:B------:R-:W-:Y:S01]  /*32c0*/  ISETP.GE.AND P1, PT, R0, UR13, PT ;  /* 0x0000000d00007c0c */ /* 0x000fe2000bf26270 */
[----:B------:R-:W-:Y:S01]  /*32d0*/  VIADD R0, R27, 0x30 ;  /* 0x000000301b007836 */ /* 0x000fe20000000000 */
[----:B---3--:R-:W-:Y:S01]  /*32e0*/  FSEL R197, R197, -INF , !P0 ;  /* 0xff800000c5c57808 */ /* 0x008fe20004000000 */
[----:B------:R-:W3:Y:S01]  /*32f0*/  MUFU.TANH R199, R69 ;  /* 0x0000004500c77308 */ /* 0x000ee20000002400 */
[----:B------:R-:W-:Y:S01]  /*3300*/  FMNMX.FTZ R23, R4, R23, !PT ;  /* 0x0000001704177209 */ /* 0x000fe20007810000 */
[----:B------:R-:W-:Y:S01]  /*3310*/  FMUL.FTZ R78, R78, UR6 ;  /* 0x000000064e4e7c20 */ /* 0x000fe20008410000 */
[----:B------:R-:W-:Y:S01]  /*3320*/  FMNMX.FTZ R6, R203, R6, !PT ;  /* 0x00000006cb067209 */ /* 0x000fe20007810000 */
[----:B------:R-:W-:Y:S01]  /*3330*/  FMUL.FTZ R79, R79, UR6 ;  /* 0x000000064f4f7c20 */ /* 0x000fe20008410000 */
[----:B----4-:R-:W-:-:S02]  /*3340*/  FSEL R10, R8, -INF , !P6 ;  /* 0xff800000080a7808 */ /* 0x010fc40007000000 */
[----:B-1----:R-:W-:Y:S01]  /*3350*/  FSEL R201, R201, -INF , !P2 ;  /* 0xff800000c9c97808 */ /* 0x002fe20005000000 */
[----:B------:R-:W1:Y:S01]  /*3360*/  MUFU.TANH R26, R26 ;  /* 0x0000001a001a7308 */ /* 0x000e620000002400 */
[----:B------:R-:W-:Y:S02]  /*3370*/  FMNMX.FTZ R23, R12, R23, !PT ;  /* 0x000000170c177209 */ /* 0x000fe40007810000 */
[----:B------:R-:W-:Y:S02]  /*3380*/  FMNMX.FTZ R6, R197, R6, !PT ;  /* 0x00000006c5067209 */ /* 0x000fe40007810000 */
[----:B------:R-:W-:Y:S01]  /*3390*/  ISETP.GE.AND P6, PT, R0, UR13, PT ;  /* 0x0000000d00007c0c */ /* 0x000fe2000bfc6270 */
[----:B------:R-:W-:Y:S01]  /*33a0*/  VIADD R0, R27, 0x31 ;  /* 0x000000311b007836 */ /* 0x000fe20000000000 */
[----:B--2---:R-:W-:Y:S01]  /*33b0*/  FSEL R8, R38, -INF , !P5 ;  /* 0xff80000026087808 */ /* 0x004fe20006800000 */
[----:B------:R-:W2:Y:S01]  /*33c0*/  MUFU.TANH R214, R63 ;  /* 0x0000003f00d67308 */ /* 0x000ea20000002400 */
[----:B---3--:R-:W-:Y:S01]  /*33d0*/  FSEL R199, R199, -INF , !P1 ;  /* 0xff800000c7c77808 */ /* 0x008fe20004800000 */
[----:B------:R-:W-:Y:S01]  /*33e0*/  VIADD R27, R27, 0x39 ;  /* 0x000000391b1b7836 */ /* 0x000fe20000000000 */
[----:B------:R-:W-:-:S02]  /*33f0*/  FMNMX.FTZ R23, R10, R23, !PT ;  /* 0x000000170a177209 */ /* 0x000fc40007810000 */
[----:B------:R-:W-:Y:S02]  /*3400*/  FMNMX.FTZ R6, R201, R6, !PT ;  /* 0x00000006c9067209 */ /* 0x000fe40007810000 */
[----:B------:R-:W-:Y:S01]  /*3410*/  ISETP.GE.AND P5, PT, R0, UR13, PT ;  /* 0x0000000d00007c0c */ /* 0x000fe2000bfa6270 */
[----:B------:R-:W3:Y:S01]  /*3420*/  MUFU.TANH R213, R80 ;  /* 0x0000005000d57308 */ /* 0x000ee20000002400 */
[----:B-1----:R-:W-:Y:S02]  /*3430*/  FSEL R0, R26, -INF , !P4 ;  /* 0xff8000001a007808 */ /* 0x002fe40006000000 */
[----:B------:R-:W-:Y:S02]  /*3440*/  FMNMX.FTZ R23, R8, R23, !PT ;  /* 0x0000001708177209 */ /* 0x000fe40007810000 */
[----:B------:R-:W-:Y:S02]  /*3450*/  FMNMX.FTZ R6, R199, R6, !PT ;  /* 0x00000006c7067209 */ /* 0x000fe40007810000 */
[----:B------:R-:W-:Y:S01]  /*3460*/  ISETP.GE.AND P4, PT, R16, UR13, PT ;  /* 0x0000000d10007c0c */ /* 0x000fe2000bf86270 */
[----:B------:R-:W1:Y:S01]  /*3470*/  MUFU.TANH R198, R62 ;  /* 0x0000003e00c67308 */ /* 0x000e620000002400 */
[----:B--2---:R-:W-:-:S02]  /*3480*/  FSEL R214, R214, -INF , !P0 ;  /* 0xff800000d6d67808 */ /* 0x004fc40004000000 */
[----:B------:R-:W-:Y:S02]  /*3490*/  PLOP3.LUT P0, PT, PT, PT, UP0, 0x80, 0x0 ;  /* 0x000000000000781c */ /* 0x000fe40003f0f008 */
[----:B------:R-:W-:-:S03]  /*34a0*/  FMNMX.FTZ R23, R0, R23, !PT ;  /* 0x0000001700177209 */ /* 0x000fc60007810000 */
[----:B------:R-:W2:Y:S01]  /*34b0*/  MUFU.TANH R211, R81 ;  /* 0x0000005100d37308 */ /* 0x000ea20000002400 */
[----:B---3--:R-:W-:-:S04]  /*34c0*/  FSEL R213, R213, -INF , !P6 ;  /* 0xff800000d5d57808 */ /* 0x008fc80007000000 */
[----:B------:R-:W-:-:S03]  /*34d0*/  FMNMX.FTZ R6, R213, R6, !PT ;  /* 0x00000006d5067209 */ /* 0x000fc60007810000 */
[----:B------:R-:W3:Y:S01]  /*34e0*/  MUFU.TANH R209, R76 ;  /* 0x0000004c00d17308 */ /* 0x000ee20000002400 */
[----:B-1----:R-:W-:Y:S02]  /*34f0*/  FSEL R198, R198, -INF , !P3 ;  /* 0xff800000c6c67808 */ /* 0x002fe40005800000 */
[----:B------:R-:W-:Y:S02]  /*3500*/  ISETP.GE.AND P3, PT, R27, UR13, PT ;  /* 0x0000000d1b007c0c */ /* 0x000fe4000bf66270 */
[----:B------:R-:W-:-:S03]  /*3510*/  FMNMX.FTZ R23, R198, R23, !PT ;  /* 0x00000017c6177209 */ /* 0x000fc60007810000 */
[----:B------:R-:W1:Y:S01]  /*3520*/  MUFU.TANH R200, R70 ;  /* 0x0000004600c87308 */ /* 0x000e620000002400 */
[----:B--2---:R-:W-:Y:S02]  /*3530*/  FSEL R211, R211, -INF , !P5 ;  /* 0xff800000d3d37808 */ /* 0x004fe40006800000 */
[----:B------:R-:W-:Y:S02]  /*3540*/  FMNMX.FTZ R23, R214, R23, !PT ;  /* 0x00000017d6177209 */ /* 0x000fe40007810000 */
[----:B------:R-:W-:-:S03]  /*3550*/  FMNMX.FTZ R6, R211, R6, !PT ;  /* 0x00000006d3067209 */ /* 0x000fc60007810000 */
[----:B------:R-:W2:Y:S01]  /*3560*/  MUFU.TANH R207, R77 ;  /* 0x0000004d00cf7308 */ /* 0x000ea20000002400 */
[----:B---3--:R-:W-:-:S04]  /*3570*/  FSEL R209, R209, -INF , !P4 ;  /* 0xff800000d1d17808 */ /* 0x008fc80006000000 */
[----:B------:R-:W-:-:S03]  /*3580*/  FMNMX.FTZ R6, R209, R6, !PT ;  /* 0x00000006d1067209 */ /* 0x000fc60007810000 */
[----:B------:R-:W3:Y:S01]  /*3590*/  MUFU.TANH R212, R71 ;  /* 0x0000004700d47308 */ /* 0x000ee20000002400 */
[----:B-1----:R-:W-:-:S04]  /*35a0*/  FSEL R200, R200, -INF , !P2 ;  /* 0xff800000c8c87808 */ /* 0x002fc80005000000 */
[----:B------:R-:W-:-:S03]  /*35b0*/  FMNMX.FTZ R23, R200, R23, !PT ;  /* 0x00000017c8177209 */ /* 0x000fc60007810000 */
[----:B------:R1:W4:Y:S01]  /*35c0*/  MUFU.TANH R208, R82 ;  /* 0x0000005200d07308 */ /* 0x0003220000002400 */
[----:B--2---:R-:W-:-:S04]  /*35d0*/  FSEL R207, R207, -INF , !P3 ;  /* 0xff800000cfcf7808 */ /* 0x004fc80005800000 */
[----:B------:R-:W-:-:S03]  /*35e0*/  FMNMX.FTZ R6, R207, R6, !PT ;  /* 0x00000006cf067209 */ /* 0x000fc60007810000 */
[----:B------:R1:W2:Y:S01]  /*35f0*/  MUFU.TANH R206, R83 ;  /* 0x0000005300ce7308 */ /* 0x0002a20000002400 */
[----:B---3--:R-:W-:-:S07]  /*3600*/  FSEL R212, R212, -INF , !P1 ;  /* 0xff800000d4d47808 */ /* 0x008fce0004800000 */
[----:B------:R1:W3:Y:S08]  /*3610*/  MUFU.TANH R204, R78 ;  /* 0x0000004e00cc7308 */ /* 0x0002f00000002400 */
[----:B------:R1:W1:Y:S01]  /*3620*/  MUFU.TANH R202, R79 ;  /* 0x0000004f00ca7308 */ /* 0x0002620000002400 */
[----:B------:R-:W-:Y:S06]  /*3630*/  BAR.SYNC.DEFER_BLOCKING 0x0 ;  /* 0x0000000000007b1d */ /* 0x000fec0000010000 */
[----:B--2-4-:R-:W-:Y:S05]  /*3640*/  @!P0 BRA `(.L_x_792) ;  /* 0x0000000000948947 */ /* 0x014fea0003800000 */
        /* <DEDUP_REMOVED lines=37> */
.L_x_792:
[----:B------:R-:W-:Y:S01]  /*38a0*/  FSEL R208, R208, -INF , !P6 ;  /* 0xff800000d0d07808 */ /* 0x000fe20007000000 */
[----:B------:R-:W4:Y:S01]  /*38b0*/  SHFL.BFLY PT, R3, R6, 0x2, 0x1f ;  /* 0x0c401f0006037f89 */ /* 0x000f2200000e0000 */
[----:B------:R-:W-:Y:S01]  /*38c0*/  FMNMX.FTZ R23, R212, R23, !PT ;  /* 0x00000017d4177209 */ /* 0x000fe20007810000 */
[----:B------:R-:W-:Y:S01]  /*38d0*/  ULDC UR6, c[0x0][0x2ec] ;  /* 0x0000bb0000067ab9 */ /* 0x000fe20000000800 */
[----:B------:R-:W-:Y:S02]  /*38e0*/  FSEL R206, R206, -INF , !P5 ;  /* 0xff800000cece7808 */ /* 0x000fe40006800000 */
[----:B------:R-:W-:Y:S02]  /*38f0*/  FMNMX.FTZ R23, R208, R23, !PT ;  /* 0x00000017d0177209 */ /* 0x000fe40007810000 */
[----:B---3--:R-:W-:Y:S02]  /*3900*/  FSEL R204, R204, -INF , !P4 ;  /* 0xff800000cccc7808 */ /* 0x008fe40006000000 */
[----:B------:R-:W-:-:S02]  /*3910*/  FMNMX.FTZ R23, R206, R23, !PT ;  /* 0x00000017ce177209 */ /* 0x000fc40007810000 */
[----:B-1----:R-:W-:Y:S02]  /*3920*/  FSEL R202, R202, -INF , !P3 ;  /* 0xff800000caca7808 */ /* 0x002fe40005800000 */
[----:B------:R-:W-:Y:S02]  /*3930*/  FMNMX.FTZ R23, R204, R23, !PT ;  /* 0x00000017cc177209 */ /* 0x000fe40007810000 */
[----:B------:R-:W-:Y:S02]  /*3940*/  IADD3 R236, R105, R2, RZ ;  /* 0x0000000269ec7210 */ /* 0x000fe40007ffe0ff */
[----:B------:R-:W-:Y:S02]  /*3950*/  FMNMX.FTZ R25, R202, R23, !PT ;  /* 0x00000017ca197209 */ /* 0x000fe40007810000 */
[----:B------:R-:W-:Y:S02]  /*3960*/  LEA R236, R236, UR4, 0x1 ;  /* 0x00000004ecec7c11 */ /* 0x000fe4000f8e08ff */
[----:B------:R-:W-:Y:S01]  /*3970*/  IADD3 R231, R239, 0x800, RZ ;  /* 0x00000800efe77810 */ /* 0x000fe20007ffe0ff */
[----:B------:R-:W1:Y:S01]  /*3980*/  SHFL.BFLY PT, R16, R25, 0x2, 0x1f ;  /* 0x0c401f0019107f89 */ /* 0x000e6200000e0000 */
[----:B------:R-:W-:-:S02]  /*3990*/  LEA R233, R5, R236, 0x1 ;  /* 0x000000ec05e97211 */ /* 0x000fc400078e08ff */
[----:B----4-:R-:W-:Y:S01]  /*39a0*/  FMNMX.FTZ R23, R6, R3, !PT ;  /* 0x0000000306177209 */ /* 0x010fe20007810000 */
[----:B------:R-:W-:Y:S01]  /*39b0*/  LDSM.16.MT88.4 R156, [R236+0x10000] ;  /* 0x01000000ec9c783b */ /* 0x000fe20000004200 */
[----:B------:R-:W-:Y:S02]  /*39c0*/  LEA R234, R7, R236, 0x1 ;  /* 0x000000ec07ea7211 */ /* 0x000fe400078e08ff */
[----:B------:R-:W-:Y:S01]  /*39d0*/  IADD3 R230, R239, 0x1000, RZ ;  /* 0x00001000efe67810 */ /* 0x000fe20007ffe0ff */
[----:B------:R-:W3:Y:S01]  /*39e0*/  SHFL.BFLY PT, R164, R23, 0x1, 0x1f ;  /* 0x0c201f0017a47f89 */ /* 0x000ee200000e0000 */
        /* <DEDUP_REMOVED lines=18> */
[----:B---3--:R-:W-:Y:S02]  /*3b10*/  FMNMX.FTZ R164, R23, R164, !PT ;  /* 0x000000a417a47209 */ /* 0x008fe40007810000 */
[C---:B------:R-:W-:Y:S01]  /*3b20*/  IADD3 R218, R239.reuse, 0x6800, RZ ;  /* 0x00006800efda7810 */ /* 0x040fe20007ffe0ff */
[----:B------:R-:W3:Y:S01]  /*3b30*/  LDSM.16.MT88.4 R40, [R236+0x12000] ;  /* 0x01200000ec28783b */ /* 0x000ee20000004200 */
[C---:B------:R-:W-:Y:S01]  /*3b40*/  FSETP.NEU.FTZ.AND P1, PT, R164.reuse, -INF , PT ;  /* 0xff800000a400780b */ /* 0x040fe20003f3d000 */
[----:B------:R-:W-:Y:S01]  /*3b50*/  FMUL.FTZ R210, R164, UR6 ;  /* 0x00000006a4d27c20 */ /* 0x000fe20008410000 */
[C---:B------:R-:W-:Y:S01]  /*3b60*/  IADD3 R217, R239.reuse, 0x7000, RZ ;  /* 0x00007000efd97810 */ /* 0x040fe20007ffe0ff */
[----:B------:R-:W-:Y:S01]  /*3b70*/  LDSM.16.MT88.4 R64, [R232+0x12000] ;  /* 0x01200000e840783b */ /* 0x000fe20000004200 */
[----:B------:R-:W-:-:S02]  /*3b80*/  IADD3 R216, R239, 0x7800, RZ ;  /* 0x00007800efd87810 */ /* 0x000fc40007ffe0ff */
[----:B------:R-:W-:Y:S01]  /*3b90*/  FSEL R210, R210, RZ, P1 ;  /* 0x000000ffd2d27208 */ /* 0x000fe20000800000 */
[----:B------:R-:W-:Y:S04]  /*3ba0*/  LDSM.16.MT88.4 R72, [R236+0x14000] ;  /* 0x01400000ec48783b */ /* 0x000fe80000004200 */
        /* <DEDUP_REMOVED lines=14> */
[----:B------:R-:W4:Y:S01]  /*3c90*/  LDSM.16.MT88.4 R96, [R232+0x14000] ;  /* 0x01400000e860783b */ /* 0x000f220000004200 */
[----:B------:R-:W5:Y:S01]  /*3ca0*/  MUFU.EX2 R192, R192 ;  /* 0x000000c000c07308 */ /* 0x000f620000000800 */
[--C-:B------:R-:W-:Y:S01]  /*3cb0*/  FFMA.FTZ R194, R203, UR6, -R210.reuse ;  /* 0x00000006cbc27c23 */ /* 0x100fe200080108d2 */
[--C-:B------:R-:W-:Y:S01]  /*3cc0*/  FFMA.FTZ R196, R201, UR6, -R210.reuse ;  /* 0x00000006c9c47c23 */ /* 0x100fe200080108d2 */
[----:B------:R-:W-:Y:S01]  /*3cd0*/  FSEL R205, R205, RZ, P1 ;  /* 0x000000ffcdcd7208 */ /* 0x000fe20000800000 */
[----:B------:R-:W4:Y:S01]  /*3ce0*/  LDSM.16.MT88.4 R104, [R236+0x16000] ;  /* 0x01600000ec68783b */ /* 0x000f220000004200 */
[--C-:B------:R-:W-:Y:S01]  /*3cf0*/  FFMA.FTZ R197, R197, UR6, -R210.reuse ;  /* 0x00000006c5c57c23 */ /* 0x100fe200080108d2 */
[----:B------:R-:W-:-:S02]  /*3d00*/  FFMA.FTZ R199, R199, UR6, -R210 ;  /* 0x00000006c7c77c23 */ /* 0x000fc400080108d2 */
[--C-:B------:R-:W-:Y:S01]  /*3d10*/  FFMA.FTZ R189, R36, UR6, -R205.reuse ;  /* 0x0000000624bd7c23 */ /* 0x100fe200080108cd */
[--C-:B------:R-:W-:Y:S01]  /*3d20*/  FFMA.FTZ R190, R14, UR6, -R205.reuse ;  /* 0x000000060ebe7c23 */ /* 0x100fe200080108cd */
[--C-:B------:R-:W-:Y:S01]  /*3d30*/  FFMA.FTZ R193, R24, UR6, -R205.reuse ;  /* 0x0000000618c17c23 */ /* 0x100fe200080108cd */
[--C-:B------:R-:W-:Y:S01]  /*3d40*/  FFMA.FTZ R188, R4, UR6, -R205.reuse ;  /* 0x0000000604bc7c23 */ /* 0x100fe200080108cd */
[----:B------:R-:W4:Y:S01]  /*3d50*/  LDSM.16.MT88.4 R112, [R234+0x16000] ;  /* 0x01600000ea70783b */ /* 0x000f220000004200 */
[----:B------:R-:W-:Y:S01]  /*3d60*/  MUFU.EX2 R191, R191 ;  /* 0x000000bf00bf7308 */ /* 0x000fe20000000800 */
[--C-:B------:R-:W-:Y:S01]  /*3d70*/  FFMA.FTZ R185, R12, UR6, -R205.reuse ;  /* 0x000000060cb97c23 */ /* 0x100fe200080108cd */
[--C-:B------:R-:W-:Y:S01]  /*3d80*/  FFMA.FTZ R166, R10, UR6, -R205.reuse ;  /* 0x000000060aa67c23 */ /* 0x100fe200080108cd */
[----:B------:R-:W4:Y:S01]  /*3d90*/  LDSM.16.MT88.4 R120, [R233+0x16000] ;  /* 0x01600000e978783b */ /* 0x000f220000004200 */
[--C-:B------:R-:W-:Y:S01]  /*3da0*/  FFMA.FTZ R165, R8, UR6, -R205.reuse ;  /* 0x0000000608a57c23 */ /* 0x100fe200080108cd */
[----:B-----5:R-:W-:Y:S01]  /*3db0*/  F2FP.BF16.F32.PACK_AB R128, R192, R195 ;  /* 0x000000c3c080723e */ /* 0x020fe200000010ff */
[--C-:B------:R-:W-:Y:S01]  /*3dc0*/  FFMA.FTZ R0, R0, UR6, -R205.reuse ;  /* 0x0000000600007c23 */ /* 0x100fe200080108cd */
[----:B------:R-:W5:Y:S01]  /*3dd0*/  LDSM.16.MT88.4 R4, [R232+0x16000] ;  /* 0x01600000e804783b */ /* 0x000f620000004200 */
[----:B------:R-:W2:Y:S01]  /*3de0*/  MUFU.EX2 R186, R186 ;  /* 0x000000ba00ba7308 */ /* 0x000ea20000000800 */
[--C-:B------:R-:W-:Y:S01]  /*3df0*/  FFMA.FTZ R198, R198, UR6, -R205.reuse ;  /* 0x00000006c6c67c23 */ /* 0x100fe200080108cd */
[--C-:B------:R-:W-:Y:S01]  /*3e00*/  FFMA.FTZ R201, R214, UR6, -R205.reuse ;  /* 0x00000006d6c97c23 */ /* 0x100fe200080108cd */
[----:B------:R-:W5:Y:S01]  /*3e10*/  LDSM.16.MT88.4 R12, [R233+0x10800] ;  /* 0x01080000e90c783b */ /* 0x000f620000004200 */
[--C-:B------:R-:W-:Y:S01]  /*3e20*/  FFMA.FTZ R200, R200, UR6, -R205.reuse ;  /* 0x00000006c8c87c23 */ /* 0x100fe200080108cd */
[--C-:B------:R-:W-:Y:S01]  /*3e30*/  FFMA.FTZ R203, R212, UR6, -R205.reuse ;  /* 0x00000006d4cb7c23 */ /* 0x100fe200080108cd */
[----:B------:R-:W-:Y:S01]  /*3e40*/  FFMA.FTZ R245, R202, UR6, -R205 ;  /* 0x00000006caf57c23 */ /* 0x000fe200080108cd */
[----:B------:R-:W5:Y:S01]  /*3e50*/  LDSM.16.MT88.4 R20, [R233+0x12800] ;  /* 0x01280000e914783b */ /* 0x000f620000004200 */
[----:B------:R-:W-:Y:S01]  /*3e60*/  MUFU.EX2 R189, R189 ;  /* 0x000000bd00bd7308 */ /* 0x000fe20000000800 */
[----:B------:R-:W-:-:S02]  /*3e70*/  FADD.FTZ R192, R195, R192 ;  /* 0x000000c0c3c07221 */ /* 0x000fc40000010000 */
[----:B------:R-:W5:Y:S04]  /*3e80*/  LDSM.16.MT88.4 R8, [R234+0x14800] ;  /* 0x01480000ea08783b */ /* 0x000f680000004200 */
[----:B------:R-:W5:Y:S01]  /*3e90*/  LDSM.16.MT88.4 R16, [R233+0x14800] ;  /* 0x01480000e910783b */ /* 0x000f620000004200 */
[----:B------:R-:W3:Y:S01]  /*3ea0*/  MUFU.EX2 R190, R190 ;  /* 0x000000be00be7308 */ /* 0x000ee20000000800 */
[C---:B--2---:R-:W-:Y:S01]  /*3eb0*/  F2FP.BF16.F32.PACK_AB R130, R186.reuse, R191 ;  /* 0x000000bfba82723e */ /* 0x044fe200000010ff */
[----:B------:R-:W-:Y:S01]  /*3ec0*/  FADD.FTZ R191, R191, R192 ;  /* 0x000000c0bfbf7221 */ /* 0x000fe20000010000 */
[----:B------:R-:W-:Y:S03]  /*3ed0*/  LDSM.16.MT88.4 R32, [R234+0x12800] ;  /* 0x01280000ea20783b */ /* 0x000fe60000004200 */
[----:B------:R-:W-:Y:S01]  /*3ee0*/  FADD.FTZ R186, R186, R191 ;  /* 0x000000bfbaba7221 */ /* 0x000fe20000010000 */
[----:B------:R-:W-:Y:S01]  /*3ef0*/  LDSM.16.MT88.4 R24, [R236+0x14800] ;  /* 0x01480000ec18783b */ /* 0x000fe20000004200 */
[----:B------:R-:W-:Y:S03]  /*3f00*/  MUFU.EX2 R193, R193 ;  /* 0x000000c100c17308 */ /* 0x000fe60000000800 */
[----:B------:R-:W-:Y:S04]  /*3f10*/  LDSM.16.MT88.4 R180, [R236+0x10800] ;  /* 0x01080000ecb4783b */ /* 0x000fe80000004200 */
[----:B------:R-:W-:Y:S01]  /*3f20*/  LDSM.16.MT88.4 R176, [R234+0x10800] ;  /* 0x01080000eab0783b */ /* 0x000fe20000004200 */
[----:B------:R-:W2:Y:S01]  /*3f30*/  MUFU.EX2 R188, R188 ;  /* 0x000000bc00bc7308 */ /* 0x000ea20000000800 */
[----:B---3--:R-:W-:Y:S01]  /*3f40*/  F2FP.BF16.F32.PACK_AB R129, R190, R189 ;  /* 0x000000bdbe81723e */ /* 0x008fe200000010ff */
[----:B------:R-:W-:Y:S01]  /*3f50*/  FADD.FTZ R190, R189, R190 ;  /* 0x000000bebdbe7221 */ /* 0x000fe20000010000 */
[----:B------:R-:W-:Y:S04]  /*3f60*/  LDSM.16.MT88.4 R172, [R232+0x10800] ;  /* 0x01080000e8ac783b */ /* 0x000fe80000004200 */
[----:B------:R-:W-:Y:S01]  /*3f70*/  LDSM.16.MT88.4 R168, [R236+0x12800] ;  /* 0x01280000eca8783b */ /* 0x000fe20000004200 */
[----:B------:R-:W-:Y:S03]  /*3f80*/  MUFU.EX2 R187, R187 ;  /* 0x000000bb00bb7308 */ /* 0x000fe60000000800 */
[----:B------:R-:W-:Y:S05]  /*3f90*/  LDSM.16.MT88.4 R28, [R232+0x12800] ;  /* 0x01280000e81c783b */ /* 0x000fea0000004200 */
[----:B------:R-:W3:Y:S01]  /*3fa0*/  MUFU.EX2 R184, R184 ;  /* 0x000000b800b87308 */ /* 0x000ee20000000800 */
[----:B--2---:R-:W-:Y:S01]  /*3fb0*/  F2FP.BF16.F32.PACK_AB R131, R188, R193 ;  /* 0x000000c1bc83723e */ /* 0x004fe200000010ff */
        /* <DEDUP_REMOVED lines=10> */
[----:B------:R-:W2:Y:S05]  /*4060*/  MUFU.EX2 R166, R166 ;  /* 0x000000a600a67308 */ /* 0x000eaa0000000800 */
[C---:B------:R-:W-:Y:S03]  /*4070*/  HMMA.16816.F32.BF16 R80, R128.reuse, R82, RZ ;  /* 0x000000528050723c */ /* 0x040fe600000418ff */
[----:B------:R-:W-:Y:S03]  /*4080*/  MUFU.EX2 R165, R165 ;  /* 0x000000a500a57308 */ /* 0x000fe60000000800 */
[C---:B------:R-:W-:Y:S05]  /*4090*/  HMMA.16816.F32.BF16 R160, R128.reuse, R156, RZ ;  /* 0x0000009c80a0723c */ /* 0x040fea00000418ff */
[----:B------:R-:W2:Y:S01]  /*40a0*/  MUFU.EX2 R0, R0 ;  /* 0x0000000000007308 */ /* 0x000ea20000000800 */
[C---:B------:R-:W-:Y:S06]  /*40b0*/  HMMA.16816.F32.BF16 R152, R128.reuse, R148, RZ ;  /* 0x000000948098723c */ /* 0x040fec00000418ff */
[C---:B------:R-:W-:Y:S01]  /*40c0*/  HMMA.16816.F32.BF16 R136, R128.reuse, R132, RZ ;  /* 0x000000848088723c */ /* 0x040fe200000418ff */
[----:B------:R-:W-:Y:S05]  /*40d0*/  MUFU.EX2 R194, R194 ;  /* 0x000000c200c27308 */ /* 0x000fea0000000800 */
[C---:B------:R-:W-:Y:S03]  /*40e0*/  HMMA.16816.F32.BF16 R36, R128.reuse, R40, RZ ;  /* 0x000000288024723c */ /* 0x040fe600000418ff */
[----:B------:R-:W2:Y:S03]  /*40f0*/  MUFU.EX2 R197, R197 ;  /* 0x000000c500c57308 */ /* 0x000ea60000000800 */
[C---:B-1----:R-:W-:Y:S05]  /*4100*/  HMMA.16816.F32.BF16 R44, R128.reuse, R48, RZ ;  /* 0x00000030802c723c */ /* 0x042fea00000418ff */
[----:B------:R-:W-:Y:S01]  /*4110*/  MUFU.EX2 R196, R196 ;  /* 0x000000c400c47308 */ /* 0x000fe20000000800 */
[C---:B------:R-:W-:Y:S06]  /*4120*/  HMMA.16816.F32.BF16 R60, R128.reuse, R64, RZ ;  /* 0x00000040803c723c */ /* 0x040fec00000418ff */
[C---:B------:R-:W-:Y:S01]  /*4130*/  HMMA.16816.F32.BF16 R68, R128.reuse, R72, RZ ;  /* 0x000000488044723c */ /* 0x040fe200000418ff */
[----:B------:R-:W-:Y:S05]  /*4140*/  MUFU.EX2 R199, R199 ;  /* 0x000000c700c77308 */ /* 0x000fea0000000800 */
[C---:B------:R-:W-:Y:S03]  /*4150*/  HMMA.16816.F32.BF16 R84, R128.reuse, R88, RZ ;  /* 0x000000588054723c */ /* 0x040fe600000418ff */
[----:B------:R-:W-:Y:S03]  /*4160*/  MUFU.EX2 R198, R198 ;  /* 0x000000c600c67308 */ /* 0x000fe60000000800 */
[C---:B----4-:R-:W-:Y:S05]  /*4170*/  HMMA.16816.F32.BF16 R92, R128.reuse, R96, RZ ;  /* 0x00000060805c723c */ /* 0x050fea00000418ff */
[----:B------:R-:W1:Y:S01]  /*4180*/  MUFU.EX2 R201, R201 ;  /* 0x000000c900c97308 */ /* 0x000e620000000800 */
        /* <DEDUP_REMOVED lines=18> */
[C---:B-----5:R-:W-:Y:S06]  /*42b0*/  HMMA.16816.F32.BF16 R124, R128.reuse, R4, RZ ;  /* 0x00000004807c723c */ /* 0x060fec00000418ff */
[----:B------:R-:W-:Y:S01]  /*42c0*/  HMMA.16816.F32.BF16 R128, R128, R6, RZ ;  /* 0x000000068080723c */ /* 0x000fe200000418ff */
[----:B---3--:R-:W-:Y:S01]  /*42d0*/  F2FP.BF16.F32.PACK_AB R4, R184, R187 ;  /* 0x000000bbb804723e */ /* 0x008fe200000010ff */
[----:B------:R-:W-:Y:S01]  /*42e0*/  FADD.FTZ R187, R187, R186 ;  /* 0x000000babbbb7221 */ /* 0x000fe20000010000 */
[----:B--2---:R-:W-:Y:S01]  /*42f0*/  F2FP.BF16.F32.PACK_AB R5, R166, R185 ;  /* 0x000000b9a605723e */ /* 0x004fe200000010ff */
        /* <DEDUP_REMOVED lines=27> */
[C---:B-----5:R-:W-:Y:S06]  /*44b0*/  HMMA.16816.F32.BF16 R108, R4.reuse, R8, R108 ;  /* 0x00000008046c723c */ /* 0x060fec000004186c */
[C---:B------:R-:W-:Y:S01]  /*44c0*/  HMMA.16816.F32.BF16 R112, R4.reuse, R10, R112 ;  /* 0x0000000a0470723c */ /* 0x040fe20000041870 */
[----:B------:R-:W3:Y:S05]  /*44d0*/  LDSM.16.MT88.4 R8, [R234+0x13000] ;  /* 0x01300000ea08783b */ /* 0x000eea0000004200 */
[C---:B------:R-:W-:Y:S06]  /*44e0*/  HMMA.16816.F32.BF16 R44, R4.reuse, R32, R44 ;  /* 0x00000020042c723c */ /* 0x040fec000004182c */
[C---:B------:R-:W-:Y:S01]  /*44f0*/  HMMA.16816.F32.BF16 R48, R4.reuse, R34, R48 ;  /* 0x000000220430723c */ /* 0x040fe20000041830 */
[----:B------:R-:W-:Y:S05]  /*4500*/  LDSM.16.MT88.4 R32, [R233+0x13000] ;  /* 0x01300000e920783b */ /* 0x000fea0000004200 */
[C---:B------:R-:W-:Y:S06]  /*4510*/  HMMA.16816.F32.BF16 R68, R4.reuse, R24, R68 ;  /* 0x000000180444723c */ /* 0x040fec0000041844 */
[C---:B------:R-:W-:Y:S01]  /*4520*/  HMMA.16816.F32.BF16 R72, R4.reuse, R26, R72 ;  /* 0x0000001a0448723c */ /* 0x040fe20000041848 */
[----:B------:R-:W5:Y:S05]  /*4530*/  LDSM.16.MT88.4 R24, [R233+0x11000] ;  /* 0x01100000e918783b */ /* 0x000f6a0000004200 */
        /* <DEDUP_REMOVED lines=27> */
[----:B----4-:R-:W-:Y:S01]  /*46f0*/  F2FP.BF16.F32.PACK_AB R7, R203, R200 ;  /* 0x000000c8cb07723e */ /* 0x010fe200000010ff */
        /* <DEDUP_REMOVED lines=27> */
[----:B------:R-:W-:Y:S01]  /*48b0*/  HMMA.16816.F32.BF16 R156, R4, R182, R156 ;  /* 0x000000b6049c723c */ /* 0x000fe2000004189c */
[--C-:B------:R-:W-:Y:S01]  /*48c0*/  FFMA.FTZ R180, R208, UR6, -R205.reuse ;  /* 0x00000006d0b47c23 */ /* 0x100fe200080108cd */
[----:B------:R-:W-:-:S04]  /*48d0*/  FFMA.FTZ R181, R206, UR6, -R205 ;  /* 0x00000006ceb57c23 */ /* 0x000fc800080108cd */
[C---:B------:R-:W-:Y:S01]  /*48e0*/  HMMA.16816.F32.BF16 R152, R4.reuse, R176, R152 ;  /* 0x000000b00498723c */ /* 0x040fe20000041898 */
[----:B------:R-:W-:Y:S01]  /*48f0*/  FFMA.FTZ R182, R204, UR6, -R205 ;  /* 0x00000006ccb67c23 */ /* 0x000fe200080108cd */
[----:B------:R-:W-:Y:S04]  /*4900*/  MUFU.EX2 R180, R180 ;  /* 0x000000b400b47308 */ /* 0x000fe80000000800 */
[C---:B------:R-:W-:Y:S01]  /*4910*/  HMMA.16816.F32.BF16 R148, R4.reuse, R178, R148 ;  /* 0x000000b20494723c */ /* 0x040fe20000041894 */
[--C-:B------:R-:W-:Y:S01]  /*4920*/  FFMA.FTZ R176, R213, UR6, -R210.reuse ;  /* 0x00000006d5b07c23 */ /* 0x100fe200080108d2 */
[--C-:B------:R-:W-:Y:S02]  /*4930*/  FFMA.FTZ R177, R211, UR6, -R210.reuse ;  /* 0x00000006d3b17c23 */ /* 0x100fe400080108d2 */
[----:B------:R-:W-:Y:S02]  /*4940*/  MUFU.EX2 R181, R181 ;  /* 0x000000b500b57308 */ /* 0x000fe40000000800 */
[----:B------:R-:W-:Y:S01]  /*4950*/  HMMA.16816.F32.BF16 R136, R4, R172, R136 ;  /* 0x000000ac0488723c */ /* 0x000fe20000041888 */
[--C-:B------:R-:W-:Y:S01]  /*4960*/  FFMA.FTZ R178, R209, UR6, -R210.reuse ;  /* 0x00000006d1b27c23 */ /* 0x100fe200080108d2 */
        /* <DEDUP_REMOVED lines=10> */
[----:B------:R-:W4:Y:S01]  /*4a10*/  MUFU.EX2 R179, R179 ;  /* 0x000000b300b37308 */ /* 0x000f220000000800 */
[C---:B------:R-:W-:Y:S01]  /*4a20*/  HMMA.16816.F32.BF16 R56, R4.reuse, R34, R56 ;  /* 0x000000220438723c */ /* 0x040fe20000041838 */
[----:B------:R-:W-:Y:S05]  /*4a30*/  LDSM.16.MT88.4 R32, [R232+0x13800] ;  /* 0x01380000e820783b */ /* 0x000fea0000004200 */
[C---:B------:R-:W-:Y:S01]  /*4a40*/  HMMA.16816.F32.BF16 R60, R4.reuse, R28, R60 ;  /* 0x0000001c043c723c */ /* 0x040fe2000004183c */
[----:B------:R-:W4:Y:S05]  /*4a50*/  MUFU.EX2 R182, R182 ;  /* 0x000000b600b67308 */ /* 0x000f2a0000000800 */
        /* <DEDUP_REMOVED lines=13> */
[----:B------:R-:W-:Y:S01]  /*4b30*/  F2FP.BF16.F32.PACK_AB R5, R181, R180 ;  /* 0x000000b4b505723e */ /* 0x000fe200000010ff */
[----:B------:R-:W-:Y:S01]  /*4b40*/  FADD.FTZ R180, R180, R203 ;  /* 0x000000cbb4b47221 */ /* 0x000fe20000010000 */
[----:B----4-:R-:W-:Y:S01]  /*4b50*/  F2FP.BF16.F32.PACK_AB R6, R179, R178 ;  /* 0x000000b2b306723e */ /* 0x010fe200000010ff */
        /* <DEDUP_REMOVED lines=36> */
[C---:B-----5:R-:W-:Y:S06]  /*4da0*/  HMMA.16816.F32.BF16 R84, R4.reuse, R24, R84 ;  /* 0x000000180454723c */ /* 0x060fec0000041854 */
[C---:B------:R-:W-:Y:S06]  /*4db0*/  HMMA.16816.F32.BF16 R88, R4.reuse, R26, R88 ;  /* 0x0000001a0458723c */ /* 0x040fec0000041858 */
[C---:B-1----:R-:W-:Y:S06]  /*4dc0*/  HMMA.16816.F32.BF16 R100, R4.reuse, R16, R100 ;  /* 0x000000100464723c */ /* 0x042fec0000041864 */
        /* <DEDUP_REMOVED lines=18> */
[----:B------:R-:W-:Y:S01]  /*4ef0*/  ULDC UR4, c[0x0][0x2ec] ;  /* 0x0000bb0000047ab9 */ /* 0x000fe20000000800 */
[----:B------:R-:W-:Y:S01]  /*4f00*/  ULDC.64 UR12, c[0x0][0x250] ;  /* 0x00009400000c7ab9 */ /* 0x000fe20000000a00 */
[----:B------:R-:W-:Y:S01]  /*4f10*/  ULDC.64 UR6, c[0x0][0x218] ;  /* 0x0000860000067ab9 */ /* 0x000fe20000000a00 */
[----:B------:R-:W-:Y:S01]  /*4f20*/  ULDC.64 UR10, c[0x0][0x220] ;  /* 0x00008800000a7ab9 */ /* 0x000fe20000000a00 */
[----:B------:R-:W-:Y:S07]  /*4f30*/  BRA `(.L_x_794) ;  /* 0x0000000000a07947 */ /* 0x000fee0003800000 */
.L_x_796:
        /* <DEDUP_REMOVED lines=40> */
.L_x_794:
        /* <DEDUP_REMOVED lines=22> */
[----:B------:R-:W-:Y:S02]  /*5320*/  IADD3.X R15, R11, UR17, RZ, P1, !PT ;  /* 0x000000110b0f7c10 */ /* 0x000fe40008ffe4ff */
[----:B------:R-:W-:Y:S02]  /*5330*/  LDGSTS.E.BYPASS.LTC128B.128 [R244+0x12000], desc[UR18][R164.64+0x80] ;  /* 0x12000080a4f47fae */ /* 0x000fe4000b901d52 */
[----:B------:R-:W-:Y:S03]  /*5340*/  IADD3.X R3, R15, UR17, RZ, P0, !PT ;  /* 0x000000110f037c10 */ /* 0x000fe600087fe4ff */
[----:B------:R-:W-:Y:S01]  /*5350*/  LDGSTS.E.BYPASS.LTC128B.128 [R244+0x14000], desc[UR18][R164.64+0x100] ;  /* 0x14000100a4f47fae */ /* 0x000fe2000b901d52 */
[----:B------:R-:W-:Y:S04]  /*5360*/  ISETP.LT.AND P0, PT, RZ, UR26, PT ;  /* 0x0000001aff007c0c */ /* 0x000fe8000bf01270 */
[----:B------:R-:W-:Y:S05]  /*5370*/  LDGSTS.E.BYPASS.LTC128B.128 [R244+0x16000], desc[UR18][R164.64+0x180] ;  /* 0x16000180a4f47fae */ /* 0x000fea000b901d52 */
[----:B------:R-:W-:Y:S05]  /*5380*/  LDGSTS.E.BYPASS.LTC128B.128 [R244+0x10800], desc[UR18][R10.64] ;  /* 0x108000000af47fae */ /* 0x000fea000b901d52 */
[----:B------:R-:W-:Y:S05]  /*5390*/  LDGSTS.E.BYPASS.LTC128B.128 [R244+0x12800], desc[UR18][R10.64+0x80] ;  /* 0x128000800af47fae */ /* 0x000fea000b901d52 */
[----:B------:R-:W-:Y:S05]  /*53a0*/  LDGSTS.E.BYPASS.LTC128B.128 [R244+0x14800], desc[UR18][R10.64+0x100] ;  /* 0x148001000af47fae */ /* 0x000fea000b901d52 */
[----:B------:R1:W-:Y:S05]  /*53b0*/  LDGSTS.E.BYPASS.LTC128B.128 [R244+0x16800], desc[UR18][R10.64+0x180] ;  /* 0x168001800af47fae */ /* 0x0003ea000b901d52 */
        /* <DEDUP_REMOVED lines=8> */
[----:B------:R-:W-:Y:S05]  /*5440*/  LDSM.16.M88.4 R168, [R242] ;  /* 0x00000000f2a8783b */ /* 0x000fea0000000200 */
[----:B------:R-:W4:Y:S05]  /*5450*/  LDSM.16.M88.4 R172, [R241+0x8000] ;  /* 0x00800000f1ac783b */ /* 0x000f2a0000000200 */
[----:B------:R-:W2:Y:S05]  /*5460*/  LDSM.16.M88.4 R176, [R241+0x8800] ;  /* 0x00880000f1b0783b */ /* 0x000eaa0000000200 */
[----:B------:R-:W5:Y:S05]  /*5470*/  LDSM.16.M88.4 R180, [R241+0x9000] ;  /* 0x00900000f1b4783b */ /* 0x000f6a0000000200 */
[----:B------:R-:W3:Y:S05]  /*5480*/  LDSM.16.M88.4 R184, [R241+0x9800] ;  /* 0x00980000f1b8783b */ /* 0x000eea0000000200 */
[----:B------:R-:W0:Y:S05]  /*5490*/  LDGDEPBAR ;  /* 0x00000000000079af */ /* 0x000e2a0000000000 */
[----:B------:R-:W-:Y:S05]  /*54a0*/  LDSM.16.M88.4 R188, [R240] ;  /* 0x00000000f0bc783b */ /* 0x000fea0000000200 */
[----:B------:R-:W3:Y:S05]  /*54b0*/  LDSM.16.M88.4 R192, [R239] ;  /* 0x00000000efc0783b */ /* 0x000eea0000000200 */
[----:B------:R-:W3:Y:S05]  /*54c0*/  LDSM.16.M88.4 R196, [R231] ;  /* 0x00000000e7c4783b */ /* 0x000eea0000000200 */
[----:B------:R-:W3:Y:S01]  /*54d0*/  LDSM.16.M88.4 R200, [R230] ;  /* 0x00000000e6c8783b */ /* 0x000ee20000000200 */
[C---:B----4-:R-:W-:Y:S04]  /*54e0*/  HMMA.16816.F32.BF16 R4, R168.reuse, R172, RZ ;  /* 0x000000aca804723c */ /* 0x050fe800000418ff */
[----:B------:R-:W4:Y:S02]  /*54f0*/  LDSM.16.M88.4 R204, [R229] ;  /* 0x00000000e5cc783b */ /* 0x000f240000000200 */
[C---:B-1----:R-:W-:Y:S03]  /*5500*/  HMMA.16816.F32.BF16 R8, R168.reuse, R174, RZ ;  /* 0x000000aea808723c */ /* 0x042fe600000418ff */
[----:B------:R-:W-:Y:S03]  /*5510*/  LDSM.16.M88.4 R208, [R238] ;  /* 0x00000000eed0783b */ /* 0x000fe60000000200 */
[C---:B--2---:R-:W-:Y:S02]  /*5520*/  HMMA.16816.F32.BF16 R12, R168.reuse, R176, RZ ;  /* 0x000000b0a80c723c */ /* 0x044fe400000418ff */
[----:B------:R-:W1:Y:S04]  /*5530*/  LDSM.16.M88.4 R212, [R235+0x8000] ;  /* 0x00800000ebd4783b */ /* 0x000e680000000200 */
[C---:B------:R-:W-:Y:S01]  /*5540*/  HMMA.16816.F32.BF16 R16, R168.reuse, R178, RZ ;  /* 0x000000b2a810723c */ /* 0x040fe200000418ff */
[----:B------:R-:W-:Y:S05]  /*5550*/  LDSM.16.M88.4 R172, [R235+0x9000] ;  /* 0x00900000ebac783b */ /* 0x000fea0000000200 */
[C---:B-----5:R-:W-:Y:S01]  /*5560*/  HMMA.16816.F32.BF16 R20, R168.reuse, R180, RZ ;  /* 0x000000b4a814723c */ /* 0x060fe200000418ff */
[----:B------:R-:W-:Y:S05]  /*5570*/  LDSM.16.M88.4 R176, [R235+0x9800] ;  /* 0x00980000ebb0783b */ /* 0x000fea0000000200 */
[C---:B------:R-:W-:Y:S01]  /*5580*/  HMMA.16816.F32.BF16 R24, R168.reuse, R182, RZ ;  /* 0x000000b6a818723c */ /* 0x040fe200000418ff */
[----:B------:R-:W-:Y:S05]  /*5590*/  LDSM.16.M88.4 R180, [R237] ;  /* 0x00000000edb4783b */ /* 0x000fea0000000200 */
[C---:B---3--:R-:W-:Y:S06]  /*55a0*/  HMMA.16816.F32.BF16 R28, R168.reuse, R184, RZ ;  /* 0x000000b8a81c723c */ /* 0x048fec00000418ff */
[----:B------:R-:W-:Y:S01]  /*55b0*/  HMMA.16816.F32.BF16 R32, R168, R186, RZ ;  /* 0x000000baa820723c */ /* 0x000fe200000418ff */
[----:B------:R-:W2:Y:S05]  /*55c0*/  LDSM.16.M88.4 R168, [R235+0x8800] ;  /* 0x00880000eba8783b */ /* 0x000eaa0000000200 */
[C---:B------:R-:W-:Y:S01]  /*55d0*/  HMMA.16816.F32.BF16 R4, R188.reuse, R192, R4 ;  /* 0x000000c0bc04723c */ /* 0x040fe20000041804 */
[----:B------:R-:W3:Y:S05]  /*55e0*/  LDSM.16.M88.4 R184, [R228] ;  /* 0x00000000e4b8783b */ /* 0x000eea0000000200 */
[C---:B------:R-:W-:Y:S01]  /*55f0*/  HMMA.16816.F32.BF16 R8, R188.reuse, R194, R8 ;  /* 0x000000c2bc08723c */ /* 0x040fe20000041808 */
[----:B------:R-:W-:Y:S05]  /*5600*/  LDSM.16.M88.4 R192, [R228+0x1000] ;  /* 0x00100000e4c0783b */ /* 0x000fea0000000200 */
[C---:B------:R-:W-:Y:S06]  /*5610*/  HMMA.16816.F32.BF16 R12, R188.reuse, R196, R12 ;  /* 0x000000c4bc0c723c */ /* 0x040fec000004180c */
[C---:B------:R-:W-:Y:S01]  /*5620*/  HMMA.16816.F32.BF16 R16, R188.reuse, R198, R16 ;  /* 0x000000c6bc10723c */ /* 0x040fe20000041810 */
[----:B------:R-:W-:Y:S05]  /*5630*/  LDSM.16.M88.4 R196, [R228+0x1800] ;  /* 0x00180000e4c4783b */ /* 0x000fea0000000200 */
[C---:B------:R-:W-:Y:S06]  /*5640*/  HMMA.16816.F32.BF16 R20, R188.reuse, R200, R20 ;  /* 0x000000c8bc14723c */ /* 0x040fec0000041814 */
[C---:B------:R-:W-:Y:S01]  /*5650*/  HMMA.16816.F32.BF16 R24, R188.reuse, R202, R24 ;  /* 0x000000cabc18723c */ /* 0x040fe20000041818 */
[----:B------:R-:W-:Y:S05]  /*5660*/  LDSM.16.M88.4 R200, [R242+0x2000] ;  /* 0x00200000f2c8783b */ /* 0x000fea0000000200 */
[C---:B----4-:R-:W-:Y:S06]  /*5670*/  HMMA.16816.F32.BF16 R28, R188.reuse, R204, R28 ;  /* 0x000000ccbc1c723c */ /* 0x050fec000004181c */
[----:B------:R-:W-:Y:S01]  /*5680*/  HMMA.16816.F32.BF16 R32, R188, R206, R32 ;  /* 0x000000cebc20723c */ /* 0x000fe20000041820 */
[----:B------:R-:W4:Y:S05]  /*5690*/  LDSM.16.M88.4 R188, [R228+0x800] ;  /* 0x00080000e4bc783b */ /* 0x000f2a0000000200 */
[C---:B-1----:R-:W-:Y:S01]  /*56a0*/  HMMA.16816.F32.BF16 R4, R208.reuse, R212, R4 ;  /* 0x000000d4d004723c */ /* 0x042fe20000041804 */
[----:B------:R-:W1:Y:S05]  /*56b0*/  LDSM.16.M88.4 R204, [R241+0xa000] ;  /* 0x00a00000f1cc783b */ /* 0x000e6a0000000200 */
[C---:B------:R-:W-:Y:S01]  /*56c0*/  HMMA.16816.F32.BF16 R8, R208.reuse, R214, R8 ;  /* 0x000000d6d008723c */ /* 0x040fe20000041808 */
[----:B------:R-:W-:Y:S05]  /*56d0*/  LDSM.16.M88.4 R212, [R227] ;  /* 0x00000000e3d4783b */ /* 0x000fea0000000200 */
        /* <DEDUP_REMOVED lines=8> */
[----:B------:R-:W5:Y:S05]  /*5760*/  LDSM.16.M88.4 R176, [R241+0xb800] ;  /* 0x00b80000f1b0783b */ /* 0x000f6a0000000200 */
[C---:B---3--:R-:W-:Y:S01]  /*5770*/  HMMA.16816.F32.BF16 R4, R180.reuse, R184, R4 ;  /* 0x000000b8b404723c */ /* 0x048fe20000041804 */
[----:B------:R-:W3:Y:S05]  /*5780*/  LDSM.16.M88.4 R208, [R240+0x2000] ;  /* 0x00200000f0d0783b */ /* 0x000eea0000000200 */
[C---:B------:R-:W-:Y:S01]  /*5790*/  HMMA.16816.F32.BF16 R8, R180.reuse, R186, R8 ;  /* 0x000000bab408723c */ /* 0x040fe20000041808 */
[----:B------:R-:W-:Y:S05]  /*57a0*/  LDSM.16.M88.4 R184, [R225] ;  /* 0x00000000e1b8783b */ /* 0x000fea0000000200 */
[C---:B----4-:R-:W-:Y:S06]  /*57b0*/  HMMA.16816.F32.BF16 R12, R180.reuse, R188, R12 ;  /* 0x000000bcb40c723c */ /* 0x050fec000004180c */
[C---:B------:R-:W-:Y:S01]  /*57c0*/  HMMA.16816.F32.BF16 R16, R180.reuse, R190, R16 ;  /* 0x000000beb410723c */ /* 0x040fe20000041810 */
[----:B------:R-:W-:Y:S05]  /*57d0*/  LDSM.16.M88.4 R188, [R224] ;  /* 0x00000000e0bc783b */ /* 0x000fea0000000200 */
[C---:B------:R-:W-:Y:S06]  /*57e0*/  HMMA.16816.F32.BF16 R20, R180.reuse, R192, R20 ;  /* 0x000000c0b414723c */ /* 0x040fec0000041814 */
[C---:B------:R-:W-:Y:S01]  /*57f0*/  HMMA.16816.F32.BF16 R24, R180.reuse, R194, R24 ;  /* 0x000000c2b418723c */ /* 0x040fe20000041818 */
[----:B------:R-:W-:Y:S05]  /*5800*/  LDSM.16.M88.4 R192, [R238+0x2000] ;  /* 0x00200000eec0783b */ /* 0x000fea0000000200 */
[C---:B------:R-:W-:Y:S06]  /*5810*/  HMMA.16816.F32.BF16 R28, R180.reuse, R196, R28 ;  /* 0x000000c4b41c723c */ /* 0x040fec000004181c */
[----:B------:R-:W-:Y:S01]  /*5820*/  HMMA.16816.F32.BF16 R32, R180, R198, R32 ;  /* 0x000000c6b420723c */ /* 0x000fe20000041820 */
[----:B------:R-:W4:Y:S05]  /*5830*/  LDSM.16.M88.4 R180, [R226] ;  /* 0x00000000e2b4783b */ /* 0x000f2a0000000200 */
[C---:B-1----:R-:W-:Y:S01]  /*5840*/  HMMA.16816.F32.BF16 R4, R200.reuse, R204, R4 ;  /* 0x000000ccc804723c */ /* 0x042fe20000041804 */
[----:B------:R-:W1:Y:S05]  /*5850*/  LDSM.16.M88.4 R196, [R235+0xa000] ;  /* 0x00a00000ebc4783b */ /* 0x000e6a0000000200 */
[C---:B------:R-:W-:Y:S01]  /*5860*/  HMMA.16816.F32.BF16 R8, R200.reuse, R206, R8 ;  /* 0x000000cec808723c */ /* 0x040fe20000041808 */
[----:B------:R-:W-:Y:S05]  /*5870*/  LDSM.16.M88.4 R204, [R228+0x2000] ;  /* 0x00200000e4cc783b */ /* 0x000fea0000000200 */
        /* <DEDUP_REMOVED lines=12> */
[----:B------:R-:W-:Y:S05]  /*5940*/  LDSM.16.M88.4 R212, [R241+0xc000] ;  /* 0x00c00000f1d4783b */ /* 0x000fea0000000200 */
[C---:B----4-:R-:W-:Y:S06]  /*5950*/  HMMA.16816.F32.BF16 R12, R208.reuse, R180, R12 ;  /* 0x000000b4d00c723c */ /* 0x050fec000004180c */
[C---:B------:R-:W-:Y:S01]  /*5960*/  HMMA.16816.F32.BF16 R16, R208.reuse, R182, R16 ;  /* 0x000000b6d010723c */ /* 0x040fe20000041810 */
[----:B------:R-:W4:Y:S05]  /*5970*/  LDSM.16.M88.4 R180, [R228+0x2800] ;  /* 0x00280000e4b4783b */ /* 0x000f2a0000000200 */
[C---:B------:R-:W-:Y:S06]  /*5980*/  HMMA.16816.F32.BF16 R20, R208.reuse, R184, R20 ;  /* 0x000000b8d014723c */ /* 0x040fec0000041814 */
[C---:B------:R-:W-:Y:S01]  /*5990*/  HMMA.16816.F32.BF16 R24, R208.reuse, R186, R24 ;  /* 0x000000bad018723c */ /* 0x040fe20000041818 */
[----:B------:R-:W4:Y:S05]  /*59a0*/  LDSM.16.M88.4 R184, [R228+0x3000] ;  /* 0x00300000e4b8783b */ /* 0x000f2a0000000200 */
[C---:B------:R-:W-:Y:S06]  /*59b0*/  HMMA.16816.F32.BF16 R28, R208.reuse, R188, R28 ;  /* 0x000000bcd01c723c */ /* 0x040fec000004181c */
        /* <DEDUP_REMOVED lines=21> */
[----:B------:R-:W4:Y:S05]  /*5b10*/  LDSM.16.M88.4 R180, [R222] ;  /* 0x00000000deb4783b */ /* 0x000f2a0000000200 */
[C---:B------:R-:W-:Y:S06]  /*5b20*/  HMMA.16816.F32.BF16 R20, R200.reuse, R184, R20 ;  /* 0x000000b8c814723c */ /* 0x040fec0000041814 */
[C---:B------:R-:W-:Y:S01]  /*5b30*/  HMMA.16816.F32.BF16 R24, R200.reuse, R186, R24 ;  /* 0x000000bac818723c */ /* 0x040fe20000041818 */
[----:B------:R-:W4:Y:S05]  /*5b40*/  LDSM.16.M88.4 R184, [R221] ;  /* 0x00000000ddb8783b */ /* 0x000f2a0000000200 */
        /* <DEDUP_REMOVED lines=70> */
[C---:B------:R-:W-:Y:S06]  /*5fb0*/  HMMA.16816.F32.BF16 R8, R200.reuse, R206, R8 ;  /* 0x000000cec808723c */ /* 0x040fec0000041808 */
[C---:B----4-:R-:W-:Y:S06]  /*5fc0*/  HMMA.16816.F32.BF16 R12, R200.reuse, R180, R12 ;  /* 0x000000b4c80c723c */ /* 0x050fec000004180c */
[C---:B------:R-:W-:Y:S06]  /*5fd0*/  HMMA.16816.F32.BF16 R16, R200.reuse, R182, R16 ;  /* 0x000000b6c810723c */ /* 0x040fec0000041810 */
[C---:B------:R-:W-:Y:S06]  /*5fe0*/  HMMA.16816.F32.BF16 R20, R200.reuse, R184, R20 ;  /* 0x000000b8c814723c */ /* 0x040fec0000041814 */
[C---:B------:R-:W-:Y:S06]  /*5ff0*/  HMMA.16816.F32.BF16 R24, R200.reuse, R186, R24 ;  /* 0x000000bac818723c */ /* 0x040fec0000041818 */
[C---:B------:R-:W-:Y:S06]  /*6000*/  HMMA.16816.F32.BF16 R28, R200.reuse, R188, R28 ;  /* 0x000000bcc81c723c */ /* 0x040fec000004181c */
[----:B------:R-:W-:Y:S06]  /*6010*/  HMMA.16816.F32.BF16 R32, R200, R190, R32 ;  /* 0x000000bec820723c */ /* 0x000fec0000041820 */
[C---:B-1----:R-:W-:Y:S06]  /*6020*/  HMMA.16816.F32.BF16 R4, R208.reuse, R212, R4 ;  /* 0x000000d4d004723c */ /* 0x042fec0000041804 */
[C---:B------:R-:W-:Y:S06]  /*6030*/  HMMA.16816.F32.BF16 R8, R208.reuse, R214, R8 ;  /* 0x000000d6d008723c */ /* 0x040fec0000041808 */
[C---:B--2---:R-:W-:Y:S06]  /*6040*/  HMMA.16816.F32.BF16 R12, R208.reuse, R168, R12 ;  /* 0x000000a8d00c723c */ /* 0x044fec000004180c */
[C---:B------:R-:W-:Y:S01]  /*6050*/  HMMA.16816.F32.BF16 R16, R208.reuse, R170, R16 ;  /* 0x000000aad010723c */ /* 0x040fe20000041810 */
[----:B------:R-:W1:Y:S05]  /*6060*/  LDSM.16.M88.4 R168, [R228+0x6800] ;  /* 0x00680000e4a8783b */ /* 0x000e6a0000000200 */
[C---:B-----5:R-:W-:Y:S06]  /*6070*/  HMMA.16816.F32.BF16 R20, R208.reuse, R172, R20 ;  /* 0x000000acd014723c */ /* 0x060fec0000041814 */
[C---:B------:R-:W-:Y:S01]  /*6080*/  HMMA.16816.F32.BF16 R24, R208.reuse, R174, R24 ;  /* 0x000000aed018723c */ /* 0x040fe20000041818 */
[----:B------:R-:W2:Y:S05]  /*6090*/  LDSM.16.M88.4 R172, [R228+0x7000] ;  /* 0x00700000e4ac783b */ /* 0x000eaa0000000200 */
[C---:B------:R-:W-:Y:S06]  /*60a0*/  HMMA.16816.F32.BF16 R28, R208.reuse, R176, R28 ;  /* 0x000000b0d01c723c */ /* 0x040fec000004181c */
[----:B------:R-:W-:Y:S06]  /*60b0*/  HMMA.16816.F32.BF16 R32, R208, R178, R32 ;  /* 0x000000b2d020723c */ /* 0x000fec0000041820 */
[C---:B---3--:R-:W-:Y:S06]  /*60c0*/  HMMA.16816.F32.BF16 R4, R192.reuse, R196, R4 ;  /* 0x000000c4c004723c */ /* 0x048fec0000041804 */
[C---:B------:R-:W-:Y:S06]  /*60d0*/  HMMA.16816.F32.BF16 R8, R192.reuse, R198, R8 ;  /* 0x000000c6c008723c */ /* 0x040fec0000041808 */
[C---:B-1----:R-:W-:Y:S06]  /*60e0*/  HMMA.16816.F32.BF16 R12, R192.reuse, R168, R12 ;  /* 0x000000a8c00c723c */ /* 0x042fec000004180c */
[C---:B------:R-:W-:Y:S01]  /*60f0*/  HMMA.16816.F32.BF16 R16, R192.reuse, R170, R16 ;  /* 0x000000aac010723c */ /* 0x040fe20000041810 */
[----:B------:R-:W1:Y:S01]  /*6100*/  LDSM.16.M88.4 R168, [R228+0x7800] ;  /* 0x00780000e4a8783b */ /* 0x000e620000000200 */
[----:B------:R-:W-:Y:S04]  /*6110*/  DEPBAR.LE SB0, 0x0 ;  /* 0x000080000000791a */ /* 0x000fe80000000000 */
[----:B------:R-:W-:Y:S01]  /*6120*/  BAR.SYNC.DEFER_BLOCKING 0x0 ;  /* 0x0000000000007b1d */ /* 0x000fe20000010000 */
[C---:B--2---:R-:W-:Y:S05]  /*6130*/  HMMA.16816.F32.BF16 R20, R192.reuse, R172, R20 ;  /* 0x000000acc014723c */ /* 0x044fea0000041814 */
[----:B------:R-:W-:Y:S01]  /*6140*/  FMUL.FTZ R2, R4, UR23 ;  /* 0x0000001704027c20 */ /* 0x000fe20008410000 */
[----:B------:R-:W-:Y:S01]  /*6150*/  FMUL.FTZ R3, R6, UR23 ;  /* 0x0000001706037c20 */ /* 0x000fe20008410000 */
[----:B------:R-:W-:Y:S01]  /*6160*/  FMUL.FTZ R165, R8, UR23 ;  /* 0x0000001708a57c20 */ /* 0x000fe20008410000 */
[----:B------:R-:W-:Y:S01]  /*6170*/  FMUL.FTZ R164, R9, UR23 ;  /* 0x0000001709a47c20 */ /* 0x000fe20008410000 */
[----:B------:R2:W3:Y:S01]  /*6180*/  MUFU.TANH R187, R2 ;  /* 0x0000000200bb7308 */ /* 0x0004e20000002400 */
[C---:B------:R-:W-:Y:S03]  /*6190*/  HMMA.16816.F32.BF16 R24, R192.reuse, R174, R24 ;  /* 0x000000aec018723c */ /* 0x040fe60000041818 */
[----:B------:R-:W-:Y:S01]  /*61a0*/  FMUL.FTZ R166, R7, UR23 ;  /* 0x0000001707a67c20 */ /* 0x000fe20008410000 */
[----:B------:R-:W-:Y:S01]  /*61b0*/  FMUL.FTZ R14, R14, UR23 ;  /* 0x000000170e0e7c20 */ /* 0x000fe20008410000 */
[----:B------:R-:W-:Y:S01]  /*61c0*/  FMUL.FTZ R197, R5, UR23 ;  /* 0x0000001705c57c20 */ /* 0x000fe20008410000 */
[----:B------:R-:W-:Y:S03]  /*61d0*/  FMUL.FTZ R13, R13, UR23 ;  /* 0x000000170d0d7c20 */ /* 0x000fe60008410000 */
[----:B------:R4:W5:Y:S05]  /*61e0*/  MUFU.TANH R181, R3 ;  /* 0x0000000300b57308 */ /* 0x00096a0000002400 */
[----:B------:R-:W-:Y:S05]  /*61f0*/  FMUL.FTZ R22, R22, UR23 ;  /* 0x0000001716167c20 */ /* 0x000fea0008410000 */
[----:B------:R3:W-:Y:S01]  /*6200*/  MUFU.TANH R182, R165 ;  /* 0x000000a500b67308 */ /* 0x0007e20000002400 */
[----:B--2---:R-:W-:Y:S09]  /*6210*/  FMUL.FTZ R2, R10, UR23 ;  /* 0x000000170a027c20 */ /* 0x004ff20008410000 */
[----:B------:R2:W-:Y:S01]  /*6220*/  MUFU.TANH R10, R2 ;  /* 0x00000002000a7308 */ /* 0x0005e20000002400 */
[----:B----4-:R-:W-:Y:S01]  /*6230*/  FMUL.FTZ R3, R11, UR23 ;  /* 0x000000170b037c20 */ /* 0x010fe20008410000 */
[C---:B-1----:R-:W-:Y:S03]  /*6240*/  HMMA.16816.F32.BF16 R28, R192.reuse, R168, R28 ;  /* 0x000000a8c01c723c */ /* 0x042fe6000004181c */
[----:B------:R-:W-:Y:S01]  /*6250*/  FMUL.FTZ R11, R12, UR23 ;  /* 0x000000170c0b7c20 */ /* 0x000fe20008410000 */
[----:B------:R-:W-:Y:S01]  /*6260*/  FMUL.FTZ R206, R24, UR23 ;  /* 0x0000001718ce7c20 */ /* 0x000fe20008410000 */
[----:B------:R-:W-:Y:S03]  /*6270*/  FMUL.FTZ R25, R25, UR23 ;  /* 0x0000001719197c20 */ /* 0x000fe60008410000 */
[----:B------:R1:W-:Y:S03]  /*6280*/  MUFU.TANH R178, R164 ;  /* 0x000000a400b27308 */ /* 0x0003e60000002400 */
[----:B---3--:R-:W-:Y:S01]  /*6290*/  FMUL.FTZ R165, R17, UR23 ;  /* 0x0000001711a57c20 */ /* 0x008fe20008410000 */
[----:B------:R-:W-:Y:S06]  /*62a0*/  HMMA.16816.F32.BF16 R32, R192, R170, R32 ;  /* 0x000000aac020723c */ /* 0x000fec0000041820 */
[----:B------:R3:W4:Y:S01]  /*62b0*/  MUFU.TANH R183, R166 ;  /* 0x000000a600b77308 */ /* 0x0007220000002400 */
[----:B--2---:R-:W-:Y:S09]  /*62c0*/  FMUL.FTZ R2, R15, UR23 ;  /* 0x000000170f027c20 */ /* 0x004ff20008410000 */
[----:B------:R2:W4:Y:S01]  /*62d0*/  MUFU.TANH R9, R3 ;  /* 0x0000000300097308 */ /* 0x0005220000002400 */
[----:B-1----:R-:W-:Y:S01]  /*62e0*/  FMUL.FTZ R164, R18, UR23 ;  /* 0x0000001712a47c20 */ /* 0x002fe20008410000 */
[----:B------:R-:W-:Y:S01]  /*62f0*/  FMUL.FTZ R30, R30, UR23 ;  /* 0x000000171e1e7c20 */ /* 0x000fe20008410000 */
[----:B------:R-:W-:Y:S07]  /*6300*/  FMUL.FTZ R31, R31, UR23 ;  /* 0x000000171f1f7c20 */ /* 0x000fee0008410000 */
[----:B------:R1:W-:Y:S01]  /*6310*/  MUFU.TANH R198, R2 ;  /* 0x0000000200c67308 */ /* 0x0003e20000002400 */
[----:B---3--:R-:W-:Y:S01]  /*6320*/  FMUL.FTZ R166, R16, UR23 ;  /* 0x0000001710a67c20 */ /* 0x008fe20008410000 */
[----:B------:R-:W-:Y:S01]  /*6330*/  FMUL.FTZ R195, R32, UR23 ;  /* 0x0000001720c37c20 */ /* 0x000fe20008410000 */
[----:B------:R-:W-:Y:S01]  /*6340*/  FMUL.FTZ R33, R33, UR23 ;  /* 0x0000001721217c20 */ /* 0x000fe20008410000 */
[----:B------:R-:W-:Y:S06]  /*6350*/  FMUL.FTZ R35, R35, UR23 ;  /* 0x0000001723237c20 */ /* 0x000fec0008410000 */
[----:B------:R3:W-:Y:S01]  /*6360*/  MUFU.TANH R207, R165 ;  /* 0x000000a500cf7308 */ /* 0x0007e20000002400 */
[----:B--2---:R-:W-:Y:S09]  /*6370*/  FMUL.FTZ R3, R19, UR23 ;  /* 0x0000001713037c20 */ /* 0x004ff20008410000 */
[----:B------:R2:W-:Y:S01]  /*6380*/  MUFU.TANH R202, R164 ;  /* 0x000000a400ca7308 */ /* 0x0005e20000002400 */
[----:B-1----:R-:W-:Y:S09]  /*6390*/  FMUL.FTZ R2, R23, UR23 ;  /* 0x0000001717027c20 */ /* 0x002ff20008410000 */
[----:B------:R1:W-:Y:S01]  /*63a0*/  MUFU.TANH R173, R166 ;  /* 0x000000a600ad7308 */ /* 0x0003e20000002400 */
[----:B---3--:R-:W-:Y:S09]  /*63b0*/  FMUL.FTZ R165, R26, UR23 ;  /* 0x000000171aa57c20 */ /* 0x008ff20008410000 */
[----:B------:R3:W-:Y:S01]  /*63c0*/  MUFU.TANH R209, R3 ;  /* 0x0000000300d17308 */ /* 0x0007e20000002400 */
[----:B--2---:R-:W-:Y:S09]  /*63d0*/  FMUL.FTZ R164, R27, UR23 ;  /* 0x000000171ba47c20 */ /* 0x004ff20008410000 */
[----:B------:R2:W-:Y:S01]  /*63e0*/  MUFU.TANH R205, R14 ;  /* 0x0000000e00cd7308 */ /* 0x0005e20000002400 */
[----:B-1----:R-:W-:Y:S09]  /*63f0*/  FMUL.FTZ R166, R21, UR23 ;  /* 0x0000001715a67c20 */ /* 0x002ff20008410000 */
[----:B------:R5:W-:Y:S01]  /*6400*/  MUFU.TANH R210, R2 ;  /* 0x0000000200d27308 */ /* 0x000be20000002400 */
[----:B---3--:R-:W-:Y:S09]  /*6410*/  FMUL.FTZ R3, R28, UR23 ;  /* 0x000000171c037c20 */ /* 0x008ff20008410000 */
[----:B------:R-:W1:Y:S01]  /*6420*/  MUFU.TANH R185, R197 ;  /* 0x000000c500b97308 */ /* 0x000e620000002400 */
[----:B--2---:R-:W-:Y:S09]  /*6430*/  FMNMX.FTZ R14, R187, R167, !PT ;  /* 0x000000a7bb0e7209 */ /* 0x004ff20007810000 */
[----:B------:R1:W-:Y:S01]  /*6440*/  MUFU.TANH R213, R165 ;  /* 0x000000a500d57308 */ /* 0x0003e20000002400 */
[----:B-----5:R-:W-:Y:S04]  /*6450*/  FMNMX.FTZ R2, R181, R0, !PT ;  /* 0x00000000b5027209 */ /* 0x020fe80007810000 */
[----:B----4-:R-:W-:Y:S05]  /*6460*/  FMNMX.FTZ R2, R183, R2, !PT ;  /* 0x00000002b7027209 */ /* 0x010fea0007810000 */
[----:B------:R2:W3:Y:S01]  /*6470*/  MUFU.TANH R179, R11 ;  /* 0x0000000b00b37308 */ /* 0x0004e20000002400 */
[----:B------:R-:W-:Y:S04]  /*6480*/  FMNMX.FTZ R2, R10, R2, !PT ;  /* 0x000000020a027209 */ /* 0x000fe80007810000 */
[----:B------:R-:W-:Y:S05]  /*6490*/  FMNMX.FTZ R2, R9, R2, !PT ;  /* 0x0000000209027209 */ /* 0x000fea0007810000 */
[----:B------:R4:W-:Y:S01]  /*64a0*/  MUFU.TANH R211, R164 ;  /* 0x000000a400d37308 */ /* 0x0009e20000002400 */
[----:B-1----:R-:W-:Y:S04]  /*64b0*/  FMNMX.FTZ R165, R185, R14, !PT ;  /* 0x0000000eb9a57209 */ /* 0x002fe80007810000 */
[----:B------:R-:W-:Y:S05]  /*64c0*/  FMNMX.FTZ R165, R182, R165, !PT ;  /* 0x000000a5b6a57209 */ /* 0x000fea0007810000 */
[----:B------:R1:W-:Y:S01]  /*64d0*/  MUFU.TANH R204, R166 ;  /* 0x000000a600cc7308 */ /* 0x0003e20000002400 */
[----:B--2---:R-:W-:Y:S09]  /*64e0*/  FMUL.FTZ R11, R20, UR23 ;  /* 0x00000017140b7c20 */ /* 0x004ff20008410000 */
[----:B------:R2:W-:Y:S01]  /*64f0*/  MUFU.TANH R201, R3 ;  /* 0x0000000300c97308 */ /* 0x0005e20000002400 */
[----:B----4-:R-:W-:Y:S04]  /*6500*/  FMNMX.FTZ R164, R178, R165, !PT ;  /* 0x000000a5b2a47209 */ /* 0x010fe80007810000 */
[----:B---3--:R-:W-:Y:S05]  /*6510*/  FMNMX.FTZ R164, R179, R164, !PT ;  /* 0x000000a4b3a47209 */ /* 0x008fea0007810000 */
[----:B------:R-:W3:Y:S01]  /*6520*/  MUFU.TANH R177, R13 ;  /* 0x0000000d00b17308 */ /* 0x000ee20000002400 */
[----:B-1----:R-:W-:Y:S09]  /*6530*/  FMUL.FTZ R166, R29, UR23 ;  /* 0x000000171da67c20 */ /* 0x002ff20008410000 */
[----:B------:R-:W1:Y:S01]  /*6540*/  MUFU.TANH R208, R11 ;  /* 0x0000000b00d07308 */ /* 0x000e620000002400 */
[----:B--2---:R-:W-:Y:S04]  /*6550*/  FMNMX.FTZ R3, R205, R2, !PT ;  /* 0x00000002cd037209 */ /* 0x004fe80007810000 */
[----:B------:R-:W-:Y:S05]  /*6560*/  FMNMX.FTZ R3, R198, R3, !PT ;  /* 0x00000003c6037209 */ /* 0x000fea0007810000 */
[----:B------:R-:W2:Y:S01]  /*6570*/  MUFU.TANH R214, R22 ;  /* 0x0000001600d67308 */ /* 0x000ea20000002400 */
[----:B---3--:R-:W-:Y:S02]  /*6580*/  FMNMX.FTZ R164, R177, R164, !PT ;  /* 0x000000a4b1a47209 */ /* 0x008fe40007810000 */
[----:B------:R-:W-:Y:S02]  /*6590*/  FMNMX.FTZ R2, R202, R3, !PT ;  /* 0x00000003ca027209 */ /* 0x000fe40007810000 */
[----:B------:R-:W-:Y:S02]  /*65a0*/  FMNMX.FTZ R164, R173, R164, !PT ;  /* 0x000000a4ada47209 */ /* 0x000fe40007810000 */
[----:B------:R-:W-:Y:S03]  /*65b0*/  FMNMX.FTZ R165, R209, R2, !PT ;  /* 0x00000002d1a57209 */ /* 0x000fe60007810000 */
[----:B------:R3:W-:Y:S01]  /*65c0*/  MUFU.TANH R203, R166 ;  /* 0x000000a600cb7308 */ /* 0x0007e20000002400 */
[----:B------:R-:W-:Y:S04]  /*65d0*/  FMNMX.FTZ R3, R207, R164, !PT ;  /* 0x000000a4cf037209 */ /* 0x000fe80007810000 */
[----:B-1----:R-:W-:Y:S05]  /*65e0*/  FMNMX.FTZ R3, R208, R3, !PT ;  /* 0x00000003d0037209 */ /* 0x002fea0007810000 */
[----:B------:R-:W1:Y:S01]  /*65f0*/  MUFU.TANH R206, R206 ;  /* 0x000000ce00ce7308 */ /* 0x000e620000002400 */
[----:B--2---:R-:W-:Y:S02]  /*6600*/  FMNMX.FTZ R165, R214, R165, !PT ;  /* 0x000000a5d6a57209 */ /* 0x004fe40007810000 */
[----:B------:R-:W-:Y:S02]  /*6610*/  FMNMX.FTZ R3, R204, R3, !PT ;  /* 0x00000003cc037209 */ /* 0x000fe40007810000 */
[----:B------:R-:W-:Y:S05]  /*6620*/  FMNMX.FTZ R2, R210, R165, !PT ;  /* 0x000000a5d2027209 */ /* 0x000fea0007810000 */
[----:B------:R-:W2:Y:S01]  /*6630*/  MUFU.TANH R215, R25 ;  /* 0x0000001900d77308 */ /* 0x000ea20000002400 */
[----:B---3--:R-:W-:Y:S01]  /*6640*/  FMUL.FTZ R166, R34, UR23 ;  /* 0x0000001722a67c20 */ /* 0x008fe20008410000 */
[----:B------:R-:W-:Y:S04]  /*6650*/  FMNMX.FTZ R2, R213, R2, !PT ;  /* 0x00000002d5027209 */ /* 0x000fe80007810000 */
[----:B------:R-:W-:Y:S04]  /*6660*/  FMNMX.FTZ R2, R211, R2, !PT ;  /* 0x00000002d3027209 */ /* 0x000fe80007810000 */
[----:B------:R-:W3:Y:S01]  /*6670*/  MUFU.TANH R199, R30 ;  /* 0x0000001e00c77308 */ /* 0x000ee20000002400 */
[----:B-1----:R-:W-:Y:S09]  /*6680*/  FMNMX.FTZ R164, R206, R3, !PT ;  /* 0x00000003cea47209 */ /* 0x002ff20007810000 */
[----:B------:R-:W1:Y:S01]  /*6690*/  MUFU.TANH R197, R31 ;  /* 0x0000001f00c57308 */ /* 0x000e620000002400 */
[----:B--2---:R-:W-:Y:S04]  /*66a0*/  FMNMX.FTZ R164, R215, R164, !PT ;  /* 0x000000a4d7a47209 */ /* 0x004fe80007810000 */
[----:B------:R-:W-:Y:S05]  /*66b0*/  FMNMX.FTZ R164, R201, R164, !PT ;  /* 0x000000a4c9a47209 */ /* 0x000fea0007810000 */
[----:B------:R-:W2:Y:S01]  /*66c0*/  MUFU.TANH R195, R195 ;  /* 0x000000c300c37308 */ /* 0x000ea20000002400 */
[----:B---3--:R-:W-:Y:S02]  /*66d0*/  FMNMX.FTZ R2, R199, R2, !PT ;  /* 0x00000002c7027209 */ /* 0x008fe40007810000 */
[----:B------:R-:W-:Y:S07]  /*66e0*/  FMNMX.FTZ R164, R203, R164, !PT ;  /* 0x000000a4cba47209 */ /* 0x000fee0007810000 */
[----:B------:R-:W3:Y:S01]  /*66f0*/  MUFU.TANH R166, R166 ;  /* 0x000000a600a67308 */ /* 0x000ee20000002400 */
[----:B-1----:R-:W-:Y:S09]  /*6700*/  FMNMX.FTZ R3, R197, R2, !PT ;  /* 0x00000002c5037209 */ /* 0x002ff20007810000 */
[----:B------:R-:W1:Y:S01]  /*6710*/  MUFU.TANH R194, R33 ;  /* 0x0000002100c27308 */ /* 0x000e620000002400 */
[----:B--2---:R-:W-:Y:S09]  /*6720*/  FMNMX.FTZ R164, R195, R164, !PT ;  /* 0x000000a4c3a47209 */ /* 0x004ff20007810000 */
[----:B------:R2:W4:Y:S01]  /*6730*/  MUFU.TANH R165, R35 ;  /* 0x0000002300a57308 */ /* 0x0005220000002400 */
[----:B---3--:R-:W-:Y:S02]  /*6740*/  FMNMX.FTZ R2, R166, R3, !PT ;  /* 0x00000003a6027209 */ /* 0x008fe40007810000 */
[----:B-1----:R-:W-:Y:S01]  /*6750*/  FMNMX.FTZ R14, R194, R164, !PT ;  /* 0x000000a4c20e7209 */ /* 0x002fe20007810000 */
[----:B------:R-:W-:Y:S06]  /*6760*/  @P0 BRA `(.L_x_796) ;  /* 0xffffffe400f40947 */ /* 0x000fec000383ffff */
.L_x_795:
[----:B------:R-:W3:Y:S01]  /*6770*/  SHFL.BFLY PT, R3, R14, 0x2, 0x1f ;  /* 0x0c401f000e037f89 */ /* 0x000ee200000e0000 */
[----:B-1--4-:R-:W-:Y:S01]  /*6780*/  FMNMX.FTZ R7, R165, R2, !PT ;  /* 0x00000002a5077209 */ /* 0x012fe20007810000 */
[----:B------:R-:W-:Y:S06]  /*6790*/  UIADD3 UR26, UR26, -0x1, URZ ;  /* 0xffffffff1a1a7890 */ /* 0x000fec000fffe03f */
[----:B------:R-:W-:Y:S08]  /*67a0*/  LDSM.16.MT88.4 R20, [R234+0x10000] ;  /* 0x01000000ea14783b */ /* 0x000ff00000004200 */
[----:B------:R-:W1:Y:S08]  /*67b0*/  SHFL.BFLY PT, R2, R7, 0x2, 0x1f ;  /* 0x0c401f0007027f89 */ /* 0x000e7000000e0000 */
[----:B------:R-:W-:Y:S08]  /*67c0*/  LDSM.16.MT88.4 R28, [R233+0x10000] ;  /* 0x01000000e91c783b */ /* 0x000ff00000004200 */
[----:B------:R-:W-:Y:S01]  /*67d0*/  LDSM.16.MT88.4 R168, [R233+0x12800] ;  /* 0x01280000e9a8783b */ /* 0x000fe20000004200 */
[----:B---3--:R-:W-:Y:S07]  /*67e0*/  FMNMX.FTZ R11, R14, R3, !PT ;  /* 0x000000030e0b7209 */ /* 0x008fee0007810000 */
[----:B------:R-:W3:Y:S01]  /*67f0*/  SHFL.BFLY PT, R164, R11, 0x1, 0x1f ;  /* 0x0c201f000ba47f89 */ /* 0x000ee200000e0000 */
[----:B-1----:R-:W-:Y:S07]  /*6800*/  FMNMX.FTZ R4, R7, R2, !PT ;  /* 0x0000000207047209 */ /* 0x002fee0007810000 */
[----:B------:R-:W-:Y:S08]  /*6810*/  LDSM.16.MT88.4 R12, [R236+0x10000] ;  /* 0x01000000ec0c783b */ /* 0x000ff00000004200 */
[----:B------:R-:W1:Y:S01]  /*6820*/  SHFL.BFLY PT, R3, R4, 0x1, 0x1f ;  /* 0x0c201f0004037f89 */ /* 0x000e6200000e0000 */
[----:B---3--:R-:W-:Y:S04]  /*6830*/  FMNMX.FTZ R164, R11, R164, !PT ;  /* 0x000000a40ba47209 */ /* 0x008fe80007810000 */
[C---:B------:R-:W-:Y:S01]  /*6840*/  FSETP.NEU.FTZ.AND P1, PT, R164.reuse, -INF , PT ;  /* 0xff800000a400780b */ /* 0x040fe20003f3d000 */
[C---:B------:R-:W-:Y:S01]  /*6850*/  FMUL.FTZ R192, R164.reuse, UR4 ;  /* 0x00000004a4c07c20 */ /* 0x040fe20008410000 */
[----:B------:R-:W-:Y:S04]  /*6860*/  FADD.FTZ R2, -R164, R167 ;  /* 0x000000a7a4027221 */ /* 0x000fe80000010100 */
[----:B------:R-:W-:Y:S01]  /*6870*/  FSEL R192, R192, RZ, P1 ;  /* 0x000000ffc0c07208 */ /* 0x000fe20000800000 */
[----:B------:R-:W-:Y:S01]  /*6880*/  FMUL.FTZ R5, R2, UR4 ;  /* 0x0000000402057c20 */ /* 0x000fe20008410000 */
[----:B-1----:R-:W-:Y:S03]  /*6890*/  FMNMX.FTZ R3, R4, R3, !PT ;  /* 0x0000000304037209 */ /* 0x002fe60007810000 */
[--C-:B------:R-:W-:Y:S01]  /*68a0*/  FFMA.FTZ R191, R187, UR4, -R192.reuse ;  /* 0x00000004bbbf7c23 */ /* 0x100fe200080108c0 */
[----:B------:R-:W-:Y:S01]  /*68b0*/  FFMA.FTZ R188, R185, UR4, -R192 ;  /* 0x00000004b9bc7c23 */ /* 0x000fe200080108c0 */
[C---:B------:R-:W-:Y:S01]  /*68c0*/  FSETP.NEU.FTZ.AND P1, PT, R3.reuse, -INF , PT ;  /* 0xff8000000300780b */ /* 0x040fe20003f3d000 */
[C---:B------:R-:W-:Y:S01]  /*68d0*/  FMUL.FTZ R190, R3.reuse, UR4 ;  /* 0x0000000403be7c20 */ /* 0x040fe20008410000 */
[----:B------:R-:W-:Y:S01]  /*68e0*/  FADD.FTZ R0, -R3, R0 ;  /* 0x0000000003007221 */ /* 0x000fe20000010100 */
[--C-:B------:R-:W-:Y:S01]  /*68f0*/  FFMA.FTZ R187, R182, UR4, -R192.reuse ;  /* 0x00000004b6bb7c23 */ /* 0x100fe200080108c0 */
[--C-:B------:R-:W-:Y:S01]  /*6900*/  FFMA.FTZ R186, R178, UR4, -R192.reuse ;  /* 0x00000004b2ba7c23 */ /* 0x100fe200080108c0 */
[----:B------:R-:W1:Y:S01]  /*6910*/  MUFU.EX2 R2, R5 ;  /* 0x0000000500027308 */ /* 0x000e620000000800 */
[----:B------:R-:W-:Y:S01]  /*6920*/  FSEL R190, R190, RZ, P1 ;  /* 0x000000ffbebe7208 */ /* 0x000fe20000800000 */
[----:B------:R-:W-:Y:S01]  /*6930*/  FMUL.FTZ R6, R0, UR4 ;  /* 0x0000000400067c20 */ /* 0x000fe20008410000 */
[--C-:B------:R-:W-:Y:S01]  /*6940*/  FFMA.FTZ R193, R179, UR4, -R192.reuse ;  /* 0x00000004b3c17c23 */ /* 0x100fe200080108c0 */
[--C-:B------:R-:W-:Y:S01]  /*6950*/  FFMA.FTZ R196, R177, UR4, -R192.reuse ;  /* 0x00000004b1c47c23 */ /* 0x100fe200080108c0 */
[----:B------:R-:W-:Y:S01]  /*6960*/  FFMA.FTZ R200, R173, UR4, -R192 ;  /* 0x00000004adc87c23 */ /* 0x000fe200080108c0 */
[--C-:B------:R-:W-:Y:S01]  /*6970*/  FFMA.FTZ R189, R181, UR4, -R190.reuse ;  /* 0x00000004b5bd7c23 */ /* 0x100fe200080108be */
[--C-:B------:R-:W-:Y:S01]  /*6980*/  FFMA.FTZ R185, R183, UR4, -R190.reuse ;  /* 0x00000004b7b97c23 */ /* 0x100fe200080108be */
[--C-:B------:R-:W-:Y:S01]  /*6990*/  FFMA.FTZ R184, R10, UR4, -R190.reuse ;  /* 0x000000040ab87c23 */ /* 0x100fe200080108be */
[----:B------:R-:W-:Y:S01]  /*69a0*/  FFMA.FTZ R167, R9, UR4, -R190 ;  /* 0x0000000409a77c23 */ /* 0x000fe200080108be */
[----:B------:R-:W3:Y:S01]  /*69b0*/  MUFU.EX2 R0, R6 ;  /* 0x0000000600007308 */ /* 0x000ee20000000800 */
[----:B------:R-:W-:Y:S01]  /*69c0*/  LDSM.16.MT88.4 R172, [R236+0x14800] ;  /* 0x01480000ecac783b */ /* 0x000fe20000004200 */
[----:B------:R-:W-:Y:S01]  /*69d0*/  FFMA.FTZ R207, R207, UR4, -R192 ;  /* 0x00000004cfcf7c23 */ /* 0x000fe200080108c0 */
[--C-:B------:R-:W-:Y:S01]  /*69e0*/  FFMA.FTZ R202, R202, UR4, -R190.reuse ;  /* 0x00000004caca7c23 */ /* 0x100fe200080108be */
[----:B------:R-:W-:Y:S01]  /*69f0*/  FFMA.FTZ R209, R209, UR4, -R190 ;  /* 0x00000004d1d17c23 */ /* 0x000fe200080108be */
[----:B------:R-:W-:Y:S01]  /*6a00*/  FFMA.FTZ R215, R215, UR4, -R192 ;  /* 0x00000004d7d77c23 */ /* 0x000fe200080108c0 */
[--C-:B------:R-:W-:Y:S01]  /*6a10*/  FFMA.FTZ R211, R211, UR4, -R190.reuse ;  /* 0x00000004d3d37c23 */ /* 0x100fe200080108be */
[C---:B-1----:R-:W-:Y:S03]  /*6a20*/  FMUL.FTZ R4, R2.reuse, R160 ;  /* 0x000000a002047220 */ /* 0x042fe60000410000 */
[----:B------:R-:W-:Y:S01]  /*6a30*/  MUFU.EX2 R191, R191 ;  /* 0x000000bf00bf7308 */ /* 0x000fe20000000800 */
[C---:B------:R-:W-:Y:S01]  /*6a40*/  FMUL.FTZ R5, R2.reuse, R161 ;  /* 0x000000a102057220 */ /* 0x040fe20000410000 */
[C---:B------:R-:W-:Y:S01]  /*6a50*/  FMUL.FTZ R8, R2.reuse, R156 ;  /* 0x0000009c02087220 */ /* 0x040fe20000410000 */
[C---:B------:R-:W-:Y:S01]  /*6a60*/  FMUL.FTZ R9, R2.reuse, R157 ;  /* 0x0000009d02097220 */ /* 0x040fe20000410000 */
[C---:B------:R-:W-:Y:S01]  /*6a70*/  FMUL.FTZ R16, R2.reuse, R148 ;  /* 0x0000009402107220 */ /* 0x040fe20000410000 */
[C---:B------:R-:W-:Y:S01]  /*6a80*/  FMUL.FTZ R17, R2.reuse, R149 ;  /* 0x0000009502117220 */ /* 0x040fe20000410000 */
[C---:B------:R-:W-:Y:S01]  /*6a90*/  FMUL.FTZ R24, R2.reuse, R140 ;  /* 0x0000008c02187220 */ /* 0x040fe20000410000 */
[----:B------:R-:W-:Y:S03]  /*6aa0*/  FMUL.FTZ R25, R2, R141 ;  /* 0x0000008d02197220 */ /* 0x000fe60000410000 */
[----:B------:R-:W1:Y:S01]  /*6ab0*/  MUFU.EX2 R188, R188 ;  /* 0x000000bc00bc7308 */ /* 0x000e620000000800 */
[C---:B---3--:R-:W-:Y:S01]  /*6ac0*/  FMUL.FTZ R6, R0.reuse, R162 ;  /* 0x000000a200067220 */ /* 0x048fe20000410000 */
[C---:B------:R-:W-:Y:S01]  /*6ad0*/  FMUL.FTZ R7, R0.reuse, R163 ;  /* 0x000000a300077220 */ /* 0x040fe20000410000 */
[C---:B------:R-:W-:Y:S01]  /*6ae0*/  FMUL.FTZ R10, R0.reuse, R158 ;  /* 0x0000009e000a7220 */ /* 0x040fe20000410000 */
[C---:B------:R-:W-:Y:S01]  /*6af0*/  FMUL.FTZ R11, R0.reuse, R159 ;  /* 0x0000009f000b7220 */ /* 0x040fe20000410000 */
[C---:B------:R-:W-:Y:S01]  /*6b00*/  FMUL.FTZ R18, R0.reuse, R150 ;  /* 0x0000009600127220 */ /* 0x040fe20000410000 */
[C---:B------:R-:W-:Y:S01]  /*6b10*/  FMUL.FTZ R19, R0.reuse, R151 ;  /* 0x0000009700137220 */ /* 0x040fe20000410000 */
[----:B------:R-:W3:Y:S03]  /*6b20*/  LDSM.16.MT88.4 R156, [R232+0x10000] ;  /* 0x01000000e89c783b */ /* 0x000ee60000004200 */
[----:B------:R-:W-:Y:S01]  /*6b30*/  MUFU.EX2 R189, R189 ;  /* 0x000000bd00bd7308 */ /* 0x000fe20000000800 */
[C---:B------:R-:W-:Y:S01]  /*6b40*/  FMUL.FTZ R26, R0.reuse, R142 ;  /* 0x0000008e001a7220 */ /* 0x040fe20000410000 */
[----:B------:R-:W-:Y:S01]  /*6b50*/  FMUL.FTZ R27, R0, R143 ;  /* 0x0000008f001b7220 */ /* 0x000fe20000410000 */
[C---:B------:R-:W-:Y:S01]  /*6b60*/  FMUL.FTZ R32, R2.reuse, R132 ;  /* 0x0000008402207220 */ /* 0x040fe20000410000 */
[----:B------:R-:W-:Y:S01]  /*6b70*/  FMUL.FTZ R33, R2, R133 ;  /* 0x0000008502217220 */ /* 0x000fe20000410000 */
[C---:B------:R-:W-:Y:S01]  /*6b80*/  FMUL.FTZ R34, R0.reuse, R134 ;  /* 0x0000008600227220 */ /* 0x040fe20000410000 */
[----:B--2---:R-:W-:Y:S01]  /*6b90*/  FMUL.FTZ R35, R0, R135 ;  /* 0x0000008700237220 */ /* 0x004fe20000410000 */
[----:B------:R-:W2:Y:S03]  /*6ba0*/  LDSM.16.MT88.4 R148, [R236+0x12000] ;  /* 0x01200000ec94783b */ /* 0x000ea60000004200 */
[----:B------:R-:W4:Y:S01]  /*6bb0*/  MUFU.EX2 R185, R185 ;  /* 0x000000b900b97308 */ /* 0x000f220000000800 */
[----:B-1----:R-:W-:Y:S01]  /*6bc0*/  F2FP.BF16.F32.PACK_AB R160, R188, R191 ;  /* 0x000000bfbca0723e */ /* 0x002fe200000010ff */
[C---:B------:R-:W-:Y:S01]  /*6bd0*/  FMUL.FTZ R36, R2.reuse, R36 ;  /* 0x0000002402247220 */ /* 0x040fe20000410000 */
[----:B------:R-:W-:Y:S01]  /*6be0*/  FMUL.FTZ R37, R2, R37 ;  /* 0x0000002502257220 */ /* 0x000fe20000410000 */
[C---:B------:R-:W-:Y:S01]  /*6bf0*/  FMUL.FTZ R38, R0.reuse, R38 ;  /* 0x0000002600267220 */ /* 0x040fe20000410000 */
[----:B------:R-:W-:Y:S01]  /*6c00*/  FMUL.FTZ R39, R0, R39 ;  /* 0x0000002700277220 */ /* 0x000fe20000410000 */
[C---:B------:R-:W-:Y:S01]  /*6c10*/  FMUL.FTZ R40, R2.reuse, R40 ;  /* 0x0000002802287220 */ /* 0x040fe20000410000 */
[----:B------:R-:W1:Y:S03]  /*6c20*/  LDSM.16.MT88.4 R140, [R234+0x12000] ;  /* 0x01200000ea8c783b */ /* 0x000e660000004200 */
[----:B------:R-:W-:Y:S01]  /*6c30*/  MUFU.EX2 R187, R187 ;  /* 0x000000bb00bb7308 */ /* 0x000fe20000000800 */
[----:B------:R-:W-:Y:S01]  /*6c40*/  FMUL.FTZ R41, R2, R41 ;  /* 0x0000002902297220 */ /* 0x000fe20000410000 */
[C---:B------:R-:W-:Y:S01]  /*6c50*/  FMUL.FTZ R42, R0.reuse, R42 ;  /* 0x0000002a002a7220 */ /* 0x040fe20000410000 */
[----:B------:R-:W-:Y:S01]  /*6c60*/  FMUL.FTZ R43, R0, R43 ;  /* 0x0000002b002b7220 */ /* 0x000fe20000410000 */
[C---:B------:R-:W-:Y:S01]  /*6c70*/  FMUL.FTZ R44, R2.reuse, R44 ;  /* 0x0000002c022c7220 */ /* 0x040fe20000410000 */
[----:B------:R-:W-:Y:S01]  /*6c80*/  FMUL.FTZ R45, R2, R45 ;  /* 0x0000002d022d7220 */ /* 0x000fe20000410000 */
[C---:B------:R-:W-:Y:S01]  /*6c90*/  FMUL.FTZ R46, R0.reuse, R46 ;  /* 0x0000002e002e7220 */ /* 0x040fe20000410000 */
[----:B------:R-:W5:Y:S03]  /*6ca0*/  LDSM.16.MT88.4 R132, [R233+0x12000] ;  /* 0x01200000e984783b */ /* 0x000f660000004200 */
[----:B------:R-:W3:Y:S01]  /*6cb0*/  MUFU.EX2 R186, R186 ;  /* 0x000000ba00ba7308 */ /* 0x000ee20000000800 */
[----:B----4-:R-:W-:Y:S01]  /*6cc0*/  F2FP.BF16.F32.PACK_AB R161, R185, R189 ;  /* 0x000000bdb9a1723e */ /* 0x010fe200000010ff */
[----:B------:R-:W-:Y:S01]  /*6cd0*/  FMUL.FTZ R47, R0, R47 ;  /* 0x0000002f002f7220 */ /* 0x000fe20000410000 */
[C---:B------:R-:W-:Y:S01]  /*6ce0*/  FMUL.FTZ R48, R2.reuse, R48 ;  /* 0x0000003002307220 */ /* 0x040fe20000410000 */
[----:B------:R-:W-:Y:S01]  /*6cf0*/  FMUL.FTZ R49, R2, R49 ;  /* 0x0000003102317220 */ /* 0x000fe20000410000 */
[C---:B------:R-:W-:Y:S01]  /*6d00*/  FMUL.FTZ R50, R0.reuse, R50 ;  /* 0x0000003200327220 */ /* 0x040fe20000410000 */
[----:B------:R-:W-:Y:S01]  /*6d10*/  FMUL.FTZ R51, R0, R51 ;  /* 0x0000003300337220 */ /* 0x000fe20000410000 */
[----:B------:R-:W-:Y:S03]  /*6d20*/  LDSM.16.MT88.4 R176, [R234+0x14800] ;  /* 0x01480000eab0783b */ /* 0x000fe60000004200 */
[----:B------:R-:W-:Y:S01]  /*6d30*/  MUFU.EX2 R184, R184 ;  /* 0x000000b800b87308 */ /* 0x000fe20000000800 */
[C---:B------:R-:W-:Y:S01]  /*6d40*/  FMUL.FTZ R52, R2.reuse, R52 ;  /* 0x0000003402347220 */ /* 0x040fe20000410000 */
[----:B------:R-:W-:Y:S01]  /*6d50*/  FMUL.FTZ R53, R2, R53 ;  /* 0x0000003502357220 */ /* 0x000fe20000410000 */
[C---:B------:R-:W-:Y:S01]  /*6d60*/  FMUL.FTZ R54, R0.reuse, R54 ;  /* 0x0000003600367220 */ /* 0x040fe20000410000 */
[----:B------:R-:W-:Y:S01]  /*6d70*/  FMUL.FTZ R55, R0, R55 ;  /* 0x0000003700377220 */ /* 0x000fe20000410000 */
[C---:B------:R-:W-:Y:S01]  /*6d80*/  FMUL.FTZ R56, R2.reuse, R56 ;  /* 0x0000003802387220 */ /* 0x040fe20000410000 */
[----:B------:R-:W-:Y:S01]  /*6d90*/  FMUL.FTZ R57, R2, R57 ;  /* 0x0000003902397220 */ /* 0x000fe20000410000 */
[----:B------:R-:W-:Y:S03]  /*6da0*/  LDSM.16.MT88.4 R180, [R233+0x14800] ;  /* 0x01480000e9b4783b */ /* 0x000fe60000004200 */
[----:B------:R-:W4:Y:S01]  /*6db0*/  MUFU.EX2 R167, R167 ;  /* 0x000000a700a77308 */ /* 0x000f220000000800 */
        /* <DEDUP_REMOVED lines=17> */
[----:B------:R-:W-:Y:S01]  /*6ed0*/  FMUL.FTZ R73, R2, R73 ;  /* 0x0000004902497220 */ /* 0x000fe20000410000 */
[C---:B------:R-:W-:Y:S01]  /*6ee0*/  FMUL.FTZ R74, R0.reuse, R74 ;  /* 0x0000004a004a7220 */ /* 0x040fe20000410000 */
[----:B------:R-:W-:Y:S01]  /*6ef0*/  FMUL.FTZ R75, R0, R75 ;  /* 0x0000004b004b7220 */ /* 0x000fe20000410000 */
[C---:B------:R-:W-:Y:S01]  /*6f00*/  FMUL.FTZ R76, R2.reuse, R76 ;  /* 0x0000004c024c7220 */ /* 0x040fe20000410000 */
[----:B------:R-:W-:Y:S01]  /*6f10*/  FMUL.FTZ R77, R2, R77 ;  /* 0x0000004d024d7220 */ /* 0x000fe20000410000 */
[C---:B------:R-:W-:Y:S01]  /*6f20*/  FMUL.FTZ R78, R0.reuse, R78 ;  /* 0x0000004e004e7220 */ /* 0x040fe20000410000 */
[C---:B------:R-:W-:Y:S01]  /*6f30*/  HMMA.16816.F32.BF16 R4, R160.reuse, R12, R4 ;  /* 0x0000000ca004723c */ /* 0x040fe20000041804 */
[----:B------:R-:W-:Y:S04]  /*6f40*/  MUFU.EX2 R193, R193 ;  /* 0x000000c100c17308 */ /* 0x000fe80000000800 */
[----:B------:R-:W-:Y:S01]  /*6f50*/  FMUL.FTZ R79, R0, R79 ;  /* 0x0000004f004f7220 */ /* 0x000fe20000410000 */
[C---:B------:R-:W-:Y:S05]  /*6f60*/  HMMA.16816.F32.BF16 R8, R160.reuse, R14, R8 ;  /* 0x0000000ea008723c */ /* 0x040fea0000041808 */
[----:B------:R-:W3:Y:S01]  /*6f70*/  MUFU.EX2 R196, R196 ;  /* 0x000000c400c47308 */ /* 0x000ee20000000800 */
[C---:B------:R-:W-:Y:S01]  /*6f80*/  FMUL.FTZ R12, R2.reuse, R152 ;  /* 0x00000098020c7220 */ /* 0x040fe20000410000 */
[----:B------:R-:W-:Y:S01]  /*6f90*/  FMUL.FTZ R13, R2, R153 ;  /* 0x00000099020d7220 */ /* 0x000fe20000410000 */
[C---:B------:R-:W-:Y:S03]  /*6fa0*/  FMUL.FTZ R14, R0.reuse, R154 ;  /* 0x0000009a000e7220 */ /* 0x040fe60000410000 */
[----:B------:R-:W-:Y:S02]  /*6fb0*/  FMUL.FTZ R15, R0, R155 ;  /* 0x0000009b000f7220 */ /* 0x000fe40000410000 */
[----:B------:R-:W-:Y:S01]  /*6fc0*/  LDSM.16.MT88.4 R152, [R236+0x12800] ;  /* 0x01280000ec98783b */ /* 0x000fe20000004200 */
[C---:B------:R-:W-:Y:S01]  /*6fd0*/  FMUL.FTZ R80, R2.reuse, R80 ;  /* 0x0000005002507220 */ /* 0x040fe20000410000 */
[----:B------:R-:W-:Y:S01]  /*6fe0*/  FMUL.FTZ R81, R2, R81 ;  /* 0x0000005102517220 */ /* 0x000fe20000410000 */
[C---:B------:R-:W-:Y:S01]  /*6ff0*/  FMUL.FTZ R82, R0.reuse, R82 ;  /* 0x0000005200527220 */ /* 0x040fe20000410000 */
[----:B------:R-:W-:Y:S01]  /*7000*/  FMUL.FTZ R83, R0, R83 ;  /* 0x0000005300537220 */ /* 0x000fe20000410000 */
[C---:B------:R-:W-:Y:S01]  /*7010*/  HMMA.16816.F32.BF16 R12, R160.reuse, R20, R12 ;  /* 0x00000014a00c723c */ /* 0x040fe2000004180c */
[----:B------:R-:W-:Y:S02]  /*7020*/  MUFU.EX2 R200, R200 ;  /* 0x000000c800c87308 */ /* 0x000fe40000000800 */
[C---:B------:R-:W-:Y:S01]  /*7030*/  FMUL.FTZ R84, R2.reuse, R84 ;  /* 0x0000005402547220 */ /* 0x040fe20000410000 */
[----:B------:R-:W-:Y:S01]  /*7040*/  FMUL.FTZ R85, R2, R85 ;  /* 0x0000005502557220 */ /* 0x000fe20000410000 */
[----:B------:R-:W-:Y:S01]  /*7050*/  FMUL.FTZ R86, R0, R86 ;  /* 0x0000005600567220 */ /* 0x000fe20000410000 */
[C---:B------:R-:W-:Y:S05]  /*7060*/  HMMA.16816.F32.BF16 R16, R160.reuse, R22, R16 ;  /* 0x00000016a010723c */ /* 0x040fea0000041810 */
[----:B------:R-:W-:Y:S01]  /*7070*/  MUFU.EX2 R207, R207 ;  /* 0x000000cf00cf7308 */ /* 0x000fe20000000800 */
[C---:B------:R-:W-:Y:S01]  /*7080*/  FMUL.FTZ R21, R2.reuse, R145 ;  /* 0x0000009102157220 */ /* 0x040fe20000410000 */
[----:B------:R-:W-:Y:S01]  /*7090*/  FMUL.FTZ R20, R2, R144 ;  /* 0x0000009002147220 */ /* 0x000fe20000410000 */
[C---:B------:R-:W-:Y:S03]  /*70a0*/  FMUL.FTZ R22, R0.reuse, R146 ;  /* 0x0000009200167220 */ /* 0x040fe60000410000 */
[C---:B------:R-:W-:Y:S01]  /*70b0*/  FMUL.FTZ R23, R0.reuse, R147 ;  /* 0x0000009300177220 */ /* 0x040fe20000410000 */
[--C-:B------:R-:W-:Y:S01]  /*70c0*/  FFMA.FTZ R144, R205, UR4, -R190.reuse ;  /* 0x00000004cd907c23 */ /* 0x100fe200080108be */
[----:B------:R-:W-:Y:S01]  /*70d0*/  FMUL.FTZ R87, R0, R87 ;  /* 0x0000005700577220 */ /* 0x000fe20000410000 */
[C---:B------:R-:W-:Y:S01]  /*70e0*/  FMUL.FTZ R88, R2.reuse, R88 ;  /* 0x0000005802587220 */ /* 0x040fe20000410000 */
[----:B------:R-:W-:Y:S03]  /*70f0*/  FMUL.FTZ R89, R2, R89 ;  /* 0x0000005902597220 */ /* 0x000fe60000410000 */
[C---:B------:R-:W-:Y:S01]  /*7100*/  HMMA.16816.F32.BF16 R20, R160.reuse, R28, R20 ;  /* 0x0000001ca014723c */ /* 0x040fe20000041814 */
[----:B------:R-:W-:Y:S02]  /*7110*/  MUFU.EX2 R202, R202 ;  /* 0x000000ca00ca7308 */ /* 0x000fe40000000800 */
[C---:B------:R-:W-:Y:S01]  /*7120*/  FMUL.FTZ R90, R0.reuse, R90 ;  /* 0x0000005a005a7220 */ /* 0x040fe20000410000 */
[----:B------:R-:W-:Y:S01]  /*7130*/  FMUL.FTZ R91, R0, R91 ;  /* 0x0000005b005b7220 */ /* 0x000fe20000410000 */
[C---:B------:R-:W-:Y:S01]  /*7140*/  FMUL.FTZ R92, R2.reuse, R92 ;  /* 0x0000005c025c7220 */ /* 0x040fe20000410000 */
[C---:B------:R-:W-:Y:S05]  /*7150*/  HMMA.16816.F32.BF16 R24, R160.reuse, R30, R24 ;  /* 0x0000001ea018723c */ /* 0x040fea0000041818 */
[----:B------:R-:W-:Y:S01]  /*7160*/  MUFU.EX2 R209, R209 ;  /* 0x000000d100d17308 */ /* 0x000fe20000000800 */
[C---:B------:R-:W-:Y:S01]  /*7170*/  FMUL.FTZ R28, R2.reuse, R136 ;  /* 0x00000088021c7220 */ /* 0x040fe20000410000 */
[----:B------:R-:W-:Y:S01]  /*7180*/  FMUL.FTZ R29, R2, R137 ;  /* 0x00000089021d7220 */ /* 0x000fe20000410000 */
[C---:B------:R-:W-:Y:S03]  /*7190*/  FMUL.FTZ R30, R0.reuse, R138 ;  /* 0x0000008a001e7220 */ /* 0x040fe60000410000 */
[----:B------:R-:W-:Y:S02]  /*71a0*/  FMUL.FTZ R31, R0, R139 ;  /* 0x0000008b001f7220 */ /* 0x000fe40000410000 */
[----:B------:R-:W4:Y:S01]  /*71b0*/  LDSM.16.MT88.4 R136, [R232+0x12000] ;  /* 0x01200000e888783b */ /* 0x000f220000004200 */
[----:B------:R-:W-:Y:S01]  /*71c0*/  FMUL.FTZ R93, R2, R93 ;  /* 0x0000005d025d7220 */ /* 0x000fe20000410000 */
[C---:B------:R-:W-:Y:S01]  /*71d0*/  FMUL.FTZ R94, R0.reuse, R94 ;  /* 0x0000005e005e7220 */ /* 0x040fe20000410000 */
[----:B------:R-:W-:Y:S01]  /*71e0*/  FMUL.FTZ R95, R0, R95 ;  /* 0x0000005f005f7220 */ /* 0x000fe20000410000 */
[C---:B------:R-:W-:Y:S01]  /*71f0*/  FMUL.FTZ R96, R2.reuse, R96 ;  /* 0x0000006002607220 */ /* 0x040fe20000410000 */
[C---:B------:R-:W-:Y:S01]  /*7200*/  HMMA.16816.F32.BF16 R28, R160.reuse, R156, R28 ;  /* 0x0000009ca01c723c */ /* 0x040fe2000004181c */
[----:B------:R-:W-:Y:S02]  /*7210*/  MUFU.EX2 R215, R215 ;  /* 0x000000d700d77308 */ /* 0x000fe40000000800 */
[----:B------:R-:W-:Y:S01]  /*7220*/  FMUL.FTZ R97, R2, R97 ;  /* 0x0000006102617220 */ /* 0x000fe20000410000 */
[C---:B------:R-:W-:Y:S01]  /*7230*/  FMUL.FTZ R98, R0.reuse, R98 ;  /* 0x0000006200627220 */ /* 0x040fe20000410000 */
[----:B------:R-:W-:Y:S01]  /*7240*/  FMUL.FTZ R99, R0, R99 ;  /* 0x0000006300637220 */ /* 0x000fe20000410000 */
[C---:B------:R-:W-:Y:S01]  /*7250*/  HMMA.16816.F32.BF16 R32, R160.reuse, R158, R32 ;  /* 0x0000009ea020723c */ /* 0x040fe20000041820 */
[----:B------:R-:W-:Y:S04]  /*7260*/  LDSM.16.MT88.4 R156, [R234+0x12800] ;  /* 0x01280000ea9c783b */ /* 0x000fe80000004200 */
[----:B------:R-:W-:Y:S01]  /*7270*/  MUFU.EX2 R211, R211 ;  /* 0x000000d300d37308 */ /* 0x000fe20000000800 */
[C---:B------:R-:W-:Y:S01]  /*7280*/  FMUL.FTZ R100, R2.reuse, R100 ;  /* 0x0000006402647220 */ /* 0x040fe20000410000 */
[C---:B--2---:R-:W-:Y:S04]  /*7290*/  HMMA.16816.F32.BF16 R36, R160.reuse, R148, R36 ;  /* 0x00000094a024723c */ /* 0x044fe80000041824 */
[----:B------:R-:W-:Y:S02]  /*72a0*/  FMUL.FTZ R101, R2, R101 ;  /* 0x0000006502657220 */ /* 0x000fe40000410000 */
[C---:B------:R-:W-:Y:S01]  /*72b0*/  HMMA.16816.F32.BF16 R40, R160.reuse, R150, R40 ;  /* 0x00000096a028723c */ /* 0x040fe20000041828 */
[----:B------:R-:W-:Y:S04]  /*72c0*/  LDSM.16.MT88.4 R148, [R232+0x10800] ;  /* 0x01080000e894783b */ /* 0x000fe80000004200 */
[C---:B------:R-:W-:Y:S01]  /*72d0*/  FMUL.FTZ R102, R0.reuse, R102 ;  /* 0x0000006600667220 */ /* 0x040fe20000410000 */
[C---:B-1----:R-:W-:Y:S05]  /*72e0*/  HMMA.16816.F32.BF16 R44, R160.reuse, R140, R44 ;  /* 0x0000008ca02c723c */ /* 0x042fea000004182c */
[----:B------:R-:W-:Y:S01]  /*72f0*/  FMUL.FTZ R103, R0, R103 ;  /* 0x0000006700677220 */ /* 0x000fe20000410000 */
[C---:B------:R-:W-:Y:S01]  /*7300*/  HMMA.16816.F32.BF16 R48, R160.reuse, R142, R48 ;  /* 0x0000008ea030723c */ /* 0x040fe20000041830 */
[----:B------:R-:W1:Y:S04]  /*7310*/  LDSM.16.MT88.4 R140, [R236+0x14000] ;  /* 0x01400000ec8c783b */ /* 0x000e680000004200 */
[C---:B------:R-:W-:Y:S01]  /*7320*/  FMUL.FTZ R104, R2.reuse, R104 ;  /* 0x0000006802687220 */ /* 0x040fe20000410000 */
[C---:B-----5:R-:W-:Y:S05]  /*7330*/  HMMA.16816.F32.BF16 R52, R160.reuse, R132, R52 ;  /* 0x00000084a034723c */ /* 0x060fea0000041834 */
[----:B------:R-:W-:Y:S01]  /*7340*/  FMUL.FTZ R105, R2, R105 ;  /* 0x0000006902697220 */ /* 0x000fe20000410000 */
[C---:B------:R-:W-:Y:S01]  /*7350*/  HMMA.16816.F32.BF16 R56, R160.reuse, R134, R56 ;  /* 0x00000086a038723c */ /* 0x040fe20000041838 */
[----:B------:R-:W2:Y:S04]  /*7360*/  LDSM.16.MT88.4 R132, [R234+0x14000] ;  /* 0x01400000ea84783b */ /* 0x000ea80000004200 */
[C---:B------:R-:W-:Y:S01]  /*7370*/  FMUL.FTZ R106, R0.reuse, R106 ;  /* 0x0000006a006a7220 */ /* 0x040fe20000410000 */
[C---:B----4-:R-:W-:Y:S05]  /*7380*/  HMMA.16816.F32.BF16 R60, R160.reuse, R136, R60 ;  /* 0x00000088a03c723c */ /* 0x050fea000004183c */
[----:B------:R-:W-:Y:S01]  /*7390*/  FMUL.FTZ R107, R0, R107 ;  /* 0x0000006b006b7220 */ /* 0x000fe20000410000 */
[C---:B------:R-:W-:Y:S01]  /*73a0*/  HMMA.16816.F32.BF16 R64, R160.reuse, R138, R64 ;  /* 0x0000008aa040723c */ /* 0x040fe20000041840 */
[----:B------:R-:W4:Y:S04]  /*73b0*/  LDSM.16.MT88.4 R136, [R233+0x14000] ;  /* 0x01400000e988783b */ /* 0x000f280000004200 */
        /* <DEDUP_REMOVED lines=8> */
[----:B------:R-:W-:Y:S01]  /*7440*/  FFMA.FTZ R205, R198, UR4, -R190 ;  /* 0x00000004c6cd7c23 */ /* 0x000fe200080108be */
[C---:B------:R-:W-:Y:S01]  /*7450*/  FMUL.FTZ R116, R2.reuse, R116 ;  /* 0x0000007402747220 */ /* 0x040fe20000410000 */
[C---:B-1----:R-:W-:Y:S01]  /*7460*/  HMMA.16816.F32.BF16 R68, R160.reuse, R140, R68 ;  /* 0x0000008ca044723c */ /* 0x042fe20000041844 */
[----:B------:R1:W-:Y:S02]  /*7470*/  MUFU.EX2 R198, R144 ;  /* 0x0000009000c67308 */ /* 0x0003e40000000800 */
[----:B------:R-:W-:Y:S01]  /*7480*/  FMUL.FTZ R117, R2, R117 ;  /* 0x0000007502757220 */ /* 0x000fe20000410000 */
[C---:B------:R-:W-:Y:S01]  /*7490*/  FMUL.FTZ R118, R0.reuse, R118 ;  /* 0x0000007600767220 */ /* 0x040fe20000410000 */
[----:B------:R-:W-:Y:S01]  /*74a0*/  FMUL.FTZ R119, R0, R119 ;  /* 0x0000007700777220 */ /* 0x000fe20000410000 */
[C---:B------:R-:W-:Y:S01]  /*74b0*/  HMMA.16816.F32.BF16 R72, R160.reuse, R142, R72 ;  /* 0x0000008ea048723c */ /* 0x040fe20000041848 */
[----:B------:R-:W5:Y:S04]  /*74c0*/  LDSM.16.MT88.4 R140, [R232+0x14000] ;  /* 0x01400000e88c783b */ /* 0x000f680000004200 */
[----:B------:R-:W3:Y:S01]  /*74d0*/  MUFU.EX2 R205, R205 ;  /* 0x000000cd00cd7308 */ /* 0x000ee20000000800 */
[C---:B------:R-:W-:Y:S01]  /*74e0*/  FMUL.FTZ R120, R2.reuse, R120 ;  /* 0x0000007802787220 */ /* 0x040fe20000410000 */
[C---:B--2---:R-:W-:Y:S04]  /*74f0*/  HMMA.16816.F32.BF16 R76, R160.reuse, R132, R76 ;  /* 0x00000084a04c723c */ /* 0x044fe8000004184c */
[----:B------:R-:W-:Y:S02]  /*7500*/  FMUL.FTZ R121, R2, R121 ;  /* 0x0000007902797220 */ /* 0x000fe40000410000 */
[C---:B------:R-:W-:Y:S01]  /*7510*/  HMMA.16816.F32.BF16 R80, R160.reuse, R134, R80 ;  /* 0x00000086a050723c */ /* 0x040fe20000041850 */
[----:B------:R-:W2:Y:S04]  /*7520*/  LDSM.16.MT88.4 R132, [R236+0x16000] ;  /* 0x01600000ec84783b */ /* 0x000ea80000004200 */
[C---:B------:R-:W-:Y:S01]  /*7530*/  FMUL.FTZ R122, R0.reuse, R122 ;  /* 0x0000007a007a7220 */ /* 0x040fe20000410000 */
[C---:B----4-:R-:W-:Y:S03]  /*7540*/  HMMA.16816.F32.BF16 R84, R160.reuse, R136, R84 ;  /* 0x00000088a054723c */ /* 0x050fe60000041854 */
[----:B-1----:R-:W-:Y:S02]  /*7550*/  LDSM.16.MT88.4 R144, [R234+0x10800] ;  /* 0x01080000ea90783b */ /* 0x002fe40000004200 */
[----:B------:R-:W-:Y:S01]  /*7560*/  FMUL.FTZ R123, R0, R123 ;  /* 0x0000007b007b7220 */ /* 0x000fe20000410000 */
[C---:B------:R-:W-:Y:S05]  /*7570*/  HMMA.16816.F32.BF16 R88, R160.reuse, R138, R88 ;  /* 0x0000008aa058723c */ /* 0x040fea0000041858 */
[----:B------:R-:W1:Y:S01]  /*7580*/  LDSM.16.MT88.4 R136, [R234+0x16000] ;  /* 0x01600000ea88783b */ /* 0x000e620000004200 */
        /* <DEDUP_REMOVED lines=8> */
[--C-:B------:R-:W-:Y:S01]  /*7610*/  FFMA.FTZ R201, R201, UR4, -R192.reuse ;  /* 0x00000004c9c97c23 */ /* 0x100fe200080108c0 */
[C---:B-----5:R-:W-:Y:S03]  /*7620*/  HMMA.16816.F32.BF16 R92, R160.reuse, R140, R92 ;  /* 0x0000008ca05c723c */ /* 0x060fe6000004185c */
[----:B------:R-:W-:Y:S01]  /*7630*/  FFMA.FTZ R195, R195, UR4, -R192 ;  /* 0x00000004c3c37c23 */ /* 0x000fe200080108c0 */
[--C-:B------:R-:W-:Y:S01]  /*7640*/  FFMA.FTZ R199, R199, UR4, -R190.reuse ;  /* 0x00000004c7c77c23 */ /* 0x100fe200080108be */
[----:B------:R-:W-:Y:S01]  /*7650*/  MUFU.EX2 R201, R201 ;  /* 0x000000c900c97308 */ /* 0x000fe20000000800 */
[C---:B------:R-:W-:Y:S01]  /*7660*/  HMMA.16816.F32.BF16 R96, R160.reuse, R142, R96 ;  /* 0x0000008ea060723c */ /* 0x040fe20000041860 */
[----:B------:R-:W4:Y:S04]  /*7670*/  LDSM.16.MT88.4 R140, [R233+0x16000] ;  /* 0x01600000e98c783b */ /* 0x000f280000004200 */
[----:B------:R-:W-:Y:S01]  /*7680*/  FFMA.FTZ R166, R166, UR4, -R190 ;  /* 0x00000004a6a67c23 */ /* 0x000fe200080108be */
[C---:B--2---:R-:W-:Y:S03]  /*7690*/  HMMA.16816.F32.BF16 R100, R160.reuse, R132, R100 ;  /* 0x00000084a064723c */ /* 0x044fe60000041864 */
[----:B------:R-:W-:Y:S02]  /*76a0*/  MUFU.EX2 R199, R199 ;  /* 0x000000c700c77308 */ /* 0x000fe40000000800 */
[----:B------:R-:W-:Y:S01]  /*76b0*/  FFMA.FTZ R191, R2, R252, R191 ;  /* 0x000000fc02bf7223 */ /* 0x000fe200000100bf */
[C---:B------:R-:W-:Y:S01]  /*76c0*/  HMMA.16816.F32.BF16 R104, R160.reuse, R134, R104 ;  /* 0x00000086a068723c */ /* 0x040fe20000041868 */
[----:B------:R-:W2:Y:S06]  /*76d0*/  LDSM.16.MT88.4 R132, [R232+0x16000] ;  /* 0x01600000e884783b */ /* 0x000eac0000004200 */
[----:B------:R-:W-:Y:S01]  /*76e0*/  MUFU.EX2 R195, R195 ;  /* 0x000000c300c37308 */ /* 0x000fe20000000800 */
[----:B------:R-:W-:Y:S03]  /*76f0*/  FFMA.FTZ R189, R0, R245, R189 ;  /* 0x000000f500bd7223 */ /* 0x000fe600000100bd */
[----:B------:R-:W-:Y:S01]  /*7700*/  MOV R0, R3 ;  /* 0x0000000300007202 */ /* 0x000fe20000000f00 */
[----:B------:R-:W-:Y:S01]  /*7710*/  FADD.FTZ R188, R188, R191 ;  /* 0x000000bfbcbc7221 */ /* 0x000fe20000010000 */
[C---:B-1----:R-:W-:Y:S04]  /*7720*/  HMMA.16816.F32.BF16 R108, R160.reuse, R136, R108 ;  /* 0x00000088a06c723c */ /* 0x042fe8000004186c */
[----:B------:R-:W-:Y:S01]  /*7730*/  MUFU.EX2 R166, R166 ;  /* 0x000000a600a67308 */ /* 0x000fe20000000800 */
[----:B------:R-:W-:Y:S01]  /*7740*/  FADD.FTZ R189, R185, R189 ;  /* 0x000000bdb9bd7221 */ /* 0x000fe20000010000 */
[----:B------:R-:W-:Y:S01]  /*7750*/  FADD.FTZ R187, R187, R188 ;  /* 0x000000bcbbbb7221 */ /* 0x000fe20000010000 */
[C---:B------:R-:W-:Y:S01]  /*7760*/  HMMA.16816.F32.BF16 R112, R160.reuse, R138, R112 ;  /* 0x0000008aa070723c */ /* 0x040fe20000041870 */
[----:B------:R-:W1:Y:S03]  /*7770*/  LDSM.16.MT88.4 R136, [R236+0x10800] ;  /* 0x01080000ec88783b */ /* 0x000e660000004200 */
[----:B------:R-:W-:Y:S01]  /*7780*/  FADD.FTZ R184, R184, R189 ;  /* 0x000000bdb8b87221 */ /* 0x000fe20000010000 */
[----:B------:R-:W-:Y:S03]  /*7790*/  FADD.FTZ R186, R186, R187 ;  /* 0x000000bbbaba7221 */ /* 0x000fe60000010000 */
[----:B------:R-:W-:Y:S01]  /*77a0*/  FADD.FTZ R167, R167, R184 ;  /* 0x000000b8a7a77221 */ /* 0x000fe20000010000 */
[C---:B----4-:R-:W-:Y:S06]  /*77b0*/  HMMA.16816.F32.BF16 R116, R160.reuse, R140, R116 ;  /* 0x0000008ca074723c */ /* 0x050fec0000041874 */
[C---:B------:R-:W-:Y:S01]  /*77c0*/  HMMA.16816.F32.BF16 R120, R160.reuse, R142, R120 ;  /* 0x0000008ea078723c */ /* 0x040fe20000041878 */
[----:B------:R-:W4:Y:S05]  /*77d0*/  LDSM.16.MT88.4 R140, [R233+0x10800] ;  /* 0x01080000e98c783b */ /* 0x000f2a0000004200 */
[C---:B--2---:R-:W-:Y:S06]  /*77e0*/  HMMA.16816.F32.BF16 R124, R160.reuse, R132, R124 ;  /* 0x00000084a07c723c */ /* 0x044fec000004187c */
[----:B------:R-:W-:Y:S01]  /*77f0*/  HMMA.16816.F32.BF16 R128, R160, R134, R128 ;  /* 0x00000086a080723c */ /* 0x000fe20000041880 */
[----:B------:R-:W2:Y:S04]  /*7800*/  LDSM.16.MT88.4 R160, [R232+0x12800] ;  /* 0x01280000e8a0783b */ /* 0x000ea80000004200 */
[----:B---3--:R-:W-:Y:S01]  /*7810*/  F2FP.BF16.F32.PACK_AB R132, R196, R193 ;  /* 0x000000c1c484723e */ /* 0x008fe200000010ff */
[----:B------:R-:W-:Y:S01]  /*7820*/  FADD.FTZ R193, R193, R186 ;  /* 0x000000bac1c17221 */ /* 0x000fe20000010000 */
[----:B------:R-:W-:Y:S01]  /*7830*/  F2FP.BF16.F32.PACK_AB R133, R205, R198 ;  /* 0x000000c6cd85723e */ /* 0x000fe200000010ff */
[----:B------:R-:W-:Y:S03]  /*7840*/  FADD.FTZ R198, R198, R167 ;  /* 0x000000a7c6c67221 */ /* 0x000fe60000010000 */
[----:B------:R-:W-:Y:S01]  /*7850*/  F2FP.BF16.F32.PACK_AB R134, R207, R200 ;  /* 0x000000c8cf86723e */ /* 0x000fe200000010ff */
[----:B------:R-:W-:Y:S01]  /*7860*/  FADD.FTZ R193, R196, R193 ;  /* 0x000000c1c4c17221 */ /* 0x000fe20000010000 */
[----:B------:R-:W-:Y:S01]  /*7870*/  F2FP.BF16.F32.PACK_AB R135, R209, R202 ;  /* 0x000000cad187723e */ /* 0x000fe200000010ff */
[----:B------:R-:W-:Y:S01]  /*7880*/  FADD.FTZ R205, R205, R198 ;  /* 0x000000c6cdcd7221 */ /* 0x000fe20000010000 */
[----:B------:R-:W-:Y:S01]  /*7890*/  MOV R167, R164 ;  /* 0x000000a400a77202 */ /* 0x000fe20000000f00 */
[----:B------:R-:W-:Y:S02]  /*78a0*/  FADD.FTZ R200, R200, R193 ;  /* 0x000000c1c8c87221 */ /* 0x000fe40000010000 */
[----:B------:R-:W-:Y:S02]  /*78b0*/  FADD.FTZ R202, R202, R205 ;  /* 0x000000cdcaca7221 */ /* 0x000fe40000010000 */
[C---:B-1----:R-:W-:Y:S05]  /*78c0*/  HMMA.16816.F32.BF16 R4, R132.reuse, R136, R4 ;  /* 0x000000888404723c */ /* 0x042fea0000041804 */
[----:B------:R-:W-:Y:S01]  /*78d0*/  FADD.FTZ R207, R207, R200 ;  /* 0x000000c8cfcf7221 */ /* 0x000fe20000010000 */
[C---:B------:R-:W-:Y:S01]  /*78e0*/  HMMA.16816.F32.BF16 R8, R132.reuse, R138, R8 ;  /* 0x0000008a8408723c */ /* 0x040fe20000041808 */
[----:B------:R-:W1:Y:S04]  /*78f0*/  LDSM.16.MT88.4 R136, [R232+0x14800] ;  /* 0x01480000e888783b */ /* 0x000e680000004200 */
[----:B------:R-:W-:Y:S01]  /*7900*/  FADD.FTZ R209, R209, R202 ;  /* 0x000000cad1d17221 */ /* 0x000fe20000010000 */
[C---:B------:R-:W-:Y:S06]  /*7910*/  HMMA.16816.F32.BF16 R12, R132.reuse, R144, R12 ;  /* 0x00000090840c723c */ /* 0x040fec000004180c */
[C---:B------:R-:W-:Y:S01]  /*7920*/  HMMA.16816.F32.BF16 R16, R132.reuse, R146, R16 ;  /* 0x000000928410723c */ /* 0x040fe20000041810 */
[----:B------:R-:W-:Y:S05]  /*7930*/  LDSM.16.MT88.4 R144, [R234+0x16800] ;  /* 0x01680000ea90783b */ /* 0x000fea0000004200 */
[C---:B----4-:R-:W-:Y:S06]  /*7940*/  HMMA.16816.F32.BF16 R20, R132.reuse, R140, R20 ;  /* 0x0000008c8414723c */ /* 0x050fec0000041814 */
[C---:B------:R-:W-:Y:S01]  /*7950*/  HMMA.16816.F32.BF16 R24, R132.reuse, R142, R24 ;  /* 0x0000008e8418723c */ /* 0x040fe20000041818 */
[----:B------:R-:W3:Y:S05]  /*7960*/  LDSM.16.MT88.4 R140, [R236+0x16800] ;  /* 0x01680000ec8c783b */ /* 0x000eea0000004200 */
        /* <DEDUP_REMOVED lines=22> */
[C---:B------:R-:W-:Y:S05]  /*7ad0*/  HMMA.16816.F32.BF16 R88, R132.reuse, R182, R88 ;  /* 0x000000b68458723c */ /* 0x040fea0000041858 */
[--C-:B------:R-:W-:Y:S01]  /*7ae0*/  FFMA.FTZ R181, R204, UR4, -R192.reuse ;  /* 0x00000004ccb57c23 */ /* 0x100fe200080108c0 */
[C---:B-1----:R-:W-:Y:S05]  /*7af0*/  HMMA.16816.F32.BF16 R92, R132.reuse, R136, R92 ;  /* 0x00000088845c723c */ /* 0x042fea000004185c */
[----:B------:R-:W-:Y:S01]  /*7b00*/  MUFU.EX2 R181, R181 ;  /* 0x000000b500b57308 */ /* 0x000fe20000000800 */
[C---:B------:R-:W-:Y:S01]  /*7b10*/  HMMA.16816.F32.BF16 R96, R132.reuse, R138, R96 ;  /* 0x0000008a8460723c */ /* 0x040fe20000041860 */
[----:B------:R-:W1:Y:S04]  /*7b20*/  LDSM.16.MT88.4 R136, [R232+0x16800] ;  /* 0x01680000e888783b */ /* 0x000e680000004200 */
[--C-:B------:R-:W-:Y:S01]  /*7b30*/  FFMA.FTZ R204, R206, UR4, -R192.reuse ;  /* 0x00000004cecc7c23 */ /* 0x100fe200080108c0 */
[C---:B---3--:R-:W-:Y:S05]  /*7b40*/  HMMA.16816.F32.BF16 R100, R132.reuse, R140, R100 ;  /* 0x0000008c8464723c */ /* 0x048fea0000041864 */
[----:B------:R-:W-:Y:S01]  /*7b50*/  MUFU.EX2 R204, R204 ;  /* 0x000000cc00cc7308 */ /* 0x000fe20000000800 */
[C---:B------:R-:W-:Y:S05]  /*7b60*/  HMMA.16816.F32.BF16 R104, R132.reuse, R142, R104 ;  /* 0x0000008e8468723c */ /* 0x040fea0000041868 */
[----:B------:R-:W-:Y:S01]  /*7b70*/  FFMA.FTZ R180, R208, UR4, -R192 ;  /* 0x00000004d0b47c23 */ /* 0x000fe200080108c0 */
[C---:B------:R-:W-:Y:S05]  /*7b80*/  HMMA.16816.F32.BF16 R108, R132.reuse, R144, R108 ;  /* 0x00000090846c723c */ /* 0x040fea000004186c */
[----:B------:R-:W2:Y:S01]  /*7b90*/  MUFU.EX2 R180, R180 ;  /* 0x000000b400b47308 */ /* 0x000ea20000000800 */
[C---:B------:R-:W-:Y:S01]  /*7ba0*/  HMMA.16816.F32.BF16 R112, R132.reuse, R146, R112 ;  /* 0x000000928470723c */ /* 0x040fe20000041870 */
[----:B------:R-:W3:Y:S04]  /*7bb0*/  LDSM.16.MT88.4 R144, [R234+0x11000] ;  /* 0x01100000ea90783b */ /* 0x000ee80000004200 */
[--C-:B------:R-:W-:Y:S01]  /*7bc0*/  FFMA.FTZ R182, R214, UR4, -R190.reuse ;  /* 0x00000004d6b67c23 */ /* 0x100fe200080108be */
[C---:B----4-:R-:W-:Y:S05]  /*7bd0*/  HMMA.16816.F32.BF16 R116, R132.reuse, R148, R116 ;  /* 0x000000948474723c */ /* 0x050fea0000041874 */
[--C-:B------:R-:W-:Y:S01]  /*7be0*/  FFMA.FTZ R183, R210, UR4, -R190.reuse ;  /* 0x00000004d2b77c23 */ /* 0x100fe200080108be */
[C---:B------:R-:W-:Y:S01]  /*7bf0*/  HMMA.16816.F32.BF16 R120, R132.reuse, R150, R120 ;  /* 0x000000968478723c */ /* 0x040fe20000041878 */
[----:B------:R-:W-:Y:S01]  /*7c00*/  MUFU.EX2 R182, R182 ;  /* 0x000000b600b67308 */ /* 0x000fe20000000800 */
[----:B------:R-:W4:Y:S03]  /*7c10*/  LDSM.16.MT88.4 R148, [R236+0x13000] ;  /* 0x01300000ec94783b */ /* 0x000f260000004200 */
[----:B------:R-:W-:Y:S01]  /*7c20*/  FFMA.FTZ R206, R213, UR4, -R190 ;  /* 0x00000004d5ce7c23 */ /* 0x000fe200080108be */
[C---:B-1----:R-:W-:Y:S05]  /*7c30*/  HMMA.16816.F32.BF16 R124, R132.reuse, R136, R124 ;  /* 0x00000088847c723c */ /* 0x042fea000004187c */
[----:B------:R-:W1:Y:S01]  /*7c40*/  MUFU.EX2 R183, R183 ;  /* 0x000000b700b77308 */ /* 0x000e620000000800 */
[----:B--2---:R-:W-:Y:S01]  /*7c50*/  F2FP.BF16.F32.PACK_AB R140, R181, R180 ;  /* 0x000000b4b58c723e */ /* 0x004fe200000010ff */
[----:B------:R-:W-:Y:S01]  /*7c60*/  HMMA.16816.F32.BF16 R128, R132, R138, R128 ;  /* 0x0000008a8480723c */ /* 0x000fe20000041880 */
[----:B------:R-:W2:Y:S07]  /*7c70*/  LDSM.16.MT88.4 R132, [R236+0x15000] ;  /* 0x01500000ec84783b */ /* 0x000eae0000004200 */
[----:B------:R-:W5:Y:S03]  /*7c80*/  MUFU.EX2 R206, R206 ;  /* 0x000000ce00ce7308 */ /* 0x000f660000000800 */
[----:B------:R-:W-:Y:S01]  /*7c90*/  F2FP.BF16.F32.PACK_AB R142, R215, R204 ;  /* 0x000000ccd78e723e */ /* 0x000fe200000010ff */
[----:B------:R-:W-:Y:S01]  /*7ca0*/  FFMA.FTZ R208, R203, UR4, -R192 ;  /* 0x00000004cbd07c23 */ /* 0x000fe200080108c0 */
[----:B------:R-:W-:Y:S01]  /*7cb0*/  FFMA.FTZ R210, R197, UR4, -R190 ;  /* 0x00000004c5d27c23 */ /* 0x000fe200080108be */
[----:B------:R-:W2:Y:S01]  /*7cc0*/  LDSM.16.MT88.4 R136, [R234+0x15000] ;  /* 0x01500000ea88783b */ /* 0x000ea20000004200 */
[----:B------:R-:W-:Y:S01]  /*7cd0*/  FFMA.FTZ R192, R194, UR4, -R192 ;  /* 0x00000004c2c07c23 */ /* 0x000fe200080108c0 */
[----:B------:R-:W-:Y:S02]  /*7ce0*/  FFMA.FTZ R190, R165, UR4, -R190 ;  /* 0x00000004a5be7c23 */ /* 0x000fe400080108be */
[----:B------:R-:W2:Y:S01]  /*7cf0*/  MUFU.EX2 R208, R208 ;  /* 0x000000d000d07308 */ /* 0x000ea20000000800 */
[----:B-1----:R-:W-:Y:S01]  /*7d00*/  F2FP.BF16.F32.PACK_AB R141, R183, R182 ;  /* 0x000000b6b78d723e */ /* 0x002fe200000010ff */
[----:B------:R-:W-:Y:S01]  /*7d10*/  FADD.FTZ R180, R180, R207 ;  /* 0x000000cfb4b47221 */ /* 0x000fe20000010000 */
[----:B------:R-:W-:Y:S03]  /*7d20*/  FADD.FTZ R182, R182, R209 ;  /* 0x000000d1b6b67221 */ /* 0x000fe60000010000 */
[----:B------:R-:W-:Y:S01]  /*7d30*/  FADD.FTZ R181, R181, R180 ;  /* 0x000000b4b5b57221 */ /* 0x000fe20000010000 */
[----:B------:R-:W-:Y:S03]  /*7d40*/  FADD.FTZ R183, R183, R182 ;  /* 0x000000b6b7b77221 */ /* 0x000fe60000010000 */
[----:B------:R-:W1:Y:S01]  /*7d50*/  MUFU.EX2 R210, R210 ;  /* 0x000000d200d27308 */ /* 0x000e620000000800 */
[----:B-----5:R-:W-:Y:S01]  /*7d60*/  F2FP.BF16.F32.PACK_AB R143, R211, R206 ;  /* 0x000000ced38f723e */ /* 0x020fe200000010ff */
[----:B------:R-:W-:Y:S01]  /*7d70*/  FADD.FTZ R204, R204, R181 ;  /* 0x000000b5cccc7221 */ /* 0x000fe20000010000 */
[----:B------:R-:W-:Y:S03]  /*7d80*/  FADD.FTZ R206, R206, R183 ;  /* 0x000000b7cece7221 */ /* 0x000fe60000010000 */
[----:B------:R-:W-:Y:S01]  /*7d90*/  FADD.FTZ R204, R215, R204 ;  /* 0x000000ccd7cc7221 */ /* 0x000fe20000010000 */
[----:B------:R-:W-:Y:S01]  /*7da0*/  FADD.FTZ R206, R211, R206 ;  /* 0x000000ced3ce7221 */ /* 0x000fe20000010000 */
[C---:B------:R-:W-:Y:S02]  /*7db0*/  HMMA.16816.F32.BF16 R4, R140.reuse, R152, R4 ;  /* 0x000000988c04723c */ /* 0x040fe40000041804 */
[----:B------:R-:W5:Y:S04]  /*7dc0*/  MUFU.EX2 R192, R192 ;  /* 0x000000c000c07308 */ /* 0x000f680000000800 */
[C---:B------:R-:W-:Y:S01]  /*7dd0*/  HMMA.16816.F32.BF16 R8, R140.reuse, R154, R8 ;  /* 0x0000009a8c08723c */ /* 0x040fe20000041808 */
[----:B------:R-:W-:Y:S05]  /*7de0*/  LDSM.16.MT88.4 R152, [R236+0x17000] ;  /* 0x01700000ec98783b */ /* 0x000fea0000004200 */
[----:B------:R-:W5:Y:S01]  /*7df0*/  MUFU.EX2 R165, R190 ;  /* 0x000000be00a57308 */ /* 0x000f620000000800 */
[C---:B---3--:R-:W-:Y:S06]  /*7e00*/  HMMA.16816.F32.BF16 R12, R140.reuse, R144, R12 ;  /* 0x000000908c0c723c */ /* 0x048fec000004180c */
[C---:B------:R-:W-:Y:S01]  /*7e10*/  HMMA.16816.F32.BF16 R16, R140.reuse, R146, R16 ;  /* 0x000000928c10723c */ /* 0x040fe20000041810 */
[----:B------:R-:W3:Y:S05]  /*7e20*/  LDSM.16.MT88.4 R144, [R233+0x15000] ;  /* 0x01500000e990783b */ /* 0x000eea0000004200 */
[C---:B------:R-:W-:Y:S06]  /*7e30*/  HMMA.16816.F32.BF16 R20, R140.reuse, R156, R20 ;  /* 0x0000009c8c14723c */ /* 0x040fec0000041814 */
[C---:B------:R-:W-:Y:S01]  /*7e40*/  HMMA.16816.F32.BF16 R24, R140.reuse, R158, R24 ;  /* 0x0000009e8c18723c */ /* 0x040fe20000041818 */
[----:B------:R-:W-:Y:S05]  /*7e50*/  LDSM.16.MT88.4 R156, [R236+0x11800] ;  /* 0x01180000ec9c783b */ /* 0x000fea0000004200 */
[C---:B------:R-:W-:Y:S06]  /*7e60*/  HMMA.16816.F32.BF16 R28, R140.reuse, R160, R28 ;  /* 0x000000a08c1c723c */ /* 0x040fec000004181c */
[C---:B------:R-:W-:Y:S06]  /*7e70*/  HMMA.16816.F32.BF16 R32, R140.reuse, R162, R32 ;  /* 0x000000a28c20723c */ /* 0x040fec0000041820 */
[C---:B----4-:R-:W-:Y:S06]  /*7e80*/  HMMA.16816.F32.BF16 R36, R140.reuse, R148, R36 ;  /* 0x000000948c24723c */ /* 0x050fec0000041824 */
[C---:B------:R-:W-:Y:S01]  /*7e90*/  HMMA.16816.F32.BF16 R40, R140.reuse, R150, R40 ;  /* 0x000000968c28723c */ /* 0x040fe20000041828 */
[----:B------:R-:W4:Y:S05]  /*7ea0*/  LDSM.16.MT88.4 R148, [R232+0x15000] ;  /* 0x01500000e894783b */ /* 0x000f2a0000004200 */
[C---:B------:R-:W-:Y:S06]  /*7eb0*/  HMMA.16816.F32.BF16 R44, R140.reuse, R168, R44 ;  /* 0x000000a88c2c723c */ /* 0x040fec000004182c */
[C---:B------:R-:W-:Y:S05]  /*7ec0*/  HMMA.16816.F32.BF16 R48, R140.reuse, R170, R48 ;  /* 0x000000aa8c30723c */ /* 0x040fea0000041830 */
[----:B--2---:R-:W-:Y:S01]  /*7ed0*/  F2FP.BF16.F32.PACK_AB R168, R208, R201 ;  /* 0x000000c9d0a8723e */ /* 0x004fe200000010ff */
[C---:B------:R-:W-:Y:S05]  /*7ee0*/  HMMA.16816.F32.BF16 R52, R140.reuse, R172, R52 ;  /* 0x000000ac8c34723c */ /* 0x040fea0000041834 */
[----:B-1----:R-:W-:Y:S01]  /*7ef0*/  F2FP.BF16.F32.PACK_AB R169, R210, R199 ;  /* 0x000000c7d2a9723e */ /* 0x002fe200000010ff */
[C---:B------:R-:W-:Y:S01]  /*7f00*/  HMMA.16816.F32.BF16 R56, R140.reuse, R174, R56 ;  /* 0x000000ae8c38723c */ /* 0x040fe20000041838 */
[----:B------:R-:W-:Y:S04]  /*7f10*/  LDSM.16.MT88.4 R172, [R232+0x11800] ;  /* 0x01180000e8ac783b */ /* 0x000fe80000004200 */
[----:B-----5:R-:W-:Y:S01]  /*7f20*/  F2FP.BF16.F32.PACK_AB R170, R192, R195 ;  /* 0x000000c3c0aa723e */ /* 0x020fe200000010ff */
[C---:B------:R-:W-:Y:S05]  /*7f30*/  HMMA.16816.F32.BF16 R60, R140.reuse, R176, R60 ;  /* 0x000000b08c3c723c */ /* 0x040fea000004183c */
[----:B------:R-:W-:Y:S01]  /*7f40*/  F2FP.BF16.F32.PACK_AB R171, R165, R166 ;  /* 0x000000a6a5ab723e */ /* 0x000fe200000010ff */
[C---:B------:R-:W-:Y:S01]  /*7f50*/  HMMA.16816.F32.BF16 R64, R140.reuse, R178, R64 ;  /* 0x000000b28c40723c */ /* 0x040fe20000041840 */
[----:B------:R-:W-:Y:S04]  /*7f60*/  LDSM.16.MT88.4 R176, [R236+0x13800] ;  /* 0x01380000ecb0783b */ /* 0x000fe80000004200 */
[----:B------:R-:W-:Y:S01]  /*7f70*/  FADD.FTZ R201, R201, R204 ;  /* 0x000000ccc9c97221 */ /* 0x000fe20000010000 */
[C---:B------:R-:W-:Y:S05]  /*7f80*/  HMMA.16816.F32.BF16 R68, R140.reuse, R132, R68 ;  /* 0x000000848c44723c */ /* 0x040fea0000041844 */
[----:B------:R-:W-:Y:S01]  /*7f90*/  FADD.FTZ R199, R199, R206 ;  /* 0x000000cec7c77221 */ /* 0x000fe20000010000 */
[C---:B------:R-:W-:Y:S01]  /*7fa0*/  HMMA.16816.F32.BF16 R72, R140.reuse, R134, R72 ;  /* 0x000000868c48723c */ /* 0x040fe20000041848 */
[----:B------:R-:W1:Y:S04]  /*7fb0*/  LDSM.16.MT88.4 R132, [R234+0x17000] ;  /* 0x01700000ea84783b */ /* 0x000e680000004200 */
[----:B------:R-:W-:Y:S01]  /*7fc0*/  FADD.FTZ R208, R208, R201 ;  /* 0x000000c9d0d07221 */ /* 0x000fe20000010000 */
[C---:B------:R-:W-:Y:S05]  /*7fd0*/  HMMA.16816.F32.BF16 R76, R140.reuse, R136, R76 ;  /* 0x000000888c4c723c */ /* 0x040fea000004184c */
[----:B------:R-:W-:Y:S01]  /*7fe0*/  FADD.FTZ R199, R210, R199 ;  /* 0x000000c7d2c77221 */ /* 0x000fe20000010000 */
[C---:B------:R-:W-:Y:S01]  /*7ff0*/  HMMA.16816.F32.BF16 R80, R140.reuse, R138, R80 ;  /* 0x0000008a8c50723c */ /* 0x040fe20000041850 */
[----:B------:R-:W2:Y:S04]  /*8000*/  LDSM.16.MT88.4 R136, [R233+0x17000] ;  /* 0x01700000e988783b */ /* 0x000ea80000004200 */
[----:B------:R-:W-:Y:S01]  /*8010*/  FADD.FTZ R195, R195, R208 ;  /* 0x000000d0c3c37221 */ /* 0x000fe20000010000 */
[C---:B---3--:R-:W-:Y:S05]  /*8020*/  HMMA.16816.F32.BF16 R84, R140.reuse, R144, R84 ;  /* 0x000000908c54723c */ /* 0x048fea0000041854 */
[----:B------:R-:W-:Y:S01]  /*8030*/  FADD.FTZ R166, R166, R199 ;  /* 0x000000c7a6a67221 */ /* 0x000fe20000010000 */
[C---:B------:R-:W-:Y:S01]  /*8040*/  HMMA.16816.F32.BF16 R88, R140.reuse, R146, R88 ;  /* 0x000000928c58723c */ /* 0x040fe20000041858 */
[----:B------:R-:W3:Y:S04]  /*8050*/  LDSM.16.MT88.4 R144, [R232+0x17000] ;  /* 0x01700000e890783b */ /* 0x000ee80000004200 */
[----:B------:R-:W-:Y:S01]  /*8060*/  FADD.FTZ R252, R192, R195 ;  /* 0x000000c3c0fc7221 */ /* 0x000fe20000010000 */
[C---:B----4-:R-:W-:Y:S05]  /*8070*/  HMMA.16816.F32.BF16 R92, R140.reuse, R148, R92 ;  /* 0x000000948c5c723c */ /* 0x050fea000004185c */
[----:B------:R-:W-:Y:S01]  /*8080*/  FADD.FTZ R245, R165, R166 ;  /* 0x000000a6a5f57221 */ /* 0x000fe20000010000 */
        /* <DEDUP_REMOVED lines=8> */
[C---:B------:R-:W-:Y:S06]  /*8110*/  HMMA.16816.F32.BF16 R120, R140.reuse, R138, R120 ;  /* 0x0000008a8c78723c */ /* 0x040fec0000041878 */
[C---:B---3--:R-:W-:Y:S06]  /*8120*/  HMMA.16816.F32.BF16 R124, R140.reuse, R144, R124 ;  /* 0x000000908c7c723c */ /* 0x048fec000004187c */
[----:B------:R-:W-:Y:S06]  /*8130*/  HMMA.16816.F32.BF16 R128, R140, R146, R128 ;  /* 0x000000928c80723c */ /* 0x000fec0000041880 */
[C---:B------:R-:W-:Y:S01]  /*8140*/  HMMA.16816.F32.BF16 R160, R168.reuse, R156, R4 ;  /* 0x0000009ca8a0723c */ /* 0x040fe20000041804 */
[----:B------:R-:W2:Y:S05]  /*8150*/  LDSM.16.MT88.4 R4, [R234+0x13800] ;  /* 0x01380000ea04783b */ /* 0x000eaa0000004200 */
[C---:B------:R-:W-:Y:S03]  /*8160*/  HMMA.16816.F32.BF16 R156, R168.reuse, R158, R8 ;  /* 0x0000009ea89c723c */ /* 0x040fe60000041808 */
[----:B------:R-:W3:Y:S03]  /*8170*/  LDSM.16.MT88.4 R8, [R233+0x13800] ;  /* 0x01380000e908783b */ /* 0x000ee60000004200 */
[C---:B----4-:R-:W-:Y:S05]  /*8180*/  HMMA.16816.F32.BF16 R152, R168.reuse, R148, R12 ;  /* 0x00000094a898723c */ /* 0x050fea000004180c */
[----:B------:R-:W4:Y:S01]  /*8190*/  LDSM.16.MT88.4 R12, [R232+0x13800] ;  /* 0x01380000e80c783b */ /* 0x000f220000004200 */
[C---:B------:R-:W-:Y:S06]  /*81a0*/  HMMA.16816.F32.BF16 R148, R168.reuse, R150, R16 ;  /* 0x00000096a894723c */ /* 0x040fec0000041810 */
[C---:B-1----:R-:W-:Y:S01]  /*81b0*/  HMMA.16816.F32.BF16 R144, R168.reuse, R132, R20 ;  /* 0x00000084a890723c */ /* 0x042fe20000041814 */
[----:B------:R-:W1:Y:S05]  /*81c0*/  LDSM.16.MT88.4 R16, [R236+0x15800] ;  /* 0x01580000ec10783b */ /* 0x000e6a0000004200 */
[C---:B------:R-:W-:Y:S03]  /*81d0*/  HMMA.16816.F32.BF16 R140, R168.reuse, R134, R24 ;  /* 0x00000086a88c723c */ /* 0x040fe60000041818 */
[----:B------:R-:W5:Y:S03]  /*81e0*/  LDSM.16.MT88.4 R20, [R234+0x15800] ;  /* 0x01580000ea14783b */ /* 0x000f660000004200 */
[C---:B------:R-:W-:Y:S05]  /*81f0*/  HMMA.16816.F32.BF16 R136, R168.reuse, R172, R28 ;  /* 0x000000aca888723c */ /* 0x040fea000004181c */
[----:B------:R-:W5:Y:S01]  /*8200*/  LDSM.16.MT88.4 R24, [R233+0x15800] ;  /* 0x01580000e918783b */ /* 0x000f620000004200 */
[C---:B------:R-:W-:Y:S06]  /*8210*/  HMMA.16816.F32.BF16 R132, R168.reuse, R174, R32 ;  /* 0x000000aea884723c */ /* 0x040fec0000041820 */
        /* <DEDUP_REMOVED lines=25> */
[C---:B-1----:R-:W-:Y:S06]  /*83b0*/  HMMA.16816.F32.BF16 R116, R168.reuse, R16, R116 ;  /* 0x00000010a874723c */ /* 0x042fec0000041874 */
[C---:B------:R-:W-:Y:S06]  /*83c0*/  HMMA.16816.F32.BF16 R120, R168.reuse, R18, R120 ;  /* 0x00000012a878723c */ /* 0x040fec0000041878 */
[C---:B-----5:R-:W-:Y:S06]  /*83d0*/  HMMA.16816.F32.BF16 R124, R168.reuse, R20, R124 ;  /* 0x00000014a87c723c */ /* 0x060fec000004187c */
[----:B------:R-:W-:Y:S01]  /*83e0*/  HMMA.16816.F32.BF16 R128, R168, R22, R128 ;  /* 0x00000016a880723c */ /* 0x000fe20000041880 */
[----:B------:R-:W-:Y:S11]  /*83f0*/  @!UPT UIADD3 URZ, URZ, URZ, URZ ;  /* 0x0000003f3f3ff290 */ /* 0x000ff6000fffe03f */
[----:B------:R-:W-:Y:S01]  /*8400*/  @!UPT UIADD3 URZ, URZ, URZ, URZ ;  /* 0x0000003f3f3ff290 */ /* 0x000fe2000fffe03f */
[----:B------:R-:W-:Y:S11]  /*8410*/  @P0 BRA `(.L_x_794) ;  /* 0xffffffcc00680947 */ /* 0x000ff6000383ffff */
.L_x_793:
        /* <DEDUP_REMOVED lines=17> */
[----:B------:R-:W-:Y:S02]  /*8530*/  LEA.HI R5, R5, R0, RZ, 0x3 ;  /* 0x0000000005057211 */ /* 0x000fe400078f18ff */
[----:B-----5:R-:W-:Y:S02]  /*8540*/  SHF.R.S32.HI R9, RZ, 0x1f, R2 ;  /* 0x0000001fff097819 */ /* 0x020fe40000011402 */
[----:B------:R-:W-:Y:S02]  /*8550*/  SHF.R.S32.HI R14, RZ, 0x3, R5 ;  /* 0x00000003ff0e7819 */ /* 0x000fe40000011405 */
[----:B------:R-:W-:Y:S02]  /*8560*/  LOP3.LUT R5, R5, 0xfffffff8, RZ, 0xc0, !PT ;  /* 0xfffffff805057812 */ /* 0x000fe400078ec0ff */
[----:B------:R-:W-:Y:S01]  /*8570*/  LEA.HI R6, R9, R2, RZ, 0x5 ;  /* 0x0000000209067211 */ /* 0x000fe200078f28ff */
[----:B-1----:R-:W-:Y:S01]  /*8580*/  FADD.FTZ R7, R4, R7 ;  /* 0x0000000704077221 */ /* 0x002fe20000010000 */
[----:B------:R-:W-:-:S02]  /*8590*/  IADD3 R4, R14, 0x10, RZ ;  /* 0x000000100e047810 */ /* 0x000fc40007ffe0ff */
[----:B------:R-:W-:Y:S01]  /*85a0*/  IADD3 R0, -R5, R0, RZ ;  /* 0x0000000005007210 */ /* 0x000fe20007ffe1ff */
[----:B--2---:R-:W-:Y:S01]  /*85b0*/  FADD.FTZ R8, R11, R8 ;  /* 0x000000080b087221 */ /* 0x004fe20000010000 */
[----:B------:R-:W-:Y:S02]  /*85c0*/  LEA.HI R11, R9, R2, RZ, 0x2 ;  /* 0x00000002090b7211 */ /* 0x000fe400078f10ff */
[----:B------:R-:W-:Y:S02]  /*85d0*/  ISETP.GE.AND P0, PT, R4, UR5, PT ;  /* 0x0000000504007c0c */ /* 0x000fe4000bf06270 */
[----:B------:R-:W-:Y:S02]  /*85e0*/  LOP3.LUT R17, R11, 0x3ffffffc, RZ, 0xc0, !PT ;  /* 0x3ffffffc0b117812 */ /* 0x000fe400078ec0ff */
[--C-:B------:R-:W-:Y:S02]  /*85f0*/  SHF.R.S32.HI R4, RZ, 0x2, R11.reuse ;  /* 0x00000002ff047819 */ /* 0x100fe4000001140b */
[----:B------:R-:W-:-:S02]  /*8600*/  SHF.R.S32.HI R11, RZ, 0x1f, R11 ;  /* 0x0000001fff0b7819 */ /* 0x000fc4000001140b */
[----:B------:R-:W-:Y:S02]  /*8610*/  FSETP.NE.FTZ.AND P4, PT, R8, RZ, PT ;  /* 0x000000ff0800720b */ /* 0x000fe40003f95000 */
[----:B------:R-:W-:Y:S02]  /*8620*/  FSETP.NE.FTZ.AND P3, PT, R7, RZ, PT ;  /* 0x000000ff0700720b */ /* 0x000fe40003f75000 */
[----:B------:R-:W-:Y:S02]  /*8630*/  LEA.HI R11, R11, R4, RZ, 0x3 ;  /* 0x000000040b0b7211 */ /* 0x000fe400078f18ff */
[----:B------:R-:W-:Y:S02]  /*8640*/  LOP3.LUT R9, R6, 0xffffffe0, RZ, 0xc0, !PT ;  /* 0xffffffe006097812 */ /* 0x000fe400078ec0ff */
[----:B------:R-:W-:Y:S02]  /*8650*/  LOP3.LUT R11, R11, 0xfffffff8, RZ, 0xc0, !PT ;  /* 0xfffffff80b0b7812 */ /* 0x000fe400078ec0ff */
[----:B------:R-:W-:-:S02]  /*8660*/  SHF.R.S32.HI R5, RZ, 0x5, R6 ;  /* 0x00000005ff057819 */ /* 0x000fc40000011406 */
[----:B------:R-:W-:Y:S01]  /*8670*/  IADD3 R11, R4, -R11, RZ ;  /* 0x8000000b040b7210 */ /* 0x000fe20007ffe0ff */
[----:B------:R-:W1:Y:S01]  /*8680*/  @P4 MUFU.RCP R12, R8 ;  /* 0x00000008000c4308 */ /* 0x000e620000001000 */
[-C--:B------:R-:W-:Y:S02]  /*8690*/  IADD3 R10, -R17, R2.reuse, RZ ;  /* 0x00000002110a7210 */ /* 0x080fe40007ffe1ff */
[C---:B------:R-:W-:Y:S02]  /*86a0*/  SHF.L.U32 R4, R11.reuse, 0x6, RZ ;  /* 0x000000060b047819 */ /* 0x040fe400000006ff */
[----:B------:R-:W-:Y:S02]  /*86b0*/  LOP3.LUT R6, R11, 0x1, RZ, 0xc0, !PT ;  /* 0x000000010b067812 */ /* 0x000fe400078ec0ff */
[----:B------:R-:W-:Y:S01]  /*86c0*/  LOP3.LUT R4, R4, 0x1c0, RZ, 0xc0, !PT ;  /* 0x000001c004047812 */ /* 0x000fe200078ec0ff */
[----:B------:R-:W2:Y:S01]  /*86d0*/  @P3 MUFU.RCP R13, R7 ;  /* 0x00000007000d3308 */ /* 0x000ea20000001000 */
[----:B------:R-:W-:-:S02]  /*86e0*/  IADD3 R2, -R9, R2, RZ ;  /* 0x0000000209027210 */ /* 0x000fc40007ffe1ff */
[----:B------:R-:W-:Y:S02]  /*86f0*/  LEA R10, R5, R10, 0x9 ;  /* 0x0000000a050a7211 */ /* 0x000fe400078e48ff */
[----:B------:R-:W-:Y:S02]  /*8700*/  LEA.HI R9, R4, R4, RZ, 0x1d ;  /* 0x0000000404097211 */ /* 0x000fe400078fe8ff */
[----:B------:R-:W-:Y:S02]  /*8710*/  ISETP.NE.U32.AND P5, PT, R6, 0x1, PT ;  /* 0x000000010600780c */ /* 0x000fe40003fa5070 */
[----:B------:R-:W-:Y:S01]  /*8720*/  LEA R9, R10, R9, 0x1 ;  /* 0x000000090a097211 */ /* 0x000fe200078e08ff */
[C---:B-1----:R-:W-:Y:S01]  /*8730*/  FMUL.FTZ R160, R12.reuse, R160 ;  /* 0x000000a00ca07220 */ /* 0x042fe20000410000 */
[----:B------:R-:W-:Y:S01]  /*8740*/  R2P PR, R11, 0x6 ;  /* 0x000000060b007804 */ /* 0x000fe20000000000 */
[C---:B------:R-:W-:Y:S01]  /*8750*/  FMUL.FTZ R161, R12.reuse, R161 ;  /* 0x000000a10ca17220 */ /* 0x040fe20000410000 */
[----:B------:R-:W-:Y:S01]  /*8760*/  LEA R9, R9, UR4, 0x1 ;  /* 0x0000000409097c11 */ /* 0x000fe2000f8e08ff */
[C---:B------:R-:W-:Y:S01]  /*8770*/  FMUL.FTZ R156, R12.reuse, R156 ;  /* 0x0000009c0c9c7220 */ /* 0x040fe20000410000 */
[----:B------:R-:W-:Y:S01]  /*8780*/  MOV R4, 0x20 ;  /* 0x0000002000047802 */ /* 0x000fe20000000f00 */
[C---:B------:R-:W-:Y:S01]  /*8790*/  FMUL.FTZ R157, R12.reuse, R157 ;  /* 0x0000009d0c9d7220 */ /* 0x040fe20000410000 */
        /* <DEDUP_REMOVED lines=221> */
.L_x_797:
        /* <DEDUP_REMOVED lines=24> */
.L_x_798:
        /* <DEDUP_REMOVED lines=114> */
.L_x_800:
[----:B------:R-:W-:Y:S05]  /*9e10*/  BSYNC B0 ;  /* 0x0000000000007941 */ /* 0x000fea0003800000 */
.L_x_799:
        /* <DEDUP_REMOVED lines=32> */
.L_x_802:
[----:B------:R-:W-:Y:S05]  /*a020*/  BSYNC B0 ;  /* 0x0000000000007941 */ /* 0x000fea0003800000 */
.L_x_801:
        /* <DEDUP_REMOVED lines=22> */
.L_x_804:
[----:B------:R-:W-:Y:S05]  /*a190*/  BSYNC B0 ;  /* 0x0000000000007941 */ /* 0x000fea0003800000 */
.L_x_803:
        /* <DEDUP_REMOVED lines=22> */
.L_x_806:
[----:B------:R-:W-:Y:S05]  /*a300*/  BSYNC B0 ;  /* 0x0000000000007941 */ /* 0x000fea0003800000 */
.L_x_805:
        /* <DEDUP_REMOVED lines=21> */
.L_x_789:
        /* <DEDUP_REMOVED lines=67> */
[----:B------:R-:W-:-:S02]  /*a890*/  @!UP3 USHF.R.S32.HI UR25, URZ, 0x1f, UR14 ;  /* 0x0000001f3f19b899 */ /* 0x000fc4000801140e */
[----:B------:R-:W-:Y:S02]  /*a8a0*/  USHF.R.S32.HI UR4, URZ, 0x1f, UR5 ;  /* 0x0000001f3f047899 */ /* 0x000fe40008011405 */
        /* <DEDUP_REMOVED lines=17> */
.L_x_808:
[----:B------:R-:W-:Y:S05]  /*a9c0*/  BSYNC B0 ;  /* 0x0000000000007941 */ /* 0x000fea0003800000 */
.L_x_807:
        /* <DEDUP_REMOVED lines=20> */
.L_x_810:
[----:B------:R-:W-:Y:S05]  /*ab10*/  BSYNC B0 ;  /* 0x0000000000007941 */ /* 0x000fea0003800000 */
.L_x_809:
        /* <DEDUP_REMOVED lines=18> */
.L_x_812:
[----:B------:R-:W-:Y:S05]  /*ac40*/  BSYNC B0 ;  /* 0x0000000000007941 */ /* 0x000fea0003800000 */
.L_x_811:
        /* <DEDUP_REMOVED lines=18> */
.L_x_814:
[----:B------:R-:W-:Y:S05]  /*ad70*/  BSYNC B0 ;  /* 0x0000000000007941 */ /* 0x000fea0003800000 */
.L_x_813:
        /* <DEDUP_REMOVED lines=10> */
.L_x_816:
[----:B------:R-:W-:Y:S05]  /*ae20*/  BSYNC B0 ;  /* 0x0000000000007941 */ /* 0x000fea0003800000 */
.L_x_815:
        /* <DEDUP_REMOVED lines=10> */
.L_x_818:
[----:B------:R-:W-:Y:S05]  /*aed0*/  BSYNC B0 ;  /* 0x0000000000007941 */ /* 0x000fea0003800000 */
.L_x_817:
        /* <DEDUP_REMOVED lines=10> */
.L_x_820:
[----:B------:R-:W-:Y:S05]  /*af80*/  BSYNC B0 ;  /* 0x0000000000007941 */ /* 0x000fea0003800000 */
.L_x_819:
        /* <DEDUP_REMOVED lines=10> */
.L_x_821:
        /* <DEDUP_REMOVED lines=13> */
.L_x_2402:


//--------------------- .text._ZN5flash16flash_fwd_kernelI23Flash_fwd_kernel_traitsILi256ELi64ELi64ELi4ELb0ELb0EN7cutlass10bfloat16_tE19Flash_kernel_traitsILi256ELi64ELi64ELi4ES3_EELb1ELb0ELb0ELb1ELb0ELb0ELb0ELb0EEEvNS_16Flash_fwd_paramsE --------------------------
	.section	.text._ZN5flash16flash_fwd_kernelI23Flash_fwd_kernel_traitsILi256ELi64ELi64ELi4ELb0ELb0EN7cutlass10bfloat16_tE19Flash_kernel_traitsILi256ELi64ELi64ELi4ES3_EELb1ELb0ELb0ELb1ELb0ELb0ELb0ELb0EEEvNS_16Flash_fwd_paramsE,"ax",@progbits
	.align	128
        .global         _ZN5flash16flash_fwd_kernelI23Flash_fwd_kernel_traitsILi256ELi64ELi64ELi4ELb0ELb0EN7cutlass10bfloat16_tE19Flash_kernel_traitsILi256ELi64ELi64ELi4ES3_EELb1ELb0ELb0ELb1ELb0ELb0ELb0ELb0EEEvNS_16Flash_fwd_paramsE
        .type           _ZN5flash16flash_fwd_kernelI23Flash_fwd_kernel_traitsILi256ELi64ELi64ELi4ELb0ELb0EN7cutlass10bfloat16_tE19Flash_kernel_traitsILi256ELi64ELi64ELi4ES3_EELb1ELb0ELb0ELb1ELb0ELb0ELb0ELb0EEEvNS_16Flash_fwd_paramsE,@function
        .size           _ZN5flash16flash_fwd_kernelI23Flash_fwd_kernel_traitsILi256ELi64ELi64ELi4ELb0ELb0EN7cutlass10bfloat16_tE19Flash_kernel_traitsILi256ELi64ELi64ELi4ES3_EELb1ELb0ELb0ELb1ELb0ELb0ELb0ELb0EEEvNS_16Flash_fwd_paramsE,(.L_x_2403 - _ZN5flash16flash_fwd_kernelI23Flash_fwd_kernel_traitsILi256ELi64ELi64ELi4ELb0ELb0EN7cutlass10bfloat16_tE19Flash_kernel_traitsILi256ELi64ELi64ELi4ES3_EELb1ELb0ELb0ELb1ELb0ELb0ELb0ELb0EEEvNS_16Flash_fwd_paramsE)
        .other          _ZN5flash16flash_fwd_kernelI23Flash_fwd_kernel_traitsILi256ELi64ELi64ELi4ELb0ELb0EN7cutlass10bfloat16_tE19Flash_kernel_traitsILi256ELi64ELi64ELi4ES3_EELb1ELb0ELb0ELb1ELb0ELb0ELb0ELb0EEEvNS_16Flash_fwd_paramsE,@"STO_CUDA_ENTRY STV_DEFAULT"
_ZN5flash16flash_fwd_kernelI23Flash_fwd_kernel_traitsILi256ELi64ELi64ELi4ELb0ELb0EN7cutlass10bfloat16_tE19Flash_kernel_traitsILi256ELi64ELi64ELi4ES3_EELb1ELb0ELb0ELb1ELb0ELb0ELb0ELb0EEEvNS_16Flash_fwd_paramsE:
.text._ZN5flash16flash_fwd_kernelI23Flash_fwd_kernel_traitsILi256ELi64ELi64ELi4ELb0ELb0EN7cutlass10bfloat16_tE19Flash_kernel_traitsILi256ELi64ELi64ELi4ES3_EELb1ELb0ELb0ELb1ELb0ELb0ELb0ELb0EEEvNS_16Flash_fwd_paramsE:
        /* <DEDUP_REMOVED lines=12> */
[----:B-1----:R-:W-:-:S04]  /*00c0*/  VIADD R1, R1, 0xffffff70 ;  /* 0xffffff7001017836 */ /* 0x002fc80000000000 */
        /* <DEDUP_REMOVED lines=10> */
[----:B------:R-:W-:Y:S01]  /*0170*/  UISETP.NE.AND.EX UP2, UPT, UR7, URZ, UPT, UP2 ;  /* 0x0000003f0700728c */ /* 0x000fe2000bf45320 */
[----:B------:R-:W-:Y:S01]  /*0180*/  ULDC.U8 UR6, c[0x0][0x3c2] ;  /* 0x0000f08000067ab9 */ /* 0x000fe20000000000 */
[----:B----4-:R-:W-:Y:S02]  /*0190*/  ULOP3.LUT UR4, UR30, UR17, UR29, 0xfe, !UPT ;  /* 0x000000111e047292 */ /* 0x010fe4000f8efe1d */
[----:B------:R-:W-:Y:S02]  /*01a0*/  UISETP.NE.AND UP3, UPT, UR6, URZ, UPT ;  /* 0x0000003f0600728c */ /* 0x000fe4000bf65270 */
[----:B------:R-:W-:Y:S01]  /*01b0*/  PLOP3.LUT P0, PT, PT, PT, UP2, 0x80, 0x0 ;  /* 0x000000000000781c */ /* 0x000fe20003f0f028 */
[----:B------:R-:W-:Y:S01]  /*01c0*/  ULDC.64 UR6, c[0x0][0x2f8] ;  /* 0x0000be0000067ab9 */ /* 0x000fe20000000a00 */
[----:B------:R-:W-:Y:S01]  /*01d0*/  LOP3.LUT P3, RZ, R102, UR4, RZ, 0xfc, !PT ;  /* 0x0000000466ff7c12 */ /* 0x000fe2000f86fcff */
[----:B------:R-:W-:-:S02]  /*01e0*/  ULDC.64 UR4, c[0x0][0x300] ;  /* 0x0000c00000047ab9 */ /* 0x000fc40000000a00 */
[----:B------:R-:W-:-:S04]  /*01f0*/  UISETP.NE.U32.AND UP1, UPT, UR4, URZ, UPT ;  /* 0x0000003f0400728c */ /* 0x000fc8000bf25070 */
[----:B------:R-:W-:-:S03]  /*0200*/  UISETP.NE.AND.EX UP1, UPT, UR5, URZ, UPT, UP1 ;  /* 0x0000003f0500728c */ /* 0x000fc6000bf25310 */
[----:B------:R-:W-:Y:S02]  /*0210*/  ULDC.64 UR4, c[0x0][0x2f8] ;  /* 0x0000be0000047ab9 */ /* 0x000fe40000000a00 */
[----:B------:R-:W-:Y:S01]  /*0220*/  UISETP.EQ.U32.AND UP0, UPT, UR4, URZ, UPT ;  /* 0x0000003f0400728c */ /* 0x000fe2000bf02070 */
[----:B------:R-:W1:Y:S03]  /*0230*/  @!P3 LDC.64 R8, c[0x0][0x3b8] ;  /* 0x0000ee00ff08bb82 */ /* 0x000e660000000a00 */
        /* <DEDUP_REMOVED lines=15> */
[----:B------:R-:W-:Y:S01]  /*0330*/  @!P3 IMAD.MOV.U32 R5, RZ, RZ, R7 ;  /* 0x000000ffff05b224 */ /* 0x000fe200078e0007 */
[----:B------:R-:W-:-:S04]  /*0340*/  PLOP3.LUT P2, PT, PT, PT, UP0, 0x80, 0x0 ;  /* 0x000000000000781c */ /* 0x000fc80003f4f008 */
[----:B------:R1:W-:Y:S04]  /*0350*/  @!P3 STG.E.64 desc[UR26][R8.64+0x8], R4 ;  /* 0x000008040800b986 */ /* 0x0003e8000c101b1a */
[----:B-1----:R-:W2:Y:S04]  /*0360*/  @P0 LDG.E R8, desc[UR26][R2.64] ;  /* 0x0000001a02080981 */ /* 0x002ea8000c1e1900 */
[----:B------:R1:W3:Y:S02]  /*0370*/  @P0 LDG.E R5, desc[UR26][R2.64+0x4] ;  /* 0x0000041a02050981 */ /* 0x0002e4000c1e1900 */
[----:B-1----:R-:W-:-:S02]  /*0380*/  IMAD.U32 R2, RZ, RZ, UR8 ;  /* 0x00000008ff027e24 */ /* 0x002fc4000f8e00ff */
[----:B------:R-:W-:Y:S01]  /*0390*/  IMAD.U32 R3, RZ, RZ, UR9 ;  /* 0x00000009ff037e24 */ /* 0x000fe2000f8e00ff */
[----:B------:R-:W-:Y:S01]  /*03a0*/  SHF.R.S32.HI R29, RZ, 0x1f, R102 ;  /* 0x0000001fff1d7819 */ /* 0x000fe20000011466 */
[----:B------:R-:W-:-:S03]  /*03b0*/  ULDC UR9, c[0x0][0x270] ;  /* 0x00009c0000097ab9 */ /* 0x000fc60000000800 */
[----:B------:R1:W4:Y:S02]  /*03c0*/  @P1 LDG.E R0, desc[UR26][R2.64] ;  /* 0x0000001a02001981 */ /* 0x000324000c1e1900 */
[----:B-1----:R-:W-:Y:S02]  /*03d0*/  IMAD.U32 R2, RZ, RZ, UR6 ;  /* 0x00000006ff027e24 */ /* 0x002fe4000f8e00ff */
[----:B------:R-:W-:-:S05]  /*03e0*/  IMAD.U32 R3, RZ, RZ, UR7 ;  /* 0x00000007ff037e24 */ /* 0x000fca000f8e00ff */
[----:B------:R-:W5:Y:S01]  /*03f0*/  @!P2 LDG.E R4, desc[UR26][R2.64] ;  /* 0x0000001a0204a981 */ /* 0x000f62000c1e1900 */
[----:B------:R-:W-:Y:S01]  /*0400*/  LEA.HI R30, R29, R102, RZ, 0x5 ;  /* 0x000000661d1e7211 */ /* 0x000fe200078f28ff */
[----:B------:R-:W-:Y:S01]  /*0410*/  UMOV UR8, URZ ;  /* 0x0000003f00087c82 */ /* 0x000fe20008000000 */
[----:B------:R-:W-:Y:S01]  /*0420*/  UIMAD UR7, UR29, UR9, UR30 ;  /* 0x000000091d0772a4 */ /* 0x000fe2000f8e021e */
[----:B------:R-:W-:Y:S01]  /*0430*/  UMOV UR16, 0xffffffff ;  /* 0xffffffff00107882 */ /* 0x000fe20000000000 */
[----:B------:R-:W-:Y:S01]  /*0440*/  UMOV UR6, 0xffffffff ;  /* 0xffffffff00067882 */ /* 0x000fe20000000000 */
[----:B--2---:R-:W-:Y:S02]  /*0450*/  @P0 R2UR UR16, R8 ;  /* 0x00000000081002ca */ /* 0x004fe400000e0000 */
[----:B---3--:R-:W-:Y:S02]  /*0460*/  @P0 R2UR UR18, R5 ;  /* 0x00000000051202ca */ /* 0x008fe400000e0000 */
[----:B------:R-:W-:Y:S01]  /*0470*/  ISETP.NE.U32.AND P0, PT, RZ, UR4, PT ;  /* 0x00000004ff007c0c */ /* 0x000fe2000bf05070 */
[----:B------:R-:W-:-:S10]  /*0480*/  USHF.L.U32 UR4, UR7, 0x5, URZ ;  /* 0x0000000507047899 */ /* 0x000fd4000800063f */
[----:B------:R-:W-:-:S07]  /*0490*/  @UP2 UIADD3 UR18, UR18, -UR16, URZ ;  /* 0x8000001012122290 */ /* 0x000fce000fffe03f */
[----:B------:R-:W-:Y:S01]  /*04a0*/  @!UP2 ULDC UR18, c[0x0][0x2c4] ;  /* 0x0000b1000012aab9 */ /* 0x000fe20000000800 */
[----:B----4-:R-:W-:Y:S02]  /*04b0*/  @P1 R2UR UR8, R0 ;  /* 0x00000000000812ca */ /* 0x010fe400000e0000 */
[----:B------:R-:W-:-:S05]  /*04c0*/  LOP3.LUT R0, R30, 0xffffffe0, RZ, 0xc0, !PT ;  /* 0xffffffe01e007812 */ /* 0x000fca00078ec0ff */
[----:B------:R-:W-:-:S05]  /*04d0*/  IMAD.IADD R50, R102, 0x1, -R0 ;  /* 0x0000000166327824 */ /* 0x000fca00078e0a00 */
[--C-:B------:R-:W-:Y:S02]  /*04e0*/  SHF.R.S32.HI R0, RZ, 0x1f, R50.reuse ;  /* 0x0000001fff007819 */ /* 0x100fe40000011432 */
[----:B-----5:R-:W-:Y:S02]  /*04f0*/  @!P2 R2UR UR6, R4 ;  /* 0x000000000406a2ca */ /* 0x020fe400000e0000 */
[----:B------:R-:W-:Y:S01]  /*0500*/  ISETP.NE.AND.EX P2, PT, RZ, UR5, PT, P0 ;  /* 0x00000005ff007c0c */ /* 0x000fe2000bf45300 */
[----:B------:R-:W-:Y:S01]  /*0510*/  USHF.R.S32.HI UR5, URZ, 0x1f, UR4 ;  /* 0x0000001f3f057899 */ /* 0x000fe20008011404 */
[----:B------:R-:W-:-:S05]  /*0520*/  IADD3 R103, P1, P0, R6, UR4, R50 ;  /* 0x0000000406677c10 */ /* 0x000fca000f83e032 */
[----:B------:R1:W-:Y:S01]  /*0530*/  STL [R1+0x4c], R103 ;  /* 0x00004c6701007387 */ /* 0x0003e20000100800 */
        /* <DEDUP_REMOVED lines=9> */
.L_x_822:
[----:B------:R-:W-:-:S05]  /*05d0*/  ULDC UR7, c[0x0][0x2c8] ;  /* 0x0000b20000077ab9 */ /* 0x000fca0000000800 */
.L_x_823:
        /* <DEDUP_REMOVED lines=58> */
.L_x_825:
[----:B------:R-:W-:Y:S01]  /*0980*/  ULDC UR4, c[0x0][0x278] ;  /* 0x00009e0000047ab9 */ /* 0x000fe20000000800 */
[----:B------:R-:W2:Y:S01]  /*0990*/  S2R R2, SR_CTAID.Z ;  /* 0x0000000000027919 */ /* 0x000ea20000002700 */
[----:B------:R-:W-:Y:S01]  /*09a0*/  IMAD.U32 R0, RZ, RZ, UR4 ;  /* 0x00000004ff007e24 */ /* 0x000fe2000f8e00ff */
[----:B------:R-:W-:Y:S01]  /*09b0*/  UMOV UR14, URZ ;  /* 0x0000003f000e7c82 */ /* 0x000fe20008000000 */
[----:B------:R-:W-:Y:S01]  /*09c0*/  LEA.HI R3, R29, R102, RZ, 0x6 ;  /* 0x000000661d037211 */ /* 0x000fe200078f30ff */
[----:B------:R-:W-:Y:S02]  /*09d0*/  IMAD.U32 R12, RZ, RZ, UR17 ;  /* 0x00000011ff0c7e24 */ /* 0x000fe4000f8e00ff */
[----:B------:R-:W-:-:S04]  /*09e0*/  IABS R0, R0 ;  /* 0x0000000000007213 */ /* 0x000fc80000000000 */
[----:B------:R-:W-:-:S13]  /*09f0*/  R2UR UR7, R0 ;  /* 0x00000000000772ca */ /* 0x000fda00000e0000 */
[----:B------:R-:W3:Y:S08]  /*0a00*/  I2F.RP R0, UR7 ;  /* 0x0000000700007d06 */ /* 0x000ef00008209400 */
[----:B---3--:R-:W3:Y:S02]  /*0a10*/  MUFU.RCP R0, R0 ;  /* 0x0000000000007308 */ /* 0x008ee40000001000 */
[----:B---3--:R-:W-:-:S06]  /*0a20*/  VIADD R0, R0, 0xffffffe ;  /* 0x0ffffffe00007836 */ /* 0x008fcc0000000000 */
[----:B------:R-:W3:Y:S02]  /*0a30*/  F2I.FTZ.U32.TRUNC.NTZ R0, R0 ;  /* 0x0000000000007305 */ /* 0x000ee4000021f000 */
[----:B---3--:R-:W-:Y:S02]  /*0a40*/  R2UR UR15, R0 ;  /* 0x00000000000f72ca */ /* 0x008fe400000e0000 */
[----:B--2---:R-:W-:-:S04]  /*0a50*/  IABS R0, R2 ;  /* 0x0000000200007213 */ /* 0x004fc80000000000 */
        /* <DEDUP_REMOVED lines=8> */
[----:B------:R-:W-:Y:S01]  /*0ae0*/  IMAD.IADD R27, R102, 0x1, -R2 ;  /* 0x00000001661b7824 */ /* 0x000fe200078e0a02 */
[----:B------:R-:W-:Y:S01]  /*0af0*/  UIMAD.WIDE.U32 UR14, UR15, UR9, UR14 ;  /* 0x000000090f0e72a5 */ /* 0x000fe2000f8e000e */
[----:B------:R-:W-:Y:S01]  /*0b00*/  IMAD.WIDE R12, R12, 0x40, R18 ;  /* 0x000000400c0c7825 */ /* 0x000fe200078e0212 */
[----:B------:R-:W-:-:S03]  /*0b10*/  LOP3.LUT R0, R0, 0x1c0, RZ, 0xc0, !PT ;  /* 0x000001c000007812 */ /* 0x000fc600078ec0ff */
[----:B------:R-:W-:Y:S02]  /*0b20*/  IMAD.SHL.U32 R48, R27, 0x8, RZ ;  /* 0x000000081b307824 */ /* 0x000fe400078e00ff */
[----:B------:R-:W-:Y:S02]  /*0b30*/  UMOV UR9, UR15 ;  /* 0x0000000f00097c82 */ /* 0x000fe40008000000 */
[----:B------:R-:W-:Y:S01]  /*0b40*/  UIMAD.WIDE.U32 UR14, UR9, UR5, URZ ;  /* 0x00000005090e72a5 */ /* 0x000fe2000f8e003f */
[----:B------:R-:W-:Y:S02]  /*0b50*/  LOP3.LUT R2, R0, 0x38, R48, 0xf8, !PT ;  /* 0x0000003800027812 */ /* 0x000fe400078ef830 */
[----:B------:R-:W-:Y:S02]  /*0b60*/  SHF.R.U32.HI R0, RZ, 0x3, R0 ;  /* 0x00000003ff007819 */ /* 0x000fe40000011600 */
[----:B------:R-:W-:Y:S02]  /*0b70*/  SHF.R.S32.HI R49, RZ, 0x1f, R48 ;  /* 0x0000001fff317819 */ /* 0x000fe40000011430 */
[----:B------:R-:W-:Y:S01]  /*0b80*/  UMOV UR19, UR15 ;  /* 0x0000000f00137c82 */ /* 0x000fe20008000000 */
[----:B------:R-:W-:Y:S01]  /*0b90*/  LOP3.LUT R0, R2, R0, RZ, 0x3c, !PT ;  /* 0x0000000002007212 */ /* 0x000fe200078e3cff */
[----:B------:R-:W-:Y:S01]  /*0ba0*/  UIADD3 UR9, -UR19, URZ, URZ ;  /* 0x0000003f13097290 */ /* 0x000fe2000fffe13f */
[----:B------:R-:W-:-:S03]  /*0bb0*/  IMAD.SHL.U32 R2, R3, 0x8, RZ ;  /* 0x0000000803027824 */ /* 0x000fc600078e00ff */
[----:B------:R-:W-:Y:S02]  /*0bc0*/  UIMAD UR9, UR7, UR9, UR5 ;  /* 0x00000009070972a4 */ /* 0x000fe4000f8e0205 */
[----:B------:R-:W-:Y:S01]  /*0bd0*/  USHF.R.S32.HI UR5, URZ, 0x1f, UR30 ;  /* 0x0000001f3f057899 */ /* 0x000fe2000801141e */
[----:B------:R-:W-:Y:S01]  /*0be0*/  LOP3.LUT R214, R0, 0xfffffe00, R2, 0xf8, !PT ;  /* 0xfffffe0000d67812 */ /* 0x000fe200078ef802 */
        /* <DEDUP_REMOVED lines=31> */
.L_x_826:
[----:B------:R-:W-:Y:S01]  /*0de0*/  ULDC.64 UR8, c[0x0][0x258] ;  /* 0x0000960000087ab9 */ /* 0x000fe20000000a00 */
[----:B------:R-:W-:Y:S01]  /*0df0*/  IMAD R0, R19, UR12, RZ ;  /* 0x0000000c13007c24 */ /* 0x000fe2000f8e02ff */
[----:B------:R-:W-:Y:S01]  /*0e00*/  IADD3 R2, P0, R48, UR34, RZ ;  /* 0x0000002230027c10 */ /* 0x000fe2000ff1e0ff */
[----:B------:R-:W-:Y:S01]  /*0e10*/  UIMAD UR15, UR5, UR8, URZ ;  /* 0x00000008050f72a4 */ /* 0x000fe2000f8e023f */
[----:B------:R-:W2:Y:S01]  /*0e20*/  S2UR UR4, SR_CgaCtaId ;  /* 0x00000000000479c3 */ /* 0x000ea20000008800 */
[C---:B------:R-:W-:Y:S01]  /*0e30*/  IMAD R6, R18.reuse, UR13, R0 ;  /* 0x0000000d12067c24 */ /* 0x040fe2000f8e0200 */
[----:B------:R-:W-:Y:S01]  /*0e40*/  IADD3.X R3, R49, UR10, RZ, P0, !PT ;  /* 0x0000000a31037c10 */ /* 0x000fe200087fe4ff */
[----:B------:R-:W-:Y:S01]  /*0e50*/  IMAD.U32 R0, RZ, RZ, UR8 ;  /* 0x00000008ff007e24 */ /* 0x000fe2000f8e00ff */
[----:B------:R-:W-:Y:S01]  /*0e60*/  UIMAD UR15, UR30, UR9, UR15 ;  /* 0x000000091e0f72a4 */ /* 0x000fe2000f8e020f */
[----:B------:R-:W-:Y:S01]  /*0e70*/  IMAD.WIDE.U32 R4, R18, UR12, R48 ;  /* 0x0000000c12047c25 */ /* 0x000fe2000f8e0030 */
[----:B------:R-:W-:Y:S01]  /*0e80*/  ULDC.64 UR10, c[0x0][0x260] ;  /* 0x00009800000a7ab9 */ /* 0x000fe20000000a00 */
[----:B------:R-:W-:Y:S01]  /*0e90*/  ULDC.64 UR8, c[0x0][0x268] ;  /* 0x00009a0000087ab9 */ /* 0x000fe20000000a00 */
[----:B------:R-:W-:Y:S01]  /*0ea0*/  MOV R20, UR10 ;  /* 0x0000000a00147c02 */ /* 0x000fe20008000f00 */
[----:B------:R-:W-:Y:S01]  /*0eb0*/  IMAD.U32 R31, RZ, RZ, UR8 ;  /* 0x00000008ff1f7e24 */ /* 0x000fe2000f8e00ff */
[----:B------:R-:W-:Y:S01]  /*0ec0*/  UIADD3 UR34, -UR25, UR18, URZ ;  /* 0x0000001219227290 */ /* 0x000fe2000fffe13f */
[----:B------:R-:W-:Y:S01]  /*0ed0*/  IADD3 R10, P1, R4, UR22, RZ ;  /* 0x00000016040a7c10 */ /* 0x000fe2000ff3e0ff */
[----:B------:R-:W-:Y:S01]  /*0ee0*/  IMAD.WIDE.U32 R16, R0, UR30, R2 ;  /* 0x0000001e00107c25 */ /* 0x000fe2000f8e0002 */
[----:B------:R3:W-:Y:S01]  /*0ef0*/  STL [R1+0x50], R20 ;  /* 0x0000501401007387 */ /* 0x0007e20000100800 */
[----:B------:R-:W-:Y:S01]  /*0f00*/  UMOV UR35, 0x400 ;  /* 0x0000040000237882 */ /* 0x000fe20000000000 */
[----:B------:R-:W-:Y:S01]  /*0f10*/  IADD3.X R11, R5, UR21, R6, P1, !PT ;  /* 0x00000015050b7c10 */ /* 0x000fe20008ffe406 */
[----:B------:R-:W-:Y:S01]  /*0f20*/  UIMAD UR31, UR14, UR10, URZ ;  /* 0x0000000a0e1f72a4 */ /* 0x000fe2000f8e023f */
[----:B------:R3:W-:Y:S01]  /*0f30*/  STL [R1+0x54], R31 ;  /* 0x0000541f01007387 */ /* 0x0007e20000100800 */
[C---:B------:R-:W-:Y:S01]  /*0f40*/  ISETP.GE.AND P1, PT, R18.reuse, UR34, PT ;  /* 0x0000002212007c0c */ /* 0x040fe2000bf26270 */
[----:B------:R-:W-:Y:S01]  /*0f50*/  UIMAD UR14, UR14, UR8, URZ ;  /* 0x000000080e0e72a4 */ /* 0x000fe2000f8e023f */
[C---:B------:R-:W-:Y:S01]  /*0f60*/  VIADD R24, R18.reuse, 0x10 ;  /* 0x0000001012187836 */ /* 0x040fe20000000000 */
[C---:B------:R-:W-:Y:S01]  /*0f70*/  IADD3 R25, R18.reuse, 0x20, RZ ;  /* 0x0000002012197810 */ /* 0x040fe20007ffe0ff */
[----:B------:R-:W-:Y:S01]  /*0f80*/  UIMAD UR11, UR19, UR11, UR31 ;  /* 0x0000000b130b72a4 */ /* 0x000fe2000f8e021f */
[----:B------:R-:W-:Y:S01]  /*0f90*/  IADD3 R15, R17, UR15, RZ ;  /* 0x0000000f110f7c10 */ /* 0x000fe2000fffe0ff */
[----:B--2---:R-:W-:Y:S01]  /*0fa0*/  ULEA UR4, UR4, UR35, 0x18 ;  /* 0x0000002304047291 */ /* 0x004fe2000f8ec03f */
[----:B------:R-:W-:Y:S01]  /*0fb0*/  BSSY B0, `(.L_x_827) ;  /* 0x0000036000007945 */ /* 0x000fe20003800000 */
[----:B------:R-:W-:Y:S01]  /*0fc0*/  UIMAD UR31, UR19, UR9, UR14 ;  /* 0x00000009131f72a4 */ /* 0x000fe2000f8e020e */
[----:B------:R-:W-:Y:S01]  /*0fd0*/  VIADD R26, R18, 0x30 ;  /* 0x00000030121a7836 */ /* 0x000fe20000000000 */
[----:B------:R-:W-:Y:S01]  /*0fe0*/  ISETP.GE.AND P0, PT, R24, UR34, PT ;  /* 0x0000002218007c0c */ /* 0x000fe2000bf06270 */
[C---:B------:R-:W-:Y:S01]  /*0ff0*/  VIADD R248, R48.reuse, 0x40 ;  /* 0x0000004030f87836 */ /* 0x040fe20000000000 */
[----:B------:R-:W-:Y:S01]  /*1000*/  ISETP.GE.AND P5, PT, R25, UR34, PT ;  /* 0x0000002219007c0c */ /* 0x000fe2000bfa6270 */
[C---:B------:R-:W-:Y:S01]  /*1010*/  VIADD R249, R48.reuse, 0xc0 ;  /* 0x000000c030f97836 */ /* 0x040fe20000000000 */
[----:B------:R-:W-:-:S02]  /*1020*/  IADD3 R245, R48, 0x80, RZ ;  /* 0x0000008030f57810 */ /* 0x000fc40007ffe0ff */
        /* <DEDUP_REMOVED lines=46> */
.L_x_828:
[----:B------:R-:W-:Y:S05]  /*1310*/  BSYNC B0 ;  /* 0x0000000000007941 */ /* 0x000fea0003800000 */
.L_x_827:
[----:B------:R-:W-:Y:S01]  /*1320*/  IMAD.WIDE.U32 R32, R20, UR19, R10 ;  /* 0x0000001314207c25 */ /* 0x000fe2000f8e000a */
[----:B------:R-:W-:Y:S01]  /*1330*/  BSSY B0, `(.L_x_829) ;  /* 0x0000036000007945 */ /* 0x000fe20003800000 */
[----:B------:R-:W-:Y:S02]  /*1340*/  ISETP.GE.AND P6, PT, R26, UR34, PT ;  /* 0x000000221a007c0c */ /* 0x000fe4000bfc6270 */
[----:B------:R-:W-:Y:S01]  /*1350*/  IMAD R0, R19, UR6, RZ ;  /* 0x0000000613007c24 */ /* 0x000fe2000f8e02ff */
[----:B------:R1:W-:Y:S01]  /*1360*/  STL.64 [R1+0x28], R32 ;  /* 0x0000282001007387 */ /* 0x0003e20000100a00 */
[----:B------:R-:W-:-:S04]  /*1370*/  IMAD.WIDE.U32 R22, R18, UR6, R48 ;  /* 0x0000000612167c25 */ /* 0x000fc8000f8e0030 */
[----:B------:R-:W-:Y:S01]  /*1380*/  IMAD R28, R18, UR7, R0 ;  /* 0x00000007121c7c24 */ /* 0x000fe2000f8e0200 */
[----:B------:R-:W-:Y:S06]  /*1390*/  @P0 BRA `(.L_x_830) ;  /* 0x0000000000bc0947 */ /* 0x000fec0003800000 */
        /* <DEDUP_REMOVED lines=16> */
[----:B------:R-:W3:Y:S01]  /*14a0*/  @!P2 LDC.64 R10, c[0x0][0x210] ;  /* 0x00008400ff0aab82 */ /* 0x000ee20000000a00 */
[----:B--2---:R-:W-:-:S04]  /*14b0*/  @!P3 LEA R6, P0, R2, R6, 0x1 ;  /* 0x000000060206b211 */ /* 0x004fc800078008ff */
[C---:B------:R-:W-:Y:S02]  /*14c0*/  @!P3 LEA.HI.X R7, R2.reuse, R7, R0, 0x1, P0 ;  /* 0x000000070207b211 */ /* 0x040fe400000f0c00 */
[----:B------:R-:W-:Y:S02]  /*14d0*/  ISETP.GE.AND P0, PT, R249, UR10, PT ;  /* 0x0000000af9007c0c */ /* 0x000fe4000bf06270 */
[----:B-----5:R-:W-:-:S04]  /*14e0*/  @!P4 LEA R8, P1, R2, R8, 0x1 ;  /* 0x000000080208c211 */ /* 0x020fc800078208ff */
[C---:B------:R-:W-:Y:S02]  /*14f0*/  @!P4 LEA.HI.X R9, R2.reuse, R9, R0, 0x1, P1 ;  /* 0x000000090209c211 */ /* 0x040fe400008f0c00 */
        /* <DEDUP_REMOVED lines=25> */
.L_x_830:
[----:B------:R-:W-:Y:S05]  /*1690*/  BSYNC B0 ;  /* 0x0000000000007941 */ /* 0x000fea0003800000 */
.L_x_829:
[----:B------:R-:W-:Y:S04]  /*16a0*/  BSSY B0, `(.L_x_831) ;  /* 0x0000031000007945 */ /* 0x000fe80003800000 */
[----:B------:R-:W-:Y:S05]  /*16b0*/  @P5 BRA `(.L_x_832) ;  /* 0x0000000000bc5947 */ /* 0x000fea0003800000 */
[----:B------:R-:W-:Y:S01]  /*16c0*/  ULDC UR10, c[0x0][0x2d0] ;  /* 0x0000b400000a7ab9 */ /* 0x000fe20000000800 */
[----:B--2-4-:R-:W-:Y:S01]  /*16d0*/  IADD3 R4, P0, R12, 0x20, RZ ;  /* 0x000000200c047810 */ /* 0x014fe20007f1e0ff */
        /* <DEDUP_REMOVED lines=45> */
.L_x_832:
[----:B------:R-:W-:Y:S05]  /*19b0*/  BSYNC B0 ;  /* 0x0000000000007941 */ /* 0x000fea0003800000 */
.L_x_831:
        /* <DEDUP_REMOVED lines=18> */
[----:B---3--:R-:W3:Y:S01]  /*1ae0*/  @!P2 LDC.64 R20, c[0x0][0x210] ;  /* 0x00008400ff14ab82 */ /* 0x008ee20000000a00 */
        /* <DEDUP_REMOVED lines=30> */
.L_x_834:
[----:B------:R-:W-:Y:S05]  /*1cd0*/  BSYNC B0 ;  /* 0x0000000000007941 */ /* 0x000fea0003800000 */
.L_x_833:
[----:B------:R-:W-:Y:S01]  /*1ce0*/  ULEA.HI.SX32 UR10, UR20, 0xffffffff, 0x1a ;  /* 0xffffffff140a7891 */ /* 0x000fe2000f8fd23f */
[----:B------:R-:W-:Y:S01]  /*1cf0*/  VIADD R105, R33, UR11 ;  /* 0x0000000b21697c36 */ /* 0x000fe20008000000 */
[----:B------:R-:W-:Y:S01]  /*1d00*/  USHF.L.U32 UR15, UR12, 0x6, URZ ;  /* 0x000000060c0f7899 */ /* 0x000fe2000800063f */
[----:B------:R-:W-:Y:S01]  /*1d10*/  IMAD.MOV.U32 R104, RZ, RZ, R32 ;  /* 0x000000ffff687224 */ /* 0x000fe200078e0020 */
[----:B------:R-:W-:Y:S01]  /*1d20*/  UIMAD UR36, UR10, -0x40, UR28 ;  /* 0xffffffc00a2478a4 */ /* 0x000fe2000f8e021c */
[----:B------:R-:W-:Y:S01]  /*1d30*/  BSSY B0, `(.L_x_835) ;  /* 0x0000033000007945 */ /* 0x000fe20003800000 */
[----:B------:R-:W-:Y:S02]  /*1d40*/  USHF.L.U64.HI UR14, UR12, 0x6, UR13 ;  /* 0x000000060c0e7899 */ /* 0x000fe4000801020d */
[----:B------:R1:W-:Y:S01]  /*1d50*/  STL.64 [R1+0x18], R104 ;  /* 0x0000186801007387 */ /* 0x0003e20000100a00 */
[----:B------:R-:W-:Y:S01]  /*1d60*/  USHF.R.S32.HI UR37, URZ, 0x1f, UR10 ;  /* 0x0000001f3f257899 */ /* 0x000fe2000801140a */
[----:B------:R-:W-:Y:S01]  /*1d70*/  ISETP.GE.AND P1, PT, R18, UR36, PT ;  /* 0x0000002412007c0c */ /* 0x000fe2000bf26270 */
[----:B------:R-:W-:Y:S01]  /*1d80*/  UIMAD UR8, UR14, UR10, URZ ;  /* 0x0000000a0e0872a4 */ /* 0x000fe2000f8e023f */
[----:B------:R-:W-:-:S02]  /*1d90*/  MOV R100, UR15 ;  /* 0x0000000f00647c02 */ /* 0x000fc40008000f00 */
[----:B------:R-:W-:Y:S01]  /*1da0*/  ISETP.GE.AND P0, PT, R24, UR36, PT ;  /* 0x0000002418007c0c */ /* 0x000fe2000bf06270 */
[----:B------:R-:W-:Y:S01]  /*1db0*/  UIMAD UR8, UR37, UR15, UR8 ;  /* 0x0000000f250872a4 */ /* 0x000fe2000f8e0208 */
[----:B------:R-:W-:Y:S01]  /*1dc0*/  ISETP.GE.AND P5, PT, R25, UR36, PT ;  /* 0x0000002419007c0c */ /* 0x000fe2000bfa6270 */
[----:B--2-4-:R-:W-:-:S04]  /*1dd0*/  IMAD.WIDE.U32 R2, R100, UR10, R104 ;  /* 0x0000000a64027c25 */ /* 0x014fc8000f8e0068 */
[----:B------:R-:W-:Y:S02]  /*1de0*/  VIADD R5, R3, UR8 ;  /* 0x0000000803057c36 */ /* 0x000fe40008000000 */
[----:B------:R-:W-:Y:S06]  /*1df0*/  @P1 BRA `(.L_x_836) ;  /* 0x0000000000981947 */ /* 0x000fec0003800000 */
[----:B------:R-:W-:Y:S02]  /*1e00*/  ULDC UR8, c[0x0][0x2d0] ;  /* 0x0000b40000087ab9 */ /* 0x000fe40000000800 */
[----:B------:R-:W-:Y:S02]  /*1e10*/  ISETP.GE.AND P4, PT, R248, UR8, PT ;  /* 0x00000008f8007c0c */ /* 0x000fe4000bf86270 */
[----:B------:R-:W-:Y:S02]  /*1e20*/  ISETP.GE.AND P6, PT, R48, UR8, PT ;  /* 0x0000000830007c0c */ /* 0x000fe4000bfc6270 */
[----:B------:R-:W-:-:S09]  /*1e30*/  ISETP.GE.AND P3, PT, R245, UR8, PT ;  /* 0x00000008f5007c0c */ /* 0x000fd2000bf66270 */
[----:B------:R-:W2:Y:S02]  /*1e40*/  @!P4 LDC.64 R8, c[0x0][0x218] ;  /* 0x00008600ff08cb82 */ /* 0x000ea40000000a00 */
[----:B------:R4:W-:Y:S06]  /*1e50*/  @P6 STS.128 [R214+0x8000], RZ ;  /* 0x008000ffd6006388 */ /* 0x0009ec0000000c00 */
        /* <DEDUP_REMOVED lines=32> */
.L_x_836:
[----:B------:R-:W-:Y:S05]  /*2060*/  BSYNC B0 ;  /* 0x0000000000007941 */ /* 0x000fea0003800000 */
.L_x_835:
        /* <DEDUP_REMOVED lines=11> */
[----:B----4-:R-:W4:Y:S02]  /*2120*/  @!P3 LDC.64 R8, c[0x0][0x218] ;  /* 0x00008600ff08bb82 */ /* 0x010f240000000a00 */
[----:B------:R1:W-:Y:S06]  /*2130*/  @P4 STS.128 [R214+0x8800], RZ ;  /* 0x008800ffd6004388 */ /* 0x0003ec0000000c00 */
[----:B------:R-:W5:Y:S08]  /*2140*/  @!P4 LDC.64 R10, c[0x0][0x218] ;  /* 0x00008600ff0acb82 */ /* 0x000f700000000a00 */
[----:B--2---:R-:W2:Y:S01]  /*2150*/  @!P2 LDC.64 R6, c[0x0][0x218] ;  /* 0x00008600ff06ab82 */ /* 0x004ea20000000a00 */
[----:B----4-:R-:W-:-:S04]  /*2160*/  @!P3 LEA R8, P0, R0, R8, 0x1 ;  /* 0x000000080008b211 */ /* 0x010fc800078008ff */
[C---:B------:R-:W-:Y:S02]  /*2170*/  @!P3 LEA.HI.X R9, R0.reuse, R9, R12, 0x1, P0 ;  /* 0x000000090009b211 */ /* 0x040fe400000f0c0c */
        /* <DEDUP_REMOVED lines=28> */
.L_x_838:
[----:B------:R-:W-:Y:S05]  /*2340*/  BSYNC B0 ;  /* 0x0000000000007941 */ /* 0x000fea0003800000 */
.L_x_837:
        /* <DEDUP_REMOVED lines=44> */
.L_x_840:
[----:B------:R-:W-:Y:S05]  /*2610*/  BSYNC B0 ;  /* 0x0000000000007941 */ /* 0x000fea0003800000 */
.L_x_839:
        /* <DEDUP_REMOVED lines=11> */
[----:B-12-4-:R-:W1:Y:S01]  /*26d0*/  @!P5 LDC.64 R8, c[0x0][0x218] ;  /* 0x00008600ff08db82 */ /* 0x016e620000000a00 */
        /* <DEDUP_REMOVED lines=33> */
.L_x_842:
[----:B------:R-:W-:Y:S05]  /*28f0*/  BSYNC B0 ;  /* 0x0000000000007941 */ /* 0x000fea0003800000 */
.L_x_841:
        /* <DEDUP_REMOVED lines=10> */
[----:B-12---:R-:W-:Y:S01]  /*29a0*/  LEA.HI R5, R29, R102, RZ, 0x4 ;  /* 0x000000661d057211 */ /* 0x006fe200078f20ff */
[----:B------:R-:W-:Y:S01]  /*29b0*/  @UP1 UIMAD.WIDE.U32 UR40, UR29, UR8, UR40 ;  /* 0x000000081d2812a5 */ /* 0x000fe2000f8e0028 */
[----:B------:R-:W-:-:S04]  /*29c0*/  DEPBAR.LE SB0, 0x0 ;  /* 0x000080000000791a */ /* 0x000fc80000000000 */
[----:B------:R-:W-:Y:S02]  /*29d0*/  @UP1 UIMAD UR9, UR29, UR9, UR38 ;  /* 0x000000091d0912a4 */ /* 0x000fe4000f8e0226 */
[----:B------:R-:W-:Y:S02]  /*29e0*/  @UP1 ULEA UR12, UP0, UR40, UR12, 0x2 ;  /* 0x0000000c280c1291 */ /* 0x000fe4000f80103f */
[----:B------:R-:W-:Y:S01]  /*29f0*/  @UP1 UIADD3 UR9, UR41, UR9, URZ ;  /* 0x0000000929091290 */ /* 0x000fe2000fffe03f */
[----:B------:R-:W-:-:S03]  /*2a00*/  @UP1 ULDC UR5, c[0x0][0x2e8] ;  /* 0x0000ba0000051ab9 */ /* 0x000fc60000000800 */
[----:B------:R-:W-:Y:S01]  /*2a10*/  @UP1 ULEA.HI.X UR13, UR40, UR13, UR9, 0x2, UP0 ;  /* 0x0000000d280d1291 */ /* 0x000fe200080f1409 */
[----:B------:R-:W-:-:S05]  /*2a20*/  IMAD.U32 R2, RZ, RZ, UR12 ;  /* 0x0000000cff027e24 */ /* 0x000fca000f8e00ff */
[----:B------:R-:W-:-:S05]  /*2a30*/  IMAD.U32 R3, RZ, RZ, UR13 ;  /* 0x0000000dff037e24 */ /* 0x000fca000f8e00ff */
[----:B----4-:R1:W2:Y:S01]  /*2a40*/  @P1 LDG.E R8, desc[UR26][R2.64] ;  /* 0x0000001a02081981 */ /* 0x0102a2000c1e1900 */
[----:B------:R-:W-:Y:S01]  /*2a50*/  LOP3.LUT R0, R5, 0xfffffff0, RZ, 0xc0, !PT ;  /* 0xfffffff005007812 */ /* 0x000fe200078ec0ff */
[----:B------:R-:W2:Y:S01]  /*2a60*/  @P1 MUFU.RCP R6, UR5 ;  /* 0x0000000500061d08 */ /* 0x000ea20008001000 */
[----:B------:R-:W-:Y:S01]  /*2a70*/  ISETP.GE.AND P3, PT, R18, UR36, PT ;  /* 0x0000002412007c0c */ /* 0x000fe2000bf66270 */
[----:B------:R-:W-:Y:S01]  /*2a80*/  BAR.SYNC.DEFER_BLOCKING 0x0 ;  /* 0x0000000000007b1d */ /* 0x000fe20000010000 */
[----:B------:R-:W-:Y:S01]  /*2a90*/  UIMAD.WIDE.U32 UR8, UR10, UR6, URZ ;  /* 0x000000060a0872a5 */ /* 0x000fe2000f8e003f */
[----:B------:R-:W-:Y:S01]  /*2aa0*/  IMAD.IADD R0, R102, 0x1, -R0 ;  /* 0x0000000166007824 */ /* 0x000fe200078e0a00 */
[----:B------:R-:W-:Y:S01]  /*2ab0*/  UIMAD UR5, UR37, UR6, URZ ;  /* 0x00000006250572a4 */ /* 0x000fe2000f8e023f */
[----:B------:R-:W-:Y:S02]  /*2ac0*/  SHF.R.S32.HI R51, RZ, 0x5, R30 ;  /* 0x00000005ff337819 */ /* 0x000fe4000001141e */
[----:B------:R-:W-:Y:S01]  /*2ad0*/  BSSY B0, `(.L_x_843) ;  /* 0x0000057000007945 */ /* 0x000fe20003800000 */
[----:B------:R-:W-:Y:S01]  /*2ae0*/  UIMAD UR5, UR10, UR7, UR5 ;  /* 0x000000070a0572a4 */ /* 0x000fe2000f8e0205 */
[----:B------:R-:W-:-:S03]  /*2af0*/  ISETP.GE.AND P5, PT, R25, UR36, PT ;  /* 0x0000002419007c0c */ /* 0x000fc6000bfa6270 */
[----:B------:R-:W-:Y:S01]  /*2b00*/  UIADD3 UR5, UR9, UR5, URZ ;  /* 0x0000000509057290 */ /* 0x000fe2000fffe03f */
[----:B-1----:R-:W-:Y:S02]  /*2b10*/  SHF.R.S32.HI R2, RZ, 0x1f, R0 ;  /* 0x0000001fff027819 */ /* 0x002fe40000011400 */
[----:B------:R-:W-:Y:S01]  /*2b20*/  SHF.R.S32.HI R3, RZ, 0x4, R5 ;  /* 0x00000004ff037819 */ /* 0x000fe20000011405 */
[----:B------:R1:W-:Y:S01]  /*2b30*/  @P3 STS.128 [R214+0x10000], RZ ;  /* 0x010000ffd6003388 */ /* 0x0003e20000000c00 */
[----:B------:R-:W-:Y:S02]  /*2b40*/  LEA.HI R7, R2, R0, RZ, 0x3 ;  /* 0x0000000002077211 */ /* 0x000fe400078f18ff */
[----:B------:R-:W-:Y:S01]  /*2b50*/  LEA.HI R2, R5, R3, RZ, 0x1 ;  /* 0x0000000305027211 */ /* 0x000fe200078f08ff */
[----:B------:R-:W-:Y:S01]  /*2b60*/  IMAD.SHL.U32 R5, R27, 0x40, RZ ;  /* 0x000000401b057824 */ /* 0x000fe200078e00ff */
[----:B------:R-:W-:Y:S01]  /*2b70*/  LOP3.LUT R4, R7, 0xfffffff8, RZ, 0xc0, !PT ;  /* 0xfffffff807047812 */ /* 0x000fe200078ec0ff */
[----:B------:R1:W-:Y:S01]  /*2b80*/  @P3 STS.128 [R214+0x12000], RZ ;  /* 0x012000ffd6003388 */ /* 0x0003e20000000c00 */
[----:B------:R-:W-:-:S03]  /*2b90*/  LOP3.LUT R2, R2, 0xfffffffe, RZ, 0xc0, !PT ;  /* 0xfffffffe02027812 */ /* 0x000fc600078ec0ff */
[----:B------:R-:W-:Y:S01]  /*2ba0*/  IMAD.IADD R36, R0, 0x1, -R4 ;  /* 0x0000000100247824 */ /* 0x000fe200078e0a04 */
[----:B------:R-:W-:Y:S01]  /*2bb0*/  LOP3.LUT R0, R5, 0x1c0, RZ, 0xc0, !PT ;  /* 0x000001c005007812 */ /* 0x000fe200078ec0ff */
[----:B------:R-:W-:Y:S01]  /*2bc0*/  IMAD.SHL.U32 R4, R18, 0x8, RZ ;  /* 0x0000000812047824 */ /* 0x000fe200078e00ff */
[----:B------:R1:W-:Y:S01]  /*2bd0*/  @P3 STS.128 [R214+0x14000], RZ ;  /* 0x014000ffd6003388 */ /* 0x0003e20000000c00 */
[----:B------:R-:W-:Y:S02]  /*2be0*/  IMAD.IADD R3, R3, 0x1, -R2 ;  /* 0x0000000103037824 */ /* 0x000fe400078e0a02 */
[----:B------:R-:W-:Y:S01]  /*2bf0*/  IMAD.SHL.U32 R2, R36, 0x40, RZ ;  /* 0x0000004024027824 */ /* 0x000fe200078e00ff */
[----:B------:R-:W-:Y:S01]  /*2c00*/  LOP3.LUT R4, R0, 0x8, R4, 0xf8, !PT ;  /* 0x0000000800047812 */ /* 0x000fe200078ef804 */
[----:B------:R-:W-:Y:S01]  /*2c10*/  IMAD.SHL.U32 R5, R3, 0x8, RZ ;  /* 0x0000000803057824 */ /* 0x000fe200078e00ff */
[----:B------:R-:W-:Y:S01]  /*2c20*/  SHF.R.U32.HI R0, RZ, 0x3, R0 ;  /* 0x00000003ff007819 */ /* 0x000fe20000011600 */
[----:B------:R1:W-:Y:S01]  /*2c30*/  @P3 STS.128 [R214+0x16000], RZ ;  /* 0x016000ffd6003388 */ /* 0x0003e20000000c00 */
[----:B------:R-:W-:-:S02]  /*2c40*/  LOP3.LUT R2, R2, 0x1c0, RZ, 0xc0, !PT ;  /* 0x000001c002027812 */ /* 0x000fc400078ec0ff */
[----:B------:R-:W-:Y:S02]  /*2c50*/  LOP3.LUT R0, R4, R0, RZ, 0x3c, !PT ;  /* 0x0000000004007212 */ /* 0x000fe400078e3cff */
[----:B------:R-:W-:Y:S02]  /*2c60*/  LOP3.LUT R4, R2, 0x8, R5, 0xf8, !PT ;  /* 0x0000000802047812 */ /* 0x000fe400078ef805 */
[----:B------:R-:W-:Y:S01]  /*2c70*/  SHF.R.U32.HI R5, RZ, 0x3, R2 ;  /* 0x00000003ff057819 */ /* 0x000fe20000011602 */
[----:B------:R-:W-:Y:S01]  /*2c80*/  IMAD R0, R3, 0x200, R0 ;  /* 0x0000020003007824 */ /* 0x000fe200078e0200 */
[----:B------:R-:W-:Y:S02]  /*2c90*/  IADD3 R2, P0, R22, UR24, RZ ;  /* 0x0000001816027c10 */ /* 0x000fe4000ff1e0ff */
[----:B------:R-:W-:Y:S01]  /*2ca0*/  LOP3.LUT R5, R4, R5, RZ, 0x3c, !PT ;  /* 0x0000000504057212 */ /* 0x000fe200078e3cff */
[----:B------:R-:W-:Y:S01]  /*2cb0*/  IMAD.SHL.U32 R4, R7, 0x40, RZ ;  /* 0x0000004007047824 */ /* 0x000fe200078e00ff */
[----:B------:R-:W-:-:S02]  /*2cc0*/  IADD3.X R3, R23, UR23, R28, P0, !PT ;  /* 0x0000001717037c10 */ /* 0x000fc400087fe41c */
[----:B------:R-:W-:Y:S02]  /*2cd0*/  ISETP.GE.AND P0, PT, R24, UR36, PT ;  /* 0x0000002418007c0c */ /* 0x000fe4000bf06270 */
[----:B------:R-:W-:Y:S01]  /*2ce0*/  LOP3.LUT R5, R5, 0xfffffe00, R4, 0xf8, !PT ;  /* 0xfffffe0005057812 */ /* 0x000fe200078ef804 */
[----:B------:R-:W-:-:S04]  /*2cf0*/  IMAD.WIDE.U32 R10, R31, UR19, R2 ;  /* 0x000000131f0a7c25 */ /* 0x000fc8000f8e0002 */
[----:B------:R-:W-:Y:S01]  /*2d00*/  VIADD R9, R11, UR31 ;  /* 0x0000001f0b097c36 */ /* 0x000fe20008000000 */
[----:B------:R1:W-:Y:S01]  /*2d10*/  STL.64 [R1+0x20], R10 ;  /* 0x0000200a01007387 */ /* 0x0003e20000100a00 */
[----:B------:R-:W-:Y:S02]  /*2d20*/  IMAD.U32 R3, RZ, RZ, UR9 ;  /* 0x00000009ff037e24 */ /* 0x000fe4000f8e00ff */
[----:B------:R-:W-:Y:S01]  /*2d30*/  IMAD.U32 R2, RZ, RZ, UR8 ;  /* 0x00000008ff027e24 */ /* 0x000fe2000f8e00ff */
[----:B------:R1:W-:Y:S01]  /*2d40*/  STL [R1+0x30], R9 ;  /* 0x0000300901007387 */ /* 0x0003e20000100800 */
[----:B------:R-:W-:Y:S01]  /*2d50*/  IMAD.U32 R4, RZ, RZ, UR5 ;  /* 0x00000005ff047e24 */ /* 0x000fe2000f8e00ff */
[----:B------:R-:W-:Y:S01]  /*2d60*/  UMOV UR5, URZ ;  /* 0x0000003f00057c82 */ /* 0x000fe20008000000 */
[----:B--2---:R-:W-:Y:S01]  /*2d70*/  @P1 FMUL.FTZ R3, R8, R6 ;  /* 0x0000000608031220 */ /* 0x004fe20000410000 */
[----:B------:R-:W-:-:S04]  /*2d80*/  LEA R6, P2, R2, R10, 0x6 ;  /* 0x0000000a02067211 */ /* 0x000fc800078430ff */
[----:B------:R-:W-:Y:S02]  /*2d90*/  @P1 R2UR UR8, R3 ;  /* 0x00000000030812ca */ /* 0x000fe400000e0000 */
[----:B------:R-:W-:Y:S01]  /*2da0*/  LEA.HI.X R7, R2, R9, R4, 0x6, P2 ;  /* 0x0000000902077211 */ /* 0x000fe200010f3404 */
[----:B------:R-:W-:-:S10]  /*2db0*/  IMAD R2, R51, 0x400, R5 ;  /* 0x0000040033027824 */ /* 0x000fd400078e0205 */
        /* <DEDUP_REMOVED lines=40> */
.L_x_844:
[----:B------:R-:W-:Y:S05]  /*3040*/  BSYNC B0 ;  /* 0x0000000000007941 */ /* 0x000fea0003800000 */
.L_x_843:
        /* <DEDUP_REMOVED lines=52> */
.L_x_846:
[----:B------:R-:W-:Y:S05]  /*3390*/  BSYNC B0 ;  /* 0x0000000000007941 */ /* 0x000fea0003800000 */
.L_x_845:
        /* <DEDUP_REMOVED lines=14> */
[----:B-12---:R-:W1:Y:S01]  /*3480*/  @!P5 LDC.64 R12, c[0x0][0x220] ;  /* 0x00008800ff0cdb82 */ /* 0x006e620000000a00 */
[----:B------:R2:W-:Y:S07]  /*3490*/  @P5 STS.128 [R214+0x11000], RZ ;  /* 0x011000ffd6005388 */ /* 0x0005ee0000000c00 */
[----:B------:R-:W5:Y:S08]  /*34a0*/  @!P4 LDC.64 R10, c[0x0][0x220] ;  /* 0x00008800ff0acb82 */ /* 0x000f700000000a00 */
[----:B------:R-:W3:Y:S01]  /*34b0*/  @!P2 LDC.64 R8, c[0x0][0x220] ;  /* 0x00008800ff08ab82 */ /* 0x000ee20000000a00 */
        /* <DEDUP_REMOVED lines=30> */
.L_x_848:
[----:B------:R-:W-:Y:S05]  /*36a0*/  BSYNC B0 ;  /* 0x0000000000007941 */ /* 0x000fea0003800000 */
.L_x_847:
        /* <DEDUP_REMOVED lines=48> */
.L_x_850:
[----:B------:R-:W-:Y:S05]  /*39b0*/  BSYNC B0 ;  /* 0x0000000000007941 */ /* 0x000fea0003800000 */
.L_x_849:
[----:B-12---:R-:W-:Y:S01]  /*39c0*/  LDSM.16.M88.4 R8, [R194] ;  /* 0x00000000c208783b */ /* 0x006fe20000000200 */
[----:B------:R-:W-:Y:S01]  /*39d0*/  R2P PR, R27, 0x6 ;  /* 0x000000061b007804 */ /* 0x000fe20000000000 */
[----:B------:R-:W-:Y:S01]  /*39e0*/  IMAD.MOV.U32 R4, RZ, RZ, 0x10 ;  /* 0x00000010ff047424 */ /* 0x000fe200078e00ff */
[----:B------:R-:W-:Y:S01]  /*39f0*/  LOP3.LUT P0, RZ, R36, 0x2, RZ, 0xc0, !PT ;  /* 0x0000000224ff7812 */ /* 0x000fe2000780c0ff */
[----:B------:R-:W1:Y:S01]  /*3a00*/  LDSM.16.M88.4 R16, [R155+0x8000] ;  /* 0x008000009b10783b */ /* 0x000e620000000200 */
[C---:B------:R-:W-:Y:S01]  /*3a10*/  VIADD R0, R155.reuse, 0x8000 ;  /* 0x000080009b007836 */ /* 0x040fe20000000000 */
[----:B------:R-:W-:Y:S01]  /*3a20*/  UISETP.GE.AND UP0, UPT, UR28, 0x41, UPT ;  /* 0x000000411c00788c */ /* 0x000fe2000bf06270 */
[----:B------:R-:W-:Y:S01]  /*3a30*/  SEL R4, R4, 0xfffffff0, !P0 ;  /* 0xfffffff004047807 */ /* 0x000fe20004000000 */
[----:B---3--:R-:W2:Y:S01]  /*3a40*/  LDSM.16.M88.4 R20, [R155+0x8800] ;  /* 0x008800009b14783b */ /* 0x008ea20000000200 */
[C---:B------:R-:W-:Y:S01]  /*3a50*/  VIADD R198, R155.reuse, 0x8020 ;  /* 0x000080209bc67836 */ /* 0x040fe20000000000 */
[----:B------:R-:W-:Y:S01]  /*3a60*/  LOP3.LUT P0, RZ, R36, 0x4, RZ, 0xc0, !PT ;  /* 0x0000000424ff7812 */ /* 0x000fe2000780c0ff */
[----:B------:R-:W-:Y:S01]  /*3a70*/  IMAD.MOV.U32 R2, RZ, RZ, 0x40 ;  /* 0x00000040ff027424 */ /* 0x000fe200078e00ff */
[----:B------:R-:W3:Y:S01]  /*3a80*/  LDSM.16.M88.4 R28, [R155+0x9000] ;  /* 0x009000009b1c783b */ /* 0x000ee20000000200 */
[----:B------:R-:W-:Y:S01]  /*3a90*/  IMAD R195, R4, 0x2, R194 ;  /* 0x0000000204c37824 */ /* 0x000fe200078e02c2 */
[----:B------:R-:W-:Y:S01]  /*3aa0*/  ULDC.U8 UR12, c[0x0][0x388] ;  /* 0x0000e200000c7ab9 */ /* 0x000fe20000000000 */
[----:B------:R-:W-:Y:S01]  /*3ab0*/  @P1 VIADD R198, R0, 0xffffffe0 ;  /* 0xffffffe000c61836 */ /* 0x000fe20000000000 */
[----:B------:R-:W5:Y:S01]  /*3ac0*/  LDSM.16.M88.4 R24, [R155+0x9800] ;  /* 0x009800009b18783b */ /* 0x000f620000000200 */
[----:B------:R-:W-:Y:S01]  /*3ad0*/  IMAD.MOV.U32 R0, RZ, RZ, 0x20 ;  /* 0x00000020ff007424 */ /* 0x000fe200078e00ff */
[----:B------:R-:W-:Y:S01]  /*3ae0*/  SEL R2, R2, 0xffffffc0, !P2 ;  /* 0xffffffc002027807 */ /* 0x000fe20005000000 */
[----:B------:R-:W-:Y:S01]  /*3af0*/  IMAD.SHL.U32 R7, R102, 0x2, RZ ;  /* 0x0000000266077824 */ /* 0x000fe200078e00ff */
[----:B------:R-:W-:Y:S01]  /*3b00*/  LDSM.16.M88.4 R12, [R195] ;  /* 0x00000000c30c783b */ /* 0x000fe20000000200 */
[----:B------:R-:W-:Y:S01]  /*3b10*/  IMAD.U32 R6, RZ, RZ, UR28 ;  /* 0x0000001cff067e24 */ /* 0x000fe2000f8e00ff */
[----:B------:R-:W-:Y:S01]  /*3b20*/  SEL R0, R0, 0xffffffe0, !P0 ;  /* 0xffffffe000007807 */ /* 0x000fe20004000000 */
[----:B------:R-:W-:Y:S01]  /*3b30*/  IMAD.IADD R193, R155, 0x1, R2 ;  /* 0x000000019bc17824 */ /* 0x000fe200078e0202 */
[----:B------:R-:W4:Y:S01]  /*3b40*/  LDSM.16.M88.4 R44, [R198] ;  /* 0x00000000c62c783b */ /* 0x000f220000000200 */
[----:B------:R-:W-:Y:S01]  /*3b50*/  IADD3 R192, R2, R198, RZ ;  /* 0x000000c602c07210 */ /* 0x000fe20007ffe0ff */
[----:B------:R-:W-:Y:S01]  /*3b60*/  VIADD R213, R198, 0x800 ;  /* 0x00000800c6d57836 */ /* 0x000fe20000000000 */
[----:B------:R-:W-:Y:S01]  /*3b70*/  SHF.R.S32.HI R2, RZ, 0x1f, R50 ;  /* 0x0000001fff027819 */ /* 0x000fe20000011432 */
[----:B------:R-:W4:Y:S01]  /*3b80*/  LDSM.16.M88.4 R64, [R198+0x800] ;  /* 0x00080000c640783b */ /* 0x000f220000000200 */
[C---:B------:R-:W-:Y:S01]  /*3b90*/  IMAD R197, R0.reuse, 0x2, R194 ;  /* 0x0000000200c57824 */ /* 0x040fe200078e02c2 */
[----:B------:R-:W-:Y:S01]  /*3ba0*/  LOP3.LUT R7, R7, 0x6, RZ, 0xc0, !PT ;  /* 0x0000000607077812 */ /* 0x000fe200078ec0ff */
[----:B------:R-:W-:Y:S01]  /*3bb0*/  IMAD R196, R0, 0x2, R195 ;  /* 0x0000000200c47824 */ /* 0x000fe200078e02c3 */
[----:B------:R-:W4:Y:S01]  /*3bc0*/  LDSM.16.M88.4 R72, [R198+0x1000] ;  /* 0x00100000c648783b */ /* 0x000f220000000200 */
[----:B------:R-:W-:Y:S01]  /*3bd0*/  LEA.HI R2, R2, R50, RZ, 0x2 ;  /* 0x0000003202027211 */ /* 0x000fe200078f10ff */
[C---:B------:R-:W-:Y:S01]  /*3be0*/  VIADD R212, R198.reuse, 0x1000 ;  /* 0x00001000c6d47836 */ /* 0x040fe20000000000 */
[C---:B------:R-:W-:Y:S01]  /*3bf0*/  IADD3 R207, R198.reuse, 0x3800, RZ ;  /* 0x00003800c6cf7810 */ /* 0x040fe20007ffe0ff */
[----:B------:R-:W4:Y:S01]  /*3c00*/  LDSM.16.M88.4 R76, [R198+0x1800] ;  /* 0x00180000c64c783b */ /* 0x000f220000000200 */
[----:B------:R-:W-:Y:S01]  /*3c10*/  SHF.R.S32.HI R2, RZ, 0x2, R2 ;  /* 0x00000002ff027819 */ /* 0x000fe20000011402 */
[----:B------:R-:W-:-:S02]  /*3c20*/  VIADD R211, R198, 0x1800 ;  /* 0x00001800c6d37836 */ /* 0x000fc40000000000 */
[----:B------:R-:W-:Y:S01]  /*3c30*/  LDSM.16.M88.4 R80, [R193+0x8000] ;  /* 0x00800000c150783b */ /* 0x000fe20000000200 */
[----:B------:R-:W-:Y:S02]  /*3c40*/  VIADD R210, R198, 0x2000 ;  /* 0x00002000c6d27836 */ /* 0x000fe40000000000 */
[----:B------:R-:W-:Y:S01]  /*3c50*/  IMAD R3, R51, 0x10, R2 ;  /* 0x0000001033037824 */ /* 0x000fe200078e0202 */
[C---:B-1----:R-:W-:Y:S01]  /*3c60*/  HMMA.16816.F32.BF16 R32, R8.reuse, R16, RZ ;  /* 0x000000100820723c */ /* 0x042fe200000418ff */
[----:B------:R-:W-:Y:S01]  /*3c70*/  LDSM.16.M88.4 R88, [R193+0x8800] ;  /* 0x00880000c158783b */ /* 0x000fe20000000200 */
[----:B------:R-:W-:Y:S02]  /*3c80*/  IMAD.U32 R2, RZ, RZ, UR10 ;  /* 0x0000000aff027e24 */ /* 0x000fe4000f8e00ff */
[----:B------:R-:W-:Y:S01]  /*3c90*/  VIADD R106, R3, UR25 ;  /* 0x00000019036a7c36 */ /* 0x000fe20008000000 */
[----:B------:R-:W-:Y:S01]  /*3ca0*/  LDSM.16.M88.4 R84, [R193+0x9800] ;  /* 0x00980000c154783b */ /* 0x000fe20000000200 */
[----:B------:R-:W-:Y:S01]  /*3cb0*/  HMMA.16816.F32.BF16 R36, R8, R18, RZ ;  /* 0x000000120824723c */ /* 0x000fe200000418ff */
[----:B------:R-:W-:-:S02]  /*3cc0*/  IMAD R2, R2, 0x40, R7 ;  /* 0x0000004002027824 */ /* 0x000fc400078e0207 */
[----:B------:R-:W1:Y:S01]  /*3cd0*/  LDSM.16.M88.4 R16, [R197] ;  /* 0x00000000c510783b */ /* 0x000e620000000200 */
[----:B------:R-:W-:Y:S01]  /*3ce0*/  IADD3 R3, R6, -UR18, R106 ;  /* 0x8000001206037c10 */ /* 0x000fe2000fffe06a */
[----:B------:R-:W-:Y:S01]  /*3cf0*/  VIADD R209, R198, 0x2800 ;  /* 0x00002800c6d17836 */ /* 0x000fe20000000000 */
[C---:B--2---:R-:W-:Y:S01]  /*3d00*/  HMMA.16816.F32.BF16 R40, R8.reuse, R20, RZ ;  /* 0x000000140828723c */ /* 0x044fe200000418ff */
[----:B------:R-:W-:Y:S01]  /*3d10*/  LDSM.16.M88.4 R92, [R192] ;  /* 0x00000000c05c783b */ /* 0x000fe20000000200 */
[----:B------:R-:W-:Y:S01]  /*3d20*/  IADD3 R7, -R2, R3, RZ ;  /* 0x0000000302077210 */ /* 0x000fe20007ffe1ff */
[----:B------:R-:W-:Y:S01]  /*3d30*/  VIADD R208, R198, 0x3000 ;  /* 0x00003000c6d07836 */ /* 0x000fe20000000000 */
[----:B------:R-:W-:Y:S01]  /*3d40*/  ISETP.GE.AND P2, PT, R2, UR28, PT ;  /* 0x0000001c02007c0c */ /* 0x000fe2000bf46270 */
[----:B------:R-:W-:Y:S01]  /*3d50*/  LDSM.16.M88.4 R96, [R192+0x800] ;  /* 0x00080000c060783b */ /* 0x000fe20000000200 */
[----:B------:R-:W-:Y:S01]  /*3d60*/  HMMA.16816.F32.BF16 R52, R8, R22, RZ ;  /* 0x000000160834723c */ /* 0x000fe200000418ff */
[----:B------:R-:W-:-:S02]  /*3d70*/  VIADD R206, R198, 0x4000 ;  /* 0x00004000c6ce7836 */ /* 0x000fc40000000000 */
[----:B------:R-:W0:Y:S01]  /*3d80*/  LDGDEPBAR ;  /* 0x00000000000079af */ /* 0x000e220000000000 */
[C---:B------:R-:W-:Y:S02]  /*3d90*/  VIADD R205, R198.reuse, 0x4800 ;  /* 0x00004800c6cd7836 */ /* 0x040fe40000000000 */
[C---:B---3--:R-:W-:Y:S01]  /*3da0*/  HMMA.16816.F32.BF16 R56, R8.reuse, R28, RZ ;  /* 0x0000001c0838723c */ /* 0x048fe200000418ff */
[----:B------:R-:W-:Y:S01]  /*3db0*/  STL [R1+0x48], R106 ;  /* 0x0000486a01007387 */ /* 0x000fe20000100800 */
[C---:B------:R-:W-:Y:S02]  /*3dc0*/  VIADD R204, R198.reuse, 0x5000 ;  /* 0x00005000c6cc7836 */ /* 0x040fe40000000000 */
[C---:B------:R-:W-:Y:S02]  /*3dd0*/  VIADD R203, R198.reuse, 0x5800 ;  /* 0x00005800c6cb7836 */ /* 0x040fe40000000000 */
[----:B------:R-:W-:Y:S01]  /*3de0*/  HMMA.16816.F32.BF16 R60, R8, R30, RZ ;  /* 0x0000001e083c723c */ /* 0x000fe200000418ff */
[----:B------:R-:W-:-:S02]  /*3df0*/  VIADD R202, R198, 0x6000 ;  /* 0x00006000c6ca7836 */ /* 0x000fc40000000000 */
[C---:B------:R-:W-:Y:S02]  /*3e00*/  VIADD R201, R198.reuse, 0x6800 ;  /* 0x00006800c6c97836 */ /* 0x040fe40000000000 */
[C---:B------:R-:W-:Y:S01]  /*3e10*/  VIADD R200, R198.reuse, 0x7000 ;  /* 0x00007000c6c87836 */ /* 0x040fe20000000000 */
[----:B-----5:R-:W-:Y:S01]  /*3e20*/  HMMA.16816.F32.BF16 R68, R8, R24, RZ ;  /* 0x000000180844723c */ /* 0x020fe200000418ff */
[----:B------:R-:W-:-:S05]  /*3e30*/  VIADD R199, R198, 0x7800 ;  /* 0x00007800c6c77836 */ /* 0x000fca0000000000 */
[----:B------:R-:W-:Y:S01]  /*3e40*/  HMMA.16816.F32.BF16 R20, R8, R26, RZ ;  /* 0x0000001a0814723c */ /* 0x000fe200000418ff */
[----:B------:R-:W-:Y:S04]  /*3e50*/  LDSM.16.M88.4 R8, [R196] ;  /* 0x00000000c408783b */ /* 0x000fe80000000200 */
[----:B------:R-:W-:Y:S01]  /*3e60*/  LDSM.16.M88.4 R24, [R192+0x1000] ;  /* 0x00100000c018783b */ /* 0x000fe20000000200 */
[C---:B----4-:R-:W-:Y:S06]  /*3e70*/  HMMA.16816.F32.BF16 R28, R12.reuse, R44, R32 ;  /* 0x0000002c0c1c723c */ /* 0x050fec0000041820 */
[C---:B------:R-:W-:Y:S06]  /*3e80*/  HMMA.16816.F32.BF16 R32, R12.reuse, R46, R36 ;  /* 0x0000002e0c20723c */ /* 0x040fec0000041824 */
[C---:B------:R-:W-:Y:S01]  /*3e90*/  HMMA.16816.F32.BF16 R36, R12.reuse, R64, R40 ;  /* 0x000000400c24723c */ /* 0x040fe20000041828 */
[----:B------:R-:W2:Y:S05]  /*3ea0*/  LDSM.16.M88.4 R40, [R193+0x9000] ;  /* 0x00900000c128783b */ /* 0x000eaa0000000200 */
[C---:B------:R-:W-:Y:S01]  /*3eb0*/  HMMA.16816.F32.BF16 R44, R12.reuse, R66, R52 ;  /* 0x000000420c2c723c */ /* 0x040fe20000041834 */
[----:B------:R-:W3:Y:S05]  /*3ec0*/  LDSM.16.M88.4 R52, [R192+0x1800] ;  /* 0x00180000c034783b */ /* 0x000eea0000000200 */
[C---:B------:R-:W-:Y:S06]  /*3ed0*/  HMMA.16816.F32.BF16 R56, R12.reuse, R72, R56 ;  /* 0x000000480c38723c */ /* 0x040fec0000041838 */
[C---:B------:R-:W-:Y:S01]  /*3ee0*/  HMMA.16816.F32.BF16 R60, R12.reuse, R74, R60 ;  /* 0x0000004a0c3c723c */ /* 0x040fe2000004183c */
[----:B------:R-:W-:Y:S05]  /*3ef0*/  LDSM.16.M88.4 R72, [R155+0xa000] ;  /* 0x00a000009b48783b */ /* 0x000fea0000000200 */
[C---:B------:R-:W-:Y:S01]  /*3f00*/  HMMA.16816.F32.BF16 R64, R12.reuse, R76, R68 ;  /* 0x0000004c0c40723c */ /* 0x040fe20000041844 */
[----:B------:R-:W-:Y:S05]  /*3f10*/  LDSM.16.M88.4 R68, [R155+0xb800] ;  /* 0x00b800009b44783b */ /* 0x000fea0000000200 */
[----:B------:R-:W-:Y:S01]  /*3f20*/  HMMA.16816.F32.BF16 R20, R12, R78, R20 ;  /* 0x0000004e0c14723c */ /* 0x000fe20000041814 */
[----:B------:R-:W4:Y:S04]  /*3f30*/  LDSM.16.M88.4 R12, [R194+0x2000] ;  /* 0x00200000c20c783b */ /* 0x000f280000000200 */
[----:B------:R-:W-:Y:S01]  /*3f40*/  LDSM.16.M88.4 R76, [R193+0xa000] ;  /* 0x00a00000c14c783b */ /* 0x000fe20000000200 */
        /* <DEDUP_REMOVED lines=9> */
[C---:B------:R-:W-:Y:S06]  /*3fe0*/  HMMA.16816.F32.BF16 R64, R16.reuse, R84, R64 ;  /* 0x000000541040723c */ /* 0x040fec0000041840 */
[----:B------:R-:W-:Y:S01]  /*3ff0*/  HMMA.16816.F32.BF16 R16, R16, R86, R20 ;  /* 0x000000561010723c */ /* 0x000fe20000041814 */
[----:B------:R-:W5:Y:S04]  /*4000*/  LDSM.16.M88.4 R20, [R195+0x2000] ;  /* 0x00200000c314783b */ /* 0x000f680000000200 */
[----:B------:R-:W-:Y:S01]  /*4010*/  LDSM.16.M88.4 R84, [R193+0xa800] ;  /* 0x00a80000c154783b */ /* 0x000fe20000000200 */
[C---:B------:R-:W-:Y:S06]  /*4020*/  HMMA.16816.F32.BF16 R28, R8.reuse, R92, R28 ;  /* 0x0000005c081c723c */ /* 0x040fec000004181c */
[C---:B------:R-:W-:Y:S01]  /*4030*/  HMMA.16816.F32.BF16 R32, R8.reuse, R94, R32 ;  /* 0x0000005e0820723c */ /* 0x040fe20000041820 */
[----:B------:R-:W5:Y:S05]  /*4040*/  LDSM.16.M88.4 R92, [R198+0x2800] ;  /* 0x00280000c65c783b */ /* 0x000f6a0000000200 */
[C---:B------:R-:W-:Y:S06]  /*4050*/  HMMA.16816.F32.BF16 R36, R8.reuse, R96, R36 ;  /* 0x000000600824723c */ /* 0x040fec0000041824 */
[C---:B------:R-:W-:Y:S01]  /*4060*/  HMMA.16816.F32.BF16 R44, R8.reuse, R98, R44 ;  /* 0x00000062082c723c */ /* 0x040fe2000004182c */
[----:B------:R-:W-:Y:S05]  /*4070*/  LDSM.16.M88.4 R96, [R155+0xe800] ;  /* 0x00e800009b60783b */ /* 0x000fea0000000200 */
[C---:B------:R-:W-:Y:S06]  /*4080*/  HMMA.16816.F32.BF16 R56, R8.reuse, R24, R56 ;  /* 0x000000180838723c */ /* 0x040fec0000041838 */
[C---:B------:R-:W-:Y:S01]  /*4090*/  HMMA.16816.F32.BF16 R60, R8.reuse, R26, R60 ;  /* 0x0000001a083c723c */ /* 0x040fe2000004183c */
[----:B------:R-:W5:Y:S05]  /*40a0*/  LDSM.16.M88.4 R24, [R198+0x3000] ;  /* 0x00300000c618783b */ /* 0x000f6a0000000200 */
[C---:B---3--:R-:W-:Y:S06]  /*40b0*/  HMMA.16816.F32.BF16 R64, R8.reuse, R52, R64 ;  /* 0x000000340840723c */ /* 0x048fec0000041840 */
[----:B------:R-:W-:Y:S01]  /*40c0*/  HMMA.16816.F32.BF16 R16, R8, R54, R16 ;  /* 0x000000360810723c */ /* 0x000fe20000041810 */
[----:B------:R-:W3:Y:S04]  /*40d0*/  LDSM.16.M88.4 R52, [R198+0x3800] ;  /* 0x00380000c634783b */ /* 0x000ee80000000200 */
[----:B------:R-:W3:Y:S01]  /*40e0*/  LDSM.16.M88.4 R8, [R197+0x2000] ;  /* 0x00200000c508783b */ /* 0x000ee20000000200 */
[C---:B----4-:R-:W-:Y:S06]  /*40f0*/  HMMA.16816.F32.BF16 R28, R12.reuse, R72, R28 ;  /* 0x000000480c1c723c */ /* 0x050fec000004181c */
[C---:B------:R-:W-:Y:S01]  /*4100*/  HMMA.16816.F32.BF16 R32, R12.reuse, R74, R32 ;  /* 0x0000004a0c20723c */ /* 0x040fe20000041820 */
[----:B------:R-:W-:Y:S05]  /*4110*/  LDSM.16.M88.4 R72, [R193+0xb800] ;  /* 0x00b80000c148783b */ /* 0x000fea0000000200 */
        /* <DEDUP_REMOVED lines=15> */
[----:B------:R-:W-:Y:S05]  /*4210*/  LDSM.16.M88.4 R92, [R198+0x4800] ;  /* 0x00480000c65c783b */ /* 0x000fea0000000200 */
[C---:B------:R-:W-:Y:S06]  /*4220*/  HMMA.16816.F32.BF16 R56, R20.reuse, R24, R56 ;  /* 0x000000181438723c */ /* 0x040fec0000041838 */
[C---:B------:R-:W-:Y:S01]  /*4230*/  HMMA.16816.F32.BF16 R60, R20.reuse, R26, R60 ;  /* 0x0000001a143c723c */ /* 0x040fe2000004183c */
[----:B------:R-:W4:Y:S05]  /*4240*/  LDSM.16.M88.4 R24, [R192+0x3000] ;  /* 0x00300000c018783b */ /* 0x000f2a0000000200 */
        /* <DEDUP_REMOVED lines=9> */
[----:B------:R-:W5:Y:S05]  /*42e0*/  LDSM.16.M88.4 R84, [R155+0xc800] ;  /* 0x00c800009b54783b */ /* 0x000f6a0000000200 */
[C---:B-1----:R-:W-:Y:S06]  /*42f0*/  HMMA.16816.F32.BF16 R56, R8.reuse, R40, R56 ;  /* 0x000000280838723c */ /* 0x042fec0000041838 */
[C---:B------:R-:W-:Y:S01]  /*4300*/  HMMA.16816.F32.BF16 R60, R8.reuse, R42, R60 ;  /* 0x0000002a083c723c */ /* 0x040fe2000004183c */
[----:B------:R-:W-:Y:S05]  /*4310*/  LDSM.16.M88.4 R40, [R198+0x5000] ;  /* 0x00500000c628783b */ /* 0x000fea0000000200 */
[C---:B------:R-:W-:Y:S06]  /*4320*/  HMMA.16816.F32.BF16 R64, R8.reuse, R72, R64 ;  /* 0x000000480840723c */ /* 0x040fec0000041840 */
        /* <DEDUP_REMOVED lines=8> */
[----:B------:R-:W-:Y:S05]  /*43b0*/  LDSM.16.M88.4 R88, [R193+0xc800] ;  /* 0x00c80000c158783b */ /* 0x000fea0000000200 */
[C---:B----4-:R-:W-:Y:S06]  /*43c0*/  HMMA.16816.F32.BF16 R56, R16.reuse, R24, R56 ;  /* 0x000000181038723c */ /* 0x050fec0000041838 */
[C---:B------:R-:W-:Y:S01]  /*43d0*/  HMMA.16816.F32.BF16 R60, R16.reuse, R26, R60 ;  /* 0x0000001a103c723c */ /* 0x040fe2000004183c */
[----:B------:R-:W-:Y:S05]  /*43e0*/  LDSM.16.M88.4 R24, [R193+0xd000] ;  /* 0x00d00000c118783b */ /* 0x000fea0000000200 */
        /* <DEDUP_REMOVED lines=10> */
[C---:B------:R-:W-:Y:S06]  /*4490*/  HMMA.16816.F32.BF16 R56, R20.reuse, R52, R56 ;  /* 0x000000341438723c */ /* 0x040fec0000041838 */
        /* <DEDUP_REMOVED lines=14> */
[----:B------:R-:W-:Y:S05]  /*4580*/  LDSM.16.M88.4 R40, [R155+0xf000] ;  /* 0x00f000009b28783b */ /* 0x000fea0000000200 */
[C---:B----4-:R-:W-:Y:S06]  /*4590*/  HMMA.16816.F32.BF16 R64, R12.reuse, R68, R64 ;  /* 0x000000440c40723c */ /* 0x050fec0000041840 */
[----:B------:R-:W-:Y:S01]  /*45a0*/  HMMA.16816.F32.BF16 R12, R12, R70, R16 ;  /* 0x000000460c0c723c */ /* 0x000fe20000041810 */
[----:B------:R-:W4:Y:S04]  /*45b0*/  LDSM.16.M88.4 R68, [R192+0x5000] ;  /* 0x00500000c044783b */ /* 0x000f280000000200 */
[----:B------:R-:W4:Y:S01]  /*45c0*/  LDSM.16.M88.4 R16, [R194+0x6000] ;  /* 0x00600000c210783b */ /* 0x000f220000000200 */
[C---:B---3--:R-:W-:Y:S06]  /*45d0*/  HMMA.16816.F32.BF16 R28, R8.reuse, R76, R28 ;  /* 0x0000004c081c723c */ /* 0x048fec000004181c */
[C---:B------:R-:W-:Y:S01]  /*45e0*/  HMMA.16816.F32.BF16 R32, R8.reuse, R78, R32 ;  /* 0x0000004e0820723c */ /* 0x040fe20000041820 */
[----:B------:R-:W-:Y:S05]  /*45f0*/  LDSM.16.M88.4 R76, [R198+0x6000] ;  /* 0x00600000c64c783b */ /* 0x000fea0000000200 */
[C---:B------:R-:W-:Y:S06]  /*4600*/  HMMA.16816.F32.BF16 R36, R8.reuse, R88, R36 ;  /* 0x000000580824723c */ /* 0x040fec0000041824 */
[C---:B------:R-:W-:Y:S01]  /*4610*/  HMMA.16816.F32.BF16 R44, R8.reuse, R90, R44 ;  /* 0x0000005a082c723c */ /* 0x040fe2000004182c */
[----:B------:R-:W-:Y:S05]  /*4620*/  LDSM.16.M88.4 R88, [R198+0x6800] ;  /* 0x00680000c658783b */ /* 0x000fea0000000200 */
[C---:B------:R-:W-:Y:S06]  /*4630*/  HMMA.16816.F32.BF16 R56, R8.reuse, R24, R56 ;  /* 0x000000180838723c */ /* 0x040fec0000041838 */
[C---:B------:R-:W-:Y:S06]  /*4640*/  HMMA.16816.F32.BF16 R60, R8.reuse, R26, R60 ;  /* 0x0000001a083c723c */ /* 0x040fec000004183c */
[C---:B-----5:R-:W-:Y:S06]  /*4650*/  HMMA.16816.F32.BF16 R64, R8.reuse, R52, R64 ;  /* 0x000000340840723c */ /* 0x060fec0000041840 */
[----:B------:R-:W-:Y:S01]  /*4660*/  HMMA.16816.F32.BF16 R24, R8, R54, R12 ;  /* 0x000000360818723c */ /* 0x000fe2000004180c */
[----:B------:R-:W3:Y:S04]  /*4670*/  LDSM.16.M88.4 R52, [R155+0xf800] ;  /* 0x00f800009b34783b */ /* 0x000ee80000000200 */
[----:B------:R-:W5:Y:S01]  /*4680*/  LDSM.16.M88.4 R12, [R195+0x6000] ;  /* 0x00600000c30c783b */ /* 0x000f620000000200 */
[C---:B-1----:R-:W-:Y:S06]  /*4690*/  HMMA.16816.F32.BF16 R8, R20.reuse, R84, R28 ;  /* 0x000000541408723c */ /* 0x042fec000004181c */
[C---:B------:R-:W-:Y:S01]  /*46a0*/  HMMA.16816.F32.BF16 R32, R20.reuse, R86, R32 ;  /* 0x000000561420723c */ /* 0x040fe20000041820 */
[----:B------:R-:W-:Y:S05]  /*46b0*/  LDSM.16.M88.4 R84, [R198+0x7800] ;  /* 0x00780000c654783b */ /* 0x000fea0000000200 */
[C---:B--2---:R-:W-:Y:S06]  /*46c0*/  HMMA.16816.F32.BF16 R36, R20.reuse, R92, R36 ;  /* 0x0000005c1424723c */ /* 0x044fec0000041824 */
[C---:B------:R-:W-:Y:S01]  /*46d0*/  HMMA.16816.F32.BF16 R44, R20.reuse, R94, R44 ;  /* 0x0000005e142c723c */ /* 0x040fe2000004182c */
[----:B------:R-:W-:Y:S05]  /*46e0*/  LDSM.16.M88.4 R92, [R193+0xe000] ;  /* 0x00e00000c15c783b */ /* 0x000fea0000000200 */
[C---:B------:R-:W-:Y:S06]  /*46f0*/  HMMA.16816.F32.BF16 R28, R20.reuse, R74, R24 ;  /* 0x0000004a141c723c */ /* 0x040fec0000041818 */
[C---:B----4-:R-:W-:Y:S06]  /*4700*/  HMMA.16816.F32.BF16 R56, R20.reuse, R68, R56 ;  /* 0x000000441438723c */ /* 0x050fec0000041838 */
[C---:B------:R-:W-:Y:S01]  /*4710*/  HMMA.16816.F32.BF16 R60, R20.reuse, R70, R60 ;  /* 0x00000046143c723c */ /* 0x040fe2000004183c */
[----:B------:R-:W-:Y:S05]  /*4720*/  LDSM.16.M88.4 R68, [R193+0xf800] ;  /* 0x00f80000c144783b */ /* 0x000fea0000000200 */
[----:B------:R-:W-:Y:S01]  /*4730*/  HMMA.16816.F32.BF16 R64, R20, R72, R64 ;  /* 0x000000481440723c */ /* 0x000fe20000041840 */
[----:B------:R-:W-:Y:S05]  /*4740*/  LDSM.16.M88.4 R72, [R193+0xf000] ;  /* 0x00f00000c148783b */ /* 0x000fea0000000200 */
[C---:B------:R-:W-:Y:S01]  /*4750*/  HMMA.16816.F32.BF16 R24, R16.reuse, R80, R8 ;  /* 0x000000501018723c */ /* 0x040fe20000041808 */
[----:B------:R-:W-:Y:S05]  /*4760*/  LDSM.16.M88.4 R8, [R197+0x6000] ;  /* 0x00600000c508783b */ /* 0x000fea0000000200 */
[C---:B------:R-:W-:Y:S01]  /*4770*/  HMMA.16816.F32.BF16 R20, R16.reuse, R82, R32 ;  /* 0x000000521014723c */ /* 0x040fe20000041820 */
[----:B------:R-:W1:Y:S05]  /*4780*/  LDSM.16.M88.4 R80, [R198+0x7000] ;  /* 0x00700000c650783b */ /* 0x000e6a0000000200 */
[C---:B------:R-:W-:Y:S06]  /*4790*/  HMMA.16816.F32.BF16 R36, R16.reuse, R96, R36 ;  /* 0x000000601024723c */ /* 0x040fec0000041824 */
[C---:B------:R-:W-:Y:S01]  /*47a0*/  HMMA.16816.F32.BF16 R44, R16.reuse, R98, R44 ;  /* 0x00000062102c723c */ /* 0x040fe2000004182c */
[----:B------:R-:W2:Y:S05]  /*47b0*/  LDSM.16.M88.4 R96, [R193+0xe800] ;  /* 0x00e80000c160783b */ /* 0x000eaa0000000200 */
[----:B---3--:R-:W-:Y:S06]  /*47c0*/  HMMA.16816.F32.BF16 R32, R16, R54, R28 ;  /* 0x000000361020723c */ /* 0x008fec000004181c */
[----:B-----5:R-:W-:Y:S06]  /*47d0*/  HMMA.16816.F32.BF16 R28, R12, R76, R24 ;  /* 0x0000004c0c1c723c */ /* 0x020fec0000041818 */
[C---:B------:R-:W-:Y:S06]  /*47e0*/  HMMA.16816.F32.BF16 R56, R16.reuse, R40, R56 ;  /* 0x000000281038723c */ /* 0x040fec0000041838 */
[C---:B------:R-:W-:Y:S01]  /*47f0*/  HMMA.16816.F32.BF16 R60, R16.reuse, R42, R60 ;  /* 0x0000002a103c723c */ /* 0x040fe2000004183c */
[----:B------:R-:W-:Y:S05]  /*4800*/  LDSM.16.M88.4 R40, [R192+0x7000] ;  /* 0x00700000c028783b */ /* 0x000fea0000000200 */
[----:B------:R-:W-:Y:S01]  /*4810*/  HMMA.16816.F32.BF16 R64, R16, R52, R64 ;  /* 0x000000341040723c */ /* 0x000fe20000041840 */
[----:B------:R-:W-:Y:S05]  /*4820*/  LDSM.16.M88.4 R16, [R196+0x6000] ;  /* 0x00600000c410783b */ /* 0x000fea0000000200 */
[C---:B------:R-:W-:Y:S01]  /*4830*/  HMMA.16816.F32.BF16 R24, R12.reuse, R78, R20 ;  /* 0x0000004e0c18723c */ /* 0x040fe20000041814 */
[----:B------:R-:W-:Y:S05]  /*4840*/  LDSM.16.M88.4 R76, [R192+0x6000] ;  /* 0x00600000c04c783b */ /* 0x000fea0000000200 */
[C---:B------:R-:W-:Y:S06]  /*4850*/  HMMA.16816.F32.BF16 R20, R12.reuse, R88, R36 ;  /* 0x000000580c14723c */ /* 0x040fec0000041824 */
[C---:B------:R-:W-:Y:S01]  /*4860*/  HMMA.16816.F32.BF16 R44, R12.reuse, R90, R44 ;  /* 0x0000005a0c2c723c */ /* 0x040fe2000004182c */
[----:B------:R-:W3:Y:S05]  /*4870*/  LDSM.16.M88.4 R88, [R192+0x6800] ;  /* 0x00680000c058783b */ /* 0x000eea0000000200 */
[C---:B-1----:R-:W-:Y:S06]  /*4880*/  HMMA.16816.F32.BF16 R56, R12.reuse, R80, R56 ;  /* 0x000000500c38723c */ /* 0x042fec0000041838 */
[C---:B------:R-:W-:Y:S06]  /*4890*/  HMMA.16816.F32.BF16 R60, R12.reuse, R82, R60 ;  /* 0x000000520c3c723c */ /* 0x040fec000004183c */
[C---:B------:R-:W-:Y:S06]  /*48a0*/  HMMA.16816.F32.BF16 R64, R12.reuse, R84, R64 ;  /* 0x000000540c40723c */ /* 0x040fec0000041840 */
[----:B------:R-:W-:Y:S06]  /*48b0*/  HMMA.16816.F32.BF16 R52, R12, R86, R32 ;  /* 0x000000560c34723c */ /* 0x000fec0000041820 */
[C---:B--2---:R-:W-:Y:S06]  /*48c0*/  HMMA.16816.F32.BF16 R12, R8.reuse, R96, R20 ;  /* 0x00000060080c723c */ /* 0x044fec0000041814 */
[C---:B------:R-:W-:Y:S06]  /*48d0*/  HMMA.16816.F32.BF16 R36, R8.reuse, R92, R28 ;  /* 0x0000005c0824723c */ /* 0x040fec000004181c */
[C---:B------:R-:W-:Y:S06]  /*48e0*/  HMMA.16816.F32.BF16 R28, R8.reuse, R94, R24 ;  /* 0x0000005e081c723c */ /* 0x040fec0000041818 */
[C---:B------:R-:W-:Y:S06]  /*48f0*/  HMMA.16816.F32.BF16 R20, R8.reuse, R98, R44 ;  /* 0x000000620814723c */ /* 0x040fec000004182c */
[----:B------:R-:W-:Y:S06]  /*4900*/  HMMA.16816.F32.BF16 R32, R8, R74, R60 ;  /* 0x0000004a0820723c */ /* 0x000fec000004183c */
[----:B---3--:R-:W-:Y:S06]  /*4910*/  HMMA.16816.F32.BF16 R60, R16, R88, R12 ;  /* 0x00000058103c723c */ /* 0x008fec000004180c */
[----:B------:R-:W-:Y:S01]  /*4920*/  HMMA.16816.F32.BF16 R80, R8, R70, R52 ;  /* 0x000000460850723c */ /* 0x000fe20000041834 */
[----:B------:R-:W-:-:S02]  /*4930*/  VIADD R12, R2, 0x1 ;  /* 0x00000001020c7836 */ /* 0x000fc40000000000 */
[C---:B------:R-:W-:Y:S02]  /*4940*/  VIADD R13, R2.reuse, 0x8 ;  /* 0x00000008020d7836 */ /* 0x040fe40000000000 */
[C---:B------:R-:W-:Y:S01]  /*4950*/  VIADD R15, R2.reuse, 0x9 ;  /* 0x00000009020f7836 */ /* 0x040fe20000000000 */
[C---:B------:R-:W-:Y:S01]  /*4960*/  HMMA.16816.F32.BF16 R52, R16.reuse, R76, R36 ;  /* 0x0000004c1034723c */ /* 0x040fe20000041824 */
[----:B------:R-:W-:Y:S01]  /*4970*/  IMAD.IADD R6, R3, 0x1, -R12 ;  /* 0x0000000103067824 */ /* 0x000fe200078e0a0c */
[----:B------:R-:W-:Y:S01]  /*4980*/  ISETP.GE.AND P0, PT, R13, UR28, PT ;  /* 0x0000001c0d007c0c */ /* 0x000fe2000bf06270 */
[----:B------:R-:W-:Y:S01]  /*4990*/  VIADD R14, R2, 0x10 ;  /* 0x00000010020e7836 */ /* 0x000fe20000000000 */
[----:B------:R-:W-:Y:S02]  /*49a0*/  ISETP.GE.AND P6, PT, R15, UR28, PT ;  /* 0x0000001c0f007c0c */ /* 0x000fe4000bfc6270 */
[----:B------:R-:W-:Y:S01]  /*49b0*/  HMMA.16816.F32.BF16 R36, R16, R78, R28 ;  /* 0x0000004e1024723c */ /* 0x000fe2000004181c */
[----:B------:R-:W-:-:S02]  /*49c0*/  ISETP.GE.AND P1, PT, R12, UR28, PT ;  /* 0x0000001c0c007c0c */ /* 0x000fc4000bf26270 */
[----:B------:R-:W-:-:S03]  /*49d0*/  ISETP.GE.AND P5, PT, R14, UR28, PT ;  /* 0x0000001c0e007c0c */ /* 0x000fc6000bfa6270 */
[C---:B------:R-:W-:Y:S06]  /*49e0*/  HMMA.16816.F32.BF16 R24, R8.reuse, R72, R56 ;  /* 0x000000480818723c */ /* 0x040fec0000041838 */
[----:B------:R-:W-:Y:S01]  /*49f0*/  HMMA.16816.F32.BF16 R44, R8, R68, R64 ;  /* 0x00000044082c723c */ /* 0x000fe20000041840 */
[----:B------:R-:W1:Y:S01]  /*4a00*/  LDSM.16.M88.4 R64, [R192+0x7800] ;  /* 0x00780000c040783b */ /* 0x000e620000000200 */
[----:B------:R-:W-:-:S04]  /*4a10*/  DEPBAR.LE SB0, 0x0 ;  /* 0x000080000000791a */ /* 0x000fc80000000000 */
[C---:B------:R-:W-:Y:S01]  /*4a20*/  HMMA.16816.F32.BF16 R56, R16.reuse, R90, R20 ;  /* 0x0000005a1038723c */ /* 0x040fe20000041814 */
[C---:B------:R-:W-:Y:S01]  /*4a30*/  IMAD.IADD R8, R3.reuse, 0x1, -R13 ;  /* 0x0000000103087824 */ /* 0x040fe200078e0a0d */
[----:B------:R-:W-:Y:S01]  /*4a40*/  IABS R9, R7 ;  /* 0x0000000700097213 */ /* 0x000fe20000000000 */
[----:B------:R-:W-:Y:S01]  /*4a50*/  IMAD.IADD R10, R3, 0x1, -R15 ;  /* 0x00000001030a7824 */ /* 0x000fe200078e0a0f */
[----:B------:R-:W-:Y:S02]  /*4a60*/  IABS R7, R6 ;  /* 0x0000000600077213 */ /* 0x000fe40000000000 */
[----:B------:R-:W-:Y:S01]  /*4a70*/  IABS R6, R8 ;  /* 0x0000000800067213 */ /* 0x000fe20000000000 */
[C---:B------:R-:W-:Y:S01]  /*4a80*/  VIADD R20, R2.reuse, 0x11 ;  /* 0x0000001102147836 */ /* 0x040fe20000000000 */
[----:B------:R-:W-:Y:S01]  /*4a90*/  IABS R8, R10 ;  /* 0x0000000a00087213 */ /* 0x000fe20000000000 */
[----:B------:R-:W-:Y:S01]  /*4aa0*/  IMAD.MOV.U32 R10, RZ, RZ, R9 ;  /* 0x000000ffff0a7224 */ /* 0x000fe200078e0009 */
[C---:B------:R-:W-:Y:S01]  /*4ab0*/  IADD3 R21, R2.reuse, 0x18, RZ ;  /* 0x0000001802157810 */ /* 0x040fe20007ffe0ff */
[----:B------:R-:W-:Y:S01]  /*4ac0*/  IMAD.MOV.U32 R9, RZ, RZ, R7 ;  /* 0x000000ffff097224 */ /* 0x000fe200078e0007 */
[----:B------:R-:W-:Y:S01]  /*4ad0*/  HMMA.16816.F32.BF16 R68, R16, R40, R24 ;  /* 0x000000281044723c */ /* 0x000fe20000041818 */
[----:B------:R-:W-:Y:S01]  /*4ae0*/  IMAD.MOV.U32 R7, RZ, RZ, R6 ;  /* 0x000000ffff077224 */ /* 0x000fe200078e0006 */
[----:B------:R-:W-:Y:S01]  /*4af0*/  I2FP.F32.S32 R10, R10 ;  /* 0x0000000a000a7245 */ /* 0x000fe20000201400 */
[----:B------:R-:W-:Y:S01]  /*4b00*/  IMAD.MOV.U32 R6, RZ, RZ, R8 ;  /* 0x000000ffff067224 */ /* 0x000fe200078e0008 */
[----:B------:R-:W-:Y:S01]  /*4b10*/  I2FP.F32.S32 R9, R9 ;  /* 0x0000000900097245 */ /* 0x000fe20000201400 */
[----:B------:R-:W-:Y:S01]  /*4b20*/  VIADD R22, R2, 0x19 ;  /* 0x0000001902167836 */ /* 0x000fe20000000000 */
[----:B------:R-:W-:Y:S01]  /*4b30*/  I2FP.F32.S32 R7, R7 ;  /* 0x0000000700077245 */ /* 0x000fe20000201400 */
[----:B------:R-:W-:Y:S01]  /*4b40*/  FFMA.FTZ R24, R10, -UR5, R52 ;  /* 0x800000050a187c23 */ /* 0x000fe20008010034 */
[----:B------:R-:W-:Y:S01]  /*4b50*/  I2FP.F32.S32 R6, R6 ;  /* 0x0000000600067245 */ /* 0x000fe20000201400 */
[----:B------:R-:W-:Y:S01]  /*4b60*/  FFMA.FTZ R23, R9, -UR5, R53 ;  /* 0x8000000509177c23 */ /* 0x000fe20008010035 */
[----:B------:R-:W-:-:S02]  /*4b70*/  IMAD.IADD R9, R3, 0x1, -R21 ;  /* 0x0000000103097824 */ /* 0x000fc400078e0a15 */
[----:B------:R-:W-:Y:S01]  /*4b80*/  FFMA.FTZ R36, R7, -UR5, R36 ;  /* 0x8000000507247c23 */ /* 0x000fe20008010024 */
[C---:B------:R-:W-:Y:S02]  /*4b90*/  IMAD.IADD R7, R3.reuse, 0x1, -R14 ;  /* 0x0000000103077824 */ /* 0x040fe400078e0a0e */
[----:B------:R-:W-:Y:S01]  /*4ba0*/  FFMA.FTZ R37, R6, -UR5, R37 ;  /* 0x8000000506257c23 */ /* 0x000fe20008010025 */
[C---:B------:R-:W-:Y:S01]  /*4bb0*/  IMAD.IADD R6, R3.reuse, 0x1, -R20 ;  /* 0x0000000103067824 */ /* 0x040fe200078e0a14 */
[----:B------:R-:W-:Y:S01]  /*4bc0*/  HMMA.16816.F32.BF16 R72, R16, R42, R32 ;  /* 0x0000002a1048723c */ /* 0x000fe20000041820 */
[----:B------:R-:W-:Y:S01]  /*4bd0*/  IMAD.IADD R11, R3, 0x1, -R22 ;  /* 0x00000001030b7824 */ /* 0x000fe200078e0a16 */
[----:B------:R-:W-:Y:S02]  /*4be0*/  IABS R10, R7 ;  /* 0x00000007000a7213 */ /* 0x000fe40000000000 */
[----:B------:R-:W-:Y:S02]  /*4bf0*/  IABS R8, R6 ;  /* 0x0000000600087213 */ /* 0x000fe40000000000 */
[----:B------:R-:W-:-:S02]  /*4c00*/  IABS R7, R9 ;  /* 0x0000000900077213 */ /* 0x000fc40000000000 */
[----:B------:R-:W-:Y:S01]  /*4c10*/  IABS R6, R11 ;  /* 0x0000000b00067213 */ /* 0x000fe20000000000 */
[----:B------:R-:W-:Y:S01]  /*4c20*/  IMAD.MOV.U32 R9, RZ, RZ, R8 ;  /* 0x000000ffff097224 */ /* 0x000fe200078e0008 */
[----:B------:R-:W-:Y:S01]  /*4c30*/  I2FP.F32.S32 R11, R10 ;  /* 0x0000000a000b7245 */ /* 0x000fe20000201400 */
[----:B------:R-:W-:Y:S01]  /*4c40*/  IMAD.MOV.U32 R8, RZ, RZ, R7 ;  /* 0x000000ffff087224 */ /* 0x000fe200078e0007 */
[----:B------:R-:W-:Y:S01]  /*4c50*/  ISETP.GE.AND P4, PT, R20, UR28, PT ;  /* 0x0000001c14007c0c */ /* 0x000fe2000bf86270 */
[----:B------:R-:W-:Y:S01]  /*4c60*/  IMAD.MOV.U32 R7, RZ, RZ, R6 ;  /* 0x000000ffff077224 */ /* 0x000fe200078e0006 */
[----:B------:R-:W-:Y:S01]  /*4c70*/  I2FP.F32.S32 R10, R9 ;  /* 0x00000009000a7245 */ /* 0x000fe20000201400 */
[----:B------:R-:W-:Y:S01]  /*4c80*/  VIADD R6, R3, 0x8 ;  /* 0x0000000803067836 */ /* 0x000fe20000000000 */
[----:B------:R-:W-:Y:S01]  /*4c90*/  I2FP.F32.S32 R9, R8 ;  /* 0x0000000800097245 */ /* 0x000fe20000201400 */
[----:B------:R-:W-:Y:S01]  /*4ca0*/  FFMA.FTZ R35, R11, -UR5, R60 ;  /* 0x800000050b237c23 */ /* 0x000fe2000801003c */
[----:B------:R-:W-:Y:S01]  /*4cb0*/  I2FP.F32.S32 R7, R7 ;  /* 0x0000000700077245 */ /* 0x000fe20000201400 */
[----:B------:R-:W-:Y:S01]  /*4cc0*/  FFMA.FTZ R34, R10, -UR5, R61 ;  /* 0x800000050a227c23 */ /* 0x000fe2000801003d */
[----:B------:R-:W-:Y:S01]  /*4cd0*/  IADD3 R8, -R2, R6, RZ ;  /* 0x0000000602087210 */ /* 0x000fe20007ffe1ff */
[----:B------:R-:W-:Y:S01]  /*4ce0*/  FFMA.FTZ R33, R9, -UR5, R56 ;  /* 0x8000000509217c23 */ /* 0x000fe20008010038 */
[----:B------:R-:W-:-:S02]  /*4cf0*/  IMAD.IADD R9, R6, 0x1, -R12 ;  /* 0x0000000106097824 */ /* 0x000fc400078e0a0c */
[----:B------:R-:W-:Y:S01]  /*4d00*/  FFMA.FTZ R32, R7, -UR5, R57 ;  /* 0x8000000507207c23 */ /* 0x000fe20008010039 */
[----:B------:R-:W-:Y:S01]  /*4d10*/  VIADD R7, R2, 0x20 ;  /* 0x0000002002077836 */ /* 0x000fe20000000000 */
[----:B------:R-:W-:Y:S01]  /*4d20*/  IABS R8, R8 ;  /* 0x0000000800087213 */ /* 0x000fe20000000000 */
[C---:B------:R-:W-:Y:S01]  /*4d30*/  IMAD.IADD R11, R6.reuse, 0x1, -R13 ;  /* 0x00000001060b7824 */ /* 0x040fe200078e0a0d */
[----:B------:R-:W-:Y:S01]  /*4d40*/  IABS R9, R9 ;  /* 0x0000000900097213 */ /* 0x000fe20000000000 */
[----:B------:R-:W-:Y:S01]  /*4d50*/  IMAD.IADD R10, R3, 0x1, -R7 ;  /* 0x00000001030a7824 */ /* 0x000fe200078e0a07 */
[----:B-1----:R-:W-:Y:S01]  /*4d60*/  HMMA.16816.F32.BF16 R44, R16, R64, R44 ;  /* 0x00000040102c723c */ /* 0x002fe2000004182c */
[----:B------:R-:W-:Y:S01]  /*4d70*/  IMAD.IADD R13, R6, 0x1, -R15 ;  /* 0x00000001060d7824 */ /* 0x000fe200078e0a0f */
[----:B------:R-:W-:Y:S01]  /*4d80*/  ISETP.GE.AND P3, PT, R21, UR28, PT ;  /* 0x0000001c15007c0c */ /* 0x000fe2000bf66270 */
[----:B------:R-:W-:Y:S01]  /*4d90*/  IMAD.MOV.U32 R15, RZ, RZ, R8 ;  /* 0x000000ffff0f7224 */ /* 0x000fe200078e0008 */
[----:B------:R-:W-:-:S02]  /*4da0*/  IABS R12, R10 ;  /* 0x0000000a000c7213 */ /* 0x000fc40000000000 */
[----:B------:R-:W-:Y:S01]  /*4db0*/  IABS R8, R11 ;  /* 0x0000000b00087213 */ /* 0x000fe20000000000 */
[----:B------:R-:W-:Y:S01]  /*4dc0*/  IMAD.MOV.U32 R11, RZ, RZ, R9 ;  /* 0x000000ffff0b7224 */ /* 0x000fe200078e0009 */
[----:B------:R-:W-:Y:S01]  /*4dd0*/  IABS R10, R13 ;  /* 0x0000000d000a7213 */ /* 0x000fe20000000000 */
[----:B------:R-:W-:Y:S01]  /*4de0*/  IMAD.IADD R13, R6, 0x1, -R21 ;  /* 0x00000001060d7824 */ /* 0x000fe200078e0a15 */
[----:B------:R-:W-:Y:S01]  /*4df0*/  I2FP.F32.S32 R12, R12 ;  /* 0x0000000c000c7245 */ /* 0x000fe20000201400 */
[----:B------:R-:W-:Y:S01]  /*4e00*/  IMAD.MOV.U32 R9, RZ, RZ, R8 ;  /* 0x000000ffff097224 */ /* 0x000fe200078e0008 */
[----:B------:R-:W-:Y:S01]  /*4e10*/  I2FP.F32.S32 R11, R11 ;  /* 0x0000000b000b7245 */ /* 0x000fe20000201400 */
[----:B------:R-:W-:Y:S01]  /*4e20*/  IMAD.MOV.U32 R8, RZ, RZ, R10 ;  /* 0x000000ffff087224 */ /* 0x000fe200078e000a */
[----:B------:R-:W-:Y:S01]  /*4e30*/  I2FP.F32.S32 R10, R15 ;  /* 0x0000000f000a7245 */ /* 0x000fe20000201400 */
[----:B------:R-:W-:Y:S01]  /*4e40*/  FFMA.FTZ R31, R12, -UR5, R68 ;  /* 0x800000050c1f7c23 */ /* 0x000fe20008010044 */
[----:B------:R-:W-:Y:S01]  /*4e50*/  I2FP.F32.S32 R9, R9 ;  /* 0x0000000900097245 */ /* 0x000fe20000201400 */
[----:B------:R-:W-:Y:S01]  /*4e60*/  FFMA.FTZ R11, R11, -UR5, R55 ;  /* 0x800000050b0b7c23 */ /* 0x000fe20008010037 */
[----:B------:R-:W-:Y:S01]  /*4e70*/  I2FP.F32.S32 R8, R8 ;  /* 0x0000000800087245 */ /* 0x000fe20000201400 */
[----:B------:R-:W-:Y:S01]  /*4e80*/  FFMA.FTZ R12, R10, -UR5, R54 ;  /* 0x800000050a0c7c23 */ /* 0x000fe20008010036 */
[----:B------:R-:W-:-:S02]  /*4e90*/  IMAD.IADD R10, R6, 0x1, -R20 ;  /* 0x00000001060a7824 */ /* 0x000fc400078e0a14 */
[----:B------:R-:W-:Y:S01]  /*4ea0*/  FFMA.FTZ R27, R9, -UR5, R38 ;  /* 0x80000005091b7c23 */ /* 0x000fe20008010026 */
[----:B------:R-:W-:Y:S01]  /*4eb0*/  FSEL R52, R11, -INF , !P1 ;  /* 0xff8000000b347808 */ /* 0x000fe20004800000 */
[----:B------:R-:W-:Y:S01]  /*4ec0*/  FFMA.FTZ R30, R8, -UR5, R39 ;  /* 0x80000005081e7c23 */ /* 0x000fe20008010027 */
[----:B------:R-:W-:Y:S01]  /*4ed0*/  IADD3 R8, -R14, R6, RZ ;  /* 0x000000060e087210 */ /* 0x000fe20007ffe1ff */
[----:B------:R-:W-:Y:S01]  /*4ee0*/  IMAD.IADD R11, R6, 0x1, -R7 ;  /* 0x00000001060b7824 */ /* 0x000fe200078e0a07 */
[----:B------:R-:W-:Y:S01]  /*4ef0*/  FSEL R41, R12, -INF , !P2 ;  /* 0xff8000000c297808 */ /* 0x000fe20005000000 */
[----:B------:R-:W-:Y:S01]  /*4f00*/  IMAD.IADD R12, R6, 0x1, -R22 ;  /* 0x00000001060c7824 */ /* 0x000fe200078e0a16 */
[----:B------:R-:W-:Y:S01]  /*4f10*/  IABS R9, R8 ;  /* 0x0000000800097213 */ /* 0x000fe20000000000 */
[----:B------:R-:W-:Y:S01]  /*4f20*/  HMMA.16816.F32.BF16 R16, R16, R66, R80 ;  /* 0x000000421010723c */ /* 0x000fe20000041850 */
[----:B------:R-:W-:Y:S02]  /*4f30*/  FSEL R39, R23, -INF , !P1 ;  /* 0xff80000017277808 */ /* 0x000fe40004800000 */
[----:B------:R-:W-:-:S02]  /*4f40*/  IABS R8, R10 ;  /* 0x0000000a00087213 */ /* 0x000fc40000000000 */
[----:B------:R-:W-:Y:S02]  /*4f50*/  ISETP.GE.AND P1, PT, R7, UR28, PT ;  /* 0x0000001c07007c0c */ /* 0x000fe4000bf26270 */
[----:B------:R-:W-:Y:S02]  /*4f60*/  IABS R7, R13 ;  /* 0x0000000d00077213 */ /* 0x000fe40000000000 */
[----:B------:R-:W-:Y:S02]  /*4f70*/  IABS R12, R12 ;  /* 0x0000000c000c7213 */ /* 0x000fe40000000000 */
[----:B------:R-:W-:Y:S01]  /*4f80*/  IABS R10, R11 ;  /* 0x0000000b000a7213 */ /* 0x000fe20000000000 */
[----:B------:R-:W-:Y:S01]  /*4f90*/  IMAD.MOV.U32 R11, RZ, RZ, R9 ;  /* 0x000000ffff0b7224 */ /* 0x000fe200078e0009 */
[----:B------:R-:W-:Y:S01]  /*4fa0*/  FSEL R38, R24, -INF , !P2 ;  /* 0xff80000018267808 */ /* 0x000fe20005000000 */
[----:B------:R-:W-:Y:S01]  /*4fb0*/  IMAD.MOV.U32 R9, RZ, RZ, R8 ;  /* 0x000000ffff097224 */ /* 0x000fe200078e0008 */
[----:B------:R-:W-:Y:S01]  /*4fc0*/  ISETP.GE.AND P2, PT, R22, UR28, PT ;  /* 0x0000001c16007c0c */ /* 0x000fe2000bf46270 */
[----:B------:R-:W-:Y:S01]  /*4fd0*/  IMAD.MOV.U32 R8, RZ, RZ, R7 ;  /* 0x000000ffff087224 */ /* 0x000fe200078e0007 */
[----:B------:R-:W-:Y:S01]  /*4fe0*/  FSEL R36, R36, -INF , !P0 ;  /* 0xff80000024247808 */ /* 0x000fe20004000000 */
[----:B------:R-:W-:Y:S01]  /*4ff0*/  IMAD.MOV.U32 R7, RZ, RZ, R12 ;  /* 0x000000ffff077224 */ /* 0x000fe200078e000c */
[----:B------:R-:W-:-:S02]  /*5000*/  I2FP.F32.S32 R12, R11 ;  /* 0x0000000b000c7245 */ /* 0x000fc40000201400 */
[----:B------:R-:W-:Y:S02]  /*5010*/  I2FP.F32.S32 R11, R9 ;  /* 0x00000009000b7245 */ /* 0x000fe40000201400 */
[----:B------:R-:W-:Y:S01]  /*5020*/  I2FP.F32.S32 R9, R8 ;  /* 0x0000000800097245 */ /* 0x000fe20000201400 */
[----:B------:R-:W-:Y:S01]  /*5030*/  FFMA.FTZ R26, R12, -UR5, R62 ;  /* 0x800000050c1a7c23 */ /* 0x000fe2000801003e */
[----:B------:R-:W-:Y:S01]  /*5040*/  I2FP.F32.S32 R8, R7 ;  /* 0x0000000700087245 */ /* 0x000fe20000201400 */
[----:B------:R-:W-:Y:S01]  /*5050*/  FFMA.FTZ R24, R11, -UR5, R63 ;  /* 0x800000050b187c23 */ /* 0x000fe2000801003f */
[----:B------:R-:W-:Y:S01]  /*5060*/  I2FP.F32.S32 R7, R10 ;  /* 0x0000000a00077245 */ /* 0x000fe20000201400 */
[----:B------:R-:W-:Y:S01]  /*5070*/  FFMA.FTZ R22, R9, -UR5, R58 ;  /* 0x8000000509167c23 */ /* 0x000fe2000801003a */
[C---:B------:R-:W-:Y:S01]  /*5080*/  IADD3 R11, R2.reuse, 0x28, RZ ;  /* 0x00000028020b7810 */ /* 0x040fe20007ffe0ff */
[----:B------:R-:W-:Y:S02]  /*5090*/  VIADD R10, R2, 0x29 ;  /* 0x00000029020a7836 */ /* 0x000fe40000000000 */
[----:B------:R-:W-:Y:S01]  /*50a0*/  FFMA.FTZ R20, R8, -UR5, R59 ;  /* 0x8000000508147c23 */ /* 0x000fe2000801003b */
[----:B------:R-:W-:Y:S01]  /*50b0*/  FFMA.FTZ R14, R7, -UR5, R70 ;  /* 0x80000005070e7c23 */ /* 0x000fe20008010046 */
[C---:B------:R-:W-:Y:S01]  /*50c0*/  VIADD R9, R2.reuse, 0x30 ;  /* 0x0000003002097836 */ /* 0x040fe20000000000 */
[----:B------:R-:W-:Y:S01]  /*50d0*/  FSEL R40, R27, -INF , !P0 ;  /* 0xff8000001b287808 */ /* 0x000fe20004000000 */
[----:B------:R-:W-:Y:S01]  /*50e0*/  VIADD R12, R2, 0x21 ;  /* 0x00000021020c7836 */ /* 0x000fe20000000000 */
[----:B------:R-:W-:Y:S01]  /*50f0*/  FSEL R154, R20, -INF , !P2 ;  /* 0xff800000149a7808 */ /* 0x000fe20005000000 */
[C---:B------:R-:W-:Y:S01]  /*5100*/  VIADD R8, R2.reuse, 0x31 ;  /* 0x0000003102087836 */ /* 0x040fe20000000000 */
[----:B------:R-:W-:Y:S01]  /*5110*/  FSEL R252, R31, -INF , !P1 ;  /* 0xff8000001ffc7808 */ /* 0x000fe20004800000 */
[----:B------:R-:W-:Y:S01]  /*5120*/  VIADD R7, R2, 0x38 ;  /* 0x0000003802077836 */ /* 0x000fe20000000000 */
[----:B------:R-:W-:Y:S01]  /*5130*/  FSEL R176, R14, -INF , !P1 ;  /* 0xff8000000eb07808 */ /* 0x000fe20004800000 */
[----:B------:R-:W-:Y:S01]  /*5140*/  VIADD R2, R2, 0x39 ;  /* 0x0000003902027836 */ /* 0x000fe20000000000 */
[C---:B------:R-:W-:Y:S01]  /*5150*/  IADD3 R25, R3.reuse, -R8, RZ ;  /* 0x8000000803197210 */ /* 0x040fe20007ffe0ff */
[C---:B------:R-:W-:Y:S01]  /*5160*/  IMAD.IADD R15, R3.reuse, 0x1, -R11 ;  /* 0x00000001030f7824 */ /* 0x040fe200078e0a0b */
[----:B------:R-:W-:Y:S01]  /*5170*/  ISETP.GE.AND P0, PT, R12, UR28, PT ;  /* 0x0000001c0c007c0c */ /* 0x000fe2000bf06270 */
[----:B------:R-:W-:Y:S01]  /*5180*/  IMAD.IADD R21, R3, 0x1, -R10 ;  /* 0x0000000103157824 */ /* 0x000fe200078e0a0a */
[----:B------:R-:W-:Y:S01]  /*5190*/  FSEL R37, R37, -INF , !P6 ;  /* 0xff80000025257808 */ /* 0x000fe20007000000 */
[C---:B------:R-:W-:Y:S01]  /*51a0*/  IMAD.IADD R23, R3.reuse, 0x1, -R9 ;  /* 0x0000000103177824 */ /* 0x040fe200078e0a09 */
[----:B------:R-:W-:Y:S01]  /*51b0*/  FSEL R30, R30, -INF , !P6 ;  /* 0xff8000001e1e7808 */ /* 0x000fe20007000000 */
[C---:B------:R-:W-:Y:S01]  /*51c0*/  IMAD.IADD R13, R3.reuse, 0x1, -R12 ;  /* 0x00000001030d7824 */ /* 0x040fe200078e0a0c */
[----:B------:R-:W-:Y:S01]  /*51d0*/  FSEL R153, R22, -INF , !P3 ;  /* 0xff80000016997808 */ /* 0x000fe20005800000 */
[C---:B------:R-:W-:Y:S01]  /*51e0*/  IMAD.IADD R29, R3.reuse, 0x1, -R7 ;  /* 0x00000001031d7824 */ /* 0x040fe200078e0a07 */
[----:B------:R-:W-:Y:S01]  /*51f0*/  FSEL R141, R32, -INF , !P2 ;  /* 0xff800000208d7808 */ /* 0x000fe20005000000 */
[----:B------:R-:W-:Y:S01]  /*5200*/  IMAD.IADD R28, R3, 0x1, -R2 ;  /* 0x00000001031c7824 */ /* 0x000fe200078e0a02 */
[----:B------:R-:W-:Y:S01]  /*5210*/  ISETP.GE.AND P1, PT, R2, UR28, PT ;  /* 0x0000001c02007c0c */ /* 0x000fe2000bf26270 */
[C---:B------:R-:W-:Y:S01]  /*5220*/  IMAD.IADD R27, R6.reuse, 0x1, -R12 ;  /* 0x00000001061b7824 */ /* 0x040fe200078e0a0c */
[----:B------:R-:W-:Y:S01]  /*5230*/  IABS R3, R15 ;  /* 0x0000000f00037213 */ /* 0x000fe20000000000 */
[C---:B------:R-:W-:Y:S01]  /*5240*/  IMAD.IADD R20, R6.reuse, 0x1, -R2 ;  /* 0x0000000106147824 */ /* 0x040fe200078e0a02 */
[----:B------:R-:W-:Y:S01]  /*5250*/  ISETP.GE.AND P6, PT, R11, UR28, PT ;  /* 0x0000001c0b007c0c */ /* 0x000fe2000bfc6270 */
[----:B------:R-:W-:Y:S01]  /*5260*/  IMAD.IADD R12, R6, 0x1, -R11 ;  /* 0x00000001060c7824 */ /* 0x000fe200078e0a0b */
[----:B------:R-:W-:Y:S01]  /*5270*/  FSEL R148, R26, -INF , !P5 ;  /* 0xff8000001a947808 */ /* 0x000fe20006800000 */
[----:B------:R-:W-:Y:S01]  /*5280*/  IMAD.IADD R22, R6, 0x1, -R7 ;  /* 0x0000000106167824 */ /* 0x000fe200078e0a07 */
[----:B------:R-:W-:Y:S01]  /*5290*/  FSEL R89, R34, -INF , !P4 ;  /* 0xff80000022597808 */ /* 0x000fe20006000000 */
[----:B------:R-:W-:Y:S01]  /*52a0*/  IMAD.IADD R11, R6, 0x1, -R10 ;  /* 0x00000001060b7824 */ /* 0x000fe200078e0a0a */
[----:B------:R-:W-:Y:S01]  /*52b0*/  FSEL R164, R24, -INF , !P4 ;  /* 0xff80000018a47808 */ /* 0x000fe20006000000 */
[C---:B------:R-:W-:Y:S01]  /*52c0*/  IMAD.IADD R26, R6.reuse, 0x1, -R9 ;  /* 0x00000001061a7824 */ /* 0x040fe200078e0a09 */
[----:B------:R-:W-:Y:S01]  /*52d0*/  BAR.SYNC.DEFER_BLOCKING 0x0 ;  /* 0x0000000000007b1d */ /* 0x000fe20000010000 */
[----:B------:R-:W-:Y:S01]  /*52e0*/  ISETP.GE.AND P2, PT, R7, UR28, PT ;  /* 0x0000001c07007c0c */ /* 0x000fe2000bf46270 */
[----:B------:R-:W-:Y:S01]  /*52f0*/  IMAD.IADD R24, R6, 0x1, -R8 ;  /* 0x0000000106187824 */ /* 0x000fe200078e0a08 */
[----:B------:R-:W-:-:S02]  /*5300*/  IABS R2, R21 ;  /* 0x0000001500027213 */ /* 0x000fc40000000000 */
[----:B------:R-:W-:Y:S02]  /*5310*/  ISETP.GE.AND P4, PT, R9, UR28, PT ;  /* 0x0000001c09007c0c */ /* 0x000fe4000bf86270 */
[----:B------:R-:W-:Y:S02]  /*5320*/  IABS R7, R23 ;  /* 0x0000001700077213 */ /* 0x000fe40000000000 */
[----:B------:R-:W-:Y:S02]  /*5330*/  FSEL R140, R33, -INF , !P3 ;  /* 0xff800000218c7808 */ /* 0x000fe40005800000 */
[----:B------:R-:W-:Y:S02]  /*5340*/  IABS R6, R13 ;  /* 0x0000000d00067213 */ /* 0x000fe40000000000 */
[----:B------:R-:W-:Y:S02]  /*5350*/  IABS R9, R25 ;  /* 0x0000001900097213 */ /* 0x000fe40000000000 */
[----:B------:R-:W-:Y:S01]  /*5360*/  ISETP.GE.AND P3, PT, R8, UR28, PT ;  /* 0x0000001c08007c0c */ /* 0x000fe2000bf66270 */
[----:B------:R-:W-:Y:S01]  /*5370*/  IMAD.MOV.U32 R8, RZ, RZ, R3 ;  /* 0x000000ffff087224 */ /* 0x000fe200078e0003 */
[----:B------:R-:W-:Y:S01]  /*5380*/  FSEL R88, R35, -INF , !P5 ;  /* 0xff80000023587808 */ /* 0x000fe20006800000 */
[----:B------:R-:W-:Y:S01]  /*5390*/  IMAD.MOV.U32 R3, RZ, RZ, R2 ;  /* 0x000000ffff037224 */ /* 0x000fe200078e0002 */
[----:B------:R-:W-:Y:S01]  /*53a0*/  ISETP.GE.AND P5, PT, R10, UR28, PT ;  /* 0x0000001c0a007c0c */ /* 0x000fe2000bfa6270 */
[----:B------:R-:W-:Y:S01]  /*53b0*/  IMAD.MOV.U32 R2, RZ, RZ, R7 ;  /* 0x000000ffff027224 */ /* 0x000fe200078e0007 */
[----:B------:R-:W-:Y:S01]  /*53c0*/  MOV R10, R6 ;  /* 0x00000006000a7202 */ /* 0x000fe20000000f00 */
[----:B------:R-:W-:Y:S01]  /*53d0*/  IMAD.MOV.U32 R6, RZ, RZ, R9 ;  /* 0x000000ffff067224 */ /* 0x000fe200078e0009 */
[----:B------:R-:W-:-:S02]  /*53e0*/  I2FP.F32.S32 R7, R3 ;  /* 0x0000000300077245 */ /* 0x000fc40000201400 */
[----:B------:R-:W-:Y:S02]  /*53f0*/  I2FP.F32.S32 R3, R2 ;  /* 0x0000000200037245 */ /* 0x000fe40000201400 */
[----:B------:R-:W-:Y:S01]  /*5400*/  I2FP.F32.S32 R2, R6 ;  /* 0x0000000600027245 */ /* 0x000fe20000201400 */
[----:B------:R-:W-:Y:S01]  /*5410*/  FFMA.FTZ R23, R7, -UR5, R73 ;  /* 0x8000000507177c23 */ /* 0x000fe20008010049 */
[----:B------:R-:W-:Y:S01]  /*5420*/  I2FP.F32.S32 R8, R8 ;  /* 0x0000000800087245 */ /* 0x000fe20000201400 */
[----:B------:R-:W-:Y:S01]  /*5430*/  FFMA.FTZ R21, R3, -UR5, R44 ;  /* 0x8000000503157c23 */ /* 0x000fe2000801002c */
[----:B------:R-:W-:Y:S01]  /*5440*/  IABS R3, R28 ;  /* 0x0000001c00037213 */ /* 0x000fe20000000000 */
[----:B------:R-:W-:Y:S01]  /*5450*/  FFMA.FTZ R15, R2, -UR5, R45 ;  /* 0x80000005020f7c23 */ /* 0x000fe2000801002d */
[----:B------:R-:W-:Y:S01]  /*5460*/  I2FP.F32.S32 R10, R10 ;  /* 0x0000000a000a7245 */ /* 0x000fe20000201400 */
[----:B------:R-:W-:Y:S01]  /*5470*/  FFMA.FTZ R25, R8, -UR5, R72 ;  /* 0x8000000508197c23 */ /* 0x000fe20008010048 */
[----:B------:R-:W-:Y:S01]  /*5480*/  IABS R2, R27 ;  /* 0x0000001b00027213 */ /* 0x000fe20000000000 */
[----:B------:R-:W-:Y:S01]  /*5490*/  IMAD.MOV.U32 R8, RZ, RZ, R3 ;  /* 0x000000ffff087224 */ /* 0x000fe200078e0003 */
[----:B------:R-:W-:Y:S01]  /*54a0*/  IABS R6, R29 ;  /* 0x0000001d00067213 */ /* 0x000fe20000000000 */
[----:B------:R-:W-:Y:S01]  /*54b0*/  FFMA.FTZ R14, R10, -UR5, R69 ;  /* 0x800000050a0e7c23 */ /* 0x000fe20008010045 */
[----:B------:R-:W-:Y:S01]  /*54c0*/  IABS R7, R12 ;  /* 0x0000000c00077213 */ /* 0x000fe20000000000 */
[----:B------:R-:W-:Y:S01]  /*54d0*/  IMAD.MOV.U32 R3, RZ, RZ, R2 ;  /* 0x000000ffff037224 */ /* 0x000fe200078e0002 */
[----:B------:R-:W-:Y:S01]  /*54e0*/  IABS R9, R11 ;  /* 0x0000000b00097213 */ /* 0x000fe20000000000 */
[----:B------:R-:W-:Y:S01]  /*54f0*/  IMAD.MOV.U32 R10, RZ, RZ, R6 ;  /* 0x000000ffff0a7224 */ /* 0x000fe200078e0006 */
        /* <DEDUP_REMOVED lines=14> */
[----:B------:R-:W-:-:S02]  /*55e0*/  IABS R2, R22 ;  /* 0x0000001600027213 */ /* 0x000fc40000000000 */
[----:B------:R-:W-:Y:S02]  /*55f0*/  IABS R7, R20 ;  /* 0x0000001400077213 */ /* 0x000fe40000000000 */
[----:B------:R-:W-:Y:S01]  /*5600*/  MOV R8, R6 ;  /* 0x0000000600087202 */ /* 0x000fe20000000f00 */
[----:B------:R-:W-:Y:S01]  /*5610*/  IMAD.MOV.U32 R6, RZ, RZ, R3 ;  /* 0x000000ffff067224 */ /* 0x000fe200078e0003 */
[----:B------:R-:W-:Y:S01]  /*5620*/  FSEL R215, R14, -INF , !P0 ;  /* 0xff8000000ed77808 */ /* 0x000fe20004000000 */
[----:B------:R-:W-:Y:S01]  /*5630*/  IMAD.MOV.U32 R3, RZ, RZ, R2 ;  /* 0x000000ffff037224 */ /* 0x000fe200078e0002 */
[----:B------:R-:W-:Y:S01]  /*5640*/  FSEL R247, R9, -INF , !P0 ;  /* 0xff80000009f77808 */ /* 0x000fe20004000000 */
[----:B------:R-:W-:Y:S01]  /*5650*/  IMAD.MOV.U32 R2, RZ, RZ, R7 ;  /* 0x000000ffff027224 */ /* 0x000fe200078e0007 */
[----:B------:R-:W-:Y:S02]  /*5660*/  FSEL R7, R15, -INF , !P3 ;  /* 0xff8000000f077808 */ /* 0x000fe40005800000 */
[----:B------:R-:W-:-:S02]  /*5670*/  I2FP.F32.S32 R3, R3 ;  /* 0x0000000300037245 */ /* 0x000fc40000201400 */
[----:B------:R-:W-:Y:S01]  /*5680*/  I2FP.F32.S32 R2, R2 ;  /* 0x0000000200027245 */ /* 0x000fe20000201400 */
[----:B------:R1:W-:Y:S01]  /*5690*/  STL [R1+0x34], R7 ;  /* 0x0000340701007387 */ /* 0x0003e20000100800 */
[----:B------:R-:W-:Y:S01]  /*56a0*/  PLOP3.LUT P0, PT, PT, PT, UP0, 0x80, 0x0 ;  /* 0x000000000000781c */ /* 0x000fe20003f0f008 */
[----:B------:R-:W-:Y:S01]  /*56b0*/  FFMA.FTZ R3, R3, -UR5, R18 ;  /* 0x8000000503037c23 */ /* 0x000fe20008010012 */
[----:B------:R-:W-:Y:S01]  /*56c0*/  I2FP.F32.S32 R8, R8 ;  /* 0x0000000800087245 */ /* 0x000fe20000201400 */
[----:B------:R-:W-:Y:S01]  /*56d0*/  FFMA.FTZ R2, R2, -UR5, R19 ;  /* 0x8000000502027c23 */ /* 0x000fe20008010013 */
[----:B------:R-:W-:Y:S02]  /*56e0*/  I2FP.F32.S32 R6, R6 ;  /* 0x0000000600067245 */ /* 0x000fe40000201400 */
[----:B------:R-:W-:Y:S01]  /*56f0*/  FSEL R3, R3, -INF , !P2 ;  /* 0xff80000003037808 */ /* 0x000fe20005000000 */
[----:B------:R-:W-:Y:S01]  /*5700*/  FFMA.FTZ R8, R8, -UR5, R46 ;  /* 0x8000000508087c23 */ /* 0x000fe2000801002e */
[----:B------:R-:W-:Y:S01]  /*5710*/  FSEL R2, R2, -INF , !P1 ;  /* 0xff80000002027808 */ /* 0x000fe20004800000 */
[----:B------:R-:W-:Y:S01]  /*5720*/  FFMA.FTZ R6, R6, -UR5, R47 ;  /* 0x8000000506067c23 */ /* 0x000fe2000801002f */
[----:B------:R-:W-:Y:S01]  /*5730*/  FSEL R244, R25, -INF , !P6 ;  /* 0xff80000019f47808 */ /* 0x000fe20007000000 */
[----:B------:R1:W-:Y:S01]  /*5740*/  STL [R1+0x3c], R3 ;  /* 0x00003c0301007387 */ /* 0x0003e20000100800 */
[----:B------:R-:W-:-:S02]  /*5750*/  FSEL R250, R11, -INF , !P6 ;  /* 0xff8000000bfa7808 */ /* 0x000fc40007000000 */
[----:B------:R-:W-:Y:S01]  /*5760*/  FSEL R246, R23, -INF , !P5 ;  /* 0xff80000017f67808 */ /* 0x000fe20006800000 */
[----:B------:R1:W-:Y:S01]  /*5770*/  STL [R1+0x38], R2 ;  /* 0x0000380201007387 */ /* 0x0003e20000100800 */
[----:B------:R-:W-:Y:S02]  /*5780*/  FSEL R251, R10, -INF , !P5 ;  /* 0xff8000000afb7808 */ /* 0x000fe40006800000 */
[----:B------:R-:W-:Y:S02]  /*5790*/  FSEL R179, R21, -INF , !P4 ;  /* 0xff80000015b37808 */ /* 0x000fe40006000000 */
[----:B------:R-:W-:Y:S02]  /*57a0*/  FSEL R216, R8, -INF , !P4 ;  /* 0xff80000008d87808 */ /* 0x000fe40006000000 */
[----:B------:R-:W-:Y:S02]  /*57b0*/  FSEL R220, R6, -INF , !P3 ;  /* 0xff80000006dc7808 */ /* 0x000fe40005800000 */
[----:B------:R-:W-:-:S02]  /*57c0*/  FSEL R186, R13, -INF , !P2 ;  /* 0xff8000000dba7808 */ /* 0x000fc40005000000 */
        /* <DEDUP_REMOVED lines=149> */
.L_x_853:
[----:B------:R-:W-:Y:S05]  /*6120*/  BSYNC B0 ;  /* 0x0000000000007941 */ /* 0x000fea0003800000 */
.L_x_852:
[----:B------:R-:W0:Y:S02]  /*6130*/  LDGDEPBAR ;  /* 0x00000000000079af */ /* 0x000e240000000000 */
.L_x_851:
[----:B------:R-:W-:Y:S01]  /*6140*/  STL [R1+0x8c], R204 ;  /* 0x00008ccc01007387 */ /* 0x000fe20000100800 */
[----:B-1----:R-:W-:Y:S01]  /*6150*/  FMNMX.FTZ R2, R38, R39, !PT ;  /* 0x0000002726027209 */ /* 0x002fe20007810000 */
[----:B------:R-:W-:Y:S01]  /*6160*/  IMAD.U32 R6, RZ, RZ, UR17 ;  /* 0x00000011ff067e24 */ /* 0x000fe2000f8e00ff */
[----:B------:R-:W-:Y:S01]  /*6170*/  USHF.L.U32 UR30, UR10, 0x1, URZ ;  /* 0x000000010a1e7899 */ /* 0x000fe2000800063f */
[----:B------:R-:W-:Y:S01]  /*6180*/  STL [R1+0x88], R203 ;  /* 0x000088cb01007387 */ /* 0x000fe20000100800 */
[----:B------:R-:W-:Y:S01]  /*6190*/  UIADD3 UR6, UR33, -0x4498517b, URZ ;  /* 0xbb67ae8521067890 */ /* 0x000fe2000fffe03f */
[----:B------:R-:W-:Y:S01]  /*61a0*/  IMAD.WIDE.U32 R62, R103, -0x2daee0ad, RZ ;  /* 0xd2511f53673e7825 */ /* 0x000fe200078e00ff */
[----:B------:R-:W-:Y:S01]  /*61b0*/  UIADD3 UR20, UR32, -0x61c88647, URZ ;  /* 0x9e3779b920147890 */ /* 0x000fe2000fffe03f */
[----:B------:R-:W-:Y:S01]  /*61c0*/  STL [R1+0x84], R202 ;  /* 0x000084ca01007387 */ /* 0x000fe20000100800 */
[----:B------:R-:W-:Y:S01]  /*61d0*/  UIADD3 UR15, UR32, 0x3c6ef372, URZ ;  /* 0x3c6ef372200f7890 */ /* 0x000fe2000fffe03f */
[----:B------:R-:W-:-:S02]  /*61e0*/  ULDC UR29, c[0x0][0x2ec] ;  /* 0x0000bb00001d7ab9 */ /* 0x000fc40000000800 */
[----:B------:R-:W-:Y:S04]  /*61f0*/  STL [R1+0x80], R201 ;  /* 0x000080c901007387 */ /* 0x000fe80000100800 */
[----:B------:R-:W-:Y:S04]  /*6200*/  STL [R1+0x7c], R200 ;  /* 0x00007cc801007387 */ /* 0x000fe80000100800 */
[----:B------:R-:W-:Y:S04]  /*6210*/  STL [R1+0x78], R199 ;  /* 0x000078c701007387 */ /* 0x000fe80000100800 */
[----:B------:R1:W-:Y:S04]  /*6220*/  STL [R1+0x74], R198 ;  /* 0x000074c601007387 */ /* 0x0003e80000100800 */
[----:B-1----:R-:W2:Y:S04]  /*6230*/  LDL.LU R198, [R1+0x34] ;  /* 0x0000340001c67983 */ /* 0x002ea80000300800 */
[----:B------:R-:W-:Y:S04]  /*6240*/  STL [R1+0x70], R197 ;  /* 0x000070c501007387 */ /* 0x000fe80000100800 */
[----:B------:R-:W-:Y:S04]  /*6250*/  STL [R1+0x6c], R196 ;  /* 0x00006cc401007387 */ /* 0x000fe80000100800 */
[----:B------:R-:W-:Y:S04]  /*6260*/  STL [R1+0x68], R195 ;  /* 0x000068c301007387 */ /* 0x000fe80000100800 */
[----:B------:R-:W-:Y:S04]  /*6270*/  STL [R1+0x64], R194 ;  /* 0x000064c201007387 */ /* 0x000fe80000100800 */
[----:B------:R-:W-:Y:S04]  /*6280*/  STL [R1+0x60], R193 ;  /* 0x000060c101007387 */ /* 0x000fe80000100800 */
[----:B------:R1:W-:Y:S04]  /*6290*/  STL [R1+0x5c], R192 ;  /* 0x00005cc001007387 */ /* 0x0003e80000100800 */
[----:B-1----:R-:W4:Y:S04]  /*62a0*/  LDL.LU R192, [R1+0x3c] ;  /* 0x00003c0001c07983 */ /* 0x002f280000300800 */
[----:B------:R1:W-:Y:S04]  /*62b0*/  STL [R1+0x58], R155 ;  /* 0x0000589b01007387 */ /* 0x0003e80000100800 */
[----:B-1----:R-:W4:Y:S01]  /*62c0*/  LDL.LU R155, [R1+0x38] ;  /* 0x00003800019b7983 */ /* 0x002f220000300800 */
[----:B------:R-:W-:Y:S01]  /*62d0*/  FMNMX.FTZ R2, R36, R2, !PT ;  /* 0x0000000224027209 */ /* 0x000fe20007810000 */
[----:B------:R-:W-:Y:S01]  /*62e0*/  IMAD R7, R6, 0x4, R51 ;  /* 0x0000000406077824 */ /* 0x000fe200078e0233 */
[----:B------:R-:W-:Y:S01]  /*62f0*/  UIADD3 UR14, UR33, 0x76cf5d0a, URZ ;  /* 0x76cf5d0a210e7890 */ /* 0x000fe2000fffe03f */
[----:B------:R-:W-:Y:S01]  /*6300*/  LEA R188, R5, UR4, 0x1 ;  /* 0x0000000405bc7c11 */ /* 0x000fe2000f8e08ff */
[----:B------:R-:W-:Y:S01]  /*6310*/  UIADD3 UR8, UR33, 0x32370b8f, URZ ;  /* 0x32370b8f21087890 */ /* 0x000fe2000fffe03f */
[----:B------:R-:W-:Y:S01]  /*6320*/  FMNMX.FTZ R2, R37, R2, !PT ;  /* 0x0000000225027209 */ /* 0x000fe20007810000 */
[----:B------:R-:W-:Y:S01]  /*6330*/  IMAD.WIDE.U32 R58, R7, -0x326172a9, RZ ;  /* 0xcd9e8d57073a7825 */ /* 0x000fe200078e00ff */
[----:B------:R-:W-:Y:S01]  /*6340*/  STL [R1+0x40], R7 ;  /* 0x0000400701007387 */ /* 0x000fe20000100800 */
[----:B------:R-:W-:Y:S01]  /*6350*/  UIADD3 UR9, UR32, -0x255992d5, URZ ;  /* 0xdaa66d2b20097890 */ /* 0x000fe2000fffe03f */
[----:B------:R-:W-:Y:S01]  /*6360*/  FMNMX.FTZ R2, R88, R2, !PT ;  /* 0x0000000258027209 */ /* 0x000fe20007810000 */
[----:B------:R-:W-:Y:S01]  /*6370*/  UIADD3 UR7, UR32, 0x78dde6e4, URZ ;  /* 0x78dde6e420077890 */ /* 0x000fe2000fffe03f */
[--C-:B------:R-:W-:Y:S01]  /*6380*/  IMAD R189, R4, 0x2, R188.reuse ;  /* 0x0000000204bd7824 */ /* 0x100fe200078e02bc */
[----:B------:R-:W-:Y:S01]  /*6390*/  UIADD3 UR10, UR33, -0x56f99767, URZ ;  /* 0xa9066899210a7890 */ /* 0x000fe2000fffe03f */
[----:B------:R-:W-:Y:S01]  /*63a0*/  FMNMX.FTZ R2, R89, R2, !PT ;  /* 0x0000000259027209 */ /* 0x000fe20007810000 */
[----:B------:R-:W-:Y:S01]  /*63b0*/  UIADD3 UR25, UR32, -0x4ab325aa, URZ ;  /* 0xb54cda5620197890 */ /* 0x000fe2000fffe03f */
[----:B------:R-:W-:Y:S01]  /*63c0*/  MOV R5, UR12 ;  /* 0x0000000c00057c02 */ /* 0x000fe20008000f00 */
[----:B------:R-:W-:Y:S01]  /*63d0*/  LDSM.16.MT88.4 R20, [R189+0x12000] ;  /* 0x01200000bd14783b */ /* 0x000fe20000004200 */
[----:B------:R-:W-:Y:S01]  /*63e0*/  FMNMX.FTZ R3, R140, R2, !PT ;  /* 0x000000028c037209 */ /* 0x000fe20007810000 */
[C---:B------:R-:W-:Y:S01]  /*63f0*/  IMAD R191, R0.reuse, 0x2, R188 ;  /* 0x0000000200bf7824 */ /* 0x040fe200078e02bc */
[----:B------:R-:W-:Y:S01]  /*6400*/  FMNMX.FTZ R2, R41, R52, !PT ;  /* 0x0000003429027209 */ /* 0x000fe20007810000 */
[----:B------:R-:W-:Y:S01]  /*6410*/  IMAD R190, R0, 0x2, R189 ;  /* 0x0000000200be7824 */ /* 0x000fe200078e02bd */
[----:B------:R-:W-:Y:S01]  /*6420*/  FMNMX.FTZ R3, R141, R3, !PT ;  /* 0x000000038d037209 */ /* 0x000fe20007810000 */
[----:B---3--:R-:W-:Y:S01]  /*6430*/  LDSM.16.MT88.4 R16, [R188+0x14000] ;  /* 0x01400000bc10783b */ /* 0x008fe20000004200 */
[----:B------:R-:W-:Y:S01]  /*6440*/  FMNMX.FTZ R2, R40, R2, !PT ;  /* 0x0000000228027209 */ /* 0x000fe20007810000 */
[----:B------:R-:W-:Y:S01]  /*6450*/  UIADD3 UR13, UR32, 0x1715609d, URZ ;  /* 0x1715609d200d7890 */ /* 0x000fe2000fffe03f */
[----:B------:R-:W-:Y:S01]  /*6460*/  FMNMX.FTZ R152, R252, R3, !PT ;  /* 0x00000003fc987209 */ /* 0x000fe20007810000 */
[----:B------:R-:W-:Y:S01]  /*6470*/  LDSM.16.MT88.4 R44, [R189+0x10000] ;  /* 0x01000000bd2c783b */ /* 0x000fe20000004200 */
        /* <DEDUP_REMOVED lines=11> */
[----:B------:R-:W-:-:S04]  /*6530*/  FMNMX.FTZ R2, R154, R2, !PT ;  /* 0x000000029a027209 */ /* 0x000fc80007810000 */
[----:B------:R-:W-:-:S04]  /*6540*/  FMNMX.FTZ R2, R176, R2, !PT ;  /* 0x00000002b0027209 */ /* 0x000fc80007810000 */
[----:B------:R-:W-:-:S04]  /*6550*/  FMNMX.FTZ R2, R247, R2, !PT ;  /* 0x00000002f7027209 */ /* 0x000fc80007810000 */
[----:B------:R-:W-:-:S04]  /*6560*/  FMNMX.FTZ R2, R250, R2, !PT ;  /* 0x00000002fa027209 */ /* 0x000fc80007810000 */
[----:B------:R-:W-:-:S04]  /*6570*/  FMNMX.FTZ R2, R251, R2, !PT ;  /* 0x00000002fb027209 */ /* 0x000fc80007810000 */
[----:B------:R-:W-:-:S04]  /*6580*/  FMNMX.FTZ R2, R216, R2, !PT ;  /* 0x00000002d8027209 */ /* 0x000fc80007810000 */
[----:B------:R-:W-:Y:S02]  /*6590*/  FMNMX.FTZ R2, R220, R2, !PT ;  /* 0x00000002dc027209 */ /* 0x000fe40007810000 */
[----:B--2---:R-:W-:-:S04]  /*65a0*/  FMNMX.FTZ R152, R198, R152, !PT ;  /* 0x00000098c6987209 */ /* 0x004fc80007810000 */
[----:B------:R-:W-:-:S04]  /*65b0*/  FMNMX.FTZ R152, R186, R152, !PT ;  /* 0x00000098ba987209 */ /* 0x000fc80007810000 */
[----:B------:R-:W-:-:S05]  /*65c0*/  FMNMX.FTZ R152, R219, R152, !PT ;  /* 0x00000098db987209 */ /* 0x000fca0007810000 */
[----:B------:R-:W1:Y:S02]  /*65d0*/  SHFL.BFLY PT, R3, R152, 0x2, 0x1f ;  /* 0x0c401f0098037f89 */ /* 0x000e6400000e0000 */
[----:B-1----:R-:W-:Y:S02]  /*65e0*/  FMNMX.FTZ R152, R152, R3, !PT ;  /* 0x0000000398987209 */ /* 0x002fe40007810000 */
[----:B------:R-:W-:-:S03]  /*65f0*/  LOP3.LUT R3, R101, UR32, RZ, 0x3c, !PT ;  /* 0x0000002065037c12 */ /* 0x000fc6000f8e3cff */
[----:B------:R-:W1:Y:S01]  /*6600*/  SHFL.BFLY PT, R9, R152, 0x1, 0x1f ;  /* 0x0c201f0098097f89 */ /* 0x000e6200000e0000 */
[----:B------:R-:W-:-:S03]  /*6610*/  LOP3.LUT R6, R59, R3, RZ, 0x3c, !PT ;  /* 0x000000033b067212 */ /* 0x000fc600078e3cff */
[----:B------:R2:W-:Y:S02]  /*6620*/  STL [R1+0x44], R3 ;  /* 0x0000440301007387 */ /* 0x0005e40000100800 */
[----:B------:R-:W-:Y:S01]  /*6630*/  IMAD.WIDE.U32 R60, R6, -0x2daee0ad, RZ ;  /* 0xd2511f53063c7825 */ /* 0x000fe200078e00ff */
[----:B----4-:R-:W-:-:S04]  /*6640*/  FMNMX.FTZ R2, R192, R2, !PT ;  /* 0x00000002c0027209 */ /* 0x010fc80007810000 */
[----:B------:R-:W-:Y:S01]  /*6650*/  LOP3.LUT R8, R61, UR6, R62, 0x96, !PT ;  /* 0x000000063d087c12 */ /* 0x000fe2000f8e963e */
[----:B------:R-:W-:-:S04]  /*6660*/  UIADD3 UR6, UR33, -0x126145ec, URZ ;  /* 0xed9eba1421067890 */ /* 0x000fc8000fffe03f */
[----:B------:R-:W-:Y:S01]  /*6670*/  IMAD.WIDE.U32 R56, R8, -0x326172a9, RZ ;  /* 0xcd9e8d5708387825 */ /* 0x000fe200078e00ff */
[----:B-1----:R-:W-:-:S04]  /*6680*/  FMNMX.FTZ R152, R152, R9, !PT ;  /* 0x0000000998987209 */ /* 0x002fc80007810000 */
[C---:B------:R-:W-:Y:S01]  /*6690*/  FSETP.NEU.FTZ.AND P1, PT, R152.reuse, -INF , PT ;  /* 0xff8000009800780b */ /* 0x040fe20003f3d000 */
[----:B--2---:R-:W-:Y:S02]  /*66a0*/  IMAD.U32 R3, RZ, RZ, UR30 ;  /* 0x0000001eff037e24 */ /* 0x004fe4000f8e00ff */
[----:B------:R-:W-:Y:S01]  /*66b0*/  FMUL.FTZ R13, R152, UR29 ;  /* 0x0000001d980d7c20 */ /* 0x000fe20008410000 */
[----:B------:R-:W-:Y:S02]  /*66c0*/  UIADD3 UR30, UR30, 0x1, URZ ;  /* 0x000000011e1e7890 */ /* 0x000fe4000fffe03f */
[----:B------:R-:W-:Y:S02]  /*66d0*/  LOP3.LUT R3, R63, UR33, R3, 0x96, !PT ;  /* 0x000000213f037c12 */ /* 0x000fe4000f8e9603 */
[----:B------:R-:W-:Y:S02]  /*66e0*/  FMNMX.FTZ R2, R155, R2, !PT ;  /* 0x000000029b027209 */ /* 0x000fe40007810000 */
[----:B------:R-:W-:Y:S01]  /*66f0*/  FSEL R13, R13, RZ, P1 ;  /* 0x000000ff0d0d7208 */ /* 0x000fe20000800000 */
[----:B------:R-:W-:-:S02]  /*6700*/  IMAD.WIDE.U32 R6, R3, -0x326172a9, RZ ;  /* 0xcd9e8d5703067825 */ /* 0x000fc400078e00ff */
[----:B------:R-:W1:Y:S01]  /*6710*/  SHFL.BFLY PT, R10, R2, 0x2, 0x1f ;  /* 0x0c401f00020a7f89 */ /* 0x000e6200000e0000 */
[----:B------:R-:W-:-:S05]  /*6720*/  LOP3.LUT R8, R57, UR15, R6, 0x96, !PT ;  /* 0x0000000f39087c12 */ /* 0x000fca000f8e9606 */
[----:B------:R-:W-:Y:S01]  /*6730*/  IMAD.WIDE.U32 R8, R8, -0x2daee0ad, RZ ;  /* 0xd2511f5308087825 */ /* 0x000fe200078e00ff */
[----:B-1----:R-:W-:Y:S02]  /*6740*/  FMNMX.FTZ R10, R2, R10, !PT ;  /* 0x0000000a020a7209 */ /* 0x002fe40007810000 */
[----:B------:R-:W-:Y:S01]  /*6750*/  LOP3.LUT R2, R7, UR20, R58, 0x96, !PT ;  /* 0x0000001407027c12 */ /* 0x000fe2000f8e963a */
[----:B------:R-:W-:Y:S02]  /*6760*/  FFMA.FTZ R7, R38, UR29, -R13 ;  /* 0x0000001d26077c23 */ /* 0x000fe4000801080d */
[----:B------:R-:W1:Y:S02]  /*6770*/  SHFL.BFLY PT, R11, R10, 0x1, 0x1f ;  /* 0x0c201f000a0b7f89 */ /* 0x000e6400000e0000 */
[----:B------:R-:W-:Y:S01]  /*6780*/  IMAD.WIDE.U32 R2, R2, -0x2daee0ad, RZ ;  /* 0xd2511f5302027825 */ /* 0x000fe200078e00ff */
[----:B------:R2:W-:Y:S04]  /*6790*/  MUFU.EX2 R202, R7 ;  /* 0x0000000700ca7308 */ /* 0x0005e80000000800 */
[----:B------:R-:W-:-:S02]  /*67a0*/  LOP3.LUT R3, R3, UR14, R60, 0x96, !PT ;  /* 0x0000000e03037c12 */ /* 0x000fc4000f8e963c */
[----:B------:R-:W-:-:S03]  /*67b0*/  LOP3.LUT R6, R9, UR8, R2, 0x96, !PT ;  /* 0x0000000809067c12 */ /* 0x000fc6000f8e9602 */
[----:B------:R-:W-:-:S04]  /*67c0*/  IMAD.WIDE.U32 R2, R3, -0x326172a9, RZ ;  /* 0xcd9e8d5703027825 */ /* 0x000fc800078e00ff */
[----:B------:R-:W-:Y:S01]  /*67d0*/  IMAD.WIDE.U32 R48, R6, -0x326172a9, RZ ;  /* 0xcd9e8d5706307825 */ /* 0x000fe200078e00ff */
[----:B------:R-:W-:-:S03]  /*67e0*/  LOP3.LUT R6, R3, UR9, R56, 0x96, !PT ;  /* 0x0000000903067c12 */ /* 0x000fc6000f8e9638 */
[----:B------:R-:W-:Y:S01]  /*67f0*/  FFMA.FTZ R3, R39, UR29, -R13 ;  /* 0x0000001d27037c23 */ /* 0x000fe2000801080d */
[----:B------:R-:W-:Y:S01]  /*6800*/  LOP3.LUT R2, R49, UR7, R2, 0x96, !PT ;  /* 0x0000000731027c12 */ /* 0x000fe2000f8e9602 */
[----:B--2---:R-:W-:Y:S02]  /*6810*/  IMAD.WIDE.U32 R6, R6, -0x2daee0ad, RZ ;  /* 0xd2511f5306067825 */ /* 0x004fe400078e00ff */
[----:B------:R1:W-:Y:S02]  /*6820*/  MUFU.EX2 R178, R3 ;  /* 0x0000000300b27308 */ /* 0x0003e40000000800 */
[----:B------:R-:W-:-:S04]  /*6830*/  IMAD.WIDE.U32 R50, R2, -0x2daee0ad, RZ ;  /* 0xd2511f5302327825 */ /* 0x000fc800078e00ff */
[----:B------:R-:W-:Y:S01]  /*6840*/  FFMA.FTZ R2, R36, UR29, -R13 ;  /* 0x0000001d24027c23 */ /* 0x000fe2000801080d */
[----:B------:R-:W-:Y:S02]  /*6850*/  LOP3.LUT R8, R7, UR6, R8, 0x96, !PT ;  /* 0x0000000607087c12 */ /* 0x000fe4000f8e9608 */
[----:B------:R-:W-:Y:S01]  /*6860*/  LOP3.LUT R6, R51, UR10, R6, 0x96, !PT ;  /* 0x0000000a33067c12 */ /* 0x000fe2000f8e9606 */
[----:B------:R2:W-:Y:S02]  /*6870*/  MUFU.EX2 R199, R2 ;  /* 0x0000000200c77308 */ /* 0x0005e40000000800 */
[----:B------:R-:W-:-:S04]  /*6880*/  IMAD.WIDE.U32 R14, R8, -0x326172a9, RZ ;  /* 0xcd9e8d57080e7825 */ /* 0x000fc800078e00ff */
[----:B------:R-:W-:Y:S01]  /*6890*/  IMAD.WIDE.U32 R6, R6, -0x326172a9, RZ ;  /* 0xcd9e8d5706067825 */ /* 0x000fe200078e00ff */
[----:B-1----:R-:W-:Y:S02]  /*68a0*/  FMNMX.FTZ R3, R10, R11, !PT ;  /* 0x0000000b0a037209 */ /* 0x002fe40007810000 */
[----:B------:R-:W-:Y:S02]  /*68b0*/  LOP3.LUT R10, R6, 0xff, RZ, 0xc0, !PT ;  /* 0x000000ff060a7812 */ /* 0x000fe400078ec0ff */
[C---:B------:R-:W-:Y:S01]  /*68c0*/  FSETP.NEU.FTZ.AND P1, PT, R3.reuse, -INF , PT ;  /* 0xff8000000300780b */ /* 0x040fe20003f3d000 */
[----:B------:R-:W-:Y:S01]  /*68d0*/  FMUL.FTZ R12, R3, UR29 ;  /* 0x0000001d030c7c20 */ /* 0x000fe20008410000 */
[--C-:B------:R-:W-:Y:S02]  /*68e0*/  SHF.R.U32.HI R8, RZ, 0x10, R6.reuse ;  /* 0x00000010ff087819 */ /* 0x100fe40000011606 */
[----:B------:R-:W-:Y:S01]  /*68f0*/  SHF.R.U32.HI R11, RZ, 0x18, R6 ;  /* 0x00000018ff0b7819 */ /* 0x000fe20000011606 */
[----:B--2---:R-:W-:Y:S01]  /*6900*/  FFMA.FTZ R2, R37, UR29, -R13 ;  /* 0x0000001d25027c23 */ /* 0x004fe2000801080d */
[----:B------:R-:W-:Y:S01]  /*6910*/  FSEL R12, R12, RZ, P1 ;  /* 0x000000ff0c0c7208 */ /* 0x000fe20000800000 */
[----:B------:R-:W1:Y:S01]  /*6920*/  LDSM.16.MT88.4 R36, [R188+0x10000] ;  /* 0x01000000bc24783b */ /* 0x000e620000004200 */
[----:B------:R-:W-:Y:S01]  /*6930*/  LOP3.LUT R8, R8, 0xff, RZ, 0xc0, !PT ;  /* 0x000000ff08087812 */ /* 0x000fe200078ec0ff */
[----:B------:R2:W3:Y:S02]  /*6940*/  MUFU.EX2 R177, R2 ;  /* 0x0000000200b17308 */ /* 0x0004e40000000800 */
[--C-:B------:R-:W-:Y:S01]  /*6950*/  FFMA.FTZ R4, R30, UR29, -R12.reuse ;  /* 0x0000001d1e047c23 */ /* 0x100fe2000801080c */
[----:B------:R-:W-:Y:S01]  /*6960*/  FFMA.FTZ R9, R41, UR29, -R12 ;  /* 0x0000001d29097c23 */ /* 0x000fe2000801080c */
[----:B------:R-:W-:Y:S01]  /*6970*/  PRMT R8, R8, 0x5410, R11 ;  /* 0x0000541008087816 */ /* 0x000fe2000000000b */
[----:B------:R-:W-:Y:S03]  /*6980*/  LDSM.16.MT88.4 R28, [R190+0x12000] ;  /* 0x01200000be1c783b */ /* 0x000fe60000004200 */
[----:B------:R4:W-:Y:S08]  /*6990*/  MUFU.EX2 R217, R4 ;  /* 0x0000000400d97308 */ /* 0x0009f00000000800 */
[----:B------:R-:W-:Y:S01]  /*69a0*/  MUFU.EX2 R201, R9 ;  /* 0x0000000900c97308 */ /* 0x000fe20000000800 */
[----:B--2---:R-:W-:-:S02]  /*69b0*/  LOP3.LUT R2, R6, 0xffff, RZ, 0xc0, !PT ;  /* 0x0000ffff06027812 */ /* 0x004fc400078ec0ff */
[----:B------:R-:W-:Y:S02]  /*69c0*/  LOP3.LUT R6, R7, UR25, R14, 0x96, !PT ;  /* 0x0000001907067c12 */ /* 0x000fe4000f8e960e */
[----:B------:R-:W-:Y:S02]  /*69d0*/  SHF.R.U32.HI R2, RZ, 0x8, R2 ;  /* 0x00000008ff027819 */ /* 0x000fe40000011602 */
[----:B------:R-:W-:Y:S02]  /*69e0*/  LOP3.LUT R0, R6, 0xffff, RZ, 0xc0, !PT ;  /* 0x0000ffff06007812 */ /* 0x000fe400078ec0ff */
[----:B------:R-:W-:Y:S01]  /*69f0*/  PRMT R10, R10, 0x5410, R2 ;  /* 0x000054100a0a7816 */ /* 0x000fe20000000002 */
[--C-:B------:R-:W-:Y:S01]  /*6a00*/  FFMA.FTZ R2, R40, UR29, -R12.reuse ;  /* 0x0000001d28027c23 */ /* 0x100fe2000801080c */
[----:B----4-:R-:W-:Y:S01]  /*6a10*/  FFMA.FTZ R4, R52, UR29, -R12 ;  /* 0x0000001d34047c23 */ /* 0x010fe2000801080c */
[----:B------:R-:W-:Y:S01]  /*6a20*/  LOP3.LUT R7, R6, 0xff, RZ, 0xc0, !PT ;  /* 0x000000ff06077812 */ /* 0x000fe200078ec0ff */
[----:B------:R-:W2:Y:S01]  /*6a30*/  LDSM.16.MT88.4 R52, [R190+0x10000] ;  /* 0x01000000be34783b */ /* 0x000ea20000004200 */
[----:B------:R4:W1:Y:S01]  /*6a40*/  MUFU.EX2 R200, R2 ;  /* 0x0000000200c87308 */ /* 0x0008620000000800 */
[----:B------:R-:W-:-:S02]  /*6a50*/  SHF.R.U32.HI R0, RZ, 0x8, R0 ;  /* 0x00000008ff007819 */ /* 0x000fc40000011600 */
[----:B------:R-:W-:Y:S02]  /*6a60*/  LDSM.16.MT88.4 R40, [R191+0x10000] ;  /* 0x01000000bf28783b */ /* 0x000fe40000004200 */
[----:B------:R-:W-:-:S03]  /*6a70*/  PRMT R7, R7, 0x5410, R0 ;  /* 0x0000541007077816 */ /* 0x000fc60000000000 */
[----:B------:R3:W1:Y:S01]  /*6a80*/  MUFU.EX2 R218, R4 ;  /* 0x0000000400da7308 */ /* 0x0006620000000800 */
[----:B----4-:R-:W-:Y:S02]  /*6a90*/  LEA R2, R5, UR12, 0x10 ;  /* 0x0000000c05027c11 */ /* 0x010fe4000f8e80ff */
[--C-:B------:R-:W-:Y:S02]  /*6aa0*/  SHF.R.U32.HI R5, RZ, 0x10, R6.reuse ;  /* 0x00000010ff057819 */ /* 0x100fe40000011606 */
[----:B------:R-:W-:Y:S02]  /*6ab0*/  SHF.R.U32.HI R6, RZ, 0x18, R6 ;  /* 0x00000018ff067819 */ /* 0x000fe40000011606 */
[----:B------:R-:W-:Y:S02]  /*6ac0*/  LOP3.LUT R5, R5, 0xff, RZ, 0xc0, !PT ;  /* 0x000000ff05057812 */ /* 0x000fe400078ec0ff */
[----:B------:R-:W-:Y:S02]  /*6ad0*/  HSET2.LE.AND R0, R10, R2, PT ;  /* 0x000000020a007233 */ /* 0x000fe40003803000 */
[----:B---3--:R-:W-:-:S02]  /*6ae0*/  F2FP.BF16.F32.PACK_AB R4, R177, R199 ;  /* 0x000000c7b104723e */ /* 0x008fc400000010ff */
[----:B------:R-:W-:Y:S02]  /*6af0*/  PRMT R6, R5, 0x5410, R6 ;  /* 0x0000541005067816 */ /* 0x000fe40000000006 */
[----:B------:R-:W-:Y:S02]  /*6b00*/  LOP3.LUT R10, R0, R4, RZ, 0xc0, !PT ;  /* 0x00000004000a7212 */ /* 0x000fe400078ec0ff */
[--C-:B------:R-:W-:Y:S02]  /*6b10*/  HSET2.LE.AND R5, R7, R2.reuse, PT ;  /* 0x0000000207057233 */ /* 0x100fe40003803000 */
[--C-:B------:R-:W-:Y:S02]  /*6b20*/  HSET2.LE.AND R0, R8, R2.reuse, PT ;  /* 0x0000000208007233 */ /* 0x100fe40003803000 */
[----:B------:R-:W-:Y:S02]  /*6b30*/  HSET2.LE.AND R7, R6, R2, PT ;  /* 0x0000000206077233 */ /* 0x000fe40003803000 */
[----:B-1----:R-:W-:-:S02]  /*6b40*/  F2FP.BF16.F32.PACK_AB R4, R217, R200 ;  /* 0x000000c8d904723e */ /* 0x002fc400000010ff */
[----:B------:R-:W-:Y:S02]  /*6b50*/  F2FP.BF16.F32.PACK_AB R6, R178, R202 ;  /* 0x000000cab206723e */ /* 0x000fe400000010ff */
[----:B------:R-:W-:Y:S02]  /*6b60*/  F2FP.BF16.F32.PACK_AB R9, R218, R201 ;  /* 0x000000c9da09723e */ /* 0x000fe400000010ff */
[----:B------:R-:W-:Y:S01]  /*6b70*/  LOP3.LUT R11, R0, R4, RZ, 0xc0, !PT ;  /* 0x00000004000b7212 */ /* 0x000fe200078ec0ff */
[--C-:B------:R-:W-:Y:S01]  /*6b80*/  FFMA.FTZ R0, R88, UR29, -R13.reuse ;  /* 0x0000001d58007c23 */ /* 0x100fe2000801080d */
[----:B------:R-:W-:Y:S02]  /*6b90*/  LOP3.LUT R8, R5, R6, RZ, 0xc0, !PT ;  /* 0x0000000605087212 */ /* 0x000fe400078ec0ff */
[----:B------:R-:W-:Y:S01]  /*6ba0*/  LOP3.LUT R9, R7, R9, RZ, 0xc0, !PT ;  /* 0x0000000907097212 */ /* 0x000fe200078ec0ff */
[----:B------:R1:W-:Y:S01]  /*6bb0*/  MUFU.EX2 R194, R0 ;  /* 0x0000000000c27308 */ /* 0x0003e20000000800 */
[----:B------:R-:W3:Y:S05]  /*6bc0*/  LDSM.16.MT88.4 R4, [R189+0x14000] ;  /* 0x01400000bd04783b */ /* 0x000eea0000004200 */
[C---:B------:R-:W-:Y:S06]  /*6bd0*/  HMMA.16816.F32.BF16 R132, R8.reuse, R36, RZ ;  /* 0x000000240884723c */ /* 0x040fec00000418ff */
[----:B------:R-:W-:Y:S01]  /*6be0*/  HMMA.16816.F32.BF16 R112, R8, R38, RZ ;  /* 0x000000260870723c */ /* 0x000fe200000418ff */
[----:B------:R-:W4:Y:S01]  /*6bf0*/  LDSM.16.MT88.4 R36, [R191+0x14000] ;  /* 0x01400000bf24783b */ /* 0x000f220000004200 */
[----:B-1----:R-:W-:-:S04]  /*6c00*/  FFMA.FTZ R0, R89, UR29, -R13 ;  /* 0x0000001d59007c23 */ /* 0x002fc8000801080d */
[C---:B------:R-:W-:Y:S01]  /*6c10*/  HMMA.16816.F32.BF16 R80, R8.reuse, R20, RZ ;  /* 0x000000140850723c */ /* 0x040fe200000418ff */
[----:B------:R1:W-:Y:S05]  /*6c20*/  MUFU.EX2 R196, R0 ;  /* 0x0000000000c47308 */ /* 0x0003ea0000000800 */
[C---:B------:R-:W-:Y:S01]  /*6c30*/  HMMA.16816.F32.BF16 R64, R8.reuse, R22, RZ ;  /* 0x000000160840723c */ /* 0x040fe200000418ff */
[----:B------:R-:W4:Y:S05]  /*6c40*/  LDSM.16.MT88.4 R20, [R190+0x14000] ;  /* 0x01400000be14783b */ /* 0x000f2a0000004200 */
[C---:B------:R-:W-:Y:S06]  /*6c50*/  HMMA.16816.F32.BF16 R116, R8.reuse, R16, RZ ;  /* 0x000000100874723c */ /* 0x040fec00000418ff */
[----:B------:R-:W-:Y:S01]  /*6c60*/  HMMA.16816.F32.BF16 R92, R8, R18, RZ ;  /* 0x00000012085c723c */ /* 0x000fe200000418ff */
[----:B------:R-:W4:Y:S01]  /*6c70*/  LDSM.16.MT88.4 R16, [R189+0x16000] ;  /* 0x01600000bd10783b */ /* 0x000f220000004200 */
[----:B-1----:R-:W-:-:S04]  /*6c80*/  FFMA.FTZ R0, R140, UR29, -R13 ;  /* 0x0000001d8c007c23 */ /* 0x002fc8000801080d */
[C---:B------:R-:W-:Y:S01]  /*6c90*/  HMMA.16816.F32.BF16 R84, R8.reuse, R44, RZ ;  /* 0x0000002c0854723c */ /* 0x040fe200000418ff */
[----:B------:R1:W-:Y:S05]  /*6ca0*/  MUFU.EX2 R184, R0 ;  /* 0x0000000000b87308 */ /* 0x0003ea0000000800 */
[C---:B------:R-:W-:Y:S06]  /*6cb0*/  HMMA.16816.F32.BF16 R68, R8.reuse, R46, RZ ;  /* 0x0000002e0844723c */ /* 0x040fec00000418ff */
[C---:B--2---:R-:W-:Y:S06]  /*6cc0*/  HMMA.16816.F32.BF16 R128, R8.reuse, R52, RZ ;  /* 0x000000340880723c */ /* 0x044fec00000418ff */
[----:B------:R-:W-:Y:S01]  /*6cd0*/  HMMA.16816.F32.BF16 R108, R8, R54, RZ ;  /* 0x00000036086c723c */ /* 0x000fe200000418ff */
[----:B-1----:R-:W-:-:S05]  /*6ce0*/  LOP3.LUT R0, R15, UR13, R48, 0x96, !PT ;  /* 0x0000000d0f007c12 */ /* 0x002fca000f8e9630 */
[C---:B---3--:R-:W-:Y:S06]  /*6cf0*/  HMMA.16816.F32.BF16 R72, R8.reuse, R4, RZ ;  /* 0x000000040848723c */ /* 0x048fec00000418ff */
[----:B----4-:R-:W-:Y:S01]  /*6d00*/  HMMA.16816.F32.BF16 R52, R8, R36, RZ ;  /* 0x000000240834723c */ /* 0x010fe200000418ff */
[----:B------:R-:W-:-:S04]  /*6d10*/  FFMA.FTZ R4, R141, UR29, -R13 ;  /* 0x0000001d8d047c23 */ /* 0x000fc8000801080d */
[----:B------:R1:W2:Y:S01]  /*6d20*/  MUFU.EX2 R197, R4 ;  /* 0x0000000400c57308 */ /* 0x0002a20000000800 */
[C---:B------:R-:W-:Y:S06]  /*6d30*/  HMMA.16816.F32.BF16 R44, R8.reuse, R38, RZ ;  /* 0x00000026082c723c */ /* 0x040fec00000418ff */
[C---:B------:R-:W-:Y:S06]  /*6d40*/  HMMA.16816.F32.BF16 R36, R8.reuse, R20, RZ ;  /* 0x000000140824723c */ /* 0x040fec00000418ff */
[----:B------:R-:W-:Y:S01]  /*6d50*/  HMMA.16816.F32.BF16 R140, R8, R22, RZ ;  /* 0x00000016088c723c */ /* 0x000fe200000418ff */
[----:B------:R-:W3:Y:S01]  /*6d60*/  LDSM.16.MT88.4 R20, [R190+0x16000] ;  /* 0x01600000be14783b */ /* 0x000ee20000004200 */
[----:B-1----:R-:W-:-:S04]  /*6d70*/  IMAD.WIDE.U32 R4, R0, -0x2daee0ad, RZ ;  /* 0xd2511f5300047825 */ /* 0x002fc800078e00ff */
[----:B------:R-:W-:Y:S01]  /*6d80*/  FFMA.FTZ R0, R148, UR29, -R12 ;  /* 0x0000001d94007c23 */ /* 0x000fe2000801080c */
[C---:B------:R-:W-:Y:S03]  /*6d90*/  HMMA.16816.F32.BF16 R124, R8.reuse, R32, RZ ;  /* 0x00000020087c723c */ /* 0x040fe600000418ff */
[----:B------:R1:W-:Y:S01]  /*6da0*/  MUFU.EX2 R195, R0 ;  /* 0x0000000000c37308 */ /* 0x0003e20000000800 */
[----:B------:R-:W-:Y:S02]  /*6db0*/  LOP3.LUT R14, R4, 0xff, RZ, 0xc0, !PT ;  /* 0x000000ff040e7812 */ /* 0x000fe400078ec0ff */
[----:B------:R-:W-:Y:S01]  /*6dc0*/  HMMA.16816.F32.BF16 R104, R8, R34, RZ ;  /* 0x000000220868723c */ /* 0x000fe200000418ff */
[----:B------:R-:W-:Y:S01]  /*6dd0*/  LDSM.16.MT88.4 R32, [R188+0x10800] ;  /* 0x01080000bc20783b */ /* 0x000fe20000004200 */
[----:B------:R-:W-:-:S04]  /*6de0*/  SHF.R.U32.HI R15, RZ, 0x18, R4 ;  /* 0x00000018ff0f7819 */ /* 0x000fc80000011604 */
[C---:B------:R-:W-:Y:S06]  /*6df0*/  HMMA.16816.F32.BF16 R88, R8.reuse, R6, RZ ;  /* 0x000000060858723c */ /* 0x040fec00000418ff */
[C---:B------:R-:W-:Y:S01]  /*6e00*/  HMMA.16816.F32.BF16 R144, R8.reuse, R40, RZ ;  /* 0x000000280890723c */ /* 0x040fe200000418ff */
[----:B------:R-:W-:Y:S01]  /*6e10*/  LOP3.LUT R7, R4, 0xffff, RZ, 0xc0, !PT ;  /* 0x0000ffff04077812 */ /* 0x000fe200078ec0ff */
[----:B------:R-:W-:Y:S01]  /*6e20*/  FFMA.FTZ R6, R153, UR29, -R12 ;  /* 0x0000001d99067c23 */ /* 0x000fe2000801080c */
[----:B-1----:R-:W-:Y:S01]  /*6e30*/  SHF.R.U32.HI R0, RZ, 0x10, R4 ;  /* 0x00000010ff007819 */ /* 0x002fe20000011604 */
[----:B------:R-:W-:Y:S01]  /*6e40*/  FFMA.FTZ R4, R154, UR29, -R12 ;  /* 0x0000001d9a047c23 */ /* 0x000fe2000801080c */
[----:B------:R-:W-:Y:S01]  /*6e50*/  SHF.R.U32.HI R7, RZ, 0x8, R7 ;  /* 0x00000008ff077819 */ /* 0x000fe20000011607 */
[C---:B------:R-:W-:Y:S01]  /*6e60*/  HMMA.16816.F32.BF16 R136, R8.reuse, R42, RZ ;  /* 0x0000002a0888723c */ /* 0x040fe200000418ff */
[----:B------:R-:W-:Y:S01]  /*6e70*/  LDSM.16.MT88.4 R40, [R191+0x16000] ;  /* 0x01600000bf28783b */ /* 0x000fe20000004200 */
[----:B------:R1:W-:Y:S01]  /*6e80*/  MUFU.EX2 R185, R6 ;  /* 0x0000000600b97308 */ /* 0x0003e20000000800 */
[----:B------:R-:W-:Y:S01]  /*6e90*/  PRMT R14, R14, 0x5410, R7 ;  /* 0x000054100e0e7816 */ /* 0x000fe20000000007 */
[----:B------:R-:W-:Y:S01]  /*6ea0*/  IMAD.MOV.U32 R154, RZ, RZ, R218 ;  /* 0x000000ffff9a7224 */ /* 0x000fe200078e00da */
[----:B------:R-:W-:Y:S01]  /*6eb0*/  MOV R153, R220 ;  /* 0x000000dc00997202 */ /* 0x000fe20000000f00 */
[C---:B------:R-:W-:Y:S04]  /*6ec0*/  HMMA.16816.F32.BF16 R76, R8.reuse, R24, RZ ;  /* 0x00000018084c723c */ /* 0x040fe800000418ff */
[----:B------:R4:W2:Y:S02]  /*6ed0*/  MUFU.EX2 R187, R4 ;  /* 0x0000000400bb7308 */ /* 0x0008a40000000800 */
[C---:B------:R-:W-:Y:S01]  /*6ee0*/  HMMA.16816.F32.BF16 R100, R8.reuse, R26, RZ ;  /* 0x0000001a0864723c */ /* 0x040fe200000418ff */
[----:B------:R-:W2:Y:S05]  /*6ef0*/  LDSM.16.MT88.4 R24, [R188+0x16000] ;  /* 0x01600000bc18783b */ /* 0x000eaa0000004200 */
[----:B------:R-:W-:Y:S01]  /*6f00*/  HMMA.16816.F32.BF16 R120, R8, R28, RZ ;  /* 0x0000001c0878723c */ /* 0x000fe200000418ff */
[----:B-1----:R-:W-:-:S02]  /*6f10*/  LOP3.LUT R6, R0, 0xff, RZ, 0xc0, !PT ;  /* 0x000000ff00067812 */ /* 0x002fc400078ec0ff */
[----:B------:R-:W-:Y:S01]  /*6f20*/  LOP3.LUT R0, R5, UR4, R50, 0x96, !PT ;  /* 0x0000000405007c12 */ /* 0x000fe2000f8e9632 */
[----:B------:R-:W-:Y:S02]  /*6f30*/  FFMA.FTZ R5, R164, UR29, -R12 ;  /* 0x0000001da4057c23 */ /* 0x000fe4000801080c */
[----:B------:R-:W-:Y:S01]  /*6f40*/  HMMA.16816.F32.BF16 R96, R8, R30, RZ ;  /* 0x0000001e0860723c */ /* 0x000fe200000418ff */
[----:B------:R-:W1:Y:S01]  /*6f50*/  LDSM.16.MT88.4 R28, [R189+0x10800] ;  /* 0x01080000bd1c783b */ /* 0x000e620000004200 */
[----:B------:R2:W1:Y:S01]  /*6f60*/  MUFU.EX2 R193, R5 ;  /* 0x0000000500c17308 */ /* 0x0004620000000800 */
[----:B----4-:R-:W-:-:S03]  /*6f70*/  LOP3.LUT R4, R0, 0xffff, RZ, 0xc0, !PT ;  /* 0x0000ffff00047812 */ /* 0x010fc600078ec0ff */
[----:B------:R-:W-:Y:S01]  /*6f80*/  HMMA.16816.F32.BF16 R48, R8, R16, RZ ;  /* 0x000000100830723c */ /* 0x000fe200000418ff */
[----:B------:R-:W-:-:S05]  /*6f90*/  SHF.R.U32.HI R7, RZ, 0x8, R4 ;  /* 0x00000008ff077819 */ /* 0x000fca0000011604 */
[C---:B---3--:R-:W-:Y:S01]  /*6fa0*/  HMMA.16816.F32.BF16 R172, R8.reuse, R20, RZ ;  /* 0x0000001408ac723c */ /* 0x048fe200000418ff */
[----:B------:R-:W-:Y:S02]  /*6fb0*/  PRMT R16, R6, 0x5410, R15 ;  /* 0x0000541006107816 */ /* 0x000fe4000000000f */
[--C-:B------:R-:W-:Y:S02]  /*6fc0*/  SHF.R.U32.HI R6, RZ, 0x10, R0.reuse ;  /* 0x00000010ff067819 */ /* 0x100fe40000011600 */
[----:B------:R-:W-:Y:S01]  /*6fd0*/  LOP3.LUT R15, R0, 0xff, RZ, 0xc0, !PT ;  /* 0x000000ff000f7812 */ /* 0x000fe200078ec0ff */
[C---:B------:R-:W-:Y:S01]  /*6fe0*/  HMMA.16816.F32.BF16 R180, R8.reuse, R22, RZ ;  /* 0x0000001608b4723c */ /* 0x040fe200000418ff */
[----:B--2---:R-:W-:Y:S01]  /*6ff0*/  SHF.R.U32.HI R5, RZ, 0x18, R0 ;  /* 0x00000018ff057819 */ /* 0x004fe20000011600 */
[----:B------:R-:W2:Y:S01]  /*7000*/  LDSM.16.MT88.4 R20, [R190+0x10800] ;  /* 0x01080000be14783b */ /* 0x000ea20000004200 */
[----:B------:R-:W-:Y:S02]  /*7010*/  LOP3.LUT R4, R6, 0xff, RZ, 0xc0, !PT ;  /* 0x000000ff06047812 */ /* 0x000fe400078ec0ff */
[----:B------:R-:W-:Y:S01]  /*7020*/  HSET2.LE.AND R0, R14, R2, PT ;  /* 0x000000020e007233 */ /* 0x000fe20003803000 */
[----:B------:R-:W-:Y:S01]  /*7030*/  HMMA.16816.F32.BF16 R160, R8, R18, RZ ;  /* 0x0000001208a0723c */ /* 0x000fe200000418ff */
[----:B------:R-:W-:-:S02]  /*7040*/  F2FP.BF16.F32.PACK_AB R6, R197, R184 ;  /* 0x000000b8c506723e */ /* 0x000fc400000010ff */
[----:B------:R-:W-:Y:S02]  /*7050*/  PRMT R14, R15, 0x5410, R7 ;  /* 0x000054100f0e7816 */ /* 0x000fe40000000007 */
[----:B------:R-:W-:Y:S01]  /*7060*/  LOP3.LUT R6, R0, R6, RZ, 0xc0, !PT ;  /* 0x0000000600067212 */ /* 0x000fe200078ec0ff */
[C---:B------:R-:W-:Y:S01]  /*7070*/  HMMA.16816.F32.BF16 R148, R8.reuse, R24, RZ ;  /* 0x000000180894723c */ /* 0x040fe200000418ff */
[--C-:B------:R-:W-:Y:S02]  /*7080*/  HSET2.LE.AND R0, R16, R2.reuse, PT ;  /* 0x0000000210007233 */ /* 0x100fe40003803000 */
[----:B------:R-:W-:Y:S01]  /*7090*/  PRMT R5, R4, 0x5410, R5 ;  /* 0x0000541004057816 */ /* 0x000fe20000000005 */
[----:B------:R-:W-:Y:S01]  /*70a0*/  LDSM.16.MT88.4 R16, [R188+0x12800] ;  /* 0x01280000bc10783b */ /* 0x000fe20000004200 */
[----:B------:R-:W-:Y:S01]  /*70b0*/  F2FP.BF16.F32.PACK_AB R7, R187, R185 ;  /* 0x000000b9bb07723e */ /* 0x000fe200000010ff */
[----:B------:R-:W-:Y:S01]  /*70c0*/  HMMA.16816.F32.BF16 R156, R8, R26, RZ ;  /* 0x0000001a089c723c */ /* 0x000fe200000418ff */
[----:B------:R-:W-:Y:S01]  /*70d0*/  HSET2.LE.AND R4, R14, R2, PT ;  /* 0x000000020e047233 */ /* 0x000fe20003803000 */
[----:B------:R-:W3:Y:S01]  /*70e0*/  LDSM.16.MT88.4 R24, [R191+0x10800] ;  /* 0x01080000bf18783b */ /* 0x000ee20000004200 */
[----:B------:R-:W-:-:S02]  /*70f0*/  LOP3.LUT R7, R0, R7, RZ, 0xc0, !PT ;  /* 0x0000000700077212 */ /* 0x000fc400078ec0ff */
[----:B------:R-:W-:Y:S01]  /*7100*/  HSET2.LE.AND R0, R5, R2, PT ;  /* 0x0000000205007233 */ /* 0x000fe20003803000 */
[C---:B------:R-:W-:Y:S01]  /*7110*/  HMMA.16816.F32.BF16 R164, R8.reuse, R40, RZ ;  /* 0x0000002808a4723c */ /* 0x040fe200000418ff */
[----:B------:R-:W-:Y:S02]  /*7120*/  F2FP.BF16.F32.PACK_AB R14, R196, R194 ;  /* 0x000000c2c40e723e */ /* 0x000fe400000010ff */
[----:B-1----:R-:W-:Y:S02]  /*7130*/  F2FP.BF16.F32.PACK_AB R5, R193, R195 ;  /* 0x000000c3c105723e */ /* 0x002fe400000010ff */
[----:B------:R-:W-:Y:S01]  /*7140*/  LOP3.LUT R4, R4, R14, RZ, 0xc0, !PT ;  /* 0x0000000e04047212 */ /* 0x000fe200078ec0ff */
[----:B------:R-:W-:Y:S01]  /*7150*/  HMMA.16816.F32.BF16 R168, R8, R42, RZ ;  /* 0x0000002a08a8723c */ /* 0x000fe200000418ff */
[----:B------:R-:W-:-:S06]  /*7160*/  LOP3.LUT R5, R0, R5, RZ, 0xc0, !PT ;  /* 0x0000000500057212 */ /* 0x000fcc00078ec0ff */
[----:B------:R-:W-:Y:S01]  /*7170*/  IMAD.MOV.U32 R43, RZ, RZ, R217 ;  /* 0x000000ffff2b7224 */ /* 0x000fe200078e00d9 */
[C---:B------:R-:W-:Y:S06]  /*7180*/  HMMA.16816.F32.BF16 R224, R4.reuse, R32, R132 ;  /* 0x0000002004e0723c */ /* 0x040fec0000041884 */
[C---:B------:R-:W-:Y:S06]  /*7190*/  HMMA.16816.F32.BF16 R8, R4.reuse, R28, R84 ;  /* 0x0000001c0408723c */ /* 0x040fec0000041854 */
[C---:B------:R-:W-:Y:S06]  /*71a0*/  HMMA.16816.F32.BF16 R228, R4.reuse, R34, R112 ;  /* 0x0000002204e4723c */ /* 0x040fec0000041870 */
[C---:B--2---:R-:W-:Y:S06]  /*71b0*/  HMMA.16816.F32.BF16 R108, R4.reuse, R22, R108 ;  /* 0x00000016046c723c */ /* 0x044fec000004186c */
[----:B------:R-:W-:Y:S01]  /*71c0*/  MOV R40, R227 ;  /* 0x000000e300287202 */ /* 0x000fe20000000f00 */
[----:B------:R-:W-:Y:S01]  /*71d0*/  IMAD.MOV.U32 R33, RZ, RZ, R224 ;  /* 0x000000ffff217224 */ /* 0x000fe200078e00e0 */
[----:B---3--:R-:W-:Y:S01]  /*71e0*/  HMMA.16816.F32.BF16 R84, R4, R24, R144 ;  /* 0x000000180454723c */ /* 0x008fe20000041890 */
[----:B------:R-:W-:-:S02]  /*71f0*/  IMAD.MOV.U32 R32, RZ, RZ, R225 ;  /* 0x000000ffff207224 */ /* 0x000fc400078e00e1 */
[----:B------:R-:W-:Y:S01]  /*7200*/  IMAD.MOV.U32 R0, RZ, RZ, R226 ;  /* 0x000000ffff007224 */ /* 0x000fe200078e00e2 */
[----:B------:R-:W-:Y:S01]  /*7210*/  MOV R132, R8 ;  /* 0x0000000800847202 */ /* 0x000fe20000000f00 */
[----:B------:R-:W-:Y:S01]  /*7220*/  IMAD.MOV.U32 R42, RZ, RZ, R9 ;  /* 0x000000ffff2a7224 */ /* 0x000fe200078e0009 */
[----:B------:R-:W-:Y:S01]  /*7230*/  HMMA.16816.F32.BF16 R224, R4, R30, R68 ;  /* 0x0000001e04e0723c */ /* 0x000fe20000041844 */
[----:B------:R-:W-:Y:S01]  /*7240*/  IMAD.MOV.U32 R204, RZ, RZ, R10 ;  /* 0x000000ffffcc7224 */ /* 0x000fe200078e000a */
[----:B------:R-:W1:Y:S01]  /*7250*/  LDSM.16.MT88.4 R28, [R191+0x12800] ;  /* 0x01280000bf1c783b */ /* 0x000e620000004200 */
[----:B------:R-:W-:-:S03]  /*7260*/  IMAD.MOV.U32 R203, RZ, RZ, R11 ;  /* 0x000000ffffcb7224 */ /* 0x000fc600078e000b */
[C---:B------:R-:W-:Y:S01]  /*7270*/  HMMA.16816.F32.BF16 R68, R4.reuse, R20, R128 ;  /* 0x000000140444723c */ /* 0x040fe20000041880 */
[----:B------:R-:W2:Y:S04]  /*7280*/  LDSM.16.MT88.4 R8, [R189+0x12800] ;  /* 0x01280000bd08783b */ /* 0x000ea80000004200 */
[----:B------:R-:W-:Y:S01]  /*7290*/  LDSM.16.MT88.4 R20, [R188+0x14800] ;  /* 0x01480000bc14783b */ /* 0x000fe20000004200 */
[----:B------:R-:W-:Y:S03]  /*72a0*/  HMMA.16816.F32.BF16 R112, R4, R26, R136 ;  /* 0x0000001a0470723c */ /* 0x000fe60000041888 */
[----:B------:R-:W3:Y:S03]  /*72b0*/  LDSM.16.MT88.4 R24, [R190+0x12800] ;  /* 0x01280000be18783b */ /* 0x000ee60000004200 */
[----:B------:R-:W-:Y:S01]  /*72c0*/  IMAD.MOV.U32 R35, RZ, RZ, R86 ;  /* 0x000000ffff237224 */ /* 0x000fe200078e0056 */
[----:B------:R-:W-:Y:S01]  /*72d0*/  MOV R86, R216 ;  /* 0x000000d800567202 */ /* 0x000fe20000000f00 */
[----:B------:R-:W-:Y:S01]  /*72e0*/  IMAD.MOV.U32 R34, RZ, RZ, R87 ;  /* 0x000000ffff227224 */ /* 0x000fe200078e0057 */
[----:B------:R-:W-:Y:S01]  /*72f0*/  MOV R144, R84 ;  /* 0x0000005400907202 */ /* 0x000fe20000000f00 */
[----:B------:R-:W-:-:S02]  /*7300*/  IMAD.MOV.U32 R87, RZ, RZ, R219 ;  /* 0x000000ffff577224 */ /* 0x000fc400078e00db */
[----:B------:R-:W-:-:S06]  /*7310*/  IMAD.MOV.U32 R41, RZ, RZ, R85 ;  /* 0x000000ffff297224 */ /* 0x000fcc00078e0055 */
[----:B------:R-:W-:Y:S01]  /*7320*/  MOV R131, R68 ;  /* 0x0000004400837202 */ /* 0x000fe20000000f00 */
[----:B------:R-:W-:Y:S02]  /*7330*/  IMAD.MOV.U32 R130, RZ, RZ, R69 ;  /* 0x000000ffff827224 */ /* 0x000fe400078e0045 */
[----:B------:R-:W-:Y:S02]  /*7340*/  IMAD.MOV.U32 R129, RZ, RZ, R70 ;  /* 0x000000ffff817224 */ /* 0x000fe400078e0046 */
[----:B------:R-:W-:Y:S02]  /*7350*/  IMAD.MOV.U32 R128, RZ, RZ, R71 ;  /* 0x000000ffff807224 */ /* 0x000fe400078e0047 */
[C---:B------:R-:W-:Y:S06]  /*7360*/  HMMA.16816.F32.BF16 R68, R4.reuse, R16, R124 ;  /* 0x000000100444723c */ /* 0x040fec000004187c */
[C---:B-1----:R-:W-:Y:S06]  /*7370*/  HMMA.16816.F32.BF16 R236, R4.reuse, R28, R76 ;  /* 0x0000001c04ec723c */ /* 0x042fec000004184c */
[----:B--2---:R-:W-:Y:S01]  /*7380*/  HMMA.16816.F32.BF16 R240, R4, R8, R80 ;  /* 0x0000000804f0723c */ /* 0x004fe20000041850 */
[----:B------:R-:W-:-:S02]  /*7390*/  IMAD.MOV.U32 R78, RZ, RZ, R0 ;  /* 0x000000ffff4e7224 */ /* 0x000fc400078e0000 */
[----:B------:R-:W-:Y:S02]  /*73a0*/  IMAD.U32 R0, RZ, RZ, UR30 ;  /* 0x0000001eff007e24 */ /* 0x000fe4000f8e00ff */
[----:B------:R-:W-:Y:S01]  /*73b0*/  IMAD.MOV.U32 R77, RZ, RZ, R185 ;  /* 0x000000ffff4d7224 */ /* 0x000fe200078e00b9 */
[C---:B------:R-:W-:Y:S01]  /*73c0*/  HMMA.16816.F32.BF16 R124, R4.reuse, R10, R64 ;  /* 0x0000000a047c723c */ /* 0x040fe20000041840 */
[----:B------:R-:W1:Y:S01]  /*73d0*/  LDSM.16.MT88.4 R8, [R191+0x14800] ;  /* 0x01480000bf08783b */ /* 0x000e620000004200 */
[----:B------:R-:W-:Y:S01]  /*73e0*/  LOP3.LUT R0, R63, UR33, R0, 0x96, !PT ;  /* 0x000000213f007c12 */ /* 0x000fe2000f8e9600 */
[----:B------:R-:W-:Y:S02]  /*73f0*/  IMAD.MOV.U32 R76, RZ, RZ, R179 ;  /* 0x000000ffff4c7224 */ /* 0x000fe400078e00b3 */
[----:B------:R-:W-:Y:S01]  /*7400*/  IMAD.MOV.U32 R79, RZ, RZ, R40 ;  /* 0x000000ffff4f7224 */ /* 0x000fe200078e0028 */
[----:B---3--:R-:W-:Y:S01]  /*7410*/  HMMA.16816.F32.BF16 R232, R4, R24, R120 ;  /* 0x0000001804e8723c */ /* 0x008fe20000041878 */
[----:B------:R-:W-:Y:S01]  /*7420*/  IMAD.MOV.U32 R14, RZ, RZ, R70 ;  /* 0x000000ffff0e7224 */ /* 0x000fe200078e0046 */
[----:B------:R-:W-:Y:S01]  /*7430*/  MOV R85, R71 ;  /* 0x0000004700557202 */ /* 0x000fe20000000f00 */
[----:B------:R-:W-:-:S02]  /*7440*/  IMAD.MOV.U32 R70, RZ, RZ, R132 ;  /* 0x000000ffff467224 */ /* 0x000fc400078e0084 */
[----:B------:R-:W-:Y:S01]  /*7450*/  IMAD.MOV.U32 R84, RZ, RZ, R68 ;  /* 0x000000ffff547224 */ /* 0x000fe200078e0044 */
        /* <DEDUP_REMOVED lines=8> */
[----:B------:R-:W-:Y:S01]  /*74e0*/  IMAD.MOV.U32 R104, RZ, RZ, R131 ;  /* 0x000000ffff687224 */ /* 0x000fe200078e0083 */
[----:B------:R-:W-:Y:S01]  /*74f0*/  MOV R106, R129 ;  /* 0x00000081006a7202 */ /* 0x000fe20000000f00 */
[----:B------:R-:W-:Y:S01]  /*7500*/  IMAD.MOV.U32 R105, RZ, RZ, R130 ;  /* 0x000000ffff697224 */ /* 0x000fe200078e0082 */
[----:B------:R-:W-:Y:S01]  /*7510*/  MOV R123, R32 ;  /* 0x00000020007b7202 */ /* 0x000fe20000000f00 */
[----:B------:R-:W-:Y:S01]  /*7520*/  IMAD.MOV.U32 R107, RZ, RZ, R128 ;  /* 0x000000ffff6b7224 */ /* 0x000fe200078e0080 */
[C---:B------:R-:W-:Y:S01]  /*7530*/  HMMA.16816.F32.BF16 R220, R4.reuse, R30, R100 ;  /* 0x0000001e04dc723c */ /* 0x040fe20000041864 */
[----:B------:R-:W-:Y:S01]  /*7540*/  IMAD.MOV.U32 R69, RZ, RZ, R187 ;  /* 0x000000ffff457224 */ /* 0x000fe200078e00bb */
[----:B------:R-:W-:Y:S01]  /*7550*/  LDSM.16.MT88.4 R28, [R191+0x16800] ;  /* 0x01680000bf1c783b */ /* 0x000fe20000004200 */
[----:B------:R-:W-:Y:S01]  /*7560*/  IMAD.MOV.U32 R42, RZ, RZ, R184 ;  /* 0x000000ffff2a7224 */ /* 0x000fe200078e00b8 */
[----:B------:R-:W-:Y:S01]  /*7570*/  MOV R98, R35 ;  /* 0x0000002300627202 */ /* 0x000fe20000000f00 */
[----:B------:R-:W-:Y:S01]  /*7580*/  IMAD.MOV.U32 R120, RZ, RZ, R177 ;  /* 0x000000ffff787224 */ /* 0x000fe200078e00b1 */
[----:B------:R-:W-:Y:S01]  /*7590*/  HMMA.16816.F32.BF16 R184, R4, R20, R116 ;  /* 0x0000001404b8723c */ /* 0x000fe20000041874 */
[----:B------:R-:W-:-:S02]  /*75a0*/  IMAD.MOV.U32 R96, RZ, RZ, R144 ;  /* 0x000000ffff607224 */ /* 0x000fc400078e0090 */
[----:B------:R-:W-:Y:S02]  /*75b0*/  IMAD.MOV.U32 R99, RZ, RZ, R34 ;  /* 0x000000ffff637224 */ /* 0x000fe400078e0022 */
[----:B------:R-:W-:Y:S02]  /*75c0*/  IMAD.MOV.U32 R122, RZ, RZ, R33 ;  /* 0x000000ffff7a7224 */ /* 0x000fe400078e0021 */
[----:B------:R-:W-:Y:S01]  /*75d0*/  IMAD.MOV.U32 R118, RZ, RZ, R176 ;  /* 0x000000ffff767224 */ /* 0x000fe200078e00b0 */
[----:B------:R-:W-:Y:S01]  /*75e0*/  LDSM.16.MT88.4 R32, [R190+0x16800] ;  /* 0x01680000be20783b */ /* 0x000fe20000004200 */
[----:B------:R-:W-:Y:S01]  /*75f0*/  HMMA.16816.F32.BF16 R176, R4, R22, R92 ;  /* 0x0000001604b0723c */ /* 0x000fe2000004185c */
[----:B------:R-:W-:Y:S01]  /*7600*/  IMAD.MOV.U32 R97, RZ, RZ, R41 ;  /* 0x000000ffff617224 */ /* 0x000fe200078e0029 */
[----:B------:R-:W-:Y:S01]  /*7610*/  MOV R116, R14 ;  /* 0x0000000e00747202 */ /* 0x000fe20000000f00 */
[----:B------:R-:W4:Y:S01]  /*7620*/  LDSM.16.MT88.4 R20, [R188+0x16800] ;  /* 0x01680000bc14783b */ /* 0x000f220000004200 */
[----:B------:R-:W-:-:S02]  /*7630*/  IMAD.MOV.U32 R117, RZ, RZ, R85 ;  /* 0x000000ffff757224 */ /* 0x000fc400078e0055 */
[----:B-1----:R-:W-:Y:S01]  /*7640*/  HMMA.16816.F32.BF16 R128, R4, R8, R52 ;  /* 0x000000080480723c */ /* 0x002fe20000041834 */
[----:B------:R-:W-:Y:S02]  /*7650*/  IMAD.MOV.U32 R95, RZ, RZ, R15 ;  /* 0x000000ffff5f7224 */ /* 0x000fe400078e000f */
[----:B------:R-:W-:-:S03]  /*7660*/  IMAD.MOV.U32 R94, RZ, RZ, R84 ;  /* 0x000000ffff5e7224 */ /* 0x000fc600078e0054 */
[----:B------:R-:W-:Y:S01]  /*7670*/  HMMA.16816.F32.BF16 R100, R4, R10, R44 ;  /* 0x0000000a0464723c */ /* 0x000fe2000004182c */
[----:B------:R-:W-:-:S03]  /*7680*/  IMAD.WIDE.U32 R8, R0, -0x326172a9, RZ ;  /* 0xcd9e8d5700087825 */ /* 0x000fc600078e00ff */
[----:B------:R-:W-:Y:S02]  /*7690*/  LOP3.LUT R0, R57, UR15, R8, 0x96, !PT ;  /* 0x0000000f39007c12 */ /* 0x000fe4000f8e9608 */
[----:B--2---:R-:W-:Y:S01]  /*76a0*/  HMMA.16816.F32.BF16 R144, R4, R16, R72 ;  /* 0x000000100490723c */ /* 0x004fe20000041848 */
[----:B------:R-:W-:Y:S02]  /*76b0*/  LOP3.LUT R9, R9, UR20, R58, 0x96, !PT ;  /* 0x0000001409097c12 */ /* 0x000fe4000f8e963a */
[----:B------:R-:W-:-:S04]  /*76c0*/  IMAD.WIDE.U32 R10, R0, -0x2daee0ad, RZ ;  /* 0xd2511f53000a7825 */ /* 0x000fc800078e00ff */
[----:B------:R-:W-:Y:S01]  /*76d0*/  FFMA.FTZ R0, R252, UR29, -R13 ;  /* 0x0000001dfc007c23 */ /* 0x000fe2000801080d */
[C---:B------:R-:W-:Y:S01]  /*76e0*/  HMMA.16816.F32.BF16 R136, R4.reuse, R18, R88 ;  /* 0x000000120488723c */ /* 0x040fe20000041858 */
[----:B------:R-:W1:Y:S01]  /*76f0*/  LDSM.16.MT88.4 R16, [R189+0x16800] ;  /* 0x01680000bd10783b */ /* 0x000e620000004200 */
[----:B------:R-:W-:Y:S01]  /*7700*/  IMAD.WIDE.U32 R8, R9, -0x2daee0ad, RZ ;  /* 0xd2511f5309087825 */ /* 0x000fe200078e00ff */
[----:B------:R2:W1:Y:S03]  /*7710*/  MUFU.EX2 R119, R0 ;  /* 0x0000000000777308 */ /* 0x0004660000000800 */
[----:B---3--:R-:W-:Y:S01]  /*7720*/  HMMA.16816.F32.BF16 R88, R4, R24, R36 ;  /* 0x000000180458723c */ /* 0x008fe20000041824 */
[----:B------:R-:W-:-:S05]  /*7730*/  LOP3.LUT R9, R9, UR14, R60, 0x96, !PT ;  /* 0x0000000e09097c12 */ /* 0x000fca000f8e963c */
[C---:B------:R-:W-:Y:S01]  /*7740*/  HMMA.16816.F32.BF16 R80, R4.reuse, R26, R140 ;  /* 0x0000001a0450723c */ /* 0x040fe2000004188c */
[----:B------:R-:W-:Y:S05]  /*7750*/  LDSM.16.MT88.4 R24, [R189+0x11000] ;  /* 0x01100000bd18783b */ /* 0x000fea0000004200 */
[----:B----4-:R-:W-:Y:S01]  /*7760*/  HMMA.16816.F32.BF16 R64, R4, R20, R148 ;  /* 0x000000140440723c */ /* 0x010fe20000041894 */
[----:B------:R-:W-:Y:S01]  /*7770*/  MOV R140, R122 ;  /* 0x0000007a008c7202 */ /* 0x000fe20000000f00 */
[----:B------:R-:W-:Y:S01]  /*7780*/  IMAD.MOV.U32 R141, RZ, RZ, R123 ;  /* 0x000000ffff8d7224 */ /* 0x000fe200078e007b */
[----:B--2---:R-:W-:Y:S01]  /*7790*/  LOP3.LUT R0, R11, UR8, R8, 0x96, !PT ;  /* 0x000000080b007c12 */ /* 0x004fe2000f8e9608 */
[----:B------:R-:W-:-:S04]  /*77a0*/  IMAD.WIDE.U32 R8, R9, -0x326172a9, RZ ;  /* 0xcd9e8d5709087825 */ /* 0x000fc800078e00ff */
[----:B------:R-:W-:Y:S01]  /*77b0*/  FFMA.FTZ R11, R215, UR29, -R13 ;  /* 0x0000001dd70b7c23 */ /* 0x000fe2000801080d */
[C---:B------:R-:W-:Y:S01]  /*77c0*/  HMMA.16816.F32.BF16 R52, R4.reuse, R22, R156 ;  /* 0x000000160434723c */ /* 0x040fe2000004189c */
[----:B------:R-:W2:Y:S01]  /*77d0*/  LDSM.16.MT88.4 R20, [R188+0x11000] ;  /* 0x01100000bc14783b */ /* 0x000ea20000004200 */
[----:B------:R-:W-:Y:S01]  /*77e0*/  IMAD.WIDE.U32 R38, R0, -0x326172a9, RZ ;  /* 0xcd9e8d5700267825 */ /* 0x000fe200078e00ff */
[----:B------:R-:W-:Y:S01]  /*77f0*/  LOP3.LUT R9, R9, UR9, R56, 0x96, !PT ;  /* 0x0000000909097c12 */ /* 0x000fe2000f8e9638 */
[----:B------:R3:W-:Y:S02]  /*7800*/  MUFU.EX2 R92, R11 ;  /* 0x0000000b005c7308 */ /* 0x0007e40000000800 */
[----:B------:R-:W-:Y:S01]  /*7810*/  HMMA.16816.F32.BF16 R56, R4, R28, R164 ;  /* 0x0000001c0438723c */ /* 0x000fe200000418a4 */
[----:B------:R-:W-:Y:S01]  /*7820*/  LOP3.LUT R0, R39, UR7, R8, 0x96, !PT ;  /* 0x0000000727007c12 */ /* 0x000fe2000f8e9608 */
[----:B------:R-:W-:-:S04]  /*7830*/  IMAD.WIDE.U32 R8, R9, -0x2daee0ad, RZ ;  /* 0xd2511f5309087825 */ /* 0x000fc800078e00ff */
[----:B------:R-:W-:-:S04]  /*7840*/  IMAD.WIDE.U32 R40, R0, -0x2daee0ad, RZ ;  /* 0xd2511f5300287825 */ /* 0x000fc800078e00ff */
[----:B------:R-:W-:Y:S01]  /*7850*/  FFMA.FTZ R0, R246, UR29, -R13 ;  /* 0x0000001df6007c23 */ /* 0x000fe2000801080d */
[----:B------:R-:W-:Y:S01]  /*7860*/  IMAD.MOV.U32 R142, RZ, RZ, R78 ;  /* 0x000000ffff8e7224 */ /* 0x000fe200078e004e */
[----:B------:R-:W-:Y:S02]  /*7870*/  LOP3.LUT R8, R41, UR10, R8, 0x96, !PT ;  /* 0x0000000a29087c12 */ /* 0x000fe4000f8e9608 */
[----:B------:R4:W-:Y:S01]  /*7880*/  MUFU.EX2 R75, R0 ;  /* 0x00000000004b7308 */ /* 0x0009e20000000800 */
[----:B-1----:R-:W-:Y:S01]  /*7890*/  HMMA.16816.F32.BF16 R48, R4, R16, R48 ;  /* 0x000000100430723c */ /* 0x002fe20000041830 */
[----:B------:R-:W-:Y:S02]  /*78a0*/  IMAD.MOV.U32 R143, RZ, RZ, R79 ;  /* 0x000000ffff8f7224 */ /* 0x000fe400078e004f */
[----:B---3--:R-:W-:Y:S01]  /*78b0*/  FFMA.FTZ R11, R244, UR29, -R13 ;  /* 0x0000001df40b7c23 */ /* 0x008fe2000801080d */
[----:B------:R-:W-:Y:S01]  /*78c0*/  MOV R244, R119 ;  /* 0x0000007700f47202 */ /* 0x000fe20000000f00 */
[----:B------:R-:W-:-:S02]  /*78d0*/  IMAD.MOV.U32 R119, RZ, RZ, R68 ;  /* 0x000000ffff777224 */ /* 0x000fc400078e0044 */
[----:B------:R-:W-:Y:S01]  /*78e0*/  IMAD.MOV.U32 R68, RZ, RZ, R86 ;  /* 0x000000ffff447224 */ /* 0x000fe200078e0056 */
[----:B------:R1:W3:Y:S01]  /*78f0*/  MUFU.EX2 R93, R11 ;  /* 0x0000000b005d7308 */ /* 0x0002e20000000800 */
[----:B------:R-:W-:Y:S01]  /*7900*/  HMMA.16816.F32.BF16 R44, R4, R18, R160 ;  /* 0x00000012042c723c */ /* 0x000fe200000418a0 */
[----:B------:R-:W-:Y:S02]  /*7910*/  IMAD.MOV.U32 R78, RZ, RZ, R69 ;  /* 0x000000ffff4e7224 */ /* 0x000fe400078e0045 */
[----:B------:R-:W-:Y:S01]  /*7920*/  MOV R79, R68 ;  /* 0x00000044004f7202 */ /* 0x000fe20000000f00 */
[----:B------:R-:W-:Y:S01]  /*7930*/  IMAD.MOV.U32 R68, RZ, RZ, R70 ;  /* 0x000000ffff447224 */ /* 0x000fe200078e0046 */
[----:B------:R-:W-:Y:S01]  /*7940*/  MOV R70, R204 ;  /* 0x000000cc00467202 */ /* 0x000fe20000000f00 */
[----:B------:R-:W-:Y:S01]  /*7950*/  IMAD.MOV.U32 R69, RZ, RZ, R71 ;  /* 0x000000ffff457224 */ /* 0x000fe200078e0047 */
[----:B------:R2:W5:Y:S01]  /*7960*/  LDL.LU R204, [R1+0x8c] ;  /* 0x00008c0001cc7983 */ /* 0x0005620000300800 */
[----:B----4-:R-:W-:Y:S01]  /*7970*/  LOP3.LUT R0, R9, UR6, R10, 0x96, !PT ;  /* 0x0000000609007c12 */ /* 0x010fe2000f8e960a */
[----:B------:R-:W-:-:S04]  /*7980*/  IMAD.WIDE.U32 R8, R8, -0x326172a9, RZ ;  /* 0xcd9e8d5708087825 */ /* 0x000fc800078e00ff */
[--C-:B------:R-:W-:Y:S01]  /*7990*/  FFMA.FTZ R10, R118, UR29, -R12.reuse ;  /* 0x0000001d760a7c23 */ /* 0x100fe2000801080c */
[----:B------:R-:W-:Y:S01]  /*79a0*/  IMAD.WIDE.U32 R36, R0, -0x326172a9, RZ ;  /* 0xcd9e8d5700247825 */ /* 0x000fe200078e00ff */
[C---:B------:R-:W-:Y:S02]  /*79b0*/  LOP3.LUT R0, R8.reuse, 0xffff, RZ, 0xc0, !PT ;  /* 0x0000ffff08007812 */ /* 0x040fe400078ec0ff */
[----:B------:R4:W-:Y:S01]  /*79c0*/  MUFU.EX2 R252, R10 ;  /* 0x0000000a00fc7308 */ /* 0x0009e20000000800 */
[----:B------:R-:W-:Y:S01]  /*79d0*/  LOP3.LUT R16, R8, 0xff, RZ, 0xc0, !PT ;  /* 0x000000ff08107812 */ /* 0x000fe200078ec0ff */
[----:B-1----:R-:W-:Y:S01]  /*79e0*/  FFMA.FTZ R11, R247, UR29, -R12 ;  /* 0x0000001df70b7c23 */ /* 0x002fe2000801080c */
[----:B------:R-:W-:Y:S01]  /*79f0*/  SHF.R.U32.HI R15, RZ, 0x18, R8 ;  /* 0x00000018ff0f7819 */ /* 0x000fe20000011608 */
[----:B------:R-:W-:Y:S01]  /*7a00*/  IMAD.MOV.U32 R118, RZ, RZ, R77 ;  /* 0x000000ffff767224 */ /* 0x000fe200078e004d */
[----:B------:R-:W-:Y:S02]  /*7a10*/  SHF.R.U32.HI R14, RZ, 0x8, R0 ;  /* 0x00000008ff0e7819 */ /* 0x000fe40000011600 */
[----:B------:R-:W-:-:S02]  /*7a20*/  MOV R77, R87 ;  /* 0x00000057004d7202 */ /* 0x000fc40000000f00 */
[----:B------:R-:W-:Y:S01]  /*7a30*/  LOP3.LUT R0, R9, UR25, R36, 0x96, !PT ;  /* 0x0000001909007c12 */ /* 0x000fe2000f8e9624 */
[C---:B------:R-:W-:Y:S01]  /*7a40*/  HMMA.16816.F32.BF16 R84, R4.reuse, R30, R168 ;  /* 0x0000001e0454723c */ /* 0x040fe200000418a8 */
[----:B------:R1:W2:Y:S01]  /*7a50*/  MUFU.EX2 R169, R11 ;  /* 0x0000000b00a97308 */ /* 0x0002a20000000800 */
[----:B------:R-:W-:Y:S01]  /*7a60*/  PRMT R16, R16, 0x5410, R14 ;  /* 0x0000541010107816 */ /* 0x000fe2000000000e */
[----:B------:R-:W-:Y:S01]  /*7a70*/  FFMA.FTZ R14, R251, UR29, -R12 ;  /* 0x0000001dfb0e7c23 */ /* 0x000fe2000801080c */
[----:B------:R-:W-:Y:S01]  /*7a80*/  SHF.R.U32.HI R9, RZ, 0x10, R0 ;  /* 0x00000010ff097819 */ /* 0x000fe20000011600 */
[----:B---3--:R-:W-:Y:S01]  /*7a90*/  IMAD.MOV.U32 R251, RZ, RZ, R93 ;  /* 0x000000fffffb7224 */ /* 0x008fe200078e005d */
[----:B------:R-:W3:Y:S01]  /*7aa0*/  LDSM.16.MT88.4 R28, [R191+0x11000] ;  /* 0x01100000bf1c783b */ /* 0x000ee20000004200 */
[----:B----4-:R-:W-:Y:S01]  /*7ab0*/  SHF.R.U32.HI R10, RZ, 0x10, R8 ;  /* 0x00000010ff0a7819 */ /* 0x010fe20000011608 */
[----:B------:R-:W-:Y:S01]  /*7ac0*/  FFMA.FTZ R8, R250, UR29, -R12 ;  /* 0x0000001dfa087c23 */ /* 0x000fe2000801080c */
[----:B------:R-:W-:Y:S01]  /*7ad0*/  MUFU.EX2 R247, R14 ;  /* 0x0000000e00f77308 */ /* 0x000fe20000000800 */
[----:B------:R-:W-:Y:S01]  /*7ae0*/  IMAD.MOV.U32 R250, RZ, RZ, R75 ;  /* 0x000000fffffa7224 */ /* 0x000fe200078e004b */
[----:B------:R-:W-:Y:S01]  /*7af0*/  LOP3.LUT R10, R10, 0xff, RZ, 0xc0, !PT ;  /* 0x000000ff0a0a7812 */ /* 0x000fe200078ec0ff */
[----:B------:R-:W-:Y:S03]  /*7b00*/  HMMA.16816.F32.BF16 R72, R4, R32, R172 ;  /* 0x000000200448723c */ /* 0x000fe600000418ac */
[----:B------:R-:W-:-:S02]  /*7b10*/  PRMT R15, R10, 0x5410, R15 ;  /* 0x000054100a0f7816 */ /* 0x000fc4000000000f */
[----:B------:R4:W2:Y:S01]  /*7b20*/  MUFU.EX2 R246, R8 ;  /* 0x0000000800f67308 */ /* 0x0008a20000000800 */
[C---:B-1----:R-:W-:Y:S01]  /*7b30*/  LOP3.LUT R11, R0.reuse, 0xff, RZ, 0xc0, !PT ;  /* 0x000000ff000b7812 */ /* 0x042fe200078ec0ff */
[----:B------:R-:W-:Y:S01]  /*7b40*/  IMAD.MOV.U32 R174, RZ, RZ, R92 ;  /* 0x000000ffffae7224 */ /* 0x000fe200078e005c */
[----:B------:R-:W-:Y:S01]  /*7b50*/  SHF.R.U32.HI R10, RZ, 0x18, R0 ;  /* 0x00000018ff0a7819 */ /* 0x000fe20000011600 */
[----:B------:R-:W-:Y:S01]  /*7b60*/  HMMA.16816.F32.BF16 R32, R4, R34, R180 ;  /* 0x000000220420723c */ /* 0x000fe200000418b4 */
[----:B----4-:R-:W-:Y:S02]  /*7b70*/  LOP3.LUT R8, R0, 0xffff, RZ, 0xc0, !PT ;  /* 0x0000ffff00087812 */ /* 0x010fe400078ec0ff */
[----:B------:R-:W-:Y:S02]  /*7b80*/  LOP3.LUT R0, R9, 0xff, RZ, 0xc0, !PT ;  /* 0x000000ff09007812 */ /* 0x000fe400078ec0ff */
[----:B------:R-:W-:-:S04]  /*7b90*/  SHF.R.U32.HI R8, RZ, 0x8, R8 ;  /* 0x00000008ff087819 */ /* 0x000fc80000011608 */
[----:B------:R-:W-:Y:S02]  /*7ba0*/  PRMT R9, R11, 0x5410, R8 ;  /* 0x000054100b097816 */ /* 0x000fe40000000008 */
[----:B------:R-:W-:Y:S02]  /*7bb0*/  PRMT R8, R0, 0x5410, R10 ;  /* 0x0000541000087816 */ /* 0x000fe4000000000a */
[--C-:B------:R-:W-:Y:S02]  /*7bc0*/  HSET2.LE.AND R7, R16, R2.reuse, PT ;  /* 0x0000000210077233 */ /* 0x100fe40003803000 */
[--C-:B------:R-:W-:Y:S01]  /*7bd0*/  HSET2.LE.AND R0, R9, R2.reuse, PT ;  /* 0x0000000209007233 */ /* 0x100fe20003803000 */
[----:B------:R-:W-:Y:S01]  /*7be0*/  IMAD.MOV.U32 R71, RZ, RZ, R203 ;  /* 0x000000ffff477224 */ /* 0x000fe200078e00cb */
[----:B------:R-:W-:Y:S01]  /*7bf0*/  HSET2.LE.AND R5, R8, R2, PT ;  /* 0x0000000208057233 */ /* 0x000fe20003803000 */
[----:B------:R1:W5:Y:S01]  /*7c00*/  LDL.LU R203, [R1+0x88] ;  /* 0x0000880001cb7983 */ /* 0x0003620000300800 */
[----:B------:R-:W-:-:S02]  /*7c10*/  F2FP.BF16.F32.PACK_AB R4, R174, R244 ;  /* 0x000000f4ae04723e */ /* 0x000fc400000010ff */
[----:B--2---:R-:W-:Y:S01]  /*7c20*/  F2FP.BF16.F32.PACK_AB R6, R169, R252 ;  /* 0x000000fca906723e */ /* 0x004fe200000010ff */
[----:B------:R-:W-:Y:S01]  /*7c30*/  IMAD.MOV.U32 R123, RZ, RZ, R202 ;  /* 0x000000ffff7b7224 */ /* 0x000fe200078e00ca */
[----:B------:R-:W-:Y:S01]  /*7c40*/  F2FP.BF16.F32.PACK_AB R8, R250, R251 ;  /* 0x000000fbfa08723e */ /* 0x000fe200000010ff */
[----:B------:R-:W-:Y:S01]  /*7c50*/  IMAD.MOV.U32 R92, RZ, RZ, R116 ;  /* 0x000000ffff5c7224 */ /* 0x000fe200078e0074 */
[----:B------:R-:W-:Y:S01]  /*7c60*/  LOP3.LUT R4, R0, R4, RZ, 0xc0, !PT ;  /* 0x0000000400047212 */ /* 0x000fe200078ec0ff */
[----:B------:R-:W-:Y:S01]  /*7c70*/  IMAD.MOV.U32 R93, RZ, RZ, R117 ;  /* 0x000000ffff5d7224 */ /* 0x000fe200078e0075 */
[----:B------:R-:W-:Y:S01]  /*7c80*/  LOP3.LUT R5, R5, R6, RZ, 0xc0, !PT ;  /* 0x0000000605057212 */ /* 0x000fe200078ec0ff */
[----:B------:R1:W5:Y:S01]  /*7c90*/  LDL.LU R202, [R1+0x84] ;  /* 0x0000840001ca7983 */ /* 0x0003620000300800 */
[----:B------:R-:W-:Y:S02]  /*7ca0*/  LOP3.LUT R6, R7, R8, RZ, 0xc0, !PT ;  /* 0x0000000807067212 */ /* 0x000fe400078ec0ff */
[----:B------:R-:W-:Y:S01]  /*7cb0*/  HSET2.LE.AND R0, R15, R2, PT ;  /* 0x000000020f007233 */ /* 0x000fe20003803000 */
[----:B------:R-:W-:Y:S01]  /*7cc0*/  IMAD.MOV.U32 R122, RZ, RZ, R201 ;  /* 0x000000ffff7a7224 */ /* 0x000fe200078e00c9 */
[----:B------:R-:W-:Y:S01]  /*7cd0*/  F2FP.BF16.F32.PACK_AB R7, R247, R246 ;  /* 0x000000f6f707723e */ /* 0x000fe200000010ff */
[----:B------:R-:W-:Y:S01]  /*7ce0*/  IMAD.MOV.U32 R116, RZ, RZ, R120 ;  /* 0x000000ffff747224 */ /* 0x000fe200078e0078 */
[----:B------:R-:W-:Y:S01]  /*7cf0*/  MOV R117, R121 ;  /* 0x0000007900757202 */ /* 0x000fe20000000f00 */
[----:B------:R1:W5:Y:S01]  /*7d00*/  LDL.LU R201, [R1+0x80] ;  /* 0x0000800001c97983 */ /* 0x0003620000300800 */
[----:B------:R-:W-:Y:S01]  /*7d10*/  LOP3.LUT R7, R0, R7, RZ, 0xc0, !PT ;  /* 0x0000000700077212 */ /* 0x000fe200078ec0ff */
[----:B------:R-:W-:Y:S01]  /*7d20*/  IMAD.MOV.U32 R121, RZ, RZ, R199 ;  /* 0x000000ffff797224 */ /* 0x000fe200078e00c7 */
[----:B------:R-:W-:Y:S01]  /*7d30*/  MOV R120, R200 ;  /* 0x000000c800787202 */ /* 0x000fe20000000f00 */
[----:B------:R-:W2:Y:S04]  /*7d40*/  LDSM.16.MT88.4 R8, [R190+0x11000] ;  /* 0x01100000be08783b */ /* 0x000ea80000004200 */
[----:B------:R-:W-:Y:S01]  /*7d50*/  HMMA.16816.F32.BF16 R156, R4, R20, R140 ;  /* 0x00000014049c723c */ /* 0x000fe2000004188c */
[----:B------:R1:W5:Y:S01]  /*7d60*/  LDL.LU R200, [R1+0x7c] ;  /* 0x00007c0001c87983 */ /* 0x0003620000300800 */
[----:B------:R-:W-:-:S03]  /*7d70*/  IMAD.MOV.U32 R149, RZ, RZ, R116 ;  /* 0x000000ffff957224 */ /* 0x000fc600078e0074 */
[----:B------:R1:W5:Y:S02]  /*7d80*/  LDL.LU R199, [R1+0x78] ;  /* 0x0000780001c77983 */ /* 0x0003640000300800 */
[----:B------:R-:W-:Y:S01]  /*7d90*/  MOV R142, R94 ;  /* 0x0000005e008e7202 */ /* 0x000fe20000000f00 */
[----:B------:R-:W-:Y:S01]  /*7da0*/  IMAD.MOV.U32 R143, RZ, RZ, R95 ;  /* 0x000000ffff8f7224 */ /* 0x000fe200078e005f */
[----:B------:R-:W-:Y:S01]  /*7db0*/  MOV R94, R118 ;  /* 0x00000076005e7202 */ /* 0x000fe20000000f00 */
[----:B------:R-:W-:Y:S01]  /*7dc0*/  IMAD.MOV.U32 R118, RZ, RZ, R76 ;  /* 0x000000ffff767224 */ /* 0x000fe200078e004c */
[----:B------:R-:W-:Y:S01]  /*7dd0*/  LDSM.16.MT88.4 R16, [R190+0x13000] ;  /* 0x01300000be10783b */ /* 0x000fe20000004200 */
[----:B------:R-:W-:Y:S02]  /*7de0*/  IMAD.MOV.U32 R95, RZ, RZ, R119 ;  /* 0x000000ffff5f7224 */ /* 0x000fe400078e0077 */
[----:B------:R-:W-:Y:S01]  /*7df0*/  IMAD.MOV.U32 R119, RZ, RZ, R77 ;  /* 0x000000ffff777224 */ /* 0x000fe200078e004d */
[----:B------:R-:W-:Y:S01]  /*7e00*/  MOV R77, R197 ;  /* 0x000000c5004d7202 */ /* 0x000fe20000000f00 */
[----:B------:R-:W-:-:S02]  /*7e10*/  IMAD.MOV.U32 R76, RZ, RZ, R198 ;  /* 0x000000ffff4c7224 */ /* 0x000fc400078e00c6 */
[----:B------:R1:W5:Y:S01]  /*7e20*/  LDL.LU R198, [R1+0x74] ;  /* 0x0000740001c67983 */ /* 0x0003620000300800 */
[----:B------:R-:W-:Y:S01]  /*7e30*/  IMAD.MOV.U32 R148, RZ, RZ, R117 ;  /* 0x000000ffff947224 */ /* 0x000fe200078e0075 */
[----:B------:R-:W-:Y:S01]  /*7e40*/  MOV R161, R118 ;  /* 0x0000007600a17202 */ /* 0x000fe20000000f00 */
[----:B------:R-:W-:Y:S01]  /*7e50*/  IMAD.MOV.U32 R116, RZ, RZ, R196 ;  /* 0x000000ffff747224 */ /* 0x000fe200078e00c4 */
[----:B------:R1:W5:Y:S01]  /*7e60*/  LDL.LU R197, [R1+0x70] ;  /* 0x0000700001c57983 */ /* 0x0003620000300800 */
[----:B------:R-:W-:Y:S01]  /*7e70*/  MOV R117, R195 ;  /* 0x000000c300757202 */ /* 0x000fe20000000f00 */
[----:B------:R-:W-:Y:S02]  /*7e80*/  IMAD.MOV.U32 R215, RZ, RZ, R119 ;  /* 0x000000ffffd77224 */ /* 0x000fe400078e0077 */
[----:B------:R1:W5:Y:S01]  /*7e90*/  LDL.LU R196, [R1+0x6c] ;  /* 0x00006c0001c47983 */ /* 0x0003620000300800 */
[----:B------:R-:W-:Y:S01]  /*7ea0*/  IMAD.MOV.U32 R118, RZ, RZ, R194 ;  /* 0x000000ffff767224 */ /* 0x000fe200078e00c2 */
[----:B------:R-:W-:Y:S01]  /*7eb0*/  MOV R162, R121 ;  /* 0x0000007900a27202 */ /* 0x000fe20000000f00 */
[----:B------:R-:W-:Y:S01]  /*7ec0*/  IMAD.MOV.U32 R163, RZ, RZ, R120 ;  /* 0x000000ffffa37224 */ /* 0x000fe200078e0078 */
[----:B------:R1:W5:Y:S01]  /*7ed0*/  LDL.LU R195, [R1+0x68] ;  /* 0x0000680001c37983 */ /* 0x0003620000300800 */
[----:B------:R-:W-:Y:S01]  /*7ee0*/  IMAD.MOV.U32 R119, RZ, RZ, R193 ;  /* 0x000000ffff777224 */ /* 0x000fe200078e00c1 */
[----:B------:R-:W-:-:S02]  /*7ef0*/  MOV R120, R192 ;  /* 0x000000c000787202 */ /* 0x000fc40000000f00 */
[----:B------:R1:W5:Y:S01]  /*7f00*/  LDL.LU R194, [R1+0x64] ;  /* 0x0000640001c27983 */ /* 0x0003620000300800 */
[----:B------:R-:W-:-:S03]  /*7f10*/  IMAD.MOV.U32 R121, RZ, RZ, R155 ;  /* 0x000000ffff797224 */ /* 0x000fc600078e009b */
[----:B------:R1:W5:Y:S04]  /*7f20*/  LDL.LU R193, [R1+0x60] ;  /* 0x0000600001c17983 */ /* 0x0003680000300800 */
[----:B------:R1:W5:Y:S04]  /*7f30*/  LDL.LU R192, [R1+0x5c] ;  /* 0x00005c0001c07983 */ /* 0x0003680000300800 */
[----:B------:R1:W5:Y:S01]  /*7f40*/  LDL.LU R155, [R1+0x58] ;  /* 0x00005800019b7983 */ /* 0x0003620000300800 */
[----:B------:R-:W-:Y:S03]  /*7f50*/  HMMA.16816.F32.BF16 R60, R4, R22, R228 ;  /* 0x00000016043c723c */ /* 0x000fe600000418e4 */
[----:B------:R-:W4:Y:S01]  /*7f60*/  LDSM.16.MT88.4 R20, [R188+0x13000] ;  /* 0x01300000bc14783b */ /* 0x000f220000004200 */
[----:B------:R-:W-:Y:S01]  /*7f70*/  MOV R166, R92 ;  /* 0x0000005c00a67202 */ /* 0x000fe20000000f00 */
[----:B------:R-:W-:Y:S01]  /*7f80*/  IMAD.MOV.U32 R167, RZ, RZ, R93 ;  /* 0x000000ffffa77224 */ /* 0x000fe200078e005d */
[----:B------:R-:W-:Y:S01]  /*7f90*/  MOV R140, R95 ;  /* 0x0000005f008c7202 */ /* 0x000fe20000000f00 */
[----:B------:R-:W-:-:S02]  /*7fa0*/  IMAD.MOV.U32 R141, RZ, RZ, R94 ;  /* 0x000000ffff8d7224 */ /* 0x000fc400078e005e */
[----:B------:R-:W-:Y:S01]  /*7fb0*/  IMAD.MOV.U32 R164, RZ, RZ, R142 ;  /* 0x000000ffffa47224 */ /* 0x000fe200078e008e */
[C---:B---3--:R-:W-:Y:S01]  /*7fc0*/  HMMA.16816.F32.BF16 R92, R4.reuse, R28, R96 ;  /* 0x0000001c045c723c */ /* 0x048fe20000041860 */
[----:B------:R-:W-:Y:S01]  /*7fd0*/  IMAD.MOV.U32 R165, RZ, RZ, R143 ;  /* 0x000000ffffa57224 */ /* 0x000fe200078e008f */
[----:B------:R-:W-:Y:S01]  /*7fe0*/  MOV R142, R78 ;  /* 0x0000004e008e7202 */ /* 0x000fe20000000f00 */
[----:B------:R-:W-:Y:S02]  /*7ff0*/  IMAD.MOV.U32 R150, RZ, RZ, R76 ;  /* 0x000000ffff967224 */ /* 0x000fe400078e004c */
[----:B------:R-:W-:Y:S01]  /*8000*/  IMAD.MOV.U32 R151, RZ, RZ, R77 ;  /* 0x000000ffff977224 */ /* 0x000fe200078e004d */
[C---:B------:R-:W-:Y:S01]  /*8010*/  HMMA.16816.F32.BF16 R96, R4.reuse, R30, R112 ;  /* 0x0000001e0460723c */ /* 0x040fe20000041870 */
[----:B------:R-:W-:Y:S01]  /*8020*/  IMAD.MOV.U32 R143, RZ, RZ, R79 ;  /* 0x000000ffff8f7224 */ /* 0x000fe200078e004f */
[----:B------:R-:W3:Y:S04]  /*8030*/  LDSM.16.MT88.4 R28, [R191+0x13000] ;  /* 0x01300000bf1c783b */ /* 0x000ee80000004200 */
[C---:B------:R-:W-:Y:S06]  /*8040*/  HMMA.16816.F32.BF16 R68, R4.reuse, R24, R68 ;  /* 0x000000180444723c */ /* 0x040fec0000041844 */
[C---:B------:R-:W-:Y:S01]  /*8050*/  HMMA.16816.F32.BF16 R76, R4.reuse, R26, R224 ;  /* 0x0000001a044c723c */ /* 0x040fe200000418e0 */
[----:B------:R-:W1:Y:S05]  /*8060*/  LDSM.16.MT88.4 R24, [R189+0x13000] ;  /* 0x01300000bd18783b */ /* 0x000e6a0000004200 */
[C---:B--2---:R-:W-:Y:S06]  /*8070*/  HMMA.16816.F32.BF16 R104, R4.reuse, R8, R104 ;  /* 0x000000080468723c */ /* 0x044fec0000041868 */
[C---:B------:R-:W-:Y:S01]  /*8080*/  HMMA.16816.F32.BF16 R108, R4.reuse, R10, R108 ;  /* 0x0000000a046c723c */ /* 0x040fe2000004186c */
[----:B------:R-:W2:Y:S01]  /*8090*/  LDSM.16.MT88.4 R8, [R188+0x15000] ;  /* 0x01500000bc08783b */ /* 0x000ea20000004200 */
[----:B------:R-:W-:Y:S01]  /*80a0*/  MOV R172, R150 ;  /* 0x0000009600ac7202 */ /* 0x000fe20000000f00 */
[----:B------:R-:W-:Y:S01]  /*80b0*/  IMAD.MOV.U32 R173, RZ, RZ, R151 ;  /* 0x000000ffffad7224 */ /* 0x000fe200078e0097 */
[----:B------:R-:W-:Y:S01]  /*80c0*/  MOV R171, R143 ;  /* 0x0000008f00ab7202 */ /* 0x000fe20000000f00 */
[----:B------:R-:W-:Y:S01]  /*80d0*/  IMAD.MOV.U32 R170, RZ, RZ, R142 ;  /* 0x000000ffffaa7224 */ /* 0x000fe200078e008e */
[----:B------:R-:W-:Y:S01]  /*80e0*/  MOV R151, R118 ;  /* 0x0000007600977202 */ /* 0x000fe20000000f00 */
[----:B------:R-:W-:Y:S01]  /*80f0*/  IMAD.MOV.U32 R143, RZ, RZ, R116 ;  /* 0x000000ffff8f7224 */ /* 0x000fe200078e0074 */
[----:B----4-:R-:W-:Y:S01]  /*8100*/  HMMA.16816.F32.BF16 R112, R4, R20, R164 ;  /* 0x000000140470723c */ /* 0x010fe200000418a4 */
[----:B------:R-:W-:-:S02]  /*8110*/  IMAD.MOV.U32 R142, RZ, RZ, R117 ;  /* 0x000000ffff8e7224 */ /* 0x000fc400078e0075 */
[----:B------:R-:W-:-:S03]  /*8120*/  IMAD.MOV.U32 R150, RZ, RZ, R119 ;  /* 0x000000ffff967224 */ /* 0x000fc600078e0077 */
[C---:B------:R-:W-:Y:S01]  /*8130*/  HMMA.16816.F32.BF16 R116, R4.reuse, R22, R132 ;  /* 0x000000160474723c */ /* 0x040fe20000041884 */
[----:B------:R-:W4:Y:S01]  /*8140*/  LDSM.16.MT88.4 R20, [R189+0x15000] ;  /* 0x01500000bd14783b */ /* 0x000f220000004200 */
[----:B------:R-:W-:Y:S01]  /*8150*/  IMAD.MOV.U32 R175, RZ, RZ, R161 ;  /* 0x000000ffffaf7224 */ /* 0x000fe200078e00a1 */
[----:B------:R-:W-:Y:S01]  /*8160*/  MOV R165, R121 ;  /* 0x0000007900a57202 */ /* 0x000fe20000000f00 */
[----:B------:R-:W-:Y:S02]  /*8170*/  IMAD.MOV.U32 R164, RZ, RZ, R120 ;  /* 0x000000ffffa47224 */ /* 0x000fe400078e0078 */
[----:B------:R-:W-:Y:S01]  /*8180*/  HMMA.16816.F32.BF16 R180, R4, R16, R232 ;  /* 0x0000001004b4723c */ /* 0x000fe200000418e8 */
[----:B------:R-:W-:Y:S02]  /*8190*/  IMAD.MOV.U32 R161, RZ, RZ, R122 ;  /* 0x000000ffffa17224 */ /* 0x000fe400078e007a */
[----:B------:R-:W-:-:S03]  /*81a0*/  IMAD.MOV.U32 R160, RZ, RZ, R123 ;  /* 0x000000ffffa07224 */ /* 0x000fc600078e007b */
[C---:B---3--:R-:W-:Y:S06]  /*81b0*/  HMMA.16816.F32.BF16 R132, R4.reuse, R28, R236 ;  /* 0x0000001c0484723c */ /* 0x048fec00000418ec */
[C---:B------:R-:W-:Y:S06]  /*81c0*/  HMMA.16816.F32.BF16 R220, R4.reuse, R30, R220 ;  /* 0x0000001e04dc723c */ /* 0x040fec00000418dc */
[C---:B-1----:R-:W-:Y:S06]  /*81d0*/  HMMA.16816.F32.BF16 R120, R4.reuse, R24, R240 ;  /* 0x000000180478723c */ /* 0x042fec00000418f0 */
[C---:B------:R-:W-:Y:S01]  /*81e0*/  HMMA.16816.F32.BF16 R124, R4.reuse, R26, R124 ;  /* 0x0000001a047c723c */ /* 0x040fe2000004187c */
[----:B------:R-:W1:Y:S05]  /*81f0*/  LDSM.16.MT88.4 R24, [R191+0x15000] ;  /* 0x01500000bf18783b */ /* 0x000e6a0000004200 */
[C---:B--2---:R-:W-:Y:S06]  /*8200*/  HMMA.16816.F32.BF16 R28, R4.reuse, R8, R184 ;  /* 0x00000008041c723c */ /* 0x044fec00000418b8 */
[C---:B------:R-:W-:Y:S01]  /*8210*/  HMMA.16816.F32.BF16 R232, R4.reuse, R10, R176 ;  /* 0x0000000a04e8723c */ /* 0x040fe200000418b0 */
[----:B------:R-:W2:Y:S05]  /*8220*/  LDSM.16.MT88.4 R8, [R188+0x17000] ;  /* 0x01700000bc08783b */ /* 0x000eaa0000004200 */
[C---:B------:R-:W-:Y:S01]  /*8230*/  HMMA.16816.F32.BF16 R236, R4.reuse, R18, R216 ;  /* 0x0000001204ec723c */ /* 0x040fe200000418d8 */
[----:B------:R-:W3:Y:S05]  /*8240*/  LDSM.16.MT88.4 R16, [R190+0x15000] ;  /* 0x01500000be10783b */ /* 0x000eea0000004200 */
[C---:B----4-:R-:W-:Y:S06]  /*8250*/  HMMA.16816.F32.BF16 R240, R4.reuse, R20, R144 ;  /* 0x0000001404f0723c */ /* 0x050fec0000041890 */
[----:B------:R-:W-:Y:S01]  /*8260*/  HMMA.16816.F32.BF16 R228, R4, R22, R136 ;  /* 0x0000001604e4723c */ /* 0x000fe20000041888 */
[----:B------:R-:W4:Y:S01]  /*8270*/  LDSM.16.MT88.4 R20, [R189+0x17000] ;  /* 0x01700000bd14783b */ /* 0x000f220000004200 */
[----:B------:R-:W-:Y:S01]  /*8280*/  MOV R168, R181 ;  /* 0x000000b500a87202 */ /* 0x000fe20000000f00 */
[----:B------:R-:W-:Y:S01]  /*8290*/  FFMA.FTZ R0, R175, UR29, -R13 ;  /* 0x0000001daf007c23 */ /* 0x000fe2000801080d */
[----:B------:R-:W-:Y:S01]  /*82a0*/  IMAD.MOV.U32 R181, RZ, RZ, R172 ;  /* 0x000000ffffb57224 */ /* 0x000fe200078e00ac */
[----:B------:R-:W-:Y:S01]  /*82b0*/  MOV R166, R183 ;  /* 0x000000b700a67202 */ /* 0x000fe20000000f00 */
[----:B------:R-:W-:Y:S01]  /*82c0*/  IMAD.MOV.U32 R175, RZ, RZ, R215 ;  /* 0x000000ffffaf7224 */ /* 0x000fe200078e00d7 */
[----:B------:R-:W-:Y:S01]  /*82d0*/  MOV R183, R170 ;  /* 0x000000aa00b77202 */ /* 0x000fe20000000f00 */
[----:B------:R1:W-:Y:S01]  /*82e0*/  MUFU.EX2 R215, R0 ;  /* 0x0000000000d77308 */ /* 0x0003e20000000800 */
        /* <DEDUP_REMOVED lines=8> */
[----:B------:R-:W-:Y:S02]  /*8370*/  IMAD.MOV.U32 R165, RZ, RZ, R148 ;  /* 0x000000ffffa57224 */ /* 0x000fe400078e0094 */
[----:B------:R-:W-:Y:S02]  /*8380*/  IMAD.MOV.U32 R164, RZ, RZ, R42 ;  /* 0x000000ffffa47224 */ /* 0x000fe400078e002a */
[----:B-1----:R-:W-:-:S04]  /*8390*/  FFMA.FTZ R0, R181, UR29, -R13 ;  /* 0x0000001db5007c23 */ /* 0x002fc8000801080d */
[----:B------:R1:W4:Y:S01]  /*83a0*/  MUFU.EX2 R244, R0 ;  /* 0x0000000000f47308 */ /* 0x0003220000000800 */
[----:B------:R-:W-:Y:S01]  /*83b0*/  IMAD.MOV.U32 R148, RZ, RZ, R149 ;  /* 0x000000ffff947224 */ /* 0x000fe200078e0095 */
[----:B------:R-:W-:Y:S01]  /*83c0*/  MOV R149, R43 ;  /* 0x0000002b00957202 */ /* 0x000fe20000000f00 */
[----:B------:R-:W-:Y:S01]  /*83d0*/  IMAD.MOV.U32 R141, RZ, RZ, R29 ;  /* 0x000000ffff8d7224 */ /* 0x000fe200078e001d */
[----:B------:R-:W-:Y:S01]  /*83e0*/  MOV R43, R31 ;  /* 0x0000001f002b7202 */ /* 0x000fe20000000f00 */
[----:B------:R-:W-:Y:S02]  /*83f0*/  IMAD.MOV.U32 R140, RZ, RZ, R30 ;  /* 0x000000ffff8c7224 */ /* 0x000fe400078e001e */
[----:B------:R-:W-:Y:S02]  /*8400*/  IMAD.MOV.U32 R42, RZ, RZ, R28 ;  /* 0x000000ffff2a7224 */ /* 0x000fe400078e001c */
[----:B------:R-:W4:Y:S01]  /*8410*/  LDSM.16.MT88.4 R28, [R190+0x17000] ;  /* 0x01700000be1c783b */ /* 0x000f220000004200 */
[----:B-1----:R-:W-:Y:S01]  /*8420*/  FFMA.FTZ R0, R170, UR29, -R13 ;  /* 0x0000001daa007c23 */ /* 0x002fe2000801080d */
[----:B------:R-:W-:-:S02]  /*8430*/  IMAD.MOV.U32 R170, RZ, RZ, R171 ;  /* 0x000000ffffaa7224 */ /* 0x000fc400078e00ab */
[----:B------:R-:W-:Y:S01]  /*8440*/  IMAD.MOV.U32 R171, RZ, RZ, R164 ;  /* 0x000000ffffab7224 */ /* 0x000fe200078e00a4 */
[----:B------:R-:W-:Y:S01]  /*8450*/  MOV R164, R165 ;  /* 0x000000a500a47202 */ /* 0x000fe20000000f00 */
[----:B------:R-:W-:Y:S02]  /*8460*/  IMAD.MOV.U32 R165, RZ, RZ, R160 ;  /* 0x000000ffffa57224 */ /* 0x000fe400078e00a0 */
[----:B------:R-:W-:Y:S01]  /*8470*/  IMAD.MOV.U32 R160, RZ, RZ, R161 ;  /* 0x000000ffffa07224 */ /* 0x000fe200078e00a1 */
[----:B------:R-:W-:Y:S01]  /*8480*/  MOV R161, R162 ;  /* 0x000000a200a17202 */ /* 0x000fe20000000f00 */
[----:B------:R-:W-:Y:S01]  /*8490*/  IMAD.MOV.U32 R162, RZ, RZ, R163 ;  /* 0x000000ffffa27224 */ /* 0x000fe200078e00a3 */
[C---:B------:R-:W-:Y:S01]  /*84a0*/  HMMA.16816.F32.BF16 R216, R4.reuse, R24, R128 ;  /* 0x0000001804d8723c */ /* 0x040fe20000041880 */
[----:B------:R-:W-:Y:S02]  /*84b0*/  IMAD.MOV.U32 R163, RZ, RZ, R154 ;  /* 0x000000ffffa37224 */ /* 0x000fe400078e009a */
[----:B------:R1:W-:Y:S03]  /*84c0*/  MUFU.EX2 R154, R0 ;  /* 0x00000000009a7308 */ /* 0x0003e60000000800 */
[----:B------:R-:W-:Y:S01]  /*84d0*/  HMMA.16816.F32.BF16 R224, R4, R26, R100 ;  /* 0x0000001a04e0723c */ /* 0x000fe20000041864 */
[----:B------:R-:W4:Y:S01]  /*84e0*/  LDSM.16.MT88.4 R24, [R191+0x17000] ;  /* 0x01700000bf18783b */ /* 0x000f220000004200 */
[----:B------:R-:W-:-:S04]  /*84f0*/  IMAD.MOV.U32 R137, RZ, RZ, R14 ;  /* 0x000000ffff897224 */ /* 0x000fc800078e000e */
[----:B--2---:R-:W-:Y:S01]  /*8500*/  HMMA.16816.F32.BF16 R176, R4, R8, R64 ;  /* 0x0000000804b0723c */ /* 0x004fe20000041840 */
[----:B------:R-:W-:-:S06]  /*8510*/  MOV R14, R153 ;  /* 0x00000099000e7202 */ /* 0x000fcc0000000f00 */
[----:B------:R-:W-:Y:S01]  /*8520*/  FFMA.FTZ R8, R175, UR29, -R13 ;  /* 0x0000001daf087c23 */ /* 0x000fe2000801080d */
[----:B-1----:R-:W-:Y:S02]  /*8530*/  LOP3.LUT R0, R37, UR13, R38, 0x96, !PT ;  /* 0x0000000d25007c12 */ /* 0x002fe4000f8e9626 */
[----:B------:R-:W-:Y:S01]  /*8540*/  MOV R138, R172 ;  /* 0x000000ac008a7202 */ /* 0x000fe20000000f00 */
[----:B------:R1:W-:Y:S01]  /*8550*/  MUFU.EX2 R153, R8 ;  /* 0x0000000800997308 */ /* 0x0003e20000000800 */
[----:B------:R-:W-:Y:S02]  /*8560*/  IMAD.MOV.U32 R139, RZ, RZ, R173 ;  /* 0x000000ffff8b7224 */ /* 0x000fe400078e00ad */
[----:B------:R-:W-:Y:S01]  /*8570*/  IMAD.MOV.U32 R147, RZ, RZ, R174 ;  /* 0x000000ffff937224 */ /* 0x000fe200078e00ae */
[----:B------:R-:W-:Y:S01]  /*8580*/  MOV R144, R182 ;  /* 0x000000b600907202 */ /* 0x000fe20000000f00 */
[----:B------:R-:W-:Y:S01]  /*8590*/  HMMA.16816.F32.BF16 R172, R4, R10, R52 ;  /* 0x0000000a04ac723c */ /* 0x000fe20000041834 */
[----:B------:R-:W-:Y:S01]  /*85a0*/  IMAD.MOV.U32 R15, RZ, RZ, R180 ;  /* 0x000000ffff0f7224 */ /* 0x000fe200078e00b4 */
[----:B------:R-:W-:Y:S01]  /*85b0*/  MOV R131, R169 ;  /* 0x000000a900837202 */ /* 0x000fe20000000f00 */
[----:B------:R-:W-:-:S02]  /*85c0*/  IMAD.MOV.U32 R145, RZ, RZ, R183 ;  /* 0x000000ffff917224 */ /* 0x000fc400078e00b7 */
[----:B------:R-:W-:Y:S01]  /*85d0*/  IMAD.MOV.U32 R129, RZ, RZ, R138 ;  /* 0x000000ffff817224 */ /* 0x000fe200078e008a */
[----:B---3--:R-:W-:Y:S01]  /*85e0*/  HMMA.16816.F32.BF16 R180, R4, R18, R80 ;  /* 0x0000001204b4723c */ /* 0x008fe20000041850 */
[----:B-1----:R-:W-:-:S04]  /*85f0*/  IMAD.WIDE.U32 R8, R0, -0x2daee0ad, RZ ;  /* 0xd2511f5300087825 */ /* 0x002fc800078e00ff */
[----:B------:R-:W-:Y:S01]  /*8600*/  FFMA.FTZ R0, R137, UR29, -R12 ;  /* 0x0000001d89007c23 */ /* 0x000fe2000801080c */
[----:B------:R-:W-:Y:S01]  /*8610*/  MOV R138, R168 ;  /* 0x000000a8008a7202 */ /* 0x000fe20000000f00 */
[----:B------:R-:W-:Y:S01]  /*8620*/  IMAD.MOV.U32 R136, RZ, RZ, R170 ;  /* 0x000000ffff887224 */ /* 0x000fe200078e00aa */
[----:B------:R-:W-:Y:S01]  /*8630*/  LOP3.LUT R10, R8, 0xffff, RZ, 0xc0, !PT ;  /* 0x0000ffff080a7812 */ /* 0x000fe200078ec0ff */
[----:B------:R-:W-:Y:S01]  /*8640*/  IMAD.MOV.U32 R137, RZ, RZ, R171 ;  /* 0x000000ffff897224 */ /* 0x000fe200078e00ab */
[----:B------:R1:W-:Y:S01]  /*8650*/  MUFU.EX2 R19, R0 ;  /* 0x0000000000137308 */ /* 0x0003e20000000800 */
[C---:B----4-:R-:W-:Y:S01]  /*8660*/  HMMA.16816.F32.BF16 R168, R4.reuse, R20, R48 ;  /* 0x0000001404a8723c */ /* 0x050fe20000041830 */
[----:B------:R-:W2:Y:S01]  /*8670*/  LDSM.16.MT88.4 R48, [R191+0x11800] ;  /* 0x01180000bf30783b */ /* 0x000ea20000004200 */
[----:B------:R-:W-:Y:S01]  /*8680*/  SHF.R.U32.HI R10, RZ, 0x8, R10 ;  /* 0x00000008ff0a7819 */ /* 0x000fe2000001160a */
[----:B------:R-:W-:Y:S02]  /*8690*/  IMAD.MOV.U32 R130, RZ, RZ, R139 ;  /* 0x000000ffff827224 */ /* 0x000fe400078e008b */
[----:B------:R-:W-:Y:S01]  /*86a0*/  IMAD.MOV.U32 R139, RZ, RZ, R15 ;  /* 0x000000ffff8b7224 */ /* 0x000fe200078e000f */
[----:B------:R-:W-:Y:S01]  /*86b0*/  HMMA.16816.F32.BF16 R184, R4, R16, R88 ;  /* 0x0000001004b8723c */ /* 0x000fe20000041858 */
[----:B------:R-:W-:Y:S01]  /*86c0*/  SHF.R.U32.HI R15, RZ, 0x10, R8 ;  /* 0x00000010ff0f7819 */ /* 0x000fe20000011608 */
[----:B------:R-:W-:Y:S01]  /*86d0*/  FFMA.FTZ R11, R14, UR29, -R12 ;  /* 0x0000001d0e0b7c23 */ /* 0x000fe2000801080c */
[----:B-1----:R-:W-:-:S02]  /*86e0*/  LOP3.LUT R0, R9, UR4, R40, 0x96, !PT ;  /* 0x0000000409007c12 */ /* 0x002fc4000f8e9628 */
[----:B------:R-:W-:Y:S01]  /*86f0*/  LOP3.LUT R9, R8, 0xff, RZ, 0xc0, !PT ;  /* 0x000000ff08097812 */ /* 0x000fe200078ec0ff */
[----:B------:R-:W-:-:S03]  /*8700*/  FFMA.FTZ R13, R130, UR29, -R12 ;  /* 0x0000001d820d7c23 */ /* 0x000fc6000801080c */
[----:B------:R-:W-:Y:S01]  /*8710*/  PRMT R16, R9, 0x5410, R10 ;  /* 0x0000541009107816 */ /* 0x000fe2000000000a */
[----:B------:R-:W-:Y:S01]  /*8720*/  FFMA.FTZ R9, R129, UR29, -R12 ;  /* 0x0000001d81097c23 */ /* 0x000fe2000801080c */
[----:B------:R-:W-:Y:S02]  /*8730*/  SHF.R.U32.HI R14, RZ, 0x18, R8 ;  /* 0x00000018ff0e7819 */ /* 0x000fe40000011608 */
[C---:B------:R-:W-:Y:S01]  /*8740*/  LOP3.LUT R8, R0.reuse, 0xffff, RZ, 0xc0, !PT ;  /* 0x0000ffff00087812 */ /* 0x040fe200078ec0ff */
[----:B------:R1:W-:Y:S01]  /*8750*/  MUFU.EX2 R17, R9 ;  /* 0x0000000900117308 */ /* 0x0003e20000000800 */
[----:B------:R-:W-:Y:S02]  /*8760*/  LOP3.LUT R12, R0, 0xff, RZ, 0xc0, !PT ;  /* 0x000000ff000c7812 */ /* 0x000fe400078ec0ff */
[----:B------:R-:W-:-:S05]  /*8770*/  SHF.R.U32.HI R10, RZ, 0x10, R0 ;  /* 0x00000010ff0a7819 */ /* 0x000fca0000011600 */
[----:B------:R3:W4:Y:S01]  /*8780*/  MUFU.EX2 R18, R11 ;  /* 0x0000000b00127308 */ /* 0x0007220000000800 */
[----:B-1----:R-:W-:-:S07]  /*8790*/  LOP3.LUT R9, R15, 0xff, RZ, 0xc0, !PT ;  /* 0x000000ff0f097812 */ /* 0x002fce00078ec0ff */
[----:B------:R1:W2:Y:S01]  /*87a0*/  MUFU.EX2 R15, R13 ;  /* 0x0000000d000f7308 */ /* 0x0002a20000000800 */
[----:B---3--:R-:W-:Y:S02]  /*87b0*/  SHF.R.U32.HI R11, RZ, 0x18, R0 ;  /* 0x00000018ff0b7819 */ /* 0x008fe40000011600 */
[----:B------:R-:W-:Y:S02]  /*87c0*/  SHF.R.U32.HI R0, RZ, 0x8, R8 ;  /* 0x00000008ff007819 */ /* 0x000fe40000011608 */
[----:B------:R-:W-:Y:S02]  /*87d0*/  LOP3.LUT R8, R10, 0xff, RZ, 0xc0, !PT ;  /* 0x000000ff0a087812 */ /* 0x000fe400078ec0ff */
        /* <DEDUP_REMOVED lines=8> */
[----:B-1----:R-:W-:Y:S01]  /*8860*/  PRMT R13, R9, 0x5410, R14 ;  /* 0x00005410090d7816 */ /* 0x002fe2000000000e */
[----:B------:R-:W-:Y:S01]  /*8870*/  IMAD.MOV.U32 R67, RZ, RZ, R42 ;  /* 0x000000ffff437224 */ /* 0x000fe200078e002a */
[----:B------:R-:W-:Y:S01]  /*8880*/  PRMT R9, R8, 0x5410, R11 ;  /* 0x0000541008097816 */ /* 0x000fe2000000000b */
[----:B------:R-:W1:Y:S01]  /*8890*/  LDSM.16.MT88.4 R40, [R189+0x11800] ;  /* 0x01180000bd28783b */ /* 0x000e620000004200 */
[--C-:B------:R-:W-:Y:S01]  /*88a0*/  HSET2.LE.AND R0, R0, R2.reuse, PT ;  /* 0x0000000200007233 */ /* 0x100fe20003803000 */
[C---:B------:R-:W-:Y:S01]  /*88b0*/  HMMA.16816.F32.BF16 R148, R4.reuse, R28, R72 ;  /* 0x0000001c0494723c */ /* 0x040fe20000041848 */
[----:B------:R-:W-:Y:S01]  /*88c0*/  IMAD.MOV.U32 R80, RZ, RZ, R141 ;  /* 0x000000ffff507224 */ /* 0x000fe200078e008d */
[----:B------:R-:W-:Y:S01]  /*88d0*/  F2FP.BF16.F32.PACK_AB R8, R244, R215 ;  /* 0x000000d7f408723e */ /* 0x000fe200000010ff */
[----:B------:R-:W-:Y:S01]  /*88e0*/  IMAD.MOV.U32 R81, RZ, RZ, R140 ;  /* 0x000000ffff517224 */ /* 0x000fe200078e008c */
[----:B------:R-:W3:Y:S01]  /*88f0*/  LDSM.16.MT88.4 R72, [R189+0x13800] ;  /* 0x01380000bd48783b */ /* 0x000ee20000004200 */
[----:B------:R-:W-:Y:S01]  /*8900*/  IMAD.MOV.U32 R91, RZ, RZ, R138 ;  /* 0x000000ffff5b7224 */ /* 0x000fe200078e008a */
[----:B------:R-:W-:Y:S01]  /*8910*/  MOV R90, R139 ;  /* 0x0000008b005a7202 */ /* 0x000fe20000000f00 */
[----:B------:R-:W-:Y:S01]  /*8920*/  IMAD.MOV.U32 R138, RZ, RZ, R142 ;  /* 0x000000ffff8a7224 */ /* 0x000fe200078e008e */
[----:B------:R-:W-:Y:S01]  /*8930*/  MOV R139, R143 ;  /* 0x0000008f008b7202 */ /* 0x000fe20000000f00 */
[----:B------:R-:W-:Y:S01]  /*8940*/  IMAD.MOV.U32 R130, RZ, RZ, R164 ;  /* 0x000000ffff827224 */ /* 0x000fe200078e00a4 */
[----:B------:R-:W-:Y:S01]  /*8950*/  HMMA.16816.F32.BF16 R140, R4, R24, R56 ;  /* 0x00000018048c723c */ /* 0x000fe20000041838 */
[--C-:B------:R-:W-:Y:S01]  /*8960*/  HSET2.LE.AND R12, R16, R2.reuse, PT ;  /* 0x00000002100c7233 */ /* 0x100fe20003803000 */
[----:B------:R-:W-:Y:S01]  /*8970*/  IMAD.MOV.U32 R129, RZ, RZ, R165 ;  /* 0x000000ffff817224 */ /* 0x000fe200078e00a5 */
[----:B------:R-:W-:-:S03]  /*8980*/  HSET2.LE.AND R9, R9, R2, PT ;  /* 0x0000000209097233 */ /* 0x000fc60003803000 */
[----:B------:R-:W-:Y:S01]  /*8990*/  HMMA.16816.F32.BF16 R20, R4, R22, R44 ;  /* 0x000000160414723c */ /* 0x000fe2000004182c */
[----:B------:R-:W-:-:S05]  /*89a0*/  HSET2.LE.AND R11, R13, R2, PT ;  /* 0x000000020d0b7233 */ /* 0x000fca0003803000 */
[C---:B------:R-:W-:Y:S01]  /*89b0*/  HMMA.16816.F32.BF16 R32, R4.reuse, R30, R32 ;  /* 0x0000001e0420723c */ /* 0x040fe20000041820 */
[----:B------:R-:W-:Y:S01]  /*89c0*/  LOP3.LUT R164, R0, R8, RZ, 0xc0, !PT ;  /* 0x0000000800a47212 */ /* 0x000fe200078ec0ff */
[----:B------:R-:W-:Y:S01]  /*89d0*/  IMAD.MOV.U32 R103, RZ, RZ, R131 ;  /* 0x000000ffff677224 */ /* 0x000fe200078e0083 */
[----:B----4-:R-:W-:Y:S01]  /*89e0*/  F2FP.BF16.F32.PACK_AB R10, R18, R19 ;  /* 0x00000013120a723e */ /* 0x010fe200000010ff */
[----:B------:R-:W-:Y:S01]  /*89f0*/  IMAD.MOV.U32 R89, RZ, RZ, R161 ;  /* 0x000000ffff597224 */ /* 0x000fe200078e00a1 */
[----:B------:R-:W-:Y:S01]  /*8a00*/  F2FP.BF16.F32.PACK_AB R0, R153, R154 ;  /* 0x0000009a9900723e */ /* 0x000fe200000010ff */
[----:B------:R-:W-:Y:S01]  /*8a10*/  HMMA.16816.F32.BF16 R24, R4, R26, R84 ;  /* 0x0000001a0418723c */ /* 0x000fe20000041854 */
[----:B--2---:R-:W-:Y:S01]  /*8a20*/  F2FP.BF16.F32.PACK_AB R2, R15, R17 ;  /* 0x000000110f02723e */ /* 0x004fe200000010ff */
[----:B------:R-:W-:Y:S01]  /*8a30*/  IMAD.MOV.U32 R88, RZ, RZ, R162 ;  /* 0x000000ffff587224 */ /* 0x000fe200078e00a2 */
[----:B------:R-:W-:Y:S01]  /*8a40*/  MOV R14, R83 ;  /* 0x00000053000e7202 */ /* 0x000fe20000000f00 */
[----:B------:R-:W-:Y:S03]  /*8a50*/  LDSM.16.MT88.4 R56, [R190+0x11800] ;  /* 0x01180000be38783b */ /* 0x000fe60000004200 */
[----:B------:R-:W-:Y:S01]  /*8a60*/  MOV R5, R80 ;  /* 0x0000005000057202 */ /* 0x000fe20000000f00 */
[----:B------:R-:W-:-:S02]  /*8a70*/  IMAD.MOV.U32 R6, RZ, RZ, R81 ;  /* 0x000000ffff067224 */ /* 0x000fc400078e0051 */
[----:B------:R-:W-:Y:S02]  /*8a80*/  IMAD.MOV.U32 R7, RZ, RZ, R82 ;  /* 0x000000ffff077224 */ /* 0x000fe400078e0052 */
[----:B------:R-:W2:Y:S01]  /*8a90*/  LDSM.16.MT88.4 R80, [R191+0x13800] ;  /* 0x01380000bf50783b */ /* 0x000ea20000004200 */
[----:B------:R-:W-:Y:S01]  /*8aa0*/  IMAD.MOV.U32 R86, RZ, RZ, R167 ;  /* 0x000000ffff567224 */ /* 0x000fe200078e00a7 */
[----:B------:R-:W-:Y:S02]  /*8ab0*/  MOV R87, R166 ;  /* 0x000000a600577202 */ /* 0x000fe40000000f00 */
[----:B------:R-:W-:Y:S02]  /*8ac0*/  LOP3.LUT R165, R9, R10, RZ, 0xc0, !PT ;  /* 0x0000000a09a57212 */ /* 0x000fe400078ec0ff */
[----:B------:R-:W-:Y:S02]  /*8ad0*/  LOP3.LUT R166, R12, R0, RZ, 0xc0, !PT ;  /* 0x000000000ca67212 */ /* 0x000fe400078ec0ff */
[----:B------:R-:W-:-:S02]  /*8ae0*/  LOP3.LUT R167, R11, R2, RZ, 0xc0, !PT ;  /* 0x000000020ba77212 */ /* 0x000fc400078ec0ff */
[----:B------:R-:W-:Y:S02]  /*8af0*/  MOV R128, R160 ;  /* 0x000000a000807202 */ /* 0x000fe40000000f00 */
[----:B------:R-:W-:Y:S01]  /*8b00*/  MOV R131, R163 ;  /* 0x000000a300837202 */ /* 0x000fe20000000f00 */
[----:B------:R-:W-:Y:S01]  /*8b10*/  IMAD.MOV.U32 R4, RZ, RZ, R67 ;  /* 0x000000ffff047224 */ /* 0x000fe200078e0043 */
[----:B------:R-:W4:Y:S01]  /*8b20*/  LDSM.16.MT88.4 R160, [R188+0x11800] ;  /* 0x01180000bca0783b */ /* 0x000f220000004200 */
[C---:B------:R-:W-:Y:S03]  /*8b30*/  HMMA.16816.F32.BF16 R44, R164.reuse, R48, R92 ;  /* 0x00000030a42c723c */ /* 0x040fe6000004185c */
[----:B------:R-:W4:Y:S03]  /*8b40*/  LDSM.16.MT88.4 R64, [R188+0x13800] ;  /* 0x01380000bc40783b */ /* 0x000f260000004200 */
[----:B------:R-:W-:Y:S01]  /*8b50*/  HMMA.16816.F32.BF16 R48, R164, R50, R96 ;  /* 0x00000032a430723c */ /* 0x000fe20000041860 */
[----:B------:R-:W4:Y:S01]  /*8b60*/  LDSM.16.MT88.4 R96, [R188+0x15800] ;  /* 0x01580000bc60783b */ /* 0x000f220000004200 */
[----:B------:R-:W-:-:S04]  /*8b70*/  MOV R0, R128 ;  /* 0x0000008000007202 */ /* 0x000fc80000000f00 */
[----:B-1----:R-:W-:Y:S01]  /*8b80*/  HMMA.16816.F32.BF16 R36, R164, R40, R68 ;  /* 0x00000028a424723c */ /* 0x002fe20000041844 */
[----:B------:R-:W-:Y:S02]  /*8b90*/  IMAD.MOV.U32 R13, RZ, RZ, R88 ;  /* 0x000000ffff0d7224 */ /* 0x000fe400078e0058 */
[----:B------:R-:W-:-:S03]  /*8ba0*/  IMAD.MOV.U32 R16, RZ, RZ, R89 ;  /* 0x000000ffff107224 */ /* 0x000fc600078e0059 */
[C---:B---3--:R-:W-:Y:S01]  /*8bb0*/  HMMA.16816.F32.BF16 R68, R164.reuse, R72, R120 ;  /* 0x00000048a444723c */ /* 0x048fe20000041878 */
[----:B------:R-:W-:Y:S02]  /*8bc0*/  IMAD.MOV.U32 R2, RZ, RZ, R129 ;  /* 0x000000ffff027224 */ /* 0x000fe400078e0081 */
        /* <DEDUP_REMOVED lines=9> */
[C---:B------:R-:W-:Y:S01]  /*8c60*/  HMMA.16816.F32.BF16 R40, R164.reuse, R42, R76 ;  /* 0x0000002aa428723c */ /* 0x040fe2000004184c */
[----:B------:R-:W-:Y:S01]  /*8c70*/  MOV R127, R131 ;  /* 0x00000083007f7202 */ /* 0x000fe20000000f00 */
[----:B------:R-:W-:Y:S01]  /*8c80*/  IMAD.MOV.U32 R126, RZ, RZ, R130 ;  /* 0x000000ffff7e7224 */ /* 0x000fe200078e0082 */
[----:B------:R-:W1:Y:S03]  /*8c90*/  LDSM.16.MT88.4 R88, [R190+0x13800] ;  /* 0x01380000be58783b */ /* 0x000e660000004200 */
[C---:B--2---:R-:W-:Y:S01]  /*8ca0*/  HMMA.16816.F32.BF16 R76, R164.reuse, R80, R132 ;  /* 0x00000050a44c723c */ /* 0x044fe20000041884 */
[----:B------:R-:W-:Y:S01]  /*8cb0*/  FADD.FTZ R2, R2, R126 ;  /* 0x0000007e02027221 */ /* 0x000fe20000010000 */
[----:B------:R-:W-:Y:S01]  /*8cc0*/  FADD.FTZ R0, R0, R127 ;  /* 0x0000007f00007221 */ /* 0x000fe20000010000 */
[----:B------:R-:W-:Y:S01]  /*8cd0*/  IMAD.MOV.U32 R29, RZ, RZ, R145 ;  /* 0x000000ffff1d7224 */ /* 0x000fe200078e0091 */
[----:B------:R-:W-:Y:S03]  /*8ce0*/  LDSM.16.MT88.4 R120, [R190+0x15800] ;  /* 0x01580000be78783b */ /* 0x000fe60000004200 */
[----:B------:R-:W-:Y:S01]  /*8cf0*/  IMAD.MOV.U32 R134, RZ, RZ, R13 ;  /* 0x000000ffff867224 */ /* 0x000fe200078e000d */
[----:B----4-:R-:W-:Y:S01]  /*8d00*/  HMMA.16816.F32.BF16 R156, R164, R160, R156 ;  /* 0x000000a0a49c723c */ /* 0x010fe2000004189c */
[----:B------:R-:W-:Y:S01]  /*8d10*/  IMAD.MOV.U32 R133, RZ, RZ, R16 ;  /* 0x000000ffff857224 */ /* 0x000fe200078e0010 */
[----:B------:R-:W-:Y:S01]  /*8d20*/  LDSM.16.MT88.4 R128, [R188+0x17800] ;  /* 0x01780000bc80783b */ /* 0x000fe20000004200 */
[----:B------:R-:W-:-:S02]  /*8d30*/  IMAD.MOV.U32 R135, RZ, RZ, R14 ;  /* 0x000000ffff877224 */ /* 0x000fc400078e000e */
[----:B------:R-:W-:Y:S01]  /*8d40*/  FADD.FTZ R0, R134, R0 ;  /* 0x0000000086007221 */ /* 0x000fe20000010000 */
[----:B------:R-:W-:Y:S01]  /*8d50*/  FADD.FTZ R2, R133, R2 ;  /* 0x0000000285027221 */ /* 0x000fe20000010000 */
[C---:B------:R-:W-:Y:S01]  /*8d60*/  HMMA.16816.F32.BF16 R160, R164.reuse, R162, R60 ;  /* 0x000000a2a4a0723c */ /* 0x040fe2000004183c */
[----:B------:R-:W-:Y:S01]  /*8d70*/  LDSM.16.MT88.4 R136, [R189+0x17800] ;  /* 0x01780000bd88783b */ /* 0x000fe20000004200 */
[----:B------:R-:W-:Y:S01]  /*8d80*/  FADD.FTZ R0, R11, R0 ;  /* 0x000000000b007221 */ /* 0x000fe20000010000 */
[----:B------:R-:W-:Y:S01]  /*8d90*/  FADD.FTZ R2, R135, R2 ;  /* 0x0000000287027221 */ /* 0x000fe20000010000 */
[----:B------:R-:W-:Y:S01]  /*8da0*/  MOV R13, R146 ;  /* 0x00000092000d7202 */ /* 0x000fe20000000f00 */
[----:B------:R-:W-:Y:S01]  /*8db0*/  IMAD.MOV.U32 R16, RZ, RZ, R147 ;  /* 0x000000ffff107224 */ /* 0x000fe200078e0093 */
[----:B------:R-:W-:Y:S01]  /*8dc0*/  HMMA.16816.F32.BF16 R52, R164, R56, R104 ;  /* 0x00000038a434723c */ /* 0x000fe20000041868 */
[----:B------:R-:W2:Y:S01]  /*8dd0*/  LDSM.16.MT88.4 R104, [R189+0x15800] ;  /* 0x01580000bd68783b */ /* 0x000ea20000004200 */
[----:B------:R-:W-:Y:S01]  /*8de0*/  FADD.FTZ R2, R12, R2 ;  /* 0x000000020c027221 */ /* 0x000fe20000010000 */
[----:B------:R-:W-:-:S02]  /*8df0*/  FADD.FTZ R0, R30, R0 ;  /* 0x000000001e007221 */ /* 0x000fc40000010000 */
[----:B------:R-:W-:Y:S01]  /*8e00*/  LDSM.16.MT88.4 R144, [R191+0x17800] ;  /* 0x01780000bf90783b */ /* 0x000fe20000004200 */
[C---:B------:R-:W-:Y:S03]  /*8e10*/  HMMA.16816.F32.BF16 R60, R164.reuse, R64, R112 ;  /* 0x00000040a43c723c */ /* 0x040fe60000041870 */
[----:B------:R-:W3:Y:S03]  /*8e20*/  LDSM.16.MT88.4 R112, [R191+0x15800] ;  /* 0x01580000bf70783b */ /* 0x000ee60000004200 */
[----:B------:R-:W-:Y:S01]  /*8e30*/  HMMA.16816.F32.BF16 R92, R164, R96, R4 ;  /* 0x00000060a45c723c */ /* 0x000fe20000041804 */
[----:B------:R-:W4:Y:S01]  /*8e40*/  LDSM.16.MT88.4 R4, [R190+0x17800] ;  /* 0x01780000be04783b */ /* 0x000f220000004200 */
[----:B------:R-:W-:Y:S02]  /*8e50*/  IMAD.MOV.U32 R10, RZ, RZ, R101 ;  /* 0x000000ffff0a7224 */ /* 0x000fe400078e0065 */
[----:B------:R-:W-:Y:S01]  /*8e60*/  FADD.FTZ R2, R31, R2 ;  /* 0x000000021f027221 */ /* 0x000fe20000010000 */
[----:B------:R-:W-:-:S02]  /*8e70*/  IMAD.MOV.U32 R8, RZ, RZ, R102 ;  /* 0x000000ffff087224 */ /* 0x000fc400078e0066 */
[----:B------:R-:W-:Y:S01]  /*8e80*/  FADD.FTZ R0, R9, R0 ;  /* 0x0000000009007221 */ /* 0x000fe20000010000 */
[----:B------:R-:W-:-:S03]  /*8e90*/  FADD.FTZ R2, R10, R2 ;  /* 0x000000020a027221 */ /* 0x000fc60000010000 */
[----:B------:R-:W-:Y:S01]  /*8ea0*/  FADD.FTZ R0, R8, R0 ;  /* 0x0000000008007221 */ /* 0x000fe20000010000 */
[----:B------:R-:W-:-:S03]  /*8eb0*/  FADD.FTZ R2, R28, R2 ;  /* 0x000000021c027221 */ /* 0x000fc60000010000 */
[----:B------:R-:W-:Y:S01]  /*8ec0*/  FADD.FTZ R0, R29, R0 ;  /* 0x000000001d007221 */ /* 0x000fe20000010000 */
[----:B------:R-:W-:Y:S01]  /*8ed0*/  MOV R14, R103 ;  /* 0x00000067000e7202 */ /* 0x000fe20000000f00 */
[----:B------:R-:W-:Y:S02]  /*8ee0*/  FADD.FTZ R2, R13, R2 ;  /* 0x000000020d027221 */ /* 0x000fe40000010000 */
[----:B------:R-:W-:Y:S02]  /*8ef0*/  FADD.FTZ R0, R252, R0 ;  /* 0x00000000fc007221 */ /* 0x000fe40000010000 */
[----:B------:R-:W-:Y:S02]  /*8f00*/  FADD.FTZ R2, R16, R2 ;  /* 0x0000000210027221 */ /* 0x000fe40000010000 */
[----:B------:R-:W-:Y:S02]  /*8f10*/  FADD.FTZ R0, R14, R0 ;  /* 0x000000000e007221 */ /* 0x000fe40000010000 */
[----:B------:R-:W-:-:S02]  /*8f20*/  FADD.FTZ R2, R251, R2 ;  /* 0x00000002fb027221 */ /* 0x000fc40000010000 */
[----:B------:R-:W-:Y:S02]  /*8f30*/  FADD.FTZ R0, R246, R0 ;  /* 0x00000000f6007221 */ /* 0x000fe40000010000 */
[----:B------:R-:W-:Y:S02]  /*8f40*/  FADD.FTZ R2, R250, R2 ;  /* 0x00000002fa027221 */ /* 0x000fe40000010000 */
[----:B------:R-:W-:Y:S02]  /*8f50*/  FADD.FTZ R0, R247, R0 ;  /* 0x00000000f7007221 */ /* 0x000fe40000010000 */
[----:B------:R-:W-:Y:S02]  /*8f60*/  FADD.FTZ R2, R215, R2 ;  /* 0x00000002d7027221 */ /* 0x000fe40000010000 */
[----:B------:R-:W-:Y:S02]  /*8f70*/  FADD.FTZ R0, R19, R0 ;  /* 0x0000000013007221 */ /* 0x000fe40000010000 */
[----:B------:R-:W-:-:S02]  /*8f80*/  FADD.FTZ R244, R244, R2 ;  /* 0x00000002f4f47221 */ /* 0x000fc40000010000 */
[----:B------:R-:W-:Y:S01]  /*8f90*/  FADD.FTZ R0, R18, R0 ;  /* 0x0000000012007221 */ /* 0x000fe20000010000 */
[----:B------:R-:W-:Y:S01]  /*8fa0*/  HMMA.16816.F32.BF16 R56, R164, R58, R108 ;  /* 0x0000003aa438723c */ /* 0x000fe2000004186c */
[----:B------:R-:W-:Y:S02]  /*8fb0*/  FADD.FTZ R244, R154, R244 ;  /* 0x000000f49af47221 */ /* 0x000fe40000010000 */
[----:B------:R-:W-:-:S03]  /*8fc0*/  FADD.FTZ R0, R17, R0 ;  /* 0x0000000011007221 */ /* 0x000fc60000010000 */
[----:B------:R-:W-:Y:S01]  /*8fd0*/  HMMA.16816.F32.BF16 R64, R164, R66, R116 ;  /* 0x00000042a440723c */ /* 0x000fe20000041874 */
[----:B------:R-:W-:-:S05]  /*8fe0*/  FADD.FTZ R244, R153, R244 ;  /* 0x000000f499f47221 */ /* 0x000fca0000010000 */
        /* <DEDUP_REMOVED lines=9> */
[----:B------:R-:W-:Y:S01]  /*9080*/  HMMA.16816.F32.BF16 R96, R164, R98, R232 ;  /* 0x00000062a460723c */ /* 0x000fe200000418e8 */
[----:B------:R-:W-:-:S05]  /*9090*/  FADD.FTZ R239, R15, R0 ;  /* 0x000000000fef7221 */ /* 0x000fca0000010000 */
[C---:B------:R-:W-:Y:S06]  /*90a0*/  HMMA.16816.F32.BF16 R104, R164.reuse, R106, R228 ;  /* 0x0000006aa468723c */ /* 0x040fec00000418e4 */
[C---:B------:R-:W-:Y:S06]  /*90b0*/  HMMA.16816.F32.BF16 R112, R164.reuse, R114, R224 ;  /* 0x00000072a470723c */ /* 0x040fec00000418e0 */
[C---:B------:R-:W-:Y:S06]  /*90c0*/  HMMA.16816.F32.BF16 R120, R164.reuse, R122, R180 ;  /* 0x0000007aa478723c */ /* 0x040fec00000418b4 */
[C---:B------:R-:W-:Y:S06]  /*90d0*/  HMMA.16816.F32.BF16 R128, R164.reuse, R130, R172 ;  /* 0x00000082a480723c */ /* 0x040fec00000418ac */
[C---:B------:R-:W-:Y:S06]  /*90e0*/  HMMA.16816.F32.BF16 R136, R164.reuse, R138, R20 ;  /* 0x0000008aa488723c */ /* 0x040fec0000041814 */
[C---:B------:R-:W-:Y:S06]  /*90f0*/  HMMA.16816.F32.BF16 R144, R164.reuse, R146, R24 ;  /* 0x00000092a490723c */ /* 0x040fec0000041818 */
[C---:B----4-:R-:W-:Y:S06]  /*9100*/  HMMA.16816.F32.BF16 R148, R164.reuse, R4, R148 ;  /* 0x00000004a494723c */ /* 0x050fec0000041894 */
[----:B------:R-:W-:Y:S01]  /*9110*/  HMMA.16816.F32.BF16 R164, R164, R6, R32 ;  /* 0x00000006a4a4723c */ /* 0x000fe20000041820 */
[----:B------:R-:W-:-:S08]  /*9120*/  NOP ;  /* 0x0000000000007918 */ /* 0x000fd00000000000 */
[----:B------:R-:W-:-:S15]  /*9130*/  @!P0 BRA `(.L_x_854) ;  /* 0x0000005000e88947 */ /* 0x000fde0003800000 */
[----:B------:R-:W2:Y:S01]  /*9140*/  LDL.LU R29, [R1+0x50] ;  /* 0x00005000011d7983 */ /* 0x000ea20000300800 */
[----:B------:R-:W-:Y:S01]  /*9150*/  ULDC UR4, c[0x0][0x2d0] ;  /* 0x0000b40000047ab9 */ /* 0x000fe20000000800 */
[----:B------:R-:W1:Y:S01]  /*9160*/  S2R R0, SR_TID.X ;  /* 0x0000000000007919 */ /* 0x000e620000002100 */
[----:B------:R-:W-:Y:S01]  /*9170*/  IMAD.U32 R2, RZ, RZ, UR21 ;  /* 0x00000015ff027e24 */ /* 0x000fe2000f8e00ff */
[----:B------:R-:W-:Y:S01]  /*9180*/  ULDC.64 UR6, c[0x0][0x220] ;  /* 0x0000880000067ab9 */ /* 0x000fe20000000a00 */
[----:B------:R-:W-:Y:S01]  /*9190*/  ULDC.64 UR8, c[0x0][0x218] ;  /* 0x0000860000087ab9 */ /* 0x000fe20000000a00 */
[----:B------:R-:W3:Y:S01]  /*91a0*/  LDL.LU R13, [R1+0x54] ;  /* 0x00005400010d7983 */ /* 0x000ee20000300800 */
[----:B------:R-:W-:Y:S01]  /*91b0*/  IMAD.MOV.U32 R153, RZ, RZ, R3 ;  /* 0x000000ffff997224 */ /* 0x000fe200078e0003 */
[----:B------:R-:W-:Y:S01]  /*91c0*/  UMOV UR37, URZ ;  /* 0x0000003f00257c82 */ /* 0x000fe20008000000 */
[----:B------:R-:W-:Y:S01]  /*91d0*/  IMAD.MOV.U32 R154, RZ, RZ, R152 ;  /* 0x000000ffff9a7224 */ /* 0x000fe200078e0098 */
[----:B------:R-:W4:Y:S01]  /*91e0*/  LDL.LU R16, [R1+0x48] ;  /* 0x0000480001107983 */ /* 0x000f220000300800 */
[----:B------:R-:W-:-:S03]  /*91f0*/  ULDC UR25, c[0x0][0x2d0] ;  /* 0x0000b40000197ab9 */ /* 0x000fc60000000800 */
[----:B------:R-:W4:Y:S04]  /*9200*/  LDL.LU R14, [R1+0x44] ;  /* 0x00004400010e7983 */ /* 0x000f280000300800 */
[----:B------:R-:W4:Y:S04]  /*9210*/  LDL.LU R250, [R1+0x4c] ;  /* 0x00004c0001fa7983 */ /* 0x000f280000300800 */
[----:B------:R-:W4:Y:S01]  /*9220*/  LDL.LU R251, [R1+0x40] ;  /* 0x0000400001fb7983 */ /* 0x000f220000300800 */
[----:B-1----:R-:W-:-:S04]  /*9230*/  SHF.R.S32.HI R228, RZ, 0x1f, R0 ;  /* 0x0000001fffe47819 */ /* 0x002fc80000011400 */
[----:B------:R-:W-:-:S04]  /*9240*/  LEA.HI R228, R228, R0, RZ, 0x3 ;  /* 0x00000000e4e47211 */ /* 0x000fc800078f18ff */
[----:B------:R-:W-:Y:S02]  /*9250*/  LOP3.LUT R4, R228, 0xfffffff8, RZ, 0xc0, !PT ;  /* 0xfffffff8e4047812 */ /* 0x000fe400078ec0ff */
[----:B------:R-:W-:-:S03]  /*9260*/  SHF.R.S32.HI R228, RZ, 0x3, R228 ;  /* 0x00000003ffe47819 */ /* 0x000fc600000114e4 */
[----:B------:R-:W-:Y:S01]  /*9270*/  IMAD.IADD R4, R0, 0x1, -R4 ;  /* 0x0000000100047824 */ /* 0x000fe200078e0a04 */
[----:B------:R-:W-:Y:S02]  /*9280*/  SHF.R.S32.HI R229, RZ, 0x1f, R228 ;  /* 0x0000001fffe57819 */ /* 0x000fe400000114e4 */
[----:B------:R-:W-:Y:S01]  /*9290*/  IADD3 R234, P2, R228, 0x10, RZ ;  /* 0x00000010e4ea7810 */ /* 0x000fe20007f5e0ff */
[----:B------:R-:W-:-:S04]  /*92a0*/  IMAD.SHL.U32 R4, R4, 0x8, RZ ;  /* 0x0000000804047824 */ /* 0x000fc800078e00ff */
[----:B------:R-:W-:Y:S01]  /*92b0*/  IMAD.X R235, RZ, RZ, R229, P2 ;  /* 0x000000ffffeb7224 */ /* 0x000fe200010e06e5 */
[--C-:B------:R-:W-:Y:S02]  /*92c0*/  SHF.R.S32.HI R5, RZ, 0x1f, R4.reuse ;  /* 0x0000001fff057819 */ /* 0x100fe40000011404 */
[----:B------:R-:W-:Y:S01]  /*92d0*/  ISETP.GE.AND P5, PT, R4, UR4, PT ;  /* 0x0000000404007c0c */ /* 0x000fe2000bfa6270 */
[----:B------:R-:W-:Y:S01]  /*92e0*/  ULDC UR4, c[0x0][0x2ec] ;  /* 0x0000bb0000047ab9 */ /* 0x000fe20000000800 */
[----:B--2---:R-:W-:-:S03]  /*92f0*/  IMAD.WIDE.U32 R8, R29, UR19, R4 ;  /* 0x000000131d087c25 */ /* 0x004fc6000f8e0004 */
[----:B------:R-:W-:Y:S01]  /*9300*/  IADD3 R236, P1, R8, UR22, RZ ;  /* 0x0000001608ec7c10 */ /* 0x000fe2000ff3e0ff */
[----:B---3--:R-:W-:Y:S01]  /*9310*/  IMAD.WIDE.U32 R6, R13, UR19, R4 ;  /* 0x000000130d067c25 */ /* 0x008fe2000f8e0004 */
[----:B------:R-:W-:Y:S02]  /*9320*/  LOP3.LUT R5, R0, 0x3, RZ, 0xc0, !PT ;  /* 0x0000000300057812 */ /* 0x000fe400078ec0ff */
[----:B------:R-:W-:Y:S01]  /*9330*/  IADD3.X R2, R2, UR11, R9, P1, !PT ;  /* 0x0000000b02027c10 */ /* 0x000fe20008ffe409 */
[----:B------:R-:W-:Y:S01]  /*9340*/  IMAD.U32 R0, RZ, RZ, UR23 ;  /* 0x00000017ff007e24 */ /* 0x000fe2000f8e00ff */
[----:B------:R-:W-:Y:S01]  /*9350*/  IADD3 R227, P0, R6, UR24, RZ ;  /* 0x0000001806e37c10 */ /* 0x000fe2000ff1e0ff */
[----:B----4-:R-:W-:Y:S01]  /*9360*/  IMAD R5, R5, -0x2, R16 ;  /* 0xfffffffe05057824 */ /* 0x010fe200078e0210 */
[----:B------:R-:W-:Y:S02]  /*9370*/  LEA R238, P1, R236, UR8, 0x1 ;  /* 0x00000008ecee7c11 */ /* 0x000fe4000f8208ff */
[----:B------:R-:W-:Y:S01]  /*9380*/  IADD3.X R6, R0, UR31, R7, P0, !PT ;  /* 0x0000001f00067c10 */ /* 0x000fe200087fe407 */
[----:B------:R-:W-:Y:S01]  /*9390*/  IMAD.U32 R0, RZ, RZ, UR28 ;  /* 0x0000001cff007e24 */ /* 0x000fe2000f8e00ff */
[C---:B------:R-:W-:Y:S01]  /*93a0*/  LEA R237, P0, R227.reuse, UR6, 0x1 ;  /* 0x00000006e3ed7c11 */ /* 0x040fe2000f8008ff */
[----:B------:R-:W-:Y:S01]  /*93b0*/  IMAD.WIDE.U32 R242, R250, -0x2daee0ad, RZ ;  /* 0xd2511f53faf27825 */ /* 0x000fe200078e00ff */
[----:B------:R-:W-:Y:S01]  /*93c0*/  LEA.HI.X R236, R236, UR9, R2, 0x1, P1 ;  /* 0x00000009ecec7c11 */ /* 0x000fe200088f0c02 */
[----:B------:R-:W-:Y:S01]  /*93d0*/  UIADD3 UR28, UR28, 0x3f, URZ ;  /* 0x0000003f1c1c7890 */ /* 0x000fe2000fffe03f */
[----:B------:R-:W-:Y:S01]  /*93e0*/  LEA.HI.X R227, R227, UR7, R6, 0x1, P0 ;  /* 0x00000007e3e37c11 */ /* 0x000fe200080f0c06 */
[----:B------:R-:W1:Y:S01]  /*93f0*/  @!P5 LDC.64 R2, c[0x0][0x220] ;  /* 0x00008800ff02db82 */ /* 0x000e620000000a00 */
[----:B------:R-:W-:Y:S01]  /*9400*/  IADD3 R252, R0, -UR18, R5 ;  /* 0x8000001200fc7c10 */ /* 0x000fe2000fffe005 */
[----:B------:R-:W-:Y:S01]  /*9410*/  IMAD.WIDE.U32 R246, R251, -0x326172a9, RZ ;  /* 0xcd9e8d57fbf67825 */ /* 0x000fe200078e00ff */
[----:B------:R-:W-:Y:S01]  /*9420*/  USHF.R.S32.HI UR29, URZ, 0x1f, UR28 ;  /* 0x0000001f3f1d7899 */ /* 0x000fe2000801141c */
[C---:B------:R-:W-:Y:S01]  /*9430*/  IADD3 R232, P1, R228.reuse, 0x20, RZ ;  /* 0x00000020e4e87810 */ /* 0x040fe20007f3e0ff */
[----:B------:R-:W-:Y:S01]  /*9440*/  ULDC.64 UR6, c[0x0][0x250] ;  /* 0x0000940000067ab9 */ /* 0x000fe20000000a00 */
[----:B------:R-:W-:Y:S01]  /*9450*/  IADD3 R230, P0, R228, 0x30, RZ ;  /* 0x00000030e4e67810 */ /* 0x000fe20007f1e0ff */
[----:B------:R-:W-:Y:S01]  /*9460*/  ULEA.HI UR29, UR29, UR28, URZ, 0x6 ;  /* 0x0000001c1d1d7291 */ /* 0x000fe2000f8f303f */
[----:B------:R-:W2:Y:S01]  /*9470*/  @!P5 LDC.64 R6, c[0x0][0x220] ;  /* 0x00008800ff06db82 */ /* 0x000ea20000000a00 */
[----:B------:R-:W-:Y:S01]  /*9480*/  LOP3.LUT R240, R247, R14, RZ, 0x3c, !PT ;  /* 0x0000000ef7f07212 */ /* 0x000fe200078e3cff */
[--C-:B------:R-:W-:Y:S01]  /*9490*/  IMAD.X R233, RZ, RZ, R229.reuse, P1 ;  /* 0x000000ffffe97224 */ /* 0x100fe200008e06e5 */
[----:B------:R-:W-:Y:S01]  /*94a0*/  ULEA.HI.SX32 UR28, UR29, 0xfffffffe, 0x1a ;  /* 0xfffffffe1d1c7891 */ /* 0x000fe2000f8fd23f */
[----:B------:R-:W-:Y:S01]  /*94b0*/  IMAD.X R231, RZ, RZ, R229, P0 ;  /* 0x000000ffffe77224 */ /* 0x000fe200000e06e5 */
[----:B------:R-:W-:Y:S01]  /*94c0*/  USHF.L.U64.HI UR30, UR6, 0x4, UR7 ;  /* 0x00000004061e7899 */ /* 0x000fe20008010207 */
[----:B------:R-:W-:Y:S01]  /*94d0*/  IMAD.WIDE.U32 R240, R240, -0x2daee0ad, RZ ;  /* 0xd2511f53f0f07825 */ /* 0x000fe200078e00ff */
[----:B------:R-:W-:Y:S01]  /*94e0*/  USHF.L.U32 UR31, UR6, 0x4, URZ ;  /* 0x00000004061f7899 */ /* 0x000fe2000800063f */
[----:B------:R-:W3:Y:S01]  /*94f0*/  @!P5 LDC.64 R4, c[0x0][0x220] ;  /* 0x00008800ff04db82 */ /* 0x000ee20000000a00 */
[----:B------:R-:W-:Y:S01]  /*9500*/  ULEA.HI.SX32 UR29, UR29, 0xfffffffd, 0x1a ;  /* 0xfffffffd1d1d7891 */ /* 0x000fe2000f8fd23f */
[----:B------:R-:W-:-:S06]  /*9510*/  ULDC.64 UR8, c[0x0][0x248] ;  /* 0x0000920000087ab9 */ /* 0x000fcc0000000a00 */
[----:B------:R-:W4:Y:S01]  /*9520*/  @!P5 LDC.64 R250, c[0x0][0x220] ;  /* 0x00008800fffadb82 */ /* 0x000f220000000a00 */
[----:B--2---:R2:W-:Y:S04]  /*9530*/  @!P5 STL.64 [R1+0x10], R6 ;  /* 0x000010060100d387 */ /* 0x0045e80000100a00 */
[----:B---3--:R2:W-:Y:S04]  /*9540*/  @!P5 STL.64 [R1+0x8], R4 ;  /* 0x000008040100d387 */ /* 0x0085e80000100a00 */
[----:B-1----:R2:W-:Y:S01]  /*9550*/  @!P5 STL.64 [R1], R2 ;  /* 0x000000020100d387 */ /* 0x0025e20000100a00 */
[----:B------:R-:W-:Y:S05]  /*9560*/  BRA `(.L_x_855) ;  /* 0x0000000400c47947 */ /* 0x000fea0003800000 */
.L_x_857:
        /* <DEDUP_REMOVED lines=21> */
[----:B-----5:R-:W-:Y:S02]  /*96c0*/  @!P5 LEA R178, P1, R152, R178, 0x1 ;  /* 0x000000b298b2d211 */ /* 0x020fe400078208ff */
        /* <DEDUP_REMOVED lines=91> */
.L_x_855:
[----:B------:R-:W3:Y:S01]  /*9c80*/  LDL.64 R12, [R1+0x20] ;  /* 0x00002000010c7983 */ /* 0x000ee20000100a00 */
[----:B------:R-:W-:Y:S01]  /*9c90*/  UIADD3 UR36, UR28, -UR37, URZ ;  /* 0x800000251c247290 */ /* 0x000fe2000fffe03f */
[----:B------:R-:W-:Y:S04]  /*9ca0*/  DEPBAR.LE SB0, 0x0 ;  /* 0x000080000000791a */ /* 0x000fe80000000000 */
[----:B------:R-:W4:Y:S01]  /*9cb0*/  LDL R22, [R1+0x30] ;  /* 0x0000300001167983 */ /* 0x000f220000100800 */
[----:B------:R-:W-:Y:S01]  /*9cc0*/  USHF.R.S32.HI UR11, URZ, 0x1f, UR36 ;  /* 0x0000001f3f0b7899 */ /* 0x000fe20008011424 */
[----:B------:R-:W-:Y:S01]  /*9cd0*/  IMAD.U32 R8, RZ, RZ, UR36 ;  /* 0x00000024ff087e24 */ /* 0x000fe2000f8e00ff */
[----:B------:R-:W-:Y:S01]  /*9ce0*/  UIMAD.WIDE.U32 UR14, UR36, UR6, URZ ;  /* 0x00000006240e72a5 */ /* 0x000fe2000f8e003f */
[----:B------:R-:W4:Y:S01]  /*9cf0*/  LDL R26, [R1+0x10] ;  /* 0x00001000011a7983 */ /* 0x000f220000100800 */
        /* <DEDUP_REMOVED lines=13> */
[----:B------:R-:W-:Y:S01]  /*9dd0*/  LEA R4, P1, R4, R232, 0x6 ;  /* 0x000000e804047211 */ /* 0x000fe200078230ff */
[----:B------:R-:W-:Y:S01]  /*9de0*/  IMAD.U32 R0, RZ, RZ, UR36 ;  /* 0x00000024ff007e24 */ /* 0x000fe2000f8e00ff */
[----:B------:R-:W-:Y:S01]  /*9df0*/  LEA R2, P0, R2, R230, 0x6 ;  /* 0x000000e602027211 */ /* 0x000fe200078030ff */
[----:B------:R-:W-:Y:S01]  /*9e00*/  IMAD.U32 R10, RZ, RZ, UR14 ;  /* 0x0000000eff0a7e24 */ /* 0x000fe2000f8e00ff */
[----:B------:R-:W-:Y:S01]  /*9e10*/  UIADD3 UR11, UR15, UR11, URZ ;  /* 0x0000000b0f0b7290 */ /* 0x000fe2000fffe03f */
[----:B------:R-:W-:Y:S01]  /*9e20*/  LEA.HI.X.SX32 R9, R7, R229, 0x6, P3 ;  /* 0x000000e507097211 */ /* 0x000fe200018f36ff */
[----:B------:R-:W-:Y:S01]  /*9e30*/  IMAD.U32 R11, RZ, RZ, UR15 ;  /* 0x0000000fff0b7e24 */ /* 0x000fe2000f8e00ff */
[----:B------:R-:W-:Y:S01]  /*9e40*/  LEA.HI.X.SX32 R7, R5, R235, 0x6, P2 ;  /* 0x000000eb05077211 */ /* 0x000fe200010f36ff */
[----:B------:R-:W-:Y:S01]  /*9e50*/  BAR.SYNC.DEFER_BLOCKING 0x0 ;  /* 0x0000000000007b1d */ /* 0x000fe20000010000 */
[----:B------:R-:W-:Y:S01]  /*9e60*/  LEA.HI.X.SX32 R5, R3, R233, 0x6, P1 ;  /* 0x000000e903057211 */ /* 0x000fe200008f36ff */
[----:B------:R-:W-:Y:S01]  /*9e70*/  IMAD.WIDE.U32 R16, R4, UR6, RZ ;  /* 0x0000000604107c25 */ /* 0x000fe2000f8e00ff */
[----:B------:R-:W-:Y:S02]  /*9e80*/  LEA.HI.X.SX32 R3, R0, R231, 0x6, P0 ;  /* 0x000000e700037211 */ /* 0x000fe400000f36ff */
[----:B------:R-:W-:Y:S01]  /*9e90*/  ISETP.GE.AND P4, PT, R248, UR25, PT ;  /* 0x00000019f8007c0c */ /* 0x000fe2000bf86270 */
[----:B------:R-:W-:Y:S02]  /*9ea0*/  IMAD R5, R5, UR6, RZ ;  /* 0x0000000605057c24 */ /* 0x000fe4000f8e02ff */
[----:B------:R-:W-:Y:S02]  /*9eb0*/  IMAD R0, R9, UR6, RZ ;  /* 0x0000000609007c24 */ /* 0x000fe4000f8e02ff */
[----:B------:R-:W-:Y:S01]  /*9ec0*/  IMAD R5, R4, UR7, R5 ;  /* 0x0000000704057c24 */ /* 0x000fe2000f8e0205 */
[----:B------:R-:W-:Y:S01]  /*9ed0*/  LEA R4, P1, R16, R237, 0x1 ;  /* 0x000000ed10047211 */ /* 0x000fe200078208ff */
[C---:B------:R-:W-:Y:S02]  /*9ee0*/  IMAD R0, R8.reuse, UR7, R0 ;  /* 0x0000000708007c24 */ /* 0x040fe4000f8e0200 */
[----:B------:R-:W-:Y:S02]  /*9ef0*/  IMAD.IADD R5, R17, 0x1, R5 ;  /* 0x0000000111057824 */ /* 0x000fe400078e0205 */
[----:B------:R-:W-:Y:S03]  /*9f00*/  IMAD.WIDE.U32 R20, R8, UR6, RZ ;  /* 0x0000000608147c25 */ /* 0x000fe6000f8e00ff */
[----:B------:R-:W-:Y:S01]  /*9f10*/  LEA.HI.X R5, R16, R227, R5, 0x1, P1 ;  /* 0x000000e310057211 */ /* 0x000fe200008f0c05 */
[----:B------:R-:W-:Y:S01]  /*9f20*/  IMAD.IADD R0, R21, 0x1, R0 ;  /* 0x0000000115007824 */ /* 0x000fe200078e0200 */
[----:B------:R-:W-:Y:S01]  /*9f30*/  LEA R8, P3, R20, R237, 0x1 ;  /* 0x000000ed14087211 */ /* 0x000fe200078608ff */
[----:B------:R-:W-:Y:S01]  /*9f40*/  IMAD R7, R7, UR6, RZ ;  /* 0x0000000607077c24 */ /* 0x000fe2000f8e02ff */
[----:B------:R-:W-:Y:S01]  /*9f50*/  @P5 STS.128 [R214+0x10000], RZ ;  /* 0x010000ffd6005388 */ /* 0x000fe20000000c00 */
[----:B------:R-:W-:Y:S01]  /*9f60*/  IMAD.WIDE.U32 R18, R6, UR6, RZ ;  /* 0x0000000606127c25 */ /* 0x000fe2000f8e00ff */
[----:B------:R-:W-:Y:S02]  /*9f70*/  LEA.HI.X R9, R20, R227, R0, 0x1, P3 ;  /* 0x000000e314097211 */ /* 0x000fe400018f0c00 */
[----:B------:R-:W-:Y:S01]  /*9f80*/  ISETP.GE.AND P3, PT, R245, UR25, PT ;  /* 0x00000019f5007c0c */ /* 0x000fe2000bf66270 */
[----:B------:R-:W-:Y:S01]  /*9f90*/  IMAD R7, R6, UR7, R7 ;  /* 0x0000000706077c24 */ /* 0x000fe2000f8e0207 */
[----:B------:R-:W-:Y:S01]  /*9fa0*/  LEA R6, P2, R18, R237, 0x1 ;  /* 0x000000ed12067211 */ /* 0x000fe200078408ff */
[----:B------:R-:W-:Y:S02]  /*9fb0*/  IMAD R3, R3, UR6, RZ ;  /* 0x0000000603037c24 */ /* 0x000fe4000f8e02ff */
[----:B------:R-:W-:Y:S02]  /*9fc0*/  IMAD.IADD R7, R19, 0x1, R7 ;  /* 0x0000000113077824 */ /* 0x000fe400078e0207 */
[C---:B------:R-:W-:Y:S02]  /*9fd0*/  IMAD R3, R2.reuse, UR7, R3 ;  /* 0x0000000702037c24 */ /* 0x040fe4000f8e0203 */
[----:B------:R-:W-:Y:S01]  /*9fe0*/  IMAD.WIDE.U32 R14, R2, UR6, RZ ;  /* 0x00000006020e7c25 */ /* 0x000fe2000f8e00ff */
[----:B------:R-:W-:Y:S02]  /*9ff0*/  LEA.HI.X R7, R18, R227, R7, 0x1, P2 ;  /* 0x000000e312077211 */ /* 0x000fe400010f0c07 */
[----:B------:R-:W-:Y:S01]  /*a000*/  ISETP.GE.AND P2, PT, R249, UR25, PT ;  /* 0x00000019f9007c0c */ /* 0x000fe2000bf46270 */
[----:B------:R-:W-:Y:S01]  /*a010*/  IMAD.IADD R3, R15, 0x1, R3 ;  /* 0x000000010f037824 */ /* 0x000fe200078e0203 */
[C---:B---3--:R-:W-:Y:S01]  /*a020*/  LEA R11, P0, R10.reuse, R12, 0x6 ;  /* 0x0000000c0a0b7211 */ /* 0x048fe200078030ff */
[----:B------:R-:W-:Y:S01]  /*a030*/  IMAD.U32 R12, RZ, RZ, UR11 ;  /* 0x0000000bff0c7e24 */ /* 0x000fe2000f8e00ff */
[----:B------:R-:W3:Y:S01]  /*a040*/  LDL R13, [R1] ;  /* 0x00000000010d7983 */ /* 0x000ee20000100800 */
[----:B------:R-:W-:Y:S03]  /*a050*/  UIADD3 UR11, UR29, -UR37, URZ ;  /* 0x800000251d0b7290 */ /* 0x000fe6000fffe03f */
[----:B----4-:R-:W-:Y:S02]  /*a060*/  LEA.HI.X R12, R10, R22, R12, 0x6, P0 ;  /* 0x000000160a0c7211 */ /* 0x010fe400000f340c */
[----:B------:R-:W4:Y:S01]  /*a070*/  LDL R22, [R1+0x4] ;  /* 0x0000040001167983 */ /* 0x000f220000100800 */
[C---:B------:R-:W-:Y:S01]  /*a080*/  LEA R2, P0, R14.reuse, R237, 0x1 ;  /* 0x000000ed0e027211 */ /* 0x040fe200078008ff */
[----:B------:R-:W-:Y:S01]  /*a090*/  IMAD.U32 R152, RZ, RZ, UR11 ;  /* 0x0000000bff987e24 */ /* 0x000fe2000f8e00ff */
[C---:B------:R-:W-:Y:S02]  /*a0a0*/  @!P5 LEA R16, P6, R11.reuse, R26, 0x1 ;  /* 0x0000001a0b10d211 */ /* 0x040fe400078c08ff */
[C---:B------:R-:W-:Y:S02]  /*a0b0*/  IADD3 R10, P1, R11.reuse, UR31, RZ ;  /* 0x0000001f0b0a7c10 */ /* 0x040fe4000ff3e0ff */
[----:B--2---:R-:W-:Y:S02]  /*a0c0*/  @!P5 LEA.HI.X R17, R11, R25, R12, 0x1, P6 ;  /* 0x000000190b11d211 */ /* 0x004fe400030f0c0c */
[----:B------:R-:W-:Y:S02]  /*a0d0*/  LEA.HI.X R3, R14, R227, R3, 0x1, P0 ;  /* 0x000000e30e037211 */ /* 0x000fe400000f0c03 */
[----:B------:R-:W-:Y:S01]  /*a0e0*/  @!P5 LEA R14, P6, R10, R24, 0x1 ;  /* 0x000000180a0ed211 */ /* 0x000fe200078c08ff */
[----:B------:R-:W-:Y:S01]  /*a0f0*/  @!PT LDS RZ, [RZ] ;  /* 0x00000000fffff984 */ /* 0x000fe20000000800 */
[----:B------:R-:W-:Y:S01]  /*a100*/  @!PT LDS RZ, [RZ] ;  /* 0x00000000fffff984 */ /* 0x000fe20000000800 */
[----:B------:R-:W-:Y:S01]  /*a110*/  @!PT LDS RZ, [RZ] ;  /* 0x00000000fffff984 */ /* 0x000fe20000000800 */
[----:B------:R-:W-:Y:S01]  /*a120*/  @!P5 LDGSTS.E.BYPASS.LTC128B.128 [R214+0x10000], desc[UR26][R16.64] ;  /* 0x1000000010d6dfae */ /* 0x000fe2000b901d5a */
[----:B------:R-:W-:Y:S02]  /*a130*/  IADD3.X R11, R12, UR30, RZ, P1, !PT ;  /* 0x0000001e0c0b7c10 */ /* 0x000fe40008ffe4ff */
[C---:B------:R-:W-:Y:S01]  /*a140*/  IADD3 R0, P0, R10.reuse, UR31, RZ ;  /* 0x0000001f0a007c10 */ /* 0x040fe2000ff1e0ff */
[----:B------:R-:W-:Y:S01]  /*a150*/  @P4 STS.128 [R214+0x12000], RZ ;  /* 0x012000ffd6004388 */ /* 0x000fe20000000c00 */
[----:B------:R-:W-:Y:S02]  /*a160*/  @!P5 LEA.HI.X R15, R10, R23, R11, 0x1, P6 ;  /* 0x000000170a0fd211 */ /* 0x000fe400030f0c0b */
[----:B------:R-:W-:Y:S01]  /*a170*/  IADD3.X R11, R11, UR30, RZ, P0, !PT ;  /* 0x0000001e0b0b7c10 */ /* 0x000fe200087fe4ff */
[----:B------:R-:W-:Y:S01]  /*a180*/  @!PT LDS RZ, [RZ] ;  /* 0x00000000fffff984 */ /* 0x000fe20000000800 */
[----:B------:R-:W-:Y:S01]  /*a190*/  @!PT LDS RZ, [RZ] ;  /* 0x00000000fffff984 */ /* 0x000fe20000000800 */
[----:B------:R-:W-:Y:S01]  /*a1a0*/  @!PT LDS RZ, [RZ] ;  /* 0x00000000fffff984 */ /* 0x000fe20000000800 */
[----:B------:R-:W-:Y:S01]  /*a1b0*/  @!P4 LDGSTS.E.BYPASS.LTC128B.128 [R214+0x12000], desc[UR26][R8.64+0x80] ;  /* 0x1200008008d6cfae */ /* 0x000fe2000b901d5a */
[----:B------:R-:W-:Y:S03]  /*a1c0*/  IADD3 R18, P1, R0, UR31, RZ ;  /* 0x0000001f00127c10 */ /* 0x000fe6000ff3e0ff */
[----:B------:R-:W-:Y:S01]  /*a1d0*/  @P3 STS.128 [R214+0x14000], RZ ;  /* 0x014000ffd6003388 */ /* 0x000fe20000000c00 */
[----:B------:R-:W-:Y:S02]  /*a1e0*/  @!P5 LEA R10, P0, R18, R250, 0x1 ;  /* 0x000000fa120ad211 */ /* 0x000fe400078008ff */
[----:B------:R-:W-:Y:S01]  /*a1f0*/  IADD3.X R19, R11, UR30, RZ, P1, !PT ;  /* 0x0000001e0b137c10 */ /* 0x000fe20008ffe4ff */
        /* <DEDUP_REMOVED lines=31> */
[----:B----4-:R-:W-:Y:S02]  /*a3f0*/  @!P5 LEA.HI.X R13, R0, R22, R11, 0x1, P6 ;  /* 0x00000016000dd211 */ /* 0x010fe400030f0c0b */
        /* <DEDUP_REMOVED lines=40> */
[----:B-----5:R-:W-:Y:S04]  /*a680*/  LDSM.16.M88.4 R32, [R194] ;  /* 0x00000000c220783b */ /* 0x020fe80000000200 */
[----:B-1----:R-:W1:Y:S04]  /*a690*/  LDSM.16.M88.4 R8, [R155+0x8000] ;  /* 0x008000009b08783b */ /* 0x002e680000000200 */
        /* <DEDUP_REMOVED lines=213> */
[----:B------:R-:W-:Y:S01]  /*b3f0*/  LEA R170, P0, R152, R234, 0x6 ;  /* 0x000000ea98aa7211 */ /* 0x000fe200078030ff */
[C---:B------:R-:W-:Y:S05]  /*b400*/  HMMA.16816.F32.BF16 R24, R172.reuse, R178, R24 ;  /* 0x000000b2ac18723c */ /* 0x040fea0000041818 */
[----:B------:R-:W-:Y:S01]  /*b410*/  IMAD.WIDE.U32 R186, R170, UR8, RZ ;  /* 0x00000008aaba7c25 */ /* 0x000fe2000f8e00ff */
[C---:B------:R-:W-:Y:S01]  /*b420*/  LEA.HI.X.SX32 R171, R152.reuse, R235, 0x6, P0 ;  /* 0x000000eb98ab7211 */ /* 0x040fe200000f36ff */
[C---:B----4-:R-:W-:Y:S04]  /*b430*/  HMMA.16816.F32.BF16 R28, R172.reuse, R180, R28 ;  /* 0x000000b4ac1c723c */ /* 0x050fe8000004181c */
[----:B------:R-:W-:Y:S02]  /*b440*/  LEA R2, P0, R152, R230, 0x6 ;  /* 0x000000e698027211 */ /* 0x000fe400078030ff */
[----:B------:R-:W-:Y:S01]  /*b450*/  LEA R176, P6, R184, R238, 0x1 ;  /* 0x000000eeb8b07211 */ /* 0x000fe200078c08ff */
[----:B------:R-:W-:Y:S04]  /*b460*/  HMMA.16816.F32.BF16 R32, R172, R182, R32 ;  /* 0x000000b6ac20723c */ /* 0x000fe80000041820 */
[----:B------:R-:W-:Y:S01]  /*b470*/  IMAD.WIDE.U32 R178, R2, UR8, RZ ;  /* 0x0000000802b27c25 */ /* 0x000fe2000f8e00ff */
[C---:B------:R-:W-:Y:S02]  /*b480*/  LEA.HI.X.SX32 R3, R152.reuse, R231, 0x6, P0 ;  /* 0x000000e798037211 */ /* 0x040fe400000f36ff */
[----:B------:R-:W-:Y:S04]  /*b490*/  LEA.HI.X.SX32 R169, R152, R233, 0x6, P1 ;  /* 0x000000e998a97211 */ /* 0x000fe800008f36ff */
[----:B------:R-:W-:Y:S01]  /*b4a0*/  IMAD R3, R3, UR8, RZ ;  /* 0x0000000803037c24 */ /* 0x000fe2000f8e02ff */
[----:B------:R-:W-:Y:S01]  /*b4b0*/  LEA.HI.X R177, R184, R236, R0, 0x1, P6 ;  /* 0x000000ecb8b17211 */ /* 0x000fe200030f0c00 */
[----:B------:R-:W-:Y:S02]  /*b4c0*/  IMAD R0, R171, UR8, RZ ;  /* 0x00000008ab007c24 */ /* 0x000fe4000f8e02ff */
[----:B------:R-:W-:Y:S01]  /*b4d0*/  IMAD R3, R2, UR9, R3 ;  /* 0x0000000902037c24 */ /* 0x000fe2000f8e0203 */
[-C--:B------:R-:W-:Y:S01]  /*b4e0*/  LEA R2, P0, R178, R238.reuse, 0x1 ;  /* 0x000000eeb2027211 */ /* 0x080fe200078008ff */
[----:B------:R-:W-:Y:S02]  /*b4f0*/  IMAD R152, R169, UR8, RZ ;  /* 0x00000008a9987c24 */ /* 0x000fe4000f8e02ff */
[----:B------:R-:W-:Y:S02]  /*b500*/  IMAD.IADD R3, R179, 0x1, R3 ;  /* 0x00000001b3037824 */ /* 0x000fe400078e0203 */
[----:B------:R-:W-:Y:S01]  /*b510*/  IMAD R0, R170, UR9, R0 ;  /* 0x00000009aa007c24 */ /* 0x000fe2000f8e0200 */
[----:B------:R-:W-:Y:S01]  /*b520*/  LEA R170, P6, R186, R238, 0x1 ;  /* 0x000000eebaaa7211 */ /* 0x000fe200078c08ff */
[----:B------:R-:W-:Y:S01]  /*b530*/  IMAD R152, R168, UR9, R152 ;  /* 0x00000009a8987c24 */ /* 0x000fe2000f8e0298 */
[----:B------:R-:W-:Y:S01]  /*b540*/  LEA.HI.X R3, R178, R236, R3, 0x1, P0 ;  /* 0x000000ecb2037211 */ /* 0x000fe200000f0c03 */
[----:B------:R-:W-:Y:S01]  /*b550*/  IMAD.WIDE.U32 R184, R168, UR8, RZ ;  /* 0x00000008a8b87c25 */ /* 0x000fe2000f8e00ff */
[----:B------:R-:W-:Y:S03]  /*b560*/  ISETP.LT.AND P0, PT, RZ, UR36, PT ;  /* 0x00000024ff007c0c */ /* 0x000fe6000bf01270 */
[----:B------:R-:W-:Y:S01]  /*b570*/  IMAD.IADD R0, R187, 0x1, R0 ;  /* 0x00000001bb007824 */ /* 0x000fe200078e0200 */
[----:B------:R-:W-:Y:S01]  /*b580*/  LEA R168, P1, R184, R238, 0x1 ;  /* 0x000000eeb8a87211 */ /* 0x000fe200078208ff */
[----:B------:R-:W-:Y:S03]  /*b590*/  IMAD.IADD R152, R185, 0x1, R152 ;  /* 0x00000001b9987824 */ /* 0x000fe600078e0298 */
[-C--:B------:R-:W-:Y:S02]  /*b5a0*/  LEA.HI.X R171, R186, R236.reuse, R0, 0x1, P6 ;  /* 0x000000ecbaab7211 */ /* 0x080fe400030f0c00 */
[----:B------:R-:W-:Y:S03]  /*b5b0*/  LEA.HI.X R169, R184, R236, R152, 0x1, P1 ;  /* 0x000000ecb8a97211 */ /* 0x000fe600008f0c98 */
[----:B------:R-:W-:Y:S05]  /*b5c0*/  @P0 BRA `(.L_x_857) ;  /* 0xffffffdc00e80947 */ /* 0x000fea000383ffff */
.L_x_856:
[----:B------:R-:W-:Y:S01]  /*b5d0*/  MOV R0, UR36 ;  /* 0x0000002400007c02 */ /* 0x000fe20008000f00 */
[----:B------:R-:W-:Y:S01]  /*b5e0*/  USHF.L.U32 UR36, UR36, 0x1, URZ ;  /* 0x0000000124247899 */ /* 0x000fe2000800063f */
[----:B------:R-:W-:Y:S01]  /*b5f0*/  MOV R185, 0x7054 ;  /* 0x0000705400b97802 */ /* 0x000fe20000000f00 */
[----:B------:R-:W-:Y:S02]  /*b600*/  UIADD3 UR11, UR33, -0x4498517b, URZ ;  /* 0xbb67ae85210b7890 */ /* 0x000fe4000fffe03f */
[----:B------:R-:W-:Y:S01]  /*b610*/  IMAD R0, R0, -0x40, R252 ;  /* 0xffffffc000007824 */ /* 0x000fe200078e02fc */
[----:B------:R-:W-:Y:S02]  /*b620*/  UIADD3 UR20, UR32, 0x3c6ef372, URZ ;  /* 0x3c6ef37220147890 */ /* 0x000fe4000fffe03f */
[----:B------:R-:W-:Y:S02]  /*b630*/  UIADD3 UR21, UR32, -0x61c88647, URZ ;  /* 0x9e3779b920157890 */ /* 0x000fe4000fffe03f */
[C---:B-1----:R-:W-:Y:S01]  /*b640*/  IADD3 R3, R0.reuse, 0x8, RZ ;  /* 0x0000000800037810 */ /* 0x042fe20007ffe0ff */
[----:B------:R-:W-:Y:S01]  /*b650*/  UIADD3 UR15, UR33, 0x32370b8f, URZ ;  /* 0x32370b8f210f7890 */ /* 0x000fe2000fffe03f */
[C---:B------:R-:W-:Y:S01]  /*b660*/  IADD3 R179, R0.reuse, -0x1, RZ ;  /* 0xffffffff00b37810 */ /* 0x040fe20007ffe0ff */
[----:B------:R-:W-:Y:S01]  /*b670*/  UIADD3 UR24, UR33, 0x76cf5d0a, URZ ;  /* 0x76cf5d0a21187890 */ /* 0x000fe2000fffe03f */
[C---:B------:R-:W-:Y:S01]  /*b680*/  IADD3 R2, R0.reuse, 0x7, RZ ;  /* 0x0000000700027810 */ /* 0x040fe20007ffe0ff */
[----:B------:R-:W-:Y:S01]  /*b690*/  UIADD3 UR14, UR32, 0x78dde6e4, URZ ;  /* 0x78dde6e4200e7890 */ /* 0x000fe2000fffe03f */
[----:B------:R-:W-:Y:S01]  /*b6a0*/  ISETP.GE.AND P2, PT, R3, RZ, PT ;  /* 0x000000ff0300720c */ /* 0x000fe20003f46270 */
[----:B------:R-:W-:Y:S01]  /*b6b0*/  UIADD3 UR19, UR32, -0x255992d5, URZ ;  /* 0xdaa66d2b20137890 */ /* 0x000fe2000fffe03f */
[----:B------:R-:W-:Y:S01]  /*b6c0*/  IADD3 R178, R0, -0x8, RZ ;  /* 0xfffffff800b27810 */ /* 0x000fe20007ffe0ff */
[----:B------:R-:W-:Y:S01]  /*b6d0*/  UIADD3 UR23, UR32, -0x4ab325aa, URZ ;  /* 0xb54cda5620177890 */ /* 0x000fe2000fffe03f */
[----:B------:R-:W-:Y:S01]  /*b6e0*/  ISETP.GE.AND P6, PT, R179, RZ, PT ;  /* 0x000000ffb300720c */ /* 0x000fe20003fc6270 */
[----:B------:R-:W-:Y:S01]  /*b6f0*/  UIADD3 UR22, UR33, 0x646e171e, URZ ;  /* 0x646e171e21167890 */ /* 0x000fe2000fffe03f */
[----:B------:R-:W-:Y:S01]  /*b700*/  ISETP.GE.AND P1, PT, R2, RZ, PT ;  /* 0x000000ff0200720c */ /* 0x000fe20003f26270 */
[----:B------:R-:W-:Y:S01]  /*b710*/  UIADD3 UR37, UR37, 0x1, URZ ;  /* 0x0000000125257890 */ /* 0x000fe2000fffe03f */
[----:B------:R-:W-:Y:S02]  /*b720*/  IADD3 R177, R0, -0x9, RZ ;  /* 0xfffffff700b17810 */ /* 0x000fe40007ffe0ff */
[----:B------:R-:W-:Y:S02]  /*b730*/  ISETP.GE.AND P4, PT, R178, RZ, PT ;  /* 0x000000ffb200720c */ /* 0x000fe40003f86270 */
[C---:B------:R-:W-:Y:S02]  /*b740*/  IADD3 R176, R0.reuse, -0x10, RZ ;  /* 0xfffffff000b07810 */ /* 0x040fe40007ffe0ff */
[----:B------:R-:W-:Y:S02]  /*b750*/  ISETP.GE.AND P3, PT, R177, RZ, PT ;  /* 0x000000ffb100720c */ /* 0x000fe40003f66270 */
[----:B------:R-:W-:Y:S02]  /*b760*/  IABS R182, R0 ;  /* 0x0000000000b67213 */ /* 0x000fe40000000000 */
[C---:B------:R-:W-:Y:S02]  /*b770*/  @!P2 IADD3 R3, -R0.reuse, -0x8, RZ ;  /* 0xfffffff80003a810 */ /* 0x040fe40007ffe1ff */
[----:B------:R-:W-:Y:S02]  /*b780*/  IADD3 R175, R0, -0x11, RZ ;  /* 0xffffffef00af7810 */ /* 0x000fe40007ffe0ff */
[----:B------:R-:W-:Y:S02]  /*b790*/  ISETP.GE.AND P2, PT, R176, RZ, PT ;  /* 0x000000ffb000720c */ /* 0x000fe40003f46270 */
[C---:B------:R-:W-:Y:S02]  /*b7a0*/  @!P6 IADD3 R179, -R0.reuse, 0x1, RZ ;  /* 0x0000000100b3e810 */ /* 0x040fe40007ffe1ff */
[----:B------:R-:W-:Y:S02]  /*b7b0*/  I2FP.F32.S32 R182, R182 ;  /* 0x000000b600b67245 */ /* 0x000fe40000201400 */
[C---:B------:R-:W-:Y:S02]  /*b7c0*/  @!P1 IADD3 R2, -R0.reuse, -0x7, RZ ;  /* 0xfffffff900029810 */ /* 0x040fe40007ffe1ff */
[----:B------:R-:W-:Y:S01]  /*b7d0*/  IADD3 R174, R0, -0x18, RZ ;  /* 0xffffffe800ae7810 */ /* 0x000fe20007ffe0ff */
[C---:B------:R-:W-:Y:S01]  /*b7e0*/  FFMA.FTZ R4, R182.reuse, -UR5, R4 ;  /* 0x80000005b6047c23 */ /* 0x040fe20008010004 */
[----:B------:R-:W-:Y:S01]  /*b7f0*/  ISETP.GE.AND P1, PT, R175, RZ, PT ;  /* 0x000000ffaf00720c */ /* 0x000fe20003f26270 */
[----:B------:R-:W-:Y:S01]  /*b800*/  FFMA.FTZ R10, R182, -UR5, R10 ;  /* 0x80000005b60a7c23 */ /* 0x000fe2000801000a */
[----:B------:R-:W-:Y:S02]  /*b810*/  I2FP.F32.S32 R179, R179 ;  /* 0x000000b300b37245 */ /* 0x000fe40000201400 */
[----:B------:R-:W-:Y:S02]  /*b820*/  @!P4 IADD3 R178, -R0, 0x8, RZ ;  /* 0x0000000800b2c810 */ /* 0x000fe40007ffe1ff */
[----:B------:R-:W-:Y:S01]  /*b830*/  I2FP.F32.S32 R3, R3 ;  /* 0x0000000300037245 */ /* 0x000fe20000201400 */
[C---:B------:R-:W-:Y:S01]  /*b840*/  FFMA.FTZ R5, R179.reuse, -UR5, R5 ;  /* 0x80000005b3057c23 */ /* 0x040fe20008010005 */
[----:B------:R-:W-:Y:S01]  /*b850*/  ISETP.GE.AND P6, PT, R174, RZ, PT ;  /* 0x000000ffae00720c */ /* 0x000fe20003fc6270 */
[----:B------:R-:W-:Y:S01]  /*b860*/  FFMA.FTZ R11, R179, -UR5, R11 ;  /* 0x80000005b30b7c23 */ /* 0x000fe2000801000b */
[C---:B------:R-:W-:Y:S01]  /*b870*/  IADD3 R173, R0.reuse, -0x19, RZ ;  /* 0xffffffe700ad7810 */ /* 0x040fe20007ffe0ff */
[----:B------:R-:W-:Y:S01]  /*b880*/  FFMA.FTZ R6, R3, -UR5, R6 ;  /* 0x8000000503067c23 */ /* 0x000fe20008010006 */
[----:B------:R-:W-:Y:S02]  /*b890*/  @!P3 IADD3 R177, -R0, 0x9, RZ ;  /* 0x0000000900b1b810 */ /* 0x000fe40007ffe1ff */
[----:B------:R-:W-:Y:S02]  /*b8a0*/  I2FP.F32.S32 R178, R178 ;  /* 0x000000b200b27245 */ /* 0x000fe40000201400 */
[----:B------:R-:W-:Y:S02]  /*b8b0*/  FMNMX.FTZ R3, R4, R154, !PT ;  /* 0x0000009a04037209 */ /* 0x000fe40007810000 */
[----:B------:R-:W-:Y:S01]  /*b8c0*/  IADD3 R172, R0, -0x20, RZ ;  /* 0xffffffe000ac7810 */ /* 0x000fe20007ffe0ff */
[C---:B------:R-:W-:Y:S01]  /*b8d0*/  FFMA.FTZ R8, R178.reuse, -UR5, R8 ;  /* 0x80000005b2087c23 */ /* 0x040fe20008010008 */
[----:B------:R-:W-:Y:S01]  /*b8e0*/  ISETP.GE.AND P4, PT, R173, RZ, PT ;  /* 0x000000ffad00720c */ /* 0x000fe20003f86270 */
[----:B------:R-:W-:Y:S01]  /*b8f0*/  FFMA.FTZ R14, R178, -UR5, R14 ;  /* 0x80000005b20e7c23 */ /* 0x000fe2000801000e */
[C---:B------:R-:W-:Y:S02]  /*b900*/  @!P2 IADD3 R176, -R0.reuse, 0x10, RZ ;  /* 0x0000001000b0a810 */ /* 0x040fe40007ffe1ff */
        /* <DEDUP_REMOVED lines=8> */
[----:B------:R-:W-:Y:S02]  /*b990*/  IADD3 R170, R0, -0x28, RZ ;  /* 0xffffffd800aa7810 */ /* 0x000fe40007ffe0ff */
[----:B------:R-:W-:Y:S01]  /*b9a0*/  I2FP.F32.S32 R2, R2 ;  /* 0x0000000200027245 */ /* 0x000fe20000201400 */
[----:B------:R-:W-:Y:S01]  /*b9b0*/  FFMA.FTZ R12, R176, -UR5, R12 ;  /* 0x80000005b00c7c23 */ /* 0x000fe2000801000c */
[----:B------:R-:W-:Y:S01]  /*b9c0*/  FMNMX.FTZ R3, R8, R3, !PT ;  /* 0x0000000308037209 */ /* 0x000fe20007810000 */
[----:B------:R-:W-:Y:S01]  /*b9d0*/  FFMA.FTZ R18, R176, -UR5, R18 ;  /* 0x80000005b0127c23 */ /* 0x000fe20008010012 */
[----:B------:R-:W-:Y:S01]  /*b9e0*/  ISETP.GE.AND P2, PT, R171, RZ, PT ;  /* 0x000000ffab00720c */ /* 0x000fe20003f46270 */
[----:B------:R-:W-:Y:S01]  /*b9f0*/  FFMA.FTZ R7, R2, -UR5, R7 ;  /* 0x8000000502077c23 */ /* 0x000fe20008010007 */
[----:B------:R-:W-:Y:S02]  /*ba00*/  I2FP.F32.S32 R175, R175 ;  /* 0x000000af00af7245 */ /* 0x000fe40000201400 */
[----:B------:R-:W-:Y:S02]  /*ba10*/  @!P6 IADD3 R174, -R0, 0x18, RZ ;  /* 0x0000001800aee810 */ /* 0x000fe40007ffe1ff */
[----:B------:R-:W-:Y:S01]  /*ba20*/  ISETP.GE.AND P1, PT, R170, RZ, PT ;  /* 0x000000ffaa00720c */ /* 0x000fe20003f26270 */
[----:B------:R-:W-:Y:S01]  /*ba30*/  FFMA.FTZ R13, R175, -UR5, R13 ;  /* 0x80000005af0d7c23 */ /* 0x000fe2000801000d */
[----:B------:R-:W-:Y:S01]  /*ba40*/  FMNMX.FTZ R3, R9, R3, !PT ;  /* 0x0000000309037209 */ /* 0x000fe20007810000 */
[----:B------:R-:W-:Y:S01]  /*ba50*/  FFMA.FTZ R19, R175, -UR5, R19 ;  /* 0x80000005af137c23 */ /* 0x000fe20008010013 */
[C---:B------:R-:W-:Y:S02]  /*ba60*/  IADD3 R169, R0.reuse, -0x29, RZ ;  /* 0xffffffd700a97810 */ /* 0x040fe40007ffe0ff */
[----:B------:R-:W-:Y:S02]  /*ba70*/  I2FP.F32.S32 R174, R174 ;  /* 0x000000ae00ae7245 */ /* 0x000fe40000201400 */
[----:B------:R-:W-:Y:S02]  /*ba80*/  @!P4 IADD3 R173, -R0, 0x19, RZ ;  /* 0x0000001900adc810 */ /* 0x000fe40007ffe1ff */
[----:B------:R-:W-:Y:S01]  /*ba90*/  FMNMX.FTZ R2, R6, R153, !PT ;  /* 0x0000009906027209 */ /* 0x000fe20007810000 */
[----:B------:R-:W-:Y:S01]  /*baa0*/  FFMA.FTZ R16, R174, -UR5, R16 ;  /* 0x80000005ae107c23 */ /* 0x000fe20008010010 */
[----:B------:R-:W-:Y:S01]  /*bab0*/  FMNMX.FTZ R3, R12, R3, !PT ;  /* 0x000000030c037209 */ /* 0x000fe20007810000 */
[----:B------:R-:W-:Y:S01]  /*bac0*/  FFMA.FTZ R22, R174, -UR5, R22 ;  /* 0x80000005ae167c23 */ /* 0x000fe20008010016 */
[C---:B------:R-:W-:Y:S02]  /*bad0*/  IADD3 R168, R0.reuse, -0x30, RZ ;  /* 0xffffffd000a87810 */ /* 0x040fe40007ffe0ff */
[----:B------:R-:W-:Y:S02]  /*bae0*/  ISETP.GE.AND P6, PT, R169, RZ, PT ;  /* 0x000000ffa900720c */ /* 0x000fe40003fc6270 */
[----:B------:R-:W-:Y:S02]  /*baf0*/  I2FP.F32.S32 R173, R173 ;  /* 0x000000ad00ad7245 */ /* 0x000fe40000201400 */
[----:B------:R-:W-:Y:S02]  /*bb00*/  FMNMX.FTZ R2, R7, R2, !PT ;  /* 0x0000000207027209 */ /* 0x000fe40007810000 */
[C---:B------:R-:W-:Y:S01]  /*bb10*/  IADD3 R152, R0.reuse, -0x31, RZ ;  /* 0xffffffcf00987810 */ /* 0x040fe20007ffe0ff */
[C---:B------:R-:W-:Y:S01]  /*bb20*/  FFMA.FTZ R17, R173.reuse, -UR5, R17 ;  /* 0x80000005ad117c23 */ /* 0x040fe20008010011 */
[C---:B------:R-:W-:Y:S01]  /*bb30*/  @!P3 IADD3 R172, -R0.reuse, 0x20, RZ ;  /* 0x0000002000acb810 */ /* 0x040fe20007ffe1ff */
[----:B------:R-:W-:Y:S01]  /*bb40*/  FFMA.FTZ R23, R173, -UR5, R23 ;  /* 0x80000005ad177c23 */ /* 0x000fe20008010017 */
[----:B------:R-:W-:Y:S02]  /*bb50*/  FMNMX.FTZ R3, R13, R3, !PT ;  /* 0x000000030d037209 */ /* 0x000fe40007810000 */
[C---:B------:R-:W-:Y:S02]  /*bb60*/  IADD3 R180, R0.reuse, -0x38, RZ ;  /* 0xffffffc800b47810 */ /* 0x040fe40007ffe0ff */
[----:B------:R-:W-:Y:S02]  /*bb70*/  IADD3 R181, R0, -0x39, RZ ;  /* 0xffffffc700b57810 */ /* 0x000fe40007ffe0ff */
[----:B------:R-:W-:Y:S02]  /*bb80*/  ISETP.GE.AND P4, PT, R168, RZ, PT ;  /* 0x000000ffa800720c */ /* 0x000fe40003f86270 */
[----:B------:R-:W-:Y:S02]  /*bb90*/  I2FP.F32.S32 R172, R172 ;  /* 0x000000ac00ac7245 */ /* 0x000fe40000201400 */
[----:B------:R-:W-:Y:S02]  /*bba0*/  ISETP.GE.AND P3, PT, R152, RZ, PT ;  /* 0x000000ff9800720c */ /* 0x000fe40003f66270 */
[----:B------:R-:W-:Y:S01]  /*bbb0*/  @!P2 IADD3 R171, -R0, 0x21, RZ ;  /* 0x0000002100aba810 */ /* 0x000fe20007ffe1ff */
[----:B------:R-:W-:Y:S01]  /*bbc0*/  FFMA.FTZ R20, R172, -UR5, R20 ;  /* 0x80000005ac147c23 */ /* 0x000fe20008010014 */
[----:B------:R-:W-:Y:S01]  /*bbd0*/  FMNMX.FTZ R2, R10, R2, !PT ;  /* 0x000000020a027209 */ /* 0x000fe20007810000 */
[----:B------:R-:W-:Y:S01]  /*bbe0*/  FFMA.FTZ R26, R172, -UR5, R26 ;  /* 0x80000005ac1a7c23 */ /* 0x000fe2000801001a */
[----:B------:R-:W-:Y:S02]  /*bbf0*/  @!P1 IADD3 R170, -R0, 0x28, RZ ;  /* 0x0000002800aa9810 */ /* 0x000fe40007ffe1ff */
[----:B------:R-:W-:Y:S02]  /*bc00*/  FMNMX.FTZ R3, R16, R3, !PT ;  /* 0x0000000310037209 */ /* 0x000fe40007810000 */
[----:B------:R-:W-:Y:S02]  /*bc10*/  ISETP.GE.AND P1, PT, R181, RZ, PT ;  /* 0x000000ffb500720c */ /* 0x000fe40003f26270 */
[----:B------:R-:W-:Y:S02]  /*bc20*/  ISETP.GE.AND P2, PT, R180, RZ, PT ;  /* 0x000000ffb400720c */ /* 0x000fe40003f46270 */
[----:B------:R-:W-:Y:S02]  /*bc30*/  I2FP.F32.S32 R171, R171 ;  /* 0x000000ab00ab7245 */ /* 0x000fe40000201400 */
[----:B------:R-:W-:Y:S02]  /*bc40*/  FMNMX.FTZ R2, R11, R2, !PT ;  /* 0x000000020b027209 */ /* 0x000fe40007810000 */
[----:B------:R-:W-:Y:S01]  /*bc50*/  FMNMX.FTZ R3, R17, R3, !PT ;  /* 0x0000000311037209 */ /* 0x000fe20007810000 */
[C---:B------:R-:W-:Y:S01]  /*bc60*/  FFMA.FTZ R21, R171.reuse, -UR5, R21 ;  /* 0x80000005ab157c23 */ /* 0x040fe20008010015 */
[----:B------:R-:W-:Y:S01]  /*bc70*/  FMNMX.FTZ R2, R14, R2, !PT ;  /* 0x000000020e027209 */ /* 0x000fe20007810000 */
[----:B------:R-:W-:Y:S01]  /*bc80*/  FFMA.FTZ R27, R171, -UR5, R27 ;  /* 0x80000005ab1b7c23 */ /* 0x000fe2000801001b */
[----:B------:R-:W-:Y:S02]  /*bc90*/  I2FP.F32.S32 R170, R170 ;  /* 0x000000aa00aa7245 */ /* 0x000fe40000201400 */
[----:B------:R-:W-:Y:S02]  /*bca0*/  @!P6 IADD3 R169, -R0, 0x29, RZ ;  /* 0x0000002900a9e810 */ /* 0x000fe40007ffe1ff */
[----:B------:R-:W-:Y:S01]  /*bcb0*/  FMNMX.FTZ R3, R20, R3, !PT ;  /* 0x0000000314037209 */ /* 0x000fe20007810000 */
[C---:B------:R-:W-:Y:S01]  /*bcc0*/  FFMA.FTZ R24, R170.reuse, -UR5, R24 ;  /* 0x80000005aa187c23 */ /* 0x040fe20008010018 */
[----:B------:R-:W-:Y:S01]  /*bcd0*/  I2FP.F32.S32 R169, R169 ;  /* 0x000000a900a97245 */ /* 0x000fe20000201400 */
[----:B------:R-:W-:Y:S01]  /*bce0*/  FFMA.FTZ R30, R170, -UR5, R30 ;  /* 0x80000005aa1e7c23 */ /* 0x000fe2000801001e */
[C---:B------:R-:W-:Y:S02]  /*bcf0*/  @!P4 IADD3 R168, -R0.reuse, 0x30, RZ ;  /* 0x0000003000a8c810 */ /* 0x040fe40007ffe1ff */
[----:B------:R-:W-:Y:S01]  /*bd00*/  FMNMX.FTZ R2, R15, R2, !PT ;  /* 0x000000020f027209 */ /* 0x000fe20007810000 */
[C---:B------:R-:W-:Y:S01]  /*bd10*/  FFMA.FTZ R25, R169.reuse, -UR5, R25 ;  /* 0x80000005a9197c23 */ /* 0x040fe20008010019 */
[C---:B------:R-:W-:Y:S01]  /*bd20*/  @!P3 IADD3 R152, -R0.reuse, 0x31, RZ ;  /* 0x000000310098b810 */ /* 0x040fe20007ffe1ff */
[----:B------:R-:W-:Y:S01]  /*bd30*/  FFMA.FTZ R31, R169, -UR5, R31 ;  /* 0x80000005a91f7c23 */ /* 0x000fe2000801001f */
[----:B------:R-:W-:Y:S02]  /*bd40*/  FMNMX.FTZ R3, R21, R3, !PT ;  /* 0x0000000315037209 */ /* 0x000fe40007810000 */
[C---:B------:R-:W-:Y:S02]  /*bd50*/  @!P2 IADD3 R180, -R0.reuse, 0x38, RZ ;  /* 0x0000003800b4a810 */ /* 0x040fe40007ffe1ff */
[----:B------:R-:W-:Y:S02]  /*bd60*/  @!P1 IADD3 R181, -R0, 0x39, RZ ;  /* 0x0000003900b59810 */ /* 0x000fe40007ffe1ff */
[----:B------:R-:W-:Y:S02]  /*bd70*/  FMNMX.FTZ R2, R18, R2, !PT ;  /* 0x0000000212027209 */ /* 0x000fe40007810000 */
[----:B------:R-:W-:Y:S02]  /*bd80*/  I2FP.F32.S32 R168, R168 ;  /* 0x000000a800a87245 */ /* 0x000fe40000201400 */
[----:B------:R-:W-:Y:S02]  /*bd90*/  I2FP.F32.S32 R0, R152 ;  /* 0x0000009800007245 */ /* 0x000fe40000201400 */
        /* <DEDUP_REMOVED lines=20> */
[----:B------:R-:W-:Y:S01]  /*bee0*/  MOV R178, UR12 ;  /* 0x0000000c00b27c02 */ /* 0x000fe20008000f00 */
[----:B------:R-:W-:Y:S01]  /*bef0*/  SHFL.BFLY PT, R3, R152, 0x2, 0x1f ;  /* 0x0c401f0098037f89 */ /* 0x000fe200000e0000 */
[----:B------:R-:W-:Y:S02]  /*bf00*/  FMNMX.FTZ R2, R31, R2, !PT ;  /* 0x000000021f027209 */ /* 0x000fe40007810000 */
[----:B------:R-:W-:Y:S02]  /*bf10*/  PRMT R178, R178, R185, UR12 ;  /* 0x0000000cb2b27e16 */ /* 0x000fe400080000b9 */
[----:B------:R-:W-:Y:S04]  /*bf20*/  FMNMX.FTZ R0, R34, R2, !PT ;  /* 0x0000000222007209 */ /* 0x000fe80007810000 */
[----:B------:R-:W-:Y:S05]  /*bf30*/  FMNMX.FTZ R0, R35, R0, !PT ;  /* 0x0000000023007209 */ /* 0x000fea0007810000 */
[----:B------:R-:W1:Y:S02]  /*bf40*/  SHFL.BFLY PT, R2, R0, 0x2, 0x1f ;  /* 0x0c401f0000027f89 */ /* 0x000e6400000e0000 */
[----:B-1----:R-:W-:Y:S02]  /*bf50*/  FMNMX.FTZ R0, R0, R2, !PT ;  /* 0x0000000200007209 */ /* 0x002fe40007810000 */
[----:B------:R-:W-:Y:S02]  /*bf60*/  FMNMX.FTZ R152, R152, R3, !PT ;  /* 0x0000000398987209 */ /* 0x000fe40007810000 */
[----:B------:R-:W-:Y:S02]  /*bf70*/  MOV R3, UR33 ;  /* 0x0000002100037c02 */ /* 0x000fe40008000f00 */
[----:B------:R-:W1:Y:S02]  /*bf80*/  SHFL.BFLY PT, R2, R0, 0x1, 0x1f ;  /* 0x0c201f0000027f89 */ /* 0x000e6400000e0000 */
[----:B------:R-:W-:Y:S06]  /*bf90*/  LOP3.LUT R168, R243, UR36, R3, 0x96, !PT ;  /* 0x00000024f3a87c12 */ /* 0x000fec000f8e9603 */
[----:B------:R-:W2:Y:S01]  /*bfa0*/  SHFL.BFLY PT, R169, R152, 0x1, 0x1f ;  /* 0x0c201f0098a97f89 */ /* 0x000ea200000e0000 */
[----:B------:R-:W-:Y:S01]  /*bfb0*/  LOP3.LUT R3, R241, UR11, R242, 0x96, !PT ;  /* 0x0000000bf1037c12 */ /* 0x000fe2000f8e96f2 */
[----:B------:R-:W-:Y:S01]  /*bfc0*/  UIADD3 UR11, UR33, -0x126145ec, URZ ;  /* 0xed9eba14210b7890 */ /* 0x000fe2000fffe03f */
[----:B------:R-:W-:Y:S01]  /*bfd0*/  IMAD.WIDE.U32 R170, R168, -0x326172a9, RZ ;  /* 0xcd9e8d57a8aa7825 */ /* 0x000fe200078e00ff */
[----:B------:R-:W-:Y:S03]  /*bfe0*/  UIADD3 UR36, UR36, 0x1, URZ ;  /* 0x0000000124247890 */ /* 0x000fe6000fffe03f */
[----:B------:R-:W-:Y:S01]  /*bff0*/  IMAD.WIDE.U32 R182, R3, -0x326172a9, RZ ;  /* 0xcd9e8d5703b67825 */ /* 0x000fe200078e00ff */
[----:B------:R-:W-:Y:S04]  /*c000*/  LOP3.LUT R168, R171, UR21, R246, 0x96, !PT ;  /* 0x00000015aba87c12 */ /* 0x000fe8000f8e96f6 */
[----:B------:R-:W-:Y:S05]  /*c010*/  LOP3.LUT R170, R183, UR20, R170, 0x96, !PT ;  /* 0x00000014b7aa7c12 */ /* 0x000fea000f8e96aa */
[----:B------:R-:W-:Y:S01]  /*c020*/  IMAD.WIDE.U32 R170, R170, -0x2daee0ad, RZ ;  /* 0xd2511f53aaaa7825 */ /* 0x000fe200078e00ff */
[----:B-1----:R-:W-:Y:S02]  /*c030*/  FMNMX.FTZ R3, R0, R2, !PT ;  /* 0x0000000200037209 */ /* 0x002fe40007810000 */
[----:B--2---:R-:W-:Y:S01]  /*c040*/  FMNMX.FTZ R152, R152, R169, !PT ;  /* 0x000000a998987209 */ /* 0x004fe20007810000 */
[----:B------:R-:W-:Y:S04]  /*c050*/  IMAD.WIDE.U32 R168, R168, -0x2daee0ad, RZ ;  /* 0xd2511f53a8a87825 */ /* 0x000fe800078e00ff */
[----:B------:R-:W-:Y:S01]  /*c060*/  FMUL.FTZ R177, R3, UR4 ;  /* 0x0000000403b17c20 */ /* 0x000fe20008410000 */
[C---:B------:R-:W-:Y:S01]  /*c070*/  FSETP.NEU.FTZ.AND P1, PT, R152.reuse, -INF , PT ;  /* 0xff8000009800780b */ /* 0x040fe20003f3d000 */
[----:B------:R-:W-:Y:S01]  /*c080*/  FMUL.FTZ R176, R152, UR4 ;  /* 0x0000000498b07c20 */ /* 0x000fe20008410000 */
[----:B------:R-:W-:Y:S01]  /*c090*/  LOP3.LUT R172, R171, UR15, R168, 0x96, !PT ;  /* 0x0000000fabac7c12 */ /* 0x000fe2000f8e96a8 */
[----:B------:R-:W-:Y:S01]  /*c0a0*/  FADD.FTZ R0, -R3, R153 ;  /* 0x0000009903007221 */ /* 0x000fe20000010100 */
[----:B------:R-:W-:Y:S02]  /*c0b0*/  LOP3.LUT R169, R169, UR24, R240, 0x96, !PT ;  /* 0x00000018a9a97c12 */ /* 0x000fe4000f8e96f0 */
[----:B------:R-:W-:Y:S01]  /*c0c0*/  FSEL R176, R176, RZ, P1 ;  /* 0x000000ffb0b07208 */ /* 0x000fe20000800000 */
[----:B------:R-:W-:Y:S01]  /*c0d0*/  IMAD.WIDE.U32 R172, R172, -0x326172a9, RZ ;  /* 0xcd9e8d57acac7825 */ /* 0x000fe200078e00ff */
[----:B------:R-:W-:Y:S03]  /*c0e0*/  FSETP.NEU.FTZ.AND P1, PT, R3, -INF , PT ;  /* 0xff8000000300780b */ /* 0x000fe60003f3d000 */
[----:B------:R-:W-:Y:S01]  /*c0f0*/  FMUL.FTZ R0, R0, UR4 ;  /* 0x0000000400007c20 */ /* 0x000fe20008410000 */
[--C-:B------:R-:W-:Y:S01]  /*c100*/  FFMA.FTZ R8, R8, UR4, -R176.reuse ;  /* 0x0000000408087c23 */ /* 0x100fe200080108b0 */
[--C-:B------:R-:W-:Y:S01]  /*c110*/  FFMA.FTZ R9, R9, UR4, -R176.reuse ;  /* 0x0000000409097c23 */ /* 0x100fe200080108b0 */
[----:B------:R-:W-:Y:S01]  /*c120*/  FSEL R177, R177, RZ, P1 ;  /* 0x000000ffb1b17208 */ /* 0x000fe20000800000 */
[----:B------:R-:W-:Y:S01]  /*c130*/  IMAD.WIDE.U32 R168, R169, -0x326172a9, RZ ;  /* 0xcd9e8d57a9a87825 */ /* 0x000fe200078e00ff */
[----:B------:R1:W-:Y:S03]  /*c140*/  MUFU.EX2 R224, R8 ;  /* 0x0000000800e07308 */ /* 0x0003e60000000800 */
[----:B------:R-:W-:Y:S01]  /*c150*/  FFMA.FTZ R4, R4, UR4, -R176 ;  /* 0x0000000404047c23 */ /* 0x000fe200080108b0 */
[--C-:B------:R-:W-:Y:S01]  /*c160*/  FFMA.FTZ R10, R10, UR4, -R177.reuse ;  /* 0x000000040a0a7c23 */ /* 0x100fe200080108b1 */
[----:B------:R-:W-:Y:S01]  /*c170*/  LOP3.LUT R168, R173, UR14, R168, 0x96, !PT ;  /* 0x0000000eada87c12 */ /* 0x000fe2000f8e96a8 */
[--C-:B------:R-:W-:Y:S01]  /*c180*/  FFMA.FTZ R11, R11, UR4, -R177.reuse ;  /* 0x000000040b0b7c23 */ /* 0x100fe200080108b1 */
[--C-:B------:R-:W-:Y:S01]  /*c190*/  FFMA.FTZ R6, R6, UR4, -R177.reuse ;  /* 0x0000000406067c23 */ /* 0x100fe200080108b1 */
[--C-:B------:R-:W-:Y:S02]  /*c1a0*/  FFMA.FTZ R7, R7, UR4, -R177.reuse ;  /* 0x0000000407077c23 */ /* 0x100fe400080108b1 */
[----:B------:R2:W3:Y:S01]  /*c1b0*/  MUFU.EX2 R226, R9 ;  /* 0x0000000900e27308 */ /* 0x0004e20000000800 */
[----:B------:R-:W-:Y:S04]  /*c1c0*/  IMAD.WIDE.U32 R180, R168, -0x2daee0ad, RZ ;  /* 0xd2511f53a8b47825 */ /* 0x000fe800078e00ff */
[--C-:B------:R-:W-:Y:S01]  /*c1d0*/  FFMA.FTZ R16, R16, UR4, -R176.reuse ;  /* 0x0000000410107c23 */ /* 0x100fe200080108b0 */
[--C-:B------:R-:W-:Y:S01]  /*c1e0*/  FFMA.FTZ R17, R17, UR4, -R176.reuse ;  /* 0x0000000411117c23 */ /* 0x100fe200080108b0 */
[--C-:B------:R-:W-:Y:S01]  /*c1f0*/  FFMA.FTZ R18, R18, UR4, -R177.reuse ;  /* 0x0000000412127c23 */ /* 0x100fe200080108b1 */
[--C-:B------:R-:W-:Y:S01]  /*c200*/  FFMA.FTZ R19, R19, UR4, -R177.reuse ;  /* 0x0000000413137c23 */ /* 0x100fe200080108b1 */
[----:B------:R-:W-:Y:S01]  /*c210*/  FFMA.FTZ R13, R13, UR4, -R176 ;  /* 0x000000040d0d7c23 */ /* 0x000fe200080108b0 */
[----:B------:R4:W-:Y:S01]  /*c220*/  MUFU.EX2 R223, R10 ;  /* 0x0000000a00df7308 */ /* 0x0009e20000000800 */
[----:B-1----:R-:W-:Y:S01]  /*c230*/  LOP3.LUT R8, R169, UR19, R182, 0x96, !PT ;  /* 0x00000013a9087c12 */ /* 0x002fe2000f8e96b6 */
[--C-:B------:R-:W-:Y:S01]  /*c240*/  FFMA.FTZ R169, R5, UR4, -R176.reuse ;  /* 0x0000000405a97c23 */ /* 0x100fe200080108b0 */
[--C-:B------:R-:W-:Y:S01]  /*c250*/  FFMA.FTZ R12, R12, UR4, -R176.reuse ;  /* 0x000000040c0c7c23 */ /* 0x100fe200080108b0 */
[--C-:B------:R-:W-:Y:S01]  /*c260*/  FFMA.FTZ R15, R15, UR4, -R177.reuse ;  /* 0x000000040f0f7c23 */ /* 0x100fe200080108b1 */
[--C-:B------:R-:W-:Y:S01]  /*c270*/  FFMA.FTZ R24, R24, UR4, -R176.reuse ;  /* 0x0000000418187c23 */ /* 0x100fe200080108b0 */
[--C-:B------:R-:W-:Y:S01]  /*c280*/  FFMA.FTZ R25, R25, UR4, -R176.reuse ;  /* 0x0000000419197c23 */ /* 0x100fe200080108b0 */
[--C-:B------:R-:W-:Y:S03]  /*c290*/  FFMA.FTZ R26, R26, UR4, -R177.reuse ;  /* 0x000000041a1a7c23 */ /* 0x100fe600080108b1 */
[----:B------:R1:W5:Y:S01]  /*c2a0*/  MUFU.EX2 R2, R0 ;  /* 0x0000000000027308 */ /* 0x0003620000000800 */
[----:B--2---:R-:W-:Y:S04]  /*c2b0*/  IMAD.WIDE.U32 R8, R8, -0x2daee0ad, RZ ;  /* 0xd2511f5308087825 */ /* 0x004fe800078e00ff */
[--C-:B------:R-:W-:Y:S01]  /*c2c0*/  FFMA.FTZ R27, R27, UR4, -R177.reuse ;  /* 0x000000041b1b7c23 */ /* 0x100fe200080108b1 */
[--C-:B------:R-:W-:Y:S01]  /*c2d0*/  FFMA.FTZ R20, R20, UR4, -R176.reuse ;  /* 0x0000000414147c23 */ /* 0x100fe200080108b0 */
[----:B------:R-:W-:Y:S01]  /*c2e0*/  FFMA.FTZ R21, R21, UR4, -R176 ;  /* 0x0000000415157c23 */ /* 0x000fe200080108b0 */
[----:B------:R-:W-:Y:S01]  /*c2f0*/  LOP3.LUT R8, R181, UR10, R8, 0x96, !PT ;  /* 0x0000000ab5087c12 */ /* 0x000fe2000f8e9608 */
[--C-:B------:R-:W-:Y:S01]  /*c300*/  FFMA.FTZ R22, R22, UR4, -R177.reuse ;  /* 0x0000000416167c23 */ /* 0x100fe200080108b1 */
[----:B------:R2:W-:Y:S01]  /*c310*/  MUFU.EX2 R221, R4 ;  /* 0x0000000400dd7308 */ /* 0x0005e20000000800 */
[----:B----4-:R-:W-:Y:S01]  /*c320*/  LOP3.LUT R10, R9, UR11, R170, 0x96, !PT ;  /* 0x0000000b090a7c12 */ /* 0x010fe2000f8e96aa */
[--C-:B------:R-:W-:Y:S01]  /*c330*/  FFMA.FTZ R23, R23, UR4, -R177.reuse ;  /* 0x0000000417177c23 */ /* 0x100fe200080108b1 */
[----:B------:R-:W-:Y:S01]  /*c340*/  IMAD.WIDE.U32 R8, R8, -0x326172a9, RZ ;  /* 0xcd9e8d5708087825 */ /* 0x000fe200078e00ff */
[----:B---3--:R-:W-:Y:S03]  /*c350*/  F2FP.BF16.F32.PACK_AB R170, R226, R224 ;  /* 0x000000e0e2aa723e */ /* 0x008fe600000010ff */
[--C-:B------:R-:W-:Y:S01]  /*c360*/  FFMA.FTZ R30, R30, UR4, -R177.reuse ;  /* 0x000000041e1e7c23 */ /* 0x100fe200080108b1 */
[----:B------:R-:W-:Y:S02]  /*c370*/  FFMA.FTZ R31, R31, UR4, -R177 ;  /* 0x000000041f1f7c23 */ /* 0x000fe400080108b1 */
[----:B------:R3:W4:Y:S01]  /*c380*/  MUFU.EX2 R225, R11 ;  /* 0x0000000b00e17308 */ /* 0x0007220000000800 */
[----:B-1----:R-:W-:Y:S01]  /*c390*/  LOP3.LUT R0, R8, 0xffff, RZ, 0xc0, !PT ;  /* 0x0000ffff08007812 */ /* 0x002fe200078ec0ff */
[----:B-----5:R-:W-:Y:S01]  /*c3a0*/  FMUL.FTZ R38, R2, R38 ;  /* 0x0000002602267220 */ /* 0x020fe20000410000 */
[----:B------:R-:W-:Y:S01]  /*c3b0*/  LOP3.LUT R168, R8, 0xff, RZ, 0xc0, !PT ;  /* 0x000000ff08a87812 */ /* 0x000fe200078ec0ff */
[C---:B------:R-:W-:Y:S01]  /*c3c0*/  FMUL.FTZ R39, R2.reuse, R39 ;  /* 0x0000002702277220 */ /* 0x040fe20000410000 */
[----:B------:R-:W-:Y:S01]  /*c3d0*/  SHF.R.U32.HI R5, RZ, 0x8, R0 ;  /* 0x00000008ff057819 */ /* 0x000fe20000011600 */
[C---:B------:R-:W-:Y:S01]  /*c3e0*/  FMUL.FTZ R42, R2.reuse, R42 ;  /* 0x0000002a022a7220 */ /* 0x040fe20000410000 */
[--C-:B------:R-:W-:Y:S03]  /*c3f0*/  SHF.R.U32.HI R153, RZ, 0x18, R8.reuse ;  /* 0x00000018ff997819 */ /* 0x100fe60000011608 */
[----:B------:R1:W-:Y:S01]  /*c400*/  MUFU.EX2 R184, R6 ;  /* 0x0000000600b87308 */ /* 0x0003e20000000800 */
[----:B--2---:R-:W-:Y:S01]  /*c410*/  SHF.R.U32.HI R4, RZ, 0x10, R8 ;  /* 0x00000010ff047819 */ /* 0x004fe20000011608 */
[----:B------:R-:W-:Y:S01]  /*c420*/  FMUL.FTZ R43, R2, R43 ;  /* 0x0000002b022b7220 */ /* 0x000fe20000410000 */
[----:B------:R-:W-:Y:S01]  /*c430*/  PRMT R168, R168, 0x5410, R5 ;  /* 0x00005410a8a87816 */ /* 0x000fe20000000005 */
[----:B------:R-:W-:Y:S01]  /*c440*/  FMUL.FTZ R46, R2, R46 ;  /* 0x0000002e022e7220 */ /* 0x000fe20000410000 */
[----:B------:R-:W-:Y:S01]  /*c450*/  LOP3.LUT R0, R4, 0xff, RZ, 0xc0, !PT ;  /* 0x000000ff04007812 */ /* 0x000fe200078ec0ff */
[C---:B------:R-:W-:Y:S01]  /*c460*/  FMUL.FTZ R47, R2.reuse, R47 ;  /* 0x0000002f022f7220 */ /* 0x040fe20000410000 */
[----:B------:R-:W-:Y:S03]  /*c470*/  FMUL.FTZ R50, R2, R50 ;  /* 0x0000003202327220 */ /* 0x000fe60000410000 */
[----:B------:R-:W2:Y:S01]  /*c480*/  MUFU.EX2 R222, R169 ;  /* 0x000000a900de7308 */ /* 0x000ea20000000800 */
[----:B---3--:R-:W-:Y:S01]  /*c490*/  IMAD.WIDE.U32 R10, R10, -0x326172a9, RZ ;  /* 0xcd9e8d570a0a7825 */ /* 0x008fe200078e00ff */
[----:B------:R-:W-:Y:S02]  /*c4a0*/  PRMT R153, R0, 0x5410, R153 ;  /* 0x0000541000997816 */ /* 0x000fe40000000099 */
[----:B----4-:R-:W-:Y:S01]  /*c4b0*/  F2FP.BF16.F32.PACK_AB R171, R225, R223 ;  /* 0x000000dfe1ab723e */ /* 0x010fe200000010ff */
[C---:B------:R-:W-:Y:S01]  /*c4c0*/  FMUL.FTZ R51, R2.reuse, R51 ;  /* 0x0000003302337220 */ /* 0x040fe20000410000 */
[----:B------:R-:W-:Y:S01]  /*c4d0*/  LOP3.LUT R8, R9, UR23, R10, 0x96, !PT ;  /* 0x0000001709087c12 */ /* 0x000fe2000f8e960a */
[C---:B------:R-:W-:Y:S03]  /*c4e0*/  FMUL.FTZ R10, R2.reuse, R162 ;  /* 0x000000a2020a7220 */ /* 0x040fe60000410000 */
[----:B------:R3:W4:Y:S01]  /*c4f0*/  MUFU.EX2 R220, R7 ;  /* 0x0000000700dc7308 */ /* 0x0007220000000800 */
[----:B------:R-:W-:Y:S01]  /*c500*/  LOP3.LUT R179, R11, UR13, R172, 0x96, !PT ;  /* 0x0000000d0bb37c12 */ /* 0x000fe2000f8e96ac */
[----:B------:R-:W-:Y:S01]  /*c510*/  FMUL.FTZ R11, R2, R163 ;  /* 0x000000a3020b7220 */ /* 0x000fe20000410000 */
[----:B------:R-:W-:Y:S01]  /*c520*/  LOP3.LUT R0, R8, 0xffff, RZ, 0xc0, !PT ;  /* 0x0000ffff08007812 */ /* 0x000fe200078ec0ff */
[----:B------:R-:W5:Y:S01]  /*c530*/  LDSM.16.MT88.4 R172, [R188+0x10000] ;  /* 0x01000000bcac783b */ /* 0x000f620000004200 */
[----:B------:R-:W-:Y:S01]  /*c540*/  SHF.R.U32.HI R4, RZ, 0x10, R8 ;  /* 0x00000010ff047819 */ /* 0x000fe20000011608 */
[----:B------:R-:W-:Y:S01]  /*c550*/  FMUL.FTZ R54, R2, R54 ;  /* 0x0000003602367220 */ /* 0x000fe20000410000 */
[----:B------:R-:W-:Y:S01]  /*c560*/  SHF.R.U32.HI R5, RZ, 0x8, R0 ;  /* 0x00000008ff057819 */ /* 0x000fe20000011600 */
[----:B------:R-:W-:Y:S01]  /*c570*/  FADD.FTZ R0, -R152, R154 ;  /* 0x0000009a98007221 */ /* 0x000fe20000010100 */
[----:B-1----:R-:W-:Y:S01]  /*c580*/  LOP3.LUT R6, R8, 0xff, RZ, 0xc0, !PT ;  /* 0x000000ff08067812 */ /* 0x002fe200078ec0ff */
[----:B------:R-:W-:Y:S01]  /*c590*/  FMUL.FTZ R55, R2, R55 ;  /* 0x0000003702377220 */ /* 0x000fe20000410000 */
[----:B------:R-:W-:Y:S01]  /*c5a0*/  SHF.R.U32.HI R8, RZ, 0x18, R8 ;  /* 0x00000018ff087819 */ /* 0x000fe20000011608 */
[----:B------:R-:W-:Y:S01]  /*c5b0*/  FMUL.FTZ R0, R0, UR4 ;  /* 0x0000000400007c20 */ /* 0x000fe20008410000 */
[----:B------:R-:W-:Y:S01]  /*c5c0*/  LOP3.LUT R4, R4, 0xff, RZ, 0xc0, !PT ;  /* 0x000000ff04047812 */ /* 0x000fe200078ec0ff */
[----:B------:R-:W-:Y:S01]  /*c5d0*/  FMUL.FTZ R58, R2, R58 ;  /* 0x0000003a023a7220 */ /* 0x000fe20000410000 */
[----:B------:R-:W-:Y:S01]  /*c5e0*/  PRMT R6, R6, 0x5410, R5 ;  /* 0x0000541006067816 */ /* 0x000fe20000000005 */
[----:B------:R-:W-:Y:S01]  /*c5f0*/  FMUL.FTZ R59, R2, R59 ;  /* 0x0000003b023b7220 */ /* 0x000fe20000410000 */
[----:B------:R-:W-:Y:S01]  /*c600*/  PRMT R8, R4, 0x5410, R8 ;  /* 0x0000541004087816 */ /* 0x000fe20000000008 */
[----:B------:R-:W1:Y:S01]  /*c610*/  MUFU.EX2 R0, R0 ;  /* 0x0000000000007308 */ /* 0x000e620000000800 */
[--C-:B------:R-:W-:Y:S01]  /*c620*/  HSET2.LE.AND R4, R168, R178.reuse, PT ;  /* 0x000000b2a8047233 */ /* 0x100fe20003803000 */
[C---:B---3--:R-:W-:Y:S01]  /*c630*/  FMUL.FTZ R7, R2.reuse, R159 ;  /* 0x0000009f02077220 */ /* 0x048fe20000410000 */
[--C-:B------:R-:W-:Y:S01]  /*c640*/  HSET2.LE.AND R5, R153, R178.reuse, PT ;  /* 0x000000b299057233 */ /* 0x100fe20003803000 */
[C---:B------:R-:W-:Y:S01]  /*c650*/  FMUL.FTZ R62, R2.reuse, R62 ;  /* 0x0000003e023e7220 */ /* 0x040fe20000410000 */
[--C-:B------:R-:W-:Y:S01]  /*c660*/  HSET2.LE.AND R168, R6, R178.reuse, PT ;  /* 0x000000b206a87233 */ /* 0x100fe20003803000 */
[----:B------:R-:W-:Y:S01]  /*c670*/  FMUL.FTZ R6, R2, R158 ;  /* 0x0000009e02067220 */ /* 0x000fe20000410000 */
[----:B------:R-:W-:Y:S01]  /*c680*/  LOP3.LUT R170, R4, R170, RZ, 0xc0, !PT ;  /* 0x000000aa04aa7212 */ /* 0x000fe200078ec0ff */
[C---:B------:R-:W-:Y:S01]  /*c690*/  FMUL.FTZ R63, R2.reuse, R63 ;  /* 0x0000003f023f7220 */ /* 0x040fe20000410000 */
[----:B------:R-:W-:Y:S01]  /*c6a0*/  LOP3.LUT R171, R5, R171, RZ, 0xc0, !PT ;  /* 0x000000ab05ab7212 */ /* 0x000fe200078ec0ff */
[C---:B------:R-:W-:Y:S01]  /*c6b0*/  FMUL.FTZ R66, R2.reuse, R66 ;  /* 0x0000004202427220 */ /* 0x040fe20000410000 */
[--C-:B------:R-:W-:Y:S01]  /*c6c0*/  HSET2.LE.AND R169, R8, R178.reuse, PT ;  /* 0x000000b208a97233 */ /* 0x100fe20003803000 */
[----:B------:R-:W-:Y:S01]  /*c6d0*/  FMUL.FTZ R67, R2, R67 ;  /* 0x0000004302437220 */ /* 0x000fe20000410000 */
[----:B--2---:R-:W-:Y:S01]  /*c6e0*/  F2FP.BF16.F32.PACK_AB R4, R222, R221 ;  /* 0x000000ddde04723e */ /* 0x004fe200000010ff */
[----:B------:R-:W-:Y:S01]  /*c6f0*/  FMUL.FTZ R70, R2, R70 ;  /* 0x0000004602467220 */ /* 0x000fe20000410000 */
[----:B----4-:R-:W-:Y:S01]  /*c700*/  F2FP.BF16.F32.PACK_AB R5, R220, R184 ;  /* 0x000000b8dc05723e */ /* 0x010fe200000010ff */
[----:B------:R-:W-:Y:S01]  /*c710*/  FMUL.FTZ R71, R2, R71 ;  /* 0x0000004702477220 */ /* 0x000fe20000410000 */
[----:B------:R-:W-:Y:S01]  /*c720*/  LOP3.LUT R168, R168, R4, RZ, 0xc0, !PT ;  /* 0x00000004a8a87212 */ /* 0x000fe200078ec0ff */
[C---:B-1----:R-:W-:Y:S01]  /*c730*/  FMUL.FTZ R4, R0.reuse, R156 ;  /* 0x0000009c00047220 */ /* 0x042fe20000410000 */
[----:B------:R-:W-:Y:S01]  /*c740*/  LOP3.LUT R169, R169, R5, RZ, 0xc0, !PT ;  /* 0x00000005a9a97212 */ /* 0x000fe200078ec0ff */
[C---:B------:R-:W-:Y:S01]  /*c750*/  FMUL.FTZ R5, R0.reuse, R157 ;  /* 0x0000009d00057220 */ /* 0x040fe20000410000 */
[C---:B------:R-:W-:Y:S01]  /*c760*/  FMUL.FTZ R8, R0.reuse, R160 ;  /* 0x000000a000087220 */ /* 0x040fe20000410000 */
[----:B------:R-:W1:Y:S01]  /*c770*/  LDSM.16.MT88.4 R156, [R189+0x10000] ;  /* 0x01000000bd9c783b */ /* 0x000e620000004200 */
[C---:B------:R-:W-:Y:S01]  /*c780*/  FMUL.FTZ R9, R0.reuse, R161 ;  /* 0x000000a100097220 */ /* 0x040fe20000410000 */
[----:B------:R-:W-:Y:S01]  /*c790*/  MUFU.EX2 R181, R24 ;  /* 0x0000001800b57308 */ /* 0x000fe20000000800 */
[C---:B------:R-:W-:Y:S01]  /*c7a0*/  FMUL.FTZ R36, R0.reuse, R36 ;  /* 0x0000002400247220 */ /* 0x040fe20000410000 */
[C---:B------:R-:W-:Y:S01]  /*c7b0*/  FMUL.FTZ R37, R0.reuse, R37 ;  /* 0x0000002500257220 */ /* 0x040fe20000410000 */
[C---:B-----5:R-:W-:Y:S03]  /*c7c0*/  HMMA.16816.F32.BF16 R4, R168.reuse, R172, R4 ;  /* 0x000000aca804723c */ /* 0x060fe60000041804 */
[----:B------:R-:W2:Y:S04]  /*c7d0*/  LDSM.16.MT88.4 R160, [R191+0x10000] ;  /* 0x01000000bfa0783b */ /* 0x000ea80000004200 */
[----:B------:R-:W-:Y:S01]  /*c7e0*/  MUFU.EX2 R173, R22 ;  /* 0x0000001600ad7308 */ /* 0x000fe20000000800 */
[C---:B------:R-:W-:Y:S03]  /*c7f0*/  HMMA.16816.F32.BF16 R8, R168.reuse, R174, R8 ;  /* 0x000000aea808723c */ /* 0x040fe60000041808 */
[C---:B------:R-:W-:Y:S01]  /*c800*/  FMUL.FTZ R40, R0.reuse, R40 ;  /* 0x0000002800287220 */ /* 0x040fe20000410000 */
[C---:B------:R-:W-:Y:S05]  /*c810*/  FMUL.FTZ R41, R0.reuse, R41 ;  /* 0x0000002900297220 */ /* 0x040fea0000410000 */
[----:B------:R-:W-:Y:S02]  /*c820*/  MUFU.EX2 R175, R21 ;  /* 0x0000001500af7308 */ /* 0x000fe40000000800 */
[C---:B------:R-:W-:Y:S01]  /*c830*/  FMUL.FTZ R44, R0.reuse, R44 ;  /* 0x0000002c002c7220 */ /* 0x040fe20000410000 */
[C---:B------:R-:W-:Y:S01]  /*c840*/  FMUL.FTZ R45, R0.reuse, R45 ;  /* 0x0000002d002d7220 */ /* 0x040fe20000410000 */
[C---:B------:R-:W-:Y:S01]  /*c850*/  FMUL.FTZ R48, R0.reuse, R48 ;  /* 0x0000003000307220 */ /* 0x040fe20000410000 */
[C---:B------:R-:W-:Y:S01]  /*c860*/  FMUL.FTZ R49, R0.reuse, R49 ;  /* 0x0000003100317220 */ /* 0x040fe20000410000 */
[C---:B------:R-:W-:Y:S04]  /*c870*/  FMUL.FTZ R52, R0.reuse, R52 ;  /* 0x0000003400347220 */ /* 0x040fe80000410000 */
[----:B------:R-:W-:Y:S01]  /*c880*/  MUFU.EX2 R174, R23 ;  /* 0x0000001700ae7308 */ /* 0x000fe20000000800 */
        /* <DEDUP_REMOVED lines=22> */
[C---:B--2---:R-:W-:Y:S04]  /*c9f0*/  HMMA.16816.F32.BF16 R44, R168.reuse, R160, R44 ;  /* 0x000000a0a82c723c */ /* 0x044fe8000004182c */
[C---:B------:R-:W-:Y:S02]  /*ca00*/  FMUL.FTZ R82, R2.reuse, R82 ;  /* 0x0000005202527220 */ /* 0x040fe40000410000 */
[C---:B------:R-:W-:Y:S01]  /*ca10*/  HMMA.16816.F32.BF16 R48, R168.reuse, R162, R48 ;  /* 0x000000a2a830723c */ /* 0x040fe20000041830 */
[----:B------:R-:W2:Y:S01]  /*ca20*/  LDSM.16.MT88.4 R160, [R188+0x12000] ;  /* 0x01200000bca0783b */ /* 0x000ea20000004200 */
[----:B------:R3:W-:Y:S03]  /*ca30*/  MUFU.EX2 R217, R18 ;  /* 0x0000001200d97308 */ /* 0x0007e60000000800 */
[----:B------:R-:W-:Y:S01]  /*ca40*/  FMUL.FTZ R83, R2, R83 ;  /* 0x0000005302537220 */ /* 0x000fe20000410000 */
[C---:B------:R-:W-:Y:S01]  /*ca50*/  FMUL.FTZ R80, R0.reuse, R80 ;  /* 0x0000005000507220 */ /* 0x040fe20000410000 */
[----:B------:R-:W-:Y:S01]  /*ca60*/  FMUL.FTZ R81, R0, R81 ;  /* 0x0000005100517220 */ /* 0x000fe20000410000 */
[C---:B------:R-:W-:Y:S04]  /*ca70*/  FMUL.FTZ R86, R2.reuse, R86 ;  /* 0x0000005602567220 */ /* 0x040fe80000410000 */
[----:B------:R4:W5:Y:S01]  /*ca80*/  MUFU.EX2 R216, R19 ;  /* 0x0000001300d87308 */ /* 0x0009620000000800 */
        /* <DEDUP_REMOVED lines=19> */
[----:B------:R1:W-:Y:S02]  /*cbc0*/  MUFU.EX2 R215, R12 ;  /* 0x0000000c00d77308 */ /* 0x0003e40000000800 */
[----:B------:R-:W-:Y:S01]  /*cbd0*/  FMUL.FTZ R101, R0, R101 ;  /* 0x0000006500657220 */ /* 0x000fe20000410000 */
[C---:B------:R-:W-:Y:S01]  /*cbe0*/  FMUL.FTZ R106, R2.reuse, R106 ;  /* 0x0000006a026a7220 */ /* 0x040fe20000410000 */
[----:B------:R-:W-:Y:S01]  /*cbf0*/  FMUL.FTZ R107, R2, R107 ;  /* 0x0000006b026b7220 */ /* 0x000fe20000410000 */
[C---:B------:R-:W-:Y:S01]  /*cc00*/  HMMA.16816.F32.BF16 R56, R168.reuse, R158, R56 ;  /* 0x0000009ea838723c */ /* 0x040fe20000041838 */
[----:B------:R-:W3:Y:S04]  /*cc10*/  LDSM.16.MT88.4 R156, [R189+0x12000] ;  /* 0x01200000bd9c783b */ /* 0x000ee80000004200 */
[----:B------:R-:W-:Y:S01]  /*cc20*/  MUFU.EX2 R185, R15 ;  /* 0x0000000f00b97308 */ /* 0x000fe20000000800 */
[C---:B------:R-:W-:Y:S01]  /*cc30*/  FMUL.FTZ R104, R0.reuse, R104 ;  /* 0x0000006800687220 */ /* 0x040fe20000410000 */
[C---:B--2---:R-:W-:Y:S04]  /*cc40*/  HMMA.16816.F32.BF16 R60, R168.reuse, R160, R60 ;  /* 0x000000a0a83c723c */ /* 0x044fe8000004183c */
[----:B------:R-:W-:Y:S02]  /*cc50*/  FMUL.FTZ R105, R0, R105 ;  /* 0x0000006900697220 */ /* 0x000fe40000410000 */
[C---:B------:R-:W-:Y:S01]  /*cc60*/  HMMA.16816.F32.BF16 R64, R168.reuse, R162, R64 ;  /* 0x000000a2a840723c */ /* 0x040fe20000041840 */
[----:B------:R-:W2:Y:S01]  /*cc70*/  LDSM.16.MT88.4 R160, [R191+0x12000] ;  /* 0x01200000bfa0783b */ /* 0x000ea20000004200 */
[----:B------:R5:W5:Y:S03]  /*cc80*/  MUFU.EX2 R187, R13 ;  /* 0x0000000d00bb7308 */ /* 0x000b660000000800 */
        /* <DEDUP_REMOVED lines=47> */
[----:B----4-:R-:W-:Y:S01]  /*cf80*/  FMUL.FTZ R19, R2, R167 ;  /* 0x000000a702137220 */ /* 0x010fe20000410000 */
[C---:B------:R-:W-:Y:S01]  /*cf90*/  FMUL.FTZ R16, R0.reuse, R164 ;  /* 0x000000a400107220 */ /* 0x040fe20000410000 */
[----:B------:R-:W-:Y:S01]  /*cfa0*/  FMUL.FTZ R17, R0, R165 ;  /* 0x000000a500117220 */ /* 0x000fe20000410000 */
[--C-:B------:R-:W-:Y:S01]  /*cfb0*/  FFMA.FTZ R34, R34, UR4, -R177.reuse ;  /* 0x0000000422227c23 */ /* 0x100fe200080108b1 */
[--C-:B------:R-:W-:Y:S01]  /*cfc0*/  FFMA.FTZ R32, R32, UR4, -R176.reuse ;  /* 0x0000000420207c23 */ /* 0x100fe200080108b0 */
[C---:B------:R-:W-:Y:S01]  /*cfd0*/  FMUL.FTZ R142, R2.reuse, R142 ;  /* 0x0000008e028e7220 */ /* 0x040fe20000410000 */
[----:B------:R-:W-:Y:S01]  /*cfe0*/  FMUL.FTZ R143, R2, R143 ;  /* 0x0000008f028f7220 */ /* 0x000fe20000410000 */
[C---:B------:R-:W-:Y:S01]  /*cff0*/  FMUL.FTZ R140, R0.reuse, R140 ;  /* 0x0000008c008c7220 */ /* 0x040fe20000410000 */
[C---:B---3--:R-:W-:Y:S03]  /*d000*/  HMMA.16816.F32.BF16 R84, R168.reuse, R156, R84 ;  /* 0x0000009ca854723c */ /* 0x048fe60000041854 */
[----:B------:R-:W-:Y:S01]  /*d010*/  FMUL.FTZ R141, R0, R141 ;  /* 0x0000008d008d7220 */ /* 0x000fe20000410000 */
[--C-:B------:R-:W-:Y:S01]  /*d020*/  FFMA.FTZ R153, R14, UR4, -R177.reuse ;  /* 0x000000040e997c23 */ /* 0x100fe200080108b1 */
[----:B------:R-:W-:Y:S01]  /*d030*/  FFMA.FTZ R177, R35, UR4, -R177 ;  /* 0x0000000423b17c23 */ /* 0x000fe200080108b1 */
[C---:B------:R-:W-:Y:S01]  /*d040*/  HMMA.16816.F32.BF16 R88, R168.reuse, R158, R88 ;  /* 0x0000009ea858723c */ /* 0x040fe20000041858 */
[----:B------:R-:W3:Y:S01]  /*d050*/  LDSM.16.MT88.4 R156, [R189+0x14000] ;  /* 0x01400000bd9c783b */ /* 0x000ee20000004200 */
[----:B------:R-:W4:Y:S03]  /*d060*/  MUFU.EX2 R186, R153 ;  /* 0x0000009900ba7308 */ /* 0x000f260000000800 */
[--C-:B------:R-:W-:Y:S01]  /*d070*/  FFMA.FTZ R28, R28, UR4, -R176.reuse ;  /* 0x000000041c1c7c23 */ /* 0x100fe200080108b0 */
[C---:B--2---:R-:W-:Y:S06]  /*d080*/  HMMA.16816.F32.BF16 R92, R168.reuse, R160, R92 ;  /* 0x000000a0a85c723c */ /* 0x044fec000004185c */
[----:B------:R-:W-:Y:S01]  /*d090*/  MUFU.EX2 R177, R177 ;  /* 0x000000b100b17308 */ /* 0x000fe20000000800 */
[--C-:B------:R-:W-:Y:S01]  /*d0a0*/  FFMA.FTZ R29, R29, UR4, -R176.reuse ;  /* 0x000000041d1d7c23 */ /* 0x100fe200080108b0 */
[C---:B------:R-:W-:Y:S01]  /*d0b0*/  HMMA.16816.F32.BF16 R96, R168.reuse, R162, R96 ;  /* 0x000000a2a860723c */ /* 0x040fe20000041860 */
[----:B------:R-:W2:Y:S02]  /*d0c0*/  LDSM.16.MT88.4 R160, [R191+0x14000] ;  /* 0x01400000bfa0783b */ /* 0x000ea40000004200 */
[----:B------:R-:W-:Y:S05]  /*d0d0*/  FFMA.FTZ R176, R33, UR4, -R176 ;  /* 0x0000000421b07c23 */ /* 0x000fea00080108b0 */
[----:B------:R-:W-:Y:S10]  /*d0e0*/  MUFU.EX2 R172, R28 ;  /* 0x0000001c00ac7308 */ /* 0x000ff40000000800 */
[----:B------:R-:W-:Y:S01]  /*d0f0*/  MUFU.EX2 R176, R176 ;  /* 0x000000b000b07308 */ /* 0x000fe20000000800 */
[C---:B---3--:R-:W-:Y:S06]  /*d100*/  HMMA.16816.F32.BF16 R100, R168.reuse, R156, R100 ;  /* 0x0000009ca864723c */ /* 0x048fec0000041864 */
[C---:B------:R-:W-:Y:S01]  /*d110*/  HMMA.16816.F32.BF16 R104, R168.reuse, R158, R104 ;  /* 0x0000009ea868723c */ /* 0x040fe20000041868 */
[----:B------:R-:W3:Y:S05]  /*d120*/  LDSM.16.MT88.4 R156, [R190+0x14000] ;  /* 0x01400000be9c783b */ /* 0x000eea0000004200 */
[C---:B--2---:R-:W-:Y:S06]  /*d130*/  HMMA.16816.F32.BF16 R108, R168.reuse, R160, R108 ;  /* 0x000000a0a86c723c */ /* 0x044fec000004186c */
[C---:B------:R-:W-:Y:S01]  /*d140*/  HMMA.16816.F32.BF16 R112, R168.reuse, R162, R112 ;  /* 0x000000a2a870723c */ /* 0x040fe20000041870 */
[----:B------:R-:W2:Y:S05]  /*d150*/  LDSM.16.MT88.4 R160, [R188+0x16000] ;  /* 0x01600000bca0783b */ /* 0x000eaa0000004200 */
        /* <DEDUP_REMOVED lines=10> */
[C---:B------:R-:W-:Y:S05]  /*d200*/  HMMA.16816.F32.BF16 R144, R168.reuse, R162, R144 ;  /* 0x000000a2a890723c */ /* 0x040fea0000041890 */
[----:B------:R-:W-:Y:S02]  /*d210*/  IMAD.WIDE.U32 R160, R179, -0x2daee0ad, RZ ;  /* 0xd2511f53b3a07825 */ /* 0x000fe400078e00ff */
[----:B------:R2:W-:Y:S01]  /*d220*/  MUFU.EX2 R179, R20 ;  /* 0x0000001400b37308 */ /* 0x0005e20000000800 */
[C---:B------:R-:W-:Y:S03]  /*d230*/  LOP3.LUT R162, R160.reuse, 0xff, RZ, 0xc0, !PT ;  /* 0x000000ffa0a27812 */ /* 0x040fe600078ec0ff */
[----:B-1----:R-:W-:Y:S06]  /*d240*/  LOP3.LUT R12, R161, UR22, R180, 0x96, !PT ;  /* 0x00000016a10c7c12 */ /* 0x002fec000f8e96b4 */
[----:B------:R-:W-:Y:S01]  /*d250*/  MUFU.EX2 R180, R26 ;  /* 0x0000001a00b47308 */ /* 0x000fe20000000800 */
[----:B-----5:R-:W-:Y:S02]  /*d260*/  LOP3.LUT R13, R160, 0xffff, RZ, 0xc0, !PT ;  /* 0x0000ffffa00d7812 */ /* 0x020fe400078ec0ff */
[--C-:B------:R-:W-:Y:S02]  /*d270*/  SHF.R.U32.HI R161, RZ, 0x18, R160.reuse ;  /* 0x00000018ffa17819 */ /* 0x100fe400000116a0 */
[----:B------:R-:W-:Y:S02]  /*d280*/  SHF.R.U32.HI R14, RZ, 0x8, R13 ;  /* 0x00000008ff0e7819 */ /* 0x000fe4000001160d */
[----:B------:R-:W-:Y:S01]  /*d290*/  SHF.R.U32.HI R154, RZ, 0x10, R160 ;  /* 0x00000010ff9a7819 */ /* 0x000fe200000116a0 */
[----:B--2---:R-:W-:Y:S01]  /*d2a0*/  LDSM.16.MT88.4 R20, [R189+0x11000] ;  /* 0x01100000bd14783b */ /* 0x004fe20000004200 */
[----:B------:R-:W-:Y:S02]  /*d2b0*/  PRMT R14, R162, 0x5410, R14 ;  /* 0x00005410a20e7816 */ /* 0x000fe4000000000e */
[----:B------:R-:W-:Y:S01]  /*d2c0*/  LOP3.LUT R153, R154, 0xff, RZ, 0xc0, !PT ;  /* 0x000000ff9a997812 */ /* 0x000fe200078ec0ff */
[C---:B---3--:R-:W-:Y:S03]  /*d2d0*/  HMMA.16816.F32.BF16 R148, R168.reuse, R156, R148 ;  /* 0x0000009ca894723c */ /* 0x048fe60000041894 */
[----:B------:R-:W-:Y:S02]  /*d2e0*/  PRMT R15, R153, 0x5410, R161 ;  /* 0x00005410990f7816 */ /* 0x000fe400000000a1 */
[--C-:B------:R-:W-:Y:S01]  /*d2f0*/  SHF.R.U32.HI R161, RZ, 0x18, R12.reuse ;  /* 0x00000018ffa17819 */ /* 0x100fe2000001160c */
[----:B------:R-:W-:Y:S01]  /*d300*/  HMMA.16816.F32.BF16 R16, R168, R158, R16 ;  /* 0x0000009ea810723c */ /* 0x000fe20000041810 */
[----:B------:R-:W1:Y:S01]  /*d310*/  LDSM.16.MT88.4 R156, [R188+0x10800] ;  /* 0x01080000bc9c783b */ /* 0x000e620000004200 */
[----:B------:R-:W-:Y:S03]  /*d320*/  MUFU.EX2 R170, R30 ;  /* 0x0000001e00aa7308 */ /* 0x000fe60000000800 */
[C---:B------:R-:W-:Y:S02]  /*d330*/  LOP3.LUT R13, R12.reuse, 0xffff, RZ, 0xc0, !PT ;  /* 0x0000ffff0c0d7812 */ /* 0x040fe400078ec0ff */
[----:B------:R-:W-:Y:S05]  /*d340*/  LOP3.LUT R160, R12, 0xff, RZ, 0xc0, !PT ;  /* 0x000000ff0ca07812 */ /* 0x000fea00078ec0ff */
[----:B------:R-:W2:Y:S01]  /*d350*/  MUFU.EX2 R169, R31 ;  /* 0x0000001f00a97308 */ /* 0x000ea20000000800 */
[----:B------:R-:W-:Y:S02]  /*d360*/  SHF.R.U32.HI R154, RZ, 0x8, R13 ;  /* 0x00000008ff9a7819 */ /* 0x000fe4000001160d */
[----:B------:R-:W-:Y:S02]  /*d370*/  SHF.R.U32.HI R13, RZ, 0x10, R12 ;  /* 0x00000010ff0d7819 */ /* 0x000fe4000001160c */
[----:B------:R-:W-:Y:S02]  /*d380*/  PRMT R153, R160, 0x5410, R154 ;  /* 0x00005410a0997816 */ /* 0x000fe4000000009a */
[----:B------:R-:W-:Y:S03]  /*d390*/  LOP3.LUT R160, R13, 0xff, RZ, 0xc0, !PT ;  /* 0x000000ff0da07812 */ /* 0x000fe600078ec0ff */
[----:B------:R-:W-:Y:S01]  /*d3a0*/  MUFU.EX2 R168, R32 ;  /* 0x0000002000a87308 */ /* 0x000fe20000000800 */
[--C-:B------:R-:W-:Y:S02]  /*d3b0*/  HSET2.LE.AND R14, R14, R178.reuse, PT ;  /* 0x000000b20e0e7233 */ /* 0x100fe40003803000 */
[--C-:B------:R-:W-:Y:S02]  /*d3c0*/  HSET2.LE.AND R15, R15, R178.reuse, PT ;  /* 0x000000b20f0f7233 */ /* 0x100fe40003803000 */
[----:B------:R-:W-:Y:S02]  /*d3d0*/  PRMT R160, R160, 0x5410, R161 ;  /* 0x00005410a0a07816 */ /* 0x000fe400000000a1 */
[----:B------:R-:W-:Y:S03]  /*d3e0*/  F2FP.BF16.F32.PACK_AB R13, R216, R217 ;  /* 0x000000d9d80d723e */ /* 0x000fe600000010ff */
[----:B------:R-:W-:Y:S01]  /*d3f0*/  MUFU.EX2 R171, R29 ;  /* 0x0000001d00ab7308 */ /* 0x000fe20000000800 */
[--C-:B------:R-:W-:Y:S02]  /*d400*/  HSET2.LE.AND R153, R153, R178.reuse, PT ;  /* 0x000000b299997233 */ /* 0x100fe40003803000 */
[----:B------:R-:W-:Y:S02]  /*d410*/  F2FP.BF16.F32.PACK_AB R12, R219, R218 ;  /* 0x000000dadb0c723e */ /* 0x000fe400000010ff */
[----:B------:R-:W-:Y:S02]  /*d420*/  F2FP.BF16.F32.PACK_AB R154, R187, R215 ;  /* 0x000000d7bb9a723e */ /* 0x000fe400000010ff */
[----:B------:R-:W-:Y:S02]  /*d430*/  LOP3.LUT R14, R14, R12, RZ, 0xc0, !PT ;  /* 0x0000000c0e0e7212 */ /* 0x000fe400078ec0ff */
[----:B------:R-:W-:Y:S02]  /*d440*/  LOP3.LUT R15, R15, R13, RZ, 0xc0, !PT ;  /* 0x0000000d0f0f7212 */ /* 0x000fe400078ec0ff */
[--C-:B------:R-:W-:Y:S02]  /*d450*/  HSET2.LE.AND R13, R160, R178.reuse, PT ;  /* 0x000000b2a00d7233 */ /* 0x100fe40003803000 */
[----:B------:R-:W-:Y:S01]  /*d460*/  LOP3.LUT R12, R153, R154, RZ, 0xc0, !PT ;  /* 0x0000009a990c7212 */ /* 0x000fe200078ec0ff */
[----:B------:R-:W3:Y:S01]  /*d470*/  LDSM.16.MT88.4 R160, [R189+0x10800] ;  /* 0x01080000bda0783b */ /* 0x000ee20000004200 */
[----:B----4-:R-:W-:Y:S04]  /*d480*/  F2FP.BF16.F32.PACK_AB R153, R185, R186 ;  /* 0x000000bab999723e */ /* 0x010fe800000010ff */
[----:B------:R-:W-:Y:S02]  /*d490*/  LOP3.LUT R13, R13, R153, RZ, 0xc0, !PT ;  /* 0x000000990d0d7212 */ /* 0x000fe400078ec0ff */
[----:B------:R-:W-:Y:S04]  /*d4a0*/  MOV R153, UR36 ;  /* 0x0000002400997c02 */ /* 0x000fe80008000f00 */
[----:B------:R-:W-:Y:S01]  /*d4b0*/  LOP3.LUT R153, R243, UR33, R153, 0x96, !PT ;  /* 0x00000021f3997c12 */ /* 0x000fe2000f8e9699 */
[C---:B-1----:R-:W-:Y:S05]  /*d4c0*/  HMMA.16816.F32.BF16 R4, R12.reuse, R156, R4 ;  /* 0x0000009c0c04723c */ /* 0x042fea0000041804 */
[----:B------:R-:W-:Y:S01]  /*d4d0*/  IMAD.WIDE.U32 R164, R153, -0x326172a9, RZ ;  /* 0xcd9e8d5799a47825 */ /* 0x000fe200078e00ff */
[C---:B------:R-:W-:Y:S01]  /*d4e0*/  HMMA.16816.F32.BF16 R8, R12.reuse, R158, R8 ;  /* 0x0000009e0c08723c */ /* 0x040fe20000041808 */
[----:B------:R-:W1:Y:S04]  /*d4f0*/  LDSM.16.MT88.4 R156, [R191+0x10800] ;  /* 0x01080000bf9c783b */ /* 0x000e680000004200 */
[----:B------:R-:W-:Y:S02]  /*d500*/  LOP3.LUT R164, R183, UR20, R164, 0x96, !PT ;  /* 0x00000014b7a47c12 */ /* 0x000fe4000f8e96a4 */
[----:B------:R-:W4:Y:S01]  /*d510*/  MUFU.EX2 R183, R25 ;  /* 0x0000001900b77308 */ /* 0x000f220000000800 */
[C---:B---3--:R-:W-:Y:S06]  /*d520*/  HMMA.16816.F32.BF16 R36, R12.reuse, R160, R36 ;  /* 0x000000a00c24723c */ /* 0x048fec0000041824 */
[C---:B------:R-:W-:Y:S01]  /*d530*/  HMMA.16816.F32.BF16 R40, R12.reuse, R162, R40 ;  /* 0x000000a20c28723c */ /* 0x040fe20000041828 */
[----:B------:R-:W3:Y:S05]  /*d540*/  LDSM.16.MT88.4 R160, [R190+0x10800] ;  /* 0x01080000bea0783b */ /* 0x000eea0000004200 */
[C---:B-1----:R-:W-:Y:S06]  /*d550*/  HMMA.16816.F32.BF16 R44, R12.reuse, R156, R44 ;  /* 0x0000009c0c2c723c */ /* 0x042fec000004182c */
[C---:B------:R-:W-:Y:S01]  /*d560*/  HMMA.16816.F32.BF16 R48, R12.reuse, R158, R48 ;  /* 0x0000009e0c30723c */ /* 0x040fe20000041830 */
[----:B------:R-:W1:Y:S05]  /*d570*/  LDSM.16.MT88.4 R156, [R188+0x12800] ;  /* 0x01280000bc9c783b */ /* 0x000e6a0000004200 */
        /* <DEDUP_REMOVED lines=25> */
[C---:B------:R-:W-:Y:S05]  /*d710*/  HMMA.16816.F32.BF16 R120, R12.reuse, R162, R120 ;  /* 0x000000a20c78723c */ /* 0x040fea0000041878 */
[----:B------:R-:W-:Y:S01]  /*d720*/  LOP3.LUT R160, R165, UR21, R246, 0x96, !PT ;  /* 0x00000015a5a07c12 */ /* 0x000fe2000f8e96f6 */
[----:B------:R-:W-:Y:S05]  /*d730*/  IMAD.WIDE.U32 R164, R164, -0x2daee0ad, RZ ;  /* 0xd2511f53a4a47825 */ /* 0x000fea00078e00ff */
[----:B------:R-:W-:Y:S01]  /*d740*/  IMAD.WIDE.U32 R160, R160, -0x2daee0ad, RZ ;  /* 0xd2511f53a0a07825 */ /* 0x000fe200078e00ff */
[C---:B-1----:R-:W-:Y:S03]  /*d750*/  HMMA.16816.F32.BF16 R124, R12.reuse, R156, R124 ;  /* 0x0000009c0c7c723c */ /* 0x042fe6000004187c */
[----:B------:R-:W-:Y:S02]  /*d760*/  LOP3.LUT R162, R165, UR15, R160, 0x96, !PT ;  /* 0x0000000fa5a27c12 */ /* 0x000fe4000f8e96a0 */
[----:B------:R-:W-:Y:S01]  /*d770*/  LOP3.LUT R161, R161, UR24, R240, 0x96, !PT ;  /* 0x00000018a1a17c12 */ /* 0x000fe2000f8e96f0 */
[C---:B------:R-:W-:Y:S01]  /*d780*/  HMMA.16816.F32.BF16 R128, R12.reuse, R158, R128 ;  /* 0x0000009e0c80723c */ /* 0x040fe20000041880 */
[----:B------:R-:W1:Y:S04]  /*d790*/  LDSM.16.MT88.4 R156, [R189+0x16800] ;  /* 0x01680000bd9c783b */ /* 0x000e680000004200 */
[----:B------:R-:W-:Y:S06]  /*d7a0*/  IMAD.WIDE.U32 R162, R162, -0x326172a9, RZ ;  /* 0xcd9e8d57a2a27825 */ /* 0x000fec00078e00ff */
[----:B------:R-:W-:Y:S05]  /*d7b0*/  IMAD.WIDE.U32 R160, R161, -0x326172a9, RZ ;  /* 0xcd9e8d57a1a07825 */ /* 0x000fea00078e00ff */
[----:B------:R-:W-:Y:S02]  /*d7c0*/  LOP3.LUT R161, R161, UR19, R182, 0x96, !PT ;  /* 0x00000013a1a17c12 */ /* 0x000fe4000f8e96b6 */
[----:B------:R-:W-:Y:S01]  /*d7d0*/  LOP3.LUT R153, R163, UR14, R160, 0x96, !PT ;  /* 0x0000000ea3997c12 */ /* 0x000fe2000f8e96a0 */
[----:B------:R3:W5:Y:S02]  /*d7e0*/  MUFU.EX2 R182, R27 ;  /* 0x0000001b00b67308 */ /* 0x0007640000000800 */
[----:B------:R-:W-:Y:S04]  /*d7f0*/  IMAD.WIDE.U32 R160, R161, -0x2daee0ad, RZ ;  /* 0xd2511f53a1a07825 */ /* 0x000fe800078e00ff */
[----:B------:R-:W-:Y:S01]  /*d800*/  IMAD.WIDE.U32 R166, R153, -0x2daee0ad, RZ ;  /* 0xd2511f5399a67825 */ /* 0x000fe200078e00ff */
[----:B------:R-:W-:Y:S04]  /*d810*/  LOP3.LUT R164, R161, UR11, R164, 0x96, !PT ;  /* 0x0000000ba1a47c12 */ /* 0x000fe8000f8e96a4 */
[----:B------:R-:W-:Y:S01]  /*d820*/  LOP3.LUT R160, R167, UR10, R160, 0x96, !PT ;  /* 0x0000000aa7a07c12 */ /* 0x000fe2000f8e96a0 */
[----:B------:R-:W-:Y:S04]  /*d830*/  IMAD.WIDE.U32 R164, R164, -0x326172a9, RZ ;  /* 0xcd9e8d57a4a47825 */ /* 0x000fe800078e00ff */
[----:B------:R-:W-:Y:S01]  /*d840*/  IMAD.WIDE.U32 R160, R160, -0x326172a9, RZ ;  /* 0xcd9e8d57a0a07825 */ /* 0x000fe200078e00ff */
[----:B---3--:R-:W-:Y:S02]  /*d850*/  LDSM.16.MT88.4 R24, [R188+0x11000] ;  /* 0x01100000bc18783b */ /* 0x008fe40000004200 */
[----:B------:R-:W-:Y:S02]  /*d860*/  LOP3.LUT R163, R165, UR13, R162, 0x96, !PT ;  /* 0x0000000da5a37c12 */ /* 0x000fe4000f8e96a2 */
[C---:B------:R-:W-:Y:S01]  /*d870*/  LOP3.LUT R153, R160.reuse, 0xffff, RZ, 0xc0, !PT ;  /* 0x0000ffffa0997812 */ /* 0x040fe200078ec0ff */
[C---:B-1----:R-:W-:Y:S03]  /*d880*/  HMMA.16816.F32.BF16 R132, R12.reuse, R156, R132 ;  /* 0x0000009c0c84723c */ /* 0x042fe60000041884 */
[----:B------:R-:W-:Y:S02]  /*d890*/  LOP3.LUT R154, R160, 0xff, RZ, 0xc0, !PT ;  /* 0x000000ffa09a7812 */ /* 0x000fe400078ec0ff */
[----:B--2---:R-:W-:Y:S01]  /*d8a0*/  F2FP.BF16.F32.PACK_AB R165, R169, R170 ;  /* 0x000000aaa9a5723e */ /* 0x004fe200000010ff */
[C---:B------:R-:W-:Y:S05]  /*d8b0*/  HMMA.16816.F32.BF16 R136, R12.reuse, R158, R136 ;  /* 0x0000009e0c88723c */ /* 0x040fea0000041888 */
[----:B------:R-:W-:Y:S02]  /*d8c0*/  SHF.R.U32.HI R156, RZ, 0x8, R153 ;  /* 0x00000008ff9c7819 */ /* 0x000fe40000011699 */
[----:B------:R-:W-:Y:S01]  /*d8d0*/  LOP3.LUT R153, R161, UR23, R164, 0x96, !PT ;  /* 0x00000017a1997c12 */ /* 0x000fe2000f8e96a4 */
[----:B------:R-:W-:Y:S03]  /*d8e0*/  FFMA.FTZ R164, R2, R239, R184 ;  /* 0x000000ef02a47223 */ /* 0x000fe600000100b8 */
[----:B------:R-:W-:Y:S01]  /*d8f0*/  PRMT R162, R154, 0x5410, R156 ;  /* 0x000054109aa27816 */ /* 0x000fe2000000009c */
[----:B------:R-:W-:Y:S01]  /*d900*/  FADD.FTZ R35, R220, R164 ;  /* 0x000000a4dc237221 */ /* 0x000fe20000010000 */
[----:B------:R-:W1:Y:S01]  /*d910*/  LDSM.16.MT88.4 R156, [R191+0x16800] ;  /* 0x01680000bf9c783b */ /* 0x000e620000004200 */
[--C-:B------:R-:W-:Y:S02]  /*d920*/  SHF.R.U32.HI R161, RZ, 0x10, R160.reuse ;  /* 0x00000010ffa17819 */ /* 0x100fe400000116a0 */
[----:B------:R-:W-:Y:S02]  /*d930*/  SHF.R.U32.HI R160, RZ, 0x18, R160 ;  /* 0x00000018ffa07819 */ /* 0x000fe400000116a0 */
[----:B------:R-:W-:Y:S02]  /*d940*/  LOP3.LUT R154, R161, 0xff, RZ, 0xc0, !PT ;  /* 0x000000ffa19a7812 */ /* 0x000fe400078ec0ff */
[----:B----4-:R-:W-:Y:S02]  /*d950*/  F2FP.BF16.F32.PACK_AB R2, R183, R181 ;  /* 0x000000b5b702723e */ /* 0x010fe400000010ff */
[----:B------:R-:W-:Y:S02]  /*d960*/  PRMT R161, R154, 0x5410, R160 ;  /* 0x000054109aa17816 */ /* 0x000fe400000000a0 */
[C---:B------:R-:W-:Y:S02]  /*d970*/  LOP3.LUT R160, R153.reuse, 0xff, RZ, 0xc0, !PT ;  /* 0x000000ff99a07812 */ /* 0x040fe400078ec0ff */
[----:B------:R-:W-:Y:S02]  /*d980*/  LOP3.LUT R154, R153, 0xffff, RZ, 0xc0, !PT ;  /* 0x0000ffff999a7812 */ /* 0x000fe400078ec0ff */
[----:B------:R-:W-:Y:S02]  /*d990*/  F2FP.BF16.F32.PACK_AB R164, R171, R172 ;  /* 0x000000acaba4723e */ /* 0x000fe400000010ff */
[----:B------:R-:W-:Y:S04]  /*d9a0*/  SHF.R.U32.HI R154, RZ, 0x8, R154 ;  /* 0x00000008ff9a7819 */ /* 0x000fe8000001169a */
[----:B------:R-:W-:Y:S01]  /*d9b0*/  PRMT R154, R160, 0x5410, R154 ;  /* 0x00005410a09a7816 */ /* 0x000fe2000000009a */
[C---:B-1----:R-:W-:Y:S06]  /*d9c0*/  HMMA.16816.F32.BF16 R140, R12.reuse, R156, R140 ;  /* 0x0000009c0c8c723c */ /* 0x042fec000004188c */
[C---:B------:R-:W-:Y:S05]  /*d9d0*/  HMMA.16816.F32.BF16 R144, R12.reuse, R158, R144 ;  /* 0x0000009e0c90723c */ /* 0x040fea0000041890 */
[--C-:B------:R-:W-:Y:S02]  /*d9e0*/  SHF.R.U32.HI R157, RZ, 0x10, R153.reuse ;  /* 0x00000010ff9d7819 */ /* 0x100fe40000011699 */
[----:B------:R-:W-:Y:S04]  /*d9f0*/  SHF.R.U32.HI R156, RZ, 0x18, R153 ;  /* 0x00000018ff9c7819 */ /* 0x000fe80000011699 */
[----:B------:R-:W-:Y:S04]  /*da00*/  LOP3.LUT R153, R157, 0xff, RZ, 0xc0, !PT ;  /* 0x000000ff9d997812 */ /* 0x000fe800078ec0ff */
[----:B------:R-:W-:Y:S02]  /*da10*/  PRMT R153, R153, 0x5410, R156 ;  /* 0x0000541099997816 */ /* 0x000fe4000000009c */
[----:B------:R-:W1:Y:S02]  /*da20*/  LDSM.16.MT88.4 R156, [R190+0x16800] ;  /* 0x01680000be9c783b */ /* 0x000e640000004200 */
[C---:B-1----:R-:W-:Y:S06]  /*da30*/  HMMA.16816.F32.BF16 R148, R12.reuse, R156, R148 ;  /* 0x0000009c0c94723c */ /* 0x042fec0000041894 */
[----:B------:R-:W-:Y:S01]  /*da40*/  HMMA.16816.F32.BF16 R16, R12, R158, R16 ;  /* 0x0000009e0c10723c */ /* 0x000fe20000041810 */
[----:B------:R-:W1:Y:S06]  /*da50*/  LDSM.16.MT88.4 R156, [R191+0x11000] ;  /* 0x01100000bf9c783b */ /* 0x000e6c0000004200 */
[--C-:B------:R-:W-:Y:S04]  /*da60*/  HSET2.LE.AND R15, R161, R178.reuse, PT ;  /* 0x000000b2a10f7233 */ /* 0x100fe80003803000 */
[--C-:B------:R-:W-:Y:S02]  /*da70*/  HSET2.LE.AND R14, R162, R178.reuse, PT ;  /* 0x000000b2a20e7233 */ /* 0x100fe40003803000 */
[----:B-----5:R-:W-:Y:S02]  /*da80*/  F2FP.BF16.F32.PACK_AB R12, R182, R180 ;  /* 0x000000b4b60c723e */ /* 0x020fe400000010ff */
[--C-:B------:R-:W-:Y:S02]  /*da90*/  HSET2.LE.AND R13, R153, R178.reuse, PT ;  /* 0x000000b2990d7233 */ /* 0x100fe40003803000 */
[----:B------:R-:W-:Y:S02]  /*daa0*/  LOP3.LUT R15, R15, R12, RZ, 0xc0, !PT ;  /* 0x0000000c0f0f7212 */ /* 0x000fe400078ec0ff */
[----:B------:R-:W-:Y:S02]  /*dab0*/  LOP3.LUT R14, R14, R2, RZ, 0xc0, !PT ;  /* 0x000000020e0e7212 */ /* 0x000fe400078ec0ff */
[--C-:B------:R-:W-:Y:S02]  /*dac0*/  HSET2.LE.AND R12, R154, R178.reuse, PT ;  /* 0x000000b29a0c7233 */ /* 0x100fe40003803000 */
[----:B------:R-:W-:Y:S02]  /*dad0*/  F2FP.BF16.F32.PACK_AB R2, R175, R179 ;  /* 0x000000b3af02723e */ /* 0x000fe400000010ff */
[----:B------:R-:W-:Y:S02]  /*dae0*/  F2FP.BF16.F32.PACK_AB R153, R174, R173 ;  /* 0x000000adae99723e */ /* 0x000fe400000010ff */
[----:B------:R-:W-:Y:S02]  /*daf0*/  LOP3.LUT R12, R12, R2, RZ, 0xc0, !PT ;  /* 0x000000020c0c7212 */ /* 0x000fe400078ec0ff */
[----:B------:R-:W-:Y:S07]  /*db00*/  LOP3.LUT R13, R13, R153, RZ, 0xc0, !PT ;  /* 0x000000990d0d7212 */ /* 0x000fee00078ec0ff */
        /* <DEDUP_REMOVED lines=31> */
[C---:B------:R-:W-:Y:S05]  /*dd00*/  HMMA.16816.F32.BF16 R112, R12.reuse, R22, R112 ;  /* 0x000000160c70723c */ /* 0x040fea0000041870 */
[----:B------:R-:W-:Y:S01]  /*dd10*/  IMAD.WIDE.U32 R20, R163, -0x2daee0ad, RZ ;  /* 0xd2511f53a3147825 */ /* 0x000fe200078e00ff */
[C---:B-1----:R-:W-:Y:S01]  /*dd20*/  HMMA.16816.F32.BF16 R116, R12.reuse, R156, R116 ;  /* 0x0000009c0c74723c */ /* 0x042fe20000041874 */
[----:B------:R-:W-:Y:S04]  /*dd30*/  LDSM.16.MT88.4 R160, [R188+0x11800] ;  /* 0x01180000bca0783b */ /* 0x000fe80000004200 */
[----:B------:R-:W-:Y:S01]  /*dd40*/  LOP3.LUT R2, R21, UR22, R166, 0x96, !PT ;  /* 0x0000001615027c12 */ /* 0x000fe2000f8e96a6 */
[C---:B------:R-:W-:Y:S05]  /*dd50*/  HMMA.16816.F32.BF16 R120, R12.reuse, R158, R120 ;  /* 0x0000009e0c78723c */ /* 0x040fea0000041878 */
[C---:B------:R-:W-:Y:S02]  /*dd60*/  LOP3.LUT R153, R20.reuse, 0xffff, RZ, 0xc0, !PT ;  /* 0x0000ffff14997812 */ /* 0x040fe400078ec0ff */
[--C-:B------:R-:W-:Y:S04]  /*dd70*/  SHF.R.U32.HI R154, RZ, 0x10, R20.reuse ;  /* 0x00000010ff9a7819 */ /* 0x100fe80000011614 */
[----:B------:R-:W-:Y:S02]  /*dd80*/  LOP3.LUT R157, R20, 0xff, RZ, 0xc0, !PT ;  /* 0x000000ff149d7812 */ /* 0x000fe400078ec0ff */
[----:B------:R-:W-:Y:S02]  /*dd90*/  SHF.R.U32.HI R156, RZ, 0x18, R20 ;  /* 0x00000018ff9c7819 */ /* 0x000fe40000011614 */
[----:B------:R-:W1:Y:S01]  /*dda0*/  LDSM.16.MT88.4 R20, [R189+0x17000] ;  /* 0x01700000bd14783b */ /* 0x000e620000004200 */
[----:B------:R-:W-:Y:S01]  /*ddb0*/  LOP3.LUT R28, R154, 0xff, RZ, 0xc0, !PT ;  /* 0x000000ff9a1c7812 */ /* 0x000fe200078ec0ff */
[C---:B--2---:R-:W-:Y:S01]  /*ddc0*/  HMMA.16816.F32.BF16 R124, R12.reuse, R24, R124 ;  /* 0x000000180c7c723c */ /* 0x044fe2000004187c */
[----:B------:R-:W2:Y:S02]  /*ddd0*/  MUFU.EX2 R154, R34 ;  /* 0x00000022009a7308 */ /* 0x000ea40000000800 */
[----:B------:R-:W-:Y:S02]  /*dde0*/  LOP3.LUT R29, R2, 0xffff, RZ, 0xc0, !PT ;  /* 0x0000ffff021d7812 */ /* 0x000fe400078ec0ff */
[----:B------:R-:W-:Y:S01]  /*ddf0*/  PRMT R156, R28, 0x5410, R156 ;  /* 0x000054101c9c7816 */ /* 0x000fe2000000009c */
[C---:B------:R-:W-:Y:S01]  /*de00*/  HMMA.16816.F32.BF16 R128, R12.reuse, R26, R128 ;  /* 0x0000001a0c80723c */ /* 0x040fe20000041880 */
[----:B------:R-:W3:Y:S04]  /*de10*/  LDSM.16.MT88.4 R24, [R191+0x17000] ;  /* 0x01700000bf18783b */ /* 0x000ee80000004200 */
[----:B------:R-:W-:Y:S02]  /*de20*/  SHF.R.U32.HI R153, RZ, 0x8, R153 ;  /* 0x00000008ff997819 */ /* 0x000fe40000011699 */
[----:B------:R-:W-:Y:S04]  /*de30*/  LOP3.LUT R28, R2, 0xff, RZ, 0xc0, !PT ;  /* 0x000000ff021c7812 */ /* 0x000fe800078ec0ff */
[----:B------:R-:W-:Y:S02]  /*de40*/  SHF.R.U32.HI R29, RZ, 0x8, R29 ;  /* 0x00000008ff1d7819 */ /* 0x000fe4000001161d */
[----:B------:R-:W-:Y:S02]  /*de50*/  PRMT R157, R157, 0x5410, R153 ;  /* 0x000054109d9d7816 */ /* 0x000fe40000000099 */
[----:B------:R-:W-:Y:S02]  /*de60*/  PRMT R153, R28, 0x5410, R29 ;  /* 0x000054101c997816 */ /* 0x000fe4000000001d */
[--C-:B------:R-:W-:Y:S02]  /*de70*/  SHF.R.U32.HI R28, RZ, 0x10, R2.reuse ;  /* 0x00000010ff1c7819 */ /* 0x100fe40000011602 */
[----:B------:R-:W-:Y:S02]  /*de80*/  SHF.R.U32.HI R29, RZ, 0x18, R2 ;  /* 0x00000018ff1d7819 */ /* 0x000fe40000011602 */
[----:B------:R-:W-:Y:S02]  /*de90*/  LOP3.LUT R2, R28, 0xff, RZ, 0xc0, !PT ;  /* 0x000000ff1c027812 */ /* 0x000fe400078ec0ff */
[--C-:B------:R-:W-:Y:S02]  /*dea0*/  HSET2.LE.AND R32, R157, R178.reuse, PT ;  /* 0x000000b29d207233 */ /* 0x100fe40003803000 */
[----:B------:R-:W-:Y:S02]  /*deb0*/  PRMT R2, R2, 0x5410, R29 ;  /* 0x0000541002027816 */ /* 0x000fe4000000001d */
[----:B------:R-:W4:Y:S01]  /*dec0*/  LDSM.16.MT88.4 R28, [R190+0x17000] ;  /* 0x01700000be1c783b */ /* 0x000f220000004200 */
[--C-:B------:R-:W-:Y:S02]  /*ded0*/  HSET2.LE.AND R33, R156, R178.reuse, PT ;  /* 0x000000b29c217233 */ /* 0x100fe40003803000 */
[--C-:B------:R-:W-:Y:S01]  /*dee0*/  HSET2.LE.AND R2, R2, R178.reuse, PT ;  /* 0x000000b202027233 */ /* 0x100fe20003803000 */
[C---:B-1----:R-:W-:Y:S03]  /*def0*/  HMMA.16816.F32.BF16 R132, R12.reuse, R20, R132 ;  /* 0x000000140c84723c */ /* 0x042fe60000041884 */
[----:B------:R-:W-:Y:S02]  /*df00*/  F2FP.BF16.F32.PACK_AB R166, R176, R168 ;  /* 0x000000a8b0a6723e */ /* 0x000fe400000010ff */
[----:B--2---:R-:W-:Y:S01]  /*df10*/  F2FP.BF16.F32.PACK_AB R167, R177, R154 ;  /* 0x0000009ab1a7723e */ /* 0x004fe200000010ff */
[C---:B------:R-:W-:Y:S05]  /*df20*/  HMMA.16816.F32.BF16 R136, R12.reuse, R22, R136 ;  /* 0x000000160c88723c */ /* 0x040fea0000041888 */
[----:B------:R-:W-:Y:S01]  /*df30*/  FFMA.FTZ R20, R0, R244, R221 ;  /* 0x000000f400147223 */ /* 0x000fe200000100dd */
[C---:B---3--:R-:W-:Y:S05]  /*df40*/  HMMA.16816.F32.BF16 R140, R12.reuse, R24, R140 ;  /* 0x000000180c8c723c */ /* 0x048fea000004188c */
[----:B------:R-:W-:Y:S01]  /*df50*/  FADD.FTZ R34, R222, R20 ;  /* 0x00000014de227221 */ /* 0x000fe20000010000 */
[C---:B------:R-:W-:Y:S01]  /*df60*/  HMMA.16816.F32.BF16 R144, R12.reuse, R26, R144 ;  /* 0x0000001a0c90723c */ /* 0x040fe20000041890 */
[----:B------:R-:W1:Y:S04]  /*df70*/  LDSM.16.MT88.4 R20, [R189+0x11800] ;  /* 0x01180000bd14783b */ /* 0x000e680000004200 */
[----:B------:R-:W-:Y:S02]  /*df80*/  LOP3.LUT R166, R32, R166, RZ, 0xc0, !PT ;  /* 0x000000a620a67212 */ /* 0x000fe400078ec0ff */
[----:B------:R-:W-:Y:S02]  /*df90*/  LOP3.LUT R167, R33, R167, RZ, 0xc0, !PT ;  /* 0x000000a721a77212 */ /* 0x000fe400078ec0ff */
[----:B------:R-:W2:Y:S02]  /*dfa0*/  LDSM.16.MT88.4 R24, [R191+0x11800] ;  /* 0x01180000bf18783b */ /* 0x000ea40000004200 */
[----:B------:R-:W-:Y:S02]  /*dfb0*/  HSET2.LE.AND R0, R153, R178, PT ;  /* 0x000000b299007233 */ /* 0x000fe40003803000 */
[----:B------:R-:W-:Y:S01]  /*dfc0*/  LOP3.LUT R165, R2, R165, RZ, 0xc0, !PT ;  /* 0x000000a502a57212 */ /* 0x000fe200078ec0ff */
[----:B------:R-:W-:Y:S01]  /*dfd0*/  FADD.FTZ R2, R224, R34 ;  /* 0x00000022e0027221 */ /* 0x000fe20000010000 */
[----:B------:R-:W-:Y:S01]  /*dfe0*/  MOV R153, R3 ;  /* 0x0000000300997202 */ /* 0x000fe20000000f00 */
[C---:B----4-:R-:W-:Y:S03]  /*dff0*/  HMMA.16816.F32.BF16 R148, R12.reuse, R28, R148 ;  /* 0x0000001c0c94723c */ /* 0x050fe60000041894 */
[----:B------:R-:W-:Y:S01]  /*e000*/  LOP3.LUT R164, R0, R164, RZ, 0xc0, !PT ;  /* 0x000000a400a47212 */ /* 0x000fe200078ec0ff */
[----:B------:R-:W-:Y:S01]  /*e010*/  FADD.FTZ R0, R223, R35 ;  /* 0x00000023df007221 */ /* 0x000fe20000010000 */
[----:B------:R-:W-:Y:S01]  /*e020*/  FADD.FTZ R2, R226, R2 ;  /* 0x00000002e2027221 */ /* 0x000fe20000010000 */
[----:B------:R-:W-:Y:S01]  /*e030*/  HMMA.16816.F32.BF16 R16, R12, R30, R16 ;  /* 0x0000001e0c10723c */ /* 0x000fe20000041810 */
[----:B------:R-:W3:Y:S04]  /*e040*/  LDSM.16.MT88.4 R32, [R190+0x11800] ;  /* 0x01180000be20783b */ /* 0x000ee80000004200 */
[----:B------:R-:W-:Y:S01]  /*e050*/  FADD.FTZ R0, R225, R0 ;  /* 0x00000000e1007221 */ /* 0x000fe20000010000 */
[C---:B------:R-:W-:Y:S03]  /*e060*/  HMMA.16816.F32.BF16 R156, R164.reuse, R160, R4 ;  /* 0x000000a0a49c723c */ /* 0x040fe60000041804 */
[----:B------:R-:W4:Y:S02]  /*e070*/  LDSM.16.MT88.4 R12, [R188+0x13800] ;  /* 0x01380000bc0c783b */ /* 0x000f240000004200 */
[----:B------:R-:W-:Y:S01]  /*e080*/  FADD.FTZ R0, R186, R0 ;  /* 0x00000000ba007221 */ /* 0x000fe20000010000 */
[C---:B------:R-:W-:Y:S05]  /*e090*/  HMMA.16816.F32.BF16 R160, R164.reuse, R162, R8 ;  /* 0x000000a2a4a0723c */ /* 0x040fea0000041808 */
[----:B------:R-:W5:Y:S01]  /*e0a0*/  LDSM.16.MT88.4 R4, [R189+0x13800] ;  /* 0x01380000bd04783b */ /* 0x000f620000004200 */
[C---:B-1----:R-:W-:Y:S05]  /*e0b0*/  HMMA.16816.F32.BF16 R36, R164.reuse, R20, R36 ;  /* 0x00000014a424723c */ /* 0x042fea0000041824 */
[----:B------:R-:W-:Y:S01]  /*e0c0*/  FADD.FTZ R2, R215, R2 ;  /* 0x00000002d7027221 */ /* 0x000fe20000010000 */
[C---:B------:R-:W-:Y:S01]  /*e0d0*/  HMMA.16816.F32.BF16 R40, R164.reuse, R22, R40 ;  /* 0x00000016a428723c */ /* 0x040fe20000041828 */
[----:B------:R-:W1:Y:S04]  /*e0e0*/  LDSM.16.MT88.4 R8, [R191+0x13800] ;  /* 0x01380000bf08783b */ /* 0x000e680000004200 */
[----:B------:R-:W-:Y:S01]  /*e0f0*/  FADD.FTZ R0, R185, R0 ;  /* 0x00000000b9007221 */ /* 0x000fe20000010000 */
[C---:B--2---:R-:W-:Y:S03]  /*e100*/  HMMA.16816.F32.BF16 R44, R164.reuse, R24, R44 ;  /* 0x00000018a42c723c */ /* 0x044fe6000004182c */
[----:B------:R-:W2:Y:S02]  /*e110*/  LDSM.16.MT88.4 R20, [R190+0x13800] ;  /* 0x01380000be14783b */ /* 0x000ea40000004200 */
        /* <DEDUP_REMOVED lines=11> */
[----:B------:R-:W4:Y:S04]  /*e1d0*/  LDSM.16.MT88.4 R12, [R191+0x15800] ;  /* 0x01580000bf0c783b */ /* 0x000f280000004200 */
[----:B------:R-:W-:Y:S01]  /*e1e0*/  FADD.FTZ R2, R219, R2 ;  /* 0x00000002db027221 */ /* 0x000fe20000010000 */
[C---:B-----5:R-:W-:Y:S05]  /*e1f0*/  HMMA.16816.F32.BF16 R68, R164.reuse, R4, R68 ;  /* 0x00000004a444723c */ /* 0x060fea0000041844 */
[----:B------:R-:W-:Y:S01]  /*e200*/  FADD.FTZ R0, R173, R0 ;  /* 0x00000000ad007221 */ /* 0x000fe20000010000 */
[C---:B------:R-:W-:Y:S01]  /*e210*/  HMMA.16816.F32.BF16 R72, R164.reuse, R6, R72 ;  /* 0x00000006a448723c */ /* 0x040fe20000041848 */
[----:B------:R-:W5:Y:S04]  /*e220*/  LDSM.16.MT88.4 R4, [R190+0x15800] ;  /* 0x01580000be04783b */ /* 0x000f680000004200 */
        /* <DEDUP_REMOVED lines=28> */
[----:B------:R-:W-:Y:S01]  /*e3f0*/  MOV R154, R152 ;  /* 0x00000098009a7202 */ /* 0x000fe20000000f00 */
[C---:B-1----:R-:W-:Y:S05]  /*e400*/  HMMA.16816.F32.BF16 R124, R164.reuse, R8, R124 ;  /* 0x00000008a47c723c */ /* 0x042fea000004187c */
[----:B------:R-:W-:Y:S01]  /*e410*/  FADD.FTZ R2, R168, R2 ;  /* 0x00000002a8027221 */ /* 0x000fe20000010000 */
[C---:B------:R-:W-:Y:S05]  /*e420*/  HMMA.16816.F32.BF16 R128, R164.reuse, R10, R128 ;  /* 0x0000000aa480723c */ /* 0x040fea0000041880 */
[----:B------:R-:W-:Y:S01]  /*e430*/  FADD.FTZ R239, R177, R0 ;  /* 0x00000000b1ef7221 */ /* 0x000fe20000010000 */
[C---:B--2---:R-:W-:Y:S05]  /*e440*/  HMMA.16816.F32.BF16 R132, R164.reuse, R20, R132 ;  /* 0x00000014a484723c */ /* 0x044fea0000041884 */
[----:B------:R-:W-:Y:S01]  /*e450*/  FADD.FTZ R244, R176, R2 ;  /* 0x00000002b0f47221 */ /* 0x000fe20000010000 */
[C---:B------:R-:W-:Y:S06]  /*e460*/  HMMA.16816.F32.BF16 R136, R164.reuse, R22, R136 ;  /* 0x00000016a488723c */ /* 0x040fec0000041888 */
[C---:B------:R-:W-:Y:S06]  /*e470*/  HMMA.16816.F32.BF16 R140, R164.reuse, R24, R140 ;  /* 0x00000018a48c723c */ /* 0x040fec000004188c */
[C---:B------:R-:W-:Y:S06]  /*e480*/  HMMA.16816.F32.BF16 R144, R164.reuse, R26, R144 ;  /* 0x0000001aa490723c */ /* 0x040fec0000041890 */
[C---:B---3--:R-:W-:Y:S06]  /*e490*/  HMMA.16816.F32.BF16 R148, R164.reuse, R28, R148 ;  /* 0x0000001ca494723c */ /* 0x048fec0000041894 */
[----:B------:R-:W-:Y:S01]  /*e4a0*/  HMMA.16816.F32.BF16 R164, R164, R30, R16 ;  /* 0x0000001ea4a4723c */ /* 0x000fe20000041810 */
[----:B------:R-:W-:Y:S11]  /*e4b0*/  @!UPT UIADD3 URZ, URZ, URZ, URZ ;  /* 0x0000003f3f3ff290 */ /* 0x000ff6000fffe03f */
[----:B------:R-:W-:Y:S01]  /*e4c0*/  @!UPT UIADD3 URZ, URZ, URZ, URZ ;  /* 0x0000003f3f3ff290 */ /* 0x000fe2000fffe03f */
[----:B------:R-:W-:Y:S11]  /*e4d0*/  @P0 BRA `(.L_x_855) ;  /* 0xffffffb400e80947 */ /* 0x000ff6000383ffff */
.L_x_854:
        /* <DEDUP_REMOVED lines=11> */
[----:B------:R-:W-:-:S04]  /*e590*/  LEA.HI R169, R171, R170, RZ, 0x2 ;  /* 0x000000aaaba97211 */ /* 0x000fc800078f10ff */
        /* <DEDUP_REMOVED lines=17> */
[C---:B-----5:R-:W-:Y:S01]  /*e6b0*/  FMUL.FTZ R155, R2.reuse, R40 ;  /* 0x00000028029b7220 */ /* 0x060fe20000410000 */
        /* <DEDUP_REMOVED lines=134> */
[----:B------:R-:W-:Y:S02]  /*ef20*/  SHF.R.S32.HI R48, RZ, 0x5, R58 ;  /* 0x00000005ff307819 */ /* 0x000fe4000001143a */
[----:B------:R-:W-:-:S02]  /*ef30*/  IADD3 R0, -R0, R170, RZ ;  /* 0x000000aa00007210 */ /* 0x000fc40007ffe1ff */
[----:B------:R-:W-:Y:S02]  /*ef40*/  LOP3.LUT R2, R2, 0x1c0, RZ, 0xc0, !PT ;  /* 0x000001c002027812 */ /* 0x000fe400078ec0ff */
[----:B------:R-:W-:Y:S02]  /*ef50*/  LOP3.LUT R10, R10, 0x1, RZ, 0xc0, !PT ;  /* 0x000000010a0a7812 */ /* 0x000fe400078ec0ff */
[----:B------:R-:W-:Y:S02]  /*ef60*/  F2FP.BF16.F32.PACK_AB R15, R15, R46 ;  /* 0x0000002e0f0f723e */ /* 0x000fe400000010ff */
        /* <DEDUP_REMOVED lines=36> */
[----:B------:R-:W-:Y:S02]  /*f1b0*/  IADD3 R6, R4, R10, RZ ;  /* 0x0000000a04067210 */ /* 0x000fe40007ffe0ff */
[----:B------:R-:W-:Y:S01]  /*f1c0*/  F2FP.BF16.F32.PACK_AB R42, R65, R64 ;  /* 0x00000040412a723e */ /* 0x000fe200000010ff */
[----:B------:R-:W-:Y:S01]  /*f1d0*/  STS [R4], R12 ;  /* 0x0000000c04007388 */ /* 0x000fe20000000800 */
[----:B---3--:R-:W-:-:S02]  /*f1e0*/  IADD3 R7, R5, R10, RZ ;  /* 0x0000000a05077210 */ /* 0x008fc40007ffe0ff */
[----:B------:R-:W-:Y:S01]  /*f1f0*/  F2FP.BF16.F32.PACK_AB R41, R41, R66 ;  /* 0x000000422929723e */ /* 0x000fe200000010ff */
[----:B------:R-:W-:Y:S01]  /*f200*/  STS [R4+0x400], R11 ;  /* 0x0004000b04007388 */ /* 0x000fe20000000800 */
[----:B----4-:R-:W-:Y:S02]  /*f210*/  IADD3 R9, R0, R10, RZ ;  /* 0x0000000a00097210 */ /* 0x010fe40007ffe0ff */
[----:B------:R-:W-:Y:S02]  /*f220*/  F2FP.BF16.F32.PACK_AB R40, R40, R68 ;  /* 0x000000442828723e */ /* 0x000fe400000010ff */
        /* <DEDUP_REMOVED lines=90> */
.L_x_858:
        /* <DEDUP_REMOVED lines=54> */
.L_x_859:
[----:B------:R-:W-:Y:S05]  /*fb30*/  @P0 BRA `(.L_x_860) ;  /* 0x0000000000180947 */ /* 0x000fea0003800000 */
[----:B------:R-:W3:Y:S01]  /*fb40*/  LDC R0, c[0x0][0x2c4] ;  /* 0x0000b100ff007b82 */ /* 0x000ee20000000800 */
[----:B------:R-:W-:Y:S02]  /*fb50*/  ISETP.NE.AND P0, PT, RZ, UR8, PT ;  /* 0x00000008ff007c0c */ /* 0x000fe4000bf05270 */
[----:B--2---:R-:W-:-:S05]  /*fb60*/  MOV R8, 0x1 ;  /* 0x0000000100087802 */ /* 0x004fca0000000f00 */
[----:B------:R-:W2:Y:S08]  /*fb70*/  LDC R6, c[0x0][0x270] ;  /* 0x00009c00ff067b82 */ /* 0x000eb00000000800 */
[----:B---3--:R-:W2:Y:S02]  /*fb80*/  @P0 LDC R0, c[0x0][0x2e4] ;  /* 0x0000b900ff000b82 */ /* 0x008ea40000000800 */
[----:B--2---:R-:W-:-:S07]  /*fb90*/  IMAD R6, R0, R6, RZ ;  /* 0x0000000600067224 */ /* 0x004fce00078e02ff */
.L_x_860:
        /* <DEDUP_REMOVED lines=12> */
[----:B------:R-:W-:-:S02]  /*fc60*/  SHF.R.S32.HI R11, RZ, 0x1f, R2 ;  /* 0x0000001fff0b7819 */ /* 0x000fc40000011402 */
[----:B------:R-:W-:Y:S02]  /*fc70*/  LOP3.LUT P2, RZ, R7, 0x3, RZ, 0xc0, !PT ;  /* 0x0000000307ff7812 */ /* 0x000fe4000784c0ff */
        /* <DEDUP_REMOVED lines=14> */
[----:B------:R-:W-:Y:S01]  /*fd60*/  LOP3.LUT R6, R18, 0xfffffff8, RZ, 0xc0, !PT ;  /* 0xfffffff812067812 */ /* 0x000fe200078ec0ff */
[----:B------:R-:W-:Y:S01]  /*fd70*/  IMAD.MOV.U32 R14, RZ, RZ, 0x7f800000 ;  /* 0x7f800000ff0e7424 */ /* 0x000fe200078e00ff */
        /* <DEDUP_REMOVED lines=26> */
.L_x_862:
[----:B------:R-:W-:Y:S05]  /*ff20*/  BSYNC B0 ;  /* 0x0000000000007941 */ /* 0x000fea0003800000 */
.L_x_861:
[----:B------:R-:W-:Y:S01]  /*ff30*/  IMAD.SHL.U32 R28, R15, 0x8, RZ ;  /* 0x000000080f1c7824 */ /* 0x000fe200078e00ff */
[----:B------:R-:W-:Y:S01]  /*ff40*/  SHF.R.S32.HI R8, RZ, 0x1f, R20 ;  /* 0x0000001fff087819 */ /* 0x000fe20000011414 */
[----:B------:R-:W-:Y:S01]  /*ff50*/  ULDC.64 UR6, c[0x0][0x2a0] ;  /* 0x0000a80000067ab9 */ /* 0x000fe20000000a00 */
[----:B--2---:R-:W-:Y:S01]  /*ff60*/  SHF.R.S32.HI R2, RZ, 0x3, R18 ;  /* 0x00000003ff027819 */ /* 0x004fe20000011412 */
[----:B------:R2:W3:Y:S01]  /*ff70*/  LDS.128 R24, [R214] ;  /* 0x00000000d6187984 */ /* 0x0004e20000000c00 */
        /* <DEDUP_REMOVED lines=31> */
[----:B---3--:R3:W-:Y:S04]  /*10170*/  @!P4 STG.E.128 desc[UR26][R2.64], R24 ;  /* 0x000000180200c986 */ /* 0x0087e8000c101d1a */
[----:B-1----:R3:W-:Y:S04]  /*10180*/  @!P3 STG.E.128 desc[UR26][R2.64+0x80], R20 ;  /* 0x000080140200b986 */ /* 0x0027e8000c101d1a */
[----:B------:R3:W-:Y:S04]  /*10190*/  @!P2 STG.E.128 desc[UR26][R2.64+0x100], R16 ;  /* 0x000100100200a986 */ /* 0x0007e8000c101d1a */
[----:B----4-:R3:W-:Y:S02]  /*101a0*/  @!P1 STG.E.128 desc[UR26][R2.64+0x180], R12 ;  /* 0x0001800c02009986 */ /* 0x0107e4000c101d1a */
.L_x_864:
[----:B------:R-:W-:Y:S05]  /*101b0*/  BSYNC B0 ;  /* 0x0000000000007941 */ /* 0x000fea0003800000 */
.L_x_863:
[----:B---3--:R3:W2:Y:S01]  /*101c0*/  LDS.128 R24, [R214+0x800] ;  /* 0x00080000d6187984 */ /* 0x0086a20000000c00 */
[----:B------:R-:W-:Y:S03]  /*101d0*/  BSSY B0, `(.L_x_865) ;  /* 0x000001a000007945 */ /* 0x000fe60003800000 */
[----:B-1----:R3:W1:Y:S04]  /*101e0*/  LDS.128 R20, [R214+0x2800] ;  /* 0x00280000d6147984 */ /* 0x0026680000000c00 */
        /* <DEDUP_REMOVED lines=23> */
[----:B----4-:R2:W-:Y:S02]  /*10360*/  @!P0 STG.E.128 desc[UR26][R2.64+0x180], R12 ;  /* 0x0001800c02008986 */ /* 0x0105e4000c101d1a */
.L_x_866:
[----:B------:R-:W-:Y:S05]  /*10370*/  BSYNC B0 ;  /* 0x0000000000007941 */ /* 0x000fea0003800000 */
.L_x_865:
        /* <DEDUP_REMOVED lines=27> */
.L_x_868:
[----:B------:R-:W-:Y:S05]  /*10530*/  BSYNC B0 ;  /* 0x0000000000007941 */ /* 0x000fea0003800000 */
.L_x_867:
[----:B-12---:R1:W2:Y:S04]  /*10540*/  LDS.128 R16, [R214+0x3800] ;  /* 0x00380000d6107984 */ /* 0x0062a80000000c00 */
[----:B------:R1:W1:Y:S04]  /*10550*/  LDS.128 R12, [R214+0x5800] ;  /* 0x00580000d60c7984 */ /* 0x0002680000000c00 */
[----:B---34-:R-:W3:Y:S01]  /*10560*/  LDS.128 R212, [R214+0x7800] ;  /* 0x00780000d6d47984 */ /* 0x018ee20000000c00 */
        /* <DEDUP_REMOVED lines=22> */
[----:B---3--:R-:W-:Y:S01]  /*106d0*/  STG.E.128 desc[UR26][R2.64+0x180], R212 ;  /* 0x000180d402007986 */ /* 0x008fe2000c101d1a */
[----:B------:R-:W-:Y:S05]  /*106e0*/  EXIT ;  /* 0x000000000000794d */ /* 0x000fea0003800000 */
.L_x_824:
[----:B------:R-:W2:Y:S01]  /*106f0*/  S2R R2, SR_TID.X ;  /* 0x0000000000027919 */ /* 0x000ea20000002100 */
[----:B------:R-:W-:Y:S01]  /*10700*/  UISETP.NE.AND UP3, UPT, UR16, -0x1, UPT ;  /* 0xffffffff1000788c */ /* 0x000fe2000bf65270 */
[----:B------:R-:W-:Y:S01]  /*10710*/  MOV R6, UR17 ;  /* 0x0000001100067c02 */ /* 0x000fe20008000f00 */
[----:B------:R-:W-:Y:S01]  /*10720*/  ULDC.U8 UR8, c[0x0][0x3d9] ;  /* 0x0000f64000087ab9 */ /* 0x000fe20000000000 */
[----:B------:R-:W-:Y:S01]  /*10730*/  UIADD3 UR18, -UR25, UR18, URZ ;  /* 0x0000001219127290 */ /* 0x000fe2000fffe13f */
[----:B------:R-:W-:Y:S01]  /*10740*/  BSSY B0, `(.L_x_869) ;  /* 0x0000053000007945 */ /* 0x000fe20003800000 */
[----:B------:R-:W-:-:S06]  /*10750*/  UISETP.NE.AND UP2, UPT, UR8, URZ, UPT ;  /* 0x0000003f0800728c */ /* 0x000fcc000bf45270 */
[----:B------:R-:W-:Y:S01]  /*10760*/  @UP3 ULDC.64 UR6, c[0x0][0x298] ;  /* 0x0000a60000063ab9 */ /* 0x000fe20000000a00 */
[----:B------:R-:W-:Y:S02]  /*10770*/  @!UP3 USHF.R.S32.HI UR11, URZ, 0x1f, UR29 ;  /* 0x0000001f3f0bb899 */ /* 0x000fe4000801141d */
[----:B------:R-:W-:Y:S02]  /*10780*/  @UP3 UIMAD.WIDE.U32 UR12, UR16, UR6, URZ ;  /* 0x00000006100c32a5 */ /* 0x000fe4000f8e003f */
[----:B------:R-:W-:Y:S01]  /*10790*/  @UP2 ULDC.64 UR4, c[0x0][0x2c0] ;  /* 0x0000b00000042ab9 */ /* 0x000fe20000000a00 */
[----:B------:R-:W-:Y:S01]  /*107a0*/  @UP2 ULDC UR19, c[0x0][0x2c0] ;  /* 0x0000b00000132ab9 */ /* 0x000fe20000000800 */
[----:B------:R-:W-:Y:S02]  /*107b0*/  @UP3 UIMAD UR7, UR16, UR7, UR13 ;  /* 0x00000007100732a4 */ /* 0x000fe4000f8e020d */
[----:B------:R-:W-:Y:S01]  /*107c0*/  @UP2 UIMAD UR10, UR5, UR4, URZ ;  /* 0x00000004050a22a4 */ /* 0x000fe2000f8e023f */
[----:B------:R-:W-:-:S02]  /*107d0*/  ULDC.U8 UR13, c[0x0][0x3d8] ;  /* 0x0000f600000d7ab9 */ /* 0x000fc40000000000 */
[----:B------:R-:W-:Y:S01]  /*107e0*/  @!UP3 ULDC.64 UR4, c[0x0][0x290] ;  /* 0x0000a4000004bab9 */ /* 0x000fe20000000a00 */
[----:B------:R-:W-:Y:S02]  /*107f0*/  UISETP.NE.AND UP0, UPT, UR13, URZ, !UP2 ;  /* 0x0000003f0d00728c */ /* 0x000fe4000d705270 */
[----:B------:R-:W-:Y:S02]  /*10800*/  @!UP3 UIMAD UR6, UR11, UR4, URZ ;  /* 0x000000040b06b2a4 */ /* 0x000fe4000f8e023f */
[----:B------:R-:W-:Y:S02]  /*10810*/  USHF.R.S32.HI UR11, URZ, 0x1f, UR30 ;  /* 0x0000001f3f0b7899 */ /* 0x000fe4000801141e */
[----:B------:R-:W-:Y:S01]  /*10820*/  UISETP.NE.AND UP1, UPT, UR13, URZ, UPT ;  /* 0x0000003f0d00728c */ /* 0x000fe2000bf25270 */
[----:B--2---:R-:W-:Y:S01]  /*10830*/  LEA.HI R10, R29, R2, RZ, 0x3 ;  /* 0x000000021d0a7211 */ /* 0x004fe200078f18ff */
[----:B------:R-:W-:Y:S02]  /*10840*/  @!UP3 UIMAD.WIDE.U32 UR14, UR29, UR4, URZ ;  /* 0x000000041d0eb2a5 */ /* 0x000fe4000f8e003f */
[----:B------:R-:W-:Y:S01]  /*10850*/  @!UP3 UIMAD UR6, UR29, UR5, UR6 ;  /* 0x000000051d06b2a4 */ /* 0x000fe2000f8e0206 */
[----:B------:R-:W-:Y:S01]  /*10860*/  LOP3.LUT R0, R10, 0xfffffff8, RZ, 0xc0, !PT ;  /* 0xfffffff80a007812 */ /* 0x000fe200078ec0ff */
[----:B------:R-:W-:Y:S01]  /*10870*/  UISETP.EQ.AND UP1, UPT, UR8, URZ, UP1 ;  /* 0x0000003f0800728c */ /* 0x000fe20008f22270 */
[----:B------:R-:W-:Y:S01]  /*10880*/  SHF.R.S32.HI R10, RZ, 0x3, R10 ;  /* 0x00000003ff0a7819 */ /* 0x000fe2000001140a */
[----:B------:R-:W-:Y:S01]  /*10890*/  ULDC.64 UR4, c[0x0][0x2a0] ;  /* 0x0000a80000047ab9 */ /* 0x000fe20000000a00 */
[----:B------:R-:W-:Y:S01]  /*108a0*/  @UP2 UMOV UR13, 0x1 ;  /* 0x00000001000d2882 */ /* 0x000fe20000000000 */
[----:B------:R-:W-:Y:S01]  /*108b0*/  UIMAD UR8, UR11, UR4, URZ ;  /* 0x000000040b0872a4 */ /* 0x000fe2000f8e023f */
[----:B------:R-:W-:Y:S01]  /*108c0*/  IMAD.IADD R0, R2, 0x1, -R0 ;  /* 0x0000000102007824 */ /* 0x000fe200078e0a00 */
[----:B------:R-:W-:Y:S01]  /*108d0*/  @!UP3 UIADD3 UR7, UR15, UR6, URZ ;  /* 0x000000060f07b290 */ /* 0x000fe2000fffe03f */
[----:B------:R-:W-:Y:S01]  /*108e0*/  ISETP.GE.AND P1, PT, R10, UR18, PT ;  /* 0x000000120a007c0c */ /* 0x000fe2000bf26270 */
[----:B------:R-:W-:Y:S01]  /*108f0*/  @!UP2 ULDC UR11, c[0x0][0x2c4] ;  /* 0x0000b100000baab9 */ /* 0x000fe20000000800 */
[----:B------:R-:W-:Y:S01]  /*10900*/  @UP0 ULDC UR11, c[0x0][0x2e4] ;  /* 0x0000b900000b0ab9 */ /* 0x000fe20000000800 */
[----:B------:R-:W-:Y:S01]  /*10910*/  UISETP.NE.OR UP0, UPT, UR16, -0x1, !UP1 ;  /* 0xffffffff1000788c */ /* 0x000fe2000cf05670 */
[C---:B------:R-:W-:Y:S01]  /*10920*/  ISETP.NE.AND P3, PT, R0.reuse, RZ, PT ;  /* 0x000000ff0000720c */ /* 0x040fe20003f65270 */
[----:B------:R-:W-:Y:S01]  /*10930*/  @!UP2 UIMAD UR13, UR11, UR9, URZ ;  /* 0x000000090b0da2a4 */ /* 0x000fe2000f8e023f */
[----:B------:R-:W-:Y:S01]  /*10940*/  IMAD.SHL.U32 R0, R0, 0x8, RZ ;  /* 0x0000000800007824 */ /* 0x000fe200078e00ff */
[----:B------:R-:W-:Y:S01]  /*10950*/  UIMAD UR5, UR30, UR5, UR8 ;  /* 0x000000051e0572a4 */ /* 0x000fe2000f8e0208 */
[----:B------:R-:W-:Y:S01]  /*10960*/  IMAD.U32 R12, RZ, RZ, UR4 ;  /* 0x00000004ff0c7e24 */ /* 0x000fe2000f8e00ff */
[----:B------:R-:W-:Y:S01]  /*10970*/  @!UP3 UMOV UR12, UR14 ;  /* 0x0000000e000cbc82 */ /* 0x000fe20008000000 */
[----:B------:R-:W-:Y:S01]  /*10980*/  UIMAD UR13, UR29, UR13, URZ ;  /* 0x0000000d1d0d72a4 */ /* 0x000fe2000f8e023f */
[C---:B------:R-:W-:Y:S01]  /*10990*/  IADD3 R2, P0, R0.reuse, UR12, RZ ;  /* 0x0000000c00027c10 */ /* 0x040fe2000ff1e0ff */
[----:B------:R-:W-:Y:S01]  /*109a0*/  @UP1 ULDC UR8, c[0x0][0x2c4] ;  /* 0x0000b10000081ab9 */ /* 0x000fe20000000800 */
[----:B------:R-:W-:Y:S01]  /*109b0*/  @!UP2 UMOV UR19, 0x1 ;  /* 0x000000010013a882 */ /* 0x000fe20000000000 */
[----:B------:R-:W-:Y:S01]  /*109c0*/  @!UP0 UIMAD UR16, UR29, UR8, URZ ;  /* 0x000000081d1082a4 */ /* 0x000fe2000f8e023f */
[----:B------:R-:W-:Y:S01]  /*109d0*/  LEA.HI.X.SX32 R3, R0, UR7, 0x1, P0 ;  /* 0x0000000700037c11 */ /* 0x000fe200080f0eff */
[----:B------:R-:W-:Y:S01]  /*109e0*/  USEL UR13, UR13, URZ, !UP1 ;  /* 0x0000003f0d0d7287 */ /* 0x000fe2000c800000 */
[----:B------:R-:W-:Y:S01]  /*109f0*/  SHF.R.S32.HI R11, RZ, 0x1f, R10 ;  /* 0x0000001fff0b7819 */ /* 0x000fe2000001140a */
[----:B------:R-:W-:Y:S01]  /*10a00*/  @!UP2 UMOV UR10, UR11 ;  /* 0x0000000b000aac82 */ /* 0x000fe20008000000 */
[----:B------:R-:W-:Y:S01]  /*10a10*/  UIMAD UR6, UR25, UR19, URZ ;  /* 0x00000013190672a4 */ /* 0x000fe2000f8e023f */
[----:B------:R-:W-:Y:S01]  /*10a20*/  IMAD.WIDE.U32 R12, R12, UR30, R2 ;  /* 0x0000001e0c0c7c25 */ /* 0x000fe2000f8e0002 */
[----:B------:R-:W-:Y:S01]  /*10a30*/  UIMAD UR10, UR30, UR10, UR13 ;  /* 0x0000000a1e0a72a4 */ /* 0x000fe2000f8e020d */
[----:B------:R-:W-:Y:S01]  /*10a40*/  IADD3 R19, R0, 0x40, RZ ;  /* 0x0000004000137810 */ /* 0x000fe20007ffe0ff */
[----:B------:R-:W-:Y:S01]  /*10a50*/  @!UP1 UMOV UR20, URZ ;  /* 0x0000003f00149c82 */ /* 0x000fe20008000000 */
[----:B------:R-:W-:Y:S01]  /*10a60*/  @!UP1 UMOV UR21, URZ ;  /* 0x0000003f00159c82 */ /* 0x000fe20008000000 */
[----:B------:R-:W-:Y:S01]  /*10a70*/  @UP1 UMOV UR20, UR16 ;  /* 0x0000001000141c82 */ /* 0x000fe20008000000 */
[----:B------:R-:W-:Y:S01]  /*10a80*/  @UP1 USHF.R.S32.HI UR21, URZ, 0x1f, UR16 ;  /* 0x0000001f3f151899 */ /* 0x000fe20008011410 */
[----:B------:R-:W-:Y:S01]  /*10a90*/  VIADD R14, R10, 0x10 ;  /* 0x000000100a0e7836 */ /* 0x000fe20000000000 */
[----:B------:R-:W-:Y:S01]  /*10aa0*/  USHF.R.S32.HI UR4, URZ, 0x1f, UR6 ;  /* 0x0000001f3f047899 */ /* 0x000fe20008011406 */
[----:B------:R-:W-:Y:S01]  /*10ab0*/  IADD3 R9, R13, UR5, RZ ;  /* 0x000000050d097c10 */ /* 0x000fe2000fffe0ff */
[----:B------:R-:W-:Y:S01]  /*10ac0*/  USHF.R.S32.HI UR7, URZ, 0x1f, UR10 ;  /* 0x0000001f3f077899 */ /* 0x000fe2000801140a */
[----:B------:R-:W-:Y:S01]  /*10ad0*/  IMAD.WIDE R6, R6, 0x40, R10 ;  /* 0x0000004006067825 */ /* 0x000fe200078e020a */
[----:B------:R-:W-:Y:S01]  /*10ae0*/  UIADD3 UR6, UP1, UP0, UR6, UR20, UR10 ;  /* 0x0000001406067290 */ /* 0x000fe2000f83e00a */
[----:B------:R-:W-:-:S02]  /*10af0*/  ISETP.GE.AND P0, PT, R14, UR18, PT ;  /* 0x000000120e007c0c */ /* 0x000fc4000bf06270 */
[----:B------:R-:W-:Y:S01]  /*10b00*/  VIADD R16, R10, 0x20 ;  /* 0x000000200a107836 */ /* 0x000fe20000000000 */
[----:B------:R-:W-:Y:S01]  /*10b10*/  UIADD3.X UR20, UR4, UR21, UR7, UP1, UP0 ;  /* 0x0000001504147290 */ /* 0x000fe20008fe0407 */
[C---:B------:R-:W-:Y:S02]  /*10b20*/  VIADD R18, R0.reuse, 0x80 ;  /* 0x0000008000127836 */ /* 0x040fe40000000000 */
[----:B------:R-:W-:Y:S01]  /*10b30*/  VIADD R17, R0, 0xc0 ;  /* 0x000000c000117836 */ /* 0x000fe20000000000 */
[----:B------:R-:W-:Y:S08]  /*10b40*/  @P1 BRA `(.L_x_870) ;  /* 0x0000000000481947 */ /* 0x000ff00003800000 */
        /* <DEDUP_REMOVED lines=18> */
.L_x_870:
[----:B------:R-:W-:Y:S05]  /*10c70*/  BSYNC B0 ;  /* 0x0000000000007941 */ /* 0x000fea0003800000 */
.L_x_869:
        /* <DEDUP_REMOVED lines=25> */
.L_x_872:
[----:B------:R-:W-:Y:S05]  /*10e10*/  BSYNC B0 ;  /* 0x0000000000007941 */ /* 0x000fea0003800000 */
.L_x_871:
        /* <DEDUP_REMOVED lines=24> */
.L_x_874:
[----:B------:R-:W-:Y:S05]  /*10fa0*/  BSYNC B0 ;  /* 0x0000000000007941 */ /* 0x000fea0003800000 */
.L_x_873:
        /* <DEDUP_REMOVED lines=27> */
.L_x_876:
[----:B------:R-:W-:Y:S05]  /*11160*/  BSYNC B0 ;  /* 0x0000000000007941 */ /* 0x000fea0003800000 */
.L_x_875:
        /* <DEDUP_REMOVED lines=10> */
.L_x_878:
[----:B------:R-:W-:Y:S05]  /*11210*/  BSYNC B0 ;  /* 0x0000000000007941 */ /* 0x000fea0003800000 */
.L_x_877:
        /* <DEDUP_REMOVED lines=10> */
.L_x_880:
[----:B------:R-:W-:Y:S05]  /*112c0*/  BSYNC B0 ;  /* 0x0000000000007941 */ /* 0x000fea0003800000 */
.L_x_879:
        /* <DEDUP_REMOVED lines=10> */
.L_x_882:
[----:B------:R-:W-:Y:S05]  /*11370*/  BSYNC B0 ;  /* 0x0000000000007941 */ /* 0x000fea0003800000 */
.L_x_881:
        /* <DEDUP_REMOVED lines=10> */
.L_x_883:
        /* <DEDUP_REMOVED lines=14> */
.L_x_2403:


//--------------------- .text._ZN5flash16flash_fwd_kernelI23Flash_fwd_kernel_traitsILi256ELi64ELi64ELi4ELb0ELb0EN7cutlass10bfloat16_tE19Flash_kernel_traitsILi256ELi64ELi64ELi4ES3_EELb1ELb0ELb0ELb0ELb0ELb0ELb0ELb1EEEvNS_16Flash_fwd_paramsE --------------------------
	.section	.text._ZN5flash16flash_fwd_kernelI23Flash_fwd_kernel_traitsILi256ELi64ELi64ELi4ELb0ELb0EN7cutlass10bfloat16_tE19Flash_kernel_traitsILi256ELi64ELi64ELi4ES3_EELb1ELb0ELb0ELb0ELb0ELb0ELb0ELb1EEEvNS_16Flash_fwd_paramsE,"ax",@progbits
	.align	128
        .global         _ZN5flash16flash_fwd_kernelI23Flash_fwd_kernel_traitsILi256ELi64ELi64ELi4ELb0ELb0EN7cutlass10bfloat16_tE19Flash_kernel_traitsILi256ELi64ELi64ELi4ES3_EELb1ELb0ELb0ELb0ELb0ELb0ELb0ELb1EEEvNS_16Flash_fwd_paramsE
        .type           _ZN5flash16flash_fwd_kernelI23Flash_fwd_kernel_traitsILi256ELi64ELi64ELi4ELb0ELb0EN7cutlass10bfloat16_tE19Flash_kernel_traitsILi256ELi64ELi64ELi4ES3_EELb1ELb0ELb0ELb0ELb0ELb0ELb0ELb1EEEvNS_16Flash_fwd_paramsE,@function
        .size           _ZN5flash16flash_fwd_kernelI23Flash_fwd_kernel_traitsILi256ELi64ELi64ELi4ELb0ELb0EN7cutlass10bfloat16_tE19Flash_kernel_traitsILi256ELi64ELi64ELi4ES3_EELb1ELb0ELb0ELb0ELb0ELb0ELb0ELb1EEEvNS_16Flash_fwd_paramsE,(.L_x_2404 - _ZN5flash16flash_fwd_kernelI23Flash_fwd_kernel_traitsILi256ELi64ELi64ELi4ELb0ELb0EN7cutlass10bfloat16_tE19Flash_kernel_traitsILi256ELi64ELi64ELi4ES3_EELb1ELb0ELb0ELb0ELb0ELb0ELb0ELb1EEEvNS_16Flash_fwd_paramsE)
        .other          _ZN5flash16flash_fwd_kernelI23Flash_fwd_kernel_traitsILi256ELi64ELi64ELi4ELb0ELb0EN7cutlass10bfloat16_tE19Flash_kernel_traitsILi256ELi64ELi64ELi4ES3_EELb1ELb0ELb0ELb0ELb0ELb0ELb0ELb1EEEvNS_16Flash_fwd_paramsE,@"STO_CUDA_ENTRY STV_DEFAULT"
_ZN5flash16flash_fwd_kernelI23Flash_fwd_kernel_traitsILi256ELi64ELi64ELi4ELb0ELb0EN7cutlass10bfloat16_tE19Flash_kernel_traitsILi256ELi64ELi64ELi4ES3_EELb1ELb0ELb0ELb0ELb0ELb0ELb0ELb1EEEvNS_16Flash_fwd_paramsE:
.text._ZN5flash16flash_fwd_kernelI23Flash_fwd_kernel_traitsILi256ELi64ELi64ELi4ELb0ELb0EN7cutlass10bfloat16_tE19Flash_kernel_traitsILi256ELi64ELi64ELi4ES3_EELb1ELb0ELb0ELb0ELb0ELb0ELb0ELb1EEEvNS_16Flash_fwd_paramsE:
        /* <DEDUP_REMOVED lines=48> */
[----:B------:R-:W-:Y:S01]  /*0300*/  @UP1 ULDC.64 UR10, c[0x0][0x300] ;  /* 0x0000c000000a1ab9 */ /* 0x000fe20000000a00 */
[----:B-1----:R-:W-:Y:S02]  /*0310*/  @!P3 IMAD.MOV.U32 R4, RZ, RZ, R9 ;  /* 0x000000ffff04b224 */ /* 0x002fe400078e0009 */
[----:B------:R-:W-:-:S05]  /*0320*/  @!P3 IMAD.MOV.U32 R5, RZ, RZ, R8 ;  /* 0x000000ffff05b224 */ /* 0x000fca00078e0008 */
[----:B------:R1:W-:Y:S01]  /*0330*/  @!P3 STG.E.64 desc[UR30][R6.64+0x8], R4 ;  /* 0x000008040600b986 */ /* 0x0003e2000c101b1e */
[----:B------:R-:W-:Y:S01]  /*0340*/  PLOP3.LUT P2, PT, PT, PT, UP0, 0x80, 0x0 ;  /* 0x000000000000781c */ /* 0x000fe20003f4f008 */
[----:B------:R-:W-:Y:S02]  /*0350*/  @UP1 UIMAD.WIDE UR10, UR8, 0x4, UR10 ;  /* 0x00000004080a18a5 */ /* 0x000fe4000f8e020a */
[----:B-1----:R-:W2:Y:S04]  /*0360*/  @P0 LDG.E R7, desc[UR30][R2.64] ;  /* 0x0000001e02070981 */ /* 0x002ea8000c1e1900 */
[----:B------:R1:W3:Y:S01]  /*0370*/  @P0 LDG.E R6, desc[UR30][R2.64+0x4] ;  /* 0x0000041e02060981 */ /* 0x0002e2000c1e1900 */
[----:B------:R-:W-:Y:S02]  /*0380*/  IMAD.U32 R4, RZ, RZ, UR10 ;  /* 0x0000000aff047e24 */ /* 0x000fe4000f8e00ff */
[----:B------:R-:W-:-:S05]  /*0390*/  IMAD.U32 R5, RZ, RZ, UR11 ;  /* 0x0000000bff057e24 */ /* 0x000fca000f8e00ff */
[----:B------:R-:W4:Y:S01]  /*03a0*/  @P1 LDG.E R4, desc[UR30][R4.64] ;  /* 0x0000001e04041981 */ /* 0x000f22000c1e1900 */
[----:B-1----:R-:W-:Y:S02]  /*03b0*/  IMAD.U32 R2, RZ, RZ, UR6 ;  /* 0x00000006ff027e24 */ /* 0x002fe4000f8e00ff */
[----:B------:R-:W-:-:S05]  /*03c0*/  IMAD.U32 R3, RZ, RZ, UR7 ;  /* 0x00000007ff037e24 */ /* 0x000fca000f8e00ff */
[----:B------:R-:W5:Y:S01]  /*03d0*/  @!P2 LDG.E R0, desc[UR30][R2.64] ;  /* 0x0000001e0200a981 */ /* 0x000f62000c1e1900 */
[----:B------:R-:W-:Y:S01]  /*03e0*/  UMOV UR16, 0xffffffff ;  /* 0xffffffff00107882 */ /* 0x000fe20000000000 */
[----:B------:R-:W-:Y:S01]  /*03f0*/  UMOV UR9, URZ ;  /* 0x0000003f00097c82 */ /* 0x000fe20008000000 */
[----:B------:R-:W-:Y:S01]  /*0400*/  UMOV UR14, 0xffffffff ;  /* 0xffffffff000e7882 */ /* 0x000fe20000000000 */
[----:B------:R-:W-:Y:S02]  /*0410*/  SHF.R.S32.HI R10, RZ, 0x1f, R103 ;  /* 0x0000001fff0a7819 */ /* 0x000fe40000011467 */
[----:B--2---:R-:W-:Y:S02]  /*0420*/  @P0 R2UR UR16, R7 ;  /* 0x00000000071002ca */ /* 0x004fe400000e0000 */
[----:B---3--:R-:W-:Y:S02]  /*0430*/  @P0 R2UR UR18, R6 ;  /* 0x00000000061202ca */ /* 0x008fe400000e0000 */
[----:B------:R-:W-:-:S04]  /*0440*/  ISETP.NE.U32.AND P0, PT, RZ, UR4, PT ;  /* 0x00000004ff007c0c */ /* 0x000fc8000bf05070 */
[----:B------:R-:W-:Y:S01]  /*0450*/  ISETP.NE.AND.EX P0, PT, RZ, UR5, PT, P0 ;  /* 0x00000005ff007c0c */ /* 0x000fe2000bf05300 */
[----:B------:R-:W-:-:S06]  /*0460*/  ULDC.U8 UR5, c[0x0][0x388] ;  /* 0x0000e20000057ab9 */ /* 0x000fcc0000000000 */
[----:B------:R-:W-:Y:S01]  /*0470*/  @UP2 UIADD3 UR18, UR18, -UR16, URZ ;  /* 0x8000001012122290 */ /* 0x000fe2000fffe03f */
[----:B----4-:R-:W-:Y:S02]  /*0480*/  @P1 R2UR UR9, R4 ;  /* 0x00000000040912ca */ /* 0x010fe400000e0000 */
[----:B------:R-:W-:-:S04]  /*0490*/  LEA.HI R4, R10, R103, RZ, 0x5 ;  /* 0x000000670a047211 */ /* 0x000fc800078f28ff */
[----:B------:R-:W-:Y:S01]  /*04a0*/  @!UP2 ULDC UR18, c[0x0][0x2c4] ;  /* 0x0000b1000012aab9 */ /* 0x000fe20000000800 */
[----:B-----5:R-:W-:Y:S01]  /*04b0*/  @!P2 R2UR UR14, R0 ;  /* 0x00000000000ea2ca */ /* 0x020fe200000e0000 */
[----:B------:R-:W-:-:S14]  /*04c0*/  @!P0 BRA `(.L_x_884) ;  /* 0x00000000001c8947 */ /* 0x000fdc0003800000 */
[----:B------:R-:W-:-:S13]  /*04d0*/  PLOP3.LUT P0, PT, PT, PT, UP3, 0x80, 0x0 ;  /* 0x000000000000781c */ /* 0x000fda0003f0f038 */
[----:B------:R-:W2:Y:S04]  /*04e0*/  @P0 LDG.E R0, desc[UR30][R2.64+0x4] ;  /* 0x0000041e02000981 */ /* 0x000ea8000c1e1900 */
[----:B------:R-:W3:Y:S01]  /*04f0*/  @!P0 LDG.E R2, desc[UR30][R2.64] ;  /* 0x0000001e02028981 */ /* 0x000ee2000c1e1900 */
[----:B--2---:R-:W-:-:S13]  /*0500*/  @P0 R2UR UR4, R0 ;  /* 0x00000000000402ca */ /* 0x004fda00000e0000 */
[----:B------:R-:W-:-:S07]  /*0510*/  @UP3 UIADD3 UR4, UR4, -UR14, URZ ;  /* 0x8000000e04043290 */ /* 0x000fce000fffe03f */
[----:B---3--:R-:W-:Y:S01]  /*0520*/  @!P0 R2UR UR4, R2 ;  /* 0x00000000020482ca */ /* 0x008fe200000e0000 */
[----:B------:R-:W-:-:S14]  /*0530*/  BRA `(.L_x_885) ;  /* 0x0000000000047947 */ /* 0x000fdc0003800000 */
.L_x_884:
[----:B------:R-:W-:-:S05]  /*0540*/  ULDC UR4, c[0x0][0x2c8] ;  /* 0x0000b20000047ab9 */ /* 0x000fca0000000800 */
.L_x_885:
        /* <DEDUP_REMOVED lines=27> */
[----:B------:R-:W-:Y:S01]  /*0700*/  ULDC UR19, c[0x0][0x270] ;  /* 0x00009c0000137ab9 */ /* 0x000fe20000000800 */
[----:B------:R-:W-:Y:S01]  /*0710*/  LOP3.LUT R0, R4, 0xffffffe0, RZ, 0xc0, !PT ;  /* 0xffffffe004007812 */ /* 0x000fe200078ec0ff */
[----:B------:R-:W-:Y:S01]  /*0720*/  UIMAD UR19, UR8, UR19, UR15 ;  /* 0x00000013081372a4 */ /* 0x000fe2000f8e020f */
[----:B------:R-:W-:Y:S01]  /*0730*/  ULDC UR36, c[0x0][0x2d4] ;  /* 0x0000b50000247ab9 */ /* 0x000fe20000000800 */
[----:B------:R-:W-:Y:S02]  /*0740*/  UISETP.NE.AND UP1, UPT, UR16, -0x1, UPT ;  /* 0xffffffff1000788c */ /* 0x000fe4000bf25270 */
[----:B------:R-:W-:Y:S01]  /*0750*/  IMAD.IADD R5, R103, 0x1, -R0 ;  /* 0x0000000167057824 */ /* 0x000fe200078e0a00 */
[----:B------:R-:W-:Y:S02]  /*0760*/  UIMAD UR36, UR19, UR36, UR35 ;  /* 0x00000024132472a4 */ /* 0x000fe4000f8e0223 */
[----:B------:R-:W-:Y:S02]  /*0770*/  USHF.L.U32 UR19, UR19, 0x5, URZ ;  /* 0x0000000513137899 */ /* 0x000fe4000800063f */
[----:B------:R-:W-:Y:S01]  /*0780*/  UISETP.NE.AND UP0, UPT, UR14, -0x1, UPT ;  /* 0xffffffff0e00788c */ /* 0x000fe2000bf05270 */
[--C-:B------:R-:W-:Y:S01]  /*0790*/  SHF.R.S32.HI R0, RZ, 0x1f, R5.reuse ;  /* 0x0000001fff007819 */ /* 0x100fe20000011405 */
[----:B------:R-:W-:Y:S01]  /*07a0*/  ULDC UR24, c[0x0][0x2d8] ;  /* 0x0000b60000187ab9 */ /* 0x000fe20000000800 */
[----:B------:R-:W-:Y:S01]  /*07b0*/  USHF.R.S32.HI UR23, URZ, 0x6, UR23 ;  /* 0x000000063f177899 */ /* 0x000fe20008011417 */
[----:B------:R-:W-:Y:S01]  /*07c0*/  IADD3 R105, P2, P1, R9, UR19, R5 ;  /* 0x0000001309697c10 */ /* 0x000fe2000f95e005 */
[----:B------:R-:W-:Y:S01]  /*07d0*/  @!UP1 USHF.R.S32.HI UR12, URZ, 0x1f, UR8 ;  /* 0x0000001f3f0c9899 */ /* 0x000fe20008011408 */
[----:B------:R-:W-:Y:S01]  /*07e0*/  PLOP3.LUT P0, PT, PT, PT, UP0, 0x80, 0x0 ;  /* 0x000000000000781c */ /* 0x000fe20003f0f008 */
[----:B------:R-:W-:Y:S01]  /*07f0*/  @!UP1 ULDC.64 UR6, c[0x0][0x228] ;  /* 0x00008a0000069ab9 */ /* 0x000fe20000000a00 */
[----:B------:R-:W-:Y:S01]  /*0800*/  @UP1 ULDC.64 UR10, c[0x0][0x240] ;  /* 0x00009000000a1ab9 */ /* 0x000fe20000000a00 */
[----:B------:R1:W-:Y:S01]  /*0810*/  STL [R1+0xc0], R105 ;  /* 0x0000c06901007387 */ /* 0x0003e20000100800 */
[----:B------:R-:W-:-:S02]  /*0820*/  @!UP1 UIMAD UR12, UR12, UR6, URZ ;  /* 0x000000060c0c92a4 */ /* 0x000fc4000f8e023f */
[----:B------:R-:W-:Y:S02]  /*0830*/  @UP1 UIMAD.WIDE.U32 UR20, UR16, UR10, URZ ;  /* 0x0000000a101412a5 */ /* 0x000fe4000f8e003f */
[----:B------:R-:W-:Y:S02]  /*0840*/  @UP0 UIADD3 UR25, UR9, UR14, URZ ;  /* 0x0000000e09190290 */ /* 0x000fe4000fffe03f */
[----:B------:R-:W-:Y:S02]  /*0850*/  @UP1 UIMAD UR4, UR16, UR11, UR21 ;  /* 0x0000000b100412a4 */ /* 0x000fe4000f8e0215 */
[----:B------:R-:W-:Y:S02]  /*0860*/  @!UP1 UIMAD UR7, UR8, UR7, UR12 ;  /* 0x00000007080792a4 */ /* 0x000fe4000f8e020c */
[----:B------:R-:W-:Y:S01]  /*0870*/  @!UP1 UIMAD.WIDE.U32 UR10, UR8, UR6, URZ ;  /* 0x00000006080a92a5 */ /* 0x000fe2000f8e003f */
[----:B------:R-:W-:Y:S01]  /*0880*/  @UP0 ULDC.64 UR12, c[0x0][0x248] ;  /* 0x00009200000c0ab9 */ /* 0x000fe20000000a00 */
[----:B------:R-:W-:-:S02]  /*0890*/  USHF.R.S32.HI UR6, URZ, 0x1f, UR19 ;  /* 0x0000001f3f067899 */ /* 0x000fc40008011413 */
[----:B------:R-:W-:Y:S02]  /*08a0*/  @UP0 UIMAD.WIDE.U32 UR26, UR25, UR12, URZ ;  /* 0x0000000c191a02a5 */ /* 0x000fe4000f8e003f */
[----:B------:R-:W-:Y:S02]  /*08b0*/  @UP0 UIMAD UR25, UR25, UR13, URZ ;  /* 0x0000000d191902a4 */ /* 0x000fe4000f8e023f */
[----:B------:R-:W-:Y:S01]  /*08c0*/  UIMAD UR36, UR36, UR24, URZ ;  /* 0x00000018242472a4 */ /* 0x000fe2000f8e023f */
[----:B------:R-:W-:Y:S01]  /*08d0*/  IADD3.X R104, R8, UR6, R0, P2, P1 ;  /* 0x0000000608687c10 */ /* 0x000fe200097e2400 */
[----:B------:R-:W-:Y:S02]  /*08e0*/  @UP0 UIADD3 UR25, UR27, UR25, URZ ;  /* 0x000000191b190290 */ /* 0x000fe4000fffe03f */
[----:B------:R-:W-:Y:S01]  /*08f0*/  @!UP1 UIADD3 UR4, UR11, UR7, URZ ;  /* 0x000000070b049290 */ /* 0x000fe2000fffe03f */
[----:B------:R-:W-:Y:S01]  /*0900*/  @!UP1 UMOV UR20, UR10 ;  /* 0x0000000a00149c82 */ /* 0x000fe20008000000 */
[----:B-1----:R-:W-:Y:S10]  /*0910*/  @P0 BRA `(.L_x_887) ;  /* 0x0000000000300947 */ /* 0x002ff40003800000 */
        /* <DEDUP_REMOVED lines=12> */
.L_x_887:
[----:B------:R-:W-:Y:S01]  /*09e0*/  ULDC UR6, c[0x0][0x278] ;  /* 0x00009e0000067ab9 */ /* 0x000fe20000000800 */
[----:B------:R-:W1:Y:S01]  /*09f0*/  S2R R2, SR_CTAID.Z ;  /* 0x0000000000027919 */ /* 0x000e620000002700 */
[----:B------:R-:W-:Y:S01]  /*0a00*/  IMAD.U32 R0, RZ, RZ, UR6 ;  /* 0x00000006ff007e24 */ /* 0x000fe2000f8e00ff */
[----:B------:R-:W-:Y:S01]  /*0a10*/  UMOV UR38, URZ ;  /* 0x0000003f00267c82 */ /* 0x000fe20008000000 */
[--C-:B------:R-:W-:Y:S01]  /*0a20*/  SHF.R.S32.HI R252, RZ, 0x5, R4.reuse ;  /* 0x00000005fffc7819 */ /* 0x100fe20000011404 */
[----:B------:R-:W-:Y:S01]  /*0a30*/  @UP0 UIADD3 UR14, UR9, UR14, URZ ;  /* 0x0000000e090e0290 */ /* 0x000fe2000fffe03f */
[----:B------:R-:W-:Y:S01]  /*0a40*/  SHF.R.S32.HI R3, RZ, 0x1f, R4 ;  /* 0x0000001fff037819 */ /* 0x000fe20000011404 */
[----:B------:R-:W-:Y:S01]  /*0a50*/  IMAD.U32 R12, RZ, RZ, UR17 ;  /* 0x00000011ff0c7e24 */ /* 0x000fe2000f8e00ff */
[----:B------:R-:W-:Y:S01]  /*0a60*/  IABS R0, R0 ;  /* 0x0000000000007213 */ /* 0x000fe20000000000 */
[----:B------:R-:W-:-:S03]  /*0a70*/  USHF.R.S32.HI UR19, URZ, 0x1f, UR15 ;  /* 0x0000001f3f137899 */ /* 0x000fc6000801140f */
        /* <DEDUP_REMOVED lines=9> */
[----:B------:R-:W-:Y:S01]  /*0b10*/  LOP3.LUT R2, R0, 0xfffffff8, RZ, 0xc0, !PT ;  /* 0xfffffff800027812 */ /* 0x000fe200078ec0ff */
[----:B------:R-:W-:Y:S01]  /*0b20*/  UIADD3 UR11, URZ, -UR39, URZ ;  /* 0x800000273f0b7290 */ /* 0x000fe2000fffe03f */
[----:B------:R-:W-:Y:S02]  /*0b30*/  SHF.R.S32.HI R134, RZ, 0x3, R0 ;  /* 0x00000003ff867819 */ /* 0x000fe40000011400 */
[----:B------:R-:W-:Y:S01]  /*0b40*/  LEA.HI R0, R3, R252, RZ, 0x2 ;  /* 0x000000fc03007211 */ /* 0x000fe200078f10ff */
[----:B------:R-:W-:Y:S01]  /*0b50*/  UIMAD UR11, UR11, UR10, URZ ;  /* 0x0000000a0b0b72a4 */ /* 0x000fe2000f8e023f */
[----:B------:R-:W-:Y:S01]  /*0b60*/  IMAD.IADD R33, R103, 0x1, -R2 ;  /* 0x0000000167217824 */ /* 0x000fe200078e0a02 */
[----:B------:R-:W-:Y:S01]  /*0b70*/  SHF.R.S32.HI R3, RZ, 0x1f, R5 ;  /* 0x0000001fff037819 */ /* 0x000fe20000011405 */
[----:B------:R-:W-:Y:S01]  /*0b80*/  IMAD.SHL.U32 R2, R134, 0x40, RZ ;  /* 0x0000004086027824 */ /* 0x000fe200078e00ff */
[----:B------:R-:W-:Y:S01]  /*0b90*/  UIMAD.WIDE.U32 UR38, UR39, UR11, UR38 ;  /* 0x0000000b272672a5 */ /* 0x000fe2000f8e0026 */
[----:B------:R-:W-:Y:S01]  /*0ba0*/  LOP3.LUT R0, R0, 0xffffffc, RZ, 0xc0, !PT ;  /* 0x0ffffffc00007812 */ /* 0x000fe200078ec0ff */
[----:B------:R-:W-:Y:S01]  /*0bb0*/  IMAD.SHL.U32 R28, R33, 0x8, RZ ;  /* 0x00000008211c7824 */ /* 0x000fe200078e00ff */
[----:B------:R-:W-:-:S02]  /*0bc0*/  SHF.R.S32.HI R135, RZ, 0x1f, R134 ;  /* 0x0000001fff877819 */ /* 0x000fc40000011486 */
[----:B------:R-:W-:Y:S01]  /*0bd0*/  LOP3.LUT R2, R2, 0x1c0, RZ, 0xc0, !PT ;  /* 0x000001c002027812 */ /* 0x000fe200078ec0ff */
[----:B------:R-:W-:Y:S01]  /*0be0*/  IMAD.IADD R4, R252, 0x1, -R0 ;  /* 0x00000001fc047824 */ /* 0x000fe200078e0a00 */
[----:B------:R-:W-:Y:S01]  /*0bf0*/  UMOV UR11, UR39 ;  /* 0x00000027000b7c82 */ /* 0x000fe20008000000 */
[----:B------:R-:W-:Y:S01]  /*0c00*/  LEA.HI R0, R3, R5, RZ, 0x2 ;  /* 0x0000000503007211 */ /* 0x000fe200078f10ff */
[----:B------:R-:W-:Y:S01]  /*0c10*/  UIMAD.WIDE.U32 UR38, UR11, UR7, URZ ;  /* 0x000000070b2672a5 */ /* 0x000fe2000f8e003f */
[----:B------:R-:W-:Y:S01]  /*0c20*/  LOP3.LUT R6, R2, 0x38, R28, 0xf8, !PT ;  /* 0x0000003802067812 */ /* 0x000fe200078ef81c */
[----:B------:R-:W-:Y:S01]  /*0c30*/  IMAD.WIDE R12, R12, 0x40, R134 ;  /* 0x000000400c0c7825 */ /* 0x000fe200078e0286 */
[----:B------:R-:W-:Y:S02]  /*0c40*/  SHF.R.U32.HI R3, RZ, 0x3, R2 ;  /* 0x00000003ff037819 */ /* 0x000fe40000011602 */
[----:B------:R-:W-:Y:S02]  /*0c50*/  SHF.R.S32.HI R2, RZ, 0x2, R0 ;  /* 0x00000002ff027819 */ /* 0x000fe40000011400 */
[----:B------:R-:W-:Y:S01]  /*0c60*/  UMOV UR22, UR39 ;  /* 0x0000002700167c82 */ /* 0x000fe20008000000 */
[----:B------:R-:W-:Y:S01]  /*0c70*/  LOP3.LUT R0, R0, 0x7ffffffc, RZ, 0xc0, !PT ;  /* 0x7ffffffc00007812 */ /* 0x000fe200078ec0ff */
[----:B------:R-:W-:Y:S01]  /*0c80*/  UIADD3 UR11, -UR22, URZ, URZ ;  /* 0x0000003f160b7290 */ /* 0x000fe2000fffe13f */
[----:B------:R-:W-:Y:S01]  /*0c90*/  LOP3.LUT R7, R6, R3, RZ, 0x3c, !PT ;  /* 0x0000000306077212 */ /* 0x000fe200078e3cff */
[----:B------:R-:W-:Y:S01]  /*0ca0*/  IMAD R6, R4, 0x10, R2 ;  /* 0x0000001004067824 */ /* 0x000fe200078e0202 */
[----:B------:R-:W-:Y:S01]  /*0cb0*/  LEA.HI R2, R10, R103, RZ, 0x6 ;  /* 0x000000670a027211 */ /* 0x000fe200078f30ff */
[----:B------:R-:W-:Y:S01]  /*0cc0*/  UIMAD UR7, UR10, UR11, UR7 ;  /* 0x0000000b0a0772a4 */ /* 0x000fe2000f8e0207 */
[----:B------:R-:W-:Y:S01]  /*0cd0*/  IMAD.IADD R0, R5, 0x1, -R0 ;  /* 0x0000000105007824 */ /* 0x000fe200078e0a00 */
[----:B------:R-:W-:-:S02]  /*0ce0*/  SHF.R.S32.HI R29, RZ, 0x1f, R28 ;  /* 0x0000001fff1d7819 */ /* 0x000fc4000001141c */
[----:B------:R-:W-:Y:S01]  /*0cf0*/  UISETP.GT.U32.AND UP1, UPT, UR10, UR7, UPT ;  /* 0x000000070a00728c */ /* 0x000fe2000bf24070 */
[----:B------:R-:W-:Y:S02]  /*0d00*/  IMAD.SHL.U32 R2, R2, 0x8, RZ ;  /* 0x0000000802027824 */ /* 0x000fe400078e00ff */
[----:B------:R-:W-:-:S08]  /*0d10*/  IMAD.SHL.U32 R0, R0, 0x2, RZ ;  /* 0x0000000200007824 */ /* 0x000fd000078e00ff */
        /* <DEDUP_REMOVED lines=29> */
.L_x_888:
[----:B------:R-:W-:Y:S01]  /*0ef0*/  IMAD R3, R135, UR12, RZ ;  /* 0x0000000c87037c24 */ /* 0x000fe2000f8e02ff */
[----:B------:R-:W-:Y:S01]  /*0f00*/  LOP3.LUT R7, R7, 0xfffffe00, R2, 0xf8, !PT ;  /* 0xfffffe0007077812 */ /* 0x000fe200078ef802 */
[----:B------:R-:W-:Y:S01]  /*0f10*/  IMAD R101, R6, UR24, R0 ;  /* 0x0000001806657c24 */ /* 0x000fe2000f8e0200 */
[----:B------:R-:W-:Y:S01]  /*0f20*/  IADD3 R2, P0, R28, UR20, RZ ;  /* 0x000000141c027c10 */ /* 0x000fe2000ff1e0ff */
[----:B------:R-:W-:Y:S01]  /*0f30*/  IMAD R0, R134, UR13, R3 ;  /* 0x0000000d86007c24 */ /* 0x000fe2000f8e0203 */
[----:B------:R-:W-:Y:S01]  /*0f40*/  ULDC.64 UR6, c[0x0][0x258] ;  /* 0x0000960000067ab9 */ /* 0x000fe20000000a00 */
[----:B------:R-:W-:Y:S01]  /*0f50*/  VIADD R110, R28, 0x40 ;  /* 0x000000401c6e7836 */ /* 0x000fe20000000000 */
[----:B------:R-:W-:Y:S01]  /*0f60*/  IADD3.X R3, R29, UR4, RZ, P0, !PT ;  /* 0x000000041d037c10 */ /* 0x000fe200087fe4ff */
[----:B------:R-:W-:Y:S01]  /*0f70*/  IMAD.U32 R14, RZ, RZ, UR6 ;  /* 0x00000006ff0e7e24 */ /* 0x000fe2000f8e00ff */
[----:B------:R-:W-:Y:S01]  /*0f80*/  UIMAD UR19, UR19, UR6, URZ ;  /* 0x00000006131372a4 */ /* 0x000fe2000f8e023f */
[----:B------:R-:W1:Y:S01]  /*0f90*/  S2UR UR4, SR_CgaCtaId ;  /* 0x00000000000479c3 */ /* 0x000e620000008800 */
[----:B------:R-:W-:Y:S01]  /*0fa0*/  ULDC.64 UR8, c[0x0][0x260] ;  /* 0x0000980000087ab9 */ /* 0x000fe20000000a00 */
[----:B------:R-:W-:Y:S01]  /*0fb0*/  IMAD.WIDE.U32 R14, R14, UR15, R2 ;  /* 0x0000000f0e0e7c25 */ /* 0x000fe2000f8e0002 */
[----:B------:R-:W-:Y:S01]  /*0fc0*/  UIMAD UR15, UR15, UR7, UR19 ;  /* 0x000000070f0f72a4 */ /* 0x000fe2000f8e0213 */
[C---:B------:R-:W-:Y:S01]  /*0fd0*/  IADD3 R109, R28.reuse, 0x80, RZ ;  /* 0x000000801c6d7810 */ /* 0x040fe20007ffe0ff */
[----:B------:R2:W-:Y:S01]  /*0fe0*/  STL [R1+0x7c], R110 ;  /* 0x00007c6e01007387 */ /* 0x0005e20000100800 */
[----:B------:R-:W-:Y:S01]  /*0ff0*/  ULDC.64 UR6, c[0x0][0x268] ;  /* 0x00009a0000067ab9 */ /* 0x000fe20000000a00 */
[----:B------:R-:W-:Y:S01]  /*1000*/  VIADD R108, R28, 0xc0 ;  /* 0x000000c01c6c7836 */ /* 0x000fe20000000000 */
[----:B------:R-:W-:Y:S01]  /*1010*/  MOV R34, UR6 ;  /* 0x0000000600227c02 */ /* 0x000fe20008000f00 */
[----:B------:R-:W-:Y:S01]  /*1020*/  IMAD.U32 R35, RZ, RZ, UR8 ;  /* 0x00000008ff237e24 */ /* 0x000fe2000f8e00ff */
[----:B------:R2:W-:Y:S01]  /*1030*/  STL [R1+0x78], R109 ;  /* 0x0000786d01007387 */ /* 0x0005e20000100800 */
[----:B------:R-:W-:Y:S01]  /*1040*/  IMAD.WIDE.U32 R4, R134, UR12, R28 ;  /* 0x0000000c86047c25 */ /* 0x000fe2000f8e001c */
[----:B------:R-:W-:Y:S01]  /*1050*/  UIADD3 UR35, -UR35, UR18, URZ ;  /* 0x0000001223237290 */ /* 0x000fe2000fffe13f */
[----:B------:R-:W-:Y:S01]  /*1060*/  BSSY B0, `(.L_x_889) ;  /* 0x0000049000007945 */ /* 0x000fe20003800000 */
[----:B------:R2:W-:Y:S01]  /*1070*/  STL [R1+0x80], R108 ;  /* 0x0000806c01007387 */ /* 0x0005e20000100800 */
[----:B------:R-:W-:Y:S01]  /*1080*/  UMOV UR37, 0x400 ;  /* 0x0000040000257882 */ /* 0x000fe20000000000 */
[----:B------:R-:W-:Y:S01]  /*1090*/  IADD3 R20, P1, R4, UR26, RZ ;  /* 0x0000001a04147c10 */ /* 0x000fe2000ff3e0ff */
[----:B------:R-:W-:Y:S01]  /*10a0*/  UIMAD UR34, UR14, UR8, URZ ;  /* 0x000000080e2272a4 */ /* 0x000fe2000f8e023f */
[----:B------:R2:W-:Y:S01]  /*10b0*/  STL [R1+0x9c], R35 ;  /* 0x00009c2301007387 */ /* 0x0005e20000100800 */
[----:B------:R-:W-:Y:S01]  /*10c0*/  LEA.HI R4, R10, R103, RZ, 0x4 ;  /* 0x000000670a047211 */ /* 0x000fe200078f20ff */
[----:B------:R-:W-:Y:S01]  /*10d0*/  UIADD3 UR21, UR23, -0x1, URZ ;  /* 0xffffffff17157890 */ /* 0x000fe2000fffe03f */
[----:B------:R-:W-:Y:S01]  /*10e0*/  IADD3.X R21, R5, UR25, R0, P1, !PT ;  /* 0x0000001905157c10 */ /* 0x000fe20008ffe400 */
[----:B------:R2:W-:Y:S01]  /*10f0*/  STL [R1+0xa0], R34 ;  /* 0x0000a02201007387 */ /* 0x0005e20000100800 */
[----:B------:R-:W-:Y:S01]  /*1100*/  ISETP.GE.AND P0, PT, R134, UR35, PT ;  /* 0x0000002386007c0c */ /* 0x000fe2000bf06270 */
[----:B------:R-:W-:Y:S01]  /*1110*/  UIMAD UR14, UR14, UR6, URZ ;  /* 0x000000060e0e72a4 */ /* 0x000fe2000f8e023f */
[C---:B------:R-:W-:Y:S01]  /*1120*/  LOP3.LUT R0, R4.reuse, 0xfffffff0, RZ, 0xc0, !PT ;  /* 0xfffffff004007812 */ /* 0x040fe200078ec0ff */
[----:B-1----:R-:W-:Y:S01]  /*1130*/  ULEA UR4, UR4, UR37, 0x18 ;  /* 0x0000002504047291 */ /* 0x002fe2000f8ec03f */
[----:B------:R-:W-:Y:S01]  /*1140*/  SHF.R.S32.HI R19, RZ, 0x4, R4 ;  /* 0x00000004ff137819 */ /* 0x000fe20000011404 */
[----:B------:R-:W-:Y:S01]  /*1150*/  UIMAD UR9, UR22, UR9, UR34 ;  /* 0x00000009160972a4 */ /* 0x000fe2000f8e0222 */
[----:B------:R-:W-:Y:S01]  /*1160*/  VIADD R11, R15, UR15 ;  /* 0x0000000f0f0b7c36 */ /* 0x000fe20008000000 */
[----:B------:R-:W-:Y:S01]  /*1170*/  USHF.R.S32.HI UR20, URZ, 0x1f, UR21 ;  /* 0x0000001f3f147899 */ /* 0x000fe20008011415 */
[----:B------:R-:W-:Y:S01]  /*1180*/  IMAD.IADD R18, R103, 0x1, -R0 ;  /* 0x0000000167127824 */ /* 0x000fe200078e0a00 */
[----:B------:R-:W-:Y:S01]  /*1190*/  UIMAD UR19, UR21, -0x40, UR29 ;  /* 0xffffffc0151378a4 */ /* 0x000fe2000f8e021d */
[----:B------:R-:W-:Y:S01]  /*11a0*/  LEA.HI R16, R4, R19, RZ, 0x1 ;  /* 0x0000001304107211 */ /* 0x000fe200078f08ff */
[----:B------:R-:W-:Y:S01]  /*11b0*/  UIMAD UR34, UR22, UR7, UR14 ;  /* 0x00000007162272a4 */ /* 0x000fe2000f8e020e */
[C---:B------:R-:W-:Y:S01]  /*11c0*/  VIADD R26, R134.reuse, 0x10 ;  /* 0x00000010861a7836 */ /* 0x040fe20000000000 */
[----:B------:R-:W-:Y:S01]  /*11d0*/  SHF.R.S32.HI R0, RZ, 0x1f, R18 ;  /* 0x0000001fff007819 */ /* 0x000fe20000011412 */
[C---:B------:R-:W-:Y:S01]  /*11e0*/  VIADD R30, R134.reuse, 0x30 ;  /* 0x00000030861e7836 */ /* 0x040fe20000000000 */
[----:B------:R-:W-:-:S02]  /*11f0*/  IADD3 R27, R134, 0x20, RZ ;  /* 0x00000020861b7810 */ /* 0x000fc40007ffe0ff */
[----:B------:R-:W-:Y:S02]  /*1200*/  LEA.HI R32, R0, R18, RZ, 0x3 ;  /* 0x0000001200207211 */ /* 0x000fe400078f18ff */
        /* <DEDUP_REMOVED lines=12> */
[----:B------:R-:W1:Y:S01]  /*12d0*/  @!P5 LDC.64 R6, c[0x0][0x210] ;  /* 0x00008400ff06db82 */ /* 0x000e620000000a00 */
[----:B------:R3:W-:Y:S07]  /*12e0*/  @P5 STS.128 [R210], RZ ;  /* 0x000000ffd2005388 */ /* 0x0007ee0000000c00 */
        /* <DEDUP_REMOVED lines=9> */
[----:B------:R3:W-:Y:S03]  /*1380*/  @!P5 LDGSTS.E.BYPASS.LTC128B.128 [R210], desc[UR30][R6.64] ;  /* 0x0000000006d2dfae */ /* 0x0007e6000b901d5e */
        /* <DEDUP_REMOVED lines=22> */
.L_x_890:
[----:B------:R-:W-:Y:S05]  /*14f0*/  BSYNC B0 ;  /* 0x0000000000007941 */ /* 0x000fea0003800000 */
.L_x_889:
[----:B------:R-:W-:Y:S01]  /*1500*/  ISETP.GE.AND P1, PT, R26, UR35, PT ;  /* 0x000000231a007c0c */ /* 0x000fe2000bf26270 */
[----:B------:R-:W-:Y:S01]  /*1510*/  ULEA UR6, UR23, UR36, 0x6 ;  /* 0x0000002417067291 */ /* 0x000fe2000f8e303f */
[----:B------:R-:W-:Y:S01]  /*1520*/  IMAD R0, R135, UR10, RZ ;  /* 0x0000000a87007c24 */ /* 0x000fe2000f8e02ff */
[----:B------:R-:W-:Y:S01]  /*1530*/  BSSY B0, `(.L_x_891) ;  /* 0x000003a000007945 */ /* 0x000fe20003800000 */
[----:B------:R-:W-:Y:S01]  /*1540*/  ISETP.GE.AND P5, PT, R27, UR35, PT ;  /* 0x000000231b007c0c */ /* 0x000fe2000bfa6270 */
[----:B------:R-:W-:Y:S01]  /*1550*/  UIADD3 UR6, UR6, -0x40, URZ ;  /* 0xffffffc006067890 */ /* 0x000fe2000fffe03f */
[----:B------:R-:W-:Y:S01]  /*1560*/  ISETP.GE.AND P6, PT, R30, UR35, PT ;  /* 0x000000231e007c0c */ /* 0x000fe2000bfc6270 */
[----:B------:R-:W-:Y:S01]  /*1570*/  IMAD.WIDE.U32 R22, R134, UR10, R28 ;  /* 0x0000000a86167c25 */ /* 0x000fe2000f8e001c */
[----:B------:R-:W-:Y:S02]  /*1580*/  LOP3.LUT R24, R16, 0xfffffffe, RZ, 0xc0, !PT ;  /* 0xfffffffe10187812 */ /* 0x000fe400078ec0ff */
[----:B------:R-:W-:Y:S01]  /*1590*/  LOP3.LUT R25, R32, 0xfffffff8, RZ, 0xc0, !PT ;  /* 0xfffffff820197812 */ /* 0x000fe200078ec0ff */
[----:B------:R-:W-:Y:S01]  /*15a0*/  IMAD.U32 R102, RZ, RZ, UR6 ;  /* 0x00000006ff667e24 */ /* 0x000fe2000f8e00ff */
[----:B------:R-:W-:Y:S01]  /*15b0*/  IADD3 R155, P0, R101, UR6, RZ ;  /* 0x00000006659b7c10 */ /* 0x000fe2000ff1e0ff */
[----:B------:R-:W-:Y:S01]  /*15c0*/  IMAD R31, R134, UR11, R0 ;  /* 0x0000000b861f7c24 */ /* 0x000fe2000f8e0200 */
[----:B------:R-:W-:Y:S11]  /*15d0*/  @P1 BRA `(.L_x_892) ;  /* 0x0000000000bc1947 */ /* 0x000ff60003800000 */
        /* <DEDUP_REMOVED lines=47> */
.L_x_892:
[----:B------:R-:W-:Y:S05]  /*18d0*/  BSYNC B0 ;  /* 0x0000000000007941 */ /* 0x000fea0003800000 */
.L_x_891:
        /* <DEDUP_REMOVED lines=49> */
.L_x_894:
[----:B------:R-:W-:Y:S05]  /*1bf0*/  BSYNC B0 ;  /* 0x0000000000007941 */ /* 0x000fea0003800000 */
.L_x_893:
[----:B------:R-:W-:Y:S01]  /*1c00*/  IMAD.WIDE.U32 R20, R35, UR22, R20 ;  /* 0x0000001623147c25 */ /* 0x000fe2000f8e0014 */
[----:B------:R-:W-:Y:S01]  /*1c10*/  USHF.L.U32 UR8, UR12, 0x6, URZ ;  /* 0x000000060c087899 */ /* 0x000fe2000800063f */
[----:B------:R-:W-:Y:S01]  /*1c20*/  BSSY B0, `(.L_x_895) ;  /* 0x0000034000007945 */ /* 0x000fe20003800000 */
[----:B------:R-:W-:Y:S02]  /*1c30*/  IADD3 R24, R19, -R24, RZ ;  /* 0x8000001813187210 */ /* 0x000fe40007ffe0ff */
[----:B------:R1:W-:Y:S01]  /*1c40*/  STL.64 [R1+0xb8], R20 ;  /* 0x0000b81401007387 */ /* 0x0003e20000100a00 */
[----:B------:R-:W-:Y:S01]  /*1c50*/  IADD3 R56, R18, -R25, RZ ;  /* 0x8000001912387210 */ /* 0x000fe20007ffe0ff */
[----:B------:R-:W-:Y:S06]  /*1c60*/  @P6 BRA `(.L_x_896) ;  /* 0x0000000000bc6947 */ /* 0x000fec0003800000 */
        /* <DEDUP_REMOVED lines=47> */
.L_x_896:
[----:B------:R-:W-:Y:S05]  /*1f60*/  BSYNC B0 ;  /* 0x0000000000007941 */ /* 0x000fea0003800000 */
.L_x_895:
[----:B------:R-:W-:Y:S01]  /*1f70*/  VIADD R107, R21, UR9 ;  /* 0x00000009156b7c36 */ /* 0x000fe20008000000 */
[----:B------:R-:W-:Y:S01]  /*1f80*/  USHF.L.U64.HI UR14, UR12, 0x6, UR13 ;  /* 0x000000060c0e7899 */ /* 0x000fe2000801020d */
[----:B------:R-:W-:Y:S01]  /*1f90*/  IMAD.MOV.U32 R106, RZ, RZ, R20 ;  /* 0x000000ffff6a7224 */ /* 0x000fe200078e0014 */
[----:B------:R-:W-:Y:S01]  /*1fa0*/  ISETP.GE.AND P2, PT, R134, UR19, PT ;  /* 0x0000001386007c0c */ /* 0x000fe2000bf46270 */
[----:B------:R-:W-:Y:S01]  /*1fb0*/  IMAD.U32 R100, RZ, RZ, UR8 ;  /* 0x00000008ff647e24 */ /* 0x000fe2000f8e00ff */
[----:B------:R-:W-:Y:S01]  /*1fc0*/  UIMAD UR6, UR14, UR21, URZ ;  /* 0x000000150e0672a4 */ /* 0x000fe2000f8e023f */
[----:B------:R-:W-:Y:S01]  /*1fd0*/  SHF.L.U32 R0, R56, 0x6, RZ ;  /* 0x0000000638007819 */ /* 0x000fe200000006ff */
[----:B------:R2:W-:Y:S01]  /*1fe0*/  STL.64 [R1+0xa8], R106 ;  /* 0x0000a86a01007387 */ /* 0x0005e20000100a00 */
[----:B-1-3--:R-:W-:Y:S01]  /*1ff0*/  IMAD.WIDE.U32 R2, R100, UR21, R106 ;  /* 0x0000001564027c25 */ /* 0x00afe2000f8e006a */
[----:B------:R-:W-:Y:S01]  /*2000*/  UIMAD UR6, UR20, UR8, UR6 ;  /* 0x00000008140672a4 */ /* 0x000fe2000f8e0206 */
[----:B------:R-:W-:Y:S01]  /*2010*/  BSSY B0, `(.L_x_897) ;  /* 0x000002c000007945 */ /* 0x000fe20003800000 */
[----:B------:R-:W-:-:S02]  /*2020*/  ISETP.GE.AND P1, PT, R26, UR19, PT ;  /* 0x000000131a007c0c */ /* 0x000fc4000bf26270 */
[----:B----4-:R-:W-:Y:S02]  /*2030*/  SHF.L.U32 R4, R24, 0x3, RZ ;  /* 0x0000000318047819 */ /* 0x010fe400000006ff */
[----:B------:R-:W-:Y:S01]  /*2040*/  VIADD R5, R3, UR6 ;  /* 0x0000000603057c36 */ /* 0x000fe20008000000 */
[----:B------:R-:W-:Y:S01]  /*2050*/  LOP3.LUT R0, R0, 0x1c0, RZ, 0xc0, !PT ;  /* 0x000001c000007812 */ /* 0x000fe200078ec0ff */
[----:B------:R-:W-:Y:S07]  /*2060*/  @P2 BRA `(.L_x_898) ;  /* 0x0000000000982947 */ /* 0x000fee0003800000 */
        /* <DEDUP_REMOVED lines=38> */
.L_x_898:
[----:B------:R-:W-:Y:S05]  /*22d0*/  BSYNC B0 ;  /* 0x0000000000007941 */ /* 0x000fea0003800000 */
.L_x_897:
[----:B-1-3--:R-:W-:Y:S01]  /*22e0*/  LOP3.LUT R6, R0, 0x8, R4, 0xf8, !PT ;  /* 0x0000000800067812 */ /* 0x00afe200078ef804 */
[----:B------:R-:W-:Y:S01]  /*22f0*/  USHF.L.U64.HI UR15, UR12, 0x4, UR13 ;  /* 0x000000040c0f7899 */ /* 0x000fe2000801020d */
[----:B------:R-:W-:Y:S01]  /*2300*/  SHF.R.U32.HI R0, RZ, 0x3, R0 ;  /* 0x00000003ff007819 */ /* 0x000fe20000011600 */
[----:B------:R-:W-:Y:S01]  /*2310*/  USHF.L.U32 UR35, UR12, 0x4, URZ ;  /* 0x000000040c237899 */ /* 0x000fe2000800063f */
[----:B------:R-:W-:Y:S01]  /*2320*/  IADD3 R16, P2, R22, UR28, RZ ;  /* 0x0000001c16107c10 */ /* 0x000fe2000ff5e0ff */
[----:B------:R-:W-:Y:S01]  /*2330*/  BSSY B0, `(.L_x_899) ;  /* 0x000002e000007945 */ /* 0x000fe20003800000 */
[----:B------:R-:W-:Y:S02]  /*2340*/  ISETP.GE.AND P5, PT, R27, UR19, PT ;  /* 0x000000131b007c0c */ /* 0x000fe4000bfa6270 */
[----:B------:R-:W-:Y:S02]  /*2350*/  ISETP.GE.AND P6, PT, R30, UR19, PT ;  /* 0x000000131e007c0c */ /* 0x000fe4000bfc6270 */
[----:B------:R-:W-:-:S02]  /*2360*/  LOP3.LUT R18, R6, R0, RZ, 0x3c, !PT ;  /* 0x0000000006127212 */ /* 0x000fc400078e3cff */
[----:B------:R-:W-:Y:S01]  /*2370*/  IADD3.X R17, R23, UR27, R31, P2, !PT ;  /* 0x0000001b17117c10 */ /* 0x000fe200097fe41f */
[----:B------:R-:W-:Y:S08]  /*2380*/  @P1 BRA `(.L_x_900) ;  /* 0x0000000000a01947 */ /* 0x000ff00003800000 */
[----:B------:R-:W-:Y:S01]  /*2390*/  ULDC UR6, c[0x0][0x2d0] ;  /* 0x0000b40000067ab9 */ /* 0x000fe20000000800 */
[----:B------:R-:W-:Y:S02]  /*23a0*/  IADD3 R0, P1, R2, UR35, RZ ;  /* 0x0000002302007c10 */ /* 0x000fe4000ff3e0ff */
[----:B------:R-:W-:Y:S02]  /*23b0*/  ISETP.GE.AND P2, PT, R28, UR6, PT ;  /* 0x000000061c007c0c */ /* 0x000fe4000bf46270 */
[----:B------:R-:W-:Y:S02]  /*23c0*/  ISETP.GE.AND P4, PT, R110, UR6, PT ;  /* 0x000000066e007c0c */ /* 0x000fe4000bf86270 */
[----:B------:R-:W-:Y:S02]  /*23d0*/  ISETP.GE.AND P3, PT, R109, UR6, PT ;  /* 0x000000066d007c0c */ /* 0x000fe4000bf66270 */
[----:B------:R-:W-:-:S07]  /*23e0*/  IADD3.X R10, R5, UR15, RZ, P1, !PT ;  /* 0x0000000f050a7c10 */ /* 0x000fce0008ffe4ff */
[----:B------:R-:W1:Y:S01]  /*23f0*/  @!P2 LDC.64 R6, c[0x0][0x218] ;  /* 0x00008600ff06ab82 */ /* 0x000e620000000a00 */
[----:B------:R3:W-:Y:S07]  /*2400*/  @P2 STS.128 [R210+0x8800], RZ ;  /* 0x008800ffd2002388 */ /* 0x0007ee0000000c00 */
[----:B------:R-:W4:Y:S08]  /*2410*/  @!P4 LDC.64 R8, c[0x0][0x218] ;  /* 0x00008600ff08cb82 */ /* 0x000f300000000a00 */
[----:B------:R-:W5:Y:S01]  /*2420*/  @!P3 LDC.64 R12, c[0x0][0x218] ;  /* 0x00008600ff0cbb82 */ /* 0x000f620000000a00 */
[----:B-1----:R-:W-:-:S04]  /*2430*/  @!P2 LEA R6, P1, R0, R6, 0x1 ;  /* 0x000000060006a211 */ /* 0x002fc800078208ff */
[C---:B------:R-:W-:Y:S02]  /*2440*/  @!P2 LEA.HI.X R7, R0.reuse, R7, R10, 0x1, P1 ;  /* 0x000000070007a211 */ /* 0x040fe400008f0c0a */
[----:B----4-:R-:W-:-:S03]  /*2450*/  @!P4 LEA R8, P1, R0, R8, 0x1 ;  /* 0x000000080008c211 */ /* 0x010fc600078208ff */
        /* <DEDUP_REMOVED lines=27> */
.L_x_900:
[----:B------:R-:W-:Y:S05]  /*2610*/  BSYNC B0 ;  /* 0x0000000000007941 */ /* 0x000fea0003800000 */
.L_x_899:
[----:B------:R-:W-:Y:S04]  /*2620*/  BSSY B0, `(.L_x_901) ;  /* 0x000002c000007945 */ /* 0x000fe80003800000 */
[----:B------:R-:W-:Y:S05]  /*2630*/  @P5 BRA `(.L_x_902) ;  /* 0x0000000000a85947 */ /* 0x000fea0003800000 */
[----:B------:R-:W-:Y:S01]  /*2640*/  ULDC UR6, c[0x0][0x2d0] ;  /* 0x0000b40000067ab9 */ /* 0x000fe20000000800 */
[----:B-1-3--:R-:W-:Y:S01]  /*2650*/  IMAD.U32 R6, RZ, RZ, UR12 ;  /* 0x0000000cff067e24 */ /* 0x00afe2000f8e00ff */
[----:B------:R-:W-:Y:S01]  /*2660*/  ISETP.GE.AND P4, PT, R110, UR6, PT ;  /* 0x000000066e007c0c */ /* 0x000fe2000bf86270 */
[----:B------:R-:W-:Y:S01]  /*2670*/  IMAD.U32 R12, RZ, RZ, UR13 ;  /* 0x0000000dff0c7e24 */ /* 0x000fe2000f8e00ff */
[----:B------:R-:W-:Y:S02]  /*2680*/  ISETP.GE.AND P5, PT, R28, UR6, PT ;  /* 0x000000061c007c0c */ /* 0x000fe4000bfa6270 */
[----:B------:R-:W-:Y:S02]  /*2690*/  ISETP.GE.AND P3, PT, R109, UR6, PT ;  /* 0x000000066d007c0c */ /* 0x000fe4000bf66270 */
[----:B------:R-:W-:-:S04]  /*26a0*/  LEA R0, P1, R6, R2, 0x5 ;  /* 0x0000000206007211 */ /* 0x000fc800078228ff */
[----:B------:R-:W-:-:S03]  /*26b0*/  LEA.HI.X R12, R6, R5, R12, 0x5, P1 ;  /* 0x00000005060c7211 */ /* 0x000fc600008f2c0c */
[----:B------:R-:W1:Y:S02]  /*26c0*/  @!P4 LDC.64 R8, c[0x0][0x218] ;  /* 0x00008600ff08cb82 */ /* 0x000e640000000a00 */
[----:B------:R4:W-:Y:S06]  /*26d0*/  @P5 STS.128 [R210+0x9000], RZ ;  /* 0x009000ffd2005388 */ /* 0x0009ec0000000c00 */
[----:B------:R-:W3:Y:S08]  /*26e0*/  @!P5 LDC.64 R10, c[0x0][0x218] ;  /* 0x00008600ff0adb82 */ /* 0x000ef00000000a00 */
[----:B------:R-:W5:Y:S01]  /*26f0*/  @!P3 LDC.64 R14, c[0x0][0x218] ;  /* 0x00008600ff0ebb82 */ /* 0x000f620000000a00 */
[----:B-1----:R-:W-:-:S04]  /*2700*/  @!P4 LEA R8, P1, R0, R8, 0x1 ;  /* 0x000000080008c211 */ /* 0x002fc800078208ff */
[----:B------:R-:W-:Y:S02]  /*2710*/  @!P4 LEA.HI.X R9, R0, R9, R12, 0x1, P1 ;  /* 0x000000090009c211 */ /* 0x000fe400008f0c0c */
        /* <DEDUP_REMOVED lines=28> */
.L_x_902:
[----:B------:R-:W-:Y:S05]  /*28e0*/  BSYNC B0 ;  /* 0x0000000000007941 */ /* 0x000fea0003800000 */
.L_x_901:
        /* <DEDUP_REMOVED lines=11> */
[----:B---34-:R-:W3:Y:S01]  /*29a0*/  @!P6 LDC.64 R8, c[0x0][0x218] ;  /* 0x00008600ff08eb82 */ /* 0x018ee20000000a00 */
[----:B------:R4:W-:Y:S07]  /*29b0*/  @P6 STS.128 [R210+0x9800], RZ ;  /* 0x009800ffd2006388 */ /* 0x0009ee0000000c00 */
[----:B-1----:R-:W1:Y:S08]  /*29c0*/  @!P5 LDC.64 R6, c[0x0][0x218] ;  /* 0x00008600ff06db82 */ /* 0x002e700000000a00 */
[----:B------:R-:W5:Y:S01]  /*29d0*/  @!P3 LDC.64 R10, c[0x0][0x218] ;  /* 0x00008600ff0abb82 */ /* 0x000f620000000a00 */
        /* <DEDUP_REMOVED lines=30> */
.L_x_904:
[----:B------:R-:W-:Y:S05]  /*2bc0*/  BSYNC B0 ;  /* 0x0000000000007941 */ /* 0x000fea0003800000 */
.L_x_903:
[----:B------:R-:W0:Y:S01]  /*2bd0*/  LDGDEPBAR ;  /* 0x00000000000079af */ /* 0x000e220000000000 */
[----:B------:R-:W-:Y:S01]  /*2be0*/  ISETP.GE.AND P3, PT, R134, UR19, PT ;  /* 0x0000001386007c0c */ /* 0x000fe2000bf66270 */
[----:B-1-34-:R-:W-:Y:S01]  /*2bf0*/  IMAD.WIDE.U32 R6, R34, UR22, R16 ;  /* 0x0000001622067c25 */ /* 0x01afe2000f8e0010 */
[----:B------:R-:W-:Y:S01]  /*2c00*/  UIMAD UR6, UR20, UR10, URZ ;  /* 0x0000000a140672a4 */ /* 0x000fe2000f8e023f */
[----:B------:R-:W-:Y:S01]  /*2c10*/  BSSY B0, `(.L_x_905) ;  /* 0x0000042000007945 */ /* 0x000fe20003800000 */
[----:B------:R-:W-:Y:S01]  /*2c20*/  UIMAD.WIDE.U32 UR12, UR21, UR10, URZ ;  /* 0x0000000a150c72a5 */ /* 0x000fe2000f8e003f */
[----:B------:R-:W-:Y:S01]  /*2c30*/  VIADD R8, R7, UR34 ;  /* 0x0000002207087c36 */ /* 0x000fe20008000000 */
[----:B------:R1:W-:Y:S01]  /*2c40*/  STL.64 [R1+0xb0], R6 ;  /* 0x0000b00601007387 */ /* 0x0003e20000100a00 */
[----:B------:R-:W-:Y:S01]  /*2c50*/  UIMAD UR6, UR21, UR11, UR6 ;  /* 0x0000000b150672a4 */ /* 0x000fe2000f8e0206 */
[----:B------:R-:W-:Y:S01]  /*2c60*/  IMAD.SHL.U32 R0, R33, 0x40, RZ ;  /* 0x0000004021007824 */ /* 0x000fe200078e00ff */
[----:B------:R-:W-:Y:S01]  /*2c70*/  ISETP.GE.AND P1, PT, R26, UR19, PT ;  /* 0x000000131a007c0c */ /* 0x000fe2000bf26270 */
[----:B------:R3:W-:Y:S01]  /*2c80*/  STL [R1+0x84], R8 ;  /* 0x0000840801007387 */ /* 0x0007e20000100800 */
[----:B------:R-:W-:Y:S01]  /*2c90*/  UIADD3 UR6, UR13, UR6, URZ ;  /* 0x000000060d067290 */ /* 0x000fe2000fffe03f */
[----:B------:R-:W-:Y:S01]  /*2ca0*/  IMAD.SHL.U32 R4, R134, 0x8, RZ ;  /* 0x0000000886047824 */ /* 0x000fe200078e00ff */
[----:B------:R-:W-:Y:S01]  /*2cb0*/  LOP3.LUT R0, R0, 0x1c0, RZ, 0xc0, !PT ;  /* 0x000001c000007812 */ /* 0x000fe200078ec0ff */
[----:B------:R-:W-:-:S02]  /*2cc0*/  IMAD.U32 R2, RZ, RZ, UR12 ;  /* 0x0000000cff027e24 */ /* 0x000fc4000f8e00ff */
[----:B------:R-:W-:Y:S01]  /*2cd0*/  IMAD.U32 R3, RZ, RZ, UR13 ;  /* 0x0000000dff037e24 */ /* 0x000fe2000f8e00ff */
[----:B------:R-:W-:Y:S01]  /*2ce0*/  LOP3.LUT R4, R0, 0x8, R4, 0xf8, !PT ;  /* 0x0000000800047812 */ /* 0x000fe200078ef804 */
[----:B------:R-:W-:Y:S01]  /*2cf0*/  IMAD.SHL.U32 R5, R32, 0x40, RZ ;  /* 0x0000004020057824 */ /* 0x000fe200078e00ff */
[----:B------:R-:W-:Y:S01]  /*2d00*/  SHF.R.U32.HI R0, RZ, 0x3, R0 ;  /* 0x00000003ff007819 */ /* 0x000fe20000011600 */
[----:B------:R-:W-:Y:S01]  /*2d10*/  IMAD.U32 R3, RZ, RZ, UR6 ;  /* 0x00000006ff037e24 */ /* 0x000fe2000f8e00ff */
[----:B------:R-:W-:-:S04]  /*2d20*/  DEPBAR.LE SB0, 0x0 ;  /* 0x000080000000791a */ /* 0x000fc80000000000 */
[----:B------:R-:W-:Y:S01]  /*2d30*/  BAR.SYNC.DEFER_BLOCKING 0x0 ;  /* 0x0000000000007b1d */ /* 0x000fe20000010000 */
[----:B------:R-:W-:Y:S02]  /*2d40*/  LOP3.LUT R0, R4, R0, RZ, 0x3c, !PT ;  /* 0x0000000004007212 */ /* 0x000fe400078e3cff */
[----:B------:R-:W-:Y:S02]  /*2d50*/  LOP3.LUT R5, R18, 0xfffffe00, R5, 0xf8, !PT ;  /* 0xfffffe0012057812 */ /* 0x000fe400078ef805 */
[----:B-1----:R-:W-:-:S04]  /*2d60*/  LEA R6, P2, R2, R6, 0x6 ;  /* 0x0000000602067211 */ /* 0x002fc800078430ff */
[----:B------:R-:W-:Y:S01]  /*2d70*/  LEA.HI.X R7, R2, R8, R3, 0x6, P2 ;  /* 0x0000000802077211 */ /* 0x000fe200010f3403 */
        /* <DEDUP_REMOVED lines=43> */
.L_x_906:
[----:B------:R-:W-:Y:S05]  /*3030*/  BSYNC B0 ;  /* 0x0000000000007941 */ /* 0x000fea0003800000 */
.L_x_905:
[----:B------:R2:W-:Y:S01]  /*3040*/  @P1 STS.128 [R210+0x10800], RZ ;  /* 0x010800ffd2001388 */ /* 0x0005e20000000c00 */
[----:B------:R-:W-:Y:S01]  /*3050*/  IMAD R0, R24, 0x200, R0 ;  /* 0x0000020018007824 */ /* 0x000fe200078e0200 */
[----:B------:R-:W-:Y:S01]  /*3060*/  BSSY B0, `(.L_x_907) ;  /* 0x0000035000007945 */ /* 0x000fe20003800000 */
[----:B-1--4-:R-:W-:Y:S01]  /*3070*/  IMAD R2, R252, 0x400, R5 ;  /* 0x00000400fc027824 */ /* 0x012fe200078e0205 */
[----:B------:R2:W-:Y:S01]  /*3080*/  @P1 STS.128 [R210+0x12800], RZ ;  /* 0x012800ffd2001388 */ /* 0x0005e20000000c00 */
[----:B------:R-:W-:Y:S02]  /*3090*/  ISETP.GE.AND P5, PT, R27, UR19, PT ;  /* 0x000000131b007c0c */ /* 0x000fe4000bfa6270 */
[----:B------:R-:W-:Y:S01]  /*30a0*/  ISETP.GE.AND P6, PT, R30, UR19, PT ;  /* 0x000000131e007c0c */ /* 0x000fe2000bfc6270 */
[----:B------:R2:W-:Y:S01]  /*30b0*/  @P1 STS.128 [R210+0x14800], RZ ;  /* 0x014800ffd2001388 */ /* 0x0005e20000000c00 */
[----:B------:R-:W-:Y:S02]  /*30c0*/  LEA R182, R0, UR4, 0x1 ;  /* 0x0000000400b67c11 */ /* 0x000fe4000f8e08ff */
[----:B------:R-:W-:Y:S01]  /*30d0*/  LEA R190, R2, UR4, 0x1 ;  /* 0x0000000402be7c11 */ /* 0x000fe2000f8e08ff */
[----:B------:R2:W-:Y:S01]  /*30e0*/  @P1 STS.128 [R210+0x16800], RZ ;  /* 0x016800ffd2001388 */ /* 0x0005e20000000c00 */
[----:B------:R-:W-:Y:S07]  /*30f0*/  @P1 BRA `(.L_x_908) ;  /* 0x0000000000ac1947 */ /* 0x000fee0003800000 */
        /* <DEDUP_REMOVED lines=9> */
[----:B------:R-:W1:Y:S01]  /*3190*/  @!P2 LDC.64 R2, c[0x0][0x220] ;  /* 0x00008800ff02ab82 */ /* 0x000e620000000a00 */
[----:B------:R4:W-:Y:S07]  /*31a0*/  @P2 STS.128 [R210+0x10800], RZ ;  /* 0x010800ffd2002388 */ /* 0x0009ee0000000c00 */
[----:B---3--:R-:W3:Y:S08]  /*31b0*/  @!P4 LDC.64 R8, c[0x0][0x220] ;  /* 0x00008800ff08cb82 */ /* 0x008ef00000000a00 */
        /* <DEDUP_REMOVED lines=31> */
.L_x_908:
[----:B------:R-:W-:Y:S05]  /*33b0*/  BSYNC B0 ;  /* 0x0000000000007941 */ /* 0x000fea0003800000 */
.L_x_907:
[----:B------:R1:W-:Y:S01]  /*33c0*/  @P5 STS.128 [R210+0x11000], RZ ;  /* 0x011000ffd2005388 */ /* 0x0003e20000000c00 */
[----:B------:R-:W-:Y:S03]  /*33d0*/  BSSY B0, `(.L_x_909) ;  /* 0x000002f000007945 */ /* 0x000fe60003800000 */
[----:B------:R1:W-:Y:S04]  /*33e0*/  @P5 STS.128 [R210+0x13000], RZ ;  /* 0x013000ffd2005388 */ /* 0x0003e80000000c00 */
[----:B------:R1:W-:Y:S04]  /*33f0*/  @P5 STS.128 [R210+0x15000], RZ ;  /* 0x015000ffd2005388 */ /* 0x0003e80000000c00 */
[----:B------:R1:W-:Y:S01]  /*3400*/  @P5 STS.128 [R210+0x17000], RZ ;  /* 0x017000ffd2005388 */ /* 0x0003e20000000c00 */
[----:B------:R-:W-:Y:S05]  /*3410*/  @P5 BRA `(.L_x_910) ;  /* 0x0000000000a85947 */ /* 0x000fea0003800000 */
[----:B------:R-:W-:Y:S01]  /*3420*/  ULDC UR6, c[0x0][0x2d0] ;  /* 0x0000b40000067ab9 */ /* 0x000fe20000000800 */
[----:B-1--4-:R-:W-:Y:S01]  /*3430*/  IMAD.U32 R2, RZ, RZ, UR10 ;  /* 0x0000000aff027e24 */ /* 0x012fe2000f8e00ff */
        /* <DEDUP_REMOVED lines=8> */
[----:B------:R-:W5:Y:S08]  /*34c0*/  @!P5 LDC.64 R12, c[0x0][0x220] ;  /* 0x00008800ff0cdb82 */ /* 0x000f700000000a00 */
[----:B---3--:R-:W3:Y:S01]  /*34d0*/  @!P3 LDC.64 R8, c[0x0][0x220] ;  /* 0x00008800ff08bb82 */ /* 0x008ee20000000a00 */
[----:B-1----:R-:W-:-:S04]  /*34e0*/  @!P4 LEA R10, P1, R0, R10, 0x1 ;  /* 0x0000000a000ac211 */ /* 0x002fc800078208ff */
[----:B------:R-:W-:Y:S02]  /*34f0*/  @!P4 LEA.HI.X R11, R0, R11, R2, 0x1, P1 ;  /* 0x0000000b000bc211 */ /* 0x000fe400008f0c02 */
        /* <DEDUP_REMOVED lines=28> */
.L_x_910:
[----:B------:R-:W-:Y:S05]  /*36c0*/  BSYNC B0 ;  /* 0x0000000000007941 */ /* 0x000fea0003800000 */
.L_x_909:
        /* <DEDUP_REMOVED lines=9> */
[----:B------:R-:W-:Y:S01]  /*3760*/  UIMAD UR7, UR11, 0x30, URZ ;  /* 0x000000300b0778a4 */ /* 0x000fe2000f8e023f */
[----:B------:R-:W-:Y:S01]  /*3770*/  ISETP.GE.AND P5, PT, R110, UR6, PT ;  /* 0x000000066e007c0c */ /* 0x000fe2000bfa6270 */
[----:B------:R-:W-:Y:S01]  /*3780*/  IMAD.WIDE.U32 R2, R2, 0x30, R6 ;  /* 0x0000003002027825 */ /* 0x000fe200078e0006 */
[----:B------:R-:W-:-:S03]  /*3790*/  ISETP.GE.AND P3, PT, R109, UR6, PT ;  /* 0x000000066d007c0c */ /* 0x000fc6000bf66270 */
[----:B------:R-:W-:-:S06]  /*37a0*/  VIADD R0, R3, UR7 ;  /* 0x0000000703007c36 */ /* 0x000fcc0008000000 */
[----:B------:R-:W1:Y:S01]  /*37b0*/  @!P6 LDC.64 R10, c[0x0][0x220] ;  /* 0x00008800ff0aeb82 */ /* 0x000e620000000a00 */
[----:B------:R4:W-:Y:S07]  /*37c0*/  @P6 STS.128 [R210+0x11800], RZ ;  /* 0x011800ffd2006388 */ /* 0x0009ee0000000c00 */
[----:B---3--:R-:W3:Y:S08]  /*37d0*/  @!P5 LDC.64 R8, c[0x0][0x220] ;  /* 0x00008800ff08db82 */ /* 0x008ef00000000a00 */
        /* <DEDUP_REMOVED lines=31> */
.L_x_912:
[----:B------:R-:W-:Y:S05]  /*39d0*/  BSYNC B0 ;  /* 0x0000000000007941 */ /* 0x000fea0003800000 */
.L_x_911:
[----:B-1-34-:R-:W-:Y:S01]  /*39e0*/  LDSM.16.M88.4 R8, [R190] ;  /* 0x00000000be08783b */ /* 0x01afe20000000200 */
        /* <DEDUP_REMOVED lines=8> */
[----:B------:R-:W-:Y:S02]  /*3a70*/  VIADD R194, R182, 0x8020 ;  /* 0x00008020b6c27836 */ /* 0x000fe40000000000 */
[----:B------:R-:W-:Y:S01]  /*3a80*/  IMAD.MOV.U32 R2, RZ, RZ, 0x20 ;  /* 0x00000020ff027424 */ /* 0x000fe200078e00ff */
[----:B------:R-:W3:Y:S01]  /*3a90*/  LDSM.16.M88.4 R24, [R182+0x9000] ;  /* 0x00900000b618783b */ /* 0x000ee20000000200 */
[----:B------:R-:W-:-:S02]  /*3aa0*/  IMAD R191, R4, 0x2, R190 ;  /* 0x0000000204bf7824 */ /* 0x000fc400078e02be */
[----:B------:R-:W-:Y:S01]  /*3ab0*/  @P1 VIADD R194, R0, 0xffffffe0 ;  /* 0xffffffe000c21836 */ /* 0x000fe20000000000 */
[----:B------:R-:W4:Y:S01]  /*3ac0*/  LDSM.16.M88.4 R44, [R182+0x9800] ;  /* 0x00980000b62c783b */ /* 0x000f220000000200 */
[----:B------:R-:W-:Y:S01]  /*3ad0*/  IMAD.MOV.U32 R0, RZ, RZ, 0x40 ;  /* 0x00000040ff007424 */ /* 0x000fe200078e00ff */
[----:B------:R-:W-:Y:S01]  /*3ae0*/  LOP3.LUT P1, RZ, R56, 0x4, RZ, 0xc0, !PT ;  /* 0x0000000438ff7812 */ /* 0x000fe2000782c0ff */
[----:B------:R-:W-:Y:S01]  /*3af0*/  IMAD.SHL.U32 R3, R103, 0x2, RZ ;  /* 0x0000000267037824 */ /* 0x000fe200078e00ff */
[----:B------:R-:W-:Y:S01]  /*3b00*/  LDSM.16.M88.4 R12, [R191] ;  /* 0x00000000bf0c783b */ /* 0x000fe20000000200 */
[----:B------:R-:W-:Y:S01]  /*3b10*/  VIADD R209, R194, 0x800 ;  /* 0x00000800c2d17836 */ /* 0x000fe20000000000 */
[----:B------:R-:W-:Y:S01]  /*3b20*/  SEL R2, R2, 0xffffffe0, !P1 ;  /* 0xffffffe002027807 */ /* 0x000fe20004800000 */
[----:B------:R-:W-:Y:S01]  /*3b30*/  VIADD R208, R194, 0x1000 ;  /* 0x00001000c2d07836 */ /* 0x000fe20000000000 */
[----:B------:R-:W5:Y:S01]  /*3b40*/  LDSM.16.M88.4 R52, [R194] ;  /* 0x00000000c234783b */ /* 0x000f620000000200 */
[----:B------:R-:W-:Y:S01]  /*3b50*/  SEL R0, R0, 0xffffffc0, !P2 ;  /* 0xffffffc000007807 */ /* 0x000fe20005000000 */
[----:B------:R-:W-:Y:S01]  /*3b60*/  VIADD R207, R194, 0x1800 ;  /* 0x00001800c2cf7836 */ /* 0x000fe20000000000 */
[----:B------:R-:W-:Y:S01]  /*3b70*/  LOP3.LUT R3, R3, 0x6, RZ, 0xc0, !PT ;  /* 0x0000000603037812 */ /* 0x000fe200078ec0ff */
[----:B------:R-:W5:Y:S01]  /*3b80*/  LDSM.16.M88.4 R40, [R194+0x800] ;  /* 0x00080000c228783b */ /* 0x000f620000000200 */
[----:B------:R-:W-:-:S02]  /*3b90*/  IMAD R193, R2, 0x2, R190 ;  /* 0x0000000202c17824 */ /* 0x000fc400078e02be */
[----:B------:R-:W-:Y:S01]  /*3ba0*/  IMAD.IADD R188, R182, 0x1, R0 ;  /* 0x00000001b6bc7824 */ /* 0x000fe200078e0200 */
[----:B------:R-:W5:Y:S01]  /*3bb0*/  LDSM.16.M88.4 R60, [R194+0x1000] ;  /* 0x00100000c23c783b */ /* 0x000f620000000200 */
[----:B------:R-:W-:Y:S02]  /*3bc0*/  IMAD R192, R2, 0x2, R191 ;  /* 0x0000000202c07824 */ /* 0x000fe400078e02bf */
[----:B------:R-:W-:Y:S01]  /*3bd0*/  IMAD.IADD R187, R0, 0x1, R194 ;  /* 0x0000000100bb7824 */ /* 0x000fe200078e02c2 */
[----:B------:R-:W5:Y:S01]  /*3be0*/  LDSM.16.M88.4 R84, [R194+0x1800] ;  /* 0x00180000c254783b */ /* 0x000f620000000200 */
[----:B------:R-:W-:Y:S02]  /*3bf0*/  IMAD.U32 R0, RZ, RZ, UR21 ;  /* 0x00000015ff007e24 */ /* 0x000fe4000f8e00ff */
[----:B------:R-:W-:Y:S01]  /*3c00*/  VIADD R206, R194, 0x2000 ;  /* 0x00002000c2ce7836 */ /* 0x000fe20000000000 */
[----:B------:R-:W-:Y:S01]  /*3c10*/  LDSM.16.M88.4 R80, [R188+0x8000] ;  /* 0x00800000bc50783b */ /* 0x000fe20000000200 */
[----:B------:R-:W-:-:S02]  /*3c20*/  IMAD R0, R0, 0x40, R3 ;  /* 0x0000004000007824 */ /* 0x000fc400078e0203 */
[----:B------:R-:W-:Y:S01]  /*3c30*/  VIADD R205, R194, 0x2800 ;  /* 0x00002800c2cd7836 */ /* 0x000fe20000000000 */
[C---:B-1----:R-:W-:Y:S01]  /*3c40*/  HMMA.16816.F32.BF16 R48, R8.reuse, R16, RZ ;  /* 0x000000100830723c */ /* 0x042fe200000418ff */
[----:B------:R-:W-:Y:S01]  /*3c50*/  LDSM.16.M88.4 R76, [R188+0x9000] ;  /* 0x00900000bc4c783b */ /* 0x000fe20000000200 */
[C---:B------:R-:W-:Y:S02]  /*3c60*/  VIADD R3, R0.reuse, 0x9 ;  /* 0x0000000900037836 */ /* 0x040fe40000000000 */
[C---:B------:R-:W-:Y:S01]  /*3c70*/  VIADD R7, R0.reuse, 0x1 ;  /* 0x0000000100077836 */ /* 0x040fe20000000000 */
[----:B------:R-:W-:Y:S01]  /*3c80*/  LDSM.16.M88.4 R88, [R188+0x9800] ;  /* 0x00980000bc58783b */ /* 0x000fe20000000200 */
[C---:B------:R-:W-:Y:S01]  /*3c90*/  HMMA.16816.F32.BF16 R36, R8.reuse, R18, RZ ;  /* 0x000000120824723c */ /* 0x040fe200000418ff */
[----:B------:R-:W-:Y:S01]  /*3ca0*/  ISETP.GE.AND P3, PT, R3, UR29, PT ;  /* 0x0000001d03007c0c */ /* 0x000fe2000bf66270 */
[----:B------:R-:W-:Y:S01]  /*3cb0*/  VIADD R6, R0, 0x8 ;  /* 0x0000000800067836 */ /* 0x000fe20000000000 */
[----:B------:R-:W-:Y:S01]  /*3cc0*/  LDSM.16.M88.4 R92, [R187+0x800] ;  /* 0x00080000bb5c783b */ /* 0x000fe20000000200 */
[----:B------:R-:W-:Y:S01]  /*3cd0*/  SHF.R.S32.HI R3, RZ, 0x1f, R101 ;  /* 0x0000001fff037819 */ /* 0x000fe20000011465 */
[----:B------:R-:W-:Y:S01]  /*3ce0*/  VIADD R204, R194, 0x3000 ;  /* 0x00003000c2cc7836 */ /* 0x000fe20000000000 */
[C---:B--2---:R-:W-:Y:S01]  /*3cf0*/  HMMA.16816.F32.BF16 R32, R8.reuse, R20, RZ ;  /* 0x000000140820723c */ /* 0x044fe200000418ff */
[----:B------:R-:W-:Y:S01]  /*3d00*/  LDSM.16.M88.4 R96, [R182+0xb800] ;  /* 0x00b80000b660783b */ /* 0x000fe20000000200 */
[----:B------:R-:W-:Y:S01]  /*3d10*/  LEA.HI.X.SX32 R154, R102, R3, 0x1, P0 ;  /* 0x00000003669a7211 */ /* 0x000fe200000f0eff */
[C---:B------:R-:W-:Y:S01]  /*3d20*/  VIADD R3, R0.reuse, 0x19 ;  /* 0x0000001900037836 */ /* 0x040fe20000000000 */
[C---:B------:R-:W-:Y:S01]  /*3d30*/  ISETP.GE.AND P0, PT, R0.reuse, UR29, PT ;  /* 0x0000001d00007c0c */ /* 0x040fe2000bf06270 */
[----:B------:R-:W0:Y:S01]  /*3d40*/  LDGDEPBAR ;  /* 0x00000000000079af */ /* 0x000e220000000000 */
[----:B---3--:R-:W-:Y:S01]  /*3d50*/  HMMA.16816.F32.BF16 R16, R8, R24, RZ ;  /* 0x000000180810723c */ /* 0x008fe200000418ff */
[----:B------:R-:W-:Y:S01]  /*3d60*/  ISETP.GE.AND P5, PT, R7, UR29, PT ;  /* 0x0000001d07007c0c */ /* 0x000fe2000bfa6270 */
[----:B------:R-:W-:Y:S01]  /*3d70*/  VIADD R7, R0, 0x10 ;  /* 0x0000001000077836 */ /* 0x000fe20000000000 */
[----:B------:R-:W-:Y:S01]  /*3d80*/  ISETP.GE.AND P4, PT, R6, UR29, PT ;  /* 0x0000001d06007c0c */ /* 0x000fe2000bf86270 */
[----:B------:R-:W-:-:S02]  /*3d90*/  VIADD R6, R0, 0x11 ;  /* 0x0000001100067836 */ /* 0x000fc40000000000 */
[C---:B------:R-:W-:Y:S01]  /*3da0*/  HMMA.16816.F32.BF16 R24, R8.reuse, R26, RZ ;  /* 0x0000001a0818723c */ /* 0x040fe200000418ff */
[----:B------:R-:W-:Y:S01]  /*3db0*/  ISETP.GE.AND P2, PT, R7, UR29, PT ;  /* 0x0000001d07007c0c */ /* 0x000fe2000bf46270 */
[----:B------:R-:W-:Y:S01]  /*3dc0*/  VIADD R203, R194, 0x3800 ;  /* 0x00003800c2cb7836 */ /* 0x000fe20000000000 */
[----:B------:R-:W-:Y:S01]  /*3dd0*/  ISETP.GE.AND P1, PT, R6, UR29, PT ;  /* 0x0000001d06007c0c */ /* 0x000fe2000bf26270 */
[----:B------:R-:W-:Y:S02]  /*3de0*/  VIADD R6, R0, 0x18 ;  /* 0x0000001800067836 */ /* 0x000fe40000000000 */
[----:B------:R-:W-:Y:S01]  /*3df0*/  HMMA.16816.F32.BF16 R20, R8, R22, RZ ;  /* 0x000000160814723c */ /* 0x000fe200000418ff */
[----:B------:R-:W-:Y:S02]  /*3e00*/  VIADD R202, R194, 0x4000 ;  /* 0x00004000c2ca7836 */ /* 0x000fe40000000000 */
[----:B------:R-:W-:Y:S01]  /*3e10*/  ISETP.GE.AND P6, PT, R6, UR29, PT ;  /* 0x0000001d06007c0c */ /* 0x000fe2000bfc6270 */
[----:B------:R-:W-:-:S02]  /*3e20*/  VIADD R6, R0, 0x20 ;  /* 0x0000002000067836 */ /* 0x000fc40000000000 */
[C---:B----4-:R-:W-:Y:S01]  /*3e30*/  HMMA.16816.F32.BF16 R68, R8.reuse, R44, RZ ;  /* 0x0000002c0844723c */ /* 0x050fe200000418ff */
[C---:B------:R-:W-:Y:S02]  /*3e40*/  VIADD R201, R194.reuse, 0x4800 ;  /* 0x00004800c2c97836 */ /* 0x040fe40000000000 */
[C---:B------:R-:W-:Y:S02]  /*3e50*/  VIADD R200, R194.reuse, 0x5000 ;  /* 0x00005000c2c87836 */ /* 0x040fe40000000000 */
[C---:B------:R-:W-:Y:S01]  /*3e60*/  VIADD R199, R194.reuse, 0x5800 ;  /* 0x00005800c2c77836 */ /* 0x040fe20000000000 */
[----:B------:R-:W-:Y:S01]  /*3e70*/  HMMA.16816.F32.BF16 R72, R8, R46, RZ ;  /* 0x0000002e0848723c */ /* 0x000fe200000418ff */
[----:B------:R-:W1:Y:S01]  /*3e80*/  LDSM.16.M88.4 R8, [R193] ;  /* 0x00000000c108783b */ /* 0x000e620000000200 */
[C---:B------:R-:W-:Y:S02]  /*3e90*/  VIADD R198, R194.reuse, 0x6000 ;  /* 0x00006000c2c67836 */ /* 0x040fe40000000000 */
[----:B------:R-:W-:-:S02]  /*3ea0*/  VIADD R197, R194, 0x6800 ;  /* 0x00006800c2c57836 */ /* 0x000fc40000000000 */
[----:B-----5:R-:W-:Y:S01]  /*3eb0*/  HMMA.16816.F32.BF16 R64, R12, R52, R48 ;  /* 0x000000340c40723c */ /* 0x020fe20000041830 */
[C---:B------:R-:W-:Y:S02]  /*3ec0*/  VIADD R196, R194.reuse, 0x7000 ;  /* 0x00007000c2c47836 */ /* 0x040fe40000000000 */
[----:B------:R-:W-:-:S03]  /*3ed0*/  VIADD R195, R194, 0x7800 ;  /* 0x00007800c2c37836 */ /* 0x000fc60000000000 */
[C---:B------:R-:W-:Y:S01]  /*3ee0*/  HMMA.16816.F32.BF16 R56, R12.reuse, R54, R36 ;  /* 0x000000360c38723c */ /* 0x040fe20000041824 */
[----:B------:R-:W2:Y:S05]  /*3ef0*/  LDSM.16.M88.4 R52, [R188+0x8800] ;  /* 0x00880000bc34783b */ /* 0x000eaa0000000200 */
[C---:B------:R-:W-:Y:S06]  /*3f00*/  HMMA.16816.F32.BF16 R48, R12.reuse, R40, R32 ;  /* 0x000000280c30723c */ /* 0x040fec0000041820 */
[C---:B------:R-:W-:Y:S06]  /*3f10*/  HMMA.16816.F32.BF16 R32, R12.reuse, R62, R24 ;  /* 0x0000003e0c20723c */ /* 0x040fec0000041818 */
[C---:B------:R-:W-:Y:S01]  /*3f20*/  HMMA.16816.F32.BF16 R36, R12.reuse, R60, R16 ;  /* 0x0000003c0c24723c */ /* 0x040fe20000041810 */
[----:B------:R-:W-:Y:S05]  /*3f30*/  LDSM.16.M88.4 R16, [R192] ;  /* 0x00000000c010783b */ /* 0x000fea0000000200 */
[C---:B------:R-:W-:Y:S01]  /*3f40*/  HMMA.16816.F32.BF16 R24, R12.reuse, R84, R68 ;  /* 0x000000540c18723c */ /* 0x040fe20000041844 */
[----:B------:R-:W3:Y:S05]  /*3f50*/  LDSM.16.M88.4 R68, [R187] ;  /* 0x00000000bb44783b */ /* 0x000eea0000000200 */
[C---:B------:R-:W-:Y:S06]  /*3f60*/  HMMA.16816.F32.BF16 R44, R12.reuse, R42, R20 ;  /* 0x0000002a0c2c723c */ /* 0x040fec0000041814 */
[----:B------:R-:W-:Y:S01]  /*3f70*/  HMMA.16816.F32.BF16 R20, R12, R86, R72 ;  /* 0x000000560c14723c */ /* 0x000fe20000041848 */
[----:B------:R-:W4:Y:S04]  /*3f80*/  LDSM.16.M88.4 R84, [R187+0x1000] ;  /* 0x00100000bb54783b */ /* 0x000f280000000200 */
[----:B------:R-:W-:Y:S01]  /*3f90*/  LDSM.16.M88.4 R12, [R190+0x2000] ;  /* 0x00200000be0c783b */ /* 0x000fe20000000200 */
[C---:B-1----:R-:W-:Y:S03]  /*3fa0*/  HMMA.16816.F32.BF16 R40, R8.reuse, R80, R64 ;  /* 0x000000500828723c */ /* 0x042fe60000041840 */
[----:B------:R-:W-:Y:S03]  /*3fb0*/  LDSM.16.M88.4 R72, [R182+0xb000] ;  /* 0x00b00000b648783b */ /* 0x000fe60000000200 */
[C---:B------:R-:W-:Y:S01]  /*3fc0*/  HMMA.16816.F32.BF16 R56, R8.reuse, R82, R56 ;  /* 0x000000520838723c */ /* 0x040fe20000041838 */
[----:B------:R-:W1:Y:S05]  /*3fd0*/  LDSM.16.M88.4 R80, [R187+0x1800] ;  /* 0x00180000bb50783b */ /* 0x000e6a0000000200 */
[C---:B--2---:R-:W-:Y:S06]  /*3fe0*/  HMMA.16816.F32.BF16 R48, R8.reuse, R52, R48 ;  /* 0x000000340830723c */ /* 0x044fec0000041830 */
[C---:B------:R-:W-:Y:S06]  /*3ff0*/  HMMA.16816.F32.BF16 R52, R8.reuse, R54, R44 ;  /* 0x000000360834723c */ /* 0x040fec000004182c */
        /* <DEDUP_REMOVED lines=10> */
[C---:B------:R-:W-:Y:S01]  /*40a0*/  HMMA.16816.F32.BF16 R36, R16.reuse, R92, R48 ;  /* 0x0000005c1024723c */ /* 0x040fe20000041830 */
[----:B------:R-:W-:Y:S05]  /*40b0*/  LDSM.16.M88.4 R48, [R188+0xa000] ;  /* 0x00a00000bc30783b */ /* 0x000fea0000000200 */
[C---:B------:R-:W-:Y:S01]  /*40c0*/  HMMA.16816.F32.BF16 R52, R16.reuse, R94, R52 ;  /* 0x0000005e1034723c */ /* 0x040fe20000041834 */
[----:B------:R-:W-:Y:S05]  /*40d0*/  LDSM.16.M88.4 R92, [R194+0x3800] ;  /* 0x00380000c25c783b */ /* 0x000fea0000000200 */
[C---:B----4-:R-:W-:Y:S06]  /*40e0*/  HMMA.16816.F32.BF16 R40, R16.reuse, R84, R44 ;  /* 0x000000541028723c */ /* 0x050fec000004182c */
[C---:B------:R-:W-:Y:S01]  /*40f0*/  HMMA.16816.F32.BF16 R56, R16.reuse, R86, R64 ;  /* 0x000000561038723c */ /* 0x040fe20000041840 */
[----:B------:R-:W4:Y:S04]  /*4100*/  LDSM.16.M88.4 R84, [R194+0x2800] ;  /* 0x00280000c254783b */ /* 0x000f280000000200 */
[----:B------:R-:W5:Y:S01]  /*4110*/  LDSM.16.M88.4 R64, [R194+0x3000] ;  /* 0x00300000c240783b */ /* 0x000f620000000200 */
[C---:B-1----:R-:W-:Y:S03]  /*4120*/  HMMA.16816.F32.BF16 R44, R16.reuse, R80, R60 ;  /* 0x00000050102c723c */ /* 0x042fe6000004183c */
[----:B------:R-:W-:Y:S03]  /*4130*/  LDSM.16.M88.4 R60, [R188+0xb000] ;  /* 0x00b00000bc3c783b */ /* 0x000fe60000000200 */
[----:B------:R-:W-:Y:S01]  /*4140*/  HMMA.16816.F32.BF16 R16, R16, R82, R20 ;  /* 0x000000521010723c */ /* 0x000fe20000041814 */
[----:B------:R-:W1:Y:S04]  /*4150*/  LDSM.16.M88.4 R20, [R193+0x2000] ;  /* 0x00200000c114783b */ /* 0x000e680000000200 */
[----:B------:R-:W1:Y:S01]  /*4160*/  LDSM.16.M88.4 R80, [R188+0xa800] ;  /* 0x00a80000bc50783b */ /* 0x000e620000000200 */
[C---:B--2---:R-:W-:Y:S06]  /*4170*/  HMMA.16816.F32.BF16 R24, R12.reuse, R76, R24 ;  /* 0x0000004c0c18723c */ /* 0x044fec0000041818 */
[C---:B------:R-:W-:Y:S01]  /*4180*/  HMMA.16816.F32.BF16 R32, R12.reuse, R78, R32 ;  /* 0x0000004e0c20723c */ /* 0x040fe20000041820 */
[----:B------:R-:W-:Y:S05]  /*4190*/  LDSM.16.M88.4 R76, [R187+0x3000] ;  /* 0x00300000bb4c783b */ /* 0x000fea0000000200 */
[C---:B---3--:R-:W-:Y:S06]  /*41a0*/  HMMA.16816.F32.BF16 R36, R12.reuse, R68, R36 ;  /* 0x000000440c24723c */ /* 0x048fec0000041824 */
[C---:B------:R-:W-:Y:S01]  /*41b0*/  HMMA.16816.F32.BF16 R52, R12.reuse, R70, R52 ;  /* 0x000000460c34723c */ /* 0x040fe20000041834 */
[----:B------:R-:W-:Y:S05]  /*41c0*/  LDSM.16.M88.4 R68, [R187+0x2000] ;  /* 0x00200000bb44783b */ /* 0x000fea0000000200 */
[C---:B------:R-:W-:Y:S06]  /*41d0*/  HMMA.16816.F32.BF16 R40, R12.reuse, R72, R40 ;  /* 0x000000480c28723c */ /* 0x040fec0000041828 */
[C---:B------:R-:W-:Y:S01]  /*41e0*/  HMMA.16816.F32.BF16 R56, R12.reuse, R74, R56 ;  /* 0x0000004a0c38723c */ /* 0x040fe20000041838 */
[----:B------:R-:W2:Y:S05]  /*41f0*/  LDSM.16.M88.4 R72, [R188+0xb800] ;  /* 0x00b80000bc48783b */ /* 0x000eaa0000000200 */
[C---:B------:R-:W-:Y:S06]  /*4200*/  HMMA.16816.F32.BF16 R44, R12.reuse, R96, R44 ;  /* 0x000000600c2c723c */ /* 0x040fec000004182c */
[----:B------:R-:W-:Y:S01]  /*4210*/  HMMA.16816.F32.BF16 R12, R12, R98, R16 ;  /* 0x000000620c0c723c */ /* 0x000fe20000041810 */
[----:B------:R-:W-:Y:S05]  /*4220*/  LDSM.16.M88.4 R96, [R194+0x7000] ;  /* 0x00700000c260783b */ /* 0x000fea0000000200 */
[C---:B------:R-:W-:Y:S06]  /*4230*/  HMMA.16816.F32.BF16 R24, R8.reuse, R88, R24 ;  /* 0x000000580818723c */ /* 0x040fec0000041818 */
[C---:B------:R-:W-:Y:S01]  /*4240*/  HMMA.16816.F32.BF16 R16, R8.reuse, R90, R32 ;  /* 0x0000005a0810723c */ /* 0x040fe20000041820 */
[----:B------:R-:W-:Y:S05]  /*4250*/  LDSM.16.M88.4 R88, [R182+0xc000] ;  /* 0x00c00000b658783b */ /* 0x000fea0000000200 */
[C---:B----4-:R-:W-:Y:S06]  /*4260*/  HMMA.16816.F32.BF16 R32, R8.reuse, R84, R36 ;  /* 0x000000540820723c */ /* 0x050fec0000041824 */
[C---:B------:R-:W-:Y:S01]  /*4270*/  HMMA.16816.F32.BF16 R52, R8.reuse, R86, R52 ;  /* 0x000000560834723c */ /* 0x040fe20000041834 */
[----:B------:R-:W-:Y:S05]  /*4280*/  LDSM.16.M88.4 R84, [R187+0x3800] ;  /* 0x00380000bb54783b */ /* 0x000fea0000000200 */
[C---:B-----5:R-:W-:Y:S06]  /*4290*/  HMMA.16816.F32.BF16 R40, R8.reuse, R64, R40 ;  /* 0x000000400828723c */ /* 0x060fec0000041828 */
        /* <DEDUP_REMOVED lines=12> */
[C---:B------:R-:W-:Y:S06]  /*4360*/  HMMA.16816.F32.BF16 R48, R20.reuse, R60, R40 ;  /* 0x0000003c1430723c */ /* 0x040fec0000041828 */
[C---:B------:R-:W-:Y:S06]  /*4370*/  HMMA.16816.F32.BF16 R56, R20.reuse, R62, R56 ;  /* 0x0000003e1438723c */ /* 0x040fec0000041838 */
[C---:B--2---:R-:W-:Y:S06]  /*4380*/  HMMA.16816.F32.BF16 R60, R20.reuse, R72, R44 ;  /* 0x00000048143c723c */ /* 0x044fec000004182c */
[----:B------:R-:W-:Y:S01]  /*4390*/  HMMA.16816.F32.BF16 R44, R20, R74, R36 ;  /* 0x0000004a142c723c */ /* 0x000fe20000041824 */
[----:B------:R-:W2:Y:S04]  /*43a0*/  LDSM.16.M88.4 R72, [R182+0xd000] ;  /* 0x00d00000b648783b */ /* 0x000ea80000000200 */
[----:B------:R-:W-:Y:S01]  /*43b0*/  LDSM.16.M88.4 R20, [R191+0x4000] ;  /* 0x00400000bf14783b */ /* 0x000fe20000000200 */
[C---:B---3--:R-:W-:Y:S06]  /*43c0*/  HMMA.16816.F32.BF16 R40, R8.reuse, R68, R24 ;  /* 0x000000440828723c */ /* 0x048fec0000041818 */
[C---:B------:R-:W-:Y:S01]  /*43d0*/  HMMA.16816.F32.BF16 R24, R8.reuse, R70, R12 ;  /* 0x000000460818723c */ /* 0x040fe2000004180c */
[----:B------:R-:W-:Y:S05]  /*43e0*/  LDSM.16.M88.4 R68, [R194+0x4000] ;  /* 0x00400000c244783b */ /* 0x000fea0000000200 */
[C---:B------:R-:W-:Y:S06]  /*43f0*/  HMMA.16816.F32.BF16 R12, R8.reuse, R64, R32 ;  /* 0x00000040080c723c */ /* 0x040fec0000041820 */
        /* <DEDUP_REMOVED lines=10> */
[----:B------:R-:W1:Y:S05]  /*44a0*/  LDSM.16.M88.4 R88, [R194+0x5800] ;  /* 0x00580000c258783b */ /* 0x000e6a0000000200 */
[C---:B----4-:R-:W-:Y:S01]  /*44b0*/  HMMA.16816.F32.BF16 R32, R16.reuse, R80, R12 ;  /* 0x000000501020723c */ /* 0x050fe2000004180c */
[----:B------:R-:W-:Y:S05]  /*44c0*/  LDSM.16.M88.4 R12, [R193+0x4000] ;  /* 0x00400000c10c783b */ /* 0x000fea0000000200 */
[C---:B------:R-:W-:Y:S01]  /*44d0*/  HMMA.16816.F32.BF16 R24, R16.reuse, R82, R36 ;  /* 0x000000521018723c */ /* 0x040fe20000041824 */
[----:B------:R-:W4:Y:S05]  /*44e0*/  LDSM.16.M88.4 R80, [R188+0xc000] ;  /* 0x00c00000bc50783b */ /* 0x000f2a0000000200 */
[C---:B--2---:R-:W-:Y:S06]  /*44f0*/  HMMA.16816.F32.BF16 R8, R16.reuse, R72, R48 ;  /* 0x000000481008723c */ /* 0x044fec0000041830 */
[C---:B------:R-:W-:Y:S01]  /*4500*/  HMMA.16816.F32.BF16 R48, R16.reuse, R74, R56 ;  /* 0x0000004a1030723c */ /* 0x040fe20000041838 */
[----:B------:R-:W-:Y:S05]  /*4510*/  LDSM.16.M88.4 R72, [R188+0xd800] ;  /* 0x00d80000bc48783b */ /* 0x000fea0000000200 */
[C---:B---3--:R-:W-:Y:S06]  /*4520*/  HMMA.16816.F32.BF16 R56, R16.reuse, R64, R60 ;  /* 0x000000401038723c */ /* 0x048fec000004183c */
[----:B------:R-:W-:Y:S01]  /*4530*/  HMMA.16816.F32.BF16 R60, R16, R66, R52 ;  /* 0x00000042103c723c */ /* 0x000fe20000041834 */
[----:B------:R-:W2:Y:S05]  /*4540*/  LDSM.16.M88.4 R64, [R188+0xc800] ;  /* 0x00c80000bc40783b */ /* 0x000eaa0000000200 */
[C---:B------:R-:W-:Y:S06]  /*4550*/  HMMA.16816.F32.BF16 R52, R20.reuse, R68, R44 ;  /* 0x000000441434723c */ /* 0x040fec000004182c */
[C---:B------:R-:W-:Y:S01]  /*4560*/  HMMA.16816.F32.BF16 R44, R20.reuse, R70, R40 ;  /* 0x00000046142c723c */ /* 0x040fe20000041828 */
[----:B------:R-:W3:Y:S05]  /*4570*/  LDSM.16.M88.4 R68, [R188+0xd000] ;  /* 0x00d00000bc44783b */ /* 0x000eea0000000200 */
[C---:B------:R-:W-:Y:S06]  /*4580*/  HMMA.16816.F32.BF16 R40, R20.reuse, R92, R32 ;  /* 0x0000005c1428723c */ /* 0x040fec0000041820 */
[C---:B------:R-:W-:Y:S01]  /*4590*/  HMMA.16816.F32.BF16 R36, R20.reuse, R94, R24 ;  /* 0x0000005e1424723c */ /* 0x040fe20000041818 */
[----:B------:R-:W-:Y:S05]  /*45a0*/  LDSM.16.M88.4 R92, [R187+0x5000] ;  /* 0x00500000bb5c783b */ /* 0x000fea0000000200 */
[C---:B-----5:R-:W-:Y:S01]  /*45b0*/  HMMA.16816.F32.BF16 R32, R20.reuse, R76, R8 ;  /* 0x0000004c1420723c */ /* 0x060fe20000041808 */
[----:B------:R-:W5:Y:S05]  /*45c0*/  LDSM.16.M88.4 R8, [R192+0x4000] ;  /* 0x00400000c008783b */ /* 0x000f6a0000000200 */
[C---:B------:R-:W-:Y:S01]  /*45d0*/  HMMA.16816.F32.BF16 R24, R20.reuse, R78, R48 ;  /* 0x0000004e1418723c */ /* 0x040fe20000041830 */
[----:B------:R-:W5:Y:S05]  /*45e0*/  LDSM.16.M88.4 R76, [R187+0x4800] ;  /* 0x00480000bb4c783b */ /* 0x000f6a0000000200 */
[C---:B-1----:R-:W-:Y:S06]  /*45f0*/  HMMA.16816.F32.BF16 R16, R20.reuse, R88, R56 ;  /* 0x000000581410723c */ /* 0x042fec0000041838 */
[----:B------:R-:W-:Y:S01]  /*4600*/  HMMA.16816.F32.BF16 R60, R20, R90, R60 ;  /* 0x0000005a143c723c */ /* 0x000fe2000004183c */
[----:B------:R-:W1:Y:S04]  /*4610*/  LDSM.16.M88.4 R88, [R187+0x5800] ;  /* 0x00580000bb58783b */ /* 0x000e680000000200 */
[----:B------:R-:W-:Y:S01]  /*4620*/  LDSM.16.M88.4 R20, [R190+0x6000] ;  /* 0x00600000be14783b */ /* 0x000fe20000000200 */
[C---:B----4-:R-:W-:Y:S06]  /*4630*/  HMMA.16816.F32.BF16 R56, R12.reuse, R80, R52 ;  /* 0x000000500c38723c */ /* 0x050fec0000041834 */
[C---:B------:R-:W-:Y:S01]  /*4640*/  HMMA.16816.F32.BF16 R52, R12.reuse, R82, R44 ;  /* 0x000000520c34723c */ /* 0x040fe2000004182c */
[----:B------:R-:W4:Y:S05]  /*4650*/  LDSM.16.M88.4 R80, [R182+0xe000] ;  /* 0x00e00000b650783b */ /* 0x000f2a0000000200 */
[C---:B--2---:R-:W-:Y:S06]  /*4660*/  HMMA.16816.F32.BF16 R48, R12.reuse, R64, R40 ;  /* 0x000000400c30723c */ /* 0x044fec0000041828 */
[C---:B------:R-:W-:Y:S06]  /*4670*/  HMMA.16816.F32.BF16 R44, R12.reuse, R66, R36 ;  /* 0x000000420c2c723c */ /* 0x040fec0000041824 */
[C---:B---3--:R-:W-:Y:S06]  /*4680*/  HMMA.16816.F32.BF16 R40, R12.reuse, R68, R32 ;  /* 0x000000440c28723c */ /* 0x048fec0000041820 */
[C---:B------:R-:W-:Y:S01]  /*4690*/  HMMA.16816.F32.BF16 R64, R12.reuse, R70, R24 ;  /* 0x000000460c40723c */ /* 0x040fe20000041818 */
[----:B------:R-:W2:Y:S05]  /*46a0*/  LDSM.16.M88.4 R68, [R182+0xe800] ;  /* 0x00e80000b644783b */ /* 0x000eaa0000000200 */
[C---:B------:R-:W-:Y:S01]  /*46b0*/  HMMA.16816.F32.BF16 R36, R12.reuse, R72, R16 ;  /* 0x000000480c24723c */ /* 0x040fe20000041810 */
[----:B------:R-:W-:Y:S05]  /*46c0*/  LDSM.16.M88.4 R16, [R191+0x6000] ;  /* 0x00600000bf10783b */ /* 0x000fea0000000200 */
[----:B------:R-:W-:Y:S01]  /*46d0*/  HMMA.16816.F32.BF16 R32, R12, R74, R60 ;  /* 0x0000004a0c20723c */ /* 0x000fe2000004183c */
[----:B------:R-:W3:Y:S04]  /*46e0*/  LDSM.16.M88.4 R60, [R182+0xf000] ;  /* 0x00f00000b63c783b */ /* 0x000ee80000000200 */
[----:B------:R-:W3:Y:S01]  /*46f0*/  LDSM.16.M88.4 R72, [R182+0xf800] ;  /* 0x00f80000b648783b */ /* 0x000ee20000000200 */
[C---:B-----5:R-:W-:Y:S06]  /*4700*/  HMMA.16816.F32.BF16 R24, R8.reuse, R84, R56 ;  /* 0x000000540818723c */ /* 0x060fec0000041838 */
[C---:B------:R-:W-:Y:S01]  /*4710*/  HMMA.16816.F32.BF16 R12, R8.reuse, R86, R52 ;  /* 0x00000056080c723c */ /* 0x040fe20000041834 */
[----:B------:R-:W-:Y:S05]  /*4720*/  LDSM.16.M88.4 R84, [R194+0x6800] ;  /* 0x00680000c254783b */ /* 0x000fea0000000200 */
[C---:B------:R-:W-:Y:S06]  /*4730*/  HMMA.16816.F32.BF16 R48, R8.reuse, R76, R48 ;  /* 0x0000004c0830723c */ /* 0x040fec0000041830 */
[C---:B------:R-:W-:Y:S01]  /*4740*/  HMMA.16816.F32.BF16 R44, R8.reuse, R78, R44 ;  /* 0x0000004e082c723c */ /* 0x040fe2000004182c */
[----:B------:R-:W5:Y:S05]  /*4750*/  LDSM.16.M88.4 R76, [R194+0x6000] ;  /* 0x00600000c24c783b */ /* 0x000f6a0000000200 */
[C---:B------:R-:W-:Y:S06]  /*4760*/  HMMA.16816.F32.BF16 R56, R8.reuse, R92, R40 ;  /* 0x0000005c0838723c */ /* 0x040fec0000041828 */
[C---:B-1----:R-:W-:Y:S06]  /*4770*/  HMMA.16816.F32.BF16 R52, R8.reuse, R88, R36 ;  /* 0x000000580834723c */ /* 0x042fec0000041824 */
[----:B------:R-:W-:Y:S01]  /*4780*/  HMMA.16816.F32.BF16 R40, R8, R90, R32 ;  /* 0x0000005a0828723c */ /* 0x000fe20000041820 */
[----:B------:R-:W-:Y:S05]  /*4790*/  LDSM.16.M88.4 R88, [R188+0xe000] ;  /* 0x00e00000bc58783b */ /* 0x000fea0000000200 */
[----:B----4-:R-:W-:Y:S06]  /*47a0*/  HMMA.16816.F32.BF16 R36, R20, R80, R24 ;  /* 0x000000501424723c */ /* 0x010fec0000041818 */
[----:B------:R-:W-:Y:S01]  /*47b0*/  HMMA.16816.F32.BF16 R64, R8, R94, R64 ;  /* 0x0000005e0840723c */ /* 0x000fe20000041840 */
[----:B------:R-:W-:Y:S05]  /*47c0*/  LDSM.16.M88.4 R92, [R194+0x7800] ;  /* 0x00780000c25c783b */ /* 0x000fea0000000200 */
[C---:B------:R-:W-:Y:S01]  /*47d0*/  HMMA.16816.F32.BF16 R32, R20.reuse, R82, R12 ;  /* 0x000000521420723c */ /* 0x040fe2000004180c */
[----:B------:R-:W1:Y:S04]  /*47e0*/  LDSM.16.M88.4 R12, [R193+0x6000] ;  /* 0x00600000c10c783b */ /* 0x000e680000000200 */
[----:B------:R-:W-:Y:S01]  /*47f0*/  LDSM.16.M88.4 R80, [R187+0x6000] ;  /* 0x00600000bb50783b */ /* 0x000fe20000000200 */
[C---:B--2---:R-:W-:Y:S06]  /*4800*/  HMMA.16816.F32.BF16 R8, R20.reuse, R70, R44 ;  /* 0x000000461408723c */ /* 0x044fec000004182c */
[C---:B------:R-:W-:Y:S01]  /*4810*/  HMMA.16816.F32.BF16 R24, R20.reuse, R68, R48 ;  /* 0x000000441418723c */ /* 0x040fe20000041830 */
[----:B------:R-:W2:Y:S05]  /*4820*/  LDSM.16.M88.4 R68, [R188+0xe800] ;  /* 0x00e80000bc44783b */ /* 0x000eaa0000000200 */
[C---:B---3--:R-:W-:Y:S06]  /*4830*/  HMMA.16816.F32.BF16 R44, R20.reuse, R60, R56 ;  /* 0x0000003c142c723c */ /* 0x048fec0000041838 */
[----:B------:R-:W-:Y:S06]  /*4840*/  HMMA.16816.F32.BF16 R56, R20, R74, R40 ;  /* 0x0000004a1438723c */ /* 0x000fec0000041828 */
[----:B-----5:R-:W-:Y:S06]  /*4850*/  HMMA.16816.F32.BF16 R40, R16, R76, R36 ;  /* 0x0000004c1028723c */ /* 0x020fec0000041824 */
[C---:B------:R-:W-:Y:S06]  /*4860*/  HMMA.16816.F32.BF16 R64, R20.reuse, R62, R64 ;  /* 0x0000003e1440723c */ /* 0x040fec0000041840 */
[----:B------:R-:W-:Y:S01]  /*4870*/  HMMA.16816.F32.BF16 R60, R20, R72, R52 ;  /* 0x00000048143c723c */ /* 0x000fe20000041834 */
[----:B------:R-:W-:Y:S05]  /*4880*/  LDSM.16.M88.4 R72, [R188+0xf000] ;  /* 0x00f00000bc48783b */ /* 0x000fea0000000200 */
[C---:B------:R-:W-:Y:S01]  /*4890*/  HMMA.16816.F32.BF16 R48, R16.reuse, R78, R32 ;  /* 0x0000004e1030723c */ /* 0x040fe20000041820 */
[----:B------:R-:W-:Y:S05]  /*48a0*/  LDSM.16.M88.4 R76, [R188+0xf800] ;  /* 0x00f80000bc4c783b */ /* 0x000fea0000000200 */
[C---:B------:R-:W-:Y:S01]  /*48b0*/  HMMA.16816.F32.BF16 R36, R16.reuse, R86, R8 ;  /* 0x000000561024723c */ /* 0x040fe20000041808 */
[----:B------:R-:W3:Y:S05]  /*48c0*/  LDSM.16.M88.4 R8, [R192+0x6000] ;  /* 0x00600000c008783b */ /* 0x000eea0000000200 */
[----:B------:R-:W-:Y:S01]  /*48d0*/  HMMA.16816.F32.BF16 R52, R16, R84, R24 ;  /* 0x000000541034723c */ /* 0x000fe20000041818 */
[----:B------:R-:W4:Y:S05]  /*48e0*/  LDSM.16.M88.4 R84, [R187+0x6800] ;  /* 0x00680000bb54783b */ /* 0x000f2a0000000200 */
[----:B-1----:R-:W-:Y:S06]  /*48f0*/  HMMA.16816.F32.BF16 R40, R12, R88, R40 ;  /* 0x000000580c28723c */ /* 0x002fec0000041828 */
[C---:B------:R-:W-:Y:S06]  /*4900*/  HMMA.16816.F32.BF16 R32, R16.reuse, R96, R44 ;  /* 0x000000601020723c */ /* 0x040fec000004182c */
[C---:B------:R-:W-:Y:S06]  /*4910*/  HMMA.16816.F32.BF16 R24, R16.reuse, R98, R64 ;  /* 0x000000621018723c */ /* 0x040fec0000041840 */
[C---:B------:R-:W-:Y:S06]  /*4920*/  HMMA.16816.F32.BF16 R20, R16.reuse, R92, R60 ;  /* 0x0000005c1014723c */ /* 0x040fec000004183c */
[----:B------:R-:W-:Y:S06]  /*4930*/  HMMA.16816.F32.BF16 R44, R16, R94, R56 ;  /* 0x0000005e102c723c */ /* 0x000fec0000041838 */
[C---:B------:R-:W-:Y:S06]  /*4940*/  HMMA.16816.F32.BF16 R48, R12.reuse, R90, R48 ;  /* 0x0000005a0c30723c */ /* 0x040fec0000041830 */
[C---:B--2---:R-:W-:Y:S06]  /*4950*/  HMMA.16816.F32.BF16 R52, R12.reuse, R68, R52 ;  /* 0x000000440c34723c */ /* 0x044fec0000041834 */
[----:B------:R-:W-:Y:S01]  /*4960*/  HMMA.16816.F32.BF16 R56, R12, R70, R36 ;  /* 0x000000460c38723c */ /* 0x000fe20000041824 */
[----:B------:R-:W1:Y:S04]  /*4970*/  LDSM.16.M88.4 R68, [R187+0x7000] ;  /* 0x00700000bb44783b */ /* 0x000e680000000200 */
[----:B------:R-:W2:Y:S01]  /*4980*/  LDSM.16.M88.4 R36, [R187+0x7800] ;  /* 0x00780000bb24783b */ /* 0x000ea20000000200 */
[----:B---3--:R-:W-:Y:S01]  /*4990*/  HMMA.16816.F32.BF16 R16, R8, R80, R40 ;  /* 0x000000500810723c */ /* 0x008fe20000041828 */
[----:B------:R-:W-:-:S05]  /*49a0*/  DEPBAR.LE SB0, 0x0 ;  /* 0x000080000000791a */ /* 0x000fca0000000000 */
[C---:B------:R-:W-:Y:S06]  /*49b0*/  HMMA.16816.F32.BF16 R60, R12.reuse, R72, R32 ;  /* 0x000000480c3c723c */ /* 0x040fec0000041820 */
[C---:B------:R-:W-:Y:S06]  /*49c0*/  HMMA.16816.F32.BF16 R64, R12.reuse, R74, R24 ;  /* 0x0000004a0c40723c */ /* 0x040fec0000041818 */
[C---:B------:R-:W-:Y:S06]  /*49d0*/  HMMA.16816.F32.BF16 R72, R12.reuse, R76, R20 ;  /* 0x0000004c0c48723c */ /* 0x040fec0000041814 */
[----:B------:R-:W-:Y:S01]  /*49e0*/  HMMA.16816.F32.BF16 R44, R12, R78, R44 ;  /* 0x0000004e0c2c723c */ /* 0x000fe2000004182c */
[----:B------:R-:W-:-:S02]  /*49f0*/  FSEL R41, R16, -INF , !P0 ;  /* 0xff80000010297808 */ /* 0x000fc40004000000 */
[----:B------:R-:W-:-:S03]  /*4a00*/  FSEL R30, R17, -INF , !P5 ;  /* 0xff800000111e7808 */ /* 0x000fc60006800000 */
[C---:B------:R-:W-:Y:S06]  /*4a10*/  HMMA.16816.F32.BF16 R12, R8.reuse, R82, R48 ;  /* 0x00000052080c723c */ /* 0x040fec0000041830 */
[C---:B----4-:R-:W-:Y:S01]  /*4a20*/  HMMA.16816.F32.BF16 R20, R8.reuse, R84, R52 ;  /* 0x000000540814723c */ /* 0x050fe20000041834 */
[----:B------:R-:W-:Y:S02]  /*4a30*/  FSEL R49, R18, -INF , !P0 ;  /* 0xff80000012317808 */ /* 0x000fe40004000000 */
[----:B------:R-:W-:Y:S01]  /*4a40*/  ISETP.GE.AND P0, PT, R3, UR29, PT ;  /* 0x0000001d03007c0c */ /* 0x000fe2000bf06270 */
[----:B------:R-:W-:Y:S01]  /*4a50*/  VIADD R3, R0, 0x21 ;  /* 0x0000002100037836 */ /* 0x000fe20000000000 */
[----:B------:R-:W-:Y:S01]  /*4a60*/  FSEL R48, R19, -INF , !P5 ;  /* 0xff80000013307808 */ /* 0x000fe20006800000 */
[----:B------:R-:W-:Y:S01]  /*4a70*/  HMMA.16816.F32.BF16 R32, R8, R86, R56 ;  /* 0x000000560820723c */ /* 0x000fe20000041838 */
[----:B------:R-:W-:Y:S01]  /*4a80*/  ISETP.GE.AND P5, PT, R6, UR29, PT ;  /* 0x0000001d06007c0c */ /* 0x000fe2000bfa6270 */
[----:B------:R-:W-:-:S04]  /*4a90*/  VIADD R6, R0, 0x28 ;  /* 0x0000002800067836 */ /* 0x000fc80000000000 */
[C---:B-1----:R-:W-:Y:S06]  /*4aa0*/  HMMA.16816.F32.BF16 R24, R8.reuse, R68, R60 ;  /* 0x000000440818723c */ /* 0x042fec000004183c */
[----:B------:R-:W-:Y:S01]  /*4ab0*/  FSEL R51, R14, -INF , !P4 ;  /* 0xff8000000e337808 */ /* 0x000fe20006000000 */
[----:B------:R-:W-:Y:S01]  /*4ac0*/  HMMA.16816.F32.BF16 R16, R8, R70, R64 ;  /* 0x000000460810723c */ /* 0x000fe20000041840 */
[----:B------:R-:W-:Y:S02]  /*4ad0*/  FSEL R43, R12, -INF , !P4 ;  /* 0xff8000000c2b7808 */ /* 0x000fe40006000000 */
[----:B------:R-:W-:-:S02]  /*4ae0*/  FSEL R50, R15, -INF , !P3 ;  /* 0xff8000000f327808 */ /* 0x000fc40005800000 */
[----:B------:R-:W-:Y:S02]  /*4af0*/  FSEL R40, R13, -INF , !P3 ;  /* 0xff8000000d287808 */ /* 0x000fe40005800000 */
[C---:B--2---:R-:W-:Y:S01]  /*4b00*/  HMMA.16816.F32.BF16 R12, R8.reuse, R36, R72 ;  /* 0x00000024080c723c */ /* 0x044fe20000041848 */
[----:B------:R-:W-:Y:S01]  /*4b10*/  ISETP.GE.AND P4, PT, R3, UR29, PT ;  /* 0x0000001d03007c0c */ /* 0x000fe2000bf86270 */
[----:B------:R-:W-:Y:S01]  /*4b20*/  VIADD R3, R0, 0x29 ;  /* 0x0000002900037836 */ /* 0x000fe20000000000 */
[----:B------:R-:W-:Y:S02]  /*4b30*/  FSEL R52, R22, -INF , !P2 ;  /* 0xff80000016347808 */ /* 0x000fe40005000000 */
[----:B------:R-:W-:Y:S01]  /*4b40*/  FSEL R42, R20, -INF , !P2 ;  /* 0xff800000142a7808 */ /* 0x000fe20005000000 */
[----:B------:R-:W-:Y:S01]  /*4b50*/  HMMA.16816.F32.BF16 R8, R8, R38, R44 ;  /* 0x000000260808723c */ /* 0x000fe2000004182c */
[----:B------:R-:W-:Y:S01]  /*4b60*/  ISETP.GE.AND P2, PT, R3, UR29, PT ;  /* 0x0000001d03007c0c */ /* 0x000fe2000bf46270 */
[----:B------:R-:W-:Y:S01]  /*4b70*/  VIADD R3, R0, 0x31 ;  /* 0x0000003100037836 */ /* 0x000fe20000000000 */
[----:B------:R-:W-:-:S02]  /*4b80*/  FSEL R34, R34, -INF , !P6 ;  /* 0xff80000022227808 */ /* 0x000fc40007000000 */
[----:B------:R-:W-:Y:S02]  /*4b90*/  FSEL R32, R32, -INF , !P6 ;  /* 0xff80000020207808 */ /* 0x000fe40007000000 */
[----:B------:R-:W-:Y:S01]  /*4ba0*/  ISETP.GE.AND P6, PT, R3, UR29, PT ;  /* 0x0000001d03007c0c */ /* 0x000fe2000bfc6270 */
[----:B------:R-:W-:Y:S01]  /*4bb0*/  VIADD R3, R0, 0x38 ;  /* 0x0000003800037836 */ /* 0x000fe20000000000 */
[----:B------:R-:W-:Y:S02]  /*4bc0*/  FSEL R35, R35, -INF , !P0 ;  /* 0xff80000023237808 */ /* 0x000fe40004000000 */
[----:B------:R-:W-:Y:S02]  /*4bd0*/  FSEL R33, R33, -INF , !P0 ;  /* 0xff80000021217808 */ /* 0x000fe40004000000 */
[----:B------:R-:W-:Y:S02]  /*4be0*/  ISETP.GE.AND P0, PT, R3, UR29, PT ;  /* 0x0000001d03007c0c */ /* 0x000fe4000bf06270 */
[----:B------:R-:W-:Y:S01]  /*4bf0*/  ISETP.GE.AND P3, PT, R6, UR29, PT ;  /* 0x0000001d06007c0c */ /* 0x000fe2000bf66270 */
[C---:B------:R-:W-:Y:S01]  /*4c00*/  VIADD R6, R0.reuse, 0x30 ;  /* 0x0000003000067836 */ /* 0x040fe20000000000 */
[----:B------:R-:W-:Y:S01]  /*4c10*/  FSEL R36, R23, -INF , !P1 ;  /* 0xff80000017247808 */ /* 0x000fe20004800000 */
[----:B------:R-:W-:Y:S01]  /*4c20*/  VIADD R0, R0, 0x39 ;  /* 0x0000003900007836 */ /* 0x000fe20000000000 */
[----:B------:R-:W-:-:S02]  /*4c30*/  FSEL R31, R21, -INF , !P1 ;  /* 0xff800000151f7808 */ /* 0x000fc40004800000 */
[----:B------:R-:W-:Y:S02]  /*4c40*/  FSEL R118, R26, -INF , !P5 ;  /* 0xff8000001a767808 */ /* 0x000fe40006800000 */
[----:B------:R-:W-:Y:S02]  /*4c50*/  FSEL R116, R24, -INF , !P5 ;  /* 0xff80000018747808 */ /* 0x000fe40006800000 */
[----:B------:R-:W-:Y:S02]  /*4c60*/  FSEL R149, R10, -INF , !P0 ;  /* 0xff8000000a957808 */ /* 0x000fe40004000000 */
[----:B------:R-:W-:Y:S02]  /*4c70*/  FSEL R147, R8, -INF , !P0 ;  /* 0xff80000008937808 */ /* 0x000fe40004000000 */
[----:B------:R-:W-:Y:S02]  /*4c80*/  PLOP3.LUT P0, PT, PT, PT, UP0, 0x80, 0x0 ;  /* 0x000000000000781c */ /* 0x000fe40003f0f008 */
[----:B------:R-:W-:-:S02]  /*4c90*/  ISETP.GE.AND P1, PT, R6, UR29, PT ;  /* 0x0000001d06007c0c */ /* 0x000fc4000bf26270 */
[----:B------:R-:W-:Y:S02]  /*4ca0*/  ISETP.GE.AND P5, PT, R0, UR29, PT ;  /* 0x0000001d00007c0c */ /* 0x000fe4000bfa6270 */
        /* <DEDUP_REMOVED lines=11> */
[----:B------:R-:W-:Y:S01]  /*4d60*/  FSEL R146, R9, -INF , !P5 ;  /* 0xff80000009927808 */ /* 0x000fe20006800000 */
[----:B------:R-:W-:Y:S06]  /*4d70*/  BAR.SYNC.DEFER_BLOCKING 0x0 ;  /* 0x0000000000007b1d */ /* 0x000fec0000010000 */
        /* <DEDUP_REMOVED lines=148> */
.L_x_915:
[----:B------:R-:W-:Y:S05]  /*56c0*/  BSYNC B0 ;  /* 0x0000000000007941 */ /* 0x000fea0003800000 */
.L_x_914:
[----:B------:R-:W0:Y:S02]  /*56d0*/  LDGDEPBAR ;  /* 0x00000000000079af */ /* 0x000e240000000000 */
.L_x_913:
[----:B------:R-:W-:Y:S01]  /*56e0*/  FMNMX.FTZ R132, R41, R30, !PT ;  /* 0x0000001e29847209 */ /* 0x000fe20007810000 */
[----:B------:R-:W-:Y:S01]  /*56f0*/  USHF.L.U32 UR29, UR21, 0x1, URZ ;  /* 0x00000001151d7899 */ /* 0x000fe2000800063f */
[----:B------:R-:W-:Y:S01]  /*5700*/  FMNMX.FTZ R0, R49, R48, !PT ;  /* 0x0000003031007209 */ /* 0x000fe20007810000 */
[----:B------:R-:W-:Y:S01]  /*5710*/  IMAD.WIDE.U32 R114, R105, -0x2daee0ad, RZ ;  /* 0xd2511f5369727825 */ /* 0x000fe200078e00ff */
[----:B------:R-:W-:Y:S01]  /*5720*/  FMNMX.FTZ R132, R43, R132, !PT ;  /* 0x000000842b847209 */ /* 0x000fe20007810000 */
[----:B------:R-:W-:Y:S01]  /*5730*/  ULOP3.LUT UR6, UR29, UR33, URZ, 0x3c, !UPT ;  /* 0x000000211d067292 */ /* 0x000fe2000f8e3c3f */
[----:B------:R-:W-:Y:S01]  /*5740*/  FMNMX.FTZ R0, R51, R0, !PT ;  /* 0x0000000033007209 */ /* 0x000fe20007810000 */
[----:B------:R-:W-:Y:S01]  /*5750*/  STL [R1+0xc8], R135 ;  /* 0x0000c88701007387 */ /* 0x000fe20000100800 */
[----:B------:R-:W-:Y:S01]  /*5760*/  FMNMX.FTZ R132, R40, R132, !PT ;  /* 0x0000008428847209 */ /* 0x000fe20007810000 */
[----:B------:R-:W-:Y:S01]  /*5770*/  UIADD3 UR19, UR32, -0x61c88647, URZ ;  /* 0x9e3779b920137890 */ /* 0x000fe2000fffe03f */
[----:B------:R-:W-:Y:S01]  /*5780*/  FMNMX.FTZ R0, R50, R0, !PT ;  /* 0x0000000032007209 */ /* 0x000fe20007810000 */
[----:B------:R-:W-:Y:S01]  /*5790*/  STL [R1+0xc4], R134 ;  /* 0x0000c48601007387 */ /* 0x000fe20000100800 */
[----:B------:R-:W-:Y:S01]  /*57a0*/  FMNMX.FTZ R132, R42, R132, !PT ;  /* 0x000000842a847209 */ /* 0x000fe20007810000 */
[----:B------:R-:W-:Y:S01]  /*57b0*/  UIADD3 UR13, UR33, 0x76cf5d0a, URZ ;  /* 0x76cf5d0a210d7890 */ /* 0x000fe2000fffe03f */
[----:B------:R-:W-:Y:S01]  /*57c0*/  FMNMX.FTZ R0, R52, R0, !PT ;  /* 0x0000000034007209 */ /* 0x000fe20007810000 */
[----:B------:R-:W-:Y:S01]  /*57d0*/  UIADD3 UR14, UR32, 0x3c6ef372, URZ ;  /* 0x3c6ef372200e7890 */ /* 0x000fe2000fffe03f */
[----:B------:R-:W-:Y:S01]  /*57e0*/  FMNMX.FTZ R132, R31, R132, !PT ;  /* 0x000000841f847209 */ /* 0x000fe20007810000 */
[----:B------:R-:W-:Y:S01]  /*57f0*/  UIADD3 UR12, UR32, -0x255992d5, URZ ;  /* 0xdaa66d2b200c7890 */ /* 0x000fe2000fffe03f */
[----:B------:R-:W-:Y:S01]  /*5800*/  FMNMX.FTZ R0, R36, R0, !PT ;  /* 0x0000000024007209 */ /* 0x000fe20007810000 */
[----:B------:R-:W-:Y:S01]  /*5810*/  ULDC UR36, c[0x0][0x2ec] ;  /* 0x0000bb0000247ab9 */ /* 0x000fe20000000800 */
[----:B------:R-:W-:Y:S01]  /*5820*/  FMNMX.FTZ R132, R32, R132, !PT ;  /* 0x0000008420847209 */ /* 0x000fe20007810000 */
[----:B------:R-:W-:Y:S01]  /*5830*/  UIADD3 UR11, UR33, 0x32370b8f, URZ ;  /* 0x32370b8f210b7890 */ /* 0x000fe2000fffe03f */
        /* <DEDUP_REMOVED lines=19> */
[----:B------:R-:W-:Y:S01]  /*5970*/  LOP3.LUT R6, R115, UR6, RZ, 0x3c, !PT ;  /* 0x0000000673067c12 */ /* 0x000fe2000f8e3cff */
[----:B------:R-:W-:Y:S01]  /*5980*/  UIADD3 UR6, UR33, -0x4498517b, URZ ;  /* 0xbb67ae8521067890 */ /* 0x000fe2000fffe03f */
[----:B------:R-:W-:Y:S02]  /*5990*/  FMNMX.FTZ R132, R147, R132, !PT ;  /* 0x0000008493847209 */ /* 0x000fe40007810000 */
[----:B------:R-:W-:Y:S01]  /*59a0*/  FMNMX.FTZ R0, R127, R0, !PT ;  /* 0x000000007f007209 */ /* 0x000fe20007810000 */
[----:B------:R-:W-:Y:S01]  /*59b0*/  IMAD.WIDE.U32 R6, R6, -0x326172a9, RZ ;  /* 0xcd9e8d5706067825 */ /* 0x000fe200078e00ff */
[----:B------:R-:W-:-:S02]  /*59c0*/  FMNMX.FTZ R132, R146, R132, !PT ;  /* 0x0000008492847209 */ /* 0x000fc40007810000 */
[----:B------:R-:W-:Y:S01]  /*59d0*/  LEA R183, R5, UR4, 0x1 ;  /* 0x0000000405b77c11 */ /* 0x000fe2000f8e08ff */
[----:B------:R-:W-:Y:S02]  /*59e0*/  UIADD3 UR4, UR29, 0x1, URZ ;  /* 0x000000011d047890 */ /* 0x000fe4000fffe03f */
[----:B------:R-:W2:Y:S02]  /*59f0*/  SHFL.BFLY PT, R3, R132, 0x2, 0x1f ;  /* 0x0c401f0084037f89 */ /* 0x000ea400000e0000 */
[--C-:B------:R-:W-:Y:S01]  /*5a00*/  IMAD R184, R4, 0x2, R183.reuse ;  /* 0x0000000204b87824 */ /* 0x100fe200078e02b7 */
[----:B------:R-:W-:Y:S01]  /*5a10*/  ULOP3.LUT UR4, UR4, UR33, URZ, 0x3c, !UPT ;  /* 0x0000002104047292 */ /* 0x000fe2000f8e3c3f */
[C---:B------:R-:W-:Y:S01]  /*5a20*/  IMAD R186, R2.reuse, 0x2, R183 ;  /* 0x0000000202ba7824 */ /* 0x040fe200078e02b7 */
[----:B------:R-:W-:Y:S01]  /*5a30*/  LDSM.16.MT88.4 R64, [R183+0x12000] ;  /* 0x01200000b740783b */ /* 0x000fe20000004200 */
[----:B------:R-:W-:-:S03]  /*5a40*/  IMAD R185, R2, 0x2, R184 ;  /* 0x0000000202b97824 */ /* 0x000fc600078e02b8 */
[----:B------:R-:W-:Y:S04]  /*5a50*/  LDSM.16.MT88.4 R68, [R184+0x10000] ;  /* 0x01000000b844783b */ /* 0x000fe80000004200 */
[----:B------:R-:W-:Y:S04]  /*5a60*/  LDSM.16.MT88.4 R96, [R184+0x10800] ;  /* 0x01080000b860783b */ /* 0x000fe80000004200 */
[----:B------:R-:W-:Y:S04]  /*5a70*/  LDSM.16.MT88.4 R84, [R185+0x10800] ;  /* 0x01080000b954783b */ /* 0x000fe80000004200 */
[----:B------:R-:W-:Y:S01]  /*5a80*/  LDSM.16.MT88.4 R100, [R184+0x12000] ;  /* 0x01200000b864783b */ /* 0x000fe20000004200 */
[----:B--2---:R-:W-:Y:S01]  /*5a90*/  FMNMX.FTZ R132, R132, R3, !PT ;  /* 0x0000000384847209 */ /* 0x004fe20007810000 */
[----:B------:R-:W-:-:S02]  /*5aa0*/  IMAD.U32 R3, RZ, RZ, UR17 ;  /* 0x00000011ff037e24 */ /* 0x000fc4000f8e00ff */
[----:B------:R-:W-:Y:S02]  /*5ab0*/  LDSM.16.MT88.4 R88, [R186+0x10800] ;  /* 0x01080000ba58783b */ /* 0x000fe40000004200 */
[----:B------:R-:W-:Y:S02]  /*5ac0*/  IMAD R252, R3, 0x4, R252 ;  /* 0x0000000403fc7824 */ /* 0x000fe400078e02fc */
[----:B-1-3--:R-:W1:Y:S01]  /*5ad0*/  SHFL.BFLY PT, R9, R132, 0x1, 0x1f ;  /* 0x0c201f0084097f89 */ /* 0x00ae6200000e0000 */
[----:B------:R-:W-:Y:S01]  /*5ae0*/  LOP3.LUT R3, R104, UR32, RZ, 0x3c, !PT ;  /* 0x0000002068037c12 */ /* 0x000fe2000f8e3cff */
[----:B------:R-:W-:Y:S02]  /*5af0*/  IMAD.WIDE.U32 R110, R252, -0x326172a9, RZ ;  /* 0xcd9e8d57fc6e7825 */ /* 0x000fe400078e00ff */
[----:B------:R-:W-:Y:S04]  /*5b00*/  LDSM.16.MT88.4 R104, [R186+0x12000] ;  /* 0x01200000ba68783b */ /* 0x000fe80000004200 */
[----:B------:R2:W-:Y:S01]  /*5b10*/  STL [R1+0x30], R3 ;  /* 0x0000300301007387 */ /* 0x0005e20000100800 */
[----:B------:R-:W-:-:S03]  /*5b20*/  LOP3.LUT R8, R111, R3, RZ, 0x3c, !PT ;  /* 0x000000036f087212 */ /* 0x000fc600078e3cff */
[----:B------:R-:W-:Y:S02]  /*5b30*/  LDSM.16.MT88.4 R76, [R184+0x12800] ;  /* 0x01280000b84c783b */ /* 0x000fe40000004200 */
[----:B------:R-:W-:Y:S01]  /*5b40*/  IMAD.WIDE.U32 R108, R8, -0x2daee0ad, RZ ;  /* 0xd2511f53086c7825 */ /* 0x000fe200078e00ff */
[----:B------:R-:W-:Y:S01]  /*5b50*/  LOP3.LUT R8, R7, UR19, R110, 0x96, !PT ;  /* 0x0000001307087c12 */ /* 0x000fe2000f8e966e */
[----:B------:R-:W-:Y:S04]  /*5b60*/  LDSM.16.MT88.4 R92, [R185+0x12000] ;  /* 0x01200000b95c783b */ /* 0x000fe80000004200 */
[----:B------:R-:W-:Y:S01]  /*5b70*/  LDSM.16.MT88.4 R72, [R186+0x12800] ;  /* 0x01280000ba48783b */ /* 0x000fe20000004200 */
[----:B-1----:R-:W-:Y:S01]  /*5b80*/  FMNMX.FTZ R132, R132, R9, !PT ;  /* 0x0000000984847209 */ /* 0x002fe20007810000 */
[----:B------:R-:W-:-:S02]  /*5b90*/  IMAD.WIDE.U32 R8, R8, -0x2daee0ad, RZ ;  /* 0xd2511f5308087825 */ /* 0x000fc400078e00ff */
[----:B------:R-:W-:Y:S01]  /*5ba0*/  LDSM.16.MT88.4 R80, [R183+0x12800] ;  /* 0x01280000b750783b */ /* 0x000fe20000004200 */
[C---:B------:R-:W-:Y:S01]  /*5bb0*/  FSETP.NEU.FTZ.AND P1, PT, R132.reuse, -INF , PT ;  /* 0xff8000008400780b */ /* 0x040fe20003f3d000 */
[----:B------:R-:W-:Y:S01]  /*5bc0*/  FMUL.FTZ R13, R132, UR36 ;  /* 0x00000024840d7c20 */ /* 0x000fe20008410000 */
[----:B------:R-:W-:Y:S02]  /*5bd0*/  LOP3.LUT R14, R9, UR13, R108, 0x96, !PT ;  /* 0x0000000d090e7c12 */ /* 0x000fe4000f8e966c */
[----:B--2---:R-:W-:Y:S02]  /*5be0*/  FMNMX.FTZ R3, R149, R0, !PT ;  /* 0x0000000095037209 */ /* 0x004fe40007810000 */
[----:B------:R-:W-:Y:S01]  /*5bf0*/  LOP3.LUT R0, R109, UR6, R114, 0x96, !PT ;  /* 0x000000066d007c12 */ /* 0x000fe2000f8e9672 */
[----:B------:R-:W-:Y:S01]  /*5c00*/  IMAD.WIDE.U32 R14, R14, -0x326172a9, RZ ;  /* 0xcd9e8d570e0e7825 */ /* 0x000fe200078e00ff */
[----:B------:R-:W-:Y:S01]  /*5c10*/  FMNMX.FTZ R3, R148, R3, !PT ;  /* 0x0000000394037209 */ /* 0x000fe20007810000 */
[----:B------:R-:W-:Y:S01]  /*5c20*/  UIADD3 UR6, UR33, -0x56f99767, URZ ;  /* 0xa906689921067890 */ /* 0x000fe2000fffe03f */
[----:B------:R-:W-:Y:S01]  /*5c30*/  FSEL R13, R13, RZ, P1 ;  /* 0x000000ff0d0d7208 */ /* 0x000fe20000800000 */
[----:B------:R-:W-:-:S02]  /*5c40*/  IMAD.WIDE.U32 R60, R0, -0x326172a9, RZ ;  /* 0xcd9e8d57003c7825 */ /* 0x000fc400078e00ff */
[----:B------:R-:W1:Y:S02]  /*5c50*/  SHFL.BFLY PT, R12, R3, 0x2, 0x1f ;  /* 0x0c401f00030c7f89 */ /* 0x000e6400000e0000 */
[----:B------:R-:W-:Y:S01]  /*5c60*/  FFMA.FTZ R0, R41, UR36, -R13 ;  /* 0x0000002429007c23 */ /* 0x000fe2000801080d */
[----:B------:R-:W-:Y:S02]  /*5c70*/  LOP3.LUT R6, R61, UR14, R6, 0x96, !PT ;  /* 0x0000000e3d067c12 */ /* 0x000fe4000f8e9606 */
[----:B------:R-:W-:Y:S01]  /*5c80*/  LOP3.LUT R10, R15, UR12, R60, 0x96, !PT ;  /* 0x0000000c0f0a7c12 */ /* 0x000fe2000f8e963c */
[----:B------:R2:W-:Y:S02]  /*5c90*/  MUFU.EX2 R22, R0 ;  /* 0x0000000000167308 */ /* 0x0005e40000000800 */
[----:B------:R-:W-:-:S04]  /*5ca0*/  IMAD.WIDE.U32 R6, R6, -0x2daee0ad, RZ ;  /* 0xd2511f5306067825 */ /* 0x000fc800078e00ff */
[----:B------:R-:W-:Y:S01]  /*5cb0*/  IMAD.WIDE.U32 R10, R10, -0x2daee0ad, RZ ;  /* 0xd2511f530a0a7825 */ /* 0x000fe200078e00ff */
[----:B------:R-:W-:-:S04]  /*5cc0*/  LOP3.LUT R7, R7, UR11, R8, 0x96, !PT ;  /* 0x0000000b07077c12 */ /* 0x000fc8000f8e9608 */
[----:B------:R-:W-:Y:S01]  /*5cd0*/  LOP3.LUT R8, R11, UR8, R6, 0x96, !PT ;  /* 0x000000080b087c12 */ /* 0x000fe2000f8e9606 */
[----:B------:R-:W-:-:S04]  /*5ce0*/  IMAD.WIDE.U32 R6, R7, -0x326172a9, RZ ;  /* 0xcd9e8d5707067825 */ /* 0x000fc800078e00ff */
[----:B------:R-:W-:-:S04]  /*5cf0*/  IMAD.WIDE.U32 R112, R8, -0x326172a9, RZ ;  /* 0xcd9e8d5708707825 */ /* 0x000fc800078e00ff */
[--C-:B--2---:R-:W-:Y:S01]  /*5d00*/  FFMA.FTZ R0, R30, UR36, -R13.reuse ;  /* 0x000000241e007c23 */ /* 0x104fe2000801080d */
[----:B-1----:R-:W-:Y:S01]  /*5d10*/  FMNMX.FTZ R3, R3, R12, !PT ;  /* 0x0000000c03037209 */ /* 0x002fe20007810000 */
[----:B------:R-:W-:Y:S01]  /*5d20*/  FFMA.FTZ R8, R31, UR36, -R13 ;  /* 0x000000241f087c23 */ /* 0x000fe2000801080d */
[----:B------:R-:W-:Y:S01]  /*5d30*/  LOP3.LUT R14, R7, UR10, R14, 0x96, !PT ;  /* 0x0000000a070e7c12 */ /* 0x000fe2000f8e960e */
[----:B------:R1:W-:Y:S01]  /*5d40*/  MUFU.EX2 R46, R0 ;  /* 0x00000000002e7308 */ /* 0x0003e20000000800 */
[----:B------:R-:W-:Y:S01]  /*5d50*/  LOP3.LUT R16, R113, UR7, R6, 0x96, !PT ;  /* 0x0000000771107c12 */ /* 0x000fe2000f8e9606 */
[----:B------:R-:W2:Y:S02]  /*5d60*/  SHFL.BFLY PT, R11, R3, 0x1, 0x1f ;  /* 0x0c201f00030b7f89 */ /* 0x000ea400000e0000 */
[----:B------:R-:W-:Y:S02]  /*5d70*/  IMAD.WIDE.U32 R62, R14, -0x2daee0ad, RZ ;  /* 0xd2511f530e3e7825 */ /* 0x000fe400078e00ff */
[----:B------:R-:W3:Y:S02]  /*5d80*/  LDSM.16.MT88.4 R28, [R183+0x10000] ;  /* 0x01000000b71c783b */ /* 0x000ee40000004200 */
[----:B------:R-:W-:Y:S01]  /*5d90*/  IMAD.WIDE.U32 R16, R16, -0x2daee0ad, RZ ;  /* 0xd2511f5310107825 */ /* 0x000fe200078e00ff */
[----:B------:R-:W-:Y:S01]  /*5da0*/  LOP3.LUT R14, R63, UR6, R10, 0x96, !PT ;  /* 0x000000063f0e7c12 */ /* 0x000fe2000f8e960a */
[----:B------:R4:W-:Y:S01]  /*5db0*/  MUFU.EX2 R163, R8 ;  /* 0x0000000800a37308 */ /* 0x0009e20000000800 */
[----:B------:R-:W-:-:S03]  /*5dc0*/  SHF.R.U32.HI R6, RZ, 0x10, R16 ;  /* 0x00000010ff067819 */ /* 0x000fc60000011610 */
[----:B------:R-:W-:Y:S01]  /*5dd0*/  IMAD.WIDE.U32 R14, R14, -0x326172a9, RZ ;  /* 0xcd9e8d570e0e7825 */ /* 0x000fe200078e00ff */
[----:B------:R-:W-:-:S03]  /*5de0*/  LOP3.LUT R7, R16, 0xff, RZ, 0xc0, !PT ;  /* 0x000000ff10077812 */ /* 0x000fc600078ec0ff */
[--C-:B-1----:R-:W-:Y:S01]  /*5df0*/  FFMA.FTZ R0, R43, UR36, -R13.reuse ;  /* 0x000000242b007c23 */ /* 0x102fe2000801080d */
[----:B------:R-:W-:Y:S02]  /*5e00*/  SHF.R.U32.HI R9, RZ, 0x18, R16 ;  /* 0x00000018ff097819 */ /* 0x000fe40000011610 */
[----:B------:R-:W-:Y:S01]  /*5e10*/  LOP3.LUT R19, R14, 0xff, RZ, 0xc0, !PT ;  /* 0x000000ff0e137812 */ /* 0x000fe200078ec0ff */
[----:B------:R1:W-:Y:S01]  /*5e20*/  MUFU.EX2 R23, R0 ;  /* 0x0000000000177308 */ /* 0x0003e20000000800 */
[--C-:B------:R-:W-:Y:S02]  /*5e30*/  SHF.R.U32.HI R10, RZ, 0x10, R14.reuse ;  /* 0x00000010ff0a7819 */ /* 0x100fe4000001160e */
[----:B--2---:R-:W-:Y:S02]  /*5e40*/  FMNMX.FTZ R3, R3, R11, !PT ;  /* 0x0000000b03037209 */ /* 0x004fe40007810000 */
[----:B----4-:R-:W-:Y:S01]  /*5e50*/  LOP3.LUT R8, R6, 0xff, RZ, 0xc0, !PT ;  /* 0x000000ff06087812 */ /* 0x010fe200078ec0ff */
[----:B------:R-:W-:Y:S01]  /*5e60*/  FFMA.FTZ R6, R32, UR36, -R13 ;  /* 0x0000002420067c23 */ /* 0x000fe2000801080d */
[C---:B------:R-:W-:Y:S01]  /*5e70*/  FSETP.NEU.FTZ.AND P1, PT, R3.reuse, -INF , PT ;  /* 0xff8000000300780b */ /* 0x040fe20003f3d000 */
[----:B------:R-:W-:Y:S01]  /*5e80*/  FMUL.FTZ R12, R3, UR36 ;  /* 0x00000024030c7c20 */ /* 0x000fe20008410000 */
[----:B------:R-:W-:Y:S01]  /*5e90*/  PRMT R44, R8, 0x5410, R9 ;  /* 0x00005410082c7816 */ /* 0x000fe20000000009 */
[----:B------:R2:W-:Y:S01]  /*5ea0*/  MUFU.EX2 R161, R6 ;  /* 0x0000000600a17308 */ /* 0x0005e20000000800 */
[----:B------:R-:W-:-:S02]  /*5eb0*/  SHF.R.U32.HI R9, RZ, 0x18, R14 ;  /* 0x00000018ff097819 */ /* 0x000fc4000001160e */
[----:B------:R-:W-:Y:S01]  /*5ec0*/  FSEL R12, R12, RZ, P1 ;  /* 0x000000ff0c0c7208 */ /* 0x000fe20000800000 */
[----:B-1----:R-:W-:-:S04]  /*5ed0*/  FFMA.FTZ R0, R40, UR36, -R13 ;  /* 0x0000002428007c23 */ /* 0x002fc8000801080d */
[----:B------:R-:W-:Y:S01]  /*5ee0*/  FFMA.FTZ R11, R49, UR36, -R12 ;  /* 0x00000024310b7c23 */ /* 0x000fe2000801080c */
[----:B------:R1:W4:Y:S01]  /*5ef0*/  MUFU.EX2 R151, R0 ;  /* 0x0000000000977308 */ /* 0x0003220000000800 */
[----:B--2---:R-:W-:-:S07]  /*5f00*/  FFMA.FTZ R6, R33, UR36, -R13 ;  /* 0x0000002421067c23 */ /* 0x004fce000801080d */
[----:B------:R-:W-:Y:S01]  /*5f10*/  MUFU.EX2 R114, R11 ;  /* 0x0000000b00727308 */ /* 0x000fe20000000800 */
[----:B-1----:R-:W-:-:S07]  /*5f20*/  FFMA.FTZ R0, R42, UR36, -R13 ;  /* 0x000000242a007c23 */ /* 0x002fce000801080d */
[----:B------:R-:W-:Y:S01]  /*5f30*/  MUFU.EX2 R135, R6 ;  /* 0x0000000600877308 */ /* 0x000fe20000000800 */
[----:B----4-:R-:W-:Y:S01]  /*5f40*/  F2FP.BF16.F32.PACK_AB R4, R151, R23 ;  /* 0x000000179704723e */ /* 0x010fe200000010ff */
[----:B------:R-:W-:Y:S03]  /*5f50*/  LDSM.16.MT88.4 R40, [R183+0x10800] ;  /* 0x01080000b728783b */ /* 0x000fe60000004200 */
[C---:B------:R-:W-:Y:S02]  /*5f60*/  PRMT R232, R4.reuse, 0x7610, R232 ;  /* 0x0000761004e87816 */ /* 0x040fe400000000e8 */
[----:B------:R-:W-:Y:S01]  /*5f70*/  PRMT R231, R4, 0x7632, R231 ;  /* 0x0000763204e77816 */ /* 0x000fe200000000e7 */
[----:B------:R1:W-:Y:S02]  /*5f80*/  MUFU.EX2 R215, R0 ;  /* 0x0000000000d77308 */ /* 0x0003e40000000800 */
[----:B-1----:R-:W-:-:S04]  /*5f90*/  LOP3.LUT R0, R16, 0xffff, RZ, 0xc0, !PT ;  /* 0x0000ffff10007812 */ /* 0x002fc800078ec0ff */
[----:B------:R-:W-:-:S04]  /*5fa0*/  SHF.R.U32.HI R0, RZ, 0x8, R0 ;  /* 0x00000008ff007819 */ /* 0x000fc80000011600 */
[----:B------:R-:W-:Y:S02]  /*5fb0*/  PRMT R45, R7, 0x5410, R0 ;  /* 0x00005410072d7816 */ /* 0x000fe40000000000 */
[----:B------:R-:W-:Y:S02]  /*5fc0*/  LOP3.LUT R0, R17, UR20, R62, 0x96, !PT ;  /* 0x0000001411007c12 */ /* 0x000fe4000f8e963e */
[----:B------:R-:W-:Y:S02]  /*5fd0*/  LOP3.LUT R7, R14, 0xffff, RZ, 0xc0, !PT ;  /* 0x0000ffff0e077812 */ /* 0x000fe400078ec0ff */
[C---:B------:R-:W-:Y:S02]  /*5fe0*/  LOP3.LUT R6, R0.reuse, 0xffff, RZ, 0xc0, !PT ;  /* 0x0000ffff00067812 */ /* 0x040fe400078ec0ff */
[----:B------:R-:W-:Y:S02]  /*5ff0*/  SHF.R.U32.HI R8, RZ, 0x8, R7 ;  /* 0x00000008ff087819 */ /* 0x000fe40000011607 */
[----:B------:R-:W-:-:S02]  /*6000*/  LOP3.LUT R18, R0, 0xff, RZ, 0xc0, !PT ;  /* 0x000000ff00127812 */ /* 0x000fc400078ec0ff */
[----:B------:R-:W-:Y:S02]  /*6010*/  SHF.R.U32.HI R6, RZ, 0x8, R6 ;  /* 0x00000008ff067819 */ /* 0x000fe40000011606 */
[----:B------:R-:W-:Y:S01]  /*6020*/  PRMT R19, R19, 0x5410, R8 ;  /* 0x0000541013137816 */ /* 0x000fe20000000008 */
[----:B------:R-:W-:Y:S01]  /*6030*/  FFMA.FTZ R8, R48, UR36, -R12 ;  /* 0x0000002430087c23 */ /* 0x000fe2000801080c */
[----:B------:R-:W-:Y:S02]  /*6040*/  LOP3.LUT R7, R10, 0xff, RZ, 0xc0, !PT ;  /* 0x000000ff0a077812 */ /* 0x000fe400078ec0ff */
[----:B------:R-:W-:Y:S01]  /*6050*/  PRMT R21, R18, 0x5410, R6 ;  /* 0x0000541012157816 */ /* 0x000fe20000000006 */
[----:B------:R1:W2:Y:S01]  /*6060*/  MUFU.EX2 R63, R8 ;  /* 0x00000008003f7308 */ /* 0x0002a20000000800 */
[----:B------:R-:W-:Y:S02]  /*6070*/  LOP3.LUT R6, R15, UR21, R112, 0x96, !PT ;  /* 0x000000150f067c12 */ /* 0x000fe4000f8e9670 */
[----:B------:R-:W-:-:S02]  /*6080*/  PRMT R20, R7, 0x5410, R9 ;  /* 0x0000541007147816 */ /* 0x000fc40000000009 */
[--C-:B------:R-:W-:Y:S02]  /*6090*/  SHF.R.U32.HI R7, RZ, 0x10, R0.reuse ;  /* 0x00000010ff077819 */ /* 0x100fe40000011600 */
[----:B------:R-:W-:Y:S02]  /*60a0*/  SHF.R.U32.HI R9, RZ, 0x18, R0 ;  /* 0x00000018ff097819 */ /* 0x000fe40000011600 */
[C---:B------:R-:W-:Y:S02]  /*60b0*/  LOP3.LUT R0, R6.reuse, 0xffff, RZ, 0xc0, !PT ;  /* 0x0000ffff06007812 */ /* 0x040fe400078ec0ff */
[----:B------:R-:W-:Y:S02]  /*60c0*/  LOP3.LUT R7, R7, 0xff, RZ, 0xc0, !PT ;  /* 0x000000ff07077812 */ /* 0x000fe400078ec0ff */
[----:B------:R-:W-:Y:S02]  /*60d0*/  LOP3.LUT R11, R6, 0xff, RZ, 0xc0, !PT ;  /* 0x000000ff060b7812 */ /* 0x000fe400078ec0ff */
[----:B------:R-:W-:Y:S01]  /*60e0*/  SHF.R.U32.HI R0, RZ, 0x8, R0 ;  /* 0x00000008ff007819 */ /* 0x000fe20000011600 */
[----:B-1----:R-:W-:Y:S01]  /*60f0*/  FFMA.FTZ R8, R51, UR36, -R12 ;  /* 0x0000002433087c23 */ /* 0x002fe2000801080c */
[----:B------:R-:W-:-:S02]  /*6100*/  SHF.R.U32.HI R10, RZ, 0x10, R6 ;  /* 0x00000010ff0a7819 */ /* 0x000fc40000011606 */
[----:B------:R-:W-:Y:S01]  /*6110*/  PRMT R18, R7, 0x5410, R9 ;  /* 0x0000541007127816 */ /* 0x000fe20000000009 */
[----:B------:R1:W-:Y:S01]  /*6120*/  MUFU.EX2 R113, R8 ;  /* 0x0000000800717308 */ /* 0x0003e20000000800 */
[----:B------:R-:W-:Y:S02]  /*6130*/  SHF.R.U32.HI R7, RZ, 0x18, R6 ;  /* 0x00000018ff077819 */ /* 0x000fe40000011606 */
[----:B------:R-:W-:Y:S02]  /*6140*/  PRMT R11, R11, 0x5410, R0 ;  /* 0x000054100b0b7816 */ /* 0x000fe40000000000 */
[----:B------:R-:W-:Y:S02]  /*6150*/  LOP3.LUT R6, R10, 0xff, RZ, 0xc0, !PT ;  /* 0x000000ff0a067812 */ /* 0x000fe400078ec0ff */
[----:B------:R-:W-:Y:S02]  /*6160*/  F2FP.BF16.F32.PACK_AB R0, R46, R22 ;  /* 0x000000162e00723e */ /* 0x000fe400000010ff */
[----:B------:R-:W-:Y:S01]  /*6170*/  PRMT R7, R6, 0x5410, R7 ;  /* 0x0000541006077816 */ /* 0x000fe20000000007 */
[----:B------:R-:W-:Y:S01]  /*6180*/  IMAD.U32 R6, RZ, RZ, UR5 ;  /* 0x00000005ff067e24 */ /* 0x000fe2000f8e00ff */
[----:B------:R-:W-:-:S02]  /*6190*/  PRMT R238, R0, 0x7610, R238 ;  /* 0x0000761000ee7816 */ /* 0x000fc400000000ee */
[----:B------:R-:W-:Y:S01]  /*61a0*/  PRMT R237, R0, 0x7632, R237 ;  /* 0x0000763200ed7816 */ /* 0x000fe200000000ed */
[--C-:B------:R-:W-:Y:S01]  /*61b0*/  FFMA.FTZ R0, R52, UR36, -R12.reuse ;  /* 0x0000002434007c23 */ /* 0x100fe2000801080c */
[----:B--2---:R-:W-:Y:S01]  /*61c0*/  F2FP.BF16.F32.PACK_AB R5, R63, R114 ;  /* 0x000000723f05723e */ /* 0x004fe200000010ff */
[----:B-1----:R-:W-:Y:S02]  /*61d0*/  FFMA.FTZ R8, R50, UR36, -R12 ;  /* 0x0000002432087c23 */ /* 0x002fe4000801080c */
[----:B------:R1:W-:Y:S01]  /*61e0*/  MUFU.EX2 R239, R0 ;  /* 0x0000000000ef7308 */ /* 0x0003e20000000800 */
[C---:B------:R-:W-:Y:S02]  /*61f0*/  PRMT R236, R5.reuse, 0x7610, R236 ;  /* 0x0000761005ec7816 */ /* 0x040fe400000000ec */
[----:B------:R-:W-:Y:S01]  /*6200*/  PRMT R235, R5, 0x7632, R235 ;  /* 0x0000763205eb7816 */ /* 0x000fe200000000eb */
[----:B------:R-:W-:Y:S01]  /*6210*/  FFMA.FTZ R5, R36, UR36, -R12 ;  /* 0x0000002424057c23 */ /* 0x000fe2000801080c */
[----:B------:R-:W-:-:S03]  /*6220*/  F2FP.BF16.F32.PACK_AB R9, R163, R215 ;  /* 0x000000d7a309723e */ /* 0x000fc600000010ff */
[----:B------:R2:W4:Y:S01]  /*6230*/  MUFU.EX2 R150, R8 ;  /* 0x0000000800967308 */ /* 0x0005220000000800 */
[C---:B------:R-:W-:Y:S02]  /*6240*/  PRMT R230, R9.reuse, 0x7610, R230 ;  /* 0x0000761009e67816 */ /* 0x040fe400000000e6 */
[----:B------:R-:W-:Y:S02]  /*6250*/  PRMT R229, R9, 0x7632, R229 ;  /* 0x0000763209e57816 */ /* 0x000fe400000000e5 */
[----:B------:R-:W-:-:S03]  /*6260*/  F2FP.BF16.F32.PACK_AB R9, R135, R161 ;  /* 0x000000a18709723e */ /* 0x000fc600000010ff */
[----:B------:R4:W3:Y:S01]  /*6270*/  MUFU.EX2 R134, R5 ;  /* 0x0000000500867308 */ /* 0x0008e20000000800 */
[----:B-1----:R-:W-:Y:S01]  /*6280*/  LEA R0, R6, UR5, 0x10 ;  /* 0x0000000506007c11 */ /* 0x002fe2000f8e80ff */
[--C-:B------:R-:W-:Y:S01]  /*6290*/  FFMA.FTZ R6, R34, UR36, -R12.reuse ;  /* 0x0000002422067c23 */ /* 0x100fe2000801080c */
[C---:B------:R-:W-:Y:S02]  /*62a0*/  PRMT R189, R9.reuse, 0x7610, R189 ;  /* 0x0000761009bd7816 */ /* 0x040fe400000000bd */
[----:B------:R-:W-:Y:S02]  /*62b0*/  PRMT R181, R9, 0x7632, R181 ;  /* 0x0000763209b57816 */ /* 0x000fe400000000b5 */
[--C-:B------:R-:W-:Y:S01]  /*62c0*/  HSET2.LE.AND R4, R11, R0.reuse, PT ;  /* 0x000000000b047233 */ /* 0x100fe20003803000 */
[----:B------:R1:W-:Y:S01]  /*62d0*/  MUFU.EX2 R153, R6 ;  /* 0x0000000600997308 */ /* 0x0003e20000000800 */
[----:B--2---:R-:W-:Y:S01]  /*62e0*/  FFMA.FTZ R8, R35, UR36, -R12 ;  /* 0x0000002423087c23 */ /* 0x004fe2000801080c */
[----:B------:R-:W-:Y:S01]  /*62f0*/  HSET2.LE.AND R2, R18, R0, PT ;  /* 0x0000000012027233 */ /* 0x000fe20003803000 */
[----:B------:R-:W-:Y:S01]  /*6300*/  IMAD.MOV.U32 R18, RZ, RZ, R22 ;  /* 0x000000ffff127224 */ /* 0x000fe200078e0016 */
[----:B------:R-:W-:Y:S01]  /*6310*/  PRMT R9, R230, 0x5410, R229 ;  /* 0x00005410e6097816 */ /* 0x000fe200000000e5 */
[----:B------:R-:W2:Y:S01]  /*6320*/  LDSM.16.MT88.4 R32, [R186+0x10000] ;  /* 0x01000000ba20783b */ /* 0x000ea20000004200 */
[----:B------:R-:W-:-:S02]  /*6330*/  PRMT R10, R189, 0x5410, R181 ;  /* 0x00005410bd0a7816 */ /* 0x000fc400000000b5 */
[----:B------:R3:W2:Y:S01]  /*6340*/  MUFU.EX2 R162, R8 ;  /* 0x0000000800a27308 */ /* 0x0006a20000000800 */
[----:B----4-:R-:W-:Y:S02]  /*6350*/  F2FP.BF16.F32.PACK_AB R5, R150, R113 ;  /* 0x000000719605723e */ /* 0x010fe400000010ff */
[--C-:B------:R-:W-:Y:S02]  /*6360*/  HSET2.LE.AND R11, R44, R0.reuse, PT ;  /* 0x000000002c0b7233 */ /* 0x100fe40003803000 */
[C---:B------:R-:W-:Y:S02]  /*6370*/  PRMT R234, R5.reuse, 0x7610, R234 ;  /* 0x0000761005ea7816 */ /* 0x040fe400000000ea */
[----:B------:R-:W-:Y:S02]  /*6380*/  PRMT R233, R5, 0x7632, R233 ;  /* 0x0000763205e97816 */ /* 0x000fe400000000e9 */
[----:B-1----:R-:W-:Y:S02]  /*6390*/  PRMT R6, R238, 0x5410, R237 ;  /* 0x00005410ee067816 */ /* 0x002fe400000000ed */
[----:B------:R-:W-:-:S02]  /*63a0*/  HSET2.LE.AND R5, R7, R0, PT ;  /* 0x0000000007057233 */ /* 0x000fc40003803000 */
[----:B------:R-:W-:Y:S02]  /*63b0*/  LOP3.LUT R4, R4, R6, RZ, 0xc0, !PT ;  /* 0x0000000604047212 */ /* 0x000fe400078ec0ff */
[--C-:B------:R-:W-:Y:S01]  /*63c0*/  HSET2.LE.AND R6, R19, R0.reuse, PT ;  /* 0x0000000013067233 */ /* 0x100fe20003803000 */
[----:B------:R-:W-:Y:S01]  /*63d0*/  IMAD.MOV.U32 R19, RZ, RZ, R23 ;  /* 0x000000ffff137224 */ /* 0x000fe200078e0017 */
[----:B------:R-:W-:Y:S02]  /*63e0*/  PRMT R7, R236, 0x5410, R235 ;  /* 0x00005410ec077816 */ /* 0x000fe400000000eb */
[----:B---3--:R-:W-:Y:S02]  /*63f0*/  PRMT R8, R232, 0x5410, R231 ;  /* 0x00005410e8087816 */ /* 0x008fe400000000e7 */
[----:B------:R-:W-:Y:S02]  /*6400*/  LOP3.LUT R5, R5, R7, RZ, 0xc0, !PT ;  /* 0x0000000705057212 */ /* 0x000fe400078ec0ff */
[----:B------:R-:W-:-:S02]  /*6410*/  HSET2.LE.AND R7, R20, R0, PT ;  /* 0x0000000014077233 */ /* 0x000fc40003803000 */
[----:B------:R-:W-:Y:S02]  /*6420*/  LOP3.LUT R6, R6, R8, RZ, 0xc0, !PT ;  /* 0x0000000806067212 */ /* 0x000fe400078ec0ff */
[----:B------:R-:W-:-:S04]  /*6430*/  PRMT R8, R234, 0x5410, R233 ;  /* 0x00005410ea087816 */ /* 0x000fc800000000e9 */
[----:B------:R-:W-:Y:S02]  /*6440*/  LOP3.LUT R7, R7, R8, RZ, 0xc0, !PT ;  /* 0x0000000807077212 */ /* 0x000fe400078ec0ff */
[----:B------:R-:W-:-:S04]  /*6450*/  F2FP.BF16.F32.PACK_AB R8, R134, R239 ;  /* 0x000000ef8608723e */ /* 0x000fc800000010ff */
[C---:B------:R-:W-:Y:S01]  /*6460*/  PRMT R228, R8.reuse, 0x7610, R228 ;  /* 0x0000761008e47816 */ /* 0x040fe200000000e4 */
[----:B------:R-:W-:Y:S01]  /*6470*/  HMMA.16816.F32.BF16 R24, R4, R68, RZ ;  /* 0x000000440418723c */ /* 0x000fe200000418ff */
[----:B------:R-:W-:Y:S02]  /*6480*/  PRMT R211, R8, 0x7632, R211 ;  /* 0x0000763208d37816 */ /* 0x000fe400000000d3 */
[----:B--2---:R-:W-:-:S03]  /*6490*/  F2FP.BF16.F32.PACK_AB R8, R162, R153 ;  /* 0x00000099a208723e */ /* 0x004fc600000010ff */
[C---:B------:R-:W-:Y:S01]  /*64a0*/  HMMA.16816.F32.BF16 R68, R4.reuse, R70, RZ ;  /* 0x000000460444723c */ /* 0x040fe200000418ff */
[C---:B------:R-:W-:Y:S02]  /*64b0*/  PRMT R180, R8.reuse, 0x7610, R180 ;  /* 0x0000761008b47816 */ /* 0x040fe400000000b4 */
[----:B------:R-:W-:Y:S02]  /*64c0*/  PRMT R179, R8, 0x7632, R179 ;  /* 0x0000763208b37816 */ /* 0x000fe400000000b3 */
[----:B------:R-:W-:Y:S01]  /*64d0*/  HSET2.LE.AND R8, R21, R0, PT ;  /* 0x0000000015087233 */ /* 0x000fe20003803000 */
[----:B------:R-:W-:Y:S01]  /*64e0*/  HMMA.16816.F32.BF16 R36, R4, R28, RZ ;  /* 0x0000001c0424723c */ /* 0x000fe200000418ff */
[----:B------:R-:W1:Y:S03]  /*64f0*/  LDSM.16.MT88.4 R20, [R185+0x10000] ;  /* 0x01000000b914783b */ /* 0x000e660000004200 */
[----:B------:R-:W-:-:S02]  /*6500*/  LOP3.LUT R8, R8, R9, RZ, 0xc0, !PT ;  /* 0x0000000908087212 */ /* 0x000fc400078ec0ff */
[----:B------:R-:W-:Y:S01]  /*6510*/  PRMT R9, R228, 0x5410, R211 ;  /* 0x00005410e4097816 */ /* 0x000fe200000000d3 */
[C---:B------:R-:W-:Y:S03]  /*6520*/  HMMA.16816.F32.BF16 R28, R4.reuse, R30, RZ ;  /* 0x0000001e041c723c */ /* 0x040fe600000418ff */
[----:B------:R-:W-:Y:S02]  /*6530*/  LOP3.LUT R9, R2, R9, RZ, 0xc0, !PT ;  /* 0x0000000902097212 */ /* 0x000fe400078ec0ff */
[----:B------:R-:W-:Y:S01]  /*6540*/  HSET2.LE.AND R2, R45, R0, PT ;  /* 0x000000002d027233 */ /* 0x000fe20003803000 */
[----:B------:R-:W-:Y:S04]  /*6550*/  HMMA.16816.F32.BF16 R56, R4, R32, RZ ;  /* 0x000000200438723c */ /* 0x000fe800000418ff */
[----:B------:R-:W-:-:S02]  /*6560*/  LOP3.LUT R10, R2, R10, RZ, 0xc0, !PT ;  /* 0x0000000a020a7212 */ /* 0x000fc400078ec0ff */
[----:B------:R-:W-:Y:S01]  /*6570*/  PRMT R2, R180, 0x5410, R179 ;  /* 0x00005410b4027816 */ /* 0x000fe200000000b3 */
[----:B------:R-:W-:Y:S03]  /*6580*/  HMMA.16816.F32.BF16 R52, R4, R34, RZ ;  /* 0x000000220434723c */ /* 0x000fe600000418ff */
[----:B------:R-:W-:-:S03]  /*6590*/  LOP3.LUT R11, R11, R2, RZ, 0xc0, !PT ;  /* 0x000000020b0b7212 */ /* 0x000fc600078ec0ff */
[----:B------:R-:W-:Y:S06]  /*65a0*/  HMMA.16816.F32.BF16 R32, R4, R100, RZ ;  /* 0x000000640420723c */ /* 0x000fec00000418ff */
[C---:B------:R-:W-:Y:S06]  /*65b0*/  HMMA.16816.F32.BF16 R24, R8.reuse, R96, R24 ;  /* 0x000000600818723c */ /* 0x040fec0000041818 */
[----:B------:R-:W-:Y:S01]  /*65c0*/  HMMA.16816.F32.BF16 R68, R8, R98, R68 ;  /* 0x000000620844723c */ /* 0x000fe20000041844 */
[----:B------:R-:W-:-:S05]  /*65d0*/  IMAD.MOV.U32 R97, RZ, RZ, R46 ;  /* 0x000000ffff617224 */ /* 0x000fca00078e002e */
[----:B-1----:R-:W-:Y:S01]  /*65e0*/  HMMA.16816.F32.BF16 R48, R4, R20, RZ ;  /* 0x000000140430723c */ /* 0x002fe200000418ff */
[----:B------:R-:W-:-:S05]  /*65f0*/  IMAD.MOV.U32 R99, RZ, RZ, R163 ;  /* 0x000000ffff637224 */ /* 0x000fca00078e00a3 */
[C---:B------:R-:W-:Y:S06]  /*6600*/  HMMA.16816.F32.BF16 R44, R4.reuse, R22, RZ ;  /* 0x00000016042c723c */ /* 0x040fec00000418ff */
[----:B------:R-:W-:Y:S01]  /*6610*/  IMAD.MOV.U32 R96, RZ, RZ, R27 ;  /* 0x000000ffff607224 */ /* 0x000fe200078e001b */
[----:B------:R-:W-:Y:S01]  /*6620*/  HMMA.16816.F32.BF16 R20, R4, R106, RZ ;  /* 0x0000006a0414723c */ /* 0x000fe200000418ff */
[----:B------:R-:W-:Y:S02]  /*6630*/  IMAD.MOV.U32 R160, RZ, RZ, R25 ;  /* 0x000000ffffa07224 */ /* 0x000fe400078e0019 */
[----:B------:R-:W-:-:S02]  /*6640*/  IMAD.MOV.U32 R2, RZ, RZ, R26 ;  /* 0x000000ffff027224 */ /* 0x000fc400078e001a */
[----:B------:R-:W-:Y:S01]  /*6650*/  IMAD.MOV.U32 R214, RZ, RZ, R69 ;  /* 0x000000ffffd67224 */ /* 0x000fe200078e0045 */
[----:B------:R-:W-:Y:S01]  /*6660*/  HMMA.16816.F32.BF16 R156, R8, R42, R28 ;  /* 0x0000002a089c723c */ /* 0x000fe2000004181c */
[----:B------:R-:W-:Y:S02]  /*6670*/  IMAD.MOV.U32 R106, RZ, RZ, R96 ;  /* 0x000000ffff6a7224 */ /* 0x000fe400078e0060 */
[----:B------:R-:W-:Y:S02]  /*6680*/  IMAD.MOV.U32 R96, RZ, RZ, R68 ;  /* 0x000000ffff607224 */ /* 0x000fe400078e0044 */
[----:B------:R-:W-:Y:S01]  /*6690*/  IMAD.MOV.U32 R213, RZ, RZ, R71 ;  /* 0x000000ffffd57224 */ /* 0x000fe200078e0047 */
[----:B------:R-:W-:Y:S01]  /*66a0*/  HMMA.16816.F32.BF16 R28, R4, R102, RZ ;  /* 0x00000066041c723c */ /* 0x000fe200000418ff */
[----:B------:R-:W-:Y:S01]  /*66b0*/  IMAD.MOV.U32 R212, RZ, RZ, R70 ;  /* 0x000000ffffd47224 */ /* 0x000fe200078e0046 */
[----:B------:R-:W1:Y:S01]  /*66c0*/  LDSM.16.MT88.4 R100, [R183+0x14000] ;  /* 0x01400000b764783b */ /* 0x000e620000004200 */
[----:B------:R-:W-:-:S02]  /*66d0*/  IMAD.MOV.U32 R152, RZ, RZ, R24 ;  /* 0x000000ffff987224 */ /* 0x000fc400078e0018 */
[----:B------:R-:W-:Y:S01]  /*66e0*/  IMAD.MOV.U32 R107, RZ, RZ, R162 ;  /* 0x000000ffff6b7224 */ /* 0x000fe200078e00a2 */
[C---:B------:R-:W-:Y:S06]  /*66f0*/  HMMA.16816.F32.BF16 R68, R8.reuse, R84, R48 ;  /* 0x000000540844723c */ /* 0x040fec0000041830 */
[C---:B------:R-:W-:Y:S01]  /*6700*/  HMMA.16816.F32.BF16 R244, R8.reuse, R88, R56 ;  /* 0x0000005808f4723c */ /* 0x040fe20000041838 */
[----:B------:R-:W2:Y:S05]  /*6710*/  LDSM.16.MT88.4 R56, [R184+0x14000] ;  /* 0x01400000b838783b */ /* 0x000eaa0000004200 */
[----:B------:R-:W-:Y:S06]  /*6720*/  HMMA.16816.F32.BF16 R164, R8, R40, R36 ;  /* 0x0000002808a4723c */ /* 0x000fec0000041824 */
[C---:B------:R-:W-:Y:S06]  /*6730*/  HMMA.16816.F32.BF16 R40, R4.reuse, R64, RZ ;  /* 0x000000400428723c */ /* 0x040fec00000418ff */
[----:B------:R-:W-:Y:S01]  /*6740*/  HMMA.16816.F32.BF16 R36, R4, R66, RZ ;  /* 0x000000420424723c */ /* 0x000fe200000418ff */
[----:B------:R-:W3:Y:S01]  /*6750*/  LDSM.16.MT88.4 R64, [R185+0x12800] ;  /* 0x01280000b940783b */ /* 0x000ee20000004200 */
[----:B------:R-:W-:-:S02]  /*6760*/  IMAD.MOV.U32 R51, RZ, RZ, R70 ;  /* 0x000000ffff337224 */ /* 0x000fc400078e0046 */
[----:B------:R-:W-:Y:S02]  /*6770*/  IMAD.MOV.U32 R50, RZ, RZ, R71 ;  /* 0x000000ffff327224 */ /* 0x000fe400078e0047 */
[----:B------:R-:W-:Y:S01]  /*6780*/  HMMA.16816.F32.BF16 R24, R4, R104, RZ ;  /* 0x000000680418723c */ /* 0x000fe200000418ff */
[----:B------:R-:W-:Y:S02]  /*6790*/  IMAD.MOV.U32 R49, RZ, RZ, R69 ;  /* 0x000000ffff317224 */ /* 0x000fe400078e0045 */
[----:B------:R-:W-:-:S03]  /*67a0*/  IMAD.MOV.U32 R48, RZ, RZ, R68 ;  /* 0x000000ffff307224 */ /* 0x000fc600078e0044 */
[----:B------:R-:W-:Y:S01]  /*67b0*/  HMMA.16816.F32.BF16 R216, R8, R90, R52 ;  /* 0x0000005a08d8723c */ /* 0x000fe20000041834 */
[----:B------:R-:W-:Y:S02]  /*67c0*/  IMAD.MOV.U32 R104, RZ, RZ, R161 ;  /* 0x000000ffff687224 */ /* 0x000fe400078e00a1 */
[----:B------:R-:W-:-:S03]  /*67d0*/  IMAD.MOV.U32 R105, RZ, RZ, R160 ;  /* 0x000000ffff697224 */ /* 0x000fc600078e00a0 */
[C---:B------:R-:W-:Y:S06]  /*67e0*/  HMMA.16816.F32.BF16 R248, R8.reuse, R76, R32 ;  /* 0x0000004c08f8723c */ /* 0x040fec0000041820 */
[----:B------:R-:W-:Y:S01]  /*67f0*/  HMMA.16816.F32.BF16 R224, R8, R78, R28 ;  /* 0x0000004e08e0723c */ /* 0x000fe2000004181c */
[----:B------:R-:W-:Y:S01]  /*6800*/  IMAD.MOV.U32 R76, RZ, RZ, R51 ;  /* 0x000000ffff4c7224 */ /* 0x000fe200078e0033 */
[----:B------:R-:W4:Y:S01]  /*6810*/  LDSM.16.MT88.4 R28, [R183+0x14800] ;  /* 0x01480000b71c783b */ /* 0x000f220000004200 */
[----:B------:R-:W-:-:S03]  /*6820*/  IMAD.MOV.U32 R77, RZ, RZ, R50 ;  /* 0x000000ffff4d7224 */ /* 0x000fc600078e0032 */
[----:B------:R-:W-:Y:S01]  /*6830*/  HMMA.16816.F32.BF16 R52, R4, R92, RZ ;  /* 0x0000005c0434723c */ /* 0x000fe200000418ff */
[----:B------:R-:W-:Y:S02]  /*6840*/  IMAD.MOV.U32 R79, RZ, RZ, R49 ;  /* 0x000000ffff4f7224 */ /* 0x000fe400078e0031 */
[----:B------:R-:W-:Y:S02]  /*6850*/  IMAD.MOV.U32 R78, RZ, RZ, R48 ;  /* 0x000000ffff4e7224 */ /* 0x000fe400078e0030 */
[----:B------:R-:W4:Y:S01]  /*6860*/  LDSM.16.MT88.4 R48, [R186+0x14000] ;  /* 0x01400000ba30783b */ /* 0x000f220000004200 */
[C---:B------:R-:W-:Y:S06]  /*6870*/  HMMA.16816.F32.BF16 R240, R8.reuse, R86, R44 ;  /* 0x0000005608f0723c */ /* 0x040fec000004182c */
[C---:B------:R-:W-:Y:S06]  /*6880*/  HMMA.16816.F32.BF16 R84, R8.reuse, R72, R24 ;  /* 0x000000480854723c */ /* 0x040fec0000041818 */
[----:B------:R-:W-:Y:S06]  /*6890*/  HMMA.16816.F32.BF16 R72, R8, R74, R20 ;  /* 0x0000004a0848723c */ /* 0x000fec0000041814 */
[C---:B------:R-:W-:Y:S06]  /*68a0*/  HMMA.16816.F32.BF16 R20, R4.reuse, R94, RZ ;  /* 0x0000005e0414723c */ /* 0x040fec00000418ff */
[C---:B-1----:R-:W-:Y:S06]  /*68b0*/  HMMA.16816.F32.BF16 R24, R4.reuse, R100, RZ ;  /* 0x000000640418723c */ /* 0x042fec00000418ff */
[----:B------:R-:W-:Y:S06]  /*68c0*/  HMMA.16816.F32.BF16 R32, R4, R102, RZ ;  /* 0x000000660420723c */ /* 0x000fec00000418ff */
[----:B------:R-:W-:Y:S01]  /*68d0*/  HMMA.16816.F32.BF16 R160, R8, R80, R40 ;  /* 0x0000005008a0723c */ /* 0x000fe20000041828 */
[----:B------:R-:W1:Y:S05]  /*68e0*/  LDSM.16.MT88.4 R40, [R184+0x14800] ;  /* 0x01480000b828783b */ /* 0x000e6a0000004200 */
[----:B--2---:R-:W-:Y:S01]  /*68f0*/  HMMA.16816.F32.BF16 R44, R4, R58, RZ ;  /* 0x0000003a042c723c */ /* 0x004fe200000418ff */
[----:B------:R-:W-:-:S02]  /*6900*/  IMAD.MOV.U32 R80, RZ, RZ, R18 ;  /* 0x000000ffff507224 */ /* 0x000fc400078e0012 */
[----:B------:R-:W-:-:S03]  /*6910*/  IMAD.MOV.U32 R81, RZ, RZ, R97 ;  /* 0x000000ffff517224 */ /* 0x000fc600078e0061 */
[C---:B---3--:R-:W-:Y:S01]  /*6920*/  HMMA.16816.F32.BF16 R220, R8.reuse, R64, R52 ;  /* 0x0000004008dc723c */ /* 0x048fe20000041834 */
[----:B------:R-:W-:Y:S01]  /*6930*/  IMAD.MOV.U32 R59, RZ, RZ, R2 ;  /* 0x000000ffff3b7224 */ /* 0x000fe200078e0002 */
[----:B------:R-:W-:Y:S01]  /*6940*/  LOP3.LUT R2, R115, UR4, RZ, 0x3c, !PT ;  /* 0x0000000473027c12 */ /* 0x000fe2000f8e3cff */
[----:B------:R-:W2:Y:S01]  /*6950*/  LDSM.16.MT88.4 R52, [R186+0x14800] ;  /* 0x01480000ba34783b */ /* 0x000ea20000004200 */
[----:B------:R-:W-:Y:S02]  /*6960*/  IMAD.MOV.U32 R115, RZ, RZ, R96 ;  /* 0x000000ffff737224 */ /* 0x000fe400078e0060 */
[----:B------:R-:W-:Y:S01]  /*6970*/  HMMA.16816.F32.BF16 R68, R8, R82, R36 ;  /* 0x000000520844723c */ /* 0x000fe20000041824 */
[----:B------:R-:W-:Y:S02]  /*6980*/  IMAD.MOV.U32 R58, RZ, RZ, R105 ;  /* 0x000000ffff3a7224 */ /* 0x000fe400078e0069 */
[----:B------:R-:W-:Y:S02]  /*6990*/  IMAD.MOV.U32 R64, RZ, RZ, R154 ;  /* 0x000000ffff407224 */ /* 0x000fe400078e009a */
[----:B------:R-:W-:Y:S01]  /*69a0*/  IMAD.MOV.U32 R65, RZ, RZ, R153 ;  /* 0x000000ffff417224 */ /* 0x000fe200078e0099 */
[----:B------:R-:W-:Y:S01]  /*69b0*/  HMMA.16816.F32.BF16 R36, R4, R56, RZ ;  /* 0x000000380424723c */ /* 0x000fe200000418ff */
[----:B------:R-:W-:-:S02]  /*69c0*/  IMAD.MOV.U32 R83, RZ, RZ, R19 ;  /* 0x000000ffff537224 */ /* 0x000fc400078e0013 */
[----:B------:R-:W-:-:S03]  /*69d0*/  IMAD.WIDE.U32 R18, R2, -0x326172a9, RZ ;  /* 0xcd9e8d5702127825 */ /* 0x000fc600078e00ff */
[C---:B------:R-:W-:Y:S01]  /*69e0*/  HMMA.16816.F32.BF16 R88, R8.reuse, R66, R20 ;  /* 0x000000420858723c */ /* 0x040fe20000041814 */
[----:B------:R-:W-:Y:S01]  /*69f0*/  IMAD.MOV.U32 R57, RZ, RZ, R99 ;  /* 0x000000ffff397224 */ /* 0x000fe200078e0063 */
[----:B------:R-:W-:Y:S01]  /*6a00*/  LOP3.LUT R19, R19, UR19, R110, 0x96, !PT ;  /* 0x0000001313137c12 */ /* 0x000fe2000f8e966e */
[----:B------:R-:W-:Y:S01]  /*6a10*/  IMAD.MOV.U32 R56, RZ, RZ, R106 ;  /* 0x000000ffff387224 */ /* 0x000fe200078e006a */
[----:B------:R-:W-:Y:S01]  /*6a20*/  LOP3.LUT R2, R61, UR14, R18, 0x96, !PT ;  /* 0x0000000e3d027c12 */ /* 0x000fe2000f8e9612 */
[----:B------:R-:W-:Y:S01]  /*6a30*/  IMAD.MOV.U32 R82, RZ, RZ, R155 ;  /* 0x000000ffff527224 */ /* 0x000fe200078e009b */
[----:B----4-:R-:W-:Y:S01]  /*6a40*/  HMMA.16816.F32.BF16 R92, R8, R28, R24 ;  /* 0x0000001c085c723c */ /* 0x010fe20000041818 */
[----:B------:R-:W-:-:S04]  /*6a50*/  IMAD.WIDE.U32 R18, R19, -0x2daee0ad, RZ ;  /* 0xd2511f5313127825 */ /* 0x000fc800078e00ff */
[----:B------:R-:W-:Y:S01]  /*6a60*/  IMAD.WIDE.U32 R20, R2, -0x2daee0ad, RZ ;  /* 0xd2511f5302147825 */ /* 0x000fe200078e00ff */
[----:B------:R-:W-:Y:S01]  /*6a70*/  HMMA.16816.F32.BF16 R96, R8, R30, R32 ;  /* 0x0000001e0860723c */ /* 0x000fe20000041820 */
[----:B------:R-:W-:Y:S02]  /*6a80*/  LOP3.LUT R2, R19, UR13, R108, 0x96, !PT ;  /* 0x0000000d13027c12 */ /* 0x000fe4000f8e966c */
[----:B------:R-:W-:Y:S01]  /*6a90*/  IMAD.MOV.U32 R67, RZ, RZ, R107 ;  /* 0x000000ffff437224 */ /* 0x000fe200078e006b */
[----:B------:R-:W-:Y:S01]  /*6aa0*/  LOP3.LUT R24, R21, UR11, R18, 0x96, !PT ;  /* 0x0000000b15187c12 */ /* 0x000fe2000f8e9612 */
[----:B------:R-:W-:Y:S01]  /*6ab0*/  IMAD.MOV.U32 R66, RZ, RZ, R104 ;  /* 0x000000ffff427224 */ /* 0x000fe200078e0068 */
[----:B------:R-:W-:Y:S01]  /*6ac0*/  HMMA.16816.F32.BF16 R28, R4, R48, RZ ;  /* 0x00000030041c723c */ /* 0x000fe200000418ff */
[----:B------:R-:W-:-:S04]  /*6ad0*/  IMAD.WIDE.U32 R22, R2, -0x326172a9, RZ ;  /* 0xcd9e8d5702167825 */ /* 0x000fc800078e00ff */
[----:B------:R-:W-:Y:S01]  /*6ae0*/  IMAD.WIDE.U32 R24, R24, -0x326172a9, RZ ;  /* 0xcd9e8d5718187825 */ /* 0x000fe200078e00ff */
[----:B------:R-:W-:Y:S01]  /*6af0*/  HMMA.16816.F32.BF16 R32, R4, R50, RZ ;  /* 0x000000320420723c */ /* 0x000fe200000418ff */
[----:B------:R-:W-:Y:S02]  /*6b00*/  LOP3.LUT R23, R23, UR12, R60, 0x96, !PT ;  /* 0x0000000c17177c12 */ /* 0x000fe4000f8e963c */
[C---:B------:R-:W-:Y:S01]  /*6b10*/  LOP3.LUT R48, R16.reuse, 0xffff, RZ, 0xc0, !PT ;  /* 0x0000ffff10307812 */ /* 0x040fe200078ec0ff */
[----:B------:R-:W-:Y:S01]  /*6b20*/  IMAD.MOV.U32 R61, RZ, RZ, R135 ;  /* 0x000000ffff3d7224 */ /* 0x000fe200078e0087 */
[----:B------:R-:W-:Y:S01]  /*6b30*/  LOP3.LUT R2, R25, UR10, R22, 0x96, !PT ;  /* 0x0000000a19027c12 */ /* 0x000fe2000f8e9616 */
[----:B------:R-:W-:Y:S01]  /*6b40*/  IMAD.WIDE.U32 R22, R23, -0x2daee0ad, RZ ;  /* 0xd2511f5317167825 */ /* 0x000fe200078e00ff */
[----:B-1----:R-:W-:Y:S01]  /*6b50*/  HMMA.16816.F32.BF16 R100, R8, R40, R36 ;  /* 0x000000280864723c */ /* 0x002fe20000041824 */
[----:B------:R-:W-:Y:S02]  /*6b60*/  LOP3.LUT R25, R16, 0xff, RZ, 0xc0, !PT ;  /* 0x000000ff10197812 */ /* 0x000fe400078ec0ff */
[----:B------:R-:W-:-:S02]  /*6b70*/  IMAD.WIDE.U32 R26, R2, -0x2daee0ad, RZ ;  /* 0xd2511f53021a7825 */ /* 0x000fc400078e00ff */
[----:B------:R-:W-:Y:S01]  /*6b80*/  ISETP.LE.U32.AND P2, PT, R25, UR5, PT ;  /* 0x0000000519007c0c */ /* 0x000fe2000bf43070 */
[C---:B------:R-:W-:Y:S01]  /*6b90*/  HMMA.16816.F32.BF16 R104, R8.reuse, R42, R44 ;  /* 0x0000002a0868723c */ /* 0x040fe2000004182c */
[----:B------:R-:W-:Y:S01]  /*6ba0*/  LOP3.LUT R37, R21, UR11, R18, 0x96, !PT ;  /* 0x0000000b15257c12 */ /* 0x000fe2000f8e9612 */
[----:B------:R-:W-:Y:S01]  /*6bb0*/  IMAD.MOV.U32 R39, RZ, RZ, R152 ;  /* 0x000000ffff277224 */ /* 0x000fe200078e0098 */
[----:B------:R-:W-:Y:S02]  /*6bc0*/  LOP3.LUT R18, R23, UR8, R20, 0x96, !PT ;  /* 0x0000000817127c12 */ /* 0x000fe4000f8e9614 */
[----:B------:R-:W-:Y:S02]  /*6bd0*/  LOP3.LUT R2, R27, UR6, R22, 0x96, !PT ;  /* 0x000000061b027c12 */ /* 0x000fe4000f8e9616 */
[----:B------:R-:W-:Y:S01]  /*6be0*/  LOP3.LUT R36, R19, UR13, R108, 0x96, !PT ;  /* 0x0000000d13247c12 */ /* 0x000fe2000f8e966c */
[----:B------:R-:W-:Y:S01]  /*6bf0*/  IMAD.WIDE.U32 R22, R18, -0x326172a9, RZ ;  /* 0xcd9e8d5712167825 */ /* 0x000fe200078e00ff */
[----:B--2---:R-:W-:Y:S01]  /*6c00*/  HMMA.16816.F32.BF16 R108, R8, R52, R28 ;  /* 0x00000034086c723c */ /* 0x004fe2000004181c */
[----:B------:R-:W-:-:S02]  /*6c10*/  LOP3.LUT R19, R17, UR20, R62, 0x96, !PT ;  /* 0x0000001411137c12 */ /* 0x000fc4000f8e963e */
[----:B------:R-:W-:Y:S01]  /*6c20*/  SHF.R.U32.HI R45, RZ, 0x10, R16 ;  /* 0x00000010ff2d7819 */ /* 0x000fe20000011610 */
[----:B------:R-:W-:Y:S01]  /*6c30*/  IMAD.MOV.U32 R47, RZ, RZ, R67 ;  /* 0x000000ffff2f7224 */ /* 0x000fe200078e0043 */
[----:B------:R-:W-:Y:S01]  /*6c40*/  LOP3.LUT R21, R15, UR21, R112, 0x96, !PT ;  /* 0x000000150f157c12 */ /* 0x000fe2000f8e9670 */
[----:B------:R-:W-:Y:S01]  /*6c50*/  HMMA.16816.F32.BF16 R152, R8, R54, R32 ;  /* 0x000000360898723c */ /* 0x000fe20000041820 */
[----:B------:R-:W-:Y:S01]  /*6c60*/  SHF.R.U32.HI R28, RZ, 0x18, R16 ;  /* 0x00000018ff1c7819 */ /* 0x000fe20000011610 */
[----:B------:R-:W-:Y:S01]  /*6c70*/  IMAD.WIDE.U32 R16, R2, -0x326172a9, RZ ;  /* 0xcd9e8d5702107825 */ /* 0x000fe200078e00ff */
[----:B------:R-:W-:-:S03]  /*6c80*/  LOP3.LUT R38, R14, 0xff, RZ, 0xc0, !PT ;  /* 0x000000ff0e267812 */ /* 0x000fc600078ec0ff */
[----:B------:R-:W-:Y:S01]  /*6c90*/  @!P2 HFMA2.BF16_V2 R144, -RZ.H0_H0, RZ.H0_H0, -R189.H0_H0 ;  /* 0x200000ffff90a231 */ /* 0x000fe200003409bd */
[----:B------:R-:W-:Y:S01]  /*6ca0*/  LOP3.LUT R43, R14, 0xffff, RZ, 0xc0, !PT ;  /* 0x0000ffff0e2b7812 */ /* 0x000fe200078ec0ff */
[----:B------:R-:W-:Y:S01]  /*6cb0*/  IMAD.MOV.U32 R112, RZ, RZ, R66 ;  /* 0x000000ffff707224 */ /* 0x000fe200078e0042 */
[--C-:B------:R-:W-:Y:S01]  /*6cc0*/  SHF.R.U32.HI R42, RZ, 0x10, R14.reuse ;  /* 0x00000010ff2a7819 */ /* 0x100fe2000001160e */
[----:B------:R-:W-:Y:S01]  /*6cd0*/  IMAD.MOV.U32 R55, RZ, RZ, R39 ;  /* 0x000000ffff377224 */ /* 0x000fe200078e0027 */
[----:B------:R-:W-:Y:S01]  /*6ce0*/  SHF.R.U32.HI R33, RZ, 0x18, R14 ;  /* 0x00000018ff217819 */ /* 0x000fe2000001160e */
[----:B------:R-:W-:Y:S01]  /*6cf0*/  IMAD.WIDE.U32 R14, R36, -0x326172a9, RZ ;  /* 0xcd9e8d57240e7825 */ /* 0x000fe200078e00ff */
[----:B------:R-:W-:Y:S02]  /*6d00*/  LOP3.LUT R24, R23, UR7, R24, 0x96, !PT ;  /* 0x0000000717187c12 */ /* 0x000fe4000f8e9618 */
[----:B------:R-:W-:Y:S01]  /*6d10*/  LOP3.LUT R18, R17, UR21, R22, 0x96, !PT ;  /* 0x0000001511127c12 */ /* 0x000fe2000f8e9616 */
[----:B------:R-:W-:Y:S01]  /*6d20*/  IMAD.WIDE.U32 R22, R37, -0x326172a9, RZ ;  /* 0xcd9e8d5725167825 */ /* 0x000fe200078e00ff */
[----:B------:R-:W-:-:S02]  /*6d30*/  LOP3.LUT R15, R15, UR12, R60, 0x96, !PT ;  /* 0x0000000c0f0f7c12 */ /* 0x000fc4000f8e963c */
[C---:B------:R-:W-:Y:S01]  /*6d40*/  LOP3.LUT R27, R16.reuse, 0xff, RZ, 0xc0, !PT ;  /* 0x000000ff101b7812 */ /* 0x040fe200078ec0ff */
[----:B------:R-:W-:Y:S01]  /*6d50*/  IMAD.MOV.U32 R54, RZ, RZ, R215 ;  /* 0x000000ffff367224 */ /* 0x000fe200078e00d7 */
[----:B------:R-:W-:Y:S02]  /*6d60*/  LOP3.LUT R2, R23, UR10, R14, 0x96, !PT ;  /* 0x0000000a17027c12 */ /* 0x000fe4000f8e960e */
[----:B------:R-:W-:Y:S02]  /*6d70*/  LOP3.LUT R31, R16, 0xffff, RZ, 0xc0, !PT ;  /* 0x0000ffff101f7812 */ /* 0x000fe400078ec0ff */
[--C-:B------:R-:W-:Y:S01]  /*6d80*/  SHF.R.U32.HI R30, RZ, 0x10, R16.reuse ;  /* 0x00000010ff1e7819 */ /* 0x100fe20000011610 */
[----:B------:R-:W-:Y:S01]  /*6d90*/  IMAD.WIDE.U32 R34, R2, -0x2daee0ad, RZ ;  /* 0xd2511f5302227825 */ /* 0x000fe200078e00ff */
[----:B------:R-:W-:Y:S02]  /*6da0*/  SHF.R.U32.HI R29, RZ, 0x18, R16 ;  /* 0x00000018ff1d7819 */ /* 0x000fe40000011610 */
[----:B------:R-:W-:Y:S01]  /*6db0*/  ISETP.LE.U32.AND P6, PT, R27, UR5, PT ;  /* 0x000000051b007c0c */ /* 0x000fe2000bfc3070 */
[----:B------:R-:W-:Y:S01]  /*6dc0*/  IMAD.WIDE.U32 R16, R15, -0x2daee0ad, RZ ;  /* 0xd2511f530f107825 */ /* 0x000fe200078e00ff */
[----:B------:R-:W-:-:S02]  /*6dd0*/  ISETP.LE.U32.AND P5, PT, R28, UR5, PT ;  /* 0x000000051c007c0c */ /* 0x000fc4000bfa3070 */
[----:B------:R-:W-:Y:S01]  /*6de0*/  @!P2 PRMT R189, R144, 0x5410, RZ ;  /* 0x0000541090bda816 */ /* 0x000fe200000000ff */
[----:B------:R-:W-:Y:S01]  /*6df0*/  IMAD.WIDE.U32 R14, R24, -0x2daee0ad, RZ ;  /* 0xd2511f53180e7825 */ /* 0x000fe200078e00ff */
[----:B------:R-:W-:Y:S02]  /*6e00*/  LOP3.LUT R17, R17, UR8, R20, 0x96, !PT ;  /* 0x0000000811117c12 */ /* 0x000fe4000f8e9614 */
[----:B------:R-:W-:Y:S01]  /*6e10*/  LOP3.LUT R20, R35, UR6, R16, 0x96, !PT ;  /* 0x0000000623147c12 */ /* 0x000fe2000f8e9610 */
[----:B------:R-:W-:Y:S01]  /*6e20*/  IMAD.MOV.U32 R24, RZ, RZ, R115 ;  /* 0x000000ffff187224 */ /* 0x000fe200078e0073 */
[----:B------:R-:W-:Y:S01]  /*6e30*/  LOP3.LUT R2, R15, UR20, R26, 0x96, !PT ;  /* 0x000000140f027c12 */ /* 0x000fe2000f8e961a */
[----:B------:R-:W-:Y:S01]  /*6e40*/  IMAD.WIDE.U32 R16, R17, -0x326172a9, RZ ;  /* 0xcd9e8d5711107825 */ /* 0x000fe200078e00ff */
[C---:B------:R-:W-:Y:S02]  /*6e50*/  LOP3.LUT R40, R14.reuse, 0xff, RZ, 0xc0, !PT ;  /* 0x000000ff0e287812 */ /* 0x040fe400078ec0ff */
[----:B------:R-:W-:-:S02]  /*6e60*/  LOP3.LUT R46, R14, 0xffff, RZ, 0xc0, !PT ;  /* 0x0000ffff0e2e7812 */ /* 0x000fc400078ec0ff */
[--C-:B------:R-:W-:Y:S02]  /*6e70*/  SHF.R.U32.HI R44, RZ, 0x10, R14.reuse ;  /* 0x00000010ff2c7819 */ /* 0x100fe4000001160e */
[----:B------:R-:W-:Y:S01]  /*6e80*/  SHF.R.U32.HI R35, RZ, 0x18, R14 ;  /* 0x00000018ff237819 */ /* 0x000fe2000001160e */
[----:B------:R-:W-:Y:S01]  /*6e90*/  IMAD.WIDE.U32 R14, R20, -0x326172a9, RZ ;  /* 0xcd9e8d57140e7825 */ /* 0x000fe200078e00ff */
[----:B------:R-:W-:Y:S01]  /*6ea0*/  LOP3.LUT R22, R17, UR7, R22, 0x96, !PT ;  /* 0x0000000711167c12 */ /* 0x000fe2000f8e9616 */
[----:B------:R-:W-:Y:S02]  /*6eb0*/  USHF.L.U32 UR10, UR24, 0x3, URZ ;  /* 0x00000003180a7899 */ /* 0x000fe4000800063f */
[----:B------:R-:W-:Y:S01]  /*6ec0*/  IMAD.MOV.U32 R20, RZ, RZ, R134 ;  /* 0x000000ffff147224 */ /* 0x000fe200078e0086 */
[C---:B------:R-:W-:Y:S01]  /*6ed0*/  LOP3.LUT R36, R14.reuse, 0xffff, RZ, 0xc0, !PT ;  /* 0x0000ffff0e247812 */ /* 0x040fe200078ec0ff */
[----:B------:R-:W-:Y:S01]  /*6ee0*/  ULDC.64 UR6, c[0x0][0x2a8] ;  /* 0x0000aa0000067ab9 */ /* 0x000fe20000000a00 */
[----:B------:R-:W-:-:S02]  /*6ef0*/  LOP3.LUT R41, R14, 0xff, RZ, 0xc0, !PT ;  /* 0x000000ff0e297812 */ /* 0x000fc400078ec0ff */
[--C-:B------:R-:W-:Y:S02]  /*6f00*/  SHF.R.U32.HI R37, RZ, 0x10, R14.reuse ;  /* 0x00000010ff257819 */ /* 0x100fe4000001160e */
[----:B------:R-:W-:Y:S02]  /*6f10*/  SHF.R.U32.HI R39, RZ, 0x18, R14 ;  /* 0x00000018ff277819 */ /* 0x000fe4000001160e */
[----:B------:R-:W-:Y:S02]  /*6f20*/  LOP3.LUT R14, R18, 0xffff, RZ, 0xc0, !PT ;  /* 0x0000ffff120e7812 */ /* 0x000fe400078ec0ff */
[----:B------:R-:W-:Y:S01]  /*6f30*/  LOP3.LUT R32, R15, UR21, R16, 0x96, !PT ;  /* 0x000000150f207c12 */ /* 0x000fe2000f8e9610 */
[--C-:B------:R-:W-:Y:S01]  /*6f40*/  FFMA.FTZ R16, R116, UR36, -R13.reuse ;  /* 0x0000002474107c23 */ /* 0x100fe2000801080d */
[----:B------:R-:W-:Y:S01]  /*6f50*/  FFMA.FTZ R15, R117, UR36, -R13 ;  /* 0x00000024750f7c23 */ /* 0x000fe2000801080d */
[----:B------:R-:W-:Y:S02]  /*6f60*/  SHF.R.U32.HI R14, RZ, 0x8, R14 ;  /* 0x00000008ff0e7819 */ /* 0x000fe4000001160e */
[----:B------:R-:W-:Y:S02]  /*6f70*/  MUFU.EX2 R67, R16 ;  /* 0x0000001000437308 */ /* 0x000fe40000000800 */
[----:B------:R-:W-:-:S04]  /*6f80*/  LOP3.LUT R14, R14, 0xffff, RZ, 0xc0, !PT ;  /* 0x0000ffff0e0e7812 */ /* 0x000fc800078ec0ff */
[----:B------:R-:W-:Y:S02]  /*6f90*/  ISETP.LE.U32.AND P1, PT, R14, UR5, PT ;  /* 0x000000050e007c0c */ /* 0x000fe4000bf23070 */
[----:B------:R1:W2:Y:S01]  /*6fa0*/  MUFU.EX2 R115, R15 ;  /* 0x0000000f00737308 */ /* 0x0002a20000000800 */
[----:B------:R-:W-:-:S04]  /*6fb0*/  LOP3.LUT R14, R18, 0xff, RZ, 0xc0, !PT ;  /* 0x000000ff120e7812 */ /* 0x000fc800078ec0ff */
[----:B------:R-:W-:Y:S02]  /*6fc0*/  ISETP.LE.U32.AND P4, PT, R14, UR5, PT ;  /* 0x000000050e007c0c */ /* 0x000fe4000bf83070 */
[----:B------:R-:W-:-:S04]  /*6fd0*/  SHF.R.U32.HI R14, RZ, 0x18, R18 ;  /* 0x00000018ff0e7819 */ /* 0x000fc80000011612 */
[----:B------:R-:W-:Y:S01]  /*6fe0*/  ISETP.LE.U32.AND P3, PT, R14, UR5, PT ;  /* 0x000000050e007c0c */ /* 0x000fe2000bf63070 */
[----:B-1----:R-:W-:Y:S01]  /*6ff0*/  FFMA.FTZ R15, R118, UR36, -R12 ;  /* 0x00000024760f7c23 */ /* 0x002fe2000801080c */
[----:B--2---:R-:W-:-:S03]  /*7000*/  F2FP.BF16.F32.PACK_AB R14, R115, R67 ;  /* 0x00000043730e723e */ /* 0x004fc600000010ff */
[----:B------:R1:W-:Y:S01]  /*7010*/  MUFU.EX2 R62, R15 ;  /* 0x0000000f003e7308 */ /* 0x0003e20000000800 */
[C---:B------:R-:W-:Y:S02]  /*7020*/  PRMT R178, R14.reuse, 0x7610, R178 ;  /* 0x000076100eb27816 */ /* 0x040fe400000000b2 */
[----:B------:R-:W-:Y:S02]  /*7030*/  PRMT R177, R14, 0x7632, R177 ;  /* 0x000076320eb17816 */ /* 0x000fe400000000b1 */
[----:B------:R-:W-:Y:S01]  /*7040*/  SHF.R.U32.HI R14, RZ, 0x10, R18 ;  /* 0x00000010ff0e7819 */ /* 0x000fe20000011612 */
[----:B------:R-:W-:Y:S01]  /*7050*/  @!P4 HFMA2.BF16_V2 R117, -RZ.H0_H0, RZ.H0_H0, -R178.H0_H0 ;  /* 0x200000ffff75c231 */ /* 0x000fe200003409b2 */
[----:B------:R-:W-:Y:S01]  /*7060*/  PRMT R53, R178, 0x5410, R177 ;  /* 0x00005410b2357816 */ /* 0x000fe200000000b1 */
[----:B------:R-:W-:Y:S01]  /*7070*/  @!P1 HFMA2.BF16_V2 R116, -RZ.H0_H0, RZ.H0_H0, -R177.H0_H0 ;  /* 0x200000ffff749231 */ /* 0x000fe200003409b1 */
[----:B------:R-:W-:Y:S02]  /*7080*/  LOP3.LUT R14, R14, 0xff, RZ, 0xc0, !PT ;  /* 0x000000ff0e0e7812 */ /* 0x000fe400078ec0ff */
[----:B------:R-:W-:-:S02]  /*7090*/  @!P4 PRMT R178, R117, 0x5410, RZ ;  /* 0x0000541075b2c816 */ /* 0x000fc400000000ff */
[----:B------:R-:W-:Y:S02]  /*70a0*/  ISETP.LE.U32.AND P4, PT, R14, UR5, PT ;  /* 0x000000050e007c0c */ /* 0x000fe4000bf83070 */
[----:B------:R-:W-:Y:S01]  /*70b0*/  @!P1 PRMT R177, R116, 0x5410, RZ ;  /* 0x0000541074b19816 */ /* 0x000fe200000000ff */
[----:B-1----:R-:W-:Y:S01]  /*70c0*/  FFMA.FTZ R15, R119, UR36, -R12 ;  /* 0x00000024770f7c23 */ /* 0x002fe2000801080c */
[----:B------:R-:W-:-:S03]  /*70d0*/  ISETP.LE.U32.AND P1, PT, R29, UR5, PT ;  /* 0x000000051d007c0c */ /* 0x000fc6000bf23070 */
[----:B------:R-:W1:Y:S02]  /*70e0*/  MUFU.EX2 R60, R15 ;  /* 0x0000000f003c7308 */ /* 0x000e640000000800 */
[----:B-1----:R-:W-:Y:S01]  /*70f0*/  F2FP.BF16.F32.PACK_AB R14, R60, R62 ;  /* 0x0000003e3c0e723e */ /* 0x002fe200000010ff */
[----:B------:R-:W-:-:S03]  /*7100*/  FFMA.FTZ R15, R120, UR36, -R13 ;  /* 0x00000024780f7c23 */ /* 0x000fc6000801080d */
[C---:B------:R-:W-:Y:S02]  /*7110*/  PRMT R176, R14.reuse, 0x7632, R176 ;  /* 0x000076320eb07816 */ /* 0x040fe400000000b0 */
[----:B------:R1:W-:Y:S01]  /*7120*/  MUFU.EX2 R25, R15 ;  /* 0x0000000f00197308 */ /* 0x0003e20000000800 */
[----:B------:R-:W-:Y:S01]  /*7130*/  PRMT R175, R14, 0x7610, R175 ;  /* 0x000076100eaf7816 */ /* 0x000fe200000000af */
[----:B------:R-:W-:Y:S01]  /*7140*/  FFMA.FTZ R14, R121, UR36, -R13 ;  /* 0x00000024790e7c23 */ /* 0x000fe2000801080d */
[----:B------:R-:W-:Y:S02]  /*7150*/  @!P3 HFMA2.BF16_V2 R118, -RZ.H0_H0, RZ.H0_H0, -R176.H0_H0 ;  /* 0x200000ffff76b231 */ /* 0x000fe400003409b0 */
[----:B------:R-:W-:Y:S01]  /*7160*/  PRMT R52, R175, 0x5410, R176 ;  /* 0x00005410af347816 */ /* 0x000fe200000000b0 */
[----:B------:R-:W-:Y:S02]  /*7170*/  @!P4 HFMA2.BF16_V2 R119, -RZ.H0_H0, RZ.H0_H0, -R175.H0_H0 ;  /* 0x200000ffff77c231 */ /* 0x000fe400003409af */
[----:B------:R2:W3:Y:S01]  /*7180*/  MUFU.EX2 R66, R14 ;  /* 0x0000000e00427308 */ /* 0x0004e20000000800 */
[----:B------:R-:W-:-:S02]  /*7190*/  @!P3 PRMT R176, R118, 0x5410, RZ ;  /* 0x0000541076b0b816 */ /* 0x000fc400000000ff */
[----:B------:R-:W-:Y:S01]  /*71a0*/  @!P4 PRMT R175, R119, 0x5410, RZ ;  /* 0x0000541077afc816 */ /* 0x000fe200000000ff */
[----:B-1----:R-:W-:-:S04]  /*71b0*/  FFMA.FTZ R15, R123, UR36, -R12 ;  /* 0x000000247b0f7c23 */ /* 0x002fc8000801080c */
[----:B------:R1:W-:Y:S01]  /*71c0*/  MUFU.EX2 R215, R15 ;  /* 0x0000000f00d77308 */ /* 0x0003e20000000800 */
[----:B--2---:R-:W-:-:S04]  /*71d0*/  LOP3.LUT R14, R30, 0xff, RZ, 0xc0, !PT ;  /* 0x000000ff1e0e7812 */ /* 0x004fc800078ec0ff */
[----:B------:R-:W-:Y:S02]  /*71e0*/  ISETP.LE.U32.AND P3, PT, R14, UR5, PT ;  /* 0x000000050e007c0c */ /* 0x000fe4000bf63070 */
[----:B------:R-:W-:-:S04]  /*71f0*/  SHF.R.U32.HI R14, RZ, 0x8, R31 ;  /* 0x00000008ff0e7819 */ /* 0x000fc8000001161f */
[----:B------:R-:W-:Y:S01]  /*7200*/  LOP3.LUT R14, R14, 0xffff, RZ, 0xc0, !PT ;  /* 0x0000ffff0e0e7812 */ /* 0x000fe200078ec0ff */
[----:B-1----:R-:W-:-:S03]  /*7210*/  FFMA.FTZ R15, R122, UR36, -R12 ;  /* 0x000000247a0f7c23 */ /* 0x002fc6000801080c */
[----:B------:R-:W-:Y:S02]  /*7220*/  ISETP.LE.U32.AND P4, PT, R14, UR5, PT ;  /* 0x000000050e007c0c */ /* 0x000fe4000bf83070 */
[----:B---3--:R-:W-:Y:S01]  /*7230*/  F2FP.BF16.F32.PACK_AB R14, R66, R25 ;  /* 0x00000019420e723e */ /* 0x008fe200000010ff */
[----:B------:R-:W1:Y:S03]  /*7240*/  MUFU.EX2 R23, R15 ;  /* 0x0000000f00177308 */ /* 0x000e660000000800 */
[C---:B------:R-:W-:Y:S02]  /*7250*/  PRMT R174, R14.reuse, 0x7610, R174 ;  /* 0x000076100eae7816 */ /* 0x040fe400000000ae */
[----:B------:R-:W-:Y:S02]  /*7260*/  PRMT R173, R14, 0x7632, R173 ;  /* 0x000076320ead7816 */ /* 0x000fe400000000ad */
[----:B------:R-:W-:Y:S01]  /*7270*/  SHF.R.U32.HI R14, RZ, 0x10, R2 ;  /* 0x00000010ff0e7819 */ /* 0x000fe20000011602 */
[----:B------:R-:W-:Y:S01]  /*7280*/  @!P6 HFMA2.BF16_V2 R120, -RZ.H0_H0, RZ.H0_H0, -R174.H0_H0 ;  /* 0x200000ffff78e231 */ /* 0x000fe200003409ae */
[----:B------:R-:W-:Y:S01]  /*7290*/  PRMT R51, R174, 0x5410, R173 ;  /* 0x00005410ae337816 */ /* 0x000fe200000000ad */
[----:B------:R-:W-:Y:S01]  /*72a0*/  @!P4 HFMA2.BF16_V2 R121, -RZ.H0_H0, RZ.H0_H0, -R173.H0_H0 ;  /* 0x200000ffff79c231 */ /* 0x000fe200003409ad */
[----:B------:R-:W-:-:S02]  /*72b0*/  LOP3.LUT R14, R14, 0xff, RZ, 0xc0, !PT ;  /* 0x000000ff0e0e7812 */ /* 0x000fc400078ec0ff */
[----:B------:R-:W-:Y:S02]  /*72c0*/  @!P6 PRMT R174, R120, 0x5410, RZ ;  /* 0x0000541078aee816 */ /* 0x000fe400000000ff */
[----:B------:R-:W-:Y:S02]  /*72d0*/  ISETP.LE.U32.AND P6, PT, R14, UR5, PT ;  /* 0x000000050e007c0c */ /* 0x000fe4000bfc3070 */
[----:B-1----:R-:W-:Y:S01]  /*72e0*/  F2FP.BF16.F32.PACK_AB R14, R23, R215 ;  /* 0x000000d7170e723e */ /* 0x002fe200000010ff */
[----:B------:R-:W-:Y:S01]  /*72f0*/  FFMA.FTZ R15, R125, UR36, -R13 ;  /* 0x000000247d0f7c23 */ /* 0x000fe2000801080d */
[----:B------:R-:W-:Y:S02]  /*7300*/  @!P4 PRMT R173, R121, 0x5410, RZ ;  /* 0x0000541079adc816 */ /* 0x000fe400000000ff */
[C---:B------:R-:W-:Y:S01]  /*7310*/  PRMT R171, R14.reuse, 0x7610, R171 ;  /* 0x000076100eab7816 */ /* 0x040fe200000000ab */
[----:B------:R1:W-:Y:S01]  /*7320*/  MUFU.EX2 R135, R15 ;  /* 0x0000000f00877308 */ /* 0x0003e20000000800 */
[----:B------:R-:W-:Y:S01]  /*7330*/  PRMT R172, R14, 0x7632, R172 ;  /* 0x000076320eac7816 */ /* 0x000fe200000000ac */
[----:B------:R-:W-:-:S02]  /*7340*/  FFMA.FTZ R14, R124, UR36, -R13 ;  /* 0x000000247c0e7c23 */ /* 0x000fc4000801080d */
[----:B------:R-:W-:Y:S01]  /*7350*/  @!P3 HFMA2.BF16_V2 R123, -RZ.H0_H0, RZ.H0_H0, -R171.H0_H0 ;  /* 0x200000ffff7bb231 */ /* 0x000fe200003409ab */
[----:B------:R-:W-:Y:S01]  /*7360*/  PRMT R50, R171, 0x5410, R172 ;  /* 0x00005410ab327816 */ /* 0x000fe200000000ac */
[----:B------:R-:W-:Y:S02]  /*7370*/  @!P1 HFMA2.BF16_V2 R122, -RZ.H0_H0, RZ.H0_H0, -R172.H0_H0 ;  /* 0x200000ffff7a9231 */ /* 0x000fe400003409ac */
[----:B------:R2:W3:Y:S01]  /*7380*/  MUFU.EX2 R26, R14 ;  /* 0x0000000e001a7308 */ /* 0x0004e20000000800 */
[----:B------:R-:W-:Y:S02]  /*7390*/  @!P3 PRMT R171, R123, 0x5410, RZ ;  /* 0x000054107babb816 */ /* 0x000fe400000000ff */
[----:B------:R-:W-:Y:S01]  /*73a0*/  @!P1 PRMT R172, R122, 0x5410, RZ ;  /* 0x000054107aac9816 */ /* 0x000fe200000000ff */
[----:B-1----:R-:W-:Y:S01]  /*73b0*/  IMAD.MOV.U32 R15, RZ, RZ, R24 ;  /* 0x000000ffff0f7224 */ /* 0x002fe200078e0018 */
[----:B--2---:R-:W-:-:S04]  /*73c0*/  LOP3.LUT R14, R2, 0xff, RZ, 0xc0, !PT ;  /* 0x000000ff020e7812 */ /* 0x004fc800078ec0ff */
[----:B------:R-:W-:Y:S02]  /*73d0*/  ISETP.LE.U32.AND P3, PT, R14, UR5, PT ;  /* 0x000000050e007c0c */ /* 0x000fe4000bf63070 */
[----:B------:R-:W-:Y:S02]  /*73e0*/  SHF.R.U32.HI R14, RZ, 0x18, R2 ;  /* 0x00000018ff0e7819 */ /* 0x000fe40000011602 */
[----:B------:R-:W-:Y:S02]  /*73f0*/  LOP3.LUT R2, R2, 0xffff, RZ, 0xc0, !PT ;  /* 0x0000ffff02027812 */ /* 0x000fe400078ec0ff */
[----:B------:R-:W-:Y:S01]  /*7400*/  ISETP.LE.U32.AND P4, PT, R14, UR5, PT ;  /* 0x000000050e007c0c */ /* 0x000fe2000bf83070 */
[----:B------:R-:W-:Y:S01]  /*7410*/  FFMA.FTZ R14, R126, UR36, -R12 ;  /* 0x000000247e0e7c23 */ /* 0x000fe2000801080c */
[----:B------:R-:W-:-:S03]  /*7420*/  SHF.R.U32.HI R2, RZ, 0x8, R2 ;  /* 0x00000008ff027819 */ /* 0x000fc60000011602 */
[----:B------:R1:W-:Y:S01]  /*7430*/  MUFU.EX2 R28, R14 ;  /* 0x0000000e001c7308 */ /* 0x0003e20000000800 */
[----:B------:R-:W-:-:S04]  /*7440*/  LOP3.LUT R2, R2, 0xffff, RZ, 0xc0, !PT ;  /* 0x0000ffff02027812 */ /* 0x000fc800078ec0ff */
[----:B------:R-:W-:Y:S02]  /*7450*/  ISETP.LE.U32.AND P1, PT, R2, UR5, PT ;  /* 0x0000000502007c0c */ /* 0x000fe4000bf23070 */
[----:B---3--:R-:W-:-:S04]  /*7460*/  F2FP.BF16.F32.PACK_AB R2, R135, R26 ;  /* 0x0000001a8702723e */ /* 0x008fc800000010ff */
[C---:B------:R-:W-:Y:S02]  /*7470*/  PRMT R170, R2.reuse, 0x7610, R170 ;  /* 0x0000761002aa7816 */ /* 0x040fe400000000aa */
[----:B------:R-:W-:Y:S02]  /*7480*/  PRMT R169, R2, 0x7632, R169 ;  /* 0x0000763202a97816 */ /* 0x000fe400000000a9 */
[----:B------:R-:W-:Y:S01]  /*7490*/  LOP3.LUT R2, R19, 0xff, RZ, 0xc0, !PT ;  /* 0x000000ff13027812 */ /* 0x000fe200078ec0ff */
[----:B------:R-:W-:Y:S02]  /*74a0*/  @!P3 HFMA2.BF16_V2 R124, -RZ.H0_H0, RZ.H0_H0, -R170.H0_H0 ;  /* 0x200000ffff7cb231 */ /* 0x000fe400003409aa */
[----:B-1----:R-:W-:Y:S01]  /*74b0*/  FFMA.FTZ R14, R127, UR36, -R12 ;  /* 0x000000247f0e7c23 */ /* 0x002fe2000801080c */
[----:B------:R-:W-:Y:S01]  /*74c0*/  PRMT R49, R170, 0x5410, R169 ;  /* 0x00005410aa317816 */ /* 0x000fe200000000a9 */
[----:B------:R-:W-:Y:S02]  /*74d0*/  @!P1 HFMA2.BF16_V2 R125, -RZ.H0_H0, RZ.H0_H0, -R169.H0_H0 ;  /* 0x200000ffff7d9231 */ /* 0x000fe400003409a9 */
[----:B------:R-:W1:Y:S01]  /*74e0*/  MUFU.EX2 R134, R14 ;  /* 0x0000000e00867308 */ /* 0x000e620000000800 */
[----:B------:R-:W-:Y:S01]  /*74f0*/  @!P3 PRMT R170, R124, 0x5410, RZ ;  /* 0x000054107caab816 */ /* 0x000fe200000000ff */
[----:B------:R-:W-:Y:S01]  /*7500*/  IMAD.MOV.U32 R124, RZ, RZ, R25 ;  /* 0x000000ffff7c7224 */ /* 0x000fe200078e0019 */
[----:B------:R-:W-:-:S02]  /*7510*/  ISETP.LE.U32.AND P3, PT, R2, UR5, PT ;  /* 0x0000000502007c0c */ /* 0x000fc4000bf63070 */
[----:B------:R-:W-:Y:S01]  /*7520*/  @!P1 PRMT R169, R125, 0x5410, RZ ;  /* 0x000054107da99816 */ /* 0x000fe200000000ff */
[----:B------:R-:W-:Y:S02]  /*7530*/  IMAD.MOV.U32 R125, RZ, RZ, R20 ;  /* 0x000000ffff7d7224 */ /* 0x000fe400078e0014 */
[----:B------:R-:W-:Y:S02]  /*7540*/  IMAD.MOV.U32 R20, RZ, RZ, R54 ;  /* 0x000000ffff147224 */ /* 0x000fe400078e0036 */
[----:B------:R-:W-:-:S06]  /*7550*/  IMAD.MOV.U32 R54, RZ, RZ, R47 ;  /* 0x000000ffff367224 */ /* 0x000fcc00078e002f */
[----:B------:R-:W-:Y:S01]  /*7560*/  @!P3 HFMA2.BF16_V2 R128, -RZ.H0_H0, RZ.H0_H0, -R230.H0_H0 ;  /* 0x200000ffff80b231 */ /* 0x000fe200003409e6 */
[----:B-1----:R-:W-:Y:S02]  /*7570*/  F2FP.BF16.F32.PACK_AB R2, R134, R28 ;  /* 0x0000001c8602723e */ /* 0x002fe400000010ff */
[----:B------:R-:W-:Y:S02]  /*7580*/  LOP3.LUT R14, R21, 0xffff, RZ, 0xc0, !PT ;  /* 0x0000ffff150e7812 */ /* 0x000fe400078ec0ff */
[C---:B------:R-:W-:Y:S02]  /*7590*/  PRMT R168, R2.reuse, 0x7632, R168 ;  /* 0x0000763202a87816 */ /* 0x040fe400000000a8 */
[----:B------:R-:W-:Y:S02]  /*75a0*/  PRMT R133, R2, 0x7610, R133 ;  /* 0x0000761002857816 */ /* 0x000fe40000000085 */
[----:B------:R-:W-:Y:S01]  /*75b0*/  @!P3 PRMT R230, R128, 0x5410, RZ ;  /* 0x0000541080e6b816 */ /* 0x000fe200000000ff */
[----:B------:R-:W-:Y:S01]  /*75c0*/  @!P4 HFMA2.BF16_V2 R126, -RZ.H0_H0, RZ.H0_H0, -R168.H0_H0 ;  /* 0x200000ffff7ec231 */ /* 0x000fe200003409a8 */
[----:B------:R-:W-:Y:S01]  /*75d0*/  PRMT R47, R133, 0x5410, R168 ;  /* 0x00005410852f7816 */ /* 0x000fe200000000a8 */
[----:B------:R-:W-:Y:S01]  /*75e0*/  IMAD.MOV.U32 R128, RZ, RZ, R26 ;  /* 0x000000ffff807224 */ /* 0x000fe200078e001a */
[----:B------:R-:W-:Y:S01]  /*75f0*/  SHF.R.U32.HI R2, RZ, 0x10, R19 ;  /* 0x00000010ff027819 */ /* 0x000fe20000011613 */
[----:B------:R-:W-:Y:S01]  /*7600*/  LDSM.16.MT88.4 R24, [R185+0x14800] ;  /* 0x01480000b918783b */ /* 0x000fe20000004200 */
[----:B------:R-:W-:Y:S01]  /*7610*/  @!P4 PRMT R168, R126, 0x5410, RZ ;  /* 0x000054107ea8c816 */ /* 0x000fe200000000ff */
[----:B------:R-:W-:Y:S01]  /*7620*/  IMAD.MOV.U32 R126, RZ, RZ, R28 ;  /* 0x000000ffff7e7224 */ /* 0x000fe200078e001c */
[----:B------:R-:W-:Y:S01]  /*7630*/  LOP3.LUT R2, R2, 0xff, RZ, 0xc0, !PT ;  /* 0x000000ff02027812 */ /* 0x000fe200078ec0ff */
[----:B------:R-:W1:Y:S01]  /*7640*/  LDSM.16.MT88.4 R28, [R185+0x14000] ;  /* 0x01400000b91c783b */ /* 0x000e620000004200 */
[----:B------:R-:W-:Y:S01]  /*7650*/  @!P6 HFMA2.BF16_V2 R127, -RZ.H0_H0, RZ.H0_H0, -R133.H0_H0 ;  /* 0x200000ffff7fe231 */ /* 0x000fe20000340985 */
[----:B------:R-:W-:-:S02]  /*7660*/  SHF.R.U32.HI R14, RZ, 0x8, R14 ;  /* 0x00000008ff0e7819 */ /* 0x000fc4000001160e */
[----:B------:R-:W-:Y:S02]  /*7670*/  ISETP.LE.U32.AND P1, PT, R2, UR5, PT ;  /* 0x0000000502007c0c */ /* 0x000fe4000bf23070 */
[----:B------:R-:W-:Y:S02]  /*7680*/  SHF.R.U32.HI R2, RZ, 0x18, R19 ;  /* 0x00000018ff027819 */ /* 0x000fe40000011613 */
[----:B------:R-:W-:Y:S02]  /*7690*/  @!P6 PRMT R133, R127, 0x5410, RZ ;  /* 0x000054107f85e816 */ /* 0x000fe400000000ff */
[----:B------:R-:W-:Y:S02]  /*76a0*/  ISETP.LE.U32.AND P6, PT, R2, UR5, PT ;  /* 0x0000000502007c0c */ /* 0x000fe4000bfc3070 */
[----:B------:R-:W-:-:S04]  /*76b0*/  LOP3.LUT R2, R19, 0xffff, RZ, 0xc0, !PT ;  /* 0x0000ffff13027812 */ /* 0x000fc800078ec0ff */
[----:B------:R-:W-:Y:S01]  /*76c0*/  SHF.R.U32.HI R2, RZ, 0x8, R2 ;  /* 0x00000008ff027819 */ /* 0x000fe20000011602 */
[----:B------:R-:W-:-:S03]  /*76d0*/  @!P1 HFMA2.BF16_V2 R130, -RZ.H0_H0, RZ.H0_H0, -R228.H0_H0 ;  /* 0x200000ffff829231 */ /* 0x000fc600003409e4 */
[----:B------:R-:W-:Y:S02]  /*76e0*/  LOP3.LUT R2, R2, 0xffff, RZ, 0xc0, !PT ;  /* 0x0000ffff02027812 */ /* 0x000fe400078ec0ff */
[----:B------:R-:W-:Y:S01]  /*76f0*/  @!P1 PRMT R228, R130, 0x5410, RZ ;  /* 0x0000541082e49816 */ /* 0x000fe200000000ff */
[----:B------:R-:W-:Y:S01]  /*7700*/  @!P6 HFMA2.BF16_V2 R131, -RZ.H0_H0, RZ.H0_H0, -R211.H0_H0 ;  /* 0x200000ffff83e231 */ /* 0x000fe200003409d3 */
[----:B------:R-:W-:Y:S01]  /*7710*/  ISETP.LE.U32.AND P4, PT, R2, UR5, PT ;  /* 0x0000000502007c0c */ /* 0x000fe2000bf83070 */
[----:B------:R-:W-:Y:S01]  /*7720*/  IMAD.MOV.U32 R130, RZ, RZ, R125 ;  /* 0x000000ffff827224 */ /* 0x000fe200078e007d */
[----:B------:R-:W-:Y:S02]  /*7730*/  LOP3.LUT R2, R14, 0xffff, RZ, 0xc0, !PT ;  /* 0x0000ffff0e027812 */ /* 0x000fe400078ec0ff */
[----:B------:R-:W-:Y:S01]  /*7740*/  @!P6 PRMT R211, R131, 0x5410, RZ ;  /* 0x0000541083d3e816 */ /* 0x000fe200000000ff */
[----:B------:R-:W-:Y:S01]  /*7750*/  IMAD.MOV.U32 R131, RZ, RZ, R15 ;  /* 0x000000ffff837224 */ /* 0x000fe200078e000f */
[----:B------:R-:W-:Y:S01]  /*7760*/  ISETP.LE.U32.AND P3, PT, R2, UR5, PT ;  /* 0x0000000502007c0c */ /* 0x000fe2000bf63070 */
[----:B------:R-:W-:Y:S01]  /*7770*/  IMAD.WIDE.U32 R14, R22, -0x2daee0ad, RZ ;  /* 0xd2511f53160e7825 */ /* 0x000fe200078e00ff */
[----:B------:R-:W-:-:S05]  /*7780*/  LOP3.LUT R2, R21, 0xff, RZ, 0xc0, !PT ;  /* 0x000000ff15027812 */ /* 0x000fca00078ec0ff */
[----:B------:R-:W-:Y:S01]  /*7790*/  @!P4 HFMA2.BF16_V2 R129, -RZ.H0_H0, RZ.H0_H0, -R229.H0_H0 ;  /* 0x200000ffff81c231 */ /* 0x000fe200003409e5 */
[----:B-1----:R-:W-:Y:S04]  /*77a0*/  HMMA.16816.F32.BF16 R16, R4, R28, RZ ;  /* 0x0000001c0410723c */ /* 0x002fe800000418ff */
[----:B------:R-:W-:Y:S01]  /*77b0*/  @!P4 PRMT R229, R129, 0x5410, RZ ;  /* 0x0000541081e5c816 */ /* 0x000fe200000000ff */
[----:B------:R-:W-:Y:S01]  /*77c0*/  IMAD.MOV.U32 R129, RZ, RZ, R126 ;  /* 0x000000ffff817224 */ /* 0x000fe200078e007e */
[----:B------:R-:W-:Y:S01]  /*77d0*/  ISETP.LE.U32.AND P4, PT, R2, UR5, PT ;  /* 0x0000000502007c0c */ /* 0x000fe2000bf83070 */
[----:B------:R-:W-:Y:S01]  /*77e0*/  @!P3 HFMA2.BF16_V2 R136, -RZ.H0_H0, RZ.H0_H0, -R237.H0_H0 ;  /* 0x200000ffff88b231 */ /* 0x000fe200003409ed */
[----:B------:R-:W-:Y:S02]  /*77f0*/  SHF.R.U32.HI R2, RZ, 0x18, R21 ;  /* 0x00000018ff027819 */ /* 0x000fe40000011615 */
[----:B------:R-:W-:-:S02]  /*7800*/  LOP3.LUT R28, R14, 0xffff, RZ, 0xc0, !PT ;  /* 0x0000ffff0e1c7812 */ /* 0x000fc400078ec0ff */
[----:B------:R-:W-:Y:S02]  /*7810*/  ISETP.LE.U32.AND P1, PT, R2, UR5, PT ;  /* 0x0000000502007c0c */ /* 0x000fe4000bf23070 */
[----:B------:R-:W-:Y:S02]  /*7820*/  SHF.R.U32.HI R2, RZ, 0x10, R21 ;  /* 0x00000010ff027819 */ /* 0x000fe40000011615 */
[----:B------:R-:W-:Y:S01]  /*7830*/  @!P3 PRMT R237, R136, 0x5410, RZ ;  /* 0x0000541088edb816 */ /* 0x000fe200000000ff */
[----:B------:R-:W-:Y:S01]  /*7840*/  IMAD.MOV.U32 R136, RZ, RZ, R215 ;  /* 0x000000ffff887224 */ /* 0x000fe200078e00d7 */
[----:B------:R-:W-:Y:S01]  /*7850*/  LOP3.LUT R2, R2, 0xff, RZ, 0xc0, !PT ;  /* 0x000000ff02027812 */ /* 0x000fe200078ec0ff */
[----:B------:R-:W-:Y:S01]  /*7860*/  @!P4 HFMA2.BF16_V2 R137, -RZ.H0_H0, RZ.H0_H0, -R238.H0_H0 ;  /* 0x200000ffff89c231 */ /* 0x000fe200003409ee */
[----:B------:R-:W-:Y:S01]  /*7870*/  ISETP.LE.U32.AND P3, PT, R33, UR5, PT ;  /* 0x0000000521007c0c */ /* 0x000fe2000bf63070 */
[----:B------:R-:W-:Y:S01]  /*7880*/  IMAD.MOV.U32 R33, RZ, RZ, R214 ;  /* 0x000000ffff217224 */ /* 0x000fe200078e00d6 */
[----:B------:R-:W-:-:S02]  /*7890*/  ISETP.LE.U32.AND P6, PT, R2, UR5, PT ;  /* 0x0000000502007c0c */ /* 0x000fc4000bfc3070 */
[----:B------:R-:W-:Y:S01]  /*78a0*/  @!P4 PRMT R238, R137, 0x5410, RZ ;  /* 0x0000541089eec816 */ /* 0x000fe200000000ff */
[----:B------:R-:W-:Y:S01]  /*78b0*/  IMAD.MOV.U32 R137, RZ, RZ, R23 ;  /* 0x000000ffff897224 */ /* 0x000fe200078e0017 */
[----:B------:R-:W-:Y:S01]  /*78c0*/  HMMA.16816.F32.BF16 R116, R8, R24, R16 ;  /* 0x000000180874723c */ /* 0x000fe20000041810 */
[----:B------:R-:W-:Y:S01]  /*78d0*/  ISETP.LE.U32.AND P4, PT, R38, UR5, PT ;  /* 0x0000000526007c0c */ /* 0x000fe2000bf83070 */
[----:B------:R-:W-:Y:S01]  /*78e0*/  IMAD.MOV.U32 R38, RZ, RZ, R20 ;  /* 0x000000ffff267224 */ /* 0x000fe200078e0014 */
[----:B------:R-:W-:Y:S01]  /*78f0*/  LOP3.LUT R2, R15, UR20, R34, 0x96, !PT ;  /* 0x000000140f027c12 */ /* 0x000fe2000f8e9622 */
[----:B------:R-:W-:Y:S01]  /*7900*/  LDSM.16.MT88.4 R20, [R183+0x16800] ;  /* 0x01680000b714783b */ /* 0x000fe20000004200 */
[----:B------:R-:W-:Y:S01]  /*7910*/  IMAD.MOV.U32 R34, RZ, RZ, R124 ;  /* 0x000000ffff227224 */ /* 0x000fe200078e007c */
[----:B------:R-:W-:Y:S01]  /*7920*/  HMMA.16816.F32.BF16 R16, R4, R30, RZ ;  /* 0x0000001e0410723c */ /* 0x000fe200000418ff */
[----:B------:R-:W-:Y:S01]  /*7930*/  SHF.R.U32.HI R15, RZ, 0x8, R43 ;  /* 0x00000008ff0f7819 */ /* 0x000fe2000001162b */
[----:B------:R-:W-:-:S02]  /*7940*/  IMAD.MOV.U32 R43, RZ, RZ, R213 ;  /* 0x000000ffff2b7224 */ /* 0x000fc400078e00d5 */
[----:B------:R-:W-:Y:S01]  /*7950*/  @!P6 HFMA2.BF16_V2 R139, -RZ.H0_H0, RZ.H0_H0, -R236.H0_H0 ;  /* 0x200000ffff8be231 */ /* 0x000fe200003409ec */
[--C-:B------:R-:W-:Y:S01]  /*7960*/  SHF.R.U32.HI R29, RZ, 0x18, R14.reuse ;  /* 0x00000018ff1d7819 */ /* 0x100fe2000001160e */
[----:B------:R-:W-:Y:S01]  /*7970*/  @!P1 HFMA2.BF16_V2 R138, -RZ.H0_H0, RZ.H0_H0, -R235.H0_H0 ;  /* 0x200000ffff8a9231 */ /* 0x000fe200003409eb */
[----:B------:R-:W-:Y:S01]  /*7980*/  LOP3.LUT R31, R14, 0xff, RZ, 0xc0, !PT ;  /* 0x000000ff0e1f7812 */ /* 0x000fe200078ec0ff */
[----:B------:R-:W-:Y:S01]  /*7990*/  @!P4 HFMA2.BF16_V2 R140, -RZ.H0_H0, RZ.H0_H0, -R232.H0_H0 ;  /* 0x200000ffff8cc231 */ /* 0x000fe200003409e8 */
[----:B------:R-:W-:Y:S01]  /*79a0*/  SHF.R.U32.HI R30, RZ, 0x10, R14 ;  /* 0x00000010ff1e7819 */ /* 0x000fe2000001160e */
[----:B------:R-:W-:Y:S01]  /*79b0*/  @!P3 HFMA2.BF16_V2 R141, -RZ.H0_H0, RZ.H0_H0, -R233.H0_H0 ;  /* 0x200000ffff8db231 */ /* 0x000fe200003409e9 */
[----:B------:R-:W-:Y:S01]  /*79c0*/  LOP3.LUT R14, R45, 0xff, RZ, 0xc0, !PT ;  /* 0x000000ff2d0e7812 */ /* 0x000fe200078ec0ff */
[----:B------:R-:W-:Y:S01]  /*79d0*/  IMAD.MOV.U32 R45, RZ, RZ, R34 ;  /* 0x000000ffff2d7224 */ /* 0x000fe200078e0022 */
[----:B------:R-:W-:Y:S01]  /*79e0*/  @!P4 PRMT R232, R140, 0x5410, RZ ;  /* 0x000054108ce8c816 */ /* 0x000fe200000000ff */
[----:B------:R-:W-:Y:S01]  /*79f0*/  IMAD.MOV.U32 R140, RZ, RZ, R212 ;  /* 0x000000ffff8c7224 */ /* 0x000fe200078e00d4 */
[----:B------:R-:W-:-:S02]  /*7a00*/  @!P6 PRMT R236, R139, 0x5410, RZ ;  /* 0x000054108bece816 */ /* 0x000fc400000000ff */
[----:B------:R-:W-:Y:S02]  /*7a10*/  ISETP.LE.U32.AND P6, PT, R14, UR5, PT ;  /* 0x000000050e007c0c */ /* 0x000fe4000bfc3070 */
[----:B------:R-:W-:Y:S01]  /*7a20*/  LOP3.LUT R14, R42, 0xff, RZ, 0xc0, !PT ;  /* 0x000000ff2a0e7812 */ /* 0x000fe200078ec0ff */
[----:B------:R-:W-:Y:S01]  /*7a30*/  IMAD.MOV.U32 R42, RZ, RZ, R66 ;  /* 0x000000ffff2a7224 */ /* 0x000fe200078e0042 */
[----:B------:R-:W-:Y:S01]  /*7a40*/  @!P1 PRMT R235, R138, 0x5410, RZ ;  /* 0x000054108aeb9816 */ /* 0x000fe200000000ff */
[----:B------:R-:W-:Y:S01]  /*7a50*/  IMAD.MOV.U32 R66, RZ, RZ, R64 ;  /* 0x000000ffff427224 */ /* 0x000fe200078e0040 */
[----:B------:R-:W-:Y:S01]  /*7a60*/  ISETP.LE.U32.AND P1, PT, R14, UR5, PT ;  /* 0x000000050e007c0c */ /* 0x000fe2000bf23070 */
[----:B------:R-:W-:Y:S01]  /*7a70*/  HMMA.16816.F32.BF16 R120, R8, R26, R16 ;  /* 0x0000001a0878723c */ /* 0x000fe20000041810 */
[----:B------:R-:W1:Y:S01]  /*7a80*/  LDSM.16.MT88.4 R24, [R183+0x16000] ;  /* 0x01600000b718783b */ /* 0x000e620000004200 */
[----:B------:R-:W-:Y:S01]  /*7a90*/  LOP3.LUT R14, R15, 0xffff, RZ, 0xc0, !PT ;  /* 0x0000ffff0f0e7812 */ /* 0x000fe200078ec0ff */
[----:B------:R-:W-:Y:S01]  /*7aa0*/  IMAD.MOV.U32 R64, RZ, RZ, R82 ;  /* 0x000000ffff407224 */ /* 0x000fe200078e0052 */
[----:B------:R-:W-:Y:S01]  /*7ab0*/  @!P3 PRMT R233, R141, 0x5410, RZ ;  /* 0x000054108de9b816 */ /* 0x000fe200000000ff */
[----:B------:R-:W-:Y:S01]  /*7ac0*/  IMAD.MOV.U32 R141, RZ, RZ, R83 ;  /* 0x000000ffff8d7224 */ /* 0x000fe200078e0053 */
[----:B------:R-:W-:-:S02]  /*7ad0*/  ISETP.LE.U32.AND P4, PT, R14, UR5, PT ;  /* 0x000000050e007c0c */ /* 0x000fc4000bf83070 */
[----:B------:R-:W-:Y:S01]  /*7ae0*/  SHF.R.U32.HI R14, RZ, 0x8, R48 ;  /* 0x00000008ff0e7819 */ /* 0x000fe20000011630 */
[----:B------:R-:W-:Y:S01]  /*7af0*/  IMAD.MOV.U32 R48, RZ, RZ, R80 ;  /* 0x000000ffff307224 */ /* 0x000fe200078e0050 */
[----:B------:R-:W-:Y:S02]  /*7b00*/  SHF.R.U32.HI R15, RZ, 0x8, R36 ;  /* 0x00000008ff0f7819 */ /* 0x000fe40000011624 */
[----:B------:R-:W-:Y:S01]  /*7b10*/  @!P1 HFMA2.BF16_V2 R142, -RZ.H0_H0, RZ.H0_H0, -R234.H0_H0 ;  /* 0x200000ffff8e9231 */ /* 0x000fe200003409ea */
[----:B------:R-:W-:-:S04]  /*7b20*/  LOP3.LUT R14, R14, 0xffff, RZ, 0xc0, !PT ;  /* 0x0000ffff0e0e7812 */ /* 0x000fc800078ec0ff */
[----:B------:R-:W-:Y:S01]  /*7b30*/  @!P1 PRMT R234, R142, 0x5410, RZ ;  /* 0x000054108eea9816 */ /* 0x000fe200000000ff */
[----:B------:R-:W-:Y:S02]  /*7b40*/  IMAD.MOV.U32 R142, RZ, RZ, R38 ;  /* 0x000000ffff8e7224 */ /* 0x000fe400078e0026 */
[----:B------:R-:W-:Y:S02]  /*7b50*/  @!P4 HFMA2.BF16_V2 R143, -RZ.H0_H0, RZ.H0_H0, -R231.H0_H0 ;  /* 0x200000ffff8fc231 */ /* 0x000fe400003409e7 */
[----:B------:R-:W-:Y:S01]  /*7b60*/  IMAD.MOV.U32 R38, RZ, RZ, R137 ;  /* 0x000000ffff267224 */ /* 0x000fe200078e0089 */
[----:B------:R-:W-:Y:S02]  /*7b70*/  ISETP.LE.U32.AND P3, PT, R14, UR5, PT ;  /* 0x000000050e007c0c */ /* 0x000fe4000bf63070 */
[----:B------:R-:W-:Y:S02]  /*7b80*/  LOP3.LUT R14, R37, 0xff, RZ, 0xc0, !PT ;  /* 0x000000ff250e7812 */ /* 0x000fe400078ec0ff */
[----:B------:R-:W-:Y:S01]  /*7b90*/  @!P4 PRMT R231, R143, 0x5410, RZ ;  /* 0x000054108fe7c816 */ /* 0x000fe200000000ff */
[----:B------:R-:W-:Y:S01]  /*7ba0*/  IMAD.MOV.U32 R143, RZ, RZ, R33 ;  /* 0x000000ffff8f7224 */ /* 0x000fe200078e0021 */
[----:B------:R-:W-:Y:S01]  /*7bb0*/  ISETP.LE.U32.AND P4, PT, R40, UR5, PT ;  /* 0x0000000528007c0c */ /* 0x000fe2000bf83070 */
[----:B------:R-:W-:Y:S01]  /*7bc0*/  IMAD.MOV.U32 R40, RZ, RZ, R136 ;  /* 0x000000ffff287224 */ /* 0x000fe200078e0088 */
[----:B------:R-:W-:Y:S01]  /*7bd0*/  PRMT R37, R41, 0x5410, R15 ;  /* 0x0000541029257816 */ /* 0x000fe2000000000f */
[----:B------:R-:W-:Y:S01]  /*7be0*/  IMAD.MOV.U32 R144, RZ, RZ, R143 ;  /* 0x000000ffff907224 */ /* 0x000fe200078e008f */
[----:B------:R-:W-:Y:S01]  /*7bf0*/  PRMT R36, R14, 0x5410, R39 ;  /* 0x000054100e247816 */ /* 0x000fe20000000027 */
[----:B------:R-:W-:Y:S01]  /*7c00*/  IMAD.MOV.U32 R143, RZ, RZ, R76 ;  /* 0x000000ffff8f7224 */ /* 0x000fe200078e004c */
[----:B------:R-:W-:Y:S01]  /*7c10*/  SHF.R.U32.HI R15, RZ, 0x8, R28 ;  /* 0x00000008ff0f7819 */ /* 0x000fe2000001161c */
[----:B------:R-:W-:Y:S01]  /*7c20*/  @!P3 HFMA2.BF16_V2 R145, -RZ.H0_H0, RZ.H0_H0, -R181.H0_H0 ;  /* 0x200000ffff91b231 */ /* 0x000fe200003409b5 */
[----:B------:R-:W-:Y:S01]  /*7c30*/  LOP3.LUT R14, R30, 0xff, RZ, 0xc0, !PT ;  /* 0x000000ff1e0e7812 */ /* 0x000fe200078ec0ff */
[----:B------:R-:W-:Y:S01]  /*7c40*/  FFMA.FTZ R28, R146, UR36, -R13 ;  /* 0x00000024921c7c23 */ /* 0x000fe2000801080d */
[----:B------:R-:W-:Y:S01]  /*7c50*/  ISETP.LE.U32.AND P1, PT, R35, UR5, PT ;  /* 0x0000000523007c0c */ /* 0x000fe2000bf23070 */
[----:B------:R-:W-:Y:S01]  /*7c60*/  IMAD.MOV.U32 R41, RZ, RZ, R131 ;  /* 0x000000ffff297224 */ /* 0x000fe200078e0083 */
[----:B------:R-:W-:Y:S01]  /*7c70*/  PRMT R34, R31, 0x5410, R15 ;  /* 0x000054101f227816 */ /* 0x000fe2000000000f */
[----:B------:R-:W-:Y:S01]  /*7c80*/  IMAD.MOV.U32 R39, RZ, RZ, R129 ;  /* 0x000000ffff277224 */ /* 0x000fe200078e0081 */
[----:B-1----:R-:W-:Y:S01]  /*7c90*/  HMMA.16816.F32.BF16 R16, R4, R24, RZ ;  /* 0x000000180410723c */ /* 0x002fe200000418ff */
[----:B------:R-:W-:Y:S01]  /*7ca0*/  PRMT R35, R14, 0x5410, R29 ;  /* 0x000054100e237816 */ /* 0x000fe2000000001d */
[----:B------:R-:W-:Y:S01]  /*7cb0*/  FFMA.FTZ R29, R147, UR36, -R13 ;  /* 0x00000024931d7c23 */ /* 0x000fe2000801080d */
[----:B------:R-:W-:Y:S01]  /*7cc0*/  SHF.R.U32.HI R15, RZ, 0x8, R46 ;  /* 0x00000008ff0f7819 */ /* 0x000fe2000001162e */
[----:B------:R-:W-:Y:S01]  /*7cd0*/  IMAD.MOV.U32 R46, RZ, RZ, R142 ;  /* 0x000000ffff2e7224 */ /* 0x000fe200078e008e */
[----:B------:R-:W-:Y:S01]  /*7ce0*/  LOP3.LUT R14, R32, 0xffff, RZ, 0xc0, !PT ;  /* 0x0000ffff200e7812 */ /* 0x000fe200078ec0ff */
[----:B------:R-:W-:Y:S01]  /*7cf0*/  IMAD.MOV.U32 R142, RZ, RZ, R79 ;  /* 0x000000ffff8e7224 */ /* 0x000fe200078e004f */
[----:B------:R-:W-:Y:S01]  /*7d00*/  @!P3 PRMT R181, R145, 0x5410, RZ ;  /* 0x0000541091b5b816 */ /* 0x000fe200000000ff */
[----:B------:R-:W-:-:S02]  /*7d10*/  IMAD.MOV.U32 R145, RZ, RZ, R40 ;  /* 0x000000ffff917224 */ /* 0x000fc400078e0028 */
[----:B------:R-:W-:Y:S02]  /*7d20*/  @!P5 HFMA2.BF16_V2 R146, -RZ.H0_H0, RZ.H0_H0, -R179.H0_H0 ;  /* 0x200000ffff92d231 */ /* 0x000fe400003409b3 */
[----:B------:R-:W-:Y:S02]  /*7d30*/  IMAD.MOV.U32 R40, RZ, RZ, R130 ;  /* 0x000000ffff287224 */ /* 0x000fe400078e0082 */
[----:B------:R-:W-:Y:S02]  /*7d40*/  @!P6 HFMA2.BF16_V2 R147, -RZ.H0_H0, RZ.H0_H0, -R180.H0_H0 ;  /* 0x200000ffff93e231 */ /* 0x000fe400003409b4 */
[----:B------:R-:W-:Y:S02]  /*7d50*/  IMAD.MOV.U32 R131, RZ, RZ, R55 ;  /* 0x000000ffff837224 */ /* 0x000fe400078e0037 */
[----:B------:R-:W-:Y:S01]  /*7d60*/  IMAD.MOV.U32 R130, RZ, RZ, R58 ;  /* 0x000000ffff827224 */ /* 0x000fe200078e003a */
[----:B------:R-:W-:Y:S01]  /*7d70*/  @!P5 PRMT R179, R146, 0x5410, RZ ;  /* 0x0000541092b3d816 */ /* 0x000fe200000000ff */
[----:B------:R-:W-:Y:S01]  /*7d80*/  IMAD.MOV.U32 R129, RZ, RZ, R59 ;  /* 0x000000ffff817224 */ /* 0x000fe200078e003b */
[----:B------:R-:W-:Y:S01]  /*7d90*/  @!P6 PRMT R180, R147, 0x5410, RZ ;  /* 0x0000541093b4e816 */ /* 0x000fe200000000ff */
[----:B------:R-:W-:-:S02]  /*7da0*/  IMAD.MOV.U32 R55, RZ, RZ, R57 ;  /* 0x000000ffff377224 */ /* 0x000fc400078e0039 */
[----:B------:R-:W-:Y:S06]  /*7db0*/  HMMA.16816.F32.BF16 R124, R8, R20, R16 ;  /* 0x00000014087c723c */ /* 0x000fec0000041810 */
[----:B------:R-:W-:Y:S01]  /*7dc0*/  HMMA.16816.F32.BF16 R16, R4, R26, RZ ;  /* 0x0000001a0410723c */ /* 0x000fe200000418ff */
[----:B------:R-:W1:-:S15]  /*7dd0*/  LDSM.16.MT88.4 R24, [R184+0x16000] ;  /* 0x01600000b818783b */ /* 0x000e5e0000004200 */
[----:B------:R-:W-:-:S08]  /*7de0*/  NOP ;  /* 0x0000000000007918 */ /* 0x000fd00000000000 */
[----:B------:R-:W-:Y:S01]  /*7df0*/  HMMA.16816.F32.BF16 R212, R8, R22, R16 ;  /* 0x0000001608d4723c */ /* 0x000fe20000041810 */
[----:B------:R-:W2:Y:S06]  /*7e00*/  LDSM.16.MT88.4 R20, [R184+0x16800] ;  /* 0x01680000b814783b */ /* 0x000eac0000004200 */
[----:B------:R-:W-:Y:S01]  /*7e10*/  LOP3.LUT R16, R44, 0xff, RZ, 0xc0, !PT ;  /* 0x000000ff2c107812 */ /* 0x000fe200078ec0ff */
[----:B------:R-:W-:-:S03]  /*7e20*/  IMAD.MOV.U32 R44, RZ, RZ, R81 ;  /* 0x000000ffff2c7224 */ /* 0x000fc600078e0051 */
[----:B------:R-:W-:Y:S02]  /*7e30*/  ISETP.LE.U32.AND P2, PT, R16, UR5, PT ;  /* 0x0000000510007c0c */ /* 0x000fe4000bf43070 */
[----:B-1----:R-:W-:-:S15]  /*7e40*/  HMMA.16816.F32.BF16 R16, R4, R24, RZ ;  /* 0x000000180410723c */ /* 0x002fde00000418ff */
[----:B------:R-:W-:-:S09]  /*7e50*/  NOP ;  /* 0x0000000000007918 */ /* 0x000fd20000000000 */
[----:B--2---:R-:W-:Y:S06]  /*7e60*/  HMMA.16816.F32.BF16 R136, R8, R20, R16 ;  /* 0x000000140888723c */ /* 0x004fec0000041810 */
[----:B------:R-:W-:Y:S01]  /*7e70*/  HMMA.16816.F32.BF16 R16, R4, R26, RZ ;  /* 0x0000001a0410723c */ /* 0x000fe200000418ff */
[----:B------:R-:W-:-:S15]  /*7e80*/  LDSM.16.MT88.4 R24, [R186+0x16800] ;  /* 0x01680000ba18783b */ /* 0x000fde0000004200 */
[----:B------:R-:W-:-:S08]  /*7e90*/  NOP ;  /* 0x0000000000007918 */ /* 0x000fd00000000000 */
[----:B------:R-:W-:Y:S01]  /*7ea0*/  HMMA.16816.F32.BF16 R80, R8, R22, R16 ;  /* 0x000000160850723c */ /* 0x000fe20000041810 */
[----:B------:R-:W1:Y:S06]  /*7eb0*/  LDSM.16.MT88.4 R20, [R186+0x16000] ;  /* 0x01600000ba14783b */ /* 0x000e6c0000004200 */
[----:B------:R-:W-:Y:S02]  /*7ec0*/  SHF.R.U32.HI R17, RZ, 0x10, R32 ;  /* 0x00000010ff117819 */ /* 0x000fe40000011620 */
[----:B------:R-:W-:Y:S02]  /*7ed0*/  LOP3.LUT R16, R15, 0xffff, RZ, 0xc0, !PT ;  /* 0x0000ffff0f107812 */ /* 0x000fe400078ec0ff */
[----:B------:R-:W-:-:S02]  /*7ee0*/  SHF.R.U32.HI R15, RZ, 0x8, R14 ;  /* 0x00000008ff0f7819 */ /* 0x000fc4000001160e */
[----:B------:R-:W-:Y:S02]  /*7ef0*/  SHF.R.U32.HI R18, RZ, 0x18, R32 ;  /* 0x00000018ff127819 */ /* 0x000fe40000011620 */
[----:B------:R-:W-:Y:S02]  /*7f00*/  LOP3.LUT R14, R17, 0xff, RZ, 0xc0, !PT ;  /* 0x000000ff110e7812 */ /* 0x000fe400078ec0ff */
[----:B------:R-:W-:Y:S02]  /*7f10*/  LOP3.LUT R19, R32, 0xff, RZ, 0xc0, !PT ;  /* 0x000000ff20137812 */ /* 0x000fe400078ec0ff */
[----:B------:R-:W-:Y:S02]  /*7f20*/  PRMT R32, R14, 0x5410, R18 ;  /* 0x000054100e207816 */ /* 0x000fe40000000012 */
[----:B------:R-:W-:Y:S02]  /*7f30*/  LOP3.LUT R14, R2, 0xffff, RZ, 0xc0, !PT ;  /* 0x0000ffff020e7812 */ /* 0x000fe400078ec0ff */
[----:B------:R-:W-:-:S02]  /*7f40*/  ISETP.LE.U32.AND P3, PT, R16, UR5, PT ;  /* 0x0000000510007c0c */ /* 0x000fc4000bf63070 */
[----:B------:R-:W-:Y:S02]  /*7f50*/  SHF.R.U32.HI R16, RZ, 0x10, R2 ;  /* 0x00000010ff107819 */ /* 0x000fe40000011602 */
[----:B------:R-:W-:Y:S02]  /*7f60*/  LOP3.LUT R17, R2, 0xff, RZ, 0xc0, !PT ;  /* 0x000000ff02117812 */ /* 0x000fe400078ec0ff */
[----:B------:R-:W-:Y:S02]  /*7f70*/  SHF.R.U32.HI R14, RZ, 0x8, R14 ;  /* 0x00000008ff0e7819 */ /* 0x000fe4000001160e */
[----:B------:R-:W-:Y:S02]  /*7f80*/  PRMT R33, R19, 0x5410, R15 ;  /* 0x0000541013217816 */ /* 0x000fe4000000000f */
[----:B------:R-:W-:Y:S02]  /*7f90*/  SHF.R.U32.HI R15, RZ, 0x18, R2 ;  /* 0x00000018ff0f7819 */ /* 0x000fe40000011602 */
[----:B------:R-:W-:-:S02]  /*7fa0*/  LOP3.LUT R2, R16, 0xff, RZ, 0xc0, !PT ;  /* 0x000000ff10027812 */ /* 0x000fc400078ec0ff */
[----:B------:R-:W-:Y:S01]  /*7fb0*/  PRMT R31, R17, 0x5410, R14 ;  /* 0x00005410111f7816 */ /* 0x000fe2000000000e */
[----:B------:R-:W-:Y:S01]  /*7fc0*/  FADD.FTZ R14, R114, R63 ;  /* 0x0000003f720e7221 */ /* 0x000fe20000010000 */
[----:B------:R-:W-:Y:S01]  /*7fd0*/  PRMT R30, R2, 0x5410, R15 ;  /* 0x00005410021e7816 */ /* 0x000fe2000000000f */
[----:B------:R-:W-:Y:S01]  /*7fe0*/  FADD.FTZ R2, R48, R44 ;  /* 0x0000002c30027221 */ /* 0x000fe20000010000 */
[----:B-1----:R-:W-:Y:S01]  /*7ff0*/  HMMA.16816.F32.BF16 R16, R4, R20, RZ ;  /* 0x000000140410723c */ /* 0x002fe200000418ff */
[----:B------:R-:W-:Y:S02]  /*8000*/  IMAD.MOV.U32 R44, RZ, RZ, R140 ;  /* 0x000000ffff2c7224 */ /* 0x000fe400078e008c */
[----:B------:R-:W-:Y:S01]  /*8010*/  FADD.FTZ R13, R113, R14 ;  /* 0x0000000e710d7221 */ /* 0x000fe20000010000 */
[----:B------:R-:W-:Y:S02]  /*8020*/  IMAD.MOV.U32 R48, RZ, RZ, R43 ;  /* 0x000000ffff307224 */ /* 0x000fe400078e002b */
[----:B------:R-:W-:Y:S01]  /*8030*/  FADD.FTZ R2, R141, R2 ;  /* 0x000000028d027221 */ /* 0x000fe20000010000 */
[----:B------:R-:W-:-:S02]  /*8040*/  IMAD.MOV.U32 R140, RZ, RZ, R78 ;  /* 0x000000ffff8c7224 */ /* 0x000fc400078e004e */
[----:B------:R-:W-:Y:S01]  /*8050*/  FADD.FTZ R13, R150, R13 ;  /* 0x0000000d960d7221 */ /* 0x000fe20000010000 */
[----:B------:R-:W-:Y:S02]  /*8060*/  IMAD.MOV.U32 R43, RZ, RZ, R77 ;  /* 0x000000ffff2b7224 */ /* 0x000fe400078e004d */
[----:B------:R-:W-:Y:S01]  /*8070*/  FADD.FTZ R14, R151, R2 ;  /* 0x00000002970e7221 */ /* 0x000fe20000010000 */
[----:B------:R-:W-:Y:S02]  /*8080*/  IMAD.MOV.U32 R141, RZ, RZ, R128 ;  /* 0x000000ffff8d7224 */ /* 0x000fe400078e0080 */
[----:B------:R-:W-:Y:S01]  /*8090*/  FFMA.FTZ R2, R148, UR36, -R12 ;  /* 0x0000002494027c23 */ /* 0x000fe2000801080c */
[----:B------:R-:W-:Y:S02]  /*80a0*/  IMAD.MOV.U32 R128, RZ, RZ, R56 ;  /* 0x000000ffff807224 */ /* 0x000fe400078e0038 */
[----:B------:R-:W-:Y:S01]  /*80b0*/  FADD.FTZ R239, R239, R13 ;  /* 0x0000000defef7221 */ /* 0x000fe20000010000 */
[----:B------:R-:W-:Y:S01]  /*80c0*/  MUFU.EX2 R114, R29 ;  /* 0x0000001d00727308 */ /* 0x000fe20000000800 */
[----:B------:R-:W-:-:S02]  /*80d0*/  IMAD.MOV.U32 R148, RZ, RZ, R41 ;  /* 0x000000ffff947224 */ /* 0x000fc400078e0029 */
[----:B------:R-:W-:Y:S02]  /*80e0*/  IMAD.MOV.U32 R150, RZ, RZ, R44 ;  /* 0x000000ffff967224 */ /* 0x000fe400078e002c */
[----:B------:R-:W-:Y:S02]  /*80f0*/  IMAD.MOV.U32 R151, RZ, RZ, R48 ;  /* 0x000000ffff977224 */ /* 0x000fe400078e0030 */
[----:B------:R-:W-:Y:S01]  /*8100*/  IMAD.MOV.U32 R48, RZ, RZ, R61 ;  /* 0x000000ffff307224 */ /* 0x000fe200078e003d */
[----:B------:R-:W-:Y:S06]  /*8110*/  HMMA.16816.F32.BF16 R76, R8, R24, R16 ;  /* 0x00000018084c723c */ /* 0x000fec0000041810 */
[----:B------:R-:W-:-:S15]  /*8120*/  HMMA.16816.F32.BF16 R16, R4, R22, RZ ;  /* 0x000000160410723c */ /* 0x000fde00000418ff */
[----:B------:R-:W-:-:S09]  /*8130*/  NOP ;  /* 0x0000000000007918 */ /* 0x000fd20000000000 */
[----:B------:R-:W-:Y:S07]  /*8140*/  HMMA.16816.F32.BF16 R56, R8, R26, R16 ;  /* 0x0000001a0838723c */ /* 0x000fee0000041810 */
[----:B------:R-:W-:Y:S01]  /*8150*/  FFMA.FTZ R16, R149, UR36, -R12 ;  /* 0x0000002495107c23 */ /* 0x000fe2000801080c */
[----:B------:R-:W-:Y:S01]  /*8160*/  FADD.FTZ R27, R46, R14 ;  /* 0x0000000e2e1b7221 */ /* 0x000fe20000010000 */
[----:B------:R-:W-:Y:S01]  /*8170*/  IMAD.MOV.U32 R46, RZ, RZ, R39 ;  /* 0x000000ffff2e7224 */ /* 0x000fe200078e0027 */
[----:B------:R-:W1:Y:S01]  /*8180*/  LDSM.16.MT88.4 R12, [R185+0x16000] ;  /* 0x01600000b90c783b */ /* 0x000e620000004200 */
[----:B------:R-:W-:Y:S01]  /*8190*/  IMAD.MOV.U32 R39, RZ, RZ, R141 ;  /* 0x000000ffff277224 */ /* 0x000fe200078e008d */
[----:B------:R-:W-:Y:S01]  /*81a0*/  MUFU.EX2 R113, R16 ;  /* 0x0000001000717308 */ /* 0x000fe20000000800 */
[----:B------:R-:W-:-:S02]  /*81b0*/  IMAD.MOV.U32 R141, RZ, RZ, R142 ;  /* 0x000000ffff8d7224 */ /* 0x000fc400078e008e */
[----:B------:R-:W-:Y:S02]  /*81c0*/  IMAD.MOV.U32 R142, RZ, RZ, R143 ;  /* 0x000000ffff8e7224 */ /* 0x000fe400078e008f */
[----:B------:R-:W-:Y:S02]  /*81d0*/  IMAD.MOV.U32 R143, RZ, RZ, R43 ;  /* 0x000000ffff8f7224 */ /* 0x000fe400078e002b */
[----:B------:R-:W-:Y:S02]  /*81e0*/  IMAD.MOV.U32 R43, RZ, RZ, R115 ;  /* 0x000000ffff2b7224 */ /* 0x000fe400078e0073 */
[----:B------:R-:W-:Y:S02]  /*81f0*/  IMAD.MOV.U32 R115, RZ, RZ, R64 ;  /* 0x000000ffff737224 */ /* 0x000fe400078e0040 */
[----:B------:R-:W2:Y:S01]  /*8200*/  MUFU.EX2 R64, R28 ;  /* 0x0000001c00407308 */ /* 0x000ea20000000800 */
[----:B------:R-:W-:Y:S02]  /*8210*/  IMAD.MOV.U32 R149, RZ, RZ, R144 ;  /* 0x000000ffff957224 */ /* 0x000fe400078e0090 */
[----:B------:R-:W-:-:S02]  /*8220*/  IMAD.MOV.U32 R146, RZ, RZ, R39 ;  /* 0x000000ffff927224 */ /* 0x000fc400078e0027 */
[----:B------:R-:W-:-:S03]  /*8230*/  IMAD.MOV.U32 R147, RZ, RZ, R46 ;  /* 0x000000ffff937224 */ /* 0x000fc600078e002e */
[----:B------:R3:W4:Y:S02]  /*8240*/  MUFU.EX2 R144, R2 ;  /* 0x0000000200907308 */ /* 0x0007240000000800 */
[--C-:B---3--:R-:W-:Y:S01]  /*8250*/  HSET2.LE.AND R2, R33, R0.reuse, PT ;  /* 0x0000000021027233 */ /* 0x108fe20003803000 */
[----:B------:R-:W-:Y:S01]  /*8260*/  IMAD.MOV.U32 R33, RZ, RZ, R130 ;  /* 0x000000ffff217224 */ /* 0x000fe200078e0082 */
[C---:B-1----:R-:W-:Y:S06]  /*8270*/  HMMA.16816.F32.BF16 R20, R4.reuse, R12, RZ ;  /* 0x0000000c0414723c */ /* 0x042fec00000418ff */
[----:B------:R-:W-:Y:S01]  /*8280*/  HMMA.16816.F32.BF16 R16, R4, R14, RZ ;  /* 0x0000000e0410723c */ /* 0x000fe200000418ff */
[--C-:B------:R-:W-:Y:S01]  /*8290*/  HSET2.LE.AND R13, R34, R0.reuse, PT ;  /* 0x00000000220d7233 */ /* 0x100fe20003803000 */
[----:B------:R-:W-:Y:S01]  /*82a0*/  IMAD.MOV.U32 R34, RZ, RZ, R129 ;  /* 0x000000ffff227224 */ /* 0x000fe200078e0081 */
[----:B------:R-:W-:-:S04]  /*82b0*/  HSET2.LE.AND R12, R31, R0, PT ;  /* 0x000000001f0c7233 */ /* 0x000fc80003803000 */
[--C-:B------:R-:W-:Y:S02]  /*82c0*/  HSET2.LE.AND R6, R37, R0.reuse, PT ;  /* 0x0000000025067233 */ /* 0x100fe40003803000 */
[--C-:B------:R-:W-:Y:S02]  /*82d0*/  HSET2.LE.AND R7, R36, R0.reuse, PT ;  /* 0x0000000024077233 */ /* 0x100fe40003803000 */
[--C-:B------:R-:W-:Y:S01]  /*82e0*/  HSET2.LE.AND R5, R32, R0.reuse, PT ;  /* 0x0000000020057233 */ /* 0x100fe20003803000 */
[----:B------:R-:W-:Y:S01]  /*82f0*/  IMAD.MOV.U32 R32, RZ, RZ, R131 ;  /* 0x000000ffff207224 */ /* 0x000fe200078e0083 */
[--C-:B------:R-:W-:Y:S01]  /*8300*/  HSET2.LE.AND R14, R35, R0.reuse, PT ;  /* 0x00000000230e7233 */ /* 0x100fe20003803000 */
[----:B------:R-:W-:Y:S01]  /*8310*/  IMAD.MOV.U32 R35, RZ, RZ, R128 ;  /* 0x000000ffff237224 */ /* 0x000fe200078e0080 */
[----:B------:R-:W-:Y:S02]  /*8320*/  HSET2.LE.AND R0, R30, R0, PT ;  /* 0x000000001e007233 */ /* 0x000fe40003803000 */
[----:B------:R-:W-:-:S02]  /*8330*/  LOP3.LUT R4, R2, R53, RZ, 0xc0, !PT ;  /* 0x0000003502047212 */ /* 0x000fc400078ec0ff */
[----:B--2---:R-:W-:Y:S02]  /*8340*/  F2FP.BF16.F32.PACK_AB R2, R64, R114 ;  /* 0x000000724002723e */ /* 0x004fe400000010ff */
[----:B------:R-:W-:Y:S02]  /*8350*/  LOP3.LUT R129, R0, R47, RZ, 0xc0, !PT ;  /* 0x0000002f00817212 */ /* 0x000fe400078ec0ff */
[----:B----4-:R-:W-:Y:S02]  /*8360*/  F2FP.BF16.F32.PACK_AB R0, R144, R113 ;  /* 0x000000719000723e */ /* 0x010fe400000010ff */
[C---:B------:R-:W-:Y:S02]  /*8370*/  PRMT R26, R2.reuse, 0x7610, R26 ;  /* 0x00007610021a7816 */ /* 0x040fe4000000001a */
[----:B------:R-:W-:Y:S02]  /*8380*/  PRMT R25, R2, 0x7632, R25 ;  /* 0x0000763202197816 */ /* 0x000fe40000000019 */
[----:B------:R-:W-:-:S02]  /*8390*/  PRMT R24, R0, 0x7610, R24 ;  /* 0x0000761000187816 */ /* 0x000fc40000000018 */
[----:B------:R-:W-:Y:S02]  /*83a0*/  PRMT R2, R0, 0x7632, R2 ;  /* 0x0000763200027816 */ /* 0x000fe40000000002 */
[----:B------:R-:W-:Y:S02]  /*83b0*/  PRMT R0, R26, 0x5410, R25 ;  /* 0x000054101a007816 */ /* 0x000fe40000000019 */
[----:B------:R-:W-:Y:S01]  /*83c0*/  LOP3.LUT R128, R12, R49, RZ, 0xc0, !PT ;  /* 0x000000310c807212 */ /* 0x000fe200078ec0ff */
[----:B------:R-:W-:Y:S01]  /*83d0*/  IMAD.MOV.U32 R49, RZ, RZ, R62 ;  /* 0x000000ffff317224 */ /* 0x000fe200078e003e */
[----:B------:R-:W-:Y:S02]  /*83e0*/  LOP3.LUT R130, R13, R0, RZ, 0xc0, !PT ;  /* 0x000000000d827212 */ /* 0x000fe400078ec0ff */
[----:B------:R-:W-:Y:S02]  /*83f0*/  PRMT R0, R24, 0x5410, R2 ;  /* 0x0000541018007816 */ /* 0x000fe40000000002 */
[----:B------:R-:W-:-:S02]  /*8400*/  LOP3.LUT R5, R5, R52, RZ, 0xc0, !PT ;  /* 0x0000003405057212 */ /* 0x000fc400078ec0ff */
[----:B------:R-:W-:Y:S01]  /*8410*/  LOP3.LUT R131, R14, R0, RZ, 0xc0, !PT ;  /* 0x000000000e837212 */ /* 0x000fe200078ec0ff */
[----:B------:R-:W-:Y:S01]  /*8420*/  IMAD.MOV.U32 R0, RZ, RZ, R40 ;  /* 0x000000ffff007224 */ /* 0x000fe200078e0028 */
[----:B------:R-:W1:Y:S01]  /*8430*/  LDSM.16.MT88.4 R12, [R185+0x16800] ;  /* 0x01680000b90c783b */ /* 0x000e620000004200 */
[----:B------:R-:W-:Y:S01]  /*8440*/  LOP3.LUT R6, R6, R51, RZ, 0xc0, !PT ;  /* 0x0000003306067212 */ /* 0x000fe200078ec0ff */
[----:B------:R-:W-:Y:S01]  /*8450*/  IMAD.MOV.U32 R51, RZ, RZ, R54 ;  /* 0x000000ffff337224 */ /* 0x000fe200078e0036 */
[----:B------:R-:W-:Y:S01]  /*8460*/  LOP3.LUT R7, R7, R50, RZ, 0xc0, !PT ;  /* 0x0000003207077212 */ /* 0x000fe200078ec0ff */
[----:B------:R-:W-:Y:S01]  /*8470*/  IMAD.MOV.U32 R50, RZ, RZ, R55 ;  /* 0x000000ffff327224 */ /* 0x000fe200078e0037 */
[C---:B-1----:R-:W-:Y:S06]  /*8480*/  HMMA.16816.F32.BF16 R28, R8.reuse, R12, R20 ;  /* 0x0000000c081c723c */ /* 0x042fec0000041814 */
[----:B------:R-:W-:Y:S01]  /*8490*/  HMMA.16816.F32.BF16 R20, R8, R14, R16 ;  /* 0x0000000e0814723c */ /* 0x000fe20000041810 */
[----:B------:R-:W1:Y:S04]  /*84a0*/  LDSM.16.MT88.4 R8, [R183+0x11000] ;  /* 0x01100000b708783b */ /* 0x000e680000004200 */
[----:B------:R-:W2:Y:S01]  /*84b0*/  LDSM.16.MT88.4 R12, [R184+0x11000] ;  /* 0x01100000b80c783b */ /* 0x000ea20000004200 */
[C---:B-1----:R-:W-:Y:S06]  /*84c0*/  HMMA.16816.F32.BF16 R164, R4.reuse, R8, R164 ;  /* 0x0000000804a4723c */ /* 0x042fec00000418a4 */
[C---:B------:R-:W-:Y:S01]  /*84d0*/  HMMA.16816.F32.BF16 R16, R4.reuse, R10, R156 ;  /* 0x0000000a0410723c */ /* 0x040fe2000004189c */
[----:B------:R-:W1:Y:S05]  /*84e0*/  LDSM.16.MT88.4 R8, [R186+0x11000] ;  /* 0x01100000ba08783b */ /* 0x000e6a0000004200 */
[C---:B--2---:R-:W-:Y:S06]  /*84f0*/  HMMA.16816.F32.BF16 R156, R4.reuse, R12, R32 ;  /* 0x0000000c049c723c */ /* 0x044fec0000041820 */
[C---:B------:R-:W-:Y:S01]  /*8500*/  HMMA.16816.F32.BF16 R32, R4.reuse, R14, R148 ;  /* 0x0000000e0420723c */ /* 0x040fe20000041894 */
[----:B------:R-:W2:Y:S05]  /*8510*/  LDSM.16.MT88.4 R12, [R185+0x11000] ;  /* 0x01100000b90c783b */ /* 0x000eaa0000004200 */
[----:B-1----:R-:W-:Y:S07]  /*8520*/  HMMA.16816.F32.BF16 R148, R4, R8, R244 ;  /* 0x000000080494723c */ /* 0x002fee00000418f4 */
[----:B------:R-:W-:-:S02]  /*8530*/  IMAD.MOV.U32 R247, RZ, RZ, R38 ;  /* 0x000000fffff77224 */ /* 0x000fc400078e0026 */
[C---:B------:R-:W-:Y:S01]  /*8540*/  HMMA.16816.F32.BF16 R36, R4.reuse, R10, R216 ;  /* 0x0000000a0424723c */ /* 0x040fe200000418d8 */
[----:B------:R-:W1:Y:S01]  /*8550*/  LDSM.16.MT88.4 R8, [R183+0x13000] ;  /* 0x01300000b708783b */ /* 0x000e620000004200 */
[----:B------:R-:W-:Y:S02]  /*8560*/  IMAD.MOV.U32 R244, RZ, RZ, R43 ;  /* 0x000000fffff47224 */ /* 0x000fe400078e002b */
[----:B------:R-:W-:Y:S02]  /*8570*/  IMAD.MOV.U32 R245, RZ, RZ, R42 ;  /* 0x000000fffff57224 */ /* 0x000fe400078e002a */
[----:B--2---:R-:W-:Y:S01]  /*8580*/  HMMA.16816.F32.BF16 R140, R4, R12, R140 ;  /* 0x0000000c048c723c */ /* 0x004fe2000004188c */
[----:B------:R-:W-:Y:S02]  /*8590*/  IMAD.MOV.U32 R246, RZ, RZ, R45 ;  /* 0x000000fffff67224 */ /* 0x000fe400078e002d */
[----:B------:R-:W-:-:S03]  /*85a0*/  IMAD.MOV.U32 R219, RZ, RZ, R60 ;  /* 0x000000ffffdb7224 */ /* 0x000fc600078e003c */
[----:B------:R-:W-:Y:S01]  /*85b0*/  HMMA.16816.F32.BF16 R40, R4, R14, R240 ;  /* 0x0000000e0428723c */ /* 0x000fe200000418f0 */
[----:B------:R-:W2:Y:S06]  /*85c0*/  LDSM.16.MT88.4 R12, [R184+0x13000] ;  /* 0x01300000b80c783b */ /* 0x000eac0000004200 */
[----:B------:R-:W-:Y:S02]  /*85d0*/  IMAD.MOV.U32 R241, RZ, RZ, R247 ;  /* 0x000000fffff17224 */ /* 0x000fe400078e00f7 */
[----:B------:R-:W-:Y:S02]  /*85e0*/  IMAD.MOV.U32 R243, RZ, RZ, R147 ;  /* 0x000000fffff37224 */ /* 0x000fe400078e0093 */
[----:B------:R-:W-:-:S02]  /*85f0*/  IMAD.MOV.U32 R247, RZ, RZ, R144 ;  /* 0x000000fffff77224 */ /* 0x000fc400078e0090 */
[----:B------:R-:W-:Y:S02]  /*8600*/  IMAD.MOV.U32 R147, RZ, RZ, R66 ;  /* 0x000000ffff937224 */ /* 0x000fe400078e0042 */
[----:B------:R-:W-:Y:S02]  /*8610*/  IMAD.MOV.U32 R144, RZ, RZ, R65 ;  /* 0x000000ffff907224 */ /* 0x000fe400078e0041 */
[----:B------:R-:W-:Y:S02]  /*8620*/  IMAD.MOV.U32 R240, RZ, RZ, R245 ;  /* 0x000000fffff07224 */ /* 0x000fe400078e00f5 */
[----:B------:R-:W-:Y:S02]  /*8630*/  IMAD.MOV.U32 R242, RZ, RZ, R146 ;  /* 0x000000fffff27224 */ /* 0x000fe400078e0092 */
[----:B------:R-:W-:Y:S02]  /*8640*/  IMAD.MOV.U32 R245, RZ, RZ, R113 ;  /* 0x000000fffff57224 */ /* 0x000fe400078e0071 */
[----:B------:R-:W-:Y:S01]  /*8650*/  IMAD.MOV.U32 R146, RZ, RZ, R115 ;  /* 0x000000ffff927224 */ /* 0x000fe200078e0073 */
[C---:B-1----:R-:W-:Y:S01]  /*8660*/  HMMA.16816.F32.BF16 R44, R4.reuse, R8, R160 ;  /* 0x00000008042c723c */ /* 0x042fe200000418a0 */
[----:B------:R-:W1:Y:S05]  /*8670*/  LDSM.16.MT88.4 R160, [R183+0x11800] ;  /* 0x01180000b7a0783b */ /* 0x000e6a0000004200 */
[C---:B------:R-:W-:Y:S01]  /*8680*/  HMMA.16816.F32.BF16 R52, R4.reuse, R10, R68 ;  /* 0x0000000a0434723c */ /* 0x040fe20000041844 */
[----:B------:R-:W3:Y:S05]  /*8690*/  LDSM.16.MT88.4 R8, [R186+0x13000] ;  /* 0x01300000ba08783b */ /* 0x000eea0000004200 */
[----:B--2---:R-:W-:Y:S07]  /*86a0*/  HMMA.16816.F32.BF16 R60, R4, R12, R248 ;  /* 0x0000000c043c723c */ /* 0x004fee00000418f8 */
[----:B------:R-:W-:-:S02]  /*86b0*/  IMAD.MOV.U32 R250, RZ, RZ, R246 ;  /* 0x000000fffffa7224 */ /* 0x000fc400078e00f6 */
[----:B------:R-:W-:Y:S02]  /*86c0*/  IMAD.MOV.U32 R251, RZ, RZ, R145 ;  /* 0x000000fffffb7224 */ /* 0x000fe400078e0091 */
[----:B------:R-:W-:Y:S02]  /*86d0*/  IMAD.MOV.U32 R145, RZ, RZ, R67 ;  /* 0x000000ffff917224 */ /* 0x000fe400078e0043 */
[----:B------:R-:W-:Y:S02]  /*86e0*/  IMAD.MOV.U32 R246, RZ, RZ, R64 ;  /* 0x000000fffff67224 */ /* 0x000fe400078e0040 */
[----:B------:R-:W-:Y:S01]  /*86f0*/  HMMA.16816.F32.BF16 R64, R4, R14, R224 ;  /* 0x0000000e0440723c */ /* 0x000fe200000418e0 */
[----:B------:R-:W2:Y:S01]  /*8700*/  LDSM.16.MT88.4 R12, [R185+0x13000] ;  /* 0x01300000b90c783b */ /* 0x000ea20000004200 */
[----:B------:R-:W-:Y:S02]  /*8710*/  IMAD.MOV.U32 R249, RZ, RZ, R219 ;  /* 0x000000fffff97224 */ /* 0x000fe400078e00db */
[----:B------:R-:W-:-:S02]  /*8720*/  IMAD.MOV.U32 R248, RZ, RZ, R244 ;  /* 0x000000fffff87224 */ /* 0x000fc400078e00f4 */
[----:B------:R-:W-:Y:S02]  /*8730*/  IMAD.MOV.U32 R244, RZ, RZ, R114 ;  /* 0x000000fffff47224 */ /* 0x000fe400078e0072 */
[----:B------:R-:W-:Y:S01]  /*8740*/  IMAD.MOV.U32 R219, RZ, RZ, R112 ;  /* 0x000000ffffdb7224 */ /* 0x000fe200078e0070 */
[----:B-1----:R-:W-:Y:S06]  /*8750*/  HMMA.16816.F32.BF16 R164, R128, R160, R164 ;  /* 0x000000a080a4723c */ /* 0x002fec00000418a4 */
[C---:B---3--:R-:W-:Y:S06]  /*8760*/  HMMA.16816.F32.BF16 R68, R4.reuse, R8, R84 ;  /* 0x000000080444723c */ /* 0x048fec0000041854 */
[----:B------:R-:W-:Y:S01]  /*8770*/  HMMA.16816.F32.BF16 R72, R4, R10, R72 ;  /* 0x0000000a0448723c */ /* 0x000fe20000041848 */
[----:B------:R-:W1:Y:S05]  /*8780*/  LDSM.16.MT88.4 R8, [R183+0x15000] ;  /* 0x01500000b708783b */ /* 0x000e6a0000004200 */
[----:B------:R-:W-:Y:S01]  /*8790*/  HMMA.16816.F32.BF16 R160, R128, R162, R16 ;  /* 0x000000a280a0723c */ /* 0x000fe20000041810 */
[----:B------:R-:W-:-:S06]  /*87a0*/  FADD.FTZ R0, R0, R239 ;  /* 0x000000ef00007221 */ /* 0x000fcc0000010000 */
[----:B------:R-:W-:Y:S01]  /*87b0*/  IMAD.MOV.U32 R18, RZ, RZ, R48 ;  /* 0x000000ffff127224 */ /* 0x000fe200078e0030 */
[----:B--2---:R-:W-:Y:S01]  /*87c0*/  HMMA.16816.F32.BF16 R84, R4, R12, R220 ;  /* 0x0000000c0454723c */ /* 0x004fe200000418dc */
[----:B------:R-:W-:-:S05]  /*87d0*/  IMAD.MOV.U32 R19, RZ, RZ, R51 ;  /* 0x000000ffff137224 */ /* 0x000fca00078e0033 */
[C---:B------:R-:W-:Y:S01]  /*87e0*/  HMMA.16816.F32.BF16 R88, R4.reuse, R14, R88 ;  /* 0x0000000e0458723c */ /* 0x040fe20000041858 */
[----:B------:R-:W2:Y:S05]  /*87f0*/  LDSM.16.MT88.4 R12, [R184+0x15000] ;  /* 0x01500000b80c783b */ /* 0x000eaa0000004200 */
[C---:B-1----:R-:W-:Y:S06]  /*8800*/  HMMA.16816.F32.BF16 R92, R4.reuse, R8, R92 ;  /* 0x00000008045c723c */ /* 0x042fec000004185c */
[C---:B------:R-:W-:Y:S01]  /*8810*/  HMMA.16816.F32.BF16 R96, R4.reuse, R10, R96 ;  /* 0x0000000a0460723c */ /* 0x040fe20000041860 */
[----:B------:R-:W1:Y:S05]  /*8820*/  LDSM.16.MT88.4 R8, [R186+0x15000] ;  /* 0x01500000ba08783b */ /* 0x000e6a0000004200 */
[C---:B--2---:R-:W-:Y:S06]  /*8830*/  HMMA.16816.F32.BF16 R100, R4.reuse, R12, R100 ;  /* 0x0000000c0464723c */ /* 0x044fec0000041864 */
[C---:B------:R-:W-:Y:S01]  /*8840*/  HMMA.16816.F32.BF16 R104, R4.reuse, R14, R104 ;  /* 0x0000000e0468723c */ /* 0x040fe20000041868 */
[----:B------:R-:W2:Y:S05]  /*8850*/  LDSM.16.MT88.4 R12, [R185+0x15000] ;  /* 0x01500000b90c783b */ /* 0x000eaa0000004200 */
[C---:B-1----:R-:W-:Y:S06]  /*8860*/  HMMA.16816.F32.BF16 R108, R4.reuse, R8, R108 ;  /* 0x00000008046c723c */ /* 0x042fec000004186c */
[C---:B------:R-:W-:Y:S01]  /*8870*/  HMMA.16816.F32.BF16 R112, R4.reuse, R10, R152 ;  /* 0x0000000a0470723c */ /* 0x040fe20000041898 */
[----:B------:R-:W1:Y:S04]  /*8880*/  LDSM.16.MT88.4 R8, [R183+0x17000] ;  /* 0x01700000b708783b */ /* 0x000e680000004200 */
[----:B------:R-:W3:Y:S01]  /*8890*/  LDSM.16.MT88.4 R152, [R184+0x11800] ;  /* 0x01180000b898783b */ /* 0x000ee20000004200 */
[C---:B--2---:R-:W-:Y:S06]  /*88a0*/  HMMA.16816.F32.BF16 R116, R4.reuse, R12, R116 ;  /* 0x0000000c0474723c */ /* 0x044fec0000041874 */
[C---:B------:R-:W-:Y:S01]  /*88b0*/  HMMA.16816.F32.BF16 R120, R4.reuse, R14, R120 ;  /* 0x0000000e0478723c */ /* 0x040fe20000041878 */
[----:B------:R-:W2:Y:S05]  /*88c0*/  LDSM.16.MT88.4 R12, [R184+0x17000] ;  /* 0x01700000b80c783b */ /* 0x000eaa0000004200 */
[C---:B-1----:R-:W-:Y:S06]  /*88d0*/  HMMA.16816.F32.BF16 R124, R4.reuse, R8, R124 ;  /* 0x00000008047c723c */ /* 0x042fec000004187c */
[----:B------:R-:W-:Y:S01]  /*88e0*/  HMMA.16816.F32.BF16 R212, R4, R10, R212 ;  /* 0x0000000a04d4723c */ /* 0x000fe200000418d4 */
[----:B------:R-:W1:Y:S05]  /*88f0*/  LDSM.16.MT88.4 R8, [R186+0x17000] ;  /* 0x01700000ba08783b */ /* 0x000e6a0000004200 */
[C---:B---3--:R-:W-:Y:S06]  /*8900*/  HMMA.16816.F32.BF16 R156, R128.reuse, R152, R156 ;  /* 0x00000098809c723c */ /* 0x048fec000004189c */
[----:B------:R-:W-:Y:S01]  /*8910*/  HMMA.16816.F32.BF16 R152, R128, R154, R32 ;  /* 0x0000009a8098723c */ /* 0x000fe20000041820 */
[----:B------:R3:W4:Y:S04]  /*8920*/  LDL.LU.S16 R32, [R1+0x3c] ;  /* 0x00003c0001207983 */ /* 0x0007280000300600 */
[----:B------:R3:W3:Y:S01]  /*8930*/  LDL.LU.S16 R17, [R1+0x38] ;  /* 0x0000380001117983 */ /* 0x0006e20000300600 */
[C---:B--2---:R-:W-:Y:S03]  /*8940*/  HMMA.16816.F32.BF16 R220, R4.reuse, R14, R80 ;  /* 0x0000000e04dc723c */ /* 0x044fe60000041850 */
[----:B------:R2:W2:Y:S03]  /*8950*/  LDL.LU.S16 R16, [R1+0x34] ;  /* 0x0000340001107983 */ /* 0x0004a60000300600 */
[----:B------:R-:W-:Y:S01]  /*8960*/  HMMA.16816.F32.BF16 R224, R4, R12, R136 ;  /* 0x0000000c04e0723c */ /* 0x000fe20000041888 */
[----:B------:R-:W-:Y:S01]  /*8970*/  IMAD.MOV.U32 R80, RZ, RZ, R219 ;  /* 0x000000ffff507224 */ /* 0x000fe200078e00db */
[----:B------:R-:W-:Y:S01]  /*8980*/  LDSM.16.MT88.4 R136, [R185+0x11800] ;  /* 0x01180000b988783b */ /* 0x000fe20000004200 */
[----:B------:R-:W-:-:S02]  /*8990*/  IMAD.MOV.U32 R81, RZ, RZ, R146 ;  /* 0x000000ffff517224 */ /* 0x000fc400078e0092 */
[----:B------:R-:W-:Y:S02]  /*89a0*/  IMAD.MOV.U32 R82, RZ, RZ, R147 ;  /* 0x000000ffff527224 */ /* 0x000fe400078e0093 */
[----:B------:R-:W-:Y:S02]  /*89b0*/  IMAD.MOV.U32 R83, RZ, RZ, R145 ;  /* 0x000000ffff537224 */ /* 0x000fe400078e0091 */
[----:B------:R-:W-:Y:S02]  /*89c0*/  IMAD.MOV.U32 R35, RZ, RZ, R80 ;  /* 0x000000ffff237224 */ /* 0x000fe400078e0050 */
[----:B------:R-:W-:Y:S02]  /*89d0*/  IMAD.MOV.U32 R34, RZ, RZ, R81 ;  /* 0x000000ffff227224 */ /* 0x000fe400078e0051 */
[----:B------:R-:W-:Y:S01]  /*89e0*/  IMAD.MOV.U32 R33, RZ, RZ, R82 ;  /* 0x000000ffff217224 */ /* 0x000fe200078e0052 */
[C---:B-1----:R-:W-:Y:S06]  /*89f0*/  HMMA.16816.F32.BF16 R216, R4.reuse, R8, R76 ;  /* 0x0000000804d8723c */ /* 0x042fec000004184c */
[C---:B------:R-:W-:Y:S01]  /*8a00*/  HMMA.16816.F32.BF16 R12, R4.reuse, R10, R56 ;  /* 0x0000000a040c723c */ /* 0x040fe20000041838 */
[----:B------:R-:W1:Y:S04]  /*8a10*/  LDSM.16.MT88.4 R8, [R185+0x17000] ;  /* 0x01700000b908783b */ /* 0x000e680000004200 */
[----:B------:R-:W-:Y:S01]  /*8a20*/  LDSM.16.MT88.4 R56, [R186+0x13800] ;  /* 0x01380000ba38783b */ /* 0x000fe20000004200 */
[C---:B-1----:R-:W-:Y:S06]  /*8a30*/  HMMA.16816.F32.BF16 R28, R4.reuse, R8, R28 ;  /* 0x00000008041c723c */ /* 0x042fec000004181c */
[----:B------:R-:W-:Y:S01]  /*8a40*/  HMMA.16816.F32.BF16 R20, R4, R10, R20 ;  /* 0x0000000a0414723c */ /* 0x000fe20000041814 */
[----:B------:R-:W-:Y:S06]  /*8a50*/  LDSM.16.MT88.4 R8, [R185+0x17800] ;  /* 0x01780000b908783b */ /* 0x000fec0000004200 */
[----:B------:R-:W-:-:S02]  /*8a60*/  IMAD.MOV.U32 R5, RZ, RZ, R83 ;  /* 0x000000ffff057224 */ /* 0x000fc400078e0053 */
[----:B------:R-:W1:Y:S01]  /*8a70*/  LDSM.16.MT88.4 R80, [R184+0x15800] ;  /* 0x01580000b850783b */ /* 0x000e620000004200 */
[----:B------:R-:W-:Y:S01]  /*8a80*/  IMAD.MOV.U32 R7, RZ, RZ, R144 ;  /* 0x000000ffff077224 */ /* 0x000fe200078e0090 */
[----:B------:R-:W-:Y:S01]  /*8a90*/  HMMA.16816.F32.BF16 R140, R128, R136, R140 ;  /* 0x00000088808c723c */ /* 0x000fe2000004188c */
[----:B------:R-:W-:Y:S01]  /*8aa0*/  IMAD.MOV.U32 R6, RZ, RZ, R50 ;  /* 0x000000ffff067224 */ /* 0x000fe200078e0032 */
[----:B------:R-:W-:Y:S01]  /*8ab0*/  LDSM.16.MT88.4 R144, [R186+0x11800] ;  /* 0x01180000ba90783b */ /* 0x000fe20000004200 */
[----:B------:R-:W-:-:S03]  /*8ac0*/  IMAD.MOV.U32 R4, RZ, RZ, R49 ;  /* 0x000000ffff047224 */ /* 0x000fc600078e0031 */
[C---:B-1----:R-:W-:Y:S06]  /*8ad0*/  HMMA.16816.F32.BF16 R76, R128.reuse, R80, R100 ;  /* 0x00000050804c723c */ /* 0x042fec0000041864 */
[C---:B------:R-:W-:Y:S01]  /*8ae0*/  HMMA.16816.F32.BF16 R136, R128.reuse, R138, R40 ;  /* 0x0000008a8088723c */ /* 0x040fe20000041828 */
[----:B------:R-:W-:Y:S01]  /*8af0*/  LDSM.16.MT88.4 R40, [R183+0x13800] ;  /* 0x01380000b728783b */ /* 0x000fe20000004200 */
[----:B------:R-:W-:Y:S01]  /*8b00*/  FADD.FTZ R6, R6, R27 ;  /* 0x0000001b06067221 */ /* 0x000fe20000010000 */
[----:B------:R-:W-:Y:S02]  /*8b10*/  FADD.FTZ R0, R7, R0 ;  /* 0x0000000007007221 */ /* 0x000fe40000010000 */
[----:B------:R-:W-:Y:S01]  /*8b20*/  LDSM.16.MT88.4 R48, [R184+0x13800] ;  /* 0x01380000b830783b */ /* 0x000fe20000004200 */
[C---:B------:R-:W-:Y:S03]  /*8b30*/  HMMA.16816.F32.BF16 R80, R128.reuse, R82, R104 ;  /* 0x000000528050723c */ /* 0x040fe60000041868 */
[----:B------:R-:W1:Y:S03]  /*8b40*/  LDSM.16.MT88.4 R104, [R183+0x17800] ;  /* 0x01780000b768783b */ /* 0x000e660000004200 */
[C---:B-1----:R-:W-:Y:S01]  /*8b50*/  HMMA.16816.F32.BF16 R100, R128.reuse, R104, R124 ;  /* 0x000000688064723c */ /* 0x042fe2000004187c */
[----:B------:R1:W4:Y:S05]  /*8b60*/  LDL.LU.S16 R127, [R1+0x40] ;  /* 0x00004000017f7983 */ /* 0x00032a0000300600 */
[C---:B------:R-:W-:Y:S06]  /*8b70*/  HMMA.16816.F32.BF16 R148, R128.reuse, R144, R148 ;  /* 0x000000908094723c */ /* 0x040fec0000041894 */
[C---:B------:R-:W-:Y:S06]  /*8b80*/  HMMA.16816.F32.BF16 R144, R128.reuse, R146, R36 ;  /* 0x000000928090723c */ /* 0x040fec0000041824 */
[C---:B------:R-:W-:Y:S06]  /*8b90*/  HMMA.16816.F32.BF16 R36, R128.reuse, R40, R44 ;  /* 0x000000288024723c */ /* 0x040fec000004182c */
[C---:B------:R-:W-:Y:S06]  /*8ba0*/  HMMA.16816.F32.BF16 R40, R128.reuse, R42, R52 ;  /* 0x0000002a8028723c */ /* 0x040fec0000041834 */
[C---:B------:R-:W-:Y:S06]  /*8bb0*/  HMMA.16816.F32.BF16 R52, R128.reuse, R56, R68 ;  /* 0x000000388034723c */ /* 0x040fec0000041844 */
[C---:B------:R-:W-:Y:S01]  /*8bc0*/  HMMA.16816.F32.BF16 R56, R128.reuse, R58, R72 ;  /* 0x0000003a8038723c */ /* 0x040fe20000041848 */
[----:B------:R-:W1:Y:S05]  /*8bd0*/  LDSM.16.MT88.4 R72, [R183+0x15800] ;  /* 0x01580000b748783b */ /* 0x000e6a0000004200 */
[C---:B-1----:R-:W-:Y:S06]  /*8be0*/  HMMA.16816.F32.BF16 R68, R128.reuse, R72, R92 ;  /* 0x000000488044723c */ /* 0x042fec000004185c */
[C---:B------:R-:W-:Y:S01]  /*8bf0*/  HMMA.16816.F32.BF16 R72, R128.reuse, R74, R96 ;  /* 0x0000004a8048723c */ /* 0x040fe20000041860 */
[----:B------:R-:W1:Y:S05]  /*8c00*/  LDSM.16.MT88.4 R96, [R185+0x15800] ;  /* 0x01580000b960783b */ /* 0x000e6a0000004200 */
[C---:B-1----:R-:W-:Y:S06]  /*8c10*/  HMMA.16816.F32.BF16 R92, R128.reuse, R96, R116 ;  /* 0x00000060805c723c */ /* 0x042fec0000041874 */
[----:B------:R-:W-:Y:S01]  /*8c20*/  HMMA.16816.F32.BF16 R96, R128, R98, R120 ;  /* 0x000000628060723c */ /* 0x000fe20000041878 */
[----:B------:R-:W1:Y:S01]  /*8c30*/  LDSM.16.MT88.4 R120, [R186+0x17800] ;  /* 0x01780000ba78783b */ /* 0x000e620000004200 */
[----:B--2---:R-:W-:-:S02]  /*8c40*/  @!P1 HFMA2.BF16_V2 R16, -RZ.H0_H0, RZ.H0_H0, -R2.H0_H0 ;  /* 0x200000ffff109231 */ /* 0x004fc40000340902 */
[----:B---3--:R-:W-:Y:S02]  /*8c50*/  @!P2 HFMA2.BF16_V2 R17, -RZ.H0_H0, RZ.H0_H0, -R24.H0_H0 ;  /* 0x200000ffff11a231 */ /* 0x008fe40000340918 */
[C---:B-1----:R-:W-:Y:S06]  /*8c60*/  HMMA.16816.F32.BF16 R116, R128.reuse, R120, R216 ;  /* 0x000000788074723c */ /* 0x042fec00000418d8 */
[----:B------:R-:W-:Y:S07]  /*8c70*/  HMMA.16816.F32.BF16 R120, R128, R122, R12 ;  /* 0x0000007a8078723c */ /* 0x000fee000004180c */
[----:B------:R-:W-:Y:S01]  /*8c80*/  PRMT R12, R16, 0x7610, R12 ;  /* 0x00007610100c7816 */ /* 0x000fe2000000000c */
[----:B------:R-:W-:Y:S01]  /*8c90*/  IMAD.MOV.U32 R16, RZ, RZ, R18 ;  /* 0x000000ffff107224 */ /* 0x000fe200078e0012 */
[----:B------:R-:W-:Y:S01]  /*8ca0*/  PRMT R13, R17, 0x7610, R13 ;  /* 0x00007610110d7816 */ /* 0x000fe2000000000d */
[----:B------:R-:W-:-:S02]  /*8cb0*/  IMAD.MOV.U32 R17, RZ, RZ, R19 ;  /* 0x000000ffff117224 */ /* 0x000fc400078e0013 */
[----:B------:R-:W-:Y:S02]  /*8cc0*/  IMAD.MOV.U32 R18, RZ, RZ, R5 ;  /* 0x000000ffff127224 */ /* 0x000fe400078e0005 */
[----:B------:R-:W-:Y:S02]  /*8cd0*/  IMAD.MOV.U32 R19, RZ, RZ, R4 ;  /* 0x000000ffff137224 */ /* 0x000fe400078e0004 */
[----:B------:R-:W-:-:S04]  /*8ce0*/  FADD.FTZ R0, R17, R0 ;  /* 0x0000000011007221 */ /* 0x000fc80000010000 */
[----:B------:R-:W-:-:S04]  /*8cf0*/  FADD.FTZ R0, R19, R0 ;  /* 0x0000000013007221 */ /* 0x000fc80000010000 */
[----:B------:R-:W-:-:S04]  /*8d00*/  FADD.FTZ R0, R249, R0 ;  /* 0x00000000f9007221 */ /* 0x000fc80000010000 */
[----:B------:R-:W-:-:S04]  /*8d10*/  FADD.FTZ R0, R251, R0 ;  /* 0x00000000fb007221 */ /* 0x000fc80000010000 */
[----:B------:R-:W-:-:S04]  /*8d20*/  FADD.FTZ R0, R241, R0 ;  /* 0x00000000f1007221 */ /* 0x000fc80000010000 */
[----:B------:R-:W-:-:S04]  /*8d30*/  FADD.FTZ R0, R243, R0 ;  /* 0x00000000f3007221 */ /* 0x000fc80000010000 */
[----:B------:R-:W-:Y:S01]  /*8d40*/  FADD.FTZ R0, R134, R0 ;  /* 0x0000000086007221 */ /* 0x000fe20000010000 */
[----:B----4-:R-:W-:-:S05]  /*8d50*/  @!P4 HFMA2.BF16_V2 R127, -RZ.H0_H0, RZ.H0_H0, -R26.H0_H0 ;  /* 0x200000ffff7fc231 */ /* 0x010fca000034091a */
[----:B------:R-:W-:Y:S02]  /*8d60*/  PRMT R15, R127, 0x7610, R15 ;  /* 0x000076107f0f7816 */ /* 0x000fe4000000000f */
[----:B------:R-:W-:Y:S07]  /*8d70*/  HMMA.16816.F32.BF16 R124, R128, R8, R28 ;  /* 0x00000008807c723c */ /* 0x000fee000004181c */
[----:B------:R-:W-:-:S04]  /*8d80*/  FADD.FTZ R8, R35, R6 ;  /* 0x0000000623087221 */ /* 0x000fc80000010000 */
[----:B------:R-:W-:-:S04]  /*8d90*/  FADD.FTZ R8, R16, R8 ;  /* 0x0000000810087221 */ /* 0x000fc80000010000 */
[----:B------:R-:W-:-:S04]  /*8da0*/  FADD.FTZ R8, R18, R8 ;  /* 0x0000000812087221 */ /* 0x000fc80000010000 */
[----:B------:R-:W-:-:S04]  /*8db0*/  FADD.FTZ R8, R248, R8 ;  /* 0x00000008f8087221 */ /* 0x000fc80000010000 */
[----:B------:R-:W-:-:S04]  /*8dc0*/  FADD.FTZ R248, R250, R8 ;  /* 0x00000008faf87221 */ /* 0x000fc80000010000 */
[----:B------:R-:W-:-:S04]  /*8dd0*/  FADD.FTZ R248, R240, R248 ;  /* 0x000000f8f0f87221 */ /* 0x000fc80000010000 */
[----:B------:R-:W-:-:S04]  /*8de0*/  FADD.FTZ R248, R242, R248 ;  /* 0x000000f8f2f87221 */ /* 0x000fc80000010000 */
[----:B------:R-:W-:Y:S02]  /*8df0*/  FADD.FTZ R248, R135, R248 ;  /* 0x000000f887f87221 */ /* 0x000fe40000010000 */
[----:B------:R1:W5:Y:S04]  /*8e00*/  LDL.LU R135, [R1+0xc8] ;  /* 0x0000c80001877983 */ /* 0x0003680000300800 */
[----:B------:R1:W5:Y:S01]  /*8e10*/  LDL.LU R134, [R1+0xc4] ;  /* 0x0000c40001867983 */ /* 0x0003620000300800 */
[C---:B------:R-:W-:Y:S06]  /*8e20*/  HMMA.16816.F32.BF16 R44, R128.reuse, R48, R60 ;  /* 0x00000030802c723c */ /* 0x040fec000004183c */
[C---:B------:R-:W-:Y:S01]  /*8e30*/  HMMA.16816.F32.BF16 R48, R128.reuse, R50, R64 ;  /* 0x000000328030723c */ /* 0x040fe20000041840 */
[----:B------:R-:W2:Y:S05]  /*8e40*/  LDSM.16.MT88.4 R64, [R185+0x13800] ;  /* 0x01380000b940783b */ /* 0x000eaa0000004200 */
[C---:B--2---:R-:W-:Y:S06]  /*8e50*/  HMMA.16816.F32.BF16 R60, R128.reuse, R64, R84 ;  /* 0x00000040803c723c */ /* 0x044fec0000041854 */
[----:B------:R-:W-:Y:S01]  /*8e60*/  HMMA.16816.F32.BF16 R64, R128, R66, R88 ;  /* 0x000000428040723c */ /* 0x000fe20000041858 */
[----:B------:R-:W2:Y:S01]  /*8e70*/  LDSM.16.MT88.4 R88, [R186+0x15800] ;  /* 0x01580000ba58783b */ /* 0x000ea20000004200 */
[----:B------:R-:W-:Y:S01]  /*8e80*/  @!P1 PRMT R2, R12, 0x5410, RZ ;  /* 0x000054100c029816 */ /* 0x000fe200000000ff */
[----:B------:R-:W-:Y:S01]  /*8e90*/  UIMAD.WIDE UR10, UR10, 0x2, URZ ;  /* 0x000000020a0a78a5 */ /* 0x000fe2000f8e023f */
[----:B------:R-:W-:-:S04]  /*8ea0*/  LEA R4, P1, R34, UR6, 0x1 ;  /* 0x0000000622047c11 */ /* 0x000fc8000f8208ff */
[----:B------:R-:W-:Y:S02]  /*8eb0*/  LEA.HI.X R5, R34, UR7, R33, 0x1, P1 ;  /* 0x0000000722057c11 */ /* 0x000fe400088f0c21 */
[----:B------:R-:W-:-:S04]  /*8ec0*/  IADD3 R6, P1, R4, UR10, RZ ;  /* 0x0000000a04067c10 */ /* 0x000fc8000ff3e0ff */
[----:B------:R-:W-:Y:S01]  /*8ed0*/  IADD3.X R7, R5, UR11, RZ, P1, !PT ;  /* 0x0000000b05077c10 */ /* 0x000fe20008ffe4ff */
[----:B------:R-:W-:Y:S01]  /*8ee0*/  @!P3 HFMA2.BF16_V2 R32, -RZ.H0_H0, RZ.H0_H0, -R25.H0_H0 ;  /* 0x200000ffff20b231 */ /* 0x000fe20000340919 */
[----:B------:R-:W-:Y:S04]  /*8ef0*/  STG.E.U16 desc[UR30][R4.64], R238 ;  /* 0x000000ee04007986 */ /* 0x000fe8000c10151e */
[----:B------:R-:W-:Y:S04]  /*8f00*/  STG.E.U16 desc[UR30][R4.64+0x2], R237 ;  /* 0x000002ed04007986 */ /* 0x000fe8000c10151e */
[----:B------:R-:W-:Y:S04]  /*8f10*/  STG.E.U16 desc[UR30][R6.64], R236 ;  /* 0x000000ec06007986 */ /* 0x000fe8000c10151e */
[----:B------:R-:W-:Y:S01]  /*8f20*/  STG.E.U16 desc[UR30][R6.64+0x2], R235 ;  /* 0x000002eb06007986 */ /* 0x000fe2000c10151e */
[C---:B--2---:R-:W-:Y:S06]  /*8f30*/  HMMA.16816.F32.BF16 R84, R128.reuse, R88, R108 ;  /* 0x000000588054723c */ /* 0x044fec000004186c */
[----:B------:R-:W-:Y:S01]  /*8f40*/  HMMA.16816.F32.BF16 R88, R128, R90, R112 ;  /* 0x0000005a8058723c */ /* 0x000fe20000041870 */
[----:B------:R-:W2:Y:S01]  /*8f50*/  LDSM.16.MT88.4 R112, [R184+0x17800] ;  /* 0x01780000b870783b */ /* 0x000ea20000004200 */
[----:B------:R-:W-:-:S03]  /*8f60*/  PRMT R14, R32, 0x7610, R14 ;  /* 0x00007610200e7816 */ /* 0x000fc6000000000e */
[----:B------:R1:W-:Y:S04]  /*8f70*/  STG.E.U16 desc[UR30][R4.64+0x10], R232 ;  /* 0x000010e804007986 */ /* 0x0003e8000c10151e */
[----:B------:R1:W-:Y:S04]  /*8f80*/  STG.E.U16 desc[UR30][R4.64+0x12], R231 ;  /* 0x000012e704007986 */ /* 0x0003e8000c10151e */
[----:B------:R1:W-:Y:S04]  /*8f90*/  STG.E.U16 desc[UR30][R6.64+0x10], R234 ;  /* 0x000010ea06007986 */ /* 0x0003e8000c10151e */
[----:B------:R1:W-:Y:S04]  /*8fa0*/  STG.E.U16 desc[UR30][R6.64+0x12], R233 ;  /* 0x000012e906007986 */ /* 0x0003e8000c10151e */
[----:B------:R1:W-:Y:S04]  /*8fb0*/  STG.E.U16 desc[UR30][R4.64+0x20], R230 ;  /* 0x000020e604007986 */ /* 0x0003e8000c10151e */
[----:B------:R1:W-:Y:S04]  /*8fc0*/  STG.E.U16 desc[UR30][R4.64+0x22], R229 ;  /* 0x000022e504007986 */ /* 0x0003e8000c10151e */
[----:B------:R1:W-:Y:S04]  /*8fd0*/  STG.E.U16 desc[UR30][R6.64+0x20], R228 ;  /* 0x000020e406007986 */ /* 0x0003e8000c10151e */
[----:B------:R1:W-:Y:S01]  /*8fe0*/  STG.E.U16 desc[UR30][R6.64+0x22], R211 ;  /* 0x000022d306007986 */ /* 0x0003e2000c10151e */
[----:B------:R-:W-:-:S03]  /*8ff0*/  @!P4 PRMT R26, R15, 0x5410, RZ ;  /* 0x000054100f1ac816 */ /* 0x000fc600000000ff */
[----:B------:R1:W-:Y:S01]  /*9000*/  STG.E.U16 desc[UR30][R4.64+0x30], R189 ;  /* 0x000030bd04007986 */ /* 0x0003e2000c10151e */
[----:B------:R-:W-:-:S03]  /*9010*/  @!P3 PRMT R25, R14, 0x5410, RZ ;  /* 0x000054100e19b816 */ /* 0x000fc600000000ff */
[----:B------:R1:W-:Y:S01]  /*9020*/  STG.E.U16 desc[UR30][R4.64+0x32], R181 ;  /* 0x000032b504007986 */ /* 0x0003e2000c10151e */
[----:B------:R-:W-:-:S03]  /*9030*/  @!P2 PRMT R24, R13, 0x5410, RZ ;  /* 0x000054100d18a816 */ /* 0x000fc600000000ff */
[----:B------:R1:W-:Y:S04]  /*9040*/  STG.E.U16 desc[UR30][R6.64+0x30], R180 ;  /* 0x000030b406007986 */ /* 0x0003e8000c10151e */
        /* <DEDUP_REMOVED lines=17> */
[----:B--2---:R-:W-:Y:S01]  /*9160*/  HMMA.16816.F32.BF16 R108, R128, R112, R224 ;  /* 0x00000070806c723c */ /* 0x004fe200000418e0 */
[----:B------:R-:W-:Y:S01]  /*9170*/  FADD.FTZ R248, R244, R248 ;  /* 0x000000f8f4f87221 */ /* 0x000fe20000010000 */
[----:B------:R-:W-:-:S04]  /*9180*/  FADD.FTZ R0, R245, R0 ;  /* 0x00000000f5007221 */ /* 0x000fc80000010000 */
[----:B------:R-:W-:Y:S01]  /*9190*/  HMMA.16816.F32.BF16 R104, R128, R106, R212 ;  /* 0x0000006a8068723c */ /* 0x000fe200000418d4 */
[----:B------:R-:W-:Y:S01]  /*91a0*/  FADD.FTZ R248, R246, R248 ;  /* 0x000000f8f6f87221 */ /* 0x000fe20000010000 */
[----:B------:R-:W-:-:S04]  /*91b0*/  FADD.FTZ R243, R247, R0 ;  /* 0x00000000f7f37221 */ /* 0x000fc80000010000 */
[C---:B------:R-:W-:Y:S06]  /*91c0*/  HMMA.16816.F32.BF16 R112, R128.reuse, R114, R220 ;  /* 0x000000728070723c */ /* 0x040fec00000418dc */
[----:B------:R-:W-:Y:S01]  /*91d0*/  HMMA.16816.F32.BF16 R128, R128, R10, R20 ;  /* 0x0000000a8080723c */ /* 0x000fe20000041814 */
[----:B------:R-:W-:-:S08]  /*91e0*/  NOP ;  /* 0x0000000000007918 */ /* 0x000fd00000000000 */
[----:B------:R-:W-:-:S15]  /*91f0*/  @!P0 BRA `(.L_x_916) ;  /* 0x0000006000588947 */ /* 0x000fde0003800000 */
[----:B------:R-:W2:Y:S01]  /*9200*/  LDL R247, [R1+0xa0] ;  /* 0x0000a00001f77983 */ /* 0x000ea20000100800 */
[----:B------:R-:W-:-:S03]  /*9210*/  ULDC UR4, c[0x0][0x2d0] ;  /* 0x0000b40000047ab9 */ /* 0x000fc60000000800 */
[----:B------:R-:W3:Y:S01]  /*9220*/  LDL R246, [R1+0x9c] ;  /* 0x00009c0001f67983 */ /* 0x000ee20000100800 */
[----:B------:R-:W1:Y:S01]  /*9230*/  S2R R0, SR_TID.X ;  /* 0x0000000000007919 */ /* 0x000e620000002100 */
[----:B------:R-:W-:Y:S01]  /*9240*/  ULDC.64 UR6, c[0x0][0x220] ;  /* 0x0000880000067ab9 */ /* 0x000fe20000000a00 */
[----:B-1----:R-:W-:-:S04]  /*9250*/  SHF.R.S32.HI R6, RZ, 0x1f, R0 ;  /* 0x0000001fff067819 */ /* 0x002fc80000011400 */
[----:B------:R-:W-:-:S04]  /*9260*/  LEA.HI R6, R6, R0, RZ, 0x3 ;  /* 0x0000000006067211 */ /* 0x000fc800078f18ff */
[----:B------:R-:W-:-:S05]  /*9270*/  LOP3.LUT R6, R6, 0xfffffff8, RZ, 0xc0, !PT ;  /* 0xfffffff806067812 */ /* 0x000fca00078ec0ff */
[----:B------:R-:W-:-:S04]  /*9280*/  IMAD.IADD R6, R0, 0x1, -R6 ;  /* 0x0000000100067824 */ /* 0x000fc800078e0a06 */
[----:B------:R-:W-:-:S05]  /*9290*/  IMAD.SHL.U32 R6, R6, 0x8, RZ ;  /* 0x0000000806067824 */ /* 0x000fca00078e00ff */
[----:B------:R-:W-:Y:S02]  /*92a0*/  SHF.R.S32.HI R7, RZ, 0x1f, R6 ;  /* 0x0000001fff077819 */ /* 0x000fe40000011406 */
[----:B------:R-:W-:Y:S01]  /*92b0*/  ISETP.GE.AND P1, PT, R6, UR4, PT ;  /* 0x0000000406007c0c */ /* 0x000fe2000bf26270 */
[----:B------:R-:W-:Y:S01]  /*92c0*/  IMAD.MOV.U32 R133, RZ, RZ, R3 ;  /* 0x000000ffff857224 */ /* 0x000fe200078e0003 */
[--C-:B-----5:R-:W-:Y:S01]  /*92d0*/  SHF.R.S32.HI R233, RZ, 0x1f, R134.reuse ;  /* 0x0000001fffe97819 */ /* 0x120fe20000011486 */
[----:B------:R-:W-:Y:S01]  /*92e0*/  IMAD.U32 R0, RZ, RZ, UR25 ;  /* 0x00000019ff007e24 */ /* 0x000fe2000f8e00ff */
[----:B------:R-:W-:Y:S02]  /*92f0*/  IADD3 R238, P3, R134, 0x10, RZ ;  /* 0x0000001086ee7810 */ /* 0x000fe40007f7e0ff */
[----:B------:R-:W-:Y:S01]  /*9300*/  IADD3 R214, P4, R4, -0x80, RZ ;  /* 0xffffff8004d67810 */ /* 0x000fe20007f9e0ff */
[----:B------:R-:W-:Y:S01]  /*9310*/  IMAD.MOV.U32 R232, RZ, RZ, R134 ;  /* 0x000000ffffe87224 */ /* 0x000fe200078e0086 */
[----:B------:R-:W-:Y:S01]  /*9320*/  UIADD3 UR12, UR23, -0x2, URZ ;  /* 0xfffffffe170c7890 */ /* 0x000fe2000fffe03f */
[----:B------:R-:W-:Y:S01]  /*9330*/  UMOV UR39, URZ ;  /* 0x0000003f00277c82 */ /* 0x000fe20008000000 */
[----:B------:R-:W-:-:S03]  /*9340*/  ULDC UR4, c[0x0][0x2ec] ;  /* 0x0000bb0000047ab9 */ /* 0x000fc60000000800 */
[----:B------:R-:W1:Y:S01]  /*9350*/  @!P1 LDC.64 R2, c[0x0][0x220] ;  /* 0x00008800ff029b82 */ /* 0x000e620000000a00 */
[--C-:B--2---:R-:W-:Y:S02]  /*9360*/  IMAD.WIDE.U32 R10, R247, UR22, R6.reuse ;  /* 0x00000016f70a7c25 */ /* 0x104fe4000f8e0006 */
[----:B------:R-:W2:Y:S04]  /*9370*/  LDL.LU R247, [R1+0xc0] ;  /* 0x0000c00001f77983 */ /* 0x000ea80000300800 */
[----:B------:R-:W4:Y:S01]  /*9380*/  LDL.LU R245, [R1+0x30] ;  /* 0x0000300001f57983 */ /* 0x000f220000300800 */
[----:B---3--:R-:W-:Y:S02]  /*9390*/  IMAD.WIDE.U32 R8, R246, UR22, R6 ;  /* 0x00000016f6087c25 */ /* 0x008fe4000f8e0006 */
[----:B------:R-:W3:Y:S01]  /*93a0*/  @!P1 LDC.64 R6, c[0x0][0x220] ;  /* 0x00008800ff069b82 */ /* 0x000ee20000000a00 */
[----:B------:R-:W-:-:S04]  /*93b0*/  IADD3 R241, P0, R8, UR26, RZ ;  /* 0x0000001a08f17c10 */ /* 0x000fc8000ff1e0ff */
[----:B------:R-:W-:Y:S01]  /*93c0*/  IADD3.X R8, R0, UR9, R9, P0, !PT ;  /* 0x0000000900087c10 */ /* 0x000fe200087fe409 */
[----:B------:R-:W-:Y:S02]  /*93d0*/  ULDC.64 UR8, c[0x0][0x218] ;  /* 0x0000860000087ab9 */ /* 0x000fe40000000a00 */
[C---:B------:R-:W-:Y:S01]  /*93e0*/  LEA R242, P2, R241.reuse, UR8, 0x1 ;  /* 0x00000008f1f27c11 */ /* 0x040fe2000f8408ff */
[----:B-1----:R1:W-:Y:S03]  /*93f0*/  @!P1 STL.64 [R1+0xa0], R2 ;  /* 0x0000a00201009387 */ /* 0x0023e60000100a00 */
[----:B------:R-:W-:Y:S01]  /*9400*/  LEA.HI.X R241, R241, UR9, R8, 0x1, P2 ;  /* 0x00000009f1f17c11 */ /* 0x000fe200090f0c08 */
[----:B------:R-:W-:Y:S01]  /*9410*/  IMAD.U32 R0, RZ, RZ, UR27 ;  /* 0x0000001bff007e24 */ /* 0x000fe2000f8e00ff */
[----:B------:R-:W3:Y:S08]  /*9420*/  @!P1 LDC.64 R8, c[0x0][0x220] ;  /* 0x00008800ff089b82 */ /* 0x000ef00000000a00 */
[----:B-1----:R-:W1:Y:S01]  /*9430*/  @!P1 LDC.64 R2, c[0x0][0x220] ;  /* 0x00008800ff029b82 */ /* 0x002e620000000a00 */
[----:B------:R-:W-:Y:S01]  /*9440*/  IADD3 R231, P0, R10, UR28, RZ ;  /* 0x0000001c0ae77c10 */ /* 0x000fe2000ff1e0ff */
[----:B---3--:R-:W-:Y:S01]  /*9450*/  @!P1 STL.64 [R1+0x98], R8 ;  /* 0x0000980801009387 */ /* 0x008fe20000100a00 */
[----:B------:R-:W-:Y:S01]  /*9460*/  IADD3 R236, P2, R134, 0x20, RZ ;  /* 0x0000002086ec7810 */ /* 0x000fe20007f5e0ff */
[----:B------:R-:W-:Y:S01]  /*9470*/  IMAD.X R239, RZ, RZ, R233, P3 ;  /* 0x000000ffffef7224 */ /* 0x000fe200018e06e9 */
[----:B------:R-:W-:Y:S01]  /*9480*/  IADD3.X R215, R5, -0x1, RZ, P4, !PT ;  /* 0xffffffff05d77810 */ /* 0x000fe200027fe4ff */
[----:B------:R-:W-:Y:S01]  /*9490*/  @!P1 STL.64 [R1+0x90], R6 ;  /* 0x0000900601009387 */ /* 0x000fe20000100a00 */
[----:B------:R-:W-:Y:S01]  /*94a0*/  IADD3.X R0, R0, UR34, R11, P0, !PT ;  /* 0x0000002200007c10 */ /* 0x000fe200087fe40b */
[----:B------:R-:W-:Y:S01]  /*94b0*/  ULDC UR28, c[0x0][0x2d0] ;  /* 0x0000b400001c7ab9 */ /* 0x000fe20000000800 */
[----:B------:R-:W-:Y:S01]  /*94c0*/  ULDC.64 UR8, c[0x0][0x248] ;  /* 0x0000920000087ab9 */ /* 0x000fe20000000a00 */
[----:B-1----:R1:W-:Y:S01]  /*94d0*/  @!P1 STL.64 [R1+0x88], R2 ;  /* 0x0000880201009387 */ /* 0x0023e20000100a00 */
[----:B------:R-:W-:-:S04]  /*94e0*/  LEA R240, P0, R231, UR6, 0x1 ;  /* 0x00000006e7f07c11 */ /* 0x000fc8000f8008ff */
[----:B------:R-:W-:Y:S01]  /*94f0*/  LEA.HI.X R231, R231, UR7, R0, 0x1, P0 ;  /* 0x00000007e7e77c11 */ /* 0x000fe200080f0c00 */
[----:B------:R-:W-:Y:S01]  /*9500*/  IMAD.X R237, RZ, RZ, R233, P2 ;  /* 0x000000ffffed7224 */ /* 0x000fe200010e06e9 */
[----:B------:R-:W-:Y:S01]  /*9510*/  IADD3 R234, P0, R134, 0x30, RZ ;  /* 0x0000003086ea7810 */ /* 0x000fe20007f1e0ff */
[----:B-1----:R-:W-:Y:S01]  /*9520*/  IMAD.WIDE.U32 R2, R252, -0x326172a9, RZ ;  /* 0xcd9e8d57fc027825 */ /* 0x002fe200078e00ff */
[----:B------:R-:W-:-:S04]  /*9530*/  ULDC.64 UR6, c[0x0][0x250] ;  /* 0x0000940000067ab9 */ /* 0x000fc80000000a00 */
[----:B------:R1:W-:Y:S01]  /*9540*/  STL.64 [R1+0x70], R2 ;  /* 0x0000700201007387 */ /* 0x0003e20000100a00 */
[----:B------:R-:W-:Y:S02]  /*9550*/  IMAD.MOV.U32 R0, RZ, RZ, R132 ;  /* 0x000000ffff007224 */ /* 0x000fe400078e0084 */
[----:B------:R-:W-:Y:S01]  /*9560*/  IMAD.X R235, RZ, RZ, R233, P0 ;  /* 0x000000ffffeb7224 */ /* 0x000fe200000e06e9 */
[----:B------:R-:W-:Y:S02]  /*9570*/  UIADD3 UR34, UR23, -0x3, URZ ;  /* 0xfffffffd17227890 */ /* 0x000fe4000fffe03f */
[----:B------:R-:W-:Y:S02]  /*9580*/  USHF.L.U64.HI UR36, UR6, 0x4, UR7 ;  /* 0x0000000406247899 */ /* 0x000fe40008010207 */
[----:B------:R-:W-:Y:S01]  /*9590*/  USHF.L.U32 UR37, UR6, 0x4, URZ ;  /* 0x0000000406257899 */ /* 0x000fe2000800063f */
[----:B----4-:R-:W-:Y:S01]  /*95a0*/  LOP3.LUT R244, R3, R245, RZ, 0x3c, !PT ;  /* 0x000000f503f47212 */ /* 0x010fe200078e3cff */
[----:B--2---:R-:W-:-:S04]  /*95b0*/  IMAD.WIDE.U32 R246, R247, -0x2daee0ad, RZ ;  /* 0xd2511f53f7f67825 */ /* 0x004fc800078e00ff */
[----:B------:R-:W-:Y:S01]  /*95c0*/  IMAD.WIDE.U32 R244, R244, -0x2daee0ad, RZ ;  /* 0xd2511f53f4f47825 */ /* 0x000fe200078e00ff */
[----:B-1----:R-:W-:Y:S06]  /*95d0*/  BRA `(.L_x_917) ;  /* 0x0000000400c47947 */ /* 0x002fec0003800000 */
.L_x_919:
[----:B------:R-:W2:Y:S01]  /*95e0*/  LDL.64 R178, [R1+0xb8] ;  /* 0x0000b80001b27983 */ /* 0x000ea20000100a00 */
[----:B------:R-:W-:Y:S03]  /*95f0*/  UIADD3 UR14, UR38, -0x1, URZ ;  /* 0xffffffff260e7890 */ /* 0x000fe6000fffe03f */
[----:B------:R-:W3:Y:S01]  /*9600*/  LDL.64 R176, [R1+0xa8] ;  /* 0x0000a80001b07983 */ /* 0x000ee20000100a00 */
[----:B------:R-:W-:Y:S02]  /*9610*/  USHF.R.S32.HI UR13, URZ, 0x1f, UR14 ;  /* 0x0000001f3f0d7899 */ /* 0x000fe4000801140e */
[----:B------:R-:W-:Y:S01]  /*9620*/  UIMAD.WIDE.U32 UR20, UR14, UR8, URZ ;  /* 0x000000080e1472a5 */ /* 0x000fe2000f8e003f */
[----:B------:R1:W-:Y:S01]  /*9630*/  @P1 STS.128 [R210+0x8000], RZ ;  /* 0x008000ffd2001388 */ /* 0x0003e20000000c00 */
        /* <DEDUP_REMOVED lines=8> */
[----:B------:R-:W2:Y:S02]  /*96c0*/  @!P1 LDC.64 R172, c[0x0][0x218] ;  /* 0x00008600ffac9b82 */ /* 0x000ea40000000a00 */
[C---:B--2---:R-:W-:Y:S04]  /*96d0*/  @!P1 LEA R172, P4, R132.reuse, R172, 0x1 ;  /* 0x000000ac84ac9211 */ /* 0x044fe800078808ff */
[C---:B------:R-:W-:Y:S02]  /*96e0*/  @!P1 LEA.HI.X R173, R132.reuse, R173, R174, 0x1, P4 ;  /* 0x000000ad84ad9211 */ /* 0x040fe400020f0cae */
[----:B------:R-:W-:Y:S03]  /*96f0*/  IADD3 R132, P5, R132, UR35, RZ ;  /* 0x0000002384847c10 */ /* 0x000fe6000ffbe0ff */
        /* <DEDUP_REMOVED lines=8> */
[----:B------:R-:W-:Y:S04]  /*9780*/  @!P3 LDGSTS.E.BYPASS.LTC128B.128 [R210+0xa000], desc[UR30][R170.64+0x80] ;  /* 0x0a000080aad2bfae */ /* 0x000fe8000b901d5e */
        /* <DEDUP_REMOVED lines=9> */
[----:B------:R3:W-:Y:S01]  /*9820*/  @!P0 LDGSTS.E.BYPASS.LTC128B.128 [R210+0xe000], desc[UR30][R170.64+0x180] ;  /* 0x0e000180aad28fae */ /* 0x0007e2000b901d5e */
[----:B--2---:R-:W-:Y:S03]  /*9830*/  IADD3.X R172, R174, UR15, RZ, P5, !PT ;  /* 0x0000000faeac7c10 */ /* 0x004fe6000affe4ff */
[----:B------:R1:W-:Y:S01]  /*9840*/  @P1 STS.128 [R210+0x8800], RZ ;  /* 0x008800ffd2001388 */ /* 0x0003e20000000c00 */
[----:B---3--:R-:W2:Y:S02]  /*9850*/  @!P1 LDC.64 R170, c[0x0][0x218] ;  /* 0x00008600ffaa9b82 */ /* 0x008ea40000000a00 */
        /* <DEDUP_REMOVED lines=31> */
[----:B------:R2:W-:Y:S01]  /*9a50*/  @!P1 LDGSTS.E.BYPASS.LTC128B.128 [R210+0x9000], desc[UR30][R168.64] ;  /* 0x09000000a8d29fae */ /* 0x0005e2000b901d5e */
[----:B------:R-:W-:Y:S03]  /*9a60*/  IADD3.X R170, R170, UR15, RZ, P5, !PT ;  /* 0x0000000faaaa7c10 */ /* 0x000fe6000affe4ff */
        /* <DEDUP_REMOVED lines=15> */
[----:B--2---:R-:W2:Y:S03]  /*9b60*/  @!P1 LDC.64 R168, c[0x0][0x218] ;  /* 0x00008600ffa89b82 */ /* 0x004ea60000000a00 */
[----:B------:R1:W-:Y:S01]  /*9b70*/  @P1 STS.128 [R210+0x9800], RZ ;  /* 0x009800ffd2001388 */ /* 0x0003e20000000c00 */
[C---:B--2---:R-:W-:Y:S04]  /*9b80*/  @!P1 LEA R168, P4, R132.reuse, R168, 0x1 ;  /* 0x000000a884a89211 */ /* 0x044fe800078808ff */
[----:B------:R-:W-:Y:S05]  /*9b90*/  @!P1 LEA.HI.X R169, R132, R169, R170, 0x1, P4 ;  /* 0x000000a984a99211 */ /* 0x000fea00020f0caa */
        /* <DEDUP_REMOVED lines=21> */
.L_x_917:
[----:B------:R-:W2:Y:S01]  /*9cf0*/  LDL.64 R12, [R1+0xb0] ;  /* 0x0000b000010c7983 */ /* 0x000ea20000100a00 */
[----:B------:R-:W-:Y:S01]  /*9d00*/  UIADD3 UR38, UR12, -UR39, URZ ;  /* 0x800000270c267290 */ /* 0x000fe2000fffe03f */
[----:B------:R-:W-:Y:S04]  /*9d10*/  DEPBAR.LE SB0, 0x0 ;  /* 0x000080000000791a */ /* 0x000fe80000000000 */
[----:B------:R-:W3:Y:S01]  /*9d20*/  LDL R22, [R1+0x84] ;  /* 0x0000840001167983 */ /* 0x000ee20000100800 */
[----:B------:R-:W-:Y:S01]  /*9d30*/  USHF.R.S32.HI UR13, URZ, 0x1f, UR38 ;  /* 0x0000001f3f0d7899 */ /* 0x000fe20008011426 */
[----:B------:R-:W-:Y:S01]  /*9d40*/  IMAD.U32 R2, RZ, RZ, UR38 ;  /* 0x00000026ff027e24 */ /* 0x000fe2000f8e00ff */
[----:B------:R-:W-:Y:S01]  /*9d50*/  UIMAD.WIDE.U32 UR20, UR38, UR6, URZ ;  /* 0x00000006261472a5 */ /* 0x000fe2000f8e003f */
[----:B----4-:R-:W4:Y:S01]  /*9d60*/  LDL R32, [R1+0x7c] ;  /* 0x00007c0001207983 */ /* 0x010f220000100800 */
[----:B------:R-:W-:Y:S01]  /*9d70*/  UIMAD UR13, UR13, UR6, URZ ;  /* 0x000000060d0d72a4 */ /* 0x000fe2000f8e023f */
[----:B------:R-:W-:Y:S01]  /*9d80*/  IMAD.U32 R3, RZ, RZ, UR38 ;  /* 0x00000026ff037e24 */ /* 0x000fe2000f8e00ff */
[----:B------:R-:W-:Y:S01]  /*9d90*/  LEA R2, P0, R2, R234, 0x6 ;  /* 0x000000ea02027211 */ /* 0x000fe200078030ff */
[----:B------:R-:W5:Y:S01]  /*9da0*/  LDL R31, [R1+0xa0] ;  /* 0x0000a000011f7983 */ /* 0x000f620000100800 */
[----:B------:R-:W-:Y:S01]  /*9db0*/  UIMAD UR13, UR38, UR7, UR13 ;  /* 0x00000007260d72a4 */ /* 0x000fe2000f8e020d */
[----:B------:R-:W-:Y:S01]  /*9dc0*/  IMAD.U32 R10, RZ, RZ, UR20 ;  /* 0x00000014ff0a7e24 */ /* 0x000fe2000f8e00ff */
[----:B------:R-:W-:Y:S01]  /*9dd0*/  LEA.HI.X.SX32 R3, R3, R235, 0x6, P0 ;  /* 0x000000eb03037211 */ /* 0x000fe200000f36ff */
[----:B------:R-:W5:Y:S01]  /*9de0*/  LDL R28, [R1+0xa4] ;  /* 0x0000a400011c7983 */ /* 0x000f620000100800 */
[----:B------:R-:W-:Y:S01]  /*9df0*/  UIADD3 UR13, UR21, UR13, URZ ;  /* 0x0000000d150d7290 */ /* 0x000fe2000fffe03f */
[----:B------:R-:W-:Y:S01]  /*9e00*/  IMAD.U32 R6, RZ, RZ, UR38 ;  /* 0x00000026ff067e24 */ /* 0x000fe2000f8e00ff */
[----:B------:R-:W-:Y:S01]  /*9e10*/  UISETP.GE.AND UP0, UPT, UR38, 0x1, UPT ;  /* 0x000000012600788c */ /* 0x000fe2000bf06270 */
[----:B------:R-:W5:Y:S01]  /*9e20*/  LDL R30, [R1+0x78] ;  /* 0x00007800011e7983 */ /* 0x000f620000100800 */
[----:B------:R-:W-:Y:S02]  /*9e30*/  IMAD.U32 R7, RZ, RZ, UR38 ;  /* 0x00000026ff077e24 */ /* 0x000fe4000f8e00ff */
[----:B------:R-:W-:Y:S01]  /*9e40*/  LEA R6, P3, R6, R238, 0x6 ;  /* 0x000000ee06067211 */ /* 0x000fe200078630ff */
[----:B------:R-:W5:Y:S01]  /*9e50*/  LDL R29, [R1+0x80] ;  /* 0x00008000011d7983 */ /* 0x000f620000100800 */
[----:B------:R-:W-:Y:S02]  /*9e60*/  IMAD.U32 R4, RZ, RZ, UR38 ;  /* 0x00000026ff047e24 */ /* 0x000fe4000f8e00ff */
[----:B------:R-:W-:Y:S01]  /*9e70*/  LEA.HI.X.SX32 R7, R7, R239, 0x6, P3 ;  /* 0x000000ef07077211 */ /* 0x000fe200018f36ff */
[----:B------:R-:W5:Y:S01]  /*9e80*/  LDL R27, [R1+0x98] ;  /* 0x00009800011b7983 */ /* 0x000f620000100800 */
[----:B------:R-:W-:Y:S01]  /*9e90*/  IMAD.U32 R5, RZ, RZ, UR38 ;  /* 0x00000026ff057e24 */ /* 0x000fe2000f8e00ff */
[----:B------:R-:W-:Y:S01]  /*9ea0*/  LEA R4, P2, R4, R236, 0x6 ;  /* 0x000000ec04047211 */ /* 0x000fe200078430ff */
[----:B------:R-:W-:Y:S01]  /*9eb0*/  IMAD.U32 R8, RZ, RZ, UR38 ;  /* 0x00000026ff087e24 */ /* 0x000fe2000f8e00ff */
[----:B------:R-:W5:Y:S01]  /*9ec0*/  LDL R26, [R1+0x9c] ;  /* 0x00009c00011a7983 */ /* 0x000f620000100800 */
[----:B------:R-:W-:Y:S01]  /*9ed0*/  IMAD R7, R7, UR6, RZ ;  /* 0x0000000607077c24 */ /* 0x000fe2000f8e02ff */
[----:B------:R-:W-:Y:S01]  /*9ee0*/  LEA.HI.X.SX32 R5, R5, R237, 0x6, P2 ;  /* 0x000000ed05057211 */ /* 0x000fe200010f36ff */
[----:B------:R-:W-:Y:S01]  /*9ef0*/  IMAD.U32 R9, RZ, RZ, UR38 ;  /* 0x00000026ff097e24 */ /* 0x000fe2000f8e00ff */
[----:B------:R-:W5:Y:S01]  /*9f00*/  LDL R25, [R1+0x90] ;  /* 0x0000900001197983 */ /* 0x000f620000100800 */
[----:B------:R-:W-:Y:S01]  /*9f10*/  LEA R8, P4, R8, R232, 0x6 ;  /* 0x000000e808087211 */ /* 0x000fe200078830ff */
[C---:B------:R-:W-:Y:S02]  /*9f20*/  IMAD R7, R6.reuse, UR7, R7 ;  /* 0x0000000706077c24 */ /* 0x040fe4000f8e0207 */
[----:B------:R-:W5:Y:S01]  /*9f30*/  LDL R23, [R1+0x94] ;  /* 0x0000940001177983 */ /* 0x000f620000100800 */
[----:B------:R-:W-:Y:S01]  /*9f40*/  IMAD.WIDE.U32 R18, R6, UR6, RZ ;  /* 0x0000000606127c25 */ /* 0x000fe2000f8e00ff */
[----:B------:R-:W-:Y:S02]  /*9f50*/  LEA.HI.X.SX32 R9, R9, R233, 0x6, P4 ;  /* 0x000000e909097211 */ /* 0x000fe400020f36ff */
[----:B------:R-:W5:Y:S01]  /*9f60*/  LDL R24, [R1+0x88] ;  /* 0x0000880001187983 */ /* 0x000f620000100800 */
[----:B------:R-:W-:Y:S01]  /*9f70*/  IMAD.IADD R7, R19, 0x1, R7 ;  /* 0x0000000113077824 */ /* 0x000fe200078e0207 */
[-C--:B------:R-:W-:Y:S01]  /*9f80*/  LEA R6, P3, R18, R240.reuse, 0x1 ;  /* 0x000000f012067211 */ /* 0x080fe200078608ff */
[----:B------:R-:W-:Y:S01]  /*9f90*/  IMAD R5, R5, UR6, RZ ;  /* 0x0000000605057c24 */ /* 0x000fe2000f8e02ff */
[----:B------:R-:W-:Y:S01]  /*9fa0*/  BAR.SYNC.DEFER_BLOCKING 0x0 ;  /* 0x0000000000007b1d */ /* 0x000fe20000010000 */
[----:B------:R-:W-:Y:S01]  /*9fb0*/  IMAD.WIDE.U32 R16, R4, UR6, RZ ;  /* 0x0000000604107c25 */ /* 0x000fe2000f8e00ff */
[-C--:B------:R-:W-:Y:S03]  /*9fc0*/  LEA.HI.X R7, R18, R231.reuse, R7, 0x1, P3 ;  /* 0x000000e712077211 */ /* 0x080fe600018f0c07 */
[----:B------:R-:W-:Y:S01]  /*9fd0*/  IMAD R5, R4, UR7, R5 ;  /* 0x0000000704057c24 */ /* 0x000fe2000f8e0205 */
[-C--:B------:R-:W-:Y:S01]  /*9fe0*/  LEA R4, P2, R16, R240.reuse, 0x1 ;  /* 0x000000f010047211 */ /* 0x080fe200078408ff */
[----:B------:R-:W-:Y:S02]  /*9ff0*/  IMAD R9, R9, UR6, RZ ;  /* 0x0000000609097c24 */ /* 0x000fe4000f8e02ff */
[----:B------:R-:W-:Y:S02]  /*a000*/  IMAD.IADD R5, R17, 0x1, R5 ;  /* 0x0000000111057824 */ /* 0x000fe400078e0205 */
[----:B------:R-:W-:Y:S02]  /*a010*/  IMAD R3, R3, UR6, RZ ;  /* 0x0000000603037c24 */ /* 0x000fe4000f8e02ff */
[----:B------:R-:W-:Y:S01]  /*a020*/  IMAD R9, R8, UR7, R9 ;  /* 0x0000000708097c24 */ /* 0x000fe2000f8e0209 */
[-C--:B------:R-:W-:Y:S01]  /*a030*/  LEA.HI.X R5, R16, R231.reuse, R5, 0x1, P2 ;  /* 0x000000e710057211 */ /* 0x080fe200010f0c05 */
[----:B------:R-:W-:Y:S04]  /*a040*/  IMAD.WIDE.U32 R20, R8, UR6, RZ ;  /* 0x0000000608147c25 */ /* 0x000fe8000f8e00ff */
[----:B------:R-:W-:Y:S01]  /*a050*/  IMAD R3, R2, UR7, R3 ;  /* 0x0000000702037c24 */ /* 0x000fe2000f8e0203 */
[----:B------:R-:W-:Y:S01]  /*a060*/  LEA R8, P4, R20, R240, 0x1 ;  /* 0x000000f014087211 */ /* 0x000fe200078808ff */
[----:B------:R-:W-:Y:S01]  /*a070*/  IMAD.WIDE.U32 R14, R2, UR6, RZ ;  /* 0x00000006020e7c25 */ /* 0x000fe2000f8e00ff */
[----:B------:R-:W-:Y:S03]  /*a080*/  @P1 STS.128 [R210+0x10000], RZ ;  /* 0x010000ffd2001388 */ /* 0x000fe60000000c00 */
[----:B------:R-:W-:Y:S02]  /*a090*/  IMAD.IADD R9, R21, 0x1, R9 ;  /* 0x0000000115097824 */ /* 0x000fe400078e0209 */
[----:B------:R-:W-:Y:S02]  /*a0a0*/  IMAD.IADD R3, R15, 0x1, R3 ;  /* 0x000000010f037824 */ /* 0x000fe400078e0203 */
[----:B------:R-:W-:Y:S01]  /*a0b0*/  IMAD.U32 R11, RZ, RZ, UR21 ;  /* 0x00000015ff0b7e24 */ /* 0x000fe2000f8e00ff */
[----:B------:R-:W-:Y:S01]  /*a0c0*/  LEA.HI.X R9, R20, R231, R9, 0x1, P4 ;  /* 0x000000e714097211 */ /* 0x000fe200020f0c09 */
[----:B--2---:R-:W-:Y:S01]  /*a0d0*/  IMAD.U32 R13, RZ, RZ, UR13 ;  /* 0x0000000dff0d7e24 */ /* 0x004fe2000f8e00ff */
[----:B------:R-:W-:Y:S01]  /*a0e0*/  LEA R12, P0, R10, R12, 0x6 ;  /* 0x0000000c0a0c7211 */ /* 0x000fe200078030ff */
[----:B------:R-:W-:Y:S03]  /*a0f0*/  UIADD3 UR13, UR34, -UR39, URZ ;  /* 0x80000027220d7290 */ /* 0x000fe6000fffe03f */
[----:B------:R-:W-:Y:S02]  /*a100*/  IADD3 R11, P5, R12, UR37, RZ ;  /* 0x000000250c0b7c10 */ /* 0x000fe4000ffbe0ff */
[----:B---3--:R-:W-:Y:S02]  /*a110*/  LEA.HI.X R13, R10, R22, R13, 0x6, P0 ;  /* 0x000000160a0d7211 */ /* 0x008fe400000f340d */
[----:B------:R-:W2:Y:S01]  /*a120*/  LDL R22, [R1+0x8c] ;  /* 0x00008c0001167983 */ /* 0x000ea20000100800 */
[----:B----4-:R-:W-:Y:S02]  /*a130*/  ISETP.GE.AND P3, PT, R32, UR28, PT ;  /* 0x0000001c20007c0c */ /* 0x010fe4000bf66270 */
[----:B------:R-:W-:Y:S02]  /*a140*/  LEA R2, P0, R14, R240, 0x1 ;  /* 0x000000f00e027211 */ /* 0x000fe400078008ff */
[----:B-----5:R-:W-:Y:S02]  /*a150*/  @!P1 LEA R18, P6, R12, R31, 0x1 ;  /* 0x0000001f0c129211 */ /* 0x020fe400078c08ff */
[----:B------:R-:W-:Y:S02]  /*a160*/  LEA.HI.X R3, R14, R231, R3, 0x1, P0 ;  /* 0x000000e70e037211 */ /* 0x000fe400000f0c03 */
[----:B------:R-:W-:Y:S02]  /*a170*/  @!P1 LEA.HI.X R19, R12, R28, R13, 0x1, P6 ;  /* 0x0000001c0c139211 */ /* 0x000fe400030f0c0d */
[----:B------:R-:W-:Y:S02]  /*a180*/  IADD3.X R12, R13, UR36, RZ, P5, !PT ;  /* 0x000000240d0c7c10 */ /* 0x000fe4000affe4ff */
[----:B------:R-:W-:Y:S01]  /*a190*/  ISETP.GE.AND P2, PT, R30, UR28, PT ;  /* 0x0000001c1e007c0c */ /* 0x000fe2000bf46270 */
[----:B------:R-:W-:Y:S01]  /*a1a0*/  @!PT LDS RZ, [RZ] ;  /* 0x00000000fffff984 */ /* 0x000fe20000000800 */
[----:B------:R-:W-:Y:S01]  /*a1b0*/  @!PT LDS RZ, [RZ] ;  /* 0x00000000fffff984 */ /* 0x000fe20000000800 */
[----:B------:R-:W-:Y:S01]  /*a1c0*/  @!PT LDS RZ, [RZ] ;  /* 0x00000000fffff984 */ /* 0x000fe20000000800 */
[----:B------:R-:W-:Y:S01]  /*a1d0*/  @!P1 LDGSTS.E.BYPASS.LTC128B.128 [R210+0x10000], desc[UR30][R18.64] ;  /* 0x1000000012d29fae */ /* 0x000fe2000b901d5e */
[----:B------:R-:W-:Y:S02]  /*a1e0*/  IADD3 R10, P4, R11, UR37, RZ ;  /* 0x000000250b0a7c10 */ /* 0x000fe4000ff9e0ff */
[----:B------:R-:W-:Y:S01]  /*a1f0*/  ISETP.GE.AND P0, PT, R29, UR28, PT ;  /* 0x0000001c1d007c0c */ /* 0x000fe2000bf06270 */
[----:B------:R-:W-:Y:S01]  /*a200*/  @P3 STS.128 [R210+0x12000], RZ ;  /* 0x012000ffd2003388 */ /* 0x000fe20000000c00 */
[----:B------:R-:W-:Y:S02]  /*a210*/  IADD3 R13, P5, R10, UR37, RZ ;  /* 0x000000250a0d7c10 */ /* 0x000fe4000ffbe0ff */
[C---:B------:R-:W-:Y:S01]  /*a220*/  @!P1 LEA R16, P6, R11.reuse, R27, 0x1 ;  /* 0x0000001b0b109211 */ /* 0x040fe200078c08ff */
[----:B------:R-:W-:Y:S01]  /*a230*/  @!PT LDS RZ, [RZ] ;  /* 0x00000000fffff984 */ /* 0x000fe20000000800 */
[----:B------:R-:W-:Y:S01]  /*a240*/  @!PT LDS RZ, [RZ] ;  /* 0x00000000fffff984 */ /* 0x000fe20000000800 */
[----:B------:R-:W-:Y:S01]  /*a250*/  @!PT LDS RZ, [RZ] ;  /* 0x00000000fffff984 */ /* 0x000fe20000000800 */
[----:B------:R-:W-:Y:S03]  /*a260*/  @!P3 LDGSTS.E.BYPASS.LTC128B.128 [R210+0x12000], desc[UR30][R8.64+0x80] ;  /* 0x1200008008d2bfae */ /* 0x000fe6000b901d5e */
[----:B------:R-:W-:Y:S01]  /*a270*/  @!P1 LEA.HI.X R17, R11, R26, R12, 0x1, P6 ;  /* 0x0000001a0b119211 */ /* 0x000fe200030f0c0c */
[----:B------:R-:W-:Y:S01]  /*a280*/  @P2 STS.128 [R210+0x14000], RZ ;  /* 0x014000ffd2002388 */ /* 0x000fe20000000c00 */
[----:B------:R-:W-:Y:S02]  /*a290*/  IADD3.X R11, R12, UR36, RZ, P4, !PT ;  /* 0x000000240c0b7c10 */ /* 0x000fe4000a7fe4ff */
[C---:B------:R-:W-:Y:S01]  /*a2a0*/  @!P1 LEA R14, P6, R10.reuse, R25, 0x1 ;  /* 0x000000190a0e9211 */ /* 0x040fe200078c08ff */
[----:B------:R-:W-:Y:S01]  /*a2b0*/  @!PT LDS RZ, [RZ] ;  /* 0x00000000fffff984 */ /* 0x000fe20000000800 */
[----:B------:R-:W-:Y:S01]  /*a2c0*/  @!PT LDS RZ, [RZ] ;  /* 0x00000000fffff984 */ /* 0x000fe20000000800 */
[----:B------:R-:W-:Y:S01]  /*a2d0*/  @!PT LDS RZ, [RZ] ;  /* 0x00000000fffff984 */ /* 0x000fe20000000800 */
[----:B------:R-:W-:Y:S01]  /*a2e0*/  @!P2 LDGSTS.E.BYPASS.LTC128B.128 [R210+0x14000], desc[UR30][R8.64+0x100] ;  /* 0x1400010008d2afae */ /* 0x000fe2000b901d5e */
[----:B------:R-:W-:Y:S02]  /*a2f0*/  IADD3.X R20, R11, UR36, RZ, P5, !PT ;  /* 0x000000240b147c10 */ /* 0x000fe4000affe4ff */
[----:B------:R-:W-:Y:S01]  /*a300*/  @!P1 LEA.HI.X R15, R10, R23, R11, 0x1, P6 ;  /* 0x000000170a0f9211 */ /* 0x000fe200030f0c0b */
[----:B------:R-:W-:Y:S01]  /*a310*/  @P0 STS.128 [R210+0x16000], RZ ;  /* 0x016000ffd2000388 */ /* 0x000fe20000000c00 */
[C---:B------:R-:W-:Y:S03]  /*a320*/  @!P1 LEA R12, P4, R13.reuse, R24, 0x1 ;  /* 0x000000180d0c9211 */ /* 0x040fe600078808ff */
        /* <DEDUP_REMOVED lines=44> */
[----:B------:R-:W-:Y:S01]  /*a5f0*/  @P1 STS.128 [R210+0x11800], RZ ;  /* 0x011800ffd2001388 */ /* 0x000fe20000000c00 */
[----:B--2---:R-:W-:Y:S05]  /*a600*/  @!P1 LEA.HI.X R13, R13, R22, R20, 0x1, P4 ;  /* 0x000000160d0d9211 */ /* 0x004fea00020f0c14 */
        /* <DEDUP_REMOVED lines=20> */
[----:B-1----:R-:W4:Y:S04]  /*a750*/  LDSM.16.M88.4 R8, [R182+0x8000] ;  /* 0x00800000b608783b */ /* 0x002f280000000200 */
[----:B---3--:R-:W2:Y:S04]  /*a760*/  LDSM.16.M88.4 R16, [R182+0x8800] ;  /* 0x00880000b610783b */ /* 0x008ea80000000200 */
[----:B------:R-:W1:Y:S04]  /*a770*/  LDSM.16.M88.4 R24, [R182+0x9000] ;  /* 0x00900000b618783b */ /* 0x000e680000000200 */
[----:B------:R-:W3:Y:S04]  /*a780*/  LDSM.16.M88.4 R168, [R182+0x9800] ;  /* 0x00980000b6a8783b */ /* 0x000ee80000000200 */
[----:B------:R-:W0:Y:S04]  /*a790*/  LDGDEPBAR ;  /* 0x00000000000079af */ /* 0x000e280000000000 */
[----:B------:R-:W-:Y:S01]  /*a7a0*/  LDSM.16.M88.4 R172, [R191] ;  /* 0x00000000bfac783b */ /* 0x000fe20000000200 */
[C---:B----4-:R-:W-:Y:S06]  /*a7b0*/  HMMA.16816.F32.BF16 R4, R32.reuse, R8, RZ ;  /* 0x000000082004723c */ /* 0x050fec00000418ff */
[C---:B------:R-:W-:Y:S06]  /*a7c0*/  HMMA.16816.F32.BF16 R8, R32.reuse, R10, RZ ;  /* 0x0000000a2008723c */ /* 0x040fec00000418ff */
[C---:B--2---:R-:W-:Y:S06]  /*a7d0*/  HMMA.16816.F32.BF16 R12, R32.reuse, R16, RZ ;  /* 0x00000010200c723c */ /* 0x044fec00000418ff */
[C---:B------:R-:W-:Y:S06]  /*a7e0*/  HMMA.16816.F32.BF16 R16, R32.reuse, R18, RZ ;  /* 0x000000122010723c */ /* 0x040fec00000418ff */
[C---:B-1----:R-:W-:Y:S06]  /*a7f0*/  HMMA.16816.F32.BF16 R20, R32.reuse, R24, RZ ;  /* 0x000000182014723c */ /* 0x042fec00000418ff */
[C---:B------:R-:W-:Y:S06]  /*a800*/  HMMA.16816.F32.BF16 R24, R32.reuse, R26, RZ ;  /* 0x0000001a2018723c */ /* 0x040fec00000418ff */
[C---:B---3--:R-:W-:Y:S06]  /*a810*/  HMMA.16816.F32.BF16 R28, R32.reuse, R168, RZ ;  /* 0x000000a8201c723c */ /* 0x048fec00000418ff */
[----:B------:R-:W-:Y:S01]  /*a820*/  HMMA.16816.F32.BF16 R32, R32, R170, RZ ;  /* 0x000000aa2020723c */ /* 0x000fe200000418ff */
[----:B------:R-:W1:Y:S05]  /*a830*/  LDSM.16.M88.4 R168, [R194] ;  /* 0x00000000c2a8783b */ /* 0x000e6a0000000200 */
[C---:B-1----:R-:W-:Y:S06]  /*a840*/  HMMA.16816.F32.BF16 R4, R172.reuse, R168, R4 ;  /* 0x000000a8ac04723c */ /* 0x042fec0000041804 */
[C---:B------:R-:W-:Y:S01]  /*a850*/  HMMA.16816.F32.BF16 R8, R172.reuse, R170, R8 ;  /* 0x000000aaac08723c */ /* 0x040fe20000041808 */
        /* <DEDUP_REMOVED lines=8> */
[----:B------:R-:W-:Y:S01]  /*a8e0*/  HMMA.16816.F32.BF16 R32, R172, R170, R32 ;  /* 0x000000aaac20723c */ /* 0x000fe20000041820 */
[----:B------:R-:W-:Y:S04]  /*a8f0*/  LDSM.16.M88.4 R168, [R193] ;  /* 0x00000000c1a8783b */ /* 0x000fe80000000200 */
[----:B------:R-:W1:Y:S02]  /*a900*/  LDSM.16.M88.4 R172, [R188+0x8000] ;  /* 0x00800000bcac783b */ /* 0x000e640000000200 */
[C---:B-1----:R-:W-:Y:S06]  /*a910*/  HMMA.16816.F32.BF16 R4, R168.reuse, R172, R4 ;  /* 0x000000aca804723c */ /* 0x042fec0000041804 */
[C---:B------:R-:W-:Y:S01]  /*a920*/  HMMA.16816.F32.BF16 R8, R168.reuse, R174, R8 ;  /* 0x000000aea808723c */ /* 0x040fe20000041808 */
[----:B------:R-:W1:Y:S05]  /*a930*/  LDSM.16.M88.4 R172, [R188+0x8800] ;  /* 0x00880000bcac783b */ /* 0x000e6a0000000200 */
[C---:B-1----:R-:W-:Y:S06]  /*a940*/  HMMA.16816.F32.BF16 R12, R168.reuse, R172, R12 ;  /* 0x000000aca80c723c */ /* 0x042fec000004180c */
[C---:B------:R-:W-:Y:S01]  /*a950*/  HMMA.16816.F32.BF16 R16, R168.reuse, R174, R16 ;  /* 0x000000aea810723c */ /* 0x040fe20000041810 */
[----:B------:R-:W1:Y:S05]  /*a960*/  LDSM.16.M88.4 R172, [R188+0x9000] ;  /* 0x00900000bcac783b */ /* 0x000e6a0000000200 */
[C---:B-1----:R-:W-:Y:S06]  /*a970*/  HMMA.16816.F32.BF16 R20, R168.reuse, R172, R20 ;  /* 0x000000aca814723c */ /* 0x042fec0000041814 */
[C---:B------:R-:W-:Y:S01]  /*a980*/  HMMA.16816.F32.BF16 R24, R168.reuse, R174, R24 ;  /* 0x000000aea818723c */ /* 0x040fe20000041818 */
[----:B------:R-:W1:Y:S05]  /*a990*/  LDSM.16.M88.4 R172, [R188+0x9800] ;  /* 0x00980000bcac783b */ /* 0x000e6a0000000200 */
[C---:B-1----:R-:W-:Y:S06]  /*a9a0*/  HMMA.16816.F32.BF16 R28, R168.reuse, R172, R28 ;  /* 0x000000aca81c723c */ /* 0x042fec000004181c */
[----:B------:R-:W-:Y:S01]  /*a9b0*/  HMMA.16816.F32.BF16 R32, R168, R174, R32 ;  /* 0x000000aea820723c */ /* 0x000fe20000041820 */
[----:B------:R-:W-:Y:S04]  /*a9c0*/  LDSM.16.M88.4 R168, [R192] ;  /* 0x00000000c0a8783b */ /* 0x000fe80000000200 */
[----:B------:R-:W1:Y:S02]  /*a9d0*/  LDSM.16.M88.4 R172, [R187] ;  /* 0x00000000bbac783b */ /* 0x000e640000000200 */
        /* <DEDUP_REMOVED lines=11> */
[----:B------:R-:W-:Y:S04]  /*aa90*/  LDSM.16.M88.4 R168, [R190+0x2000] ;  /* 0x00200000bea8783b */ /* 0x000fe80000000200 */
        /* <DEDUP_REMOVED lines=13> */
[----:B------:R-:W1:Y:S02]  /*ab70*/  LDSM.16.M88.4 R172, [R206] ;  /* 0x00000000ceac783b */ /* 0x000e640000000200 */
        /* <DEDUP_REMOVED lines=138> */
[----:B------:R-:W1:Y:S01]  /*b420*/  LDSM.16.M88.4 R172, [R187+0x7800] ;  /* 0x00780000bbac783b */ /* 0x000e620000000200 */
[----:B------:R-:W-:Y:S04]  /*b430*/  DEPBAR.LE SB0, 0x0 ;  /* 0x000080000000791a */ /* 0x000fe80000000000 */
[----:B------:R-:W-:Y:S01]  /*b440*/  BAR.SYNC.DEFER_BLOCKING 0x0 ;  /* 0x0000000000007b1d */ /* 0x000fe20000010000 */
[C---:B-1----:R-:W-:Y:S06]  /*b450*/  HMMA.16816.F32.BF16 R28, R168.reuse, R172, R28 ;  /* 0x000000aca81c723c */ /* 0x042fec000004181c */
[----:B------:R-:W-:Y:S01]  /*b460*/  HMMA.16816.F32.BF16 R32, R168, R174, R32 ;  /* 0x000000aea820723c */ /* 0x000fe20000041820 */
[----:B------:R-:W-:Y:S05]  /*b470*/  IMAD.U32 R172, RZ, RZ, UR13 ;  /* 0x0000000dffac7e24 */ /* 0x000fea000f8e00ff */
[----:B------:R-:W-:Y:S05]  /*b480*/  LEA R134, P4, R172, R232, 0x6 ;  /* 0x000000e8ac867211 */ /* 0x000fea00078830ff */
[----:B------:R-:W-:Y:S01]  /*b490*/  IMAD.WIDE.U32 R168, R134, UR8, RZ ;  /* 0x0000000886a87c25 */ /* 0x000fe2000f8e00ff */
[C---:B------:R-:W-:Y:S02]  /*b4a0*/  LEA.HI.X.SX32 R135, R172.reuse, R233, 0x6, P4 ;  /* 0x000000e9ac877211 */ /* 0x040fe400020f36ff */
[----:B-----5:R-:W-:Y:S03]  /*b4b0*/  LEA R2, P4, R172, R238, 0x6 ;  /* 0x000000eeac027211 */ /* 0x020fe600078830ff */
[----:B------:R-:W-:Y:S04]  /*b4c0*/  IMAD R3, R135, UR8, RZ ;  /* 0x0000000887037c24 */ /* 0x000fe8000f8e02ff */
[----:B------:R-:W-:Y:S01]  /*b4d0*/  IMAD R134, R134, UR9, R3 ;  /* 0x0000000986867c24 */ /* 0x000fe2000f8e0203 */
[----:B------:R-:W-:Y:S02]  /*b4e0*/  LEA.HI.X.SX32 R3, R172, R239, 0x6, P4 ;  /* 0x000000efac037211 */ /* 0x000fe400020f36ff */
[CC--:B------:R-:W-:Y:S01]  /*b4f0*/  LEA R170, P4, R168.reuse, R242.reuse, 0x1 ;  /* 0x000000f2a8aa7211 */ /* 0x0c0fe200078808ff */
[----:B------:R-:W-:Y:S02]  /*b500*/  IMAD.IADD R134, R169, 0x1, R134 ;  /* 0x00000001a9867824 */ /* 0x000fe400078e0286 */
[----:B------:R-:W-:Y:S03]  /*b510*/  IMAD R3, R3, UR8, RZ ;  /* 0x0000000803037c24 */ /* 0x000fe6000f8e02ff */
[-C--:B------:R-:W-:Y:S01]  /*b520*/  LEA.HI.X R171, R168, R241.reuse, R134, 0x1, P4 ;  /* 0x000000f1a8ab7211 */ /* 0x080fe200020f0c86 */
[C---:B------:R-:W-:Y:S02]  /*b530*/  IMAD R132, R2.reuse, UR9, R3 ;  /* 0x0000000902847c24 */ /* 0x040fe4000f8e0203 */
[----:B------:R-:W-:Y:S04]  /*b540*/  IMAD.WIDE.U32 R2, R2, UR8, RZ ;  /* 0x0000000802027c25 */ /* 0x000fe8000f8e00ff */
[----:B------:R-:W-:Y:S01]  /*b550*/  IMAD.IADD R132, R3, 0x1, R132 ;  /* 0x0000000103847824 */ /* 0x000fe200078e0284 */
[C---:B------:R-:W-:Y:S04]  /*b560*/  LEA R168, P4, R2.reuse, R242, 0x1 ;  /* 0x000000f202a87211 */ /* 0x040fe800078808ff */
[----:B------:R-:W-:Y:S02]  /*b570*/  LEA.HI.X R169, R2, R241, R132, 0x1, P4 ;  /* 0x000000f102a97211 */ /* 0x000fe400020f0c84 */
        /* <DEDUP_REMOVED lines=10> */
[C---:B------:R-:W-:Y:S04]  /*b620*/  IMAD.WIDE.U32 R172, R2.reuse, UR8, RZ ;  /* 0x0000000802ac7c25 */ /* 0x040fe8000f8e00ff */
[----:B------:R-:W-:Y:S04]  /*b630*/  IMAD R3, R3, UR8, RZ ;  /* 0x0000000803037c24 */ /* 0x000fe8000f8e02ff */
[----:B------:R-:W-:Y:S01]  /*b640*/  IMAD R3, R2, UR9, R3 ;  /* 0x0000000902037c24 */ /* 0x000fe2000f8e0203 */
[C---:B------:R-:W-:Y:S03]  /*b650*/  LEA R2, P4, R172.reuse, R242, 0x1 ;  /* 0x000000f2ac027211 */ /* 0x040fe600078808ff */
[----:B------:R-:W-:Y:S05]  /*b660*/  IMAD.IADD R3, R173, 0x1, R3 ;  /* 0x00000001ad037824 */ /* 0x000fea00078e0203 */
[----:B------:R-:W-:Y:S02]  /*b670*/  LEA.HI.X R3, R172, R241, R3, 0x1, P4 ;  /* 0x000000f1ac037211 */ /* 0x000fe400020f0c03 */
[----:B------:R-:W-:Y:S11]  /*b680*/  PLOP3.LUT P4, PT, PT, PT, UP0, 0x80, 0x0 ;  /* 0x000000000000781c */ /* 0x000ff60003f8f008 */
[----:B------:R-:W-:Y:S02]  /*b690*/  @!UPT UIADD3 URZ, URZ, URZ, URZ ;  /* 0x0000003f3f3ff290 */ /* 0x000fe4000fffe03f */
[----:B------:R-:W-:Y:S05]  /*b6a0*/  @P4 BRA `(.L_x_919) ;  /* 0xffffffdc00cc4947 */ /* 0x000fea000383ffff */
.L_x_918:
[----:B------:R2:W3:Y:S01]  /*b6b0*/  LDL.S16 R217, [R1+0x68] ;  /* 0x0000680001d97983 */ /* 0x0004e20000100600 */
[----:B-1----:R-:W-:Y:S01]  /*b6c0*/  FMNMX.FTZ R3, R4, R0, !PT ;  /* 0x0000000004037209 */ /* 0x002fe20007810000 */
[----:B------:R-:W-:Y:S01]  /*b6d0*/  USHF.L.U32 UR29, UR38, 0x1, URZ ;  /* 0x00000001261d7899 */ /* 0x000fe2000800063f */
[----:B------:R-:W-:Y:S01]  /*b6e0*/  FMNMX.FTZ R2, R6, R133, !PT ;  /* 0x0000008506027209 */ /* 0x000fe20007810000 */
[----:B------:R2:W4:Y:S01]  /*b6f0*/  LDL.S16 R216, [R1+0x64] ;  /* 0x0000640001d87983 */ /* 0x0005220000100600 */
[----:B------:R-:W-:Y:S01]  /*b700*/  FMNMX.FTZ R3, R5, R3, !PT ;  /* 0x0000000305037209 */ /* 0x000fe20007810000 */
[----:B------:R-:W-:Y:S01]  /*b710*/  UIADD3 UR14, UR33, -0x4498517b, URZ ;  /* 0xbb67ae85210e7890 */ /* 0x000fe2000fffe03f */
[----:B------:R-:W-:Y:S01]  /*b720*/  FMNMX.FTZ R2, R7, R2, !PT ;  /* 0x0000000207027209 */ /* 0x000fe20007810000 */
[----:B------:R-:W-:Y:S01]  /*b730*/  ULOP3.LUT UR19, UR29, UR33, URZ, 0x3c, !UPT ;  /* 0x000000211d137292 */ /* 0x000fe2000f8e3c3f */
[----:B------:R-:W-:Y:S01]  /*b740*/  FMNMX.FTZ R132, R8, R3, !PT ;  /* 0x0000000308847209 */ /* 0x000fe20007810000 */
[----:B------:R-:W-:Y:S01]  /*b750*/  UIADD3 UR13, UR32, -0x61c88647, URZ ;  /* 0x9e3779b9200d7890 */ /* 0x000fe2000fffe03f */
[----:B------:R-:W-:Y:S01]  /*b760*/  FMNMX.FTZ R2, R10, R2, !PT ;  /* 0x000000020a027209 */ /* 0x000fe20007810000 */
[----:B------:R-:W-:Y:S01]  /*b770*/  UIADD3 UR26, UR33, 0x32370b8f, URZ ;  /* 0x32370b8f211a7890 */ /* 0x000fe2000fffe03f */
[----:B------:R-:W-:Y:S01]  /*b780*/  FMNMX.FTZ R132, R9, R132, !PT ;  /* 0x0000008409847209 */ /* 0x000fe20007810000 */
[----:B------:R-:W-:Y:S01]  /*b790*/  UIADD3 UR27, UR32, -0x255992d5, URZ ;  /* 0xdaa66d2b201b7890 */ /* 0x000fe2000fffe03f */
        /* <DEDUP_REMOVED lines=17> */
[----:B------:R-:W-:Y:S01]  /*b8b0*/  ULOP3.LUT UR29, UR29, UR33, URZ, 0x3c, !UPT ;  /* 0x000000211d1d7292 */ /* 0x000fe2000f8e3c3f */
        /* <DEDUP_REMOVED lines=15> */
[----:B------:R-:W-:Y:S03]  /*b9b0*/  FMNMX.FTZ R3, R35, R2, !PT ;  /* 0x0000000223037209 */ /* 0x000fe60007810000 */
[----:B------:R-:W1:Y:S08]  /*b9c0*/  SHFL.BFLY PT, R2, R132, 0x2, 0x1f ;  /* 0x0c401f0084027f89 */ /* 0x000e7000000e0000 */
[----:B------:R-:W5:Y:S01]  /*b9d0*/  SHFL.BFLY PT, R134, R3, 0x2, 0x1f ;  /* 0x0c401f0003867f89 */ /* 0x000f6200000e0000 */
[----:B-1----:R-:W-:Y:S02]  /*b9e0*/  FMNMX.FTZ R132, R132, R2, !PT ;  /* 0x0000000284847209 */ /* 0x002fe40007810000 */
[----:B-----5:R-:W-:Y:S05]  /*b9f0*/  FMNMX.FTZ R3, R3, R134, !PT ;  /* 0x0000008603037209 */ /* 0x020fea0007810000 */
[----:B------:R-:W1:Y:S08]  /*ba00*/  SHFL.BFLY PT, R2, R132, 0x1, 0x1f ;  /* 0x0c201f0084027f89 */ /* 0x000e7000000e0000 */
[----:B------:R-:W5:Y:S01]  /*ba10*/  SHFL.BFLY PT, R134, R3, 0x1, 0x1f ;  /* 0x0c201f0003867f89 */ /* 0x000f6200000e0000 */
[----:B-1----:R-:W-:Y:S04]  /*ba20*/  FMNMX.FTZ R132, R132, R2, !PT ;  /* 0x0000000284847209 */ /* 0x002fe80007810000 */
[C---:B------:R-:W-:Y:S01]  /*ba30*/  FSETP.NEU.FTZ.AND P2, PT, R132.reuse, -INF , PT ;  /* 0xff8000008400780b */ /* 0x040fe20003f5d000 */
[C---:B------:R-:W-:Y:S01]  /*ba40*/  FMUL.FTZ R135, R132.reuse, UR4 ;  /* 0x0000000484877c20 */ /* 0x040fe20008410000 */
[----:B-----5:R-:W-:Y:S01]  /*ba50*/  FMNMX.FTZ R3, R3, R134, !PT ;  /* 0x0000008603037209 */ /* 0x020fe20007810000 */
[----:B------:R-:W-:Y:S03]  /*ba60*/  FADD.FTZ R0, -R132, R0 ;  /* 0x0000000084007221 */ /* 0x000fe60000010100 */
[----:B------:R-:W-:Y:S01]  /*ba70*/  FSEL R135, R135, RZ, P2 ;  /* 0x000000ff87877208 */ /* 0x000fe20001000000 */
[C---:B------:R-:W-:Y:S01]  /*ba80*/  FMUL.FTZ R134, R3.reuse, UR4 ;  /* 0x0000000403867c20 */ /* 0x040fe20008410000 */
[C---:B------:R-:W-:Y:S01]  /*ba90*/  FSETP.NEU.FTZ.AND P0, PT, R3.reuse, -INF , PT ;  /* 0xff8000000300780b */ /* 0x040fe20003f1d000 */
[----:B------:R-:W-:Y:S01]  /*baa0*/  FMUL.FTZ R2, R0, UR4 ;  /* 0x0000000400027c20 */ /* 0x000fe20008410000 */
[----:B------:R-:W-:Y:S01]  /*bab0*/  FADD.FTZ R0, -R3, R133 ;  /* 0x0000008503007221 */ /* 0x000fe20000010100 */
[--C-:B------:R-:W-:Y:S01]  /*bac0*/  FFMA.FTZ R175, R12, UR4, -R135.reuse ;  /* 0x000000040caf7c23 */ /* 0x100fe20008010887 */
[--C-:B------:R-:W-:Y:S01]  /*bad0*/  FFMA.FTZ R176, R13, UR4, -R135.reuse ;  /* 0x000000040db07c23 */ /* 0x100fe20008010887 */
[--C-:B------:R-:W-:Y:S01]  /*bae0*/  FFMA.FTZ R172, R9, UR4, -R135.reuse ;  /* 0x0000000409ac7c23 */ /* 0x100fe20008010887 */
[----:B------:R-:W5:Y:S01]  /*baf0*/  LDL.64 R12, [R1+0x70] ;  /* 0x00007000010c7983 */ /* 0x000f620000100a00 */
        /* <DEDUP_REMOVED lines=12> */
[----:B------:R-:W-:Y:S01]  /*bbc0*/  FFMA.FTZ R223, R29, UR4, -R135 ;  /* 0x000000041ddf7c23 */ /* 0x000fe20008010887 */
[----:B------:R-:W-:Y:S01]  /*bbd0*/  FSEL R134, R134, RZ, P0 ;  /* 0x000000ff86867208 */ /* 0x000fe20000000000 */
[----:B------:R1:W-:Y:S01]  /*bbe0*/  MUFU.EX2 R135, R4 ;  /* 0x0000000400877308 */ /* 0x0003e20000000800 */
[----:B------:R-:W-:Y:S01]  /*bbf0*/  LOP3.LUT R5, R247, UR19, RZ, 0x3c, !PT ;  /* 0x00000013f7057c12 */ /* 0x000fe2000f8e3cff */
[----:B------:R-:W-:Y:S01]  /*bc00*/  FMUL.FTZ R0, R0, UR4 ;  /* 0x0000000400007c20 */ /* 0x000fe20008410000 */
[----:B------:R-:W-:Y:S01]  /*bc10*/  UIADD3 UR19, UR32, 0x3c6ef372, URZ ;  /* 0x3c6ef37220137890 */ /* 0x000fe2000fffe03f */
[--C-:B------:R-:W-:Y:S01]  /*bc20*/  FFMA.FTZ R6, R6, UR4, -R134.reuse ;  /* 0x0000000406067c23 */ /* 0x100fe20008010886 */
[--C-:B------:R-:W-:Y:S01]  /*bc30*/  FFMA.FTZ R133, R7, UR4, -R134.reuse ;  /* 0x0000000407857c23 */ /* 0x100fe20008010886 */
[--C-:B------:R-:W-:Y:S01]  /*bc40*/  FFMA.FTZ R181, R34, UR4, -R134.reuse ;  /* 0x0000000422b57c23 */ /* 0x100fe20008010886 */
[--C-:B------:R-:W-:Y:S03]  /*bc50*/  FFMA.FTZ R173, R14, UR4, -R134.reuse ;  /* 0x000000040ead7c23 */ /* 0x100fe60008010886 */
[----:B------:R-:W-:Y:S01]  /*bc60*/  MUFU.EX2 R189, R6 ;  /* 0x0000000600bd7308 */ /* 0x000fe20000000800 */
[--C-:B------:R-:W-:Y:S01]  /*bc70*/  FFMA.FTZ R174, R15, UR4, -R134.reuse ;  /* 0x000000040fae7c23 */ /* 0x100fe20008010886 */
[--C-:B------:R-:W-:Y:S01]  /*bc80*/  FFMA.FTZ R177, R18, UR4, -R134.reuse ;  /* 0x0000000412b17c23 */ /* 0x100fe20008010886 */
[--C-:B------:R-:W-:Y:S01]  /*bc90*/  FFMA.FTZ R178, R19, UR4, -R134.reuse ;  /* 0x0000000413b27c23 */ /* 0x100fe20008010886 */
[--C-:B------:R-:W-:Y:S01]  /*bca0*/  FFMA.FTZ R211, R22, UR4, -R134.reuse ;  /* 0x0000000416d37c23 */ /* 0x100fe20008010886 */
[--C-:B------:R-:W-:Y:S01]  /*bcb0*/  FFMA.FTZ R219, R26, UR4, -R134.reuse ;  /* 0x000000041adb7c23 */ /* 0x100fe20008010886 */
[--C-:B------:R-:W-:Y:S01]  /*bcc0*/  FFMA.FTZ R220, R27, UR4, -R134.reuse ;  /* 0x000000041bdc7c23 */ /* 0x100fe20008010886 */
[----:B------:R-:W-:Y:S03]  /*bcd0*/  FFMA.FTZ R170, R11, UR4, -R134 ;  /* 0x000000040baa7c23 */ /* 0x000fe60008010886 */
[----:B------:R-:W2:Y:S01]  /*bce0*/  MUFU.EX2 R2, R2 ;  /* 0x0000000200027308 */ /* 0x000ea20000000800 */
[----:B-1----:R-:W-:Y:S01]  /*bcf0*/  LOP3.LUT R4, R245, UR14, R246, 0x96, !PT ;  /* 0x0000000ef5047c12 */ /* 0x002fe2000f8e96f6 */
[----:B------:R-:W-:Y:S01]  /*bd00*/  UIADD3 UR14, UR33, 0x76cf5d0a, URZ ;  /* 0x76cf5d0a210e7890 */ /* 0x000fe2000fffe03f */
[--C-:B------:R-:W-:Y:S01]  /*bd10*/  FFMA.FTZ R225, R30, UR4, -R134.reuse ;  /* 0x000000041ee17c23 */ /* 0x100fe20008010886 */
[--C-:B------:R-:W-:Y:S01]  /*bd20*/  FFMA.FTZ R169, R10, UR4, -R134.reuse ;  /* 0x000000040aa97c23 */ /* 0x100fe20008010886 */
[--C-:B------:R-:W-:Y:S01]  /*bd30*/  FFMA.FTZ R212, R23, UR4, -R134.reuse ;  /* 0x0000000417d47c23 */ /* 0x100fe20008010886 */
[----:B------:R-:W-:Y:S04]  /*bd40*/  IMAD.WIDE.U32 R228, R4, -0x326172a9, RZ ;  /* 0xcd9e8d5704e47825 */ /* 0x000fe800078e00ff */
[--C-:B------:R-:W-:Y:S01]  /*bd50*/  FFMA.FTZ R226, R31, UR4, -R134.reuse ;  /* 0x000000041fe27c23 */ /* 0x100fe20008010886 */
[----:B------:R-:W1:Y:S01]  /*bd60*/  MUFU.EX2 R0, R0 ;  /* 0x0000000000007308 */ /* 0x000e620000000800 */
[----:B------:R-:W-:Y:S01]  /*bd70*/  FFMA.FTZ R134, R35, UR4, -R134 ;  /* 0x0000000423867c23 */ /* 0x000fe20008010886 */
[----:B------:R-:W-:Y:S03]  /*bd80*/  IMAD.WIDE.U32 R4, R5, -0x326172a9, RZ ;  /* 0xcd9e8d5705047825 */ /* 0x000fe600078e00ff */
[----:B------:R-:W-:Y:S05]  /*bd90*/  LOP3.LUT R7, R229, UR19, R4, 0x96, !PT ;  /* 0x00000013e5077c12 */ /* 0x000fea000f8e9604 */
[----:B------:R-:W3:Y:S01]  /*bda0*/  MUFU.EX2 R168, R168 ;  /* 0x000000a800a87308 */ /* 0x000ee20000000800 */
[C---:B--2---:R-:W-:Y:S01]  /*bdb0*/  FMUL.FTZ R32, R2.reuse, R136 ;  /* 0x0000008802207220 */ /* 0x044fe20000410000 */
[C---:B------:R-:W-:Y:S01]  /*bdc0*/  FMUL.FTZ R33, R2.reuse, R137 ;  /* 0x0000008902217220 */ /* 0x040fe20000410000 */
[C---:B------:R-:W-:Y:S01]  /*bdd0*/  FMUL.FTZ R4, R2.reuse, R164 ;  /* 0x000000a402047220 */ /* 0x040fe20000410000 */
[C---:B------:R-:W-:Y:S01]  /*bde0*/  FMUL.FTZ R16, R2.reuse, R152 ;  /* 0x0000009802107220 */ /* 0x040fe20000410000 */
[----:B------:R2:W2:Y:S01]  /*bdf0*/  LDL.S16 R164, [R1+0x6c] ;  /* 0x00006c0001a47983 */ /* 0x0004a20000100600 */
[C---:B------:R-:W-:Y:S01]  /*be00*/  FMUL.FTZ R24, R2.reuse, R144 ;  /* 0x0000009002187220 */ /* 0x040fe20000410000 */
[C---:B------:R-:W-:Y:S01]  /*be10*/  FMUL.FTZ R28, R2.reuse, R140 ;  /* 0x0000008c021c7220 */ /* 0x040fe20000410000 */
[----:B------:R-:W-:Y:S01]  /*be20*/  FMUL.FTZ R29, R2, R141 ;  /* 0x0000008d021d7220 */ /* 0x000fe20000410000 */
[----:B------:R-:W-:Y:S01]  /*be30*/  IMAD.WIDE.U32 R140, R7, -0x2daee0ad, RZ ;  /* 0xd2511f53078c7825 */ /* 0x000fe200078e00ff */
[----:B------:R3:W5:Y:S03]  /*be40*/  MUFU.EX2 R144, R133 ;  /* 0x0000008500907308 */ /* 0x0007660000000800 */
[----:B-1----:R-:W-:Y:S01]  /*be50*/  FMUL.FTZ R34, R0, R138 ;  /* 0x0000008a00227220 */ /* 0x002fe20000410000 */
        /* <DEDUP_REMOVED lines=116> */
[----:B---3--:R-:W-:Y:S01]  /*c5a0*/  F2FP.BF16.F32.PACK_AB R133, R168, R135 ;  /* 0x00000087a885723e */ /* 0x008fe200000010ff */
[----:B------:R1:W-:Y:S10]  /*c5b0*/  MUFU.EX2 R149, R169 ;  /* 0x000000a900957308 */ /* 0x0003f40000000800 */
[----:B------:R3:W4:Y:S10]  /*c5c0*/  MUFU.EX2 R148, R171 ;  /* 0x000000ab00947308 */ /* 0x0007340000000800 */
[----:B------:R-:W-:Y:S01]  /*c5d0*/  MUFU.EX2 R181, R181 ;  /* 0x000000b500b57308 */ /* 0x000fe20000000800 */
[----:B-1----:R-:W-:Y:S09]  /*c5e0*/  IMAD.U32 R169, RZ, RZ, UR5 ;  /* 0x00000005ffa97e24 */ /* 0x002ff2000f8e00ff */
[----:B------:R-:W-:Y:S01]  /*c5f0*/  MUFU.EX2 R134, R134 ;  /* 0x0000008600867308 */ /* 0x000fe20000000800 */
[--C-:B-----5:R-:W-:Y:S01]  /*c600*/  LOP3.LUT R6, R5, UR13, R12.reuse, 0x96, !PT ;  /* 0x0000000d05067c12 */ /* 0x120fe2000f8e960c */
[----:B------:R-:W-:Y:S02]  /*c610*/  IMAD.MOV.U32 R160, RZ, RZ, R12 ;  /* 0x000000ffffa07224 */ /* 0x000fe400078e000c */
[C---:B------:R-:W-:Y:S01]  /*c620*/  FMUL.FTZ R5, R2.reuse, R165 ;  /* 0x000000a502057220 */ /* 0x040fe20000410000 */
[----:B------:R-:W-:Y:S02]  /*c630*/  IMAD.MOV.U32 R161, RZ, RZ, R13 ;  /* 0x000000ffffa17224 */ /* 0x000fe400078e000d */
[----:B------:R-:W-:Y:S01]  /*c640*/  FMUL.FTZ R12, R2, R156 ;  /* 0x0000009c020c7220 */ /* 0x000fe20000410000 */
[----:B------:R-:W-:Y:S04]  /*c650*/  IMAD.WIDE.U32 R136, R6, -0x2daee0ad, RZ ;  /* 0xd2511f5306887825 */ /* 0x000fe800078e00ff */
[C---:B------:R-:W-:Y:S01]  /*c660*/  FMUL.FTZ R13, R2.reuse, R157 ;  /* 0x0000009d020d7220 */ /* 0x040fe20000410000 */
[----:B------:R-:W-:Y:S01]  /*c670*/  FFMA.FTZ R2, R2, R248, R135 ;  /* 0x000000f802027223 */ /* 0x000fe20000010087 */
[C---:B------:R-:W-:Y:S01]  /*c680*/  FMUL.FTZ R6, R0.reuse, R166 ;  /* 0x000000a600067220 */ /* 0x040fe20000410000 */
[----:B------:R-:W-:Y:S01]  /*c690*/  LOP3.LUT R137, R137, UR14, R244, 0x96, !PT ;  /* 0x0000000e89897c12 */ /* 0x000fe2000f8e96f4 */
[----:B------:R-:W-:Y:S01]  /*c6a0*/  FFMA.FTZ R0, R0, R243, R189 ;  /* 0x000000f300007223 */ /* 0x000fe200000100bd */
[----:B------:R-:W-:Y:S01]  /*c6b0*/  LOP3.LUT R141, R141, UR26, R136, 0x96, !PT ;  /* 0x0000001a8d8d7c12 */ /* 0x000fe2000f8e9688 */
[----:B------:R-:W-:Y:S01]  /*c6c0*/  FADD.FTZ R135, R168, R2 ;  /* 0x00000002a8877221 */ /* 0x000fe20000010000 */
[C---:B------:R-:W-:Y:S01]  /*c6d0*/  F2FP.BF16.F32.PACK_AB R2, R144.reuse, R189 ;  /* 0x000000bd9002723e */ /* 0x040fe200000010ff */
[----:B------:R-:W-:Y:S04]  /*c6e0*/  IMAD.WIDE.U32 R136, R137, -0x326172a9, RZ ;  /* 0xcd9e8d5789887825 */ /* 0x000fe800078e00ff */
[----:B------:R-:W-:Y:S01]  /*c6f0*/  FADD.FTZ R0, R144, R0 ;  /* 0x0000000090007221 */ /* 0x000fe20000010000 */
[----:B---3--:R-:W-:Y:S01]  /*c700*/  IMAD.MOV.U32 R171, RZ, RZ, R161 ;  /* 0x000000ffffab7224 */ /* 0x008fe200078e00a1 */
[----:B------:R-:W-:Y:S01]  /*c710*/  LOP3.LUT R138, R137, UR27, R228, 0x96, !PT ;  /* 0x0000001b898a7c12 */ /* 0x000fe2000f8e96e4 */
[--C-:B----4-:R-:W-:Y:S01]  /*c720*/  FADD.FTZ R137, R148, R135.reuse ;  /* 0x0000008794897221 */ /* 0x110fe20000010000 */
[----:B------:R-:W-:Y:S03]  /*c730*/  PRMT R135, R133, 0x7632, R135 ;  /* 0x0000763285877816 */ /* 0x000fe60000000087 */
[----:B------:R-:W-:Y:S05]  /*c740*/  IMAD.WIDE.U32 R138, R138, -0x2daee0ad, RZ ;  /* 0xd2511f538a8a7825 */ /* 0x000fea00078e00ff */
[----:B------:R-:W-:Y:S01]  /*c750*/  LOP3.LUT R144, R139, UR24, R140, 0x96, !PT ;  /* 0x000000188b907c12 */ /* 0x000fe2000f8e968c */
[----:B------:R-:W-:Y:S01]  /*c760*/  IMAD.WIDE.U32 R140, R141, -0x326172a9, RZ ;  /* 0xcd9e8d578d8c7825 */ /* 0x000fe200078e00ff */
[----:B------:R-:W1:Y:S03]  /*c770*/  MUFU.EX2 R139, R172 ;  /* 0x000000ac008b7308 */ /* 0x000e660000000800 */
[----:B------:R-:W-:Y:S01]  /*c780*/  IMAD.WIDE.U32 R144, R144, -0x326172a9, RZ ;  /* 0xcd9e8d5790907825 */ /* 0x000fe200078e00ff */
[----:B------:R-:W-:Y:S04]  /*c790*/  LOP3.LUT R146, R141, UR25, R136, 0x96, !PT ;  /* 0x000000198d927c12 */ /* 0x000fe8000f8e9688 */
[----:B------:R-:W-:Y:S01]  /*c7a0*/  LOP3.LUT R154, R145, UR23, R140, 0x96, !PT ;  /* 0x00000017919a7c12 */ /* 0x000fe2000f8e968c */
[----:B------:R-:W-:Y:S01]  /*c7b0*/  IMAD.WIDE.U32 R146, R146, -0x2daee0ad, RZ ;  /* 0xd2511f5392927825 */ /* 0x000fe200078e00ff */
[----:B------:R-:W3:Y:S03]  /*c7c0*/  MUFU.EX2 R141, R170 ;  /* 0x000000aa008d7308 */ /* 0x000ee60000000800 */
[----:B------:R-:W-:Y:S01]  /*c7d0*/  IMAD.WIDE.U32 R154, R154, -0x2daee0ad, RZ ;  /* 0xd2511f539a9a7825 */ /* 0x000fe200078e00ff */
[----:B------:R-:W-:Y:S03]  /*c7e0*/  LOP3.LUT R142, R147, UR22, R138, 0x96, !PT ;  /* 0x00000016938e7c12 */ /* 0x000fe6000f8e968a */
[----:B------:R-:W-:Y:S01]  /*c7f0*/  FADD.FTZ R138, R149, R0 ;  /* 0x00000000958a7221 */ /* 0x000fe20000010000 */
[C---:B-1----:R-:W-:Y:S01]  /*c800*/  F2FP.BF16.F32.PACK_AB R140, R139.reuse, R148 ;  /* 0x000000948b8c723e */ /* 0x042fe200000010ff */
[----:B------:R-:W-:Y:S01]  /*c810*/  FADD.FTZ R137, R139, R137 ;  /* 0x000000898b897221 */ /* 0x000fe20000010000 */
[----:B------:R-:W-:Y:S01]  /*c820*/  IMAD.WIDE.U32 R142, R142, -0x326172a9, RZ ;  /* 0xcd9e8d578e8e7825 */ /* 0x000fe200078e00ff */
[----:B------:R-:W1:Y:S04]  /*c830*/  MUFU.EX2 R139, R175 ;  /* 0x000000af008b7308 */ /* 0x000e680000000800 */
[----:B------:R-:W-:Y:S02]  /*c840*/  LOP3.LUT R136, R143, UR21, R144, 0x96, !PT ;  /* 0x000000158f887c12 */ /* 0x000fe4000f8e9690 */
[C---:B---3--:R-:W-:Y:S04]  /*c850*/  F2FP.BF16.F32.PACK_AB R147, R141.reuse, R149 ;  /* 0x000000958d93723e */ /* 0x048fe800000010ff */
[----:B------:R-:W3:Y:S01]  /*c860*/  MUFU.EX2 R145, R176 ;  /* 0x000000b000917308 */ /* 0x000ee20000000800 */
[----:B------:R-:W-:Y:S01]  /*c870*/  LOP3.LUT R0, R136, 0xff, RZ, 0xc0, !PT ;  /* 0x000000ff88007812 */ /* 0x000fe200078ec0ff */
[----:B------:R-:W-:Y:S01]  /*c880*/  FADD.FTZ R138, R141, R138 ;  /* 0x0000008a8d8a7221 */ /* 0x000fe20000010000 */
[----:B------:R-:W-:Y:S02]  /*c890*/  IMAD.MOV.U32 R170, RZ, RZ, R160 ;  /* 0x000000ffffaa7224 */ /* 0x000fe400078e00a0 */
[----:B------:R-:W-:Y:S01]  /*c8a0*/  ISETP.LE.U32.AND P0, PT, R0, UR5, PT ;  /* 0x0000000500007c0c */ /* 0x000fe2000bf03070 */
[----:B-1----:R-:W-:Y:S01]  /*c8b0*/  FADD.FTZ R137, R139, R137 ;  /* 0x000000898b897221 */ /* 0x002fe20000010000 */
[C---:B---3--:R-:W-:Y:S11]  /*c8c0*/  F2FP.BF16.F32.PACK_AB R0, R145.reuse, R139 ;  /* 0x0000008b9100723e */ /* 0x048ff600000010ff */
[----:B------:R-:W-:Y:S01]  /*c8d0*/  @!P0 HFMA2.BF16_V2 R217, -RZ.H0_H0, RZ.H0_H0, -R133.H0_H0 ;  /* 0x200000ffffd98231 */ /* 0x000fe20000340985 */
[----:B------:R-:W-:Y:S01]  /*c8e0*/  MUFU.EX2 R139, R174 ;  /* 0x000000ae008b7308 */ /* 0x000fe20000000800 */
[----:B------:R-:W-:Y:S01]  /*c8f0*/  FADD.FTZ R145, R145, R137 ;  /* 0x0000008991917221 */ /* 0x000fe20000010000 */
[----:B------:R-:W-:Y:S02]  /*c900*/  PRMT R137, R133, 0x5410, R135 ;  /* 0x0000541085897816 */ /* 0x000fe40000000087 */
[----:B------:R-:W-:Y:S01]  /*c910*/  @!P0 STL.S16 [R1+0x68], R217 ;  /* 0x000068d901008387 */ /* 0x000fe20000100600 */
[----:B------:R-:W-:Y:S03]  /*c920*/  PRMT R141, R217, 0x7610, R141 ;  /* 0x00007610d98d7816 */ /* 0x000fe6000000008d */
[----:B------:R3:W4:Y:S01]  /*c930*/  LDL.S16 R152, [R1+0x60] ;  /* 0x0000600001987983 */ /* 0x0007220000100600 */
[----:B------:R-:W-:Y:S02]  /*c940*/  @!P0 PRMT R133, R141, 0x5410, RZ ;  /* 0x000054108d858816 */ /* 0x000fe400000000ff */
[----:B------:R1:W5:Y:S01]  /*c950*/  MUFU.EX2 R141, R173 ;  /* 0x000000ad008d7308 */ /* 0x0003620000000800 */
[----:B------:R3:W3:Y:S04]  /*c960*/  LDL.S16 R150, [R1+0x5c] ;  /* 0x00005c0001967983 */ /* 0x0006e80000100600 */
[----:B------:R2:W-:Y:S04]  /*c970*/  STG.E.U16 desc[UR30][R214.64], R133 ;  /* 0x00000085d6007986 */ /* 0x0005e8000c10151e */
[----:B-1----:R-:W-:Y:S01]  /*c980*/  LDSM.16.MT88.4 R172, [R186+0x11800] ;  /* 0x01180000baac783b */ /* 0x002fe20000004200 */
[----:B-----5:R-:W-:Y:S02]  /*c990*/  F2FP.BF16.F32.PACK_AB R153, R139, R141 ;  /* 0x0000008d8b99723e */ /* 0x020fe400000010ff */
[----:B--2---:R-:W-:Y:S04]  /*c9a0*/  LOP3.LUT R133, R136, 0xffff, RZ, 0xc0, !PT ;  /* 0x0000ffff88857812 */ /* 0x004fe800078ec0ff */
[----:B------:R-:W-:Y:S04]  /*c9b0*/  SHF.R.U32.HI R133, RZ, 0x8, R133 ;  /* 0x00000008ff857819 */ /* 0x000fe80000011685 */
[----:B------:R-:W-:Y:S04]  /*c9c0*/  LOP3.LUT R133, R133, 0xffff, RZ, 0xc0, !PT ;  /* 0x0000ffff85857812 */ /* 0x000fe800078ec0ff */
[----:B------:R-:W-:Y:S02]  /*c9d0*/  ISETP.LE.U32.AND P4, PT, R133, UR5, PT ;  /* 0x0000000585007c0c */ /* 0x000fe4000bf83070 */
[--C-:B------:R-:W-:Y:S02]  /*c9e0*/  SHF.R.U32.HI R133, RZ, 0x10, R136.reuse ;  /* 0x00000010ff857819 */ /* 0x100fe40000011688 */
[----:B------:R-:W-:Y:S02]  /*c9f0*/  SHF.R.U32.HI R136, RZ, 0x18, R136 ;  /* 0x00000018ff887819 */ /* 0x000fe40000011688 */
[----:B------:R-:W-:Y:S02]  /*ca00*/  LOP3.LUT R133, R133, 0xff, RZ, 0xc0, !PT ;  /* 0x000000ff85857812 */ /* 0x000fe400078ec0ff */
[----:B------:R-:W-:Y:S02]  /*ca10*/  ISETP.LE.U32.AND P2, PT, R136, UR5, PT ;  /* 0x0000000588007c0c */ /* 0x000fe4000bf43070 */
[----:B------:R-:W-:Y:S03]  /*ca20*/  ISETP.LE.U32.AND P3, PT, R133, UR5, PT ;  /* 0x0000000585007c0c */ /* 0x000fe6000bf63070 */
[----:B------:R-:W-:Y:S05]  /*ca30*/  @!P4 HFMA2.BF16_V2 R216, -RZ.H0_H0, RZ.H0_H0, -R135.H0_H0 ;  /* 0x200000ffffd8c231 */ /* 0x000fea0000340987 */
[----:B------:R1:W-:Y:S01]  /*ca40*/  @!P4 STL.S16 [R1+0x64], R216 ;  /* 0x000064d80100c387 */ /* 0x0003e20000100600 */
[----:B------:R-:W-:Y:S04]  /*ca50*/  PRMT R133, R216, 0x7610, R133 ;  /* 0x00007610d8857816 */ /* 0x000fe80000000085 */
[----:B------:R-:W-:Y:S01]  /*ca60*/  @!P4 PRMT R135, R133, 0x5410, RZ ;  /* 0x000054108587c816 */ /* 0x000fe200000000ff */
[----:B------:R-:W-:Y:S02]  /*ca70*/  @!P3 HFMA2.BF16_V2 R164, -RZ.H0_H0, RZ.H0_H0, -R2.H0_H0 ;  /* 0x200000ffffa4b231 */ /* 0x000fe40000340902 */
[----:B------:R-:W-:Y:S02]  /*ca80*/  FADD.FTZ R133, R141, R138 ;  /* 0x0000008a8d857221 */ /* 0x000fe40000010000 */
[----:B------:R2:W-:Y:S01]  /*ca90*/  STG.E.U16 desc[UR30][R214.64+0x2], R135 ;  /* 0x00000287d6007986 */ /* 0x0005e2000c10151e */
[----:B------:R-:W-:Y:S01]  /*caa0*/  PRMT R136, R164, 0x7610, R136 ;  /* 0x00007610a4887816 */ /* 0x000fe20000000088 */
[--C-:B------:R-:W-:Y:S01]  /*cab0*/  FADD.FTZ R139, R139, R133.reuse ;  /* 0x000000858b8b7221 */ /* 0x100fe20000010000 */
[----:B------:R-:W-:Y:S01]  /*cac0*/  PRMT R133, R140, 0x7610, R133 ;  /* 0x000076108c857816 */ /* 0x000fe20000000085 */
[----:B------:R-:W-:Y:S04]  /*cad0*/  @!P3 STL.S16 [R1+0x6c], R164 ;  /* 0x00006ca40100b387 */ /* 0x000fe80000100600 */
[----:B------:R3:W5:Y:S01]  /*cae0*/  LDL.S16 R148, [R1+0x54] ;  /* 0x0000540001947983 */ /* 0x0007620000100600 */
[----:B-1----:R-:W-:Y:S04]  /*caf0*/  IADD3 R216, P0, R214, UR10, RZ ;  /* 0x0000000ad6d87c10 */ /* 0x002fe8000ff1e0ff */
[----:B------:R-:W-:Y:S02]  /*cb00*/  IADD3.X R217, R215, UR11, RZ, P0, !PT ;  /* 0x0000000bd7d97c10 */ /* 0x000fe400087fe4ff */
[C---:B--2---:R-:W-:Y:S04]  /*cb10*/  PRMT R135, R2.reuse, 0x7632, R135 ;  /* 0x0000763202877816 */ /* 0x044fe80000000087 */
[----:B------:R-:W-:Y:S02]  /*cb20*/  PRMT R138, R2, 0x5410, R135 ;  /* 0x00005410028a7816 */ /* 0x000fe40000000087 */
[----:B------:R-:W-:Y:S02]  /*cb30*/  @!P3 PRMT R2, R136, 0x5410, RZ ;  /* 0x000054108802b816 */ /* 0x000fe400000000ff */
[----:B------:R2:W2:Y:S04]  /*cb40*/  LDL.S16 R136, [R1+0x48] ;  /* 0x0000480001887983 */ /* 0x0004a80000100600 */
[----:B------:R1:W-:Y:S02]  /*cb50*/  STG.E.U16 desc[UR30][R216.64], R2 ;  /* 0x00000002d8007986 */ /* 0x0003e4000c10151e */
[----:B-1----:R-:W-:Y:S04]  /*cb60*/  LOP3.LUT R2, R142, 0xff, RZ, 0xc0, !PT ;  /* 0x000000ff8e027812 */ /* 0x002fe800078ec0ff */
[----:B------:R-:W-:Y:S02]  /*cb70*/  ISETP.LE.U32.AND P0, PT, R2, UR5, PT ;  /* 0x0000000502007c0c */ /* 0x000fe4000bf03070 */
[----:B------:R-:W-:Y:S02]  /*cb80*/  PRMT R2, R140, 0x7632, R2 ;  /* 0x000076328c027816 */ /* 0x000fe40000000002 */
[----:B------:R-:W-:Y:S01]  /*cb90*/  MUFU.EX2 R140, R178 ;  /* 0x000000b2008c7308 */ /* 0x000fe20000000800 */
[----:B----4-:R-:W-:Y:S08]  /*cba0*/  @!P2 HFMA2.BF16_V2 R152, -RZ.H0_H0, RZ.H0_H0, -R135.H0_H0 ;  /* 0x200000ffff98a231 */ /* 0x010ff00000340987 */
[----:B---3--:R-:W-:Y:S01]  /*cbb0*/  @!P0 HFMA2.BF16_V2 R150, -RZ.H0_H0, RZ.H0_H0, -R133.H0_H0 ;  /* 0x200000ffff968231 */ /* 0x008fe20000340985 */
[----:B------:R1:W-:Y:S01]  /*cbc0*/  @!P2 STL.S16 [R1+0x60], R152 ;  /* 0x000060980100a387 */ /* 0x0003e20000100600 */
[----:B------:R-:W-:Y:S03]  /*cbd0*/  PRMT R141, R152, 0x7610, R141 ;  /* 0x00007610988d7816 */ /* 0x000fe6000000008d */
[----:B------:R3:W-:Y:S01]  /*cbe0*/  @!P0 STL.S16 [R1+0x5c], R150 ;  /* 0x00005c9601008387 */ /* 0x0007e20000100600 */
[----:B------:R-:W-:Y:S02]  /*cbf0*/  PRMT R149, R150, 0x7610, R149 ;  /* 0x0000761096957816 */ /* 0x000fe40000000095 */
[----:B------:R-:W-:Y:S01]  /*cc00*/  @!P2 PRMT R135, R141, 0x5410, RZ ;  /* 0x000054108d87a816 */ /* 0x000fe200000000ff */
[----:B------:R4:W4:Y:S01]  /*cc10*/  LDL.S16 R159, [R1+0x58] ;  /* 0x00005800019f7983 */ /* 0x0009220000100600 */
[----:B------:R-:W-:Y:S02]  /*cc20*/  PRMT R141, R133, 0x5410, R2 ;  /* 0x00005410858d7816 */ /* 0x000fe40000000002 */
[----:B------:R-:W-:Y:S01]  /*cc30*/  @!P0 PRMT R133, R149, 0x5410, RZ ;  /* 0x0000541095858816 */ /* 0x000fe200000000ff */
[----:B------:R-:W-:Y:S01]  /*cc40*/  STG.E.U16 desc[UR30][R216.64+0x2], R135 ;  /* 0x00000287d8007986 */ /* 0x000fe2000c10151e */
[----:B------:R-:W-:Y:S03]  /*cc50*/  MUFU.EX2 R149, R179 ;  /* 0x000000b300957308 */ /* 0x000fe60000000800 */
[----:B------:R3:W-:Y:S07]  /*cc60*/  STG.E.U16 desc[UR30][R214.64+0x10], R133 ;  /* 0x00001085d6007986 */ /* 0x0007ee000c10151e */
[----:B-1----:R1:W5:Y:S01]  /*cc70*/  MUFU.EX2 R152, R177 ;  /* 0x000000b100987308 */ /* 0x0023620000000800 */
[----:B---3--:R3:W3:Y:S04]  /*cc80*/  LDL.S16 R150, [R1+0x44] ;  /* 0x0000440001967983 */ /* 0x0086e80000100600 */
[----:B-1----:R-:W-:Y:S01]  /*cc90*/  LDSM.16.MT88.4 R176, [R183+0x13800] ;  /* 0x01380000b7b0783b */ /* 0x002fe20000004200 */
[----:B------:R-:W-:Y:S04]  /*cca0*/  LOP3.LUT R133, R142, 0xffff, RZ, 0xc0, !PT ;  /* 0x0000ffff8e857812 */ /* 0x000fe800078ec0ff */
[----:B------:R-:W-:Y:S04]  /*ccb0*/  SHF.R.U32.HI R133, RZ, 0x8, R133 ;  /* 0x00000008ff857819 */ /* 0x000fe80000011685 */
[----:B------:R-:W-:Y:S04]  /*ccc0*/  LOP3.LUT R133, R133, 0xffff, RZ, 0xc0, !PT ;  /* 0x0000ffff85857812 */ /* 0x000fe800078ec0ff */
[----:B------:R-:W-:Y:S02]  /*ccd0*/  ISETP.LE.U32.AND P2, PT, R133, UR5, PT ;  /* 0x0000000585007c0c */ /* 0x000fe4000bf43070 */
[--C-:B------:R-:W-:Y:S04]  /*cce0*/  SHF.R.U32.HI R133, RZ, 0x10, R142.reuse ;  /* 0x00000010ff857819 */ /* 0x100fe8000001168e */
[----:B------:R-:W-:Y:S04]  /*ccf0*/  LOP3.LUT R133, R133, 0xff, RZ, 0xc0, !PT ;  /* 0x000000ff85857812 */ /* 0x000fe800078ec0ff */
[----:B------:R-:W-:Y:S02]  /*cd00*/  ISETP.LE.U32.AND P0, PT, R133, UR5, PT ;  /* 0x0000000585007c0c */ /* 0x000fe4000bf03070 */
[----:B------:R-:W-:Y:S01]  /*cd10*/  SHF.R.U32.HI R133, RZ, 0x18, R142 ;  /* 0x00000018ff857819 */ /* 0x000fe2000001168e */
[----:B-----5:R-:W-:Y:S05]  /*cd20*/  @!P2 HFMA2.BF16_V2 R148, -RZ.H0_H0, RZ.H0_H0, -R2.H0_H0 ;  /* 0x200000ffff94a231 */ /* 0x020fea0000340902 */
[----:B------:R1:W-:Y:S01]  /*cd30*/  @!P2 STL.S16 [R1+0x54], R148 ;  /* 0x000054940100a387 */ /* 0x0003e20000100600 */
[----:B------:R-:W-:Y:S04]  /*cd40*/  PRMT R135, R148, 0x7610, R135 ;  /* 0x0000761094877816 */ /* 0x000fe80000000087 */
[----:B------:R-:W-:Y:S01]  /*cd50*/  @!P2 PRMT R2, R135, 0x5410, RZ ;  /* 0x000054108702a816 */ /* 0x000fe200000000ff */
[----:B------:R-:W-:Y:S01]  /*cd60*/  FADD.FTZ R135, R152, R139 ;  /* 0x0000008b98877221 */ /* 0x000fe20000010000 */
[----:B------:R-:W-:Y:S02]  /*cd70*/  ISETP.LE.U32.AND P2, PT, R133, UR5, PT ;  /* 0x0000000585007c0c */ /* 0x000fe4000bf43070 */
[C---:B------:R-:W-:Y:S01]  /*cd80*/  PRMT R133, R147.reuse, 0x7632, R133 ;  /* 0x0000763293857816 */ /* 0x040fe20000000085 */
[----:B------:R5:W-:Y:S01]  /*cd90*/  STG.E.U16 desc[UR30][R214.64+0x12], R2 ;  /* 0x00001202d6007986 */ /* 0x000be2000c10151e */
[C---:B------:R-:W-:Y:S01]  /*cda0*/  F2FP.BF16.F32.PACK_AB R152, R140.reuse, R152 ;  /* 0x000000988c98723e */ /* 0x040fe200000010ff */
[--C-:B------:R-:W-:Y:S01]  /*cdb0*/  FADD.FTZ R158, R140, R135.reuse ;  /* 0x000000878c9e7221 */ /* 0x100fe20000010000 */
[----:B------:R-:W-:Y:S01]  /*cdc0*/  PRMT R135, R0, 0x7632, R135 ;  /* 0x0000763200877816 */ /* 0x000fe20000000087 */
[----:B-1----:R-:W1:Y:S01]  /*cdd0*/  MUFU.EX2 R148, R180 ;  /* 0x000000b400947308 */ /* 0x002e620000000800 */
[----:B-----5:R-:W-:Y:S04]  /*cde0*/  PRMT R2, R147, 0x7610, R2 ;  /* 0x0000761093027816 */ /* 0x020fe80000000002 */
[----:B------:R-:W-:Y:S01]  /*cdf0*/  PRMT R140, R2, 0x5410, R133 ;  /* 0x00005410028c7816 */ /* 0x000fe20000000085 */
[----:B--2---:R-:W-:Y:S01]  /*ce00*/  @!P0 HFMA2.BF16_V2 R136, -RZ.H0_H0, RZ.H0_H0, -R2.H0_H0 ;  /* 0x200000ffff888231 */ /* 0x004fe20000340902 */
[----:B-1----:R-:W-:Y:S04]  /*ce10*/  F2FP.BF16.F32.PACK_AB R151, R148, R149 ;  /* 0x000000959497723e */ /* 0x002fe800000010ff */
[----:B------:R-:W-:Y:S01]  /*ce20*/  PRMT R163, R136, 0x7610, R163 ;  /* 0x0000761088a37816 */ /* 0x000fe200000000a3 */
[----:B------:R1:W-:Y:S03]  /*ce30*/  @!P0 STL.S16 [R1+0x48], R136 ;  /* 0x0000488801008387 */ /* 0x0003e60000100600 */
[----:B------:R-:W-:Y:S05]  /*ce40*/  @!P0 PRMT R2, R163, 0x5410, RZ ;  /* 0x00005410a3028816 */ /* 0x000fea00000000ff */
[----:B------:R2:W-:Y:S01]  /*ce50*/  STG.E.U16 desc[UR30][R216.64+0x10], R2 ;  /* 0x00001002d8007986 */ /* 0x0005e2000c10151e */
[----:B-1----:R-:W-:Y:S01]  /*ce60*/  FADD.FTZ R136, R149, R145 ;  /* 0x0000009195887221 */ /* 0x002fe20000010000 */
[C-C-:B------:R-:W-:Y:S01]  /*ce70*/  LOP3.LUT R145, R155.reuse, UR20, R146.reuse, 0x96, !PT ;  /* 0x000000149b917c12 */ /* 0x140fe2000f8e9692 */
[----:B------:R-:W-:Y:S01]  /*ce80*/  IMAD.MOV.U32 R149, RZ, RZ, 0x7054 ;  /* 0x00007054ff957424 */ /* 0x000fe200078e00ff */
[----:B------:R-:W-:Y:S01]  /*ce90*/  LOP3.LUT R146, R155, UR20, R146, 0x96, !PT ;  /* 0x000000149b927c12 */ /* 0x000fe2000f8e9692 */
[----:B------:R-:W-:Y:S03]  /*cea0*/  FADD.FTZ R157, R148, R136 ;  /* 0x00000088949d7221 */ /* 0x000fe60000010000 */
[----:B------:R-:W-:Y:S02]  /*ceb0*/  PRMT R169, R169, R149, UR5 ;  /* 0x00000005a9a97e16 */ /* 0x000fe40008000095 */
[----:B--2---:R-:W-:Y:S04]  /*cec0*/  LOP3.LUT R2, R145, 0xff, RZ, 0xc0, !PT ;  /* 0x000000ff91027812 */ /* 0x004fe800078ec0ff */
[----:B------:R-:W-:Y:S02]  /*ced0*/  ISETP.LE.U32.AND P0, PT, R2, UR5, PT ;  /* 0x0000000502007c0c */ /* 0x000fe4000bf03070 */
[----:B------:R-:W-:Y:S02]  /*cee0*/  LOP3.LUT R2, R143, UR21, R144, 0x96, !PT ;  /* 0x000000158f027c12 */ /* 0x000fe4000f8e9690 */
[----:B------:R-:W-:Y:S02]  /*cef0*/  PRMT R144, R0, 0x5410, R135 ;  /* 0x0000541000907816 */ /* 0x000fe40000000087 */
[----:B------:R-:W-:Y:S04]  /*cf00*/  LOP3.LUT R136, R2, 0xffff, RZ, 0xc0, !PT ;  /* 0x0000ffff02887812 */ /* 0x000fe800078ec0ff */
[----:B------:R-:W-:Y:S01]  /*cf10*/  SHF.R.U32.HI R136, RZ, 0x8, R136 ;  /* 0x00000008ff887819 */ /* 0x000fe20000011688 */
[----:B----4-:R-:W-:Y:S05]  /*cf20*/  @!P2 HFMA2.BF16_V2 R159, -RZ.H0_H0, RZ.H0_H0, -R133.H0_H0 ;  /* 0x200000ffff9fa231 */ /* 0x010fea0000340985 */
[----:B------:R-:W-:Y:S01]  /*cf30*/  PRMT R148, R159, 0x7610, R148 ;  /* 0x000076109f947816 */ /* 0x000fe20000000094 */
[----:B------:R1:W-:Y:S03]  /*cf40*/  @!P2 STL.S16 [R1+0x58], R159 ;  /* 0x0000589f0100a387 */ /* 0x0003e60000100600 */
[----:B------:R-:W-:Y:S05]  /*cf50*/  @!P2 PRMT R133, R148, 0x5410, RZ ;  /* 0x000054109485a816 */ /* 0x000fea00000000ff */
[----:B------:R2:W-:Y:S01]  /*cf60*/  STG.E.U16 desc[UR30][R216.64+0x12], R133 ;  /* 0x00001285d8007986 */ /* 0x0005e2000c10151e */
[----:B---3--:R-:W-:Y:S05]  /*cf70*/  @!P0 HFMA2.BF16_V2 R150, -RZ.H0_H0, RZ.H0_H0, -R0.H0_H0 ;  /* 0x200000ffff968231 */ /* 0x008fea0000340900 */
[----:B------:R-:W-:Y:S01]  /*cf80*/  PRMT R139, R150, 0x7610, R139 ;  /* 0x00007610968b7816 */ /* 0x000fe2000000008b */
[----:B------:R-:W-:Y:S03]  /*cf90*/  @!P0 STL.S16 [R1+0x44], R150 ;  /* 0x0000449601008387 */ /* 0x000fe60000100600 */
[----:B------:R-:W-:Y:S01]  /*cfa0*/  @!P0 PRMT R0, R139, 0x5410, RZ ;  /* 0x000054108b008816 */ /* 0x000fe200000000ff */
[----:B-1----:R3:W4:Y:S04]  /*cfb0*/  LDL.S16 R159, [R1+0x50] ;  /* 0x00005000019f7983 */ /* 0x0027280000100600 */
[----:B------:R1:W-:Y:S04]  /*cfc0*/  STG.E.U16 desc[UR30][R214.64+0x20], R0 ;  /* 0x00002000d6007986 */ /* 0x0003e8000c10151e */
[----:B------:R3:W5:Y:S01]  /*cfd0*/  LDL.S16 R163, [R1+0x30] ;  /* 0x0000300001a37983 */ /* 0x0007620000100600 */
[----:B--2---:R-:W-:Y:S03]  /*cfe0*/  LOP3.LUT R133, R2, 0xff, RZ, 0xc0, !PT ;  /* 0x000000ff02857812 */ /* 0x004fe600078ec0ff */
[----:B------:R3:W2:Y:S01]  /*cff0*/  LDL.S16 R160, [R1+0x2c] ;  /* 0x00002c0001a07983 */ /* 0x0006a20000100600 */
[----:B------:R-:W-:Y:S02]  /*d000*/  PRMT R148, R133, 0x5410, R136 ;  /* 0x0000541085947816 */ /* 0x000fe40000000088 */
[--C-:B------:R-:W-:Y:S02]  /*d010*/  SHF.R.U32.HI R133, RZ, 0x10, R2.reuse ;  /* 0x00000010ff857819 */ /* 0x100fe40000011602 */
[----:B------:R-:W-:Y:S02]  /*d020*/  SHF.R.U32.HI R136, RZ, 0x18, R2 ;  /* 0x00000018ff887819 */ /* 0x000fe40000011602 */
[----:B------:R-:W-:Y:S02]  /*d030*/  LOP3.LUT R2, R133, 0xff, RZ, 0xc0, !PT ;  /* 0x000000ff85027812 */ /* 0x000fe400078ec0ff */
[----:B------:R-:W-:Y:S02]  /*d040*/  SHF.R.U32.HI R133, RZ, 0x18, R145 ;  /* 0x00000018ff857819 */ /* 0x000fe40000011691 */
[----:B------:R-:W-:Y:S02]  /*d050*/  PRMT R147, R2, 0x5410, R136 ;  /* 0x0000541002937816 */ /* 0x000fe40000000088 */
[----:B------:R-:W-:Y:S02]  /*d060*/  ISETP.LE.U32.AND P4, PT, R133, UR5, PT ;  /* 0x0000000585007c0c */ /* 0x000fe4000bf83070 */
[----:B------:R-:W-:Y:S02]  /*d070*/  LOP3.LUT R133, R142, 0xff, RZ, 0xc0, !PT ;  /* 0x000000ff8e857812 */ /* 0x000fe400078ec0ff */
[--C-:B------:R-:W-:Y:S02]  /*d080*/  HSET2.LE.AND R136, R148, R169.reuse, PT ;  /* 0x000000a994887233 */ /* 0x100fe40003803000 */
[----:B-1----:R-:W-:Y:S02]  /*d090*/  LOP3.LUT R0, R145, 0xffff, RZ, 0xc0, !PT ;  /* 0x0000ffff91007812 */ /* 0x002fe400078ec0ff */
[----:B------:R-:W-:Y:S02]  /*d0a0*/  LOP3.LUT R2, R154, 0xff, RZ, 0xc0, !PT ;  /* 0x000000ff9a027812 */ /* 0x000fe400078ec0ff */
[----:B------:R-:W-:Y:S02]  /*d0b0*/  SHF.R.U32.HI R0, RZ, 0x8, R0 ;  /* 0x00000008ff007819 */ /* 0x000fe40000011600 */
[----:B------:R-:W-:Y:S02]  /*d0c0*/  LOP3.LUT R136, R136, R137, RZ, 0xc0, !PT ;  /* 0x0000008988887212 */ /* 0x000fe400078ec0ff */
[----:B------:R-:W-:Y:S02]  /*d0d0*/  LOP3.LUT R0, R0, 0xffff, RZ, 0xc0, !PT ;  /* 0x0000ffff00007812 */ /* 0x000fe400078ec0ff */
[--C-:B------:R-:W-:Y:S02]  /*d0e0*/  HSET2.LE.AND R137, R147, R169.reuse, PT ;  /* 0x000000a993897233 */ /* 0x100fe40003803000 */
[----:B------:R-:W-:Y:S01]  /*d0f0*/  ISETP.LE.U32.AND P6, PT, R0, UR5, PT ;  /* 0x0000000500007c0c */ /* 0x000fe2000bfc3070 */
[----:B------:R-:W-:Y:S01]  /*d100*/  MUFU.EX2 R147, R213 ;  /* 0x000000d500937308 */ /* 0x000fe20000000800 */
[----:B------:R-:W-:Y:S02]  /*d110*/  LOP3.LUT R0, R142, 0xffff, RZ, 0xc0, !PT ;  /* 0x0000ffff8e007812 */ /* 0x000fe400078ec0ff */
[----:B------:R-:W-:Y:S02]  /*d120*/  LOP3.LUT R137, R137, R138, RZ, 0xc0, !PT ;  /* 0x0000008a89897212 */ /* 0x000fe400078ec0ff */
[----:B------:R-:W-:Y:S02]  /*d130*/  SHF.R.U32.HI R0, RZ, 0x8, R0 ;  /* 0x00000008ff007819 */ /* 0x000fe40000011600 */
[----:B------:R-:W-:Y:S02]  /*d140*/  ISETP.LE.U32.AND P3, PT, R2, UR5, PT ;  /* 0x0000000502007c0c */ /* 0x000fe4000bf63070 */
[----:B------:R-:W-:Y:S02]  /*d150*/  PRMT R133, R133, 0x5410, R0 ;  /* 0x0000541085857816 */ /* 0x000fe40000000000 */
[--C-:B------:R-:W-:Y:S02]  /*d160*/  SHF.R.U32.HI R0, RZ, 0x10, R142.reuse ;  /* 0x00000010ff007819 */ /* 0x100fe4000001168e */
[----:B------:R-:W-:Y:S02]  /*d170*/  SHF.R.U32.HI R142, RZ, 0x18, R142 ;  /* 0x00000018ff8e7819 */ /* 0x000fe4000001168e */
[----:B------:R-:W-:Y:S02]  /*d180*/  LOP3.LUT R0, R0, 0xff, RZ, 0xc0, !PT ;  /* 0x000000ff00007812 */ /* 0x000fe400078ec0ff */
[--C-:B------:R-:W-:Y:S02]  /*d190*/  HSET2.LE.AND R138, R133, R169.reuse, PT ;  /* 0x000000a9858a7233 */ /* 0x100fe40003803000 */
[----:B------:R-:W-:Y:S02]  /*d1a0*/  PRMT R139, R0, 0x5410, R142 ;  /* 0x00005410008b7816 */ /* 0x000fe4000000008e */
[----:B------:R-:W-:Y:S02]  /*d1b0*/  SHF.R.U32.HI R2, RZ, 0x10, R154 ;  /* 0x00000010ff027819 */ /* 0x000fe4000001169a */
[----:B------:R-:W-:Y:S02]  /*d1c0*/  LOP3.LUT R138, R138, R141, RZ, 0xc0, !PT ;  /* 0x0000008d8a8a7212 */ /* 0x000fe400078ec0ff */
[----:B------:R-:W-:Y:S02]  /*d1d0*/  HSET2.LE.AND R139, R139, R169, PT ;  /* 0x000000a98b8b7233 */ /* 0x000fe40003803000 */
[----:B------:R-:W-:Y:S02]  /*d1e0*/  LOP3.LUT R2, R2, 0xff, RZ, 0xc0, !PT ;  /* 0x000000ff02027812 */ /* 0x000fe400078ec0ff */
[----:B------:R-:W-:Y:S02]  /*d1f0*/  LOP3.LUT R0, R146, 0xffff, RZ, 0xc0, !PT ;  /* 0x0000ffff92007812 */ /* 0x000fe400078ec0ff */
[----:B------:R-:W-:Y:S02]  /*d200*/  LOP3.LUT R139, R139, R140, RZ, 0xc0, !PT ;  /* 0x0000008c8b8b7212 */ /* 0x000fe400078ec0ff */
[----:B------:R-:W1:Y:S01]  /*d210*/  LDSM.16.MT88.4 R140, [R183+0x10000] ;  /* 0x01000000b78c783b */ /* 0x000e620000004200 */
[----:B------:R-:W-:Y:S02]  /*d220*/  ISETP.LE.U32.AND P0, PT, R2, UR5, PT ;  /* 0x0000000502007c0c */ /* 0x000fe4000bf03070 */
[----:B------:R-:W-:Y:S02]  /*d230*/  PRMT R133, R151, 0x7610, R133 ;  /* 0x0000761097857816 */ /* 0x000fe40000000085 */
[----:B------:R-:W-:Y:S02]  /*d240*/  LOP3.LUT R2, R146, 0xff, RZ, 0xc0, !PT ;  /* 0x000000ff92027812 */ /* 0x000fe400078ec0ff */
[----:B------:R-:W-:Y:S04]  /*d250*/  SHF.R.U32.HI R0, RZ, 0x8, R0 ;  /* 0x00000008ff007819 */ /* 0x000fe80000011600 */
[----:B------:R-:W-:Y:S02]  /*d260*/  PRMT R148, R2, 0x5410, R0 ;  /* 0x0000541002947816 */ /* 0x000fe40000000000 */
[C---:B------:R-:W-:Y:S02]  /*d270*/  LOP3.LUT R0, R154.reuse, 0xffff, RZ, 0xc0, !PT ;  /* 0x0000ffff9a007812 */ /* 0x040fe400078ec0ff */
[----:B------:R-:W-:Y:S02]  /*d280*/  LOP3.LUT R2, R154, 0xff, RZ, 0xc0, !PT ;  /* 0x000000ff9a027812 */ /* 0x000fe400078ec0ff */
[----:B------:R-:W-:Y:S04]  /*d290*/  SHF.R.U32.HI R0, RZ, 0x8, R0 ;  /* 0x00000008ff007819 */ /* 0x000fe80000011600 */
[----:B------:R-:W-:Y:S02]  /*d2a0*/  PRMT R150, R2, 0x5410, R0 ;  /* 0x0000541002967816 */ /* 0x000fe40000000000 */
[--C-:B------:R-:W-:Y:S02]  /*d2b0*/  SHF.R.U32.HI R2, RZ, 0x18, R154.reuse ;  /* 0x00000018ff027819 */ /* 0x100fe4000001169a */
[----:B------:R-:W-:Y:S04]  /*d2c0*/  SHF.R.U32.HI R0, RZ, 0x10, R154 ;  /* 0x00000010ff007819 */ /* 0x000fe8000001169a */
[----:B------:R-:W-:Y:S04]  /*d2d0*/  LOP3.LUT R0, R0, 0xff, RZ, 0xc0, !PT ;  /* 0x000000ff00007812 */ /* 0x000fe800078ec0ff */
[--C-:B------:R-:W-:Y:S02]  /*d2e0*/  PRMT R149, R0, 0x5410, R2.reuse ;  /* 0x0000541000957816 */ /* 0x100fe40000000002 */
[----:B------:R-:W-:Y:S02]  /*d2f0*/  SHF.R.U32.HI R0, RZ, 0x10, R145 ;  /* 0x00000010ff007819 */ /* 0x000fe40000011691 */
[----:B------:R-:W-:Y:S01]  /*d300*/  MUFU.EX2 R145, R211 ;  /* 0x000000d300917308 */ /* 0x000fe20000000800 */
[C---:B------:R-:W-:Y:S01]  /*d310*/  PRMT R2, R153.reuse, 0x7632, R2 ;  /* 0x0000763299027816 */ /* 0x040fe20000000002 */
[C---:B-1----:R-:W-:Y:S05]  /*d320*/  HMMA.16816.F32.BF16 R4, R136.reuse, R140, R4 ;  /* 0x0000008c8804723c */ /* 0x042fea0000041804 */
[----:B------:R-:W-:Y:S01]  /*d330*/  LOP3.LUT R0, R0, 0xff, RZ, 0xc0, !PT ;  /* 0x000000ff00007812 */ /* 0x000fe200078ec0ff */
[C---:B------:R-:W-:Y:S01]  /*d340*/  HMMA.16816.F32.BF16 R8, R136.reuse, R142, R8 ;  /* 0x0000008e8808723c */ /* 0x040fe20000041808 */
[----:B------:R-:W1:Y:S02]  /*d350*/  LDSM.16.MT88.4 R140, [R184+0x10000] ;  /* 0x01000000b88c783b */ /* 0x000e640000004200 */
[----:B------:R-:W-:Y:S02]  /*d360*/  ISETP.LE.U32.AND P5, PT, R0, UR5, PT ;  /* 0x0000000500007c0c */ /* 0x000fe4000bfa3070 */
[--C-:B------:R-:W-:Y:S02]  /*d370*/  SHF.R.U32.HI R0, RZ, 0x10, R146.reuse ;  /* 0x00000010ff007819 */ /* 0x100fe40000011692 */
[----:B------:R-:W-:Y:S04]  /*d380*/  SHF.R.U32.HI R146, RZ, 0x18, R146 ;  /* 0x00000018ff927819 */ /* 0x000fe80000011692 */
[----:B------:R-:W-:Y:S04]  /*d390*/  LOP3.LUT R0, R0, 0xff, RZ, 0xc0, !PT ;  /* 0x000000ff00007812 */ /* 0x000fe800078ec0ff */
[----:B------:R-:W-:Y:S02]  /*d3a0*/  PRMT R146, R0, 0x5410, R146 ;  /* 0x0000541000927816 */ /* 0x000fe40000000092 */
[----:B------:R-:W-:Y:S01]  /*d3b0*/  LOP3.LUT R0, R154, 0xffff, RZ, 0xc0, !PT ;  /* 0x0000ffff9a007812 */ /* 0x000fe200078ec0ff */
[----:B------:R-:W3:Y:S01]  /*d3c0*/  MUFU.EX2 R155, R218 ;  /* 0x000000da009b7308 */ /* 0x000ee20000000800 */
[----:B------:R-:W-:Y:S02]  /*d3d0*/  SHF.R.U32.HI R154, RZ, 0x18, R154 ;  /* 0x00000018ff9a7819 */ /* 0x000fe4000001169a */
[----:B------:R-:W-:Y:S04]  /*d3e0*/  SHF.R.U32.HI R0, RZ, 0x8, R0 ;  /* 0x00000008ff007819 */ /* 0x000fe80000011600 */
[----:B------:R-:W-:Y:S04]  /*d3f0*/  LOP3.LUT R0, R0, 0xffff, RZ, 0xc0, !PT ;  /* 0x0000ffff00007812 */ /* 0x000fe800078ec0ff */
[----:B------:R-:W-:Y:S02]  /*d400*/  ISETP.LE.U32.AND P2, PT, R0, UR5, PT ;  /* 0x0000000500007c0c */ /* 0x000fe4000bf43070 */
[----:B------:R-:W-:Y:S02]  /*d410*/  PRMT R0, R153, 0x7610, R0 ;  /* 0x0000761099007816 */ /* 0x000fe40000000000 */
[----:B------:R-:W-:Y:S02]  /*d420*/  PRMT R153, R152, 0x7632, R153 ;  /* 0x0000763298997816 */ /* 0x000fe40000000099 */
[----:B---3--:R-:W-:Y:S01]  /*d430*/  F2FP.BF16.F32.PACK_AB R162, R155, R147 ;  /* 0x000000939ba2723e */ /* 0x008fe200000010ff */
        /* <DEDUP_REMOVED lines=8> */
[----:B------:R-:W1:Y:S04]  /*d4c0*/  LDSM.16.MT88.4 R140, [R183+0x12000] ;  /* 0x01200000b78c783b */ /* 0x000e680000004200 */
[----:B----4-:R-:W-:Y:S05]  /*d4d0*/  @!P6 HFMA2.BF16_V2 R159, -RZ.H0_H0, RZ.H0_H0, -R135.H0_H0 ;  /* 0x200000ffff9fe231 */ /* 0x010fea0000340987 */
[----:B------:R3:W-:Y:S01]  /*d4e0*/  @!P6 STL.S16 [R1+0x50], R159 ;  /* 0x0000509f0100e387 */ /* 0x0007e20000100600 */
[C---:B-1----:R-:W-:Y:S03]  /*d4f0*/  HMMA.16816.F32.BF16 R36, R136.reuse, R140, R36 ;  /* 0x0000008c8824723c */ /* 0x042fe60000041824 */
[----:B------:R4:W4:Y:S01]  /*d500*/  LDL.S16 R161, [R1+0x40] ;  /* 0x0000400001a17983 */ /* 0x0009220000100600 */
[----:B------:R-:W-:Y:S01]  /*d510*/  PRMT R156, R159, 0x7610, R156 ;  /* 0x000076109f9c7816 */ /* 0x000fe2000000009c */
[----:B-----5:R-:W-:Y:S01]  /*d520*/  @!P5 HFMA2.BF16_V2 R163, -RZ.H0_H0, RZ.H0_H0, -R0.H0_H0 ;  /* 0x200000ffffa3d231 */ /* 0x020fe20000340900 */
[C---:B------:R-:W-:Y:S01]  /*d530*/  HMMA.16816.F32.BF16 R40, R136.reuse, R142, R40 ;  /* 0x0000008e8828723c */ /* 0x040fe20000041828 */
[----:B------:R-:W1:Y:S04]  /*d540*/  LDSM.16.MT88.4 R140, [R184+0x12000] ;  /* 0x01200000b88c783b */ /* 0x000e680000004200 */
[----:B------:R-:W-:Y:S01]  /*d550*/  @!P6 PRMT R135, R156, 0x5410, RZ ;  /* 0x000054109c87e816 */ /* 0x000fe200000000ff */
[----:B--2---:R-:W-:Y:S01]  /*d560*/  @!P4 HFMA2.BF16_V2 R160, -RZ.H0_H0, RZ.H0_H0, -R2.H0_H0 ;  /* 0x200000ffffa0c231 */ /* 0x004fe20000340902 */
[----:B------:R-:W2:Y:S03]  /*d570*/  MUFU.EX2 R156, R212 ;  /* 0x000000d4009c7308 */ /* 0x000ea60000000800 */
[----:B------:R5:W-:Y:S04]  /*d580*/  STG.E.U16 desc[UR30][R214.64+0x22], R135 ;  /* 0x00002287d6007986 */ /* 0x000be8000c10151e */
[----:B---3--:R3:W3:Y:S04]  /*d590*/  LDL.S16 R159, [R1+0x34] ;  /* 0x00003400019f7983 */ /* 0x0086e80000100600 */
[----:B------:R-:W-:Y:S01]  /*d5a0*/  @!P5 STL.S16 [R1+0x30], R163 ;  /* 0x000030a30100d387 */ /* 0x000fe20000100600 */
[----:B--2---:R-:W-:Y:S03]  /*d5b0*/  F2FP.BF16.F32.PACK_AB R166, R156, R145 ;  /* 0x000000919ca6723e */ /* 0x004fe600000010ff */
[----:B------:R-:W-:Y:S01]  /*d5c0*/  @!P4 STL.S16 [R1+0x2c], R160 ;  /* 0x00002ca00100c387 */ /* 0x000fe20000100600 */
[----:B-----5:R-:W-:Y:S02]  /*d5d0*/  PRMT R135, R151, 0x7632, R135 ;  /* 0x0000763297877816 */ /* 0x020fe40000000087 */
[----:B------:R-:W-:Y:S01]  /*d5e0*/  PRMT R151, R163, 0x7610, R151 ;  /* 0x00007610a3977816 */ /* 0x000fe20000000097 */
        /* <DEDUP_REMOVED lines=19> */
[----:B------:R-:W-:Y:S01]  /*d720*/  @!P3 STL.S16 [R1+0x40], R161 ;  /* 0x000040a10100b387 */ /* 0x000fe20000100600 */
[----:B---3--:R-:W-:Y:S01]  /*d730*/  @!P2 HFMA2.BF16_V2 R159, -RZ.H0_H0, RZ.H0_H0, -R135.H0_H0 ;  /* 0x200000ffff9fa231 */ /* 0x008fe20000340987 */
[C---:B-1----:R-:W-:Y:S04]  /*d740*/  HMMA.16816.F32.BF16 R92, R136.reuse, R140, R92 ;  /* 0x0000008c885c723c */ /* 0x042fe8000004185c */
[----:B------:R-:W-:Y:S04]  /*d750*/  @!P2 STL.S16 [R1+0x34], R159 ;  /* 0x0000349f0100a387 */ /* 0x000fe80000100600 */
[----:B------:R2:W3:Y:S01]  /*d760*/  LDL.S16 R168, [R1+0x24] ;  /* 0x0000240001a87983 */ /* 0x0004e20000100600 */
[C---:B------:R-:W-:Y:S03]  /*d770*/  HMMA.16816.F32.BF16 R96, R136.reuse, R142, R96 ;  /* 0x0000008e8860723c */ /* 0x040fe60000041860 */
[----:B------:R-:W1:Y:S08]  /*d780*/  LDSM.16.MT88.4 R140, [R183+0x16000] ;  /* 0x01600000b78c783b */ /* 0x000e700000004200 */
[----:B------:R2:W4:Y:S01]  /*d790*/  LDL.S16 R163, [R1+0x4c] ;  /* 0x00004c0001a37983 */ /* 0x0005220000100600 */
        /* <DEDUP_REMOVED lines=11> */
[----:B------:R-:W1:Y:S06]  /*d850*/  LDSM.16.MT88.4 R140, [R183+0x10800] ;  /* 0x01080000b78c783b */ /* 0x000e6c0000004200 */
[----:B------:R-:W-:Y:S01]  /*d860*/  PRMT R139, R0, 0x5410, R2 ;  /* 0x00005410008b7816 */ /* 0x000fe20000000002 */
[----:B------:R-:W-:Y:S02]  /*d870*/  FADD.FTZ R138, R147, R157 ;  /* 0x0000009d938a7221 */ /* 0x000fe40000010000 */
[----:B------:R-:W-:Y:S01]  /*d880*/  MUFU.EX2 R157, R222 ;  /* 0x000000de009d7308 */ /* 0x000fe20000000800 */
[----:B------:R-:W-:Y:S01]  /*d890*/  @!P5 PRMT R0, R151, 0x5410, RZ ;  /* 0x000054109700d816 */ /* 0x000fe200000000ff */
[----:B------:R-:W-:Y:S01]  /*d8a0*/  FADD.FTZ R155, R155, R138 ;  /* 0x0000008a9b9b7221 */ /* 0x000fe20000010000 */
[--C-:B------:R-:W-:Y:S02]  /*d8b0*/  HSET2.LE.AND R136, R148, R169.reuse, PT ;  /* 0x000000a994887233 */ /* 0x100fe40003803000 */
[----:B------:R-:W-:Y:S01]  /*d8c0*/  PRMT R148, R160, 0x7610, R148 ;  /* 0x00007610a0947816 */ /* 0x000fe20000000094 */
[----:B------:R5:W-:Y:S01]  /*d8d0*/  STG.E.U16 desc[UR30][R216.64+0x20], R0 ;  /* 0x00002000d8007986 */ /* 0x000be2000c10151e */
[--C-:B------:R-:W-:Y:S03]  /*d8e0*/  HSET2.LE.AND R137, R146, R169.reuse, PT ;  /* 0x000000a992897233 */ /* 0x100fe60003803000 */
[----:B------:R-:W2:Y:S01]  /*d8f0*/  MUFU.EX2 R160, R221 ;  /* 0x000000dd00a07308 */ /* 0x000ea20000000800 */
[----:B------:R-:W-:Y:S02]  /*d900*/  @!P4 PRMT R2, R148, 0x5410, RZ ;  /* 0x000054109402c816 */ /* 0x000fe400000000ff */
[--C-:B------:R-:W-:Y:S02]  /*d910*/  HSET2.LE.AND R138, R150, R169.reuse, PT ;  /* 0x000000a9968a7233 */ /* 0x100fe40003803000 */
[----:B------:R-:W-:Y:S01]  /*d920*/  LOP3.LUT R137, R137, R139, RZ, 0xc0, !PT ;  /* 0x0000008b89897212 */ /* 0x000fe200078ec0ff */
[----:B------:R1:W-:Y:S01]  /*d930*/  STG.E.U16 desc[UR30][R216.64+0x22], R2 ;  /* 0x00002202d8007986 */ /* 0x0003e2000c10151e */
[----:B------:R-:W-:Y:S02]  /*d940*/  PRMT R139, R133, 0x5410, R135 ;  /* 0x00005410858b7816 */ /* 0x000fe40000000087 */
[----:B------:R-:W-:Y:S01]  /*d950*/  LOP3.LUT R136, R136, R144, RZ, 0xc0, !PT ;  /* 0x0000009088887212 */ /* 0x000fe200078ec0ff */
[----:B------:R-:W-:Y:S01]  /*d960*/  FADD.FTZ R144, R145, R158 ;  /* 0x0000009e91907221 */ /* 0x000fe20000010000 */
[----:B------:R-:W-:Y:S02]  /*d970*/  LOP3.LUT R138, R138, R139, RZ, 0xc0, !PT ;  /* 0x0000008b8a8a7212 */ /* 0x000fe400078ec0ff */
[----:B------:R-:W-:Y:S01]  /*d980*/  HSET2.LE.AND R139, R149, R169, PT ;  /* 0x000000a9958b7233 */ /* 0x000fe20003803000 */
[----:B------:R-:W-:Y:S01]  /*d990*/  FADD.FTZ R156, R156, R144 ;  /* 0x000000909c9c7221 */ /* 0x000fe20000010000 */
[----:B------:R-:W-:Y:S01]  /*d9a0*/  LDSM.16.MT88.4 R148, [R186+0x10800] ;  /* 0x01080000ba94783b */ /* 0x000fe20000004200 */
[----:B------:R-:W-:Y:S02]  /*d9b0*/  ISETP.LE.U32.AND P4, PT, R154, UR5, PT ;  /* 0x000000059a007c0c */ /* 0x000fe4000bf83070 */
[----:B------:R-:W3:Y:S01]  /*d9c0*/  MUFU.EX2 R154, R219 ;  /* 0x000000db009a7308 */ /* 0x000ee20000000800 */
[----:B--2---:R-:W-:Y:S04]  /*d9d0*/  F2FP.BF16.F32.PACK_AB R165, R157, R160 ;  /* 0x000000a09da5723e */ /* 0x004fe800000010ff */
[----:B------:R-:W2:Y:S01]  /*d9e0*/  LDSM.16.MT88.4 R144, [R184+0x10800] ;  /* 0x01080000b890783b */ /* 0x000ea20000004200 */
[----:B-----5:R-:W-:Y:S04]  /*d9f0*/  PRMT R0, R152, 0x5410, R153 ;  /* 0x0000541098007816 */ /* 0x020fe80000000099 */
[----:B------:R-:W-:Y:S02]  /*da00*/  LOP3.LUT R139, R139, R0, RZ, 0xc0, !PT ;  /* 0x000000008b8b7212 */ /* 0x000fe400078ec0ff */
[----:B------:R-:W-:Y:S02]  /*da10*/  PRMT R0, R161, 0x7610, R0 ;  /* 0x00007610a1007816 */ /* 0x000fe40000000000 */
[----:B-1----:R-:W-:Y:S02]  /*da20*/  PRMT R2, R159, 0x7610, R2 ;  /* 0x000076109f027816 */ /* 0x002fe40000000002 */
[----:B------:R-:W-:Y:S01]  /*da30*/  @!P3 PRMT R133, R0, 0x5410, RZ ;  /* 0x000054100085b816 */ /* 0x000fe200000000ff */
[C---:B------:R-:W-:Y:S03]  /*da40*/  HMMA.16816.F32.BF16 R4, R136.reuse, R140, R4 ;  /* 0x0000008c8804723c */ /* 0x040fe60000041804 */
[----:B------:R-:W-:Y:S01]  /*da50*/  LOP3.LUT R0, R247, UR29, RZ, 0x3c, !PT ;  /* 0x0000001df7007c12 */ /* 0x000fe2000f8e3cff */
[----:B------:R1:W-:Y:S01]  /*da60*/  STG.E.U16 desc[UR30][R214.64+0x30], R133 ;  /* 0x00003085d6007986 */ /* 0x0003e2000c10151e */
[----:B------:R-:W-:Y:S01]  /*da70*/  @!P2 PRMT R135, R2, 0x5410, RZ ;  /* 0x000054100287a816 */ /* 0x000fe200000000ff */
[C---:B------:R-:W-:Y:S02]  /*da80*/  HMMA.16816.F32.BF16 R8, R136.reuse, R142, R8 ;  /* 0x0000008e8808723c */ /* 0x040fe40000041808 */
[----:B------:R-:W5:Y:S03]  /*da90*/  LDSM.16.MT88.4 R140, [R185+0x10800] ;  /* 0x01080000b98c783b */ /* 0x000f660000004200 */
[----:B------:R-:W-:Y:S06]  /*daa0*/  IMAD.WIDE.U32 R158, R0, -0x326172a9, RZ ;  /* 0xcd9e8d57009e7825 */ /* 0x000fec00078e00ff */
[----:B------:R-:W-:Y:S01]  /*dab0*/  FADD.FTZ R0, R160, R155 ;  /* 0x0000009ba0007221 */ /* 0x000fe20000010000 */
[----:B------:R5:W-:Y:S01]  /*dac0*/  STG.E.U16 desc[UR30][R214.64+0x32], R135 ;  /* 0x00003287d6007986 */ /* 0x000be2000c10151e */
[----:B------:R-:W-:Y:S02]  /*dad0*/  LOP3.LUT R2, R159, UR13, R170, 0x96, !PT ;  /* 0x0000000d9f027c12 */ /* 0x000fe4000f8e96aa */
[----:B------:R-:W-:Y:S01]  /*dae0*/  LOP3.LUT R158, R229, UR19, R158, 0x96, !PT ;  /* 0x00000013e59e7c12 */ /* 0x000fe2000f8e969e */
[----:B------:R3:W4:Y:S04]  /*daf0*/  LDL.S16 R170, [R1+0x3c] ;  /* 0x00003c0001aa7983 */ /* 0x0007280000100600 */
[----:B------:R-:W-:Y:S01]  /*db00*/  IMAD.WIDE.U32 R158, R158, -0x2daee0ad, RZ ;  /* 0xd2511f539e9e7825 */ /* 0x000fe200078e00ff */
[C---:B--2---:R-:W-:Y:S01]  /*db10*/  HMMA.16816.F32.BF16 R12, R136.reuse, R144, R12 ;  /* 0x00000090880c723c */ /* 0x044fe2000004180c */
[----:B-1----:R-:W1:Y:S05]  /*db20*/  MUFU.EX2 R133, R220 ;  /* 0x000000dc00857308 */ /* 0x002e6a0000000800 */
[C---:B------:R-:W-:Y:S01]  /*db30*/  HMMA.16816.F32.BF16 R16, R136.reuse, R146, R16 ;  /* 0x000000928810723c */ /* 0x040fe20000041810 */
[----:B------:R-:W2:Y:S05]  /*db40*/  LDSM.16.MT88.4 R144, [R183+0x12800] ;  /* 0x01280000b790783b */ /* 0x000eaa0000004200 */
[C---:B------:R-:W-:Y:S05]  /*db50*/  HMMA.16816.F32.BF16 R20, R136.reuse, R148, R20 ;  /* 0x000000948814723c */ /* 0x040fea0000041814 */
[----:B-----5:R-:W-:Y:S01]  /*db60*/  FADD.FTZ R135, R157, R0 ;  /* 0x000000009d877221 */ /* 0x020fe20000010000 */
[C---:B------:R-:W-:Y:S01]  /*db70*/  HMMA.16816.F32.BF16 R24, R136.reuse, R150, R24 ;  /* 0x000000968818723c */ /* 0x040fe20000041818 */
[----:B------:R-:W-:Y:S04]  /*db80*/  MUFU.EX2 R157, R223 ;  /* 0x000000df009d7308 */ /* 0x000fe80000000800 */
[----:B------:R-:W-:Y:S01]  /*db90*/  IMAD.WIDE.U32 R148, R2, -0x2daee0ad, RZ ;  /* 0xd2511f5302947825 */ /* 0x000fe200078e00ff */
[C---:B------:R-:W-:Y:S05]  /*dba0*/  HMMA.16816.F32.BF16 R28, R136.reuse, R140, R28 ;  /* 0x0000008c881c723c */ /* 0x040fea000004181c */
[----:B------:R-:W-:Y:S01]  /*dbb0*/  LOP3.LUT R160, R149, UR14, R244, 0x96, !PT ;  /* 0x0000000e95a07c12 */ /* 0x000fe2000f8e96f4 */
[C---:B------:R-:W-:Y:S01]  /*dbc0*/  HMMA.16816.F32.BF16 R32, R136.reuse, R142, R32 ;  /* 0x0000008e8820723c */ /* 0x040fe20000041820 */
[----:B------:R-:W-:Y:S04]  /*dbd0*/  LDSM.16.MT88.4 R140, [R186+0x12800] ;  /* 0x01280000ba8c783b */ /* 0x000fe80000004200 */
[----:B------:R-:W-:Y:S06]  /*dbe0*/  IMAD.WIDE.U32 R160, R160, -0x326172a9, RZ ;  /* 0xcd9e8d57a0a07825 */ /* 0x000fec00078e00ff */
[----:B---3--:R-:W-:Y:S01]  /*dbf0*/  FADD.FTZ R0, R154, R156 ;  /* 0x0000009c9a007221 */ /* 0x008fe20000010000 */
[----:B-1----:R-:W-:Y:S02]  /*dc00*/  F2FP.BF16.F32.PACK_AB R156, R133, R154 ;  /* 0x0000009a859c723e */ /* 0x002fe400000010ff */
[----:B------:R-:W-:Y:S01]  /*dc10*/  LOP3.LUT R154, R161, UR27, R228, 0x96, !PT ;  /* 0x0000001ba19a7c12 */ /* 0x000fe2000f8e96e4 */
[----:B------:R-:W-:Y:S01]  /*dc20*/  @!P4 HFMA2.BF16_V2 R168, -RZ.H0_H0, RZ.H0_H0, -R153.H0_H0 ;  /* 0x200000ffffa8c231 */ /* 0x000fe20000340999 */
[----:B------:R-:W-:Y:S01]  /*dc30*/  LOP3.LUT R159, R159, UR26, R148, 0x96, !PT ;  /* 0x0000001a9f9f7c12 */ /* 0x000fe2000f8e9694 */
[----:B------:R-:W-:Y:S01]  /*dc40*/  FADD.FTZ R164, R133, R0 ;  /* 0x0000000085a47221 */ /* 0x000fe20000010000 */
[----:B------:R-:W-:Y:S01]  /*dc50*/  PRMT R2, R162, 0x7632, R2 ;  /* 0x00007632a2027816 */ /* 0x000fe20000000002 */
[----:B------:R-:W-:Y:S01]  /*dc60*/  IMAD.WIDE.U32 R154, R154, -0x2daee0ad, RZ ;  /* 0xd2511f539a9a7825 */ /* 0x000fe200078e00ff */
[C---:B--2---:R-:W-:Y:S01]  /*dc70*/  HMMA.16816.F32.BF16 R36, R136.reuse, R144, R36 ;  /* 0x000000908824723c */ /* 0x044fe20000041824 */
[----:B------:R-:W1:Y:S02]  /*dc80*/  LDSM.16.MT88.4 R148, [R184+0x12800] ;  /* 0x01280000b894783b */ /* 0x000e640000004200 */
[----:B------:R-:W-:Y:S02]  /*dc90*/  PRMT R0, R168, 0x7610, R0 ;  /* 0x00007610a8007816 */ /* 0x000fe40000000000 */
[----:B------:R-:W-:Y:S01]  /*dca0*/  LOP3.LUT R155, R155, UR24, R158, 0x96, !PT ;  /* 0x000000189b9b7c12 */ /* 0x000fe2000f8e969e */
[C---:B------:R-:W-:Y:S03]  /*dcb0*/  HMMA.16816.F32.BF16 R40, R136.reuse, R146, R40 ;  /* 0x000000928828723c */ /* 0x040fe60000041828 */
[----:B------:R-:W2:Y:S02]  /*dcc0*/  LDSM.16.MT88.4 R144, [R185+0x12800] ;  /* 0x01280000b990783b */ /* 0x000ea40000004200 */
[----:B------:R-:W-:Y:S01]  /*dcd0*/  IMAD.WIDE.U32 R158, R159, -0x326172a9, RZ ;  /* 0xcd9e8d579f9e7825 */ /* 0x000fe200078e00ff */
[----:B------:R-:W-:Y:S02]  /*dce0*/  @!P4 PRMT R153, R0, 0x5410, RZ ;  /* 0x000054100099c816 */ /* 0x000fe400000000ff */
[----:B------:R-:W-:Y:S03]  /*dcf0*/  PRMT R189, R156, 0x7632, R189 ;  /* 0x000076329cbd7816 */ /* 0x000fe600000000bd */
[----:B------:R-:W-:Y:S01]  /*dd00*/  LOP3.LUT R160, R159, UR25, R160, 0x96, !PT ;  /* 0x000000199fa07c12 */ /* 0x000fe2000f8e96a0 */
[----:B------:R3:W-:Y:S04]  /*dd10*/  STG.E.U16 desc[UR30][R216.64+0x32], R153 ;  /* 0x00003299d8007986 */ /* 0x0007e8000c10151e */
[----:B------:R-:W-:Y:S05]  /*dd20*/  IMAD.WIDE.U32 R160, R160, -0x2daee0ad, RZ ;  /* 0xd2511f53a0a07825 */ /* 0x000fea00078e00ff */
[----:B------:R-:W-:Y:S01]  /*dd30*/  LOP3.LUT R159, R161, UR22, R154, 0x96, !PT ;  /* 0x00000016a19f7c12 */ /* 0x000fe2000f8e969a */
[----:B------:R-:W-:Y:S05]  /*dd40*/  IMAD.WIDE.U32 R154, R155, -0x326172a9, RZ ;  /* 0xcd9e8d579b9a7825 */ /* 0x000fea00078e00ff */
[----:B------:R-:W-:Y:S01]  /*dd50*/  LOP3.LUT R212, R155, UR23, R158, 0x96, !PT ;  /* 0x000000179bd47c12 */ /* 0x000fe2000f8e969e */
[----:B------:R-:W-:Y:S04]  /*dd60*/  IMAD.WIDE.U32 R158, R159, -0x326172a9, RZ ;  /* 0xcd9e8d579f9e7825 */ /* 0x000fe800078e00ff */
[----:B------:R-:W-:Y:S01]  /*dd70*/  IMAD.WIDE.U32 R212, R212, -0x2daee0ad, RZ ;  /* 0xd2511f53d4d47825 */ /* 0x000fe200078e00ff */
[C---:B-1----:R-:W-:Y:S03]  /*dd80*/  HMMA.16816.F32.BF16 R44, R136.reuse, R148, R44 ;  /* 0x00000094882c723c */ /* 0x042fe6000004182c */
[----:B---3--:R-:W-:Y:S03]  /*dd90*/  SHF.R.U32.HI R153, RZ, 0x10, R158 ;  /* 0x00000010ff997819 */ /* 0x008fe6000001169e */
[C---:B------:R-:W-:Y:S01]  /*dda0*/  HMMA.16816.F32.BF16 R48, R136.reuse, R150, R48 ;  /* 0x000000968830723c */ /* 0x040fe20000041830 */
[----:B------:R-:W1:Y:S05]  /*ddb0*/  LDSM.16.MT88.4 R148, [R183+0x14800] ;  /* 0x01480000b794783b */ /* 0x000e6a0000004200 */
        /* <DEDUP_REMOVED lines=14> */
[C---:B-1----:R-:W-:Y:S06]  /*dea0*/  HMMA.16816.F32.BF16 R92, R136.reuse, R148, R92 ;  /* 0x00000094885c723c */ /* 0x042fec000004185c */
[C---:B------:R-:W-:Y:S01]  /*deb0*/  HMMA.16816.F32.BF16 R96, R136.reuse, R150, R96 ;  /* 0x000000968860723c */ /* 0x040fe20000041860 */
[----:B------:R-:W-:Y:S05]  /*dec0*/  LDSM.16.MT88.4 R148, [R186+0x16800] ;  /* 0x01680000ba94783b */ /* 0x000fea0000004200 */
[C---:B---3--:R-:W-:Y:S06]  /*ded0*/  HMMA.16816.F32.BF16 R100, R136.reuse, R140, R100 ;  /* 0x0000008c8864723c */ /* 0x048fec0000041864 */
[C---:B------:R-:W-:Y:S01]  /*dee0*/  HMMA.16816.F32.BF16 R104, R136.reuse, R142, R104 ;  /* 0x0000008e8868723c */ /* 0x040fe20000041868 */
[----:B------:R-:W-:Y:S04]  /*def0*/  LDSM.16.MT88.4 R140, [R185+0x16800] ;  /* 0x01680000b98c783b */ /* 0x000fe80000004200 */
[----:B----4-:R-:W-:Y:S06]  /*df00*/  @!P0 HFMA2.BF16_V2 R170, -RZ.H0_H0, RZ.H0_H0, -R152.H0_H0 ;  /* 0x200000ffffaa8231 */ /* 0x010fec0000340998 */
[----:B------:R-:W-:Y:S01]  /*df10*/  PRMT R133, R170, 0x7610, R133 ;  /* 0x00007610aa857816 */ /* 0x000fe20000000085 */
[----:B------:R-:W-:Y:S03]  /*df20*/  @!P0 STL.S16 [R1+0x3c], R170 ;  /* 0x00003caa01008387 */ /* 0x000fe60000100600 */
[----:B------:R-:W-:Y:S01]  /*df30*/  @!P0 PRMT R152, R133, 0x5410, RZ ;  /* 0x0000541085988816 */ /* 0x000fe200000000ff */
[----:B------:R1:W-:Y:S01]  /*df40*/  @!P4 STL.S16 [R1+0x24], R168 ;  /* 0x000024a80100c387 */ /* 0x0003e20000100600 */
[----:B------:R-:W-:Y:S03]  /*df50*/  LOP3.LUT R133, R159, UR21, R154, 0x96, !PT ;  /* 0x000000159f857c12 */ /* 0x000fe6000f8e969a */
[----:B------:R2:W-:Y:S01]  /*df60*/  STG.E.U16 desc[UR30][R216.64+0x30], R152 ;  /* 0x00003098d8007986 */ /* 0x0005e2000c10151e */
[----:B------:R-:W-:Y:S04]  /*df70*/  LOP3.LUT R0, R133, 0xff, RZ, 0xc0, !PT ;  /* 0x000000ff85007812 */ /* 0x000fe800078ec0ff */
[----:B------:R-:W-:Y:S02]  /*df80*/  ISETP.LE.U32.AND P0, PT, R0, UR5, PT ;  /* 0x0000000500007c0c */ /* 0x000fe4000bf03070 */
[----:B------:R-:W-:Y:S11]  /*df90*/  PRMT R0, R162, 0x7610, R0 ;  /* 0x00007610a2007816 */ /* 0x000ff60000000000 */
[----:B------:R-:W-:Y:S05]  /*dfa0*/  @!P0 HFMA2.BF16_V2 R163, -RZ.H0_H0, RZ.H0_H0, -R0.H0_H0 ;  /* 0x200000ffffa38231 */ /* 0x000fea0000340900 */
[----:B------:R3:W-:Y:S01]  /*dfb0*/  @!P0 STL.S16 [R1+0x4c], R163 ;  /* 0x00004ca301008387 */ /* 0x0007e20000100600 */
[----:B------:R-:W-:Y:S03]  /*dfc0*/  PRMT R144, R163, 0x7610, R144 ;  /* 0x00007610a3907816 */ /* 0x000fe60000000090 */
[----:B-1----:R4:W5:Y:S01]  /*dfd0*/  LDL.S16 R168, [R1+0x20] ;  /* 0x0000200001a87983 */ /* 0x0029620000100600 */
[----:B--2---:R-:W1:Y:S03]  /*dfe0*/  MUFU.EX2 R152, R224 ;  /* 0x000000e000987308 */ /* 0x004e660000000800 */
[----:B------:R4:W2:Y:S01]  /*dff0*/  LDL.S16 R162, [R1+0x1c] ;  /* 0x00001c0001a27983 */ /* 0x0008a20000100600 */
[----:B-1----:R-:W-:Y:S01]  /*e000*/  FADD.FTZ R135, R152, R135 ;  /* 0x0000008798877221 */ /* 0x002fe20000010000 */
[C---:B------:R-:W-:Y:S02]  /*e010*/  F2FP.BF16.F32.PACK_AB R167, R157.reuse, R152 ;  /* 0x000000989da7723e */ /* 0x040fe400000010ff */
[----:B------:R-:W-:Y:S01]  /*e020*/  PRMT R152, R0, 0x5410, R2 ;  /* 0x0000541000987816 */ /* 0x000fe20000000002 */
[----:B------:R-:W-:Y:S01]  /*e030*/  FADD.FTZ R157, R157, R135 ;  /* 0x000000879d9d7221 */ /* 0x000fe20000010000 */
[----:B------:R-:W-:Y:S01]  /*e040*/  @!P0 PRMT R0, R144, 0x5410, RZ ;  /* 0x0000541090008816 */ /* 0x000fe200000000ff */
[----:B---3--:R-:W1:Y:S01]  /*e050*/  MUFU.EX2 R163, R225 ;  /* 0x000000e100a37308 */ /* 0x008e620000000800 */
[----:B------:R-:W3:Y:S01]  /*e060*/  LDSM.16.MT88.4 R144, [R184+0x16800] ;  /* 0x01680000b890783b */ /* 0x000ee20000004200 */
[C---:B------:R-:W-:Y:S04]  /*e070*/  LOP3.LUT R135, R158.reuse, 0xff, RZ, 0xc0, !PT ;  /* 0x000000ff9e877812 */ /* 0x040fe800078ec0ff */
[----:B------:R-:W-:Y:S02]  /*e080*/  ISETP.LE.U32.AND P3, PT, R135, UR5, PT ;  /* 0x0000000587007c0c */ /* 0x000fe4000bf63070 */
[----:B------:R-:W-:Y:S01]  /*e090*/  LOP3.LUT R135, R158, 0xffff, RZ, 0xc0, !PT ;  /* 0x0000ffff9e877812 */ /* 0x000fe200078ec0ff */
[----:B------:R4:W-:Y:S02]  /*e0a0*/  STG.E.U16 desc[UR30][R214.64+0x40], R0 ;  /* 0x00004000d6007986 */ /* 0x0009e4000c10151e */
[----:B----4-:R-:W-:Y:S04]  /*e0b0*/  LOP3.LUT R0, R133, 0xffff, RZ, 0xc0, !PT ;  /* 0x0000ffff85007812 */ /* 0x010fe800078ec0ff */
[----:B------:R-:W-:Y:S01]  /*e0c0*/  SHF.R.U32.HI R0, RZ, 0x8, R0 ;  /* 0x00000008ff007819 */ /* 0x000fe20000011600 */
[C---:B---3--:R-:W-:Y:S03]  /*e0d0*/  HMMA.16816.F32.BF16 R108, R136.reuse, R144, R108 ;  /* 0x00000090886c723c */ /* 0x048fe6000004186c */
[----:B------:R-:W-:Y:S03]  /*e0e0*/  LOP3.LUT R0, R0, 0xffff, RZ, 0xc0, !PT ;  /* 0x0000ffff00007812 */ /* 0x000fe600078ec0ff */
[C---:B------:R-:W-:Y:S03]  /*e0f0*/  HMMA.16816.F32.BF16 R112, R136.reuse, R146, R112 ;  /* 0x000000928870723c */ /* 0x040fe60000041870 */
[----:B------:R-:W-:Y:S02]  /*e100*/  ISETP.LE.U32.AND P5, PT, R0, UR5, PT ;  /* 0x0000000500007c0c */ /* 0x000fe4000bfa3070 */
[--C-:B------:R-:W-:Y:S01]  /*e110*/  SHF.R.U32.HI R0, RZ, 0x18, R133.reuse ;  /* 0x00000018ff007819 */ /* 0x100fe20000011685 */
[C---:B------:R-:W-:Y:S03]  /*e120*/  HMMA.16816.F32.BF16 R116, R136.reuse, R148, R116 ;  /* 0x000000948874723c */ /* 0x040fe60000041874 */
[----:B------:R-:W-:Y:S02]  /*e130*/  ISETP.LE.U32.AND P4, PT, R0, UR5, PT ;  /* 0x0000000500007c0c */ /* 0x000fe4000bf83070 */
[----:B------:R-:W-:Y:S01]  /*e140*/  SHF.R.U32.HI R144, RZ, 0x10, R133 ;  /* 0x00000010ff907819 */ /* 0x000fe20000011685 */
[C---:B------:R-:W-:Y:S05]  /*e150*/  HMMA.16816.F32.BF16 R120, R136.reuse, R150, R120 ;  /* 0x000000968878723c */ /* 0x040fea0000041878 */
[----:B------:R-:W-:Y:S01]  /*e160*/  LOP3.LUT R146, R158, 0xffff, RZ, 0xc0, !PT ;  /* 0x0000ffff9e927812 */ /* 0x000fe200078ec0ff */
[C---:B------:R-:W-:Y:S05]  /*e170*/  HMMA.16816.F32.BF16 R124, R136.reuse, R140, R124 ;  /* 0x0000008c887c723c */ /* 0x040fea000004187c */
[----:B------:R-:W-:Y:S01]  /*e180*/  LOP3.LUT R0, R159, UR21, R154, 0x96, !PT ;  /* 0x000000159f007c12 */ /* 0x000fe2000f8e969a */
[----:B------:R-:W-:Y:S01]  /*e190*/  HMMA.16816.F32.BF16 R128, R136, R142, R128 ;  /* 0x0000008e8880723c */ /* 0x000fe20000041880 */
[----:B------:R-:W3:Y:S01]  /*e1a0*/  MUFU.EX2 R159, R226 ;  /* 0x000000e2009f7308 */ /* 0x000ee20000000800 */
[----:B------:R-:W-:Y:S03]  /*e1b0*/  LDSM.16.MT88.4 R136, [R186+0x11000] ;  /* 0x01100000ba88783b */ /* 0x000fe60000004200 */
[----:B------:R-:W-:Y:S02]  /*e1c0*/  SHF.R.U32.HI R145, RZ, 0x8, R135 ;  /* 0x00000008ff917819 */ /* 0x000fe40000011687 */
[----:B------:R-:W-:Y:S01]  /*e1d0*/  LOP3.LUT R144, R144, 0xff, RZ, 0xc0, !PT ;  /* 0x000000ff90907812 */ /* 0x000fe200078ec0ff */
[----:B-1----:R-:W-:Y:S03]  /*e1e0*/  FADD.FTZ R142, R163, R164 ;  /* 0x000000a4a38e7221 */ /* 0x002fe60000010000 */
[----:B------:R-:W-:Y:S02]  /*e1f0*/  LOP3.LUT R154, R158, 0xff, RZ, 0xc0, !PT ;  /* 0x000000ff9e9a7812 */ /* 0x000fe400078ec0ff */
[----:B------:R-:W-:Y:S02]  /*e200*/  SHF.R.U32.HI R135, RZ, 0x18, R158 ;  /* 0x00000018ff877819 */ /* 0x000fe4000001169e */
[----:B------:R-:W-:Y:S02]  /*e210*/  LOP3.LUT R133, R153, 0xff, RZ, 0xc0, !PT ;  /* 0x000000ff99857812 */ /* 0x000fe400078ec0ff */
[----:B------:R-:W-:Y:S02]  /*e220*/  SHF.R.U32.HI R146, RZ, 0x8, R146 ;  /* 0x00000008ff927819 */ /* 0x000fe40000011692 */
[----:B------:R-:W-:Y:S02]  /*e230*/  ISETP.LE.U32.AND P2, PT, R144, UR5, PT ;  /* 0x0000000590007c0c */ /* 0x000fe4000bf43070 */
[----:B------:R-:W-:Y:S02]  /*e240*/  PRMT R154, R154, 0x5410, R145 ;  /* 0x000054109a9a7816 */ /* 0x000fe40000000091 */
[----:B------:R-:W-:Y:S02]  /*e250*/  PRMT R155, R133, 0x5410, R135 ;  /* 0x00005410859b7816 */ /* 0x000fe40000000087 */
[C---:B------:R-:W-:Y:S02]  /*e260*/  LOP3.LUT R147, R0.reuse, 0xff, RZ, 0xc0, !PT ;  /* 0x000000ff00937812 */ /* 0x040fe400078ec0ff */
[--C-:B------:R-:W-:Y:S02]  /*e270*/  SHF.R.U32.HI R145, RZ, 0x18, R0.reuse ;  /* 0x00000018ff917819 */ /* 0x100fe40000011600 */
[----:B------:R-:W-:Y:S02]  /*e280*/  LOP3.LUT R133, R0, 0xffff, RZ, 0xc0, !PT ;  /* 0x0000ffff00857812 */ /* 0x000fe400078ec0ff */
[----:B------:R-:W-:Y:S02]  /*e290*/  SHF.R.U32.HI R135, RZ, 0x10, R0 ;  /* 0x00000010ff877819 */ /* 0x000fe40000011600 */
[----:B------:R-:W-:Y:S02]  /*e2a0*/  LOP3.LUT R0, R146, 0xffff, RZ, 0xc0, !PT ;  /* 0x0000ffff92007812 */ /* 0x000fe400078ec0ff */
[----:B------:R-:W-:Y:S02]  /*e2b0*/  SHF.R.U32.HI R144, RZ, 0x10, R158 ;  /* 0x00000010ff907819 */ /* 0x000fe4000001169e */
[----:B------:R-:W-:Y:S02]  /*e2c0*/  ISETP.LE.U32.AND P6, PT, R0, UR5, PT ;  /* 0x0000000500007c0c */ /* 0x000fe4000bfc3070 */
[----:B------:R-:W-:Y:S02]  /*e2d0*/  PRMT R0, R166, 0x7610, R0 ;  /* 0x00007610a6007816 */ /* 0x000fe40000000000 */
[----:B------:R-:W-:Y:S02]  /*e2e0*/  LOP3.LUT R148, R144, 0xff, RZ, 0xc0, !PT ;  /* 0x000000ff90947812 */ /* 0x000fe400078ec0ff */
[----:B------:R-:W-:Y:S02]  /*e2f0*/  SHF.R.U32.HI R144, RZ, 0x8, R133 ;  /* 0x00000008ff907819 */ /* 0x000fe40000011685 */
[----:B------:R-:W-:Y:S02]  /*e300*/  LOP3.LUT R133, R135, 0xff, RZ, 0xc0, !PT ;  /* 0x000000ff87857812 */ /* 0x000fe400078ec0ff */
[----:B------:R-:W-:Y:S02]  /*e310*/  PRMT R135, R147, 0x5410, R144 ;  /* 0x0000541093877816 */ /* 0x000fe40000000090 */
[----:B------:R-:W-:Y:S02]  /*e320*/  PRMT R153, R133, 0x5410, R145 ;  /* 0x0000541085997816 */ /* 0x000fe40000000091 */
[----:B------:R-:W-:Y:S01]  /*e330*/  PRMT R133, R166, 0x7632, R133 ;  /* 0x00007632a6857816 */ /* 0x000fe20000000085 */
[----:B------:R-:W1:Y:S01]  /*e340*/  LDSM.16.MT88.4 R144, [R183+0x11000] ;  /* 0x01100000b790783b */ /* 0x000e620000004200 */
[--C-:B------:R-:W-:Y:S02]  /*e350*/  HSET2.LE.AND R140, R135, R169.reuse, PT ;  /* 0x000000a9878c7233 */ /* 0x100fe40003803000 */
[----:B------:R-:W-:Y:S02]  /*e360*/  PRMT R143, R0, 0x5410, R133 ;  /* 0x00005410008f7816 */ /* 0x000fe40000000085 */
[----:B------:R-:W-:Y:S02]  /*e370*/  PRMT R135, R165, 0x7632, R135 ;  /* 0x00007632a5877816 */ /* 0x000fe40000000087 */
[--C-:B------:R-:W-:Y:S02]  /*e380*/  HSET2.LE.AND R141, R153, R169.reuse, PT ;  /* 0x000000a9998d7233 */ /* 0x100fe40003803000 */
[C---:B---3--:R-:W-:Y:S01]  /*e390*/  F2FP.BF16.F32.PACK_AB R164, R159.reuse, R163 ;  /* 0x000000a39fa4723e */ /* 0x048fe200000010ff */
[----:B------:R-:W-:Y:S01]  /*e3a0*/  FADD.FTZ R159, R159, R142 ;  /* 0x0000008e9f9f7221 */ /* 0x000fe20000010000 */
[----:B------:R-:W-:Y:S02]  /*e3b0*/  ISETP.LE.U32.AND P0, PT, R148, UR5, PT ;  /* 0x0000000594007c0c */ /* 0x000fe4000bf03070 */
[----:B------:R-:W-:Y:S01]  /*e3c0*/  LOP3.LUT R141, R141, R143, RZ, 0xc0, !PT ;  /* 0x0000008f8d8d7212 */ /* 0x000fe200078ec0ff */
[----:B------:R-:W3:Y:S01]  /*e3d0*/  LDSM.16.MT88.4 R148, [R184+0x11000] ;  /* 0x01100000b894783b */ /* 0x000ee20000004200 */
[--C-:B------:R-:W-:Y:S02]  /*e3e0*/  HSET2.LE.AND R143, R155, R169.reuse, PT ;  /* 0x000000a99b8f7233 */ /* 0x100fe40003803000 */
[--C-:B------:R-:W-:Y:S02]  /*e3f0*/  HSET2.LE.AND R142, R154, R169.reuse, PT ;  /* 0x000000a99a8e7233 */ /* 0x100fe40003803000 */
[----:B------:R-:W-:Y:S02]  /*e400*/  LOP3.LUT R140, R140, R152, RZ, 0xc0, !PT ;  /* 0x000000988c8c7212 */ /* 0x000fe400078ec0ff */
[----:B------:R-:W-:Y:S01]  /*e410*/  SHF.R.U32.HI R158, RZ, 0x18, R158 ;  /* 0x00000018ff9e7819 */ /* 0x000fe2000001169e */
[----:B------:R-:W4:Y:S01]  /*e420*/  LDSM.16.MT88.4 R152, [R185+0x11000] ;  /* 0x01100000b998783b */ /* 0x000f220000004200 */
[----:B-----5:R-:W-:Y:S02]  /*e430*/  @!P5 HFMA2.BF16_V2 R168, -RZ.H0_H0, RZ.H0_H0, -R2.H0_H0 ;  /* 0x200000ffffa8d231 */ /* 0x020fe40000340902 */
[----:B--2---:R-:W-:Y:S03]  /*e440*/  @!P2 HFMA2.BF16_V2 R162, -RZ.H0_H0, RZ.H0_H0, -R0.H0_H0 ;  /* 0x200000ffffa2a231 */ /* 0x004fe60000340900 */
[----:B------:R-:W-:Y:S02]  /*e450*/  PRMT R161, R168, 0x7610, R161 ;  /* 0x00007610a8a17816 */ /* 0x000fe400000000a1 */
[----:B------:R-:W-:Y:S02]  /*e460*/  @!P5 STL.S16 [R1+0x20], R168 ;  /* 0x000020a80100d387 */ /* 0x000fe40000100600 */
[----:B------:R-:W-:Y:S02]  /*e470*/  @!P5 PRMT R2, R161, 0x5410, RZ ;  /* 0x00005410a102d816 */ /* 0x000fe400000000ff */
[----:B------:R2:W-:Y:S01]  /*e480*/  @!P2 STL.S16 [R1+0x1c], R162 ;  /* 0x00001ca20100a387 */ /* 0x0005e20000100600 */
[----:B------:R-:W-:Y:S01]  /*e490*/  PRMT R166, R162, 0x7610, R166 ;  /* 0x00007610a2a67816 */ /* 0x000fe200000000a6 */
[----:B------:R-:W-:Y:S02]  /*e4a0*/  MUFU.EX2 R161, R230 ;  /* 0x000000e600a17308 */ /* 0x000fe40000000800 */
[----:B------:R5:W-:Y:S01]  /*e4b0*/  STG.E.U16 desc[UR30][R214.64+0x42], R2 ;  /* 0x00004202d6007986 */ /* 0x000be2000c10151e */
[----:B------:R-:W-:Y:S02]  /*e4c0*/  @!P2 PRMT R0, R166, 0x5410, RZ ;  /* 0x00005410a600a816 */ /* 0x000fe400000000ff */
[----:B------:R-:W-:Y:S01]  /*e4d0*/  ISETP.LE.U32.AND P2, PT, R158, UR5, PT ;  /* 0x000000059e007c0c */ /* 0x000fe2000bf43070 */
[----:B------:R1:W4:Y:S04]  /*e4e0*/  LDL.S16 R166, [R1+0x18] ;  /* 0x0000180001a67983 */ /* 0x0003280000100600 */
[----:B------:R1:W4:Y:S04]  /*e4f0*/  LDL.S16 R163, [R1+0x28] ;  /* 0x0000280001a37983 */ /* 0x0003280000100600 */
[----:B------:R3:W-:Y:S01]  /*e500*/  STG.E.U16 desc[UR30][R216.64+0x40], R0 ;  /* 0x00004000d8007986 */ /* 0x0007e2000c10151e */
[----:B--2---:R-:W2:Y:S01]  /*e510*/  MUFU.EX2 R162, R227 ;  /* 0x000000e300a27308 */ /* 0x004ea20000000800 */
[----:B-----5:R-:W-:Y:S02]  /*e520*/  PRMT R2, R165, 0x7610, R2 ;  /* 0x00007610a5027816 */ /* 0x020fe40000000002 */
[----:B------:R1:W5:Y:S01]  /*e530*/  LDL.S16 R165, [R1+0x14] ;  /* 0x0000140001a57983 */ /* 0x0003620000100600 */
[----:B--2---:R-:W-:Y:S01]  /*e540*/  FADD.FTZ R157, R162, R157 ;  /* 0x0000009da29d7221 */ /* 0x004fe20000010000 */
[----:B---3--:R-:W-:Y:S03]  /*e550*/  PRMT R0, R2, 0x5410, R135 ;  /* 0x0000541002007816 */ /* 0x008fe60000000087 */
[----:B------:R-:W-:Y:S01]  /*e560*/  FADD.FTZ R248, R161, R157 ;  /* 0x0000009da1f87221 */ /* 0x000fe20000010000 */
[----:B------:R-:W-:Y:S02]  /*e570*/  PRMT R157, R156, 0x5410, R189 ;  /* 0x000054109c9d7816 */ /* 0x000fe400000000bd */
[----:B------:R-:W-:Y:S02]  /*e580*/  LOP3.LUT R142, R142, R0, RZ, 0xc0, !PT ;  /* 0x000000008e8e7212 */ /* 0x000fe400078ec0ff */
[----:B------:R-:W-:Y:S01]  /*e590*/  LOP3.LUT R143, R143, R157, RZ, 0xc0, !PT ;  /* 0x0000009d8f8f7212 */ /* 0x000fe200078ec0ff */
[----:B------:R-:W-:Y:S01]  /*e5a0*/  FADD.FTZ R157, R181, R159 ;  /* 0x0000009fb59d7221 */ /* 0x000fe20000010000 */
[----:B------:R-:W-:Y:S02]  /*e5b0*/  F2FP.BF16.F32.PACK_AB R0, R161, R162 ;  /* 0x000000a2a100723e */ /* 0x000fe400000010ff */
[C---:B------:R-:W-:Y:S01]  /*e5c0*/  F2FP.BF16.F32.PACK_AB R181, R134.reuse, R181 ;  /* 0x000000b586b5723e */ /* 0x040fe200000010ff */
[----:B------:R-:W-:Y:S01]  /*e5d0*/  FADD.FTZ R243, R134, R157 ;  /* 0x0000009d86f37221 */ /* 0x000fe20000010000 */
[----:B------:R-:W-:Y:S01]  /*e5e0*/  PRMT R180, R0, 0x7632, R180 ;  /* 0x0000763200b47816 */ /* 0x000fe200000000b4 */
        /* <DEDUP_REMOVED lines=34> */
[C---:B------:R-:W-:Y:S05]  /*e810*/  HMMA.16816.F32.BF16 R96, R140.reuse, R154, R96 ;  /* 0x0000009a8c60723c */ /* 0x040fea0000041860 */
[--C-:B------:R-:W-:Y:S01]  /*e820*/  SHF.R.U32.HI R153, RZ, 0x10, R212.reuse ;  /* 0x00000010ff997819 */ /* 0x100fe200000116d4 */
[C---:B-1----:R-:W-:Y:S05]  /*e830*/  HMMA.16816.F32.BF16 R100, R140.reuse, R144, R100 ;  /* 0x000000908c64723c */ /* 0x042fea0000041864 */
[C---:B------:R-:W-:Y:S01]  /*e840*/  LOP3.LUT R152, R212.reuse, 0xffff, RZ, 0xc0, !PT ;  /* 0x0000ffffd4987812 */ /* 0x040fe200078ec0ff */
[C---:B------:R-:W-:Y:S05]  /*e850*/  HMMA.16816.F32.BF16 R104, R140.reuse, R146, R104 ;  /* 0x000000928c68723c */ /* 0x040fea0000041868 */
[----:B------:R-:W-:Y:S01]  /*e860*/  SHF.R.U32.HI R155, RZ, 0x18, R212 ;  /* 0x00000018ff9b7819 */ /* 0x000fe200000116d4 */
[C---:B--2---:R-:W-:Y:S05]  /*e870*/  HMMA.16816.F32.BF16 R108, R140.reuse, R148, R108 ;  /* 0x000000948c6c723c */ /* 0x044fea000004186c */
[----:B------:R-:W-:Y:S01]  /*e880*/  LOP3.LUT R154, R212, 0xff, RZ, 0xc0, !PT ;  /* 0x000000ffd49a7812 */ /* 0x000fe200078ec0ff */
[C---:B------:R-:W-:Y:S05]  /*e890*/  HMMA.16816.F32.BF16 R112, R140.reuse, R150, R112 ;  /* 0x000000968c70723c */ /* 0x040fea0000041870 */
[----:B------:R-:W-:Y:S01]  /*e8a0*/  LOP3.LUT R153, R153, 0xff, RZ, 0xc0, !PT ;  /* 0x000000ff99997812 */ /* 0x000fe200078ec0ff */
[C---:B---3--:R-:W-:Y:S05]  /*e8b0*/  HMMA.16816.F32.BF16 R116, R140.reuse, R136, R116 ;  /* 0x000000888c74723c */ /* 0x048fea0000041874 */
[----:B------:R-:W-:Y:S01]  /*e8c0*/  SHF.R.U32.HI R152, RZ, 0x8, R152 ;  /* 0x00000008ff987819 */ /* 0x000fe20000011698 */
[C---:B------:R-:W-:Y:S05]  /*e8d0*/  HMMA.16816.F32.BF16 R120, R140.reuse, R138, R120 ;  /* 0x0000008a8c78723c */ /* 0x040fea0000041878 */
[----:B------:R-:W-:Y:S02]  /*e8e0*/  PRMT R171, R153, 0x5410, R155 ;  /* 0x0000541099ab7816 */ /* 0x000fe4000000009b */
[----:B------:R-:W-:Y:S02]  /*e8f0*/  PRMT R170, R154, 0x5410, R152 ;  /* 0x000054109aaa7816 */ /* 0x000fe40000000098 */
[----:B------:R-:W1:Y:S02]  /*e900*/  LDSM.16.MT88.4 R152, [R185+0x17000] ;  /* 0x01700000b998783b */ /* 0x000e640000004200 */
[--C-:B------:R-:W-:Y:S02]  /*e910*/  HSET2.LE.AND R171, R171, R169.reuse, PT ;  /* 0x000000a9abab7233 */ /* 0x100fe40003803000 */
[----:B------:R-:W-:Y:S03]  /*e920*/  HSET2.LE.AND R170, R170, R169, PT ;  /* 0x000000a9aaaa7233 */ /* 0x000fe60003803000 */
[----:B------:R-:W-:Y:S01]  /*e930*/  LOP3.LUT R171, R171, R181, RZ, 0xc0, !PT ;  /* 0x000000b5abab7212 */ /* 0x000fe200078ec0ff */
[C---:B-1----:R-:W-:Y:S06]  /*e940*/  HMMA.16816.F32.BF16 R124, R140.reuse, R152, R124 ;  /* 0x000000988c7c723c */ /* 0x042fec000004187c */
[----:B------:R-:W-:Y:S05]  /*e950*/  HMMA.16816.F32.BF16 R128, R140, R154, R128 ;  /* 0x0000009a8c80723c */ /* 0x000fea0000041880 */
[----:B------:R-:W-:Y:S02]  /*e960*/  @!P4 HFMA2.BF16_V2 R166, -RZ.H0_H0, RZ.H0_H0, -R133.H0_H0 ;  /* 0x200000ffffa6c231 */ /* 0x000fe40000340985 */
[----:B------:R-:W-:Y:S03]  /*e970*/  @!P6 HFMA2.BF16_V2 R163, -RZ.H0_H0, RZ.H0_H0, -R135.H0_H0 ;  /* 0x200000ffffa3e231 */ /* 0x000fe60000340987 */
[----:B------:R-:W-:Y:S01]  /*e980*/  @!P4 STL.S16 [R1+0x18], R166 ;  /* 0x000018a60100c387 */ /* 0x000fe20000100600 */
[----:B------:R-:W-:Y:S02]  /*e990*/  PRMT R157, R166, 0x7610, R157 ;  /* 0x00007610a69d7816 */ /* 0x000fe4000000009d */
[----:B------:R-:W-:Y:S02]  /*e9a0*/  PRMT R158, R163, 0x7610, R158 ;  /* 0x00007610a39e7816 */ /* 0x000fe4000000009e */
[----:B------:R-:W-:Y:S02]  /*e9b0*/  @!P4 PRMT R133, R157, 0x5410, RZ ;  /* 0x000054109d85c816 */ /* 0x000fe400000000ff */
[----:B------:R-:W-:Y:S03]  /*e9c0*/  @!P6 PRMT R135, R158, 0x5410, RZ ;  /* 0x000054109e87e816 */ /* 0x000fe600000000ff */
[----:B------:R1:W-:Y:S04]  /*e9d0*/  STG.E.U16 desc[UR30][R216.64+0x42], R133 ;  /* 0x00004285d8007986 */ /* 0x0003e8000c10151e */
[----:B------:R2:W-:Y:S01]  /*e9e0*/  STG.E.U16 desc[UR30][R214.64+0x52], R135 ;  /* 0x00005287d6007986 */ /* 0x0005e2000c10151e */
[----:B-----5:R-:W-:Y:S05]  /*e9f0*/  @!P3 HFMA2.BF16_V2 R165, -RZ.H0_H0, RZ.H0_H0, -R2.H0_H0 ;  /* 0x200000ffffa5b231 */ /* 0x020fea0000340902 */
[----:B------:R-:W-:Y:S01]  /*ea00*/  @!P3 STL.S16 [R1+0x14], R165 ;  /* 0x000014a50100b387 */ /* 0x000fe20000100600 */
[----:B------:R-:W-:Y:S03]  /*ea10*/  PRMT R134, R165, 0x7610, R134 ;  /* 0x00007610a5867816 */ /* 0x000fe60000000086 */
[----:B------:R3:W4:Y:S01]  /*ea20*/  LDL.S16 R157, [R1+0x38] ;  /* 0x00003800019d7983 */ /* 0x0007220000100600 */
[----:B------:R-:W-:Y:S03]  /*ea30*/  @!P3 PRMT R2, R134, 0x5410, RZ ;  /* 0x000054108602b816 */ /* 0x000fe600000000ff */
[----:B------:R-:W-:Y:S04]  /*ea40*/  @!P6 STL.S16 [R1+0x28], R163 ;  /* 0x000028a30100e387 */ /* 0x000fe80000100600 */
[----:B------:R5:W-:Y:S01]  /*ea50*/  STG.E.U16 desc[UR30][R214.64+0x50], R2 ;  /* 0x00005002d6007986 */ /* 0x000be2000c10151e */
[----:B-1----:R-:W-:Y:S04]  /*ea60*/  LOP3.LUT R133, R213, UR20, R160, 0x96, !PT ;  /* 0x00000014d5857c12 */ /* 0x002fe8000f8e96a0 */
[----:B------:R-:W-:Y:S02]  /*ea70*/  LOP3.LUT R134, R133, 0xffff, RZ, 0xc0, !PT ;  /* 0x0000ffff85867812 */ /* 0x000fe400078ec0ff */
[----:B------:R-:W-:Y:S02]  /*ea80*/  SHF.R.U32.HI R144, RZ, 0x10, R133 ;  /* 0x00000010ff907819 */ /* 0x000fe40000011685 */
[----:B------:R-:W-:Y:S02]  /*ea90*/  SHF.R.U32.HI R134, RZ, 0x8, R134 ;  /* 0x00000008ff867819 */ /* 0x000fe40000011686 */
[----:B--2---:R-:W-:Y:S02]  /*eaa0*/  PRMT R135, R167, 0x7610, R135 ;  /* 0x00007610a7877816 */ /* 0x004fe40000000087 */
[----:B------:R-:W-:Y:S04]  /*eab0*/  LOP3.LUT R134, R134, 0xffff, RZ, 0xc0, !PT ;  /* 0x0000ffff86867812 */ /* 0x000fe800078ec0ff */
[----:B------:R-:W-:Y:S02]  /*eac0*/  ISETP.LE.U32.AND P3, PT, R134, UR5, PT ;  /* 0x0000000586007c0c */ /* 0x000fe4000bf63070 */
[----:B------:R-:W-:Y:S04]  /*ead0*/  SHF.R.U32.HI R134, RZ, 0x18, R133 ;  /* 0x00000018ff867819 */ /* 0x000fe80000011685 */
[----:B------:R-:W-:Y:S02]  /*eae0*/  ISETP.LE.U32.AND P5, PT, R134, UR5, PT ;  /* 0x0000000586007c0c */ /* 0x000fe4000bfa3070 */
[----:B-----5:R-:W-:Y:S04]  /*eaf0*/  LOP3.LUT R2, R133, 0xff, RZ, 0xc0, !PT ;  /* 0x000000ff85027812 */ /* 0x020fe800078ec0ff */
[----:B------:R-:W-:Y:S02]  /*eb00*/  ISETP.LE.U32.AND P4, PT, R2, UR5, PT ;  /* 0x0000000502007c0c */ /* 0x000fe4000bf83070 */
[----:B------:R-:W-:Y:S02]  /*eb10*/  LOP3.LUT R2, R213, UR20, R160, 0x96, !PT ;  /* 0x00000014d5027c12 */ /* 0x000fe4000f8e96a0 */
[----:B------:R-:W1:Y:S02]  /*eb20*/  LDSM.16.MT88.4 R160, [R183+0x11800] ;  /* 0x01180000b7a0783b */ /* 0x000e640000004200 */
[C---:B------:R-:W-:Y:S02]  /*eb30*/  LOP3.LUT R133, R2.reuse, 0xffff, RZ, 0xc0, !PT ;  /* 0x0000ffff02857812 */ /* 0x040fe400078ec0ff */
[--C-:B------:R-:W-:Y:S02]  /*eb40*/  SHF.R.U32.HI R134, RZ, 0x10, R2.reuse ;  /* 0x00000010ff867819 */ /* 0x100fe40000011602 */
[----:B------:R-:W-:Y:S02]  /*eb50*/  LOP3.LUT R146, R2, 0xff, RZ, 0xc0, !PT ;  /* 0x000000ff02927812 */ /* 0x000fe400078ec0ff */
[----:B------:R-:W-:Y:S02]  /*eb60*/  SHF.R.U32.HI R145, RZ, 0x18, R2 ;  /* 0x00000018ff917819 */ /* 0x000fe40000011602 */
[----:B------:R-:W-:Y:S02]  /*eb70*/  SHF.R.U32.HI R133, RZ, 0x8, R133 ;  /* 0x00000008ff857819 */ /* 0x000fe40000011685 */
[----:B------:R-:W-:Y:S02]  /*eb80*/  LOP3.LUT R134, R134, 0xff, RZ, 0xc0, !PT ;  /* 0x000000ff86867812 */ /* 0x000fe400078ec0ff */
[----:B------:R-:W-:Y:S02]  /*eb90*/  LOP3.LUT R2, R144, 0xff, RZ, 0xc0, !PT ;  /* 0x000000ff90027812 */ /* 0x000fe400078ec0ff */
[----:B------:R-:W-:Y:S02]  /*eba0*/  PRMT R133, R146, 0x5410, R133 ;  /* 0x0000541092857816 */ /* 0x000fe40000000085 */
[----:B------:R-:W-:Y:S02]  /*ebb0*/  PRMT R134, R134, 0x5410, R145 ;  /* 0x0000541086867816 */ /* 0x000fe40000000091 */
[----:B------:R-:W2:Y:S01]  /*ebc0*/  LDSM.16.MT88.4 R144, [R184+0x11800] ;  /* 0x01180000b890783b */ /* 0x000ea20000004200 */
[----:B------:R-:W-:Y:S02]  /*ebd0*/  ISETP.LE.U32.AND P6, PT, R2, UR5, PT ;  /* 0x0000000502007c0c */ /* 0x000fe4000bfc3070 */
[--C-:B------:R-:W-:Y:S02]  /*ebe0*/  HSET2.LE.AND R168, R133, R169.reuse, PT ;  /* 0x000000a985a87233 */ /* 0x100fe40003803000 */
[C---:B------:R-:W-:Y:S02]  /*ebf0*/  PRMT R133, R164.reuse, 0x7610, R133 ;  /* 0x00007610a4857816 */ /* 0x040fe40000000085 */
[----:B------:R-:W-:Y:S02]  /*ec00*/  PRMT R2, R164, 0x7632, R2 ;  /* 0x00007632a4027816 */ /* 0x000fe40000000002 */
[----:B------:R-:W-:Y:S02]  /*ec10*/  HSET2.LE.AND R169, R134, R169, PT ;  /* 0x000000a986a97233 */ /* 0x000fe40003803000 */
[----:B------:R-:W-:Y:S01]  /*ec20*/  PRMT R148, R133, 0x5410, R2 ;  /* 0x0000541085947816 */ /* 0x000fe20000000002 */
[----:B------:R-:W-:Y:S01]  /*ec30*/  @!P5 HFMA2.BF16_V2 R252, -RZ.H0_H0, RZ.H0_H0, -R2.H0_H0 ;  /* 0x200000fffffcd231 */ /* 0x000fe20000340902 */
[----:B------:R-:W-:Y:S02]  /*ec40*/  PRMT R134, R167, 0x7632, R134 ;  /* 0x00007632a7867816 */ /* 0x000fe40000000086 */
[----:B------:R-:W-:Y:S02]  /*ec50*/  LOP3.LUT R169, R169, R148, RZ, 0xc0, !PT ;  /* 0x00000094a9a97212 */ /* 0x000fe400078ec0ff */
[----:B------:R-:W-:Y:S02]  /*ec60*/  PRMT R148, R0, 0x5410, R180 ;  /* 0x0000541000947816 */ /* 0x000fe400000000b4 */
[----:B------:R-:W-:Y:S02]  /*ec70*/  @!P5 PRMT R2, R252, 0x5410, RZ ;  /* 0x00005410fc02d816 */ /* 0x000fe400000000ff */
[----:B------:R-:W-:Y:S01]  /*ec80*/  LOP3.LUT R170, R170, R148, RZ, 0xc0, !PT ;  /* 0x00000094aaaa7212 */ /* 0x000fe200078ec0ff */
[----:B----4-:R-:W-:Y:S05]  /*ec90*/  @!P0 HFMA2.BF16_V2 R157, -RZ.H0_H0, RZ.H0_H0, -R156.H0_H0 ;  /* 0x200000ffff9d8231 */ /* 0x010fea000034099c */
[----:B------:R-:W-:Y:S01]  /*eca0*/  @!P0 STL.S16 [R1+0x38], R157 ;  /* 0x0000389d01008387 */ /* 0x000fe20000100600 */
[----:B------:R-:W-:Y:S03]  /*ecb0*/  PRMT R136, R157, 0x7610, R136 ;  /* 0x000076109d887816 */ /* 0x000fe60000000088 */
[----:B------:R3:W4:Y:S01]  /*ecc0*/  LDL.S16 R221, [R1+0x10] ;  /* 0x0000100001dd7983 */ /* 0x0007220000100600 */
[----:B------:R-:W-:Y:S02]  /*ecd0*/  @!P0 PRMT R156, R136, 0x5410, RZ ;  /* 0x00005410889c8816 */ /* 0x000fe400000000ff */
[----:B------:R-:W-:Y:S01]  /*ece0*/  PRMT R136, R135, 0x5410, R134 ;  /* 0x0000541087887816 */ /* 0x000fe20000000086 */
[----:B------:R3:W5:Y:S03]  /*ecf0*/  LDL.S16 R220, [R1+0xc] ;  /* 0x00000c0001dc7983 */ /* 0x0007660000100600 */
[----:B------:R-:W-:Y:S01]  /*ed00*/  LOP3.LUT R168, R168, R136, RZ, 0xc0, !PT ;  /* 0x00000088a8a87212 */ /* 0x000fe200078ec0ff */
[----:B------:R3:W3:Y:S04]  /*ed10*/  LDL.S16 R219, [R1+0x8] ;  /* 0x0000080001db7983 */ /* 0x0006e80000100600 */
[----:B------:R2:W3:Y:S02]  /*ed20*/  LDL.S16 R211, [R1] ;  /* 0x0000000001d37983 */ /* 0x0004e40000100600 */
[C---:B-1----:R-:W-:Y:S02]  /*ed30*/  HMMA.16816.F32.BF16 R164, R168.reuse, R160, R4 ;  /* 0x000000a0a8a4723c */ /* 0x042fe40000041804 */
[----:B------:R1:W3:Y:S04]  /*ed40*/  LDL.S16 R218, [R1+0x4] ;  /* 0x0000040001da7983 */ /* 0x0002e80000100600 */
[C---:B------:R-:W-:Y:S01]  /*ed50*/  HMMA.16816.F32.BF16 R160, R168.reuse, R162, R8 ;  /* 0x000000a2a8a0723c */ /* 0x040fe20000041808 */
[----:B------:R2:W-:Y:S04]  /*ed60*/  STG.E.U16 desc[UR30][R216.64+0x50], R156 ;  /* 0x0000509cd8007986 */ /* 0x0005e8000c10151e */
[----:B------:R-:W1:Y:S08]  /*ed70*/  LDSM.16.MT88.4 R136, [R185+0x11800] ;  /* 0x01180000b988783b */ /* 0x000e700000004200 */
[----:B------:R-:W1:Y:S08]  /*ed80*/  LDSM.16.MT88.4 R4, [R184+0x13800] ;  /* 0x01380000b804783b */ /* 0x000e700000004200 */
[----:B------:R-:W1:Y:S01]  /*ed90*/  LDSM.16.MT88.4 R8, [R186+0x13800] ;  /* 0x01380000ba08783b */ /* 0x000e620000004200 */
[C---:B--2---:R-:W-:Y:S07]  /*eda0*/  HMMA.16816.F32.BF16 R156, R168.reuse, R144, R12 ;  /* 0x00000090a89c723c */ /* 0x044fee000004180c */
[----:B------:R-:W2:Y:S01]  /*edb0*/  LDSM.16.MT88.4 R12, [R185+0x13800] ;  /* 0x01380000b90c783b */ /* 0x000ea20000004200 */
[C---:B------:R-:W-:Y:S07]  /*edc0*/  HMMA.16816.F32.BF16 R152, R168.reuse, R146, R16 ;  /* 0x00000092a898723c */ /* 0x040fee0000041810 */
[----:B------:R-:W2:Y:S01]  /*edd0*/  LDSM.16.MT88.4 R16, [R183+0x15800] ;  /* 0x01580000b710783b */ /* 0x000ea20000004200 */
[C---:B------:R-:W-:Y:S07]  /*ede0*/  HMMA.16816.F32.BF16 R148, R168.reuse, R172, R20 ;  /* 0x000000aca894723c */ /* 0x040fee0000041814 */
[----:B------:R-:W2:Y:S01]  /*edf0*/  LDSM.16.MT88.4 R20, [R184+0x15800] ;  /* 0x01580000b814783b */ /* 0x000ea20000004200 */
[C---:B------:R-:W-:Y:S06]  /*ee00*/  HMMA.16816.F32.BF16 R144, R168.reuse, R174, R24 ;  /* 0x000000aea890723c */ /* 0x040fec0000041818 */
[C---:B-1----:R-:W-:Y:S01]  /*ee10*/  HMMA.16816.F32.BF16 R140, R168.reuse, R136, R28 ;  /* 0x00000088a88c723c */ /* 0x042fe2000004181c */
[----:B------:R-:W1:Y:S05]  /*ee20*/  LDSM.16.MT88.4 R24, [R186+0x15800] ;  /* 0x01580000ba18783b */ /* 0x000e6a0000004200 */
[C---:B------:R-:W-:Y:S06]  /*ee30*/  HMMA.16816.F32.BF16 R136, R168.reuse, R138, R32 ;  /* 0x0000008aa888723c */ /* 0x040fec0000041820 */
[C---:B------:R-:W-:Y:S06]  /*ee40*/  HMMA.16816.F32.BF16 R36, R168.reuse, R176, R36 ;  /* 0x000000b0a824723c */ /* 0x040fec0000041824 */
[C---:B------:R-:W-:Y:S06]  /*ee50*/  HMMA.16816.F32.BF16 R40, R168.reuse, R178, R40 ;  /* 0x000000b2a828723c */ /* 0x040fec0000041828 */
[C---:B------:R-:W-:Y:S06]  /*ee60*/  HMMA.16816.F32.BF16 R44, R168.reuse, R4, R44 ;  /* 0x00000004a82c723c */ /* 0x040fec000004182c */
        /* <DEDUP_REMOVED lines=11> */
[C---:B------:R-:W-:Y:S06]  /*ef20*/  HMMA.16816.F32.BF16 R76, R168.reuse, R20, R76 ;  /* 0x00000014a84c723c */ /* 0x040fec000004184c */
[C---:B------:R-:W-:Y:S05]  /*ef30*/  HMMA.16816.F32.BF16 R80, R168.reuse, R22, R80 ;  /* 0x00000016a850723c */ /* 0x040fea0000041850 */
[--C-:B------:R-:W-:Y:S01]  /*ef40*/  SHF.R.U32.HI R20, RZ, 0x10, R212.reuse ;  /* 0x00000010ff147819 */ /* 0x100fe200000116d4 */
[C---:B-1----:R-:W-:Y:S05]  /*ef50*/  HMMA.16816.F32.BF16 R84, R168.reuse, R24, R84 ;  /* 0x00000018a854723c */ /* 0x042fea0000041854 */
[----:B------:R-:W-:Y:S01]  /*ef60*/  LOP3.LUT R20, R20, 0xff, RZ, 0xc0, !PT ;  /* 0x000000ff14147812 */ /* 0x000fe200078ec0ff */
[C---:B------:R-:W-:Y:S05]  /*ef70*/  HMMA.16816.F32.BF16 R88, R168.reuse, R26, R88 ;  /* 0x0000001aa858723c */ /* 0x040fea0000041858 */
[----:B------:R-:W-:Y:S01]  /*ef80*/  LOP3.LUT R21, R212, 0xffff, RZ, 0xc0, !PT ;  /* 0x0000ffffd4157812 */ /* 0x000fe200078ec0ff */
[C---:B------:R-:W-:Y:S05]  /*ef90*/  HMMA.16816.F32.BF16 R92, R168.reuse, R4, R92 ;  /* 0x00000004a85c723c */ /* 0x040fea000004185c */
[----:B------:R-:W-:Y:S01]  /*efa0*/  SHF.R.U32.HI R22, RZ, 0x18, R212 ;  /* 0x00000018ff167819 */ /* 0x000fe200000116d4 */
[C---:B------:R-:W-:Y:S01]  /*efb0*/  HMMA.16816.F32.BF16 R96, R168.reuse, R6, R96 ;  /* 0x00000006a860723c */ /* 0x040fe20000041860 */
[----:B------:R-:W1:Y:S02]  /*efc0*/  LDSM.16.MT88.4 R4, [R185+0x17800] ;  /* 0x01780000b904783b */ /* 0x000e640000004200 */
[----:B------:R-:W-:Y:S02]  /*efd0*/  ISETP.LE.U32.AND P0, PT, R22, UR5, PT ;  /* 0x0000000516007c0c */ /* 0x000fe4000bf03070 */
[----:B------:R-:W-:Y:S01]  /*efe0*/  LOP3.LUT R212, R212, 0xff, RZ, 0xc0, !PT ;  /* 0x000000ffd4d47812 */ /* 0x000fe200078ec0ff */
[C---:B------:R-:W-:Y:S06]  /*eff0*/  HMMA.16816.F32.BF16 R100, R168.reuse, R8, R100 ;  /* 0x00000008a864723c */ /* 0x040fec0000041864 */
[C---:B------:R-:W-:Y:S05]  /*f000*/  HMMA.16816.F32.BF16 R104, R168.reuse, R10, R104 ;  /* 0x0000000aa868723c */ /* 0x040fea0000041868 */
[----:B------:R-:W-:Y:S01]  /*f010*/  SHF.R.U32.HI R8, RZ, 0x8, R21 ;  /* 0x00000008ff087819 */ /* 0x000fe20000011615 */
[----:B------:R-:W-:Y:S01]  /*f020*/  @!P0 HFMA2.BF16_V2 R251, -RZ.H0_H0, RZ.H0_H0, -R181.H1_H1 ;  /* 0x200000fffffb8231 */ /* 0x000fe200003609b5 */
[C---:B--2---:R-:W-:Y:S04]  /*f030*/  HMMA.16816.F32.BF16 R108, R168.reuse, R12, R108 ;  /* 0x0000000ca86c723c */ /* 0x044fe8000004186c */
[----:B------:R-:W-:Y:S02]  /*f040*/  LOP3.LUT R8, R8, 0xffff, RZ, 0xc0, !PT ;  /* 0x0000ffff08087812 */ /* 0x000fe400078ec0ff */
[C---:B------:R-:W-:Y:S06]  /*f050*/  HMMA.16816.F32.BF16 R112, R168.reuse, R14, R112 ;  /* 0x0000000ea870723c */ /* 0x040fec0000041870 */
[C---:B------:R-:W-:Y:S06]  /*f060*/  HMMA.16816.F32.BF16 R116, R168.reuse, R16, R116 ;  /* 0x00000010a874723c */ /* 0x040fec0000041874 */
[C---:B------:R-:W-:Y:S06]  /*f070*/  HMMA.16816.F32.BF16 R120, R168.reuse, R18, R120 ;  /* 0x00000012a878723c */ /* 0x040fec0000041878 */
[C---:B-1----:R-:W-:Y:S06]  /*f080*/  HMMA.16816.F32.BF16 R124, R168.reuse, R4, R124 ;  /* 0x00000004a87c723c */ /* 0x042fec000004187c */
[----:B------:R-:W-:Y:S05]  /*f090*/  HMMA.16816.F32.BF16 R128, R168, R6, R128 ;  /* 0x00000006a880723c */ /* 0x000fea0000041880 */
[----:B----4-:R-:W-:Y:S02]  /*f0a0*/  @!P2 HFMA2.BF16_V2 R221, -RZ.H0_H0, RZ.H0_H0, -R189.H0_H0 ;  /* 0x200000ffffdda231 */ /* 0x010fe400003409bd */
[----:B-----5:R-:W-:Y:S03]  /*f0b0*/  @!P4 HFMA2.BF16_V2 R220, -RZ.H0_H0, RZ.H0_H0, -R135.H0_H0 ;  /* 0x200000ffffdcc231 */ /* 0x020fe60000340987 */
[----:B------:R-:W-:Y:S01]  /*f0c0*/  @!P2 STL.S16 [R1+0x10], R221 ;  /* 0x000010dd0100a387 */ /* 0x000fe20000100600 */
[----:B------:R-:W-:Y:S01]  /*f0d0*/  PRMT R23, R221, 0x7610, R23 ;  /* 0x00007610dd177816 */ /* 0x000fe20000000017 */
[----:B---3--:R-:W-:Y:S02]  /*f0e0*/  @!P3 HFMA2.BF16_V2 R219, -RZ.H0_H0, RZ.H0_H0, -R134.H0_H0 ;  /* 0x200000ffffdbb231 */ /* 0x008fe40000340986 */
[----:B------:R-:W-:Y:S01]  /*f0f0*/  @!P4 STL.S16 [R1+0xc], R220 ;  /* 0x00000cdc0100c387 */ /* 0x000fe20000100600 */
[----:B------:R-:W-:Y:S02]  /*f100*/  @!P2 PRMT R189, R23, 0x5410, RZ ;  /* 0x0000541017bda816 */ /* 0x000fe400000000ff */
[----:B------:R-:W-:Y:S01]  /*f110*/  ISETP.LE.U32.AND P2, PT, R20, UR5, PT ;  /* 0x0000000514007c0c */ /* 0x000fe2000bf43070 */
[----:B------:R-:W-:Y:S01]  /*f120*/  @!P3 STL.S16 [R1+0x8], R219 ;  /* 0x000008db0100b387 */ /* 0x000fe20000100600 */
[----:B------:R-:W-:Y:S01]  /*f130*/  PRMT R20, R220, 0x7610, R20 ;  /* 0x00007610dc147816 */ /* 0x000fe20000000014 */
[----:B------:R-:W-:Y:S01]  /*f140*/  @!P6 HFMA2.BF16_V2 R211, -RZ.H0_H0, RZ.H0_H0, -R133.H0_H0 ;  /* 0x200000ffffd3e231 */ /* 0x000fe20000340985 */
[----:B------:R-:W-:Y:S01]  /*f150*/  PRMT R11, R219, 0x7610, R11 ;  /* 0x00007610db0b7816 */ /* 0x000fe2000000000b */
[----:B------:R-:W-:Y:S01]  /*f160*/  STG.E.U16 desc[UR30][R216.64+0x52], R189 ;  /* 0x000052bdd8007986 */ /* 0x000fe2000c10151e */
[----:B------:R-:W-:Y:S02]  /*f170*/  @!P4 PRMT R135, R20, 0x5410, RZ ;  /* 0x000054101487c816 */ /* 0x000fe400000000ff */
[----:B------:R-:W-:Y:S02]  /*f180*/  @!P3 PRMT R134, R11, 0x5410, RZ ;  /* 0x000054100b86b816 */ /* 0x000fe400000000ff */
[----:B------:R-:W-:Y:S01]  /*f190*/  ISETP.LE.U32.AND P4, PT, R212, UR5, PT ;  /* 0x00000005d4007c0c */ /* 0x000fe2000bf83070 */
[----:B------:R-:W-:Y:S01]  /*f1a0*/  STG.E.U16 desc[UR30][R214.64+0x60], R135 ;  /* 0x00006087d6007986 */ /* 0x000fe2000c10151e */
[----:B------:R-:W-:Y:S01]  /*f1b0*/  ISETP.LE.U32.AND P3, PT, R8, UR5, PT ;  /* 0x0000000508007c0c */ /* 0x000fe2000bf63070 */
[----:B------:R-:W-:Y:S01]  /*f1c0*/  @!P2 HFMA2.BF16_V2 R218, -RZ.H0_H0, RZ.H0_H0, -R181.H0_H0 ;  /* 0x200000ffffdaa231 */ /* 0x000fe200003409b5 */
[----:B------:R-:W-:Y:S01]  /*f1d0*/  PRMT R10, R211, 0x7610, R10 ;  /* 0x00007610d30a7816 */ /* 0x000fe2000000000a */
[----:B------:R-:W-:Y:S01]  /*f1e0*/  STG.E.U16 desc[UR30][R214.64+0x62], R134 ;  /* 0x00006286d6007986 */ /* 0x000fe2000c10151e */
[----:B------:R-:W-:Y:S02]  /*f1f0*/  @P0 PRMT R8, R181, 0x7632, R8 ;  /* 0x00007632b5080816 */ /* 0x000fe40000000008 */
[----:B------:R-:W-:Y:S01]  /*f200*/  @!P6 PRMT R133, R10, 0x5410, RZ ;  /* 0x000054100a85e816 */ /* 0x000fe200000000ff */
[----:B------:R-:W-:Y:S01]  /*f210*/  STG.E.U16 desc[UR30][R216.64+0x62], R2 ;  /* 0x00006202d8007986 */ /* 0x000fe2000c10151e */
[----:B------:R-:W-:Y:S02]  /*f220*/  @!P0 PRMT R8, R251, 0x5410, RZ ;  /* 0x00005410fb088816 */ /* 0x000fe400000000ff */
[----:B------:R-:W-:Y:S01]  /*f230*/  PRMT R9, R218, 0x7610, R9 ;  /* 0x00007610da097816 */ /* 0x000fe20000000009 */
[----:B------:R1:W-:Y:S01]  /*f240*/  STG.E.U16 desc[UR30][R216.64+0x60], R133 ;  /* 0x00006085d8007986 */ /* 0x0003e2000c10151e */
[----:B------:R-:W-:Y:S02]  /*f250*/  @!P4 HFMA2.BF16_V2 R250, -RZ.H0_H0, RZ.H0_H0, -R0.H0_H0 ;  /* 0x200000fffffac231 */ /* 0x000fe40000340900 */
[----:B------:R-:W-:Y:S01]  /*f260*/  @!P3 HFMA2.BF16_V2 R249, -RZ.H0_H0, RZ.H0_H0, -R180.H0_H0 ;  /* 0x200000fffff9b231 */ /* 0x000fe200003409b4 */
[----:B------:R-:W-:Y:S01]  /*f270*/  @!P2 STL.S16 [R1+0x4], R218 ;  /* 0x000004da0100a387 */ /* 0x000fe20000100600 */
[----:B------:R-:W-:Y:S02]  /*f280*/  @!P2 PRMT R181, R9, 0x5410, RZ ;  /* 0x0000541009b5a816 */ /* 0x000fe400000000ff */
[----:B------:R-:W-:Y:S01]  /*f290*/  @!P4 PRMT R0, R250, 0x5410, RZ ;  /* 0x00005410fa00c816 */ /* 0x000fe200000000ff */
[----:B------:R-:W-:Y:S01]  /*f2a0*/  @!P6 STL.S16 [R1], R211 ;  /* 0x000000d30100e387 */ /* 0x000fe20000100600 */
[----:B------:R-:W-:Y:S02]  /*f2b0*/  @!P3 PRMT R180, R249, 0x5410, RZ ;  /* 0x00005410f9b4b816 */ /* 0x000fe400000000ff */
[----:B------:R-:W-:Y:S01]  /*f2c0*/  ISETP.LT.AND P2, PT, RZ, UR38, PT ;  /* 0x00000026ff007c0c */ /* 0x000fe2000bf41270 */
[----:B------:R2:W-:Y:S04]  /*f2d0*/  STG.E.U16 desc[UR30][R214.64+0x70], R0 ;  /* 0x00007000d6007986 */ /* 0x0005e8000c10151e */
[----:B------:R3:W-:Y:S04]  /*f2e0*/  STG.E.U16 desc[UR30][R214.64+0x72], R180 ;  /* 0x000072b4d6007986 */ /* 0x0007e8000c10151e */
[----:B------:R4:W-:Y:S04]  /*f2f0*/  STG.E.U16 desc[UR30][R216.64+0x70], R181 ;  /* 0x000070b5d8007986 */ /* 0x0009e8000c10151e */
[----:B------:R4:W-:Y:S01]  /*f300*/  STG.E.U16 desc[UR30][R216.64+0x72], R8 ;  /* 0x00007208d8007986 */ /* 0x0009e2000c10151e */
[----:B-1----:R-:W-:Y:S02]  /*f310*/  IMAD.MOV.U32 R133, RZ, RZ, R3 ;  /* 0x000000ffff857224 */ /* 0x002fe400078e0003 */
[----:B--2---:R-:W-:Y:S01]  /*f320*/  IMAD.MOV.U32 R0, RZ, RZ, R132 ;  /* 0x000000ffff007224 */ /* 0x004fe200078e0084 */
[----:B---3--:R-:W-:Y:S04]  /*f330*/  IADD3 R214, P0, R214, -0x80, RZ ;  /* 0xffffff80d6d67810 */ /* 0x008fe80007f1e0ff */
[----:B------:R-:W-:Y:S01]  /*f340*/  IADD3.X R215, R215, -0x1, RZ, P0, !PT ;  /* 0xffffffffd7d77810 */ /* 0x000fe200007fe4ff */
[----:B------:R-:W-:Y:S08]  /*f350*/  @P2 BRA `(.L_x_917) ;  /* 0xffffffa800642947 */ /* 0x000ff0000383ffff */
.L_x_916:
[----:B-1----:R-:W1:Y:S01]  /*f360*/  SHFL.BFLY PT, R2, R248, 0x2, 0x1f ;  /* 0x0c401f00f8027f89 */ /* 0x002e6200000e0000 */
        /* <DEDUP_REMOVED lines=10> */
[CC--:B------:R-:W-:Y:S02]  /*f410*/  LEA.HI R6, R170.reuse, R169.reuse, RZ, 0x2 ;  /* 0x000000a9aa067211 */ /* 0x0c0fe400078f10ff */
[----:B------:R-:W-:-:S04]  /*f420*/  LEA.HI R168, R170, R169, RZ, 0x5 ;  /* 0x000000a9aaa87211 */ /* 0x000fc800078f28ff */
[----:B------:R-:W-:Y:S01]  /*f430*/  SHF.R.S32.HI R7, RZ, 0x5, R168 ;  /* 0x00000005ff077819 */ /* 0x000fe200000114a8 */
[----:B-1----:R-:W-:Y:S01]  /*f440*/  FADD.FTZ R133, R2, R5 ;  /* 0x0000000502857221 */ /* 0x002fe20000010000 */
[----:B------:R-:W-:Y:S02]  /*f450*/  MOV R2, 0x3f800000 ;  /* 0x3f80000000027802 */ /* 0x000fe40000000f00 */
[----:B------:R-:W-:Y:S01]  /*f460*/  SHF.R.S32.HI R5, RZ, 0x1f, R6 ;  /* 0x0000001fff057819 */ /* 0x000fe20000011406 */
[----:B--2--5:R-:W-:Y:S01]  /*f470*/  FADD.FTZ R134, R0, R4 ;  /* 0x0000000400867221 */ /* 0x024fe20000010000 */
[----:B------:R-:W-:Y:S02]  /*f480*/  FSETP.NE.FTZ.AND P3, PT, R133, RZ, PT ;  /* 0x000000ff8500720b */ /* 0x000fe40003f75000 */
[----:B------:R-:W-:Y:S02]  /*f490*/  MOV R4, 0x3f800000 ;  /* 0x3f80000000047802 */ /* 0x000fe40000000f00 */
[----:B------:R-:W-:-:S02]  /*f4a0*/  FSETP.NE.FTZ.AND P0, PT, R134, RZ, PT ;  /* 0x000000ff8600720b */ /* 0x000fc40003f15000 */
[----:B------:R-:W-:Y:S02]  /*f4b0*/  SHF.R.S32.HI R0, RZ, 0x2, R6 ;  /* 0x00000002ff007819 */ /* 0x000fe40000011406 */
[----:B------:R-:W-:Y:S02]  /*f4c0*/  LOP3.LUT R6, R6, 0x3ffffffc, RZ, 0xc0, !PT ;  /* 0x3ffffffc06067812 */ /* 0x000fe400078ec0ff */
[----:B------:R-:W-:Y:S02]  /*f4d0*/  LEA.HI R5, R5, R0, RZ, 0x3 ;  /* 0x0000000005057211 */ /* 0x000fe400078f18ff */
[----:B------:R-:W-:Y:S01]  /*f4e0*/  IADD3 R6, -R6, R169, RZ ;  /* 0x000000a906067210 */ /* 0x000fe20007ffe1ff */
[----:B------:R-:W1:Y:S01]  /*f4f0*/  @P3 MUFU.RCP R2, R133 ;  /* 0x0000008500023308 */ /* 0x000e620000001000 */
[----:B------:R-:W-:Y:S02]  /*f500*/  LOP3.LUT R5, R5, 0xfffffff8, RZ, 0xc0, !PT ;  /* 0xfffffff805057812 */ /* 0x000fe400078ec0ff */
[----:B------:R-:W-:-:S02]  /*f510*/  LEA R135, R7, R6, 0x9 ;  /* 0x0000000607877211 */ /* 0x000fc400078e48ff */
        /* <DEDUP_REMOVED lines=76> */
[----:B------:R-:W-:Y:S01]  /*f9e0*/  SHF.L.U32 R0, R6, 0x6, RZ ;  /* 0x0000000606007819 */ /* 0x000fe200000006ff */
[C---:B------:R-:W-:Y:S01]  /*f9f0*/  FMUL.FTZ R5, R2.reuse, R165 ;  /* 0x000000a502057220 */ /* 0x040fe20000410000 */
[C---:B------:R-:W-:Y:S01]  /*fa00*/  FMUL.FTZ R160, R2.reuse, R160 ;  /* 0x000000a002a07220 */ /* 0x040fe20000410000 */
[C---:B------:R-:W-:Y:S01]  /*fa10*/  FMUL.FTZ R7, R2.reuse, R161 ;  /* 0x000000a102077220 */ /* 0x040fe20000410000 */
[C---:B------:R-:W-:Y:S01]  /*fa20*/  FMUL.FTZ R156, R2.reuse, R156 ;  /* 0x0000009c029c7220 */ /* 0x040fe20000410000 */
[C---:B----4-:R-:W-:Y:S01]  /*fa30*/  FMUL.FTZ R8, R2.reuse, R157 ;  /* 0x0000009d02087220 */ /* 0x050fe20000410000 */
        /* <DEDUP_REMOVED lines=53> */
[----:B------:R-:W-:Y:S01]  /*fd90*/  LOP3.LUT R0, R0, 0x1c0, RZ, 0xc0, !PT ;  /* 0x000001c000007812 */ /* 0x000fe200078ec0ff */
[----:B-1----:R-:W-:Y:S01]  /*fda0*/  ULEA UR4, UR4, UR5, 0x18 ;  /* 0x0000000504047291 */ /* 0x002fe2000f8ec03f */
[----:B------:R-:W-:-:S02]  /*fdb0*/  LOP3.LUT R2, R6, 0x1, RZ, 0xc0, !PT ;  /* 0x0000000106027812 */ /* 0x000fc400078ec0ff */
[----:B------:R-:W-:Y:S02]  /*fdc0*/  LEA.HI R0, R0, R0, RZ, 0x1d ;  /* 0x0000000000007211 */ /* 0x000fe400078fe8ff */
[----:B------:R-:W-:Y:S02]  /*fdd0*/  ISETP.NE.U32.AND P4, PT, R2, 0x1, PT ;  /* 0x000000010200780c */ /* 0x000fe40003f85070 */
[----:B------:R-:W-:Y:S02]  /*fde0*/  LEA R0, R135, R0, 0x1 ;  /* 0x0000000087007211 */ /* 0x000fe400078e08ff */
[----:B------:R-:W-:Y:S02]  /*fdf0*/  MOV R6, 0x20 ;  /* 0x0000002000067802 */ /* 0x000fe40000000f00 */
[----:B------:R-:W-:Y:S02]  /*fe00*/  F2FP.BF16.F32.PACK_AB R5, R5, R164 ;  /* 0x000000a40505723e */ /* 0x000fe400000010ff */
[----:B------:R-:W-:Y:S01]  /*fe10*/  LEA R0, R0, UR4, 0x1 ;  /* 0x0000000400007c11 */ /* 0x000fe2000f8e08ff */
[----:B------:R-:W-:Y:S01]  /*fe20*/  @UP0 ULDC.64 UR4, c[0x0][0x298] ;  /* 0x0000a60000040ab9 */ /* 0x000fe20000000a00 */
[----:B------:R-:W-:Y:S01]  /*fe30*/  F2FP.BF16.F32.PACK_AB R24, R24, R10 ;  /* 0x0000000a1818723e */ /* 0x000fe200000010ff */
[----:B------:R-:W-:Y:S01]  /*fe40*/  @UP0 UIMAD.WIDE.U32 UR8, UR16, UR4, URZ ;  /* 0x00000004100802a5 */ /* 0x000fe2000f8e003f */
[----:B------:R-:W-:Y:S01]  /*fe50*/  SEL R6, R6, 0xffffffe0, !P1 ;  /* 0xffffffe006067807 */ /* 0x000fe20004800000 */
[----:B------:R1:W-:Y:S01]  /*fe60*/  STS [R0], R5 ;  /* 0x0000000500007388 */ /* 0x0003e20000000800 */
[----:B------:R-:W-:Y:S01]  /*fe70*/  MOV R10, 0x40 ;  /* 0x00000040000a7802 */ /* 0x000fe20000000f00 */
[----:B------:R-:W-:Y:S01]  /*fe80*/  @UP0 UIMAD UR7, UR16, UR5, UR9 ;  /* 0x00000005100702a4 */ /* 0x000fe2000f8e0209 */
[----:B------:R-:W-:-:S02]  /*fe90*/  F2FP.BF16.F32.PACK_AB R4, R4, R166 ;  /* 0x000000a60404723e */ /* 0x000fc400000010ff */
[C---:B------:R-:W-:Y:S02]  /*fea0*/  IADD3 R2, R0.reuse, -0x10, RZ ;  /* 0xfffffff000027810 */ /* 0x040fe40007ffe0ff */
        /* <DEDUP_REMOVED lines=12> */
[----:B-1----:R-:W-:Y:S02]  /*ff70*/  IADD3 R5, R0, R6, RZ ;  /* 0x0000000600057210 */ /* 0x002fe40007ffe0ff */
[----:B------:R-:W-:Y:S02]  /*ff80*/  F2FP.BF16.F32.PACK_AB R15, R15, R150 ;  /* 0x000000960f0f723e */ /* 0x000fe400000010ff */
[----:B------:R-:W-:Y:S01]  /*ff90*/  F2FP.BF16.F32.PACK_AB R34, R34, R144 ;  /* 0x000000902222723e */ /* 0x000fe200000010ff */
[----:B------:R1:W-:Y:S01]  /*ffa0*/  STS [R5], R8 ;  /* 0x0000000805007388 */ /* 0x0003e20000000800 */
[----:B------:R-:W-:-:S02]  /*ffb0*/  F2FP.BF16.F32.PACK_AB R33, R33, R146 ;  /* 0x000000922121723e */ /* 0x000fc400000010ff */
[----:B--2---:R-:W-:Y:S01]  /*ffc0*/  IADD3 R4, R6, R2, RZ ;  /* 0x0000000206047210 */ /* 0x004fe20007ffe0ff */
[----:B------:R-:W-:Y:S01]  /*ffd0*/  STS [R5+0x400], R13 ;  /* 0x0004000d05007388 */ /* 0x000fe20000000800 */
[----:B------:R-:W-:Y:S02]  /*ffe0*/  PLOP3.LUT P1, PT, PT, PT, UP0, 0x80, 0x0 ;  /* 0x000000000000781c */ /* 0x000fe40003f2f008 */
[----:B------:R-:W-:Y:S01]  /*fff0*/  F2FP.BF16.F32.PACK_AB R32, R32, R140 ;  /* 0x0000008c2020723e */ /* 0x000fe200000010ff */
[----:B------:R-:W-:Y:S01]  /*10000*/  STS [R4], R12 ;  /* 0x0000000c04007388 */ /* 0x000fe20000000800 */
[----:B------:R-:W-:Y:S02]  /*10010*/  F2FP.BF16.F32.PACK_AB R31, R31, R142 ;  /* 0x0000008e1f1f723e */ /* 0x000fe400000010ff */
[----:B---3--:R-:W-:Y:S01]  /*10020*/  IADD3 R7, R5, R10, RZ ;  /* 0x0000000a05077210 */ /* 0x008fe20007ffe0ff */
[----:B------:R-:W-:Y:S01]  /*10030*/  STS [R4+0x400], R11 ;  /* 0x0004000b04007388 */ /* 0x000fe20000000800 */
[----:B------:R-:W-:-:S02]  /*10040*/  F2FP.BF16.F32.PACK_AB R30, R30, R136 ;  /* 0x000000881e1e723e */ /* 0x000fc400000010ff */
[----:B----4-:R-:W-:Y:S02]  /*10050*/  IADD3 R9, R0, R10, RZ ;  /* 0x0000000a00097210 */ /* 0x010fe40007ffe0ff */
[----:B------:R-:W-:Y:S02]  /*10060*/  F2FP.BF16.F32.PACK_AB R29, R29, R138 ;  /* 0x0000008a1d1d723e */ /* 0x000fe400000010ff */
[----:B------:R-:W-:Y:S01]  /*10070*/  IADD3 R6, R4, R10, RZ ;  /* 0x0000000a04067210 */ /* 0x000fe20007ffe0ff */
[----:B------:R-:W-:Y:S01]  /*10080*/  STS [R9], R14 ;  /* 0x0000000e09007388 */ /* 0x000fe20000000800 */
[----:B------:R-:W-:Y:S02]  /*10090*/  F2FP.BF16.F32.PACK_AB R28, R28, R35 ;  /* 0x000000231c1c723e */ /* 0x000fe400000010ff */
[----:B------:R-:W-:Y:S01]  /*100a0*/  F2FP.BF16.F32.PACK_AB R27, R27, R38 ;  /* 0x000000261b1b723e */ /* 0x000fe200000010ff */
[----:B------:R2:W-:Y:S01]  /*100b0*/  STS [R9+0x400], R15 ;  /* 0x0004000f09007388 */ /* 0x0005e20000000800 */
[----:B-1----:R-:W-:-:S02]  /*100c0*/  IADD3 R8, R10, R2, RZ ;  /* 0x000000020a087210 */ /* 0x002fc40007ffe0ff */
[----:B------:R-:W-:Y:S02]  /*100d0*/  F2FP.BF16.F32.PACK_AB R26, R26, R40 ;  /* 0x000000281a1a723e */ /* 0x000fe400000010ff */
        /* <DEDUP_REMOVED lines=19> */
[----:B------:R3:W-:Y:S01]  /*10210*/  STS [R0+0x2000], R28 ;  /* 0x0020001c00007388 */ /* 0x0007e20000000800 */
[----:B------:R-:W-:Y:S02]  /*10220*/  F2FP.BF16.F32.PACK_AB R43, R43, R70 ;  /* 0x000000462b2b723e */ /* 0x000fe400000010ff */
[----:B------:R-:W-:Y:S01]  /*10230*/  F2FP.BF16.F32.PACK_AB R42, R73, R72 ;  /* 0x00000048492a723e */ /* 0x000fe200000010ff */
[----:B------:R-:W-:Y:S01]  /*10240*/  STS [R0+0x2400], R27 ;  /* 0x0024001b00007388 */ /* 0x000fe20000000800 */
        /* <DEDUP_REMOVED lines=10> */
[----:B--2---:R-:W-:Y:S01]  /*102f0*/  F2FP.BF16.F32.PACK_AB R15, R111, R110 ;  /* 0x0000006e6f0f723e */ /* 0x004fe200000010ff */
[----:B------:R2:W-:Y:S01]  /*10300*/  STS [R5+0x2400], R23 ;  /* 0x0024001705007388 */ /* 0x0005e20000000800 */
[----:B-1----:R-:W-:-:S02]  /*10310*/  F2FP.BF16.F32.PACK_AB R29, R89, R88 ;  /* 0x00000058591d723e */ /* 0x002fc400000010ff */
[----:B------:R-:W-:Y:S01]  /*10320*/  F2FP.BF16.F32.PACK_AB R14, R113, R112 ;  /* 0x00000070710e723e */ /* 0x000fe200000010ff */
[----:B------:R1:W-:Y:S01]  /*10330*/  STS [R4+0x2000], R22 ;  /* 0x0020001604007388 */ /* 0x0003e20000000800 */
[----:B---3--:R-:W-:-:S03]  /*10340*/  F2FP.BF16.F32.PACK_AB R28, R91, R90 ;  /* 0x0000005a5b1c723e */ /* 0x008fc600000010ff */
[----:B------:R-:W-:Y:S04]  /*10350*/  STS [R4+0x2400], R21 ;  /* 0x0024001504007388 */ /* 0x000fe80000000800 */
[----:B------:R-:W-:Y:S01]  /*10360*/  STS [R9+0x2000], R20 ;  /* 0x0020001409007388 */ /* 0x000fe20000000800 */
[----:B----4-:R-:W-:-:S03]  /*10370*/  F2FP.BF16.F32.PACK_AB R26, R93, R92 ;  /* 0x0000005c5d1a723e */ /* 0x010fc600000010ff */
[----:B------:R3:W-:Y:S01]  /*10380*/  STS [R9+0x2400], R19 ;  /* 0x0024001309007388 */ /* 0x0007e20000000800 */
[----:B------:R-:W-:-:S03]  /*10390*/  F2FP.BF16.F32.PACK_AB R25, R95, R94 ;  /* 0x0000005e5f19723e */ /* 0x000fc600000010ff */
[----:B------:R4:W-:Y:S01]  /*103a0*/  STS [R8+0x2000], R18 ;  /* 0x0020001208007388 */ /* 0x0009e20000000800 */
[----:B------:R-:W-:-:S03]  /*103b0*/  F2FP.BF16.F32.PACK_AB R24, R97, R96 ;  /* 0x000000606118723e */ /* 0x000fc600000010ff */
[----:B------:R4:W-:Y:S01]  /*103c0*/  STS [R8+0x2400], R17 ;  /* 0x0024001108007388 */ /* 0x0009e20000000800 */
[----:B--2---:R-:W-:-:S03]  /*103d0*/  F2FP.BF16.F32.PACK_AB R23, R99, R98 ;  /* 0x000000626317723e */ /* 0x004fc600000010ff */
[----:B------:R2:W-:Y:S01]  /*103e0*/  STS [R7+0x2000], R16 ;  /* 0x0020001007007388 */ /* 0x0005e20000000800 */
[----:B-1----:R-:W-:Y:S02]  /*103f0*/  F2FP.BF16.F32.PACK_AB R22, R101, R100 ;  /* 0x000000646516723e */ /* 0x002fe400000010ff */
[----:B---3--:R-:W-:Y:S02]  /*10400*/  F2FP.BF16.F32.PACK_AB R19, R103, R102 ;  /* 0x000000666713723e */ /* 0x008fe400000010ff */
[----:B----4-:R-:W-:Y:S02]  /*10410*/  F2FP.BF16.F32.PACK_AB R18, R105, R104 ;  /* 0x000000686912723e */ /* 0x010fe400000010ff */
[----:B------:R-:W-:Y:S02]  /*10420*/  F2FP.BF16.F32.PACK_AB R17, R107, R106 ;  /* 0x0000006a6b11723e */ /* 0x000fe400000010ff */
[----:B--2---:R-:W-:Y:S01]  /*10430*/  F2FP.BF16.F32.PACK_AB R16, R109, R108 ;  /* 0x0000006c6d10723e */ /* 0x004fe200000010ff */
        /* <DEDUP_REMOVED lines=8> */
.L_x_920:
        /* <DEDUP_REMOVED lines=24> */
.L_x_921:
[----:B------:R-:W-:Y:S01]  /*10640*/  ISETP.NE.AND P4, PT, RZ, UR6, PT ;  /* 0x00000006ff007c0c */ /* 0x000fe2000bf85270 */
[----:B------:R-:W-:Y:S01]  /*10650*/  STS [R7+0x2400], R47 ;  /* 0x0024002f07007388 */ /* 0x000fe20000000800 */
[----:B------:R-:W-:Y:S01]  /*10660*/  PLOP3.LUT P1, PT, PT, PT, PT, 0x8, 0x0 ;  /* 0x000000000000781c */ /* 0x000fe20003f2e170 */
[----:B------:R-:W1:Y:S01]  /*10670*/  S2UR UR4, SR_CTAID.X ;  /* 0x00000000000479c3 */ /* 0x000e620000002500 */
[----:B------:R-:W-:Y:S01]  /*10680*/  BSSY B0, `(.L_x_922) ;  /* 0x0000076000007945 */ /* 0x000fe20003800000 */
[----:B------:R-:W-:Y:S04]  /*10690*/  STS [R6+0x2000], R46 ;  /* 0x0020002e06007388 */ /* 0x000fe80000000800 */
[----:B------:R-:W-:Y:S04]  /*106a0*/  STS [R6+0x2400], R45 ;  /* 0x0024002d06007388 */ /* 0x000fe80000000800 */
[----:B------:R-:W-:Y:S01]  /*106b0*/  STS [R0+0x4000], R44 ;  /* 0x0040002c00007388 */ /* 0x000fe20000000800 */
[----:B------:R-:W2:Y:S01]  /*106c0*/  @!P4 LDC R27, c[0x0][0x2c4] ;  /* 0x0000b100ff1bcb82 */ /* 0x000ea20000000800 */
[----:B------:R-:W-:-:S02]  /*106d0*/  @!P4 PLOP3.LUT P1, PT, P2, PT, PT, 0x80, 0x0 ;  /* 0x000000000000c81c */ /* 0x000fc4000172f070 */
[----:B------:R-:W-:Y:S04]  /*106e0*/  STS [R0+0x4400], R43 ;  /* 0x0044002b00007388 */ /* 0x000fe80000000800 */
[----:B------:R-:W-:Y:S04]  /*106f0*/  STS [R2+0x4000], R42 ;  /* 0x0040002a02007388 */ /* 0x000fe80000000800 */
[----:B------:R-:W-:Y:S01]  /*10700*/  STS [R2+0x4400], R41 ;  /* 0x0044002902007388 */ /* 0x000fe20000000800 */
[----:B-1----:R-:W-:-:S03]  /*10710*/  UIMAD UR6, UR4, -0x40, UR18 ;  /* 0xffffffc0040678a4 */ /* 0x002fc6000f8e0212 */
[----:B------:R-:W-:Y:S04]  /*10720*/  STS [R5+0x4000], R40 ;  /* 0x0040002805007388 */ /* 0x000fe80000000800 */
[----:B------:R-:W-:Y:S04]  /*10730*/  STS [R5+0x4400], R39 ;  /* 0x0044002705007388 */ /* 0x000fe80000000800 */
[----:B------:R-:W-:Y:S01]  /*10740*/  STS [R4+0x4000], R37 ;  /* 0x0040002504007388 */ /* 0x000fe20000000800 */
[----:B--2---:R-:W1:Y:S03]  /*10750*/  @P1 LDC R27, c[0x0][0x2e4] ;  /* 0x0000b900ff1b1b82 */ /* 0x004e660000000800 */
        /* <DEDUP_REMOVED lines=16> */
[----:B------:R5:W-:Y:S01]  /*10860*/  STS [R4+0x6400], R13 ;  /* 0x0064000d04007388 */ /* 0x000be20000000800 */
[----:B--2---:R-:W-:-:S03]  /*10870*/  @P4 IMAD.MOV.U32 R0, RZ, RZ, 0x1 ;  /* 0x00000001ff004424 */ /* 0x004fc600078e00ff */
[----:B------:R2:W-:Y:S04]  /*10880*/  STS [R9+0x6000], R12 ;  /* 0x0060000c09007388 */ /* 0x0005e80000000800 */
[----:B------:R1:W-:Y:S01]  /*10890*/  STS [R9+0x6400], R11 ;  /* 0x0064000b09007388 */ /* 0x0003e20000000800 */
[----:B---3--:R-:W-:Y:S02]  /*108a0*/  LEA.HI R17, R170, R169, RZ, 0x3 ;  /* 0x000000a9aa117211 */ /* 0x008fe400078f18ff */
[----:B------:R-:W-:Y:S01]  /*108b0*/  LOP3.LUT R2, R168, 0xffffffe0, RZ, 0xc0, !PT ;  /* 0xffffffe0a8027812 */ /* 0x000fe200078ec0ff */
[----:B------:R3:W-:Y:S04]  /*108c0*/  STS [R8+0x6000], R10 ;  /* 0x0060000a08007388 */ /* 0x0007e80000000800 */
[----:B------:R3:W-:Y:S01]  /*108d0*/  STS [R8+0x6400], R33 ;  /* 0x0064002108007388 */ /* 0x0007e20000000800 */
[----:B----4-:R-:W4:Y:S01]  /*108e0*/  @P3 MUFU.LG2 R5, R133 ;  /* 0x0000008500053308 */ /* 0x010f220000000c00 */
[----:B------:R-:W-:-:S02]  /*108f0*/  IMAD.MOV.U32 R15, RZ, RZ, 0x7f800000 ;  /* 0x7f800000ff0f7424 */ /* 0x000fc400078e00ff */
[----:B------:R-:W-:Y:S04]  /*10900*/  STS [R7+0x6000], R32 ;  /* 0x0060002007007388 */ /* 0x000fe80000000800 */
[----:B------:R-:W-:Y:S01]  /*10910*/  STS [R7+0x6400], R31 ;  /* 0x0064001f07007388 */ /* 0x000fe20000000800 */
[----:B-----5:R-:W-:-:S03]  /*10920*/  SHF.R.S32.HI R4, RZ, 0x3, R17 ;  /* 0x00000003ff047819 */ /* 0x020fc60000011411 */
[----:B------:R-:W-:Y:S01]  /*10930*/  STS [R6+0x6000], R30 ;  /* 0x0060001e06007388 */ /* 0x000fe20000000800 */
[----:B--2---:R-:W2:Y:S01]  /*10940*/  @!P4 LDC R12, c[0x0][0x270] ;  /* 0x00009c00ff0ccb82 */ /* 0x004ea20000000800 */
[----:B------:R-:W-:Y:S02]  /*10950*/  ISETP.GE.AND P2, PT, R4, UR6, PT ;  /* 0x0000000604007c0c */ /* 0x000fe4000bf46270 */
[----:B------:R5:W-:Y:S01]  /*10960*/  STS [R6+0x6400], R34 ;  /* 0x0064002206007388 */ /* 0x000be20000000800 */
[----:B-1----:R-:W-:Y:S01]  /*10970*/  LEA.HI.SX32 R9, R17, 0x10, 0x1d ;  /* 0x0000001011097811 */ /* 0x002fe200078feaff */
[----:B----4-:R-:W-:Y:S01]  /*10980*/  @P3 FMUL.FTZ R5, R5, 0.69314718246459960938 ;  /* 0x3f31721805053820 */ /* 0x010fe20000410000 */
[----:B------:R-:W-:Y:S02]  /*10990*/  LEA.HI.SX32 R4, R17, 0x20, 0x1d ;  /* 0x0000002011047811 */ /* 0x000fe400078feaff */
[----:B------:R-:W-:Y:S01]  /*109a0*/  BAR.SYNC.DEFER_BLOCKING 0x0 ;  /* 0x0000000000007b1d */ /* 0x000fe20000010000 */
[----:B------:R-:W-:-:S02]  /*109b0*/  ISETP.GE.AND P1, PT, R9, UR6, PT ;  /* 0x0000000609007c0c */ /* 0x000fc4000bf26270 */
[----:B------:R-:W-:-:S05]  /*109c0*/  ISETP.GE.AND P6, PT, R4, UR6, PT ;  /* 0x0000000604007c0c */ /* 0x000fca000bfc6270 */
[----:B---3--:R-:W1:Y:S01]  /*109d0*/  @P4 LDC.64 R10, c[0x0][0x2c0] ;  /* 0x0000b000ff0a4b82 */ /* 0x008e620000000a00 */
[----:B------:R-:W3:Y:S01]  /*109e0*/  @P0 MUFU.LG2 R9, R134 ;  /* 0x0000008600090308 */ /* 0x000ee20000000c00 */
[----:B------:R-:W4:Y:S01]  /*109f0*/  S2R R13, SR_CTAID.Y ;  /* 0x00000000000d7919 */ /* 0x000f220000002600 */
[----:B------:R-:W3:Y:S05]  /*10a00*/  S2R R14, SR_TID.X ;  /* 0x00000000000e7919 */ /* 0x000eea0000002100 */
[----:B------:R-:W3:Y:S01]  /*10a10*/  @P4 LDC R8, c[0x0][0x2c0] ;  /* 0x0000b000ff084b82 */ /* 0x000ee20000000800 */
[----:B------:R-:W3:Y:S01]  /*10a20*/  S2R R18, SR_CTAID.Z ;  /* 0x0000000000127919 */ /* 0x000ee20000002700 */
[----:B--2---:R-:W-:-:S02]  /*10a30*/  @!P4 IMAD R0, R27, R12, RZ ;  /* 0x0000000c1b00c224 */ /* 0x004fc400078e02ff */
[----:B-----5:R-:W-:-:S04]  /*10a40*/  IMAD.IADD R6, R169, 0x1, -R2 ;  /* 0x00000001a9067824 */ /* 0x020fc800078e0a02 */
[----:B------:R-:W2:Y:S01]  /*10a50*/  @P3 LDC R7, c[0x0][0x2e8] ;  /* 0x0000ba00ff073b82 */ /* 0x000ea20000000800 */
[----:B------:R2:W2:Y:S01]  /*10a60*/  LDS.128 R32, [R210+0x1800] ;  /* 0x00180000d2207984 */ /* 0x0004a20000000c00 */
[----:B-1----:R-:W-:-:S06]  /*10a70*/  @P4 IMAD R2, R11, R10, RZ ;  /* 0x0000000a0b024224 */ /* 0x002fcc00078e02ff */
[----:B------:R-:W1:Y:S01]  /*10a80*/  @P0 LDC R10, c[0x0][0x2e8] ;  /* 0x0000ba00ff0a0b82 */ /* 0x000e620000000800 */
[----:B------:R-:W-:Y:S02]  /*10a90*/  @!P4 IMAD.MOV.U32 R2, RZ, RZ, R27 ;  /* 0x000000ffff02c224 */ /* 0x000fe400078e001b */
[----:B------:R-:W-:Y:S01]  /*10aa0*/  @!P4 IMAD.MOV.U32 R8, RZ, RZ, 0x1 ;  /* 0x00000001ff08c424 */ /* 0x000fe200078e00ff */
[----:B------:R-:W-:Y:S01]  /*10ab0*/  LOP3.LUT P4, RZ, R6, 0x3, RZ, 0xc0, !PT ;  /* 0x0000000306ff7812 */ /* 0x000fe2000788c0ff */
[----:B----4-:R-:W-:Y:S02]  /*10ac0*/  IMAD R0, R13, R0, RZ ;  /* 0x000000000d007224 */ /* 0x010fe400078e02ff */
[----:B---3--:R-:W-:Y:S01]  /*10ad0*/  @P0 FMUL.FTZ R6, R9, 0.69314718246459960938 ;  /* 0x3f31721809060820 */ /* 0x008fe20000410000 */
[----:B------:R-:W-:Y:S01]  /*10ae0*/  IMAD R4, R8, UR4, RZ ;  /* 0x0000000408047c24 */ /* 0x000fe2000f8e02ff */
[----:B------:R-:W-:Y:S01]  /*10af0*/  SHF.R.S32.HI R16, RZ, 0x1f, R14 ;  /* 0x0000001fff107819 */ /* 0x000fe2000001140e */
[----:B------:R-:W-:Y:S01]  /*10b00*/  IMAD.MOV.U32 R13, RZ, RZ, 0x7f800000 ;  /* 0x7f800000ff0d7424 */ /* 0x000fe200078e00ff */
[----:B------:R-:W-:Y:S01]  /*10b10*/  SEL R0, R0, RZ, !P5 ;  /* 0x000000ff00007207 */ /* 0x000fe20006800000 */
[----:B--2---:R-:W-:Y:S01]  /*10b20*/  @P3 FFMA.FTZ R15, R132, R7, R5 ;  /* 0x00000007840f3223 */ /* 0x004fe20000010005 */
[----:B------:R-:W-:-:S03]  /*10b30*/  LEA.HI R16, R16, R14, RZ, 0x3 ;  /* 0x0000000e10107211 */ /* 0x000fc600078f18ff */
[----:B------:R-:W-:Y:S02]  /*10b40*/  IMAD R2, R18, R2, R0 ;  /* 0x0000000212027224 */ /* 0x000fe400078e0200 */
[----:B------:R-:W-:Y:S01]  /*10b50*/  IMAD.SHL.U32 R0, R4, 0x40, RZ ;  /* 0x0000004004007824 */ /* 0x000fe200078e00ff */
[----:B------:R-:W-:Y:S01]  /*10b60*/  LOP3.LUT R4, R16, 0xfffffff8, RZ, 0xc0, !PT ;  /* 0xfffffff810047812 */ /* 0x000fe200078ec0ff */
[----:B-1----:R-:W-:-:S03]  /*10b70*/  @P0 FFMA.FTZ R13, R3, R10, R6 ;  /* 0x0000000a030d0223 */ /* 0x002fc60000010006 */
[----:B------:R-:W-:Y:S01]  /*10b80*/  IADD3 R12, P5, P3, R0, R20, R2 ;  /* 0x00000014000c7210 */ /* 0x000fe20007bbe002 */
[----:B------:R-:W-:Y:S01]  /*10b90*/  IMAD.IADD R14, R14, 0x1, -R4 ;  /* 0x000000010e0e7824 */ /* 0x000fe200078e0a04 */
[----:B------:R-:W-:Y:S02]  /*10ba0*/  SHF.R.S32.HI R5, RZ, 0x1f, R0 ;  /* 0x0000001fff057819 */ /* 0x000fe40000011400 */
[----:B------:R-:W-:-:S04]  /*10bb0*/  SHF.R.S32.HI R2, RZ, 0x1f, R2 ;  /* 0x0000001fff027819 */ /* 0x000fc80000011402 */
[----:B------:R-:W-:Y:S01]  /*10bc0*/  IADD3.X R9, R5, R21, R2, P5, P3 ;  /* 0x0000001505097210 */ /* 0x000fe20002fe6402 */
[----:B------:R-:W-:Y:S06]  /*10bd0*/  @P4 BRA `(.L_x_923) ;  /* 0x0000000000804947 */ /* 0x000fec0003800000 */
[----:B------:R-:W1:Y:S01]  /*10be0*/  S2R R4, SR_TID.X ;  /* 0x0000000000047919 */ /* 0x000e620000002100 */
[----:B------:R-:W-:Y:S01]  /*10bf0*/  UIMAD UR5, UR4, -0x40, UR18 ;  /* 0xffffffc0040578a4 */ /* 0x000fe2000f8e0212 */
[----:B-1----:R-:W-:-:S04]  /*10c00*/  SHF.R.S32.HI R2, RZ, 0x1f, R4 ;  /* 0x0000001fff027819 */ /* 0x002fc80000011404 */
[----:B------:R-:W-:-:S04]  /*10c10*/  LEA.HI R2, R2, R4, RZ, 0x5 ;  /* 0x0000000402027211 */ /* 0x000fc800078f28ff */
[----:B------:R-:W-:Y:S02]  /*10c20*/  LOP3.LUT R0, R2, 0xffffffe0, RZ, 0xc0, !PT ;  /* 0xffffffe002007812 */ /* 0x000fe400078ec0ff */
[--C-:B------:R-:W-:Y:S02]  /*10c30*/  SHF.R.S32.HI R3, RZ, 0x5, R2.reuse ;  /* 0x00000005ff037819 */ /* 0x100fe40000011402 */
[----:B------:R-:W-:Y:S01]  /*10c40*/  SHF.R.S32.HI R2, RZ, 0x1f, R2 ;  /* 0x0000001fff027819 */ /* 0x000fe20000011402 */
[----:B------:R-:W-:-:S03]  /*10c50*/  IMAD.IADD R0, R4, 0x1, -R0 ;  /* 0x0000000104007824 */ /* 0x000fc600078e0a00 */
[----:B------:R-:W-:Y:S02]  /*10c60*/  LEA.HI R2, R2, R3, RZ, 0x2 ;  /* 0x0000000302027211 */ /* 0x000fe400078f10ff */
[----:B------:R-:W-:Y:S02]  /*10c70*/  SHF.R.S32.HI R4, RZ, 0x1f, R0 ;  /* 0x0000001fff047819 */ /* 0x000fe40000011400 */
[----:B------:R-:W-:Y:S02]  /*10c80*/  LOP3.LUT R2, R2, 0xffffffc, RZ, 0xc0, !PT ;  /* 0x0ffffffc02027812 */ /* 0x000fe400078ec0ff */
[----:B------:R-:W-:-:S03]  /*10c90*/  LEA.HI R0, R4, R0, RZ, 0x2 ;  /* 0x0000000004007211 */ /* 0x000fc600078f10ff */
[----:B------:R-:W-:Y:S01]  /*10ca0*/  IMAD.IADD R2, R3, 0x1, -R2 ;  /* 0x0000000103027824 */ /* 0x000fe200078e0a02 */
[----:B------:R-:W-:-:S05]  /*10cb0*/  SHF.R.S32.HI R0, RZ, 0x2, R0 ;  /* 0x00000002ff007819 */ /* 0x000fca0000011400 */
[----:B------:R-:W-:-:S04]  /*10cc0*/  IMAD R0, R2, 0x10, R0 ;  /* 0x0000001002007824 */ /* 0x000fc800078e0200 */
[C---:B------:R-:W-:Y:S01]  /*10cd0*/  VIADD R2, R0.reuse, 0x8 ;  /* 0x0000000800027836 */ /* 0x040fe20000000000 */
[----:B------:R-:W-:-:S04]  /*10ce0*/  ISETP.GE.AND P5, PT, R0, UR5, PT ;  /* 0x0000000500007c0c */ /* 0x000fc8000bfa6270 */
[----:B------:R-:W-:-:S09]  /*10cf0*/  ISETP.GE.AND P4, PT, R2, UR5, PT ;  /* 0x0000000502007c0c */ /* 0x000fd2000bf86270 */
[----:B------:R-:W1:Y:S01]  /*10d00*/  @!P5 LDC.64 R6, c[0x0][0x2b0] ;  /* 0x0000ac00ff06db82 */ /* 0x000e620000000a00 */
[----:B------:R-:W-:-:S03]  /*10d10*/  @!P5 IMAD R0, R0, R8, RZ ;  /* 0x000000080000d224 */ /* 0x000fc600078e02ff */
[----:B------:R-:W-:Y:S02]  /*10d20*/  @!P4 IMAD R3, R2, R8, RZ ;  /* 0x000000080203c224 */ /* 0x000fe400078e02ff */
[CC--:B------:R-:W-:Y:S02]  /*10d30*/  @!P5 IADD3 R2, P0, R0.reuse, R12.reuse, RZ ;  /* 0x0000000c0002d210 */ /* 0x0c0fe40007f1e0ff */
[----:B------:R-:W2:Y:S02]  /*10d40*/  @!P4 LDC.64 R10, c[0x0][0x2b0] ;  /* 0x0000ac00ff0acb82 */ /* 0x000ea40000000a00 */
[----:B------:R-:W-:Y:S02]  /*10d50*/  @!P5 LEA.HI.X.SX32 R5, R0, R9, 0x1, P0 ;  /* 0x000000090005d211 */ /* 0x000fe400000f0eff */
[----:B------:R-:W-:-:S04]  /*10d60*/  @!P4 IADD3 R0, P0, R3, R12, RZ ;  /* 0x0000000c0300c210 */ /* 0x000fc80007f1e0ff */
[----:B------:R-:W-:Y:S02]  /*10d70*/  @!P4 LEA.HI.X.SX32 R3, R3, R9, 0x1, P0 ;  /* 0x000000090303c211 */ /* 0x000fe400000f0eff */
[----:B-1----:R-:W-:-:S04]  /*10d80*/  @!P5 LEA R4, P3, R2, R6, 0x2 ;  /* 0x000000060204d211 */ /* 0x002fc800078610ff */
[----:B------:R-:W-:Y:S02]  /*10d90*/  @!P5 LEA.HI.X R5, R2, R7, R5, 0x2, P3 ;  /* 0x000000070205d211 */ /* 0x000fe400018f1405 */
[----:B--2---:R-:W-:-:S03]  /*10da0*/  @!P4 LEA R2, P0, R0, R10, 0x2 ;  /* 0x0000000a0002c211 */ /* 0x004fc600078010ff */
[----:B------:R1:W-:Y:S01]  /*10db0*/  @!P5 STG.E desc[UR30][R4.64], R15 ;  /* 0x0000000f0400d986 */ /* 0x0003e2000c10191e */
[----:B------:R-:W-:-:S05]  /*10dc0*/  @!P4 LEA.HI.X R3, R0, R11, R3, 0x2, P0 ;  /* 0x0000000b0003c211 */ /* 0x000fca00000f1403 */
[----:B------:R1:W-:Y:S04]  /*10dd0*/  @!P4 STG.E desc[UR30][R2.64], R13 ;  /* 0x0000000d0200c986 */ /* 0x0003e8000c10191e */
.L_x_923:
[----:B------:R-:W-:Y:S05]  /*10de0*/  BSYNC B0 ;  /* 0x0000000000007941 */ /* 0x000fea0003800000 */
.L_x_922:
        /* <DEDUP_REMOVED lines=43> */
.L_x_925:
[----:B------:R-:W-:Y:S05]  /*110a0*/  BSYNC B0 ;  /* 0x0000000000007941 */ /* 0x000fea0003800000 */
.L_x_924:
        /* <DEDUP_REMOVED lines=27> */
.L_x_927:
[----:B------:R-:W-:Y:S05]  /*11260*/  BSYNC B0 ;  /* 0x0000000000007941 */ /* 0x000fea0003800000 */
.L_x_926:
        /* <DEDUP_REMOVED lines=27> */
.L_x_929:
[----:B------:R-:W-:Y:S05]  /*11420*/  BSYNC B0 ;  /* 0x0000000000007941 */ /* 0x000fea0003800000 */
.L_x_928:
[----:B-1----:R1:W1:Y:S04]  /*11430*/  LDS.128 R16, [R210+0x3800] ;  /* 0x00380000d2107984 */ /* 0x0022680000000c00 */
[----:B------:R1:W1:Y:S04]  /*11440*/  LDS.128 R12, [R210+0x5800] ;  /* 0x00580000d20c7984 */ /* 0x0002680000000c00 */
[----:B--234-:R-:W2:Y:S01]  /*11450*/  LDS.128 R208, [R210+0x7800] ;  /* 0x00780000d2d07984 */ /* 0x01cea20000000c00 */
        /* <DEDUP_REMOVED lines=22> */
[----:B--2---:R-:W-:Y:S01]  /*115c0*/  STG.E.128 desc[UR30][R2.64+0x180], R208 ;  /* 0x000180d002007986 */ /* 0x004fe2000c101d1e */
[----:B------:R-:W-:Y:S05]  /*115d0*/  EXIT ;  /* 0x000000000000794d */ /* 0x000fea0003800000 */
.L_x_886:
        /* <DEDUP_REMOVED lines=8> */
[----:B------:R-:W-:Y:S01]  /*11660*/  UISETP.EQ.AND UP3, UPT, UR9, URZ, UP3 ;  /* 0x0000003f0900728c */ /* 0x000fe20009f62270 */
[----:B------:R-:W-:Y:S02]  /*11670*/  IMAD.U32 R6, RZ, RZ, UR17 ;  /* 0x00000011ff067e24 */ /* 0x000fe4000f8e00ff */
[----:B------:R-:W-:Y:S01]  /*11680*/  @UP2 ULDC.64 UR4, c[0x0][0x298] ;  /* 0x0000a60000042ab9 */ /* 0x000fe20000000a00 */
[----:B------:R-:W-:Y:S01]  /*11690*/  UISETP.NE.OR UP0, UPT, UR16, -0x1, !UP3 ;  /* 0xffffffff1000788c */ /* 0x000fe2000df05670 */
[----:B------:R-:W-:Y:S01]  /*116a0*/  PLOP3.LUT P0, PT, PT, PT, UP1, 0x80, 0x0 ;  /* 0x000000000000781c */ /* 0x000fe20003f0f018 */
[----:B------:R-:W-:Y:S01]  /*116b0*/  @UP2 UIMAD.WIDE.U32 UR10, UR16, UR4, URZ ;  /* 0x00000004100a22a5 */ /* 0x000fe2000f8e003f */
[----:B------:R-:W-:Y:S01]  /*116c0*/  IMAD.IADD R0, R103, 0x1, -R0 ;  /* 0x0000000167007824 */ /* 0x000fe200078e0a00 */
[----:B------:R-:W-:Y:S01]  /*116d0*/  SHF.R.S32.HI R11, RZ, 0x1f, R10 ;  /* 0x0000001fff0b7819 */ /* 0x000fe2000001140a */
[----:B------:R-:W-:Y:S01]  /*116e0*/  @UP1 ULDC UR12, c[0x0][0x2c0] ;  /* 0x0000b000000c1ab9 */ /* 0x000fe20000000800 */
[----:B------:R-:W-:-:S02]  /*116f0*/  @UP2 UIMAD UR7, UR16, UR5, UR11 ;  /* 0x00000005100722a4 */ /* 0x000fc4000f8e020b */
[----:B------:R-:W-:Y:S01]  /*11700*/  @!UP2 USHF.R.S32.HI UR11, URZ, 0x1f, UR8 ;  /* 0x0000001f3f0ba899 */ /* 0x000fe20008011408 */
[----:B------:R-:W-:Y:S01]  /*11710*/  ISETP.NE.AND P3, PT, R0, RZ, PT ;  /* 0x000000ff0000720c */ /* 0x000fe20003f65270 */
[----:B------:R-:W-:Y:S01]  /*11720*/  @!UP2 ULDC.64 UR4, c[0x0][0x290] ;  /* 0x0000a4000004aab9 */ /* 0x000fe20000000a00 */
[----:B------:R-:W-:Y:S01]  /*11730*/  @!UP3 UMOV UR22, URZ ;  /* 0x0000003f0016bc82 */ /* 0x000fe20008000000 */
[----:B------:R-:W-:Y:S02]  /*11740*/  @!UP2 UIMAD UR9, UR11, UR4, URZ ;  /* 0x000000040b09a2a4 */ /* 0x000fe4000f8e023f */
[----:B------:R-:W-:Y:S02]  /*11750*/  @!UP2 UIMAD.WIDE.U32 UR20, UR8, UR4, URZ ;  /* 0x000000040814a2a5 */ /* 0x000fe4000f8e003f */
[----:B------:R-:W-:Y:S01]  /*11760*/  @!UP2 UIMAD UR9, UR8, UR5, UR9 ;  /* 0x000000050809a2a4 */ /* 0x000fe2000f8e0209 */
[----:B------:R-:W-:Y:S02]  /*11770*/  @!UP3 UMOV UR23, URZ ;  /* 0x0000003f0017bc82 */ /* 0x000fe40008000000 */
[----:B------:R-:W-:Y:S01]  /*11780*/  @UP1 ULDC.64 UR4, c[0x0][0x2c0] ;  /* 0x0000b00000041ab9 */ /* 0x000fe20000000a00 */
[----:B------:R-:W-:-:S02]  /*11790*/  @!UP2 UIADD3 UR7, UR21, UR9, URZ ;  /* 0x000000091507a290 */ /* 0x000fc4000fffe03f */
[----:B------:R-:W-:Y:S01]  /*117a0*/  @UP1 UIMAD UR11, UR5, UR4, URZ ;  /* 0x00000004050b12a4 */ /* 0x000fe2000f8e023f */
[----:B------:R-:W-:Y:S02]  /*117b0*/  @!UP2 UMOV UR10, UR20 ;  /* 0x00000014000aac82 */ /* 0x000fe40008000000 */
[----:B------:R-:W-:Y:S01]  /*117c0*/  @UP3 ULDC UR4, c[0x0][0x2c4] ;  /* 0x0000b10000043ab9 */ /* 0x000fe20000000800 */
[----:B------:R-:W-:Y:S01]  /*117d0*/  @UP1 UMOV UR5, 0x1 ;  /* 0x0000000100051882 */ /* 0x000fe20000000000 */
[----:B------:R-:W-:-:S04]  /*117e0*/  @!UP0 UIMAD UR16, UR8, UR4, URZ ;  /* 0x00000004081082a4 */ /* 0x000fc8000f8e023f */
[----:B------:R-:W-:-:S03]  /*117f0*/  @UP3 USHF.R.S32.HI UR4, URZ, 0x1f, UR16 ;  /* 0x0000001f3f043899 */ /* 0x000fc60008011410 */
[----:B------:R-:W-:-:S04]  /*11800*/  @UP3 UMOV UR22, UR16 ;  /* 0x0000001000163c82 */ /* 0x000fc80008000000 */
[----:B------:R-:W-:Y:S01]  /*11810*/  @UP3 UMOV UR23, UR4 ;  /* 0x0000000400173c82 */ /* 0x000fe20008000000 */
[----:B------:R-:W-:Y:S05]  /*11820*/  @P0 BRA `(.L_x_930) ;  /* 0x0000000000180947 */ /* 0x000fea0003800000 */
[----:B------:R-:W-:Y:S01]  /*11830*/  UISETP.NE.AND UP0, UPT, UR6, URZ, UPT ;  /* 0x0000003f0600728c */ /* 0x000fe2000bf05270 */
[----:B------:R-:W-:Y:S01]  /*11840*/  ULDC UR11, c[0x0][0x2c4] ;  /* 0x0000b100000b7ab9 */ /* 0x000fe20000000800 */
[----:B------:R-:W-:Y:S01]  /*11850*/  ULDC UR5, c[0x0][0x270] ;  /* 0x00009c0000057ab9 */ /* 0x000fe20000000800 */
[----:B------:R-:W-:-:S08]  /*11860*/  UMOV UR12, 0x1 ;  /* 0x00000001000c7882 */ /* 0x000fd00000000000 */
[----:B------:R-:W-:Y:S02]  /*11870*/  @UP0 ULDC UR11, c[0x0][0x2e4] ;  /* 0x0000b900000b0ab9 */ /* 0x000fe40000000800 */
[----:B------:R-:W-:-:S12]  /*11880*/  UIMAD UR5, UR11, UR5, URZ ;  /* 0x000000050b0572a4 */ /* 0x000fd8000f8e023f */
.L_x_930:
[----:B------:R-:W-:Y:S01]  /*11890*/  IMAD.SHL.U32 R0, R0, 0x8, RZ ;  /* 0x0000000800007824 */ /* 0x000fe200078e00ff */
[----:B------:R-:W-:Y:S01]  /*118a0*/  UIADD3 UR18, -UR35, UR18, URZ ;  /* 0x0000001223127290 */ /* 0x000fe2000fffe13f */
[----:B------:R-:W-:Y:S01]  /*118b0*/  IADD3 R15, R10, 0x10, RZ ;  /* 0x000000100a0f7810 */ /* 0x000fe20007ffe0ff */
[----:B------:R-:W-:Y:S01]  /*118c0*/  UIMAD UR9, UR8, UR5, URZ ;  /* 0x00000005080972a4 */ /* 0x000fe2000f8e023f */
[----:B------:R-:W-:Y:S01]  /*118d0*/  BSSY B0, `(.L_x_931) ;  /* 0x000002b000007945 */ /* 0x000fe20003800000 */
[----:B------:R-:W-:Y:S01]  /*118e0*/  USHF.R.S32.HI UR6, URZ, 0x1f, UR15 ;  /* 0x0000001f3f067899 */ /* 0x000fe2000801140f */
[----:B------:R-:W-:Y:S01]  /*118f0*/  IADD3 R2, P0, R0, UR10, RZ ;  /* 0x0000000a00027c10 */ /* 0x000fe2000ff1e0ff */
[----:B------:R-:W-:Y:S01]  /*11900*/  ULDC.64 UR4, c[0x0][0x2a0] ;  /* 0x0000a80000047ab9 */ /* 0x000fe20000000a00 */
[----:B------:R-:W-:Y:S01]  /*11910*/  USEL UR9, UR9, URZ, !UP3 ;  /* 0x0000003f09097287 */ /* 0x000fe2000d800000 */
[----:B------:R-:W-:Y:S01]  /*11920*/  ISETP.GE.AND P1, PT, R10, UR18, PT ;  /* 0x000000120a007c0c */ /* 0x000fe2000bf26270 */
[----:B------:R-:W-:Y:S01]  /*11930*/  UIMAD UR6, UR6, UR4, URZ ;  /* 0x00000004060672a4 */ /* 0x000fe2000f8e023f */
[----:B------:R-:W-:Y:S01]  /*11940*/  LEA.HI.X.SX32 R3, R0, UR7, 0x1, P0 ;  /* 0x0000000700037c11 */ /* 0x000fe200080f0eff */
[----:B------:R-:W-:Y:S01]  /*11950*/  UIMAD UR8, UR35, UR12, URZ ;  /* 0x0000000c230872a4 */ /* 0x000fe2000f8e023f */
[----:B------:R-:W-:Y:S01]  /*11960*/  IMAD.U32 R12, RZ, RZ, UR4 ;  /* 0x00000004ff0c7e24 */ /* 0x000fe2000f8e00ff */
[----:B------:R-:W-:Y:S01]  /*11970*/  UIMAD UR9, UR15, UR11, UR9 ;  /* 0x0000000b0f0972a4 */ /* 0x000fe2000f8e0209 */
[----:B------:R-:W-:Y:S01]  /*11980*/  IMAD.WIDE R6, R6, 0x40, R10 ;  /* 0x0000004006067825 */ /* 0x000fe200078e020a */
[----:B------:R-:W-:Y:S01]  /*11990*/  UIMAD UR5, UR15, UR5, UR6 ;  /* 0x000000050f0572a4 */ /* 0x000fe2000f8e0206 */
[----:B------:R-:W-:Y:S01]  /*119a0*/  ISETP.GE.AND P0, PT, R15, UR18, PT ;  /* 0x000000120f007c0c */ /* 0x000fe2000bf06270 */
[----:B------:R-:W-:Y:S01]  /*119b0*/  USHF.R.S32.HI UR4, URZ, 0x1f, UR8 ;  /* 0x0000001f3f047899 */ /* 0x000fe20008011408 */
[----:B------:R-:W-:Y:S01]  /*119c0*/  IMAD.WIDE.U32 R12, R12, UR15, R2 ;  /* 0x0000000f0c0c7c25 */ /* 0x000fe2000f8e0002 */
[----:B------:R-:W-:Y:S01]  /*119d0*/  USHF.R.S32.HI UR6, URZ, 0x1f, UR9 ;  /* 0x0000001f3f067899 */ /* 0x000fe20008011409 */
[C---:B------:R-:W-:Y:S01]  /*119e0*/  IADD3 R19, R0.reuse, 0x40, RZ ;  /* 0x0000004000137810 */ /* 0x040fe20007ffe0ff */
[----:B------:R-:W-:Y:S01]  /*119f0*/  UIADD3 UR8, UP1, UP0, UR8, UR22, UR9 ;  /* 0x0000001608087290 */ /* 0x000fe2000f83e009 */
[----:B------:R-:W-:Y:S01]  /*11a00*/  VIADD R9, R13, UR5 ;  /* 0x000000050d097c36 */ /* 0x000fe20008000000 */
[----:B------:R-:W-:Y:S01]  /*11a10*/  IADD3 R17, R0, 0xc0, RZ ;  /* 0x000000c000117810 */ /* 0x000fe20007ffe0ff */
[----:B------:R-:W-:Y:S01]  /*11a20*/  VIADD R16, R10, 0x20 ;  /* 0x000000200a107836 */ /* 0x000fe20000000000 */
[----:B------:R-:W-:Y:S01]  /*11a30*/  UIADD3.X UR22, UR4, UR23, UR6, UP1, UP0 ;  /* 0x0000001704167290 */ /* 0x000fe20008fe0406 */
[----:B------:R-:W-:Y:S01]  /*11a40*/  VIADD R18, R0, 0x80 ;  /* 0x0000008000127836 */ /* 0x000fe20000000000 */
[----:B------:R-:W-:Y:S10]  /*11a50*/  @P1 BRA `(.L_x_932) ;  /* 0x0000000000481947 */ /* 0x000ff40003800000 */
        /* <DEDUP_REMOVED lines=18> */
.L_x_932:
[----:B------:R-:W-:Y:S05]  /*11b80*/  BSYNC B0 ;  /* 0x0000000000007941 */ /* 0x000fea0003800000 */
.L_x_931:
        /* <DEDUP_REMOVED lines=25> */
.L_x_934:
[----:B------:R-:W-:Y:S05]  /*11d20*/  BSYNC B0 ;  /* 0x0000000000007941 */ /* 0x000fea0003800000 */
.L_x_933:
        /* <DEDUP_REMOVED lines=24> */
.L_x_936:
[----:B------:R-:W-:Y:S05]  /*11eb0*/  BSYNC B0 ;  /* 0x0000000000007941 */ /* 0x000fea0003800000 */
.L_x_935:
        /* <DEDUP_REMOVED lines=27> */
.L_x_938:
[----:B------:R-:W-:Y:S05]  /*12070*/  BSYNC B0 ;  /* 0x0000000000007941 */ /* 0x000fea0003800000 */
.L_x_937:
        /* <DEDUP_REMOVED lines=10> */
.L_x_940:
[----:B------:R-:W-:Y:S05]  /*12120*/  BSYNC B0 ;  /* 0x0000000000007941 */ /* 0x000fea0003800000 */
.L_x_939:
        /* <DEDUP_REMOVED lines=10> */
.L_x_942:
[----:B------:R-:W-:Y:S05]  /*121d0*/  BSYNC B0 ;  /* 0x0000000000007941 */ /* 0x000fea0003800000 */
.L_x_941:
        /* <DEDUP_REMOVED lines=10> */
.L_x_944:
[----:B------:R-:W-:Y:S05]  /*12280*/  BSYNC B0 ;  /* 0x0000000000007941 */ /* 0x000fea0003800000 */
.L_x_943:
        /* <DEDUP_REMOVED lines=10> */
.L_x_945:
        /* <DEDUP_REMOVED lines=13> */
.L_x_2404:


//--------------------- .text._ZN5flash16flash_fwd_kernelI23Flash_fwd_kernel_traitsILi256ELi64ELi64ELi4ELb0ELb0EN7cutlass10bfloat16_tE19Flash_kernel_traitsILi256ELi64ELi64ELi4ES3_EELb0ELb0ELb0ELb0ELb0ELb0ELb1ELb0EEEvNS_16Flash_fwd_paramsE --------------------------
	.section	.text._ZN5flash16flash_fwd_kernelI23Flash_fwd_kernel_traitsILi256ELi64ELi64ELi4ELb0ELb0EN7cutlass10bfloat16_tE19Flash_kernel_traitsILi256ELi64ELi64ELi4ES3_EELb0ELb0ELb0ELb0ELb0ELb0ELb1ELb0EEEvNS_16Flash_fwd_paramsE,"ax",@progbits
	.align	128
        .global         _ZN5flash16flash_fwd_kernelI23Flash_fwd_kernel_traitsILi256ELi64ELi64ELi4ELb0ELb0EN7cutlass10bfloat16_tE19Flash_kernel_traitsILi256ELi64ELi64ELi4ES3_EELb0ELb0ELb0ELb0ELb0ELb0ELb1ELb0EEEvNS_16Flash_fwd_paramsE
        .type           _ZN5flash16flash_fwd_kernelI23Flash_fwd_kernel_traitsILi256ELi64ELi64ELi4ELb0ELb0EN7cutlass10bfloat16_tE19Flash_kernel_traitsILi256ELi64ELi64ELi4ES3_EELb0ELb0ELb0ELb0ELb0ELb0ELb1ELb0EEEvNS_16Flash_fwd_paramsE,@function
        .size           _ZN5flash16flash_fwd_kernelI23Flash_fwd_kernel_traitsILi256ELi64ELi64ELi4ELb0ELb0EN7cutlass10bfloat16_tE19Flash_kernel_traitsILi256ELi64ELi64ELi4ES3_EELb0ELb0ELb0ELb0ELb0ELb0ELb1ELb0EEEvNS_16Flash_fwd_paramsE,(.L_x_2405 - _ZN5flash16flash_fwd_kernelI23Flash_fwd_kernel_traitsILi256ELi64ELi64ELi4ELb0ELb0EN7cutlass10bfloat16_tE19Flash_kernel_traitsILi256ELi64ELi64ELi4ES3_EELb0ELb0ELb0ELb0ELb0ELb0ELb1ELb0EEEvNS_16Flash_fwd_paramsE)
        .other          _ZN5flash16flash_fwd_kernelI23Flash_fwd_kernel_traitsILi256ELi64ELi64ELi4ELb0ELb0EN7cutlass10bfloat16_tE19Flash_kernel_traitsILi256ELi64ELi64ELi4ES3_EELb0ELb0ELb0ELb0ELb0ELb0ELb1ELb0EEEvNS_16Flash_fwd_paramsE,@"STO_CUDA_ENTRY STV_DEFAULT"
_ZN5flash16flash_fwd_kernelI23Flash_fwd_kernel_traitsILi256ELi64ELi64ELi4ELb0ELb0EN7cutlass10bfloat16_tE19Flash_kernel_traitsILi256ELi64ELi64ELi4ES3_EELb0ELb0ELb0ELb0ELb0ELb0ELb1ELb0EEEvNS_16Flash_fwd_paramsE:
.text._ZN5flash16flash_fwd_kernelI23Flash_fwd_kernel_traitsILi256ELi64ELi64ELi4ELb0ELb0EN7cutlass10bfloat16_tE19Flash_kernel_traitsILi256ELi64ELi64ELi4ES3_EELb0ELb0ELb0ELb0ELb0ELb0ELb1ELb0EEEvNS_16Flash_fwd_paramsE:
        /* <DEDUP_REMOVED lines=56> */
.L_x_946:
[----:B------:R-:W-:-:S05]  /*0380*/  ULDC UR8, c[0x0][0x2c8] ;  /* 0x0000b20000087ab9 */ /* 0x000fca0000000800 */
.L_x_947:
        /* <DEDUP_REMOVED lines=60> */
.L_x_949:
        /* <DEDUP_REMOVED lines=10> */
[----:B------:R-:W-:Y:S01]  /*07f0*/  LEA.HI R4, R33, R109, RZ, 0x4 ;  /* 0x0000006d21047211 */ /* 0x000fe200078f20ff */
        /* <DEDUP_REMOVED lines=60> */
.L_x_950:
[----:B------:R-:W-:Y:S01]  /*0bc0*/  IADD3 R2, P0, R134, UR30, RZ ;  /* 0x0000001e86027c10 */ /* 0x000fe2000ff1e0ff */
[----:B------:R-:W-:Y:S01]  /*0bd0*/  ULDC.64 UR6, c[0x0][0x258] ;  /* 0x0000960000067ab9 */ /* 0x000fe20000000a00 */
[----:B------:R-:W-:Y:S01]  /*0be0*/  LOP3.LUT R223, R0, 0xfffffe00, R3, 0xf8, !PT ;  /* 0xfffffe0000df7812 */ /* 0x000fe200078ef803 */
[----:B------:R-:W-:Y:S01]  /*0bf0*/  IMAD.U32 R0, RZ, RZ, UR6 ;  /* 0x00000006ff007e24 */ /* 0x000fe2000f8e00ff */
[----:B------:R-:W-:Y:S01]  /*0c00*/  IADD3.X R3, R135, UR8, RZ, P0, !PT ;  /* 0x0000000887037c10 */ /* 0x000fe200087fe4ff */
[----:B------:R-:W-:Y:S01]  /*0c10*/  UIMAD UR25, UR25, UR6, URZ ;  /* 0x00000006191972a4 */ /* 0x000fe2000f8e023f */
[----:B------:R-:W1:Y:S01]  /*0c20*/  S2UR UR15, SR_CgaCtaId ;  /* 0x00000000000f79c3 */ /* 0x000e620000008800 */
[C---:B------:R-:W-:Y:S01]  /*0c30*/  IADD3 R114, R134.reuse, 0x40, RZ ;  /* 0x0000004086727810 */ /* 0x040fe20007ffe0ff */
[----:B------:R-:W-:Y:S01]  /*0c40*/  VIADD R113, R134, 0x80 ;  /* 0x0000008086717836 */ /* 0x000fe20000000000 */
[----:B------:R-:W-:Y:S01]  /*0c50*/  ULDC.64 UR8, c[0x0][0x260] ;  /* 0x0000980000087ab9 */ /* 0x000fe20000000a00 */
[----:B------:R-:W-:Y:S01]  /*0c60*/  IMAD.WIDE.U32 R18, R0, UR14, R2 ;  /* 0x0000000e00127c25 */ /* 0x000fe2000f8e0002 */
[----:B------:R-:W-:Y:S01]  /*0c70*/  UIMAD UR14, UR14, UR7, UR25 ;  /* 0x000000070e0e72a4 */ /* 0x000fe2000f8e0219 */
[----:B------:R2:W-:Y:S01]  /*0c80*/  STL [R1+0xc], R114 ;  /* 0x00000c7201007387 */ /* 0x0005e20000100800 */
[----:B------:R-:W-:Y:S01]  /*0c90*/  UIADD3 UR28, -UR28, UR17, URZ ;  /* 0x000000111c1c7290 */ /* 0x000fe2000fffe13f */
[----:B------:R-:W-:Y:S01]  /*0ca0*/  VIADD R112, R134, 0xc0 ;  /* 0x000000c086707836 */ /* 0x000fe20000000000 */
[----:B------:R-:W-:Y:S01]  /*0cb0*/  ULDC.64 UR6, c[0x0][0x268] ;  /* 0x00009a0000067ab9 */ /* 0x000fe20000000a00 */
[----:B------:R-:W-:Y:S01]  /*0cc0*/  IMAD.U32 R35, RZ, RZ, UR8 ;  /* 0x00000008ff237e24 */ /* 0x000fe2000f8e00ff */
[----:B------:R-:W-:Y:S01]  /*0cd0*/  MOV R34, UR6 ;  /* 0x0000000600227c02 */ /* 0x000fe20008000f00 */
[----:B------:R2:W-:Y:S01]  /*0ce0*/  STL [R1+0x8], R113 ;  /* 0x0000087101007387 */ /* 0x0005e20000100800 */
[----:B------:R-:W-:Y:S01]  /*0cf0*/  LOP3.LUT R20, R4, 0xfffffff0, RZ, 0xc0, !PT ;  /* 0xfffffff004147812 */ /* 0x000fe200078ec0ff */
[----:B------:R-:W-:Y:S01]  /*0d00*/  UMOV UR30, 0x400 ;  /* 0x00000400001e7882 */ /* 0x000fe20000000000 */
[----:B------:R-:W-:Y:S01]  /*0d10*/  ISETP.GE.AND P1, PT, R16, UR28, PT ;  /* 0x0000001c10007c0c */ /* 0x000fe2000bf26270 */
[----:B------:R2:W-:Y:S01]  /*0d20*/  STL [R1+0x10], R112 ;  /* 0x0000107001007387 */ /* 0x0005e20000100800 */
[----:B------:R-:W-:Y:S01]  /*0d30*/  SHF.R.S32.HI R25, RZ, 0x4, R4 ;  /* 0x00000004ff197819 */ /* 0x000fe20000011404 */
[----:B------:R-:W-:Y:S01]  /*0d40*/  IMAD.IADD R20, R109, 0x1, -R20 ;  /* 0x000000016d147824 */ /* 0x000fe200078e0a14 */
[----:B------:R-:W-:Y:S01]  /*0d50*/  UIMAD UR29, UR4, UR8, URZ ;  /* 0x00000008041d72a4 */ /* 0x000fe2000f8e023f */
[----:B------:R2:W-:Y:S01]  /*0d60*/  STL [R1+0x54], R35 ;  /* 0x0000542301007387 */ /* 0x0005e20000100800 */
[----:B------:R-:W-:Y:S01]  /*0d70*/  LEA.HI R0, R4, R25, RZ, 0x1 ;  /* 0x0000001904007211 */ /* 0x000fe200078f08ff */
[----:B------:R-:W-:Y:S01]  /*0d80*/  UIMAD UR25, UR4, UR6, URZ ;  /* 0x00000006041972a4 */ /* 0x000fe2000f8e023f */
[----:B------:R-:W-:Y:S01]  /*0d90*/  SHF.R.S32.HI R2, RZ, 0x1f, R20 ;  /* 0x0000001fff027819 */ /* 0x000fe20000011414 */
[----:B------:R2:W-:Y:S01]  /*0da0*/  STL [R1+0x58], R34 ;  /* 0x0000582201007387 */ /* 0x0005e20000100800 */
[----:B-1----:R-:W-:Y:S01]  /*0db0*/  ULEA UR4, UR15, UR30, 0x18 ;  /* 0x0000001e0f047291 */ /* 0x002fe2000f8ec03f */
[----:B------:R-:W-:Y:S01]  /*0dc0*/  VIADD R27, R16, 0x10 ;  /* 0x00000010101b7836 */ /* 0x000fe20000000000 */
[----:B------:R-:W-:Y:S01]  /*0dd0*/  LOP3.LUT R22, R0, 0xfffffffe, RZ, 0xc0, !PT ;  /* 0xfffffffe00167812 */ /* 0x000fe200078ec0ff */
[----:B------:R-:W-:Y:S01]  /*0de0*/  VIADD R26, R16, 0x20 ;  /* 0x00000020101a7836 */ /* 0x000fe20000000000 */
[----:B------:R-:W-:Y:S01]  /*0df0*/  LEA.HI R31, R2, R20, RZ, 0x3 ;  /* 0x00000014021f7211 */ /* 0x000fe200078f18ff */
[----:B------:R-:W-:Y:S01]  /*0e00*/  IMAD R0, R17, UR12, RZ ;  /* 0x0000000c11007c24 */ /* 0x000fe2000f8e02ff */
[----:B------:R-:W-:Y:S01]  /*0e10*/  UIMAD UR9, UR18, UR9, UR29 ;  /* 0x00000009120972a4 */ /* 0x000fe2000f8e021d */
[----:B------:R-:W-:Y:S01]  /*0e20*/  VIADD R15, R19, UR14 ;  /* 0x0000000e130f7c36 */ /* 0x000fe20008000000 */
[----:B------:R-:W-:Y:S01]  /*0e30*/  UIMAD UR25, UR18, UR7, UR25 ;  /* 0x00000007121972a4 */ /* 0x000fe2000f8e0219 */
[----:B------:R-:W-:Y:S01]  /*0e40*/  BSSY B0, `(.L_x_951) ;  /* 0x0000035000007945 */ /* 0x000fe20003800000 */
[C---:B------:R-:W-:Y:S01]  /*0e50*/  VIADD R28, R16.reuse, 0x30 ;  /* 0x00000030101c7836 */ /* 0x040fe20000000000 */
[----:B------:R-:W-:Y:S01]  /*0e60*/  LOP3.LUT R23, R31, 0xfffffff8, RZ, 0xc0, !PT ;  /* 0xfffffff81f177812 */ /* 0x000fe200078ec0ff */
[----:B------:R-:W-:Y:S01]  /*0e70*/  IMAD.WIDE.U32 R10, R16, UR12, R134 ;  /* 0x0000000c100a7c25 */ /* 0x000fe2000f8e0086 */
[----:B------:R-:W-:-:S02]  /*0e80*/  ISETP.GE.AND P0, PT, R27, UR28, PT ;  /* 0x0000001c1b007c0c */ /* 0x000fc4000bf06270 */
[----:B------:R-:W-:Y:S01]  /*0e90*/  ISETP.GE.AND P5, PT, R26, UR28, PT ;  /* 0x0000001c1a007c0c */ /* 0x000fe2000bfa6270 */
[----:B------:R-:W-:Y:S01]  /*0ea0*/  IMAD R21, R16, UR13, R0 ;  /* 0x0000000d10157c24 */ /* 0x000fe2000f8e0200 */
        /* <DEDUP_REMOVED lines=46> */
.L_x_952:
[----:B------:R-:W-:Y:S05]  /*1190*/  BSYNC B0 ;  /* 0x0000000000007941 */ /* 0x000fea0003800000 */
.L_x_951:
        /* <DEDUP_REMOVED lines=14> */
[----:B-1-3--:R-:W-:Y:S01]  /*1280*/  IMAD.MOV.U32 R3, RZ, RZ, R15 ;  /* 0x000000ffff037224 */ /* 0x00afe200078e000f */
[----:B------:R-:W-:Y:S01]  /*1290*/  ISETP.GE.AND P4, PT, R134, UR8, PT ;  /* 0x0000000886007c0c */ /* 0x000fe2000bf86270 */
[----:B------:R-:W-:Y:S01]  /*12a0*/  IMAD.X R2, RZ, RZ, R13, P0 ;  /* 0x000000ffff027224 */ /* 0x000fe200000e060d */
[----:B------:R-:W-:-:S03]  /*12b0*/  ISETP.GE.AND P2, PT, R113, UR8, PT ;  /* 0x0000000871007c0c */ /* 0x000fc6000bf46270 */
[----:B------:R-:W-:Y:S02]  /*12c0*/  IMAD R10, R2, UR6, RZ ;  /* 0x00000006020a7c24 */ /* 0x000fe4000f8e02ff */
[----:B------:R-:W-:-:S04]  /*12d0*/  IMAD.MOV.U32 R2, RZ, RZ, R18 ;  /* 0x000000ffff027224 */ /* 0x000fc800078e0012 */
[----:B------:R-:W1:Y:S01]  /*12e0*/  @!P3 LDC.64 R6, c[0x0][0x210] ;  /* 0x00008400ff06bb82 */ /* 0x000e620000000a00 */
[C---:B------:R-:W-:Y:S01]  /*12f0*/  IMAD.WIDE.U32 R2, R0.reuse, UR6, R2 ;  /* 0x0000000600027c25 */ /* 0x040fe2000f8e0002 */
[----:B------:R4:W-:Y:S03]  /*1300*/  @P4 STS.128 [R223+0x800], RZ ;  /* 0x000800ffdf004388 */ /* 0x0009e60000000c00 */
[----:B------:R-:W-:-:S03]  /*1310*/  IMAD R0, R0, UR7, R10 ;  /* 0x0000000700007c24 */ /* 0x000fc6000f8e020a */
[----:B------:R-:W3:Y:S01]  /*1320*/  @!P4 LDC.64 R8, c[0x0][0x210] ;  /* 0x00008400ff08cb82 */ /* 0x000ee20000000a00 */
[----:B------:R-:W-:-:S07]  /*1330*/  IMAD.IADD R0, R3, 0x1, R0 ;  /* 0x0000000103007824 */ /* 0x000fce00078e0200 */
        /* <DEDUP_REMOVED lines=31> */
.L_x_954:
[----:B------:R-:W-:Y:S05]  /*1530*/  BSYNC B0 ;  /* 0x0000000000007941 */ /* 0x000fea0003800000 */
.L_x_953:
[----:B------:R-:W-:Y:S04]  /*1540*/  BSSY B0, `(.L_x_955) ;  /* 0x0000031000007945 */ /* 0x000fe80003800000 */
[----:B------:R-:W-:Y:S05]  /*1550*/  @P5 BRA `(.L_x_956) ;  /* 0x0000000000bc5947 */ /* 0x000fea0003800000 */
        /* <DEDUP_REMOVED lines=10> */
[----:B----4-:R-:W1:Y:S01]  /*1600*/  @!P5 LDC.64 R8, c[0x0][0x210] ;  /* 0x00008400ff08db82 */ /* 0x010e620000000a00 */
[C---:B------:R-:W-:Y:S01]  /*1610*/  IMAD.WIDE.U32 R2, R0.reuse, UR6, R2 ;  /* 0x0000000600027c25 */ /* 0x040fe2000f8e0002 */
[----:B------:R3:W-:Y:S03]  /*1620*/  @P5 STS.128 [R223+0x1000], RZ ;  /* 0x001000ffdf005388 */ /* 0x0007e60000000c00 */
[----:B------:R-:W-:-:S03]  /*1630*/  IMAD R0, R0, UR7, R10 ;  /* 0x0000000700007c24 */ /* 0x000fc6000f8e020a */
[----:B------:R-:W4:Y:S01]  /*1640*/  @!P4 LDC.64 R6, c[0x0][0x210] ;  /* 0x00008400ff06cb82 */ /* 0x000f220000000a00 */
[----:B------:R-:W-:-:S07]  /*1650*/  IMAD.IADD R0, R3, 0x1, R0 ;  /* 0x0000000103007824 */ /* 0x000fce00078e0200 */
        /* <DEDUP_REMOVED lines=31> */
.L_x_956:
[----:B------:R-:W-:Y:S05]  /*1850*/  BSYNC B0 ;  /* 0x0000000000007941 */ /* 0x000fea0003800000 */
.L_x_955:
        /* <DEDUP_REMOVED lines=49> */
.L_x_958:
[----:B------:R-:W-:Y:S05]  /*1b70*/  BSYNC B0 ;  /* 0x0000000000007941 */ /* 0x000fea0003800000 */
.L_x_957:
[----:B-1-3--:R-:W-:Y:S01]  /*1b80*/  IMAD.WIDE.U32 R2, R35, UR18, R24 ;  /* 0x0000001223027c25 */ /* 0x00afe2000f8e0018 */
[----:B------:R-:W-:Y:S01]  /*1b90*/  ULEA.HI.SX32 UR8, UR19, 0xffffffff, 0x1a ;  /* 0xffffffff13087891 */ /* 0x000fe2000f8fd23f */
[----:B----4-:R-:W-:Y:S01]  /*1ba0*/  SHF.L.U32 R5, R29, 0x3, RZ ;  /* 0x000000031d057819 */ /* 0x010fe200000006ff */
[----:B------:R-:W-:Y:S01]  /*1bb0*/  USHF.L.U32 UR15, UR12, 0x6, URZ ;  /* 0x000000060c0f7899 */ /* 0x000fe2000800063f */
[----:B------:R-:W-:Y:S01]  /*1bc0*/  VIADD R111, R3, UR9 ;  /* 0x00000009036f7c36 */ /* 0x000fe20008000000 */
[----:B------:R1:W-:Y:S01]  /*1bd0*/  STL.64 [R1+0x48], R2 ;  /* 0x0000480201007387 */ /* 0x0003e20000100a00 */
[----:B------:R-:W-:Y:S01]  /*1be0*/  IMAD.MOV.U32 R110, RZ, RZ, R2 ;  /* 0x000000ffff6e7224 */ /* 0x000fe200078e0002 */
[----:B------:R-:W-:Y:S01]  /*1bf0*/  UIMAD UR30, UR8, -0x40, UR23 ;  /* 0xffffffc0081e78a4 */ /* 0x000fe2000f8e0217 */
[----:B------:R-:W-:Y:S01]  /*1c00*/  IMAD.SHL.U32 R0, R32, 0x40, RZ ;  /* 0x0000004020007824 */ /* 0x000fe200078e00ff */
[----:B------:R-:W-:Y:S01]  /*1c10*/  USHF.L.U64.HI UR14, UR12, 0x6, UR13 ;  /* 0x000000060c0e7899 */ /* 0x000fe2000801020d */
[----:B------:R-:W-:Y:S01]  /*1c20*/  IMAD.U32 R108, RZ, RZ, UR15 ;  /* 0x0000000fff6c7e24 */ /* 0x000fe2000f8e00ff */
[----:B------:R3:W-:Y:S01]  /*1c30*/  STL.64 [R1+0x38], R110 ;  /* 0x0000386e01007387 */ /* 0x0007e20000100a00 */
[----:B------:R-:W-:Y:S01]  /*1c40*/  USHF.R.S32.HI UR31, URZ, 0x1f, UR8 ;  /* 0x0000001f3f1f7899 */ /* 0x000fe20008011408 */
[----:B------:R-:W-:Y:S01]  /*1c50*/  ISETP.GE.AND P1, PT, R16, UR30, PT ;  /* 0x0000001e10007c0c */ /* 0x000fe2000bf26270 */
[----:B------:R-:W-:Y:S01]  /*1c60*/  UIMAD UR6, UR14, UR8, URZ ;  /* 0x000000080e0672a4 */ /* 0x000fe2000f8e023f */
[----:B------:R-:W-:Y:S01]  /*1c70*/  LOP3.LUT R4, R0, 0x1c0, RZ, 0xc0, !PT ;  /* 0x000001c000047812 */ /* 0x000fe200078ec0ff */
[----:B------:R-:W-:Y:S01]  /*1c80*/  IMAD.SHL.U32 R0, R36, 0x40, RZ ;  /* 0x0000004024007824 */ /* 0x000fe200078e00ff */
[----:B------:R-:W-:Y:S01]  /*1c90*/  BSSY B0, `(.L_x_959) ;  /* 0x0000033000007945 */ /* 0x000fe20003800000 */
[----:B------:R-:W-:Y:S01]  /*1ca0*/  IMAD.SHL.U32 R6, R16, 0x8, RZ ;  /* 0x0000000810067824 */ /* 0x000fe200078e00ff */
[----:B------:R-:W-:Y:S01]  /*1cb0*/  UIMAD UR6, UR31, UR15, UR6 ;  /* 0x0000000f1f0672a4 */ /* 0x000fe2000f8e0206 */
[----:B------:R-:W-:-:S02]  /*1cc0*/  SHF.R.U32.HI R12, RZ, 0x3, R4 ;  /* 0x00000003ff0c7819 */ /* 0x000fc40000011604 */
[----:B------:R-:W-:Y:S02]  /*1cd0*/  LOP3.LUT R0, R0, 0x1c0, RZ, 0xc0, !PT ;  /* 0x000001c000007812 */ /* 0x000fe400078ec0ff */
[----:B------:R-:W-:Y:S02]  /*1ce0*/  LOP3.LUT R13, R4, 0x8, R6, 0xf8, !PT ;  /* 0x00000008040d7812 */ /* 0x000fe400078ef806 */
[----:B------:R-:W-:Y:S02]  /*1cf0*/  LOP3.LUT R4, R0, 0x8, R5, 0xf8, !PT ;  /* 0x0000000800047812 */ /* 0x000fe400078ef805 */
[----:B------:R-:W-:Y:S02]  /*1d00*/  ISETP.GE.AND P0, PT, R27, UR30, PT ;  /* 0x0000001e1b007c0c */ /* 0x000fe4000bf06270 */
[----:B------:R-:W-:Y:S01]  /*1d10*/  ISETP.GE.AND P5, PT, R26, UR30, PT ;  /* 0x0000001e1a007c0c */ /* 0x000fe2000bfa6270 */
[----:B-1----:R-:W-:Y:S01]  /*1d20*/  IMAD.WIDE.U32 R2, R108, UR8, R110 ;  /* 0x000000086c027c25 */ /* 0x002fe2000f8e006e */
[----:B------:R-:W-:-:S04]  /*1d30*/  SHF.R.U32.HI R0, RZ, 0x3, R0 ;  /* 0x00000003ff007819 */ /* 0x000fc80000011600 */
[----:B------:R-:W-:Y:S01]  /*1d40*/  IADD3 R5, R3, UR6, RZ ;  /* 0x0000000603057c10 */ /* 0x000fe2000fffe0ff */
[----:B---3--:R-:W-:Y:S06]  /*1d50*/  @P1 BRA `(.L_x_960) ;  /* 0x0000000000981947 */ /* 0x008fec0003800000 */
        /* <DEDUP_REMOVED lines=38> */
.L_x_960:
[----:B------:R-:W-:Y:S05]  /*1fc0*/  BSYNC B0 ;  /* 0x0000000000007941 */ /* 0x000fea0003800000 */
.L_x_959:
[----:B------:R-:W-:Y:S01]  /*1fd0*/  IADD3 R18, P1, R22, UR24, RZ ;  /* 0x0000001816127c10 */ /* 0x000fe2000ff3e0ff */
[----:B------:R-:W-:Y:S01]  /*1fe0*/  USHF.L.U64.HI UR28, UR12, 0x4, UR13 ;  /* 0x000000040c1c7899 */ /* 0x000fe2000801020d */
[----:B------:R-:W-:Y:S01]  /*1ff0*/  BSSY B0, `(.L_x_961) ;  /* 0x000002f000007945 */ /* 0x000fe20003800000 */
[----:B------:R-:W-:Y:S01]  /*2000*/  USHF.L.U32 UR29, UR12, 0x4, URZ ;  /* 0x000000040c1d7899 */ /* 0x000fe2000800063f */
[----:B------:R-:W-:Y:S02]  /*2010*/  LOP3.LUT R20, R13, R12, RZ, 0x3c, !PT ;  /* 0x0000000c0d147212 */ /* 0x000fe400078e3cff */
[----:B------:R-:W-:Y:S02]  /*2020*/  ISETP.GE.AND P6, PT, R28, UR30, PT ;  /* 0x0000001e1c007c0c */ /* 0x000fe4000bfc6270 */
[----:B------:R-:W-:Y:S02]  /*2030*/  LOP3.LUT R13, R4, R0, RZ, 0x3c, !PT ;  /* 0x00000000040d7212 */ /* 0x000fe400078e3cff */
        /* <DEDUP_REMOVED lines=11> */
[----:B-1----:R-:W1:Y:S01]  /*20f0*/  @!P2 LDC.64 R6, c[0x0][0x218] ;  /* 0x00008600ff06ab82 */ /* 0x002e620000000a00 */
        /* <DEDUP_REMOVED lines=30> */
.L_x_962:
[----:B------:R-:W-:Y:S05]  /*22e0*/  BSYNC B0 ;  /* 0x0000000000007941 */ /* 0x000fea0003800000 */
.L_x_961:
        /* <DEDUP_REMOVED lines=44> */
.L_x_964:
[----:B------:R-:W-:Y:S05]  /*25b0*/  BSYNC B0 ;  /* 0x0000000000007941 */ /* 0x000fea0003800000 */
.L_x_963:
        /* <DEDUP_REMOVED lines=45> */
.L_x_966:
[----:B------:R-:W-:Y:S05]  /*2890*/  BSYNC B0 ;  /* 0x0000000000007941 */ /* 0x000fea0003800000 */
.L_x_965:
[----:B------:R-:W0:Y:S01]  /*28a0*/  LDGDEPBAR ;  /* 0x00000000000079af */ /* 0x000e220000000000 */
[----:B------:R-:W-:Y:S01]  /*28b0*/  ISETP.GE.AND P2, PT, R16, UR30, PT ;  /* 0x0000001e10007c0c */ /* 0x000fe2000bf46270 */
[----:B-1-34-:R-:W-:Y:S01]  /*28c0*/  IMAD.WIDE.U32 R6, R34, UR18, R18 ;  /* 0x0000001222067c25 */ /* 0x01afe2000f8e0012 */
[----:B------:R-:W-:Y:S01]  /*28d0*/  UIMAD UR6, UR31, UR10, URZ ;  /* 0x0000000a1f0672a4 */ /* 0x000fe2000f8e023f */
[----:B------:R-:W-:Y:S01]  /*28e0*/  LEA.HI R4, R33, R109, RZ, 0x5 ;  /* 0x0000006d21047211 */ /* 0x000fe200078f28ff */
        /* <DEDUP_REMOVED lines=64> */
.L_x_968:
[----:B------:R-:W-:Y:S05]  /*2cf0*/  BSYNC B0 ;  /* 0x0000000000007941 */ /* 0x000fea0003800000 */
.L_x_967:
        /* <DEDUP_REMOVED lines=21> */
[----:B-1-3--:R-:W1:Y:S01]  /*2e50*/  @!P2 LDC.64 R8, c[0x0][0x220] ;  /* 0x00008800ff08ab82 */ /* 0x00ae620000000a00 */
        /* <DEDUP_REMOVED lines=30> */
.L_x_970:
[----:B------:R-:W-:Y:S05]  /*3040*/  BSYNC B0 ;  /* 0x0000000000007941 */ /* 0x000fea0003800000 */
.L_x_969:
        /* <DEDUP_REMOVED lines=17> */
[----:B-1-3--:R-:W1:Y:S01]  /*3160*/  @!P2 LDC.64 R8, c[0x0][0x220] ;  /* 0x00008800ff08ab82 */ /* 0x00ae620000000a00 */
        /* <DEDUP_REMOVED lines=30> */
.L_x_972:
[----:B------:R-:W-:Y:S05]  /*3350*/  BSYNC B0 ;  /* 0x0000000000007941 */ /* 0x000fea0003800000 */
.L_x_971:
        /* <DEDUP_REMOVED lines=16> */
[----:B-1-3--:R-:W1:Y:S08]  /*3460*/  @!P4 LDC.64 R8, c[0x0][0x220] ;  /* 0x00008800ff08cb82 */ /* 0x00ae700000000a00 */
[----:B------:R-:W3:Y:S01]  /*3470*/  @!P2 LDC.64 R12, c[0x0][0x220] ;  /* 0x00008800ff0cab82 */ /* 0x000ee20000000a00 */
        /* <DEDUP_REMOVED lines=30> */
.L_x_974:
[----:B------:R-:W-:Y:S05]  /*3660*/  BSYNC B0 ;  /* 0x0000000000007941 */ /* 0x000fea0003800000 */
.L_x_973:
[----:B-1234-:R-:W-:Y:S01]  /*3670*/  LDSM.16.M88.4 R8, [R203] ;  /* 0x00000000cb08783b */ /* 0x01efe20000000200 */
[----:B------:R-:W-:Y:S01]  /*3680*/  R2P PR, R32, 0x6 ;  /* 0x0000000620007804 */ /* 0x000fe20000000000 */
[----:B------:R-:W-:Y:S01]  /*3690*/  IMAD.MOV.U32 R4, RZ, RZ, 0x10 ;  /* 0x00000010ff047424 */ /* 0x000fe200078e00ff */
[----:B------:R-:W-:Y:S01]  /*36a0*/  LOP3.LUT P0, RZ, R36, 0x2, RZ, 0xc0, !PT ;  /* 0x0000000224ff7812 */ /* 0x000fe2000780c0ff */
[----:B------:R-:W1:Y:S01]  /*36b0*/  LDSM.16.M88.4 R16, [R196+0x8000] ;  /* 0x00800000c410783b */ /* 0x000e620000000200 */
[----:B------:R-:W-:Y:S01]  /*36c0*/  VIADD R0, R196, 0x8000 ;  /* 0x00008000c4007836 */ /* 0x000fe20000000000 */
[----:B------:R-:W-:Y:S01]  /*36d0*/  ULDC UR6, c[0x0][0x39c] ;  /* 0x0000e70000067ab9 */ /* 0x000fe20000000800 */
[----:B------:R-:W-:Y:S01]  /*36e0*/  SEL R4, R4, 0xfffffff0, !P0 ;  /* 0xfffffff004047807 */ /* 0x000fe20004000000 */
[----:B------:R-:W2:Y:S01]  /*36f0*/  LDSM.16.M88.4 R24, [R196+0x8800] ;  /* 0x00880000c418783b */ /* 0x000ea20000000200 */
[----:B------:R-:W-:Y:S01]  /*3700*/  VIADD R207, R196, 0x8020 ;  /* 0x00008020c4cf7836 */ /* 0x000fe20000000000 */
[----:B------:R-:W-:Y:S01]  /*3710*/  LOP3.LUT P0, RZ, R36, 0x4, RZ, 0xc0, !PT ;  /* 0x0000000424ff7812 */ /* 0x000fe2000780c0ff */
[----:B------:R-:W-:Y:S01]  /*3720*/  IMAD.MOV.U32 R2, RZ, RZ, 0x40 ;  /* 0x00000040ff027424 */ /* 0x000fe200078e00ff */
[----:B------:R-:W3:Y:S01]  /*3730*/  LDSM.16.M88.4 R32, [R196+0x9000] ;  /* 0x00900000c420783b */ /* 0x000ee20000000200 */
[----:B------:R-:W-:Y:S01]  /*3740*/  IMAD R204, R4, 0x2, R203 ;  /* 0x0000000204cc7824 */ /* 0x000fe200078e02cb */
[----:B------:R-:W-:Y:S01]  /*3750*/  @P1 IADD3 R207, R0, -0x20, RZ ;  /* 0xffffffe000cf1810 */ /* 0x000fe20007ffe0ff */
[----:B------:R-:W-:Y:S01]  /*3760*/  IMAD.MOV.U32 R0, RZ, RZ, 0x20 ;  /* 0x00000020ff007424 */ /* 0x000fe200078e00ff */
[----:B------:R-:W4:Y:S01]  /*3770*/  LDSM.16.M88.4 R28, [R196+0x9800] ;  /* 0x00980000c41c783b */ /* 0x000f220000000200 */
[----:B------:R-:W-:Y:S01]  /*3780*/  SEL R2, R2, 0xffffffc0, !P2 ;  /* 0xffffffc002027807 */ /* 0x000fe20005000000 */
[----:B------:R-:W-:Y:S01]  /*3790*/  IMAD.SHL.U32 R6, R109, 0x2, RZ ;  /* 0x000000026d067824 */ /* 0x000fe200078e00ff */
[----:B------:R-:W-:Y:S01]  /*37a0*/  UISETP.GE.AND UP0, UPT, UR23, 0x41, UPT ;  /* 0x000000411700788c */ /* 0x000fe2000bf06270 */
[----:B------:R-:W-:Y:S01]  /*37b0*/  LDSM.16.M88.4 R12, [R204] ;  /* 0x00000000cc0c783b */ /* 0x000fe20000000200 */
[----:B------:R-:W-:Y:S01]  /*37c0*/  SEL R0, R0, 0xffffffe0, !P0 ;  /* 0xffffffe000007807 */ /* 0x000fe20004000000 */
[----:B------:R-:W-:Y:S01]  /*37d0*/  IMAD.IADD R201, R2, 0x1, R207 ;  /* 0x0000000102c97824 */ /* 0x000fe200078e02cf */
[----:B------:R-:W-:Y:S01]  /*37e0*/  IADD3 R202, R196, R2, RZ ;  /* 0x00000002c4ca7210 */ /* 0x000fe20007ffe0ff */
[----:B------:R-:W5:Y:S01]  /*37f0*/  LDSM.16.M88.4 R40, [R207] ;  /* 0x00000000cf28783b */ /* 0x000f620000000200 */
[----:B------:R-:W-:Y:S01]  /*3800*/  LOP3.LUT R6, R6, 0x6, RZ, 0xc0, !PT ;  /* 0x0000000606067812 */ /* 0x000fe200078ec0ff */
[C---:B------:R-:W-:Y:S01]  /*3810*/  IMAD R206, R0.reuse, 0x2, R203 ;  /* 0x0000000200ce7824 */ /* 0x040fe200078e02cb */
[C---:B------:R-:W-:Y:S01]  /*3820*/  IADD3 R219, R207.reuse, 0x2000, RZ ;  /* 0x00002000cfdb7810 */ /* 0x040fe20007ffe0ff */
[----:B------:R-:W5:Y:S01]  /*3830*/  LDSM.16.M88.4 R56, [R207+0x800] ;  /* 0x00080000cf38783b */ /* 0x000f620000000200 */
[----:B------:R-:W-:Y:S01]  /*3840*/  IMAD R205, R0, 0x2, R204 ;  /* 0x0000000200cd7824 */ /* 0x000fe200078e02cc */
[C---:B------:R-:W-:Y:S01]  /*3850*/  IADD3 R215, R207.reuse, 0x4000, RZ ;  /* 0x00004000cfd77810 */ /* 0x040fe20007ffe0ff */
[C---:B------:R-:W-:Y:S01]  /*3860*/  VIADD R222, R207.reuse, 0x800 ;  /* 0x00000800cfde7836 */ /* 0x040fe20000000000 */
[----:B------:R-:W5:Y:S01]  /*3870*/  LDSM.16.M88.4 R64, [R207+0x1000] ;  /* 0x00100000cf40783b */ /* 0x000f620000000200 */
[C---:B------:R-:W-:Y:S01]  /*3880*/  VIADD R221, R207.reuse, 0x1000 ;  /* 0x00001000cfdd7836 */ /* 0x040fe20000000000 */
[C---:B------:R-:W-:Y:S01]  /*3890*/  IADD3 R212, R207.reuse, 0x5800, RZ ;  /* 0x00005800cfd47810 */ /* 0x040fe20007ffe0ff */
[C---:B------:R-:W-:Y:S01]  /*38a0*/  VIADD R220, R207.reuse, 0x1800 ;  /* 0x00001800cfdc7836 */ /* 0x040fe20000000000 */
[----:B------:R-:W5:Y:S01]  /*38b0*/  LDSM.16.M88.4 R68, [R207+0x1800] ;  /* 0x00180000cf44783b */ /* 0x000f620000000200 */
[C---:B------:R-:W-:Y:S01]  /*38c0*/  VIADD R218, R207.reuse, 0x2800 ;  /* 0x00002800cfda7836 */ /* 0x040fe20000000000 */
[C---:B------:R-:W-:Y:S01]  /*38d0*/  IADD3 R209, R207.reuse, 0x7000, RZ ;  /* 0x00007000cfd17810 */ /* 0x040fe20007ffe0ff */
[C---:B------:R-:W-:Y:S01]  /*38e0*/  VIADD R217, R207.reuse, 0x3000 ;  /* 0x00003000cfd97836 */ /* 0x040fe20000000000 */
[----:B------:R-:W-:Y:S01]  /*38f0*/  LDSM.16.M88.4 R20, [R206] ;  /* 0x00000000ce14783b */ /* 0x000fe20000000200 */
[----:B------:R-:W-:-:S02]  /*3900*/  VIADD R216, R207, 0x3800 ;  /* 0x00003800cfd87836 */ /* 0x000fc40000000000 */
[C---:B------:R-:W-:Y:S01]  /*3910*/  VIADD R214, R207.reuse, 0x4800 ;  /* 0x00004800cfd67836 */ /* 0x040fe20000000000 */
[C---:B-1----:R-:W-:Y:S01]  /*3920*/  HMMA.16816.F32.BF16 R36, R8.reuse, R16, RZ ;  /* 0x000000100824723c */ /* 0x042fe200000418ff */
[----:B------:R-:W1:Y:S01]  /*3930*/  LDSM.16.M88.4 R72, [R202+0x8000] ;  /* 0x00800000ca48783b */ /* 0x000e620000000200 */
[C---:B------:R-:W-:Y:S02]  /*3940*/  VIADD R213, R207.reuse, 0x5000 ;  /* 0x00005000cfd57836 */ /* 0x040fe40000000000 */
[C---:B------:R-:W-:Y:S01]  /*3950*/  VIADD R211, R207.reuse, 0x6000 ;  /* 0x00006000cfd37836 */ /* 0x040fe20000000000 */
[----:B------:R-:W1:Y:S01]  /*3960*/  LDSM.16.M88.4 R88, [R202+0x8800] ;  /* 0x00880000ca58783b */ /* 0x000e620000000200 */
[----:B------:R-:W-:Y:S01]  /*3970*/  HMMA.16816.F32.BF16 R16, R8, R18, RZ ;  /* 0x000000120810723c */ /* 0x000fe200000418ff */
[C---:B------:R-:W-:Y:S02]  /*3980*/  VIADD R210, R207.reuse, 0x6800 ;  /* 0x00006800cfd27836 */ /* 0x040fe40000000000 */
[----:B------:R-:W1:Y:S01]  /*3990*/  LDSM.16.M88.4 R76, [R202+0x9000] ;  /* 0x00900000ca4c783b */ /* 0x000e620000000200 */
[----:B------:R-:W-:-:S02]  /*39a0*/  VIADD R208, R207, 0x7800 ;  /* 0x00007800cfd07836 */ /* 0x000fc40000000000 */
[C---:B--2---:R-:W-:Y:S01]  /*39b0*/  HMMA.16816.F32.BF16 R44, R8.reuse, R24, RZ ;  /* 0x00000018082c723c */ /* 0x044fe200000418ff */
[----:B------:R-:W2:Y:S04]  /*39c0*/  LDSM.16.M88.4 R80, [R202+0x9800] ;  /* 0x00980000ca50783b */ /* 0x000ea80000000200 */
[----:B------:R-:W-:Y:S01]  /*39d0*/  LDSM.16.M88.4 R84, [R201] ;  /* 0x00000000c954783b */ /* 0x000fe20000000200 */
[C---:B------:R-:W-:Y:S03]  /*39e0*/  HMMA.16816.F32.BF16 R24, R8.reuse, R26, RZ ;  /* 0x0000001a0818723c */ /* 0x040fe600000418ff */
[----:B------:R-:W-:Y:S03]  /*39f0*/  LDSM.16.M88.4 R92, [R201+0x800] ;  /* 0x00080000c95c783b */ /* 0x000fe60000000200 */
[C---:B---3--:R-:W-:Y:S01]  /*3a00*/  HMMA.16816.F32.BF16 R48, R8.reuse, R32, RZ ;  /* 0x000000200830723c */ /* 0x048fe200000418ff */
[----:B------:R-:W-:Y:S04]  /*3a10*/  LDSM.16.M88.4 R100, [R207+0x4000] ;  /* 0x00400000cf64783b */ /* 0x000fe80000000200 */
[----:B------:R-:W-:Y:S01]  /*3a20*/  LDSM.16.M88.4 R96, [R202+0xc000] ;  /* 0x00c00000ca60783b */ /* 0x000fe20000000200 */
[C---:B------:R-:W-:Y:S03]  /*3a30*/  HMMA.16816.F32.BF16 R52, R8.reuse, R34, RZ ;  /* 0x000000220834723c */ /* 0x040fe600000418ff */
[----:B------:R-:W0:Y:S03]  /*3a40*/  LDGDEPBAR ;  /* 0x00000000000079af */ /* 0x000e260000000000 */
[C---:B----4-:R-:W-:Y:S06]  /*3a50*/  HMMA.16816.F32.BF16 R60, R8.reuse, R28, RZ ;  /* 0x0000001c083c723c */ /* 0x050fec00000418ff */
[----:B------:R-:W-:Y:S06]  /*3a60*/  HMMA.16816.F32.BF16 R8, R8, R30, RZ ;  /* 0x0000001e0808723c */ /* 0x000fec00000418ff */
[C---:B-----5:R-:W-:Y:S06]  /*3a70*/  HMMA.16816.F32.BF16 R28, R12.reuse, R40, R36 ;  /* 0x000000280c1c723c */ /* 0x060fec0000041824 */
[C---:B------:R-:W-:Y:S01]  /*3a80*/  HMMA.16816.F32.BF16 R32, R12.reuse, R42, R16 ;  /* 0x0000002a0c20723c */ /* 0x040fe20000041810 */
[----:B------:R-:W3:Y:S05]  /*3a90*/  LDSM.16.M88.4 R16, [R205] ;  /* 0x00000000cd10783b */ /* 0x000eea0000000200 */
[C---:B------:R-:W-:Y:S01]  /*3aa0*/  HMMA.16816.F32.BF16 R36, R12.reuse, R56, R44 ;  /* 0x000000380c24723c */ /* 0x040fe2000004182c */
[----:B------:R-:W4:Y:S05]  /*3ab0*/  LDSM.16.M88.4 R44, [R201+0x1000] ;  /* 0x00100000c92c783b */ /* 0x000f2a0000000200 */
[C---:B------:R-:W-:Y:S06]  /*3ac0*/  HMMA.16816.F32.BF16 R40, R12.reuse, R58, R24 ;  /* 0x0000003a0c28723c */ /* 0x040fec0000041818 */
[C---:B------:R-:W-:Y:S06]  /*3ad0*/  HMMA.16816.F32.BF16 R48, R12.reuse, R64, R48 ;  /* 0x000000400c30723c */ /* 0x040fec0000041830 */
[C---:B------:R-:W-:Y:S01]  /*3ae0*/  HMMA.16816.F32.BF16 R52, R12.reuse, R66, R52 ;  /* 0x000000420c34723c */ /* 0x040fe20000041834 */
[----:B------:R-:W-:Y:S05]  /*3af0*/  LDSM.16.M88.4 R64, [R196+0xa000] ;  /* 0x00a00000c440783b */ /* 0x000fea0000000200 */
[C---:B------:R-:W-:Y:S01]  /*3b00*/  HMMA.16816.F32.BF16 R56, R12.reuse, R68, R60 ;  /* 0x000000440c38723c */ /* 0x040fe2000004183c */
[----:B------:R-:W5:Y:S05]  /*3b10*/  LDSM.16.M88.4 R60, [R201+0x1800] ;  /* 0x00180000c93c783b */ /* 0x000f6a0000000200 */
[----:B------:R-:W-:Y:S01]  /*3b20*/  HMMA.16816.F32.BF16 R24, R12, R70, R8 ;  /* 0x000000460c18723c */ /* 0x000fe20000041808 */
[----:B------:R-:W5:Y:S04]  /*3b30*/  LDSM.16.M88.4 R12, [R203+0x2000] ;  /* 0x00200000cb0c783b */ /* 0x000f680000000200 */
[----:B------:R-:W-:Y:S01]  /*3b40*/  LDSM.16.M88.4 R68, [R196+0xb000] ;  /* 0x00b00000c444783b */ /* 0x000fe20000000200 */
[C---:B-1----:R-:W-:Y:S06]  /*3b50*/  HMMA.16816.F32.BF16 R8, R20.reuse, R72, R28 ;  /* 0x000000481408723c */ /* 0x042fec000004181c */
        /* <DEDUP_REMOVED lines=8> */
[C---:B--2---:R-:W-:Y:S06]  /*3be0*/  HMMA.16816.F32.BF16 R56, R20.reuse, R80, R56 ;  /* 0x000000501438723c */ /* 0x044fec0000041838 */
[----:B------:R-:W-:Y:S01]  /*3bf0*/  HMMA.16816.F32.BF16 R28, R20, R82, R24 ;  /* 0x00000052141c723c */ /* 0x000fe20000041818 */
[----:B------:R-:W-:Y:S05]  /*3c00*/  LDSM.16.M88.4 R80, [R202+0xa000] ;  /* 0x00a00000ca50783b */ /* 0x000fea0000000200 */
[C---:B---3--:R-:W-:Y:S01]  /*3c10*/  HMMA.16816.F32.BF16 R24, R16.reuse, R84, R8 ;  /* 0x000000541018723c */ /* 0x048fe20000041808 */
[----:B------:R-:W2:Y:S05]  /*3c20*/  LDSM.16.M88.4 R8, [R204+0x2000] ;  /* 0x00200000cc08783b */ /* 0x000eaa0000000200 */
[C---:B------:R-:W-:Y:S01]  /*3c30*/  HMMA.16816.F32.BF16 R20, R16.reuse, R86, R32 ;  /* 0x000000561014723c */ /* 0x040fe20000041820 */
[----:B------:R-:W3:Y:S05]  /*3c40*/  LDSM.16.M88.4 R84, [R207+0x2800] ;  /* 0x00280000cf54783b */ /* 0x000eea0000000200 */
[C---:B------:R-:W-:Y:S06]  /*3c50*/  HMMA.16816.F32.BF16 R36, R16.reuse, R92, R36 ;  /* 0x0000005c1024723c */ /* 0x040fec0000041824 */
[C---:B------:R-:W-:Y:S01]  /*3c60*/  HMMA.16816.F32.BF16 R40, R16.reuse, R94, R40 ;  /* 0x0000005e1028723c */ /* 0x040fe20000041828 */
[----:B------:R-:W-:Y:S05]  /*3c70*/  LDSM.16.M88.4 R92, [R202+0xa800] ;  /* 0x00a80000ca5c783b */ /* 0x000fea0000000200 */
[C---:B----4-:R-:W-:Y:S06]  /*3c80*/  HMMA.16816.F32.BF16 R48, R16.reuse, R44, R48 ;  /* 0x0000002c1030723c */ /* 0x050fec0000041830 */
[C---:B------:R-:W-:Y:S06]  /*3c90*/  HMMA.16816.F32.BF16 R52, R16.reuse, R46, R52 ;  /* 0x0000002e1034723c */ /* 0x040fec0000041834 */
[C---:B-----5:R-:W-:Y:S06]  /*3ca0*/  HMMA.16816.F32.BF16 R56, R16.reuse, R60, R56 ;  /* 0x0000003c1038723c */ /* 0x060fec0000041838 */
[----:B------:R-:W-:Y:S01]  /*3cb0*/  HMMA.16816.F32.BF16 R32, R16, R62, R28 ;  /* 0x0000003e1020723c */ /* 0x000fe2000004181c */
[----:B------:R-:W4:Y:S05]  /*3cc0*/  LDSM.16.M88.4 R60, [R207+0x3000] ;  /* 0x00300000cf3c783b */ /* 0x000f2a0000000200 */
[C---:B------:R-:W-:Y:S06]  /*3cd0*/  HMMA.16816.F32.BF16 R28, R12.reuse, R64, R24 ;  /* 0x000000400c1c723c */ /* 0x040fec0000041818 */
[C---:B------:R-:W-:Y:S01]  /*3ce0*/  HMMA.16816.F32.BF16 R24, R12.reuse, R66, R20 ;  /* 0x000000420c18723c */ /* 0x040fe20000041814 */
[----:B------:R-:W5:Y:S04]  /*3cf0*/  LDSM.16.M88.4 R64, [R207+0x3800] ;  /* 0x00380000cf40783b */ /* 0x000f680000000200 */
[----:B------:R-:W5:Y:S01]  /*3d00*/  LDSM.16.M88.4 R20, [R206+0x2000] ;  /* 0x00200000ce14783b */ /* 0x000f620000000200 */
[C---:B-1----:R-:W-:Y:S06]  /*3d10*/  HMMA.16816.F32.BF16 R16, R12.reuse, R88, R36 ;  /* 0x000000580c10723c */ /* 0x042fec0000041824 */
[C---:B------:R-:W-:Y:S01]  /*3d20*/  HMMA.16816.F32.BF16 R40, R12.reuse, R90, R40 ;  /* 0x0000005a0c28723c */ /* 0x040fe20000041828 */
[----:B------:R-:W-:Y:S05]  /*3d30*/  LDSM.16.M88.4 R88, [R201+0x2000] ;  /* 0x00200000c958783b */ /* 0x000fea0000000200 */
[C---:B------:R-:W-:Y:S06]  /*3d40*/  HMMA.16816.F32.BF16 R48, R12.reuse, R68, R48 ;  /* 0x000000440c30723c */ /* 0x040fec0000041830 */
[C---:B------:R-:W-:Y:S01]  /*3d50*/  HMMA.16816.F32.BF16 R52, R12.reuse, R70, R52 ;  /* 0x000000460c34723c */ /* 0x040fe20000041834 */
[----:B------:R-:W-:Y:S05]  /*3d60*/  LDSM.16.M88.4 R68, [R201+0x3000] ;  /* 0x00300000c944783b */ /* 0x000fea0000000200 */
[C---:B------:R-:W-:Y:S06]  /*3d70*/  HMMA.16816.F32.BF16 R56, R12.reuse, R72, R56 ;  /* 0x000000480c38723c */ /* 0x040fec0000041838 */
[----:B------:R-:W-:Y:S01]  /*3d80*/  HMMA.16816.F32.BF16 R44, R12, R74, R32 ;  /* 0x0000004a0c2c723c */ /* 0x000fe20000041820 */
[----:B------:R-:W1:Y:S05]  /*3d90*/  LDSM.16.M88.4 R72, [R202+0xb000] ;  /* 0x00b00000ca48783b */ /* 0x000e6a0000000200 */
[C---:B--2---:R-:W-:Y:S06]  /*3da0*/  HMMA.16816.F32.BF16 R36, R8.reuse, R76, R28 ;  /* 0x0000004c0824723c */ /* 0x044fec000004181c */
[C---:B---3--:R-:W-:Y:S01]  /*3db0*/  HMMA.16816.F32.BF16 R12, R8.reuse, R84, R16 ;  /* 0x00000054080c723c */ /* 0x048fe20000041810 */
[----:B------:R-:W2:Y:S05]  /*3dc0*/  LDSM.16.M88.4 R16, [R205+0x2000] ;  /* 0x00200000cd10783b */ /* 0x000eaa0000000200 */
[C---:B------:R-:W-:Y:S01]  /*3dd0*/  HMMA.16816.F32.BF16 R32, R8.reuse, R78, R24 ;  /* 0x0000004e0820723c */ /* 0x040fe20000041818 */
[----:B------:R-:W3:Y:S05]  /*3de0*/  LDSM.16.M88.4 R76, [R202+0xb800] ;  /* 0x00b80000ca4c783b */ /* 0x000eea0000000200 */
[C---:B------:R-:W-:Y:S01]  /*3df0*/  HMMA.16816.F32.BF16 R28, R8.reuse, R86, R40 ;  /* 0x00000056081c723c */ /* 0x040fe20000041828 */
[----:B------:R-:W-:Y:S05]  /*3e00*/  LDSM.16.M88.4 R84, [R196+0xc000] ;  /* 0x00c00000c454783b */ /* 0x000fea0000000200 */
[C---:B----4-:R-:W-:Y:S06]  /*3e10*/  HMMA.16816.F32.BF16 R24, R8.reuse, R60, R48 ;  /* 0x0000003c0818723c */ /* 0x050fec0000041830 */
[C---:B------:R-:W-:Y:S06]  /*3e20*/  HMMA.16816.F32.BF16 R40, R8.reuse, R62, R52 ;  /* 0x0000003e0828723c */ /* 0x040fec0000041834 */
[C---:B-----5:R-:W-:Y:S06]  /*3e30*/  HMMA.16816.F32.BF16 R60, R8.reuse, R64, R56 ;  /* 0x00000040083c723c */ /* 0x060fec0000041838 */
[----:B------:R-:W-:Y:S01]  /*3e40*/  HMMA.16816.F32.BF16 R44, R8, R66, R44 ;  /* 0x00000042082c723c */ /* 0x000fe2000004182c */
[----:B------:R-:W-:Y:S05]  /*3e50*/  LDSM.16.M88.4 R64, [R201+0x2800] ;  /* 0x00280000c940783b */ /* 0x000fea0000000200 */
[C---:B------:R-:W-:Y:S06]  /*3e60*/  HMMA.16816.F32.BF16 R8, R20.reuse, R80, R36 ;  /* 0x000000501408723c */ /* 0x040fec0000041824 */
[C---:B------:R-:W-:Y:S01]  /*3e70*/  HMMA.16816.F32.BF16 R56, R20.reuse, R92, R12 ;  /* 0x0000005c1438723c */ /* 0x040fe2000004180c */
[----:B------:R-:W4:Y:S05]  /*3e80*/  LDSM.16.M88.4 R12, [R203+0x4000] ;  /* 0x00400000cb0c783b */ /* 0x000f2a0000000200 */
[C---:B------:R-:W-:Y:S01]  /*3e90*/  HMMA.16816.F32.BF16 R48, R20.reuse, R82, R32 ;  /* 0x000000521430723c */ /* 0x040fe20000041820 */
[----:B------:R-:W5:Y:S05]  /*3ea0*/  LDSM.16.M88.4 R80, [R201+0x3800] ;  /* 0x00380000c950783b */ /* 0x000f6a0000000200 */
[----:B-1----:R-:W-:Y:S06]  /*3eb0*/  HMMA.16816.F32.BF16 R32, R20, R72, R24 ;  /* 0x000000481420723c */ /* 0x002fec0000041818 */
[----:B--2---:R-:W-:Y:S01]  /*3ec0*/  HMMA.16816.F32.BF16 R24, R16, R88, R8 ;  /* 0x000000581018723c */ /* 0x004fe20000041808 */
[----:B------:R-:W1:Y:S05]  /*3ed0*/  LDSM.16.M88.4 R8, [R204+0x4000] ;  /* 0x00400000cc08783b */ /* 0x000e6a0000000200 */
[C---:B------:R-:W-:Y:S01]  /*3ee0*/  HMMA.16816.F32.BF16 R52, R20.reuse, R94, R28 ;  /* 0x0000005e1434723c */ /* 0x040fe2000004181c */
[----:B------:R-:W-:Y:S05]  /*3ef0*/  LDSM.16.M88.4 R92, [R201+0x4000] ;  /* 0x00400000c95c783b */ /* 0x000fea0000000200 */
[C---:B------:R-:W-:Y:S06]  /*3f00*/  HMMA.16816.F32.BF16 R28, R20.reuse, R74, R40 ;  /* 0x0000004a141c723c */ /* 0x040fec0000041828 */
[C---:B---3--:R-:W-:Y:S01]  /*3f10*/  HMMA.16816.F32.BF16 R36, R20.reuse, R76, R60 ;  /* 0x0000004c1424723c */ /* 0x048fe2000004183c */
[----:B------:R-:W2:Y:S05]  /*3f20*/  LDSM.16.M88.4 R60, [R196+0xc800] ;  /* 0x00c80000c43c783b */ /* 0x000eaa0000000200 */
[----:B------:R-:W-:Y:S01]  /*3f30*/  HMMA.16816.F32.BF16 R44, R20, R78, R44 ;  /* 0x0000004e142c723c */ /* 0x000fe2000004182c */
[----:B------:R-:W3:Y:S05]  /*3f40*/  LDSM.16.M88.4 R76, [R196+0xd800] ;  /* 0x00d80000c44c783b */ /* 0x000eea0000000200 */
[----:B------:R-:W-:Y:S01]  /*3f50*/  HMMA.16816.F32.BF16 R48, R16, R90, R48 ;  /* 0x0000005a1030723c */ /* 0x000fe20000041830 */
[----:B------:R-:W-:Y:S05]  /*3f60*/  LDSM.16.M88.4 R88, [R207+0x5800] ;  /* 0x00580000cf58783b */ /* 0x000fea0000000200 */
[----:B----4-:R-:W-:Y:S01]  /*3f70*/  HMMA.16816.F32.BF16 R20, R12, R84, R24 ;  /* 0x000000540c14723c */ /* 0x010fe20000041818 */
[----:B------:R-:W-:Y:S05]  /*3f80*/  LDSM.16.M88.4 R24, [R205+0x4000] ;  /* 0x00400000cd18783b */ /* 0x000fea0000000200 */
[C---:B------:R-:W-:Y:S06]  /*3f90*/  HMMA.16816.F32.BF16 R56, R16.reuse, R64, R56 ;  /* 0x000000401038723c */ /* 0x040fec0000041838 */
[C---:B------:R-:W-:Y:S01]  /*3fa0*/  HMMA.16816.F32.BF16 R52, R16.reuse, R66, R52 ;  /* 0x000000421034723c */ /* 0x040fe20000041834 */
[----:B------:R-:W4:Y:S05]  /*3fb0*/  LDSM.16.M88.4 R64, [R196+0xd000] ;  /* 0x00d00000c440783b */ /* 0x000f2a0000000200 */
[C---:B------:R-:W-:Y:S06]  /*3fc0*/  HMMA.16816.F32.BF16 R72, R16.reuse, R68, R32 ;  /* 0x000000441048723c */ /* 0x040fec0000041820 */
[C---:B------:R-:W-:Y:S01]  /*3fd0*/  HMMA.16816.F32.BF16 R68, R16.reuse, R70, R28 ;  /* 0x000000461044723c */ /* 0x040fe2000004181c */
[----:B------:R-:W4:Y:S05]  /*3fe0*/  LDSM.16.M88.4 R28, [R206+0x4000] ;  /* 0x00400000ce1c783b */ /* 0x000f2a0000000200 */
[C---:B-----5:R-:W-:Y:S06]  /*3ff0*/  HMMA.16816.F32.BF16 R40, R16.reuse, R80, R36 ;  /* 0x000000501028723c */ /* 0x060fec0000041824 */
[----:B------:R-:W-:Y:S01]  /*4000*/  HMMA.16816.F32.BF16 R36, R16, R82, R44 ;  /* 0x000000521024723c */ /* 0x000fe2000004182c */
[----:B------:R-:W5:Y:S05]  /*4010*/  LDSM.16.M88.4 R80, [R207+0x4800] ;  /* 0x00480000cf50783b */ /* 0x000f6a0000000200 */
[----:B------:R-:W-:Y:S01]  /*4020*/  HMMA.16816.F32.BF16 R32, R12, R86, R48 ;  /* 0x000000560c20723c */ /* 0x000fe20000041830 */
[----:B------:R-:W5:Y:S05]  /*4030*/  LDSM.16.M88.4 R84, [R207+0x5000] ;  /* 0x00500000cf54783b */ /* 0x000f6a0000000200 */
[----:B-1----:R-:W-:Y:S01]  /*4040*/  HMMA.16816.F32.BF16 R16, R8, R100, R20 ;  /* 0x000000640810723c */ /* 0x002fe20000041814 */
[----:B------:R-:W-:Y:S05]  /*4050*/  LDSM.16.M88.4 R20, [R203+0x6000] ;  /* 0x00600000cb14783b */ /* 0x000fea0000000200 */
[C---:B--2---:R-:W-:Y:S06]  /*4060*/  HMMA.16816.F32.BF16 R48, R12.reuse, R60, R56 ;  /* 0x0000003c0c30723c */ /* 0x044fec0000041838 */
[C---:B------:R-:W-:Y:S06]  /*4070*/  HMMA.16816.F32.BF16 R60, R12.reuse, R62, R52 ;  /* 0x0000003e0c3c723c */ /* 0x040fec0000041834 */
[C---:B---3--:R-:W-:Y:S06]  /*4080*/  HMMA.16816.F32.BF16 R44, R12.reuse, R76, R40 ;  /* 0x0000004c0c2c723c */ /* 0x048fec0000041828 */
[C---:B----4-:R-:W-:Y:S01]  /*4090*/  HMMA.16816.F32.BF16 R56, R12.reuse, R64, R72 ;  /* 0x000000400c38723c */ /* 0x050fe20000041848 */
[----:B------:R-:W-:Y:S05]  /*40a0*/  LDSM.16.M88.4 R72, [R201+0x5000] ;  /* 0x00500000c948783b */ /* 0x000fea0000000200 */
[C---:B------:R-:W-:Y:S01]  /*40b0*/  HMMA.16816.F32.BF16 R52, R12.reuse, R66, R68 ;  /* 0x000000420c34723c */ /* 0x040fe20000041844 */
[----:B------:R-:W1:Y:S05]  /*40c0*/  LDSM.16.M88.4 R64, [R202+0xc800] ;  /* 0x00c80000ca40783b */ /* 0x000e6a0000000200 */
[----:B------:R-:W-:Y:S01]  /*40d0*/  HMMA.16816.F32.BF16 R40, R12, R78, R36 ;  /* 0x0000004e0c28723c */ /* 0x000fe20000041824 */
[----:B------:R-:W-:Y:S05]  /*40e0*/  LDSM.16.M88.4 R76, [R202+0xd800] ;  /* 0x00d80000ca4c783b */ /* 0x000fea0000000200 */
[----:B------:R-:W-:Y:S06]  /*40f0*/  HMMA.16816.F32.BF16 R32, R8, R102, R32 ;  /* 0x000000660820723c */ /* 0x000fec0000041820 */
[----:B------:R-:W-:Y:S01]  /*4100*/  HMMA.16816.F32.BF16 R12, R28, R96, R16 ;  /* 0x000000601c0c723c */ /* 0x000fe20000041810 */
[----:B------:R-:W-:Y:S05]  /*4110*/  LDSM.16.M88.4 R16, [R204+0x6000] ;  /* 0x00600000cc10783b */ /* 0x000fea0000000200 */
[C---:B-----5:R-:W-:Y:S01]  /*4120*/  HMMA.16816.F32.BF16 R36, R8.reuse, R80, R48 ;  /* 0x000000500824723c */ /* 0x060fe20000041830 */
[----:B------:R-:W2:Y:S05]  /*4130*/  LDSM.16.M88.4 R48, [R196+0xe000] ;  /* 0x00e00000c430783b */ /* 0x000eaa0000000200 */
[----:B------:R-:W-:Y:S01]  /*4140*/  HMMA.16816.F32.BF16 R60, R8, R82, R60 ;  /* 0x00000052083c723c */ /* 0x000fe2000004183c */
[----:B------:R-:W3:Y:S05]  /*4150*/  LDSM.16.M88.4 R80, [R201+0x4800] ;  /* 0x00480000c950783b */ /* 0x000eea0000000200 */
[----:B------:R-:W-:Y:S01]  /*4160*/  HMMA.16816.F32.BF16 R32, R28, R98, R32 ;  /* 0x000000621c20723c */ /* 0x000fe20000041820 */
[----:B------:R-:W-:Y:S05]  /*4170*/  LDSM.16.M88.4 R96, [R201+0x6000] ;  /* 0x00600000c960783b */ /* 0x000fea0000000200 */
[----:B------:R-:W-:Y:S06]  /*4180*/  HMMA.16816.F32.BF16 R12, R24, R92, R12 ;  /* 0x0000005c180c723c */ /* 0x000fec000004180c */
[C---:B------:R-:W-:Y:S06]  /*4190*/  HMMA.16816.F32.BF16 R68, R8.reuse, R84, R56 ;  /* 0x000000540844723c */ /* 0x040fec0000041838 */
[C---:B------:R-:W-:Y:S01]  /*41a0*/  HMMA.16816.F32.BF16 R84, R8.reuse, R86, R52 ;  /* 0x000000560854723c */ /* 0x040fe20000041834 */
[----:B------:R-:W4:Y:S05]  /*41b0*/  LDSM.16.M88.4 R52, [R207+0x6000] ;  /* 0x00600000cf34783b */ /* 0x000f2a0000000200 */
[----:B------:R-:W-:Y:S01]  /*41c0*/  HMMA.16816.F32.BF16 R100, R8, R90, R40 ;  /* 0x0000005a0864723c */ /* 0x000fe20000041828 */
[----:B------:R-:W5:Y:S05]  /*41d0*/  LDSM.16.M88.4 R40, [R202+0xd000] ;  /* 0x00d00000ca28783b */ /* 0x000f6a0000000200 */
[----:B-1----:R-:W-:Y:S06]  /*41e0*/  HMMA.16816.F32.BF16 R36, R28, R64, R36 ;  /* 0x000000401c24723c */ /* 0x002fec0000041824 */
[----:B------:R-:W-:Y:S01]  /*41f0*/  HMMA.16816.F32.BF16 R104, R8, R88, R44 ;  /* 0x000000580868723c */ /* 0x000fe2000004182c */
[----:B------:R-:W-:Y:S05]  /*4200*/  LDSM.16.M88.4 R88, [R202+0xe800] ;  /* 0x00e80000ca58783b */ /* 0x000fea0000000200 */
[----:B------:R-:W-:Y:S01]  /*4210*/  HMMA.16816.F32.BF16 R32, R24, R94, R32 ;  /* 0x0000005e1820723c */ /* 0x000fe20000041820 */
[----:B------:R-:W-:Y:S05]  /*4220*/  LDSM.16.M88.4 R92, [R207+0x7000] ;  /* 0x00700000cf5c783b */ /* 0x000fea0000000200 */
[----:B--2---:R-:W-:Y:S01]  /*4230*/  HMMA.16816.F32.BF16 R8, R20, R48, R12 ;  /* 0x000000301408723c */ /* 0x004fe2000004180c */
[----:B------:R-:W-:Y:S05]  /*4240*/  LDSM.16.M88.4 R12, [R206+0x6000] ;  /* 0x00600000ce0c783b */ /* 0x000fea0000000200 */
[----:B------:R-:W-:Y:S01]  /*4250*/  HMMA.16816.F32.BF16 R44, R28, R66, R60 ;  /* 0x000000421c2c723c */ /* 0x000fe2000004183c */
[----:B------:R-:W1:Y:S04]  /*4260*/  LDSM.16.M88.4 R64, [R202+0xe000] ;  /* 0x00e00000ca40783b */ /* 0x000e680000000200 */
[----:B------:R-:W2:Y:S01]  /*4270*/  LDSM.16.M88.4 R60, [R196+0xe800] ;  /* 0x00e80000c43c783b */ /* 0x000ea20000000200 */
[----:B---3--:R-:W-:Y:S06]  /*4280*/  HMMA.16816.F32.BF16 R56, R24, R80, R36 ;  /* 0x000000501838723c */ /* 0x008fec0000041824 */
[----:B------:R-:W-:Y:S06]  /*4290*/  HMMA.16816.F32.BF16 R36, R20, R50, R32 ;  /* 0x000000321424723c */ /* 0x000fec0000041820 */
[----:B----4-:R-:W-:Y:S01]  /*42a0*/  HMMA.16816.F32.BF16 R32, R16, R52, R8 ;  /* 0x000000341020723c */ /* 0x010fe20000041808 */
[----:B------:R-:W3:Y:S05]  /*42b0*/  LDSM.16.M88.4 R8, [R205+0x6000] ;  /* 0x00600000cd08783b */ /* 0x000eea0000000200 */
[C---:B-----5:R-:W-:Y:S06]  /*42c0*/  HMMA.16816.F32.BF16 R48, R28.reuse, R40, R68 ;  /* 0x000000281c30723c */ /* 0x060fec0000041844 */
[----:B------:R-:W-:Y:S01]  /*42d0*/  HMMA.16816.F32.BF16 R68, R28, R42, R84 ;  /* 0x0000002a1c44723c */ /* 0x000fe20000041854 */
[----:B------:R-:W4:Y:S05]  /*42e0*/  LDSM.16.M88.4 R84, [R207+0x6800] ;  /* 0x00680000cf54783b */ /* 0x000f2a0000000200 */
[----:B------:R-:W-:Y:S01]  /*42f0*/  HMMA.16816.F32.BF16 R44, R24, R82, R44 ;  /* 0x00000052182c723c */ /* 0x000fe2000004182c */
[----:B------:R-:W5:Y:S05]  /*4300*/  LDSM.16.M88.4 R80, [R196+0xf000] ;  /* 0x00f00000c450783b */ /* 0x000f6a0000000200 */
[----:B------:R-:W-:Y:S06]  /*4310*/  HMMA.16816.F32.BF16 R40, R16, R54, R36 ;  /* 0x000000361028723c */ /* 0x000fec0000041824 */
[----:B-1----:R-:W-:Y:S06]  /*4320*/  HMMA.16816.F32.BF16 R32, R12, R64, R32 ;  /* 0x000000400c20723c */ /* 0x002fec0000041820 */
[----:B--2---:R-:W-:Y:S06]  /*4330*/  HMMA.16816.F32.BF16 R36, R20, R60, R56 ;  /* 0x0000003c1424723c */ /* 0x004fec0000041838 */
[----:B------:R-:W-:Y:S06]  /*4340*/  HMMA.16816.F32.BF16 R52, R24, R72, R48 ;  /* 0x000000481834723c */ /* 0x000fec0000041830 */
[----:B------:R-:W-:Y:S01]  /*4350*/  HMMA.16816.F32.BF16 R44, R20, R62, R44 ;  /* 0x0000003e142c723c */ /* 0x000fe2000004182c */
[----:B------:R-:W1:Y:S05]  /*4360*/  LDSM.16.M88.4 R60, [R201+0x6800] ;  /* 0x00680000c93c783b */ /* 0x000e6a0000000200 */
[----:B---3--:R-:W-:Y:S06]  /*4370*/  HMMA.16816.F32.BF16 R56, R8, R96, R32 ;  /* 0x000000600838723c */ /* 0x008fec0000041820 */
[----:B----4-:R-:W-:Y:S06]  /*4380*/  HMMA.16816.F32.BF16 R32, R16, R84, R36 ;  /* 0x000000541020723c */ /* 0x010fec0000041824 */
[----:B------:R-:W-:Y:S01]  /*4390*/  HMMA.16816.F32.BF16 R48, R12, R66, R40 ;  /* 0x000000420c30723c */ /* 0x000fe20000041828 */
[----:B------:R-:W-:Y:S05]  /*43a0*/  LDSM.16.M88.4 R64, [R202+0xf000] ;  /* 0x00f00000ca40783b */ /* 0x000fea0000000200 */
[----:B------:R-:W-:Y:S01]  /*43b0*/  HMMA.16816.F32.BF16 R40, R24, R74, R68 ;  /* 0x0000004a1828723c */ /* 0x000fe20000041844 */
[----:B------:R-:W2:Y:S04]  /*43c0*/  LDSM.16.M88.4 R72, [R201+0x5800] ;  /* 0x00580000c948783b */ /* 0x000ea80000000200 */
[----:B------:R-:W-:Y:S01]  /*43d0*/  LDSM.16.M88.4 R68, [R201+0x7000] ;  /* 0x00700000c944783b */ /* 0x000fe20000000200 */
[----:B-----5:R-:W-:Y:S01]  /*43e0*/  HMMA.16816.F32.BF16 R36, R20, R80, R52 ;  /* 0x000000501424723c */ /* 0x020fe20000041834 */
[----:B------:R-:W-:-:S04]  /*43f0*/  FMUL.FTZ R2, R56, UR6 ;  /* 0x0000000638027c20 */ /* 0x000fc80008410000 */
[----:B------:R3:W-:Y:S01]  /*4400*/  MUFU.TANH R96, R2 ;  /* 0x0000000200607308 */ /* 0x0007e20000002400 */
[----:B------:R-:W-:Y:S06]  /*4410*/  HMMA.16816.F32.BF16 R44, R16, R86, R44 ;  /* 0x00000056102c723c */ /* 0x000fec000004182c */
[C---:B------:R-:W-:Y:S06]  /*4420*/  HMMA.16816.F32.BF16 R104, R28.reuse, R76, R104 ;  /* 0x0000004c1c68723c */ /* 0x040fec0000041868 */
[----:B------:R-:W-:Y:S01]  /*4430*/  HMMA.16816.F32.BF16 R100, R28, R78, R100 ;  /* 0x0000004e1c64723c */ /* 0x000fe20000041864 */
[----:B------:R-:W-:Y:S01]  /*4440*/  LDSM.16.M88.4 R76, [R207+0x7800] ;  /* 0x00780000cf4c783b */ /* 0x000fe20000000200 */
[----:B---3--:R-:W-:-:S04]  /*4450*/  FMUL.FTZ R2, R57, UR6 ;  /* 0x0000000639027c20 */ /* 0x008fc80008410000 */
[----:B------:R-:W-:Y:S01]  /*4460*/  HMMA.16816.F32.BF16 R28, R12, R88, R32 ;  /* 0x000000580c1c723c */ /* 0x000fe20000041820 */
[----:B------:R3:W-:Y:S05]  /*4470*/  MUFU.TANH R87, R2 ;  /* 0x0000000200577308 */ /* 0x0007ea0000002400 */
[----:B------:R-:W-:Y:S06]  /*4480*/  HMMA.16816.F32.BF16 R52, R8, R98, R48 ;  /* 0x000000620834723c */ /* 0x000fec0000041830 */
[----:B------:R-:W-:Y:S01]  /*4490*/  HMMA.16816.F32.BF16 R48, R20, R82, R40 ;  /* 0x000000521430723c */ /* 0x000fe20000041828 */
[----:B------:R-:W4:Y:S05]  /*44a0*/  LDSM.16.M88.4 R80, [R196+0xf800] ;  /* 0x00f80000c450783b */ /* 0x000f2a0000000200 */
[----:B------:R-:W-:Y:S01]  /*44b0*/  HMMA.16816.F32.BF16 R40, R16, R92, R36 ;  /* 0x0000005c1028723c */ /* 0x000fe20000041824 */
[----:B---3--:R-:W-:-:S04]  /*44c0*/  FMUL.FTZ R2, R58, UR6 ;  /* 0x000000063a027c20 */ /* 0x008fc80008410000 */
[----:B------:R3:W5:Y:S01]  /*44d0*/  MUFU.TANH R86, R2 ;  /* 0x0000000200567308 */ /* 0x0007620000002400 */
[----:B------:R-:W-:Y:S06]  /*44e0*/  HMMA.16816.F32.BF16 R32, R12, R90, R44 ;  /* 0x0000005a0c20723c */ /* 0x000fec000004182c */
[----:B-1----:R-:W-:Y:S06]  /*44f0*/  HMMA.16816.F32.BF16 R36, R8, R60, R28 ;  /* 0x0000003c0824723c */ /* 0x002fec000004181c */
[----:B--2---:R-:W-:Y:S01]  /*4500*/  HMMA.16816.F32.BF16 R28, R24, R72, R104 ;  /* 0x00000048181c723c */ /* 0x004fe20000041868 */
[----:B---3--:R-:W-:-:S05]  /*4510*/  FMUL.FTZ R2, R59, UR6 ;  /* 0x000000063b027c20 */ /* 0x008fca0008410000 */
[----:B------:R-:W-:Y:S01]  /*4520*/  HMMA.16816.F32.BF16 R44, R12, R64, R40 ;  /* 0x000000400c2c723c */ /* 0x000fe20000041828 */
[----:B------:R-:W1:Y:S01]  /*4530*/  LDSM.16.M88.4 R56, [R202+0xf800] ;  /* 0x00f80000ca38783b */ /* 0x000e620000000200 */
[----:B------:R2:W3:Y:S04]  /*4540*/  MUFU.TANH R85, R2 ;  /* 0x0000000200557308 */ /* 0x0004e80000002400 */
[----:B------:R-:W-:-:S12]  /*4550*/  HMMA.16816.F32.BF16 R48, R16, R94, R48 ;  /* 0x0000005e1030723c */ /* 0x000fd80000041830 */
[----:B----4-:R-:W-:Y:S01]  /*4560*/  HMMA.16816.F32.BF16 R28, R20, R80, R28 ;  /* 0x00000050141c723c */ /* 0x010fe2000004181c */
[----:B--2---:R-:W-:-:S04]  /*4570*/  FMUL.FTZ R2, R52, UR6 ;  /* 0x0000000634027c20 */ /* 0x004fc80008410000 */
[----:B------:R2:W-:Y:S07]  /*4580*/  MUFU.TANH R84, R2 ;  /* 0x0000000200547308 */ /* 0x0005ee0000002400 */
[----:B------:R-:W-:Y:S01]  /*4590*/  HMMA.16816.F32.BF16 R40, R12, R66, R48 ;  /* 0x000000420c28723c */ /* 0x000fe20000041830 */
[----:B--2---:R-:W-:-:S04]  /*45a0*/  FMUL.FTZ R2, R53, UR6 ;  /* 0x0000000635027c20 */ /* 0x004fc80008410000 */
[----:B------:R2:W-:-:S15]  /*45b0*/  MUFU.TANH R72, R2 ;  /* 0x0000000200487308 */ /* 0x0005de0000002400 */
[----:B------:R-:W-:-:S04]  /*45c0*/  NOP ;  /* 0x0000000000007918 */ /* 0x000fc80000000000 */
[----:B------:R-:W-:Y:S01]  /*45d0*/  HMMA.16816.F32.BF16 R40, R8, R70, R40 ;  /* 0x000000460828723c */ /* 0x000fe20000041828 */
[----:B--2---:R-:W-:-:S04]  /*45e0*/  FMUL.FTZ R2, R54, UR6 ;  /* 0x0000000636027c20 */ /* 0x004fc80008410000 */
[----:B------:R2:W-:-:S15]  /*45f0*/  MUFU.TANH R60, R2 ;  /* 0x00000002003c7308 */ /* 0x0005de0000002400 */
[----:B------:R-:W-:-:S04]  /*4600*/  NOP ;  /* 0x0000000000007918 */ /* 0x000fc80000000000 */
[----:B------:R-:W-:Y:S01]  /*4610*/  FMUL.FTZ R7, R41, UR6 ;  /* 0x0000000629077c20 */ /* 0x000fe20008410000 */
[----:B--2---:R-:W-:Y:S02]  /*4620*/  FMUL.FTZ R2, R55, UR6 ;  /* 0x0000000637027c20 */ /* 0x004fe40008410000 */
[----:B------:R-:W-:Y:S02]  /*4630*/  HMMA.16816.F32.BF16 R52, R8, R62, R32 ;  /* 0x0000003e0834723c */ /* 0x000fe40000041820 */
[----:B------:R2:W4:Y:S04]  /*4640*/  MUFU.TANH R61, R2 ;  /* 0x00000002003d7308 */ /* 0x0005280000002400 */
[----:B------:R-:W-:Y:S06]  /*4650*/  HMMA.16816.F32.BF16 R32, R24, R74, R100 ;  /* 0x0000004a1820723c */ /* 0x000fec0000041864 */
[----:B------:R-:W-:Y:S01]  /*4660*/  HMMA.16816.F32.BF16 R24, R16, R76, R28 ;  /* 0x0000004c1018723c */ /* 0x000fe2000004181c */
[----:B------:R-:W5:Y:S01]  /*4670*/  LDSM.16.M88.4 R28, [R201+0x7800] ;  /* 0x00780000c91c783b */ /* 0x000f620000000200 */
[----:B------:R-:W-:-:S04]  /*4680*/  DEPBAR.LE SB0, 0x0 ;  /* 0x000080000000791a */ /* 0x000fc80000000000 */
[----:B--2---:R-:W-:-:S04]  /*4690*/  FMUL.FTZ R2, R36, UR6 ;  /* 0x0000000624027c20 */ /* 0x004fc80008410000 */
[----:B------:R2:W-:Y:S08]  /*46a0*/  MUFU.TANH R116, R2 ;  /* 0x0000000200747308 */ /* 0x0005f00000002400 */
[----:B------:R-:W-:Y:S06]  /*46b0*/  HMMA.16816.F32.BF16 R20, R20, R82, R32 ;  /* 0x000000521414723c */ /* 0x000fec0000041820 */
[----:B-1----:R-:W-:Y:S01]  /*46c0*/  HMMA.16816.F32.BF16 R24, R12, R56, R24 ;  /* 0x000000380c18723c */ /* 0x002fe20000041818 */
[----:B--2---:R-:W-:-:S04]  /*46d0*/  FMUL.FTZ R2, R37, UR6 ;  /* 0x0000000625027c20 */ /* 0x004fc80008410000 */
[----:B------:R1:W-:-:S13]  /*46e0*/  MUFU.TANH R117, R2 ;  /* 0x0000000200757308 */ /* 0x0003da0000002400 */
[----:B------:R-:W-:Y:S01]  /*46f0*/  HMMA.16816.F32.BF16 R16, R16, R78, R20 ;  /* 0x0000004e1010723c */ /* 0x000fe20000041814 */
[----:B------:R2:W-:Y:S05]  /*4700*/  MUFU.TANH R21, R7 ;  /* 0x0000000700157308 */ /* 0x0005ea0000002400 */
[----:B-----5:R-:W-:Y:S01]  /*4710*/  HMMA.16816.F32.BF16 R24, R8, R28, R24 ;  /* 0x0000001c0818723c */ /* 0x020fe20000041818 */
[----:B-1----:R-:W-:-:S04]  /*4720*/  FMUL.FTZ R2, R38, UR6 ;  /* 0x0000000626027c20 */ /* 0x002fc80008410000 */
[----:B------:R1:W5:Y:S01]  /*4730*/  MUFU.TANH R140, R2 ;  /* 0x00000002008c7308 */ /* 0x0003620000002400 */
[----:B--2---:R-:W-:-:S12]  /*4740*/  FMUL.FTZ R7, R42, UR6 ;  /* 0x000000062a077c20 */ /* 0x004fd80008410000 */
[----:B------:R-:W-:Y:S01]  /*4750*/  HMMA.16816.F32.BF16 R12, R12, R58, R16 ;  /* 0x0000003a0c0c723c */ /* 0x000fe20000041810 */
[----:B------:R-:W-:Y:S01]  /*4760*/  MUFU.TANH R18, R7 ;  /* 0x0000000700127308 */ /* 0x000fe20000002400 */
[----:B-1----:R-:W-:-:S04]  /*4770*/  FMUL.FTZ R2, R39, UR6 ;  /* 0x0000000627027c20 */ /* 0x002fc80008410000 */
[----:B------:R-:W-:Y:S03]  /*4780*/  HMMA.16816.F32.BF16 R36, R8, R68, R44 ;  /* 0x000000440824723c */ /* 0x000fe6000004182c */
[----:B------:R1:W2:-:S15]  /*4790*/  MUFU.TANH R144, R2 ;  /* 0x0000000200907308 */ /* 0x00029e0000002400 */
[----:B------:R-:W-:Y:S01]  /*47a0*/  HMMA.16816.F32.BF16 R8, R8, R30, R12 ;  /* 0x0000001e0808723c */ /* 0x000fe2000004180c */
[----:B-1----:R-:W-:-:S04]  /*47b0*/  FMUL.FTZ R2, R52, UR6 ;  /* 0x0000000634027c20 */ /* 0x002fc80008410000 */
[----:B------:R1:W-:Y:S01]  /*47c0*/  MUFU.TANH R120, R2 ;  /* 0x0000000200787308 */ /* 0x0003e20000002400 */
[----:B------:R-:W-:Y:S01]  /*47d0*/  FMUL.FTZ R3, R39, UR6 ;  /* 0x0000000627037c20 */ /* 0x000fe20008410000 */
[----:B------:R-:W-:-:S06]  /*47e0*/  FMUL.FTZ R38, R38, UR6 ;  /* 0x0000000626267c20 */ /* 0x000fcc0008410000 */
[----:B------:R-:W-:Y:S08]  /*47f0*/  MUFU.TANH R20, R3 ;  /* 0x0000000300147308 */ /* 0x000ff00000002400 */
[----:B------:R-:W-:Y:S01]  /*4800*/  MUFU.TANH R38, R38 ;  /* 0x0000002600267308 */ /* 0x000fe20000002400 */
[----:B-1----:R-:W-:Y:S02]  /*4810*/  FMUL.FTZ R2, R53, UR6 ;  /* 0x0000000635027c20 */ /* 0x002fe40008410000 */
[----:B------:R-:W-:Y:S01]  /*4820*/  FMUL.FTZ R8, R8, UR6 ;  /* 0x0000000608087c20 */ /* 0x000fe20008410000 */
[----:B------:R-:W-:Y:S01]  /*4830*/  FMUL.FTZ R10, R10, UR6 ;  /* 0x000000060a0a7c20 */ /* 0x000fe20008410000 */
[----:B------:R-:W-:-:S03]  /*4840*/  FMUL.FTZ R11, R11, UR6 ;  /* 0x000000060b0b7c20 */ /* 0x000fc60008410000 */
[----:B------:R1:W-:Y:S08]  /*4850*/  MUFU.TANH R48, R2 ;  /* 0x0000000200307308 */ /* 0x0003f00000002400 */
[----:B------:R-:W-:Y:S08]  /*4860*/  MUFU.TANH R8, R8 ;  /* 0x0000000800087308 */ /* 0x000ff00000002400 */
[----:B------:R-:W-:Y:S01]  /*4870*/  MUFU.TANH R10, R10 ;  /* 0x0000000a000a7308 */ /* 0x000fe20000002400 */
[----:B-1----:R-:W-:-:S07]  /*4880*/  FMUL.FTZ R2, R54, UR6 ;  /* 0x0000000636027c20 */ /* 0x002fce0008410000 */
[----:B------:R1:W2:Y:S08]  /*4890*/  MUFU.TANH R47, R2 ;  /* 0x00000002002f7308 */ /* 0x0002b00000002400 */
[----:B------:R-:W-:Y:S01]  /*48a0*/  MUFU.TANH R11, R11 ;  /* 0x0000000b000b7308 */ /* 0x000fe20000002400 */
[----:B-1----:R-:W-:-:S07]  /*48b0*/  FMUL.FTZ R2, R55, UR6 ;  /* 0x0000000637027c20 */ /* 0x002fce0008410000 */
[----:B------:R1:W-:Y:S02]  /*48c0*/  MUFU.TANH R46, R2 ;  /* 0x00000002002e7308 */ /* 0x0003e40000002400 */
[----:B-1----:R-:W-:-:S06]  /*48d0*/  FMUL.FTZ R2, R36, UR6 ;  /* 0x0000000624027c20 */ /* 0x002fcc0008410000 */
[----:B------:R1:W2:Y:S02]  /*48e0*/  MUFU.TANH R45, R2 ;  /* 0x00000002002d7308 */ /* 0x0002a40000002400 */
[----:B-1----:R-:W-:-:S06]  /*48f0*/  FMUL.FTZ R2, R37, UR6 ;  /* 0x0000000625027c20 */ /* 0x002fcc0008410000 */
[----:B------:R1:W2:Y:S02]  /*4900*/  MUFU.TANH R37, R2 ;  /* 0x0000000200257308 */ /* 0x0002a40000002400 */
[----:B-1----:R-:W-:-:S05]  /*4910*/  MOV R2, UR8 ;  /* 0x0000000800027c02 */ /* 0x002fca0008000f00 */
[----:B------:R-:W-:Y:S02]  /*4920*/  IMAD R2, R2, 0x40, R6 ;  /* 0x0000004002027824 */ /* 0x000fe400078e0206 */
[----:B------:R-:W-:Y:S02]  /*4930*/  FMUL.FTZ R6, R40, UR6 ;  /* 0x0000000628067c20 */ /* 0x000fe40008410000 */
[C---:B------:R-:W-:Y:S01]  /*4940*/  VIADD R3, R2.reuse, 0x1 ;  /* 0x0000000102037836 */ /* 0x040fe20000000000 */
[----:B------:R-:W-:Y:S01]  /*4950*/  BAR.SYNC.DEFER_BLOCKING 0x0 ;  /* 0x0000000000007b1d */ /* 0x000fe20000010000 */
[----:B------:R-:W-:-:S03]  /*4960*/  ISETP.GE.AND P2, PT, R2, UR23, PT ;  /* 0x0000001702007c0c */ /* 0x000fc6000bf46270 */
[----:B------:R-:W-:Y:S02]  /*4970*/  ISETP.GE.AND P1, PT, R3, UR23, PT ;  /* 0x0000001703007c0c */ /* 0x000fe4000bf26270 */
[----:B------:R-:W-:Y:S01]  /*4980*/  IADD3 R3, R2, 0x9, RZ ;  /* 0x0000000902037810 */ /* 0x000fe20007ffe0ff */
[----:B------:R1:W2:Y:S01]  /*4990*/  MUFU.TANH R22, R6 ;  /* 0x0000000600167308 */ /* 0x0002a20000002400 */
[----:B------:R-:W-:Y:S02]  /*49a0*/  FSEL R35, R86, -INF , !P2 ;  /* 0xff80000056237808 */ /* 0x000fe40005000000 */
[----:B------:R-:W-:Y:S01]  /*49b0*/  ISETP.GE.AND P6, PT, R3, UR23, PT ;  /* 0x0000001703007c0c */ /* 0x000fe2000bfc6270 */
[----:B------:R-:W-:Y:S01]  /*49c0*/  VIADD R3, R2, 0x10 ;  /* 0x0000001002037836 */ /* 0x000fe20000000000 */
[----:B------:R-:W-:Y:S02]  /*49d0*/  FSEL R33, R96, -INF , !P2 ;  /* 0xff80000060217808 */ /* 0x000fe40005000000 */
[----:B---3--:R-:W-:-:S02]  /*49e0*/  FSEL R36, R85, -INF , !P1 ;  /* 0xff80000055247808 */ /* 0x008fc40004800000 */
[----:B------:R-:W-:Y:S01]  /*49f0*/  ISETP.GE.AND P5, PT, R3, UR23, PT ;  /* 0x0000001703007c0c */ /* 0x000fe2000bfa6270 */
[C---:B------:R-:W-:Y:S01]  /*4a00*/  VIADD R3, R2.reuse, 0x18 ;  /* 0x0000001802037836 */ /* 0x040fe20000000000 */
[----:B------:R-:W-:Y:S02]  /*4a10*/  FSEL R32, R87, -INF , !P1 ;  /* 0xff80000057207808 */ /* 0x000fe40004800000 */
[----:B----4-:R-:W-:Y:S02]  /*4a20*/  FSEL R31, R61, -INF , !P6 ;  /* 0xff8000003d1f7808 */ /* 0x010fe40007000000 */
[----:B------:R-:W-:Y:S02]  /*4a30*/  ISETP.GE.AND P3, PT, R3, UR23, PT ;  /* 0x0000001703007c0c */ /* 0x000fe4000bf66270 */
[C---:B------:R-:W-:Y:S01]  /*4a40*/  IADD3 R3, R2.reuse, 0x19, RZ ;  /* 0x0000001902037810 */ /* 0x040fe20007ffe0ff */
[----:B-1----:R-:W-:Y:S01]  /*4a50*/  VIADD R6, R2, 0x8 ;  /* 0x0000000802067836 */ /* 0x002fe20000000000 */
[----:B------:R-:W-:-:S02]  /*4a60*/  FSEL R30, R72, -INF , !P6 ;  /* 0xff800000481e7808 */ /* 0x000fc40007000000 */
[----:B------:R-:W-:Y:S01]  /*4a70*/  ISETP.GE.AND P2, PT, R3, UR23, PT ;  /* 0x0000001703007c0c */ /* 0x000fe2000bf46270 */
[----:B------:R-:W-:Y:S01]  /*4a80*/  VIADD R3, R2, 0x20 ;  /* 0x0000002002037836 */ /* 0x000fe20000000000 */
[----:B------:R-:W-:Y:S01]  /*4a90*/  ISETP.GE.AND P0, PT, R6, UR23, PT ;  /* 0x0000001706007c0c */ /* 0x000fe2000bf06270 */
[----:B------:R-:W-:Y:S01]  /*4aa0*/  VIADD R6, R2, 0x11 ;  /* 0x0000001102067836 */ /* 0x000fe20000000000 */
[----:B-----5:R-:W-:Y:S02]  /*4ab0*/  FSEL R140, R140, -INF , !P5 ;  /* 0xff8000008c8c7808 */ /* 0x020fe40006800000 */
[----:B------:R-:W-:Y:S01]  /*4ac0*/  ISETP.GE.AND P1, PT, R3, UR23, PT ;  /* 0x0000001703007c0c */ /* 0x000fe2000bf26270 */
[----:B------:R-:W-:Y:S01]  /*4ad0*/  VIADD R3, R2, 0x21 ;  /* 0x0000002102037836 */ /* 0x000fe20000000000 */
[----:B------:R-:W-:Y:S02]  /*4ae0*/  FSEL R44, R60, -INF , !P0 ;  /* 0xff8000003c2c7808 */ /* 0x000fe40004000000 */
[----:B------:R-:W-:-:S02]  /*4af0*/  FSEL R34, R84, -INF , !P0 ;  /* 0xff80000054227808 */ /* 0x000fc40004000000 */
[----:B------:R-:W-:Y:S01]  /*4b00*/  ISETP.GE.AND P0, PT, R3, UR23, PT ;  /* 0x0000001703007c0c */ /* 0x000fe2000bf06270 */
[----:B------:R-:W-:Y:S01]  /*4b10*/  VIADD R3, R2, 0x28 ;  /* 0x0000002802037836 */ /* 0x000fe20000000000 */
[----:B------:R-:W-:Y:S01]  /*4b20*/  ISETP.GE.AND P4, PT, R6, UR23, PT ;  /* 0x0000001706007c0c */ /* 0x000fe2000bf86270 */
[----:B------:R-:W-:Y:S01]  /*4b30*/  FMUL.FTZ R6, R43, UR6 ;  /* 0x000000062b067c20 */ /* 0x000fe20008410000 */
[----:B------:R-:W-:Y:S02]  /*4b40*/  FSEL R116, R116, -INF , !P5 ;  /* 0xff80000074747808 */ /* 0x000fe40006800000 */
[----:B------:R-:W-:Y:S01]  /*4b50*/  ISETP.GE.AND P6, PT, R3, UR23, PT ;  /* 0x0000001703007c0c */ /* 0x000fe2000bfc6270 */
[----:B------:R1:W3:Y:S01]  /*4b60*/  MUFU.TANH R17, R6 ;  /* 0x0000000600117308 */ /* 0x0002e20000002400 */
[----:B------:R-:W-:Y:S02]  /*4b70*/  IADD3 R3, R2, 0x29, RZ ;  /* 0x0000002902037810 */ /* 0x000fe40007ffe0ff */
[----:B--2---:R-:W-:-:S02]  /*4b80*/  FSEL R144, R144, -INF , !P4 ;  /* 0xff80000090907808 */ /* 0x004fc40006000000 */
[----:B------:R-:W-:Y:S01]  /*4b90*/  ISETP.GE.AND P5, PT, R3, UR23, PT ;  /* 0x0000001703007c0c */ /* 0x000fe2000bfa6270 */
[C---:B------:R-:W-:Y:S01]  /*4ba0*/  VIADD R3, R2.reuse, 0x30 ;  /* 0x0000003002037836 */ /* 0x040fe20000000000 */
[----:B------:R-:W-:Y:S02]  /*4bb0*/  FSEL R117, R117, -INF , !P4 ;  /* 0xff80000075757808 */ /* 0x000fe40006000000 */
[----:B------:R-:W-:Y:S02]  /*4bc0*/  FSEL R145, R47, -INF , !P3 ;  /* 0xff8000002f917808 */ /* 0x000fe40005800000 */
[----:B------:R-:W-:Y:S01]  /*4bd0*/  ISETP.GE.AND P4, PT, R3, UR23, PT ;  /* 0x0000001703007c0c */ /* 0x000fe2000bf86270 */
[----:B------:R-:W-:Y:S01]  /*4be0*/  VIADD R3, R2, 0x31 ;  /* 0x0000003102037836 */ /* 0x000fe20000000000 */
[----:B------:R-:W-:Y:S02]  /*4bf0*/  FSEL R120, R120, -INF , !P3 ;  /* 0xff80000078787808 */ /* 0x000fe40005800000 */
[----:B------:R-:W-:Y:S01]  /*4c00*/  FSEL R233, R38, -INF , !P1 ;  /* 0xff80000026e97808 */ /* 0x000fe20004800000 */
[----:B-1----:R-:W-:Y:S01]  /*4c10*/  FMUL.FTZ R6, R24, UR6 ;  /* 0x0000000618067c20 */ /* 0x002fe20008410000 */
[----:B------:R-:W-:Y:S01]  /*4c20*/  ISETP.GE.AND P3, PT, R3, UR23, PT ;  /* 0x0000001703007c0c */ /* 0x000fe2000bf66270 */
[C---:B------:R-:W-:Y:S01]  /*4c30*/  VIADD R3, R2.reuse, 0x38 ;  /* 0x0000003802037836 */ /* 0x040fe20000000000 */
[----:B------:R-:W-:Y:S01]  /*4c40*/  IADD3 R2, R2, 0x39, RZ ;  /* 0x0000003902027810 */ /* 0x000fe20007ffe0ff */
[----:B------:R1:W2:Y:S01]  /*4c50*/  MUFU.TANH R16, R6 ;  /* 0x0000000600107308 */ /* 0x0002a20000002400 */
[----:B------:R-:W-:-:S02]  /*4c60*/  FSEL R169, R45, -INF , !P1 ;  /* 0xff8000002da97808 */ /* 0x000fc40004800000 */
[----:B------:R-:W-:Y:S01]  /*4c70*/  ISETP.GE.AND P1, PT, R2, UR23, PT ;  /* 0x0000001702007c0c */ /* 0x000fe2000bf26270 */
[----:B------:R-:W-:Y:S01]  /*4c80*/  FMUL.FTZ R2, R9, UR6 ;  /* 0x0000000609027c20 */ /* 0x000fe20008410000 */
[----:B------:R-:W-:Y:S02]  /*4c90*/  FSEL R232, R20, -INF , !P0 ;  /* 0xff80000014e87808 */ /* 0x000fe40004000000 */
[----:B------:R-:W-:Y:S02]  /*4ca0*/  FSEL R168, R37, -INF , !P0 ;  /* 0xff80000025a87808 */ /* 0x000fe40004000000 */
[----:B------:R-:W-:Y:S01]  /*4cb0*/  PLOP3.LUT P0, PT, PT, PT, UP0, 0x80, 0x0 ;  /* 0x000000000000781c */ /* 0x000fe20003f0f008 */
[----:B------:R-:W4:Y:S01]  /*4cc0*/  MUFU.TANH R2, R2 ;  /* 0x0000000200027308 */ /* 0x000f220000002400 */
[----:B------:R-:W-:Y:S02]  /*4cd0*/  FSEL R146, R46, -INF , !P2 ;  /* 0xff8000002e927808 */ /* 0x000fe40005000000 */
[----:B------:R-:W-:-:S02]  /*4ce0*/  FSEL R133, R48, -INF , !P2 ;  /* 0xff80000030857808 */ /* 0x000fc40005000000 */
[----:B------:R-:W-:Y:S01]  /*4cf0*/  ISETP.GE.AND P2, PT, R3, UR23, PT ;  /* 0x0000001703007c0c */ /* 0x000fe2000bf46270 */
[----:B-1----:R-:W-:Y:S01]  /*4d00*/  FMUL.FTZ R6, R25, UR6 ;  /* 0x0000000619067c20 */ /* 0x002fe20008410000 */
[----:B------:R-:W-:Y:S02]  /*4d10*/  FSEL R234, R18, -INF , !P6 ;  /* 0xff80000012ea7808 */ /* 0x000fe40007000000 */
[----:B------:R-:W-:Y:S01]  /*4d20*/  FSEL R170, R22, -INF , !P6 ;  /* 0xff80000016aa7808 */ /* 0x000fe20007000000 */
[----:B------:R1:W5:Y:S01]  /*4d30*/  MUFU.TANH R12, R6 ;  /* 0x00000006000c7308 */ /* 0x0003620000002400 */
[----:B---3--:R-:W-:Y:S02]  /*4d40*/  FSEL R235, R17, -INF , !P5 ;  /* 0xff80000011eb7808 */ /* 0x008fe40006800000 */
[----:B------:R-:W-:Y:S02]  /*4d50*/  FSEL R171, R21, -INF , !P5 ;  /* 0xff80000015ab7808 */ /* 0x000fe40006800000 */
[----:B--2---:R-:W-:-:S02]  /*4d60*/  FSEL R252, R16, -INF , !P4 ;  /* 0xff80000010fc7808 */ /* 0x004fc40006000000 */
[----:B------:R-:W-:Y:S02]  /*4d70*/  FSEL R181, R10, -INF , !P2 ;  /* 0xff8000000ab57808 */ /* 0x000fe40005000000 */
[----:B------:R-:W-:Y:S02]  /*4d80*/  FSEL R175, R8, -INF , !P2 ;  /* 0xff80000008af7808 */ /* 0x000fe40005000000 */
[----:B------:R-:W-:Y:S02]  /*4d90*/  FSEL R176, R11, -INF , !P1 ;  /* 0xff8000000bb07808 */ /* 0x000fe40004800000 */
[----:B----4-:R-:W-:Y:S01]  /*4da0*/  FSEL R172, R2, -INF , !P1 ;  /* 0xff80000002ac7808 */ /* 0x010fe20004800000 */
[----:B-1----:R-:W-:Y:S01]  /*4db0*/  FMUL.FTZ R6, R26, UR6 ;  /* 0x000000061a067c20 */ /* 0x002fe20008410000 */
[----:B-----5:R-:W-:-:S03]  /*4dc0*/  FSEL R167, R12, -INF , !P3 ;  /* 0xff8000000ca77808 */ /* 0x020fc60005800000 */
[----:B------:R1:W2:Y:S02]  /*4dd0*/  MUFU.TANH R7, R6 ;  /* 0x0000000600077308 */ /* 0x0002a40000002400 */
[----:B-1----:R-:W-:Y:S01]  /*4de0*/  FMUL.FTZ R6, R27, UR6 ;  /* 0x000000061b067c20 */ /* 0x002fe20008410000 */
[----:B--2---:R-:W-:-:S05]  /*4df0*/  FSEL R174, R7, -INF , !P4 ;  /* 0xff80000007ae7808 */ /* 0x004fca0006000000 */
[----:B------:R-:W1:Y:S02]  /*4e00*/  MUFU.TANH R6, R6 ;  /* 0x0000000600067308 */ /* 0x000e640000002400 */
[----:B-1----:R-:W-:Y:S01]  /*4e10*/  FSEL R180, R6, -INF , !P3 ;  /* 0xff80000006b47808 */ /* 0x002fe20005800000 */
        /* <DEDUP_REMOVED lines=148> */
.L_x_977:
[----:B------:R-:W-:Y:S05]  /*5760*/  BSYNC B0 ;  /* 0x0000000000007941 */ /* 0x000fea0003800000 */
.L_x_976:
[----:B------:R-:W0:Y:S02]  /*5770*/  LDGDEPBAR ;  /* 0x00000000000079af */ /* 0x000e240000000000 */
.L_x_975:
[----:B-1----:R-:W-:Y:S01]  /*5780*/  FMNMX.FTZ R2, R33, R32, !PT ;  /* 0x0000002021027209 */ /* 0x002fe20007810000 */
[----:B------:R-:W-:Y:S01]  /*5790*/  ULDC UR6, c[0x0][0x2ec] ;  /* 0x0000bb0000067ab9 */ /* 0x000fe20000000800 */
[----:B------:R-:W-:Y:S01]  /*57a0*/  LEA R197, R5, UR4, 0x1 ;  /* 0x0000000405c57c11 */ /* 0x000fe2000f8e08ff */
[----:B------:R-:W-:Y:S01]  /*57b0*/  STL [R1+0x60], R135 ;  /* 0x0000608701007387 */ /* 0x000fe20000100800 */
[----:B------:R-:W-:Y:S02]  /*57c0*/  FMNMX.FTZ R2, R34, R2, !PT ;  /* 0x0000000222027209 */ /* 0x000fe40007810000 */
[----:B------:R-:W-:Y:S01]  /*57d0*/  LEA R198, R4, R197, 0x1 ;  /* 0x000000c504c67211 */ /* 0x000fe200078e08ff */
[----:B------:R-:W-:Y:S01]  /*57e0*/  IMAD R200, R0, 0x2, R197 ;  /* 0x0000000200c87824 */ /* 0x000fe200078e02c5 */
[----:B------:R-:W-:Y:S01]  /*57f0*/  FMNMX.FTZ R2, R30, R2, !PT ;  /* 0x000000021e027209 */ /* 0x000fe20007810000 */
[----:B------:R-:W-:Y:S01]  /*5800*/  LDSM.16.MT88.4 R40, [R197+0x10000] ;  /* 0x01000000c528783b */ /* 0x000fe20000004200 */
[----:B------:R-:W-:-:S02]  /*5810*/  LEA R199, R0, R198, 0x1 ;  /* 0x000000c600c77211 */ /* 0x000fc400078e08ff */
[----:B------:R-:W-:Y:S01]  /*5820*/  FMNMX.FTZ R2, R116, R2, !PT ;  /* 0x0000000274027209 */ /* 0x000fe20007810000 */
[----:B---3--:R-:W-:Y:S03]  /*5830*/  LDSM.16.MT88.4 R16, [R197+0x12000] ;  /* 0x01200000c510783b */ /* 0x008fe60000004200 */
        /* <DEDUP_REMOVED lines=13> */
[----:B------:R-:W-:Y:S01]  /*5910*/  STL [R1+0x5c], R134 ;  /* 0x00005c8601007387 */ /* 0x000fe20000100800 */
        /* <DEDUP_REMOVED lines=41> */
[--C-:B------:R-:W-:Y:S01]  /*5bb0*/  FFMA.FTZ R4, R36, UR6, -R2.reuse ;  /* 0x0000000624047c23 */ /* 0x100fe20008010802 */
[----:B------:R-:W-:Y:S01]  /*5bc0*/  LDSM.16.MT88.4 R32, [R200+0x12000] ;  /* 0x01200000c820783b */ /* 0x000fe20000004200 */
[----:B------:R1:W-:Y:S03]  /*5bd0*/  MUFU.EX2 R11, R0 ;  /* 0x00000000000b7308 */ /* 0x0003e60000000800 */
[----:B------:R-:W2:Y:S04]  /*5be0*/  LDSM.16.MT88.4 R36, [R198+0x10000] ;  /* 0x01000000c624783b */ /* 0x000ea80000004200 */
[----:B------:R-:W-:Y:S01]  /*5bf0*/  LDSM.16.MT88.4 R44, [R197+0x14000] ;  /* 0x01400000c52c783b */ /* 0x000fe20000004200 */
[----:B------:R3:W-:Y:S08]  /*5c00*/  MUFU.EX2 R183, R6 ;  /* 0x0000000600b77308 */ /* 0x0007f00000000800 */
[----:B------:R4:W4:Y:S01]  /*5c10*/  MUFU.EX2 R9, R4 ;  /* 0x0000000400097308 */ /* 0x0009220000000800 */
[----:B-1----:R-:W-:-:S02]  /*5c20*/  FFMA.FTZ R0, R31, UR6, -R2 ;  /* 0x000000061f007c23 */ /* 0x002fc40008010802 */
[----:B------:R-:W1:Y:S05]  /*5c30*/  LDSM.16.MT88.4 R28, [R199+0x12000] ;  /* 0x01200000c71c783b */ /* 0x000e6a0000004200 */
[----:B------:R2:W2:Y:S01]  /*5c40*/  MUFU.EX2 R224, R0 ;  /* 0x0000000000e07308 */ /* 0x0004a20000000800 */
[----:B---3--:R-:W-:Y:S02]  /*5c50*/  F2FP.BF16.F32.PACK_AB R6, R173, R10 ;  /* 0x0000000aad06723e */ /* 0x008fe400000010ff */
[----:B----4-:R-:W-:Y:S02]  /*5c60*/  F2FP.BF16.F32.PACK_AB R4, R179, R184 ;  /* 0x000000b8b304723e */ /* 0x010fe400000010ff */
[----:B------:R-:W-:Y:S01]  /*5c70*/  F2FP.BF16.F32.PACK_AB R5, R9, R183 ;  /* 0x000000b70905723e */ /* 0x000fe200000010ff */
[----:B--2---:R-:W-:Y:S01]  /*5c80*/  FFMA.FTZ R0, R116, UR6, -R8 ;  /* 0x0000000674007c23 */ /* 0x004fe20008010808 */
[----:B------:R-:W-:-:S03]  /*5c90*/  F2FP.BF16.F32.PACK_AB R7, R224, R11 ;  /* 0x0000000be007723e */ /* 0x000fc600000010ff */
[----:B------:R2:W-:Y:S04]  /*5ca0*/  MUFU.EX2 R166, R0 ;  /* 0x0000000000a67308 */ /* 0x0005e80000000800 */
[C---:B------:R-:W-:Y:S06]  /*5cb0*/  HMMA.16816.F32.BF16 R112, R4.reuse, R40, RZ ;  /* 0x000000280470723c */ /* 0x040fec00000418ff */
[C---:B------:R-:W-:Y:S01]  /*5cc0*/  HMMA.16816.F32.BF16 R92, R4.reuse, R42, RZ ;  /* 0x0000002a045c723c */ /* 0x040fe200000418ff */
[----:B------:R-:W3:Y:S05]  /*5cd0*/  LDSM.16.MT88.4 R40, [R200+0x16000] ;  /* 0x01600000c828783b */ /* 0x000eea0000004200 */
[----:B------:R-:W-:Y:S01]  /*5ce0*/  HMMA.16816.F32.BF16 R80, R4, R36, RZ ;  /* 0x000000240450723c */ /* 0x000fe200000418ff */
[----:B--2---:R-:W-:-:S04]  /*5cf0*/  FFMA.FTZ R0, R117, UR6, -R8 ;  /* 0x0000000675007c23 */ /* 0x004fc80008010808 */
[----:B------:R2:W4:Y:S01]  /*5d00*/  MUFU.EX2 R135, R0 ;  /* 0x0000000000877308 */ /* 0x0005220000000800 */
[C---:B------:R-:W-:Y:S01]  /*5d10*/  HMMA.16816.F32.BF16 R68, R4.reuse, R38, RZ ;  /* 0x000000260444723c */ /* 0x040fe200000418ff */
[----:B------:R-:W4:Y:S05]  /*5d20*/  LDSM.16.MT88.4 R36, [R200+0x14000] ;  /* 0x01400000c824783b */ /* 0x000f2a0000004200 */
[C---:B------:R-:W-:Y:S06]  /*5d30*/  HMMA.16816.F32.BF16 R108, R4.reuse, R16, RZ ;  /* 0x00000010046c723c */ /* 0x040fec00000418ff */
[----:B------:R-:W-:Y:S01]  /*5d40*/  HMMA.16816.F32.BF16 R128, R4, R18, RZ ;  /* 0x000000120480723c */ /* 0x000fe200000418ff */
[----:B------:R-:W-:Y:S01]  /*5d50*/  LDSM.16.MT88.4 R16, [R197+0x16000] ;  /* 0x01600000c510783b */ /* 0x000fe20000004200 */
[----:B--2---:R-:W-:-:S04]  /*5d60*/  FFMA.FTZ R0, R120, UR6, -R8 ;  /* 0x0000000678007c23 */ /* 0x004fc80008010808 */
[C---:B------:R-:W-:Y:S01]  /*5d70*/  HMMA.16816.F32.BF16 R104, R4.reuse, R12, RZ ;  /* 0x0000000c0468723c */ /* 0x040fe200000418ff */
[----:B------:R2:W-:Y:S05]  /*5d80*/  MUFU.EX2 R164, R0 ;  /* 0x0000000000a47308 */ /* 0x0005ea0000000800 */
[C---:B------:R-:W-:Y:S01]  /*5d90*/  HMMA.16816.F32.BF16 R124, R4.reuse, R14, RZ ;  /* 0x0000000e047c723c */ /* 0x040fe200000418ff */
[----:B------:R-:W4:Y:S05]  /*5da0*/  LDSM.16.MT88.4 R12, [R199+0x14000] ;  /* 0x01400000c70c783b */ /* 0x000f2a0000004200 */
[C---:B------:R-:W-:Y:S06]  /*5db0*/  HMMA.16816.F32.BF16 R100, R4.reuse, R32, RZ ;  /* 0x000000200464723c */ /* 0x040fec00000418ff */
[C---:B------:R-:W-:Y:S01]  /*5dc0*/  HMMA.16816.F32.BF16 R88, R4.reuse, R34, RZ ;  /* 0x000000220458723c */ /* 0x040fe200000418ff */
[----:B--2---:R-:W-:Y:S01]  /*5dd0*/  FFMA.FTZ R0, R133, UR6, -R8 ;  /* 0x0000000685007c23 */ /* 0x004fe20008010808 */
[----:B------:R-:W-:Y:S03]  /*5de0*/  LDSM.16.MT88.4 R32, [R199+0x16000] ;  /* 0x01600000c720783b */ /* 0x000fe60000004200 */
[----:B------:R2:W-:Y:S01]  /*5df0*/  MUFU.EX2 R133, R0 ;  /* 0x0000000000857308 */ /* 0x0005e20000000800 */
[C---:B-1----:R-:W-:Y:S06]  /*5e00*/  HMMA.16816.F32.BF16 R96, R4.reuse, R28, RZ ;  /* 0x0000001c0460723c */ /* 0x042fec00000418ff */
[C---:B------:R-:W-:Y:S01]  /*5e10*/  HMMA.16816.F32.BF16 R84, R4.reuse, R30, RZ ;  /* 0x0000001e0454723c */ /* 0x040fe200000418ff */
[----:B------:R-:W1:Y:S05]  /*5e20*/  LDSM.16.MT88.4 R28, [R198+0x16000] ;  /* 0x01600000c61c783b */ /* 0x000e6a0000004200 */
[----:B------:R-:W-:Y:S01]  /*5e30*/  HMMA.16816.F32.BF16 R76, R4, R24, RZ ;  /* 0x00000018044c723c */ /* 0x000fe200000418ff */
[----:B--2---:R-:W-:-:S05]  /*5e40*/  FFMA.FTZ R0, R140, UR6, -R2 ;  /* 0x000000068c007c23 */ /* 0x004fca0008010802 */
[C---:B------:R-:W-:Y:S01]  /*5e50*/  HMMA.16816.F32.BF16 R64, R4.reuse, R26, RZ ;  /* 0x0000001a0440723c */ /* 0x040fe200000418ff */
[----:B------:R-:W2:Y:S01]  /*5e60*/  LDSM.16.MT88.4 R24, [R197+0x10800] ;  /* 0x01080000c518783b */ /* 0x000ea20000004200 */
[----:B------:R3:W-:Y:S04]  /*5e70*/  MUFU.EX2 R182, R0 ;  /* 0x0000000000b67308 */ /* 0x0007e80000000800 */
[C---:B------:R-:W-:Y:S06]  /*5e80*/  HMMA.16816.F32.BF16 R52, R4.reuse, R20, RZ ;  /* 0x000000140434723c */ /* 0x040fec00000418ff */
[C---:B------:R-:W-:Y:S01]  /*5e90*/  HMMA.16816.F32.BF16 R60, R4.reuse, R22, RZ ;  /* 0x00000016043c723c */ /* 0x040fe200000418ff */
[----:B------:R-:W-:Y:S05]  /*5ea0*/  LDSM.16.MT88.4 R20, [R198+0x10800] ;  /* 0x01080000c614783b */ /* 0x000fea0000004200 */
[----:B------:R-:W-:Y:S01]  /*5eb0*/  HMMA.16816.F32.BF16 R72, R4, R44, RZ ;  /* 0x0000002c0448723c */ /* 0x000fe200000418ff */
[----:B---3--:R-:W-:-:S04]  /*5ec0*/  FFMA.FTZ R0, R144, UR6, -R2 ;  /* 0x0000000690007c23 */ /* 0x008fc80008010802 */
[----:B------:R3:W2:Y:S01]  /*5ed0*/  MUFU.EX2 R177, R0 ;  /* 0x0000000000b17308 */ /* 0x0006a20000000800 */
[C---:B------:R-:W-:Y:S06]  /*5ee0*/  HMMA.16816.F32.BF16 R56, R4.reuse, R46, RZ ;  /* 0x0000002e0438723c */ /* 0x040fec00000418ff */
[C---:B------:R-:W-:Y:S06]  /*5ef0*/  HMMA.16816.F32.BF16 R44, R4.reuse, R48, RZ ;  /* 0x00000030042c723c */ /* 0x040fec00000418ff */
[----:B------:R-:W-:Y:S01]  /*5f00*/  HMMA.16816.F32.BF16 R160, R4, R40, RZ ;  /* 0x0000002804a0723c */ /* 0x000fe200000418ff */
[----:B---3--:R-:W-:-:S05]  /*5f10*/  FFMA.FTZ R0, R145, UR6, -R2 ;  /* 0x0000000691007c23 */ /* 0x008fca0008010802 */
[C---:B------:R-:W-:Y:S01]  /*5f20*/  HMMA.16816.F32.BF16 R48, R4.reuse, R50, RZ ;  /* 0x000000320430723c */ /* 0x040fe200000418ff */
[----:B------:R3:W-:Y:S05]  /*5f30*/  MUFU.EX2 R178, R0 ;  /* 0x0000000000b27308 */ /* 0x0007ea0000000800 */
[C---:B----4-:R-:W-:Y:S06]  /*5f40*/  HMMA.16816.F32.BF16 R116, R4.reuse, R36, RZ ;  /* 0x000000240474723c */ /* 0x050fec00000418ff */
[C---:B------:R-:W-:Y:S01]  /*5f50*/  HMMA.16816.F32.BF16 R120, R4.reuse, R38, RZ ;  /* 0x000000260478723c */ /* 0x040fe200000418ff */
[----:B------:R-:W-:Y:S05]  /*5f60*/  LDSM.16.MT88.4 R36, [R198+0x12800] ;  /* 0x01280000c624783b */ /* 0x000fea0000004200 */
[----:B------:R-:W-:Y:S01]  /*5f70*/  HMMA.16816.F32.BF16 R136, R4, R12, RZ ;  /* 0x0000000c0488723c */ /* 0x000fe200000418ff */
[----:B---3--:R-:W-:-:S04]  /*5f80*/  FFMA.FTZ R0, R146, UR6, -R2 ;  /* 0x0000000692007c23 */ /* 0x008fc80008010802 */
[----:B------:R-:W3:Y:S01]  /*5f90*/  MUFU.EX2 R165, R0 ;  /* 0x0000000000a57308 */ /* 0x000ee20000000800 */
[C---:B------:R-:W-:Y:S01]  /*5fa0*/  HMMA.16816.F32.BF16 R140, R4.reuse, R14, RZ ;  /* 0x0000000e048c723c */ /* 0x040fe200000418ff */
[----:B------:R-:W-:Y:S05]  /*5fb0*/  LDSM.16.MT88.4 R12, [R199+0x10800] ;  /* 0x01080000c70c783b */ /* 0x000fea0000004200 */
[C---:B------:R-:W-:Y:S06]  /*5fc0*/  HMMA.16816.F32.BF16 R148, R4.reuse, R16, RZ ;  /* 0x000000100494723c */ /* 0x040fec00000418ff */
[C---:B------:R-:W-:Y:S01]  /*5fd0*/  HMMA.16816.F32.BF16 R152, R4.reuse, R18, RZ ;  /* 0x000000120498723c */ /* 0x040fe200000418ff */
[----:B------:R-:W4:Y:S05]  /*5fe0*/  LDSM.16.MT88.4 R16, [R200+0x10800] ;  /* 0x01080000c810783b */ /* 0x000f2a0000004200 */
[C---:B-1----:R-:W-:Y:S06]  /*5ff0*/  HMMA.16816.F32.BF16 R156, R4.reuse, R28, RZ ;  /* 0x0000001c049c723c */ /* 0x042fec00000418ff */
[C---:B------:R-:W-:Y:S01]  /*6000*/  HMMA.16816.F32.BF16 R144, R4.reuse, R30, RZ ;  /* 0x0000001e0490723c */ /* 0x040fe200000418ff */
[----:B------:R-:W1:Y:S05]  /*6010*/  LDSM.16.MT88.4 R28, [R197+0x12800] ;  /* 0x01280000c51c783b */ /* 0x000e6a0000004200 */
[C---:B------:R-:W-:Y:S06]  /*6020*/  HMMA.16816.F32.BF16 R40, R4.reuse, R42, RZ ;  /* 0x0000002a0428723c */ /* 0x040fec00000418ff */
[C---:B------:R-:W-:Y:S06]  /*6030*/  HMMA.16816.F32.BF16 R236, R4.reuse, R32, RZ ;  /* 0x0000002004ec723c */ /* 0x040fec00000418ff */
[----:B------:R-:W-:Y:S01]  /*6040*/  HMMA.16816.F32.BF16 R192, R4, R34, RZ ;  /* 0x0000002204c0723c */ /* 0x000fe200000418ff */
[----:B------:R-:W-:Y:S06]  /*6050*/  LDSM.16.MT88.4 R32, [R200+0x12800] ;  /* 0x01280000c820783b */ /* 0x000fec0000004200 */
[----:B------:R-:W-:-:S02]  /*6060*/  F2FP.BF16.F32.PACK_AB R4, R135, R166 ;  /* 0x000000a68704723e */ /* 0x000fc400000010ff */
[----:B--2---:R-:W-:Y:S02]  /*6070*/  F2FP.BF16.F32.PACK_AB R5, R177, R182 ;  /* 0x000000b6b105723e */ /* 0x004fe400000010ff */
[----:B------:R-:W-:Y:S02]  /*6080*/  F2FP.BF16.F32.PACK_AB R6, R133, R164 ;  /* 0x000000a48506723e */ /* 0x000fe400000010ff */
[----:B---3--:R-:W-:-:S07]  /*6090*/  F2FP.BF16.F32.PACK_AB R7, R165, R178 ;  /* 0x000000b2a507723e */ /* 0x008fce00000010ff */
[C---:B------:R-:W-:Y:S06]  /*60a0*/  HMMA.16816.F32.BF16 R188, R4.reuse, R24, R112 ;  /* 0x0000001804bc723c */ /* 0x040fec0000041870 */
[C---:B------:R-:W-:Y:S06]  /*60b0*/  HMMA.16816.F32.BF16 R240, R4.reuse, R26, R92 ;  /* 0x0000001a04f0723c */ /* 0x040fec000004185c */
[----:B----4-:R-:W-:Y:S01]  /*60c0*/  HMMA.16816.F32.BF16 R112, R4, R16, R76 ;  /* 0x000000100470723c */ /* 0x010fe2000004184c */
[----:B------:R-:W-:Y:S01]  /*60d0*/  IMAD.MOV.U32 R95, RZ, RZ, R184 ;  /* 0x000000ffff5f7224 */ /* 0x000fe200078e00b8 */
[----:B------:R-:W-:Y:S01]  /*60e0*/  MOV R94, R183 ;  /* 0x000000b7005e7202 */ /* 0x000fe20000000f00 */
[----:B------:R-:W-:Y:S01]  /*60f0*/  IMAD.MOV.U32 R93, RZ, RZ, R182 ;  /* 0x000000ffff5d7224 */ /* 0x000fe200078e00b6 */
[----:B------:R-:W-:-:S02]  /*6100*/  MOV R92, R181 ;  /* 0x000000b5005c7202 */ /* 0x000fc40000000f00 */
[C---:B------:R-:W-:Y:S01]  /*6110*/  HMMA.16816.F32.BF16 R184, R4.reuse, R18, R64 ;  /* 0x0000001204b8723c */ /* 0x040fe20000041840 */
[----:B------:R-:W-:Y:S05]  /*6120*/  LDSM.16.MT88.4 R16, [R197+0x14800] ;  /* 0x01480000c510783b */ /* 0x000fea0000004200 */
[----:B------:R-:W-:Y:S01]  /*6130*/  IMAD.MOV.U32 R25, RZ, RZ, R190 ;  /* 0x000000ffff197224 */ /* 0x000fe200078e00be */
[----:B------:R-:W-:Y:S01]  /*6140*/  MOV R24, R191 ;  /* 0x000000bf00187202 */ /* 0x000fe20000000f00 */
[----:B------:R-:W-:Y:S01]  /*6150*/  IMAD.MOV.U32 R225, RZ, RZ, R189 ;  /* 0x000000ffffe17224 */ /* 0x000fe200078e00bd */
[----:B------:R-:W-:Y:S01]  /*6160*/  MOV R0, R188 ;  /* 0x000000bc00007202 */ /* 0x000fe20000000f00 */
[----:B------:R-:W-:Y:S01]  /*6170*/  IMAD.MOV.U32 R67, RZ, RZ, R178 ;  /* 0x000000ffff437224 */ /* 0x000fe200078e00b2 */
[----:B------:R-:W-:Y:S01]  /*6180*/  HMMA.16816.F32.BF16 R188, R4, R22, R68 ;  /* 0x0000001604bc723c */ /* 0x000fe20000041844 */
[----:B------:R-:W-:Y:S01]  /*6190*/  MOV R66, R177 ;  /* 0x000000b100427202 */ /* 0x000fe20000000f00 */
[----:B------:R-:W-:-:S04]  /*61a0*/  IMAD.MOV.U32 R65, RZ, RZ, R176 ;  /* 0x000000ffff417224 */ /* 0x000fc800078e00b0 */
[C---:B-1----:R-:W-:Y:S01]  /*61b0*/  HMMA.16816.F32.BF16 R76, R4.reuse, R30, R128 ;  /* 0x0000001e044c723c */ /* 0x042fe20000041880 */
[----:B------:R-:W-:Y:S01]  /*61c0*/  IMAD.MOV.U32 R70, RZ, RZ, R25 ;  /* 0x000000ffff467224 */ /* 0x000fe200078e0019 */
[----:B------:R-:W-:Y:S01]  /*61d0*/  MOV R71, R24 ;  /* 0x0000001800477202 */ /* 0x000fe20000000f00 */
[----:B------:R-:W-:Y:S01]  /*61e0*/  IMAD.MOV.U32 R69, RZ, RZ, R180 ;  /* 0x000000ffff457224 */ /* 0x000fe200078e00b4 */
[----:B------:R-:W1:Y:S01]  /*61f0*/  LDSM.16.MT88.4 R24, [R199+0x12800] ;  /* 0x01280000c718783b */ /* 0x000e620000004200 */
[----:B------:R-:W-:Y:S01]  /*6200*/  MOV R68, R179 ;  /* 0x000000b300447202 */ /* 0x000fe20000000f00 */
[C---:B------:R-:W-:Y:S06]  /*6210*/  HMMA.16816.F32.BF16 R180, R4.reuse, R14, R60 ;  /* 0x0000000e04b4723c */ /* 0x040fec000004183c */
[C---:B------:R-:W-:Y:S01]  /*6220*/  HMMA.16816.F32.BF16 R176, R4.reuse, R12, R52 ;  /* 0x0000000c04b0723c */ /* 0x040fe20000041834 */
[----:B------:R-:W2:Y:S05]  /*6230*/  LDSM.16.MT88.4 R12, [R198+0x14800] ;  /* 0x01480000c60c783b */ /* 0x000eaa0000004200 */
[C---:B------:R-:W-:Y:S01]  /*6240*/  HMMA.16816.F32.BF16 R228, R4.reuse, R20, R80 ;  /* 0x0000001404e4723c */ /* 0x040fe20000041850 */
[----:B------:R-:W3:Y:S05]  /*6250*/  LDSM.16.MT88.4 R20, [R200+0x14800] ;  /* 0x01480000c814783b */ /* 0x000eea0000004200 */
[C---:B------:R-:W-:Y:S01]  /*6260*/  HMMA.16816.F32.BF16 R52, R4.reuse, R38, R124 ;  /* 0x000000260434723c */ /* 0x040fe2000004187c */
[----:B------:R-:W-:Y:S01]  /*6270*/  MOV R62, R78 ;  /* 0x0000004e003e7202 */ /* 0x000fe20000000f00 */
[----:B------:R-:W-:Y:S01]  /*6280*/  IMAD.MOV.U32 R61, RZ, RZ, R76 ;  /* 0x000000ffff3d7224 */ /* 0x000fe200078e004c */
[----:B------:R-:W-:Y:S01]  /*6290*/  MOV R60, R77 ;  /* 0x0000004d003c7202 */ /* 0x000fe20000000f00 */
[----:B------:R-:W-:Y:S01]  /*62a0*/  IMAD.MOV.U32 R134, RZ, RZ, R79 ;  /* 0x000000ffff867224 */ /* 0x000fe200078e004f */
[----:B------:R-:W-:Y:S01]  /*62b0*/  MOV R76, R166 ;  /* 0x000000a6004c7202 */ /* 0x000fe20000000f00 */
[C---:B------:R-:W-:Y:S01]  /*62c0*/  HMMA.16816.F32.BF16 R248, R4.reuse, R28, R108 ;  /* 0x0000001c04f8723c */ /* 0x040fe2000004186c */
[----:B------:R-:W4:Y:S01]  /*62d0*/  LDSM.16.MT88.4 R28, [R199+0x14800] ;  /* 0x01480000c71c783b */ /* 0x000f220000004200 */
[----:B------:R-:W-:Y:S01]  /*62e0*/  IMAD.MOV.U32 R79, RZ, RZ, R167 ;  /* 0x000000ffff4f7224 */ /* 0x000fe200078e00a7 */
[----:B------:R-:W-:Y:S01]  /*62f0*/  MOV R77, R164 ;  /* 0x000000a4004d7202 */ /* 0x000fe20000000f00 */
[----:B------:R-:W-:Y:S01]  /*6300*/  IMAD.MOV.U32 R78, RZ, RZ, R165 ;  /* 0x000000ffff4e7224 */ /* 0x000fe200078e00a5 */
[----:B------:R-:W-:Y:S01]  /*6310*/  MOV R80, R225 ;  /* 0x000000e100507202 */ /* 0x000fe20000000f00 */
[----:B------:R-:W-:Y:S01]  /*6320*/  IMAD.MOV.U32 R81, RZ, RZ, R0 ;  /* 0x000000ffff517224 */ /* 0x000fe200078e0000 */
[----:B------:R-:W-:Y:S01]  /*6330*/  MOV R0, R172 ;  /* 0x000000ac00007202 */ /* 0x000fe20000000f00 */
[----:B------:R-:W-:Y:S01]  /*6340*/  HMMA.16816.F32.BF16 R244, R4, R36, R104 ;  /* 0x0000002404f4723c */ /* 0x000fe20000041868 */
[----:B------:R-:W-:Y:S01]  /*6350*/  IMAD.MOV.U32 R83, RZ, RZ, R175 ;  /* 0x000000ffff537224 */ /* 0x000fe200078e00af */
[----:B------:R-:W-:Y:S01]  /*6360*/  MOV R82, R224 ;  /* 0x000000e000527202 */ /* 0x000fe20000000f00 */
[----:B------:R-:W-:-:S03]  /*6370*/  IMAD.MOV.U32 R111, RZ, RZ, R69 ;  /* 0x000000ffff6f7224 */ /* 0x000fc600078e0045 */
        /* <DEDUP_REMOVED lines=16> */
[----:B------:R-:W-:Y:S01]  /*6480*/  IMAD.MOV.U32 R97, RZ, RZ, R65 ;  /* 0x000000ffff617224 */ /* 0x000fe200078e0041 */
[----:B------:R-:W-:Y:S01]  /*6490*/  MOV R96, R66 ;  /* 0x0000004200607202 */ /* 0x000fe20000000f00 */
[C---:B------:R-:W-:Y:S01]  /*64a0*/  HMMA.16816.F32.BF16 R224, R4.reuse, R32, R100 ;  /* 0x0000002004e0723c */ /* 0x040fe20000041864 */
[----:B------:R-:W-:Y:S01]  /*64b0*/  MOV R88, R0 ;  /* 0x0000000000587202 */ /* 0x000fe20000000f00 */
[----:B------:R-:W-:Y:S01]  /*64c0*/  FFMA.FTZ R0, R169, UR6, -R8 ;  /* 0x00000006a9007c23 */ /* 0x000fe20008010808 */
[----:B------:R-:W1:Y:S01]  /*64d0*/  LDSM.16.MT88.4 R32, [R197+0x16800] ;  /* 0x01680000c520783b */ /* 0x000e620000004200 */
[----:B------:R-:W-:Y:S01]  /*64e0*/  IMAD.MOV.U32 R87, RZ, RZ, R67 ;  /* 0x000000ffff577224 */ /* 0x000fe200078e0043 */
[----:B------:R-:W-:Y:S01]  /*64f0*/  MOV R90, R78 ;  /* 0x0000004e005a7202 */ /* 0x000fe20000000f00 */
[----:B------:R4:W1:Y:S01]  /*6500*/  MUFU.EX2 R169, R0 ;  /* 0x0000000000a97308 */ /* 0x0008620000000800 */
[----:B--2---:R-:W-:Y:S01]  /*6510*/  HMMA.16816.F32.BF16 R52, R4, R14, R48 ;  /* 0x0000000e0434723c */ /* 0x004fe20000041830 */
[----:B------:R-:W-:-:S02]  /*6520*/  IMAD.MOV.U32 R91, RZ, RZ, R77 ;  /* 0x000000ffff5b7224 */ /* 0x000fc400078e004d */
[----:B------:R-:W-:Y:S02]  /*6530*/  IMAD.MOV.U32 R89, RZ, RZ, R79 ;  /* 0x000000ffff597224 */ /* 0x000fe400078e004f */
[----:B------:R-:W-:Y:S01]  /*6540*/  IMAD.MOV.U32 R99, RZ, RZ, R133 ;  /* 0x000000ffff637224 */ /* 0x000fe200078e0085 */
[C---:B------:R-:W-:Y:S06]  /*6550*/  HMMA.16816.F32.BF16 R124, R4.reuse, R16, R72 ;  /* 0x00000010047c723c */ /* 0x040fec0000041848 */
[C---:B---3--:R-:W-:Y:S01]  /*6560*/  HMMA.16816.F32.BF16 R48, R4.reuse, R22, R120 ;  /* 0x000000160430723c */ /* 0x048fe20000041878 */
[----:B------:R-:W-:Y:S01]  /*6570*/  MOV R75, R80 ;  /* 0x00000050004b7202 */ /* 0x000fe20000000f00 */
[----:B------:R-:W-:Y:S01]  /*6580*/  IMAD.MOV.U32 R74, RZ, RZ, R81 ;  /* 0x000000ffff4a7224 */ /* 0x000fe200078e0051 */
[----:B------:R-:W-:Y:S01]  /*6590*/  MOV R73, R82 ;  /* 0x0000005200497202 */ /* 0x000fe20000000f00 */
[----:B----4-:R-:W-:Y:S01]  /*65a0*/  FFMA.FTZ R0, R168, UR6, -R8 ;  /* 0x00000006a8007c23 */ /* 0x010fe20008010808 */
[----:B------:R-:W-:Y:S01]  /*65b0*/  IMAD.MOV.U32 R72, RZ, RZ, R36 ;  /* 0x000000ffff487224 */ /* 0x000fe200078e0024 */
[C---:B------:R-:W-:Y:S01]  /*65c0*/  HMMA.16816.F32.BF16 R80, R4.reuse, R12, R44 ;  /* 0x0000000c0450723c */ /* 0x040fe2000004182c */
[----:B------:R-:W-:Y:S01]  /*65d0*/  LDSM.16.MT88.4 R12, [R199+0x16800] ;  /* 0x01680000c70c783b */ /* 0x000fe20000004200 */
[----:B------:R2:W3:Y:S01]  /*65e0*/  MUFU.EX2 R120, R0 ;  /* 0x0000000000787308 */ /* 0x0004e20000000800 */
[----:B------:R-:W-:Y:S01]  /*65f0*/  IMAD.MOV.U32 R122, RZ, RZ, R73 ;  /* 0x000000ffff7a7224 */ /* 0x000fe200078e0049 */
[----:B------:R-:W-:Y:S01]  /*6600*/  MOV R121, R72 ;  /* 0x0000004800797202 */ /* 0x000fe20000000f00 */
[----:B------:R-:W4:Y:S01]  /*6610*/  LDSM.16.MT88.4 R36, [R200+0x16800] ;  /* 0x01680000c824783b */ /* 0x000f220000004200 */
[C---:B------:R-:W-:Y:S03]  /*6620*/  HMMA.16816.F32.BF16 R68, R4.reuse, R20, R116 ;  /* 0x000000140444723c */ /* 0x040fe60000041874 */
[----:B------:R-:W4:Y:S03]  /*6630*/  LDSM.16.MT88.4 R20, [R197+0x11000] ;  /* 0x01100000c514783b */ /* 0x000f260000004200 */
[C---:B------:R-:W-:Y:S01]  /*6640*/  HMMA.16816.F32.BF16 R64, R4.reuse, R28, R136 ;  /* 0x0000001c0440723c */ /* 0x040fe20000041888 */
[----:B------:R-:W-:Y:S01]  /*6650*/  IMAD.MOV.U32 R119, RZ, RZ, R76 ;  /* 0x000000ffff777224 */ /* 0x000fe200078e004c */
[----:B------:R-:W-:Y:S01]  /*6660*/  MOV R117, R62 ;  /* 0x0000003e00757202 */ /* 0x000fe20000000f00 */
[----:B------:R-:W-:Y:S01]  /*6670*/  IMAD.MOV.U32 R118, RZ, RZ, R61 ;  /* 0x000000ffff767224 */ /* 0x000fe200078e003d */
[----:B------:R-:W-:Y:S01]  /*6680*/  MOV R116, R60 ;  /* 0x0000003c00747202 */ /* 0x000fe20000000f00 */
[----:B------:R-:W-:Y:S01]  /*6690*/  IMAD.MOV.U32 R168, RZ, RZ, R119 ;  /* 0x000000ffffa87224 */ /* 0x000fe200078e0077 */
[C---:B------:R-:W-:Y:S01]  /*66a0*/  HMMA.16816.F32.BF16 R76, R4.reuse, R30, R140 ;  /* 0x0000001e044c723c */ /* 0x040fe2000004188c */
[----:B--2---:R-:W-:Y:S01]  /*66b0*/  FFMA.FTZ R0, R170, UR6, -R8 ;  /* 0x00000006aa007c23 */ /* 0x004fe20008010808 */
[----:B------:R-:W2:Y:S01]  /*66c0*/  LDSM.16.MT88.4 R28, [R200+0x11000] ;  /* 0x01100000c81c783b */ /* 0x000ea20000004200 */
[----:B------:R-:W-:Y:S01]  /*66d0*/  MOV R138, R116 ;  /* 0x00000074008a7202 */ /* 0x000fe20000000f00 */
[----:B------:R-:W-:Y:S01]  /*66e0*/  IMAD.MOV.U32 R139, RZ, RZ, R117 ;  /* 0x000000ffff8b7224 */ /* 0x000fe200078e0075 */
[----:B------:R3:W-:Y:S01]  /*66f0*/  MUFU.EX2 R9, R0 ;  /* 0x0000000000097308 */ /* 0x0007e20000000800 */
[C---:B------:R-:W-:Y:S01]  /*6700*/  HMMA.16816.F32.BF16 R100, R4.reuse, R18, R56 ;  /* 0x000000120464723c */ /* 0x040fe20000041838 */
[----:B------:R-:W-:Y:S01]  /*6710*/  MOV R137, R118 ;  /* 0x0000007600897202 */ /* 0x000fe20000000f00 */
        /* <DEDUP_REMOVED lines=13> */
[----:B------:R-:W-:-:S02]  /*67f0*/  IMAD.MOV.U32 R169, RZ, RZ, R75 ;  /* 0x000000ffffa97224 */ /* 0x000fc400078e004b */
[----:B---3--:R-:W-:Y:S01]  /*6800*/  FFMA.FTZ R0, R171, UR6, -R8 ;  /* 0x00000006ab007c23 */ /* 0x008fe20008010808 */
[----:B------:R-:W-:Y:S01]  /*6810*/  IMAD.MOV.U32 R97, RZ, RZ, R93 ;  /* 0x000000ffff617224 */ /* 0x000fe200078e005d */
[----:B------:R-:W-:Y:S01]  /*6820*/  MOV R122, R85 ;  /* 0x00000055007a7202 */ /* 0x000fe20000000f00 */
[----:B------:R-:W-:Y:S01]  /*6830*/  IMAD.MOV.U32 R143, RZ, RZ, R121 ;  /* 0x000000ffff8f7224 */ /* 0x000fe200078e0079 */
[----:B------:R1:W-:Y:S01]  /*6840*/  MUFU.EX2 R11, R0 ;  /* 0x00000000000b7308 */ /* 0x0003e20000000800 */
        /* <DEDUP_REMOVED lines=20> */
[----:B------:R1:W3:Y:S01]  /*6990*/  MUFU.EX2 R123, R0 ;  /* 0x00000000007b7308 */ /* 0x0002e20000000800 */
[----:B------:R-:W-:Y:S01]  /*69a0*/  MOV R171, R91 ;  /* 0x0000005b00ab7202 */ /* 0x000fe20000000f00 */
[----:B------:R-:W-:Y:S01]  /*69b0*/  IMAD.MOV.U32 R170, RZ, RZ, R135 ;  /* 0x000000ffffaa7224 */ /* 0x000fe200078e0087 */
[C---:B----4-:R-:W-:Y:S01]  /*69c0*/  HMMA.16816.F32.BF16 R92, R4.reuse, R36, R160 ;  /* 0x00000024045c723c */ /* 0x050fe200000418a0 */
[----:B------:R-:W-:Y:S01]  /*69d0*/  MOV R153, R233 ;  /* 0x000000e900997202 */ /* 0x000fe20000000f00 */
[----:B------:R-:W4:Y:S04]  /*69e0*/  LDSM.16.MT88.4 R16, [R198+0x11000] ;  /* 0x01100000c610783b */ /* 0x000f280000004200 */
[----:B------:R-:W-:Y:S01]  /*69f0*/  LDSM.16.MT88.4 R32, [R199+0x11000] ;  /* 0x01100000c720783b */ /* 0x000fe20000004200 */
[----:B-1----:R-:W-:Y:S01]  /*6a00*/  FFMA.FTZ R0, R232, UR6, -R2 ;  /* 0x00000006e8007c23 */ /* 0x002fe20008010802 */
[----:B---3--:R-:W-:Y:S01]  /*6a10*/  MOV R156, R123 ;  /* 0x0000007b009c7202 */ /* 0x008fe20000000f00 */
[C---:B------:R-:W-:Y:S01]  /*6a20*/  HMMA.16816.F32.BF16 R96, R4.reuse, R38, R40 ;  /* 0x000000260460723c */ /* 0x040fe20000041828 */
[----:B------:R-:W-:Y:S01]  /*6a30*/  MOV R123, R74 ;  /* 0x0000004a007b7202 */ /* 0x000fe20000000f00 */
[----:B------:R1:W3:Y:S01]  /*6a40*/  MUFU.EX2 R133, R0 ;  /* 0x0000000000857308 */ /* 0x0002e20000000800 */
[----:B------:R-:W4:Y:S03]  /*6a50*/  LDSM.16.MT88.4 R40, [R197+0x13000] ;  /* 0x01300000c528783b */ /* 0x000f260000004200 */
[----:B------:R-:W-:Y:S01]  /*6a60*/  IMAD.MOV.U32 R155, RZ, RZ, R123 ;  /* 0x000000ffff9b7224 */ /* 0x000fe200078e007b */
[C---:B------:R-:W-:Y:S01]  /*6a70*/  HMMA.16816.F32.BF16 R72, R4.reuse, R26, R144 ;  /* 0x0000001a0448723c */ /* 0x040fe20000041890 */
[----:B------:R-:W-:Y:S01]  /*6a80*/  IMAD.MOV.U32 R123, RZ, RZ, R86 ;  /* 0x000000ffff7b7224 */ /* 0x000fe200078e0056 */
[----:B------:R-:W4:Y:S04]  /*6a90*/  LDSM.16.MT88.4 R36, [R198+0x13000] ;  /* 0x01300000c624783b */ /* 0x000f280000004200 */
[----:B------:R-:W-:Y:S01]  /*6aa0*/  HMMA.16816.F32.BF16 R88, R4, R12, R236 ;  /* 0x0000000c0458723c */ /* 0x000fe200000418ec */
[----:B------:R-:W-:Y:S01]  /*6ab0*/  IMAD.MOV.U32 R158, RZ, RZ, R140 ;  /* 0x000000ffff9e7224 */ /* 0x000fe200078e008c */
[----:B------:R2:W5:Y:S01]  /*6ac0*/  LDL.LU R135, [R1+0x60] ;  /* 0x0000600001877983 */ /* 0x0005620000300800 */
[----:B-1----:R-:W-:-:S04]  /*6ad0*/  FFMA.FTZ R0, R234, UR6, -R2 ;  /* 0x00000006ea007c23 */ /* 0x002fc80008010802 */
[----:B------:R1:W2:Y:S01]  /*6ae0*/  MUFU.EX2 R24, R0 ;  /* 0x0000000000187308 */ /* 0x0002a20000000800 */
[----:B------:R-:W-:Y:S01]  /*6af0*/  HMMA.16816.F32.BF16 R84, R4, R14, R192 ;  /* 0x0000000e0454723c */ /* 0x000fe200000418c0 */
[----:B------:R-:W-:Y:S02]  /*6b00*/  IMAD.MOV.U32 R152, RZ, RZ, R155 ;  /* 0x000000ffff987224 */ /* 0x000fe400078e009b */
[----:B-1----:R-:W-:-:S04]  /*6b10*/  FFMA.FTZ R0, R235, UR6, -R2 ;  /* 0x00000006eb007c23 */ /* 0x002fc80008010802 */
[----:B---3--:R-:W-:Y:S01]  /*6b20*/  F2FP.BF16.F32.PACK_AB R5, R133, R156 ;  /* 0x0000009c8505723e */ /* 0x008fe200000010ff */
[----:B------:R-:W-:Y:S01]  /*6b30*/  IMAD.MOV.U32 R232, RZ, RZ, R143 ;  /* 0x000000ffffe87224 */ /* 0x000fe200078e008f */
[----:B------:R-:W-:Y:S01]  /*6b40*/  F2FP.BF16.F32.PACK_AB R6, R11, R9 ;  /* 0x000000090b06723e */ /* 0x000fe200000010ff */
[----:B------:R2:W1:Y:S01]  /*6b50*/  MUFU.EX2 R142, R0 ;  /* 0x00000000008e7308 */ /* 0x0004620000000800 */
[----:B------:R-:W-:Y:S01]  /*6b60*/  MOV R195, R154 ;  /* 0x0000009a00c37202 */ /* 0x000fe20000000f00 */
[----:B------:R-:W-:Y:S01]  /*6b70*/  IMAD.MOV.U32 R154, RZ, RZ, R148 ;  /* 0x000000ffff9a7224 */ /* 0x000fe200078e0094 */
[----:B------:R-:W-:Y:S01]  /*6b80*/  MOV R155, R149 ;  /* 0x00000095009b7202 */ /* 0x000fe20000000f00 */
[----:B------:R-:W-:Y:S01]  /*6b90*/  IMAD.MOV.U32 R234, RZ, RZ, R109 ;  /* 0x000000ffffea7224 */ /* 0x000fe200078e006d */
[----:B------:R-:W-:Y:S01]  /*6ba0*/  F2FP.BF16.F32.PACK_AB R4, R195, R157 ;  /* 0x0000009dc304723e */ /* 0x000fe200000010ff */
[----:B------:R-:W-:Y:S01]  /*6bb0*/  IMAD.MOV.U32 R193, RZ, RZ, R120 ;  /* 0x000000ffffc17224 */ /* 0x000fe200078e0078 */
[----:B------:R-:W-:Y:S01]  /*6bc0*/  MOV R149, R151 ;  /* 0x0000009700957202 */ /* 0x000fe20000000f00 */
[----:B------:R-:W-:Y:S01]  /*6bd0*/  LDSM.16.MT88.4 R12, [R198+0x15000] ;  /* 0x01500000c60c783b */ /* 0x000fe20000004200 */
[----:B------:R-:W-:-:S02]  /*6be0*/  MOV R151, R170 ;  /* 0x000000aa00977202 */ /* 0x000fc40000000f00 */
[----:B--2---:R-:W-:Y:S02]  /*6bf0*/  MOV R0, R24 ;  /* 0x0000001800007202 */ /* 0x004fe40000000f00 */
[----:B------:R-:W-:Y:S01]  /*6c00*/  MOV R194, R168 ;  /* 0x000000a800c27202 */ /* 0x000fe20000000f00 */
[----:B------:R-:W-:Y:S01]  /*6c10*/  IMAD.MOV.U32 R192, RZ, RZ, R107 ;  /* 0x000000ffffc07224 */ /* 0x000fe200078e006b */
[----:B-1----:R-:W-:Y:S01]  /*6c20*/  F2FP.BF16.F32.PACK_AB R7, R142, R0 ;  /* 0x000000008e07723e */ /* 0x002fe200000010ff */
        /* <DEDUP_REMOVED lines=8> */
[----:B------:R-:W1:Y:S01]  /*6cb0*/  LDSM.16.MT88.4 R24, [R200+0x13000] ;  /* 0x01300000c818783b */ /* 0x000e620000004200 */
[----:B------:R-:W-:Y:S01]  /*6cc0*/  MOV R117, R106 ;  /* 0x0000006a00757202 */ /* 0x000fe20000000f00 */
[C---:B------:R-:W-:Y:S06]  /*6cd0*/  HMMA.16816.F32.BF16 R144, R4.reuse, R20, R152 ;  /* 0x000000140490723c */ /* 0x040fec0000041898 */
[C---:B------:R-:W-:Y:S01]  /*6ce0*/  HMMA.16816.F32.BF16 R104, R4.reuse, R22, R240 ;  /* 0x000000160468723c */ /* 0x040fe200000418f0 */
[----:B------:R-:W2:Y:S05]  /*6cf0*/  LDSM.16.MT88.4 R20, [R199+0x13000] ;  /* 0x01300000c714783b */ /* 0x000eaa0000004200 */
[C---:B------:R-:W-:Y:S06]  /*6d00*/  HMMA.16816.F32.BF16 R160, R4.reuse, R28, R112 ;  /* 0x0000001c04a0723c */ /* 0x040fec0000041870 */
        /* <DEDUP_REMOVED lines=11> */
[----:B----4-:R-:W-:Y:S01]  /*6dc0*/  HMMA.16816.F32.BF16 R108, R4, R18, R188 ;  /* 0x00000012046c723c */ /* 0x010fe200000418bc */
[----:B------:R-:W-:Y:S01]  /*6dd0*/  IMAD.MOV.U32 R240, RZ, RZ, R151 ;  /* 0x000000fffff07224 */ /* 0x000fe200078e0097 */
[----:B------:R-:W-:Y:S01]  /*6de0*/  MOV R141, R120 ;  /* 0x00000078008d7202 */ /* 0x000fe20000000f00 */
[----:B------:R-:W-:Y:S01]  /*6df0*/  IMAD.MOV.U32 R149, RZ, RZ, R123 ;  /* 0x000000ffff957224 */ /* 0x000fe200078e007b */
[----:B------:R-:W-:Y:S01]  /*6e00*/  MOV R151, R122 ;  /* 0x0000007a00977202 */ /* 0x000fe20000000f00 */
[----:B------:R-:W-:-:S02]  /*6e10*/  IMAD.MOV.U32 R159, RZ, RZ, R116 ;  /* 0x000000ffff9f7224 */ /* 0x000fc400078e0074 */
[----:B------:R-:W-:Y:S01]  /*6e20*/  IMAD.MOV.U32 R188, RZ, RZ, R121 ;  /* 0x000000ffffbc7224 */ /* 0x000fe200078e0079 */
[----:B------:R-:W-:Y:S01]  /*6e30*/  MOV R189, R117 ;  /* 0x0000007500bd7202 */ /* 0x000fe20000000f00 */
[----:B------:R-:W-:Y:S01]  /*6e40*/  IMAD.MOV.U32 R186, RZ, RZ, R118 ;  /* 0x000000ffffba7224 */ /* 0x000fe200078e0076 */
[C---:B------:R-:W-:Y:S01]  /*6e50*/  HMMA.16816.F32.BF16 R120, R4.reuse, R40, R248 ;  /* 0x000000280478723c */ /* 0x040fe200000418f8 */
[----:B------:R-:W-:Y:S01]  /*6e60*/  MOV R243, R148 ;  /* 0x0000009400f37202 */ /* 0x000fe20000000f00 */
[----:B------:R-:W-:Y:S01]  /*6e70*/  IMAD.MOV.U32 R190, RZ, RZ, R168 ;  /* 0x000000ffffbe7224 */ /* 0x000fe200078e00a8 */
[----:B------:R-:W-:Y:S02]  /*6e80*/  MOV R241, R150 ;  /* 0x0000009600f17202 */ /* 0x000fe40000000f00 */
[----:B------:R-:W-:Y:S01]  /*6e90*/  MOV R150, R171 ;  /* 0x000000ab00967202 */ /* 0x000fe20000000f00 */
[----:B------:R-:W-:Y:S01]  /*6ea0*/  HMMA.16816.F32.BF16 R116, R4, R34, R180 ;  /* 0x000000220474723c */ /* 0x000fe200000418b4 */
[----:B------:R-:W-:Y:S01]  /*6eb0*/  IMAD.MOV.U32 R41, RZ, RZ, R0 ;  /* 0x000000ffff297224 */ /* 0x000fe200078e0000 */
[----:B------:R-:W-:Y:S01]  /*6ec0*/  MOV R191, R170 ;  /* 0x000000aa00bf7202 */ /* 0x000fe20000000f00 */
[----:B------:R-:W-:Y:S01]  /*6ed0*/  FFMA.FTZ R0, R252, UR6, -R8 ;  /* 0x00000006fc007c23 */ /* 0x000fe20008010808 */
[----:B------:R-:W-:-:S02]  /*6ee0*/  MOV R148, R169 ;  /* 0x000000a900947202 */ /* 0x000fc40000000f00 */
[----:B------:R-:W-:Y:S01]  /*6ef0*/  HMMA.16816.F32.BF16 R236, R4, R38, R232 ;  /* 0x0000002604ec723c */ /* 0x000fe200000418e8 */
[----:B------:R-:W-:-:S05]  /*6f00*/  MOV R182, R187 ;  /* 0x000000bb00b67202 */ /* 0x000fca0000000f00 */
[C---:B------:R-:W-:Y:S01]  /*6f10*/  HMMA.16816.F32.BF16 R152, R4.reuse, R16, R228 ;  /* 0x000000100498723c */ /* 0x040fe200000418e4 */
[----:B------:R-:W-:Y:S05]  /*6f20*/  LDSM.16.MT88.4 R16, [R197+0x15000] ;  /* 0x01500000c510783b */ /* 0x000fea0000004200 */
[C---:B------:R-:W-:Y:S01]  /*6f30*/  HMMA.16816.F32.BF16 R168, R4.reuse, R32, R176 ;  /* 0x0000002004a8723c */ /* 0x040fe200000418b0 */
[----:B------:R-:W-:Y:S05]  /*6f40*/  LDSM.16.MT88.4 R32, [R199+0x15000] ;  /* 0x01500000c720783b */ /* 0x000fea0000004200 */
[C---:B-1----:R-:W-:Y:S06]  /*6f50*/  HMMA.16816.F32.BF16 R248, R4.reuse, R24, R224 ;  /* 0x0000001804f8723c */ /* 0x042fec00000418e0 */
[C---:B------:R-:W-:Y:S01]  /*6f60*/  HMMA.16816.F32.BF16 R232, R4.reuse, R26, R172 ;  /* 0x0000001a04e8723c */ /* 0x040fe200000418ac */
[----:B------:R-:W1:Y:S05]  /*6f70*/  LDSM.16.MT88.4 R24, [R197+0x17000] ;  /* 0x01700000c518783b */ /* 0x000e6a0000004200 */
[C---:B------:R-:W-:Y:S06]  /*6f80*/  HMMA.16816.F32.BF16 R176, R4.reuse, R36, R244 ;  /* 0x0000002404b0723c */ /* 0x040fec00000418f4 */
[C---:B--2---:R-:W-:Y:S01]  /*6f90*/  HMMA.16816.F32.BF16 R244, R4.reuse, R20, R164 ;  /* 0x0000001404f4723c */ /* 0x044fe200000418a4 */
[----:B------:R2:W4:Y:S05]  /*6fa0*/  MUFU.EX2 R164, R0 ;  /* 0x0000000000a47308 */ /* 0x00052a0000000800 */
[----:B------:R-:W-:Y:S01]  /*6fb0*/  HMMA.16816.F32.BF16 R228, R4, R22, R128 ;  /* 0x0000001604e4723c */ /* 0x000fe20000041880 */
[----:B------:R-:W4:Y:S01]  /*6fc0*/  LDSM.16.MT88.4 R20, [R198+0x17000] ;  /* 0x01700000c614783b */ /* 0x000f220000004200 */
[----:B------:R-:W-:-:S05]  /*6fd0*/  IMAD.MOV.U32 R183, RZ, RZ, R188 ;  /* 0x000000ffffb77224 */ /* 0x000fca00078e00bc */
[----:B------:R-:W-:Y:S01]  /*6fe0*/  MOV R129, R189 ;  /* 0x000000bd00817202 */ /* 0x000fe20000000f00 */
[----:B---3--:R-:W-:Y:S01]  /*6ff0*/  HMMA.16816.F32.BF16 R172, R4, R30, R48 ;  /* 0x0000001e04ac723c */ /* 0x008fe20000041830 */
[----:B--2---:R-:W-:Y:S01]  /*7000*/  FFMA.FTZ R0, R182, UR6, -R8 ;  /* 0x00000006b6007c23 */ /* 0x004fe20008010808 */
[----:B------:R-:W-:-:S03]  /*7010*/  IMAD.MOV.U32 R130, RZ, RZ, R186 ;  /* 0x000000ffff827224 */ /* 0x000fc600078e00ba */
[----:B------:R2:W-:Y:S01]  /*7020*/  MUFU.EX2 R49, R0 ;  /* 0x0000000000317308 */ /* 0x0005e20000000800 */
[----:B------:R-:W-:Y:S01]  /*7030*/  HMMA.16816.F32.BF16 R184, R4, R28, R68 ;  /* 0x0000001c04b8723c */ /* 0x000fe20000041844 */
[----:B------:R-:W-:Y:S01]  /*7040*/  MOV R131, R183 ;  /* 0x000000b700837202 */ /* 0x000fe20000000f00 */
[----:B--2---:R-:W-:-:S05]  /*7050*/  FFMA.FTZ R0, R129, UR6, -R8 ;  /* 0x0000000681007c23 */ /* 0x004fca0008010808 */
[----:B------:R2:W-:Y:S01]  /*7060*/  MUFU.EX2 R69, R0 ;  /* 0x0000000000457308 */ /* 0x0005e20000000800 */
[----:B------:R-:W-:Y:S01]  /*7070*/  MOV R136, R137 ;  /* 0x0000008900887202 */ /* 0x000fe20000000f00 */
[----:B--2---:R-:W-:-:S06]  /*7080*/  FFMA.FTZ R0, R130, UR6, -R8 ;  /* 0x0000000682007c23 */ /* 0x004fcc0008010808 */
        /* <DEDUP_REMOVED lines=8> */
[----:B------:R-:W-:Y:S02]  /*7110*/  IMAD.MOV.U32 R36, RZ, RZ, R240 ;  /* 0x000000ffff247224 */ /* 0x000fe400078e00f0 */
[----:B--2---:R-:W-:Y:S01]  /*7120*/  FFMA.FTZ R0, R131, UR6, -R2 ;  /* 0x0000000683007c23 */ /* 0x004fe20008010802 */
[----:B------:R-:W-:Y:S01]  /*7130*/  IMAD.MOV.U32 R38, RZ, RZ, R242 ;  /* 0x000000ffff267224 */ /* 0x000fe200078e00f2 */
[----:B------:R-:W-:Y:S01]  /*7140*/  MOV R40, R195 ;  /* 0x000000c300287202 */ /* 0x000fe20000000f00 */
[----:B-1----:R-:W-:Y:S01]  /*7150*/  HMMA.16816.F32.BF16 R28, R4, R26, R44 ;  /* 0x0000001a041c723c */ /* 0x002fe2000004182c */
[----:B------:R-:W-:-:S05]  /*7160*/  MOV R129, R41 ;  /* 0x0000002900817202 */ /* 0x000fca0000000f00 */
[----:B------:R-:W-:Y:S01]  /*7170*/  HMMA.16816.F32.BF16 R224, R4, R18, R100 ;  /* 0x0000001204e0723c */ /* 0x000fe20000041864 */
[----:B------:R-:W1:Y:S01]  /*7180*/  MUFU.EX2 R0, R0 ;  /* 0x0000000000007308 */ /* 0x000e620000000800 */
[----:B----4-:R-:W-:Y:S01]  /*7190*/  IMAD.MOV.U32 R46, RZ, RZ, R164 ;  /* 0x000000ffff2e7224 */ /* 0x010fe200078e00a4 */
[----:B------:R-:W-:-:S03]  /*71a0*/  MOV R37, R191 ;  /* 0x000000bf00257202 */ /* 0x000fc60000000f00 */
[C---:B------:R-:W-:Y:S01]  /*71b0*/  HMMA.16816.F32.BF16 R180, R4.reuse, R32, R64 ;  /* 0x0000002004b4723c */ /* 0x040fe20000041840 */
[----:B------:R-:W-:Y:S01]  /*71c0*/  IMAD.MOV.U32 R164, RZ, RZ, R158 ;  /* 0x000000ffffa47224 */ /* 0x000fe200078e009e */
[----:B------:R2:W5:Y:S04]  /*71d0*/  LDL.LU R134, [R1+0x5c] ;  /* 0x00005c0001867983 */ /* 0x0005680000300800 */
[C---:B------:R-:W-:Y:S06]  /*71e0*/  HMMA.16816.F32.BF16 R136, R4.reuse, R42, R136 ;  /* 0x0000002a0488723c */ /* 0x040fec0000041888 */
[----:B------:R-:W-:Y:S01]  /*71f0*/  HMMA.16816.F32.BF16 R240, R4, R16, R124 ;  /* 0x0000001004f0723c */ /* 0x000fe2000004187c */
[----:B------:R-:W-:Y:S01]  /*7200*/  MOV R42, R193 ;  /* 0x000000c1002a7202 */ /* 0x000fe20000000f00 */
[----:B------:R-:W-:Y:S01]  /*7210*/  IMAD.MOV.U32 R43, RZ, RZ, R194 ;  /* 0x000000ffff2b7224 */ /* 0x000fe200078e00c2 */
[----:B-1----:R-:W-:Y:S01]  /*7220*/  MOV R45, R0 ;  /* 0x00000000002d7202 */ /* 0x002fe20000000f00 */
[----:B------:R-:W-:-:S02]  /*7230*/  FFMA.FTZ R0, R143, UR6, -R2 ;  /* 0x000000068f007c23 */ /* 0x000fc40008010802 */
        /* <DEDUP_REMOVED lines=9> */
[----:B------:R-:W1:Y:S04]  /*72d0*/  LDSM.16.MT88.4 R16, [R200+0x17000] ;  /* 0x01700000c810783b */ /* 0x000e680000004200 */
[----:B------:R-:W-:Y:S01]  /*72e0*/  MOV R83, R165 ;  /* 0x000000a500537202 */ /* 0x000fe20000000f00 */
[C---:B------:R-:W-:Y:S01]  /*72f0*/  HMMA.16816.F32.BF16 R32, R4.reuse, R34, R76 ;  /* 0x000000220420723c */ /* 0x040fe2000004184c */
[----:B------:R-:W-:Y:S01]  /*7300*/  MOV R165, R159 ;  /* 0x0000009f00a57202 */ /* 0x000fe20000000f00 */
[----:B------:R3:W4:Y:S01]  /*7310*/  MUFU.EX2 R68, R0 ;  /* 0x0000000000447308 */ /* 0x0007220000000800 */
        /* <DEDUP_REMOVED lines=8> */
[----:B------:R-:W-:Y:S01]  /*73a0*/  LDSM.16.MT88.4 R64, [R199+0x13800] ;  /* 0x01380000c740783b */ /* 0x000fe20000004200 */
[----:B------:R-:W-:Y:S01]  /*73b0*/  HMMA.16816.F32.BF16 R20, R4, R22, R72 ;  /* 0x000000160414723c */ /* 0x000fe20000041848 */
[----:B------:R-:W-:Y:S01]  /*73c0*/  MOV R79, R166 ;  /* 0x000000a6004f7202 */ /* 0x000fe20000000f00 */
[----:B------:R-:W-:-:S02]  /*73d0*/  IMAD.MOV.U32 R47, RZ, RZ, R43 ;  /* 0x000000ffff2f7224 */ /* 0x000fc400078e002b */
[----:B---3--:R-:W-:-:S03]  /*73e0*/  FFMA.FTZ R0, R151, UR6, -R2 ;  /* 0x0000000697007c23 */ /* 0x008fc60008010802 */
[----:B------:R-:W-:Y:S01]  /*73f0*/  IMAD.MOV.U32 R75, RZ, RZ, R167 ;  /* 0x000000ffff4b7224 */ /* 0x000fe200078e00a7 */
[----:B------:R-:W3:Y:S04]  /*7400*/  LDSM.16.MT88.4 R148, [R198+0x11800] ;  /* 0x01180000c694783b */ /* 0x000ee80000004200 */
[----:B------:R-:W2:Y:S01]  /*7410*/  LDSM.16.MT88.4 R164, [R199+0x11800] ;  /* 0x01180000c7a4783b */ /* 0x000ea20000004200 */
[----:B------:R4:W-:Y:S01]  /*7420*/  MUFU.EX2 R252, R0 ;  /* 0x0000000000fc7308 */ /* 0x0009e20000000800 */
[----:B------:R-:W-:Y:S01]  /*7430*/  MOV R60, R40 ;  /* 0x00000028003c7202 */ /* 0x000fe20000000f00 */
[----:B------:R-:W-:Y:S01]  /*7440*/  IMAD.MOV.U32 R61, RZ, RZ, R41 ;  /* 0x000000ffff3d7224 */ /* 0x000fe200078e0029 */
[----:B------:R-:W-:Y:S01]  /*7450*/  LDSM.16.MT88.4 R56, [R200+0x13800] ;  /* 0x01380000c838783b */ /* 0x000fe20000004200 */
[----:B------:R-:W-:-:S03]  /*7460*/  IMAD.MOV.U32 R62, RZ, RZ, R48 ;  /* 0x000000ffff3e7224 */ /* 0x000fc600078e0030 */
[----:B------:R-:W-:Y:S01]  /*7470*/  LDSM.16.MT88.4 R48, [R198+0x13800] ;  /* 0x01380000c630783b */ /* 0x000fe20000004200 */
[----:B------:R-:W-:Y:S01]  /*7480*/  FFMA.FTZ R2, R83, UR6, -R2 ;  /* 0x0000000653027c23 */ /* 0x000fe20008010802 */
[----:B------:R-:W-:Y:S01]  /*7490*/  MOV R78, R133 ;  /* 0x00000085004e7202 */ /* 0x000fe20000000f00 */
[----:B------:R-:W-:Y:S01]  /*74a0*/  IMAD.MOV.U32 R130, RZ, RZ, R156 ;  /* 0x000000ffff827224 */ /* 0x000fe200078e009c */
[----:B------:R-:W-:Y:S01]  /*74b0*/  MOV R131, R157 ;  /* 0x0000009d00837202 */ /* 0x000fe20000000f00 */
[----:B------:R-:W-:Y:S01]  /*74c0*/  HMMA.16816.F32.BF16 R188, R4, R14, R52 ;  /* 0x0000000e04bc723c */ /* 0x000fe20000041834 */
[----:B------:R-:W-:Y:S01]  /*74d0*/  IMAD.MOV.U32 R63, RZ, RZ, R11 ;  /* 0x000000ffff3f7224 */ /* 0x000fe200078e000b */
[----:B------:R-:W-:Y:S01]  /*74e0*/  MOV R76, R10 ;  /* 0x0000000a004c7202 */ /* 0x000fe20000000f00 */
[----:B------:R-:W-:Y:S01]  /*74f0*/  IMAD.MOV.U32 R77, RZ, RZ, R9 ;  /* 0x000000ffff4d7224 */ /* 0x000fe200078e0009 */
[----:B------:R-:W-:Y:S01]  /*7500*/  LDSM.16.MT88.4 R140, [R197+0x11800] ;  /* 0x01180000c58c783b */ /* 0x000fe20000004200 */
[----:B----4-:R-:W-:-:S03]  /*7510*/  MOV R0, R42 ;  /* 0x0000002a00007202 */ /* 0x010fc60000000f00 */
[----:B------:R-:W4:Y:S01]  /*7520*/  LDSM.16.MT88.4 R40, [R197+0x13800] ;  /* 0x01380000c528783b */ /* 0x000f220000004200 */
[----:B------:R-:W1:Y:S01]  /*7530*/  MUFU.EX2 R133, R2 ;  /* 0x0000000200857308 */ /* 0x000e620000000800 */
[----:B------:R-:W-:Y:S01]  /*7540*/  MOV R55, R128 ;  /* 0x0000008000377202 */ /* 0x000fe20000000f00 */
[----:B------:R-:W-:Y:S01]  /*7550*/  IMAD.MOV.U32 R54, RZ, RZ, R129 ;  /* 0x000000ffff367224 */ /* 0x000fe200078e0081 */
[----:B------:R-:W-:Y:S01]  /*7560*/  MOV R53, R130 ;  /* 0x0000008200357202 */ /* 0x000fe20000000f00 */
[----:B------:R-:W-:Y:S01]  /*7570*/  IMAD.MOV.U32 R52, RZ, RZ, R131 ;  /* 0x000000ffff347224 */ /* 0x000fe200078e0083 */
[----:B------:R-:W-:Y:S01]  /*7580*/  F2FP.BF16.F32.PACK_AB R128, R44, R46 ;  /* 0x0000002e2c80723e */ /* 0x000fe200000010ff */
[----:B------:R-:W-:Y:S01]  /*7590*/  IMAD.MOV.U32 R82, RZ, RZ, R125 ;  /* 0x000000ffff527224 */ /* 0x000fe200078e007d */
[----:B------:R-:W-:Y:S01]  /*75a0*/  F2FP.BF16.F32.PACK_AB R129, R68, R45 ;  /* 0x0000002d4481723e */ /* 0x000fe200000010ff */
[----:B------:R-:W-:Y:S01]  /*75b0*/  IMAD.MOV.U32 R80, RZ, RZ, R127 ;  /* 0x000000ffff507224 */ /* 0x000fe200078e007f */
[----:B------:R-:W-:Y:S01]  /*75c0*/  F2FP.BF16.F32.PACK_AB R130, R62, R69 ;  /* 0x000000453e82723e */ /* 0x000fe200000010ff */
[----:B------:R-:W4:Y:S04]  /*75d0*/  LDSM.16.MT88.4 R156, [R200+0x11800] ;  /* 0x01180000c89c783b */ /* 0x000f280000004200 */
[----:B------:R-:W4:Y:S01]  /*75e0*/  LDSM.16.MT88.4 R12, [R199+0x17000] ;  /* 0x01700000c70c783b */ /* 0x000f220000004200 */
[----:B-1----:R-:W-:Y:S01]  /*75f0*/  F2FP.BF16.F32.PACK_AB R131, R133, R252 ;  /* 0x000000fc8583723e */ /* 0x002fe200000010ff */
[----:B------:R-:W-:Y:S06]  /*7600*/  HMMA.16816.F32.BF16 R8, R4, R16, R92 ;  /* 0x000000100408723c */ /* 0x000fec000004185c */
[----:B---3--:R-:W-:Y:S01]  /*7610*/  HMMA.16816.F32.BF16 R152, R128, R148, R152 ;  /* 0x000000948098723c */ /* 0x008fe20000041898 */
[----:B------:R-:W-:Y:S01]  /*7620*/  MOV R95, R63 ;  /* 0x0000003f005f7202 */ /* 0x000fe20000000f00 */
[----:B------:R-:W-:-:S04]  /*7630*/  IMAD.MOV.U32 R63, RZ, RZ, R70 ;  /* 0x000000ffff3f7224 */ /* 0x000fc800078e0046 */
[----:B--2---:R-:W-:Y:S01]  /*7640*/  HMMA.16816.F32.BF16 R168, R128, R164, R168 ;  /* 0x000000a480a8723c */ /* 0x004fe200000418a8 */
[----:B------:R-:W-:-:S05]  /*7650*/  MOV R70, R39 ;  /* 0x0000002700467202 */ /* 0x000fca0000000f00 */
[C---:B------:R-:W-:Y:S06]  /*7660*/  HMMA.16816.F32.BF16 R148, R128.reuse, R150, R108 ;  /* 0x000000968094723c */ /* 0x040fec000004186c */
[----:B------:R-:W-:Y:S01]  /*7670*/  HMMA.16816.F32.BF16 R164, R128, R166, R116 ;  /* 0x000000a680a4723c */ /* 0x000fe20000041874 */
[----:B------:R-:W-:Y:S01]  /*7680*/  IMAD.MOV.U32 R111, RZ, RZ, R62 ;  /* 0x000000ffff6f7224 */ /* 0x000fe200078e003e */
[----:B------:R-:W-:Y:S01]  /*7690*/  MOV R62, R79 ;  /* 0x0000004f003e7202 */ /* 0x000fe20000000f00 */
[----:B------:R-:W-:Y:S01]  /*76a0*/  IMAD.MOV.U32 R109, RZ, RZ, R69 ;  /* 0x000000ffff6d7224 */ /* 0x000fe200078e0045 */
[----:B------:R-:W-:Y:S01]  /*76b0*/  MOV R108, R68 ;  /* 0x00000044006c7202 */ /* 0x000fe20000000f00 */
[----:B------:R-:W-:-:S02]  /*76c0*/  IMAD.MOV.U32 R79, RZ, RZ, R38 ;  /* 0x000000ffff4f7224 */ /* 0x000fc400078e0026 */
[----:B------:R-:W-:Y:S01]  /*76d0*/  MOV R117, R47 ;  /* 0x0000002f00757202 */ /* 0x000fe20000000f00 */
[----:B------:R-:W-:Y:S01]  /*76e0*/  IMAD.MOV.U32 R118, RZ, RZ, R0 ;  /* 0x000000ffff767224 */ /* 0x000fe200078e0000 */
[----:B------:R-:W-:Y:S01]  /*76f0*/  MOV R47, R61 ;  /* 0x0000003d002f7202 */ /* 0x000fe20000000f00 */
[----:B------:R-:W-:Y:S01]  /*7700*/  IMAD.MOV.U32 R68, RZ, RZ, R36 ;  /* 0x000000ffff447224 */ /* 0x000fe200078e0024 */
[----:B------:R-:W-:Y:S01]  /*7710*/  MOV R69, R37 ;  /* 0x0000002500457202 */ /* 0x000fe20000000f00 */
[----:B------:R-:W-:Y:S01]  /*7720*/  IMAD.MOV.U32 R116, RZ, RZ, R60 ;  /* 0x000000ffff747224 */ /* 0x000fe200078e003c */
[C---:B----4-:R-:W-:Y:S01]  /*7730*/  HMMA.16816.F32.BF16 R36, R128.reuse, R40, R120 ;  /* 0x000000288024723c */ /* 0x050fe20000041878 */
[----:B------:R-:W-:Y:S01]  /*7740*/  IMAD.MOV.U32 R0, RZ, RZ, R76 ;  /* 0x000000ffff007224 */ /* 0x000fe200078e004c */
[----:B------:R-:W-:Y:S01]  /*7750*/  MOV R60, R77 ;  /* 0x0000004d003c7202 */ /* 0x000fe20000000f00 */
[----:B------:R-:W-:Y:S01]  /*7760*/  IMAD.MOV.U32 R61, RZ, RZ, R78 ;  /* 0x000000ffff3d7224 */ /* 0x000fe200078e004e */
[----:B------:R-:W-:Y:S01]  /*7770*/  MOV R110, R71 ;  /* 0x00000047006e7202 */ /* 0x000fe20000000f00 */
[----:B------:R-:W-:Y:S01]  /*7780*/  IMAD.MOV.U32 R77, RZ, RZ, R82 ;  /* 0x000000ffff4d7224 */ /* 0x000fe200078e0052 */
[----:B------:R-:W-:Y:S01]  /*7790*/  HMMA.16816.F32.BF16 R40, R128, R42, R136 ;  /* 0x0000002a8028723c */ /* 0x000fe20000041888 */
[----:B------:R-:W-:Y:S01]  /*77a0*/  IMAD.MOV.U32 R71, RZ, RZ, R80 ;  /* 0x000000ffff477224 */ /* 0x000fe200078e0050 */
[----:B------:R-:W-:Y:S01]  /*77b0*/  MOV R2, R63 ;  /* 0x0000003f00027202 */ /* 0x000fe20000000f00 */
[----:B------:R-:W-:Y:S04]  /*77c0*/  LDSM.16.MT88.4 R120, [R200+0x17800] ;  /* 0x01780000c878783b */ /* 0x000fe80000004200 */
[----:B------:R-:W-:Y:S01]  /*77d0*/  IMAD.MOV.U32 R139, RZ, RZ, R44 ;  /* 0x000000ffff8b7224 */ /* 0x000fe200078e002c */
[----:B------:R-:W-:Y:S01]  /*77e0*/  MOV R138, R45 ;  /* 0x0000002d008a7202 */ /* 0x000fe20000000f00 */
[----:B------:R-:W-:Y:S01]  /*77f0*/  IMAD.MOV.U32 R137, RZ, RZ, R46 ;  /* 0x000000ffff897224 */ /* 0x000fe200078e002e */
[----:B------:R-:W-:-:S02]  /*7800*/  MOV R136, R47 ;  /* 0x0000002f00887202 */ /* 0x000fc40000000f00 */
[C---:B------:R-:W-:Y:S06]  /*7810*/  HMMA.16816.F32.BF16 R44, R128.reuse, R48, R176 ;  /* 0x00000030802c723c */ /* 0x040fec00000418b0 */
[----:B------:R-:W-:Y:S01]  /*7820*/  HMMA.16816.F32.BF16 R48, R128, R50, R236 ;  /* 0x000000328030723c */ /* 0x000fe200000418ec */
[----:B------:R-:W-:Y:S01]  /*7830*/  MOV R178, R0 ;  /* 0x0000000000b27202 */ /* 0x000fe20000000f00 */
[----:B------:R-:W-:Y:S01]  /*7840*/  IMAD.MOV.U32 R177, RZ, RZ, R60 ;  /* 0x000000ffffb17224 */ /* 0x000fe200078e003c */
[----:B------:R-:W-:Y:S01]  /*7850*/  MOV R176, R61 ;  /* 0x0000003d00b07202 */ /* 0x000fe20000000f00 */
[----:B------:R-:W-:-:S03]  /*7860*/  IMAD.MOV.U32 R0, RZ, RZ, R62 ;  /* 0x000000ffff007224 */ /* 0x000fc600078e003e */
[----:B------:R-:W-:Y:S01]  /*7870*/  IMAD.MOV.U32 R236, RZ, RZ, R52 ;  /* 0x000000ffffec7224 */ /* 0x000fe200078e0034 */
[----:B------:R-:W-:Y:S01]  /*7880*/  MOV R237, R53 ;  /* 0x0000003500ed7202 */ /* 0x000fe20000000f00 */
[----:B------:R-:W-:Y:S01]  /*7890*/  IMAD.MOV.U32 R239, RZ, RZ, R54 ;  /* 0x000000ffffef7224 */ /* 0x000fe200078e0036 */
[----:B------:R-:W-:Y:S01]  /*78a0*/  MOV R238, R55 ;  /* 0x0000003700ee7202 */ /* 0x000fe20000000f00 */
[C---:B------:R-:W-:Y:S06]  /*78b0*/  HMMA.16816.F32.BF16 R60, R128.reuse, R64, R244 ;  /* 0x00000040803c723c */ /* 0x040fec00000418f4 */
[----:B------:R-:W-:Y:S01]  /*78c0*/  HMMA.16816.F32.BF16 R52, R128, R56, R248 ;  /* 0x000000388034723c */ /* 0x000fe200000418f8 */
[----:B------:R-:W-:-:S06]  /*78d0*/  MOV R247, R71 ;  /* 0x0000004700f77202 */ /* 0x000fcc0000000f00 */
[----:B------:R-:W-:Y:S01]  /*78e0*/  MOV R249, R77 ;  /* 0x0000004d00f97202 */ /* 0x000fe20000000f00 */
[----:B------:R-:W-:Y:S01]  /*78f0*/  FADD.FTZ R2, R2, R247 ;  /* 0x000000f702027221 */ /* 0x000fe20000010000 */
[----:B------:R-:W-:-:S03]  /*7900*/  MOV R81, R126 ;  /* 0x0000007e00517202 */ /* 0x000fc60000000f00 */
[----:B------:R-:W-:Y:S01]  /*7910*/  FADD.FTZ R0, R0, R249 ;  /* 0x000000f900007221 */ /* 0x000fe20000010000 */
[----:B------:R-:W-:Y:S01]  /*7920*/  MOV R76, R81 ;  /* 0x00000051004c7202 */ /* 0x000fe20000000f00 */
[----:B------:R-:W-:Y:S02]  /*7930*/  FADD.FTZ R2, R178, R2 ;  /* 0x00000002b2027221 */ /* 0x000fe40000010000 */
[----:B------:R-:W-:Y:S01]  /*7940*/  FADD.FTZ R0, R110, R0 ;  /* 0x000000006e007221 */ /* 0x000fe20000010000 */
[----:B------:R-:W-:Y:S01]  /*7950*/  HMMA.16816.F32.BF16 R56, R128, R58, R232 ;  /* 0x0000003a8038723c */ /* 0x000fe200000418e8 */
[----:B------:R-:W-:Y:S01]  /*7960*/  MOV R119, R75 ;  /* 0x0000004b00777202 */ /* 0x000fe20000000f00 */
[----:B------:R-:W-:Y:S01]  /*7970*/  FADD.FTZ R2, R116, R2 ;  /* 0x0000000274027221 */ /* 0x000fe20000010000 */
[----:B------:R-:W-:Y:S01]  /*7980*/  MOV R83, R124 ;  /* 0x0000007c00537202 */ /* 0x000fe20000000f00 */
[----:B------:R-:W-:Y:S01]  /*7990*/  FADD.FTZ R0, R117, R0 ;  /* 0x0000000075007221 */ /* 0x000fe20000010000 */
[----:B------:R-:W-:-:S02]  /*79a0*/  IMAD.MOV.U32 R248, RZ, RZ, R76 ;  /* 0x000000fffff87224 */ /* 0x000fc400078e004c */
[----:B------:R-:W-:Y:S02]  /*79b0*/  MOV R232, R68 ;  /* 0x0000004400e87202 */ /* 0x000fe40000000f00 */
[----:B------:R-:W-:Y:S01]  /*79c0*/  MOV R234, R69 ;  /* 0x0000004500ea7202 */ /* 0x000fe20000000f00 */
[----:B------:R-:W-:Y:S01]  /*79d0*/  IMAD.MOV.U32 R235, RZ, RZ, R70 ;  /* 0x000000ffffeb7224 */ /* 0x000fe200078e0046 */
[----:B------:R-:W-:Y:S01]  /*79e0*/  MOV R247, R232 ;  /* 0x000000e800f77202 */ /* 0x000fe20000000f00 */
[----:B------:R-:W-:Y:S01]  /*79f0*/  FADD.FTZ R0, R119, R0 ;  /* 0x0000000077007221 */ /* 0x000fe20000010000 */
[----:B------:R-:W-:Y:S01]  /*7a00*/  MOV R78, R83 ;  /* 0x00000053004e7202 */ /* 0x000fe20000000f00 */
[----:B------:R-:W-:Y:S02]  /*7a10*/  IMAD.MOV.U32 R232, RZ, RZ, R234 ;  /* 0x000000ffffe87224 */ /* 0x000fe400078e00ea */
[----:B------:R-:W-:Y:S01]  /*7a20*/  FADD.FTZ R2, R118, R2 ;  /* 0x0000000276027221 */ /* 0x000fe20000010000 */
[----:B------:R-:W-:Y:S01]  /*7a30*/  IMAD.MOV.U32 R251, RZ, RZ, R79 ;  /* 0x000000fffffb7224 */ /* 0x000fe200078e004f */
[----:B------:R-:W-:Y:S01]  /*7a40*/  MOV R234, R235 ;  /* 0x000000eb00ea7202 */ /* 0x000fe20000000f00 */
[----:B------:R-:W-:Y:S01]  /*7a50*/  FADD.FTZ R0, R232, R0 ;  /* 0x00000000e8007221 */ /* 0x000fe20000010000 */
[----:B------:R-:W-:Y:S01]  /*7a60*/  MOV R235, R248 ;  /* 0x000000f800eb7202 */ /* 0x000fe20000000f00 */
[----:B------:R-:W-:Y:S01]  /*7a70*/  FADD.FTZ R2, R247, R2 ;  /* 0x00000002f7027221 */ /* 0x000fe20000010000 */
[----:B------:R-:W-:Y:S01]  /*7a80*/  MOV R250, R78 ;  /* 0x0000004e00fa7202 */ /* 0x000fe20000000f00 */
[----:B------:R-:W-:Y:S01]  /*7a90*/  IMAD.MOV.U32 R179, RZ, RZ, R95 ;  /* 0x000000ffffb37224 */ /* 0x000fe200078e005f */
[----:B------:R-:W-:Y:S01]  /*7aa0*/  MOV R249, R251 ;  /* 0x000000fb00f97202 */ /* 0x000fe20000000f00 */
[----:B------:R-:W-:Y:S01]  /*7ab0*/  FADD.FTZ R0, R235, R0 ;  /* 0x00000000eb007221 */ /* 0x000fe20000010000 */
[----:B------:R-:W-:Y:S01]  /*7ac0*/  FADD.FTZ R2, R234, R2 ;  /* 0x00000002ea027221 */ /* 0x000fe20000010000 */
[----:B------:R-:W-:Y:S01]  /*7ad0*/  IMAD.MOV.U32 R248, RZ, RZ, R250 ;  /* 0x000000fffff87224 */ /* 0x000fe200078e00fa */
[----:B------:R-:W-:Y:S01]  /*7ae0*/  MOV R250, R236 ;  /* 0x000000ec00fa7202 */ /* 0x000fe20000000f00 */
[----:B------:R-:W-:-:S02]  /*7af0*/  IMAD.MOV.U32 R251, RZ, RZ, R237 ;  /* 0x000000fffffb7224 */ /* 0x000fc400078e00ed */
[----:B------:R-:W-:Y:S01]  /*7b00*/  FADD.FTZ R0, R249, R0 ;  /* 0x00000000f9007221 */ /* 0x000fe20000010000 */
[----:B------:R-:W-:Y:S01]  /*7b10*/  FADD.FTZ R2, R248, R2 ;  /* 0x00000002f8027221 */ /* 0x000fe20000010000 */
[----:B------:R-:W-:Y:S01]  /*7b20*/  MOV R237, R176 ;  /* 0x000000b000ed7202 */ /* 0x000fe20000000f00 */
[C---:B------:R-:W-:Y:S01]  /*7b30*/  HMMA.16816.F32.BF16 R144, R128.reuse, R140, R144 ;  /* 0x0000008c8090723c */ /* 0x040fe20000041890 */
[----:B------:R-:W-:Y:S01]  /*7b40*/  MOV R236, R238 ;  /* 0x000000ee00ec7202 */ /* 0x000fe20000000f00 */
[----:B------:R-:W-:Y:S01]  /*7b50*/  FADD.FTZ R0, R251, R0 ;  /* 0x00000000fb007221 */ /* 0x000fe20000010000 */
[----:B------:R-:W-:Y:S01]  /*7b60*/  FADD.FTZ R2, R250, R2 ;  /* 0x00000002fa027221 */ /* 0x000fe20000010000 */
[----:B------:R-:W-:Y:S01]  /*7b70*/  IMAD.MOV.U32 R238, RZ, RZ, R177 ;  /* 0x000000ffffee7224 */ /* 0x000fe200078e00b1 */
[----:B------:R-:W1:Y:S01]  /*7b80*/  LDSM.16.MT88.4 R72, [R197+0x15800] ;  /* 0x01580000c548783b */ /* 0x000e620000004200 */
[----:B------:R-:W-:Y:S01]  /*7b90*/  FADD.FTZ R0, R237, R0 ;  /* 0x00000000ed007221 */ /* 0x000fe20000010000 */
[----:B------:R-:W-:Y:S01]  /*7ba0*/  FADD.FTZ R2, R236, R2 ;  /* 0x00000002ec027221 */ /* 0x000fe20000010000 */
[----:B------:R-:W-:Y:S01]  /*7bb0*/  HMMA.16816.F32.BF16 R160, R128, R156, R160 ;  /* 0x0000009c80a0723c */ /* 0x000fe200000418a0 */
[----:B------:R-:W-:Y:S01]  /*7bc0*/  MOV R177, R136 ;  /* 0x0000008800b17202 */ /* 0x000fe20000000f00 */
[----:B------:R-:W-:Y:S01]  /*7bd0*/  FADD.FTZ R0, R239, R0 ;  /* 0x00000000ef007221 */ /* 0x000fe20000010000 */
[----:B------:R-:W-:Y:S01]  /*7be0*/  MOV R176, R179 ;  /* 0x000000b300b07202 */ /* 0x000fe20000000f00 */
[----:B------:R-:W2:Y:S01]  /*7bf0*/  LDSM.16.MT88.4 R80, [R198+0x15800] ;  /* 0x01580000c650783b */ /* 0x000ea20000004200 */
[----:B------:R-:W-:Y:S01]  /*7c00*/  FADD.FTZ R2, R238, R2 ;  /* 0x00000002ee027221 */ /* 0x000fe20000010000 */
[----:B------:R-:W-:Y:S02]  /*7c10*/  HMMA.16816.F32.BF16 R16, R4, R18, R96 ;  /* 0x000000120410723c */ /* 0x000fe40000041860 */
[----:B------:R-:W-:Y:S01]  /*7c20*/  LDSM.16.MT88.4 R96, [R199+0x15800] ;  /* 0x01580000c760783b */ /* 0x000fe20000004200 */
[----:B------:R-:W-:-:S03]  /*7c30*/  MOV R179, R138 ;  /* 0x0000008a00b37202 */ /* 0x000fc60000000f00 */
[----:B------:R-:W-:Y:S01]  /*7c40*/  HMMA.16816.F32.BF16 R124, R4, R12, R88 ;  /* 0x0000000c047c723c */ /* 0x000fe20000041858 */
[----:B------:R-:W3:Y:S01]  /*7c50*/  LDSM.16.MT88.4 R88, [R200+0x15800] ;  /* 0x01580000c858783b */ /* 0x000ee20000004200 */
[----:B------:R-:W-:-:S04]  /*7c60*/  FADD.FTZ R0, R177, R0 ;  /* 0x00000000b1007221 */ /* 0x000fc80000010000 */
[C---:B------:R-:W-:Y:S01]  /*7c70*/  HMMA.16816.F32.BF16 R140, R128.reuse, R142, R104 ;  /* 0x0000008e808c723c */ /* 0x040fe20000041868 */
[----:B------:R-:W4:Y:S05]  /*7c80*/  LDSM.16.MT88.4 R104, [R197+0x17800] ;  /* 0x01780000c568783b */ /* 0x000f2a0000004200 */
[----:B------:R-:W-:Y:S01]  /*7c90*/  HMMA.16816.F32.BF16 R156, R128, R158, R112 ;  /* 0x0000009e809c723c */ /* 0x000fe20000041870 */
[----:B------:R-:W4:Y:S01]  /*7ca0*/  LDSM.16.MT88.4 R112, [R198+0x17800] ;  /* 0x01780000c670783b */ /* 0x000f220000004200 */
[----:B------:R-:W-:-:S04]  /*7cb0*/  IMAD.MOV.U32 R178, RZ, RZ, R137 ;  /* 0x000000ffffb27224 */ /* 0x000fc800078e0089 */
[----:B------:R-:W-:Y:S01]  /*7cc0*/  HMMA.16816.F32.BF16 R12, R4, R14, R84 ;  /* 0x0000000e040c723c */ /* 0x000fe20000041854 */
[----:B------:R-:W4:Y:S01]  /*7cd0*/  LDSM.16.MT88.4 R4, [R199+0x17800] ;  /* 0x01780000c704783b */ /* 0x000f220000004200 */
[----:B------:R-:W-:Y:S01]  /*7ce0*/  FADD.FTZ R2, R176, R2 ;  /* 0x00000002b0027221 */ /* 0x000fe20000010000 */
[----:B------:R-:W-:Y:S01]  /*7cf0*/  MOV R136, R139 ;  /* 0x0000008b00887202 */ /* 0x000fe20000000f00 */
[----:B------:R-:W-:Y:S02]  /*7d00*/  IMAD.MOV.U32 R137, RZ, RZ, R108 ;  /* 0x000000ffff897224 */ /* 0x000fe400078e006c */
[----:B------:R-:W-:Y:S01]  /*7d10*/  FADD.FTZ R0, R179, R0 ;  /* 0x00000000b3007221 */ /* 0x000fe20000010000 */
[----:B------:R-:W-:Y:S01]  /*7d20*/  FADD.FTZ R2, R178, R2 ;  /* 0x00000002b2027221 */ /* 0x000fe20000010000 */
[----:B------:R-:W-:Y:S02]  /*7d30*/  MOV R138, R109 ;  /* 0x0000006d008a7202 */ /* 0x000fe40000000f00 */
[----:B------:R-:W-:Y:S01]  /*7d40*/  FADD.FTZ R0, R137, R0 ;  /* 0x0000000089007221 */ /* 0x000fe20000010000 */
[----:B------:R-:W-:Y:S01]  /*7d50*/  FADD.FTZ R2, R136, R2 ;  /* 0x0000000288027221 */ /* 0x000fe20000010000 */
[----:B------:R-:W-:-:S02]  /*7d60*/  MOV R139, R111 ;  /* 0x0000006f008b7202 */ /* 0x000fc40000000f00 */
[----:B------:R-:W-:Y:S01]  /*7d70*/  FADD.FTZ R0, R252, R0 ;  /* 0x00000000fc007221 */ /* 0x000fe20000010000 */
[----:B------:R-:W-:-:S03]  /*7d80*/  FADD.FTZ R2, R138, R2 ;  /* 0x000000028a027221 */ /* 0x000fc60000010000 */
[----:B------:R-:W-:Y:S01]  /*7d90*/  FADD.FTZ R0, R133, R0 ;  /* 0x0000000085007221 */ /* 0x000fe20000010000 */
[----:B------:R-:W-:-:S04]  /*7da0*/  FADD.FTZ R2, R139, R2 ;  /* 0x000000028b027221 */ /* 0x000fc80000010000 */
[----:B------:R4:W-:Y:S04]  /*7db0*/  STL [R1+0x4], R0 ;  /* 0x0000040001007387 */ /* 0x0009e80000100800 */
[----:B------:R4:W-:Y:S01]  /*7dc0*/  STL [R1], R2 ;  /* 0x0000000201007387 */ /* 0x0009e20000100800 */
[C---:B-1----:R-:W-:Y:S06]  /*7dd0*/  HMMA.16816.F32.BF16 R68, R128.reuse, R72, R240 ;  /* 0x000000488044723c */ /* 0x042fec00000418f0 */
[C---:B--2---:R-:W-:Y:S06]  /*7de0*/  HMMA.16816.F32.BF16 R76, R128.reuse, R80, R192 ;  /* 0x00000050804c723c */ /* 0x044fec00000418c0 */
[C---:B---3--:R-:W-:Y:S06]  /*7df0*/  HMMA.16816.F32.BF16 R84, R128.reuse, R88, R184 ;  /* 0x000000588054723c */ /* 0x048fec00000418b8 */
        /* <DEDUP_REMOVED lines=17> */
[--C-:B-----5:R-:W-:Y:S01]  /*7f10*/  SHF.R.S32.HI R5, RZ, 0x1f, R134.reuse ;  /* 0x0000001fff057819 */ /* 0x120fe20000011486 */
[----:B------:R-:W-:Y:S01]  /*7f20*/  IMAD.MOV.U32 R4, RZ, RZ, R134 ;  /* 0x000000ffff047224 */ /* 0x000fe200078e0086 */
[----:B------:R-:W-:Y:S01]  /*7f30*/  ULDC UR4, c[0x0][0x2d0] ;  /* 0x0000b40000047ab9 */ /* 0x000fe20000000800 */
[----:B------:R-:W3:Y:S01]  /*7f40*/  LDL.LU R139, [R1+0x58] ;  /* 0x00005800018b7983 */ /* 0x000ee20000300800 */
[----:B------:R-:W-:Y:S01]  /*7f50*/  ISETP.GE.AND P3, PT, R134, UR4, PT ;  /* 0x0000000486007c0c */ /* 0x000fe2000bf66270 */
[----:B------:R-:W-:Y:S01]  /*7f60*/  IMAD.U32 R0, RZ, RZ, UR20 ;  /* 0x00000014ff007e24 */ /* 0x000fe2000f8e00ff */
[----:B------:R-:W-:Y:S01]  /*7f70*/  ULDC.64 UR6, c[0x0][0x218] ;  /* 0x0000860000067ab9 */ /* 0x000fe20000000a00 */
[----:B------:R-:W1:Y:S01]  /*7f80*/  S2R R2, SR_TID.X ;  /* 0x0000000000027919 */ /* 0x000e620000002100 */
[----:B------:R-:W-:Y:S01]  /*7f90*/  IMAD.MOV.U32 R134, RZ, RZ, R3 ;  /* 0x000000ffff867224 */ /* 0x000fe200078e0003 */
[----:B------:R-:W-:Y:S01]  /*7fa0*/  ULEA.HI.SX32 UR10, UR19, 0xfffffffe, 0x1a ;  /* 0xfffffffe130a7891 */ /* 0x000fe2000f8fd23f */
[----:B------:R-:W-:Y:S01]  /*7fb0*/  IMAD.MOV.U32 R133, RZ, RZ, R132 ;  /* 0x000000ffff857224 */ /* 0x000fe200078e0084 */
[----:B------:R-:W-:Y:S01]  /*7fc0*/  ULEA.HI.SX32 UR19, UR19, 0xfffffffd, 0x1a ;  /* 0xfffffffd13137891 */ /* 0x000fe2000f8fd23f */
[----:B------:R-:W-:Y:S01]  /*7fd0*/  UMOV UR20, URZ ;  /* 0x0000003f00147c82 */ /* 0x000fe20008000000 */
[----:B------:R-:W-:Y:S01]  /*7fe0*/  ULDC UR12, c[0x0][0x2d0] ;  /* 0x0000b400000c7ab9 */ /* 0x000fe20000000800 */
[----:B------:R-:W-:Y:S01]  /*7ff0*/  ULDC UR11, c[0x0][0x39c] ;  /* 0x0000e700000b7ab9 */ /* 0x000fe20000000800 */
[----:B------:R-:W-:-:S02]  /*8000*/  ULDC UR4, c[0x0][0x2ec] ;  /* 0x0000bb0000047ab9 */ /* 0x000fc40000000800 */
[----:B------:R-:W4:Y:S01]  /*8010*/  @!P3 LDC.64 R8, c[0x0][0x220] ;  /* 0x00008800ff08bb82 */ /* 0x000f220000000a00 */
[----:B-1----:R-:W-:-:S04]  /*8020*/  SHF.R.S32.HI R228, RZ, 0x1f, R2 ;  /* 0x0000001fffe47819 */ /* 0x002fc80000011402 */
[----:B------:R-:W-:-:S04]  /*8030*/  LEA.HI R228, R228, R2, RZ, 0x3 ;  /* 0x00000002e4e47211 */ /* 0x000fc800078f18ff */
[----:B------:R-:W-:-:S04]  /*8040*/  SHF.R.S32.HI R228, RZ, 0x3, R228 ;  /* 0x00000003ffe47819 */ /* 0x000fc800000114e4 */
[----:B------:R-:W-:Y:S02]  /*8050*/  SHF.R.S32.HI R229, RZ, 0x1f, R228 ;  /* 0x0000001fffe57819 */ /* 0x000fe400000114e4 */
[----:B------:R-:W-:-:S05]  /*8060*/  IADD3 R234, P2, R228, 0x30, RZ ;  /* 0x00000030e4ea7810 */ /* 0x000fca0007f5e0ff */
[----:B------:R-:W-:Y:S02]  /*8070*/  IMAD.X R235, RZ, RZ, R229, P2 ;  /* 0x000000ffffeb7224 */ /* 0x000fe400010e06e5 */
[----:B--2---:R-:W-:-:S04]  /*8080*/  IMAD.WIDE.U32 R6, R138, UR18, R4 ;  /* 0x000000128a067c25 */ /* 0x004fc8000f8e0004 */
[----:B---3--:R-:W-:Y:S01]  /*8090*/  IMAD.WIDE.U32 R4, R139, UR18, R4 ;  /* 0x000000128b047c25 */ /* 0x008fe2000f8e0004 */
[----:B------:R-:W-:-:S04]  /*80a0*/  IADD3 R237, P0, R6, UR22, RZ ;  /* 0x0000001606ed7c10 */ /* 0x000fc8000ff1e0ff */
[----:B------:R-:W-:Y:S01]  /*80b0*/  IADD3.X R6, R0, UR9, R7, P0, !PT ;  /* 0x0000000900067c10 */ /* 0x000fe200087fe407 */
[----:B------:R-:W-:Y:S01]  /*80c0*/  IMAD.U32 R0, RZ, RZ, UR21 ;  /* 0x00000015ff007e24 */ /* 0x000fe2000f8e00ff */
[----:B------:R-:W-:Y:S01]  /*80d0*/  IADD3 R227, P0, R4, UR24, RZ ;  /* 0x0000001804e37c10 */ /* 0x000fe2000ff1e0ff */
[----:B------:R-:W-:Y:S01]  /*80e0*/  ULDC.64 UR8, c[0x0][0x220] ;  /* 0x0000880000087ab9 */ /* 0x000fe20000000a00 */
[C---:B------:R-:W-:Y:S02]  /*80f0*/  LEA R238, P1, R237.reuse, UR6, 0x1 ;  /* 0x00000006edee7c11 */ /* 0x040fe4000f8208ff */
[----:B------:R-:W-:Y:S02]  /*8100*/  IADD3.X R0, R0, UR25, R5, P0, !PT ;  /* 0x0000001900007c10 */ /* 0x000fe400087fe405 */
[----:B------:R-:W1:Y:S01]  /*8110*/  @!P3 LDC.64 R4, c[0x0][0x220] ;  /* 0x00008800ff04bb82 */ /* 0x000e620000000a00 */
[----:B------:R-:W-:Y:S01]  /*8120*/  LEA.HI.X R237, R237, UR7, R6, 0x1, P1 ;  /* 0x00000007eded7c11 */ /* 0x000fe200088f0c06 */
[----:B------:R-:W-:Y:S01]  /*8130*/  ULDC.64 UR6, c[0x0][0x250] ;  /* 0x0000940000067ab9 */ /* 0x000fe20000000a00 */
[C---:B------:R-:W-:Y:S01]  /*8140*/  LEA R236, P0, R227.reuse, UR8, 0x1 ;  /* 0x00000008e3ec7c11 */ /* 0x040fe2000f8008ff */
[----:B------:R-:W-:Y:S01]  /*8150*/  USHF.L.U64.HI UR14, UR6, 0x4, UR7 ;  /* 0x00000004060e7899 */ /* 0x000fe20008010207 */
[C---:B------:R-:W-:Y:S01]  /*8160*/  IADD3 R232, P1, R228.reuse, 0x10, RZ ;  /* 0x00000010e4e87810 */ /* 0x040fe20007f3e0ff */
[----:B------:R-:W-:Y:S01]  /*8170*/  USHF.L.U32 UR15, UR6, 0x4, URZ ;  /* 0x00000004060f7899 */ /* 0x000fe2000800063f */
[----:B------:R-:W-:Y:S01]  /*8180*/  LEA.HI.X R227, R227, UR9, R0, 0x1, P0 ;  /* 0x00000009e3e37c11 */ /* 0x000fe200080f0c00 */
[----:B------:R-:W2:Y:S01]  /*8190*/  @!P3 LDC.64 R6, c[0x0][0x220] ;  /* 0x00008800ff06bb82 */ /* 0x000ea20000000a00 */
[----:B------:R-:W-:Y:S01]  /*81a0*/  IADD3 R230, P0, R228, 0x20, RZ ;  /* 0x00000020e4e67810 */ /* 0x000fe20007f1e0ff */
[----:B------:R-:W-:Y:S01]  /*81b0*/  IMAD.X R233, RZ, RZ, R229, P1 ;  /* 0x000000ffffe97224 */ /* 0x000fe200008e06e5 */
[----:B------:R-:W-:-:S03]  /*81c0*/  ULDC.64 UR8, c[0x0][0x248] ;  /* 0x0000920000087ab9 */ /* 0x000fc60000000a00 */
[----:B------:R-:W-:Y:S01]  /*81d0*/  IMAD.X R231, RZ, RZ, R229, P0 ;  /* 0x000000ffffe77224 */ /* 0x000fe200000e06e5 */
[----:B-1----:R1:W-:Y:S04]  /*81e0*/  @!P3 STL.64 [R1+0x30], R4 ;  /* 0x000030040100b387 */ /* 0x0023e80000100a00 */
[----:B----4-:R3:W-:Y:S04]  /*81f0*/  @!P3 STL.64 [R1+0x28], R8 ;  /* 0x000028080100b387 */ /* 0x0107e80000100a00 */
[----:B--2---:R3:W-:Y:S01]  /*8200*/  @!P3 STL.64 [R1+0x20], R6 ;  /* 0x000020060100b387 */ /* 0x0047e20000100a00 */
[----:B-1----:R-:W1:Y:S03]  /*8210*/  @!P3 LDC.64 R4, c[0x0][0x220] ;  /* 0x00008800ff04bb82 */ /* 0x002e660000000a00 */
[----:B-1----:R3:W-:Y:S01]  /*8220*/  @!P3 STL.64 [R1+0x18], R4 ;  /* 0x000018040100b387 */ /* 0x0027e20000100a00 */
[----:B------:R-:W-:Y:S05]  /*8230*/  BRA `(.L_x_979) ;  /* 0x0000000400c47947 */ /* 0x000fea0003800000 */
.L_x_981:
        /* <DEDUP_REMOVED lines=16> */
[----:B--2---:R-:W-:Y:S04]  /*8340*/  LEA R12, P5, R10, R242, 0x6 ;  /* 0x000000f20a0c7211 */ /* 0x004fe800078a30ff */
[----:B-1----:R-:W-:Y:S02]  /*8350*/  @!P3 LEA R18, P6, R12, R18, 0x1 ;  /* 0x000000120c12b211 */ /* 0x002fe400078c08ff */
[----:B---3--:R-:W-:Y:S02]  /*8360*/  LEA.HI.X R13, R10, R241, R13, 0x6, P5 ;  /* 0x000000f10a0d7211 */ /* 0x008fe400028f340d */
        /* <DEDUP_REMOVED lines=17> */
[C---:B------:R-:W-:Y:S03]  /*8480*/  IADD3 R13, P5, R10.reuse, UR29, RZ ;  /* 0x0000001d0a0d7c10 */ /* 0x040fe6000ffbe0ff */
[----:B------:R1:W-:Y:S01]  /*8490*/  @P1 STS.128 [R223+0xc000], RZ ;  /* 0x00c000ffdf001388 */ /* 0x0003e20000000c00 */
[----:B------:R-:W-:Y:S02]  /*84a0*/  IADD3.X R11, R15, UR28, RZ, P5, !PT ;  /* 0x0000001c0f0b7c10 */ /* 0x000fe4000affe4ff */
[----:B------:R-:W-:Y:S01]  /*84b0*/  @!P3 LEA.HI.X R15, R10, R21, R15, 0x1, P6 ;  /* 0x000000150a0fb211 */ /* 0x000fe200030f0c0f */
[----:B------:R-:W-:Y:S01]  /*84c0*/  @!PT LDS RZ, [RZ] ;  /* 0x00000000fffff984 */ /* 0x000fe20000000800 */
[----:B------:R-:W-:Y:S01]  /*84d0*/  @!PT LDS RZ, [RZ] ;  /* 0x00000000fffff984 */ /* 0x000fe20000000800 */
[----:B------:R-:W-:Y:S01]  /*84e0*/  @!PT LDS RZ, [RZ] ;  /* 0x00000000fffff984 */ /* 0x000fe20000000800 */
[----:B------:R1:W-:Y:S01]  /*84f0*/  @!P1 LDGSTS.E.BYPASS.LTC128B.128 [R223+0xc000], desc[UR26][R8.64+0x100] ;  /* 0x0c00010008df9fae */ /* 0x0003e2000b901d5a */
[C---:B------:R-:W-:Y:S03]  /*8500*/  @!P3 LEA R12, P5, R13.reuse, R22, 0x1 ;  /* 0x000000160d0cb211 */ /* 0x040fe600078a08ff */
        /* <DEDUP_REMOVED lines=68> */
.L_x_979:
[----:B------:R-:W2:Y:S01]  /*8950*/  LDL.64 R14, [R1+0x40] ;  /* 0x00004000010e7983 */ /* 0x000ea20000100a00 */
[----:B------:R-:W-:Y:S01]  /*8960*/  UIADD3 UR18, UR10, -UR20, URZ ;  /* 0x800000140a127290 */ /* 0x000fe2000fffe03f */
[----:B------:R-:W-:Y:S04]  /*8970*/  DEPBAR.LE SB0, 0x0 ;  /* 0x000080000000791a */ /* 0x000fe80000000000 */
[----:B------:R-:W4:Y:S01]  /*8980*/  LDL R13, [R1+0x50] ;  /* 0x00005000010d7983 */ /* 0x000f220000100800 */
[----:B------:R-:W-:Y:S01]  /*8990*/  USHF.R.S32.HI UR13, URZ, 0x1f, UR18 ;  /* 0x0000001f3f0d7899 */ /* 0x000fe20008011412 */
[----:B---3--:R-:W-:Y:S01]  /*89a0*/  IMAD.U32 R8, RZ, RZ, UR18 ;  /* 0x00000012ff087e24 */ /* 0x008fe2000f8e00ff */
[----:B------:R-:W-:Y:S01]  /*89b0*/  UIMAD.WIDE.U32 UR22, UR18, UR6, URZ ;  /* 0x00000006121672a5 */ /* 0x000fe2000f8e003f */
[----:B------:R-:W3:Y:S01]  /*89c0*/  LDL R31, [R1+0xc] ;  /* 0x00000c00011f7983 */ /* 0x000ee20000100800 */
[----:B------:R-:W-:Y:S01]  /*89d0*/  UIMAD UR13, UR13, UR6, URZ ;  /* 0x000000060d0d72a4 */ /* 0x000fe2000f8e023f */
[----:B------:R-:W-:Y:S01]  /*89e0*/  IMAD.U32 R6, RZ, RZ, UR18 ;  /* 0x00000012ff067e24 */ /* 0x000fe2000f8e00ff */
[----:B------:R-:W-:Y:S01]  /*89f0*/  LEA R8, P4, R8, R228, 0x6 ;  /* 0x000000e408087211 */ /* 0x000fe200078830ff */
[----:B------:R-:W5:Y:S01]  /*8a00*/  LDL R30, [R1+0x30] ;  /* 0x00003000011e7983 */ /* 0x000f620000100800 */
[----:B------:R-:W-:Y:S01]  /*8a10*/  IMAD.U32 R4, RZ, RZ, UR18 ;  /* 0x00000012ff047e24 */ /* 0x000fe2000f8e00ff */
[----:B------:R-:W-:Y:S01]  /*8a20*/  UIMAD UR13, UR18, UR7, UR13 ;  /* 0x00000007120d72a4 */ /* 0x000fe2000f8e020d */
[----:B-1----:R-:W-:Y:S01]  /*8a30*/  IMAD.U32 R2, RZ, RZ, UR18 ;  /* 0x00000012ff027e24 */ /* 0x002fe2000f8e00ff */
[----:B------:R-:W5:Y:S01]  /*8a40*/  LDL R27, [R1+0x34] ;  /* 0x00003400011b7983 */ /* 0x000f620000100800 */
[----:B------:R-:W-:Y:S01]  /*8a50*/  IMAD.U32 R7, RZ, RZ, UR18 ;  /* 0x00000012ff077e24 */ /* 0x000fe2000f8e00ff */
[----:B------:R-:W-:Y:S01]  /*8a60*/  LEA R6, P2, R6, R232, 0x6 ;  /* 0x000000e806067211 */ /* 0x000fe200078430ff */
[----:B------:R-:W-:Y:S01]  /*8a70*/  IMAD.U32 R5, RZ, RZ, UR18 ;  /* 0x00000012ff057e24 */ /* 0x000fe2000f8e00ff */
[----:B------:R-:W5:Y:S01]  /*8a80*/  LDL R29, [R1+0x8] ;  /* 0x00000800011d7983 */ /* 0x000f620000100800 */
[----:B------:R-:W-:Y:S01]  /*8a90*/  IMAD.U32 R3, RZ, RZ, UR18 ;  /* 0x00000012ff037e24 */ /* 0x000fe2000f8e00ff */
[----:B------:R-:W-:Y:S01]  /*8aa0*/  UIADD3 UR13, UR23, UR13, URZ ;  /* 0x0000000d170d7290 */ /* 0x000fe2000fffe03f */
[----:B------:R-:W-:Y:S01]  /*8ab0*/  LEA R4, P1, R4, R230, 0x6 ;  /* 0x000000e604047211 */ /* 0x000fe200078230ff */
[----:B------:R-:W5:Y:S01]  /*8ac0*/  LDL R28, [R1+0x10] ;  /* 0x00001000011c7983 */ /* 0x000f620000100800 */
[----:B------:R-:W-:Y:S01]  /*8ad0*/  IMAD.U32 R0, RZ, RZ, UR18 ;  /* 0x00000012ff007e24 */ /* 0x000fe2000f8e00ff */
[----:B------:R-:W-:Y:S01]  /*8ae0*/  LEA R2, P0, R2, R234, 0x6 ;  /* 0x000000ea02027211 */ /* 0x000fe200078030ff */
[----:B------:R-:W-:Y:S01]  /*8af0*/  IMAD.U32 R10, RZ, RZ, UR22 ;  /* 0x00000016ff0a7e24 */ /* 0x000fe2000f8e00ff */
[----:B------:R-:W5:Y:S01]  /*8b00*/  LDL R26, [R1+0x28] ;  /* 0x00002800011a7983 */ /* 0x000f620000100800 */
[----:B------:R-:W-:Y:S01]  /*8b10*/  LEA.HI.X.SX32 R9, R7, R229, 0x6, P4 ;  /* 0x000000e507097211 */ /* 0x000fe200020f36ff */
[----:B------:R-:W-:Y:S01]  /*8b20*/  IMAD.U32 R12, RZ, RZ, UR13 ;  /* 0x0000000dff0c7e24 */ /* 0x000fe2000f8e00ff */
[----:B------:R-:W-:Y:S01]  /*8b30*/  LEA.HI.X.SX32 R7, R5, R233, 0x6, P2 ;  /* 0x000000e905077211 */ /* 0x000fe200010f36ff */
[----:B------:R-:W5:Y:S01]  /*8b40*/  LDL R25, [R1+0x2c] ;  /* 0x00002c0001197983 */ /* 0x000f620000100800 */
[----:B------:R-:W-:Y:S01]  /*8b50*/  LEA.HI.X.SX32 R5, R3, R231, 0x6, P1 ;  /* 0x000000e703057211 */ /* 0x000fe200008f36ff */
[----:B------:R-:W-:Y:S01]  /*8b60*/  IMAD.U32 R11, RZ, RZ, UR23 ;  /* 0x00000017ff0b7e24 */ /* 0x000fe2000f8e00ff */
[----:B------:R-:W-:Y:S01]  /*8b70*/  LEA.HI.X.SX32 R3, R0, R235, 0x6, P0 ;  /* 0x000000eb00037211 */ /* 0x000fe200000f36ff */
[----:B------:R-:W5:Y:S01]  /*8b80*/  LDL R23, [R1+0x24] ;  /* 0x0000240001177983 */ /* 0x000f620000100800 */
[----:B------:R-:W-:Y:S01]  /*8b90*/  IMAD R7, R7, UR6, RZ ;  /* 0x0000000607077c24 */ /* 0x000fe2000f8e02ff */
[----:B------:R-:W-:Y:S01]  /*8ba0*/  UIADD3 UR13, UR19, -UR20, URZ ;  /* 0x80000014130d7290 */ /* 0x000fe2000fffe03f */
[----:B------:R-:W-:Y:S01]  /*8bb0*/  IMAD R5, R5, UR6, RZ ;  /* 0x0000000605057c24 */ /* 0x000fe2000f8e02ff */
[----:B------:R-:W5:Y:S01]  /*8bc0*/  LDL R24, [R1+0x18] ;  /* 0x0000180001187983 */ /* 0x000f620000100800 */
[C---:B------:R-:W-:Y:S02]  /*8bd0*/  IMAD R7, R6.reuse, UR7, R7 ;  /* 0x0000000706077c24 */ /* 0x040fe4000f8e0207 */
[----:B------:R-:W-:Y:S01]  /*8be0*/  IMAD.WIDE.U32 R18, R6, UR6, RZ ;  /* 0x0000000606127c25 */ /* 0x000fe2000f8e00ff */
[----:B------:R-:W5:Y:S03]  /*8bf0*/  LDL R22, [R1+0x1c] ;  /* 0x00001c0001167983 */ /* 0x000f660000100800 */
[C---:B------:R-:W-:Y:S01]  /*8c00*/  IMAD R5, R4.reuse, UR7, R5 ;  /* 0x0000000704057c24 */ /* 0x040fe2000f8e0205 */
[----:B------:R-:W-:Y:S01]  /*8c10*/  BAR.SYNC.DEFER_BLOCKING 0x0 ;  /* 0x0000000000007b1d */ /* 0x000fe20000010000 */
[----:B------:R-:W-:Y:S01]  /*8c20*/  IMAD.WIDE.U32 R16, R4, UR6, RZ ;  /* 0x0000000604107c25 */ /* 0x000fe2000f8e00ff */
[-C--:B------:R-:W-:Y:S03]  /*8c30*/  LEA R6, P2, R18, R236.reuse, 0x1 ;  /* 0x000000ec12067211 */ /* 0x080fe600078408ff */
[----:B------:R-:W-:Y:S01]  /*8c40*/  IMAD.IADD R7, R19, 0x1, R7 ;  /* 0x0000000113077824 */ /* 0x000fe200078e0207 */
[-C--:B------:R-:W-:Y:S01]  /*8c50*/  LEA R4, P1, R16, R236.reuse, 0x1 ;  /* 0x000000ec10047211 */ /* 0x080fe200078208ff */
[----:B------:R-:W-:Y:S02]  /*8c60*/  IMAD.IADD R5, R17, 0x1, R5 ;  /* 0x0000000111057824 */ /* 0x000fe400078e0205 */
[----:B------:R-:W-:Y:S01]  /*8c70*/  IMAD R0, R9, UR6, RZ ;  /* 0x0000000609007c24 */ /* 0x000fe2000f8e02ff */
[-C--:B------:R-:W-:Y:S01]  /*8c80*/  LEA.HI.X R7, R18, R227.reuse, R7, 0x1, P2 ;  /* 0x000000e312077211 */ /* 0x080fe200010f0c07 */
[----:B------:R-:W-:Y:S01]  /*8c90*/  IMAD R3, R3, UR6, RZ ;  /* 0x0000000603037c24 */ /* 0x000fe2000f8e02ff */
[-C--:B------:R-:W-:Y:S01]  /*8ca0*/  LEA.HI.X R5, R16, R227.reuse, R5, 0x1, P1 ;  /* 0x000000e310057211 */ /* 0x080fe200008f0c05 */
[C---:B------:R-:W-:Y:S02]  /*8cb0*/  IMAD R0, R8.reuse, UR7, R0 ;  /* 0x0000000708007c24 */ /* 0x040fe4000f8e0200 */
[----:B------:R-:W-:Y:S04]  /*8cc0*/  IMAD.WIDE.U32 R20, R8, UR6, RZ ;  /* 0x0000000608147c25 */ /* 0x000fe8000f8e00ff */
[----:B------:R-:W-:Y:S01]  /*8cd0*/  IMAD R3, R2, UR7, R3 ;  /* 0x0000000702037c24 */ /* 0x000fe2000f8e0203 */
[C---:B------:R-:W-:Y:S01]  /*8ce0*/  LEA R8, P4, R20.reuse, R236, 0x1 ;  /* 0x000000ec14087211 */ /* 0x040fe200078808ff */
[----:B------:R-:W-:Y:S01]  /*8cf0*/  IMAD.IADD R0, R21, 0x1, R0 ;  /* 0x0000000115007824 */ /* 0x000fe200078e0200 */
[----:B------:R-:W-:Y:S04]  /*8d00*/  @P3 STS.128 [R223+0x10000], RZ ;  /* 0x010000ffdf003388 */ /* 0x000fe80000000c00 */
[----:B------:R-:W-:Y:S02]  /*8d10*/  LEA.HI.X R9, R20, R227, R0, 0x1, P4 ;  /* 0x000000e314097211 */ /* 0x000fe400020f0c00 */
[----:B--2---:R-:W-:Y:S01]  /*8d20*/  LEA R11, P0, R10, R14, 0x6 ;  /* 0x0000000e0a0b7211 */ /* 0x004fe200078030ff */
[----:B------:R-:W-:Y:S04]  /*8d30*/  IMAD.WIDE.U32 R14, R2, UR6, RZ ;  /* 0x00000006020e7c25 */ /* 0x000fe8000f8e00ff */
[----:B------:R-:W-:Y:S01]  /*8d40*/  IMAD.IADD R3, R15, 0x1, R3 ;  /* 0x000000010f037824 */ /* 0x000fe200078e0203 */
[----:B----4-:R-:W-:Y:S02]  /*8d50*/  LEA.HI.X R12, R10, R13, R12, 0x6, P0 ;  /* 0x0000000d0a0c7211 */ /* 0x010fe400000f340c */
[----:B------:R-:W2:Y:S01]  /*8d60*/  LDL R13, [R1+0x20] ;  /* 0x00002000010d7983 */ /* 0x000ea20000100800 */
[C---:B------:R-:W-:Y:S02]  /*8d70*/  LEA R2, P0, R14.reuse, R236, 0x1 ;  /* 0x000000ec0e027211 */ /* 0x040fe400078008ff */
[----:B---3--:R-:W-:Y:S02]  /*8d80*/  ISETP.GE.AND P2, PT, R31, UR12, PT ;  /* 0x0000000c1f007c0c */ /* 0x008fe4000bf46270 */
[----:B------:R-:W-:Y:S02]  /*8d90*/  LEA.HI.X R3, R14, R227, R3, 0x1, P0 ;  /* 0x000000e30e037211 */ /* 0x000fe400000f0c03 */
[C---:B-----5:R-:W-:Y:S02]  /*8da0*/  @!P3 LEA R16, P6, R11.reuse, R30, 0x1 ;  /* 0x0000001e0b10b211 */ /* 0x060fe400078c08ff */
[C---:B------:R-:W-:Y:S02]  /*8db0*/  IADD3 R10, P5, R11.reuse, UR15, RZ ;  /* 0x0000000f0b0a7c10 */ /* 0x040fe4000ffbe0ff */
        /* <DEDUP_REMOVED lines=18> */
[----:B------:R-:W-:Y:S03]  /*8ee0*/  IADD3.X R11, R11, UR14, RZ, P4, !PT ;  /* 0x0000000e0b0b7c10 */ /* 0x000fe6000a7fe4ff */
        /* <DEDUP_REMOVED lines=32> */
[C---:B--2---:R-:W-:Y:S04]  /*90f0*/  @!P3 LEA R12, P6, R0.reuse, R13, 0x1 ;  /* 0x0000000d000cb211 */ /* 0x044fe800078c08ff */
        /* <DEDUP_REMOVED lines=52> */
[C---:B-1----:R-:W-:Y:S03]  /*9440*/  HMMA.16816.F32.BF16 R4, R32.reuse, R8, RZ ;  /* 0x000000082004723c */ /* 0x042fe600000418ff */
[----:B------:R-:W-:Y:S03]  /*9450*/  LDSM.16.M88.4 R192, [R202+0x8800] ;  /* 0x00880000cac0783b */ /* 0x000fe60000000200 */
        /* <DEDUP_REMOVED lines=13> */
[----:B------:R-:W3:Y:S05]  /*9530*/  LDSM.16.M88.4 R180, [R202+0x9000] ;  /* 0x00900000cab4783b */ /* 0x000eea0000000200 */
[C---:B------:R-:W-:Y:S06]  /*9540*/  HMMA.16816.F32.BF16 R20, R172.reuse, R184, R20 ;  /* 0x000000b8ac14723c */ /* 0x040fec0000041814 */
[C---:B------:R-:W-:Y:S01]  /*9550*/  HMMA.16816.F32.BF16 R24, R172.reuse, R186, R24 ;  /* 0x000000baac18723c */ /* 0x040fe20000041818 */
[----:B------:R-:W4:Y:S05]  /*9560*/  LDSM.16.M88.4 R184, [R202+0x9800] ;  /* 0x00980000cab8783b */ /* 0x000f2a0000000200 */
[C---:B-1----:R-:W-:Y:S06]  /*9570*/  HMMA.16816.F32.BF16 R28, R172.reuse, R136, R28 ;  /* 0x00000088ac1c723c */ /* 0x042fec000004181c */
[----:B------:R-:W-:Y:S01]  /*9580*/  HMMA.16816.F32.BF16 R32, R172, R138, R32 ;  /* 0x0000008aac20723c */ /* 0x000fe20000041820 */
[----:B------:R-:W-:Y:S04]  /*9590*/  LDSM.16.M88.4 R136, [R205] ;  /* 0x00000000cd88783b */ /* 0x000fe80000000200 */
[----:B------:R-:W1:Y:S01]  /*95a0*/  LDSM.16.M88.4 R172, [R201] ;  /* 0x00000000c9ac783b */ /* 0x000e620000000200 */
        /* <DEDUP_REMOVED lines=34> */
[----:B------:R-:W-:Y:S05]  /*97d0*/  LDSM.16.M88.4 R188, [R206+0x2000] ;  /* 0x00200000cebc783b */ /* 0x000fea0000000200 */
[C---:B-----5:R-:W-:Y:S06]  /*97e0*/  HMMA.16816.F32.BF16 R28, R176.reuse, R192, R28 ;  /* 0x000000c0b01c723c */ /* 0x060fec000004181c */
        /* <DEDUP_REMOVED lines=11> */
[----:B------:R-:W-:Y:S05]  /*98a0*/  LDSM.16.M88.4 R172, [R205+0x2000] ;  /* 0x00200000cdac783b */ /* 0x000fea0000000200 */
[C---:B--2---:R-:W-:Y:S06]  /*98b0*/  HMMA.16816.F32.BF16 R28, R136.reuse, R176, R28 ;  /* 0x000000b0881c723c */ /* 0x044fec000004181c */
[----:B------:R-:W-:Y:S01]  /*98c0*/  HMMA.16816.F32.BF16 R32, R136, R178, R32 ;  /* 0x000000b28820723c */ /* 0x000fe20000041820 */
[----:B------:R-:W1:Y:S04]  /*98d0*/  LDSM.16.M88.4 R136, [R202+0xb800] ;  /* 0x00b80000ca88783b */ /* 0x000e680000000200 */
        /* <DEDUP_REMOVED lines=13> */
[----:B------:R-:W-:Y:S01]  /*99b0*/  LDSM.16.M88.4 R188, [R196+0xc800] ;  /* 0x00c80000c4bc783b */ /* 0x000fe20000000200 */
[C---:B--2---:R-:W-:Y:S06]  /*99c0*/  HMMA.16816.F32.BF16 R4, R172.reuse, R176, R4 ;  /* 0x000000b0ac04723c */ /* 0x044fec0000041804 */
[C---:B------:R-:W-:Y:S01]  /*99d0*/  HMMA.16816.F32.BF16 R8, R172.reuse, R178, R8 ;  /* 0x000000b2ac08723c */ /* 0x040fe20000041808 */
[----:B------:R-:W1:Y:S05]  /*99e0*/  LDSM.16.M88.4 R176, [R196+0xc000] ;  /* 0x00c00000c4b0783b */ /* 0x000e6a0000000200 */
[C---:B-----5:R-:W-:Y:S06]  /*99f0*/  HMMA.16816.F32.BF16 R12, R172.reuse, R192, R12 ;  /* 0x000000c0ac0c723c */ /* 0x060fec000004180c */
        /* <DEDUP_REMOVED lines=12> */
[C---:B------:R-:W-:Y:S06]  /*9ac0*/  HMMA.16816.F32.BF16 R12, R136.reuse, R188, R12 ;  /* 0x000000bc880c723c */ /* 0x040fec000004180c */
[C---:B------:R-:W-:Y:S01]  /*9ad0*/  HMMA.16816.F32.BF16 R16, R136.reuse, R190, R16 ;  /* 0x000000be8810723c */ /* 0x040fe20000041810 */
[----:B------:R-:W5:Y:S05]  /*9ae0*/  LDSM.16.M88.4 R188, [R213] ;  /* 0x00000000d5bc783b */ /* 0x000f6a0000000200 */
[C---:B--2---:R-:W-:Y:S06]  /*9af0*/  HMMA.16816.F32.BF16 R20, R136.reuse, R192, R20 ;  /* 0x000000c08814723c */ /* 0x044fec0000041814 */
[C---:B------:R-:W-:Y:S01]  /*9b00*/  HMMA.16816.F32.BF16 R24, R136.reuse, R194, R24 ;  /* 0x000000c28818723c */ /* 0x040fe20000041818 */
[----:B------:R-:W2:Y:S05]  /*9b10*/  LDSM.16.M88.4 R192, [R212] ;  /* 0x00000000d4c0783b */ /* 0x000eaa0000000200 */
        /* <DEDUP_REMOVED lines=9> */
[----:B------:R-:W-:Y:S05]  /*9bb0*/  LDSM.16.M88.4 R176, [R202+0xd800] ;  /* 0x00d80000cab0783b */ /* 0x000fea0000000200 */
[C---:B-----5:R-:W-:Y:S06]  /*9bc0*/  HMMA.16816.F32.BF16 R20, R172.reuse, R188, R20 ;  /* 0x000000bcac14723c */ /* 0x060fec0000041814 */
[C---:B------:R-:W-:Y:S01]  /*9bd0*/  HMMA.16816.F32.BF16 R24, R172.reuse, R190, R24 ;  /* 0x000000beac18723c */ /* 0x040fe20000041818 */
[----:B------:R-:W-:Y:S05]  /*9be0*/  LDSM.16.M88.4 R188, [R205+0x4000] ;  /* 0x00400000cdbc783b */ /* 0x000fea0000000200 */
[C---:B--2---:R-:W-:Y:S06]  /*9bf0*/  HMMA.16816.F32.BF16 R28, R172.reuse, R192, R28 ;  /* 0x000000c0ac1c723c */ /* 0x044fec000004181c */
[----:B------:R-:W-:Y:S01]  /*9c00*/  HMMA.16816.F32.BF16 R32, R172, R194, R32 ;  /* 0x000000c2ac20723c */ /* 0x000fe20000041820 */
[----:B------:R-:W1:Y:S04]  /*9c10*/  LDSM.16.M88.4 R172, [R202+0xd000] ;  /* 0x00d00000caac783b */ /* 0x000e680000000200 */
[----:B------:R-:W2:Y:S01]  /*9c20*/  LDSM.16.M88.4 R192, [R201+0x4000] ;  /* 0x00400000c9c0783b */ /* 0x000ea20000000200 */
        /* <DEDUP_REMOVED lines=11> */
[----:B------:R-:W1:Y:S04]  /*9ce0*/  LDSM.16.M88.4 R136, [R201+0x5800] ;  /* 0x00580000c988783b */ /* 0x000e680000000200 */
[----:B------:R-:W5:Y:S01]  /*9cf0*/  LDSM.16.M88.4 R176, [R196+0xe000] ;  /* 0x00e00000c4b0783b */ /* 0x000f620000000200 */
        /* <DEDUP_REMOVED lines=12> */
[----:B------:R-:W-:Y:S01]  /*9dc0*/  LDSM.16.M88.4 R188, [R210] ;  /* 0x00000000d2bc783b */ /* 0x000fe20000000200 */
[C---:B-----5:R-:W-:Y:S06]  /*9dd0*/  HMMA.16816.F32.BF16 R4, R172.reuse, R176, R4 ;  /* 0x000000b0ac04723c */ /* 0x060fec0000041804 */
        /* <DEDUP_REMOVED lines=26> */
[C---:B------:R-:W-:Y:S06]  /*9f80*/  HMMA.16816.F32.BF16 R8, R172.reuse, R186, R8 ;  /* 0x000000baac08723c */ /* 0x040fec0000041808 */
[C---:B-1----:R-:W-:Y:S06]  /*9f90*/  HMMA.16816.F32.BF16 R12, R172.reuse, R176, R12 ;  /* 0x000000b0ac0c723c */ /* 0x042fec000004180c */
[C---:B------:R-:W-:Y:S06]  /*9fa0*/  HMMA.16816.F32.BF16 R16, R172.reuse, R178, R16 ;  /* 0x000000b2ac10723c */ /* 0x040fec0000041810 */
[C---:B-----5:R-:W-:Y:S06]  /*9fb0*/  HMMA.16816.F32.BF16 R20, R172.reuse, R188, R20 ;  /* 0x000000bcac14723c */ /* 0x060fec0000041814 */
[C---:B------:R-:W-:Y:S06]  /*9fc0*/  HMMA.16816.F32.BF16 R24, R172.reuse, R190, R24 ;  /* 0x000000beac18723c */ /* 0x040fec0000041818 */
[C---:B--2---:R-:W-:Y:S06]  /*9fd0*/  HMMA.16816.F32.BF16 R28, R172.reuse, R136, R28 ;  /* 0x00000088ac1c723c */ /* 0x044fec000004181c */
[----:B------:R-:W-:Y:S01]  /*9fe0*/  HMMA.16816.F32.BF16 R32, R172, R138, R32 ;  /* 0x0000008aac20723c */ /* 0x000fe20000041820 */
[----:B------:R-:W1:Y:S05]  /*9ff0*/  LDSM.16.M88.4 R136, [R201+0x6800] ;  /* 0x00680000c988783b */ /* 0x000e6a0000000200 */
[C---:B---3--:R-:W-:Y:S06]  /*a000*/  HMMA.16816.F32.BF16 R4, R180.reuse, R192, R4 ;  /* 0x000000c0b404723c */ /* 0x048fec0000041804 */
[C---:B------:R-:W-:Y:S11]  /*a010*/  HMMA.16816.F32.BF16 R8, R180.reuse, R194, R8 ;  /* 0x000000c2b408723c */ /* 0x040ff60000041808 */
[----:B------:R-:W-:Y:S07]  /*a020*/  @!UPT UIADD3 URZ, URZ, URZ, URZ ;  /* 0x0000003f3f3ff290 */ /* 0x000fee000fffe03f */
[----:B------:R-:W-:Y:S01]  /*a030*/  FMUL.FTZ R4, R4, UR11 ;  /* 0x0000000b04047c20 */ /* 0x000fe20008410000 */
[----:B------:R-:W-:Y:S01]  /*a040*/  FMUL.FTZ R6, R6, UR11 ;  /* 0x0000000b06067c20 */ /* 0x000fe20008410000 */
[----:B------:R-:W-:Y:S01]  /*a050*/  FMUL.FTZ R5, R5, UR11 ;  /* 0x0000000b05057c20 */ /* 0x000fe20008410000 */
[----:B------:R-:W-:Y:S01]  /*a060*/  FMUL.FTZ R7, R7, UR11 ;  /* 0x0000000b07077c20 */ /* 0x000fe20008410000 */
[----:B------:R-:W2:Y:S02]  /*a070*/  MUFU.TANH R172, R4 ;  /* 0x0000000400ac7308 */ /* 0x000ea40000002400 */
[----:B------:R-:W-:Y:S01]  /*a080*/  FMUL.FTZ R8, R8, UR11 ;  /* 0x0000000b08087c20 */ /* 0x000fe20008410000 */
[----:B------:R-:W-:Y:S01]  /*a090*/  FMUL.FTZ R10, R10, UR11 ;  /* 0x0000000b0a0a7c20 */ /* 0x000fe20008410000 */
[----:B------:R-:W-:Y:S01]  /*a0a0*/  FMUL.FTZ R9, R9, UR11 ;  /* 0x0000000b09097c20 */ /* 0x000fe20008410000 */
[----:B------:R-:W-:Y:S01]  /*a0b0*/  FMUL.FTZ R11, R11, UR11 ;  /* 0x0000000b0b0b7c20 */ /* 0x000fe20008410000 */
[C---:B-1----:R-:W-:Y:S04]  /*a0c0*/  HMMA.16816.F32.BF16 R12, R180.reuse, R136, R12 ;  /* 0x00000088b40c723c */ /* 0x042fe8000004180c */
[----:B------:R-:W1:Y:S02]  /*a0d0*/  MUFU.TANH R173, R6 ;  /* 0x0000000600ad7308 */ /* 0x000e640000002400 */
[C---:B------:R-:W-:Y:S08]  /*a0e0*/  HMMA.16816.F32.BF16 R16, R180.reuse, R138, R16 ;  /* 0x0000008ab410723c */ /* 0x040ff00000041810 */
[----:B------:R-:W3:Y:S10]  /*a0f0*/  MUFU.TANH R177, R5 ;  /* 0x0000000500b17308 */ /* 0x000ef40000002400 */
[----:B------:R4:W5:Y:S01]  /*a100*/  MUFU.TANH R178, R7 ;  /* 0x0000000700b27308 */ /* 0x0009620000002400 */
[----:B------:R-:W-:Y:S09]  /*a110*/  FMUL.FTZ R14, R14, UR11 ;  /* 0x0000000b0e0e7c20 */ /* 0x000ff20008410000 */
[----:B------:R-:W5:Y:S01]  /*a120*/  MUFU.TANH R137, R8 ;  /* 0x0000000800897308 */ /* 0x000f620000002400 */
[----:B------:R-:W-:Y:S01]  /*a130*/  FMUL.FTZ R15, R15, UR11 ;  /* 0x0000000b0f0f7c20 */ /* 0x000fe20008410000 */
[----:B------:R-:W-:Y:S01]  /*a140*/  FMUL.FTZ R12, R12, UR11 ;  /* 0x0000000b0c0c7c20 */ /* 0x000fe20008410000 */
[----:B------:R-:W-:Y:S01]  /*a150*/  FMUL.FTZ R13, R13, UR11 ;  /* 0x0000000b0d0d7c20 */ /* 0x000fe20008410000 */
[----:B------:R-:W-:Y:S01]  /*a160*/  FMUL.FTZ R16, R16, UR11 ;  /* 0x0000000b10107c20 */ /* 0x000fe20008410000 */
[----:B------:R-:W-:Y:S01]  /*a170*/  FMUL.FTZ R18, R18, UR11 ;  /* 0x0000000b12127c20 */ /* 0x000fe20008410000 */
[----:B------:R-:W-:Y:S04]  /*a180*/  FMUL.FTZ R17, R17, UR11 ;  /* 0x0000000b11117c20 */ /* 0x000fe80008410000 */
[----:B------:R-:W5:Y:S01]  /*a190*/  MUFU.TANH R176, R10 ;  /* 0x0000000a00b07308 */ /* 0x000f620000002400 */
[----:B----4-:R-:W4:Y:S01]  /*a1a0*/  LDSM.16.M88.4 R4, [R201+0x7000] ;  /* 0x00700000c904783b */ /* 0x010f220000000200 */
[----:B------:R-:W-:Y:S08]  /*a1b0*/  FMUL.FTZ R19, R19, UR11 ;  /* 0x0000000b13137c20 */ /* 0x000ff00008410000 */
[----:B------:R-:W5:Y:S10]  /*a1c0*/  MUFU.TANH R174, R9 ;  /* 0x0000000900ae7308 */ /* 0x000f740000002400 */
[----:B------:R2:W5:Y:S10]  /*a1d0*/  MUFU.TANH R175, R11 ;  /* 0x0000000b00af7308 */ /* 0x0005740000002400 */
[----:B------:R1:W-:Y:S10]  /*a1e0*/  MUFU.TANH R185, R16 ;  /* 0x0000001000b97308 */ /* 0x0003f40000002400 */
[----:B------:R-:W-:Y:S01]  /*a1f0*/  MUFU.TANH R179, R14 ;  /* 0x0000000e00b37308 */ /* 0x000fe20000002400 */
[----:B--2---:R-:W2:Y:S01]  /*a200*/  LDSM.16.M88.4 R8, [R201+0x7800] ;  /* 0x00780000c908783b */ /* 0x004ea20000000200 */
[----:B------:R-:W-:Y:S08]  /*a210*/  DEPBAR.LE SB0, 0x0 ;  /* 0x000080000000791a */ /* 0x000ff00000000000 */
[----:B------:R3:W-:Y:S01]  /*a220*/  MUFU.TANH R184, R15 ;  /* 0x0000000f00b87308 */ /* 0x0007e20000002400 */
[----:B------:R-:W-:Y:S01]  /*a230*/  BAR.SYNC.DEFER_BLOCKING 0x0 ;  /* 0x0000000000007b1d */ /* 0x000fe20000010000 */
[C---:B----4-:R-:W-:Y:S01]  /*a240*/  HMMA.16816.F32.BF16 R20, R180.reuse, R4, R20 ;  /* 0x00000004b414723c */ /* 0x050fe20000041814 */
[----:B-1----:R-:W-:Y:S07]  /*a250*/  IMAD.U32 R16, RZ, RZ, UR13 ;  /* 0x0000000dff107e24 */ /* 0x002fee000f8e00ff */
[----:B------:R-:W1:Y:S03]  /*a260*/  MUFU.TANH R138, R12 ;  /* 0x0000000c008a7308 */ /* 0x000e660000002400 */
[C---:B------:R-:W-:Y:S01]  /*a270*/  LEA R4, P5, R16.reuse, R228, 0x6 ;  /* 0x000000e410047211 */ /* 0x040fe200078a30ff */
[C---:B------:R-:W-:Y:S03]  /*a280*/  HMMA.16816.F32.BF16 R24, R180.reuse, R6, R24 ;  /* 0x00000006b418723c */ /* 0x040fe60000041818 */
[C---:B------:R-:W-:Y:S02]  /*a290*/  LEA R2, P4, R16.reuse, R232, 0x6 ;  /* 0x000000e810027211 */ /* 0x040fe400078830ff */
[C---:B------:R-:W-:Y:S01]  /*a2a0*/  LEA.HI.X.SX32 R5, R16.reuse, R229, 0x6, P5 ;  /* 0x000000e510057211 */ /* 0x040fe200028f36ff */
[----:B------:R4:W1:Y:S01]  /*a2b0*/  MUFU.TANH R139, R13 ;  /* 0x0000000d008b7308 */ /* 0x0008620000002400 */
[----:B------:R-:W-:Y:S04]  /*a2c0*/  LEA.HI.X.SX32 R3, R16, R233, 0x6, P4 ;  /* 0x000000e910037211 */ /* 0x000fe800020f36ff */
[----:B------:R-:W-:Y:S02]  /*a2d0*/  IMAD R5, R5, UR8, RZ ;  /* 0x0000000805057c24 */ /* 0x000fe4000f8e02ff */
[----:B------:R-:W-:Y:S03]  /*a2e0*/  IMAD R0, R3, UR8, RZ ;  /* 0x0000000803007c24 */ /* 0x000fe6000f8e02ff */
[----:B------:R-:W1:Y:S01]  /*a2f0*/  MUFU.TANH R187, R18 ;  /* 0x0000001200bb7308 */ /* 0x000e620000002400 */
[----:B---3--:R-:W-:Y:S04]  /*a300*/  IMAD.WIDE.U32 R14, R4, UR8, RZ ;  /* 0x00000008040e7c25 */ /* 0x008fe8000f8e00ff */
[----:B------:R-:W-:Y:S01]  /*a310*/  FMUL.FTZ R20, R20, UR11 ;  /* 0x0000000b14147c20 */ /* 0x000fe20008410000 */
[----:B------:R-:W-:Y:S01]  /*a320*/  FMUL.FTZ R22, R22, UR11 ;  /* 0x0000000b16167c20 */ /* 0x000fe20008410000 */
[----:B------:R-:W-:Y:S02]  /*a330*/  IMAD R5, R4, UR9, R5 ;  /* 0x0000000904057c24 */ /* 0x000fe4000f8e0205 */
[----:B------:R-:W-:Y:S01]  /*a340*/  FMUL.FTZ R21, R21, UR11 ;  /* 0x0000000b15157c20 */ /* 0x000fe20008410000 */
[----:B------:R-:W-:Y:S01]  /*a350*/  FMUL.FTZ R23, R23, UR11 ;  /* 0x0000000b17177c20 */ /* 0x000fe20008410000 */
[----:B------:R-:W3:Y:S01]  /*a360*/  MUFU.TANH R186, R17 ;  /* 0x0000001100ba7308 */ /* 0x000ee20000002400 */
[C---:B--2---:R-:W-:Y:S03]  /*a370*/  HMMA.16816.F32.BF16 R28, R180.reuse, R8, R28 ;  /* 0x00000008b41c723c */ /* 0x044fe6000004181c */
[----:B----4-:R-:W-:Y:S04]  /*a380*/  IMAD.WIDE.U32 R12, R2, UR8, RZ ;  /* 0x00000008020c7c25 */ /* 0x010fe8000f8e00ff */
[----:B------:R-:W-:Y:S01]  /*a390*/  FMUL.FTZ R24, R24, UR11 ;  /* 0x0000000b18187c20 */ /* 0x000fe20008410000 */
[----:B------:R-:W-:Y:S01]  /*a3a0*/  HMMA.16816.F32.BF16 R32, R180, R10, R32 ;  /* 0x0000000ab420723c */ /* 0x000fe20000041820 */
[----:B------:R-:W2:Y:S02]  /*a3b0*/  MUFU.TANH R188, R19 ;  /* 0x0000001300bc7308 */ /* 0x000ea40000002400 */
[----:B------:R-:W-:Y:S01]  /*a3c0*/  IMAD R2, R2, UR9, R0 ;  /* 0x0000000902027c24 */ /* 0x000fe2000f8e0200 */
[-C--:B------:R-:W-:Y:S01]  /*a3d0*/  LEA R8, P5, R14, R238.reuse, 0x1 ;  /* 0x000000ee0e087211 */ /* 0x080fe200078a08ff */
[----:B------:R-:W-:Y:S01]  /*a3e0*/  IMAD.IADD R5, R15, 0x1, R5 ;  /* 0x000000010f057824 */ /* 0x000fe200078e0205 */
[----:B------:R-:W-:Y:S05]  /*a3f0*/  LEA R6, P4, R12, R238, 0x1 ;  /* 0x000000ee0c067211 */ /* 0x000fea00078808ff */
[----:B------:R-:W4:Y:S01]  /*a400*/  MUFU.TANH R189, R20 ;  /* 0x0000001400bd7308 */ /* 0x000f220000002400 */
[----:B------:R-:W-:Y:S01]  /*a410*/  IMAD.IADD R2, R13, 0x1, R2 ;  /* 0x000000010d027824 */ /* 0x000fe200078e0202 */
[-C--:B------:R-:W-:Y:S01]  /*a420*/  LEA.HI.X R9, R14, R237.reuse, R5, 0x1, P5 ;  /* 0x000000ed0e097211 */ /* 0x080fe200028f0c05 */
[----:B------:R-:W-:Y:S01]  /*a430*/  FMUL.FTZ R26, R26, UR11 ;  /* 0x0000000b1a1a7c20 */ /* 0x000fe20008410000 */
[----:B------:R-:W-:Y:S01]  /*a440*/  LEA R4, P5, R16, R230, 0x6 ;  /* 0x000000e610047211 */ /* 0x000fe200078a30ff */
[----:B------:R-:W-:Y:S01]  /*a450*/  FMUL.FTZ R25, R25, UR11 ;  /* 0x0000000b19197c20 */ /* 0x000fe20008410000 */
[----:B------:R-:W-:Y:S04]  /*a460*/  LEA.HI.X R7, R12, R237, R2, 0x1, P4 ;  /* 0x000000ed0c077211 */ /* 0x000fe800020f0c02 */
[----:B------:R-:W4:Y:S01]  /*a470*/  MUFU.TANH R193, R22 ;  /* 0x0000001600c17308 */ /* 0x000f220000002400 */
[----:B------:R-:W-:Y:S01]  /*a480*/  LEA R2, P4, R16, R234, 0x6 ;  /* 0x000000ea10027211 */ /* 0x000fe200078830ff */
[----:B------:R-:W-:Y:S01]  /*a490*/  IMAD.WIDE.U32 R10, R4, UR8, RZ ;  /* 0x00000008040a7c25 */ /* 0x000fe2000f8e00ff */
[C---:B------:R-:W-:Y:S02]  /*a4a0*/  LEA.HI.X.SX32 R5, R16.reuse, R231, 0x6, P5 ;  /* 0x000000e710057211 */ /* 0x040fe400028f36ff */
[----:B------:R-:W-:Y:S01]  /*a4b0*/  LEA.HI.X.SX32 R3, R16, R235, 0x6, P4 ;  /* 0x000000eb10037211 */ /* 0x000fe200020f36ff */
[----:B------:R-:W-:Y:S01]  /*a4c0*/  FMUL.FTZ R27, R27, UR11 ;  /* 0x0000000b1b1b7c20 */ /* 0x000fe20008410000 */
[----:B------:R-:W-:Y:S03]  /*a4d0*/  FMUL.FTZ R28, R28, UR11 ;  /* 0x0000000b1c1c7c20 */ /* 0x000fe60008410000 */
[----:B------:R-:W4:Y:S01]  /*a4e0*/  MUFU.TANH R190, R21 ;  /* 0x0000001500be7308 */ /* 0x000f220000002400 */
[----:B------:R-:W-:Y:S01]  /*a4f0*/  IMAD R0, R5, UR8, RZ ;  /* 0x0000000805007c24 */ /* 0x000fe2000f8e02ff */
[----:B------:R-:W-:Y:S01]  /*a500*/  FMNMX.FTZ R5, R172, R133, !PT ;  /* 0x00000085ac057209 */ /* 0x000fe20007810000 */
[----:B------:R-:W-:Y:S01]  /*a510*/  IMAD R12, R3, UR8, RZ ;  /* 0x00000008030c7c24 */ /* 0x000fe2000f8e02ff */
[----:B------:R-:W-:Y:S01]  /*a520*/  FMNMX.FTZ R3, R173, R134, !PT ;  /* 0x00000086ad037209 */ /* 0x000fe20007810000 */
[----:B------:R-:W-:Y:S01]  /*a530*/  IMAD R0, R4, UR9, R0 ;  /* 0x0000000904007c24 */ /* 0x000fe2000f8e0200 */
[----:B------:R-:W-:Y:S01]  /*a540*/  FMNMX.FTZ R5, R177, R5, !PT ;  /* 0x00000005b1057209 */ /* 0x000fe20007810000 */
[----:B------:R-:W-:Y:S03]  /*a550*/  IMAD R14, R2, UR9, R12 ;  /* 0x00000009020e7c24 */ /* 0x000fe6000f8e020c */
[----:B------:R-:W4:Y:S01]  /*a560*/  MUFU.TANH R194, R23 ;  /* 0x0000001700c27308 */ /* 0x000f220000002400 */
[----:B-----5:R-:W-:Y:S01]  /*a570*/  FMNMX.FTZ R3, R178, R3, !PT ;  /* 0x00000003b2037209 */ /* 0x020fe20007810000 */
[----:B------:R-:W-:Y:S01]  /*a580*/  IMAD.WIDE.U32 R12, R2, UR8, RZ ;  /* 0x00000008020c7c25 */ /* 0x000fe2000f8e00ff */
[----:B------:R-:W-:Y:S02]  /*a590*/  FMNMX.FTZ R4, R137, R5, !PT ;  /* 0x0000000589047209 */ /* 0x000fe40007810000 */
[----:B------:R-:W-:Y:S01]  /*a5a0*/  FMNMX.FTZ R3, R176, R3, !PT ;  /* 0x00000003b0037209 */ /* 0x000fe20007810000 */
[----:B------:R-:W-:Y:S01]  /*a5b0*/  FMUL.FTZ R30, R30, UR11 ;  /* 0x0000000b1e1e7c20 */ /* 0x000fe20008410000 */
[----:B------:R-:W-:Y:S03]  /*a5c0*/  FMNMX.FTZ R5, R174, R4, !PT ;  /* 0x00000004ae057209 */ /* 0x000fe60007810000 */
[----:B------:R-:W5:Y:S01]  /*a5d0*/  MUFU.TANH R195, R24 ;  /* 0x0000001800c37308 */ /* 0x000f620000002400 */
[----:B------:R-:W-:Y:S01]  /*a5e0*/  FMNMX.FTZ R2, R175, R3, !PT ;  /* 0x00000003af027209 */ /* 0x000fe20007810000 */
[----:B------:R-:W-:Y:S01]  /*a5f0*/  FMUL.FTZ R29, R29, UR11 ;  /* 0x0000000b1d1d7c20 */ /* 0x000fe20008410000 */
[----:B-1----:R-:W-:Y:S01]  /*a600*/  FMNMX.FTZ R3, R138, R5, !PT ;  /* 0x000000058a037209 */ /* 0x002fe20007810000 */
[----:B------:R-:W-:Y:S01]  /*a610*/  IMAD.IADD R5, R11, 0x1, R0 ;  /* 0x000000010b057824 */ /* 0x000fe200078e0200 */
[----:B------:R-:W-:Y:S01]  /*a620*/  LEA R4, P4, R10, R238, 0x1 ;  /* 0x000000ee0a047211 */ /* 0x000fe200078808ff */
[----:B------:R-:W-:Y:S01]  /*a630*/  FMUL.FTZ R31, R31, UR11 ;  /* 0x0000000b1f1f7c20 */ /* 0x000fe20008410000 */
[----:B------:R-:W-:Y:S03]  /*a640*/  FMNMX.FTZ R0, R179, R2, !PT ;  /* 0x00000002b3007209 */ /* 0x000fe60007810000 */
[----:B------:R-:W1:Y:S01]  /*a650*/  MUFU.TANH R224, R26 ;  /* 0x0000001a00e07308 */ /* 0x000e620000002400 */
[----:B------:R-:W-:Y:S01]  /*a660*/  FMNMX.FTZ R11, R139, R3, !PT ;  /* 0x000000038b0b7209 */ /* 0x000fe20007810000 */
[----:B------:R-:W-:Y:S01]  /*a670*/  FMUL.FTZ R32, R32, UR11 ;  /* 0x0000000b20207c20 */ /* 0x000fe20008410000 */
[----:B------:R-:W-:Y:S01]  /*a680*/  LEA.HI.X R5, R10, R237, R5, 0x1, P4 ;  /* 0x000000ed0a057211 */ /* 0x000fe200020f0c05 */
[----:B------:R-:W-:Y:S01]  /*a690*/  FMUL.FTZ R34, R34, UR11 ;  /* 0x0000000b22227c20 */ /* 0x000fe20008410000 */
[----:B------:R-:W-:Y:S01]  /*a6a0*/  FMNMX.FTZ R10, R184, R0, !PT ;  /* 0x00000000b80a7209 */ /* 0x000fe20007810000 */
[----:B------:R-:W-:Y:S01]  /*a6b0*/  FMUL.FTZ R0, R35, UR11 ;  /* 0x0000000b23007c20 */ /* 0x000fe20008410000 */
[----:B------:R-:W-:Y:S03]  /*a6c0*/  FMNMX.FTZ R11, R185, R11, !PT ;  /* 0x0000000bb90b7209 */ /* 0x000fe60007810000 */
[----:B------:R-:W1:Y:S01]  /*a6d0*/  MUFU.TANH R192, R25 ;  /* 0x0000001900c07308 */ /* 0x000e620000002400 */
[----:B------:R-:W-:Y:S01]  /*a6e0*/  FMNMX.FTZ R10, R187, R10, !PT ;  /* 0x0000000abb0a7209 */ /* 0x000fe20007810000 */
[----:B------:R-:W-:Y:S01]  /*a6f0*/  FMUL.FTZ R33, R33, UR11 ;  /* 0x0000000b21217c20 */ /* 0x000fe20008410000 */
[----:B---3--:R-:W-:Y:S01]  /*a700*/  FMNMX.FTZ R11, R186, R11, !PT ;  /* 0x0000000bba0b7209 */ /* 0x008fe20007810000 */
[----:B------:R-:W-:Y:S01]  /*a710*/  IMAD.IADD R14, R13, 0x1, R14 ;  /* 0x000000010d0e7824 */ /* 0x000fe200078e020e */
[----:B--2---:R-:W-:Y:S02]  /*a720*/  FMNMX.FTZ R10, R188, R10, !PT ;  /* 0x0000000abc0a7209 */ /* 0x004fe40007810000 */
[----:B----4-:R-:W-:Y:S03]  /*a730*/  FMNMX.FTZ R11, R189, R11, !PT ;  /* 0x0000000bbd0b7209 */ /* 0x010fe60007810000 */
[----:B------:R-:W2:Y:S01]  /*a740*/  MUFU.TANH R191, R27 ;  /* 0x0000001b00bf7308 */ /* 0x000ea20000002400 */
[----:B------:R-:W-:Y:S02]  /*a750*/  FMNMX.FTZ R10, R193, R10, !PT ;  /* 0x0000000ac10a7209 */ /* 0x000fe40007810000 */
[----:B------:R-:W-:Y:S02]  /*a760*/  FMNMX.FTZ R11, R190, R11, !PT ;  /* 0x0000000bbe0b7209 */ /* 0x000fe40007810000 */
[----:B------:R-:W-:Y:S02]  /*a770*/  LEA R2, P4, R12, R238, 0x1 ;  /* 0x000000ee0c027211 */ /* 0x000fe400078808ff */
[----:B------:R-:W-:Y:S03]  /*a780*/  FMNMX.FTZ R10, R194, R10, !PT ;  /* 0x0000000ac20a7209 */ /* 0x000fe60007810000 */
[----:B------:R-:W3:Y:S01]  /*a790*/  MUFU.TANH R183, R28 ;  /* 0x0000001c00b77308 */ /* 0x000ee20000002400 */
[----:B-----5:R-:W-:Y:S02]  /*a7a0*/  FMNMX.FTZ R11, R195, R11, !PT ;  /* 0x0000000bc30b7209 */ /* 0x020fe40007810000 */
[----:B------:R-:W-:Y:S02]  /*a7b0*/  LEA.HI.X R3, R12, R237, R14, 0x1, P4 ;  /* 0x000000ed0c037211 */ /* 0x000fe400020f0c0e */
[----:B-1----:R-:W-:Y:S02]  /*a7c0*/  FMNMX.FTZ R10, R224, R10, !PT ;  /* 0x0000000ae00a7209 */ /* 0x002fe40007810000 */
[----:B------:R-:W-:Y:S03]  /*a7d0*/  FMNMX.FTZ R11, R192, R11, !PT ;  /* 0x0000000bc00b7209 */ /* 0x000fe60007810000 */
[----:B------:R-:W-:Y:S01]  /*a7e0*/  MUFU.TANH R226, R30 ;  /* 0x0000001e00e27308 */ /* 0x000fe20000002400 */
[----:B------:R-:W-:Y:S02]  /*a7f0*/  ISETP.LT.AND P4, PT, RZ, UR18, PT ;  /* 0x00000012ff007c0c */ /* 0x000fe4000bf81270 */
[----:B--2---:R-:W-:Y:S07]  /*a800*/  FMNMX.FTZ R10, R191, R10, !PT ;  /* 0x0000000abf0a7209 */ /* 0x004fee0007810000 */
[----:B------:R-:W1:Y:S01]  /*a810*/  MUFU.TANH R181, R29 ;  /* 0x0000001d00b57308 */ /* 0x000e620000002400 */
[----:B---3--:R-:W-:Y:S09]  /*a820*/  FMNMX.FTZ R11, R183, R11, !PT ;  /* 0x0000000bb70b7209 */ /* 0x008ff20007810000 */
[----:B------:R2:W-:Y:S10]  /*a830*/  MUFU.TANH R136, R0 ;  /* 0x0000000000887308 */ /* 0x0005f40000002400 */
[----:B------:R-:W3:Y:S01]  /*a840*/  MUFU.TANH R225, R31 ;  /* 0x0000001f00e17308 */ /* 0x000ee20000002400 */
[----:B-1----:R-:W-:Y:S09]  /*a850*/  FMNMX.FTZ R132, R181, R11, !PT ;  /* 0x0000000bb5847209 */ /* 0x002ff20007810000 */
[----:B------:R-:W1:Y:S01]  /*a860*/  MUFU.TANH R182, R32 ;  /* 0x0000002000b67308 */ /* 0x000e620000002400 */
[----:B--2---:R-:W-:Y:S09]  /*a870*/  FMNMX.FTZ R0, R226, R10, !PT ;  /* 0x0000000ae2007209 */ /* 0x004ff20007810000 */
[----:B------:R-:W2:Y:S01]  /*a880*/  MUFU.TANH R135, R34 ;  /* 0x0000002200877308 */ /* 0x000ea20000002400 */
[----:B---3--:R-:W-:Y:S09]  /*a890*/  FMNMX.FTZ R0, R225, R0, !PT ;  /* 0x00000000e1007209 */ /* 0x008ff20007810000 */
[----:B------:R-:W3:Y:S01]  /*a8a0*/  MUFU.TANH R180, R33 ;  /* 0x0000002100b47308 */ /* 0x000ee20000002400 */
[----:B-1----:R-:W-:Y:S02]  /*a8b0*/  FMNMX.FTZ R132, R182, R132, !PT ;  /* 0x00000084b6847209 */ /* 0x002fe40007810000 */
[----:B--2---:R-:W-:Y:S02]  /*a8c0*/  FMNMX.FTZ R0, R135, R0, !PT ;  /* 0x0000000087007209 */ /* 0x004fe40007810000 */
[----:B---3--:R-:W-:Y:S01]  /*a8d0*/  FMNMX.FTZ R132, R180, R132, !PT ;  /* 0x00000084b4847209 */ /* 0x008fe20007810000 */
[----:B------:R-:W-:Y:S06]  /*a8e0*/  @P4 BRA `(.L_x_981) ;  /* 0xffffffd800544947 */ /* 0x000fec000383ffff */
.L_x_980:
[----:B-1----:R-:W1:Y:S01]  /*a8f0*/  SHFL.BFLY PT, R3, R132, 0x2, 0x1f ;  /* 0x0c401f0084037f89 */ /* 0x002e6200000e0000 */
[----:B------:R-:W-:Y:S01]  /*a900*/  FMNMX.FTZ R0, R136, R0, !PT ;  /* 0x0000000088007209 */ /* 0x000fe20007810000 */
[----:B------:R-:W-:Y:S06]  /*a910*/  UIADD3 UR20, UR20, 0x1, URZ ;  /* 0x0000000114147890 */ /* 0x000fec000fffe03f */
[----:B------:R-:W-:Y:S08]  /*a920*/  LDSM.16.MT88.4 R12, [R197+0x10000] ;  /* 0x01000000c50c783b */ /* 0x000ff00000004200 */
[----:B------:R-:W2:Y:S08]  /*a930*/  SHFL.BFLY PT, R2, R0, 0x2, 0x1f ;  /* 0x0c401f0000027f89 */ /* 0x000eb000000e0000 */
[----:B------:R-:W-:Y:S08]  /*a940*/  LDSM.16.MT88.4 R20, [R198+0x10000] ;  /* 0x01000000c614783b */ /* 0x000ff00000004200 */
[----:B------:R-:W-:Y:S01]  /*a950*/  LDSM.16.MT88.4 R28, [R200+0x10000] ;  /* 0x01000000c81c783b */ /* 0x000fe20000004200 */
[----:B-1----:R-:W-:Y:S07]  /*a960*/  FMNMX.FTZ R132, R132, R3, !PT ;  /* 0x0000000384847209 */ /* 0x002fee0007810000 */
[----:B------:R-:W1:Y:S01]  /*a970*/  SHFL.BFLY PT, R4, R132, 0x1, 0x1f ;  /* 0x0c201f0084047f89 */ /* 0x000e6200000e0000 */
[----:B--2---:R-:W-:Y:S07]  /*a980*/  FMNMX.FTZ R0, R0, R2, !PT ;  /* 0x0000000200007209 */ /* 0x004fee0007810000 */
[----:B------:R-:W2:Y:S01]  /*a990*/  SHFL.BFLY PT, R3, R0, 0x1, 0x1f ;  /* 0x0c201f0000037f89 */ /* 0x000ea200000e0000 */
[----:B-1----:R-:W-:Y:S04]  /*a9a0*/  FMNMX.FTZ R132, R132, R4, !PT ;  /* 0x0000000484847209 */ /* 0x002fe80007810000 */
[C---:B------:R-:W-:Y:S01]  /*a9b0*/  FSETP.NEU.FTZ.AND P0, PT, R132.reuse, -INF , PT ;  /* 0xff8000008400780b */ /* 0x040fe20003f1d000 */
[C---:B------:R-:W-:Y:S01]  /*a9c0*/  FADD.FTZ R2, -R132.reuse, R133 ;  /* 0x0000008584027221 */ /* 0x040fe20000010100 */
[----:B------:R-:W-:Y:S01]  /*a9d0*/  FMUL.FTZ R133, R132, UR4 ;  /* 0x0000000484857c20 */ /* 0x000fe20008410000 */
[----:B--2---:R-:W-:Y:S02]  /*a9e0*/  FMNMX.FTZ R3, R0, R3, !PT ;  /* 0x0000000300037209 */ /* 0x004fe40007810000 */
[----:B------:R-:W-:Y:S02]  /*a9f0*/  FMUL.FTZ R2, R2, UR4 ;  /* 0x0000000402027c20 */ /* 0x000fe40008410000 */
[----:B------:R-:W-:Y:S02]  /*aa00*/  FSEL R133, R133, RZ, P0 ;  /* 0x000000ff85857208 */ /* 0x000fe40000000000 */
[C---:B------:R-:W-:Y:S01]  /*aa10*/  FSETP.NEU.FTZ.AND P0, PT, R3.reuse, -INF , PT ;  /* 0xff8000000300780b */ /* 0x040fe20003f1d000 */
[C---:B------:R-:W-:Y:S01]  /*aa20*/  FADD.FTZ R0, -R3.reuse, R134 ;  /* 0x0000008603007221 */ /* 0x040fe20000010100 */
[----:B------:R-:W-:Y:S01]  /*aa30*/  FMUL.FTZ R134, R3, UR4 ;  /* 0x0000000403867c20 */ /* 0x000fe20008410000 */
[--C-:B------:R-:W-:Y:S01]  /*aa40*/  FFMA.FTZ R4, R172, UR4, -R133.reuse ;  /* 0x00000004ac047c23 */ /* 0x100fe20008010885 */
[--C-:B------:R-:W-:Y:S01]  /*aa50*/  FFMA.FTZ R8, R174, UR4, -R133.reuse ;  /* 0x00000004ae087c23 */ /* 0x100fe20008010885 */
[----:B------:R-:W-:Y:S01]  /*aa60*/  FMUL.FTZ R0, R0, UR4 ;  /* 0x0000000400007c20 */ /* 0x000fe20008410000 */
[----:B------:R-:W1:Y:S01]  /*aa70*/  MUFU.EX2 R2, R2 ;  /* 0x0000000200027308 */ /* 0x000e620000000800 */
[----:B------:R-:W-:Y:S05]  /*aa80*/  FSEL R134, R134, RZ, P0 ;  /* 0x000000ff86867208 */ /* 0x000fea0000000000 */
[--C-:B------:R-:W-:Y:S04]  /*aa90*/  FFMA.FTZ R135, R135, UR4, -R134.reuse ;  /* 0x0000000487877c23 */ /* 0x100fe80008010886 */
[----:B------:R2:W-:Y:S10]  /*aaa0*/  MUFU.EX2 R172, R4 ;  /* 0x0000000400ac7308 */ /* 0x0005f40000000800 */
[----:B------:R-:W3:Y:S01]  /*aab0*/  MUFU.EX2 R0, R0 ;  /* 0x0000000000007308 */ /* 0x000ee20000000800 */
[C---:B-1----:R-:W-:Y:S01]  /*aac0*/  FMUL.FTZ R5, R2.reuse, R145 ;  /* 0x0000009102057220 */ /* 0x042fe20000410000 */
[C---:B------:R-:W-:Y:S01]  /*aad0*/  FMUL.FTZ R9, R2.reuse, R141 ;  /* 0x0000008d02097220 */ /* 0x040fe20000410000 */
[C---:B------:R-:W-:Y:S01]  /*aae0*/  FMUL.FTZ R16, R2.reuse, R148 ;  /* 0x0000009402107220 */ /* 0x040fe20000410000 */
[C---:B------:R-:W-:Y:S01]  /*aaf0*/  FMUL.FTZ R17, R2.reuse, R149 ;  /* 0x0000009502117220 */ /* 0x040fe20000410000 */
[C---:B------:R-:W-:Y:S01]  /*ab00*/  FMUL.FTZ R24, R2.reuse, R156 ;  /* 0x0000009c02187220 */ /* 0x040fe20000410000 */
[C---:B------:R-:W-:Y:S01]  /*ab10*/  FMUL.FTZ R25, R2.reuse, R157 ;  /* 0x0000009d02197220 */ /* 0x040fe20000410000 */
[C---:B------:R-:W-:Y:S03]  /*ab20*/  FMUL.FTZ R32, R2.reuse, R164 ;  /* 0x000000a402207220 */ /* 0x040fe60000410000 */
[----:B------:R1:W-:Y:S01]  /*ab30*/  MUFU.EX2 R174, R8 ;  /* 0x0000000800ae7308 */ /* 0x0003e20000000800 */
[--C-:B--2---:R-:W-:Y:S01]  /*ab40*/  FFMA.FTZ R4, R177, UR4, -R133.reuse ;  /* 0x00000004b1047c23 */ /* 0x104fe20008010885 */
[C---:B------:R-:W-:Y:S01]  /*ab50*/  FMUL.FTZ R33, R2.reuse, R165 ;  /* 0x000000a502217220 */ /* 0x040fe20000410000 */
[C---:B------:R-:W-:Y:S01]  /*ab60*/  FMUL.FTZ R36, R2.reuse, R36 ;  /* 0x0000002402247220 */ /* 0x040fe20000410000 */
[C---:B------:R-:W-:Y:S01]  /*ab70*/  FMUL.FTZ R37, R2.reuse, R37 ;  /* 0x0000002502257220 */ /* 0x040fe20000410000 */
[C---:B------:R-:W-:Y:S01]  /*ab80*/  FMUL.FTZ R40, R2.reuse, R40 ;  /* 0x0000002802287220 */ /* 0x040fe20000410000 */
[C---:B------:R-:W-:Y:S01]  /*ab90*/  FMUL.FTZ R41, R2.reuse, R41 ;  /* 0x0000002902297220 */ /* 0x040fe20000410000 */
[----:B------:R-:W-:Y:S03]  /*aba0*/  FMUL.FTZ R44, R2, R44 ;  /* 0x0000002c022c7220 */ /* 0x000fe60000410000 */
[----:B------:R2:W-:Y:S01]  /*abb0*/  MUFU.EX2 R177, R4 ;  /* 0x0000000400b17308 */ /* 0x0005e20000000800 */
        /* <DEDUP_REMOVED lines=8> */
[----:B-1----:R-:W-:Y:S01]  /*ac40*/  FMUL.FTZ R8, R2, R140 ;  /* 0x0000008c02087220 */ /* 0x002fe20000410000 */
[----:B------:R-:W-:Y:S01]  /*ac50*/  LDSM.16.MT88.4 R148, [R197+0x12000] ;  /* 0x01200000c594783b */ /* 0x000fe20000004200 */
[C---:B------:R-:W-:Y:S01]  /*ac60*/  FMUL.FTZ R34, R0.reuse, R166 ;  /* 0x000000a600227220 */ /* 0x040fe20000410000 */
[C---:B------:R-:W-:Y:S01]  /*ac70*/  FMUL.FTZ R35, R0.reuse, R167 ;  /* 0x000000a700237220 */ /* 0x040fe20000410000 */
[C---:B------:R-:W-:Y:S01]  /*ac80*/  FMUL.FTZ R38, R0.reuse, R38 ;  /* 0x0000002600267220 */ /* 0x040fe20000410000 */
[C---:B------:R-:W-:Y:S01]  /*ac90*/  FMUL.FTZ R39, R0.reuse, R39 ;  /* 0x0000002700277220 */ /* 0x040fe20000410000 */
[C---:B------:R-:W-:Y:S01]  /*aca0*/  FMUL.FTZ R42, R0.reuse, R42 ;  /* 0x0000002a002a7220 */ /* 0x040fe20000410000 */
[----:B------:R-:W-:Y:S01]  /*acb0*/  FMUL.FTZ R43, R0, R43 ;  /* 0x0000002b002b7220 */ /* 0x000fe20000410000 */
[--C-:B--2---:R-:W-:Y:S01]  /*acc0*/  FFMA.FTZ R4, R173, UR4, -R134.reuse ;  /* 0x00000004ad047c23 */ /* 0x104fe20008010886 */
[----:B------:R-:W1:Y:S01]  /*acd0*/  LDSM.16.MT88.4 R140, [R199+0x10000] ;  /* 0x01000000c78c783b */ /* 0x000e620000004200 */
[----:B------:R-:W-:Y:S01]  /*ace0*/  FMUL.FTZ R45, R2, R45 ;  /* 0x0000002d022d7220 */ /* 0x000fe20000410000 */
[C---:B------:R-:W-:Y:S01]  /*acf0*/  FMUL.FTZ R46, R0.reuse, R46 ;  /* 0x0000002e002e7220 */ /* 0x040fe20000410000 */
[----:B------:R2:W-:Y:S01]  /*ad00*/  MUFU.EX2 R252, R4 ;  /* 0x0000000400fc7308 */ /* 0x0005e20000000800 */
        /* <DEDUP_REMOVED lines=16> */
[--C-:B--2---:R-:W-:Y:S01]  /*ae10*/  FFMA.FTZ R4, R178, UR4, -R134.reuse ;  /* 0x00000004b2047c23 */ /* 0x104fe20008010886 */
[----:B------:R-:W-:Y:S01]  /*ae20*/  FMUL.FTZ R63, R0, R63 ;  /* 0x0000003f003f7220 */ /* 0x000fe20000410000 */
[C---:B------:R-:W-:Y:S01]  /*ae30*/  FMUL.FTZ R64, R2.reuse, R64 ;  /* 0x0000004002407220 */ /* 0x040fe20000410000 */
[----:B------:R-:W-:Y:S01]  /*ae40*/  FMUL.FTZ R65, R2, R65 ;  /* 0x0000004102417220 */ /* 0x000fe20000410000 */
[----:B------:R2:W3:Y:S01]  /*ae50*/  MUFU.EX2 R173, R4 ;  /* 0x0000000400ad7308 */ /* 0x0004e20000000800 */
        /* <DEDUP_REMOVED lines=16> */
[--C-:B--2---:R-:W-:Y:S01]  /*af60*/  FFMA.FTZ R4, R137, UR4, -R133.reuse ;  /* 0x0000000489047c23 */ /* 0x104fe20008010885 */
[----:B---3--:R-:W-:Y:S01]  /*af70*/  F2FP.BF16.F32.PACK_AB R145, R173, R252 ;  /* 0x000000fcad91723e */ /* 0x008fe200000010ff */
[--C-:B------:R-:W-:Y:S01]  /*af80*/  FFMA.FTZ R137, R138, UR4, -R133.reuse ;  /* 0x000000048a897c23 */ /* 0x100fe20008010885 */
[C---:B------:R-:W-:Y:S01]  /*af90*/  FMUL.FTZ R82, R0.reuse, R82 ;  /* 0x0000005200527220 */ /* 0x040fe20000410000 */
[----:B------:R2:W3:Y:S01]  /*afa0*/  MUFU.EX2 R178, R4 ;  /* 0x0000000400b27308 */ /* 0x0004e20000000800 */
[----:B------:R-:W-:Y:S01]  /*afb0*/  FMUL.FTZ R83, R0, R83 ;  /* 0x0000005300537220 */ /* 0x000fe20000410000 */
[C---:B------:R-:W-:Y:S01]  /*afc0*/  FMUL.FTZ R84, R2.reuse, R84 ;  /* 0x0000005402547220 */ /* 0x040fe20000410000 */
[----:B------:R-:W-:Y:S01]  /*afd0*/  FMUL.FTZ R85, R2, R85 ;  /* 0x0000005502557220 */ /* 0x000fe20000410000 */
[C---:B------:R-:W-:Y:S01]  /*afe0*/  FMUL.FTZ R86, R0.reuse, R86 ;  /* 0x0000005600567220 */ /* 0x040fe20000410000 */
[----:B------:R-:W-:Y:S01]  /*aff0*/  FMUL.FTZ R87, R0, R87 ;  /* 0x0000005700577220 */ /* 0x000fe20000410000 */
[C---:B------:R-:W-:Y:S01]  /*b000*/  FMUL.FTZ R88, R2.reuse, R88 ;  /* 0x0000005802587220 */ /* 0x040fe20000410000 */
[----:B------:R-:W-:Y:S03]  /*b010*/  FMUL.FTZ R89, R2, R89 ;  /* 0x0000005902597220 */ /* 0x000fe60000410000 */
[----:B------:R4:W-:Y:S01]  /*b020*/  MUFU.EX2 R249, R137 ;  /* 0x0000008900f97308 */ /* 0x0009e20000000800 */
        /* <DEDUP_REMOVED lines=10> */
[C---:B------:R-:W-:Y:S01]  /*b0d0*/  FMUL.FTZ R98, R0.reuse, R98 ;  /* 0x0000006200627220 */ /* 0x040fe20000410000 */
[----:B------:R-:W-:Y:S01]  /*b0e0*/  FMUL.FTZ R99, R0, R99 ;  /* 0x0000006300637220 */ /* 0x000fe20000410000 */
[----:B------:R2:W-:Y:S01]  /*b0f0*/  MUFU.EX2 R251, R4 ;  /* 0x0000000400fb7308 */ /* 0x0005e20000000800 */
[C---:B------:R-:W-:Y:S01]  /*b100*/  FMUL.FTZ R100, R2.reuse, R100 ;  /* 0x0000006402647220 */ /* 0x040fe20000410000 */
[----:B------:R-:W-:Y:S01]  /*b110*/  FMUL.FTZ R101, R2, R101 ;  /* 0x0000006502657220 */ /* 0x000fe20000410000 */
[C---:B------:R-:W-:Y:S01]  /*b120*/  FMUL.FTZ R102, R0.reuse, R102 ;  /* 0x0000006600667220 */ /* 0x040fe20000410000 */
[--C-:B----4-:R-:W-:Y:S01]  /*b130*/  FFMA.FTZ R137, R139, UR4, -R133.reuse ;  /* 0x000000048b897c23 */ /* 0x110fe20008010885 */
        /* <DEDUP_REMOVED lines=10> */
[--C-:B------:R-:W-:Y:S01]  /*b1e0*/  FFMA.FTZ R138, R184, UR4, -R134.reuse ;  /* 0x00000004b88a7c23 */ /* 0x100fe20008010886 */
[C---:B------:R-:W-:Y:S01]  /*b1f0*/  FMUL.FTZ R112, R2.reuse, R112 ;  /* 0x0000007002707220 */ /* 0x040fe20000410000 */
[--C-:B--2---:R-:W-:Y:S01]  /*b200*/  FFMA.FTZ R4, R175, UR4, -R134.reuse ;  /* 0x00000004af047c23 */ /* 0x104fe20008010886 */
[----:B------:R-:W-:Y:S01]  /*b210*/  FMUL.FTZ R113, R2, R113 ;  /* 0x0000007102717220 */ /* 0x000fe20000410000 */
[C---:B------:R-:W-:Y:S01]  /*b220*/  FMUL.FTZ R114, R0.reuse, R114 ;  /* 0x0000007200727220 */ /* 0x040fe20000410000 */
[----:B------:R-:W-:Y:S01]  /*b230*/  FMUL.FTZ R115, R0, R115 ;  /* 0x0000007300737220 */ /* 0x000fe20000410000 */
[----:B------:R2:W4:Y:S01]  /*b240*/  MUFU.EX2 R250, R4 ;  /* 0x0000000400fa7308 */ /* 0x0005220000000800 */
[C---:B------:R-:W-:Y:S01]  /*b250*/  FMUL.FTZ R116, R2.reuse, R116 ;  /* 0x0000007402747220 */ /* 0x040fe20000410000 */
[----:B------:R-:W-:Y:S01]  /*b260*/  FMUL.FTZ R117, R2, R117 ;  /* 0x0000007502757220 */ /* 0x000fe20000410000 */
[C---:B------:R-:W-:Y:S01]  /*b270*/  FMUL.FTZ R118, R0.reuse, R118 ;  /* 0x0000007600767220 */ /* 0x040fe20000410000 */
[--C-:B---3--:R-:W-:Y:S01]  /*b280*/  FFMA.FTZ R137, R179, UR4, -R134.reuse ;  /* 0x00000004b3897c23 */ /* 0x108fe20008010886 */
[----:B------:R-:W-:Y:S01]  /*b290*/  FMUL.FTZ R119, R0, R119 ;  /* 0x0000007700777220 */ /* 0x000fe20000410000 */
[C---:B------:R-:W-:Y:S01]  /*b2a0*/  FMUL.FTZ R120, R2.reuse, R120 ;  /* 0x0000007802787220 */ /* 0x040fe20000410000 */
[----:B------:R-:W-:Y:S03]  /*b2b0*/  FMUL.FTZ R121, R2, R121 ;  /* 0x0000007902797220 */ /* 0x000fe60000410000 */
[----:B------:R3:W-:Y:S01]  /*b2c0*/  MUFU.EX2 R247, R137 ;  /* 0x0000008900f77308 */ /* 0x0007e20000000800 */
[C---:B------:R-:W-:Y:S01]  /*b2d0*/  FMUL.FTZ R122, R0.reuse, R122 ;  /* 0x0000007a007a7220 */ /* 0x040fe20000410000 */
[----:B------:R-:W-:Y:S01]  /*b2e0*/  FMUL.FTZ R123, R0, R123 ;  /* 0x0000007b007b7220 */ /* 0x000fe20000410000 */
[----:B------:R-:W-:Y:S01]  /*b2f0*/  LDSM.16.MT88.4 R156, [R198+0x10800] ;  /* 0x01080000c69c783b */ /* 0x000fe20000004200 */
[C---:B------:R-:W-:Y:S01]  /*b300*/  FMUL.FTZ R124, R2.reuse, R124 ;  /* 0x0000007c027c7220 */ /* 0x040fe20000410000 */
[----:B------:R-:W-:Y:S01]  /*b310*/  FMUL.FTZ R125, R2, R125 ;  /* 0x0000007d027d7220 */ /* 0x000fe20000410000 */
[C---:B------:R-:W-:Y:S01]  /*b320*/  FMUL.FTZ R126, R0.reuse, R126 ;  /* 0x0000007e007e7220 */ /* 0x040fe20000410000 */
[----:B------:R-:W-:Y:S03]  /*b330*/  FMUL.FTZ R127, R0, R127 ;  /* 0x0000007f007f7220 */ /* 0x000fe60000410000 */
[----:B------:R5:W1:Y:S01]  /*b340*/  MUFU.EX2 R246, R138 ;  /* 0x0000008a00f67308 */ /* 0x000a620000000800 */
[C---:B--2---:R-:W-:Y:S01]  /*b350*/  FMUL.FTZ R4, R2.reuse, R144 ;  /* 0x0000009002047220 */ /* 0x044fe20000410000 */
[----:B------:R-:W-:Y:S01]  /*b360*/  F2FP.BF16.F32.PACK_AB R144, R177, R172 ;  /* 0x000000acb190723e */ /* 0x000fe200000010ff */
[----:B------:R-:W-:Y:S01]  /*b370*/  FMUL.FTZ R128, R2, R128 ;  /* 0x0000008002807220 */ /* 0x000fe20000410000 */
[----:B----4-:R-:W-:Y:S01]  /*b380*/  F2FP.BF16.F32.PACK_AB R147, R250, R251 ;  /* 0x000000fbfa93723e */ /* 0x010fe200000010ff */
[----:B------:R-:W-:Y:S01]  /*b390*/  LDSM.16.MT88.4 R164, [R198+0x11800] ;  /* 0x01180000c6a4783b */ /* 0x000fe20000004200 */
[----:B------:R-:W-:Y:S01]  /*b3a0*/  FMUL.FTZ R129, R2, R129 ;  /* 0x0000008102817220 */ /* 0x000fe20000410000 */
[C---:B------:R-:W-:Y:S01]  /*b3b0*/  FMUL.FTZ R130, R0.reuse, R130 ;  /* 0x0000008200827220 */ /* 0x040fe20000410000 */
[----:B------:R-:W-:Y:S01]  /*b3c0*/  FMUL.FTZ R131, R0, R131 ;  /* 0x0000008300837220 */ /* 0x000fe20000410000 */
[--C-:B---3--:R-:W-:Y:S01]  /*b3d0*/  FFMA.FTZ R137, R185, UR4, -R133.reuse ;  /* 0x00000004b9897c23 */ /* 0x108fe20008010885 */
[----:B------:R-:W-:Y:S01]  /*b3e0*/  MUFU.EX2 R135, R135 ;  /* 0x0000008700877308 */ /* 0x000fe20000000800 */
[C---:B------:R-:W-:Y:S06]  /*b3f0*/  HMMA.16816.F32.BF16 R4, R144.reuse, R12, R4 ;  /* 0x0000000c9004723c */ /* 0x040fec0000041804 */
[C---:B------:R-:W-:Y:S03]  /*b400*/  HMMA.16816.F32.BF16 R8, R144.reuse, R14, R8 ;  /* 0x0000000e9008723c */ /* 0x040fe60000041808 */
[----:B------:R2:W-:Y:S02]  /*b410*/  MUFU.EX2 R245, R137 ;  /* 0x0000008900f57308 */ /* 0x0005e40000000800 */
[C---:B------:R-:W-:Y:S01]  /*b420*/  FMUL.FTZ R12, R2.reuse, R152 ;  /* 0x00000098020c7220 */ /* 0x040fe20000410000 */
[----:B------:R-:W-:Y:S01]  /*b430*/  FMUL.FTZ R13, R2, R153 ;  /* 0x00000099020d7220 */ /* 0x000fe20000410000 */
[C---:B------:R-:W-:Y:S01]  /*b440*/  FMUL.FTZ R14, R0.reuse, R154 ;  /* 0x0000009a000e7220 */ /* 0x040fe20000410000 */
[----:B------:R-:W-:Y:S02]  /*b450*/  FMUL.FTZ R15, R0, R155 ;  /* 0x0000009b000f7220 */ /* 0x000fe40000410000 */
[----:B------:R-:W3:Y:S01]  /*b460*/  LDSM.16.MT88.4 R152, [R198+0x12000] ;  /* 0x01200000c698783b */ /* 0x000ee20000004200 */
[--C-:B-----5:R-:W-:Y:S04]  /*b470*/  FFMA.FTZ R138, R187, UR4, -R134.reuse ;  /* 0x00000004bb8a7c23 */ /* 0x120fe80008010886 */
[C---:B------:R-:W-:Y:S01]  /*b480*/  HMMA.16816.F32.BF16 R12, R144.reuse, R20, R12 ;  /* 0x00000014900c723c */ /* 0x040fe2000004180c */
[----:B------:R-:W-:Y:S02]  /*b490*/  MUFU.EX2 R243, R138 ;  /* 0x0000008a00f37308 */ /* 0x000fe40000000800 */
[--C-:B--2---:R-:W-:Y:S03]  /*b4a0*/  FFMA.FTZ R137, R186, UR4, -R133.reuse ;  /* 0x00000004ba897c23 */ /* 0x104fe60008010885 */
[C---:B------:R-:W-:Y:S05]  /*b4b0*/  HMMA.16816.F32.BF16 R16, R144.reuse, R22, R16 ;  /* 0x000000169010723c */ /* 0x040fea0000041810 */
[----:B------:R2:W4:Y:S01]  /*b4c0*/  MUFU.EX2 R244, R137 ;  /* 0x0000008900f47308 */ /* 0x0005220000000800 */
[C---:B------:R-:W-:Y:S01]  /*b4d0*/  FMUL.FTZ R20, R2.reuse, R160 ;  /* 0x000000a002147220 */ /* 0x040fe20000410000 */
[----:B------:R-:W-:Y:S01]  /*b4e0*/  FMUL.FTZ R21, R2, R161 ;  /* 0x000000a102157220 */ /* 0x000fe20000410000 */
[C---:B------:R-:W-:Y:S03]  /*b4f0*/  FMUL.FTZ R22, R0.reuse, R162 ;  /* 0x000000a200167220 */ /* 0x040fe60000410000 */
[----:B------:R-:W-:Y:S02]  /*b500*/  FMUL.FTZ R23, R0, R163 ;  /* 0x000000a300177220 */ /* 0x000fe40000410000 */
[----:B------:R-:W-:Y:S05]  /*b510*/  LDSM.16.MT88.4 R160, [R197+0x12800] ;  /* 0x01280000c5a0783b */ /* 0x000fea0000004200 */
[C---:B------:R-:W-:Y:S03]  /*b520*/  HMMA.16816.F32.BF16 R20, R144.reuse, R28, R20 ;  /* 0x0000001c9014723c */ /* 0x040fe60000041814 */
[--C-:B--2---:R-:W-:Y:S03]  /*b530*/  FFMA.FTZ R137, R188, UR4, -R134.reuse ;  /* 0x00000004bc897c23 */ /* 0x104fe60008010886 */
[C---:B------:R-:W-:Y:S01]  /*b540*/  HMMA.16816.F32.BF16 R24, R144.reuse, R30, R24 ;  /* 0x0000001e9018723c */ /* 0x040fe20000041818 */
[----:B------:R2:W5:Y:S04]  /*b550*/  MUFU.EX2 R242, R137 ;  /* 0x0000008900f27308 */ /* 0x0005680000000800 */
[C---:B------:R-:W-:Y:S01]  /*b560*/  FMUL.FTZ R28, R2.reuse, R168 ;  /* 0x000000a8021c7220 */ /* 0x040fe20000410000 */
[----:B------:R-:W-:Y:S01]  /*b570*/  FMUL.FTZ R29, R2, R169 ;  /* 0x000000a9021d7220 */ /* 0x000fe20000410000 */
[C---:B------:R-:W-:Y:S01]  /*b580*/  FMUL.FTZ R30, R0.reuse, R170 ;  /* 0x000000aa001e7220 */ /* 0x040fe20000410000 */
[----:B------:R-:W-:Y:S02]  /*b590*/  FMUL.FTZ R31, R0, R171 ;  /* 0x000000ab001f7220 */ /* 0x000fe40000410000 */
[----:B------:R-:W-:Y:S05]  /*b5a0*/  LDSM.16.MT88.4 R168, [R200+0x11800] ;  /* 0x01180000c8a8783b */ /* 0x000fea0000004200 */
[C---:B-1----:R-:W-:Y:S03]  /*b5b0*/  HMMA.16816.F32.BF16 R28, R144.reuse, R140, R28 ;  /* 0x0000008c901c723c */ /* 0x042fe6000004181c */
[--C-:B--2---:R-:W-:Y:S03]  /*b5c0*/  FFMA.FTZ R137, R189, UR4, -R133.reuse ;  /* 0x00000004bd897c23 */ /* 0x104fe60008010885 */
[C---:B------:R-:W-:Y:S01]  /*b5d0*/  HMMA.16816.F32.BF16 R32, R144.reuse, R142, R32 ;  /* 0x0000008e9020723c */ /* 0x040fe20000041820 */
[----:B------:R-:W1:Y:S01]  /*b5e0*/  LDSM.16.MT88.4 R140, [R200+0x12000] ;  /* 0x01200000c88c783b */ /* 0x000e620000004200 */
[----:B------:R2:W-:Y:S04]  /*b5f0*/  MUFU.EX2 R241, R137 ;  /* 0x0000008900f17308 */ /* 0x0005e80000000800 */
[C---:B------:R-:W-:Y:S06]  /*b600*/  HMMA.16816.F32.BF16 R36, R144.reuse, R148, R36 ;  /* 0x000000949024723c */ /* 0x040fec0000041824 */
[C---:B------:R-:W-:Y:S01]  /*b610*/  HMMA.16816.F32.BF16 R40, R144.reuse, R150, R40 ;  /* 0x000000969028723c */ /* 0x040fe20000041828 */
[----:B------:R-:W4:Y:S05]  /*b620*/  LDSM.16.MT88.4 R148, [R199+0x12000] ;  /* 0x01200000c794783b */ /* 0x000f2a0000004200 */
[C---:B---3--:R-:W-:Y:S05]  /*b630*/  HMMA.16816.F32.BF16 R44, R144.reuse, R152, R44 ;  /* 0x00000098902c723c */ /* 0x048fea000004182c */
[--C-:B--2---:R-:W-:Y:S01]  /*b640*/  FFMA.FTZ R137, R190, UR4, -R133.reuse ;  /* 0x00000004be897c23 */ /* 0x104fe20008010885 */
[C---:B------:R-:W-:Y:S01]  /*b650*/  HMMA.16816.F32.BF16 R48, R144.reuse, R154, R48 ;  /* 0x0000009a9030723c */ /* 0x040fe20000041830 */
[----:B------:R-:W2:Y:S02]  /*b660*/  LDSM.16.MT88.4 R152, [R197+0x14000] ;  /* 0x01400000c598783b */ /* 0x000ea40000004200 */
[----:B------:R3:W-:Y:S03]  /*b670*/  MUFU.EX2 R240, R137 ;  /* 0x0000008900f07308 */ /* 0x0007e60000000800 */
[C---:B-1----:R-:W-:Y:S05]  /*b680*/  HMMA.16816.F32.BF16 R52, R144.reuse, R140, R52 ;  /* 0x0000008c9034723c */ /* 0x042fea0000041834 */
[--C-:B---3--:R-:W-:Y:S01]  /*b690*/  FFMA.FTZ R137, R193, UR4, -R134.reuse ;  /* 0x00000004c1897c23 */ /* 0x108fe20008010886 */
[C---:B------:R-:W-:Y:S01]  /*b6a0*/  HMMA.16816.F32.BF16 R56, R144.reuse, R142, R56 ;  /* 0x0000008e9038723c */ /* 0x040fe20000041838 */
[----:B------:R-:W1:Y:S02]  /*b6b0*/  LDSM.16.MT88.4 R140, [R198+0x14000] ;  /* 0x01400000c68c783b */ /* 0x000e640000004200 */
[----:B------:R3:W-:Y:S03]  /*b6c0*/  MUFU.EX2 R239, R137 ;  /* 0x0000008900ef7308 */ /* 0x0007e60000000800 */
[C---:B----4-:R-:W-:Y:S06]  /*b6d0*/  HMMA.16816.F32.BF16 R60, R144.reuse, R148, R60 ;  /* 0x00000094903c723c */ /* 0x050fec000004183c */
[C---:B------:R-:W-:Y:S01]  /*b6e0*/  HMMA.16816.F32.BF16 R64, R144.reuse, R150, R64 ;  /* 0x000000969040723c */ /* 0x040fe20000041840 */
[----:B------:R-:W4:Y:S05]  /*b6f0*/  LDSM.16.MT88.4 R148, [R200+0x14000] ;  /* 0x01400000c894783b */ /* 0x000f2a0000004200 */
[C---:B--2---:R-:W-:Y:S05]  /*b700*/  HMMA.16816.F32.BF16 R68, R144.reuse, R152, R68 ;  /* 0x000000989044723c */ /* 0x044fea0000041844 */
[--C-:B---3--:R-:W-:Y:S01]  /*b710*/  FFMA.FTZ R137, R194, UR4, -R134.reuse ;  /* 0x00000004c2897c23 */ /* 0x108fe20008010886 */
[C---:B------:R-:W-:Y:S01]  /*b720*/  HMMA.16816.F32.BF16 R72, R144.reuse, R154, R72 ;  /* 0x0000009a9048723c */ /* 0x040fe20000041848 */
[----:B------:R-:W2:Y:S02]  /*b730*/  LDSM.16.MT88.4 R152, [R199+0x14000] ;  /* 0x01400000c798783b */ /* 0x000ea40000004200 */
[----:B------:R3:W-:Y:S03]  /*b740*/  MUFU.EX2 R194, R137 ;  /* 0x0000008900c27308 */ /* 0x0007e60000000800 */
[C---:B-1----:R-:W-:Y:S05]  /*b750*/  HMMA.16816.F32.BF16 R76, R144.reuse, R140, R76 ;  /* 0x0000008c904c723c */ /* 0x042fea000004184c */
[--C-:B---3--:R-:W-:Y:S01]  /*b760*/  FFMA.FTZ R137, R195, UR4, -R133.reuse ;  /* 0x00000004c3897c23 */ /* 0x108fe20008010885 */
[----:B------:R-:W-:Y:S01]  /*b770*/  MOV R195, R174 ;  /* 0x000000ae00c37202 */ /* 0x000fe20000000f00 */
[C---:B------:R-:W-:Y:S01]  /*b780*/  HMMA.16816.F32.BF16 R80, R144.reuse, R142, R80 ;  /* 0x0000008e9050723c */ /* 0x040fe20000041850 */
[----:B------:R-:W1:Y:S01]  /*b790*/  LDSM.16.MT88.4 R140, [R197+0x16000] ;  /* 0x01600000c58c783b */ /* 0x000e620000004200 */
[----:B------:R3:W-:Y:S04]  /*b7a0*/  MUFU.EX2 R193, R137 ;  /* 0x0000008900c17308 */ /* 0x0007e80000000800 */
        /* <DEDUP_REMOVED lines=21> */
[----:B------:R3:W-:Y:S02]  /*b900*/  MUFU.EX2 R189, R137 ;  /* 0x0000008900bd7308 */ /* 0x0007e40000000800 */
[----:B------:R-:W-:Y:S01]  /*b910*/  MOV R191, R173 ;  /* 0x000000ad00bf7202 */ /* 0x000fe20000000f00 */
[C---:B-1----:R-:W-:Y:S05]  /*b920*/  HMMA.16816.F32.BF16 R124, R144.reuse, R140, R124 ;  /* 0x0000008c907c723c */ /* 0x042fea000004187c */
[--C-:B---3--:R-:W-:Y:S01]  /*b930*/  FFMA.FTZ R137, R183, UR4, -R133.reuse ;  /* 0x00000004b7897c23 */ /* 0x108fe20008010885 */
[----:B------:R-:W-:Y:S01]  /*b940*/  HMMA.16816.F32.BF16 R128, R144, R142, R128 ;  /* 0x0000008e9080723c */ /* 0x000fe20000041880 */
[----:B------:R-:W1:Y:S02]  /*b950*/  LDSM.16.MT88.4 R144, [R199+0x10800] ;  /* 0x01080000c790783b */ /* 0x000e640000004200 */
[----:B------:R3:W-:Y:S02]  /*b960*/  MUFU.EX2 R188, R137 ;  /* 0x0000008900bc7308 */ /* 0x0007e40000000800 */
[----:B------:R-:W-:Y:S02]  /*b970*/  F2FP.BF16.F32.PACK_AB R140, R248, R249 ;  /* 0x000000f9f88c723e */ /* 0x000fe400000010ff */
[----:B------:R-:W-:Y:S04]  /*b980*/  F2FP.BF16.F32.PACK_AB R141, R246, R247 ;  /* 0x000000f7f68d723e */ /* 0x000fe800000010ff */
[----:B------:R-:W-:Y:S02]  /*b990*/  F2FP.BF16.F32.PACK_AB R142, R244, R245 ;  /* 0x000000f5f48e723e */ /* 0x000fe400000010ff */
[----:B-----5:R-:W-:Y:S01]  /*b9a0*/  F2FP.BF16.F32.PACK_AB R143, R242, R243 ;  /* 0x000000f3f28f723e */ /* 0x020fe200000010ff */
[--C-:B---3--:R-:W-:Y:S06]  /*b9b0*/  FFMA.FTZ R137, R181, UR4, -R133.reuse ;  /* 0x00000004b5897c23 */ /* 0x108fec0008010885 */
[C---:B----4-:R-:W-:Y:S01]  /*b9c0*/  HMMA.16816.F32.BF16 R4, R140.reuse, R148, R4 ;  /* 0x000000948c04723c */ /* 0x050fe20000041804 */
[----:B------:R3:W4:Y:S05]  /*b9d0*/  MUFU.EX2 R187, R137 ;  /* 0x0000008900bb7308 */ /* 0x00072a0000000800 */
[C---:B------:R-:W-:Y:S01]  /*b9e0*/  HMMA.16816.F32.BF16 R8, R140.reuse, R150, R8 ;  /* 0x000000968c08723c */ /* 0x040fe20000041808 */
[----:B------:R-:W5:Y:S05]  /*b9f0*/  LDSM.16.MT88.4 R148, [R198+0x12800] ;  /* 0x01280000c694783b */ /* 0x000f6a0000004200 */
[C---:B------:R-:W-:Y:S06]  /*ba00*/  HMMA.16816.F32.BF16 R12, R140.reuse, R156, R12 ;  /* 0x0000009c8c0c723c */ /* 0x040fec000004180c */
[C---:B------:R-:W-:Y:S01]  /*ba10*/  HMMA.16816.F32.BF16 R16, R140.reuse, R158, R16 ;  /* 0x0000009e8c10723c */ /* 0x040fe20000041810 */
[----:B------:R-:W4:Y:S04]  /*ba20*/  LDSM.16.MT88.4 R156, [R200+0x12800] ;  /* 0x01280000c89c783b */ /* 0x000f280000004200 */
[--C-:B---3--:R-:W-:Y:S01]  /*ba30*/  FFMA.FTZ R137, R226, UR4, -R134.reuse ;  /* 0x00000004e2897c23 */ /* 0x108fe20008010886 */
[C---:B--2---:R-:W-:Y:S03]  /*ba40*/  HMMA.16816.F32.BF16 R20, R140.reuse, R152, R20 ;  /* 0x000000988c14723c */ /* 0x044fe60000041814 */
[----:B------:R2:W-:Y:S02]  /*ba50*/  MUFU.EX2 R186, R137 ;  /* 0x0000008900ba7308 */ /* 0x0005e40000000800 */
[----:B------:R-:W-:Y:S01]  /*ba60*/  MOV R226, R177 ;  /* 0x000000b100e27202 */ /* 0x000fe20000000f00 */
[C---:B------:R-:W-:Y:S01]  /*ba70*/  HMMA.16816.F32.BF16 R24, R140.reuse, R154, R24 ;  /* 0x0000009a8c18723c */ /* 0x040fe20000041818 */
[----:B------:R-:W3:Y:S05]  /*ba80*/  LDSM.16.MT88.4 R152, [R199+0x12800] ;  /* 0x01280000c798783b */ /* 0x000eea0000004200 */
[C---:B-1----:R-:W-:Y:S03]  /*ba90*/  HMMA.16816.F32.BF16 R28, R140.reuse, R144, R28 ;  /* 0x000000908c1c723c */ /* 0x042fe6000004181c */
[----:B------:R-:W-:Y:S03]  /*baa0*/  LDSM.16.MT88.4 R176, [R197+0x13800] ;  /* 0x01380000c5b0783b */ /* 0x000fe60000004200 */
[C---:B------:R-:W-:Y:S05]  /*bab0*/  HMMA.16816.F32.BF16 R32, R140.reuse, R146, R32 ;  /* 0x000000928c20723c */ /* 0x040fea0000041820 */
[----:B------:R-:W1:Y:S01]  /*bac0*/  LDSM.16.MT88.4 R144, [R197+0x14800] ;  /* 0x01480000c590783b */ /* 0x000e620000004200 */
[C---:B------:R-:W-:Y:S05]  /*bad0*/  HMMA.16816.F32.BF16 R36, R140.reuse, R160, R36 ;  /* 0x000000a08c24723c */ /* 0x040fea0000041824 */
[--C-:B--2---:R-:W-:Y:S01]  /*bae0*/  FFMA.FTZ R137, R225, UR4, -R134.reuse ;  /* 0x00000004e1897c23 */ /* 0x104fe20008010886 */
[C---:B------:R-:W-:Y:S01]  /*baf0*/  HMMA.16816.F32.BF16 R40, R140.reuse, R162, R40 ;  /* 0x000000a28c28723c */ /* 0x040fe20000041828 */
[----:B------:R-:W2:Y:S02]  /*bb00*/  LDL.LU R225, [R1+0x4] ;  /* 0x0000040001e17983 */ /* 0x000ea40000300800 */
[----:B------:R3:W1:Y:S02]  /*bb10*/  MUFU.EX2 R185, R137 ;  /* 0x0000008900b97308 */ /* 0x0006640000000800 */
[----:B------:R-:W1:Y:S01]  /*bb20*/  LDSM.16.MT88.4 R160, [R198+0x14800] ;  /* 0x01480000c6a0783b */ /* 0x000e620000004200 */
[C---:B-----5:R-:W-:Y:S05]  /*bb30*/  HMMA.16816.F32.BF16 R44, R140.reuse, R148, R44 ;  /* 0x000000948c2c723c */ /* 0x060fea000004182c */
[----:B------:R-:W-:Y:S01]  /*bb40*/  FFMA.FTZ R134, R136, UR4, -R134 ;  /* 0x0000000488867c23 */ /* 0x000fe20008010886 */
[C---:B------:R-:W-:Y:S01]  /*bb50*/  HMMA.16816.F32.BF16 R48, R140.reuse, R150, R48 ;  /* 0x000000968c30723c */ /* 0x040fe20000041830 */
[----:B------:R-:W5:Y:S04]  /*bb60*/  LDSM.16.MT88.4 R148, [R200+0x14800] ;  /* 0x01480000c894783b */ /* 0x000f680000004200 */
[----:B------:R-:W-:Y:S01]  /*bb70*/  MUFU.EX2 R134, R134 ;  /* 0x0000008600867308 */ /* 0x000fe20000000800 */
[C---:B----4-:R-:W-:Y:S05]  /*bb80*/  HMMA.16816.F32.BF16 R52, R140.reuse, R156, R52 ;  /* 0x0000009c8c34723c */ /* 0x050fea0000041834 */
[--C-:B---3--:R-:W-:Y:S01]  /*bb90*/  FFMA.FTZ R137, R182, UR4, -R133.reuse ;  /* 0x00000004b6897c23 */ /* 0x108fe20008010885 */
[C---:B------:R-:W-:Y:S01]  /*bba0*/  HMMA.16816.F32.BF16 R56, R140.reuse, R158, R56 ;  /* 0x0000009e8c38723c */ /* 0x040fe20000041838 */
[----:B------:R-:W3:Y:S02]  /*bbb0*/  LDSM.16.MT88.4 R156, [R199+0x14800] ;  /* 0x01480000c79c783b */ /* 0x000ee40000004200 */
[----:B------:R4:W-:Y:S02]  /*bbc0*/  MUFU.EX2 R184, R137 ;  /* 0x0000008900b87308 */ /* 0x0009e40000000800 */
[----:B------:R-:W-:Y:S01]  /*bbd0*/  FFMA.FTZ R133, R180, UR4, -R133 ;  /* 0x00000004b4857c23 */ /* 0x000fe20008010885 */
[C---:B------:R-:W-:Y:S03]  /*bbe0*/  HMMA.16816.F32.BF16 R60, R140.reuse, R152, R60 ;  /* 0x000000988c3c723c */ /* 0x040fe6000004183c */
[----:B------:R-:W-:Y:S04]  /*bbf0*/  LDSM.16.MT88.4 R180, [R198+0x13800] ;  /* 0x01380000c6b4783b */ /* 0x000fe80000004200 */
[----:B------:R-:W5:Y:S01]  /*bc00*/  MUFU.EX2 R133, R133 ;  /* 0x0000008500857308 */ /* 0x000f620000000800 */
[C---:B------:R-:W-:Y:S03]  /*bc10*/  HMMA.16816.F32.BF16 R64, R140.reuse, R154, R64 ;  /* 0x0000009a8c40723c */ /* 0x040fe60000041840 */
[----:B------:R-:W3:Y:S03]  /*bc20*/  LDSM.16.MT88.4 R152, [R197+0x16800] ;  /* 0x01680000c598783b */ /* 0x000ee60000004200 */
[C---:B-1----:R-:W-:Y:S05]  /*bc30*/  HMMA.16816.F32.BF16 R68, R140.reuse, R144, R68 ;  /* 0x000000908c44723c */ /* 0x042fea0000041844 */
[----:B------:R-:W-:Y:S01]  /*bc40*/  F2FP.BF16.F32.PACK_AB R136, R187, R188 ;  /* 0x000000bcbb88723e */ /* 0x000fe200000010ff */
[C---:B------:R-:W-:Y:S01]  /*bc50*/  HMMA.16816.F32.BF16 R72, R140.reuse, R146, R72 ;  /* 0x000000928c48723c */ /* 0x040fe20000041848 */
[----:B------:R-:W1:Y:S04]  /*bc60*/  LDSM.16.MT88.4 R144, [R198+0x16800] ;  /* 0x01680000c690783b */ /* 0x000e680000004200 */
[----:B----4-:R-:W-:Y:S01]  /*bc70*/  F2FP.BF16.F32.PACK_AB R137, R185, R186 ;  /* 0x000000bab989723e */ /* 0x010fe200000010ff */
[C---:B------:R-:W-:Y:S05]  /*bc80*/  HMMA.16816.F32.BF16 R76, R140.reuse, R160, R76 ;  /* 0x000000a08c4c723c */ /* 0x040fea000004184c */
[----:B-----5:R-:W-:Y:S01]  /*bc90*/  F2FP.BF16.F32.PACK_AB R138, R133, R184 ;  /* 0x000000b8858a723e */ /* 0x020fe200000010ff */
[C---:B------:R-:W-:Y:S01]  /*bca0*/  HMMA.16816.F32.BF16 R80, R140.reuse, R162, R80 ;  /* 0x000000a28c50723c */ /* 0x040fe20000041850 */
[----:B------:R-:W-:Y:S04]  /*bcb0*/  LDSM.16.MT88.4 R160, [R199+0x11000] ;  /* 0x01100000c7a0783b */ /* 0x000fe80000004200 */
[----:B------:R-:W-:Y:S01]  /*bcc0*/  F2FP.BF16.F32.PACK_AB R139, R134, R135 ;  /* 0x00000087868b723e */ /* 0x000fe200000010ff */
        /* <DEDUP_REMOVED lines=16> */
[----:B------:R-:W-:Y:S01]  /*bdd0*/  HMMA.16816.F32.BF16 R128, R140, R158, R128 ;  /* 0x0000009e8c80723c */ /* 0x000fe20000041880 */
[----:B------:R-:W3:Y:S06]  /*bde0*/  LDSM.16.MT88.4 R156, [R197+0x13000] ;  /* 0x01300000c59c783b */ /* 0x000eec0000004200 */
[----:B------:R-:W-:Y:S04]  /*bdf0*/  F2FP.BF16.F32.PACK_AB R140, R240, R241 ;  /* 0x000000f1f08c723e */ /* 0x000fe800000010ff */
[----:B------:R-:W-:Y:S02]  /*be00*/  F2FP.BF16.F32.PACK_AB R141, R194, R239 ;  /* 0x000000efc28d723e */ /* 0x000fe400000010ff */
[----:B------:R-:W-:Y:S02]  /*be10*/  F2FP.BF16.F32.PACK_AB R142, R192, R193 ;  /* 0x000000c1c08e723e */ /* 0x000fe400000010ff */
[----:B------:R-:W-:Y:S07]  /*be20*/  F2FP.BF16.F32.PACK_AB R143, R189, R190 ;  /* 0x000000bebd8f723e */ /* 0x000fee00000010ff */
        /* <DEDUP_REMOVED lines=33> */
[C---:B-1----:R-:W-:Y:S06]  /*c040*/  HMMA.16816.F32.BF16 R92, R140.reuse, R144, R92 ;  /* 0x000000908c5c723c */ /* 0x042fec000004185c */
[C---:B------:R-:W-:Y:S06]  /*c050*/  HMMA.16816.F32.BF16 R96, R140.reuse, R146, R96 ;  /* 0x000000928c60723c */ /* 0x040fec0000041860 */
[C---:B----4-:R-:W-:Y:S05]  /*c060*/  HMMA.16816.F32.BF16 R100, R140.reuse, R148, R100 ;  /* 0x000000948c64723c */ /* 0x050fea0000041864 */
[----:B--2---:R-:W-:Y:S01]  /*c070*/  FFMA.FTZ R0, R0, R225, R252 ;  /* 0x000000e100007223 */ /* 0x004fe200000100fc */
[C---:B------:R-:W-:Y:S01]  /*c080*/  HMMA.16816.F32.BF16 R104, R140.reuse, R150, R104 ;  /* 0x000000968c68723c */ /* 0x040fe20000041868 */
[----:B------:R-:W1:Y:S04]  /*c090*/  LDSM.16.MT88.4 R148, [R197+0x11800] ;  /* 0x01180000c594783b */ /* 0x000e680000004200 */
[----:B------:R-:W-:Y:S01]  /*c0a0*/  FADD.FTZ R0, R191, R0 ;  /* 0x00000000bf007221 */ /* 0x000fe20000010000 */
[C---:B------:R-:W-:Y:S05]  /*c0b0*/  HMMA.16816.F32.BF16 R108, R140.reuse, R160, R108 ;  /* 0x000000a08c6c723c */ /* 0x040fea000004186c */
[----:B------:R-:W-:Y:S01]  /*c0c0*/  FADD.FTZ R0, R251, R0 ;  /* 0x00000000fb007221 */ /* 0x000fe20000010000 */
[C---:B------:R-:W-:Y:S05]  /*c0d0*/  HMMA.16816.F32.BF16 R112, R140.reuse, R162, R112 ;  /* 0x000000a28c70723c */ /* 0x040fea0000041870 */
[----:B------:R-:W-:Y:S01]  /*c0e0*/  MOV R161, R172 ;  /* 0x000000ac00a17202 */ /* 0x000fe20000000f00 */
[C---:B---3--:R-:W-:Y:S01]  /*c0f0*/  HMMA.16816.F32.BF16 R116, R140.reuse, R156, R116 ;  /* 0x0000009c8c74723c */ /* 0x048fe20000041874 */
[----:B------:R-:W2:Y:S04]  /*c100*/  LDSM.16.MT88.4 R172, [R199+0x11800] ;  /* 0x01180000c7ac783b */ /* 0x000ea80000004200 */
[----:B------:R-:W-:Y:S01]  /*c110*/  FADD.FTZ R0, R250, R0 ;  /* 0x00000000fa007221 */ /* 0x000fe20000010000 */
[C---:B------:R-:W-:Y:S05]  /*c120*/  HMMA.16816.F32.BF16 R120, R140.reuse, R158, R120 ;  /* 0x0000009e8c78723c */ /* 0x040fea0000041878 */
[----:B------:R-:W-:Y:S01]  /*c130*/  FADD.FTZ R0, R247, R0 ;  /* 0x00000000f7007221 */ /* 0x000fe20000010000 */
[C---:B-----5:R-:W-:Y:S05]  /*c140*/  HMMA.16816.F32.BF16 R124, R140.reuse, R152, R124 ;  /* 0x000000988c7c723c */ /* 0x060fea000004187c */
[----:B------:R-:W-:Y:S01]  /*c150*/  FADD.FTZ R0, R246, R0 ;  /* 0x00000000f6007221 */ /* 0x000fe20000010000 */
[----:B------:R-:W-:Y:S05]  /*c160*/  HMMA.16816.F32.BF16 R128, R140, R154, R128 ;  /* 0x0000009a8c80723c */ /* 0x000fea0000041880 */
[----:B------:R-:W-:Y:S01]  /*c170*/  FADD.FTZ R0, R243, R0 ;  /* 0x00000000f3007221 */ /* 0x000fe20000010000 */
[C---:B-1----:R-:W-:Y:S01]  /*c180*/  HMMA.16816.F32.BF16 R144, R136.reuse, R148, R4 ;  /* 0x000000948890723c */ /* 0x042fe20000041804 */
[----:B------:R-:W1:Y:S04]  /*c190*/  LDSM.16.MT88.4 R4, [R200+0x13800] ;  /* 0x01380000c804783b */ /* 0x000e680000004200 */
[----:B------:R-:W-:Y:S01]  /*c1a0*/  FADD.FTZ R0, R242, R0 ;  /* 0x00000000f2007221 */ /* 0x000fe20000010000 */
[C---:B------:R-:W-:Y:S03]  /*c1b0*/  HMMA.16816.F32.BF16 R140, R136.reuse, R150, R8 ;  /* 0x00000096888c723c */ /* 0x040fe60000041808 */
[----:B------:R-:W3:Y:S02]  /*c1c0*/  LDSM.16.MT88.4 R8, [R199+0x13800] ;  /* 0x01380000c708783b */ /* 0x000ee40000004200 */
[----:B------:R-:W-:Y:S01]  /*c1d0*/  FADD.FTZ R0, R239, R0 ;  /* 0x00000000ef007221 */ /* 0x000fe20000010000 */
[C---:B------:R-:W-:Y:S05]  /*c1e0*/  HMMA.16816.F32.BF16 R152, R136.reuse, R164, R12 ;  /* 0x000000a48898723c */ /* 0x040fea000004180c */
[----:B------:R-:W-:Y:S01]  /*c1f0*/  FADD.FTZ R0, R194, R0 ;  /* 0x00000000c2007221 */ /* 0x000fe20000010000 */
[C---:B------:R-:W-:Y:S01]  /*c200*/  HMMA.16816.F32.BF16 R148, R136.reuse, R166, R16 ;  /* 0x000000a68894723c */ /* 0x040fe20000041810 */
[----:B------:R-:W-:Y:S04]  /*c210*/  LDSM.16.MT88.4 R16, [R198+0x15800] ;  /* 0x01580000c610783b */ /* 0x000fe80000004200 */
[----:B------:R-:W-:Y:S01]  /*c220*/  MOV R15, R161 ;  /* 0x000000a1000f7202 */ /* 0x000fe20000000f00 */
[----:B------:R-:W-:Y:S01]  /*c230*/  FADD.FTZ R0, R190, R0 ;  /* 0x00000000be007221 */ /* 0x000fe20000010000 */
[C---:B------:R-:W-:Y:S02]  /*c240*/  HMMA.16816.F32.BF16 R160, R136.reuse, R168, R20 ;  /* 0x000000a888a0723c */ /* 0x040fe40000041814 */
[----:B------:R-:W-:Y:S02]  /*c250*/  LDSM.16.MT88.4 R20, [R200+0x15800] ;  /* 0x01580000c814783b */ /* 0x000fe40000004200 */
[----:B------:R-:W-:Y:S02]  /*c260*/  FADD.FTZ R0, R189, R0 ;  /* 0x00000000bd007221 */ /* 0x000fe40000010000 */
[C---:B------:R-:W-:Y:S04]  /*c270*/  HMMA.16816.F32.BF16 R156, R136.reuse, R170, R24 ;  /* 0x000000aa889c723c */ /* 0x040fe80000041818 */
[----:B------:R-:W-:Y:S01]  /*c280*/  LDSM.16.MT88.4 R24, [R199+0x15800] ;  /* 0x01580000c718783b */ /* 0x000fe20000004200 */
[----:B------:R-:W-:Y:S01]  /*c290*/  FADD.FTZ R0, R186, R0 ;  /* 0x00000000ba007221 */ /* 0x000fe20000010000 */
[C---:B--2---:R-:W-:Y:S05]  /*c2a0*/  HMMA.16816.F32.BF16 R168, R136.reuse, R172, R28 ;  /* 0x000000ac88a8723c */ /* 0x044fea000004181c */
[----:B------:R-:W-:Y:S01]  /*c2b0*/  FADD.FTZ R0, R185, R0 ;  /* 0x00000000b9007221 */ /* 0x000fe20000010000 */
[C---:B------:R-:W-:Y:S01]  /*c2c0*/  HMMA.16816.F32.BF16 R164, R136.reuse, R174, R32 ;  /* 0x000000ae88a4723c */ /* 0x040fe20000041820 */
[----:B------:R-:W2:Y:S04]  /*c2d0*/  LDL.LU R31, [R1] ;  /* 0x00000000011f7983 */ /* 0x000ea80000300800 */
[----:B------:R-:W-:Y:S01]  /*c2e0*/  MOV R30, R15 ;  /* 0x0000000f001e7202 */ /* 0x000fe20000000f00 */
[C---:B------:R-:W-:Y:S01]  /*c2f0*/  HMMA.16816.F32.BF16 R36, R136.reuse, R176, R36 ;  /* 0x000000b08824723c */ /* 0x040fe20000041824 */
[----:B------:R-:W4:Y:S04]  /*c300*/  LDSM.16.MT88.4 R12, [R197+0x15800] ;  /* 0x01580000c50c783b */ /* 0x000f280000004200 */
[----:B------:R-:W-:Y:S01]  /*c310*/  FADD.FTZ R0, R135, R0 ;  /* 0x0000000087007221 */ /* 0x000fe20000010000 */
[C---:B------:R-:W-:Y:S05]  /*c320*/  HMMA.16816.F32.BF16 R40, R136.reuse, R178, R40 ;  /* 0x000000b28828723c */ /* 0x040fea0000041828 */
[----:B------:R-:W-:Y:S01]  /*c330*/  FADD.FTZ R0, R134, R0 ;  /* 0x0000000086007221 */ /* 0x000fe20000010000 */
[C---:B------:R-:W-:Y:S05]  /*c340*/  HMMA.16816.F32.BF16 R44, R136.reuse, R180, R44 ;  /* 0x000000b4882c723c */ /* 0x040fea000004182c */
[----:B------:R-:W-:Y:S01]  /*c350*/  MOV R134, R3 ;  /* 0x0000000300867202 */ /* 0x000fe20000000f00 */
        /* <DEDUP_REMOVED lines=13> */
[C---:B------:R-:W-:Y:S06]  /*c430*/  HMMA.16816.F32.BF16 R84, R136.reuse, R20, R84 ;  /* 0x000000148854723c */ /* 0x040fec0000041854 */
        /* <DEDUP_REMOVED lines=8> */
[C---:B------:R-:W-:Y:S06]  /*c4c0*/  HMMA.16816.F32.BF16 R120, R136.reuse, R14, R120 ;  /* 0x0000000e8878723c */ /* 0x040fec0000041878 */
[C---:B-----5:R-:W-:Y:S06]  /*c4d0*/  HMMA.16816.F32.BF16 R124, R136.reuse, R16, R124 ;  /* 0x00000010887c723c */ /* 0x060fec000004187c */
[----:B------:R-:W-:Y:S05]  /*c4e0*/  HMMA.16816.F32.BF16 R128, R136, R18, R128 ;  /* 0x000000128880723c */ /* 0x000fea0000041880 */
[----:B--2---:R-:W-:Y:S06]  /*c4f0*/  FFMA.FTZ R2, R2, R31, R30 ;  /* 0x0000001f02027223 */ /* 0x004fec000001001e */
[----:B------:R-:W-:Y:S04]  /*c500*/  FADD.FTZ R2, R226, R2 ;  /* 0x00000002e2027221 */ /* 0x000fe80000010000 */
        /* <DEDUP_REMOVED lines=13> */
[----:B------:R-:W-:Y:S01]  /*c5e0*/  FADD.FTZ R2, R133, R2 ;  /* 0x0000000285027221 */ /* 0x000fe20000010000 */
[----:B------:R-:W-:Y:S04]  /*c5f0*/  MOV R133, R132 ;  /* 0x0000008400857202 */ /* 0x000fe80000000f00 */
[----:B------:R1:W-:Y:S04]  /*c600*/  STL [R1], R2 ;  /* 0x0000000201007387 */ /* 0x0003e80000100800 */
[----:B------:R1:W-:Y:S01]  /*c610*/  STL [R1+0x4], R0 ;  /* 0x0000040001007387 */ /* 0x0003e20000100800 */
[----:B------:R-:W-:Y:S05]  /*c620*/  @P4 BRA `(.L_x_979) ;  /* 0xffffffc000c84947 */ /* 0x000fea000383ffff */
.L_x_978:
[----:B-1----:R-:W2:Y:S04]  /*c630*/  LDL.LU R2, [R1] ;  /* 0x0000000001027983 */ /* 0x002ea80000300800 */
[----:B------:R-:W3:Y:S01]  /*c640*/  LDL.LU R8, [R1+0x4] ;  /* 0x0000040001087983 */ /* 0x000ee20000300800 */
[----:B------:R-:W1:Y:S01]  /*c650*/  S2UR UR8, SR_CgaCtaId ;  /* 0x00000000000879c3 */ /* 0x000e620000008800 */
[----:B------:R-:W-:Y:S01]  /*c660*/  UISETP.NE.AND UP0, UPT, UR5, -0x1, UPT ;  /* 0xffffffff0500788c */ /* 0x000fe2000bf05270 */
[----:B------:R-:W-:Y:S01]  /*c670*/  IMAD.MOV.U32 R139, RZ, RZ, 0x20 ;  /* 0x00000020ff8b7424 */ /* 0x000fe200078e00ff */
[----:B------:R-:W4:Y:S01]  /*c680*/  S2R R136, SR_TID.X ;  /* 0x0000000000887919 */ /* 0x000f220000002100 */
[----:B------:R-:W-:-:S03]  /*c690*/  IMAD.MOV.U32 R133, RZ, RZ, 0x40 ;  /* 0x00000040ff857424 */ /* 0x000fc600078e00ff */
[----:B------:R-:W-:Y:S01]  /*c6a0*/  PLOP3.LUT P3, PT, PT, PT, UP0, 0x80, 0x0 ;  /* 0x000000000000781c */ /* 0x000fe20003f6f008 */
[----:B------:R-:W2:Y:S04]  /*c6b0*/  S2UR UR4, SR_CTAID.X ;  /* 0x00000000000479c3 */ /* 0x000ea80000002500 */
        /* <DEDUP_REMOVED lines=8> */
[----:B------:R-:W-:Y:S02]  /*c740*/  SHF.R.S32.HI R5, RZ, 0x2, R4 ;  /* 0x00000002ff057819 */ /* 0x000fe40000011404 */
[----:B------:R-:W-:Y:S01]  /*c750*/  SHF.R.S32.HI R178, RZ, 0x5, R7 ;  /* 0x00000005ffb27819 */ /* 0x000fe20000011407 */
[----:B--2---:R-:W1:Y:S04]  /*c760*/  SHFL.BFLY PT, R0, R2, 0x2, 0x1f ;  /* 0x0c401f0002007f89 */ /* 0x004e6800000e0000 */
[----:B---3--:R-:W2:Y:S01]  /*c770*/  SHFL.BFLY PT, R6, R8, 0x2, 0x1f ;  /* 0x0c401f0008067f89 */ /* 0x008ea200000e0000 */
[----:B-1----:R-:W-:Y:S01]  /*c780*/  FADD.FTZ R0, R0, R2 ;  /* 0x0000000200007221 */ /* 0x002fe20000010000 */
[----:B------:R-:W-:-:S02]  /*c790*/  SHF.R.S32.HI R2, RZ, 0x1f, R4 ;  /* 0x0000001fff027819 */ /* 0x000fc40000011404 */
[----:B------:R-:W-:Y:S02]  /*c7a0*/  LOP3.LUT R4, R4, 0x3ffffffc, RZ, 0xc0, !PT ;  /* 0x3ffffffc04047812 */ /* 0x000fe400078ec0ff */
[----:B------:R-:W1:Y:S01]  /*c7b0*/  SHFL.BFLY PT, R137, R0, 0x1, 0x1f ;  /* 0x0c201f0000897f89 */ /* 0x000e6200000e0000 */
[----:B------:R-:W-:Y:S02]  /*c7c0*/  LEA.HI R2, R2, R5, RZ, 0x3 ;  /* 0x0000000502027211 */ /* 0x000fe400078f18ff */
[----:B------:R-:W-:Y:S02]  /*c7d0*/  IMAD.IADD R4, R136, 0x1, -R4 ;  /* 0x0000000188047824 */ /* 0x000fe400078e0a04 */
[----:B------:R-:W-:-:S05]  /*c7e0*/  LOP3.LUT R2, R2, 0xfffffff8, RZ, 0xc0, !PT ;  /* 0xfffffff802027812 */ /* 0x000fca00078ec0ff */
[----:B------:R-:W-:Y:S02]  /*c7f0*/  IMAD.IADD R2, R5, 0x1, -R2 ;  /* 0x0000000105027824 */ /* 0x000fe400078e0a02 */
[----:B------:R-:W-:Y:S02]  /*c800*/  IMAD R5, R178, 0x200, R4 ;  /* 0x00000200b2057824 */ /* 0x000fe400078e0204 */
[----:B--2---:R-:W-:Y:S01]  /*c810*/  FADD.FTZ R4, R6, R8 ;  /* 0x0000000806047221 */ /* 0x004fe20000010000 */
[----:B------:R-:W-:-:S05]  /*c820*/  IMAD.SHL.U32 R30, R2, 0x40, RZ ;  /* 0x00000040021e7824 */ /* 0x000fca00078e00ff */
[----:B------:R-:W-:-:S04]  /*c830*/  LOP3.LUT R30, R30, 0x1c0, RZ, 0xc0, !PT ;  /* 0x000001c01e1e7812 */ /* 0x000fc800078ec0ff */
[----:B------:R-:W-:Y:S01]  /*c840*/  LEA.HI R30, R30, R30, RZ, 0x1d ;  /* 0x0000001e1e1e7211 */ /* 0x000fe200078fe8ff */
[----:B-1----:R-:W-:Y:S01]  /*c850*/  FADD.FTZ R137, R0, R137 ;  /* 0x0000008900897221 */ /* 0x002fe20000010000 */
[----:B------:R-:W-:-:S03]  /*c860*/  IMAD.MOV.U32 R0, RZ, RZ, 0x3f800000 ;  /* 0x3f800000ff007424 */ /* 0x000fc600078e00ff */
[----:B------:R-:W-:Y:S01]  /*c870*/  IMAD.U32 R30, R5, 0x2, R30 ;  /* 0x00000002051e7824 */ /* 0x000fe200078e001e */
[----:B------:R-:W-:Y:S01]  /*c880*/  FSETP.NE.FTZ.AND P0, PT, R137, RZ, PT ;  /* 0x000000ff8900720b */ /* 0x000fe20003f15000 */
[----:B------:R1:W2:Y:S03]  /*c890*/  SHFL.BFLY PT, R5, R4, 0x1, 0x1f ;  /* 0x0c201f0004057f89 */ /* 0x0002a600000e0000 */
[----:B------:R-:W-:Y:S02]  /*c8a0*/  R2P PR, R2, 0x6 ;  /* 0x0000000602007804 */ /* 0x000fe40000000000 */
[----:B------:R-:W-:-:S03]  /*c8b0*/  LEA R30, R30, UR8, 0x1 ;  /* 0x000000081e1e7c11 */ /* 0x000fc6000f8e08ff */
[----:B------:R-:W-:Y:S02]  /*c8c0*/  SEL R139, R139, 0xffffffe0, !P1 ;  /* 0xffffffe08b8b7807 */ /* 0x000fe40004800000 */
[----:B------:R-:W-:Y:S01]  /*c8d0*/  SEL R133, R133, 0xffffffc0, !P2 ;  /* 0xffffffc085857807 */ /* 0x000fe20005000000 */
[----:B------:R-:W-:Y:S06]  /*c8e0*/  @P3 BRA `(.L_x_982) ;  /* 0x00000000001c3947 */ /* 0x000fec0003800000 */
[----:B------:R-:W3:Y:S01]  /*c8f0*/  S2UR UR9, SR_CTAID.Y ;  /* 0x00000000000979c3 */ /* 0x000ee20000002600 */
[----:B------:R-:W-:Y:S01]  /*c900*/  ULDC.64 UR6, c[0x0][0x290] ;  /* 0x0000a40000067ab9 */ /* 0x000fe20000000a00 */
[----:B---3--:R-:W-:Y:S02]  /*c910*/  USHF.R.S32.HI UR8, URZ, 0x1f, UR9 ;  /* 0x0000001f3f087899 */ /* 0x008fe40008011409 */
[----:B------:R-:W-:Y:S02]  /*c920*/  UIMAD.WIDE.U32 UR12, UR9, UR6, URZ ;  /* 0x00000006090c72a5 */ /* 0x000fe4000f8e003f */
[----:B------:R-:W-:-:S04]  /*c930*/  UIMAD UR8, UR8, UR6, URZ ;  /* 0x00000006080872a4 */ /* 0x000fc8000f8e023f */
[----:B------:R-:W-:-:S04]  /*c940*/  UIMAD UR7, UR9, UR7, UR8 ;  /* 0x00000007090772a4 */ /* 0x000fc8000f8e0208 */
[----:B------:R-:W-:-:S12]  /*c950*/  UIADD3 UR10, UR13, UR7, URZ ;  /* 0x000000070d0a7290 */ /* 0x000fd8000fffe03f */
.L_x_982:
[----:B------:R-:W-:Y:S01]  /*c960*/  ULDC.U8 UR6, c[0x0][0x3d8] ;  /* 0x0000f60000067ab9 */ /* 0x000fe20000000000 */
[----:B------:R-:W-:Y:S01]  /*c970*/  ULDC.U8 UR9, c[0x0][0x3d9] ;  /* 0x0000f64000097ab9 */ /* 0x000fe20000000000 */
[----:B------:R-:W-:Y:S01]  /*c980*/  ISETP.NE.AND P2, PT, RZ, UR6, PT ;  /* 0x00000006ff007c0c */ /* 0x000fe2000bf45270 */
[----:B------:R3:W4:Y:S01]  /*c990*/  @P0 MUFU.RCP R0, R137 ;  /* 0x0000008900000308 */ /* 0x0007220000001000 */
[----:B------:R-:W-:Y:S01]  /*c9a0*/  LOP3.LUT R2, R2, 0x1, RZ, 0xc0, !PT ;  /* 0x0000000102027812 */ /* 0x000fe200078ec0ff */
[----:B------:R-:W-:Y:S01]  /*c9b0*/  UIMAD UR6, UR4, -0x40, UR17 ;  /* 0xffffffc0040678a4 */ /* 0x000fe2000f8e0211 */
[----:B------:R-:W-:Y:S01]  /*c9c0*/  ISETP.NE.OR P3, PT, RZ, UR9, !P2 ;  /* 0x00000009ff007c0c */ /* 0x000fe2000d765670 */
[----:B--2---:R-:W-:Y:S01]  /*c9d0*/  FADD.FTZ R138, R4, R5 ;  /* 0x00000005048a7221 */ /* 0x004fe20000010000 */
[----:B------:R-:W-:Y:S02]  /*c9e0*/  ISETP.NE.U32.AND P1, PT, R2, 0x1, PT ;  /* 0x000000010200780c */ /* 0x000fe40003f25070 */
[----:B-----5:R-:W-:-:S02]  /*c9f0*/  CS2R R134, SRZ ;  /* 0x0000000000867805 */ /* 0x020fc4000001ff00 */
[----:B------:R-:W-:Y:S02]  /*ca00*/  PLOP3.LUT P6, PT, PT, PT, PT, 0x8, 0x0 ;  /* 0x000000000000781c */ /* 0x000fe40003fce170 */
[----:B------:R-:W-:-:S05]  /*ca10*/  LEA.HI R177, R177, R136, RZ, 0x3 ;  /* 0x00000088b1b17211 */ /* 0x000fca00078f18ff */
[----:B------:R-:W-:Y:S06]  /*ca20*/  @P3 BRA `(.L_x_983) ;  /* 0x0000000000203947 */ /* 0x000fec0003800000 */
        /* <DEDUP_REMOVED lines=8> */
.L_x_983:
[----:B------:R-:W-:Y:S01]  /*cab0*/  FSETP.NE.FTZ.AND P5, PT, R138, RZ, PT ;  /* 0x000000ff8a00720b */ /* 0x000fe20003fb5000 */
[C---:B----4-:R-:W-:Y:S01]  /*cac0*/  FMUL.FTZ R176, R0.reuse, R144 ;  /* 0x0000009000b07220 */ /* 0x050fe20000410000 */
[----:B------:R-:W-:Y:S01]  /*cad0*/  SHF.R.S32.HI R2, RZ, 0x3, R177 ;  /* 0x00000003ff027819 */ /* 0x000fe200000114b1 */
[C---:B------:R-:W-:Y:S01]  /*cae0*/  FMUL.FTZ R145, R0.reuse, R145 ;  /* 0x0000009100917220 */ /* 0x040fe20000410000 */
[----:B------:R-:W-:Y:S01]  /*caf0*/  ISETP.NE.AND P4, PT, RZ, UR9, PT ;  /* 0x00000009ff007c0c */ /* 0x000fe2000bf85270 */
[----:B------:R-:W-:Y:S01]  /*cb00*/  FMUL.FTZ R175, R0, R140 ;  /* 0x0000008c00af7220 */ /* 0x000fe20000410000 */
[----:B------:R-:W-:Y:S01]  /*cb10*/  ISETP.GE.AND P3, PT, R2, UR6, PT ;  /* 0x0000000602007c0c */ /* 0x000fe2000bf66270 */
[C---:B------:R-:W-:Y:S01]  /*cb20*/  FMUL.FTZ R5, R0.reuse, R141 ;  /* 0x0000008d00057220 */ /* 0x040fe20000410000 */
[----:B------:R-:W-:Y:S01]  /*cb30*/  MOV R2, 0x3f800000 ;  /* 0x3f80000000027802 */ /* 0x000fe20000000f00 */
[----:B------:R-:W-:Y:S01]  /*cb40*/  FMUL.FTZ R10, R0, R161 ;  /* 0x000000a1000a7220 */ /* 0x000fe20000410000 */
[----:B------:R-:W-:Y:S01]  /*cb50*/  IADD3 R35, R30, -0x10, RZ ;  /* 0xfffffff01e237810 */ /* 0x000fe20007ffe0ff */
[C---:B------:R-:W-:Y:S01]  /*cb60*/  FMUL.FTZ R174, R0.reuse, R152 ;  /* 0x0000009800ae7220 */ /* 0x040fe20000410000 */
[----:B-1----:R-:W-:Y:S01]  /*cb70*/  LEA.HI.SX32 R4, R177, 0x10, 0x1d ;  /* 0x00000010b1047811 */ /* 0x002fe200078feaff */
[----:B------:R-:W-:Y:S01]  /*cb80*/  FMUL.FTZ R173, R0, R148 ;  /* 0x0000009400ad7220 */ /* 0x000fe20000410000 */
[----:B------:R-:W1:Y:S01]  /*cb90*/  @P5 MUFU.RCP R2, R138 ;  /* 0x0000008a00025308 */ /* 0x000e620000001000 */
[----:B------:R-:W-:Y:S01]  /*cba0*/  @P1 IADD3 R35, R30, 0x10, RZ ;  /* 0x000000101e231810 */ /* 0x000fe20007ffe0ff */
[C---:B------:R-:W-:Y:S01]  /*cbb0*/  FMUL.FTZ R8, R0.reuse, R149 ;  /* 0x0000009500087220 */ /* 0x040fe20000410000 */
[----:B------:R-:W-:Y:S01]  /*cbc0*/  PLOP3.LUT P1, PT, PT, PT, PT, 0x8, 0x0 ;  /* 0x000000000000781c */ /* 0x000fe20003f2e170 */
[C---:B------:R-:W-:Y:S01]  /*cbd0*/  FMUL.FTZ R172, R0.reuse, R160 ;  /* 0x000000a000ac7220 */ /* 0x040fe20000410000 */
[----:B------:R-:W-:Y:S01]  /*cbe0*/  @!P4 PLOP3.LUT P1, PT, P2, PT, PT, 0x80, 0x0 ;  /* 0x000000000000c81c */ /* 0x000fe2000172f070 */
        /* <DEDUP_REMOVED lines=11> */
[C---:B-1----:R-:W-:Y:S01]  /*cca0*/  FMUL.FTZ R147, R2.reuse, R147 ;  /* 0x0000009302937220 */ /* 0x042fe20000410000 */
[----:B------:R-:W-:Y:S01]  /*ccb0*/  FMUL.FTZ R6, R2, R146 ;  /* 0x0000009202067220 */ /* 0x000fe20000410000 */
[----:B------:R-:W-:Y:S01]  /*ccc0*/  LOP3.LUT R7, R7, 0xffffffe0, RZ, 0xc0, !PT ;  /* 0xffffffe007077812 */ /* 0x000fe200078ec0ff */
        /* <DEDUP_REMOVED lines=49> */
[----:B------:R-:W-:Y:S01]  /*cfe0*/  IADD3 R136, -R7, R136, RZ ;  /* 0x0000008807887210 */ /* 0x000fe20007ffe1ff */
        /* <DEDUP_REMOVED lines=63> */
[----:B------:R-:W-:Y:S01]  /*d3e0*/  F2FP.BF16.F32.PACK_AB R2, R153, R174 ;  /* 0x000000ae9902723e */ /* 0x000fe200000010ff */
[----:B------:R-:W-:Y:S01]  /*d3f0*/  BSSY B0, `(.L_x_984) ;  /* 0x00000c5000007945 */ /* 0x000fe20003800000 */
[----:B------:R-:W-:Y:S01]  /*d400*/  F2FP.BF16.F32.PACK_AB R9, R155, R9 ;  /* 0x000000099b09723e */ /* 0x000fe200000010ff */
[----:B------:R2:W-:Y:S01]  /*d410*/  STS [R30+0x400], R6 ;  /* 0x000400061e007388 */ /* 0x0005e20000000800 */
[----:B------:R-:W-:-:S02]  /*d420*/  F2FP.BF16.F32.PACK_AB R53, R53, R68 ;  /* 0x000000443535723e */ /* 0x000fc400000010ff */
[----:B------:R-:W-:Y:S01]  /*d430*/  F2FP.BF16.F32.PACK_AB R8, R8, R173 ;  /* 0x000000ad0808723e */ /* 0x000fe200000010ff */
[----:B------:R4:W-:Y:S01]  /*d440*/  STS [R35+0x400], R4 ;  /* 0x0004000423007388 */ /* 0x0009e20000000800 */
[----:B------:R-:W-:Y:S02]  /*d450*/  F2FP.BF16.F32.PACK_AB R7, R151, R7 ;  /* 0x000000079707723e */ /* 0x000fe400000010ff */
[----:B------:R-:W-:Y:S01]  /*d460*/  IADD3 R68, R139, R35, RZ ;  /* 0x000000238b447210 */ /* 0x000fe20007ffe0ff */
[----:B------:R5:W-:Y:S01]  /*d470*/  STS [R35], R5 ;  /* 0x0000000523007388 */ /* 0x000be20000000800 */
[----:B------:R-:W-:Y:S02]  /*d480*/  F2FP.BF16.F32.PACK_AB R10, R10, R172 ;  /* 0x000000ac0a0a723e */ /* 0x000fe400000010ff */
[----:B------:R-:W-:Y:S02]  /*d490*/  F2FP.BF16.F32.PACK_AB R11, R163, R11 ;  /* 0x0000000ba30b723e */ /* 0x000fe400000010ff */
[----:B------:R-:W-:-:S02]  /*d4a0*/  F2FP.BF16.F32.PACK_AB R29, R29, R161 ;  /* 0x000000a11d1d723e */ /* 0x000fc400000010ff */
[----:B------:R-:W-:Y:S02]  /*d4b0*/  F2FP.BF16.F32.PACK_AB R28, R159, R28 ;  /* 0x0000001c9f1c723e */ /* 0x000fe400000010ff */
[----:B------:R-:W-:Y:S02]  /*d4c0*/  F2FP.BF16.F32.PACK_AB R27, R27, R168 ;  /* 0x000000a81b1b723e */ /* 0x000fe400000010ff */
[----:B------:R-:W-:Y:S02]  /*d4d0*/  F2FP.BF16.F32.PACK_AB R26, R171, R26 ;  /* 0x0000001aab1a723e */ /* 0x000fe400000010ff */
[----:B-1----:R-:W-:Y:S02]  /*d4e0*/  IADD3 R0, R30, R139, RZ ;  /* 0x0000008b1e007210 */ /* 0x002fe40007ffe0ff */
[----:B------:R-:W-:Y:S02]  /*d4f0*/  F2FP.BF16.F32.PACK_AB R25, R25, R164 ;  /* 0x000000a41919723e */ /* 0x000fe400000010ff */
[----:B--2---:R-:W-:Y:S01]  /*d500*/  IADD3 R6, R133, R35, RZ ;  /* 0x0000002385067210 */ /* 0x004fe20007ffe0ff */
[----:B------:R1:W-:Y:S01]  /*d510*/  STS [R0], R2 ;  /* 0x0000000200007388 */ /* 0x0003e20000000800 */
[----:B------:R-:W-:-:S02]  /*d520*/  F2FP.BF16.F32.PACK_AB R24, R167, R24 ;  /* 0x00000018a718723e */ /* 0x000fc400000010ff */
[-C--:B----4-:R-:W-:Y:S01]  /*d530*/  IADD3 R4, R30, R133.reuse, RZ ;  /* 0x000000851e047210 */ /* 0x090fe20007ffe0ff */
[----:B------:R2:W-:Y:S01]  /*d540*/  STS [R0+0x400], R9 ;  /* 0x0004000900007388 */ /* 0x0005e20000000800 */
[----:B------:R-:W-:Y:S02]  /*d550*/  F2FP.BF16.F32.PACK_AB R23, R23, R160 ;  /* 0x000000a01717723e */ /* 0x000fe400000010ff */
[----:B-----5:R-:W-:Y:S01]  /*d560*/  IADD3 R5, R68, R133, RZ ;  /* 0x0000008544057210 */ /* 0x020fe20007ffe0ff */
[----:B------:R-:W-:Y:S01]  /*d570*/  STS [R68], R8 ;  /* 0x0000000844007388 */ /* 0x000fe20000000800 */
[----:B------:R-:W-:Y:S02]  /*d580*/  F2FP.BF16.F32.PACK_AB R22, R39, R22 ;  /* 0x000000162716723e */ /* 0x000fe400000010ff */
[----:B------:R-:W-:Y:S01]  /*d590*/  F2FP.BF16.F32.PACK_AB R21, R21, R157 ;  /* 0x0000009d1515723e */ /* 0x000fe200000010ff */
[----:B------:R4:W-:Y:S01]  /*d5a0*/  STS [R68+0x400], R7 ;  /* 0x0004000744007388 */ /* 0x0009e20000000800 */
[----:B------:R-:W-:-:S02]  /*d5b0*/  F2FP.BF16.F32.PACK_AB R20, R43, R20 ;  /* 0x000000142b14723e */ /* 0x000fc400000010ff */
[----:B------:R-:W-:Y:S01]  /*d5c0*/  F2FP.BF16.F32.PACK_AB R19, R19, R156 ;  /* 0x0000009c1313723e */ /* 0x000fe200000010ff */
[----:B------:R-:W-:Y:S01]  /*d5d0*/  STS [R4], R10 ;  /* 0x0000000a04007388 */ /* 0x000fe20000000800 */
[----:B------:R-:W-:Y:S02]  /*d5e0*/  F2FP.BF16.F32.PACK_AB R18, R47, R18 ;  /* 0x000000122f12723e */ /* 0x000fe400000010ff */
[----:B------:R-:W-:Y:S01]  /*d5f0*/  F2FP.BF16.F32.PACK_AB R17, R17, R152 ;  /* 0x000000981111723e */ /* 0x000fe200000010ff */
[----:B------:R5:W-:Y:S01]  /*d600*/  STS [R4+0x400], R11 ;  /* 0x0004000b04007388 */ /* 0x000be20000000800 */
[----:B------:R-:W-:Y:S02]  /*d610*/  F2FP.BF16.F32.PACK_AB R16, R51, R16 ;  /* 0x000000103310723e */ /* 0x000fe400000010ff */
[----:B------:R-:W-:Y:S01]  /*d620*/  F2FP.BF16.F32.PACK_AB R15, R15, R149 ;  /* 0x000000950f0f723e */ /* 0x000fe200000010ff */
[----:B------:R-:W-:Y:S01]  /*d630*/  STS [R6], R29 ;  /* 0x0000001d06007388 */ /* 0x000fe20000000800 */
[----:B-1----:R-:W-:-:S02]  /*d640*/  IADD3 R2, R0, R133, RZ ;  /* 0x0000008500027210 */ /* 0x002fc40007ffe0ff */
[----:B------:R-:W-:Y:S01]  /*d650*/  F2FP.BF16.F32.PACK_AB R14, R55, R14 ;  /* 0x0000000e370e723e */ /* 0x000fe200000010ff */
[----:B------:R-:W-:Y:S01]  /*d660*/  STS [R6+0x400], R28 ;  /* 0x0004001c06007388 */ /* 0x000fe20000000800 */
[----:B------:R-:W-:Y:S01]  /*d670*/  F2FP.BF16.F32.PACK_AB R13, R13, R148 ;  /* 0x000000940d0d723e */ /* 0x000fe200000010ff */
[----:B--2---:R-:W1:Y:S01]  /*d680*/  @!P4 LDC R9, c[0x0][0x270] ;  /* 0x00009c00ff09cb82 */ /* 0x004e620000000800 */
[----:B------:R-:W-:Y:S01]  /*d690*/  F2FP.BF16.F32.PACK_AB R12, R37, R12 ;  /* 0x0000000c250c723e */ /* 0x000fe200000010ff */
[----:B------:R-:W-:Y:S01]  /*d6a0*/  STS [R2], R27 ;  /* 0x0000001b02007388 */ /* 0x000fe20000000800 */
[----:B------:R-:W-:Y:S02]  /*d6b0*/  F2FP.BF16.F32.PACK_AB R57, R57, R144 ;  /* 0x000000903939723e */ /* 0x000fe400000010ff */
[----:B------:R-:W-:Y:S01]  /*d6c0*/  F2FP.BF16.F32.PACK_AB R56, R34, R56 ;  /* 0x000000382238723e */ /* 0x000fe200000010ff */
[----:B------:R-:W-:Y:S01]  /*d6d0*/  STS [R2+0x400], R26 ;  /* 0x0004001a02007388 */ /* 0x000fe20000000800 */
[----:B------:R-:W-:Y:S01]  /*d6e0*/  F2FP.BF16.F32.PACK_AB R55, R140, R141 ;  /* 0x0000008d8c37723e */ /* 0x000fe200000010ff */
[----:B----4-:R-:W2:Y:S01]  /*d6f0*/  @!P4 LDC R7, c[0x0][0x2c4] ;  /* 0x0000b100ff07cb82 */ /* 0x010ea20000000800 */
[----:B------:R-:W-:Y:S01]  /*d700*/  F2FP.BF16.F32.PACK_AB R54, R32, R54 ;  /* 0x000000362036723e */ /* 0x000fe200000010ff */
[----:B------:R-:W-:Y:S01]  /*d710*/  STS [R5], R25 ;  /* 0x0000001905007388 */ /* 0x000fe20000000800 */
[----:B------:R-:W-:-:S02]  /*d720*/  F2FP.BF16.F32.PACK_AB R52, R71, R52 ;  /* 0x000000344734723e */ /* 0x000fc400000010ff */
[----:B------:R-:W-:Y:S01]  /*d730*/  F2FP.BF16.F32.PACK_AB R51, R73, R72 ;  /* 0x000000484933723e */ /* 0x000fe200000010ff */
[----:B------:R-:W-:Y:S01]  /*d740*/  STS [R5+0x400], R24 ;  /* 0x0004001805007388 */ /* 0x000fe20000000800 */
[----:B------:R-:W-:Y:S01]  /*d750*/  F2FP.BF16.F32.PACK_AB R50, R75, R50 ;  /* 0x000000324b32723e */ /* 0x000fe200000010ff */
[----:B-----5:R-:W4:Y:S01]  /*d760*/  @P4 LDC.64 R10, c[0x0][0x2c0] ;  /* 0x0000b000ff0a4b82 */ /* 0x020f220000000a00 */
[----:B------:R-:W-:Y:S01]  /*d770*/  F2FP.BF16.F32.PACK_AB R49, R49, R76 ;  /* 0x0000004c3131723e */ /* 0x000fe200000010ff */
[----:B------:R-:W-:Y:S01]  /*d780*/  STS [R30+0x2000], R23 ;  /* 0x002000171e007388 */ /* 0x000fe20000000800 */
[----:B------:R-:W-:Y:S02]  /*d790*/  F2FP.BF16.F32.PACK_AB R48, R79, R48 ;  /* 0x000000304f30723e */ /* 0x000fe400000010ff */
[----:B------:R-:W-:Y:S01]  /*d7a0*/  F2FP.BF16.F32.PACK_AB R47, R81, R80 ;  /* 0x00000050512f723e */ /* 0x000fe200000010ff */
[----:B------:R-:W-:Y:S01]  /*d7b0*/  STS [R30+0x2400], R22 ;  /* 0x002400161e007388 */ /* 0x000fe20000000800 */
[----:B------:R-:W-:Y:S01]  /*d7c0*/  F2FP.BF16.F32.PACK_AB R46, R83, R46 ;  /* 0x0000002e532e723e */ /* 0x000fe200000010ff */
[----:B------:R-:W5:Y:S01]  /*d7d0*/  @P4 LDC R8, c[0x0][0x2c0] ;  /* 0x0000b000ff084b82 */ /* 0x000f620000000800 */
[----:B------:R-:W-:Y:S01]  /*d7e0*/  F2FP.BF16.F32.PACK_AB R45, R45, R84 ;  /* 0x000000542d2d723e */ /* 0x000fe200000010ff */
[----:B------:R-:W-:Y:S01]  /*d7f0*/  STS [R35+0x2000], R21 ;  /* 0x0020001523007388 */ /* 0x000fe20000000800 */
[----:B------:R-:W-:-:S02]  /*d800*/  F2FP.BF16.F32.PACK_AB R44, R87, R44 ;  /* 0x0000002c572c723e */ /* 0x000fc400000010ff */
[----:B------:R-:W-:Y:S01]  /*d810*/  F2FP.BF16.F32.PACK_AB R43, R89, R88 ;  /* 0x00000058592b723e */ /* 0x000fe200000010ff */
[----:B------:R-:W-:Y:S01]  /*d820*/  STS [R35+0x2400], R20 ;  /* 0x0024001423007388 */ /* 0x000fe20000000800 */
[----:B------:R-:W-:Y:S01]  /*d830*/  F2FP.BF16.F32.PACK_AB R42, R91, R42 ;  /* 0x0000002a5b2a723e */ /* 0x000fe200000010ff */
[----:B--2---:R-:W1:Y:S01]  /*d840*/  @P1 LDC R7, c[0x0][0x2e4] ;  /* 0x0000b900ff071b82 */ /* 0x004e620000000800 */
        /* <DEDUP_REMOVED lines=25> */
[----:B------:R-:W-:Y:S01]  /*d9e0*/  STS [R2+0x2000], R57 ;  /* 0x0020003902007388 */ /* 0x000fe20000000800 */
[----:B------:R-:W-:Y:S02]  /*d9f0*/  F2FP.BF16.F32.PACK_AB R66, R127, R66 ;  /* 0x000000427f42723e */ /* 0x000fe400000010ff */
[----:B------:R-:W-:Y:S01]  /*da00*/  F2FP.BF16.F32.PACK_AB R65, R65, R128 ;  /* 0x000000804141723e */ /* 0x000fe200000010ff */
[----:B------:R-:W-:Y:S01]  /*da10*/  STS [R2+0x2400], R56 ;  /* 0x0024003802007388 */ /* 0x000fe20000000800 */
[----:B------:R-:W-:Y:S02]  /*da20*/  F2FP.BF16.F32.PACK_AB R67, R131, R67 ;  /* 0x000000438343723e */ /* 0x000fe400000010ff */
[----:B------:R-:W-:Y:S01]  /*da30*/  @!P4 MOV R8, 0x1 ;  /* 0x000000010008c802 */ /* 0x000fe20000000f00 */
[----:B------:R-:W-:Y:S01]  /*da40*/  STS [R5+0x2000], R55 ;  /* 0x0020003705007388 */ /* 0x000fe20000000800 */
[----:B--2---:R-:W-:-:S03]  /*da50*/  MOV R15, 0x7f800000 ;  /* 0x7f800000000f7802 */ /* 0x004fc60000000f00 */
[----:B------:R-:W-:Y:S01]  /*da60*/  STS [R5+0x2400], R54 ;  /* 0x0024003605007388 */ /* 0x000fe20000000800 */
[----:B---3--:R-:W-:-:S03]  /*da70*/  MOV R14, 0x7f800000 ;  /* 0x7f800000000e7802 */ /* 0x008fc60000000f00 */
[----:B------:R-:W-:Y:S04]  /*da80*/  STS [R30+0x4000], R53 ;  /* 0x004000351e007388 */ /* 0x000fe80000000800 */
[----:B------:R-:W-:Y:S01]  /*da90*/  STS [R30+0x4400], R52 ;  /* 0x004400341e007388 */ /* 0x000fe20000000800 */
[----:B----4-:R-:W2:Y:S03]  /*daa0*/  @P0 LDC R12, c[0x0][0x2e8] ;  /* 0x0000ba00ff0c0b82 */ /* 0x010ea60000000800 */
        /* <DEDUP_REMOVED lines=26> */
[----:B---3--:R-:W-:Y:S01]  /*dc50*/  @P4 MOV R0, 0x1 ;  /* 0x0000000100004802 */ /* 0x008fe20000000f00 */
[----:B-1----:R-:W-:Y:S01]  /*dc60*/  @!P4 IMAD R0, R7, R9, RZ ;  /* 0x000000090700c224 */ /* 0x002fe200078e02ff */
[----:B------:R-:W-:Y:S01]  /*dc70*/  SHF.R.S32.HI R9, RZ, 0x1f, R136 ;  /* 0x0000001fff097819 */ /* 0x000fe20000011488 */
[----:B------:R-:W-:Y:S03]  /*dc80*/  STS [R2+0x6000], R58 ;  /* 0x0060003a02007388 */ /* 0x000fe60000000800 */
[----:B------:R-:W-:Y:S01]  /*dc90*/  LEA.HI R9, R9, R136, RZ, 0x2 ;  /* 0x0000008809097211 */ /* 0x000fe200078f10ff */
[----:B------:R1:W-:Y:S04]  /*dca0*/  STS [R2+0x6400], R66 ;  /* 0x0064004202007388 */ /* 0x0003e80000000800 */
[----:B------:R-:W-:Y:S04]  /*dcb0*/  STS [R5+0x6000], R65 ;  /* 0x0060004105007388 */ /* 0x000fe80000000800 */
[----:B------:R3:W-:Y:S01]  /*dcc0*/  STS [R5+0x6400], R67 ;  /* 0x0064004305007388 */ /* 0x0007e20000000800 */
[----:B------:R-:W-:Y:S06]  /*dcd0*/  BAR.SYNC.DEFER_BLOCKING 0x0 ;  /* 0x0000000000007b1d */ /* 0x000fec0000010000 */
[----:B----4-:R-:W-:Y:S01]  /*dce0*/  @P0 MUFU.LG2 R6, R137 ;  /* 0x0000008900060308 */ /* 0x010fe20000000c00 */
[----:B------:R-:W4:Y:S01]  /*dcf0*/  S2R R13, SR_CTAID.Y ;  /* 0x00000000000d7919 */ /* 0x000f220000002600 */
[----:B------:R-:W5:Y:S01]  /*dd00*/  S2R R17, SR_TID.X ;  /* 0x0000000000117919 */ /* 0x000f620000002100 */
[----:B-1----:R-:W-:Y:S01]  /*dd10*/  LEA.HI.SX32 R2, R177, 0x20, 0x1d ;  /* 0x00000020b1027811 */ /* 0x002fe200078feaff */
[----:B------:R-:W1:Y:S03]  /*dd20*/  S2R R18, SR_CTAID.Z ;  /* 0x0000000000127919 */ /* 0x000e660000002700 */
[----:B------:R-:W-:Y:S01]  /*dd30*/  ISETP.GE.AND P1, PT, R2, UR6, PT ;  /* 0x0000000602007c0c */ /* 0x000fe2000bf26270 */
[----:B------:R-:W-:Y:S01]  /*dd40*/  @P4 IMAD R2, R11, R10, RZ ;  /* 0x0000000a0b024224 */ /* 0x000fe200078e02ff */
[----:B------:R-:W-:Y:S01]  /*dd50*/  @!P4 MOV R2, R7 ;  /* 0x000000070002c202 */ /* 0x000fe20000000f00 */
[----:B------:R-:W2:Y:S01]  /*dd60*/  @P5 MUFU.LG2 R11, R138 ;  /* 0x0000008a000b5308 */ /* 0x000ea20000000c00 */
[----:B---3--:R-:W-:Y:S01]  /*dd70*/  SHF.R.S32.HI R5, RZ, 0x1f, R178 ;  /* 0x0000001fff057819 */ /* 0x008fe200000114b2 */
[----:B------:R3:W3:Y:S01]  /*dd80*/  LDS.128 R32, [R223+0x1800] ;  /* 0x00180000df207984 */ /* 0x0006e20000000c00 */
[----:B--2---:R-:W-:Y:S01]  /*dd90*/  @P5 FMUL.FTZ R11, R11, 0.69314718246459960938 ;  /* 0x3f3172180b0b5820 */ /* 0x004fe20000410000 */
[----:B----4-:R-:W-:Y:S01]  /*dda0*/  IMAD R4, R13, R0, RZ ;  /* 0x000000000d047224 */ /* 0x010fe200078e02ff */
[----:B------:R-:W-:Y:S01]  /*ddb0*/  LEA.HI R0, R5, R178, RZ, 0x2 ;  /* 0x000000b205007211 */ /* 0x000fe200078f10ff */
[----:B------:R-:W2:Y:S01]  /*ddc0*/  @P5 LDC R13, c[0x0][0x2e8] ;  /* 0x0000ba00ff0d5b82 */ /* 0x000ea20000000800 */
[----:B-----5:R-:W-:-:S02]  /*ddd0*/  SHF.R.S32.HI R16, RZ, 0x1f, R17 ;  /* 0x0000001fff107819 */ /* 0x020fc40000011411 */
[----:B------:R-:W-:Y:S02]  /*dde0*/  LOP3.LUT R0, R0, 0xffffffc, RZ, 0xc0, !PT ;  /* 0x0ffffffc00007812 */ /* 0x000fe400078ec0ff */
[----:B------:R-:W-:Y:S01]  /*ddf0*/  SEL R5, R4, RZ, !P6 ;  /* 0x000000ff04057207 */ /* 0x000fe20007000000 */
[----:B------:R-:W-:Y:S01]  /*de00*/  @P0 FMUL.FTZ R4, R6, 0.69314718246459960938 ;  /* 0x3f31721806040820 */ /* 0x000fe20000410000 */
[----:B------:R-:W-:Y:S02]  /*de10*/  LOP3.LUT P6, RZ, R136, 0x3, RZ, 0xc0, !PT ;  /* 0x0000000388ff7812 */ /* 0x000fe400078cc0ff */
[----:B------:R-:W-:Y:S01]  /*de20*/  IADD3 R10, -R0, R178, RZ ;  /* 0x000000b2000a7210 */ /* 0x000fe20007ffe1ff */
[----:B------:R-:W-:Y:S01]  /*de30*/  IMAD R0, R8, UR4, RZ ;  /* 0x0000000408007c24 */ /* 0x000fe2000f8e02ff */
[----:B------:R-:W-:Y:S01]  /*de40*/  LEA.HI R16, R16, R17, RZ, 0x3 ;  /* 0x0000001110107211 */ /* 0x000fe200078f18ff */
[----:B-1----:R-:W-:Y:S02]  /*de50*/  IMAD R2, R18, R2, R5 ;  /* 0x0000000212027224 */ /* 0x002fe400078e0205 */
[----:B------:R-:W-:Y:S01]  /*de60*/  @P0 FFMA.FTZ R15, R132, R12, R4 ;  /* 0x0000000c840f0223 */ /* 0x000fe20000010004 */
[----:B------:R-:W-:-:S02]  /*de70*/  SHF.R.S32.HI R5, RZ, 0x2, R9 ;  /* 0x00000002ff057819 */ /* 0x000fc40000011409 */
[----:B------:R-:W-:Y:S02]  /*de80*/  SHF.L.U32 R0, R0, 0x6, RZ ;  /* 0x0000000600007819 */ /* 0x000fe400000006ff */
[----:B------:R-:W-:Y:S02]  /*de90*/  LOP3.LUT R4, R16, 0xfffffff8, RZ, 0xc0, !PT ;  /* 0xfffffff810047812 */ /* 0x000fe400078ec0ff */
[----:B------:R-:W-:Y:S02]  /*dea0*/  IADD3 R6, P4, P0, R0, R134, R2 ;  /* 0x0000008600067210 */ /* 0x000fe4000789e002 */
[----:B------:R-:W-:Y:S01]  /*deb0*/  SHF.R.S32.HI R7, RZ, 0x1f, R0 ;  /* 0x0000001fff077819 */ /* 0x000fe20000011400 */
[----:B--2---:R-:W-:Y:S01]  /*dec0*/  @P5 FFMA.FTZ R14, R3, R13, R11 ;  /* 0x0000000d030e5223 */ /* 0x004fe2000001000b */
[----:B------:R-:W-:Y:S02]  /*ded0*/  SHF.R.S32.HI R2, RZ, 0x1f, R2 ;  /* 0x0000001fff027819 */ /* 0x000fe40000011402 */
[----:B------:R-:W-:-:S02]  /*dee0*/  LEA R0, R10, R5, 0x4 ;  /* 0x000000050a007211 */ /* 0x000fc400078e20ff */
[----:B------:R-:W-:Y:S02]  /*def0*/  IADD3 R9, -R4, R17, RZ ;  /* 0x0000001104097210 */ /* 0x000fe40007ffe1ff */
        /* <DEDUP_REMOVED lines=20> */
.L_x_985:
[----:B------:R-:W-:Y:S05]  /*e040*/  BSYNC B0 ;  /* 0x0000000000007941 */ /* 0x000fea0003800000 */
.L_x_984:
        /* <DEDUP_REMOVED lines=43> */
.L_x_987:
[----:B------:R-:W-:Y:S05]  /*e300*/  BSYNC B0 ;  /* 0x0000000000007941 */ /* 0x000fea0003800000 */
.L_x_986:
        /* <DEDUP_REMOVED lines=27> */
.L_x_989:
[----:B------:R-:W-:Y:S05]  /*e4c0*/  BSYNC B0 ;  /* 0x0000000000007941 */ /* 0x000fea0003800000 */
.L_x_988:
        /* <DEDUP_REMOVED lines=27> */
.L_x_991:
[----:B------:R-:W-:Y:S05]  /*e680*/  BSYNC B0 ;  /* 0x0000000000007941 */ /* 0x000fea0003800000 */
.L_x_990:
        /* <DEDUP_REMOVED lines=27> */
.L_x_948:
        /* <DEDUP_REMOVED lines=19> */
[----:B------:R-:W-:Y:S01]  /*e970*/  ISETP.GE.AND P1, PT, R10, UR17, PT ;  /* 0x000000110a007c0c */ /* 0x000fe2000bf26270 */
[----:B------:R-:W-:Y:S01]  /*e980*/  UISETP.NE.AND UP0, UPT, UR10, URZ, !UP2 ;  /* 0x0000003f0a00728c */ /* 0x000fe2000d705270 */
[C---:B------:R-:W-:Y:S01]  /*e990*/  ISETP.NE.AND P3, PT, R0.reuse, RZ, PT ;  /* 0x000000ff0000720c */ /* 0x040fe20003f65270 */
[----:B------:R-:W-:Y:S01]  /*e9a0*/  UISETP.NE.AND UP3, UPT, UR10, URZ, UPT ;  /* 0x0000003f0a00728c */ /* 0x000fe2000bf65270 */
[----:B------:R-:W-:Y:S01]  /*e9b0*/  IMAD.SHL.U32 R0, R0, 0x8, RZ ;  /* 0x0000000800007824 */ /* 0x000fe200078e00ff */
[----:B------:R-:W-:Y:S01]  /*e9c0*/  @!UP4 UIMAD.WIDE.U32 UR18, UR9, UR6, URZ ;  /* 0x000000060912c2a5 */ /* 0x000fe2000f8e003f */
[--C-:B------:R-:W-:Y:S01]  /*e9d0*/  SHF.R.S32.HI R11, RZ, 0x1f, R10.reuse ;  /* 0x0000001fff0b7819 */ /* 0x100fe2000001140a */
[----:B------:R-:W-:Y:S01]  /*e9e0*/  UISETP.NE.OR UP3, UPT, UR4, URZ, !UP3 ;  /* 0x0000003f0400728c */ /* 0x000fe2000df65670 */
[C---:B------:R-:W-:Y:S01]  /*e9f0*/  VIADD R14, R10.reuse, 0x10 ;  /* 0x000000100a0e7836 */ /* 0x040fe20000000000 */
[----:B------:R-:W-:Y:S01]  /*ea00*/  @!UP4 UIMAD UR8, UR9, UR7, UR8 ;  /* 0x000000070908c2a4 */ /* 0x000fe2000f8e0208 */
[----:B------:R-:W-:Y:S01]  /*ea10*/  IADD3 R16, R10, 0x20, RZ ;  /* 0x000000200a107810 */ /* 0x000fe20007ffe0ff */
[----:B------:R-:W-:Y:S01]  /*ea20*/  UISETP.NE.OR UP1, UPT, UR5, -0x1, UP3 ;  /* 0xffffffff0500788c */ /* 0x000fe20009f25670 */
[----:B------:R-:W-:Y:S01]  /*ea30*/  IMAD.WIDE R6, R6, 0x40, R10 ;  /* 0x0000004006067825 */ /* 0x000fe200078e020a */
[----:B------:R-:W-:Y:S01]  /*ea40*/  @!UP2 ULDC UR4, c[0x0][0x2c4] ;  /* 0x0000b1000004aab9 */ /* 0x000fe20000000800 */
[----:B------:R-:W-:Y:S01]  /*ea50*/  @!UP2 ULDC UR10, c[0x0][0x270] ;  /* 0x00009c00000aaab9 */ /* 0x000fe20000000800 */
[----:B------:R-:W-:Y:S01]  /*ea60*/  @UP0 ULDC UR4, c[0x0][0x2e4] ;  /* 0x0000b90000040ab9 */ /* 0x000fe20000000800 */
[----:B------:R-:W-:Y:S01]  /*ea70*/  @UP2 ULDC.64 UR6, c[0x0][0x2c0] ;  /* 0x0000b00000062ab9 */ /* 0x000fe20000000a00 */
[----:B------:R-:W-:Y:S01]  /*ea80*/  @UP2 UMOV UR20, 0x1 ;  /* 0x0000000100142882 */ /* 0x000fe20000000000 */
[----:B------:R-:W-:Y:S01]  /*ea90*/  @UP4 UIMAD UR11, UR5, UR11, UR13 ;  /* 0x0000000b050b42a4 */ /* 0x000fe2000f8e020d */
[C---:B------:R-:W-:Y:S01]  /*eaa0*/  VIADD R19, R0.reuse, 0x40 ;  /* 0x0000004000137836 */ /* 0x040fe20000000000 */
        /* <DEDUP_REMOVED lines=50> */
.L_x_993:
[----:B------:R-:W-:Y:S05]  /*edd0*/  BSYNC B0 ;  /* 0x0000000000007941 */ /* 0x000fea0003800000 */
.L_x_992:
        /* <DEDUP_REMOVED lines=25> */
.L_x_995:
[----:B------:R-:W-:Y:S05]  /*ef70*/  BSYNC B0 ;  /* 0x0000000000007941 */ /* 0x000fea0003800000 */
.L_x_994:
        /* <DEDUP_REMOVED lines=24> */
.L_x_997:
[----:B------:R-:W-:Y:S05]  /*f100*/  BSYNC B0 ;  /* 0x0000000000007941 */ /* 0x000fea0003800000 */
.L_x_996:
        /* <DEDUP_REMOVED lines=27> */
.L_x_999:
[----:B------:R-:W-:Y:S05]  /*f2c0*/  BSYNC B0 ;  /* 0x0000000000007941 */ /* 0x000fea0003800000 */
.L_x_998:
        /* <DEDUP_REMOVED lines=10> */
.L_x_1001:
[----:B------:R-:W-:Y:S05]  /*f370*/  BSYNC B0 ;  /* 0x0000000000007941 */ /* 0x000fea0003800000 */
.L_x_1000:
        /* <DEDUP_REMOVED lines=10> */
.L_x_1003:
[----:B------:R-:W-:Y:S05]  /*f420*/  BSYNC B0 ;  /* 0x0000000000007941 */ /* 0x000fea0003800000 */
.L_x_1002:
        /* <DEDUP_REMOVED lines=10> */
.L_x_1005:
[----:B------:R-:W-:Y:S05]  /*f4d0*/  BSYNC B0 ;  /* 0x0000000000007941 */ /* 0x000fea0003800000 */
.L_x_1004:
        /* <DEDUP_REMOVED lines=10> */
.L_x_1006:
        /* <DEDUP_REMOVED lines=16> */
.L_x_2405:


//--------------------- .text._ZN5flash16flash_fwd_kernelI23Flash_fwd_kernel_traitsILi256ELi64ELi64ELi4ELb0ELb0EN7cutlass10bfloat16_tE19Flash_kernel_traitsILi256ELi64ELi64ELi4ES3_EELb1ELb0ELb0ELb1ELb0ELb0ELb0ELb1EEEvNS_16Flash_fwd_paramsE --------------------------
	.section	.text._ZN5flash16flash_fwd_kernelI23Flash_fwd_kernel_traitsILi256ELi64ELi64ELi4ELb0ELb0EN7cutlass10bfloat16_tE19Flash_kernel_traitsILi256ELi64ELi64ELi4ES3_EELb1ELb0ELb0ELb1ELb0ELb0ELb0ELb1EEEvNS_16Flash_fwd_paramsE,"ax",@progbits
	.align	128
        .global         _ZN5flash16flash_fwd_kernelI23Flash_fwd_kernel_traitsILi256ELi64ELi64ELi4ELb0ELb0EN7cutlass10bfloat16_tE19Flash_kernel_traitsILi256ELi64ELi64ELi4ES3_EELb1ELb0ELb0ELb1ELb0ELb0ELb0ELb1EEEvNS_16Flash_fwd_paramsE
        .type           _ZN5flash16flash_fwd_kernelI23Flash_fwd_kernel_traitsILi256ELi64ELi64ELi4ELb0ELb0EN7cutlass10bfloat16_tE19Flash_kernel_traitsILi256ELi64ELi64ELi4ES3_EELb1ELb0ELb0ELb1ELb0ELb0ELb0ELb1EEEvNS_16Flash_fwd_paramsE,@function
        .size           _ZN5flash16flash_fwd_kernelI23Flash_fwd_kernel_traitsILi256ELi64ELi64ELi4ELb0ELb0EN7cutlass10bfloat16_tE19Flash_kernel_traitsILi256ELi64ELi64ELi4ES3_EELb1ELb0ELb0ELb1ELb0ELb0ELb0ELb1EEEvNS_16Flash_fwd_paramsE,(.L_x_2406 - _ZN5flash16flash_fwd_kernelI23Flash_fwd_kernel_traitsILi256ELi64ELi64ELi4ELb0ELb0EN7cutlass10bfloat16_tE19Flash_kernel_traitsILi256ELi64ELi64ELi4ES3_EELb1ELb0ELb0ELb1ELb0ELb0ELb0ELb1EEEvNS_16Flash_fwd_paramsE)
        .other          _ZN5flash16flash_fwd_kernelI23Flash_fwd_kernel_traitsILi256ELi64ELi64ELi4ELb0ELb0EN7cutlass10bfloat16_tE19Flash_kernel_traitsILi256ELi64ELi64ELi4ES3_EELb1ELb0ELb0ELb1ELb0ELb0ELb0ELb1EEEvNS_16Flash_fwd_paramsE,@"STO_CUDA_ENTRY STV_DEFAULT"
_ZN5flash16flash_fwd_kernelI23Flash_fwd_kernel_traitsILi256ELi64ELi64ELi4ELb0ELb0EN7cutlass10bfloat16_tE19Flash_kernel_traitsILi256ELi64ELi64ELi4ES3_EELb1ELb0ELb0ELb1ELb0ELb0ELb0ELb1EEEvNS_16Flash_fwd_paramsE:
.text._ZN5flash16flash_fwd_kernelI23Flash_fwd_kernel_traitsILi256ELi64ELi64ELi4ELb0ELb0EN7cutlass10bfloat16_tE19Flash_kernel_traitsILi256ELi64ELi64ELi4ES3_EELb1ELb0ELb0ELb1ELb0ELb0ELb0ELb1EEEvNS_16Flash_fwd_paramsE:
        /* <DEDUP_REMOVED lines=13> */
[----:B------:R-:W-:Y:S01]  /*00d0*/  S2UR UR18, SR_CTAID.X ;  /* 0x00000000001279c3 */ /* 0x000fe20000002500 */
[----:B------:R2:W5:Y:S07]  /*00e0*/  @P2 LDG.E.64 R4, desc[UR30][R2.64] ;  /* 0x0000001e02042981 */ /* 0x00056e000c1e1b00 */
[----:B------:R-:W1:Y:S08]  /*00f0*/  S2UR UR33, SR_CTAID.Y ;  /* 0x00000000002179c3 */ /* 0x000e700000002600 */
[----:B------:R-:W4:Y:S01]  /*0100*/  S2UR UR34, SR_CTAID.Z ;  /* 0x00000000002279c3 */ /* 0x000f220000002700 */
[----:B------:R-:W-:Y:S01]  /*0110*/  UMOV UR17, 0xffffffff ;  /* 0xffffffff00117882 */ /* 0x000fe20000000000 */
[----:B------:R-:W-:-:S06]  /*0120*/  ULDC.U8 UR16, c[0x0][0x388] ;  /* 0x0000e20000107ab9 */ /* 0x000fcc0000000000 */
[----:B------:R-:W5:Y:S01]  /*0130*/  @P2 LDC R0, c[0x0][0x3b0] ;  /* 0x0000ec00ff002b82 */ /* 0x000f620000000800 */
[----:B--2---:R-:W-:Y:S02]  /*0140*/  @P2 IMAD.MOV.U32 R2, RZ, RZ, R9 ;  /* 0x000000ffff022224 */ /* 0x004fe400078e0009 */
[----:B---3--:R-:W-:-:S06]  /*0150*/  @P2 IMAD.MOV.U32 R3, RZ, RZ, R8 ;  /* 0x000000ffff032224 */ /* 0x008fcc00078e0008 */
[----:B------:R-:W2:Y:S01]  /*0160*/  @P2 LDG.E.64 R2, desc[UR30][R2.64] ;  /* 0x0000001e02022981 */ /* 0x000ea2000c1e1b00 */
[----:B------:R-:W-:Y:S02]  /*0170*/  UISETP.NE.U32.AND UP2, UPT, UR6, URZ, UPT ;  /* 0x0000003f0600728c */ /* 0x000fe4000bf45070 */
[----:B-1----:R-:W-:Y:S02]  /*0180*/  UIMAD.WIDE UR8, UR33, 0x4, UR8 ;  /* 0x00000004210878a5 */ /* 0x002fe4000f8e0208 */
[----:B------:R-:W-:Y:S02]  /*0190*/  UISETP.NE.AND.EX UP2, UPT, UR7, URZ, UPT, UP2 ;  /* 0x0000003f0700728c */ /* 0x000fe4000bf45320 */
[----:B----4-:R-:W-:Y:S01]  /*01a0*/  ULOP3.LUT UR4, UR34, UR18, UR33, 0xfe, !UPT ;  /* 0x0000001222047292 */ /* 0x010fe2000f8efe21 */
[----:B------:R-:W-:-:S03]  /*01b0*/  ULDC.U8 UR6, c[0x0][0x3c2] ;  /* 0x0000f08000067ab9 */ /* 0x000fc60000000000 */
[----:B------:R-:W-:Y:S01]  /*01c0*/  PLOP3.LUT P0, PT, PT, PT, UP2, 0x80, 0x0 ;  /* 0x000000000000781c */ /* 0x000fe20003f0f028 */
[----:B------:R-:W-:Y:S01]  /*01d0*/  UISETP.NE.AND UP3, UPT, UR6, URZ, UPT ;  /* 0x0000003f0600728c */ /* 0x000fe2000bf65270 */
[----:B------:R-:W-:Y:S01]  /*01e0*/  LOP3.LUT P3, RZ, R106, UR4, RZ, 0xfc, !PT ;  /* 0x000000046aff7c12 */ /* 0x000fe2000f86fcff */
[----:B------:R-:W-:Y:S01]  /*01f0*/  ULDC.64 UR4, c[0x0][0x300] ;  /* 0x0000c00000047ab9 */ /* 0x000fe20000000a00 */
[----:B------:R-:W-:Y:S01]  /*0200*/  ULDC.64 UR6, c[0x0][0x2f8] ;  /* 0x0000be0000067ab9 */ /* 0x000fe20000000a00 */
        /* <DEDUP_REMOVED lines=31> */
[----:B------:R-:W-:Y:S01]  /*0400*/  UMOV UR8, URZ ;  /* 0x0000003f00087c82 */ /* 0x000fe20008000000 */
[----:B------:R-:W-:Y:S01]  /*0410*/  UMOV UR9, 0xffffffff ;  /* 0xffffffff00097882 */ /* 0x000fe20000000000 */
[----:B------:R-:W-:Y:S02]  /*0420*/  SHF.R.S32.HI R30, RZ, 0x1f, R106 ;  /* 0x0000001fff1e7819 */ /* 0x000fe4000001146a */
[----:B--2---:R-:W-:Y:S02]  /*0430*/  @P0 R2UR UR17, R7 ;  /* 0x00000000071102ca */ /* 0x004fe400000e0000 */
[----:B---3--:R-:W-:Y:S02]  /*0440*/  @P0 R2UR UR19, R6 ;  /* 0x00000000061302ca */ /* 0x008fe400000e0000 */
[----:B------:R-:W-:-:S04]  /*0450*/  ISETP.NE.U32.AND P0, PT, RZ, UR4, PT ;  /* 0x00000004ff007c0c */ /* 0x000fc8000bf05070 */
[----:B------:R-:W-:-:S07]  /*0460*/  ISETP.NE.AND.EX P0, PT, RZ, UR5, PT, P0 ;  /* 0x00000005ff007c0c */ /* 0x000fce000bf05300 */
        /* <DEDUP_REMOVED lines=13> */
.L_x_1007:
[----:B------:R-:W-:-:S05]  /*0540*/  ULDC UR6, c[0x0][0x2c8] ;  /* 0x0000b20000067ab9 */ /* 0x000fca0000000800 */
.L_x_1008:
        /* <DEDUP_REMOVED lines=27> */
[----:B------:R-:W-:Y:S01]  /*0700*/  UISETP.NE.AND UP1, UPT, UR17, -0x1, UPT ;  /* 0xffffffff1100788c */ /* 0x000fe2000bf25270 */
[----:B------:R-:W-:Y:S01]  /*0710*/  LOP3.LUT R0, R6, 0xffffffe0, RZ, 0xc0, !PT ;  /* 0xffffffe006007812 */ /* 0x000fe200078ec0ff */
[----:B------:R-:W-:Y:S01]  /*0720*/  ULDC UR39, c[0x0][0x2d4] ;  /* 0x0000b50000277ab9 */ /* 0x000fe20000000800 */
[----:B------:R-:W-:Y:S01]  /*0730*/  UISETP.NE.AND UP0, UPT, UR9, -0x1, UPT ;  /* 0xffffffff0900788c */ /* 0x000fe2000bf05270 */
[----:B------:R-:W-:Y:S02]  /*0740*/  ULDC UR24, c[0x0][0x2d8] ;  /* 0x0000b60000187ab9 */ /* 0x000fe40000000800 */
[----:B------:R-:W-:Y:S01]  /*0750*/  IMAD.IADD R3, R106, 0x1, -R0 ;  /* 0x000000016a037824 */ /* 0x000fe200078e0a00 */
[----:B------:R-:W-:Y:S02]  /*0760*/  USHF.R.S32.HI UR23, URZ, 0x6, UR23 ;  /* 0x000000063f177899 */ /* 0x000fe40008011417 */
[----:B------:R-:W-:Y:S02]  /*0770*/  PLOP3.LUT P0, PT, PT, PT, UP0, 0x80, 0x0 ;  /* 0x000000000000781c */ /* 0x000fe40003f0f008 */
[----:B------:R-:W-:Y:S01]  /*0780*/  @!UP1 USHF.R.S32.HI UR11, URZ, 0x1f, UR33 ;  /* 0x0000001f3f0b9899 */ /* 0x000fe20008011421 */
[----:B------:R-:W-:Y:S01]  /*0790*/  SHF.R.S32.HI R0, RZ, 0x1f, R3 ;  /* 0x0000001fff007819 */ /* 0x000fe20000011403 */
[----:B------:R-:W-:Y:S01]  /*07a0*/  @!UP1 ULDC.64 UR4, c[0x0][0x228] ;  /* 0x00008a0000049ab9 */ /* 0x000fe20000000a00 */
[----:B------:R-:W-:Y:S01]  /*07b0*/  @UP1 ULDC.64 UR6, c[0x0][0x240] ;  /* 0x0000900000061ab9 */ /* 0x000fe20000000a00 */
[----:B------:R-:W-:-:S02]  /*07c0*/  @!UP1 UIMAD UR11, UR11, UR4, URZ ;  /* 0x000000040b0b92a4 */ /* 0x000fc4000f8e023f */
[----:B------:R-:W-:Y:S02]  /*07d0*/  @UP1 UIMAD.WIDE.U32 UR20, UR17, UR6, URZ ;  /* 0x00000006111412a5 */ /* 0x000fe4000f8e003f */
[----:B------:R-:W-:Y:S02]  /*07e0*/  @!UP1 UIMAD UR5, UR33, UR5, UR11 ;  /* 0x00000005210592a4 */ /* 0x000fe4000f8e020b */
[----:B------:R-:W-:Y:S01]  /*07f0*/  @UP0 UIADD3 UR25, UR8, UR9, URZ ;  /* 0x0000000908190290 */ /* 0x000fe2000fffe03f */
[----:B------:R-:W-:Y:S01]  /*0800*/  ULDC UR11, c[0x0][0x270] ;  /* 0x00009c00000b7ab9 */ /* 0x000fe20000000800 */
[----:B------:R-:W-:Y:S02]  /*0810*/  @UP1 UIMAD UR10, UR17, UR7, UR21 ;  /* 0x00000007110a12a4 */ /* 0x000fe4000f8e0215 */
[----:B------:R-:W-:Y:S02]  /*0820*/  UIMAD UR11, UR33, UR11, UR34 ;  /* 0x0000000b210b72a4 */ /* 0x000fe4000f8e0222 */
[----:B------:R-:W-:-:S02]  /*0830*/  @!UP1 UIMAD.WIDE.U32 UR6, UR33, UR4, URZ ;  /* 0x00000004210692a5 */ /* 0x000fc4000f8e003f */
[----:B------:R-:W-:Y:S02]  /*0840*/  UIMAD UR39, UR11, UR39, UR29 ;  /* 0x000000270b2772a4 */ /* 0x000fe4000f8e021d */
[----:B------:R-:W-:Y:S01]  /*0850*/  USHF.L.U32 UR11, UR11, 0x5, URZ ;  /* 0x000000050b0b7899 */ /* 0x000fe2000800063f */
[----:B------:R-:W-:Y:S01]  /*0860*/  @UP0 ULDC.64 UR12, c[0x0][0x248] ;  /* 0x00009200000c0ab9 */ /* 0x000fe20000000a00 */
[----:B------:R-:W-:Y:S02]  /*0870*/  UIMAD UR39, UR39, UR24, URZ ;  /* 0x00000018272772a4 */ /* 0x000fe4000f8e023f */
[----:B------:R-:W-:Y:S02]  /*0880*/  USHF.R.S32.HI UR4, URZ, 0x1f, UR11 ;  /* 0x0000001f3f047899 */ /* 0x000fe4000801140b */
[----:B------:R-:W-:Y:S01]  /*0890*/  IADD3 R116, P2, P1, R9, UR11, R3 ;  /* 0x0000000b09747c10 */ /* 0x000fe2000f95e003 */
[----:B------:R-:W-:Y:S02]  /*08a0*/  @UP0 UIMAD.WIDE.U32 UR26, UR25, UR12, URZ ;  /* 0x0000000c191a02a5 */ /* 0x000fe4000f8e003f */
[----:B------:R-:W-:-:S02]  /*08b0*/  @UP0 UIMAD UR25, UR25, UR13, URZ ;  /* 0x0000000d191902a4 */ /* 0x000fc4000f8e023f */
[----:B------:R1:W-:Y:S01]  /*08c0*/  STL [R1+0xc8], R116 ;  /* 0x0000c87401007387 */ /* 0x0003e20000100800 */
[----:B------:R-:W-:Y:S01]  /*08d0*/  IADD3.X R114, R8, UR4, R0, P2, P1 ;  /* 0x0000000408727c10 */ /* 0x000fe200097e2400 */
        /* <DEDUP_REMOVED lines=16> */
.L_x_1010:
[----:B------:R-:W-:Y:S01]  /*09e0*/  ULDC UR4, c[0x0][0x278] ;  /* 0x00009e0000047ab9 */ /* 0x000fe20000000800 */
[----:B------:R-:W2:Y:S01]  /*09f0*/  S2R R2, SR_CTAID.Z ;  /* 0x0000000000027919 */ /* 0x000ea20000002700 */
[----:B------:R-:W-:Y:S01]  /*0a00*/  IMAD.U32 R0, RZ, RZ, UR4 ;  /* 0x00000004ff007e24 */ /* 0x000fe2000f8e00ff */
[----:B------:R-:W-:Y:S01]  /*0a10*/  UMOV UR14, URZ ;  /* 0x0000003f000e7c82 */ /* 0x000fe20008000000 */
[----:B------:R-:W-:Y:S01]  /*0a20*/  SHF.R.S32.HI R4, RZ, 0x1f, R3 ;  /* 0x0000001fff047819 */ /* 0x000fe20000011403 */
[----:B------:R-:W-:Y:S01]  /*0a30*/  @UP0 UIADD3 UR9, UR8, UR9, URZ ;  /* 0x0000000908090290 */ /* 0x000fe2000fffe03f */
[----:B------:R-:W-:Y:S01]  /*0a40*/  SHF.R.S32.HI R112, RZ, 0x5, R6 ;  /* 0x00000005ff707819 */ /* 0x000fe20000011406 */
[----:B------:R-:W-:Y:S01]  /*0a50*/  IMAD.U32 R10, RZ, RZ, UR18 ;  /* 0x00000012ff0a7e24 */ /* 0x000fe2000f8e00ff */
[----:B------:R-:W-:Y:S02]  /*0a60*/  IABS R0, R0 ;  /* 0x0000000000007213 */ /* 0x000fe40000000000 */
[----:B------:R-:W-:-:S02]  /*0a70*/  LEA.HI R4, R4, R3, RZ, 0x2 ;  /* 0x0000000304047211 */ /* 0x000fc400078f10ff */
[----:B------:R-:W-:Y:S02]  /*0a80*/  R2UR UR6, R0 ;  /* 0x00000000000672ca */ /* 0x000fe400000e0000 */
[----:B------:R-:W-:-:S11]  /*0a90*/  SHF.R.S32.HI R51, RZ, 0x2, R4 ;  /* 0x00000002ff337819 */ /* 0x000fd60000011404 */
        /* <DEDUP_REMOVED lines=18> */
[----:B------:R-:W-:Y:S01]  /*0bc0*/  IMAD.SHL.U32 R48, R28, 0x8, RZ ;  /* 0x000000081c307824 */ /* 0x000fe200078e00ff */
[----:B------:R-:W-:Y:S01]  /*0bd0*/  SHF.R.U32.HI R5, RZ, 0x3, R0 ;  /* 0x00000003ff057819 */ /* 0x000fe20000011600 */
[----:B------:R-:W-:Y:S02]  /*0be0*/  UMOV UR7, UR15 ;  /* 0x0000000f00077c82 */ /* 0x000fe40008000000 */
[----:B------:R-:W-:Y:S01]  /*0bf0*/  UIMAD.WIDE.U32 UR14, UR7, UR5, URZ ;  /* 0x00000005070e72a5 */ /* 0x000fe2000f8e003f */
[----:B------:R-:W-:Y:S02]  /*0c00*/  LOP3.LUT R2, R0, 0x38, R48, 0xf8, !PT ;  /* 0x0000003800027812 */ /* 0x000fe400078ef830 */
[----:B------:R-:W-:Y:S02]  /*0c10*/  LOP3.LUT R0, R4, 0x7ffffffc, RZ, 0xc0, !PT ;  /* 0x7ffffffc04007812 */ /* 0x000fe400078ec0ff */
[----:B------:R-:W-:Y:S02]  /*0c20*/  LOP3.LUT R5, R2, R5, RZ, 0x3c, !PT ;  /* 0x0000000502057212 */ /* 0x000fe400078e3cff */
[----:B------:R-:W-:Y:S01]  /*0c30*/  UMOV UR22, UR15 ;  /* 0x0000000f00167c82 */ /* 0x000fe20008000000 */
[----:B------:R-:W-:Y:S01]  /*0c40*/  IMAD.IADD R3, R3, 0x1, -R0 ;  /* 0x0000000103037824 */ /* 0x000fe200078e0a00 */
[----:B------:R-:W-:Y:S01]  /*0c50*/  UIADD3 UR7, -UR22, URZ, URZ ;  /* 0x0000003f16077290 */ /* 0x000fe2000fffe13f */
[----:B------:R-:W-:-:S02]  /*0c60*/  SHF.R.S32.HI R0, RZ, 0x1f, R6 ;  /* 0x0000001fff007819 */ /* 0x000fc40000011406 */
[----:B------:R-:W-:Y:S01]  /*0c70*/  LEA.HI R2, R30, R106, RZ, 0x6 ;  /* 0x0000006a1e027211 */ /* 0x000fe200078f30ff */
[----:B------:R-:W-:Y:S01]  /*0c80*/  UIMAD UR5, UR6, UR7, UR5 ;  /* 0x00000007060572a4 */ /* 0x000fe2000f8e0205 */
[----:B------:R-:W-:Y:S01]  /*0c90*/  LEA.HI R0, R0, R112, RZ, 0x2 ;  /* 0x0000007000007211 */ /* 0x000fe200078f10ff */
[----:B------:R-:W-:Y:S01]  /*0ca0*/  IMAD.SHL.U32 R4, R3, 0x2, RZ ;  /* 0x0000000203047824 */ /* 0x000fe200078e00ff */
[----:B------:R-:W-:Y:S01]  /*0cb0*/  SHF.R.S32.HI R49, RZ, 0x1f, R48 ;  /* 0x0000001fff317819 */ /* 0x000fe20000011430 */
[----:B------:R-:W-:Y:S01]  /*0cc0*/  UISETP.GT.U32.AND UP1, UPT, UR6, UR5, UPT ;  /* 0x000000050600728c */ /* 0x000fe2000bf24070 */
[----:B------:R-:W-:Y:S01]  /*0cd0*/  LOP3.LUT R0, R0, 0xffffffc, RZ, 0xc0, !PT ;  /* 0x0ffffffc00007812 */ /* 0x000fe200078ec0ff */
[----:B------:R-:W-:-:S04]  /*0ce0*/  IMAD.SHL.U32 R2, R2, 0x8, RZ ;  /* 0x0000000802027824 */ /* 0x000fc800078e00ff */
[----:B------:R-:W-:Y:S01]  /*0cf0*/  IMAD.IADD R0, R112, 0x1, -R0 ;  /* 0x0000000170007824 */ /* 0x000fe200078e0a00 */
[----:B------:R-:W-:-:S03]  /*0d00*/  LOP3.LUT R213, R5, 0xfffffe00, R2, 0xf8, !PT ;  /* 0xfffffe0005d57812 */ /* 0x000fc600078ef802 */
[----:B------:R-:W-:Y:S01]  /*0d10*/  IMAD R5, R0, 0x10, R51 ;  /* 0x0000001000057824 */ /* 0x000fe200078e0233 */
[----:B------:R-:W-:Y:S02]  /*0d20*/  @!UP1 UIADD3 UR5, UR5, -UR6, URZ ;  /* 0x8000000605059290 */ /* 0x000fe4000fffe03f */
[----:B------:R-:W-:Y:S02]  /*0d30*/  @!UP1 UIADD3 UR22, UR22, 0x1, URZ ;  /* 0x0000000116169890 */ /* 0x000fe4000fffe03f */
[----:B------:R-:W-:Y:S02]  /*0d40*/  UISETP.GE.U32.AND UP2, UPT, UR5, UR6, UPT ;  /* 0x000000060500728c */ /* 0x000fe4000bf46070 */
[----:B------:R-:W-:Y:S02]  /*0d50*/  ULOP3.LUT UR6, UR34, UR4, URZ, 0x3c, !UPT ;  /* 0x0000000422067292 */ /* 0x000fe4000f8e3c3f */
[----:B------:R-:W-:Y:S02]  /*0d60*/  USHF.R.S32.HI UR5, URZ, 0x1f, UR34 ;  /* 0x0000001f3f057899 */ /* 0x000fe40008011422 */
        /* <DEDUP_REMOVED lines=25> */
.L_x_1011:
[----:B------:R-:W-:Y:S01]  /*0f00*/  ULDC.64 UR8, c[0x0][0x258] ;  /* 0x0000960000087ab9 */ /* 0x000fe20000000a00 */
[C---:B------:R-:W-:Y:S01]  /*0f10*/  IADD3 R2, P0, R48.reuse, UR20, RZ ;  /* 0x0000001430027c10 */ /* 0x040fe2000ff1e0ff */
[----:B------:R-:W-:Y:S01]  /*0f20*/  UIMAD UR15, UR5, UR8, URZ ;  /* 0x00000008050f72a4 */ /* 0x000fe2000f8e023f */
[----:B------:R-:W2:Y:S01]  /*0f30*/  S2UR UR4, SR_CgaCtaId ;  /* 0x00000000000479c3 */ /* 0x000ea20000008800 */
[C---:B------:R-:W-:Y:S01]  /*0f40*/  IADD3 R120, R48.reuse, 0x40, RZ ;  /* 0x0000004030787810 */ /* 0x040fe20007ffe0ff */
[----:B------:R-:W-:Y:S01]  /*0f50*/  IMAD.U32 R0, RZ, RZ, UR8 ;  /* 0x00000008ff007e24 */ /* 0x000fe2000f8e00ff */
[----:B------:R-:W-:Y:S01]  /*0f60*/  IADD3.X R3, R49, UR10, RZ, P0, !PT ;  /* 0x0000000a31037c10 */ /* 0x000fe200087fe4ff */
[----:B------:R-:W-:Y:S01]  /*0f70*/  UIMAD UR15, UR34, UR9, UR15 ;  /* 0x00000009220f72a4 */ /* 0x000fe2000f8e020f */
[C---:B------:R-:W-:Y:S01]  /*0f80*/  VIADD R117, R48.reuse, 0x80 ;  /* 0x0000008030757836 */ /* 0x040fe20000000000 */
[----:B------:R-:W-:Y:S01]  /*0f90*/  ULDC.64 UR10, c[0x0][0x260] ;  /* 0x00009800000a7ab9 */ /* 0x000fe20000000a00 */
[----:B------:R-:W-:Y:S01]  /*0fa0*/  ULDC.64 UR8, c[0x0][0x268] ;  /* 0x00009a0000087ab9 */ /* 0x000fe20000000a00 */
[----:B------:R-:W-:Y:S01]  /*0fb0*/  IADD3 R115, R48, 0xc0, RZ ;  /* 0x000000c030737810 */ /* 0x000fe20007ffe0ff */
[----:B------:R-:W-:Y:S01]  /*0fc0*/  IMAD.U32 R32, RZ, RZ, UR10 ;  /* 0x0000000aff207e24 */ /* 0x000fe2000f8e00ff */
[----:B------:R-:W-:Y:S01]  /*0fd0*/  MOV R31, UR8 ;  /* 0x00000008001f7c02 */ /* 0x000fe20008000f00 */
[----:B------:R3:W-:Y:S01]  /*0fe0*/  STL [R1+0x80], R120 ;  /* 0x0000807801007387 */ /* 0x0007e20000100800 */
[----:B------:R-:W-:Y:S01]  /*0ff0*/  UIADD3 UR38, -UR29, UR19, URZ ;  /* 0x000000131d267290 */ /* 0x000fe2000fffe13f */
[----:B------:R-:W-:Y:S01]  /*1000*/  IMAD.WIDE.U32 R14, R0, UR34, R2 ;  /* 0x00000022000e7c25 */ /* 0x000fe2000f8e0002 */
[----:B------:R-:W-:Y:S01]  /*1010*/  UMOV UR40, 0x400 ;  /* 0x0000040000287882 */ /* 0x000fe20000000000 */
[----:B------:R3:W-:Y:S01]  /*1020*/  STL [R1+0x74], R117 ;  /* 0x0000747501007387 */ /* 0x0007e20000100800 */
[----:B------:R-:W-:Y:S01]  /*1030*/  UIMAD UR35, UR14, UR10, URZ ;  /* 0x0000000a0e2372a4 */ /* 0x000fe2000f8e023f */
[C---:B------:R-:W-:Y:S01]  /*1040*/  VIADD R23, R168.reuse, 0x10 ;  /* 0x00000010a8177836 */ /* 0x040fe20000000000 */
[C---:B------:R-:W-:Y:S01]  /*1050*/  ISETP.GE.AND P0, PT, R168.reuse, UR38, PT ;  /* 0x00000026a8007c0c */ /* 0x040fe2000bf06270 */
[----:B------:R3:W-:Y:S01]  /*1060*/  STL [R1+0x84], R115 ;  /* 0x0000847301007387 */ /* 0x0007e20000100800 */
[----:B------:R-:W-:Y:S01]  /*1070*/  UIADD3 UR21, UR23, -0x1, URZ ;  /* 0xffffffff17157890 */ /* 0x000fe2000fffe03f */
[C---:B------:R-:W-:Y:S01]  /*1080*/  IADD3 R26, R168.reuse, 0x20, RZ ;  /* 0x00000020a81a7810 */ /* 0x040fe20007ffe0ff */
[----:B------:R-:W-:Y:S01]  /*1090*/  UIMAD UR14, UR14, UR8, URZ ;  /* 0x000000080e0e72a4 */ /* 0x000fe2000f8e023f */
[----:B------:R3:W-:Y:S01]  /*10a0*/  STL [R1+0xcc], R32 ;  /* 0x0000cc2001007387 */ /* 0x0007e20000100800 */
[----:B--2---:R-:W-:Y:S01]  /*10b0*/  ULEA UR4, UR4, UR40, 0x18 ;  /* 0x0000002804047291 */ /* 0x004fe2000f8ec03f */
[----:B------:R-:W-:Y:S01]  /*10c0*/  VIADD R13, R15, UR15 ;  /* 0x0000000f0f0d7c36 */ /* 0x000fe20008000000 */
[----:B------:R-:W-:Y:S01]  /*10d0*/  UIMAD UR11, UR22, UR11, UR35 ;  /* 0x0000000b160b72a4 */ /* 0x000fe2000f8e0223 */
[----:B------:R3:W-:Y:S01]  /*10e0*/  STL [R1+0xd0], R31 ;  /* 0x0000d01f01007387 */ /* 0x0007e20000100800 */
[----:B------:R-:W-:Y:S01]  /*10f0*/  UIMAD UR20, UR21, -0x40, UR32 ;  /* 0xffffffc0151478a4 */ /* 0x000fe2000f8e0220 */
[----:B------:R-:W-:Y:S01]  /*1100*/  BSSY B0, `(.L_x_1012) ;  /* 0x0000035000007945 */ /* 0x000fe20003800000 */
[----:B------:R-:W-:Y:S01]  /*1110*/  UIMAD UR35, UR22, UR9, UR14 ;  /* 0x00000009162372a4 */ /* 0x000fe2000f8e020e */
[----:B------:R-:W-:Y:S01]  /*1120*/  IMAD R104, R5, UR24, R4 ;  /* 0x0000001805687c24 */ /* 0x000fe2000f8e0204 */
[----:B------:R-:W-:Y:S01]  /*1130*/  ISETP.GE.AND P1, PT, R23, UR38, PT ;  /* 0x0000002617007c0c */ /* 0x000fe2000bf26270 */
[----:B------:R-:W-:Y:S01]  /*1140*/  VIADD R27, R168, 0x30 ;  /* 0x00000030a81b7836 */ /* 0x000fe20000000000 */
        /* <DEDUP_REMOVED lines=48> */
.L_x_1013:
[----:B------:R-:W-:Y:S05]  /*1450*/  BSYNC B0 ;  /* 0x0000000000007941 */ /* 0x000fea0003800000 */
.L_x_1012:
[----:B------:R-:W-:Y:S01]  /*1460*/  ULEA UR8, UR23, UR39, 0x6 ;  /* 0x0000002717087291 */ /* 0x000fe2000f8e303f */
[C---:B--2-4-:R-:W-:Y:S01]  /*1470*/  IMAD R2, R169.reuse, UR12, RZ ;  /* 0x0000000ca9027c24 */ /* 0x054fe2000f8e02ff */
[----:B------:R-:W-:Y:S01]  /*1480*/  BSSY B0, `(.L_x_1014) ;  /* 0x000003a000007945 */ /* 0x000fe20003800000 */
[----:B------:R-:W-:Y:S01]  /*1490*/  IMAD R0, R169, UR6, RZ ;  /* 0x00000006a9007c24 */ /* 0x000fe2000f8e02ff */
[----:B------:R-:W-:Y:S01]  /*14a0*/  UIADD3 UR8, UR8, -0x40, URZ ;  /* 0xffffffc008087890 */ /* 0x000fe2000fffe03f */
[----:B------:R-:W-:Y:S01]  /*14b0*/  ISETP.GE.AND P6, PT, R27, UR38, PT ;  /* 0x000000261b007c0c */ /* 0x000fe2000bfc6270 */
[----:B------:R-:W-:Y:S01]  /*14c0*/  IMAD.WIDE.U32 R24, R168, UR6, R48 ;  /* 0x00000006a8187c25 */ /* 0x000fe2000f8e0030 */
[----:B------:R-:W-:-:S03]  /*14d0*/  IADD3 R16, P5, R20, UR26, RZ ;  /* 0x0000001a14107c10 */ /* 0x000fc6000ffbe0ff */
[----:B------:R-:W-:Y:S01]  /*14e0*/  IADD3 R145, P0, R104, UR8, RZ ;  /* 0x0000000868917c10 */ /* 0x000fe2000ff1e0ff */
[C---:B------:R-:W-:Y:S01]  /*14f0*/  IMAD R22, R168.reuse, UR13, R2 ;  /* 0x0000000da8167c24 */ /* 0x040fe2000f8e0202 */
[----:B------:R-:W-:Y:S01]  /*1500*/  MOV R105, UR8 ;  /* 0x0000000800697c02 */ /* 0x000fe20008000f00 */
        /* <DEDUP_REMOVED lines=12> */
[----:B------:R-:W2:Y:S01]  /*15d0*/  @!P1 LDC.64 R6, c[0x0][0x210] ;  /* 0x00008400ff069b82 */ /* 0x000ea20000000a00 */
[----:B------:R-:W-:Y:S01]  /*15e0*/  IMAD R0, R4, UR9, R0 ;  /* 0x0000000904007c24 */ /* 0x000fe2000f8e0200 */
[----:B------:R4:W-:Y:S03]  /*15f0*/  @P1 STS.128 [R213+0x800], RZ ;  /* 0x000800ffd5001388 */ /* 0x0009e60000000c00 */
[----:B------:R-:W-:Y:S01]  /*1600*/  IMAD.IADD R0, R3, 0x1, R0 ;  /* 0x0000000103007824 */ /* 0x000fe200078e0200 */
[----:B--2---:R-:W-:-:S04]  /*1610*/  @!P1 LEA R4, P2, R2, R6, 0x1 ;  /* 0x0000000602049211 */ /* 0x004fc800078408ff */
[C---:B------:R-:W-:Y:S02]  /*1620*/  @!P1 LEA.HI.X R5, R2.reuse, R7, R0, 0x1, P2 ;  /* 0x0000000702059211 */ /* 0x040fe400010f0c00 */
[----:B------:R-:W-:Y:S01]  /*1630*/  ISETP.GE.AND P2, PT, R117, UR10, PT ;  /* 0x0000000a75007c0c */ /* 0x000fe2000bf46270 */
[----:B------:R-:W2:Y:S02]  /*1640*/  @!P3 LDC.64 R6, c[0x0][0x210] ;  /* 0x00008400ff06bb82 */ /* 0x000ea40000000a00 */
[----:B------:R-:W-:Y:S01]  /*1650*/  @!PT LDS RZ, [RZ] ;  /* 0x00000000fffff984 */ /* 0x000fe20000000800 */
[----:B------:R-:W-:Y:S01]  /*1660*/  @!PT LDS RZ, [RZ] ;  /* 0x00000000fffff984 */ /* 0x000fe20000000800 */
[----:B------:R-:W-:Y:S01]  /*1670*/  @!PT LDS RZ, [RZ] ;  /* 0x00000000fffff984 */ /* 0x000fe20000000800 */
[----:B------:R5:W-:Y:S04]  /*1680*/  @!P1 LDGSTS.E.BYPASS.LTC128B.128 [R213+0x800], desc[UR30][R4.64] ;  /* 0x0080000004d59fae */ /* 0x000be8000b901d5e */
[----:B------:R4:W-:Y:S06]  /*1690*/  @P3 STS.128 [R213+0x2800], RZ ;  /* 0x002800ffd5003388 */ /* 0x0009ec0000000c00 */
[----:B------:R-:W5:Y:S01]  /*16a0*/  @!P2 LDC.64 R8, c[0x0][0x210] ;  /* 0x00008400ff08ab82 */ /* 0x000f620000000a00 */
[----:B--2---:R-:W-:-:S04]  /*16b0*/  @!P3 LEA R6, P1, R2, R6, 0x1 ;  /* 0x000000060206b211 */ /* 0x004fc800078208ff */
        /* <DEDUP_REMOVED lines=22> */
.L_x_1015:
[----:B------:R-:W-:Y:S05]  /*1820*/  BSYNC B0 ;  /* 0x0000000000007941 */ /* 0x000fea0003800000 */
.L_x_1014:
        /* <DEDUP_REMOVED lines=49> */
.L_x_1017:
[----:B------:R-:W-:Y:S05]  /*1b40*/  BSYNC B0 ;  /* 0x0000000000007941 */ /* 0x000fea0003800000 */
.L_x_1016:
[----:B------:R-:W-:Y:S01]  /*1b50*/  IADD3.X R17, R21, UR25, R22, P5, !PT ;  /* 0x0000001915117c10 */ /* 0x000fe2000affe416 */
[----:B------:R-:W-:Y:S01]  /*1b60*/  USHF.L.U64.HI UR10, UR12, 0x6, UR13 ;  /* 0x000000060c0a7899 */ /* 0x000fe2000801020d */
[----:B------:R-:W-:Y:S01]  /*1b70*/  BSSY B0, `(.L_x_1018) ;  /* 0x0000034000007945 */ /* 0x000fe20003800000 */
[----:B------:R-:W-:Y:S01]  /*1b80*/  USHF.L.U32 UR14, UR12, 0x6, URZ ;  /* 0x000000060c0e7899 */ /* 0x000fe2000800063f */
[----:B---3--:R-:W-:-:S05]  /*1b90*/  IMAD.WIDE.U32 R32, R32, UR22, R16 ;  /* 0x0000001620207c25 */ /* 0x008fca000f8e0010 */
        /* <DEDUP_REMOVED lines=49> */
.L_x_1019:
[----:B------:R-:W-:Y:S05]  /*1eb0*/  BSYNC B0 ;  /* 0x0000000000007941 */ /* 0x000fea0003800000 */
.L_x_1018:
        /* <DEDUP_REMOVED lines=9> */
[----:B-12---:R-:W-:Y:S01]  /*1f50*/  IMAD.WIDE.U32 R2, R113, UR21, R118 ;  /* 0x0000001571027c25 */ /* 0x006fe2000f8e0076 */
[----:B------:R-:W-:-:S04]  /*1f60*/  ISETP.GE.AND P1, PT, R23, UR20, PT ;  /* 0x0000001417007c0c */ /* 0x000fc8000bf26270 */
[----:B----4-:R-:W-:Y:S02]  /*1f70*/  IADD3 R5, R3, UR8, RZ ;  /* 0x0000000803057c10 */ /* 0x010fe4000fffe0ff */
        /* <DEDUP_REMOVED lines=39> */
.L_x_1021:
[----:B------:R-:W-:Y:S05]  /*21f0*/  BSYNC B0 ;  /* 0x0000000000007941 */ /* 0x000fea0003800000 */
.L_x_1020:
[----:B------:R-:W-:Y:S01]  /*2200*/  USHF.L.U64.HI UR15, UR12, 0x4, UR13 ;  /* 0x000000040c0f7899 */ /* 0x000fe2000801020d */
[----:B------:R-:W-:Y:S01]  /*2210*/  BSSY B0, `(.L_x_1022) ;  /* 0x000002d000007945 */ /* 0x000fe20003800000 */
[----:B------:R-:W-:Y:S01]  /*2220*/  USHF.L.U32 UR38, UR12, 0x4, URZ ;  /* 0x000000040c267899 */ /* 0x000fe2000800063f */
[----:B------:R-:W-:Y:S02]  /*2230*/  ISETP.GE.AND P5, PT, R26, UR20, PT ;  /* 0x000000141a007c0c */ /* 0x000fe4000bfa6270 */
[----:B------:R-:W-:Y:S01]  /*2240*/  ISETP.GE.AND P6, PT, R27, UR20, PT ;  /* 0x000000141b007c0c */ /* 0x000fe2000bfc6270 */
[----:B------:R-:W-:-:S12]  /*2250*/  @P1 BRA `(.L_x_1023) ;  /* 0x0000000000a01947 */ /* 0x000fd80003800000 */
[----:B------:R-:W-:Y:S01]  /*2260*/  ULDC UR8, c[0x0][0x2d0] ;  /* 0x0000b40000087ab9 */ /* 0x000fe20000000800 */
[----:B------:R-:W-:Y:S02]  /*2270*/  IADD3 R0, P1, R2, UR38, RZ ;  /* 0x0000002602007c10 */ /* 0x000fe4000ff3e0ff */
[----:B------:R-:W-:Y:S02]  /*2280*/  ISETP.GE.AND P2, PT, R48, UR8, PT ;  /* 0x0000000830007c0c */ /* 0x000fe4000bf46270 */
[----:B------:R-:W-:Y:S02]  /*2290*/  ISETP.GE.AND P4, PT, R120, UR8, PT ;  /* 0x0000000878007c0c */ /* 0x000fe4000bf86270 */
[----:B------:R-:W-:Y:S02]  /*22a0*/  ISETP.GE.AND P3, PT, R117, UR8, PT ;  /* 0x0000000875007c0c */ /* 0x000fe4000bf66270 */
[----:B--2---:R-:W-:-:S07]  /*22b0*/  IADD3.X R10, R5, UR15, RZ, P1, !PT ;  /* 0x0000000f050a7c10 */ /* 0x004fce0008ffe4ff */
[----:B-1----:R-:W1:Y:S01]  /*22c0*/  @!P2 LDC.64 R6, c[0x0][0x218] ;  /* 0x00008600ff06ab82 */ /* 0x002e620000000a00 */
        /* <DEDUP_REMOVED lines=33> */
.L_x_1023:
[----:B------:R-:W-:Y:S05]  /*24e0*/  BSYNC B0 ;  /* 0x0000000000007941 */ /* 0x000fea0003800000 */
.L_x_1022:
        /* <DEDUP_REMOVED lines=44> */
.L_x_1025:
[----:B------:R-:W-:Y:S05]  /*27b0*/  BSYNC B0 ;  /* 0x0000000000007941 */ /* 0x000fea0003800000 */
.L_x_1024:
        /* <DEDUP_REMOVED lines=16> */
[C-C-:B------:R-:W-:Y:S02]  /*28c0*/  @!P6 LEA.HI.X R9, R2.reuse, R9, R0.reuse, 0x1, P1 ;  /* 0x000000090209e211 */ /* 0x140fe400008f0c00 */
        /* <DEDUP_REMOVED lines=28> */
.L_x_1027:
[----:B------:R-:W-:Y:S05]  /*2a90*/  BSYNC B0 ;  /* 0x0000000000007941 */ /* 0x000fea0003800000 */
.L_x_1026:
        /* <DEDUP_REMOVED lines=10> */
[----:B------:R-:W-:Y:S01]  /*2b40*/  @UP1 ULDC UR5, c[0x0][0x2e8] ;  /* 0x0000ba0000051ab9 */ /* 0x000fe20000000800 */
[----:B------:R-:W-:Y:S01]  /*2b50*/  @UP1 UIMAD.WIDE.U32 UR42, UR33, UR8, UR42 ;  /* 0x00000008212a12a5 */ /* 0x000fe2000f8e002a */
[----:B------:R-:W-:-:S04]  /*2b60*/  DEPBAR.LE SB0, 0x0 ;  /* 0x000080000000791a */ /* 0x000fc80000000000 */
[----:B------:R-:W-:Y:S02]  /*2b70*/  @UP1 UIMAD UR9, UR33, UR9, UR40 ;  /* 0x00000009210912a4 */ /* 0x000fe4000f8e0228 */
[----:B------:R-:W-:Y:S02]  /*2b80*/  @UP1 ULEA UR12, UP0, UR42, UR12, 0x2 ;  /* 0x0000000c2a0c1291 */ /* 0x000fe4000f80103f */
[----:B------:R-:W-:-:S04]  /*2b90*/  @UP1 UIADD3 UR9, UR43, UR9, URZ ;  /* 0x000000092b091290 */ /* 0x000fc8000fffe03f */
[----:B------:R-:W-:Y:S01]  /*2ba0*/  @UP1 ULEA.HI.X UR13, UR42, UR13, UR9, 0x2, UP0 ;  /* 0x0000000d2a0d1291 */ /* 0x000fe200080f1409 */
[----:B------:R-:W-:-:S05]  /*2bb0*/  IMAD.U32 R2, RZ, RZ, UR12 ;  /* 0x0000000cff027e24 */ /* 0x000fca000f8e00ff */
[----:B------:R-:W-:-:S05]  /*2bc0*/  IMAD.U32 R3, RZ, RZ, UR13 ;  /* 0x0000000dff037e24 */ /* 0x000fca000f8e00ff */
[----:B-12-4-:R1:W2:Y:S01]  /*2bd0*/  @P2 LDG.E R7, desc[UR30][R2.64] ;  /* 0x0000001e02072981 */ /* 0x0162a2000c1e1900 */
[----:B------:R-:W-:Y:S01]  /*2be0*/  BAR.SYNC.DEFER_BLOCKING 0x0 ;  /* 0x0000000000007b1d */ /* 0x000fe20000010000 */
[----:B------:R-:W-:Y:S01]  /*2bf0*/  ISETP.GE.AND P4, PT, R168, UR20, PT ;  /* 0x00000014a8007c0c */ /* 0x000fe2000bf86270 */
[----:B------:R-:W-:Y:S01]  /*2c00*/  UIMAD.WIDE.U32 UR8, UR21, UR6, URZ ;  /* 0x00000006150872a5 */ /* 0x000fe2000f8e003f */
[----:B------:R-:W-:-:S03]  /*2c10*/  ISETP.GE.AND P1, PT, R23, UR20, PT ;  /* 0x0000001417007c0c */ /* 0x000fc6000bf26270 */
[----:B------:R-:W-:Y:S01]  /*2c20*/  BSSY B0, `(.L_x_1028) ;  /* 0x0000058000007945 */ /* 0x000fe20003800000 */
[----:B-1----:R-:W-:-:S07]  /*2c30*/  LEA.HI R3, R30, R106, RZ, 0x4 ;  /* 0x0000006a1e037211 */ /* 0x002fce00078f20ff */
[----:B------:R1:W-:Y:S01]  /*2c40*/  @P4 STS.128 [R213+0x10000], RZ ;  /* 0x010000ffd5004388 */ /* 0x0003e20000000c00 */
[C---:B------:R-:W-:Y:S02]  /*2c50*/  LOP3.LUT R0, R3.reuse, 0xfffffff0, RZ, 0xc0, !PT ;  /* 0xfffffff003007812 */ /* 0x040fe400078ec0ff */
[----:B------:R-:W-:Y:S01]  /*2c60*/  SHF.R.S32.HI R2, RZ, 0x4, R3 ;  /* 0x00000004ff027819 */ /* 0x000fe20000011403 */
[----:B------:R1:W-:Y:S02]  /*2c70*/  @P4 STS.128 [R213+0x12000], RZ ;  /* 0x012000ffd5004388 */ /* 0x0003e40000000c00 */
[----:B------:R-:W-:Y:S01]  /*2c80*/  IMAD.IADD R0, R106, 0x1, -R0 ;  /* 0x000000016a007824 */ /* 0x000fe200078e0a00 */
[----:B------:R-:W-:Y:S01]  /*2c90*/  LEA.HI R3, R3, R2, RZ, 0x1 ;  /* 0x0000000203037211 */ /* 0x000fe200078f08ff */
[----:B------:R1:W-:Y:S03]  /*2ca0*/  @P4 STS.128 [R213+0x14000], RZ ;  /* 0x014000ffd5004388 */ /* 0x0003e60000000c00 */
[----:B------:R-:W-:Y:S01]  /*2cb0*/  SHF.R.S32.HI R4, RZ, 0x1f, R0 ;  /* 0x0000001fff047819 */ /* 0x000fe20000011400 */
[----:B------:R1:W-:Y:S01]  /*2cc0*/  @P4 STS.128 [R213+0x16000], RZ ;  /* 0x016000ffd5004388 */ /* 0x0003e20000000c00 */
[----:B------:R-:W-:-:S02]  /*2cd0*/  LOP3.LUT R3, R3, 0xfffffffe, RZ, 0xc0, !PT ;  /* 0xfffffffe03037812 */ /* 0x000fc400078ec0ff */
[----:B------:R-:W-:-:S03]  /*2ce0*/  LEA.HI R5, R4, R0, RZ, 0x3 ;  /* 0x0000000004057211 */ /* 0x000fc600078f18ff */
[----:B------:R-:W-:Y:S01]  /*2cf0*/  IMAD.IADD R12, R2, 0x1, -R3 ;  /* 0x00000001020c7824 */ /* 0x000fe200078e0a03 */
[C---:B------:R-:W-:Y:S01]  /*2d00*/  LOP3.LUT R4, R5.reuse, 0xfffffff8, RZ, 0xc0, !PT ;  /* 0xfffffff805047812 */ /* 0x040fe200078ec0ff */
[----:B------:R-:W-:Y:S02]  /*2d10*/  IMAD.SHL.U32 R5, R5, 0x40, RZ ;  /* 0x0000004005057824 */ /* 0x000fe400078e00ff */
[----:B------:R-:W-:Y:S02]  /*2d20*/  IMAD.SHL.U32 R2, R12, 0x8, RZ ;  /* 0x000000080c027824 */ /* 0x000fe400078e00ff */
[----:B------:R-:W-:Y:S02]  /*2d30*/  IMAD.IADD R50, R0, 0x1, -R4 ;  /* 0x0000000100327824 */ /* 0x000fe400078e0a04 */
[----:B------:R-:W2:Y:S01]  /*2d40*/  @P2 MUFU.RCP R4, UR5 ;  /* 0x0000000500042d08 */ /* 0x000ea20008001000 */
[----:B------:R-:W-:Y:S01]  /*2d50*/  UIMAD UR5, UR39, UR6, URZ ;  /* 0x00000006270572a4 */ /* 0x000fe2000f8e023f */
[----:B------:R-:W-:-:S03]  /*2d60*/  IMAD.SHL.U32 R0, R50, 0x40, RZ ;  /* 0x0000004032007824 */ /* 0x000fc600078e00ff */
[----:B------:R-:W-:Y:S02]  /*2d70*/  UIMAD UR5, UR21, UR7, UR5 ;  /* 0x00000007150572a4 */ /* 0x000fe4000f8e0205 */
[----:B------:R-:W-:Y:S02]  /*2d80*/  LOP3.LUT R0, R0, 0x1c0, RZ, 0xc0, !PT ;  /* 0x000001c000007812 */ /* 0x000fe400078ec0ff */
[----:B------:R-:W-:Y:S02]  /*2d90*/  UIADD3 UR5, UR9, UR5, URZ ;  /* 0x0000000509057290 */ /* 0x000fe4000fffe03f */
[----:B------:R-:W-:Y:S02]  /*2da0*/  LOP3.LUT R3, R0, 0x8, R2, 0xf8, !PT ;  /* 0x0000000800037812 */ /* 0x000fe400078ef802 */
[----:B------:R-:W-:Y:S02]  /*2db0*/  SHF.R.U32.HI R0, RZ, 0x3, R0 ;  /* 0x00000003ff007819 */ /* 0x000fe40000011600 */
[----:B------:R-:W-:-:S02]  /*2dc0*/  IADD3 R2, P3, R24, UR28, RZ ;  /* 0x0000001c18027c10 */ /* 0x000fc4000ff7e0ff */
[----:B------:R-:W-:Y:S01]  /*2dd0*/  LOP3.LUT R8, R3, R0, RZ, 0x3c, !PT ;  /* 0x0000000003087212 */ /* 0x000fe200078e3cff */
[----:B------:R-:W-:Y:S01]  /*2de0*/  IMAD.SHL.U32 R0, R28, 0x40, RZ ;  /* 0x000000401c007824 */ /* 0x000fe200078e00ff */
[----:B------:R-:W-:Y:S02]  /*2df0*/  IADD3.X R3, R25, UR27, R29, P3, !PT ;  /* 0x0000001b19037c10 */ /* 0x000fe40009ffe41d */
[----:B------:R-:W-:Y:S02]  /*2e00*/  LOP3.LUT R5, R8, 0xfffffe00, R5, 0xf8, !PT ;  /* 0xfffffe0008057812 */ /* 0x000fe400078ef805 */
[----:B------:R-:W-:Y:S01]  /*2e10*/  LOP3.LUT R0, R0, 0x1c0, RZ, 0xc0, !PT ;  /* 0x000001c000007812 */ /* 0x000fe200078ec0ff */
[----:B------:R-:W-:-:S04]  /*2e20*/  IMAD.WIDE.U32 R10, R31, UR22, R2 ;  /* 0x000000161f0a7c25 */ /* 0x000fc8000f8e0002 */
[----:B------:R-:W-:Y:S01]  /*2e30*/  VIADD R9, R11, UR35 ;  /* 0x000000230b097c36 */ /* 0x000fe20008000000 */
[----:B------:R1:W-:Y:S01]  /*2e40*/  STL.64 [R1+0xb8], R10 ;  /* 0x0000b80a01007387 */ /* 0x0003e20000100a00 */
[----:B------:R-:W-:Y:S02]  /*2e50*/  IMAD.U32 R2, RZ, RZ, UR8 ;  /* 0x00000008ff027e24 */ /* 0x000fe4000f8e00ff */
[----:B------:R-:W-:Y:S01]  /*2e60*/  IMAD.U32 R3, RZ, RZ, UR9 ;  /* 0x00000009ff037e24 */ /* 0x000fe2000f8e00ff */
[----:B------:R1:W-:Y:S01]  /*2e70*/  STL [R1+0xac], R9 ;  /* 0x0000ac0901007387 */ /* 0x0003e20000100800 */
[----:B------:R-:W-:Y:S01]  /*2e80*/  IMAD.U32 R3, RZ, RZ, UR5 ;  /* 0x00000005ff037e24 */ /* 0x000fe2000f8e00ff */
[----:B------:R-:W-:Y:S01]  /*2e90*/  LEA R6, P3, R2, R10, 0x6 ;  /* 0x0000000a02067211 */ /* 0x000fe200078630ff */
[----:B------:R-:W-:Y:S01]  /*2ea0*/  UMOV UR5, URZ ;  /* 0x0000003f00057c82 */ /* 0x000fe20008000000 */
[----:B--2---:R-:W-:Y:S01]  /*2eb0*/  @P2 FMUL.FTZ R7, R7, R4 ;  /* 0x0000000407072220 */ /* 0x004fe20000410000 */
[----:B------:R-:W-:-:S04]  /*2ec0*/  IMAD.SHL.U32 R4, R168, 0x8, RZ ;  /* 0x00000008a8047824 */ /* 0x000fc800078e00ff */
[----:B------:R-:W-:Y:S02]  /*2ed0*/  @P2 R2UR UR8, R7 ;  /* 0x00000000070822ca */ /* 0x000fe400000e0000 */
[----:B------:R-:W-:Y:S02]  /*2ee0*/  LOP3.LUT R4, R0, 0x8, R4, 0xf8, !PT ;  /* 0x0000000800047812 */ /* 0x000fe400078ef804 */
[----:B------:R-:W-:Y:S02]  /*2ef0*/  SHF.R.U32.HI R0, RZ, 0x3, R0 ;  /* 0x00000003ff007819 */ /* 0x000fe40000011600 */
[----:B------:R-:W-:Y:S02]  /*2f00*/  LEA.HI.X R7, R2, R9, R3, 0x6, P3 ;  /* 0x0000000902077211 */ /* 0x000fe400018f3403 */
[----:B------:R-:W-:-:S05]  /*2f10*/  LOP3.LUT R0, R4, R0, RZ, 0x3c, !PT ;  /* 0x0000000004007212 */ /* 0x000fca00078e3cff */
        /* <DEDUP_REMOVED lines=40> */
.L_x_1029:
[----:B------:R-:W-:Y:S05]  /*31a0*/  BSYNC B0 ;  /* 0x0000000000007941 */ /* 0x000fea0003800000 */
.L_x_1028:
[----:B------:R4:W-:Y:S01]  /*31b0*/  @P1 STS.128 [R213+0x10800], RZ ;  /* 0x010800ffd5001388 */ /* 0x0009e20000000c00 */
[----:B------:R-:W-:Y:S01]  /*31c0*/  IMAD R0, R12, 0x200, R0 ;  /* 0x000002000c007824 */ /* 0x000fe200078e0200 */
[----:B------:R-:W-:Y:S01]  /*31d0*/  BSSY B0, `(.L_x_1030) ;  /* 0x0000035000007945 */ /* 0x000fe20003800000 */
[----:B-12---:R-:W-:Y:S01]  /*31e0*/  IMAD R2, R112, 0x400, R5 ;  /* 0x0000040070027824 */ /* 0x006fe200078e0205 */
        /* <DEDUP_REMOVED lines=19> */
[----:B------:R-:W5:Y:S08]  /*3320*/  @!P4 LDC.64 R8, c[0x0][0x220] ;  /* 0x00008800ff08cb82 */ /* 0x000f700000000a00 */
[----:B------:R-:W3:Y:S01]  /*3330*/  @!P3 LDC.64 R10, c[0x0][0x220] ;  /* 0x00008800ff0abb82 */ /* 0x000ee20000000a00 */
[----:B-1----:R-:W-:-:S04]  /*3340*/  @!P2 LEA R2, P1, R0, R2, 0x1 ;  /* 0x000000020002a211 */ /* 0x002fc800078208ff */
        /* <DEDUP_REMOVED lines=14> */
[----:B---3--:R-:W-:-:S04]  /*3430*/  @!P3 LEA R2, P2, R0, R10, 0x1 ;  /* 0x0000000a0002b211 */ /* 0x008fc800078408ff */
        /* <DEDUP_REMOVED lines=14> */
.L_x_1031:
[----:B------:R-:W-:Y:S05]  /*3520*/  BSYNC B0 ;  /* 0x0000000000007941 */ /* 0x000fea0003800000 */
.L_x_1030:
        /* <DEDUP_REMOVED lines=17> */
[----:B------:R-:W3:Y:S01]  /*3640*/  @!P3 LDC.64 R8, c[0x0][0x220] ;  /* 0x00008800ff08bb82 */ /* 0x000ee20000000a00 */
[----:B-1----:R-:W-:-:S04]  /*3650*/  @!P4 LEA R10, P1, R0, R10, 0x1 ;  /* 0x0000000a000ac211 */ /* 0x002fc800078208ff */
        /* <DEDUP_REMOVED lines=29> */
.L_x_1033:
[----:B------:R-:W-:Y:S05]  /*3830*/  BSYNC B0 ;  /* 0x0000000000007941 */ /* 0x000fea0003800000 */
.L_x_1032:
        /* <DEDUP_REMOVED lines=48> */
.L_x_1035:
[----:B------:R-:W-:Y:S05]  /*3b40*/  BSYNC B0 ;  /* 0x0000000000007941 */ /* 0x000fea0003800000 */
.L_x_1034:
[----:B-12---:R-:W-:Y:S01]  /*3b50*/  LDSM.16.M88.4 R8, [R193] ;  /* 0x00000000c108783b */ /* 0x006fe20000000200 */
[----:B------:R-:W-:Y:S01]  /*3b60*/  R2P PR, R28, 0x6 ;  /* 0x000000061c007804 */ /* 0x000fe20000000000 */
[----:B------:R-:W-:Y:S01]  /*3b70*/  IMAD.MOV.U32 R4, RZ, RZ, 0x10 ;  /* 0x00000010ff047424 */ /* 0x000fe200078e00ff */
[----:B------:R-:W-:Y:S01]  /*3b80*/  LOP3.LUT P3, RZ, R50, 0x2, RZ, 0xc0, !PT ;  /* 0x0000000232ff7812 */ /* 0x000fe2000786c0ff */
[----:B------:R-:W1:Y:S01]  /*3b90*/  LDSM.16.M88.4 R20, [R185+0x8000] ;  /* 0x00800000b914783b */ /* 0x000e620000000200 */
[C---:B------:R-:W-:Y:S01]  /*3ba0*/  VIADD R0, R185.reuse, 0x8000 ;  /* 0x00008000b9007836 */ /* 0x040fe20000000000 */
[----:B------:R-:W-:Y:S01]  /*3bb0*/  SHF.L.U32 R7, R106, 0x1, RZ ;  /* 0x000000016a077819 */ /* 0x000fe200000006ff */
[----:B------:R-:W-:Y:S01]  /*3bc0*/  VIADD R197, R185, 0x8020 ;  /* 0x00008020b9c57836 */ /* 0x000fe20000000000 */
[----:B------:R-:W2:Y:S01]  /*3bd0*/  LDSM.16.M88.4 R16, [R185+0x8800] ;  /* 0x00880000b910783b */ /* 0x000ea20000000200 */
[----:B------:R-:W-:Y:S01]  /*3be0*/  SEL R4, R4, 0xfffffff0, !P3 ;  /* 0xfffffff004047807 */ /* 0x000fe20005800000 */
[----:B------:R-:W-:Y:S01]  /*3bf0*/  IMAD.MOV.U32 R2, RZ, RZ, 0x20 ;  /* 0x00000020ff027424 */ /* 0x000fe200078e00ff */
[----:B------:R-:W-:Y:S01]  /*3c00*/  LOP3.LUT R7, R7, 0x6, RZ, 0xc0, !PT ;  /* 0x0000000607077812 */ /* 0x000fe200078ec0ff */
[----:B------:R-:W5:Y:S01]  /*3c10*/  LDSM.16.M88.4 R40, [R185+0x9800] ;  /* 0x00980000b928783b */ /* 0x000f620000000200 */
[----:B------:R-:W-:Y:S01]  /*3c20*/  IMAD R3, R112, 0x10, R51 ;  /* 0x0000001070037824 */ /* 0x000fe200078e0233 */
[----:B------:R-:W-:Y:S01]  /*3c30*/  UISETP.GE.AND UP0, UPT, UR32, 0x41, UPT ;  /* 0x000000412000788c */ /* 0x000fe2000bf06270 */
[--C-:B------:R-:W-:Y:S01]  /*3c40*/  IMAD R194, R4, 0x2, R193.reuse ;  /* 0x0000000204c27824 */ /* 0x100fe200078e02c1 */
[----:B------:R-:W4:Y:S01]  /*3c50*/  LDSM.16.M88.4 R24, [R185+0x9000] ;  /* 0x00900000b918783b */ /* 0x000f220000000200 */
[----:B------:R-:W-:Y:S01]  /*3c60*/  @P1 VIADD R197, R0, 0xffffffe0 ;  /* 0xffffffe000c51836 */ /* 0x000fe20000000000 */
[----:B------:R-:W-:Y:S01]  /*3c70*/  LOP3.LUT P1, RZ, R50, 0x4, RZ, 0xc0, !PT ;  /* 0x0000000432ff7812 */ /* 0x000fe2000782c0ff */
[----:B------:R-:W-:Y:S01]  /*3c80*/  IMAD.MOV.U32 R0, RZ, RZ, 0x40 ;  /* 0x00000040ff007424 */ /* 0x000fe200078e00ff */
[----:B------:R-:W-:Y:S01]  /*3c90*/  LDSM.16.M88.4 R12, [R194] ;  /* 0x00000000c20c783b */ /* 0x000fe20000000200 */
[----:B------:R-:W-:Y:S01]  /*3ca0*/  IMAD.U32 R6, RZ, RZ, UR32 ;  /* 0x00000020ff067e24 */ /* 0x000fe2000f8e00ff */
[----:B------:R-:W-:Y:S01]  /*3cb0*/  SEL R2, R2, 0xffffffe0, !P1 ;  /* 0xffffffe002027807 */ /* 0x000fe20004800000 */
[----:B------:R-:W-:Y:S01]  /*3cc0*/  VIADD R107, R3, UR29 ;  /* 0x0000001d036b7c36 */ /* 0x000fe20008000000 */
[----:B------:R-:W4:Y:S01]  /*3cd0*/  LDSM.16.M88.4 R52, [R197] ;  /* 0x00000000c534783b */ /* 0x000f220000000200 */
[----:B------:R-:W-:Y:S01]  /*3ce0*/  SEL R0, R0, 0xffffffc0, !P2 ;  /* 0xffffffc000007807 */ /* 0x000fe20005000000 */
[C---:B------:R-:W-:Y:S01]  /*3cf0*/  VIADD R212, R197.reuse, 0x800 ;  /* 0x00000800c5d47836 */ /* 0x040fe20000000000 */
[----:B------:R-:W-:Y:S01]  /*3d00*/  IADD3 R206, R197, 0x3800, RZ ;  /* 0x00003800c5ce7810 */ /* 0x000fe20007ffe0ff */
[----:B------:R-:W4:Y:S01]  /*3d10*/  LDSM.16.M88.4 R36, [R197+0x800] ;  /* 0x00080000c524783b */ /* 0x000f220000000200 */
[----:B------:R-:W-:Y:S01]  /*3d20*/  IMAD R196, R2, 0x2, R193 ;  /* 0x0000000202c47824 */ /* 0x000fe200078e02c1 */
[----:B------:R-:W-:Y:S01]  /*3d30*/  IADD3 R3, R6, -UR19, R107 ;  /* 0x8000001306037c10 */ /* 0x000fe2000fffe06b */
[----:B------:R-:W-:Y:S01]  /*3d40*/  IMAD.IADD R191, R185, 0x1, R0 ;  /* 0x00000001b9bf7824 */ /* 0x000fe200078e0200 */
[----:B------:R-:W4:Y:S01]  /*3d50*/  LDSM.16.M88.4 R64, [R197+0x1000] ;  /* 0x00100000c540783b */ /* 0x000f220000000200 */
[----:B------:R-:W-:-:S02]  /*3d60*/  IMAD R195, R2, 0x2, R194 ;  /* 0x0000000202c37824 */ /* 0x000fc400078e02c2 */
[----:B------:R-:W-:Y:S01]  /*3d70*/  IMAD.IADD R190, R0, 0x1, R197 ;  /* 0x0000000100be7824 */ /* 0x000fe200078e02c5 */
[----:B------:R-:W4:Y:S01]  /*3d80*/  LDSM.16.M88.4 R76, [R197+0x1800] ;  /* 0x00180000c54c783b */ /* 0x000f220000000200 */
[----:B------:R-:W-:Y:S02]  /*3d90*/  IMAD.U32 R0, RZ, RZ, UR21 ;  /* 0x00000015ff007e24 */ /* 0x000fe4000f8e00ff */
[C---:B------:R-:W-:Y:S01]  /*3da0*/  VIADD R211, R197.reuse, 0x1000 ;  /* 0x00001000c5d37836 */ /* 0x040fe20000000000 */
[----:B------:R-:W-:Y:S01]  /*3db0*/  LDSM.16.M88.4 R84, [R191+0x8000] ;  /* 0x00800000bf54783b */ /* 0x000fe20000000200 */
[----:B------:R-:W-:Y:S02]  /*3dc0*/  IMAD R0, R0, 0x40, R7 ;  /* 0x0000004000007824 */ /* 0x000fe400078e0207 */
[----:B------:R-:W-:Y:S01]  /*3dd0*/  VIADD R210, R197, 0x1800 ;  /* 0x00001800c5d27836 */ /* 0x000fe20000000000 */
[C---:B-1----:R-:W-:Y:S01]  /*3de0*/  HMMA.16816.F32.BF16 R44, R8.reuse, R20, RZ ;  /* 0x00000014082c723c */ /* 0x042fe200000418ff */
[----:B------:R-:W-:Y:S01]  /*3df0*/  LDSM.16.M88.4 R80, [R191+0x8800] ;  /* 0x00880000bf50783b */ /* 0x000fe20000000200 */
[----:B------:R-:W-:Y:S01]  /*3e00*/  IMAD.IADD R7, R3, 0x1, -R0 ;  /* 0x0000000103077824 */ /* 0x000fe200078e0a00 */
[----:B------:R-:W-:Y:S01]  /*3e10*/  ISETP.GE.AND P2, PT, R0, UR32, PT ;  /* 0x0000002000007c0c */ /* 0x000fe2000bf46270 */
[C---:B------:R-:W-:Y:S01]  /*3e20*/  VIADD R209, R197.reuse, 0x2000 ;  /* 0x00002000c5d17836 */ /* 0x040fe20000000000 */
[----:B------:R-:W-:Y:S01]  /*3e30*/  LDSM.16.M88.4 R88, [R190] ;  /* 0x00000000be58783b */ /* 0x000fe20000000200 */
[----:B---3--:R-:W-:Y:S01]  /*3e40*/  HMMA.16816.F32.BF16 R32, R8, R22, RZ ;  /* 0x000000160820723c */ /* 0x008fe200000418ff */
[----:B------:R-:W-:-:S02]  /*3e50*/  VIADD R208, R197, 0x2800 ;  /* 0x00002800c5d07836 */ /* 0x000fc40000000000 */
[----:B------:R-:W-:Y:S01]  /*3e60*/  LDSM.16.M88.4 R96, [R190+0x1800] ;  /* 0x00180000be60783b */ /* 0x000fe20000000200 */
[C---:B------:R-:W-:Y:S02]  /*3e70*/  VIADD R207, R197.reuse, 0x3000 ;  /* 0x00003000c5cf7836 */ /* 0x040fe40000000000 */
[C---:B--2---:R-:W-:Y:S01]  /*3e80*/  HMMA.16816.F32.BF16 R28, R8.reuse, R16, RZ ;  /* 0x00000010081c723c */ /* 0x044fe200000418ff */
[----:B------:R-:W-:Y:S01]  /*3e90*/  LDSM.16.M88.4 R92, [R185+0xb000] ;  /* 0x00b00000b95c783b */ /* 0x000fe20000000200 */
[C---:B------:R-:W-:Y:S02]  /*3ea0*/  VIADD R205, R197.reuse, 0x4000 ;  /* 0x00004000c5cd7836 */ /* 0x040fe40000000000 */
[C---:B------:R-:W-:Y:S01]  /*3eb0*/  VIADD R204, R197.reuse, 0x4800 ;  /* 0x00004800c5cc7836 */ /* 0x040fe20000000000 */
[----:B------:R-:W-:Y:S01]  /*3ec0*/  LDSM.16.M88.4 R100, [R197+0x3000] ;  /* 0x00300000c564783b */ /* 0x000fe20000000200 */
[----:B------:R-:W-:Y:S01]  /*3ed0*/  HMMA.16816.F32.BF16 R20, R8, R18, RZ ;  /* 0x000000120814723c */ /* 0x000fe200000418ff */
[----:B------:R-:W-:-:S02]  /*3ee0*/  VIADD R203, R197, 0x5000 ;  /* 0x00005000c5cb7836 */ /* 0x000fc40000000000 */
[----:B------:R-:W-:Y:S01]  /*3ef0*/  STL [R1+0xa0], R107 ;  /* 0x0000a06b01007387 */ /* 0x000fe20000100800 */
[C---:B------:R-:W-:Y:S02]  /*3f00*/  VIADD R202, R197.reuse, 0x5800 ;  /* 0x00005800c5ca7836 */ /* 0x040fe40000000000 */
[C---:B-----5:R-:W-:Y:S01]  /*3f10*/  HMMA.16816.F32.BF16 R68, R8.reuse, R40, RZ ;  /* 0x000000280844723c */ /* 0x060fe200000418ff */
[----:B------:R-:W0:Y:S01]  /*3f20*/  LDGDEPBAR ;  /* 0x00000000000079af */ /* 0x000e220000000000 */
[C---:B------:R-:W-:Y:S02]  /*3f30*/  VIADD R201, R197.reuse, 0x6000 ;  /* 0x00006000c5c97836 */ /* 0x040fe40000000000 */
[C---:B------:R-:W-:Y:S02]  /*3f40*/  VIADD R200, R197.reuse, 0x6800 ;  /* 0x00006800c5c87836 */ /* 0x040fe40000000000 */
[----:B----4-:R-:W-:Y:S01]  /*3f50*/  HMMA.16816.F32.BF16 R16, R8, R24, RZ ;  /* 0x000000180810723c */ /* 0x010fe200000418ff */
[----:B------:R-:W-:-:S02]  /*3f60*/  VIADD R199, R197, 0x7000 ;  /* 0x00007000c5c77836 */ /* 0x000fc40000000000 */
[----:B------:R-:W-:-:S03]  /*3f70*/  VIADD R198, R197, 0x7800 ;  /* 0x00007800c5c67836 */ /* 0x000fc60000000000 */
[C---:B------:R-:W-:Y:S06]  /*3f80*/  HMMA.16816.F32.BF16 R56, R8.reuse, R26, RZ ;  /* 0x0000001a0838723c */ /* 0x040fec00000418ff */
[----:B------:R-:W-:Y:S01]  /*3f90*/  HMMA.16816.F32.BF16 R40, R8, R42, RZ ;  /* 0x0000002a0828723c */ /* 0x000fe200000418ff */
[----:B------:R-:W1:Y:S05]  /*3fa0*/  LDSM.16.M88.4 R8, [R196] ;  /* 0x00000000c408783b */ /* 0x000e6a0000000200 */
[C---:B------:R-:W-:Y:S01]  /*3fb0*/  HMMA.16816.F32.BF16 R72, R12.reuse, R52, R44 ;  /* 0x000000340c48723c */ /* 0x040fe2000004182c */
[----:B------:R-:W-:Y:S05]  /*3fc0*/  LDSM.16.M88.4 R44, [R191+0x9800] ;  /* 0x00980000bf2c783b */ /* 0x000fea0000000200 */
[C---:B------:R-:W-:Y:S06]  /*3fd0*/  HMMA.16816.F32.BF16 R60, R12.reuse, R54, R32 ;  /* 0x000000360c3c723c */ /* 0x040fec0000041820 */
[C---:B------:R-:W-:Y:S01]  /*3fe0*/  HMMA.16816.F32.BF16 R52, R12.reuse, R36, R28 ;  /* 0x000000240c34723c */ /* 0x040fe2000004181c */
[----:B------:R-:W2:Y:S05]  /*3ff0*/  LDSM.16.M88.4 R28, [R191+0x9000] ;  /* 0x00900000bf1c783b */ /* 0x000eaa0000000200 */
[C---:B------:R-:W-:Y:S01]  /*4000*/  HMMA.16816.F32.BF16 R36, R12.reuse, R38, R20 ;  /* 0x000000260c24723c */ /* 0x040fe20000041814 */
[----:B------:R-:W3:Y:S05]  /*4010*/  LDSM.16.M88.4 R20, [R195] ;  /* 0x00000000c314783b */ /* 0x000eea0000000200 */
[C---:B------:R-:W-:Y:S06]  /*4020*/  HMMA.16816.F32.BF16 R24, R12.reuse, R64, R16 ;  /* 0x000000400c18723c */ /* 0x040fec0000041810 */
[C---:B------:R-:W-:Y:S06]  /*4030*/  HMMA.16816.F32.BF16 R16, R12.reuse, R66, R56 ;  /* 0x000000420c10723c */ /* 0x040fec0000041838 */
[C---:B------:R-:W-:Y:S06]  /*4040*/  HMMA.16816.F32.BF16 R32, R12.reuse, R76, R68 ;  /* 0x0000004c0c20723c */ /* 0x040fec0000041844 */
[----:B------:R-:W-:Y:S01]  /*4050*/  HMMA.16816.F32.BF16 R40, R12, R78, R40 ;  /* 0x0000004e0c28723c */ /* 0x000fe20000041828 */
[----:B------:R-:W4:Y:S05]  /*4060*/  LDSM.16.M88.4 R76, [R190+0x800] ;  /* 0x00080000be4c783b */ /* 0x000f2a0000000200 */
[C---:B-1----:R-:W-:Y:S01]  /*4070*/  HMMA.16816.F32.BF16 R68, R8.reuse, R84, R72 ;  /* 0x000000540844723c */ /* 0x042fe20000041848 */
[----:B------:R-:W-:Y:S05]  /*4080*/  LDSM.16.M88.4 R72, [R185+0xa000] ;  /* 0x00a00000b948783b */ /* 0x000fea0000000200 */
        /* <DEDUP_REMOVED lines=9> */
[----:B------:R-:W-:Y:S06]  /*4120*/  HMMA.16816.F32.BF16 R8, R8, R46, R40 ;  /* 0x0000002e0808723c */ /* 0x000fec0000041828 */
[C---:B---3--:R-:W-:Y:S01]  /*4130*/  HMMA.16816.F32.BF16 R24, R20.reuse, R88, R68 ;  /* 0x000000581418723c */ /* 0x048fe20000041844 */
[----:B------:R-:W3:Y:S05]  /*4140*/  LDSM.16.M88.4 R68, [R185+0xb800] ;  /* 0x00b80000b944783b */ /* 0x000eea0000000200 */
[C---:B------:R-:W-:Y:S01]  /*4150*/  HMMA.16816.F32.BF16 R32, R20.reuse, R90, R64 ;  /* 0x0000005a1420723c */ /* 0x040fe20000041840 */
[----:B------:R-:W-:Y:S04]  /*4160*/  LDSM.16.M88.4 R64, [R197+0x2000] ;  /* 0x00200000c540783b */ /* 0x000fe80000000200 */
[----:B------:R-:W-:Y:S01]  /*4170*/  LDSM.16.M88.4 R88, [R191+0xa000] ;  /* 0x00a00000bf58783b */ /* 0x000fe20000000200 */
[C---:B----4-:R-:W-:Y:S03]  /*4180*/  HMMA.16816.F32.BF16 R36, R20.reuse, R76, R60 ;  /* 0x0000004c1424723c */ /* 0x050fe6000004183c */
[----:B------:R-:W-:Y:S03]  /*4190*/  LDSM.16.M88.4 R60, [R197+0x3800] ;  /* 0x00380000c53c783b */ /* 0x000fe60000000200 */
[C---:B------:R-:W-:Y:S01]  /*41a0*/  HMMA.16816.F32.BF16 R40, R20.reuse, R78, R56 ;  /* 0x0000004e1428723c */ /* 0x040fe20000041838 */
[----:B------:R-:W-:Y:S05]  /*41b0*/  LDSM.16.M88.4 R76, [R197+0x2800] ;  /* 0x00280000c54c783b */ /* 0x000fea0000000200 */
[C---:B-1----:R-:W-:Y:S06]  /*41c0*/  HMMA.16816.F32.BF16 R44, R20.reuse, R84, R52 ;  /* 0x00000054142c723c */ /* 0x042fec0000041834 */
[C---:B------:R-:W-:Y:S01]  /*41d0*/  HMMA.16816.F32.BF16 R56, R20.reuse, R86, R12 ;  /* 0x000000561438723c */ /* 0x040fe2000004180c */
[----:B------:R-:W1:Y:S04]  /*41e0*/  LDSM.16.M88.4 R12, [R194+0x2000] ;  /* 0x00200000c20c783b */ /* 0x000e680000000200 */
[----:B------:R-:W-:Y:S01]  /*41f0*/  LDSM.16.M88.4 R84, [R191+0xa800] ;  /* 0x00a80000bf54783b */ /* 0x000fe20000000200 */
        /* <DEDUP_REMOVED lines=15> */
[----:B------:R-:W3:Y:S04]  /*42f0*/  LDSM.16.M88.4 R68, [R191+0xb800] ;  /* 0x00b80000bf44783b */ /* 0x000ee80000000200 */
[----:B------:R-:W5:Y:S01]  /*4300*/  LDSM.16.M88.4 R16, [R195+0x2000] ;  /* 0x00200000c310783b */ /* 0x000f620000000200 */
[C---:B-1----:R-:W-:Y:S06]  /*4310*/  HMMA.16816.F32.BF16 R24, R12.reuse, R64, R24 ;  /* 0x000000400c18723c */ /* 0x042fec0000041818 */
[C---:B------:R-:W-:Y:S06]  /*4320*/  HMMA.16816.F32.BF16 R28, R12.reuse, R66, R28 ;  /* 0x000000420c1c723c */ /* 0x040fec000004181c */
[C---:B------:R-:W-:Y:S06]  /*4330*/  HMMA.16816.F32.BF16 R36, R12.reuse, R76, R36 ;  /* 0x0000004c0c24723c */ /* 0x040fec0000041824 */
[C---:B------:R-:W-:Y:S01]  /*4340*/  HMMA.16816.F32.BF16 R40, R12.reuse, R78, R40 ;  /* 0x0000004e0c28723c */ /* 0x040fe20000041828 */
[----:B------:R-:W1:Y:S05]  /*4350*/  LDSM.16.M88.4 R76, [R190+0x2800] ;  /* 0x00280000be4c783b */ /* 0x000e6a0000000200 */
[C---:B------:R-:W-:Y:S06]  /*4360*/  HMMA.16816.F32.BF16 R44, R12.reuse, R100, R44 ;  /* 0x000000640c2c723c */ /* 0x040fec000004182c */
[C---:B------:R-:W-:Y:S01]  /*4370*/  HMMA.16816.F32.BF16 R52, R12.reuse, R102, R56 ;  /* 0x000000660c34723c */ /* 0x040fe20000041838 */
[----:B------:R-:W-:Y:S05]  /*4380*/  LDSM.16.M88.4 R56, [R185+0xc000] ;  /* 0x00c00000b938783b */ /* 0x000fea0000000200 */
[C---:B------:R-:W-:Y:S06]  /*4390*/  HMMA.16816.F32.BF16 R32, R12.reuse, R60, R32 ;  /* 0x0000003c0c20723c */ /* 0x040fec0000041820 */
[----:B------:R-:W-:Y:S01]  /*43a0*/  HMMA.16816.F32.BF16 R20, R12, R62, R20 ;  /* 0x0000003e0c14723c */ /* 0x000fe20000041814 */
[----:B------:R-:W1:Y:S05]  /*43b0*/  LDSM.16.M88.4 R60, [R190+0x3000] ;  /* 0x00300000be3c783b */ /* 0x000e6a0000000200 */
[C---:B----4-:R-:W-:Y:S06]  /*43c0*/  HMMA.16816.F32.BF16 R12, R8.reuse, R88, R24 ;  /* 0x00000058080c723c */ /* 0x050fec0000041818 */
[C---:B------:R-:W-:Y:S01]  /*43d0*/  HMMA.16816.F32.BF16 R28, R8.reuse, R90, R28 ;  /* 0x0000005a081c723c */ /* 0x040fe2000004181c */
[----:B------:R-:W-:Y:S05]  /*43e0*/  LDSM.16.M88.4 R88, [R185+0xd800] ;  /* 0x00d80000b958783b */ /* 0x000fea0000000200 */
        /* <DEDUP_REMOVED lines=8> */
[----:B------:R-:W3:Y:S04]  /*4470*/  LDSM.16.M88.4 R8, [R193+0x4000] ;  /* 0x00400000c108783b */ /* 0x000ee80000000200 */
[----:B------:R-:W4:Y:S01]  /*4480*/  LDSM.16.M88.4 R68, [R185+0xc800] ;  /* 0x00c80000b944783b */ /* 0x000f220000000200 */
[C---:B-----5:R-:W-:Y:S03]  /*4490*/  HMMA.16816.F32.BF16 R24, R16.reuse, R80, R12 ;  /* 0x000000501018723c */ /* 0x060fe6000004180c */
[----:B------:R-:W-:Y:S03]  /*44a0*/  LDSM.16.M88.4 R12, [R194+0x4000] ;  /* 0x00400000c20c783b */ /* 0x000fe60000000200 */
[C---:B------:R-:W-:Y:S01]  /*44b0*/  HMMA.16816.F32.BF16 R20, R16.reuse, R82, R28 ;  /* 0x000000521014723c */ /* 0x040fe2000004181c */
[----:B------:R-:W5:Y:S05]  /*44c0*/  LDSM.16.M88.4 R80, [R185+0xd000] ;  /* 0x00d00000b950783b */ /* 0x000f6a0000000200 */
[C---:B-1----:R-:W-:Y:S06]  /*44d0*/  HMMA.16816.F32.BF16 R28, R16.reuse, R76, R36 ;  /* 0x0000004c101c723c */ /* 0x042fec0000041824 */
[C---:B------:R-:W-:Y:S01]  /*44e0*/  HMMA.16816.F32.BF16 R40, R16.reuse, R78, R40 ;  /* 0x0000004e1028723c */ /* 0x040fe20000041828 */
[----:B------:R-:W-:Y:S05]  /*44f0*/  LDSM.16.M88.4 R76, [R191+0xc800] ;  /* 0x00c80000bf4c783b */ /* 0x000fea0000000200 */
[C---:B------:R-:W-:Y:S06]  /*4500*/  HMMA.16816.F32.BF16 R44, R16.reuse, R60, R44 ;  /* 0x0000003c102c723c */ /* 0x040fec000004182c */
[C---:B------:R-:W-:Y:S06]  /*4510*/  HMMA.16816.F32.BF16 R52, R16.reuse, R62, R52 ;  /* 0x0000003e1034723c */ /* 0x040fec0000041834 */
[C---:B--2---:R-:W-:Y:S01]  /*4520*/  HMMA.16816.F32.BF16 R60, R16.reuse, R72, R64 ;  /* 0x00000048103c723c */ /* 0x044fe20000041840 */
[----:B------:R-:W-:Y:S05]  /*4530*/  LDSM.16.M88.4 R64, [R191+0xc000] ;  /* 0x00c00000bf40783b */ /* 0x000fea0000000200 */
[----:B------:R-:W-:Y:S01]  /*4540*/  HMMA.16816.F32.BF16 R36, R16, R74, R32 ;  /* 0x0000004a1024723c */ /* 0x000fe20000041820 */
[----:B------:R-:W-:Y:S04]  /*4550*/  LDSM.16.M88.4 R16, [R196+0x4000] ;  /* 0x00400000c410783b */ /* 0x000fe80000000200 */
[----:B------:R-:W-:Y:S01]  /*4560*/  LDSM.16.M88.4 R72, [R191+0xd000] ;  /* 0x00d00000bf48783b */ /* 0x000fe20000000200 */
[C---:B---3--:R-:W-:Y:S06]  /*4570*/  HMMA.16816.F32.BF16 R32, R8.reuse, R56, R24 ;  /* 0x000000380820723c */ /* 0x048fec0000041818 */
[C---:B------:R-:W-:Y:S06]  /*4580*/  HMMA.16816.F32.BF16 R24, R8.reuse, R58, R20 ;  /* 0x0000003a0818723c */ /* 0x040fec0000041814 */
[C---:B----4-:R-:W-:Y:S06]  /*4590*/  HMMA.16816.F32.BF16 R20, R8.reuse, R68, R28 ;  /* 0x000000440814723c */ /* 0x050fec000004181c */
[C---:B------:R-:W-:Y:S01]  /*45a0*/  HMMA.16816.F32.BF16 R28, R8.reuse, R70, R40 ;  /* 0x00000046081c723c */ /* 0x040fe20000041828 */
[----:B------:R-:W1:Y:S05]  /*45b0*/  LDSM.16.M88.4 R68, [R197+0x5800] ;  /* 0x00580000c544783b */ /* 0x000e6a0000000200 */
[C---:B-----5:R-:W-:Y:S06]  /*45c0*/  HMMA.16816.F32.BF16 R44, R8.reuse, R80, R44 ;  /* 0x00000050082c723c */ /* 0x060fec000004182c */
[C---:B------:R-:W-:Y:S01]  /*45d0*/  HMMA.16816.F32.BF16 R52, R8.reuse, R82, R52 ;  /* 0x000000520834723c */ /* 0x040fe20000041834 */
[----:B------:R-:W-:Y:S05]  /*45e0*/  LDSM.16.M88.4 R80, [R185+0xe000] ;  /* 0x00e00000b950783b */ /* 0x000fea0000000200 */
[C---:B------:R-:W-:Y:S01]  /*45f0*/  HMMA.16816.F32.BF16 R56, R8.reuse, R88, R60 ;  /* 0x000000580838723c */ /* 0x040fe2000004183c */
[----:B------:R-:W2:Y:S05]  /*4600*/  LDSM.16.M88.4 R60, [R191+0xd800] ;  /* 0x00d80000bf3c783b */ /* 0x000eaa0000000200 */
[----:B------:R-:W-:Y:S01]  /*4610*/  HMMA.16816.F32.BF16 R40, R8, R90, R36 ;  /* 0x0000005a0828723c */ /* 0x000fe20000041824 */
[----:B------:R-:W-:Y:S04]  /*4620*/  LDSM.16.M88.4 R8, [R195+0x4000] ;  /* 0x00400000c308783b */ /* 0x000fe80000000200 */
[----:B------:R-:W3:Y:S01]  /*4630*/  LDSM.16.M88.4 R88, [R190+0x4000] ;  /* 0x00400000be58783b */ /* 0x000ee20000000200 */
[C---:B------:R-:W-:Y:S06]  /*4640*/  HMMA.16816.F32.BF16 R36, R12.reuse, R84, R32 ;  /* 0x000000540c24723c */ /* 0x040fec0000041820 */
[C---:B------:R-:W-:Y:S01]  /*4650*/  HMMA.16816.F32.BF16 R32, R12.reuse, R86, R24 ;  /* 0x000000560c20723c */ /* 0x040fe20000041818 */
[----:B------:R-:W-:Y:S05]  /*4660*/  LDSM.16.M88.4 R84, [R190+0x5800] ;  /* 0x00580000be54783b */ /* 0x000fea0000000200 */
[C---:B------:R-:W-:Y:S06]  /*4670*/  HMMA.16816.F32.BF16 R24, R12.reuse, R92, R20 ;  /* 0x0000005c0c18723c */ /* 0x040fec0000041814 */
[C---:B------:R-:W-:Y:S01]  /*4680*/  HMMA.16816.F32.BF16 R20, R12.reuse, R94, R28 ;  /* 0x0000005e0c14723c */ /* 0x040fe2000004181c */
[----:B------:R-:W4:Y:S05]  /*4690*/  LDSM.16.M88.4 R92, [R190+0x4800] ;  /* 0x00480000be5c783b */ /* 0x000f2a0000000200 */
[C---:B------:R-:W-:Y:S06]  /*46a0*/  HMMA.16816.F32.BF16 R28, R12.reuse, R96, R44 ;  /* 0x000000600c1c723c */ /* 0x040fec000004182c */
[C---:B------:R-:W-:Y:S01]  /*46b0*/  HMMA.16816.F32.BF16 R44, R12.reuse, R98, R52 ;  /* 0x000000620c2c723c */ /* 0x040fe20000041834 */
[----:B------:R-:W5:Y:S05]  /*46c0*/  LDSM.16.M88.4 R96, [R190+0x5000] ;  /* 0x00500000be60783b */ /* 0x000f6a0000000200 */
[C---:B-1----:R-:W-:Y:S06]  /*46d0*/  HMMA.16816.F32.BF16 R52, R12.reuse, R68, R56 ;  /* 0x000000440c34723c */ /* 0x042fec0000041838 */
[----:B------:R-:W-:Y:S01]  /*46e0*/  HMMA.16816.F32.BF16 R56, R12, R70, R40 ;  /* 0x000000460c38723c */ /* 0x000fe20000041828 */
[----:B------:R-:W1:Y:S04]  /*46f0*/  LDSM.16.M88.4 R12, [R193+0x6000] ;  /* 0x00600000c10c783b */ /* 0x000e680000000200 */
[----:B------:R-:W-:Y:S01]  /*4700*/  LDSM.16.M88.4 R68, [R185+0xf800] ;  /* 0x00f80000b944783b */ /* 0x000fe20000000200 */
[C---:B------:R-:W-:Y:S06]  /*4710*/  HMMA.16816.F32.BF16 R40, R16.reuse, R64, R36 ;  /* 0x000000401028723c */ /* 0x040fec0000041824 */
[C---:B------:R-:W-:Y:S01]  /*4720*/  HMMA.16816.F32.BF16 R36, R16.reuse, R66, R32 ;  /* 0x000000421024723c */ /* 0x040fe20000041820 */
[----:B------:R-:W-:Y:S05]  /*4730*/  LDSM.16.M88.4 R64, [R185+0xf000] ;  /* 0x00f00000b940783b */ /* 0x000fea0000000200 */
[C---:B------:R-:W-:Y:S06]  /*4740*/  HMMA.16816.F32.BF16 R32, R16.reuse, R76, R24 ;  /* 0x0000004c1020723c */ /* 0x040fec0000041818 */
[C---:B------:R-:W-:Y:S01]  /*4750*/  HMMA.16816.F32.BF16 R24, R16.reuse, R78, R20 ;  /* 0x0000004e1018723c */ /* 0x040fe20000041814 */
[----:B------:R-:W-:Y:S05]  /*4760*/  LDSM.16.M88.4 R76, [R197+0x6000] ;  /* 0x00600000c54c783b */ /* 0x000fea0000000200 */
[C---:B------:R-:W-:Y:S06]  /*4770*/  HMMA.16816.F32.BF16 R20, R16.reuse, R72, R28 ;  /* 0x000000481014723c */ /* 0x040fec000004181c */
[C---:B------:R-:W-:Y:S01]  /*4780*/  HMMA.16816.F32.BF16 R28, R16.reuse, R74, R44 ;  /* 0x0000004a101c723c */ /* 0x040fe2000004182c */
[----:B------:R-:W1:Y:S05]  /*4790*/  LDSM.16.M88.4 R72, [R185+0xe800] ;  /* 0x00e80000b948783b */ /* 0x000e6a0000000200 */
[C---:B--2---:R-:W-:Y:S06]  /*47a0*/  HMMA.16816.F32.BF16 R44, R16.reuse, R60, R52 ;  /* 0x0000003c102c723c */ /* 0x044fec0000041834 */
[----:B------:R-:W-:Y:S01]  /*47b0*/  HMMA.16816.F32.BF16 R56, R16, R62, R56 ;  /* 0x0000003e1038723c */ /* 0x000fe20000041838 */
[----:B------:R-:W2:Y:S05]  /*47c0*/  LDSM.16.M88.4 R16, [R194+0x6000] ;  /* 0x00600000c210783b */ /* 0x000eaa0000000200 */
[C---:B---3--:R-:W-:Y:S06]  /*47d0*/  HMMA.16816.F32.BF16 R40, R8.reuse, R88, R40 ;  /* 0x000000580828723c */ /* 0x048fec0000041828 */
[C---:B------:R-:W-:Y:S01]  /*47e0*/  HMMA.16816.F32.BF16 R36, R8.reuse, R90, R36 ;  /* 0x0000005a0824723c */ /* 0x040fe20000041824 */
[----:B------:R-:W-:Y:S05]  /*47f0*/  LDSM.16.M88.4 R88, [R197+0x7800] ;  /* 0x00780000c558783b */ /* 0x000fea0000000200 */
        /* <DEDUP_REMOVED lines=8> */
[----:B------:R-:W4:Y:S04]  /*4880*/  LDSM.16.M88.4 R84, [R197+0x7000] ;  /* 0x00700000c554783b */ /* 0x000f280000000200 */
[----:B------:R-:W5:Y:S01]  /*4890*/  LDSM.16.M88.4 R8, [R196+0x6000] ;  /* 0x00600000c408783b */ /* 0x000f620000000200 */
[C---:B-1----:R-:W-:Y:S06]  /*48a0*/  HMMA.16816.F32.BF16 R52, R12.reuse, R80, R40 ;  /* 0x000000500c34723c */ /* 0x042fec0000041828 */
[C---:B------:R-:W-:Y:S01]  /*48b0*/  HMMA.16816.F32.BF16 R44, R12.reuse, R82, R36 ;  /* 0x000000520c2c723c */ /* 0x040fe20000041824 */
[----:B------:R-:W-:Y:S05]  /*48c0*/  LDSM.16.M88.4 R80, [R190+0x6000] ;  /* 0x00600000be50783b */ /* 0x000fea0000000200 */
[C---:B------:R-:W-:Y:S06]  /*48d0*/  HMMA.16816.F32.BF16 R40, R12.reuse, R72, R32 ;  /* 0x000000480c28723c */ /* 0x040fec0000041820 */
[C---:B------:R-:W-:Y:S01]  /*48e0*/  HMMA.16816.F32.BF16 R60, R12.reuse, R74, R60 ;  /* 0x0000004a0c3c723c */ /* 0x040fe2000004183c */
[----:B------:R-:W1:Y:S05]  /*48f0*/  LDSM.16.M88.4 R72, [R191+0xe800] ;  /* 0x00e80000bf48783b */ /* 0x000e6a0000000200 */
[C---:B------:R-:W-:Y:S06]  /*4900*/  HMMA.16816.F32.BF16 R36, R12.reuse, R64, R24 ;  /* 0x000000400c24723c */ /* 0x040fec0000041818 */
[C---:B------:R-:W-:Y:S06]  /*4910*/  HMMA.16816.F32.BF16 R32, R12.reuse, R66, R20 ;  /* 0x000000420c20723c */ /* 0x040fec0000041814 */
        /* <DEDUP_REMOVED lines=8> */
[C---:B----4-:R-:W-:Y:S01]  /*49a0*/  HMMA.16816.F32.BF16 R40, R16.reuse, R84, R36 ;  /* 0x000000541028723c */ /* 0x050fe20000041824 */
[----:B------:R-:W3:Y:S05]  /*49b0*/  LDSM.16.M88.4 R36, [R190+0x6800] ;  /* 0x00680000be24783b */ /* 0x000eea0000000200 */
[C---:B------:R-:W-:Y:S06]  /*49c0*/  HMMA.16816.F32.BF16 R52, R16.reuse, R86, R32 ;  /* 0x000000561034723c */ /* 0x040fec0000041820 */
[C---:B------:R-:W-:Y:S06]  /*49d0*/  HMMA.16816.F32.BF16 R56, R16.reuse, R88, R28 ;  /* 0x000000581038723c */ /* 0x040fec000004181c */
[----:B------:R-:W-:Y:S06]  /*49e0*/  HMMA.16816.F32.BF16 R32, R16, R90, R24 ;  /* 0x0000005a1020723c */ /* 0x000fec0000041818 */
[----:B-----5:R-:W-:Y:S06]  /*49f0*/  HMMA.16816.F32.BF16 R24, R8, R96, R20 ;  /* 0x000000600818723c */ /* 0x020fec0000041814 */
[----:B------:R-:W-:Y:S06]  /*4a00*/  HMMA.16816.F32.BF16 R60, R16, R94, R60 ;  /* 0x0000005e103c723c */ /* 0x000fec000004183c */
[C---:B------:R-:W-:Y:S01]  /*4a10*/  HMMA.16816.F32.BF16 R20, R8.reuse, R98, R44 ;  /* 0x000000620814723c */ /* 0x040fe2000004182c */
[----:B------:R-:W4:Y:S05]  /*4a20*/  LDSM.16.M88.4 R44, [R190+0x7000] ;  /* 0x00700000be2c783b */ /* 0x000f2a0000000200 */
[C---:B-1----:R-:W-:Y:S06]  /*4a30*/  HMMA.16816.F32.BF16 R16, R8.reuse, R72, R64 ;  /* 0x000000480810723c */ /* 0x042fec0000041840 */
[C---:B--2---:R-:W-:Y:S06]  /*4a40*/  HMMA.16816.F32.BF16 R56, R8.reuse, R76, R56 ;  /* 0x0000004c0838723c */ /* 0x044fec0000041838 */
[----:B------:R-:W-:Y:S06]  /*4a50*/  HMMA.16816.F32.BF16 R76, R8, R78, R32 ;  /* 0x0000004e084c723c */ /* 0x000fec0000041820 */
[----:B------:R-:W-:Y:S06]  /*4a60*/  HMMA.16816.F32.BF16 R32, R12, R80, R24 ;  /* 0x000000500c20723c */ /* 0x000fec0000041818 */
[----:B------:R-:W-:Y:S06]  /*4a70*/  HMMA.16816.F32.BF16 R28, R8, R74, R60 ;  /* 0x0000004a081c723c */ /* 0x000fec000004183c */
[C---:B------:R-:W-:Y:S06]  /*4a80*/  HMMA.16816.F32.BF16 R60, R12.reuse, R82, R20 ;  /* 0x000000520c3c723c */ /* 0x040fec0000041814 */
[----:B---3--:R-:W-:Y:S01]  /*4a90*/  HMMA.16816.F32.BF16 R64, R12, R36, R16 ;  /* 0x000000240c40723c */ /* 0x008fe20000041810 */
[----:B------:R-:W-:-:S02]  /*4aa0*/  VIADD R20, R0, 0x11 ;  /* 0x0000001100147836 */ /* 0x000fc40000000000 */
[C---:B------:R-:W-:Y:S02]  /*4ab0*/  VIADD R21, R0.reuse, 0x18 ;  /* 0x0000001800157836 */ /* 0x040fe40000000000 */
[C---:B------:R-:W-:Y:S01]  /*4ac0*/  VIADD R22, R0.reuse, 0x19 ;  /* 0x0000001900167836 */ /* 0x040fe20000000000 */
[C---:B------:R-:W-:Y:S01]  /*4ad0*/  HMMA.16816.F32.BF16 R40, R8.reuse, R68, R40 ;  /* 0x000000440828723c */ /* 0x040fe20000041828 */
[----:B------:R-:W-:Y:S01]  /*4ae0*/  VIADD R16, R0, 0x1 ;  /* 0x0000000100107836 */ /* 0x000fe20000000000 */
[----:B------:R-:W-:Y:S01]  /*4af0*/  ISETP.GE.AND P4, PT, R20, UR32, PT ;  /* 0x0000002014007c0c */ /* 0x000fe2000bf86270 */
[C---:B------:R-:W-:Y:S01]  /*4b00*/  VIADD R18, R0.reuse, 0x8 ;  /* 0x0000000800127836 */ /* 0x040fe20000000000 */
[----:B------:R-:W-:Y:S01]  /*4b10*/  ISETP.GE.AND P3, PT, R21, UR32, PT ;  /* 0x0000002015007c0c */ /* 0x000fe2000bf66270 */
[C---:B------:R-:W-:Y:S01]  /*4b20*/  IMAD.IADD R6, R3.reuse, 0x1, -R16 ;  /* 0x0000000103067824 */ /* 0x040fe200078e0a10 */
[----:B------:R-:W-:Y:S01]  /*4b30*/  HMMA.16816.F32.BF16 R52, R8, R70, R52 ;  /* 0x000000460834723c */ /* 0x000fe20000041834 */
[----:B------:R-:W-:Y:S01]  /*4b40*/  VIADD R19, R0, 0x10 ;  /* 0x0000001000137836 */ /* 0x000fe20000000000 */
[----:B------:R-:W-:Y:S01]  /*4b50*/  ISETP.GE.AND P1, PT, R16, UR32, PT ;  /* 0x0000002010007c0c */ /* 0x000fe2000bf26270 */
[----:B------:R-:W-:Y:S01]  /*4b60*/  IMAD.IADD R17, R3, 0x1, -R22 ;  /* 0x0000000103117824 */ /* 0x000fe200078e0a16 */
[----:B------:R-:W1:Y:S01]  /*4b70*/  LDSM.16.M88.4 R68, [R190+0x7800] ;  /* 0x00780000be44783b */ /* 0x000e620000000200 */
[----:B------:R-:W-:-:S04]  /*4b80*/  DEPBAR.LE SB0, 0x0 ;  /* 0x000080000000791a */ /* 0x000fc80000000000 */
[C---:B------:R-:W-:Y:S01]  /*4b90*/  IMAD.IADD R9, R3.reuse, 0x1, -R18 ;  /* 0x0000000103097824 */ /* 0x040fe200078e0a12 */
[----:B------:R-:W-:Y:S01]  /*4ba0*/  IABS R8, R7 ;  /* 0x0000000700087213 */ /* 0x000fe20000000000 */
[C---:B------:R-:W-:Y:S01]  /*4bb0*/  HMMA.16816.F32.BF16 R36, R12.reuse, R38, R28 ;  /* 0x000000260c24723c */ /* 0x040fe2000004181c */
[----:B------:R-:W-:Y:S01]  /*4bc0*/  IABS R7, R6 ;  /* 0x0000000600077213 */ /* 0x000fe20000000000 */
[----:B------:R-:W-:Y:S01]  /*4bd0*/  IMAD.IADD R10, R3, 0x1, -R21 ;  /* 0x00000001030a7824 */ /* 0x000fe200078e0a15 */
[----:B------:R-:W-:Y:S02]  /*4be0*/  IABS R6, R9 ;  /* 0x0000000900067213 */ /* 0x000fe40000000000 */
[----:B------:R-:W-:Y:S02]  /*4bf0*/  I2FP.F32.S32 R8, R8 ;  /* 0x0000000800087245 */ /* 0x000fe40000201400 */
[----:B------:R-:W-:Y:S01]  /*4c00*/  I2FP.F32.S32 R7, R7 ;  /* 0x0000000700077245 */ /* 0x000fe20000201400 */
[C---:B----4-:R-:W-:Y:S01]  /*4c10*/  HMMA.16816.F32.BF16 R40, R12.reuse, R44, R40 ;  /* 0x0000002c0c28723c */ /* 0x050fe20000041828 */
[----:B------:R-:W-:Y:S01]  /*4c20*/  I2FP.F32.S32 R6, R6 ;  /* 0x0000000600067245 */ /* 0x000fe20000201400 */
[----:B------:R-:W-:Y:S01]  /*4c30*/  FFMA.FTZ R27, R8, -UR5, R32 ;  /* 0x80000005081b7c23 */ /* 0x000fe20008010020 */
[----:B------:R-:W-:Y:S01]  /*4c40*/  SHF.R.S32.HI R9, RZ, 0x1f, R104 ;  /* 0x0000001fff097819 */ /* 0x000fe20000011468 */
[----:B------:R-:W-:Y:S01]  /*4c50*/  FFMA.FTZ R26, R7, -UR5, R33 ;  /* 0x80000005071a7c23 */ /* 0x000fe20008010021 */
[----:B------:R-:W-:Y:S01]  /*4c60*/  IADD3 R8, R0, 0x9, RZ ;  /* 0x0000000900087810 */ /* 0x000fe20007ffe0ff */
[----:B------:R-:W-:Y:S01]  /*4c70*/  FFMA.FTZ R33, R6, -UR5, R60 ;  /* 0x8000000506217c23 */ /* 0x000fe2000801003c */
[----:B------:R-:W-:Y:S01]  /*4c80*/  IMAD.IADD R7, R3, 0x1, -R19 ;  /* 0x0000000103077824 */ /* 0x000fe200078e0a13 */
[----:B------:R-:W-:Y:S01]  /*4c90*/  LEA.HI.X.SX32 R146, R105, R9, 0x1, P0 ;  /* 0x0000000969927211 */ /* 0x000fe200000f0eff */
[C---:B------:R-:W-:Y:S01]  /*4ca0*/  IMAD.IADD R6, R3.reuse, 0x1, -R20 ;  /* 0x0000000103067824 */ /* 0x040fe200078e0a14 */
[----:B------:R-:W-:Y:S01]  /*4cb0*/  ISETP.GE.AND P0, PT, R18, UR32, PT ;  /* 0x0000002012007c0c */ /* 0x000fe2000bf06270 */
[----:B------:R-:W-:Y:S01]  /*4cc0*/  IMAD.IADD R9, R3, 0x1, -R8 ;  /* 0x0000000103097824 */ /* 0x000fe200078e0a08 */
[----:B------:R-:W-:Y:S01]  /*4cd0*/  IABS R11, R7 ;  /* 0x00000007000b7213 */ /* 0x000fe20000000000 */
[----:B------:R-:W-:Y:S01]  /*4ce0*/  HMMA.16816.F32.BF16 R52, R12, R46, R52 ;  /* 0x0000002e0c34723c */ /* 0x000fe20000041834 */
[----:B------:R-:W-:-:S02]  /*4cf0*/  IABS R7, R6 ;  /* 0x0000000600077213 */ /* 0x000fc40000000000 */
[----:B------:R-:W-:Y:S02]  /*4d00*/  IABS R9, R9 ;  /* 0x0000000900097213 */ /* 0x000fe40000000000 */
[----:B------:R-:W-:Y:S02]  /*4d10*/  IABS R6, R10 ;  /* 0x0000000a00067213 */ /* 0x000fe40000000000 */
[----:B------:R-:W-:Y:S01]  /*4d20*/  IABS R10, R17 ;  /* 0x00000011000a7213 */ /* 0x000fe20000000000 */
[----:B------:R-:W-:Y:S01]  /*4d30*/  IMAD.MOV.U32 R17, RZ, RZ, R11 ;  /* 0x000000ffff117224 */ /* 0x000fe200078e000b */
[----:B------:R-:W-:Y:S01]  /*4d40*/  MOV R11, R7 ;  /* 0x00000007000b7202 */ /* 0x000fe20000000f00 */
[----:B------:R-:W-:Y:S01]  /*4d50*/  IMAD.MOV.U32 R7, RZ, RZ, R6 ;  /* 0x000000ffff077224 */ /* 0x000fe200078e0006 */
[----:B------:R-:W-:Y:S01]  /*4d60*/  I2FP.F32.S32 R9, R9 ;  /* 0x0000000900097245 */ /* 0x000fe20000201400 */
[----:B------:R-:W-:Y:S01]  /*4d70*/  IMAD.MOV.U32 R6, RZ, RZ, R10 ;  /* 0x000000ffff067224 */ /* 0x000fe200078e000a */
[----:B------:R-:W-:Y:S01]  /*4d80*/  I2FP.F32.S32 R10, R11 ;  /* 0x0000000b000a7245 */ /* 0x000fe20000201400 */
[----:B-1----:R-:W-:Y:S01]  /*4d90*/  HMMA.16816.F32.BF16 R56, R12, R68, R56 ;  /* 0x000000440c38723c */ /* 0x002fe20000041838 */
[----:B------:R-:W-:Y:S01]  /*4da0*/  I2FP.F32.S32 R17, R17 ;  /* 0x0000001100117245 */ /* 0x000fe20000201400 */
[----:B------:R-:W-:Y:S01]  /*4db0*/  FFMA.FTZ R32, R9, -UR5, R61 ;  /* 0x8000000509207c23 */ /* 0x000fe2000801003d */
[----:B------:R-:W-:Y:S01]  /*4dc0*/  I2FP.F32.S32 R9, R7 ;  /* 0x0000000700097245 */ /* 0x000fe20000201400 */
[----:B------:R-:W-:Y:S01]  /*4dd0*/  VIADD R7, R0, 0x20 ;  /* 0x0000002000077836 */ /* 0x000fe20000000000 */
[----:B------:R-:W-:Y:S01]  /*4de0*/  I2FP.F32.S32 R6, R6 ;  /* 0x0000000600067245 */ /* 0x000fe20000201400 */
[----:B------:R-:W-:Y:S01]  /*4df0*/  FFMA.FTZ R30, R10, -UR5, R65 ;  /* 0x800000050a1e7c23 */ /* 0x000fe20008010041 */
[----:B------:R-:W-:Y:S01]  /*4e00*/  FFMA.FTZ R31, R17, -UR5, R64 ;  /* 0x80000005111f7c23 */ /* 0x000fe20008010040 */
[----:B------:R-:W-:Y:S01]  /*4e10*/  FFMA.FTZ R29, R9, -UR5, R36 ;  /* 0x80000005091d7c23 */ /* 0x000fe20008010024 */
[----:B------:R-:W-:-:S02]  /*4e20*/  IMAD.IADD R9, R3, 0x1, -R7 ;  /* 0x0000000103097824 */ /* 0x000fc400078e0a07 */
[----:B------:R-:W-:Y:S01]  /*4e30*/  FFMA.FTZ R28, R6, -UR5, R37 ;  /* 0x80000005061c7c23 */ /* 0x000fe20008010025 */
[----:B------:R-:W-:Y:S01]  /*4e40*/  VIADD R6, R3, 0x8 ;  /* 0x0000000803067836 */ /* 0x000fe20000000000 */
[----:B------:R-:W-:Y:S02]  /*4e50*/  ISETP.GE.AND P6, PT, R8, UR32, PT ;  /* 0x0000002008007c0c */ /* 0x000fe4000bfc6270 */
[----:B------:R-:W-:Y:S01]  /*4e60*/  IABS R9, R9 ;  /* 0x0000000900097213 */ /* 0x000fe20000000000 */
[----:B------:R-:W-:Y:S01]  /*4e70*/  IMAD.IADD R16, R6, 0x1, -R16 ;  /* 0x0000000106107824 */ /* 0x000fe200078e0a10 */
[----:B------:R-:W-:Y:S01]  /*4e80*/  FSEL R44, R26, -INF , !P1 ;  /* 0xff8000001a2c7808 */ /* 0x000fe20004800000 */
[C---:B------:R-:W-:Y:S01]  /*4e90*/  IMAD.IADD R10, R6.reuse, 0x1, -R0 ;  /* 0x00000001060a7824 */ /* 0x040fe200078e0a00 */
[----:B------:R-:W-:Y:S01]  /*4ea0*/  ISETP.GE.AND P5, PT, R19, UR32, PT ;  /* 0x0000002013007c0c */ /* 0x000fe2000bfa6270 */
[C---:B------:R-:W-:Y:S01]  /*4eb0*/  IMAD.IADD R18, R6.reuse, 0x1, -R18 ;  /* 0x0000000106127824 */ /* 0x040fe200078e0a12 */
[----:B------:R-:W-:Y:S01]  /*4ec0*/  FSEL R33, R33, -INF , !P0 ;  /* 0xff80000021217808 */ /* 0x000fe20004000000 */
[----:B------:R-:W-:Y:S01]  /*4ed0*/  IMAD.MOV.U32 R11, RZ, RZ, R9 ;  /* 0x000000ffff0b7224 */ /* 0x000fe200078e0009 */
[----:B------:R-:W-:Y:S01]  /*4ee0*/  IABS R10, R10 ;  /* 0x0000000a000a7213 */ /* 0x000fe20000000000 */
[----:B------:R-:W-:Y:S01]  /*4ef0*/  IMAD.IADD R17, R6, 0x1, -R8 ;  /* 0x0000000106117824 */ /* 0x000fe200078e0a08 */
[----:B------:R-:W-:-:S02]  /*4f00*/  IABS R9, R16 ;  /* 0x0000001000097213 */ /* 0x000fc40000000000 */
[----:B------:R-:W-:Y:S02]  /*4f10*/  IABS R8, R18 ;  /* 0x0000001200087213 */ /* 0x000fe40000000000 */
[----:B------:R-:W-:Y:S02]  /*4f20*/  I2FP.F32.S32 R18, R11 ;  /* 0x0000000b00127245 */ /* 0x000fe40000201400 */
[----:B------:R-:W-:Y:S02]  /*4f30*/  IABS R16, R17 ;  /* 0x0000001100107213 */ /* 0x000fe40000000000 */
[----:B------:R-:W-:Y:S01]  /*4f40*/  MOV R11, R10 ;  /* 0x0000000a000b7202 */ /* 0x000fe20000000f00 */
[----:B------:R-:W-:Y:S02]  /*4f50*/  IMAD.MOV.U32 R10, RZ, RZ, R9 ;  /* 0x000000ffff0a7224 */ /* 0x000fe400078e0009 */
[----:B------:R-:W-:Y:S01]  /*4f60*/  FFMA.FTZ R25, R18, -UR5, R40 ;  /* 0x8000000512197c23 */ /* 0x000fe20008010028 */
[----:B------:R-:W-:Y:S01]  /*4f70*/  IMAD.MOV.U32 R9, RZ, RZ, R8 ;  /* 0x000000ffff097224 */ /* 0x000fe200078e0008 */
[----:B------:R-:W-:Y:S01]  /*4f80*/  I2FP.F32.S32 R17, R11 ;  /* 0x0000000b00117245 */ /* 0x000fe20000201400 */
[----:B------:R-:W-:Y:S01]  /*4f90*/  IMAD.MOV.U32 R8, RZ, RZ, R16 ;  /* 0x000000ffff087224 */ /* 0x000fe200078e0010 */
[----:B------:R-:W-:-:S02]  /*4fa0*/  I2FP.F32.S32 R16, R10 ;  /* 0x0000000a00107245 */ /* 0x000fc40000201400 */
[----:B------:R-:W-:Y:S01]  /*4fb0*/  I2FP.F32.S32 R11, R9 ;  /* 0x00000009000b7245 */ /* 0x000fe20000201400 */
[----:B------:R-:W-:Y:S01]  /*4fc0*/  FFMA.FTZ R10, R17, -UR5, R34 ;  /* 0x80000005110a7c23 */ /* 0x000fe20008010022 */
[----:B------:R-:W-:Y:S01]  /*4fd0*/  I2FP.F32.S32 R8, R8 ;  /* 0x0000000800087245 */ /* 0x000fe20000201400 */
[----:B------:R-:W-:Y:S01]  /*4fe0*/  FFMA.FTZ R9, R16, -UR5, R35 ;  /* 0x8000000510097c23 */ /* 0x000fe20008010023 */
[C---:B------:R-:W-:Y:S02]  /*4ff0*/  IMAD.IADD R17, R6.reuse, 0x1, -R22 ;  /* 0x0000000106117824 */ /* 0x040fe400078e0a16 */
[----:B------:R-:W-:Y:S01]  /*5000*/  FFMA.FTZ R24, R11, -UR5, R62 ;  /* 0x800000050b187c23 */ /* 0x000fe2000801003e */
[----:B------:R-:W-:Y:S02]  /*5010*/  IMAD.IADD R11, R6, 0x1, -R21 ;  /* 0x00000001060b7824 */ /* 0x000fe400078e0a15 */
[----:B------:R-:W-:Y:S01]  /*5020*/  FFMA.FTZ R23, R8, -UR5, R63 ;  /* 0x8000000508177c23 */ /* 0x000fe2000801003f */
[----:B------:R-:W-:Y:S01]  /*5030*/  FSEL R50, R9, -INF , !P1 ;  /* 0xff80000009327808 */ /* 0x000fe20004800000 */
[----:B------:R-:W-:Y:S01]  /*5040*/  IMAD.IADD R9, R6, 0x1, -R19 ;  /* 0x0000000106097824 */ /* 0x000fe200078e0a13 */
[----:B------:R-:W-:Y:S01]  /*5050*/  FSEL R46, R10, -INF , !P2 ;  /* 0xff8000000a2e7808 */ /* 0x000fe20005000000 */
[C---:B------:R-:W-:Y:S01]  /*5060*/  IMAD.IADD R8, R6.reuse, 0x1, -R20 ;  /* 0x0000000106087824 */ /* 0x040fe200078e0a14 */
[----:B------:R-:W-:Y:S01]  /*5070*/  ISETP.GE.AND P1, PT, R7, UR32, PT ;  /* 0x0000002007007c0c */ /* 0x000fe2000bf26270 */
[----:B------:R-:W-:Y:S01]  /*5080*/  IMAD.IADD R16, R6, 0x1, -R7 ;  /* 0x0000000106107824 */ /* 0x000fe200078e0a07 */
[----:B------:R-:W-:-:S02]  /*5090*/  IABS R10, R9 ;  /* 0x00000009000a7213 */ /* 0x000fc40000000000 */
[----:B------:R-:W-:Y:S02]  /*50a0*/  IABS R9, R8 ;  /* 0x0000000800097213 */ /* 0x000fe40000000000 */
[----:B------:R-:W-:Y:S02]  /*50b0*/  IABS R8, R11 ;  /* 0x0000000b00087213 */ /* 0x000fe40000000000 */
[----:B------:R-:W-:Y:S02]  /*50c0*/  IABS R7, R17 ;  /* 0x0000001100077213 */ /* 0x000fe40000000000 */
[----:B------:R-:W-:Y:S01]  /*50d0*/  IABS R11, R16 ;  /* 0x00000010000b7213 */ /* 0x000fe20000000000 */
[----:B------:R-:W-:Y:S01]  /*50e0*/  IMAD.MOV.U32 R16, RZ, RZ, R10 ;  /* 0x000000ffff107224 */ /* 0x000fe200078e000a */
[----:B------:R-:W-:Y:S01]  /*50f0*/  FSEL R40, R27, -INF , !P2 ;  /* 0xff8000001b287808 */ /* 0x000fe20005000000 */
[----:B------:R-:W-:Y:S01]  /*5100*/  IMAD.MOV.U32 R10, RZ, RZ, R9 ;  /* 0x000000ffff0a7224 */ /* 0x000fe200078e0009 */
[----:B------:R-:W-:Y:S01]  /*5110*/  MOV R9, R8 ;  /* 0x0000000800097202 */ /* 0x000fe20000000f00 */
[----:B------:R-:W-:Y:S01]  /*5120*/  IMAD.MOV.U32 R8, RZ, RZ, R7 ;  /* 0x000000ffff087224 */ /* 0x000fe200078e0007 */
[----:B------:R-:W-:Y:S01]  /*5130*/  ISETP.GE.AND P2, PT, R22, UR32, PT ;  /* 0x0000002016007c0c */ /* 0x000fe2000bf46270 */
        /* <DEDUP_REMOVED lines=9> */
[C---:B------:R-:W-:Y:S02]  /*51d0*/  VIADD R10, R0.reuse, 0x29 ;  /* 0x00000029000a7836 */ /* 0x040fe40000000000 */
[----:B------:R-:W-:Y:S01]  /*51e0*/  FFMA.FTZ R17, R7, -UR5, R42 ;  /* 0x8000000507117c23 */ /* 0x000fe2000801002a */
[----:B------:R-:W-:-:S02]  /*51f0*/  VIADD R16, R0, 0x21 ;  /* 0x0000002100107836 */ /* 0x000fc40000000000 */
        /* <DEDUP_REMOVED lines=10> */
[----:B------:R-:W-:Y:S01]  /*52a0*/  FSEL R107, R17, -INF , !P1 ;  /* 0xff800000116b7808 */ /* 0x000fe20004800000 */
[C---:B------:R-:W-:Y:S01]  /*52b0*/  IMAD.IADD R19, R3.reuse, 0x1, -R10 ;  /* 0x0000000103137824 */ /* 0x040fe200078e0a0a */
[----:B------:R-:W-:Y:S01]  /*52c0*/  ISETP.GE.AND P0, PT, R16, UR32, PT ;  /* 0x0000002010007c0c */ /* 0x000fe2000bf06270 */
[C---:B------:R-:W-:Y:S01]  /*52d0*/  IMAD.IADD R17, R3.reuse, 0x1, -R16 ;  /* 0x0000000103117824 */ /* 0x040fe200078e0a10 */
[----:B------:R-:W-:Y:S01]  /*52e0*/  FSEL R34, R32, -INF , !P6 ;  /* 0xff80000020227808 */ /* 0x000fe20007000000 */
[----:B------:R-:W-:Y:S01]  /*52f0*/  IMAD.IADD R20, R3, 0x1, -R9 ;  /* 0x0000000103147824 */ /* 0x000fe200078e0a09 */
[----:B------:R-:W-:Y:S01]  /*5300*/  FSEL R42, R23, -INF , !P6 ;  /* 0xff800000172a7808 */ /* 0x000fe20007000000 */
[----:B------:R-:W-:Y:S01]  /*5310*/  IMAD.IADD R21, R3, 0x1, -R8 ;  /* 0x0000000103157824 */ /* 0x000fe200078e0a08 */
[----:B------:R-:W-:Y:S01]  /*5320*/  FSEL R60, R18, -INF , !P2 ;  /* 0xff800000123c7808 */ /* 0x000fe20005000000 */
[C---:B------:R-:W-:Y:S01]  /*5330*/  IMAD.IADD R24, R6.reuse, 0x1, -R16 ;  /* 0x0000000106187824 */ /* 0x040fe200078e0a10 */
[----:B------:R-:W-:Y:S01]  /*5340*/  ISETP.GE.AND P6, PT, R11, UR32, PT ;  /* 0x000000200b007c0c */ /* 0x000fe2000bfc6270 */
[C---:B------:R-:W-:Y:S01]  /*5350*/  IMAD.IADD R16, R6.reuse, 0x1, -R11 ;  /* 0x0000000106107824 */ /* 0x040fe200078e0a0b */
[----:B------:R-:W-:Y:S01]  /*5360*/  FSEL R106, R25, -INF , !P1 ;  /* 0xff800000196a7808 */ /* 0x000fe20004800000 */
[C---:B------:R-:W-:Y:S01]  /*5370*/  IMAD.IADD R32, R6.reuse, 0x1, -R9 ;  /* 0x0000000106207824 */ /* 0x040fe200078e0a09 */
[----:B------:R-:W-:Y:S01]  /*5380*/  IADD3 R18, R3, -R11, RZ ;  /* 0x8000000b03127210 */ /* 0x000fe20007ffe0ff */
[C---:B------:R-:W-:Y:S01]  /*5390*/  IMAD.IADD R11, R6.reuse, 0x1, -R10 ;  /* 0x00000001060b7824 */ /* 0x040fe200078e0a0a */
[----:B------:R-:W-:Y:S01]  /*53a0*/  IADD3 R26, -R7, R6, RZ ;  /* 0x00000006071a7210 */ /* 0x000fe20007ffe1ff */
[C---:B------:R-:W-:Y:S01]  /*53b0*/  IMAD.IADD R27, R6.reuse, 0x1, -R8 ;  /* 0x00000001061b7824 */ /* 0x040fe200078e0a08 */
[----:B------:R-:W-:Y:S01]  /*53c0*/  FSEL R35, R31, -INF , !P5 ;  /* 0xff8000001f237808 */ /* 0x000fe20006800000 */
[--C-:B------:R-:W-:Y:S01]  /*53d0*/  IMAD.IADD R25, R6, 0x1, -R0.reuse ;  /* 0x0000000106197824 */ /* 0x100fe200078e0a00 */
[----:B------:R-:W-:Y:S01]  /*53e0*/  FSEL R38, R28, -INF , !P2 ;  /* 0xff8000001c267808 */ /* 0x000fe20005000000 */
[C---:B------:R-:W-:Y:S01]  /*53f0*/  IMAD.IADD R23, R3.reuse, 0x1, -R7 ;  /* 0x0000000103177824 */ /* 0x040fe200078e0a07 */
[----:B------:R-:W-:Y:S01]  /*5400*/  IABS R6, R19 ;  /* 0x0000001300067213 */ /* 0x000fe20000000000 */
[----:B------:R-:W-:Y:S01]  /*5410*/  IMAD.IADD R22, R3, 0x1, -R0 ;  /* 0x0000000103167824 */ /* 0x000fe200078e0a00 */
[----:B------:R-:W-:Y:S01]  /*5420*/  BAR.SYNC.DEFER_BLOCKING 0x0 ;  /* 0x0000000000007b1d */ /* 0x000fe20000010000 */
[----:B------:R-:W-:-:S02]  /*5430*/  ISETP.GE.AND P5, PT, R10, UR32, PT ;  /* 0x000000200a007c0c */ /* 0x000fc4000bfa6270 */
[----:B------:R-:W-:Y:S02]  /*5440*/  ISETP.GE.AND P2, PT, R7, UR32, PT ;  /* 0x0000002007007c0c */ /* 0x000fe4000bf46270 */
[----:B------:R-:W-:Y:S02]  /*5450*/  ISETP.GE.AND P1, PT, R0, UR32, PT ;  /* 0x0000002000007c0c */ /* 0x000fe4000bf26270 */
[----:B------:R-:W-:Y:S02]  /*5460*/  IABS R3, R17 ;  /* 0x0000001100037213 */ /* 0x000fe40000000000 */
[----:B------:R-:W-:Y:S02]  /*5470*/  IABS R0, R18 ;  /* 0x0000001200007213 */ /* 0x000fe40000000000 */
[----:B------:R-:W-:Y:S02]  /*5480*/  IABS R10, R20 ;  /* 0x00000014000a7213 */ /* 0x000fe40000000000 */
[----:B------:R-:W-:-:S02]  /*5490*/  IABS R7, R21 ;  /* 0x0000001500077213 */ /* 0x000fc40000000000 */
[----:B------:R-:W-:Y:S02]  /*54a0*/  FSEL R37, R29, -INF , !P3 ;  /* 0xff8000001d257808 */ /* 0x000fe40005800000 */
[----:B------:R-:W-:Y:S02]  /*54b0*/  FSEL R36, R30, -INF , !P4 ;  /* 0xff8000001e247808 */ /* 0x000fe40006000000 */
[----:B------:R-:W-:Y:S01]  /*54c0*/  ISETP.GE.AND P3, PT, R8, UR32, PT ;  /* 0x0000002008007c0c */ /* 0x000fe2000bf66270 */
[----:B------:R-:W-:Y:S01]  /*54d0*/  IMAD.MOV.U32 R8, RZ, RZ, R6 ;  /* 0x000000ffff087224 */ /* 0x000fe200078e0006 */
[----:B------:R-:W-:Y:S01]  /*54e0*/  ISETP.GE.AND P4, PT, R9, UR32, PT ;  /* 0x0000002009007c0c */ /* 0x000fe2000bf86270 */
[----:B------:R-:W-:Y:S01]  /*54f0*/  HMMA.16816.F32.BF16 R28, R12, R70, R76 ;  /* 0x000000460c1c723c */ /* 0x000fe2000004184c */
[----:B------:R-:W-:Y:S01]  /*5500*/  I2FP.F32.S32 R9, R3 ;  /* 0x0000000300097245 */ /* 0x000fe20000201400 */
        /* <DEDUP_REMOVED lines=12> */
[----:B------:R-:W-:Y:S01]  /*55d0*/  IABS R7, R11 ;  /* 0x0000000b00077213 */ /* 0x000fe20000000000 */
[----:B------:R-:W-:Y:S01]  /*55e0*/  IMAD.MOV.U32 R6, RZ, RZ, R3 ;  /* 0x000000ffff067224 */ /* 0x000fe200078e0003 */
[----:B------:R-:W-:Y:S01]  /*55f0*/  IABS R3, R24 ;  /* 0x0000001800037213 */ /* 0x000fe20000000000 */
[----:B------:R-:W-:Y:S01]  /*5600*/  IMAD.MOV.U32 R8, RZ, RZ, R0 ;  /* 0x000000ffff087224 */ /* 0x000fe200078e0000 */
[----:B------:R-:W-:Y:S01]  /*5610*/  IABS R0, R16 ;  /* 0x0000001000007213 */ /* 0x000fe20000000000 */
[----:B------:R-:W-:Y:S01]  /*5620*/  FFMA.FTZ R14, R9, -UR5, R41 ;  /* 0x80000005090e7c23 */ /* 0x000fe20008010029 */
[----:B------:R-:W-:Y:S01]  /*5630*/  I2FP.F32.S32 R9, R6 ;  /* 0x0000000600097245 */ /* 0x000fe20000201400 */
[----:B------:R-:W-:Y:S01]  /*5640*/  IMAD.MOV.U32 R6, RZ, RZ, R3 ;  /* 0x000000ffff067224 */ /* 0x000fe200078e0003 */
[----:B------:R-:W-:Y:S01]  /*5650*/  FSEL R102, R19, -INF , !P6 ;  /* 0xff80000013667808 */ /* 0x000fe20007000000 */
[----:B------:R-:W-:Y:S01]  /*5660*/  IMAD.MOV.U32 R3, RZ, RZ, R0 ;  /* 0x000000ffff037224 */ /* 0x000fe200078e0000 */
[----:B------:R-:W-:Y:S01]  /*5670*/  FSEL R100, R14, -INF , !P0 ;  /* 0xff8000000e647808 */ /* 0x000fe20004000000 */
[----:B------:R-:W-:Y:S01]  /*5680*/  IMAD.MOV.U32 R0, RZ, RZ, R7 ;  /* 0x000000ffff007224 */ /* 0x000fe200078e0007 */
[----:B------:R-:W-:Y:S01]  /*5690*/  I2FP.F32.S32 R6, R6 ;  /* 0x0000000600067245 */ /* 0x000fe20000201400 */
[----:B------:R-:W-:Y:S01]  /*56a0*/  FFMA.FTZ R13, R9, -UR5, R28 ;  /* 0x80000005090d7c23 */ /* 0x000fe2000801001c */
        /* <DEDUP_REMOVED lines=9> */
[----:B------:R-:W-:Y:S02]  /*5740*/  IABS R0, R26 ;  /* 0x0000001a00007213 */ /* 0x000fe40000000000 */
[----:B------:R-:W-:-:S02]  /*5750*/  IABS R7, R25 ;  /* 0x0000001900077213 */ /* 0x000fc40000000000 */
[----:B------:R-:W-:Y:S01]  /*5760*/  MOV R8, R6 ;  /* 0x0000000600087202 */ /* 0x000fe20000000f00 */
[----:B------:R-:W-:Y:S01]  /*5770*/  IMAD.MOV.U32 R6, RZ, RZ, R3 ;  /* 0x000000ffff067224 */ /* 0x000fe200078e0003 */
[----:B------:R-:W-:Y:S01]  /*5780*/  FSEL R101, R9, -INF , !P0 ;  /* 0xff80000009657808 */ /* 0x000fe20004000000 */
[----:B------:R-:W-:Y:S01]  /*5790*/  IMAD.MOV.U32 R3, RZ, RZ, R0 ;  /* 0x000000ffff037224 */ /* 0x000fe200078e0000 */
[----:B------:R-:W-:Y:S01]  /*57a0*/  PLOP3.LUT P0, PT, PT, PT, UP0, 0x80, 0x0 ;  /* 0x000000000000781c */ /* 0x000fe20003f0f008 */
[----:B------:R-:W-:Y:S01]  /*57b0*/  IMAD.MOV.U32 R0, RZ, RZ, R7 ;  /* 0x000000ffff007224 */ /* 0x000fe200078e0007 */
[----:B------:R-:W-:Y:S02]  /*57c0*/  I2FP.F32.S32 R8, R8 ;  /* 0x0000000800087245 */ /* 0x000fe40000201400 */
        /* <DEDUP_REMOVED lines=166> */
.L_x_1038:
[----:B------:R-:W-:Y:S05]  /*6230*/  BSYNC B0 ;  /* 0x0000000000007941 */ /* 0x000fea0003800000 */
.L_x_1037:
[----:B------:R-:W0:Y:S02]  /*6240*/  LDGDEPBAR ;  /* 0x00000000000079af */ /* 0x000e240000000000 */
.L_x_1036:
[----:B------:R-:W-:Y:S01]  /*6250*/  FMNMX.FTZ R0, R40, R44, !PT ;  /* 0x0000002c28007209 */ /* 0x000fe20007810000 */
[----:B------:R-:W-:Y:S01]  /*6260*/  USHF.L.U32 UR29, UR21, 0x1, URZ ;  /* 0x00000001151d7899 */ /* 0x000fe2000800063f */
[----:B------:R-:W-:Y:S01]  /*6270*/  STL [R1+0x110], R203 ;  /* 0x000110cb01007387 */ /* 0x000fe20000100800 */
[----:B------:R-:W-:Y:S01]  /*6280*/  IMAD.WIDE.U32 R98, R116, -0x2daee0ad, RZ ;  /* 0xd2511f5374627825 */ /* 0x000fe200078e00ff */
[----:B------:R-:W-:Y:S01]  /*6290*/  FMNMX.FTZ R0, R33, R0, !PT ;  /* 0x0000000021007209 */ /* 0x000fe20007810000 */
[----:B------:R-:W-:Y:S01]  /*62a0*/  ULOP3.LUT UR6, UR29, UR37, URZ, 0x3c, !UPT ;  /* 0x000000251d067292 */ /* 0x000fe2000f8e3c3f */
[----:B------:R-:W-:Y:S01]  /*62b0*/  STL [R1+0x10c], R202 ;  /* 0x00010cca01007387 */ /* 0x000fe20000100800 */
[----:B-1-3--:R-:W-:Y:S01]  /*62c0*/  LOP3.LUT R8, R114, UR36, RZ, 0x3c, !PT ;  /* 0x0000002472087c12 */ /* 0x00afe2000f8e3cff */
[----:B------:R-:W-:Y:S01]  /*62d0*/  UIADD3 UR20, UR36, -0x61c88647, URZ ;  /* 0x9e3779b924147890 */ /* 0x000fe2000fffe03f */
[----:B------:R-:W-:Y:S01]  /*62e0*/  FMNMX.FTZ R0, R34, R0, !PT ;  /* 0x0000000022007209 */ /* 0x000fe20007810000 */
[----:B------:R-:W-:Y:S01]  /*62f0*/  STL [R1+0x108], R201 ;  /* 0x000108c901007387 */ /* 0x000fe20000100800 */
[----:B------:R-:W-:Y:S01]  /*6300*/  UIADD3 UR13, UR37, 0x76cf5d0a, URZ ;  /* 0x76cf5d0a250d7890 */ /* 0x000fe2000fffe03f */
[----:B------:R-:W-:Y:S01]  /*6310*/  LEA R186, R5, UR4, 0x1 ;  /* 0x0000000405ba7c11 */ /* 0x000fe2000f8e08ff */
[----:B------:R-:W-:Y:S01]  /*6320*/  UIADD3 UR14, UR36, 0x3c6ef372, URZ ;  /* 0x3c6ef372240e7890 */ /* 0x000fe2000fffe03f */
[----:B------:R-:W-:Y:S01]  /*6330*/  FMNMX.FTZ R0, R35, R0, !PT ;  /* 0x0000000023007209 */ /* 0x000fe20007810000 */
[----:B------:R-:W-:Y:S01]  /*6340*/  STL [R1+0x104], R200 ;  /* 0x000104c801007387 */ /* 0x000fe20000100800 */
[----:B------:R-:W-:Y:S01]  /*6350*/  UIADD3 UR12, UR36, -0x255992d5, URZ ;  /* 0xdaa66d2b240c7890 */ /* 0x000fe2000fffe03f */
[--C-:B------:R-:W-:Y:S01]  /*6360*/  IMAD R187, R4, 0x2, R186.reuse ;  /* 0x0000000204bb7824 */ /* 0x100fe200078e02ba */
[----:B------:R-:W-:Y:S01]  /*6370*/  FMNMX.FTZ R0, R36, R0, !PT ;  /* 0x0000000024007209 */ /* 0x000fe20007810000 */
[----:B------:R-:W-:Y:S01]  /*6380*/  STL [R1+0x100], R199 ;  /* 0x000100c701007387 */ /* 0x000fe20000100800 */
[----:B------:R-:W-:Y:S01]  /*6390*/  ULDC UR33, c[0x0][0x2ec] ;  /* 0x0000bb0000217ab9 */ /* 0x000fe20000000800 */
[----:B------:R-:W-:Y:S01]  /*63a0*/  UIADD3 UR10, UR37, 0x32370b8f, URZ ;  /* 0x32370b8f250a7890 */ /* 0x000fe2000fffe03f */
[----:B------:R-:W-:Y:S01]  /*63b0*/  FMNMX.FTZ R0, R37, R0, !PT ;  /* 0x0000000025007209 */ /* 0x000fe20007810000 */
[----:B------:R-:W-:Y:S01]  /*63c0*/  STL [R1+0xfc], R198 ;  /* 0x0000fcc601007387 */ /* 0x000fe20000100800 */
[----:B------:R-:W-:Y:S01]  /*63d0*/  UIADD3 UR8, UR37, -0x126145ec, URZ ;  /* 0xed9eba1425087890 */ /* 0x000fe2000fffe03f */
[----:B------:R-:W-:Y:S01]  /*63e0*/  IMAD R188, R2, 0x2, R187 ;  /* 0x0000000202bc7824 */ /* 0x000fe200078e02bb */
[----:B------:R-:W-:Y:S01]  /*63f0*/  FMNMX.FTZ R0, R38, R0, !PT ;  /* 0x0000000026007209 */ /* 0x000fe20007810000 */
[----:B------:R-:W-:Y:S01]  /*6400*/  STL [R1+0xf8], R197 ;  /* 0x0000f8c501007387 */ /* 0x000fe20000100800 */
[----:B------:R-:W-:Y:S01]  /*6410*/  UIADD3 UR7, UR36, 0x1715609d, URZ ;  /* 0x1715609d24077890 */ /* 0x000fe2000fffe03f */
[----:B------:R-:W-:Y:S01]  /*6420*/  IMAD R189, R2, 0x2, R186 ;  /* 0x0000000202bd7824 */ /* 0x000fe200078e02ba */
[----:B------:R-:W-:Y:S01]  /*6430*/  FMNMX.FTZ R0, R106, R0, !PT ;  /* 0x000000006a007209 */ /* 0x000fe20007810000 */
[----:B------:R-:W-:Y:S01]  /*6440*/  STL [R1+0xf4], R196 ;  /* 0x0000f4c401007387 */ /* 0x000fe20000100800 */
[----:B------:R-:W-:-:S02]  /*6450*/  UIADD3 UR9, UR36, 0x78dde6e4, URZ ;  /* 0x78dde6e424097890 */ /* 0x000fc4000fffe03f */
[----:B------:R-:W-:Y:S01]  /*6460*/  FMNMX.FTZ R0, R100, R0, !PT ;  /* 0x0000000064007209 */ /* 0x000fe20007810000 */
[----:B------:R-:W-:Y:S01]  /*6470*/  STL [R1+0xf0], R195 ;  /* 0x0000f0c301007387 */ /* 0x000fe20000100800 */
[----:B------:R-:W-:Y:S02]  /*6480*/  UIADD3 UR21, UR37, 0x646e171e, URZ ;  /* 0x646e171e25157890 */ /* 0x000fe4000fffe03f */
[----:B------:R-:W-:Y:S01]  /*6490*/  FMNMX.FTZ R0, R102, R0, !PT ;  /* 0x0000000066007209 */ /* 0x000fe20007810000 */
[----:B------:R-:W-:Y:S01]  /*64a0*/  STL [R1+0xec], R194 ;  /* 0x0000ecc201007387 */ /* 0x000fe20000100800 */
[----:B------:R-:W-:Y:S02]  /*64b0*/  UIADD3 UR23, UR36, -0x4ab325aa, URZ ;  /* 0xb54cda5624177890 */ /* 0x000fe4000fffe03f */
[----:B------:R-:W-:Y:S01]  /*64c0*/  FMNMX.FTZ R0, R103, R0, !PT ;  /* 0x0000000067007209 */ /* 0x000fe20007810000 */
[----:B------:R-:W-:Y:S01]  /*64d0*/  STL [R1+0xe8], R193 ;  /* 0x0000e8c101007387 */ /* 0x000fe20000100800 */
[----:B------:R-:W-:-:S02]  /*64e0*/  UIADD3 UR4, UR29, 0x1, URZ ;  /* 0x000000011d047890 */ /* 0x000fc4000fffe03f */
[----:B------:R-:W-:Y:S01]  /*64f0*/  FMNMX.FTZ R0, R108, R0, !PT ;  /* 0x000000006c007209 */ /* 0x000fe20007810000 */
[----:B------:R-:W-:Y:S01]  /*6500*/  STL [R1+0xe4], R191 ;  /* 0x0000e4bf01007387 */ /* 0x000fe20000100800 */
[----:B------:R-:W-:Y:S02]  /*6510*/  ULOP3.LUT UR4, UR4, UR37, URZ, 0x3c, !UPT ;  /* 0x0000002504047292 */ /* 0x000fe4000f8e3c3f */
[----:B------:R-:W-:Y:S01]  /*6520*/  FMNMX.FTZ R3, R109, R0, !PT ;  /* 0x000000006d037209 */ /* 0x000fe20007810000 */
[----:B------:R-:W-:Y:S01]  /*6530*/  STL [R1+0xe0], R190 ;  /* 0x0000e0be01007387 */ /* 0x000fe20000100800 */
[----:B------:R-:W-:Y:S02]  /*6540*/  FMNMX.FTZ R0, R46, R50, !PT ;  /* 0x000000322e007209 */ /* 0x000fe40007810000 */
[----:B------:R-:W-:Y:S01]  /*6550*/  FMNMX.FTZ R6, R141, R3, !PT ;  /* 0x000000038d067209 */ /* 0x000fe20007810000 */
[----:B------:R-:W-:Y:S01]  /*6560*/  STL [R1+0xdc], R185 ;  /* 0x0000dcb901007387 */ /* 0x000fe20000100800 */
[----:B------:R-:W-:-:S02]  /*6570*/  FMNMX.FTZ R3, R39, R0, !PT ;  /* 0x0000000027037209 */ /* 0x000fc40007810000 */
[----:B------:R-:W-:Y:S01]  /*6580*/  FMNMX.FTZ R0, R140, R6, !PT ;  /* 0x000000068c007209 */ /* 0x000fe20007810000 */
[----:B------:R-:W-:Y:S01]  /*6590*/  STL [R1+0xd8], R169 ;  /* 0x0000d8a901007387 */ /* 0x000fe20000100800 */
[----:B------:R-:W-:-:S03]  /*65a0*/  FMNMX.FTZ R3, R42, R3, !PT ;  /* 0x000000032a037209 */ /* 0x000fc60007810000 */
[----:B------:R-:W1:Y:S01]  /*65b0*/  SHFL.BFLY PT, R6, R0, 0x2, 0x1f ;  /* 0x0c401f0000067f89 */ /* 0x000e6200000e0000 */
[----:B------:R-:W-:-:S03]  /*65c0*/  FMNMX.FTZ R3, R45, R3, !PT ;  /* 0x000000032d037209 */ /* 0x000fc60007810000 */
[----:B------:R-:W-:Y:S01]  /*65d0*/  STL [R1+0xd4], R168 ;  /* 0x0000d4a801007387 */ /* 0x000fe20000100800 */
[----:B------:R-:W-:-:S03]  /*65e0*/  FMNMX.FTZ R3, R47, R3, !PT ;  /* 0x000000032f037209 */ /* 0x000fc60007810000 */
[----:B------:R2:W-:Y:S01]  /*65f0*/  STL [R1+0x70], R8 ;  /* 0x0000700801007387 */ /* 0x0005e20000100800 */
[----:B------:R-:W-:-:S03]  /*6600*/  FMNMX.FTZ R3, R51, R3, !PT ;  /* 0x0000000333037209 */ /* 0x000fc60007810000 */
[----:B------:R-:W-:Y:S01]  /*6610*/  LDSM.16.MT88.4 R52, [R187+0x10000] ;  /* 0x01000000bb34783b */ /* 0x000fe20000004200 */
[----:B------:R-:W-:-:S03]  /*6620*/  FMNMX.FTZ R3, R60, R3, !PT ;  /* 0x000000033c037209 */ /* 0x000fc60007810000 */
[----:B------:R-:W-:Y:S01]  /*6630*/  LDSM.16.MT88.4 R28, [R186+0x10000] ;  /* 0x01000000ba1c783b */ /* 0x000fe20000004200 */
[----:B------:R-:W-:-:S03]  /*6640*/  FMNMX.FTZ R3, R107, R3, !PT ;  /* 0x000000036b037209 */ /* 0x000fc60007810000 */
[----:B------:R-:W-:Y:S01]  /*6650*/  LDSM.16.MT88.4 R84, [R187+0x12000] ;  /* 0x01200000bb54783b */ /* 0x000fe20000004200 */
[----:B------:R-:W-:Y:S02]  /*6660*/  FMNMX.FTZ R3, R101, R3, !PT ;  /* 0x0000000365037209 */ /* 0x000fe40007810000 */
[----:B-1----:R-:W-:Y:S01]  /*6670*/  FMNMX.FTZ R0, R0, R6, !PT ;  /* 0x0000000600007209 */ /* 0x002fe20007810000 */
[----:B------:R-:W-:Y:S01]  /*6680*/  IMAD.U32 R6, RZ, RZ, UR18 ;  /* 0x00000012ff067e24 */ /* 0x000fe2000f8e00ff */
[----:B------:R-:W-:Y:S01]  /*6690*/  FMNMX.FTZ R3, R105, R3, !PT ;  /* 0x0000000369037209 */ /* 0x000fe20007810000 */
[----:B------:R-:W-:Y:S02]  /*66a0*/  LDSM.16.MT88.4 R80, [R186+0x12000] ;  /* 0x01200000ba50783b */ /* 0x000fe40000004200 */
[----:B------:R-:W-:Y:S01]  /*66b0*/  IMAD R252, R6, 0x4, R112 ;  /* 0x0000000406fc7824 */ /* 0x000fe200078e0270 */
[----:B------:R-:W-:Y:S01]  /*66c0*/  FMNMX.FTZ R3, R104, R3, !PT ;  /* 0x0000000368037209 */ /* 0x000fe20007810000 */
[----:B------:R-:W1:Y:S01]  /*66d0*/  SHFL.BFLY PT, R132, R0, 0x1, 0x1f ;  /* 0x0c201f0000847f89 */ /* 0x000e6200000e0000 */
[----:B------:R-:W-:Y:S01]  /*66e0*/  LOP3.LUT R6, R99, UR6, RZ, 0x3c, !PT ;  /* 0x0000000663067c12 */ /* 0x000fe2000f8e3cff */
[----:B------:R-:W-:Y:S01]  /*66f0*/  IMAD.WIDE.U32 R94, R252, -0x326172a9, RZ ;  /* 0xcd9e8d57fc5e7825 */ /* 0x000fe200078e00ff */
[----:B------:R-:W-:Y:S01]  /*6700*/  FMNMX.FTZ R3, R110, R3, !PT ;  /* 0x000000036e037209 */ /* 0x000fe20007810000 */
[----:B------:R-:W-:Y:S01]  /*6710*/  UIADD3 UR6, UR37, -0x4498517b, URZ ;  /* 0xbb67ae8525067890 */ /* 0x000fe2000fffe03f */
[----:B------:R-:W-:Y:S01]  /*6720*/  LDSM.16.MT88.4 R72, [R189+0x10800] ;  /* 0x01080000bd48783b */ /* 0x000fe20000004200 */
[----:B------:R-:W-:Y:S01]  /*6730*/  IMAD.WIDE.U32 R6, R6, -0x326172a9, RZ ;  /* 0xcd9e8d5706067825 */ /* 0x000fe200078e00ff */
[----:B------:R-:W-:-:S02]  /*6740*/  FMNMX.FTZ R3, R111, R3, !PT ;  /* 0x000000036f037209 */ /* 0x000fc40007810000 */
[----:B--2---:R-:W-:Y:S01]  /*6750*/  LOP3.LUT R8, R95, R8, RZ, 0x3c, !PT ;  /* 0x000000085f087212 */ /* 0x004fe200078e3cff */
[----:B------:R-:W-:Y:S01]  /*6760*/  LDSM.16.MT88.4 R68, [R188+0x10800] ;  /* 0x01080000bc44783b */ /* 0x000fe20000004200 */
[----:B------:R-:W-:Y:S02]  /*6770*/  LOP3.LUT R12, R7, UR20, R94, 0x96, !PT ;  /* 0x00000014070c7c12 */ /* 0x000fe4000f8e965e */
[----:B------:R-:W-:Y:S01]  /*6780*/  FMNMX.FTZ R3, R143, R3, !PT ;  /* 0x000000038f037209 */ /* 0x000fe20007810000 */
[----:B------:R-:W-:Y:S01]  /*6790*/  IMAD.WIDE.U32 R92, R8, -0x2daee0ad, RZ ;  /* 0xd2511f53085c7825 */ /* 0x000fe200078e00ff */
[----:B------:R-:W-:Y:S02]  /*67a0*/  LDSM.16.MT88.4 R76, [R189+0x12000] ;  /* 0x01200000bd4c783b */ /* 0x000fe40000004200 */
[----:B------:R-:W-:Y:S01]  /*67b0*/  FMNMX.FTZ R3, R142, R3, !PT ;  /* 0x000000038e037209 */ /* 0x000fe20007810000 */
[----:B------:R-:W-:Y:S01]  /*67c0*/  IMAD.WIDE.U32 R12, R12, -0x2daee0ad, RZ ;  /* 0xd2511f530c0c7825 */ /* 0x000fe200078e00ff */
[----:B------:R-:W-:Y:S01]  /*67d0*/  LOP3.LUT R7, R93, UR6, R98, 0x96, !PT ;  /* 0x000000065d077c12 */ /* 0x000fe2000f8e9662 */
[----:B------:R-:W-:-:S02]  /*67e0*/  UIADD3 UR6, UR37, -0x56f99767, URZ ;  /* 0xa906689925067890 */ /* 0x000fc4000fffe03f */
[----:B------:R-:W2:Y:S01]  /*67f0*/  SHFL.BFLY PT, R16, R3, 0x2, 0x1f ;  /* 0x0c401f0003107f89 */ /* 0x000ea200000e0000 */
[----:B------:R-:W-:Y:S01]  /*6800*/  LOP3.LUT R14, R13, UR13, R92, 0x96, !PT ;  /* 0x0000000d0d0e7c12 */ /* 0x000fe2000f8e965c */
[----:B------:R-:W-:Y:S01]  /*6810*/  IMAD.WIDE.U32 R64, R7, -0x326172a9, RZ ;  /* 0xcd9e8d5707407825 */ /* 0x000fe200078e00ff */
[----:B-1----:R-:W-:-:S03]  /*6820*/  FMNMX.FTZ R132, R0, R132, !PT ;  /* 0x0000008400847209 */ /* 0x002fc60007810000 */
[----:B------:R-:W-:Y:S01]  /*6830*/  IMAD.WIDE.U32 R14, R14, -0x326172a9, RZ ;  /* 0xcd9e8d570e0e7825 */ /* 0x000fe200078e00ff */
[----:B------:R-:W-:-:S03]  /*6840*/  LOP3.LUT R8, R65, UR14, R6, 0x96, !PT ;  /* 0x0000000e41087c12 */ /* 0x000fc6000f8e9606 */
[C---:B------:R-:W-:Y:S01]  /*6850*/  FMUL.FTZ R0, R132.reuse, UR33 ;  /* 0x0000002184007c20 */ /* 0x040fe20008410000 */
[----:B------:R-:W-:Y:S02]  /*6860*/  FSETP.NEU.FTZ.AND P1, PT, R132, -INF , PT ;  /* 0xff8000008400780b */ /* 0x000fe40003f3d000 */
[----:B------:R-:W-:Y:S01]  /*6870*/  LOP3.LUT R10, R15, UR12, R64, 0x96, !PT ;  /* 0x0000000c0f0a7c12 */ /* 0x000fe2000f8e9640 */
[----:B------:R-:W-:Y:S01]  /*6880*/  IMAD.WIDE.U32 R8, R8, -0x2daee0ad, RZ ;  /* 0xd2511f5308087825 */ /* 0x000fe200078e00ff */
[----:B------:R-:W-:-:S03]  /*6890*/  FSEL R6, R0, RZ, P1 ;  /* 0x000000ff00067208 */ /* 0x000fc60000800000 */
[----:B------:R-:W-:Y:S01]  /*68a0*/  IMAD.WIDE.U32 R10, R10, -0x2daee0ad, RZ ;  /* 0xd2511f530a0a7825 */ /* 0x000fe200078e00ff */
[----:B------:R-:W-:-:S03]  /*68b0*/  LOP3.LUT R9, R9, UR10, R12, 0x96, !PT ;  /* 0x0000000a09097c12 */ /* 0x000fc6000f8e960c */
[----:B------:R-:W-:Y:S01]  /*68c0*/  FFMA.FTZ R0, R40, UR33, -R6 ;  /* 0x0000002128007c23 */ /* 0x000fe20008010806 */
[----:B------:R-:W-:-:S03]  /*68d0*/  LOP3.LUT R7, R11, UR8, R8, 0x96, !PT ;  /* 0x000000080b077c12 */ /* 0x000fc6000f8e9608 */
[----:B------:R1:W-:Y:S01]  /*68e0*/  MUFU.EX2 R241, R0 ;  /* 0x0000000000f17308 */ /* 0x0003e20000000800 */
[----:B------:R-:W-:Y:S01]  /*68f0*/  IMAD.WIDE.U32 R8, R9, -0x326172a9, RZ ;  /* 0xcd9e8d5709087825 */ /* 0x000fe200078e00ff */
[----:B--2---:R-:W-:-:S03]  /*6900*/  FMNMX.FTZ R3, R3, R16, !PT ;  /* 0x0000001003037209 */ /* 0x004fc60007810000 */
[----:B------:R-:W-:-:S04]  /*6910*/  IMAD.WIDE.U32 R96, R7, -0x326172a9, RZ ;  /* 0xcd9e8d5707607825 */ /* 0x000fc800078e00ff */
[----:B------:R-:W-:Y:S01]  /*6920*/  FFMA.FTZ R7, R35, UR33, -R6 ;  /* 0x0000002123077c23 */ /* 0x000fe20008010806 */
[----:B------:R-:W2:Y:S01]  /*6930*/  SHFL.BFLY PT, R11, R3, 0x1, 0x1f ;  /* 0x0c201f00030b7f89 */ /* 0x000ea200000e0000 */
[----:B------:R-:W-:Y:S02]  /*6940*/  LOP3.LUT R18, R97, UR7, R8, 0x96, !PT ;  /* 0x0000000761127c12 */ /* 0x000fe4000f8e9608 */
[----:B------:R3:W-:Y:S01]  /*6950*/  MUFU.EX2 R219, R7 ;  /* 0x0000000700db7308 */ /* 0x0007e20000000800 */
[----:B------:R-:W-:Y:S02]  /*6960*/  LOP3.LUT R8, R9, UR9, R14, 0x96, !PT ;  /* 0x0000000909087c12 */ /* 0x000fe4000f8e960e */
[----:B------:R-:W-:-:S04]  /*6970*/  IMAD.WIDE.U32 R18, R18, -0x2daee0ad, RZ ;  /* 0xd2511f5312127825 */ /* 0x000fc800078e00ff */
[----:B-1----:R-:W-:Y:S01]  /*6980*/  FFMA.FTZ R0, R44, UR33, -R6 ;  /* 0x000000212c007c23 */ /* 0x002fe20008010806 */
[----:B------:R-:W-:Y:S01]  /*6990*/  IMAD.WIDE.U32 R66, R8, -0x2daee0ad, RZ ;  /* 0xd2511f5308427825 */ /* 0x000fe200078e00ff */
[----:B------:R-:W-:Y:S02]  /*69a0*/  LOP3.LUT R8, R18, 0xff, RZ, 0xc0, !PT ;  /* 0x000000ff12087812 */ /* 0x000fe400078ec0ff */
[----:B------:R1:W4:Y:S01]  /*69b0*/  MUFU.EX2 R98, R0 ;  /* 0x0000000000627308 */ /* 0x0003220000000800 */
[----:B------:R-:W-:Y:S02]  /*69c0*/  SHF.R.U32.HI R13, RZ, 0x18, R18 ;  /* 0x00000018ff0d7819 */ /* 0x000fe40000011612 */
[----:B------:R-:W-:Y:S01]  /*69d0*/  LOP3.LUT R16, R67, UR6, R10, 0x96, !PT ;  /* 0x0000000643107c12 */ /* 0x000fe2000f8e960a */
[--C-:B------:R-:W-:Y:S01]  /*69e0*/  FFMA.FTZ R10, R38, UR33, -R6.reuse ;  /* 0x00000021260a7c23 */ /* 0x100fe20008010806 */
[----:B---3--:R-:W-:-:S03]  /*69f0*/  FFMA.FTZ R7, R37, UR33, -R6 ;  /* 0x0000002125077c23 */ /* 0x008fc60008010806 */
[----:B------:R-:W-:Y:S01]  /*6a00*/  IMAD.WIDE.U32 R16, R16, -0x326172a9, RZ ;  /* 0xcd9e8d5710107825 */ /* 0x000fe200078e00ff */
[----:B------:R-:W-:Y:S01]  /*6a10*/  MUFU.EX2 R144, R10 ;  /* 0x0000000a00907308 */ /* 0x000fe20000000800 */
[----:B--2---:R-:W-:Y:S02]  /*6a20*/  FMNMX.FTZ R3, R3, R11, !PT ;  /* 0x0000000b03037209 */ /* 0x004fe40007810000 */
[----:B------:R-:W-:Y:S02]  /*6a30*/  LOP3.LUT R12, R16, 0xff, RZ, 0xc0, !PT ;  /* 0x000000ff100c7812 */ /* 0x000fe400078ec0ff */
[----:B------:R-:W-:Y:S01]  /*6a40*/  FSETP.NEU.FTZ.AND P1, PT, R3, -INF , PT ;  /* 0xff8000000300780b */ /* 0x000fe20003f3d000 */
[----:B-1----:R-:W-:Y:S02]  /*6a50*/  FFMA.FTZ R0, R33, UR33, -R6 ;  /* 0x0000002121007c23 */ /* 0x002fe40008010806 */
[----:B------:R1:W-:Y:S01]  /*6a60*/  MUFU.EX2 R160, R7 ;  /* 0x0000000700a07308 */ /* 0x0003e20000000800 */
[----:B------:R-:W-:-:S02]  /*6a70*/  SHF.R.U32.HI R14, RZ, 0x18, R16 ;  /* 0x00000018ff0e7819 */ /* 0x000fc40000011610 */
[----:B----4-:R-:W-:-:S04]  /*6a80*/  F2FP.BF16.F32.PACK_AB R5, R98, R241 ;  /* 0x000000f16205723e */ /* 0x010fc800000010ff */
[C---:B------:R-:W-:Y:S01]  /*6a90*/  PRMT R238, R5.reuse, 0x7610, R238 ;  /* 0x0000761005ee7816 */ /* 0x040fe200000000ee */
[----:B------:R2:W-:Y:S01]  /*6aa0*/  MUFU.EX2 R136, R0 ;  /* 0x0000000000887308 */ /* 0x0005e20000000800 */
[----:B------:R-:W-:Y:S01]  /*6ab0*/  PRMT R237, R5, 0x7632, R237 ;  /* 0x0000763205ed7816 */ /* 0x000fe200000000ed */
[----:B-1----:R-:W-:Y:S01]  /*6ac0*/  FMUL.FTZ R7, R3, UR33 ;  /* 0x0000002103077c20 */ /* 0x002fe20008410000 */
[----:B--2---:R-:W-:-:S05]  /*6ad0*/  FFMA.FTZ R0, R34, UR33, -R6 ;  /* 0x0000002122007c23 */ /* 0x004fca0008010806 */
[----:B------:R1:W-:Y:S02]  /*6ae0*/  MUFU.EX2 R216, R0 ;  /* 0x0000000000d87308 */ /* 0x0003e40000000800 */
[----:B-1----:R-:W-:-:S04]  /*6af0*/  LOP3.LUT R0, R18, 0xffff, RZ, 0xc0, !PT ;  /* 0x0000ffff12007812 */ /* 0x002fc800078ec0ff */
[----:B------:R-:W-:-:S04]  /*6b00*/  SHF.R.U32.HI R0, RZ, 0x8, R0 ;  /* 0x00000008ff007819 */ /* 0x000fc80000011600 */
[----:B------:R-:W-:Y:S01]  /*6b10*/  PRMT R57, R8, 0x5410, R0 ;  /* 0x0000541008397816 */ /* 0x000fe20000000000 */
[----:B------:R-:W-:Y:S01]  /*6b20*/  FFMA.FTZ R0, R36, UR33, -R6 ;  /* 0x0000002124007c23 */ /* 0x000fe20008010806 */
[----:B------:R-:W-:-:S03]  /*6b30*/  SHF.R.U32.HI R8, RZ, 0x10, R16 ;  /* 0x00000010ff087819 */ /* 0x000fc60000011610 */
[----:B------:R1:W2:Y:S01]  /*6b40*/  MUFU.EX2 R152, R0 ;  /* 0x0000000000987308 */ /* 0x0002a20000000800 */
[----:B------:R-:W-:-:S04]  /*6b50*/  LOP3.LUT R8, R8, 0xff, RZ, 0xc0, !PT ;  /* 0x000000ff08087812 */ /* 0x000fc800078ec0ff */
[----:B------:R-:W-:Y:S02]  /*6b60*/  PRMT R23, R8, 0x5410, R14 ;  /* 0x0000541008177816 */ /* 0x000fe4000000000e */
[----:B------:R-:W-:-:S04]  /*6b70*/  LOP3.LUT R8, R17, UR23, R96, 0x96, !PT ;  /* 0x0000001711087c12 */ /* 0x000fc8000f8e9660 */
[----:B------:R-:W-:Y:S02]  /*6b80*/  LOP3.LUT R20, R8, 0xff, RZ, 0xc0, !PT ;  /* 0x000000ff08147812 */ /* 0x000fe400078ec0ff */
[----:B------:R-:W-:Y:S02]  /*6b90*/  SHF.R.U32.HI R14, RZ, 0x18, R8 ;  /* 0x00000018ff0e7819 */ /* 0x000fe40000011608 */
[----:B-1----:R-:W-:-:S04]  /*6ba0*/  SHF.R.U32.HI R0, RZ, 0x10, R18 ;  /* 0x00000010ff007819 */ /* 0x002fc80000011612 */
[----:B------:R-:W-:Y:S02]  /*6bb0*/  LOP3.LUT R11, R0, 0xff, RZ, 0xc0, !PT ;  /* 0x000000ff000b7812 */ /* 0x000fe400078ec0ff */
[----:B------:R-:W-:Y:S02]  /*6bc0*/  LOP3.LUT R0, R16, 0xffff, RZ, 0xc0, !PT ;  /* 0x0000ffff10007812 */ /* 0x000fe400078ec0ff */
[----:B------:R-:W-:Y:S02]  /*6bd0*/  PRMT R56, R11, 0x5410, R13 ;  /* 0x000054100b387816 */ /* 0x000fe4000000000d */
[----:B------:R-:W-:Y:S02]  /*6be0*/  SHF.R.U32.HI R9, RZ, 0x8, R0 ;  /* 0x00000008ff097819 */ /* 0x000fe40000011600 */
[----:B------:R-:W-:Y:S02]  /*6bf0*/  FSEL R0, R7, RZ, P1 ;  /* 0x000000ff07007208 */ /* 0x000fe40000800000 */
[----:B------:R-:W-:-:S02]  /*6c00*/  LOP3.LUT R7, R19, UR21, R66, 0x96, !PT ;  /* 0x0000001513077c12 */ /* 0x000fc4000f8e9642 */
[----:B------:R-:W-:Y:S01]  /*6c10*/  PRMT R22, R12, 0x5410, R9 ;  /* 0x000054100c167816 */ /* 0x000fe20000000009 */
[--C-:B------:R-:W-:Y:S01]  /*6c20*/  FFMA.FTZ R9, R46, UR33, -R0.reuse ;  /* 0x000000212e097c23 */ /* 0x100fe20008010800 */
[--C-:B------:R-:W-:Y:S01]  /*6c30*/  SHF.R.U32.HI R12, RZ, 0x10, R7.reuse ;  /* 0x00000010ff0c7819 */ /* 0x100fe20000011607 */
[--C-:B------:R-:W-:Y:S01]  /*6c40*/  FFMA.FTZ R10, R50, UR33, -R0.reuse ;  /* 0x00000021320a7c23 */ /* 0x100fe20008010800 */
[----:B------:R-:W-:Y:S01]  /*6c50*/  LOP3.LUT R21, R7, 0xff, RZ, 0xc0, !PT ;  /* 0x000000ff07157812 */ /* 0x000fe200078ec0ff */
[----:B------:R1:W-:Y:S01]  /*6c60*/  MUFU.EX2 R97, R9 ;  /* 0x0000000900617308 */ /* 0x0003e20000000800 */
[----:B------:R-:W-:Y:S01]  /*6c70*/  SHF.R.U32.HI R15, RZ, 0x18, R7 ;  /* 0x00000018ff0f7819 */ /* 0x000fe20000011607 */
[----:B------:R-:W-:Y:S01]  /*6c80*/  FFMA.FTZ R4, R47, UR33, -R0 ;  /* 0x000000212f047c23 */ /* 0x000fe20008010800 */
[----:B------:R-:W-:Y:S02]  /*6c90*/  LOP3.LUT R11, R8, 0xffff, RZ, 0xc0, !PT ;  /* 0x0000ffff080b7812 */ /* 0x000fe400078ec0ff */
[----:B------:R-:W-:-:S03]  /*6ca0*/  SHF.R.U32.HI R13, RZ, 0x10, R8 ;  /* 0x00000010ff0d7819 */ /* 0x000fc60000011608 */
[----:B------:R3:W4:Y:S08]  /*6cb0*/  MUFU.EX2 R95, R10 ;  /* 0x0000000a005f7308 */ /* 0x0007300000000800 */
[----:B------:R4:W-:Y:S01]  /*6cc0*/  MUFU.EX2 R153, R4 ;  /* 0x0000000400997308 */ /* 0x0009e20000000800 */
[----:B-1----:R-:W-:Y:S02]  /*6cd0*/  LOP3.LUT R9, R7, 0xffff, RZ, 0xc0, !PT ;  /* 0x0000ffff07097812 */ /* 0x002fe400078ec0ff */
[----:B------:R-:W-:-:S02]  /*6ce0*/  LOP3.LUT R7, R12, 0xff, RZ, 0xc0, !PT ;  /* 0x000000ff0c077812 */ /* 0x000fc400078ec0ff */
[----:B------:R-:W-:Y:S02]  /*6cf0*/  SHF.R.U32.HI R8, RZ, 0x8, R9 ;  /* 0x00000008ff087819 */ /* 0x000fe40000011609 */
[----:B------:R-:W-:Y:S01]  /*6d00*/  PRMT R15, R7, 0x5410, R15 ;  /* 0x00005410070f7816 */ /* 0x000fe2000000000f */
[--C-:B------:R-:W-:Y:S01]  /*6d10*/  FFMA.FTZ R7, R42, UR33, -R0.reuse ;  /* 0x000000212a077c23 */ /* 0x100fe20008010800 */
[----:B---3--:R-:W-:Y:S01]  /*6d20*/  FFMA.FTZ R10, R39, UR33, -R0 ;  /* 0x00000021270a7c23 */ /* 0x008fe20008010800 */
[----:B------:R-:W-:Y:S01]  /*6d30*/  SHF.R.U32.HI R9, RZ, 0x8, R11 ;  /* 0x00000008ff097819 */ /* 0x000fe2000001160b */
[----:B------:R-:W-:Y:S01]  /*6d40*/  LDSM.16.MT88.4 R36, [R187+0x10800] ;  /* 0x01080000bb24783b */ /* 0x000fe20000004200 */
[----:B------:R1:W-:Y:S01]  /*6d50*/  MUFU.EX2 R67, R7 ;  /* 0x0000000700437308 */ /* 0x0003e20000000800 */
[----:B------:R-:W-:Y:S02]  /*6d60*/  PRMT R21, R21, 0x5410, R8 ;  /* 0x0000541015157816 */ /* 0x000fe40000000008 */
[----:B------:R-:W-:Y:S01]  /*6d70*/  PRMT R9, R20, 0x5410, R9 ;  /* 0x0000541014097816 */ /* 0x000fe20000000009 */
[----:B------:R-:W-:Y:S01]  /*6d80*/  LDSM.16.MT88.4 R40, [R186+0x10800] ;  /* 0x01080000ba28783b */ /* 0x000fe20000004200 */
[----:B--2---:R-:W-:-:S02]  /*6d90*/  F2FP.BF16.F32.PACK_AB R8, R152, R219 ;  /* 0x000000db9808723e */ /* 0x004fc400000010ff */
[----:B----4-:R-:W-:Y:S01]  /*6da0*/  F2FP.BF16.F32.PACK_AB R4, R216, R136 ;  /* 0x00000088d804723e */ /* 0x010fe200000010ff */
[----:B------:R-:W2:Y:S01]  /*6db0*/  MUFU.EX2 R93, R10 ;  /* 0x0000000a005d7308 */ /* 0x000ea20000000800 */
[C---:B------:R-:W-:Y:S02]  /*6dc0*/  PRMT R240, R8.reuse, 0x7610, R240 ;  /* 0x0000761008f07816 */ /* 0x040fe400000000f0 */
[----:B------:R-:W-:Y:S01]  /*6dd0*/  PRMT R239, R8, 0x7632, R239 ;  /* 0x0000763208ef7816 */ /* 0x000fe200000000ef */
[----:B------:R-:W-:Y:S01]  /*6de0*/  FFMA.FTZ R8, R51, UR33, -R0 ;  /* 0x0000002133087c23 */ /* 0x000fe20008010800 */
[----:B------:R-:W-:Y:S01]  /*6df0*/  F2FP.BF16.F32.PACK_AB R5, R95, R97 ;  /* 0x000000615f05723e */ /* 0x000fe200000010ff */
[----:B------:R-:W-:Y:S01]  /*6e00*/  LDSM.16.MT88.4 R48, [R188+0x10000] ;  /* 0x01000000bc30783b */ /* 0x000fe20000004200 */
[C---:B------:R-:W-:Y:S01]  /*6e10*/  PRMT R232, R4.reuse, 0x7610, R232 ;  /* 0x0000761004e87816 */ /* 0x040fe200000000e8 */
[----:B------:R3:W-:Y:S01]  /*6e20*/  MUFU.EX2 R139, R8 ;  /* 0x00000008008b7308 */ /* 0x0007e20000000800 */
[----:B-1----:R-:W-:Y:S01]  /*6e30*/  FFMA.FTZ R7, R45, UR33, -R0 ;  /* 0x000000212d077c23 */ /* 0x002fe20008010800 */
[----:B------:R-:W-:Y:S01]  /*6e40*/  PRMT R215, R4, 0x7632, R215 ;  /* 0x0000763204d77816 */ /* 0x000fe200000000d7 */
[----:B------:R-:W1:Y:S01]  /*6e50*/  LDSM.16.MT88.4 R44, [R189+0x10000] ;  /* 0x01000000bd2c783b */ /* 0x000e620000004200 */
[----:B------:R-:W-:-:S02]  /*6e60*/  LOP3.LUT R11, R13, 0xff, RZ, 0xc0, !PT ;  /* 0x000000ff0d0b7812 */ /* 0x000fc400078ec0ff */
[C---:B------:R-:W-:Y:S02]  /*6e70*/  PRMT R236, R5.reuse, 0x7610, R236 ;  /* 0x0000761005ec7816 */ /* 0x040fe400000000ec */
[----:B------:R4:W4:Y:S01]  /*6e80*/  MUFU.EX2 R242, R7 ;  /* 0x0000000700f27308 */ /* 0x0009220000000800 */
[----:B------:R-:W-:Y:S02]  /*6e90*/  PRMT R235, R5, 0x7632, R235 ;  /* 0x0000763205eb7816 */ /* 0x000fe400000000eb */
[----:B------:R-:W-:Y:S02]  /*6ea0*/  PRMT R11, R11, 0x5410, R14 ;  /* 0x000054100b0b7816 */ /* 0x000fe4000000000e */
[----:B--2---:R-:W-:Y:S02]  /*6eb0*/  F2FP.BF16.F32.PACK_AB R5, R67, R93 ;  /* 0x0000005d4305723e */ /* 0x004fe400000010ff */
[----:B---3--:R-:W-:Y:S02]  /*6ec0*/  PRMT R8, R238, 0x5410, R237 ;  /* 0x00005410ee087816 */ /* 0x008fe400000000ed */
[----:B------:R-:W-:-:S02]  /*6ed0*/  PRMT R234, R5, 0x7610, R234 ;  /* 0x0000761005ea7816 */ /* 0x000fc400000000ea */
[----:B------:R-:W-:Y:S01]  /*6ee0*/  PRMT R233, R5, 0x7632, R233 ;  /* 0x0000763205e97816 */ /* 0x000fe200000000e9 */
[----:B----4-:R-:W-:Y:S01]  /*6ef0*/  IMAD.U32 R7, RZ, RZ, UR16 ;  /* 0x00000010ff077e24 */ /* 0x010fe2000f8e00ff */
[----:B------:R-:W-:-:S04]  /*6f00*/  F2FP.BF16.F32.PACK_AB R12, R153, R242 ;  /* 0x000000f2990c723e */ /* 0x000fc800000010ff */
[----:B------:R-:W-:Y:S02]  /*6f10*/  LEA R7, R7, UR16, 0x10 ;  /* 0x0000001007077c11 */ /* 0x000fe4000f8e80ff */
[C---:B------:R-:W-:Y:S02]  /*6f20*/  PRMT R214, R12.reuse, 0x7610, R214 ;  /* 0x000076100cd67816 */ /* 0x040fe400000000d6 */
[----:B------:R-:W-:Y:S02]  /*6f30*/  PRMT R192, R12, 0x7632, R192 ;  /* 0x000076320cc07816 */ /* 0x000fe400000000c0 */
[--C-:B------:R-:W-:Y:S01]  /*6f40*/  HSET2.LE.AND R4, R9, R7.reuse, PT ;  /* 0x0000000709047233 */ /* 0x100fe20003803000 */
[----:B------:R-:W-:Y:S01]  /*6f50*/  FFMA.FTZ R9, R60, UR33, -R0 ;  /* 0x000000213c097c23 */ /* 0x000fe20008010800 */
[--C-:B------:R-:W-:Y:S01]  /*6f60*/  HSET2.LE.AND R5, R11, R7.reuse, PT ;  /* 0x000000070b057233 */ /* 0x100fe20003803000 */
[----:B------:R-:W-:Y:S01]  /*6f70*/  LDSM.16.MT88.4 R60, [R188+0x12000] ;  /* 0x01200000bc3c783b */ /* 0x000fe20000004200 */
[----:B------:R-:W-:Y:S01]  /*6f80*/  HSET2.LE.AND R10, R22, R7, PT ;  /* 0x00000007160a7233 */ /* 0x000fe20003803000 */
[----:B------:R2:W3:Y:S01]  /*6f90*/  MUFU.EX2 R147, R9 ;  /* 0x0000000900937308 */ /* 0x0004e20000000800 */
[----:B------:R-:W-:-:S02]  /*6fa0*/  LOP3.LUT R8, R4, R8, RZ, 0xc0, !PT ;  /* 0x0000000804087212 */ /* 0x000fc400078ec0ff */
[----:B------:R-:W-:-:S04]  /*6fb0*/  PRMT R4, R236, 0x5410, R235 ;  /* 0x00005410ec047816 */ /* 0x000fc800000000eb */
[----:B--2---:R-:W-:Y:S02]  /*6fc0*/  LOP3.LUT R9, R5, R4, RZ, 0xc0, !PT ;  /* 0x0000000405097212 */ /* 0x004fe400078ec0ff */
[----:B------:R-:W-:Y:S02]  /*6fd0*/  PRMT R5, R232, 0x5410, R215 ;  /* 0x00005410e8057816 */ /* 0x000fe400000000d7 */
[----:B------:R-:W-:Y:S02]  /*6fe0*/  HSET2.LE.AND R4, R23, R7, PT ;  /* 0x0000000717047233 */ /* 0x000fe40003803000 */
[----:B------:R-:W-:Y:S02]  /*6ff0*/  LOP3.LUT R10, R10, R5, RZ, 0xc0, !PT ;  /* 0x000000050a0a7212 */ /* 0x000fe400078ec0ff */
[----:B------:R-:W-:Y:S02]  /*7000*/  PRMT R5, R234, 0x5410, R233 ;  /* 0x00005410ea057816 */ /* 0x000fe400000000e9 */
[----:B---3--:R-:W-:-:S02]  /*7010*/  F2FP.BF16.F32.PACK_AB R2, R147, R139 ;  /* 0x0000008b9302723e */ /* 0x008fc400000010ff */
[----:B------:R-:W-:Y:S02]  /*7020*/  LOP3.LUT R11, R4, R5, RZ, 0xc0, !PT ;  /* 0x00000005040b7212 */ /* 0x000fe400078ec0ff */
[C---:B------:R-:W-:Y:S02]  /*7030*/  PRMT R182, R2.reuse, 0x7610, R182 ;  /* 0x0000761002b67816 */ /* 0x040fe400000000b6 */
[----:B------:R-:W-:Y:S02]  /*7040*/  PRMT R181, R2, 0x7632, R181 ;  /* 0x0000763202b57816 */ /* 0x000fe400000000b5 */
[----:B------:R-:W-:Y:S01]  /*7050*/  F2FP.BF16.F32.PACK_AB R4, R144, R160 ;  /* 0x000000a09004723e */ /* 0x000fe200000010ff */
[----:B------:R-:W-:Y:S01]  /*7060*/  HMMA.16816.F32.BF16 R32, R8, R28, RZ ;  /* 0x0000001c0820723c */ /* 0x000fe200000418ff */
[----:B------:R-:W-:Y:S02]  /*7070*/  HSET2.LE.AND R2, R21, R7, PT ;  /* 0x0000000715027233 */ /* 0x000fe40003803000 */
[----:B------:R-:W-:-:S02]  /*7080*/  PRMT R5, R240, 0x5410, R239 ;  /* 0x00005410f0057816 */ /* 0x000fc400000000ef */
[C---:B------:R-:W-:Y:S01]  /*7090*/  PRMT R184, R4.reuse, 0x7610, R184 ;  /* 0x0000761004b87816 */ /* 0x040fe200000000b8 */
[C---:B------:R-:W-:Y:S01]  /*70a0*/  HMMA.16816.F32.BF16 R20, R8.reuse, R54, RZ ;  /* 0x000000360814723c */ /* 0x040fe200000418ff */
[----:B------:R-:W-:Y:S02]  /*70b0*/  PRMT R183, R4, 0x7632, R183 ;  /* 0x0000763204b77816 */ /* 0x000fe400000000b7 */
[----:B------:R-:W-:Y:S02]  /*70c0*/  HSET2.LE.AND R4, R15, R7, PT ;  /* 0x000000070f047233 */ /* 0x000fe40003803000 */
[----:B------:R-:W-:Y:S01]  /*70d0*/  LOP3.LUT R12, R2, R5, RZ, 0xc0, !PT ;  /* 0x00000005020c7212 */ /* 0x000fe200078ec0ff */
[----:B------:R-:W-:Y:S01]  /*70e0*/  HMMA.16816.F32.BF16 R28, R8, R30, RZ ;  /* 0x0000001e081c723c */ /* 0x000fe200000418ff */
[----:B------:R-:W-:Y:S02]  /*70f0*/  PRMT R2, R214, 0x5410, R192 ;  /* 0x00005410d6027816 */ /* 0x000fe400000000c0 */
[----:B------:R-:W-:-:S02]  /*7100*/  PRMT R5, R184, 0x5410, R183 ;  /* 0x00005410b8057816 */ /* 0x000fc400000000b7 */
[----:B------:R-:W-:Y:S01]  /*7110*/  LOP3.LUT R13, R4, R2, RZ, 0xc0, !PT ;  /* 0x00000002040d7212 */ /* 0x000fe200078ec0ff */
[----:B------:R-:W-:Y:S01]  /*7120*/  HMMA.16816.F32.BF16 R24, R8, R52, RZ ;  /* 0x000000340818723c */ /* 0x000fe200000418ff */
[--C-:B------:R-:W-:Y:S01]  /*7130*/  HSET2.LE.AND R2, R57, R7.reuse, PT ;  /* 0x0000000739027233 */ /* 0x100fe20003803000 */
[----:B------:R-:W-:Y:S01]  /*7140*/  LDSM.16.MT88.4 R52, [R186+0x12800] ;  /* 0x01280000ba34783b */ /* 0x000fe20000004200 */
[----:B------:R-:W-:-:S03]  /*7150*/  HSET2.LE.AND R4, R56, R7, PT ;  /* 0x0000000738047233 */ /* 0x000fc60003803000 */
[----:B------:R-:W-:Y:S01]  /*7160*/  LOP3.LUT R14, R2, R5, RZ, 0xc0, !PT ;  /* 0x00000005020e7212 */ /* 0x000fe200078ec0ff */
[----:B-1----:R-:W-:Y:S01]  /*7170*/  HMMA.16816.F32.BF16 R56, R8, R44, RZ ;  /* 0x0000002c0838723c */ /* 0x002fe200000418ff */
[----:B------:R-:W-:-:S04]  /*7180*/  PRMT R2, R182, 0x5410, R181 ;  /* 0x00005410b6027816 */ /* 0x000fc800000000b5 */
[----:B------:R-:W-:Y:S01]  /*7190*/  LOP3.LUT R15, R4, R2, RZ, 0xc0, !PT ;  /* 0x00000002040f7212 */ /* 0x000fe200078ec0ff */
[----:B------:R-:W-:Y:S01]  /*71a0*/  HMMA.16816.F32.BF16 R44, R8, R46, RZ ;  /* 0x0000002e082c723c */ /* 0x000fe200000418ff */
[----:B------:R-:W-:Y:S01]  /*71b0*/  LOP3.LUT R2, R99, UR4, RZ, 0x3c, !PT ;  /* 0x0000000463027c12 */ /* 0x000fe2000f8e3cff */
[----:B------:R-:W-:-:S04]  /*71c0*/  IMAD.MOV.U32 R99, RZ, RZ, R160 ;  /* 0x000000ffff637224 */ /* 0x000fc800078e00a0 */
[C---:B------:R-:W-:Y:S06]  /*71d0*/  HMMA.16816.F32.BF16 R20, R12.reuse, R38, R20 ;  /* 0x000000260c14723c */ /* 0x040fec0000041814 */
[C---:B------:R-:W-:Y:S06]  /*71e0*/  HMMA.16816.F32.BF16 R164, R12.reuse, R40, R32 ;  /* 0x000000280ca4723c */ /* 0x040fec0000041820 */
[C---:B------:R-:W-:Y:S06]  /*71f0*/  HMMA.16816.F32.BF16 R156, R12.reuse, R42, R28 ;  /* 0x0000002a0c9c723c */ /* 0x040fec000004181c */
[----:B------:R-:W-:Y:S06]  /*7200*/  HMMA.16816.F32.BF16 R88, R12, R36, R24 ;  /* 0x000000240c58723c */ /* 0x000fec0000041818 */
[----:B------:R-:W-:Y:S01]  /*7210*/  HMMA.16816.F32.BF16 R40, R8, R48, RZ ;  /* 0x000000300828723c */ /* 0x000fe200000418ff */
[----:B------:R-:W-:-:S02]  /*7220*/  IMAD.MOV.U32 R197, RZ, RZ, R21 ;  /* 0x000000ffffc57224 */ /* 0x000fc400078e0015 */
[----:B------:R-:W-:Y:S02]  /*7230*/  IMAD.MOV.U32 R196, RZ, RZ, R20 ;  /* 0x000000ffffc47224 */ /* 0x000fe400078e0014 */
[----:B------:R-:W-:Y:S01]  /*7240*/  IMAD.MOV.U32 R195, RZ, RZ, R22 ;  /* 0x000000ffffc37224 */ /* 0x000fe200078e0016 */
[----:B------:R-:W-:Y:S01]  /*7250*/  HMMA.16816.F32.BF16 R36, R8, R50, RZ ;  /* 0x000000320824723c */ /* 0x000fe200000418ff */
[----:B------:R-:W1:Y:S01]  /*7260*/  LDSM.16.MT88.4 R48, [R187+0x12800] ;  /* 0x01280000bb30783b */ /* 0x000e620000004200 */
[----:B------:R-:W-:-:S04]  /*7270*/  IMAD.MOV.U32 R194, RZ, RZ, R23 ;  /* 0x000000ffffc27224 */ /* 0x000fc800078e0017 */
[C---:B------:R-:W-:Y:S06]  /*7280*/  HMMA.16816.F32.BF16 R20, R8.reuse, R86, RZ ;  /* 0x000000560814723c */ /* 0x040fec00000418ff */
[C---:B------:R-:W-:Y:S01]  /*7290*/  HMMA.16816.F32.BF16 R32, R8.reuse, R80, RZ ;  /* 0x000000500820723c */ /* 0x040fe200000418ff */
[----:B------:R-:W-:Y:S02]  /*72a0*/  IMAD.MOV.U32 R193, RZ, RZ, R88 ;  /* 0x000000ffffc17224 */ /* 0x000fe400078e0058 */
[----:B------:R-:W-:Y:S02]  /*72b0*/  IMAD.MOV.U32 R191, RZ, RZ, R89 ;  /* 0x000000ffffbf7224 */ /* 0x000fe400078e0059 */
[----:B------:R-:W-:Y:S01]  /*72c0*/  IMAD.MOV.U32 R190, RZ, RZ, R90 ;  /* 0x000000ffffbe7224 */ /* 0x000fe200078e005a */
[----:B------:R-:W-:Y:S01]  /*72d0*/  HMMA.16816.F32.BF16 R28, R8, R82, RZ ;  /* 0x00000052081c723c */ /* 0x000fe200000418ff */
[----:B------:R-:W-:Y:S01]  /*72e0*/  LDSM.16.MT88.4 R80, [R186+0x14000] ;  /* 0x01400000ba50783b */ /* 0x000fe20000004200 */
[----:B------:R-:W-:-:S03]  /*72f0*/  IMAD.MOV.U32 R185, RZ, RZ, R91 ;  /* 0x000000ffffb97224 */ /* 0x000fc600078e005b */
[----:B------:R-:W-:Y:S01]  /*7300*/  LDSM.16.MT88.4 R88, [R189+0x12800] ;  /* 0x01280000bd58783b */ /* 0x000fe20000004200 */
[----:B------:R-:W-:Y:S06]  /*7310*/  HMMA.16816.F32.BF16 R24, R8, R84, RZ ;  /* 0x000000540818723c */ /* 0x000fec00000418ff */
[C---:B------:R-:W-:Y:S01]  /*7320*/  HMMA.16816.F32.BF16 R148, R12.reuse, R72, R56 ;  /* 0x000000480c94723c */ /* 0x040fe20000041838 */
[----:B------:R-:W2:Y:S05]  /*7330*/  LDSM.16.MT88.4 R56, [R188+0x12800] ;  /* 0x01280000bc38783b */ /* 0x000eaa0000004200 */
[C---:B------:R-:W-:Y:S01]  /*7340*/  HMMA.16816.F32.BF16 R116, R12.reuse, R74, R44 ;  /* 0x0000004a0c74723c */ /* 0x040fe2000004182c */
[----:B------:R-:W3:Y:S05]  /*7350*/  LDSM.16.MT88.4 R72, [R187+0x14000] ;  /* 0x01400000bb48783b */ /* 0x000eea0000004200 */
[C---:B-1----:R-:W-:Y:S06]  /*7360*/  HMMA.16816.F32.BF16 R20, R12.reuse, R50, R20 ;  /* 0x000000320c14723c */ /* 0x042fec0000041814 */
[C---:B------:R-:W-:Y:S06]  /*7370*/  HMMA.16816.F32.BF16 R40, R12.reuse, R68, R40 ;  /* 0x000000440c28723c */ /* 0x040fec0000041828 */
[C---:B------:R-:W-:Y:S06]  /*7380*/  HMMA.16816.F32.BF16 R32, R12.reuse, R52, R32 ;  /* 0x000000340c20723c */ /* 0x040fec0000041820 */
[----:B------:R-:W-:Y:S01]  /*7390*/  HMMA.16816.F32.BF16 R28, R12, R54, R28 ;  /* 0x000000360c1c723c */ /* 0x000fe2000004181c */
[----:B------:R-:W-:-:S02]  /*73a0*/  IMAD.MOV.U32 R218, RZ, RZ, R119 ;  /* 0x000000ffffda7224 */ /* 0x000fc400078e0077 */
[----:B------:R-:W-:Y:S02]  /*73b0*/  IMAD.MOV.U32 R123, RZ, RZ, R118 ;  /* 0x000000ffff7b7224 */ /* 0x000fe400078e0076 */
[----:B------:R-:W-:Y:S01]  /*73c0*/  IMAD.MOV.U32 R217, RZ, RZ, R116 ;  /* 0x000000ffffd97224 */ /* 0x000fe200078e0074 */
[C---:B------:R-:W-:Y:S01]  /*73d0*/  HMMA.16816.F32.BF16 R24, R12.reuse, R48, R24 ;  /* 0x000000300c18723c */ /* 0x040fe20000041818 */
[----:B------:R-:W-:Y:S01]  /*73e0*/  IMAD.MOV.U32 R5, RZ, RZ, R22 ;  /* 0x000000ffff057224 */ /* 0x000fe200078e0016 */
[----:B------:R-:W1:Y:S01]  /*73f0*/  LDSM.16.MT88.4 R48, [R187+0x14800] ;  /* 0x01480000bb30783b */ /* 0x000e620000004200 */
[----:B------:R-:W-:Y:S02]  /*7400*/  IMAD.MOV.U32 R4, RZ, RZ, R20 ;  /* 0x000000ffff047224 */ /* 0x000fe400078e0014 */
[----:B------:R-:W-:Y:S01]  /*7410*/  IMAD.MOV.U32 R53, RZ, RZ, R23 ;  /* 0x000000ffff357224 */ /* 0x000fe200078e0017 */
[----:B------:R-:W-:Y:S01]  /*7420*/  HMMA.16816.F32.BF16 R36, R12, R70, R36 ;  /* 0x000000460c24723c */ /* 0x000fe20000041824 */
[----:B------:R-:W-:Y:S01]  /*7430*/  IMAD.MOV.U32 R52, RZ, RZ, R21 ;  /* 0x000000ffff347224 */ /* 0x000fe200078e0015 */
[----:B------:R-:W4:Y:S01]  /*7440*/  LDSM.16.MT88.4 R68, [R186+0x14800] ;  /* 0x01480000ba44783b */ /* 0x000f220000004200 */
[----:B------:R-:W-:-:S02]  /*7450*/  IMAD.MOV.U32 R201, RZ, RZ, R40 ;  /* 0x000000ffffc97224 */ /* 0x000fc400078e0028 */
[----:B------:R-:W-:Y:S01]  /*7460*/  IMAD.MOV.U32 R200, RZ, RZ, R41 ;  /* 0x000000ffffc87224 */ /* 0x000fe200078e0029 */
[C---:B------:R-:W-:Y:S01]  /*7470*/  HMMA.16816.F32.BF16 R20, R8.reuse, R62, RZ ;  /* 0x0000003e0814723c */ /* 0x040fe200000418ff */
[----:B------:R-:W-:Y:S02]  /*7480*/  IMAD.MOV.U32 R199, RZ, RZ, R42 ;  /* 0x000000ffffc77224 */ /* 0x000fe400078e002a */
[----:B------:R-:W-:Y:S02]  /*7490*/  IMAD.MOV.U32 R198, RZ, RZ, R43 ;  /* 0x000000ffffc67224 */ /* 0x000fe400078e002b */
[----:B------:R-:W4:Y:S01]  /*74a0*/  LDSM.16.MT88.4 R40, [R189+0x14000] ;  /* 0x01400000bd28783b */ /* 0x000f220000004200 */
[----:B------:R-:W-:Y:S01]  /*74b0*/  HMMA.16816.F32.BF16 R44, R8, R76, RZ ;  /* 0x0000004c082c723c */ /* 0x000fe200000418ff */
[----:B------:R-:W-:Y:S02]  /*74c0*/  IMAD.MOV.U32 R138, RZ, RZ, R28 ;  /* 0x000000ffff8a7224 */ /* 0x000fe400078e001c */
[----:B------:R-:W-:-:S02]  /*74d0*/  IMAD.MOV.U32 R137, RZ, RZ, R29 ;  /* 0x000000ffff897224 */ /* 0x000fc400078e001d */
[----:B------:R-:W-:Y:S02]  /*74e0*/  IMAD.MOV.U32 R121, RZ, RZ, R34 ;  /* 0x000000ffff797224 */ /* 0x000fe400078e0022 */
[----:B------:R-:W-:Y:S02]  /*74f0*/  IMAD.MOV.U32 R77, RZ, RZ, R30 ;  /* 0x000000ffff4d7224 */ /* 0x000fe400078e001e */
[----:B------:R-:W-:Y:S02]  /*7500*/  IMAD.MOV.U32 R76, RZ, RZ, R31 ;  /* 0x000000ffff4c7224 */ /* 0x000fe400078e001f */
[----:B------:R-:W-:Y:S01]  /*7510*/  HMMA.16816.F32.BF16 R28, R8, R78, RZ ;  /* 0x0000004e081c723c */ /* 0x000fe200000418ff */
[----:B------:R-:W-:Y:S02]  /*7520*/  IMAD.MOV.U32 R155, RZ, RZ, R25 ;  /* 0x000000ffff9b7224 */ /* 0x000fe400078e0019 */
[----:B------:R-:W-:Y:S02]  /*7530*/  IMAD.MOV.U32 R154, RZ, RZ, R26 ;  /* 0x000000ffff9a7224 */ /* 0x000fe400078e001a */
[----:B------:R-:W-:-:S02]  /*7540*/  IMAD.MOV.U32 R55, RZ, RZ, R27 ;  /* 0x000000ffff377224 */ /* 0x000fc400078e001b */
[----:B--2---:R-:W-:Y:S01]  /*7550*/  HMMA.16816.F32.BF16 R244, R12, R58, R20 ;  /* 0x0000003a0cf4723c */ /* 0x004fe20000041814 */
[----:B------:R-:W-:Y:S02]  /*7560*/  IMAD.MOV.U32 R54, RZ, RZ, R24 ;  /* 0x000000ffff367224 */ /* 0x000fe400078e0018 */
[----:B------:R-:W-:Y:S02]  /*7570*/  IMAD.MOV.U32 R120, RZ, RZ, R35 ;  /* 0x000000ffff787224 */ /* 0x000fe400078e0023 */
[----:B------:R-:W-:Y:S01]  /*7580*/  IMAD.MOV.U32 R119, RZ, RZ, R32 ;  /* 0x000000ffff777224 */ /* 0x000fe200078e0020 */
[C---:B---3--:R-:W-:Y:S01]  /*7590*/  HMMA.16816.F32.BF16 R20, R8.reuse, R72, RZ ;  /* 0x000000480814723c */ /* 0x048fe200000418ff */
[----:B------:R-:W-:Y:S02]  /*75a0*/  IMAD.MOV.U32 R118, RZ, RZ, R33 ;  /* 0x000000ffff767224 */ /* 0x000fe400078e0021 */
[----:B------:R-:W-:Y:S02]  /*75b0*/  IMAD.MOV.U32 R58, RZ, RZ, R5 ;  /* 0x000000ffff3a7224 */ /* 0x000fe400078e0005 */
[----:B------:R-:W-:Y:S01]  /*75c0*/  IMAD.MOV.U32 R59, RZ, RZ, R4 ;  /* 0x000000ffff3b7224 */ /* 0x000fe200078e0004 */
[----:B------:R-:W-:Y:S01]  /*75d0*/  HMMA.16816.F32.BF16 R24, R8, R60, RZ ;  /* 0x0000003c0818723c */ /* 0x000fe200000418ff */
[----:B------:R-:W-:-:S04]  /*75e0*/  IMAD.WIDE.U32 R4, R2, -0x326172a9, RZ ;  /* 0xcd9e8d5702047825 */ /* 0x000fc800078e00ff */
[----:B------:R-:W-:Y:S01]  /*75f0*/  IMAD.MOV.U32 R122, RZ, RZ, R117 ;  /* 0x000000ffff7a7224 */ /* 0x000fe200078e0075 */
[----:B------:R-:W-:Y:S01]  /*7600*/  HMMA.16816.F32.BF16 R32, R8, R80, RZ ;  /* 0x000000500820723c */ /* 0x000fe200000418ff */
[----:B------:R-:W-:Y:S01]  /*7610*/  IMAD.MOV.U32 R117, RZ, RZ, R36 ;  /* 0x000000ffff757224 */ /* 0x000fe200078e0024 */
[----:B------:R-:W-:Y:S01]  /*7620*/  LOP3.LUT R5, R5, UR20, R94, 0x96, !PT ;  /* 0x0000001405057c12 */ /* 0x000fe2000f8e965e */
[----:B------:R-:W-:Y:S01]  /*7630*/  IMAD.MOV.U32 R116, RZ, RZ, R37 ;  /* 0x000000ffff747224 */ /* 0x000fe200078e0025 */
[----:B------:R-:W-:Y:S01]  /*7640*/  LOP3.LUT R2, R65, UR14, R4, 0x96, !PT ;  /* 0x0000000e41027c12 */ /* 0x000fe2000f8e9604 */
[----:B------:R-:W-:Y:S01]  /*7650*/  IMAD.MOV.U32 R203, RZ, RZ, R38 ;  /* 0x000000ffffcb7224 */ /* 0x000fe200078e0026 */
[----:B------:R-:W-:Y:S01]  /*7660*/  HMMA.16816.F32.BF16 R84, R12, R88, R44 ;  /* 0x000000580c54723c */ /* 0x000fe2000004182c */
[----:B------:R-:W-:Y:S01]  /*7670*/  IMAD.MOV.U32 R202, RZ, RZ, R39 ;  /* 0x000000ffffca7224 */ /* 0x000fe200078e0027 */
[----:B------:R-:W2:Y:S01]  /*7680*/  LDSM.16.MT88.4 R44, [R189+0x14800] ;  /* 0x01480000bd2c783b */ /* 0x000ea20000004200 */
[----:B------:R-:W-:-:S03]  /*7690*/  IMAD.WIDE.U32 R4, R5, -0x2daee0ad, RZ ;  /* 0xd2511f5305047825 */ /* 0x000fc600078e00ff */
[----:B------:R-:W-:Y:S01]  /*76a0*/  HMMA.16816.F32.BF16 R36, R8, R82, RZ ;  /* 0x000000520824723c */ /* 0x000fe200000418ff */
[----:B------:R-:W-:Y:S02]  /*76b0*/  IMAD.MOV.U32 R61, RZ, RZ, R155 ;  /* 0x000000ffff3d7224 */ /* 0x000fe400078e009b */
[----:B------:R-:W-:Y:S02]  /*76c0*/  IMAD.MOV.U32 R62, RZ, RZ, R154 ;  /* 0x000000ffff3e7224 */ /* 0x000fe400078e009a */
[----:B------:R-:W-:Y:S01]  /*76d0*/  IMAD.MOV.U32 R79, RZ, RZ, R153 ;  /* 0x000000ffff4f7224 */ /* 0x000fe200078e0099 */
[----:B------:R-:W-:Y:S01]  /*76e0*/  HMMA.16816.F32.BF16 R88, R12, R90, R28 ;  /* 0x0000005a0c58723c */ /* 0x000fe2000004181c */
[----:B------:R-:W-:Y:S02]  /*76f0*/  IMAD.MOV.U32 R78, RZ, RZ, R152 ;  /* 0x000000ffff4e7224 */ /* 0x000fe400078e0098 */
[----:B------:R-:W-:Y:S02]  /*7700*/  IMAD.MOV.U32 R81, RZ, RZ, R147 ;  /* 0x000000ffff517224 */ /* 0x000fe400078e0093 */
[----:B------:R-:W-:Y:S01]  /*7710*/  IMAD.MOV.U32 R80, RZ, RZ, R146 ;  /* 0x000000ffff507224 */ /* 0x000fe200078e0092 */
[----:B------:R-:W-:Y:S01]  /*7720*/  HMMA.16816.F32.BF16 R28, R8, R74, RZ ;  /* 0x0000004a081c723c */ /* 0x000fe200000418ff */
[----:B------:R-:W-:-:S02]  /*7730*/  IMAD.MOV.U32 R83, RZ, RZ, R145 ;  /* 0x000000ffff537224 */ /* 0x000fc400078e0091 */
[----:B------:R-:W-:Y:S02]  /*7740*/  IMAD.MOV.U32 R82, RZ, RZ, R144 ;  /* 0x000000ffff527224 */ /* 0x000fe400078e0090 */
[----:B------:R-:W-:Y:S01]  /*7750*/  IMAD.MOV.U32 R60, RZ, RZ, R54 ;  /* 0x000000ffff3c7224 */ /* 0x000fe200078e0036 */
[C---:B-1----:R-:W-:Y:S01]  /*7760*/  HMMA.16816.F32.BF16 R220, R12.reuse, R48, R20 ;  /* 0x000000300cdc723c */ /* 0x042fe20000041814 */
[----:B------:R-:W-:Y:S02]  /*7770*/  IMAD.MOV.U32 R63, RZ, RZ, R55 ;  /* 0x000000ffff3f7224 */ /* 0x000fe400078e0037 */
[----:B------:R-:W-:Y:S02]  /*7780*/  IMAD.MOV.U32 R94, RZ, RZ, R53 ;  /* 0x000000ffff5e7224 */ /* 0x000fe400078e0035 */
[----:B------:R-:W-:Y:S01]  /*7790*/  IMAD.MOV.U32 R65, RZ, RZ, R117 ;  /* 0x000000ffff417224 */ /* 0x000fe200078e0075 */
[----:B------:R-:W-:Y:S01]  /*77a0*/  HMMA.16816.F32.BF16 R248, R12, R56, R24 ;  /* 0x000000380cf8723c */ /* 0x000fe20000041818 */
[----:B------:R-:W-:Y:S01]  /*77b0*/  IMAD.WIDE.U32 R20, R2, -0x2daee0ad, RZ ;  /* 0xd2511f5302147825 */ /* 0x000fe200078e00ff */
[----:B------:R-:W-:-:S02]  /*77c0*/  LOP3.LUT R2, R5, UR13, R92, 0x96, !PT ;  /* 0x0000000d05027c12 */ /* 0x000fc4000f8e965c */
[----:B------:R-:W-:Y:S01]  /*77d0*/  SHF.R.U32.HI R49, RZ, 0x10, R18 ;  /* 0x00000010ff317819 */ /* 0x000fe20000011612 */
[----:B------:R-:W-:Y:S01]  /*77e0*/  IMAD.MOV.U32 R74, RZ, RZ, R79 ;  /* 0x000000ffff4a7224 */ /* 0x000fe200078e004f */
[----:B----4-:R-:W-:Y:S01]  /*77f0*/  HMMA.16816.F32.BF16 R228, R12, R68, R32 ;  /* 0x000000440ce4723c */ /* 0x010fe20000041820 */
[----:B------:R-:W-:Y:S01]  /*7800*/  LOP3.LUT R24, R21, UR10, R4, 0x96, !PT ;  /* 0x0000000a15187c12 */ /* 0x000fe2000f8e9604 */
[----:B------:R-:W-:-:S04]  /*7810*/  IMAD.WIDE.U32 R22, R2, -0x326172a9, RZ ;  /* 0xcd9e8d5702167825 */ /* 0x000fc800078e00ff */
[----:B------:R-:W-:Y:S01]  /*7820*/  HMMA.16816.F32.BF16 R32, R8, R40, RZ ;  /* 0x000000280820723c */ /* 0x000fe200000418ff */
[----:B------:R-:W-:Y:S01]  /*7830*/  IMAD.WIDE.U32 R24, R24, -0x326172a9, RZ ;  /* 0xcd9e8d5718187825 */ /* 0x000fe200078e00ff */
[----:B------:R-:W-:-:S03]  /*7840*/  LOP3.LUT R23, R23, UR12, R64, 0x96, !PT ;  /* 0x0000000c17177c12 */ /* 0x000fc6000f8e9640 */
[----:B------:R-:W-:Y:S01]  /*7850*/  IMAD.MOV.U32 R79, RZ, RZ, R137 ;  /* 0x000000ffff4f7224 */ /* 0x000fe200078e0089 */
[----:B------:R-:W-:Y:S01]  /*7860*/  LOP3.LUT R2, R25, UR9, R22, 0x96, !PT ;  /* 0x0000000919027c12 */ /* 0x000fe2000f8e9616 */
[----:B------:R-:W-:Y:S01]  /*7870*/  HMMA.16816.F32.BF16 R224, R12, R70, R36 ;  /* 0x000000460ce0723c */ /* 0x000fe20000041824 */
[----:B------:R-:W-:Y:S01]  /*7880*/  IMAD.WIDE.U32 R22, R23, -0x2daee0ad, RZ ;  /* 0xd2511f5317167825 */ /* 0x000fe200078e00ff */
[----:B------:R-:W-:Y:S02]  /*7890*/  LOP3.LUT R25, R19, UR21, R66, 0x96, !PT ;  /* 0x0000001513197c12 */ /* 0x000fe4000f8e9642 */
[----:B------:R-:W-:Y:S01]  /*78a0*/  LOP3.LUT R40, R16, 0xffff, RZ, 0xc0, !PT ;  /* 0x0000ffff10287812 */ /* 0x000fe200078ec0ff */
[----:B------:R-:W-:Y:S01]  /*78b0*/  IMAD.WIDE.U32 R26, R2, -0x2daee0ad, RZ ;  /* 0xd2511f53021a7825 */ /* 0x000fe200078e00ff */
[----:B------:R-:W-:Y:S03]  /*78c0*/  HMMA.16816.F32.BF16 R36, R8, R42, RZ ;  /* 0x0000002a0824723c */ /* 0x000fe600000418ff */
[----:B------:R-:W-:Y:S01]  /*78d0*/  IMAD.MOV.U32 R66, RZ, RZ, R116 ;  /* 0x000000ffff427224 */ /* 0x000fe200078e0074 */
[----:B------:R-:W-:Y:S01]  /*78e0*/  LOP3.LUT R2, R27, UR6, R22, 0x96, !PT ;  /* 0x000000061b027c12 */ /* 0x000fe2000f8e9616 */
[----:B------:R-:W-:Y:S01]  /*78f0*/  IMAD.MOV.U32 R70, RZ, RZ, R139 ;  /* 0x000000ffff467224 */ /* 0x000fe200078e008b */
[----:B------:R-:W-:Y:S01]  /*7900*/  HMMA.16816.F32.BF16 R160, R12, R50, R28 ;  /* 0x000000320ca0723c */ /* 0x000fe2000004181c */
[----:B------:R-:W-:-:S04]  /*7910*/  SHF.R.U32.HI R27, RZ, 0x18, R18 ;  /* 0x00000018ff1b7819 */ /* 0x000fc80000011612 */
[----:B------:R-:W-:Y:S01]  /*7920*/  ISETP.LE.U32.AND P5, PT, R27, UR16, PT ;  /* 0x000000101b007c0c */ /* 0x000fe2000bfa3070 */
[C---:B--2---:R-:W-:Y:S01]  /*7930*/  HMMA.16816.F32.BF16 R152, R12.reuse, R44, R32 ;  /* 0x0000002c0c98723c */ /* 0x044fe20000041820 */
[----:B------:R-:W-:Y:S02]  /*7940*/  LOP3.LUT R29, R21, UR10, R4, 0x96, !PT ;  /* 0x0000000a151d7c12 */ /* 0x000fe4000f8e9604 */
[----:B------:R-:W-:Y:S02]  /*7950*/  LOP3.LUT R4, R23, UR8, R20, 0x96, !PT ;  /* 0x0000000817047c12 */ /* 0x000fe4000f8e9614 */
[C---:B------:R-:W-:Y:S01]  /*7960*/  LOP3.LUT R21, R18.reuse, 0xff, RZ, 0xc0, !PT ;  /* 0x000000ff12157812 */ /* 0x040fe200078ec0ff */
[----:B------:R-:W-:Y:S01]  /*7970*/  IMAD.WIDE.U32 R22, R29, -0x326172a9, RZ ;  /* 0xcd9e8d571d167825 */ /* 0x000fe200078e00ff */
[----:B------:R-:W-:Y:S02]  /*7980*/  LOP3.LUT R51, R18, 0xffff, RZ, 0xc0, !PT ;  /* 0x0000ffff12337812 */ /* 0x000fe400078ec0ff */
[----:B------:R-:W-:Y:S01]  /*7990*/  LOP3.LUT R30, R5, UR13, R92, 0x96, !PT ;  /* 0x0000000d051e7c12 */ /* 0x000fe2000f8e965c */
[----:B------:R-:W-:Y:S01]  /*79a0*/  IMAD.WIDE.U32 R18, R4, -0x326172a9, RZ ;  /* 0xcd9e8d5704127825 */ /* 0x000fe200078e00ff */
[----:B------:R-:W-:Y:S01]  /*79b0*/  LOP3.LUT R28, R17, UR23, R96, 0x96, !PT ;  /* 0x00000017111c7c12 */ /* 0x000fe2000f8e9660 */
[----:B------:R-:W-:Y:S01]  /*79c0*/  HMMA.16816.F32.BF16 R144, R12, R46, R36 ;  /* 0x0000002e0c90723c */ /* 0x000fe20000041824 */
[----:B------:R-:W-:Y:S01]  /*79d0*/  LOP3.LUT R34, R16, 0xff, RZ, 0xc0, !PT ;  /* 0x000000ff10227812 */ /* 0x000fe200078ec0ff */
[----:B------:R-:W-:Y:S01]  /*79e0*/  IMAD.WIDE.U32 R4, R2, -0x326172a9, RZ ;  /* 0xcd9e8d5702047825 */ /* 0x000fe200078e00ff */
[----:B------:R-:W-:-:S02]  /*79f0*/  LOP3.LUT R19, R19, UR7, R24, 0x96, !PT ;  /* 0x0000000713137c12 */ /* 0x000fc4000f8e9618 */
[----:B------:R-:W-:Y:S02]  /*7a00*/  SHF.R.U32.HI R45, RZ, 0x18, R16 ;  /* 0x00000018ff2d7819 */ /* 0x000fe40000011610 */
[----:B------:R-:W-:Y:S02]  /*7a10*/  LOP3.LUT R18, R5, UR23, R18, 0x96, !PT ;  /* 0x0000001705127c12 */ /* 0x000fe4000f8e9612 */
[C---:B------:R-:W-:Y:S02]  /*7a20*/  LOP3.LUT R24, R4.reuse, 0xff, RZ, 0xc0, !PT ;  /* 0x000000ff04187812 */ /* 0x040fe400078ec0ff */
[----:B------:R-:W-:Y:S02]  /*7a30*/  LOP3.LUT R33, R4, 0xffff, RZ, 0xc0, !PT ;  /* 0x0000ffff04217812 */ /* 0x000fe400078ec0ff */
[--C-:B------:R-:W-:Y:S02]  /*7a40*/  SHF.R.U32.HI R32, RZ, 0x10, R4.reuse ;  /* 0x00000010ff207819 */ /* 0x100fe40000011604 */
[----:B------:R-:W-:Y:S01]  /*7a50*/  SHF.R.U32.HI R31, RZ, 0x18, R4 ;  /* 0x00000018ff1f7819 */ /* 0x000fe20000011604 */
[----:B------:R-:W-:Y:S01]  /*7a60*/  IMAD.WIDE.U32 R4, R30, -0x326172a9, RZ ;  /* 0xcd9e8d571e047825 */ /* 0x000fe200078e00ff */
[----:B------:R-:W-:-:S02]  /*7a70*/  SHF.R.U32.HI R39, RZ, 0x10, R16 ;  /* 0x00000010ff277819 */ /* 0x000fc40000011610 */
[----:B------:R-:W-:Y:S02]  /*7a80*/  ISETP.LE.U32.AND P2, PT, R21, UR16, PT ;  /* 0x0000001015007c0c */ /* 0x000fe4000bf43070 */
[----:B------:R-:W-:Y:S01]  /*7a90*/  LOP3.LUT R5, R5, UR12, R64, 0x96, !PT ;  /* 0x0000000c05057c12 */ /* 0x000fe2000f8e9640 */
[----:B------:R-:W-:Y:S01]  /*7aa0*/  IMAD.MOV.U32 R64, RZ, RZ, R120 ;  /* 0x000000ffff407224 */ /* 0x000fe200078e0078 */
[----:B------:R-:W-:Y:S02]  /*7ab0*/  LOP3.LUT R2, R23, UR9, R4, 0x96, !PT ;  /* 0x0000000917027c12 */ /* 0x000fe4000f8e9604 */
[----:B------:R-:W-:Y:S01]  /*7ac0*/  ISETP.LE.U32.AND P6, PT, R24, UR16, PT ;  /* 0x0000001018007c0c */ /* 0x000fe2000bfc3070 */
[----:B------:R-:W-:-:S04]  /*7ad0*/  IMAD.WIDE.U32 R16, R5, -0x2daee0ad, RZ ;  /* 0xd2511f5305107825 */ /* 0x000fc800078e00ff */
[----:B------:R-:W-:Y:S01]  /*7ae0*/  IMAD.WIDE.U32 R4, R19, -0x2daee0ad, RZ ;  /* 0xd2511f5313047825 */ /* 0x000fe200078e00ff */
[----:B------:R-:W-:-:S03]  /*7af0*/  LOP3.LUT R17, R17, UR8, R20, 0x96, !PT ;  /* 0x0000000811117c12 */ /* 0x000fc6000f8e9614 */
[----:B------:R-:W-:Y:S02]  /*7b00*/  @!P2 HFMA2.BF16_V2 R133, -RZ.H0_H0, RZ.H0_H0, -R184.H0_H0 ;  /* 0x200000ffff85a231 */ /* 0x000fe400003409b8 */
[----:B------:R-:W-:Y:S01]  /*7b10*/  IMAD.WIDE.U32 R20, R2, -0x2daee0ad, RZ ;  /* 0xd2511f5302147825 */ /* 0x000fe200078e00ff */
[----:B------:R-:W-:Y:S02]  /*7b20*/  LOP3.LUT R2, R5, UR21, R26, 0x96, !PT ;  /* 0x0000001505027c12 */ /* 0x000fe4000f8e961a */
[C---:B------:R-:W-:Y:S02]  /*7b30*/  LOP3.LUT R42, R4.reuse, 0xff, RZ, 0xc0, !PT ;  /* 0x000000ff042a7812 */ /* 0x040fe400078ec0ff */
[----:B------:R-:W-:Y:S01]  /*7b40*/  LOP3.LUT R19, R21, UR6, R16, 0x96, !PT ;  /* 0x0000000615137c12 */ /* 0x000fe2000f8e9610 */
[----:B------:R-:W-:Y:S01]  /*7b50*/  IMAD.WIDE.U32 R16, R17, -0x326172a9, RZ ;  /* 0xcd9e8d5711107825 */ /* 0x000fe200078e00ff */
[----:B------:R-:W-:Y:S02]  /*7b60*/  LOP3.LUT R50, R4, 0xffff, RZ, 0xc0, !PT ;  /* 0x0000ffff04327812 */ /* 0x000fe400078ec0ff */
[----:B------:R-:W-:-:S02]  /*7b70*/  SHF.R.U32.HI R46, RZ, 0x10, R4 ;  /* 0x00000010ff2e7819 */ /* 0x000fc40000011604 */
[----:B------:R-:W-:Y:S01]  /*7b80*/  SHF.R.U32.HI R36, RZ, 0x18, R4 ;  /* 0x00000018ff247819 */ /* 0x000fe20000011604 */
[----:B------:R-:W-:Y:S01]  /*7b90*/  IMAD.WIDE.U32 R4, R19, -0x326172a9, RZ ;  /* 0xcd9e8d5713047825 */ /* 0x000fe200078e00ff */
[----:B------:R-:W-:Y:S01]  /*7ba0*/  LOP3.LUT R17, R17, UR7, R22, 0x96, !PT ;  /* 0x0000000711117c12 */ /* 0x000fe2000f8e9616 */
[----:B------:R-:W-:Y:S01]  /*7bb0*/  USHF.L.U32 UR12, UR24, 0x3, URZ ;  /* 0x00000003180c7899 */ /* 0x000fe2000800063f */
[----:B------:R-:W-:Y:S01]  /*7bc0*/  @!P2 PRMT R184, R133, 0x5410, RZ ;  /* 0x0000541085b8a816 */ /* 0x000fe200000000ff */
[----:B------:R-:W-:Y:S01]  /*7bd0*/  ULDC.64 UR6, c[0x0][0x2a8] ;  /* 0x0000aa0000067ab9 */ /* 0x000fe20000000a00 */
[----:B------:R-:W-:Y:S01]  /*7be0*/  LOP3.LUT R29, R5, UR23, R16, 0x96, !PT ;  /* 0x00000017051d7c12 */ /* 0x000fe2000f8e9610 */
[----:B------:R-:W-:Y:S01]  /*7bf0*/  FFMA.FTZ R16, R106, UR33, -R6 ;  /* 0x000000216a107c23 */ /* 0x000fe20008010806 */
[C---:B------:R-:W-:Y:S02]  /*7c00*/  LOP3.LUT R37, R4.reuse, 0xffff, RZ, 0xc0, !PT ;  /* 0x0000ffff04257812 */ /* 0x040fe400078ec0ff */
[----:B------:R-:W-:Y:S01]  /*7c10*/  LOP3.LUT R44, R4, 0xff, RZ, 0xc0, !PT ;  /* 0x000000ff042c7812 */ /* 0x000fe200078ec0ff */
[----:B------:R-:W-:Y:S01]  /*7c20*/  MUFU.EX2 R73, R16 ;  /* 0x0000001000497308 */ /* 0x000fe20000000800 */
[----:B------:R-:W-:-:S02]  /*7c30*/  SHF.R.U32.HI R41, RZ, 0x10, R4 ;  /* 0x00000010ff297819 */ /* 0x000fc40000011604 */
[----:B------:R-:W-:Y:S01]  /*7c40*/  SHF.R.U32.HI R43, RZ, 0x18, R4 ;  /* 0x00000018ff2b7819 */ /* 0x000fe20000011604 */
[----:B------:R-:W-:-:S03]  /*7c50*/  IMAD.WIDE.U32 R4, R17, -0x2daee0ad, RZ ;  /* 0xd2511f5311047825 */ /* 0x000fc600078e00ff */
[C---:B------:R-:W-:Y:S02]  /*7c60*/  LOP3.LUT R35, R4.reuse, 0xffff, RZ, 0xc0, !PT ;  /* 0x0000ffff04237812 */ /* 0x040fe400078ec0ff */
[----:B------:R-:W-:Y:S02]  /*7c70*/  LOP3.LUT R38, R4, 0xff, RZ, 0xc0, !PT ;  /* 0x000000ff04267812 */ /* 0x000fe400078ec0ff */
[--C-:B------:R-:W-:Y:S02]  /*7c80*/  SHF.R.U32.HI R48, RZ, 0x10, R4.reuse ;  /* 0x00000010ff307819 */ /* 0x100fe40000011604 */
[----:B------:R-:W-:Y:S02]  /*7c90*/  SHF.R.U32.HI R47, RZ, 0x18, R4 ;  /* 0x00000018ff2f7819 */ /* 0x000fe40000011604 */
[----:B------:R-:W-:Y:S02]  /*7ca0*/  LOP3.LUT R4, R18, 0xffff, RZ, 0xc0, !PT ;  /* 0x0000ffff12047812 */ /* 0x000fe400078ec0ff */
[----:B------:R-:W-:Y:S01]  /*7cb0*/  LOP3.LUT R30, R5, UR21, R20, 0x96, !PT ;  /* 0x00000015051e7c12 */ /* 0x000fe2000f8e9614 */
[----:B------:R-:W-:Y:S01]  /*7cc0*/  FFMA.FTZ R5, R100, UR33, -R6 ;  /* 0x0000002164057c23 */ /* 0x000fe20008010806 */
[----:B------:R-:W-:Y:S01]  /*7cd0*/  SHF.R.U32.HI R4, RZ, 0x8, R4 ;  /* 0x00000008ff047819 */ /* 0x000fe20000011604 */
[----:B------:R-:W1:Y:S02]  /*7ce0*/  LDSM.16.MT88.4 R20, [R188+0x14000] ;  /* 0x01400000bc14783b */ /* 0x000e640000004200 */
[----:B------:R2:W3:Y:S01]  /*7cf0*/  MUFU.EX2 R96, R5 ;  /* 0x0000000500607308 */ /* 0x0004e20000000800 */
[----:B------:R-:W-:-:S04]  /*7d00*/  LOP3.LUT R4, R4, 0xffff, RZ, 0xc0, !PT ;  /* 0x0000ffff04047812 */ /* 0x000fc800078ec0ff */
[----:B------:R-:W-:Y:S02]  /*7d10*/  ISETP.LE.U32.AND P1, PT, R4, UR16, PT ;  /* 0x0000001004007c0c */ /* 0x000fe4000bf23070 */
[----:B------:R-:W-:-:S04]  /*7d20*/  LOP3.LUT R4, R18, 0xff, RZ, 0xc0, !PT ;  /* 0x000000ff12047812 */ /* 0x000fc800078ec0ff */
[----:B------:R-:W-:Y:S02]  /*7d30*/  ISETP.LE.U32.AND P4, PT, R4, UR16, PT ;  /* 0x0000001004007c0c */ /* 0x000fe4000bf83070 */
[----:B------:R-:W-:Y:S01]  /*7d40*/  SHF.R.U32.HI R4, RZ, 0x18, R18 ;  /* 0x00000018ff047819 */ /* 0x000fe20000011612 */
[----:B--2---:R-:W-:-:S03]  /*7d50*/  FFMA.FTZ R5, R107, UR33, -R0 ;  /* 0x000000216b057c23 */ /* 0x004fc60008010800 */
[----:B------:R-:W-:Y:S02]  /*7d60*/  ISETP.LE.U32.AND P3, PT, R4, UR16, PT ;  /* 0x0000001004007c0c */ /* 0x000fe4000bf63070 */
[----:B---3--:R-:W-:Y:S01]  /*7d70*/  F2FP.BF16.F32.PACK_AB R4, R96, R73 ;  /* 0x000000496004723e */ /* 0x008fe200000010ff */
[----:B------:R2:W-:Y:S03]  /*7d80*/  MUFU.EX2 R72, R5 ;  /* 0x0000000500487308 */ /* 0x0005e60000000800 */
[C---:B------:R-:W-:Y:S02]  /*7d90*/  PRMT R180, R4.reuse, 0x7610, R180 ;  /* 0x0000761004b47816 */ /* 0x040fe400000000b4 */
[----:B------:R-:W-:Y:S02]  /*7da0*/  PRMT R179, R4, 0x7632, R179 ;  /* 0x0000763204b37816 */ /* 0x000fe400000000b3 */
[----:B------:R-:W-:-:S02]  /*7db0*/  SHF.R.U32.HI R4, RZ, 0x10, R18 ;  /* 0x00000010ff047819 */ /* 0x000fc40000011612 */
[----:B------:R-:W-:Y:S01]  /*7dc0*/  PRMT R56, R180, 0x5410, R179 ;  /* 0x00005410b4387816 */ /* 0x000fe200000000b3 */
[----:B------:R-:W-:Y:S01]  /*7dd0*/  @!P1 HFMA2.BF16_V2 R100, -RZ.H0_H0, RZ.H0_H0, -R179.H0_H0 ;  /* 0x200000ffff649231 */ /* 0x000fe200003409b3 */
[----:B------:R-:W-:-:S04]  /*7de0*/  LOP3.LUT R4, R4, 0xff, RZ, 0xc0, !PT ;  /* 0x000000ff04047812 */ /* 0x000fc800078ec0ff */
[----:B------:R-:W-:Y:S01]  /*7df0*/  @!P1 PRMT R179, R100, 0x5410, RZ ;  /* 0x0000541064b39816 */ /* 0x000fe200000000ff */
[----:B--2---:R-:W-:Y:S01]  /*7e00*/  FFMA.FTZ R5, R101, UR33, -R0 ;  /* 0x0000002165057c23 */ /* 0x004fe20008010800 */
[----:B------:R-:W-:Y:S01]  /*7e10*/  @!P4 HFMA2.BF16_V2 R101, -RZ.H0_H0, RZ.H0_H0, -R180.H0_H0 ;  /* 0x200000ffff65c231 */ /* 0x000fe200003409b4 */
[----:B------:R-:W-:Y:S01]  /*7e20*/  ISETP.LE.U32.AND P1, PT, R31, UR16, PT ;  /* 0x000000101f007c0c */ /* 0x000fe2000bf23070 */
[----:B-1----:R-:W-:Y:S01]  /*7e30*/  HMMA.16816.F32.BF16 R16, R8, R20, RZ ;  /* 0x000000140810723c */ /* 0x002fe200000418ff */
[----:B------:R-:W1:Y:S02]  /*7e40*/  MUFU.EX2 R92, R5 ;  /* 0x00000005005c7308 */ /* 0x000e640000000800 */
[----:B------:R-:W-:Y:S02]  /*7e50*/  @!P4 PRMT R180, R101, 0x5410, RZ ;  /* 0x0000541065b4c816 */ /* 0x000fe400000000ff */
[----:B------:R-:W-:Y:S02]  /*7e60*/  ISETP.LE.U32.AND P4, PT, R4, UR16, PT ;  /* 0x0000001004007c0c */ /* 0x000fe4000bf83070 */
[----:B-1----:R-:W-:Y:S01]  /*7e70*/  F2FP.BF16.F32.PACK_AB R4, R92, R72 ;  /* 0x000000485c04723e */ /* 0x002fe200000010ff */
[----:B------:R-:W-:-:S03]  /*7e80*/  FFMA.FTZ R5, R102, UR33, -R6 ;  /* 0x0000002166057c23 */ /* 0x000fc60008010806 */
[C---:B------:R-:W-:Y:S01]  /*7e90*/  PRMT R178, R4.reuse, 0x7632, R178 ;  /* 0x0000763204b27816 */ /* 0x040fe200000000b2 */
[----:B------:R1:W-:Y:S01]  /*7ea0*/  MUFU.EX2 R71, R5 ;  /* 0x0000000500477308 */ /* 0x0003e20000000800 */
[----:B------:R-:W-:Y:S01]  /*7eb0*/  PRMT R177, R4, 0x7610, R177 ;  /* 0x0000761004b17816 */ /* 0x000fe200000000b1 */
[----:B------:R-:W-:Y:S02]  /*7ec0*/  FFMA.FTZ R4, R103, UR33, -R6 ;  /* 0x0000002167047c23 */ /* 0x000fe40008010806 */
[----:B------:R-:W-:Y:S01]  /*7ed0*/  @!P3 HFMA2.BF16_V2 R102, -RZ.H0_H0, RZ.H0_H0, -R178.H0_H0 ;  /* 0x200000ffff66b231 */ /* 0x000fe200003409b2 */
[----:B------:R-:W-:Y:S01]  /*7ee0*/  PRMT R54, R177, 0x5410, R178 ;  /* 0x00005410b1367816 */ /* 0x000fe200000000b2 */
[----:B------:R-:W-:Y:S02]  /*7ef0*/  @!P4 HFMA2.BF16_V2 R103, -RZ.H0_H0, RZ.H0_H0, -R177.H0_H0 ;  /* 0x200000ffff67c231 */ /* 0x000fe400003409b1 */
[----:B------:R2:W3:Y:S01]  /*7f00*/  MUFU.EX2 R100, R4 ;  /* 0x0000000400647308 */ /* 0x0004e20000000800 */
[----:B------:R-:W-:Y:S01]  /*7f10*/  @!P3 PRMT R178, R102, 0x5410, RZ ;  /* 0x0000541066b2b816 */ /* 0x000fe200000000ff */
[----:B------:R-:W-:Y:S01]  /*7f20*/  IMAD.MOV.U32 R102, RZ, RZ, R78 ;  /* 0x000000ffff667224 */ /* 0x000fe200078e004e */
[----:B------:R-:W-:Y:S01]  /*7f30*/  @!P4 PRMT R177, R103, 0x5410, RZ ;  /* 0x0000541067b1c816 */ /* 0x000fe200000000ff */
[----:B------:R-:W-:-:S02]  /*7f40*/  IMAD.MOV.U32 R78, RZ, RZ, R138 ;  /* 0x000000ffff4e7224 */ /* 0x000fc400078e008a */
[----:B------:R-:W-:Y:S02]  /*7f50*/  IMAD.MOV.U32 R103, RZ, RZ, R80 ;  /* 0x000000ffff677224 */ /* 0x000fe400078e0050 */
        /* <DEDUP_REMOVED lines=17> */
[----:B------:R-:W-:Y:S01]  /*8070*/  @!P6 PRMT R176, R104, 0x5410, RZ ;  /* 0x0000541068b0e816 */ /* 0x000fe200000000ff */
[----:B------:R-:W-:Y:S01]  /*8080*/  IMAD.MOV.U32 R104, RZ, RZ, R83 ;  /* 0x000000ffff687224 */ /* 0x000fe200078e0053 */
[----:B------:R-:W-:Y:S02]  /*8090*/  ISETP.LE.U32.AND P6, PT, R4, UR16, PT ;  /* 0x0000001004007c0c */ /* 0x000fe4000bfc3070 */
[----:B-1----:R-:W-:Y:S01]  /*80a0*/  F2FP.BF16.F32.PACK_AB R4, R75, R101 ;  /* 0x000000654b04723e */ /* 0x002fe200000010ff */
[----:B------:R-:W-:Y:S01]  /*80b0*/  FFMA.FTZ R5, R109, UR33, -R6 ;  /* 0x000000216d057c23 */ /* 0x000fe20008010806 */
[----:B------:R-:W-:Y:S01]  /*80c0*/  @!P4 PRMT R175, R105, 0x5410, RZ ;  /* 0x0000541069afc816 */ /* 0x000fe200000000ff */
[----:B------:R-:W-:Y:S01]  /*80d0*/  IMAD.MOV.U32 R105, RZ, RZ, R121 ;  /* 0x000000ffff697224 */ /* 0x000fe200078e0079 */
        /* <DEDUP_REMOVED lines=8> */
[----:B------:R-:W-:Y:S01]  /*8160*/  @!P3 PRMT R173, R107, 0x5410, RZ ;  /* 0x000054106badb816 */ /* 0x000fe200000000ff */
[----:B------:R-:W-:Y:S01]  /*8170*/  IMAD.MOV.U32 R107, RZ, RZ, R218 ;  /* 0x000000ffff6b7224 */ /* 0x000fe200078e00da */
[----:B------:R-:W-:Y:S01]  /*8180*/  @!P1 PRMT R174, R106, 0x5410, RZ ;  /* 0x000054106aae9816 */ /* 0x000fe200000000ff */
[----:B------:R-:W-:Y:S01]  /*8190*/  IMAD.MOV.U32 R106, RZ, RZ, R118 ;  /* 0x000000ffff6a7224 */ /* 0x000fe200078e0076 */
[----:B-1----:R-:W-:Y:S02]  /*81a0*/  SHF.R.U32.HI R5, RZ, 0x8, R37 ;  /* 0x00000008ff057819 */ /* 0x002fe40000011625 */
        /* <DEDUP_REMOVED lines=17> */
[----:B------:R-:W-:Y:S01]  /*82c0*/  @!P1 HFMA2.BF16_V2 R109, -RZ.H0_H0, RZ.H0_H0, -R171.H0_H0 ;  /* 0x200000ffff6d9231 */ /* 0x000fe200003409ab */
[----:B------:R-:W-:Y:S01]  /*82d0*/  SHF.R.U32.HI R2, RZ, 0x8, R2 ;  /* 0x00000008ff027819 */ /* 0x000fe20000011602 */
[----:B------:R-:W1:Y:S01]  /*82e0*/  MUFU.EX2 R168, R4 ;  /* 0x0000000400a87308 */ /* 0x000e620000000800 */
[----:B------:R-:W-:Y:S01]  /*82f0*/  @!P3 PRMT R172, R108, 0x5410, RZ ;  /* 0x000054106cacb816 */ /* 0x000fe200000000ff */
[----:B------:R-:W-:Y:S01]  /*8300*/  IMAD.MOV.U32 R108, RZ, RZ, R59 ;  /* 0x000000ffff6c7224 */ /* 0x000fe200078e003b */
[----:B------:R-:W-:Y:S01]  /*8310*/  LOP3.LUT R2, R2, 0xffff, RZ, 0xc0, !PT ;  /* 0x0000ffff02027812 */ /* 0x000fe200078ec0ff */
[----:B------:R-:W-:Y:S01]  /*8320*/  IMAD.MOV.U32 R59, RZ, RZ, R82 ;  /* 0x000000ffff3b7224 */ /* 0x000fe200078e0052 */
[----:B------:R-:W-:Y:S01]  /*8330*/  @!P1 PRMT R171, R109, 0x5410, RZ ;  /* 0x000054106dab9816 */ /* 0x000fe200000000ff */
[----:B------:R-:W-:Y:S01]  /*8340*/  IMAD.MOV.U32 R109, RZ, RZ, R52 ;  /* 0x000000ffff6d7224 */ /* 0x000fe200078e0034 */
[----:B------:R-:W-:-:S02]  /*8350*/  ISETP.LE.U32.AND P3, PT, R2, UR16, PT ;  /* 0x0000001002007c0c */ /* 0x000fc4000bf63070 */
[----:B------:R-:W-:-:S04]  /*8360*/  LOP3.LUT R2, R25, 0xff, RZ, 0xc0, !PT ;  /* 0x000000ff19027812 */ /* 0x000fc800078ec0ff */
[----:B------:R-:W-:Y:S02]  /*8370*/  ISETP.LE.U32.AND P1, PT, R2, UR16, PT ;  /* 0x0000001002007c0c */ /* 0x000fe4000bf23070 */
[----:B------:R-:W-:Y:S02]  /*8380*/  SHF.R.U32.HI R2, RZ, 0x18, R25 ;  /* 0x00000018ff027819 */ /* 0x000fe40000011619 */
[----:B-1----:R-:W-:-:S03]  /*8390*/  F2FP.BF16.F32.PACK_AB R4, R168, R69 ;  /* 0x00000045a804723e */ /* 0x002fc600000010ff */
[----:B------:R-:W-:Y:S01]  /*83a0*/  @!P3 HFMA2.BF16_V2 R113, -RZ.H0_H0, RZ.H0_H0, -R239.H0_H0 ;  /* 0x200000ffff71b231 */ /* 0x000fe200003409ef */
[C---:B------:R-:W-:Y:S02]  /*83b0*/  PRMT R170, R4.reuse, 0x7632, R170 ;  /* 0x0000763204aa7816 */ /* 0x040fe400000000aa */
[----:B------:R-:W-:Y:S02]  /*83c0*/  PRMT R135, R4, 0x7610, R135 ;  /* 0x0000761004877816 */ /* 0x000fe40000000087 */
[----:B------:R-:W-:Y:S01]  /*83d0*/  @!P3 PRMT R239, R113, 0x5410, RZ ;  /* 0x0000541071efb816 */ /* 0x000fe200000000ff */
[----:B------:R-:W-:Y:S01]  /*83e0*/  @!P4 HFMA2.BF16_V2 R110, -RZ.H0_H0, RZ.H0_H0, -R170.H0_H0 ;  /* 0x200000ffff6ec231 */ /* 0x000fe200003409aa */
[----:B------:R-:W-:Y:S01]  /*83f0*/  PRMT R52, R135, 0x5410, R170 ;  /* 0x0000541087347816 */ /* 0x000fe200000000aa */
[----:B------:R-:W-:Y:S02]  /*8400*/  @!P6 HFMA2.BF16_V2 R111, -RZ.H0_H0, RZ.H0_H0, -R135.H0_H0 ;  /* 0x200000ffff6fe231 */ /* 0x000fe40000340987 */
[----:B------:R-:W-:-:S02]  /*8410*/  IMAD.MOV.U32 R113, RZ, RZ, R123 ;  /* 0x000000ffff717224 */ /* 0x000fc400078e007b */
[----:B------:R-:W-:Y:S01]  /*8420*/  @!P1 HFMA2.BF16_V2 R112, -RZ.H0_H0, RZ.H0_H0, -R240.H0_H0 ;  /* 0x200000ffff709231 */ /* 0x000fe200003409f0 */
[----:B------:R-:W-:Y:S01]  /*8430*/  @!P4 PRMT R170, R110, 0x5410, RZ ;  /* 0x000054106eaac816 */ /* 0x000fe200000000ff */
[----:B------:R-:W-:Y:S01]  /*8440*/  IMAD.MOV.U32 R110, RZ, RZ, R58 ;  /* 0x000000ffff6e7224 */ /* 0x000fe200078e003a */
[----:B------:R-:W-:Y:S01]  /*8450*/  ISETP.LE.U32.AND P4, PT, R2, UR16, PT ;  /* 0x0000001002007c0c */ /* 0x000fe2000bf83070 */
[----:B------:R-:W-:Y:S01]  /*8460*/  IMAD.MOV.U32 R58, RZ, RZ, R81 ;  /* 0x000000ffff3a7224 */ /* 0x000fe200078e0051 */
[----:B------:R-:W-:Y:S02]  /*8470*/  SHF.R.U32.HI R2, RZ, 0x10, R25 ;  /* 0x00000010ff027819 */ /* 0x000fe40000011619 */
[----:B------:R-:W1:Y:S01]  /*8480*/  LDSM.16.MT88.4 R24, [R188+0x14800] ;  /* 0x01480000bc18783b */ /* 0x000e620000004200 */
[----:B------:R-:W-:Y:S01]  /*8490*/  @!P6 PRMT R135, R111, 0x5410, RZ ;  /* 0x000054106f87e816 */ /* 0x000fe200000000ff */
[----:B------:R-:W-:Y:S01]  /*84a0*/  IMAD.MOV.U32 R111, RZ, RZ, R219 ;  /* 0x000000ffff6f7224 */ /* 0x000fe200078e00db */
[----:B------:R-:W-:-:S02]  /*84b0*/  LOP3.LUT R2, R2, 0xff, RZ, 0xc0, !PT ;  /* 0x000000ff02027812 */ /* 0x000fc400078ec0ff */
[----:B------:R-:W-:Y:S01]  /*84c0*/  @!P1 PRMT R240, R112, 0x5410, RZ ;  /* 0x0000541070f09816 */ /* 0x000fe200000000ff */
[----:B------:R-:W-:Y:S01]  /*84d0*/  IMAD.MOV.U32 R112, RZ, RZ, R217 ;  /* 0x000000ffff707224 */ /* 0x000fe200078e00d9 */
[----:B------:R-:W-:Y:S02]  /*84e0*/  ISETP.LE.U32.AND P6, PT, R2, UR16, PT ;  /* 0x0000001002007c0c */ /* 0x000fe4000bfc3070 */
[----:B------:R-:W-:Y:S01]  /*84f0*/  @!P4 HFMA2.BF16_V2 R115, -RZ.H0_H0, RZ.H0_H0, -R192.H0_H0 ;  /* 0x200000ffff73c231 */ /* 0x000fe200003409c0 */
[----:B------:R-:W-:Y:S02]  /*8500*/  LOP3.LUT R2, R28, 0xffff, RZ, 0xc0, !PT ;  /* 0x0000ffff1c027812 */ /* 0x000fe400078ec0ff */
[----:B------:R-:W-:Y:S02]  /*8510*/  SHF.R.U32.HI R4, RZ, 0x8, R40 ;  /* 0x00000008ff047819 */ /* 0x000fe40000011628 */
[----:B------:R-:W-:Y:S01]  /*8520*/  @!P4 PRMT R192, R115, 0x5410, RZ ;  /* 0x0000541073c0c816 */ /* 0x000fe200000000ff */
[----:B------:R-:W-:Y:S01]  /*8530*/  IMAD.MOV.U32 R115, RZ, RZ, R119 ;  /* 0x000000ffff737224 */ /* 0x000fe200078e0077 */
[----:B------:R-:W-:-:S03]  /*8540*/  SHF.R.U32.HI R2, RZ, 0x8, R2 ;  /* 0x00000008ff027819 */ /* 0x000fc60000011602 */
[----:B------:R-:W-:Y:S02]  /*8550*/  IMAD.MOV.U32 R40, RZ, RZ, R115 ;  /* 0x000000ffff287224 */ /* 0x000fe400078e0073 */
[----:B------:R-:W-:Y:S01]  /*8560*/  @!P6 HFMA2.BF16_V2 R114, -RZ.H0_H0, RZ.H0_H0, -R214.H0_H0 ;  /* 0x200000ffff72e231 */ /* 0x000fe200003409d6 */
[----:B------:R-:W-:Y:S01]  /*8570*/  LOP3.LUT R2, R2, 0xffff, RZ, 0xc0, !PT ;  /* 0x0000ffff02027812 */ /* 0x000fe200078ec0ff */
[----:B------:R-:W-:-:S03]  /*8580*/  IMAD.MOV.U32 R115, RZ, RZ, R76 ;  /* 0x000000ffff737224 */ /* 0x000fc600078e004c */
[----:B------:R-:W-:Y:S02]  /*8590*/  ISETP.LE.U32.AND P1, PT, R2, UR16, PT ;  /* 0x0000001002007c0c */ /* 0x000fe4000bf23070 */
[----:B------:R-:W-:Y:S01]  /*85a0*/  @!P6 PRMT R214, R114, 0x5410, RZ ;  /* 0x0000541072d6e816 */ /* 0x000fe200000000ff */
[----:B------:R-:W-:Y:S01]  /*85b0*/  IMAD.MOV.U32 R114, RZ, RZ, R122 ;  /* 0x000000ffff727224 */ /* 0x000fe200078e007a */
[----:B------:R-:W-:Y:S02]  /*85c0*/  LOP3.LUT R2, R28, 0xff, RZ, 0xc0, !PT ;  /* 0x000000ff1c027812 */ /* 0x000fe400078ec0ff */
[----:B------:R-:W-:Y:S02]  /*85d0*/  ISETP.LE.U32.AND P6, PT, R34, UR16, PT ;  /* 0x0000001022007c0c */ /* 0x000fe4000bfc3070 */
[----:B------:R-:W-:Y:S02]  /*85e0*/  ISETP.LE.U32.AND P3, PT, R2, UR16, PT ;  /* 0x0000001002007c0c */ /* 0x000fe4000bf63070 */
[----:B------:R-:W-:-:S02]  /*85f0*/  SHF.R.U32.HI R2, RZ, 0x10, R28 ;  /* 0x00000010ff027819 */ /* 0x000fc4000001161c */
[----:B------:R-:W-:Y:S01]  /*8600*/  PRMT R34, R44, 0x5410, R5 ;  /* 0x000054102c227816 */ /* 0x000fe20000000005 */
[----:B------:R-:W-:Y:S01]  /*8610*/  @!P1 HFMA2.BF16_V2 R124, -RZ.H0_H0, RZ.H0_H0, -R237.H0_H0 ;  /* 0x200000ffff7c9231 */ /* 0x000fe200003409ed */
[----:B------:R-:W-:Y:S01]  /*8620*/  LOP3.LUT R2, R2, 0xff, RZ, 0xc0, !PT ;  /* 0x000000ff02027812 */ /* 0x000fe200078ec0ff */
[----:B-1----:R-:W-:Y:S01]  /*8630*/  HMMA.16816.F32.BF16 R116, R12, R24, R16 ;  /* 0x000000180c74723c */ /* 0x002fe20000041810 */
[----:B------:R-:W-:Y:S02]  /*8640*/  IMAD.MOV.U32 R44, RZ, RZ, R40 ;  /* 0x000000ffff2c7224 */ /* 0x000fe400078e0028 */
[----:B------:R-:W-:Y:S01]  /*8650*/  ISETP.LE.U32.AND P4, PT, R2, UR16, PT ;  /* 0x0000001002007c0c */ /* 0x000fe2000bf83070 */
[----:B------:R-:W-:Y:S01]  /*8660*/  @!P6 HFMA2.BF16_V2 R129, -RZ.H0_H0, RZ.H0_H0, -R232.H0_H0 ;  /* 0x200000ffff81e231 */ /* 0x000fe200003409e8 */
[----:B------:R-:W-:Y:S01]  /*8670*/  SHF.R.U32.HI R2, RZ, 0x18, R28 ;  /* 0x00000018ff027819 */ /* 0x000fe2000001161c */
[----:B------:R-:W-:Y:S01]  /*8680*/  HMMA.16816.F32.BF16 R16, R8, R22, RZ ;  /* 0x000000160810723c */ /* 0x000fe200000418ff */
[----:B------:R-:W1:Y:S01]  /*8690*/  LDSM.16.MT88.4 R20, [R186+0x16000] ;  /* 0x01600000ba14783b */ /* 0x000e620000004200 */
[----:B------:R-:W-:Y:S01]  /*86a0*/  @!P3 HFMA2.BF16_V2 R125, -RZ.H0_H0, RZ.H0_H0, -R238.H0_H0 ;  /* 0x200000ffff7db231 */ /* 0x000fe200003409ee */
[----:B------:R-:W-:Y:S01]  /*86b0*/  @!P1 PRMT R237, R124, 0x5410, RZ ;  /* 0x000054107ced9816 */ /* 0x000fe200000000ff */
[----:B------:R-:W-:Y:S01]  /*86c0*/  IMAD.MOV.U32 R28, RZ, RZ, R216 ;  /* 0x000000ffff1c7224 */ /* 0x000fe200078e00d8 */
[----:B------:R-:W-:Y:S01]  /*86d0*/  @!P6 PRMT R232, R129, 0x5410, RZ ;  /* 0x0000541081e8e816 */ /* 0x000fe200000000ff */
[----:B------:R-:W-:Y:S01]  /*86e0*/  IMAD.MOV.U32 R129, RZ, RZ, R112 ;  /* 0x000000ffff817224 */ /* 0x000fe200078e0070 */
[----:B------:R-:W-:Y:S01]  /*86f0*/  @!P3 PRMT R238, R125, 0x5410, RZ ;  /* 0x000054107deeb816 */ /* 0x000fe200000000ff */
[----:B------:R-:W-:Y:S01]  /*8700*/  IMAD.MOV.U32 R112, RZ, RZ, R78 ;  /* 0x000000ffff707224 */ /* 0x000fe200078e004e */
[----:B------:R-:W-:Y:S01]  /*8710*/  ISETP.LE.U32.AND P3, PT, R2, UR16, PT ;  /* 0x0000001002007c0c */ /* 0x000fe2000bf63070 */
[----:B------:R-:W-:Y:S01]  /*8720*/  @!P4 HFMA2.BF16_V2 R126, -RZ.H0_H0, RZ.H0_H0, -R236.H0_H0 ;  /* 0x200000ffff7ec231 */ /* 0x000fe200003409ec */
[----:B------:R-:W-:Y:S01]  /*8730*/  LOP3.LUT R2, R39, 0xff, RZ, 0xc0, !PT ;  /* 0x000000ff27027812 */ /* 0x000fe200078ec0ff */
[----:B------:R-:W-:-:S02]  /*8740*/  IMAD.MOV.U32 R39, RZ, RZ, R136 ;  /* 0x000000ffff277224 */ /* 0x000fc400078e0088 */
[----:B------:R-:W-:Y:S01]  /*8750*/  IMAD.MOV.U32 R40, RZ, RZ, R65 ;  /* 0x000000ffff287224 */ /* 0x000fe200078e0041 */
[----:B------:R-:W-:Y:S02]  /*8760*/  @!P4 PRMT R236, R126, 0x5410, RZ ;  /* 0x000054107eecc816 */ /* 0x000fe400000000ff */
[----:B------:R-:W-:Y:S02]  /*8770*/  ISETP.LE.U32.AND P1, PT, R2, UR16, PT ;  /* 0x0000001002007c0c */ /* 0x000fe4000bf23070 */
[----:B------:R-:W-:Y:S02]  /*8780*/  LOP3.LUT R2, R4, 0xffff, RZ, 0xc0, !PT ;  /* 0x0000ffff04027812 */ /* 0x000fe400078ec0ff */
[----:B------:R-:W-:Y:S01]  /*8790*/  LOP3.LUT R4, R41, 0xff, RZ, 0xc0, !PT ;  /* 0x000000ff29047812 */ /* 0x000fe200078ec0ff */
[----:B------:R-:W-:Y:S01]  /*87a0*/  @!P3 HFMA2.BF16_V2 R127, -RZ.H0_H0, RZ.H0_H0, -R235.H0_H0 ;  /* 0x200000ffff7fb231 */ /* 0x000fe200003409eb */
[----:B------:R-:W-:Y:S01]  /*87b0*/  ISETP.LE.U32.AND P4, PT, R2, UR16, PT ;  /* 0x0000001002007c0c */ /* 0x000fe2000bf83070 */
[----:B------:R-:W-:Y:S01]  /*87c0*/  HMMA.16816.F32.BF16 R120, R12, R26, R16 ;  /* 0x0000001a0c78723c */ /* 0x000fe20000041810 */
[----:B------:R-:W2:Y:S01]  /*87d0*/  LDSM.16.MT88.4 R24, [R186+0x16800] ;  /* 0x01680000ba18783b */ /* 0x000ea20000004200 */
[----:B------:R-:W-:Y:S01]  /*87e0*/  LOP3.LUT R2, R49, 0xff, RZ, 0xc0, !PT ;  /* 0x000000ff31027812 */ /* 0x000fe200078ec0ff */
[----:B------:R-:W-:Y:S01]  /*87f0*/  IMAD.MOV.U32 R41, RZ, RZ, R66 ;  /* 0x000000ffff297224 */ /* 0x000fe200078e0042 */
[----:B------:R-:W-:-:S02]  /*8800*/  @!P3 PRMT R235, R127, 0x5410, RZ ;  /* 0x000054107febb816 */ /* 0x000fc400000000ff */
[----:B------:R-:W-:Y:S01]  /*8810*/  ISETP.LE.U32.AND P3, PT, R45, UR16, PT ;  /* 0x000000102d007c0c */ /* 0x000fe2000bf63070 */
[----:B------:R-:W-:Y:S01]  /*8820*/  @!P1 HFMA2.BF16_V2 R130, -RZ.H0_H0, RZ.H0_H0, -R234.H0_H0 ;  /* 0x200000ffff829231 */ /* 0x000fe200003409ea */
[----:B------:R-:W-:Y:S01]  /*8830*/  ISETP.LE.U32.AND P6, PT, R2, UR16, PT ;  /* 0x0000001002007c0c */ /* 0x000fe2000bfc3070 */
[----:B------:R-:W-:Y:S01]  /*8840*/  IMAD.MOV.U32 R45, RZ, RZ, R114 ;  /* 0x000000ffff2d7224 */ /* 0x000fe200078e0072 */
[----:B------:R-:W-:Y:S01]  /*8850*/  SHF.R.U32.HI R2, RZ, 0x8, R51 ;  /* 0x00000008ff027819 */ /* 0x000fe20000011633 */
[----:B------:R-:W-:Y:S01]  /*8860*/  IMAD.MOV.U32 R114, RZ, RZ, R77 ;  /* 0x000000ffff727224 */ /* 0x000fe200078e004d */
[----:B------:R-:W-:Y:S01]  /*8870*/  @!P1 PRMT R234, R130, 0x5410, RZ ;  /* 0x0000541082ea9816 */ /* 0x000fe200000000ff */
[----:B------:R-:W-:Y:S01]  /*8880*/  @!P4 HFMA2.BF16_V2 R128, -RZ.H0_H0, RZ.H0_H0, -R215.H0_H0 ;  /* 0x200000ffff80c231 */ /* 0x000fe200003409d7 */
[----:B------:R-:W-:Y:S02]  /*8890*/  LOP3.LUT R2, R2, 0xffff, RZ, 0xc0, !PT ;  /* 0x0000ffff02027812 */ /* 0x000fe400078ec0ff */
[----:B------:R-:W-:Y:S01]  /*88a0*/  ISETP.LE.U32.AND P1, PT, R36, UR16, PT ;  /* 0x0000001024007c0c */ /* 0x000fe2000bf23070 */
[----:B-1----:R-:W-:Y:S01]  /*88b0*/  HMMA.16816.F32.BF16 R16, R8, R20, RZ ;  /* 0x000000140810723c */ /* 0x002fe200000418ff */
[----:B------:R-:W-:Y:S01]  /*88c0*/  @!P4 PRMT R215, R128, 0x5410, RZ ;  /* 0x0000541080d7c816 */ /* 0x000fe200000000ff */
[----:B------:R-:W-:-:S02]  /*88d0*/  @!P3 HFMA2.BF16_V2 R131, -RZ.H0_H0, RZ.H0_H0, -R233.H0_H0 ;  /* 0x200000ffff83b231 */ /* 0x000fc400003409e9 */
[----:B------:R-:W-:Y:S01]  /*88e0*/  IMAD.MOV.U32 R128, RZ, RZ, R111 ;  /* 0x000000ffff807224 */ /* 0x000fe200078e006f */
[----:B------:R-:W-:Y:S01]  /*88f0*/  ISETP.LE.U32.AND P4, PT, R42, UR16, PT ;  /* 0x000000102a007c0c */ /* 0x000fe2000bf83070 */
[----:B------:R-:W-:Y:S01]  /*8900*/  IMAD.MOV.U32 R111, RZ, RZ, R94 ;  /* 0x000000ffff6f7224 */ /* 0x000fe200078e005e */
[----:B------:R-:W-:Y:S01]  /*8910*/  @!P3 PRMT R233, R131, 0x5410, RZ ;  /* 0x0000541083e9b816 */ /* 0x000fe200000000ff */
[----:B------:R-:W-:Y:S01]  /*8920*/  IMAD.MOV.U32 R94, RZ, RZ, R70 ;  /* 0x000000ffff5e7224 */ /* 0x000fe200078e0046 */
[----:B------:R-:W-:Y:S01]  /*8930*/  ISETP.LE.U32.AND P3, PT, R2, UR16, PT ;  /* 0x0000001002007c0c */ /* 0x000fe2000bf63070 */
[----:B------:R-:W-:Y:S01]  /*8940*/  IMAD.MOV.U32 R42, RZ, RZ, R203 ;  /* 0x000000ffff2a7224 */ /* 0x000fe200078e00cb */
[----:B------:R-:W-:Y:S01]  /*8950*/  LOP3.LUT R2, R46, 0xff, RZ, 0xc0, !PT ;  /* 0x000000ff2e027812 */ /* 0x000fe200078ec0ff */
[----:B------:R-:W-:Y:S01]  /*8960*/  IMAD.MOV.U32 R46, RZ, RZ, R105 ;  /* 0x000000ffff2e7224 */ /* 0x000fe200078e0069 */
[----:B------:R1:W5:Y:S02]  /*8970*/  LDL.LU R203, [R1+0x110] ;  /* 0x0001100001cb7983 */ /* 0x0003640000300800 */
[----:B------:R-:W-:-:S02]  /*8980*/  ISETP.LE.U32.AND P2, PT, R2, UR16, PT ;  /* 0x0000001002007c0c */ /* 0x000fc4000bf43070 */
[----:B------:R-:W-:Y:S02]  /*8990*/  SHF.R.U32.HI R2, RZ, 0x8, R35 ;  /* 0x00000008ff027819 */ /* 0x000fe40000011623 */
[----:B------:R-:W-:Y:S02]  /*89a0*/  PRMT R35, R4, 0x5410, R43 ;  /* 0x0000541004237816 */ /* 0x000fe4000000002b */
[----:B------:R-:W-:Y:S01]  /*89b0*/  PRMT R36, R38, 0x5410, R2 ;  /* 0x0000541026247816 */ /* 0x000fe20000000002 */
[----:B------:R-:W-:Y:S01]  /*89c0*/  @!P3 HFMA2.BF16_V2 R134, -RZ.H0_H0, RZ.H0_H0, -R183.H0_H0 ;  /* 0x200000ffff86b231 */ /* 0x000fe200003409b7 */
[----:B------:R-:W-:Y:S01]  /*89d0*/  LOP3.LUT R2, R48, 0xff, RZ, 0xc0, !PT ;  /* 0x000000ff30027812 */ /* 0x000fe200078ec0ff */
[----:B--2---:R-:W-:Y:S01]  /*89e0*/  HMMA.16816.F32.BF16 R124, R12, R24, R16 ;  /* 0x000000180c7c723c */ /* 0x004fe20000041810 */
[----:B------:R-:W-:Y:S02]  /*89f0*/  SHF.R.U32.HI R4, RZ, 0x10, R29 ;  /* 0x00000010ff047819 */ /* 0x000fe4000001161d */
[----:B------:R-:W-:Y:S01]  /*8a00*/  PRMT R33, R2, 0x5410, R47 ;  /* 0x0000541002217816 */ /* 0x000fe2000000002f */
[----:B------:R-:W-:Y:S01]  /*8a10*/  IMAD.MOV.U32 R105, RZ, RZ, R197 ;  /* 0x000000ffff697224 */ /* 0x000fe200078e00c5 */
[----:B------:R-:W-:Y:S01]  /*8a20*/  SHF.R.U32.HI R2, RZ, 0x8, R50 ;  /* 0x00000008ff027819 */ /* 0x000fe20000011632 */
[----:B------:R-:W-:Y:S01]  /*8a30*/  HMMA.16816.F32.BF16 R16, R8, R22, RZ ;  /* 0x000000160810723c */ /* 0x000fe200000418ff */
[----:B------:R-:W2:Y:S01]  /*8a40*/  LDSM.16.MT88.4 R20, [R187+0x16000] ;  /* 0x01600000bb14783b */ /* 0x000ea20000004200 */
[----:B------:R-:W-:Y:S01]  /*8a50*/  @!P3 PRMT R183, R134, 0x5410, RZ ;  /* 0x0000541086b7b816 */ /* 0x000fe200000000ff */
[----:B------:R-:W-:Y:S01]  /*8a60*/  IMAD.MOV.U32 R38, RZ, RZ, R195 ;  /* 0x000000ffff267224 */ /* 0x000fe200078e00c3 */
[----:B------:R-:W-:Y:S01]  /*8a70*/  LOP3.LUT R2, R2, 0xffff, RZ, 0xc0, !PT ;  /* 0x0000ffff02027812 */ /* 0x000fe200078ec0ff */
[----:B------:R-:W-:-:S03]  /*8a80*/  IMAD.MOV.U32 R47, RZ, RZ, R64 ;  /* 0x000000ffff2f7224 */ /* 0x000fc600078e0040 */
[----:B------:R-:W-:Y:S02]  /*8a90*/  ISETP.LE.U32.AND P3, PT, R2, UR16, PT ;  /* 0x0000001002007c0c */ /* 0x000fe4000bf63070 */
[----:B------:R-:W-:-:S04]  /*8aa0*/  LOP3.LUT R2, R29, 0xffff, RZ, 0xc0, !PT ;  /* 0x0000ffff1d027812 */ /* 0x000fc800078ec0ff */
[----:B------:R-:W-:Y:S02]  /*8ab0*/  SHF.R.U32.HI R5, RZ, 0x8, R2 ;  /* 0x00000008ff057819 */ /* 0x000fe40000011602 */
[----:B------:R-:W-:Y:S02]  /*8ac0*/  LOP3.LUT R2, R4, 0xff, RZ, 0xc0, !PT ;  /* 0x000000ff04027812 */ /* 0x000fe400078ec0ff */
[----:B------:R-:W-:-:S06]  /*8ad0*/  SHF.R.U32.HI R4, RZ, 0x10, R30 ;  /* 0x00000010ff047819 */ /* 0x000fcc000001161e */
[----:B------:R-:W-:Y:S01]  /*8ae0*/  HMMA.16816.F32.BF16 R216, R12, R26, R16 ;  /* 0x0000001a0cd8723c */ /* 0x000fe20000041810 */
[----:B------:R-:W3:Y:S05]  /*8af0*/  LDSM.16.MT88.4 R24, [R187+0x16800] ;  /* 0x01680000bb18783b */ /* 0x000eea0000004200 */
[----:B--2---:R-:W-:-:S15]  /*8b00*/  HMMA.16816.F32.BF16 R16, R8, R20, RZ ;  /* 0x000000140810723c */ /* 0x004fde00000418ff */
[----:B------:R-:W-:-:S09]  /*8b10*/  NOP ;  /* 0x0000000000007918 */ /* 0x000fd20000000000 */
[----:B---3--:R-:W-:Y:S06]  /*8b20*/  HMMA.16816.F32.BF16 R136, R12, R24, R16 ;  /* 0x000000180c88723c */ /* 0x008fec0000041810 */
[----:B------:R-:W-:Y:S01]  /*8b30*/  HMMA.16816.F32.BF16 R16, R8, R22, RZ ;  /* 0x000000160810723c */ /* 0x000fe200000418ff */
[----:B------:R-:W2:-:S15]  /*8b40*/  LDSM.16.MT88.4 R20, [R189+0x16000] ;  /* 0x01600000bd14783b */ /* 0x000e9e0000004200 */
[----:B------:R-:W-:-:S08]  /*8b50*/  NOP ;  /* 0x0000000000007918 */ /* 0x000fd00000000000 */
[----:B------:R-:W-:Y:S01]  /*8b60*/  HMMA.16816.F32.BF16 R80, R12, R26, R16 ;  /* 0x0000001a0c50723c */ /* 0x000fe20000041810 */
[----:B------:R-:W3:Y:S06]  /*8b70*/  LDSM.16.MT88.4 R24, [R189+0x16800] ;  /* 0x01680000bd18783b */ /* 0x000eec0000004200 */
[----:B------:R-:W-:Y:S01]  /*8b80*/  SHF.R.U32.HI R16, RZ, 0x18, R29 ;  /* 0x00000018ff107819 */ /* 0x000fe2000001161d */
[----:B------:R-:W-:Y:S01]  /*8b90*/  FADD.FTZ R18, R241, R98 ;  /* 0x00000062f1127221 */ /* 0x000fe20000010000 */
[----:B------:R-:W-:Y:S02]  /*8ba0*/  LOP3.LUT R17, R29, 0xff, RZ, 0xc0, !PT ;  /* 0x000000ff1d117812 */ /* 0x000fe400078ec0ff */
[----:B------:R-:W-:-:S02]  /*8bb0*/  PRMT R29, R2, 0x5410, R16 ;  /* 0x00005410021d7816 */ /* 0x000fc40000000010 */
[----:B------:R-:W-:Y:S02]  /*8bc0*/  LOP3.LUT R2, R30, 0xffff, RZ, 0xc0, !PT ;  /* 0x0000ffff1e027812 */ /* 0x000fe400078ec0ff */
[----:B------:R-:W-:Y:S02]  /*8bd0*/  PRMT R31, R17, 0x5410, R5 ;  /* 0x00005410111f7816 */ /* 0x000fe40000000005 */
[----:B------:R-:W-:Y:S02]  /*8be0*/  SHF.R.U32.HI R5, RZ, 0x8, R2 ;  /* 0x00000008ff057819 */ /* 0x000fe40000011602 */
[----:B------:R-:W-:Y:S02]  /*8bf0*/  SHF.R.U32.HI R16, RZ, 0x18, R30 ;  /* 0x00000018ff107819 */ /* 0x000fe4000001161e */
[----:B------:R-:W-:Y:S01]  /*8c00*/  LOP3.LUT R2, R4, 0xff, RZ, 0xc0, !PT ;  /* 0x000000ff04027812 */ /* 0x000fe200078ec0ff */
[----:B------:R-:W-:Y:S01]  /*8c10*/  FFMA.FTZ R4, R141, UR33, -R6 ;  /* 0x000000218d047c23 */ /* 0x000fe20008010806 */
[----:B------:R-:W-:-:S02]  /*8c20*/  LOP3.LUT R17, R30, 0xff, RZ, 0xc0, !PT ;  /* 0x000000ff1e117812 */ /* 0x000fc400078ec0ff */
[----:B------:R-:W-:Y:S01]  /*8c30*/  PRMT R32, R2, 0x5410, R16 ;  /* 0x0000541002207816 */ /* 0x000fe20000000010 */
[----:B------:R-:W-:Y:S01]  /*8c40*/  FADD.FTZ R16, R39, R18 ;  /* 0x0000001227107221 */ /* 0x000fe20000010000 */
[----:B------:R-:W-:Y:S01]  /*8c50*/  PRMT R30, R17, 0x5410, R5 ;  /* 0x00005410111e7816 */ /* 0x000fe20000000005 */
[----:B------:R-:W-:Y:S02]  /*8c60*/  IMAD.MOV.U32 R39, RZ, RZ, R113 ;  /* 0x000000ffff277224 */ /* 0x000fe400078e0071 */
[----:B------:R-:W-:Y:S01]  /*8c70*/  FADD.FTZ R2, R97, R95 ;  /* 0x0000005f61027221 */ /* 0x000fe20000010000 */
[----:B------:R-:W-:Y:S01]  /*8c80*/  FADD.FTZ R28, R28, R16 ;  /* 0x000000101c1c7221 */ /* 0x000fe20000010000 */
[----:B------:R-:W-:Y:S01]  /*8c90*/  IMAD.MOV.U32 R113, RZ, RZ, R79 ;  /* 0x000000ffff717224 */ /* 0x000fe200078e004f */
[----:B--2---:R-:W-:Y:S01]  /*8ca0*/  HMMA.16816.F32.BF16 R16, R8, R20, RZ ;  /* 0x000000140810723c */ /* 0x004fe200000418ff */
[----:B------:R-:W-:Y:S01]  /*8cb0*/  FADD.FTZ R5, R93, R2 ;  /* 0x000000025d057221 */ /* 0x000fe20000010000 */
[----:B------:R-:W-:Y:S01]  /*8cc0*/  FFMA.FTZ R2, R140, UR33, -R6 ;  /* 0x000000218c027c23 */ /* 0x000fe20008010806 */
[----:B------:R-:W-:Y:S01]  /*8cd0*/  MUFU.EX2 R93, R4 ;  /* 0x00000004005d7308 */ /* 0x000fe20000000800 */
[----:B------:R-:W-:Y:S01]  /*8ce0*/  FFMA.FTZ R6, R142, UR33, -R0 ;  /* 0x000000218e067c23 */ /* 0x000fe20008010800 */
[----:B------:R-:W-:Y:S01]  /*8cf0*/  FADD.FTZ R5, R67, R5 ;  /* 0x0000000543057221 */ /* 0x000fe20000010000 */
[----:B------:R-:W-:Y:S01]  /*8d00*/  FADD.FTZ R241, R128, R28 ;  /* 0x0000001c80f17221 */ /* 0x000fe20000010000 */
[----:B------:R-:W-:-:S15]  /*8d10*/  FFMA.FTZ R20, R143, UR33, -R0 ;  /* 0x000000218f147c23 */ /* 0x000fde0008010800 */
[----:B------:R-:W-:-:S02]  /*8d20*/  NOP ;  /* 0x0000000000007918 */ /* 0x000fc40000000000 */
[----:B---3--:R-:W-:Y:S01]  /*8d30*/  HMMA.16816.F32.BF16 R76, R12, R24, R16 ;  /* 0x000000180c4c723c */ /* 0x008fe20000041810 */
[----:B------:R-:W2:Y:S01]  /*8d40*/  MUFU.EX2 R70, R2 ;  /* 0x0000000200467308 */ /* 0x000ea20000000800 */
[----:B------:R-:W-:Y:S01]  /*8d50*/  FADD.FTZ R242, R242, R5 ;  /* 0x00000005f2f27221 */ /* 0x000fe20000010000 */
[----:B------:R-:W-:Y:S02]  /*8d60*/  @!P5 HFMA2.BF16_V2 R140, -RZ.H0_H0, RZ.H0_H0, -R181.H0_H0 ;  /* 0x200000ffff8cd231 */ /* 0x000fe400003409b5 */
[----:B------:R-:W-:Y:S01]  /*8d70*/  IMAD.MOV.U32 R128, RZ, RZ, R129 ;  /* 0x000000ffff807224 */ /* 0x000fe200078e0081 */
[----:B------:R-:W-:Y:S01]  /*8d80*/  HMMA.16816.F32.BF16 R16, R8, R22, RZ ;  /* 0x000000160810723c */ /* 0x000fe200000418ff */
[----:B------:R-:W-:Y:S02]  /*8d90*/  IMAD.MOV.U32 R129, RZ, RZ, R45 ;  /* 0x000000ffff817224 */ /* 0x000fe400078e002d */
[----:B------:R-:W-:Y:S01]  /*8da0*/  MUFU.EX2 R95, R20 ;  /* 0x00000014005f7308 */ /* 0x000fe20000000800 */
[----:B--2---:R-:W-:Y:S01]  /*8db0*/  F2FP.BF16.F32.PACK_AB R0, R70, R93 ;  /* 0x0000005d4600723e */ /* 0x004fe200000010ff */
[----:B------:R-:W-:-:S15]  /*8dc0*/  IMAD.MOV.U32 R45, RZ, RZ, R106 ;  /* 0x000000ffff2d7224 */ /* 0x000fde00078e006a */
[----:B------:R-:W-:-:S04]  /*8dd0*/  NOP ;  /* 0x0000000000007918 */ /* 0x000fc80000000000 */
[----:B------:R-:W-:Y:S01]  /*8de0*/  HMMA.16816.F32.BF16 R48, R12, R26, R16 ;  /* 0x0000001a0c30723c */ /* 0x000fe20000041810 */
[----:B------:R-:W2:Y:S01]  /*8df0*/  LDSM.16.MT88.4 R16, [R188+0x16000] ;  /* 0x01600000bc10783b */ /* 0x000ea20000004200 */
[C---:B------:R-:W-:Y:S02]  /*8e00*/  PRMT R134, R0.reuse, 0x7610, R134 ;  /* 0x0000761000867816 */ /* 0x040fe40000000086 */
[----:B------:R-:W-:Y:S02]  /*8e10*/  PRMT R133, R0, 0x7632, R133 ;  /* 0x0000763200857816 */ /* 0x000fe40000000085 */
[----:B------:R-:W-:Y:S02]  /*8e20*/  HSET2.LE.AND R0, R31, R7, PT ;  /* 0x000000071f007233 */ /* 0x000fe40003803000 */
[----:B------:R3:W4:Y:S03]  /*8e30*/  MUFU.EX2 R31, R6 ;  /* 0x00000006001f7308 */ /* 0x0007260000000800 */
[----:B------:R-:W-:-:S02]  /*8e40*/  LOP3.LUT R4, R0, R56, RZ, 0xc0, !PT ;  /* 0x0000003800047212 */ /* 0x000fc400078ec0ff */
[--C-:B------:R-:W-:Y:S02]  /*8e50*/  HSET2.LE.AND R0, R34, R7.reuse, PT ;  /* 0x0000000722007233 */ /* 0x100fe40003803000 */
[----:B------:R-:W-:-:S05]  /*8e60*/  HSET2.LE.AND R2, R29, R7, PT ;  /* 0x000000071d027233 */ /* 0x000fca0003803000 */
[----:B------:R-:W-:Y:S02]  /*8e70*/  LOP3.LUT R5, R2, R54, RZ, 0xc0, !PT ;  /* 0x0000003602057212 */ /* 0x000fe400078ec0ff */
[----:B---3--:R-:W-:Y:S02]  /*8e80*/  LOP3.LUT R6, R0, R55, RZ, 0xc0, !PT ;  /* 0x0000003700067212 */ /* 0x008fe400078ec0ff */
[--C-:B------:R-:W-:Y:S02]  /*8e90*/  HSET2.LE.AND R0, R35, R7.reuse, PT ;  /* 0x0000000723007233 */ /* 0x100fe40003803000 */
[--C-:B------:R-:W-:Y:S01]  /*8ea0*/  HSET2.LE.AND R2, R32, R7.reuse, PT ;  /* 0x0000000720027233 */ /* 0x100fe20003803000 */
[C---:B--2---:R-:W-:Y:S06]  /*8eb0*/  HMMA.16816.F32.BF16 R24, R8.reuse, R16, RZ ;  /* 0x000000100818723c */ /* 0x044fec00000418ff */
[----:B------:R-:W-:Y:S07]  /*8ec0*/  HMMA.16816.F32.BF16 R16, R8, R18, RZ ;  /* 0x000000120810723c */ /* 0x000fee00000418ff */
[----:B------:R-:W-:-:S02]  /*8ed0*/  HSET2.LE.AND R8, R30, R7, PT ;  /* 0x000000071e087233 */ /* 0x000fc40003803000 */
[--C-:B------:R-:W-:Y:S02]  /*8ee0*/  HSET2.LE.AND R9, R36, R7.reuse, PT ;  /* 0x0000000724097233 */ /* 0x100fe40003803000 */
[----:B------:R-:W-:Y:S02]  /*8ef0*/  HSET2.LE.AND R10, R33, R7, PT ;  /* 0x00000007210a7233 */ /* 0x000fe40003803000 */
[----:B------:R-:W-:Y:S02]  /*8f00*/  LOP3.LUT R7, R0, R57, RZ, 0xc0, !PT ;  /* 0x0000003900077212 */ /* 0x000fe400078ec0ff */
[----:B----4-:R-:W-:-:S04]  /*8f10*/  F2FP.BF16.F32.PACK_AB R0, R31, R95 ;  /* 0x0000005f1f00723e */ /* 0x010fc800000010ff */
[C---:B------:R-:W-:Y:S02]  /*8f20*/  PRMT R29, R0.reuse, 0x7610, R29 ;  /* 0x00007610001d7816 */ /* 0x040fe4000000001d */
[----:B------:R-:W-:Y:S02]  /*8f30*/  PRMT R28, R0, 0x7632, R28 ;  /* 0x00007632001c7816 */ /* 0x000fe4000000001c */
[----:B------:R-:W-:Y:S02]  /*8f40*/  PRMT R21, R134, 0x5410, R133 ;  /* 0x0000541086157816 */ /* 0x000fe40000000085 */
[----:B------:R-:W-:Y:S02]  /*8f50*/  PRMT R0, R29, 0x5410, R28 ;  /* 0x000054101d007816 */ /* 0x000fe4000000001c */
[----:B------:R-:W-:Y:S01]  /*8f60*/  @!P5 PRMT R181, R140, 0x5410, RZ ;  /* 0x000054108cb5d816 */ /* 0x000fe200000000ff */
[----:B------:R-:W-:Y:S01]  /*8f70*/  IMAD.MOV.U32 R140, RZ, RZ, R128 ;  /* 0x000000ffff8c7224 */ /* 0x000fe200078e0080 */
[----:B------:R-:W-:-:S02]  /*8f80*/  LOP3.LUT R128, R8, R53, RZ, 0xc0, !PT ;  /* 0x0000003508807212 */ /* 0x000fc400078ec0ff */
[----:B------:R-:W-:Y:S02]  /*8f90*/  LOP3.LUT R130, R9, R21, RZ, 0xc0, !PT ;  /* 0x0000001509827212 */ /* 0x000fe400078ec0ff */
[----:B------:R-:W-:Y:S02]  /*8fa0*/  LOP3.LUT R131, R10, R0, RZ, 0xc0, !PT ;  /* 0x000000000a837212 */ /* 0x000fe400078ec0ff */
[----:B------:R-:W2:Y:S02]  /*8fb0*/  LDSM.16.MT88.4 R8, [R188+0x16800] ;  /* 0x01680000bc08783b */ /* 0x000ea40000004200 */
[C---:B--2---:R-:W-:Y:S06]  /*8fc0*/  HMMA.16816.F32.BF16 R24, R12.reuse, R8, R24 ;  /* 0x000000080c18723c */ /* 0x044fec0000041818 */
[----:B------:R-:W-:Y:S01]  /*8fd0*/  HMMA.16816.F32.BF16 R20, R12, R10, R16 ;  /* 0x0000000a0c14723c */ /* 0x000fe20000041810 */
[----:B------:R-:W2:Y:S04]  /*8fe0*/  LDSM.16.MT88.4 R8, [R186+0x11000] ;  /* 0x01100000ba08783b */ /* 0x000ea80000004200 */
[----:B------:R-:W3:Y:S01]  /*8ff0*/  LDSM.16.MT88.4 R12, [R187+0x11000] ;  /* 0x01100000bb0c783b */ /* 0x000ee20000004200 */
[----:B------:R-:W-:-:S02]  /*9000*/  @!P3 HFMA2.BF16_V2 R142, -RZ.H0_H0, RZ.H0_H0, -R133.H0_H0 ;  /* 0x200000ffff8eb231 */ /* 0x000fc40000340985 */
[----:B------:R-:W-:Y:S02]  /*9010*/  IMAD.MOV.U32 R106, RZ, RZ, R196 ;  /* 0x000000ffff6a7224 */ /* 0x000fe400078e00c4 */
[----:B------:R-:W-:Y:S02]  /*9020*/  @!P6 HFMA2.BF16_V2 R141, -RZ.H0_H0, RZ.H0_H0, -R182.H0_H0 ;  /* 0x200000ffff8de231 */ /* 0x000fe400003409b6 */
[----:B------:R-:W-:Y:S01]  /*9030*/  @!P4 HFMA2.BF16_V2 R143, -RZ.H0_H0, RZ.H0_H0, -R134.H0_H0 ;  /* 0x200000ffff8fc231 */ /* 0x000fe20000340986 */
[----:B------:R-:W-:Y:S01]  /*9040*/  @!P3 PRMT R133, R142, 0x5410, RZ ;  /* 0x000054108e85b816 */ /* 0x000fe200000000ff */
[C---:B--2---:R-:W-:Y:S06]  /*9050*/  HMMA.16816.F32.BF16 R164, R4.reuse, R8, R164 ;  /* 0x0000000804a4723c */ /* 0x044fec00000418a4 */
[----:B------:R-:W-:Y:S01]  /*9060*/  HMMA.16816.F32.BF16 R16, R4, R10, R156 ;  /* 0x0000000a0410723c */ /* 0x000fe2000004189c */
[----:B------:R-:W2:Y:S01]  /*9070*/  LDSM.16.MT88.4 R8, [R189+0x11000] ;  /* 0x01100000bd08783b */ /* 0x000ea20000004200 */
[----:B------:R-:W-:-:S02]  /*9080*/  IMAD.MOV.U32 R142, RZ, RZ, R39 ;  /* 0x000000ffff8e7224 */ /* 0x000fc400078e0027 */
[----:B------:R-:W-:Y:S02]  /*9090*/  IMAD.MOV.U32 R32, RZ, RZ, R193 ;  /* 0x000000ffff207224 */ /* 0x000fe400078e00c1 */
[----:B------:R-:W-:Y:S02]  /*90a0*/  IMAD.MOV.U32 R33, RZ, RZ, R191 ;  /* 0x000000ffff217224 */ /* 0x000fe400078e00bf */
[----:B------:R-:W-:Y:S02]  /*90b0*/  IMAD.MOV.U32 R34, RZ, RZ, R190 ;  /* 0x000000ffff227224 */ /* 0x000fe400078e00be */
[----:B------:R-:W-:Y:S01]  /*90c0*/  IMAD.MOV.U32 R35, RZ, RZ, R185 ;  /* 0x000000ffff237224 */ /* 0x000fe200078e00b9 */
[----:B------:R-:W-:Y:S01]  /*90d0*/  @!P6 PRMT R182, R141, 0x5410, RZ ;  /* 0x000054108db6e816 */ /* 0x000fe200000000ff */
[----:B------:R-:W-:Y:S01]  /*90e0*/  IMAD.MOV.U32 R36, RZ, RZ, R106 ;  /* 0x000000ffff247224 */ /* 0x000fe200078e006a */
[----:B------:R-:W-:Y:S01]  /*90f0*/  @!P4 PRMT R134, R143, 0x5410, RZ ;  /* 0x000054108f86c816 */ /* 0x000fe200000000ff */
[----:B------:R-:W-:-:S02]  /*9100*/  IMAD.MOV.U32 R37, RZ, RZ, R105 ;  /* 0x000000ffff257224 */ /* 0x000fc400078e0069 */
[----:B------:R-:W-:Y:S02]  /*9110*/  IMAD.MOV.U32 R39, RZ, RZ, R194 ;  /* 0x000000ffff277224 */ /* 0x000fe400078e00c2 */
[----:B------:R-:W-:Y:S02]  /*9120*/  IMAD.MOV.U32 R141, RZ, RZ, R129 ;  /* 0x000000ffff8d7224 */ /* 0x000fe400078e0081 */
[----:B------:R-:W-:Y:S01]  /*9130*/  IMAD.MOV.U32 R143, RZ, RZ, R107 ;  /* 0x000000ffff8f7224 */ /* 0x000fe200078e006b */
[C---:B---3--:R-:W-:Y:S06]  /*9140*/  HMMA.16816.F32.BF16 R156, R4.reuse, R12, R32 ;  /* 0x0000000c049c723c */ /* 0x048fec0000041820 */
[C---:B------:R-:W-:Y:S01]  /*9150*/  HMMA.16816.F32.BF16 R32, R4.reuse, R14, R36 ;  /* 0x0000000e0420723c */ /* 0x040fe20000041824 */
[----:B------:R-:W3:Y:S05]  /*9160*/  LDSM.16.MT88.4 R12, [R188+0x11000] ;  /* 0x01100000bc0c783b */ /* 0x000eea0000004200 */
        /* <DEDUP_REMOVED lines=8> */
[----:B------:R-:W-:Y:S01]  /*91f0*/  LOP3.LUT R129, R2, R52, RZ, 0xc0, !PT ;  /* 0x0000003402817212 */ /* 0x000fe200078ec0ff */
[----:B------:R-:W-:Y:S01]  /*9200*/  IMAD.MOV.U32 R30, RZ, RZ, R70 ;  /* 0x000000ffff1e7224 */ /* 0x000fe200078e0046 */
[----:B------:R1:W5:Y:S04]  /*9210*/  LDL.LU R202, [R1+0x10c] ;  /* 0x00010c0001ca7983 */ /* 0x0003680000300800 */
[C---:B---3--:R-:W-:Y:S06]  /*9220*/  HMMA.16816.F32.BF16 R140, R4.reuse, R12, R64 ;  /* 0x0000000c048c723c */ /* 0x048fec0000041840 */
[C---:B------:R-:W-:Y:S01]  /*9230*/  HMMA.16816.F32.BF16 R40, R4.reuse, R14, R40 ;  /* 0x0000000e0428723c */ /* 0x040fe20000041828 */
[----:B------:R-:W3:Y:S05]  /*9240*/  LDSM.16.MT88.4 R12, [R187+0x13000] ;  /* 0x01300000bb0c783b */ /* 0x000eea0000004200 */
[C---:B--2---:R-:W-:Y:S01]  /*9250*/  HMMA.16816.F32.BF16 R44, R4.reuse, R8, R44 ;  /* 0x00000008042c723c */ /* 0x044fe2000004182c */
[----:B------:R-:W-:Y:S01]  /*9260*/  IMAD.MOV.U32 R0, RZ, RZ, R71 ;  /* 0x000000ffff007224 */ /* 0x000fe200078e0047 */
[----:B------:R1:W5:Y:S04]  /*9270*/  LDL.LU R201, [R1+0x108] ;  /* 0x0001080001c97983 */ /* 0x0003680000300800 */
[----:B------:R-:W-:Y:S01]  /*9280*/  HMMA.16816.F32.BF16 R52, R4, R10, R112 ;  /* 0x0000000a0434723c */ /* 0x000fe20000041870 */
[----:B------:R-:W2:Y:S01]  /*9290*/  LDSM.16.MT88.4 R8, [R189+0x13000] ;  /* 0x01300000bd08783b */ /* 0x000ea20000004200 */
[----:B------:R-:W-:-:S02]  /*92a0*/  IMAD.MOV.U32 R57, RZ, RZ, R72 ;  /* 0x000000ffff397224 */ /* 0x000fc400078e0048 */
[----:B------:R-:W-:Y:S01]  /*92b0*/  IMAD.MOV.U32 R2, RZ, RZ, R73 ;  /* 0x000000ffff027224 */ /* 0x000fe200078e0049 */
[----:B------:R1:W5:Y:S02]  /*92c0*/  LDL.LU R200, [R1+0x104] ;  /* 0x0001040001c87983 */ /* 0x0003640000300800 */
[----:B------:R-:W-:Y:S02]  /*92d0*/  IMAD.MOV.U32 R115, RZ, RZ, R74 ;  /* 0x000000ffff737224 */ /* 0x000fe400078e004a */
[----:B------:R-:W-:Y:S01]  /*92e0*/  IMAD.MOV.U32 R114, RZ, RZ, R75 ;  /* 0x000000ffff727224 */ /* 0x000fe200078e004b */
[----:B------:R1:W5:Y:S01]  /*92f0*/  LDL.LU R199, [R1+0x100] ;  /* 0x0001000001c77983 */ /* 0x0003620000300800 */
[----:B------:R-:W-:Y:S02]  /*9300*/  IMAD.MOV.U32 R113, RZ, RZ, R68 ;  /* 0x000000ffff717224 */ /* 0x000fe400078e0044 */
[----:B------:R-:W-:Y:S01]  /*9310*/  IMAD.MOV.U32 R112, RZ, RZ, R69 ;  /* 0x000000ffff707224 */ /* 0x000fe200078e0045 */
[----:B------:R1:W5:Y:S01]  /*9320*/  LDL.LU R198, [R1+0xfc] ;  /* 0x0000fc0001c67983 */ /* 0x0003620000300800 */
[----:B------:R-:W-:Y:S01]  /*9330*/  IMAD.MOV.U32 R105, RZ, RZ, R104 ;  /* 0x000000ffff697224 */ /* 0x000fe200078e0068 */
        /* <DEDUP_REMOVED lines=8> */
[----:B------:R-:W-:-:S03]  /*93c0*/  IMAD.MOV.U32 R104, RZ, RZ, R103 ;  /* 0x000000ffff687224 */ /* 0x000fc600078e0067 */
[----:B------:R1:W5:Y:S04]  /*93d0*/  LDL.LU R196, [R1+0xf4] ;  /* 0x0000f40001c47983 */ /* 0x0003680000300800 */
[----:B------:R1:W5:Y:S04]  /*93e0*/  LDL.LU R195, [R1+0xf0] ;  /* 0x0000f00001c37983 */ /* 0x0003680000300800 */
[----:B------:R1:W5:Y:S04]  /*93f0*/  LDL.LU R194, [R1+0xec] ;  /* 0x0000ec0001c27983 */ /* 0x0003680000300800 */
[----:B------:R1:W5:Y:S01]  /*9400*/  LDL.LU R193, [R1+0xe8] ;  /* 0x0000e80001c17983 */ /* 0x0003620000300800 */
[C---:B---3--:R-:W-:Y:S03]  /*9410*/  HMMA.16816.F32.BF16 R84, R4.reuse, R12, R248 ;  /* 0x0000000c0454723c */ /* 0x048fe600000418f8 */
[----:B------:R1:W5:Y:S04]  /*9420*/  LDL.LU R191, [R1+0xe4] ;  /* 0x0000e40001bf7983 */ /* 0x0003680000300800 */
[----:B------:R1:W5:Y:S01]  /*9430*/  LDL.LU R190, [R1+0xe0] ;  /* 0x0000e00001be7983 */ /* 0x0003620000300800 */
[----:B------:R-:W-:Y:S01]  /*9440*/  HMMA.16816.F32.BF16 R88, R4, R14, R244 ;  /* 0x0000000e0458723c */ /* 0x000fe200000418f4 */
[----:B------:R-:W-:-:S02]  /*9450*/  IMAD.MOV.U32 R251, RZ, RZ, R95 ;  /* 0x000000fffffb7224 */ /* 0x000fc400078e005f */
[----:B------:R-:W-:Y:S01]  /*9460*/  IMAD.MOV.U32 R250, RZ, RZ, R93 ;  /* 0x000000fffffa7224 */ /* 0x000fe200078e005d */
[----:B------:R-:W3:Y:S03]  /*9470*/  LDSM.16.MT88.4 R12, [R187+0x15000] ;  /* 0x01500000bb0c783b */ /* 0x000ee60000004200 */
[----:B------:R-:W-:Y:S01]  /*9480*/  IMAD.MOV.U32 R244, RZ, RZ, R96 ;  /* 0x000000fffff47224 */ /* 0x000fe200078e0060 */
[----:B------:R1:W5:Y:S01]  /*9490*/  LDL.LU R185, [R1+0xdc] ;  /* 0x0000dc0001b97983 */ /* 0x0003620000300800 */
[----:B------:R-:W-:Y:S02]  /*94a0*/  IMAD.MOV.U32 R245, RZ, RZ, R92 ;  /* 0x000000fffff57224 */ /* 0x000fe400078e005c */
[----:B------:R-:W-:Y:S02]  /*94b0*/  IMAD.MOV.U32 R246, RZ, RZ, R94 ;  /* 0x000000fffff67224 */ /* 0x000fe400078e005e */
[----:B------:R-:W-:Y:S01]  /*94c0*/  IMAD.MOV.U32 R247, RZ, RZ, R99 ;  /* 0x000000fffff77224 */ /* 0x000fe200078e0063 */
[C---:B--2---:R-:W-:Y:S06]  /*94d0*/  HMMA.16816.F32.BF16 R92, R4.reuse, R8, R228 ;  /* 0x00000008045c723c */ /* 0x044fec00000418e4 */
[----:B------:R-:W-:Y:S01]  /*94e0*/  HMMA.16816.F32.BF16 R96, R4, R10, R224 ;  /* 0x0000000a0460723c */ /* 0x000fe200000418e0 */
[----:B------:R-:W2:Y:S01]  /*94f0*/  LDSM.16.MT88.4 R8, [R189+0x15000] ;  /* 0x01500000bd08783b */ /* 0x000ea20000004200 */
[----:B------:R-:W-:-:S02]  /*9500*/  IMAD.MOV.U32 R248, RZ, RZ, R100 ;  /* 0x000000fffff87224 */ /* 0x000fc400078e0064 */
[----:B------:R-:W-:Y:S02]  /*9510*/  IMAD.MOV.U32 R249, RZ, RZ, R101 ;  /* 0x000000fffff97224 */ /* 0x000fe400078e0065 */
[----:B---3--:R-:W-:Y:S07]  /*9520*/  HMMA.16816.F32.BF16 R100, R4, R12, R220 ;  /* 0x0000000c0464723c */ /* 0x008fee00000418dc */
[----:B------:R-:W-:Y:S02]  /*9530*/  IMAD.MOV.U32 R222, RZ, RZ, R105 ;  /* 0x000000ffffde7224 */ /* 0x000fe400078e0069 */
[----:B------:R-:W-:-:S02]  /*9540*/  IMAD.MOV.U32 R223, RZ, RZ, R104 ;  /* 0x000000ffffdf7224 */ /* 0x000fc400078e0068 */
[C---:B------:R-:W-:Y:S01]  /*9550*/  HMMA.16816.F32.BF16 R104, R4.reuse, R14, R160 ;  /* 0x0000000e0468723c */ /* 0x040fe200000418a0 */
[----:B------:R-:W3:Y:S04]  /*9560*/  LDSM.16.MT88.4 R12, [R188+0x15000] ;  /* 0x01500000bc0c783b */ /* 0x000ee80000004200 */
[----:B------:R-:W-:Y:S01]  /*9570*/  LDSM.16.MT88.4 R160, [R186+0x11800] ;  /* 0x01180000baa0783b */ /* 0x000fe20000004200 */
[----:B--2---:R-:W-:Y:S07]  /*9580*/  HMMA.16816.F32.BF16 R108, R4, R8, R152 ;  /* 0x00000008046c723c */ /* 0x004fee0000041898 */
[----:B------:R-:W-:-:S02]  /*9590*/  IMAD.MOV.U32 R154, RZ, RZ, R245 ;  /* 0x000000ffff9a7224 */ /* 0x000fc400078e00f5 */
[----:B------:R-:W-:Y:S02]  /*95a0*/  IMAD.MOV.U32 R155, RZ, RZ, R244 ;  /* 0x000000ffff9b7224 */ /* 0x000fe400078e00f4 */
[----:B------:R-:W-:Y:S02]  /*95b0*/  IMAD.MOV.U32 R245, RZ, RZ, R248 ;  /* 0x000000fffff57224 */ /* 0x000fe400078e00f8 */
[----:B------:R-:W-:Y:S02]  /*95c0*/  IMAD.MOV.U32 R152, RZ, RZ, R246 ;  /* 0x000000ffff987224 */ /* 0x000fe400078e00f6 */
[----:B------:R-:W-:Y:S02]  /*95d0*/  IMAD.MOV.U32 R153, RZ, RZ, R247 ;  /* 0x000000ffff997224 */ /* 0x000fe400078e00f7 */
[----:B------:R-:W-:Y:S02]  /*95e0*/  IMAD.MOV.U32 R244, RZ, RZ, R249 ;  /* 0x000000fffff47224 */ /* 0x000fe400078e00f9 */
[----:B------:R-:W-:-:S02]  /*95f0*/  IMAD.MOV.U32 R248, RZ, RZ, R0 ;  /* 0x000000fffff87224 */ /* 0x000fc400078e0000 */
[----:B------:R-:W-:Y:S02]  /*9600*/  IMAD.MOV.U32 R0, RZ, RZ, R115 ;  /* 0x000000ffff007224 */ /* 0x000fe400078e0073 */
[----:B------:R-:W-:Y:S02]  /*9610*/  IMAD.MOV.U32 R246, RZ, RZ, R114 ;  /* 0x000000fffff67224 */ /* 0x000fe400078e0072 */
[----:B------:R-:W-:Y:S02]  /*9620*/  IMAD.MOV.U32 R247, RZ, RZ, R113 ;  /* 0x000000fffff77224 */ /* 0x000fe400078e0071 */
[----:B------:R-:W-:Y:S02]  /*9630*/  IMAD.MOV.U32 R249, RZ, RZ, R112 ;  /* 0x000000fffff97224 */ /* 0x000fe400078e0070 */
[C---:B------:R-:W-:Y:S01]  /*9640*/  HMMA.16816.F32.BF16 R112, R4.reuse, R10, R144 ;  /* 0x0000000a0470723c */ /* 0x040fe20000041890 */
[----:B------:R-:W2:Y:S04]  /*9650*/  LDSM.16.MT88.4 R8, [R186+0x17000] ;  /* 0x01700000ba08783b */ /* 0x000ea80000004200 */
[----:B------:R-:W-:Y:S01]  /*9660*/  LDSM.16.MT88.4 R144, [R189+0x11800] ;  /* 0x01180000bd90783b */ /* 0x000fe20000004200 */
[C---:B---3--:R-:W-:Y:S06]  /*9670*/  HMMA.16816.F32.BF16 R116, R4.reuse, R12, R116 ;  /* 0x0000000c0474723c */ /* 0x048fec0000041874 */
[C---:B------:R-:W-:Y:S01]  /*9680*/  HMMA.16816.F32.BF16 R120, R4.reuse, R14, R120 ;  /* 0x0000000e0478723c */ /* 0x040fe20000041878 */
[----:B------:R-:W3:Y:S05]  /*9690*/  LDSM.16.MT88.4 R12, [R187+0x17000] ;  /* 0x01700000bb0c783b */ /* 0x000eea0000004200 */
[C---:B--2---:R-:W-:Y:S06]  /*96a0*/  HMMA.16816.F32.BF16 R124, R4.reuse, R8, R124 ;  /* 0x00000008047c723c */ /* 0x044fec000004187c */
[C---:B------:R-:W-:Y:S01]  /*96b0*/  HMMA.16816.F32.BF16 R216, R4.reuse, R10, R216 ;  /* 0x0000000a04d8723c */ /* 0x040fe200000418d8 */
[----:B------:R-:W2:Y:S05]  /*96c0*/  LDSM.16.MT88.4 R8, [R189+0x17000] ;  /* 0x01700000bd08783b */ /* 0x000eaa0000004200 */
[C---:B---3--:R-:W-:Y:S06]  /*96d0*/  HMMA.16816.F32.BF16 R224, R4.reuse, R14, R80 ;  /* 0x0000000e04e0723c */ /* 0x048fec0000041850 */
[----:B------:R-:W-:Y:S01]  /*96e0*/  HMMA.16816.F32.BF16 R228, R4, R12, R136 ;  /* 0x0000000c04e4723c */ /* 0x000fe20000041888 */
[----:B------:R-:W-:Y:S01]  /*96f0*/  IMAD.MOV.U32 R82, RZ, RZ, R222 ;  /* 0x000000ffff527224 */ /* 0x000fe200078e00de */
[----:B------:R-:W-:Y:S01]  /*9700*/  LDSM.16.MT88.4 R136, [R188+0x11800] ;  /* 0x01180000bc88783b */ /* 0x000fe20000004200 */
[----:B------:R-:W-:-:S03]  /*9710*/  IMAD.MOV.U32 R83, RZ, RZ, R223 ;  /* 0x000000ffff537224 */ /* 0x000fc600078e00df */
[C---:B--2---:R-:W-:Y:S06]  /*9720*/  HMMA.16816.F32.BF16 R220, R4.reuse, R8, R76 ;  /* 0x0000000804dc723c */ /* 0x044fec000004184c */
[----:B------:R-:W-:Y:S01]  /*9730*/  HMMA.16816.F32.BF16 R12, R4, R10, R48 ;  /* 0x0000000a040c723c */ /* 0x000fe20000041830 */
[----:B------:R-:W2:Y:S05]  /*9740*/  LDSM.16.MT88.4 R8, [R188+0x17000] ;  /* 0x01700000bc08783b */ /* 0x000eaa0000004200 */
[C---:B------:R-:W-:Y:S01]  /*9750*/  HMMA.16816.F32.BF16 R164, R128.reuse, R160, R164 ;  /* 0x000000a080a4723c */ /* 0x040fe200000418a4 */
[----:B------:R-:W-:Y:S01]  /*9760*/  FADD.FTZ R0, R0, R242 ;  /* 0x000000f200007221 */ /* 0x000fe20000010000 */
[----:B------:R-:W-:Y:S04]  /*9770*/  LDSM.16.MT88.4 R48, [R187+0x13800] ;  /* 0x01380000bb30783b */ /* 0x000fe80000004200 */
[----:B------:R-:W-:Y:S07]  /*9780*/  HMMA.16816.F32.BF16 R160, R128, R162, R16 ;  /* 0x000000a280a0723c */ /* 0x000fee0000041810 */
[----:B------:R-:W-:-:S02]  /*9790*/  IMAD.MOV.U32 R19, RZ, RZ, R154 ;  /* 0x000000ffff137224 */ /* 0x000fc400078e009a */
[----:B------:R-:W-:Y:S01]  /*97a0*/  IMAD.MOV.U32 R18, RZ, RZ, R155 ;  /* 0x000000ffff127224 */ /* 0x000fe200078e009b */
[C---:B--2---:R-:W-:Y:S06]  /*97b0*/  HMMA.16816.F32.BF16 R24, R4.reuse, R8, R24 ;  /* 0x000000080418723c */ /* 0x044fec0000041818 */
[----:B------:R-:W-:Y:S01]  /*97c0*/  HMMA.16816.F32.BF16 R20, R4, R10, R20 ;  /* 0x0000000a0414723c */ /* 0x000fe20000041814 */
[----:B------:R-:W-:Y:S02]  /*97d0*/  IMAD.MOV.U32 R17, RZ, RZ, R58 ;  /* 0x000000ffff117224 */ /* 0x000fe400078e003a */
[----:B------:R-:W-:-:S02]  /*97e0*/  @!P1 HFMA2.BF16_V2 R243, -RZ.H0_H0, RZ.H0_H0, -R28.H0_H0 ;  /* 0x200000fffff39231 */ /* 0x000fc4000034091c */
[----:B------:R-:W-:Y:S01]  /*97f0*/  IMAD.MOV.U32 R16, RZ, RZ, R59 ;  /* 0x000000ffff107224 */ /* 0x000fe200078e003b */
[----:B------:R-:W-:Y:S01]  /*9800*/  UIMAD.WIDE UR12, UR12, 0x2, URZ ;  /* 0x000000020c0c78a5 */ /* 0x000fe2000f8e023f */
[----:B------:R-:W-:Y:S01]  /*9810*/  LDSM.16.MT88.4 R8, [R188+0x17800] ;  /* 0x01780000bc08783b */ /* 0x000fe20000004200 */
[----:B------:R-:W-:Y:S02]  /*9820*/  IMAD.MOV.U32 R7, RZ, RZ, R152 ;  /* 0x000000ffff077224 */ /* 0x000fe400078e0098 */
[----:B------:R-:W-:Y:S02]  /*9830*/  IMAD.MOV.U32 R6, RZ, RZ, R153 ;  /* 0x000000ffff067224 */ /* 0x000fe400078e0099 */
[----:B------:R-:W2:Y:S02]  /*9840*/  LDSM.16.MT88.4 R152, [R187+0x11800] ;  /* 0x01180000bb98783b */ /* 0x000ea40000004200 */
[C---:B--2---:R-:W-:Y:S06]  /*9850*/  HMMA.16816.F32.BF16 R156, R128.reuse, R152, R156 ;  /* 0x00000098809c723c */ /* 0x044fec000004189c */
[----:B------:R-:W-:Y:S01]  /*9860*/  HMMA.16816.F32.BF16 R152, R128, R154, R32 ;  /* 0x0000009a8098723c */ /* 0x000fe20000041820 */
[----:B------:R1:W2:Y:S01]  /*9870*/  LDL.LU.S16 R34, [R1+0x78] ;  /* 0x0000780001227983 */ /* 0x0002a20000300600 */
[----:B------:R-:W-:-:S04]  /*9880*/  IMAD.MOV.U32 R5, RZ, RZ, R2 ;  /* 0x000000ffff057224 */ /* 0x000fc800078e0002 */
[C---:B------:R-:W-:Y:S01]  /*9890*/  HMMA.16816.F32.BF16 R140, R128.reuse, R136, R140 ;  /* 0x00000088808c723c */ /* 0x040fe2000004188c */
[----:B------:R-:W-:Y:S02]  /*98a0*/  IMAD.MOV.U32 R4, RZ, RZ, R57 ;  /* 0x000000ffff047224 */ /* 0x000fe400078e0039 */
[----:B------:R-:W-:Y:S02]  /*98b0*/  IMAD.MOV.U32 R2, RZ, RZ, R56 ;  /* 0x000000ffff027224 */ /* 0x000fe400078e0038 */
[----:B------:R-:W-:Y:S01]  /*98c0*/  LDSM.16.MT88.4 R56, [R189+0x13800] ;  /* 0x01380000bd38783b */ /* 0x000fe20000004200 */
[C---:B------:R-:W-:Y:S03]  /*98d0*/  HMMA.16816.F32.BF16 R136, R128.reuse, R138, R40 ;  /* 0x0000008a8088723c */ /* 0x040fe60000041828 */
[----:B------:R-:W3:Y:S03]  /*98e0*/  LDSM.16.MT88.4 R40, [R186+0x13800] ;  /* 0x01380000ba28783b */ /* 0x000ee60000004200 */
[C---:B------:R-:W-:Y:S06]  /*98f0*/  HMMA.16816.F32.BF16 R148, R128.reuse, R144, R148 ;  /* 0x000000908094723c */ /* 0x040fec0000041894 */
[C---:B------:R-:W-:Y:S06]  /*9900*/  HMMA.16816.F32.BF16 R144, R128.reuse, R146, R36 ;  /* 0x000000928090723c */ /* 0x040fec0000041824 */
[C---:B---3--:R-:W-:Y:S06]  /*9910*/  HMMA.16816.F32.BF16 R36, R128.reuse, R40, R44 ;  /* 0x000000288024723c */ /* 0x048fec000004182c */
[C---:B------:R-:W-:Y:S06]  /*9920*/  HMMA.16816.F32.BF16 R40, R128.reuse, R42, R52 ;  /* 0x0000002a8028723c */ /* 0x040fec0000041834 */
[C---:B------:R-:W-:Y:S06]  /*9930*/  HMMA.16816.F32.BF16 R52, R128.reuse, R56, R68 ;  /* 0x000000388034723c */ /* 0x040fec0000041844 */
[C---:B------:R-:W-:Y:S01]  /*9940*/  HMMA.16816.F32.BF16 R56, R128.reuse, R58, R72 ;  /* 0x0000003a8038723c */ /* 0x040fe20000041848 */
[----:B------:R-:W3:Y:S05]  /*9950*/  LDSM.16.MT88.4 R72, [R186+0x15800] ;  /* 0x01580000ba48783b */ /* 0x000eea0000004200 */
[C---:B---3--:R-:W-:Y:S06]  /*9960*/  HMMA.16816.F32.BF16 R68, R128.reuse, R72, R92 ;  /* 0x000000488044723c */ /* 0x048fec000004185c */
[C---:B------:R-:W-:Y:S01]  /*9970*/  HMMA.16816.F32.BF16 R72, R128.reuse, R74, R96 ;  /* 0x0000004a8048723c */ /* 0x040fe20000041860 */
[----:B------:R-:W3:Y:S05]  /*9980*/  LDSM.16.MT88.4 R96, [R188+0x15800] ;  /* 0x01580000bc60783b */ /* 0x000eea0000004200 */
[C---:B---3--:R-:W-:Y:S06]  /*9990*/  HMMA.16816.F32.BF16 R92, R128.reuse, R96, R116 ;  /* 0x00000060805c723c */ /* 0x048fec0000041874 */
[----:B------:R-:W-:Y:S01]  /*99a0*/  HMMA.16816.F32.BF16 R96, R128, R98, R120 ;  /* 0x000000628060723c */ /* 0x000fe20000041878 */
[----:B------:R-:W3:Y:S01]  /*99b0*/  LDSM.16.MT88.4 R120, [R189+0x17800] ;  /* 0x01780000bd78783b */ /* 0x000ee20000004200 */
[----:B------:R-:W-:Y:S01]  /*99c0*/  FADD.FTZ R2, R2, R241 ;  /* 0x000000f102027221 */ /* 0x000fe20000010000 */
[----:B------:R-:W-:-:S02]  /*99d0*/  IMAD.MOV.U32 R35, RZ, RZ, R17 ;  /* 0x000000ffff237224 */ /* 0x000fc400078e0011 */
[----:B------:R-:W-:Y:S01]  /*99e0*/  FADD.FTZ R0, R7, R0 ;  /* 0x0000000007007221 */ /* 0x000fe20000010000 */
[----:B------:R-:W-:Y:S01]  /*99f0*/  FADD.FTZ R2, R6, R2 ;  /* 0x0000000206027221 */ /* 0x000fe20000010000 */
[----:B------:R-:W-:Y:S02]  /*9a00*/  IMAD.MOV.U32 R17, RZ, RZ, R4 ;  /* 0x000000ffff117224 */ /* 0x000fe400078e0004 */
[----:B------:R-:W-:-:S04]  /*9a10*/  FADD.FTZ R0, R35, R0 ;  /* 0x0000000023007221 */ /* 0x000fc80000010000 */
[----:B------:R-:W-:-:S04]  /*9a20*/  FADD.FTZ R0, R17, R0 ;  /* 0x0000000011007221 */ /* 0x000fc80000010000 */
[----:B------:R-:W-:-:S04]  /*9a30*/  FADD.FTZ R0, R19, R0 ;  /* 0x0000000013007221 */ /* 0x000fc80000010000 */
[----:B------:R-:W-:Y:S01]  /*9a40*/  FADD.FTZ R0, R244, R0 ;  /* 0x00000000f4007221 */ /* 0x000fe20000010000 */
[C---:B---3--:R-:W-:Y:S06]  /*9a50*/  HMMA.16816.F32.BF16 R116, R128.reuse, R120, R220 ;  /* 0x000000788074723c */ /* 0x048fec00000418dc */
[----:B------:R-:W-:Y:S01]  /*9a60*/  HMMA.16816.F32.BF16 R120, R128, R122, R12 ;  /* 0x0000007a8078723c */ /* 0x000fe2000004180c */
[----:B------:R-:W-:-:S04]  /*9a70*/  FADD.FTZ R0, R246, R0 ;  /* 0x00000000f6007221 */ /* 0x000fc80000010000 */
[----:B------:R-:W-:-:S04]  /*9a80*/  FADD.FTZ R0, R249, R0 ;  /* 0x00000000f9007221 */ /* 0x000fc80000010000 */
[----:B------:R-:W-:Y:S01]  /*9a90*/  FADD.FTZ R0, R168, R0 ;  /* 0x00000000a8007221 */ /* 0x000fe20000010000 */
[----:B--2---:R-:W-:-:S05]  /*9aa0*/  @!P2 HFMA2.BF16_V2 R34, -RZ.H0_H0, RZ.H0_H0, -R29.H0_H0 ;  /* 0x200000ffff22a231 */ /* 0x004fca000034091d */
[----:B------:R-:W-:Y:S01]  /*9ab0*/  PRMT R12, R34, 0x7610, R12 ;  /* 0x00007610220c7816 */ /* 0x000fe2000000000c */
        /* <DEDUP_REMOVED lines=12> */
[----:B------:R-:W-:Y:S01]  /*9b80*/  HMMA.16816.F32.BF16 R48, R128, R50, R64 ;  /* 0x000000328030723c */ /* 0x000fe20000041840 */
[----:B------:R-:W2:Y:S01]  /*9b90*/  LDSM.16.MT88.4 R64, [R188+0x13800] ;  /* 0x01380000bc40783b */ /* 0x000ea20000004200 */
[----:B------:R-:W-:-:S02]  /*9ba0*/  IMAD.MOV.U32 R33, RZ, RZ, R82 ;  /* 0x000000ffff217224 */ /* 0x000fc400078e0052 */
[----:B------:R-:W-:Y:S02]  /*9bb0*/  IMAD.MOV.U32 R32, RZ, RZ, R83 ;  /* 0x000000ffff207224 */ /* 0x000fe400078e0053 */
[----:B------:R-:W3:Y:S01]  /*9bc0*/  LDSM.16.MT88.4 R80, [R187+0x15800] ;  /* 0x01580000bb50783b */ /* 0x000ee20000004200 */
[C---:B--2---:R-:W-:Y:S06]  /*9bd0*/  HMMA.16816.F32.BF16 R60, R128.reuse, R64, R84 ;  /* 0x00000040803c723c */ /* 0x044fec0000041854 */
[----:B------:R-:W-:Y:S01]  /*9be0*/  HMMA.16816.F32.BF16 R64, R128, R66, R88 ;  /* 0x000000428040723c */ /* 0x000fe20000041858 */
[----:B------:R-:W2:Y:S01]  /*9bf0*/  LDSM.16.MT88.4 R88, [R189+0x15800] ;  /* 0x01580000bd58783b */ /* 0x000ea20000004200 */
[----:B------:R-:W-:-:S02]  /*9c00*/  @!P1 PRMT R28, R243, 0x5410, RZ ;  /* 0x00005410f31c9816 */ /* 0x000fc400000000ff */
[C---:B------:R-:W-:Y:S02]  /*9c10*/  LEA R4, P1, R33.reuse, UR6, 0x1 ;  /* 0x0000000621047c11 */ /* 0x040fe4000f8208ff */
[----:B---3--:R-:W-:Y:S02]  /*9c20*/  HMMA.16816.F32.BF16 R76, R128, R80, R100 ;  /* 0x00000050804c723c */ /* 0x008fe40000041864 */
[----:B------:R-:W-:-:S04]  /*9c30*/  LEA.HI.X R5, R33, UR7, R32, 0x1, P1 ;  /* 0x0000000721057c11 */ /* 0x000fc800088f0c20 */
[----:B------:R-:W-:Y:S01]  /*9c40*/  HMMA.16816.F32.BF16 R80, R128, R82, R104 ;  /* 0x000000528050723c */ /* 0x000fe20000041868 */
[----:B------:R-:W3:Y:S01]  /*9c50*/  LDSM.16.MT88.4 R104, [R186+0x17800] ;  /* 0x01780000ba68783b */ /* 0x000ee20000004200 */
[----:B------:R-:W-:-:S04]  /*9c60*/  IADD3 R6, P1, R4, UR12, RZ ;  /* 0x0000000c04067c10 */ /* 0x000fc8000ff3e0ff */
[----:B------:R-:W-:Y:S01]  /*9c70*/  IADD3.X R7, R5, UR13, RZ, P1, !PT ;  /* 0x0000000d05077c10 */ /* 0x000fe20008ffe4ff */
[----:B------:R-:W-:Y:S04]  /*9c80*/  STG.E.U16 desc[UR30][R4.64], R238 ;  /* 0x000000ee04007986 */ /* 0x000fe8000c10151e */
[----:B------:R-:W-:Y:S04]  /*9c90*/  STG.E.U16 desc[UR30][R4.64+0x2], R237 ;  /* 0x000002ed04007986 */ /* 0x000fe8000c10151e */
[----:B------:R-:W-:Y:S01]  /*9ca0*/  STG.E.U16 desc[UR30][R6.64], R236 ;  /* 0x000000ec06007986 */ /* 0x000fe2000c10151e */
[C---:B--2---:R-:W-:Y:S06]  /*9cb0*/  HMMA.16816.F32.BF16 R84, R128.reuse, R88, R108 ;  /* 0x000000588054723c */ /* 0x044fec000004186c */
[----:B------:R-:W-:Y:S01]  /*9cc0*/  HMMA.16816.F32.BF16 R88, R128, R90, R112 ;  /* 0x0000005a8058723c */ /* 0x000fe20000041870 */
[----:B------:R-:W2:Y:S04]  /*9cd0*/  LDSM.16.MT88.4 R112, [R187+0x17800] ;  /* 0x01780000bb70783b */ /* 0x000ea80000004200 */
        /* <DEDUP_REMOVED lines=30> */
[----:B---3--:R-:W-:Y:S01]  /*9ec0*/  HMMA.16816.F32.BF16 R100, R128, R104, R124 ;  /* 0x000000688064723c */ /* 0x008fe2000004187c */
[----:B------:R-:W-:Y:S01]  /*9ed0*/  FADD.FTZ R248, R250, R248 ;  /* 0x000000f8faf87221 */ /* 0x000fe20000010000 */
[----:B------:R-:W-:-:S04]  /*9ee0*/  FADD.FTZ R0, R251, R0 ;  /* 0x00000000fb007221 */ /* 0x000fc80000010000 */
[----:B--2---:R-:W-:Y:S01]  /*9ef0*/  HMMA.16816.F32.BF16 R108, R128, R112, R228 ;  /* 0x00000070806c723c */ /* 0x004fe200000418e4 */
[----:B------:R-:W-:Y:S01]  /*9f00*/  FADD.FTZ R248, R30, R248 ;  /* 0x000000f81ef87221 */ /* 0x000fe20000010000 */
[----:B------:R-:W-:-:S04]  /*9f10*/  FADD.FTZ R251, R31, R0 ;  /* 0x000000001ffb7221 */ /* 0x000fc80000010000 */
[C---:B------:R-:W-:Y:S06]  /*9f20*/  HMMA.16816.F32.BF16 R104, R128.reuse, R106, R216 ;  /* 0x0000006a8068723c */ /* 0x040fec00000418d8 */
[C---:B------:R-:W-:Y:S06]  /*9f30*/  HMMA.16816.F32.BF16 R112, R128.reuse, R114, R224 ;  /* 0x000000728070723c */ /* 0x040fec00000418e0 */
[C---:B------:R-:W-:Y:S06]  /*9f40*/  HMMA.16816.F32.BF16 R124, R128.reuse, R8, R24 ;  /* 0x00000008807c723c */ /* 0x040fec0000041818 */
[----:B------:R-:W-:Y:S01]  /*9f50*/  HMMA.16816.F32.BF16 R128, R128, R10, R20 ;  /* 0x0000000a8080723c */ /* 0x000fe20000041814 */
[----:B------:R-:W-:-:S08]  /*9f60*/  NOP ;  /* 0x0000000000007918 */ /* 0x000fd00000000000 */
[----:B-1----:R-:W-:-:S15]  /*9f70*/  @!P0 BRA `(.L_x_1039) ;  /* 0x0000006800448947 */ /* 0x002fde0003800000 */
[----:B------:R-:W2:Y:S01]  /*9f80*/  LDL.LU R249, [R1+0xcc] ;  /* 0x0000cc0001f97983 */ /* 0x000ea20000300800 */
[----:B------:R-:W1:Y:S01]  /*9f90*/  S2R R0, SR_TID.X ;  /* 0x0000000000007919 */ /* 0x000e620000002100 */
[----:B------:R-:W-:Y:S01]  /*9fa0*/  IMAD.U32 R2, RZ, RZ, UR25 ;  /* 0x00000019ff027e24 */ /* 0x000fe2000f8e00ff */
[----:B------:R-:W-:Y:S01]  /*9fb0*/  ULDC UR4, c[0x0][0x2d0] ;  /* 0x0000b40000047ab9 */ /* 0x000fe20000000800 */
[----:B------:R-:W-:Y:S01]  /*9fc0*/  ULDC.64 UR8, c[0x0][0x218] ;  /* 0x0000860000087ab9 */ /* 0x000fe20000000a00 */
[----:B------:R-:W3:Y:S01]  /*9fd0*/  LDL.LU R250, [R1+0xd0] ;  /* 0x0000d00001fa7983 */ /* 0x000ee20000300800 */
[----:B------:R-:W-:-:S03]  /*9fe0*/  ULDC.64 UR6, c[0x0][0x220] ;  /* 0x0000880000067ab9 */ /* 0x000fc60000000a00 */
[----:B------:R-:W4:Y:S01]  /*9ff0*/  LDL R30, [R1+0xa0] ;  /* 0x0000a000011e7983 */ /* 0x000f220000100800 */
[----:B-1----:R-:W-:-:S04]  /*a000*/  SHF.R.S32.HI R6, RZ, 0x1f, R0 ;  /* 0x0000001fff067819 */ /* 0x002fc80000011400 */
[----:B------:R-:W-:-:S04]  /*a010*/  LEA.HI R6, R6, R0, RZ, 0x3 ;  /* 0x0000000006067211 */ /* 0x000fc800078f18ff */
[----:B------:R-:W-:-:S05]  /*a020*/  LOP3.LUT R6, R6, 0xfffffff8, RZ, 0xc0, !PT ;  /* 0xfffffff806067812 */ /* 0x000fca00078ec0ff */
[----:B------:R-:W-:-:S04]  /*a030*/  IMAD.IADD R6, R0, 0x1, -R6 ;  /* 0x0000000100067824 */ /* 0x000fc800078e0a06 */
[----:B------:R-:W-:-:S05]  /*a040*/  IMAD.SHL.U32 R6, R6, 0x8, RZ ;  /* 0x0000000806067824 */ /* 0x000fca00078e00ff */
[--C-:B------:R-:W-:Y:S01]  /*a050*/  SHF.R.S32.HI R7, RZ, 0x1f, R6.reuse ;  /* 0x0000001fff077819 */ /* 0x100fe20000011406 */
[----:B------:R-:W-:Y:S02]  /*a060*/  IMAD.MOV.U32 R133, RZ, RZ, R3 ;  /* 0x000000ffff857224 */ /* 0x000fe400078e0003 */
[----:B--2---:R-:W-:-:S03]  /*a070*/  IMAD.WIDE.U32 R10, R249, UR22, R6 ;  /* 0x00000016f90a7c25 */ /* 0x004fc6000f8e0006 */
[----:B------:R-:W-:Y:S01]  /*a080*/  IADD3 R241, P1, R10, UR26, RZ ;  /* 0x0000001a0af17c10 */ /* 0x000fe2000ff3e0ff */
[----:B---3--:R-:W-:Y:S01]  /*a090*/  IMAD.WIDE.U32 R8, R250, UR22, R6 ;  /* 0x00000016fa087c25 */ /* 0x008fe2000f8e0006 */
[----:B------:R-:W-:Y:S01]  /*a0a0*/  LOP3.LUT R7, R0, 0x3, RZ, 0xc0, !PT ;  /* 0x0000000300077812 */ /* 0x000fe200078ec0ff */
[----:B------:R-:W2:Y:S01]  /*a0b0*/  LDL.LU R250, [R1+0xc8] ;  /* 0x0000c80001fa7983 */ /* 0x000ea20000300800 */
[----:B------:R-:W-:Y:S01]  /*a0c0*/  IADD3.X R2, R2, UR11, R11, P1, !PT ;  /* 0x0000000b02027c10 */ /* 0x000fe20008ffe40b */
[----:B------:R-:W-:Y:S01]  /*a0d0*/  IMAD.U32 R0, RZ, RZ, UR27 ;  /* 0x0000001bff007e24 */ /* 0x000fe2000f8e00ff */
[----:B------:R-:W-:Y:S01]  /*a0e0*/  LEA R243, P2, R241, UR8, 0x1 ;  /* 0x00000008f1f37c11 */ /* 0x000fe2000f8408ff */
[----:B----4-:R-:W-:Y:S01]  /*a0f0*/  IMAD R7, R7, -0x2, R30 ;  /* 0xfffffffe07077824 */ /* 0x010fe200078e021e */
[----:B------:R-:W-:Y:S01]  /*a100*/  IADD3 R240, P0, R8, UR28, RZ ;  /* 0x0000001c08f07c10 */ /* 0x000fe2000ff1e0ff */
[----:B------:R-:W3:Y:S01]  /*a110*/  LDL.LU R30, [R1+0x70] ;  /* 0x00007000011e7983 */ /* 0x000ee20000300800 */
[----:B------:R-:W-:-:S02]  /*a120*/  ISETP.GE.AND P1, PT, R6, UR4, PT ;  /* 0x0000000406007c0c */ /* 0x000fc4000bf26270 */
[--C-:B-----5:R-:W-:Y:S02]  /*a130*/  SHF.R.S32.HI R233, RZ, 0x1f, R168.reuse ;  /* 0x0000001fffe97819 */ /* 0x120fe400000114a8 */
[----:B------:R-:W-:Y:S02]  /*a140*/  IADD3 R238, P3, R168, 0x10, RZ ;  /* 0x00000010a8ee7810 */ /* 0x000fe40007f7e0ff */
[----:B------:R-:W-:Y:S01]  /*a150*/  IADD3 R214, P4, R4, -0x80, RZ ;  /* 0xffffff8004d67810 */ /* 0x000fe20007f9e0ff */
[----:B------:R-:W-:Y:S01]  /*a160*/  IMAD.MOV.U32 R232, RZ, RZ, R168 ;  /* 0x000000ffffe87224 */ /* 0x000fe200078e00a8 */
[----:B------:R-:W-:Y:S01]  /*a170*/  LEA.HI.X R241, R241, UR9, R2, 0x1, P2 ;  /* 0x00000009f1f17c11 */ /* 0x000fe200090f0c02 */
[----:B------:R-:W-:Y:S01]  /*a180*/  UMOV UR40, URZ ;  /* 0x0000003f00287c82 */ /* 0x000fe20008000000 */
[----:B------:R-:W-:Y:S01]  /*a190*/  IADD3.X R8, R0, UR35, R9, P0, !PT ;  /* 0x0000002300087c10 */ /* 0x000fe200087fe409 */
[----:B------:R-:W-:Y:S01]  /*a1a0*/  IMAD.X R239, RZ, RZ, R233, P3 ;  /* 0x000000ffffef7224 */ /* 0x000fe200018e06e9 */
[----:B------:R-:W-:Y:S01]  /*a1b0*/  IADD3.X R215, R5, -0x1, RZ, P4, !PT ;  /* 0xffffffff05d77810 */ /* 0x000fe200027fe4ff */
[----:B------:R-:W1:Y:S01]  /*a1c0*/  @!P1 LDC.64 R2, c[0x0][0x220] ;  /* 0x00008800ff029b82 */ /* 0x000e620000000a00 */
[----:B------:R-:W-:Y:S01]  /*a1d0*/  IMAD.U32 R0, RZ, RZ, UR32 ;  /* 0x00000020ff007e24 */ /* 0x000fe2000f8e00ff */
[----:B------:R-:W-:Y:S01]  /*a1e0*/  LEA R242, P0, R240, UR6, 0x1 ;  /* 0x00000006f0f27c11 */ /* 0x000fe2000f8008ff */
[----:B------:R-:W-:Y:S01]  /*a1f0*/  ULDC UR28, c[0x0][0x2d0] ;  /* 0x0000b400001c7ab9 */ /* 0x000fe20000000800 */
[----:B------:R-:W-:Y:S01]  /*a200*/  ULDC UR4, c[0x0][0x2ec] ;  /* 0x0000bb0000047ab9 */ /* 0x000fe20000000800 */
[----:B------:R-:W-:Y:S01]  /*a210*/  ULDC.64 UR8, c[0x0][0x248] ;  /* 0x0000920000087ab9 */ /* 0x000fe20000000a00 */
[----:B------:R-:W-:-:S02]  /*a220*/  IADD3 R0, R0, -UR19, R7 ;  /* 0x8000001300007c10 */ /* 0x000fc4000fffe007 */
[----:B------:R-:W-:Y:S01]  /*a230*/  LEA.HI.X R240, R240, UR7, R8, 0x1, P0 ;  /* 0x00000007f0f07c11 */ /* 0x000fe200080f0c08 */
[----:B------:R-:W4:Y:S01]  /*a240*/  @!P1 LDC.64 R6, c[0x0][0x220] ;  /* 0x00008800ff069b82 */ /* 0x000f220000000a00 */
[----:B------:R-:W-:Y:S01]  /*a250*/  UIADD3 UR32, UR32, 0x3f, URZ ;  /* 0x0000003f20207890 */ /* 0x000fe2000fffe03f */
[----:B------:R-:W-:Y:S01]  /*a260*/  STL [R1+0xa8], R0 ;  /* 0x0000a80001007387 */ /* 0x000fe20000100800 */
[----:B------:R-:W-:Y:S01]  /*a270*/  IADD3 R236, P2, R168, 0x20, RZ ;  /* 0x00000020a8ec7810 */ /* 0x000fe20007f5e0ff */
[----:B------:R-:W-:-:S04]  /*a280*/  ULDC.64 UR6, c[0x0][0x250] ;  /* 0x0000940000067ab9 */ /* 0x000fc80000000a00 */
[----:B------:R-:W4:Y:S01]  /*a290*/  @!P1 LDC.64 R8, c[0x0][0x220] ;  /* 0x00008800ff089b82 */ /* 0x000f220000000a00 */
[----:B-1----:R1:W-:Y:S07]  /*a2a0*/  @!P1 STL.64 [R1+0xa0], R2 ;  /* 0x0000a00201009387 */ /* 0x0023ee0000100a00 */
[----:B-1----:R-:W1:Y:S01]  /*a2b0*/  @!P1 LDC.64 R2, c[0x0][0x220] ;  /* 0x00008800ff029b82 */ /* 0x002e620000000a00 */
[----:B----4-:R-:W-:Y:S04]  /*a2c0*/  @!P1 STL.64 [R1+0x98], R8 ;  /* 0x0000980801009387 */ /* 0x010fe80000100a00 */
[----:B------:R-:W-:Y:S01]  /*a2d0*/  @!P1 STL.64 [R1+0x90], R6 ;  /* 0x0000900601009387 */ /* 0x000fe20000100a00 */
[----:B------:R-:W-:-:S03]  /*a2e0*/  USHF.R.S32.HI UR33, URZ, 0x1f, UR32 ;  /* 0x0000001f3f217899 */ /* 0x000fc60008011420 */
[----:B-1----:R1:W-:Y:S01]  /*a2f0*/  @!P1 STL.64 [R1+0x88], R2 ;  /* 0x0000880201009387 */ /* 0x0023e20000100a00 */
[----:B------:R-:W-:Y:S01]  /*a300*/  ULEA.HI UR33, UR33, UR32, URZ, 0x6 ;  /* 0x0000002021217291 */ /* 0x000fe2000f8f303f */
[----:B------:R-:W-:Y:S01]  /*a310*/  IADD3 R234, P0, R168, 0x30, RZ ;  /* 0x00000030a8ea7810 */ /* 0x000fe20007f1e0ff */
[----:B-1----:R-:W-:-:S05]  /*a320*/  IMAD.WIDE.U32 R2, R252, -0x326172a9, RZ ;  /* 0xcd9e8d57fc027825 */ /* 0x002fca00078e00ff */
[----:B------:R1:W-:Y:S01]  /*a330*/  STL.64 [R1+0x78], R2 ;  /* 0x0000780201007387 */ /* 0x0003e20000100a00 */
[----:B------:R-:W-:Y:S01]  /*a340*/  USHF.R.S32.HI UR33, URZ, 0x6, UR33 ;  /* 0x000000063f217899 */ /* 0x000fe20008011421 */
[----:B------:R-:W-:Y:S02]  /*a350*/  IMAD.MOV.U32 R0, RZ, RZ, R132 ;  /* 0x000000ffff007224 */ /* 0x000fe400078e0084 */
[--C-:B------:R-:W-:Y:S02]  /*a360*/  IMAD.X R237, RZ, RZ, R233.reuse, P2 ;  /* 0x000000ffffed7224 */ /* 0x100fe400010e06e9 */
[----:B------:R-:W-:Y:S01]  /*a370*/  IMAD.X R235, RZ, RZ, R233, P0 ;  /* 0x000000ffffeb7224 */ /* 0x000fe200000e06e9 */
[----:B------:R-:W-:Y:S02]  /*a380*/  UIADD3 UR29, UR33, -0x2, URZ ;  /* 0xfffffffe211d7890 */ /* 0x000fe4000fffe03f */
[----:B------:R-:W-:Y:S02]  /*a390*/  USHF.L.U64.HI UR34, UR6, 0x4, UR7 ;  /* 0x0000000406227899 */ /* 0x000fe40008010207 */
[----:B------:R-:W-:-:S02]  /*a3a0*/  USHF.L.U32 UR35, UR6, 0x4, URZ ;  /* 0x0000000406237899 */ /* 0x000fc4000800063f */
[----:B------:R-:W-:Y:S01]  /*a3b0*/  UIADD3 UR33, UR33, -0x3, URZ ;  /* 0xfffffffd21217890 */ /* 0x000fe2000fffe03f */
[----:B--2---:R-:W-:Y:S01]  /*a3c0*/  IMAD.WIDE.U32 R246, R250, -0x2daee0ad, RZ ;  /* 0xd2511f53faf67825 */ /* 0x004fe200078e00ff */
[----:B---3--:R-:W-:-:S05]  /*a3d0*/  LOP3.LUT R244, R3, R30, RZ, 0x3c, !PT ;  /* 0x0000001e03f47212 */ /* 0x008fca00078e3cff */
[----:B------:R-:W-:Y:S01]  /*a3e0*/  IMAD.WIDE.U32 R244, R244, -0x2daee0ad, RZ ;  /* 0xd2511f53f4f47825 */ /* 0x000fe200078e00ff */
[----:B-1----:R-:W-:Y:S06]  /*a3f0*/  BRA `(.L_x_1040) ;  /* 0x0000000400c47947 */ /* 0x002fec0003800000 */
.L_x_1042:
        /* <DEDUP_REMOVED lines=113> */
.L_x_1040:
[----:B------:R-:W2:Y:S01]  /*ab10*/  LDL.64 R12, [R1+0xb8] ;  /* 0x0000b800010c7983 */ /* 0x000ea20000100a00 */
[----:B------:R-:W-:Y:S01]  /*ab20*/  UIADD3 UR39, UR29, -UR40, URZ ;  /* 0x800000281d277290 */ /* 0x000fe2000fffe03f */
[----:B------:R-:W-:Y:S04]  /*ab30*/  DEPBAR.LE SB0, 0x0 ;  /* 0x000080000000791a */ /* 0x000fe80000000000 */
[----:B------:R-:W3:Y:S01]  /*ab40*/  LDL R22, [R1+0xac] ;  /* 0x0000ac0001167983 */ /* 0x000ee20000100800 */
[----:B------:R-:W-:Y:S01]  /*ab50*/  USHF.R.S32.HI UR10, URZ, 0x1f, UR39 ;  /* 0x0000001f3f0a7899 */ /* 0x000fe20008011427 */
[----:B------:R-:W-:Y:S01]  /*ab60*/  IMAD.U32 R2, RZ, RZ, UR39 ;  /* 0x00000027ff027e24 */ /* 0x000fe2000f8e00ff */
[----:B------:R-:W-:Y:S01]  /*ab70*/  UIMAD.WIDE.U32 UR20, UR39, UR6, URZ ;  /* 0x00000006271472a5 */ /* 0x000fe2000f8e003f */
[----:B------:R-:W4:Y:S01]  /*ab80*/  LDL R32, [R1+0x80] ;  /* 0x0000800001207983 */ /* 0x000f220000100800 */
        /* <DEDUP_REMOVED lines=33> */
[----:B------:R-:W-:Y:S01]  /*ada0*/  LEA R6, P3, R18, R242, 0x1 ;  /* 0x000000f212067211 */ /* 0x000fe200078608ff */
[----:B------:R-:W-:Y:S01]  /*adb0*/  IMAD R5, R5, UR6, RZ ;  /* 0x0000000605057c24 */ /* 0x000fe2000f8e02ff */
[----:B------:R-:W-:Y:S01]  /*adc0*/  BAR.SYNC.DEFER_BLOCKING 0x0 ;  /* 0x0000000000007b1d */ /* 0x000fe20000010000 */
[----:B------:R-:W-:Y:S01]  /*add0*/  IMAD.WIDE.U32 R16, R4, UR6, RZ ;  /* 0x0000000604107c25 */ /* 0x000fe2000f8e00ff */
[----:B------:R-:W-:Y:S03]  /*ade0*/  LEA.HI.X R7, R18, R240, R7, 0x1, P3 ;  /* 0x000000f012077211 */ /* 0x000fe600018f0c07 */
[----:B------:R-:W-:Y:S01]  /*adf0*/  IMAD R5, R4, UR7, R5 ;  /* 0x0000000704057c24 */ /* 0x000fe2000f8e0205 */
[----:B------:R-:W-:Y:S01]  /*ae00*/  LEA R4, P2, R16, R242, 0x1 ;  /* 0x000000f210047211 */ /* 0x000fe200078408ff */
[----:B------:R-:W-:Y:S02]  /*ae10*/  IMAD R9, R9, UR6, RZ ;  /* 0x0000000609097c24 */ /* 0x000fe4000f8e02ff */
[----:B------:R-:W-:Y:S02]  /*ae20*/  IMAD.IADD R5, R17, 0x1, R5 ;  /* 0x0000000111057824 */ /* 0x000fe400078e0205 */
[----:B------:R-:W-:Y:S02]  /*ae30*/  IMAD R3, R3, UR6, RZ ;  /* 0x0000000603037c24 */ /* 0x000fe4000f8e02ff */
[----:B------:R-:W-:Y:S01]  /*ae40*/  IMAD R9, R8, UR7, R9 ;  /* 0x0000000708097c24 */ /* 0x000fe2000f8e0209 */
[----:B------:R-:W-:Y:S01]  /*ae50*/  LEA.HI.X R5, R16, R240, R5, 0x1, P2 ;  /* 0x000000f010057211 */ /* 0x000fe200010f0c05 */
        /* <DEDUP_REMOVED lines=331> */
[C---:B------:R-:W-:Y:S01]  /*c310*/  LEA R170, P4, R168.reuse, R243, 0x1 ;  /* 0x000000f3a8aa7211 */ /* 0x040fe200078808ff */
[----:B------:R-:W-:Y:S02]  /*c320*/  IMAD.IADD R134, R169, 0x1, R134 ;  /* 0x00000001a9867824 */ /* 0x000fe400078e0286 */
[----:B------:R-:W-:Y:S03]  /*c330*/  IMAD R3, R3, UR8, RZ ;  /* 0x0000000803037c24 */ /* 0x000fe6000f8e02ff */
[----:B------:R-:W-:Y:S01]  /*c340*/  LEA.HI.X R171, R168, R241, R134, 0x1, P4 ;  /* 0x000000f1a8ab7211 */ /* 0x000fe200020f0c86 */
        /* <DEDUP_REMOVED lines=24> */
.L_x_1041:
[----:B-1----:R-:W2:Y:S01]  /*c4d0*/  LDL R2, [R1+0xa8] ;  /* 0x0000a80001027983 */ /* 0x002ea20000100800 */
[----:B------:R-:W-:Y:S01]  /*c4e0*/  IMAD.U32 R132, RZ, RZ, UR39 ;  /* 0x00000027ff847e24 */ /* 0x000fe2000f8e00ff */
[----:B------:R-:W-:Y:S02]  /*c4f0*/  UIADD3 UR22, UR36, 0x1715609d, URZ ;  /* 0x1715609d24167890 */ /* 0x000fe4000fffe03f */
[----:B------:R1:W3:Y:S01]  /*c500*/  LDL.S16 R217, [R1+0x6c] ;  /* 0x00006c0001d97983 */ /* 0x0002e20000100600 */
[----:B------:R-:W-:Y:S02]  /*c510*/  USHF.L.U32 UR32, UR39, 0x1, URZ ;  /* 0x0000000127207899 */ /* 0x000fe4000800063f */
[----:B------:R-:W-:Y:S01]  /*c520*/  UIADD3 UR10, UR37, -0x4498517b, URZ ;  /* 0xbb67ae85250a7890 */ /* 0x000fe2000fffe03f */
[----:B------:R1:W4:Y:S01]  /*c530*/  LDL.S16 R216, [R1+0x68] ;  /* 0x0000680001d87983 */ /* 0x0003220000100600 */
[----:B------:R-:W-:Y:S02]  /*c540*/  ULOP3.LUT UR14, UR32, UR37, URZ, 0x3c, !UPT ;  /* 0x00000025200e7292 */ /* 0x000fe4000f8e3c3f */
[----:B------:R-:W-:Y:S02]  /*c550*/  UIADD3 UR11, UR36, -0x61c88647, URZ ;  /* 0x9e3779b9240b7890 */ /* 0x000fe4000fffe03f */
[----:B------:R-:W-:Y:S02]  /*c560*/  UIADD3 UR27, UR37, 0x76cf5d0a, URZ ;  /* 0x76cf5d0a251b7890 */ /* 0x000fe4000fffe03f */
[----:B------:R-:W-:Y:S02]  /*c570*/  UIADD3 UR25, UR37, 0x32370b8f, URZ ;  /* 0x32370b8f25197890 */ /* 0x000fe4000fffe03f */
[----:B------:R-:W-:Y:S02]  /*c580*/  UIADD3 UR26, UR36, -0x255992d5, URZ ;  /* 0xdaa66d2b241a7890 */ /* 0x000fe4000fffe03f */
[----:B------:R-:W-:Y:S02]  /*c590*/  UIADD3 UR23, UR37, -0x126145ec, URZ ;  /* 0xed9eba1425177890 */ /* 0x000fe4000fffe03f */
[----:B------:R-:W-:Y:S02]  /*c5a0*/  UIADD3 UR24, UR36, 0x78dde6e4, URZ ;  /* 0x78dde6e424187890 */ /* 0x000fe4000fffe03f */
[----:B------:R-:W-:Y:S02]  /*c5b0*/  UIADD3 UR21, UR37, -0x56f99767, URZ ;  /* 0xa906689925157890 */ /* 0x000fe4000fffe03f */
[----:B------:R-:W-:Y:S02]  /*c5c0*/  UIADD3 UR20, UR36, -0x4ab325aa, URZ ;  /* 0xb54cda5624147890 */ /* 0x000fe4000fffe03f */
[----:B------:R-:W-:Y:S02]  /*c5d0*/  UIADD3 UR32, UR32, 0x1, URZ ;  /* 0x0000000120207890 */ /* 0x000fe4000fffe03f */
[----:B------:R-:W-:Y:S02]  /*c5e0*/  UIADD3 UR40, UR40, 0x1, URZ ;  /* 0x0000000128287890 */ /* 0x000fe4000fffe03f */
[----:B------:R-:W-:Y:S01]  /*c5f0*/  ULOP3.LUT UR32, UR32, UR37, URZ, 0x3c, !UPT ;  /* 0x0000002520207292 */ /* 0x000fe2000f8e3c3f */
[----:B--2---:R-:W-:Y:S04]  /*c600*/  IMAD R132, R132, -0x40, R2 ;  /* 0xffffffc084847824 */ /* 0x004fe800078e0202 */
[C---:B------:R-:W-:Y:S01]  /*c610*/  VIADD R135, R132.reuse, 0xffffffff ;  /* 0xffffffff84877836 */ /* 0x040fe20000000000 */
[----:B------:R-:W-:Y:S01]  /*c620*/  IABS R3, R132 ;  /* 0x0000008400037213 */ /* 0x000fe20000000000 */
[C---:B------:R-:W-:Y:S02]  /*c630*/  VIADD R134, R132.reuse, 0xfffffff8 ;  /* 0xfffffff884867836 */ /* 0x040fe40000000000 */
[----:B------:R-:W-:Y:S01]  /*c640*/  VIADD R2, R132, 0x8 ;  /* 0x0000000884027836 */ /* 0x000fe20000000000 */
[----:B------:R-:W-:Y:S01]  /*c650*/  ISETP.GE.AND P6, PT, R135, RZ, PT ;  /* 0x000000ff8700720c */ /* 0x000fe20003fc6270 */
[----:B------:R-:W-:Y:S01]  /*c660*/  IMAD.MOV.U32 R168, RZ, RZ, R3 ;  /* 0x000000ffffa87224 */ /* 0x000fe200078e0003 */
[----:B------:R-:W-:Y:S01]  /*c670*/  ISETP.GE.AND P5, PT, R134, RZ, PT ;  /* 0x000000ff8600720c */ /* 0x000fe20003fa6270 */
[----:B------:R-:W-:Y:S01]  /*c680*/  VIADD R3, R132, 0xfffffff7 ;  /* 0xfffffff784037836 */ /* 0x000fe20000000000 */
[----:B------:R-:W-:Y:S01]  /*c690*/  ISETP.GE.AND P0, PT, R2, RZ, PT ;  /* 0x000000ff0200720c */ /* 0x000fe20003f06270 */
[C---:B------:R-:W-:Y:S01]  /*c6a0*/  VIADD R171, R132.reuse, 0xfffffff0 ;  /* 0xfffffff084ab7836 */ /* 0x040fe20000000000 */
[----:B------:R-:W-:Y:S01]  /*c6b0*/  I2FP.F32.S32 R168, R168 ;  /* 0x000000a800a87245 */ /* 0x000fe20000201400 */
[C---:B------:R-:W-:Y:S01]  /*c6c0*/  VIADD R169, R132.reuse, 0xffffffe8 ;  /* 0xffffffe884a97836 */ /* 0x040fe20000000000 */
[----:B------:R-:W-:Y:S01]  /*c6d0*/  ISETP.GE.AND P4, PT, R3, RZ, PT ;  /* 0x000000ff0300720c */ /* 0x000fe20003f86270 */
[----:B------:R-:W-:Y:S01]  /*c6e0*/  VIADD R170, R132, 0xffffffef ;  /* 0xffffffef84aa7836 */ /* 0x000fe20000000000 */
[----:B------:R-:W-:Y:S01]  /*c6f0*/  ISETP.GE.AND P3, PT, R171, RZ, PT ;  /* 0x000000ffab00720c */ /* 0x000fe20003f66270 */
[C---:B------:R-:W-:Y:S01]  /*c700*/  FFMA.FTZ R10, R168.reuse, -UR5, R10 ;  /* 0x80000005a80a7c23 */ /* 0x040fe2000801000a */
[----:B------:R-:W-:Y:S01]  /*c710*/  FFMA.FTZ R4, R168, -UR5, R4 ;  /* 0x80000005a8047c23 */ /* 0x000fe20008010004 */
[C---:B------:R-:W-:Y:S01]  /*c720*/  @!P6 IADD3 R135, -R132.reuse, 0x1, RZ ;  /* 0x000000018487e810 */ /* 0x040fe20007ffe1ff */
[C---:B------:R-:W-:Y:S01]  /*c730*/  VIADD R168, R132.reuse, 0xffffffe7 ;  /* 0xffffffe784a87836 */ /* 0x040fe20000000000 */
[C---:B------:R-:W-:Y:S02]  /*c740*/  @!P5 IADD3 R134, -R132.reuse, 0x8, RZ ;  /* 0x000000088486d810 */ /* 0x040fe40007ffe1ff */
[----:B------:R-:W-:Y:S02]  /*c750*/  I2FP.F32.S32 R135, R135 ;  /* 0x0000008700877245 */ /* 0x000fe40000201400 */
[C---:B------:R-:W-:Y:S02]  /*c760*/  @!P0 IADD3 R2, -R132.reuse, -0x8, RZ ;  /* 0xfffffff884028810 */ /* 0x040fe40007ffe1ff */
[----:B------:R-:W-:Y:S01]  /*c770*/  ISETP.GE.AND P5, PT, R169, RZ, PT ;  /* 0x000000ffa900720c */ /* 0x000fe20003fa6270 */
[C---:B------:R-:W-:Y:S01]  /*c780*/  FFMA.FTZ R5, R135.reuse, -UR5, R5 ;  /* 0x8000000587057c23 */ /* 0x040fe20008010005 */
[----:B------:R-:W-:Y:S01]  /*c790*/  FFMA.FTZ R11, R135, -UR5, R11 ;  /* 0x80000005870b7c23 */ /* 0x000fe2000801000b */
[C---:B------:R-:W-:Y:S01]  /*c7a0*/  VIADD R135, R132.reuse, 0x7 ;  /* 0x0000000784877836 */ /* 0x040fe20000000000 */
[----:B------:R-:W-:Y:S02]  /*c7b0*/  I2FP.F32.S32 R134, R134 ;  /* 0x0000008600867245 */ /* 0x000fe40000201400 */
[----:B------:R-:W-:Y:S02]  /*c7c0*/  @!P4 IADD3 R3, -R132, 0x9, RZ ;  /* 0x000000098403c810 */ /* 0x000fe40007ffe1ff */
[----:B------:R-:W-:Y:S01]  /*c7d0*/  ISETP.GE.AND P0, PT, R135, RZ, PT ;  /* 0x000000ff8700720c */ /* 0x000fe20003f06270 */
[----:B------:R-:W-:Y:S01]  /*c7e0*/  FFMA.FTZ R14, R134, -UR5, R14 ;  /* 0x80000005860e7c23 */ /* 0x000fe2000801000e */
[----:B------:R-:W-:Y:S01]  /*c7f0*/  ISETP.GE.AND P2, PT, R170, RZ, PT ;  /* 0x000000ffaa00720c */ /* 0x000fe20003f46270 */
[----:B------:R-:W-:Y:S01]  /*c800*/  FFMA.FTZ R8, R134, -UR5, R8 ;  /* 0x8000000586087c23 */ /* 0x000fe20008010008 */
[----:B------:R-:W-:Y:S01]  /*c810*/  I2FP.F32.S32 R2, R2 ;  /* 0x0000000200027245 */ /* 0x000fe20000201400 */
[C---:B------:R-:W-:Y:S01]  /*c820*/  VIADD R134, R132.reuse, 0xffffffe0 ;  /* 0xffffffe084867836 */ /* 0x040fe20000000000 */
[----:B------:R-:W-:Y:S02]  /*c830*/  I2FP.F32.S32 R3, R3 ;  /* 0x0000000300037245 */ /* 0x000fe40000201400 */
[----:B------:R-:W-:Y:S01]  /*c840*/  @!P3 IADD3 R171, -R132, 0x10, RZ ;  /* 0x0000001084abb810 */ /* 0x000fe20007ffe1ff */
[----:B------:R-:W-:Y:S01]  /*c850*/  FFMA.FTZ R6, R2, -UR5, R6 ;  /* 0x8000000502067c23 */ /* 0x000fe20008010006 */
[----:B------:R-:W-:Y:S02]  /*c860*/  VIADD R2, R132, 0xffffffd8 ;  /* 0xffffffd884027836 */ /* 0x000fe40000000000 */
[C---:B------:R-:W-:Y:S01]  /*c870*/  FFMA.FTZ R9, R3.reuse, -UR5, R9 ;  /* 0x8000000503097c23 */ /* 0x040fe20008010009 */
[----:B------:R-:W-:Y:S01]  /*c880*/  FFMA.FTZ R15, R3, -UR5, R15 ;  /* 0x80000005030f7c23 */ /* 0x000fe2000801000f */
[----:B------:R-:W-:Y:S01]  /*c890*/  ISETP.GE.AND P4, PT, R168, RZ, PT ;  /* 0x000000ffa800720c */ /* 0x000fe20003f86270 */
[----:B------:R-:W-:Y:S01]  /*c8a0*/  VIADD R3, R132, 0xffffffdf ;  /* 0xffffffdf84037836 */ /* 0x000fe20000000000 */
[----:B------:R-:W-:Y:S02]  /*c8b0*/  ISETP.GE.AND P3, PT, R134, RZ, PT ;  /* 0x000000ff8600720c */ /* 0x000fe40003f66270 */
[C---:B------:R-:W-:Y:S02]  /*c8c0*/  @!P5 IADD3 R169, -R132.reuse, 0x18, RZ ;  /* 0x0000001884a9d810 */ /* 0x040fe40007ffe1ff */
[----:B------:R-:W-:Y:S02]  /*c8d0*/  @!P0 IADD3 R135, -R132, -0x7, RZ ;  /* 0xfffffff984878810 */ /* 0x000fe40007ffe1ff */
[----:B------:R-:W-:Y:S02]  /*c8e0*/  ISETP.GE.AND P0, PT, R2, RZ, PT ;  /* 0x000000ff0200720c */ /* 0x000fe40003f06270 */
[C---:B------:R-:W-:Y:S02]  /*c8f0*/  @!P2 IADD3 R170, -R132.reuse, 0x11, RZ ;  /* 0x0000001184aaa810 */ /* 0x040fe40007ffe1ff */
[----:B------:R-:W-:Y:S02]  /*c900*/  ISETP.GE.AND P2, PT, R3, RZ, PT ;  /* 0x000000ff0300720c */ /* 0x000fe40003f46270 */
[----:B------:R-:W-:Y:S02]  /*c910*/  I2FP.F32.S32 R169, R169 ;  /* 0x000000a900a97245 */ /* 0x000fe40000201400 */
[----:B------:R-:W-:Y:S02]  /*c920*/  I2FP.F32.S32 R135, R135 ;  /* 0x0000008700877245 */ /* 0x000fe40000201400 */
[C---:B------:R-:W-:Y:S01]  /*c930*/  @!P4 IADD3 R168, -R132.reuse, 0x19, RZ ;  /* 0x0000001984a8c810 */ /* 0x040fe20007ffe1ff */
[C---:B------:R-:W-:Y:S01]  /*c940*/  FFMA.FTZ R16, R169.reuse, -UR5, R16 ;  /* 0x80000005a9107c23 */ /* 0x040fe20008010010 */
[----:B------:R-:W-:Y:S01]  /*c950*/  FFMA.FTZ R22, R169, -UR5, R22 ;  /* 0x80000005a9167c23 */ /* 0x000fe20008010016 */
[----:B------:R-:W-:Y:S01]  /*c960*/  FFMA.FTZ R7, R135, -UR5, R7 ;  /* 0x8000000587077c23 */ /* 0x000fe20008010007 */
[----:B------:R-:W-:Y:S01]  /*c970*/  VIADD R135, R132, 0xffffffc8 ;  /* 0xffffffc884877836 */ /* 0x000fe20000000000 */
[----:B------:R-:W-:Y:S02]  /*c980*/  FMNMX.FTZ R169, R4, R0, !PT ;  /* 0x0000000004a97209 */ /* 0x000fe40007810000 */
[C---:B------:R-:W-:Y:S02]  /*c990*/  @!P3 IADD3 R134, -R132.reuse, 0x20, RZ ;  /* 0x000000208486b810 */ /* 0x040fe40007ffe1ff */
[----:B------:R-:W-:Y:S02]  /*c9a0*/  @!P0 IADD3 R2, -R132, 0x28, RZ ;  /* 0x0000002884028810 */ /* 0x000fe40007ffe1ff */
[----:B------:R-:W-:Y:S02]  /*c9b0*/  FMNMX.FTZ R169, R5, R169, !PT ;  /* 0x000000a905a97209 */ /* 0x000fe40007810000 */
[----:B------:R-:W-:Y:S02]  /*c9c0*/  I2FP.F32.S32 R168, R168 ;  /* 0x000000a800a87245 */ /* 0x000fe40000201400 */
[----:B------:R-:W-:Y:S02]  /*c9d0*/  ISETP.GE.AND P0, PT, R135, RZ, PT ;  /* 0x000000ff8700720c */ /* 0x000fe40003f06270 */
[----:B------:R-:W-:Y:S01]  /*c9e0*/  I2FP.F32.S32 R171, R171 ;  /* 0x000000ab00ab7245 */ /* 0x000fe20000201400 */
[----:B------:R-:W-:Y:S01]  /*c9f0*/  FFMA.FTZ R17, R168, -UR5, R17 ;  /* 0x80000005a8117c23 */ /* 0x000fe20008010011 */
[----:B------:R-:W-:Y:S01]  /*ca00*/  @!P2 IADD3 R3, -R132, 0x21, RZ ;  /* 0x000000218403a810 */ /* 0x000fe20007ffe1ff */
[----:B------:R-:W-:Y:S01]  /*ca10*/  FFMA.FTZ R23, R168, -UR5, R23 ;  /* 0x80000005a8177c23 */ /* 0x000fe20008010017 */
[----:B------:R-:W-:Y:S01]  /*ca20*/  I2FP.F32.S32 R134, R134 ;  /* 0x0000008600867245 */ /* 0x000fe20000201400 */
[C---:B------:R-:W-:Y:S01]  /*ca30*/  FFMA.FTZ R12, R171.reuse, -UR5, R12 ;  /* 0x80000005ab0c7c23 */ /* 0x040fe2000801000c */
[----:B------:R-:W-:Y:S01]  /*ca40*/  FMNMX.FTZ R169, R8, R169, !PT ;  /* 0x000000a908a97209 */ /* 0x000fe20007810000 */
[----:B------:R-:W-:Y:S01]  /*ca50*/  FFMA.FTZ R18, R171, -UR5, R18 ;  /* 0x80000005ab127c23 */ /* 0x000fe20008010012 */
[----:B------:R-:W-:Y:S01]  /*ca60*/  I2FP.F32.S32 R170, R170 ;  /* 0x000000aa00aa7245 */ /* 0x000fe20000201400 */
[C---:B------:R-:W-:Y:S01]  /*ca70*/  FFMA.FTZ R20, R134.reuse, -UR5, R20 ;  /* 0x8000000586147c23 */ /* 0x040fe20008010014 */
[----:B------:R-:W-:Y:S01]  /*ca80*/  I2FP.F32.S32 R3, R3 ;  /* 0x0000000300037245 */ /* 0x000fe20000201400 */
[----:B------:R-:W-:Y:S01]  /*ca90*/  FFMA.FTZ R26, R134, -UR5, R26 ;  /* 0x80000005861a7c23 */ /* 0x000fe2000801001a */
[----:B------:R-:W-:Y:S01]  /*caa0*/  FMNMX.FTZ R168, R6, R133, !PT ;  /* 0x0000008506a87209 */ /* 0x000fe20007810000 */
[----:B------:R-:W-:Y:S01]  /*cab0*/  VIADD R134, R132, 0xffffffd7 ;  /* 0xffffffd784867836 */ /* 0x000fe20000000000 */
[----:B------:R-:W-:Y:S01]  /*cac0*/  FMNMX.FTZ R169, R9, R169, !PT ;  /* 0x000000a909a97209 */ /* 0x000fe20007810000 */
[----:B------:R-:W-:Y:S01]  /*cad0*/  FFMA.FTZ R13, R170, -UR5, R13 ;  /* 0x80000005aa0d7c23 */ /* 0x000fe2000801000d */
[----:B------:R-:W-:Y:S01]  /*cae0*/  I2FP.F32.S32 R2, R2 ;  /* 0x0000000200027245 */ /* 0x000fe20000201400 */
[C---:B------:R-:W-:Y:S01]  /*caf0*/  FFMA.FTZ R21, R3.reuse, -UR5, R21 ;  /* 0x8000000503157c23 */ /* 0x040fe20008010015 */
[----:B------:R-:W-:Y:S01]  /*cb00*/  FFMA.FTZ R27, R3, -UR5, R27 ;  /* 0x80000005031b7c23 */ /* 0x000fe2000801001b */
[----:B------:R-:W-:Y:S01]  /*cb10*/  FMNMX.FTZ R168, R7, R168, !PT ;  /* 0x000000a807a87209 */ /* 0x000fe20007810000 */
[----:B------:R-:W-:Y:S01]  /*cb20*/  VIADD R3, R132, 0xffffffd0 ;  /* 0xffffffd084037836 */ /* 0x000fe20000000000 */
[----:B------:R-:W-:Y:S01]  /*cb30*/  FMNMX.FTZ R169, R12, R169, !PT ;  /* 0x000000a90ca97209 */ /* 0x000fe20007810000 */
[----:B------:R-:W-:Y:S01]  /*cb40*/  FFMA.FTZ R24, R2, -UR5, R24 ;  /* 0x8000000502187c23 */ /* 0x000fe20008010018 */
[----:B------:R-:W-:Y:S01]  /*cb50*/  ISETP.GE.AND P4, PT, R134, RZ, PT ;  /* 0x000000ff8600720c */ /* 0x000fe20003f86270 */
[----:B------:R-:W-:Y:S01]  /*cb60*/  FFMA.FTZ R30, R2, -UR5, R30 ;  /* 0x80000005021e7c23 */ /* 0x000fe2000801001e */
[C---:B------:R-:W-:Y:S01]  /*cb70*/  @!P0 IADD3 R135, -R132.reuse, 0x38, RZ ;  /* 0x0000003884878810 */ /* 0x040fe20007ffe1ff */
[----:B------:R-:W-:Y:S01]  /*cb80*/  VIADD R2, R132, 0xffffffcf ;  /* 0xffffffcf84027836 */ /* 0x000fe20000000000 */
[----:B------:R-:W-:Y:S01]  /*cb90*/  FMNMX.FTZ R168, R10, R168, !PT ;  /* 0x000000a80aa87209 */ /* 0x000fe20007810000 */
[----:B------:R-:W-:Y:S01]  /*cba0*/  FFMA.FTZ R19, R170, -UR5, R19 ;  /* 0x80000005aa137c23 */ /* 0x000fe20008010013 */
[----:B------:R-:W-:Y:S02]  /*cbb0*/  FMNMX.FTZ R169, R13, R169, !PT ;  /* 0x000000a90da97209 */ /* 0x000fe40007810000 */
[----:B------:R-:W-:Y:S02]  /*cbc0*/  ISETP.GE.AND P3, PT, R3, RZ, PT ;  /* 0x000000ff0300720c */ /* 0x000fe40003f66270 */
[----:B------:R-:W-:Y:S02]  /*cbd0*/  I2FP.F32.S32 R135, R135 ;  /* 0x0000008700877245 */ /* 0x000fe40000201400 */
[----:B------:R-:W-:Y:S02]  /*cbe0*/  FMNMX.FTZ R168, R11, R168, !PT ;  /* 0x000000a80ba87209 */ /* 0x000fe40007810000 */
[----:B------:R-:W-:Y:S01]  /*cbf0*/  FMNMX.FTZ R169, R16, R169, !PT ;  /* 0x000000a910a97209 */ /* 0x000fe20007810000 */
[----:B------:R-:W-:Y:S01]  /*cc00*/  FFMA.FTZ R32, R135, -UR5, R32 ;  /* 0x8000000587207c23 */ /* 0x000fe20008010020 */
[----:B------:R-:W-:Y:S01]  /*cc10*/  ISETP.GE.AND P2, PT, R2, RZ, PT ;  /* 0x000000ff0200720c */ /* 0x000fe20003f46270 */
[----:B------:R-:W-:Y:S01]  /*cc20*/  VIADD R135, R132, 0xffffffc7 ;  /* 0xffffffc784877836 */ /* 0x000fe20000000000 */
[----:B------:R-:W-:Y:S02]  /*cc30*/  FMNMX.FTZ R168, R14, R168, !PT ;  /* 0x000000a80ea87209 */ /* 0x000fe40007810000 */
[----:B------:R-:W-:Y:S02]  /*cc40*/  FMNMX.FTZ R169, R17, R169, !PT ;  /* 0x000000a911a97209 */ /* 0x000fe40007810000 */
[----:B------:R-:W-:Y:S02]  /*cc50*/  @!P4 IADD3 R134, -R132, 0x29, RZ ;  /* 0x000000298486c810 */ /* 0x000fe40007ffe1ff */
[----:B------:R-:W-:Y:S02]  /*cc60*/  FMNMX.FTZ R168, R15, R168, !PT ;  /* 0x000000a80fa87209 */ /* 0x000fe40007810000 */
[----:B------:R-:W-:Y:S02]  /*cc70*/  FMNMX.FTZ R169, R20, R169, !PT ;  /* 0x000000a914a97209 */ /* 0x000fe40007810000 */
[----:B------:R-:W-:Y:S02]  /*cc80*/  ISETP.GE.AND P0, PT, R135, RZ, PT ;  /* 0x000000ff8700720c */ /* 0x000fe40003f06270 */
[----:B------:R-:W-:Y:S02]  /*cc90*/  @!P3 IADD3 R3, -R132, 0x30, RZ ;  /* 0x000000308403b810 */ /* 0x000fe40007ffe1ff */
[----:B------:R-:W-:Y:S02]  /*cca0*/  I2FP.F32.S32 R134, R134 ;  /* 0x0000008600867245 */ /* 0x000fe40000201400 */
[----:B------:R-:W-:Y:S02]  /*ccb0*/  FMNMX.FTZ R168, R18, R168, !PT ;  /* 0x000000a812a87209 */ /* 0x000fe40007810000 */
[----:B------:R-:W-:Y:S01]  /*ccc0*/  FMNMX.FTZ R169, R21, R169, !PT ;  /* 0x000000a915a97209 */ /* 0x000fe20007810000 */
[----:B------:R-:W-:Y:S01]  /*ccd0*/  FFMA.FTZ R25, R134, -UR5, R25 ;  /* 0x8000000586197c23 */ /* 0x000fe20008010019 */
[----:B------:R-:W-:Y:S01]  /*cce0*/  @!P2 IADD3 R2, -R132, 0x31, RZ ;  /* 0x000000318402a810 */ /* 0x000fe20007ffe1ff */
        /* <DEDUP_REMOVED lines=10> */
[----:B------:R-:W-:Y:S01]  /*cd90*/  @!P0 IADD3 R135, -R132, 0x39, RZ ;  /* 0x0000003984878810 */ /* 0x000fe20007ffe1ff */
[----:B------:R-:W-:Y:S01]  /*cda0*/  FFMA.FTZ R35, R2, -UR5, R35 ;  /* 0x8000000502237c23 */ /* 0x000fe20008010023 */
        /* <DEDUP_REMOVED lines=10> */
[----:B------:R-:W-:Y:S03]  /*ce50*/  FMNMX.FTZ R3, R31, R134, !PT ;  /* 0x000000861f037209 */ /* 0x000fe60007810000 */
[----:B------:R-:W2:Y:S01]  /*ce60*/  SHFL.BFLY PT, R134, R132, 0x2, 0x1f ;  /* 0x0c401f0084867f89 */ /* 0x000ea200000e0000 */
[----:B------:R-:W-:Y:S04]  /*ce70*/  FMNMX.FTZ R2, R34, R3, !PT ;  /* 0x0000000322027209 */ /* 0x000fe80007810000 */
[----:B------:R-:W-:Y:S05]  /*ce80*/  FMNMX.FTZ R2, R35, R2, !PT ;  /* 0x0000000223027209 */ /* 0x000fea0007810000 */
[----:B------:R-:W5:Y:S01]  /*ce90*/  SHFL.BFLY PT, R3, R2, 0x2, 0x1f ;  /* 0x0c401f0002037f89 */ /* 0x000f6200000e0000 */
[----:B--2---:R-:W-:Y:S07]  /*cea0*/  FMNMX.FTZ R132, R132, R134, !PT ;  /* 0x0000008684847209 */ /* 0x004fee0007810000 */
[----:B------:R-:W2:Y:S01]  /*ceb0*/  SHFL.BFLY PT, R134, R132, 0x1, 0x1f ;  /* 0x0c201f0084867f89 */ /* 0x000ea200000e0000 */
[----:B-----5:R-:W-:Y:S07]  /*cec0*/  FMNMX.FTZ R2, R2, R3, !PT ;  /* 0x0000000302027209 */ /* 0x020fee0007810000 */
[----:B------:R-:W5:Y:S01]  /*ced0*/  SHFL.BFLY PT, R3, R2, 0x1, 0x1f ;  /* 0x0c201f0002037f89 */ /* 0x000f6200000e0000 */
[----:B--2---:R-:W-:Y:S04]  /*cee0*/  FMNMX.FTZ R132, R132, R134, !PT ;  /* 0x0000008684847209 */ /* 0x004fe80007810000 */
[C---:B------:R-:W-:Y:S01]  /*cef0*/  FSETP.NEU.FTZ.AND P0, PT, R132.reuse, -INF , PT ;  /* 0xff8000008400780b */ /* 0x040fe20003f1d000 */
[C---:B------:R-:W-:Y:S01]  /*cf00*/  FMUL.FTZ R134, R132.reuse, UR4 ;  /* 0x0000000484867c20 */ /* 0x040fe20008410000 */
[----:B------:R-:W-:Y:S04]  /*cf10*/  FADD.FTZ R0, -R132, R0 ;  /* 0x0000000084007221 */ /* 0x000fe80000010100 */
[----:B------:R-:W-:Y:S02]  /*cf20*/  FSEL R134, R134, RZ, P0 ;  /* 0x000000ff86867208 */ /* 0x000fe40000000000 */
[----:B-----5:R-:W-:Y:S01]  /*cf30*/  FMNMX.FTZ R3, R2, R3, !PT ;  /* 0x0000000302037209 */ /* 0x020fe20007810000 */
[----:B------:R-:W-:Y:S02]  /*cf40*/  FMUL.FTZ R2, R0, UR4 ;  /* 0x0000000400027c20 */ /* 0x000fe40008410000 */
[--C-:B------:R-:W-:Y:S01]  /*cf50*/  FFMA.FTZ R178, R12, UR4, -R134.reuse ;  /* 0x000000040cb27c23 */ /* 0x100fe20008010886 */
[--C-:B------:R-:W-:Y:S01]  /*cf60*/  FFMA.FTZ R179, R13, UR4, -R134.reuse ;  /* 0x000000040db37c23 */ /* 0x100fe20008010886 */
[--C-:B------:R-:W-:Y:S01]  /*cf70*/  FFMA.FTZ R175, R9, UR4, -R134.reuse ;  /* 0x0000000409af7c23 */ /* 0x100fe20008010886 */
[----:B------:R-:W2:Y:S01]  /*cf80*/  LDL.64 R12, [R1+0x78] ;  /* 0x00007800010c7983 */ /* 0x000ea20000100a00 */
[--C-:B------:R-:W-:Y:S01]  /*cf90*/  FFMA.FTZ R135, R4, UR4, -R134.reuse ;  /* 0x0000000404877c23 */ /* 0x100fe20008010886 */
[C---:B------:R-:W-:Y:S01]  /*cfa0*/  FMUL.FTZ R4, R3.reuse, UR4 ;  /* 0x0000000403047c20 */ /* 0x040fe20008410000 */
[C---:B------:R-:W-:Y:S01]  /*cfb0*/  FSETP.NEU.FTZ.AND P0, PT, R3.reuse, -INF , PT ;  /* 0xff8000000300780b */ /* 0x040fe20003f1d000 */
[----:B------:R-:W5:Y:S01]  /*cfc0*/  MUFU.EX2 R2, R2 ;  /* 0x0000000200027308 */ /* 0x000f620000000800 */
[----:B------:R-:W-:Y:S01]  /*cfd0*/  FADD.FTZ R0, -R3, R133 ;  /* 0x0000008503007221 */ /* 0x000fe20000010100 */
[--C-:B------:R-:W-:Y:S01]  /*cfe0*/  FFMA.FTZ R174, R8, UR4, -R134.reuse ;  /* 0x0000000408ae7c23 */ /* 0x100fe20008010886 */
[----:B------:R-:W-:Y:S01]  /*cff0*/  FSEL R4, R4, RZ, P0 ;  /* 0x000000ff04047208 */ /* 0x000fe20000000000 */
[----:B------:R-:W-:Y:S01]  /*d000*/  FFMA.FTZ R170, R5, UR4, -R134 ;  /* 0x0000000405aa7c23 */ /* 0x000fe20008010886 */
[----:B------:R-:W-:Y:S01]  /*d010*/  LOP3.LUT R8, R245, UR10, R246, 0x96, !PT ;  /* 0x0000000af5087c12 */ /* 0x000fe2000f8e96f6 */
[----:B------:R-:W-:Y:S01]  /*d020*/  FMUL.FTZ R0, R0, UR4 ;  /* 0x0000000400007c20 */ /* 0x000fe20008410000 */
[----:B------:R-:W-:Y:S01]  /*d030*/  LOP3.LUT R5, R247, UR14, RZ, 0x3c, !PT ;  /* 0x0000000ef7057c12 */ /* 0x000fe2000f8e3cff */
[--C-:B------:R-:W-:Y:S02]  /*d040*/  FFMA.FTZ R6, R6, UR4, -R4.reuse ;  /* 0x0000000406067c23 */ /* 0x100fe40008010804 */
[----:B------:R-:W-:Y:S01]  /*d050*/  MUFU.EX2 R133, R135 ;  /* 0x0000008700857308 */ /* 0x000fe20000000800 */
[----:B------:R-:W-:Y:S01]  /*d060*/  IMAD.WIDE.U32 R230, R8, -0x326172a9, RZ ;  /* 0xcd9e8d5708e67825 */ /* 0x000fe200078e00ff */
[----:B------:R-:W-:Y:S03]  /*d070*/  UIADD3 UR10, UR36, 0x3c6ef372, URZ ;  /* 0x3c6ef372240a7890 */ /* 0x000fe6000fffe03f */
[----:B------:R-:W-:Y:S01]  /*d080*/  FFMA.FTZ R7, R7, UR4, -R4 ;  /* 0x0000000407077c23 */ /* 0x000fe20008010804 */
[----:B------:R-:W-:Y:S04]  /*d090*/  IMAD.WIDE.U32 R8, R5, -0x326172a9, RZ ;  /* 0xcd9e8d5705087825 */ /* 0x000fe800078e00ff */
[--C-:B------:R-:W-:Y:S01]  /*d0a0*/  FFMA.FTZ R182, R16, UR4, -R134.reuse ;  /* 0x0000000410b67c23 */ /* 0x100fe20008010886 */
[----:B------:R-:W-:Y:S01]  /*d0b0*/  UIADD3 UR14, UR37, 0x646e171e, URZ ;  /* 0x646e171e250e7890 */ /* 0x000fe2000fffe03f */
[----:B------:R1:W-:Y:S01]  /*d0c0*/  MUFU.EX2 R171, R6 ;  /* 0x0000000600ab7308 */ /* 0x0003e20000000800 */
        /* <DEDUP_REMOVED lines=9> */
[----:B------:R-:W-:Y:S01]  /*d160*/  FFMA.FTZ R229, R33, UR4, -R134 ;  /* 0x0000000421e57c23 */ /* 0x000fe20008010886 */
[C---:B-----5:R-:W-:Y:S01]  /*d170*/  FMUL.FTZ R32, R2.reuse, R136 ;  /* 0x0000008802207220 */ /* 0x060fe20000410000 */
[C---:B------:R-:W-:Y:S01]  /*d180*/  FMUL.FTZ R24, R2.reuse, R144 ;  /* 0x0000009002187220 */ /* 0x040fe20000410000 */
[----:B------:R-:W-:Y:S01]  /*d190*/  FMUL.FTZ R25, R2, R145 ;  /* 0x0000009102197220 */ /* 0x000fe20000410000 */
[--C-:B------:R-:W-:Y:S01]  /*d1a0*/  FFMA.FTZ R168, R34, UR4, -R4.reuse ;  /* 0x0000000422a87c23 */ /* 0x100fe20008010804 */
[----:B------:R-:W-:Y:S03]  /*d1b0*/  FFMA.FTZ R177, R14, UR4, -R4 ;  /* 0x000000040eb17c23 */ /* 0x000fe60008010804 */
[----:B------:R5:W4:Y:S01]  /*d1c0*/  MUFU.EX2 R136, R7 ;  /* 0x0000000700887308 */ /* 0x000b220000000800 */
[----:B-1----:R-:W-:Y:S01]  /*d1d0*/  LOP3.LUT R6, R231, UR10, R8, 0x96, !PT ;  /* 0x0000000ae7067c12 */ /* 0x002fe2000f8e9608 */
[----:B------:R-:W-:Y:S01]  /*d1e0*/  FMUL.FTZ R8, R2, R160 ;  /* 0x000000a002087220 */ /* 0x000fe20000410000 */
[--C-:B------:R-:W-:Y:S01]  /*d1f0*/  FFMA.FTZ R176, R15, UR4, -R4.reuse ;  /* 0x000000040fb07c23 */ /* 0x100fe20008010804 */
[----:B------:R1:W2:Y:S01]  /*d200*/  LDL.S16 R160, [R1+0x70] ;  /* 0x0000700001a07983 */ /* 0x0002a20000100600 */
[--C-:B------:R-:W-:Y:S01]  /*d210*/  FFMA.FTZ R180, R18, UR4, -R4.reuse ;  /* 0x0000000412b47c23 */ /* 0x100fe20008010804 */
[----:B------:R-:W-:Y:S04]  /*d220*/  IMAD.WIDE.U32 R144, R6, -0x2daee0ad, RZ ;  /* 0xd2511f5306907825 */ /* 0x000fe800078e00ff */
[--C-:B------:R-:W-:Y:S01]  /*d230*/  FFMA.FTZ R181, R19, UR4, -R4.reuse ;  /* 0x0000000413b57c23 */ /* 0x100fe20008010804 */
[----:B------:R-:W1:Y:S01]  /*d240*/  MUFU.EX2 R170, R170 ;  /* 0x000000aa00aa7308 */ /* 0x000e620000000800 */
[----:B---3--:R-:W-:Y:S01]  /*d250*/  FMUL.FTZ R34, R0, R138 ;  /* 0x0000008a00227220 */ /* 0x008fe20000410000 */
        /* <DEDUP_REMOVED lines=9> */
[C---:B------:R-:W-:Y:S01]  /*d2f0*/  FMUL.FTZ R10, R0.reuse, R162 ;  /* 0x000000a2000a7220 */ /* 0x040fe20000410000 */
[----:B------:R-:W-:Y:S01]  /*d300*/  FMUL.FTZ R22, R0, R150 ;  /* 0x0000009600167220 */ /* 0x000fe20000410000 */
[----:B------:R-:W-:Y:S01]  /*d310*/  FMUL.FTZ R33, R2, R137 ;  /* 0x0000008902217220 */ /* 0x000fe20000410000 */
[C---:B------:R-:W-:Y:S01]  /*d320*/  FMUL.FTZ R6, R0.reuse, R166 ;  /* 0x000000a600067220 */ /* 0x040fe20000410000 */
[C---:B-----5:R-:W-:Y:S01]  /*d330*/  FMUL.FTZ R7, R0.reuse, R167 ;  /* 0x000000a700077220 */ /* 0x060fe20000410000 */
        /* <DEDUP_REMOVED lines=59> */
[----:B------:R-:W-:Y:S01]  /*d6f0*/  FFMA.FTZ R0, R0, R251, R171 ;  /* 0x000000fb00007223 */ /* 0x000fe200000100ab */
        /* <DEDUP_REMOVED lines=57> */
[----:B----4-:R-:W-:Y:S01]  /*da90*/  FADD.FTZ R146, R136, R0 ;  /* 0x0000000088927221 */ /* 0x010fe20000010000 */
[----:B------:R-:W3:Y:S01]  /*daa0*/  MUFU.EX2 R140, R174 ;  /* 0x000000ae008c7308 */ /* 0x000ee20000000800 */
[C---:B-1----:R-:W-:Y:S01]  /*dab0*/  F2FP.BF16.F32.PACK_AB R133, R170.reuse, R133 ;  /* 0x00000085aa85723e */ /* 0x042fe200000010ff */
[----:B------:R-:W-:Y:S08]  /*dac0*/  FADD.FTZ R141, R170, R141 ;  /* 0x0000008daa8d7221 */ /* 0x000ff00000010000 */
[----:B------:R-:W-:Y:S01]  /*dad0*/  MUFU.EX2 R0, R173 ;  /* 0x000000ad00007308 */ /* 0x000fe20000000800 */
[--C-:B--2---:R-:W-:Y:S01]  /*dae0*/  LOP3.LUT R134, R9, UR11, R12.reuse, 0x96, !PT ;  /* 0x0000000b09867c12 */ /* 0x104fe2000f8e960c */
[----:B------:R-:W-:Y:S02]  /*daf0*/  IMAD.MOV.U32 R165, RZ, RZ, R13 ;  /* 0x000000ffffa57224 */ /* 0x000fe400078e000d */
[C---:B------:R-:W-:Y:S01]  /*db00*/  FMUL.FTZ R9, R2.reuse, R161 ;  /* 0x000000a102097220 */ /* 0x040fe20000410000 */
[----:B------:R-:W-:Y:S02]  /*db10*/  IMAD.MOV.U32 R164, RZ, RZ, R12 ;  /* 0x000000ffffa47224 */ /* 0x000fe400078e000c */
[----:B------:R-:W-:Y:S01]  /*db20*/  FMUL.FTZ R12, R2, R156 ;  /* 0x0000009c020c7220 */ /* 0x000fe20000410000 */
[----:B------:R-:W-:Y:S04]  /*db30*/  IMAD.WIDE.U32 R134, R134, -0x2daee0ad, RZ ;  /* 0xd2511f5386867825 */ /* 0x000fe800078e00ff */
[----:B------:R-:W-:Y:S01]  /*db40*/  FMUL.FTZ R13, R2, R157 ;  /* 0x0000009d020d7220 */ /* 0x000fe20000410000 */
[----:B------:R-:W-:Y:S01]  /*db50*/  F2FP.BF16.F32.PACK_AB R2, R136, R171 ;  /* 0x000000ab8802723e */ /* 0x000fe200000010ff */
[----:B------:R-:W-:Y:S01]  /*db60*/  IMAD.MOV.U32 R161, RZ, RZ, R165 ;  /* 0x000000ffffa17224 */ /* 0x000fe200078e00a5 */
[----:B------:R-:W-:Y:S02]  /*db70*/  LOP3.LUT R135, R135, UR27, R244, 0x96, !PT ;  /* 0x0000001b87877c12 */ /* 0x000fe4000f8e96f4 */
[----:B------:R-:W-:Y:S01]  /*db80*/  LOP3.LUT R138, R145, UR25, R134, 0x96, !PT ;  /* 0x00000019918a7c12 */ /* 0x000fe2000f8e9686 */
[----:B------:R-:W-:Y:S02]  /*db90*/  IMAD.MOV.U32 R167, RZ, RZ, R161 ;  /* 0x000000ffffa77224 */ /* 0x000fe400078e00a1 */
[----:B------:R-:W-:Y:S04]  /*dba0*/  IMAD.WIDE.U32 R134, R135, -0x326172a9, RZ ;  /* 0xcd9e8d5787867825 */ /* 0x000fe800078e00ff */
[----:B------:R-:W-:Y:S01]  /*dbb0*/  IMAD.WIDE.U32 R138, R138, -0x326172a9, RZ ;  /* 0xcd9e8d578a8a7825 */ /* 0x000fe200078e00ff */
[----:B------:R-:W-:Y:S02]  /*dbc0*/  LOP3.LUT R137, R135, UR26, R230, 0x96, !PT ;  /* 0x0000001a87897c12 */ /* 0x000fe4000f8e96e6 */
[----:B------:R-:W1:Y:S03]  /*dbd0*/  MUFU.EX2 R135, R175 ;  /* 0x000000af00877308 */ /* 0x000e660000000800 */
[----:B------:R-:W-:Y:S05]  /*dbe0*/  IMAD.WIDE.U32 R136, R137, -0x2daee0ad, RZ ;  /* 0xd2511f5389887825 */ /* 0x000fea00078e00ff */
[----:B------:R-:W-:Y:S02]  /*dbf0*/  LOP3.LUT R137, R137, UR23, R144, 0x96, !PT ;  /* 0x0000001789897c12 */ /* 0x000fe4000f8e9690 */
[----:B------:R-:W-:Y:S02]  /*dc00*/  LOP3.LUT R144, R139, UR24, R134, 0x96, !PT ;  /* 0x000000188b907c12 */ /* 0x000fe4000f8e9686 */
[----:B------:R-:W2:Y:S03]  /*dc10*/  MUFU.EX2 R134, R172 ;  /* 0x000000ac00867308 */ /* 0x000ea60000000800 */
[----:B------:R-:W-:Y:S05]  /*dc20*/  IMAD.WIDE.U32 R144, R144, -0x2daee0ad, RZ ;  /* 0xd2511f5390907825 */ /* 0x000fea00078e00ff */
[----:B------:R-:W-:Y:S01]  /*dc30*/  LOP3.LUT R142, R145, UR21, R136, 0x96, !PT ;  /* 0x00000015918e7c12 */ /* 0x000fe2000f8e9688 */
[----:B------:R-:W-:Y:S04]  /*dc40*/  IMAD.WIDE.U32 R136, R137, -0x326172a9, RZ ;  /* 0xcd9e8d5789887825 */ /* 0x000fe800078e00ff */
[----:B------:R-:W-:Y:S01]  /*dc50*/  IMAD.WIDE.U32 R142, R142, -0x326172a9, RZ ;  /* 0xcd9e8d578e8e7825 */ /* 0x000fe200078e00ff */
[----:B------:R-:W-:Y:S03]  /*dc60*/  LOP3.LUT R154, R137, UR22, R138, 0x96, !PT ;  /* 0x00000016899a7c12 */ /* 0x000fe6000f8e968a */
[----:B---3--:R-:W-:Y:S01]  /*dc70*/  FADD.FTZ R137, R140, R141 ;  /* 0x0000008d8c897221 */ /* 0x008fe20000010000 */
[C---:B-1----:R-:W-:Y:S01]  /*dc80*/  F2FP.BF16.F32.PACK_AB R141, R135.reuse, R140 ;  /* 0x0000008c878d723e */ /* 0x042fe200000010ff */
[----:B------:R-:W1:Y:S01]  /*dc90*/  MUFU.EX2 R138, R178 ;  /* 0x000000b2008a7308 */ /* 0x000e620000000800 */
[----:B--2---:R-:W-:Y:S01]  /*dca0*/  F2FP.BF16.F32.PACK_AB R147, R0, R134 ;  /* 0x000000860093723e */ /* 0x004fe200000010ff */
[----:B------:R-:W-:Y:S01]  /*dcb0*/  FADD.FTZ R139, R135, R137 ;  /* 0x00000089878b7221 */ /* 0x000fe20000010000 */
[----:B------:R-:W-:Y:S01]  /*dcc0*/  FADD.FTZ R137, R134, R146 ;  /* 0x0000009286897221 */ /* 0x000fe20000010000 */
[----:B------:R-:W-:Y:S01]  /*dcd0*/  LOP3.LUT R135, R143, UR20, R136, 0x96, !PT ;  /* 0x000000148f877c12 */ /* 0x000fe2000f8e9688 */
[----:B------:R-:W-:Y:S01]  /*dce0*/  IMAD.WIDE.U32 R154, R154, -0x2daee0ad, RZ ;  /* 0xd2511f539a9a7825 */ /* 0x000fe200078e00ff */
[----:B------:R-:W-:Y:S03]  /*dcf0*/  PRMT R134, R133, 0x7632, R134 ;  /* 0x0000763285867816 */ /* 0x000fe60000000086 */
[----:B------:R-:W-:Y:S01]  /*dd00*/  FADD.FTZ R140, R0, R137 ;  /* 0x00000089008c7221 */ /* 0x000fe20000010000 */
[----:B------:R-:W-:Y:S01]  /*dd10*/  LOP3.LUT R0, R135, 0xff, RZ, 0xc0, !PT ;  /* 0x000000ff87007812 */ /* 0x000fe200078ec0ff */
[----:B------:R-:W2:Y:S03]  /*dd20*/  MUFU.EX2 R137, R179 ;  /* 0x000000b300897308 */ /* 0x000ea60000000800 */
[----:B------:R-:W-:Y:S01]  /*dd30*/  ISETP.LE.U32.AND P0, PT, R0, UR16, PT ;  /* 0x0000001000007c0c */ /* 0x000fe2000bf03070 */
[----:B-1----:R-:W-:Y:S11]  /*dd40*/  FADD.FTZ R139, R138, R139 ;  /* 0x0000008b8a8b7221 */ /* 0x002ff60000010000 */
[----:B------:R-:W-:Y:S01]  /*dd50*/  @!UPT UIADD3 URZ, URZ, URZ, URZ ;  /* 0x0000003f3f3ff290 */ /* 0x000fe2000fffe03f */
[----:B------:R-:W-:Y:S01]  /*dd60*/  @!P0 HFMA2.BF16_V2 R217, -RZ.H0_H0, RZ.H0_H0, -R133.H0_H0 ;  /* 0x200000ffffd98231 */ /* 0x000fe20000340985 */
[C---:B--2---:R-:W-:Y:S01]  /*dd70*/  F2FP.BF16.F32.PACK_AB R0, R137.reuse, R138 ;  /* 0x0000008a8900723e */ /* 0x044fe200000010ff */
[----:B------:R-:W-:Y:S01]  /*dd80*/  FADD.FTZ R146, R137, R139 ;  /* 0x0000008b89927221 */ /* 0x000fe20000010000 */
[----:B------:R-:W1:Y:S01]  /*dd90*/  MUFU.EX2 R138, R177 ;  /* 0x000000b1008a7308 */ /* 0x000e620000000800 */
[----:B------:R-:W-:Y:S01]  /*dda0*/  PRMT R137, R133, 0x5410, R134 ;  /* 0x0000541085897816 */ /* 0x000fe20000000086 */
[----:B------:R-:W-:Y:S01]  /*ddb0*/  @!P0 STL.S16 [R1+0x6c], R217 ;  /* 0x00006cd901008387 */ /* 0x000fe20000100600 */
[----:B------:R-:W-:Y:S03]  /*ddc0*/  PRMT R145, R217, 0x7610, R145 ;  /* 0x00007610d9917816 */ /* 0x000fe60000000091 */
[----:B------:R2:W3:Y:S01]  /*ddd0*/  LDL.S16 R150, [R1+0x64] ;  /* 0x0000640001967983 */ /* 0x0004e20000100600 */
[----:B------:R-:W-:Y:S03]  /*dde0*/  @!P0 PRMT R133, R145, 0x5410, RZ ;  /* 0x0000541091858816 */ /* 0x000fe600000000ff */
[----:B------:R2:W4:Y:S04]  /*ddf0*/  LDL.S16 R149, [R1+0x60] ;  /* 0x0000600001957983 */ /* 0x0005280000100600 */
[----:B------:R5:W-:Y:S02]  /*de00*/  STG.E.U16 desc[UR30][R214.64], R133 ;  /* 0x00000085d6007986 */ /* 0x000be4000c10151e */
[----:B-----5:R-:W-:Y:S04]  /*de10*/  LOP3.LUT R133, R135, 0xffff, RZ, 0xc0, !PT ;  /* 0x0000ffff87857812 */ /* 0x020fe800078ec0ff */
[----:B------:R-:W-:Y:S04]  /*de20*/  SHF.R.U32.HI R133, RZ, 0x8, R133 ;  /* 0x00000008ff857819 */ /* 0x000fe80000011685 */
[----:B------:R-:W-:Y:S04]  /*de30*/  LOP3.LUT R133, R133, 0xffff, RZ, 0xc0, !PT ;  /* 0x0000ffff85857812 */ /* 0x000fe800078ec0ff */
[----:B------:R-:W-:Y:S02]  /*de40*/  ISETP.LE.U32.AND P4, PT, R133, UR16, PT ;  /* 0x0000001085007c0c */ /* 0x000fe4000bf83070 */
[--C-:B------:R-:W-:Y:S02]  /*de50*/  SHF.R.U32.HI R133, RZ, 0x10, R135.reuse ;  /* 0x00000010ff857819 */ /* 0x100fe40000011687 */
[----:B------:R-:W-:Y:S02]  /*de60*/  SHF.R.U32.HI R135, RZ, 0x18, R135 ;  /* 0x00000018ff877819 */ /* 0x000fe40000011687 */
[----:B------:R-:W-:Y:S02]  /*de70*/  LOP3.LUT R133, R133, 0xff, RZ, 0xc0, !PT ;  /* 0x000000ff85857812 */ /* 0x000fe400078ec0ff */
[----:B------:R-:W-:Y:S01]  /*de80*/  ISETP.LE.U32.AND P2, PT, R135, UR16, PT ;  /* 0x0000001087007c0c */ /* 0x000fe2000bf43070 */
[----:B-1----:R-:W-:Y:S01]  /*de90*/  FADD.FTZ R135, R138, R140 ;  /* 0x0000008c8a877221 */ /* 0x002fe20000010000 */
[----:B------:R-:W-:Y:S02]  /*dea0*/  ISETP.LE.U32.AND P3, PT, R133, UR16, PT ;  /* 0x0000001085007c0c */ /* 0x000fe4000bf63070 */
[----:B------:R-:W1:Y:S01]  /*deb0*/  MUFU.EX2 R133, R176 ;  /* 0x000000b000857308 */ /* 0x000e620000000800 */
[----:B------:R-:W-:Y:S05]  /*dec0*/  @!P4 HFMA2.BF16_V2 R216, -RZ.H0_H0, RZ.H0_H0, -R134.H0_H0 ;  /* 0x200000ffffd8c231 */ /* 0x000fea0000340986 */
[----:B------:R5:W-:Y:S01]  /*ded0*/  @!P4 STL.S16 [R1+0x68], R216 ;  /* 0x000068d80100c387 */ /* 0x000be20000100600 */
[----:B------:R-:W-:Y:S04]  /*dee0*/  PRMT R139, R216, 0x7610, R139 ;  /* 0x00007610d88b7816 */ /* 0x000fe8000000008b */
[----:B------:R-:W-:Y:S01]  /*def0*/  @!P4 PRMT R134, R139, 0x5410, RZ ;  /* 0x000054108b86c816 */ /* 0x000fe200000000ff */
[----:B------:R-:W-:Y:S04]  /*df00*/  @!P3 HFMA2.BF16_V2 R160, -RZ.H0_H0, RZ.H0_H0, -R2.H0_H0 ;  /* 0x200000ffffa0b231 */ /* 0x000fe80000340902 */
[----:B------:R2:W-:Y:S01]  /*df10*/  STG.E.U16 desc[UR30][R214.64+0x2], R134 ;  /* 0x00000286d6007986 */ /* 0x0005e2000c10151e */
[----:B------:R-:W-:Y:S01]  /*df20*/  PRMT R151, R160, 0x7610, R151 ;  /* 0x00007610a0977816 */ /* 0x000fe20000000097 */
[C---:B-1----:R-:W-:Y:S01]  /*df30*/  FADD.FTZ R145, R133.reuse, R135 ;  /* 0x0000008785917221 */ /* 0x042fe20000010000 */
[----:B------:R-:W-:Y:S01]  /*df40*/  F2FP.BF16.F32.PACK_AB R157, R133, R138 ;  /* 0x0000008a859d723e */ /* 0x000fe200000010ff */
[----:B------:R1:W-:Y:S01]  /*df50*/  @!P3 STL.S16 [R1+0x70], R160 ;  /* 0x000070a00100b387 */ /* 0x0003e20000100600 */
[----:B------:R-:W-:Y:S03]  /*df60*/  PRMT R133, R141, 0x7610, R133 ;  /* 0x000076108d857816 */ /* 0x000fe60000000085 */
[----:B------:R3:W4:Y:S01]  /*df70*/  LDL.S16 R139, [R1+0x54] ;  /* 0x00005400018b7983 */ /* 0x0007220000100600 */
[----:B-----5:R-:W-:Y:S04]  /*df80*/  IADD3 R216, P0, R214, UR12, RZ ;  /* 0x0000000cd6d87c10 */ /* 0x020fe8000ff1e0ff */
[----:B------:R-:W-:Y:S02]  /*df90*/  IADD3.X R217, R215, UR13, RZ, P0, !PT ;  /* 0x0000000dd7d97c10 */ /* 0x000fe400087fe4ff */
[C---:B--2---:R-:W-:Y:S01]  /*dfa0*/  PRMT R134, R2.reuse, 0x7632, R134 ;  /* 0x0000763202867816 */ /* 0x044fe20000000086 */
[----:B-1----:R-:W-:Y:S03]  /*dfb0*/  IMAD.MOV.U32 R160, RZ, RZ, R164 ;  /* 0x000000ffffa07224 */ /* 0x002fe600078e00a4 */
[----:B------:R-:W-:Y:S01]  /*dfc0*/  PRMT R138, R2, 0x5410, R134 ;  /* 0x00005410028a7816 */ /* 0x000fe20000000086 */
[----:B------:R-:W-:Y:S01]  /*dfd0*/  IMAD.U32 R164, RZ, RZ, UR16 ;  /* 0x00000010ffa47e24 */ /* 0x000fe2000f8e00ff */
[----:B------:R-:W-:Y:S01]  /*dfe0*/  @!P3 PRMT R2, R151, 0x5410, RZ ;  /* 0x000054109702b816 */ /* 0x000fe200000000ff */
[----:B------:R-:W-:Y:S01]  /*dff0*/  IMAD.MOV.U32 R166, RZ, RZ, R160 ;  /* 0x000000ffffa67224 */ /* 0x000fe200078e00a0 */
[----:B------:R1:W2:Y:S04]  /*e000*/  LDL.S16 R151, [R1+0x44] ;  /* 0x0000440001977983 */ /* 0x0002a80000100600 */
[----:B------:R5:W-:Y:S02]  /*e010*/  STG.E.U16 desc[UR30][R216.64], R2 ;  /* 0x00000002d8007986 */ /* 0x000be4000c10151e */
[----:B-----5:R-:W-:Y:S04]  /*e020*/  LOP3.LUT R2, R142, 0xff, RZ, 0xc0, !PT ;  /* 0x000000ff8e027812 */ /* 0x020fe800078ec0ff */
[----:B------:R-:W-:Y:S02]  /*e030*/  ISETP.LE.U32.AND P0, PT, R2, UR16, PT ;  /* 0x0000001002007c0c */ /* 0x000fe4000bf03070 */
[----:B------:R-:W-:Y:S04]  /*e040*/  PRMT R2, R141, 0x7632, R2 ;  /* 0x000076328d027816 */ /* 0x000fe80000000002 */
[----:B------:R-:W-:Y:S01]  /*e050*/  PRMT R141, R133, 0x5410, R2 ;  /* 0x00005410858d7816 */ /* 0x000fe20000000002 */
[----:B---3--:R-:W-:Y:S06]  /*e060*/  @!P2 HFMA2.BF16_V2 R150, -RZ.H0_H0, RZ.H0_H0, -R134.H0_H0 ;  /* 0x200000ffff96a231 */ /* 0x008fec0000340986 */
[----:B----4-:R-:W-:Y:S01]  /*e070*/  @!P0 HFMA2.BF16_V2 R149, -RZ.H0_H0, RZ.H0_H0, -R133.H0_H0 ;  /* 0x200000ffff958231 */ /* 0x010fe20000340985 */
[----:B------:R3:W-:Y:S01]  /*e080*/  @!P2 STL.S16 [R1+0x64], R150 ;  /* 0x000064960100a387 */ /* 0x0007e20000100600 */
[----:B------:R-:W-:Y:S03]  /*e090*/  PRMT R140, R150, 0x7610, R140 ;  /* 0x00007610968c7816 */ /* 0x000fe6000000008c */
[----:B------:R4:W-:Y:S01]  /*e0a0*/  @!P0 STL.S16 [R1+0x60], R149 ;  /* 0x0000609501008387 */ /* 0x0009e20000100600 */
[----:B------:R-:W-:Y:S02]  /*e0b0*/  PRMT R135, R149, 0x7610, R135 ;  /* 0x0000761095877816 */ /* 0x000fe40000000087 */
[----:B------:R-:W-:Y:S02]  /*e0c0*/  @!P2 PRMT R134, R140, 0x5410, RZ ;  /* 0x000054108c86a816 */ /* 0x000fe400000000ff */
[----:B------:R-:W-:Y:S01]  /*e0d0*/  @!P0 PRMT R133, R135, 0x5410, RZ ;  /* 0x0000541087858816 */ /* 0x000fe200000000ff */
[----:B------:R-:W-:Y:S02]  /*e0e0*/  MUFU.EX2 R140, R183 ;  /* 0x000000b7008c7308 */ /* 0x000fe40000000800 */
[----:B------:R5:W-:Y:S04]  /*e0f0*/  STG.E.U16 desc[UR30][R216.64+0x2], R134 ;  /* 0x00000286d8007986 */ /* 0x000be8000c10151e */
[----:B------:R1:W-:Y:S04]  /*e100*/  STG.E.U16 desc[UR30][R214.64+0x10], R133 ;  /* 0x00001085d6007986 */ /* 0x0003e8000c10151e */
[----:B------:R-:W5:Y:S01]  /*e110*/  MUFU.EX2 R135, R180 ;  /* 0x000000b400877308 */ /* 0x000f620000000800 */
[----:B---3--:R3:W3:Y:S04]  /*e120*/  LDL.S16 R150, [R1+0x5c] ;  /* 0x00005c0001967983 */ /* 0x0086e80000100600 */
[----:B----4-:R4:W4:Y:S01]  /*e130*/  LDL.S16 R149, [R1+0x40] ;  /* 0x0000400001957983 */ /* 0x0109220000100600 */
[----:B-----5:R-:W-:Y:S04]  /*e140*/  FADD.FTZ R145, R135, R145 ;  /* 0x0000009187917221 */ /* 0x020fe80000010000 */
[----:B------:R-:W5:Y:S01]  /*e150*/  MUFU.EX2 R134, R182 ;  /* 0x000000b600867308 */ /* 0x000f620000000800 */
[----:B-1----:R-:W-:Y:S04]  /*e160*/  LOP3.LUT R133, R142, 0xffff, RZ, 0xc0, !PT ;  /* 0x0000ffff8e857812 */ /* 0x002fe800078ec0ff */
[----:B------:R-:W-:Y:S04]  /*e170*/  SHF.R.U32.HI R133, RZ, 0x8, R133 ;  /* 0x00000008ff857819 */ /* 0x000fe80000011685 */
[----:B------:R-:W-:Y:S04]  /*e180*/  LOP3.LUT R133, R133, 0xffff, RZ, 0xc0, !PT ;  /* 0x0000ffff85857812 */ /* 0x000fe800078ec0ff */
[----:B------:R-:W-:Y:S01]  /*e190*/  ISETP.LE.U32.AND P2, PT, R133, UR16, PT ;  /* 0x0000001085007c0c */ /* 0x000fe2000bf43070 */
[----:B-----5:R-:W-:Y:S01]  /*e1a0*/  FADD.FTZ R146, R134, R146 ;  /* 0x0000009286927221 */ /* 0x020fe20000010000 */
[--C-:B------:R-:W-:Y:S02]  /*e1b0*/  SHF.R.U32.HI R133, RZ, 0x10, R142.reuse ;  /* 0x00000010ff857819 */ /* 0x100fe4000001168e */
[----:B------:R-:W-:Y:S02]  /*e1c0*/  F2FP.BF16.F32.PACK_AB R134, R140, R134 ;  /* 0x000000868c86723e */ /* 0x000fe400000010ff */
[----:B------:R-:W-:Y:S04]  /*e1d0*/  LOP3.LUT R133, R133, 0xff, RZ, 0xc0, !PT ;  /* 0x000000ff85857812 */ /* 0x000fe800078ec0ff */
[----:B------:R-:W-:Y:S02]  /*e1e0*/  ISETP.LE.U32.AND P0, PT, R133, UR16, PT ;  /* 0x0000001085007c0c */ /* 0x000fe4000bf03070 */
[----:B------:R-:W-:Y:S01]  /*e1f0*/  SHF.R.U32.HI R133, RZ, 0x18, R142 ;  /* 0x00000018ff857819 */ /* 0x000fe2000001168e */
[----:B------:R-:W-:Y:S05]  /*e200*/  @!P2 HFMA2.BF16_V2 R139, -RZ.H0_H0, RZ.H0_H0, -R2.H0_H0 ;  /* 0x200000ffff8ba231 */ /* 0x000fea0000340902 */
[----:B------:R1:W-:Y:S01]  /*e210*/  @!P2 STL.S16 [R1+0x54], R139 ;  /* 0x0000548b0100a387 */ /* 0x0003e20000100600 */
[----:B------:R-:W-:Y:S04]  /*e220*/  PRMT R152, R139, 0x7610, R152 ;  /* 0x000076108b987816 */ /* 0x000fe80000000098 */
[----:B------:R-:W-:Y:S01]  /*e230*/  @!P2 PRMT R2, R152, 0x5410, RZ ;  /* 0x000054109802a816 */ /* 0x000fe200000000ff */
[----:B------:R-:W-:Y:S01]  /*e240*/  FADD.FTZ R152, R140, R146 ;  /* 0x000000928c987221 */ /* 0x000fe20000010000 */
[----:B------:R-:W-:Y:S02]  /*e250*/  ISETP.LE.U32.AND P2, PT, R133, UR16, PT ;  /* 0x0000001085007c0c */ /* 0x000fe4000bf43070 */
[----:B------:R-:W-:Y:S01]  /*e260*/  PRMT R133, R147, 0x7632, R133 ;  /* 0x0000763293857816 */ /* 0x000fe20000000085 */
[----:B------:R5:W-:Y:S01]  /*e270*/  STG.E.U16 desc[UR30][R214.64+0x12], R2 ;  /* 0x00001202d6007986 */ /* 0x000be2000c10151e */
[----:B------:R-:W-:Y:S01]  /*e280*/  LOP3.LUT R146, R155, UR14, R144, 0x96, !PT ;  /* 0x0000000e9b927c12 */ /* 0x000fe2000f8e9690 */
[----:B-1----:R1:W2:Y:S01]  /*e290*/  MUFU.EX2 R139, R181 ;  /* 0x000000b5008b7308 */ /* 0x0022a20000000800 */
[----:B-----5:R-:W-:Y:S04]  /*e2a0*/  PRMT R2, R147, 0x7610, R2 ;  /* 0x0000761093027816 */ /* 0x020fe80000000002 */
[----:B------:R-:W-:Y:S01]  /*e2b0*/  PRMT R140, R2, 0x5410, R133 ;  /* 0x00005410028c7816 */ /* 0x000fe20000000085 */
[----:B-1----:R-:W-:Y:S01]  /*e2c0*/  LDSM.16.MT88.4 R180, [R189+0x13800] ;  /* 0x01380000bdb4783b */ /* 0x002fe20000004200 */
[----:B--2---:R-:W-:Y:S01]  /*e2d0*/  @!P0 HFMA2.BF16_V2 R151, -RZ.H0_H0, RZ.H0_H0, -R2.H0_H0 ;  /* 0x200000ffff978231 */ /* 0x004fe20000340902 */
[C---:B------:R-:W-:Y:S01]  /*e2e0*/  F2FP.BF16.F32.PACK_AB R135, R139.reuse, R135 ;  /* 0x000000878b87723e */ /* 0x040fe200000010ff */
[----:B------:R-:W-:Y:S03]  /*e2f0*/  FADD.FTZ R156, R139, R145 ;  /* 0x000000918b9c7221 */ /* 0x000fe60000010000 */
[----:B------:R-:W-:Y:S02]  /*e300*/  PRMT R147, R151, 0x7610, R147 ;  /* 0x0000761097937816 */ /* 0x000fe40000000093 */
[----:B------:R-:W-:Y:S02]  /*e310*/  @!P0 STL.S16 [R1+0x44], R151 ;  /* 0x0000449701008387 */ /* 0x000fe40000100600 */
[----:B------:R-:W-:Y:S02]  /*e320*/  @!P0 PRMT R2, R147, 0x5410, RZ ;  /* 0x0000541093028816 */ /* 0x000fe400000000ff */
[--C-:B------:R-:W-:Y:S02]  /*e330*/  LOP3.LUT R147, R155, UR14, R144.reuse, 0x96, !PT ;  /* 0x0000000e9b937c12 */ /* 0x100fe4000f8e9690 */
[C---:B------:R-:W-:Y:S01]  /*e340*/  PRMT R144, R0.reuse, 0x7632, R144 ;  /* 0x0000763200907816 */ /* 0x040fe20000000090 */
[----:B------:R1:W-:Y:S03]  /*e350*/  STG.E.U16 desc[UR30][R216.64+0x10], R2 ;  /* 0x00001002d8007986 */ /* 0x0003e6000c10151e */
[----:B------:R-:W-:Y:S02]  /*e360*/  PRMT R145, R0, 0x5410, R144 ;  /* 0x0000541000917816 */ /* 0x000fe40000000090 */
[----:B-1----:R-:W-:Y:S04]  /*e370*/  LOP3.LUT R2, R146, 0xff, RZ, 0xc0, !PT ;  /* 0x000000ff92027812 */ /* 0x002fe800078ec0ff */
[----:B------:R-:W-:Y:S02]  /*e380*/  ISETP.LE.U32.AND P0, PT, R2, UR16, PT ;  /* 0x0000001002007c0c */ /* 0x000fe4000bf03070 */
[----:B------:R-:W-:Y:S04]  /*e390*/  LOP3.LUT R2, R143, UR20, R136, 0x96, !PT ;  /* 0x000000148f027c12 */ /* 0x000fe8000f8e9688 */
[----:B------:R-:W-:Y:S04]  /*e3a0*/  LOP3.LUT R136, R2, 0xffff, RZ, 0xc0, !PT ;  /* 0x0000ffff02887812 */ /* 0x000fe800078ec0ff */
[----:B------:R-:W-:Y:S01]  /*e3b0*/  SHF.R.U32.HI R136, RZ, 0x8, R136 ;  /* 0x00000008ff887819 */ /* 0x000fe20000011688 */
[----:B---3--:R-:W-:Y:S02]  /*e3c0*/  @!P2 HFMA2.BF16_V2 R150, -RZ.H0_H0, RZ.H0_H0, -R133.H0_H0 ;  /* 0x200000ffff96a231 */ /* 0x008fe40000340985 */
[----:B----4-:R-:W-:Y:S03]  /*e3d0*/  @!P0 HFMA2.BF16_V2 R149, -RZ.H0_H0, RZ.H0_H0, -R0.H0_H0 ;  /* 0x200000ffff958231 */ /* 0x010fe60000340900 */
[----:B------:R1:W-:Y:S01]  /*e3e0*/  @!P2 STL.S16 [R1+0x5c], R150 ;  /* 0x00005c960100a387 */ /* 0x0003e20000100600 */
[----:B------:R-:W-:Y:S02]  /*e3f0*/  PRMT R148, R150, 0x7610, R148 ;  /* 0x0000761096947816 */ /* 0x000fe40000000094 */
[----:B------:R-:W-:Y:S01]  /*e400*/  PRMT R139, R149, 0x7610, R139 ;  /* 0x00007610958b7816 */ /* 0x000fe2000000008b */
[----:B------:R-:W-:Y:S01]  /*e410*/  @!P0 STL.S16 [R1+0x40], R149 ;  /* 0x0000409501008387 */ /* 0x000fe20000100600 */
[----:B------:R-:W-:Y:S02]  /*e420*/  @!P2 PRMT R133, R148, 0x5410, RZ ;  /* 0x000054109485a816 */ /* 0x000fe400000000ff */
[----:B------:R-:W-:Y:S01]  /*e430*/  @!P0 PRMT R0, R139, 0x5410, RZ ;  /* 0x000054108b008816 */ /* 0x000fe200000000ff */
[----:B------:R2:W3:Y:S04]  /*e440*/  LDL.S16 R160, [R1+0x50] ;  /* 0x0000500001a07983 */ /* 0x0004e80000100600 */
[----:B------:R4:W-:Y:S04]  /*e450*/  STG.E.U16 desc[UR30][R216.64+0x12], R133 ;  /* 0x00001285d8007986 */ /* 0x0009e8000c10151e */
[----:B------:R5:W-:Y:S04]  /*e460*/  STG.E.U16 desc[UR30][R214.64+0x20], R0 ;  /* 0x00002000d6007986 */ /* 0x000be8000c10151e */
[----:B------:R2:W2:Y:S01]  /*e470*/  LDL.S16 R162, [R1+0x28] ;  /* 0x0000280001a27983 */ /* 0x0004a20000100600 */
[----:B-1----:R-:W-:Y:S05]  /*e480*/  IMAD.MOV.U32 R150, RZ, RZ, 0x7054 ;  /* 0x00007054ff967424 */ /* 0x002fea00078e00ff */
[----:B------:R-:W-:Y:S02]  /*e490*/  PRMT R164, R164, R150, UR16 ;  /* 0x00000010a4a47e16 */ /* 0x000fe40008000096 */
[----:B----4-:R-:W-:Y:S02]  /*e4a0*/  LOP3.LUT R133, R2, 0xff, RZ, 0xc0, !PT ;  /* 0x000000ff02857812 */ /* 0x010fe400078ec0ff */
[----:B-----5:R-:W-:Y:S02]  /*e4b0*/  LOP3.LUT R0, R146, 0xffff, RZ, 0xc0, !PT ;  /* 0x0000ffff92007812 */ /* 0x020fe400078ec0ff */
[----:B------:R-:W-:Y:S02]  /*e4c0*/  PRMT R149, R133, 0x5410, R136 ;  /* 0x0000541085957816 */ /* 0x000fe40000000088 */
[----:B------:R-:W-:Y:S02]  /*e4d0*/  SHF.R.U32.HI R0, RZ, 0x8, R0 ;  /* 0x00000008ff007819 */ /* 0x000fe40000011600 */
[--C-:B------:R-:W-:Y:S02]  /*e4e0*/  SHF.R.U32.HI R133, RZ, 0x10, R2.reuse ;  /* 0x00000010ff857819 */ /* 0x100fe40000011602 */
[----:B------:R-:W-:Y:S02]  /*e4f0*/  LOP3.LUT R0, R0, 0xffff, RZ, 0xc0, !PT ;  /* 0x0000ffff00007812 */ /* 0x000fe400078ec0ff */
[----:B------:R-:W-:Y:S02]  /*e500*/  SHF.R.U32.HI R136, RZ, 0x18, R2 ;  /* 0x00000018ff887819 */ /* 0x000fe40000011602 */
[----:B------:R-:W-:Y:S02]  /*e510*/  LOP3.LUT R2, R133, 0xff, RZ, 0xc0, !PT ;  /* 0x000000ff85027812 */ /* 0x000fe400078ec0ff */
[----:B------:R-:W-:Y:S02]  /*e520*/  ISETP.LE.U32.AND P6, PT, R0, UR16, PT ;  /* 0x0000001000007c0c */ /* 0x000fe4000bfc3070 */
[----:B------:R-:W-:Y:S02]  /*e530*/  SHF.R.U32.HI R133, RZ, 0x18, R146 ;  /* 0x00000018ff857819 */ /* 0x000fe40000011692 */
[C---:B------:R-:W-:Y:S02]  /*e540*/  LOP3.LUT R0, R142.reuse, 0xffff, RZ, 0xc0, !PT ;  /* 0x0000ffff8e007812 */ /* 0x040fe400078ec0ff */
[----:B------:R-:W-:Y:S02]  /*e550*/  ISETP.LE.U32.AND P4, PT, R133, UR16, PT ;  /* 0x0000001085007c0c */ /* 0x000fe4000bf83070 */
[----:B------:R-:W-:Y:S02]  /*e560*/  LOP3.LUT R133, R142, 0xff, RZ, 0xc0, !PT ;  /* 0x000000ff8e857812 */ /* 0x000fe400078ec0ff */
[----:B------:R-:W-:Y:S02]  /*e570*/  SHF.R.U32.HI R0, RZ, 0x8, R0 ;  /* 0x00000008ff007819 */ /* 0x000fe40000011600 */
[----:B------:R-:W-:Y:S02]  /*e580*/  PRMT R148, R2, 0x5410, R136 ;  /* 0x0000541002947816 */ /* 0x000fe40000000088 */
[----:B------:R-:W-:Y:S02]  /*e590*/  PRMT R133, R133, 0x5410, R0 ;  /* 0x0000541085857816 */ /* 0x000fe40000000000 */
[--C-:B------:R-:W-:Y:S02]  /*e5a0*/  SHF.R.U32.HI R0, RZ, 0x10, R142.reuse ;  /* 0x00000010ff007819 */ /* 0x100fe4000001168e */
[--C-:B------:R-:W-:Y:S02]  /*e5b0*/  HSET2.LE.AND R136, R149, R164.reuse, PT ;  /* 0x000000a495887233 */ /* 0x100fe40003803000 */
[----:B------:R-:W-:Y:S02]  /*e5c0*/  SHF.R.U32.HI R142, RZ, 0x18, R142 ;  /* 0x00000018ff8e7819 */ /* 0x000fe4000001168e */
[----:B------:R-:W-:Y:S02]  /*e5d0*/  LOP3.LUT R0, R0, 0xff, RZ, 0xc0, !PT ;  /* 0x000000ff00007812 */ /* 0x000fe400078ec0ff */
[----:B------:R-:W-:Y:S02]  /*e5e0*/  LOP3.LUT R136, R136, R137, RZ, 0xc0, !PT ;  /* 0x0000008988887212 */ /* 0x000fe400078ec0ff */
[--C-:B------:R-:W-:Y:S02]  /*e5f0*/  HSET2.LE.AND R137, R148, R164.reuse, PT ;  /* 0x000000a494897233 */ /* 0x100fe40003803000 */
[----:B------:R-:W-:Y:S01]  /*e600*/  PRMT R139, R0, 0x5410, R142 ;  /* 0x00005410008b7816 */ /* 0x000fe2000000008e */
[----:B------:R-:W-:Y:S01]  /*e610*/  MUFU.EX2 R148, R184 ;  /* 0x000000b800947308 */ /* 0x000fe20000000800 */
[----:B------:R-:W-:Y:S02]  /*e620*/  LOP3.LUT R2, R154, 0xff, RZ, 0xc0, !PT ;  /* 0x000000ff9a027812 */ /* 0x000fe400078ec0ff */
[----:B------:R-:W-:Y:S02]  /*e630*/  LOP3.LUT R137, R137, R138, RZ, 0xc0, !PT ;  /* 0x0000008a89897212 */ /* 0x000fe400078ec0ff */
[--C-:B------:R-:W-:Y:S02]  /*e640*/  HSET2.LE.AND R138, R133, R164.reuse, PT ;  /* 0x000000a4858a7233 */ /* 0x100fe40003803000 */
[----:B------:R-:W-:Y:S02]  /*e650*/  HSET2.LE.AND R139, R139, R164, PT ;  /* 0x000000a48b8b7233 */ /* 0x000fe40003803000 */
[----:B------:R-:W-:Y:S02]  /*e660*/  ISETP.LE.U32.AND P3, PT, R2, UR16, PT ;  /* 0x0000001002007c0c */ /* 0x000fe4000bf63070 */
[----:B------:R-:W-:Y:S02]  /*e670*/  LOP3.LUT R138, R138, R141, RZ, 0xc0, !PT ;  /* 0x0000008d8a8a7212 */ /* 0x000fe400078ec0ff */
[----:B------:R-:W-:Y:S02]  /*e680*/  LOP3.LUT R139, R139, R140, RZ, 0xc0, !PT ;  /* 0x0000008c8b8b7212 */ /* 0x000fe400078ec0ff */
[----:B------:R-:W1:Y:S01]  /*e690*/  LDSM.16.MT88.4 R140, [R186+0x10000] ;  /* 0x01000000ba8c783b */ /* 0x000e620000004200 */
[----:B------:R-:W-:Y:S02]  /*e6a0*/  PRMT R133, R134, 0x7632, R133 ;  /* 0x0000763286857816 */ /* 0x000fe40000000085 */
[----:B------:R-:W-:Y:S02]  /*e6b0*/  SHF.R.U32.HI R2, RZ, 0x10, R154 ;  /* 0x00000010ff027819 */ /* 0x000fe4000001169a */
[C---:B------:R-:W-:Y:S02]  /*e6c0*/  LOP3.LUT R0, R147.reuse, 0xffff, RZ, 0xc0, !PT ;  /* 0x0000ffff93007812 */ /* 0x040fe400078ec0ff */
[----:B------:R-:W-:Y:S02]  /*e6d0*/  LOP3.LUT R2, R2, 0xff, RZ, 0xc0, !PT ;  /* 0x000000ff02027812 */ /* 0x000fe400078ec0ff */
[----:B------:R-:W-:Y:S02]  /*e6e0*/  SHF.R.U32.HI R0, RZ, 0x8, R0 ;  /* 0x00000008ff007819 */ /* 0x000fe40000011600 */
[----:B------:R-:W-:Y:S02]  /*e6f0*/  ISETP.LE.U32.AND P0, PT, R2, UR16, PT ;  /* 0x0000001002007c0c */ /* 0x000fe4000bf03070 */
[----:B------:R-:W-:Y:S04]  /*e700*/  LOP3.LUT R2, R147, 0xff, RZ, 0xc0, !PT ;  /* 0x000000ff93027812 */ /* 0x000fe800078ec0ff */
[----:B------:R-:W-:Y:S02]  /*e710*/  PRMT R150, R2, 0x5410, R0 ;  /* 0x0000541002967816 */ /* 0x000fe40000000000 */
[C---:B------:R-:W-:Y:S02]  /*e720*/  LOP3.LUT R0, R154.reuse, 0xffff, RZ, 0xc0, !PT ;  /* 0x0000ffff9a007812 */ /* 0x040fe400078ec0ff */
[----:B------:R-:W-:Y:S02]  /*e730*/  LOP3.LUT R2, R154, 0xff, RZ, 0xc0, !PT ;  /* 0x000000ff9a027812 */ /* 0x000fe400078ec0ff */
[----:B------:R-:W-:Y:S04]  /*e740*/  SHF.R.U32.HI R0, RZ, 0x8, R0 ;  /* 0x00000008ff007819 */ /* 0x000fe80000011600 */
[----:B------:R-:W-:Y:S02]  /*e750*/  PRMT R151, R2, 0x5410, R0 ;  /* 0x0000541002977816 */ /* 0x000fe40000000000 */
[--C-:B------:R-:W-:Y:S02]  /*e760*/  SHF.R.U32.HI R0, RZ, 0x10, R154.reuse ;  /* 0x00000010ff007819 */ /* 0x100fe4000001169a */
[----:B------:R-:W-:Y:S02]  /*e770*/  SHF.R.U32.HI R2, RZ, 0x18, R154 ;  /* 0x00000018ff027819 */ /* 0x000fe4000001169a */
[----:B------:R-:W-:Y:S04]  /*e780*/  LOP3.LUT R0, R0, 0xff, RZ, 0xc0, !PT ;  /* 0x000000ff00007812 */ /* 0x000fe800078ec0ff */
[----:B------:R-:W-:Y:S02]  /*e790*/  PRMT R153, R0, 0x5410, R2 ;  /* 0x0000541000997816 */ /* 0x000fe40000000002 */
[----:B------:R-:W-:Y:S01]  /*e7a0*/  SHF.R.U32.HI R0, RZ, 0x10, R146 ;  /* 0x00000010ff007819 */ /* 0x000fe20000011692 */
[C---:B-1----:R-:W-:Y:S01]  /*e7b0*/  HMMA.16816.F32.BF16 R4, R136.reuse, R140, R4 ;  /* 0x0000008c8804723c */ /* 0x042fe20000041804 */
[----:B------:R-:W-:Y:S04]  /*e7c0*/  MUFU.EX2 R146, R218 ;  /* 0x000000da00927308 */ /* 0x000fe80000000800 */
[----:B------:R-:W-:Y:S01]  /*e7d0*/  LOP3.LUT R0, R0, 0xff, RZ, 0xc0, !PT ;  /* 0x000000ff00007812 */ /* 0x000fe200078ec0ff */
[C---:B------:R-:W-:Y:S01]  /*e7e0*/  HMMA.16816.F32.BF16 R8, R136.reuse, R142, R8 ;  /* 0x0000008e8808723c */ /* 0x040fe20000041808 */
[----:B------:R-:W1:Y:S02]  /*e7f0*/  LDSM.16.MT88.4 R140, [R187+0x10000] ;  /* 0x01000000bb8c783b */ /* 0x000e640000004200 */
[----:B------:R-:W-:Y:S02]  /*e800*/  ISETP.LE.U32.AND P5, PT, R0, UR16, PT ;  /* 0x0000001000007c0c */ /* 0x000fe4000bfa3070 */
[C---:B------:R-:W-:Y:S02]  /*e810*/  PRMT R2, R157.reuse, 0x7632, R2 ;  /* 0x000076329d027816 */ /* 0x040fe40000000002 */
[--C-:B------:R-:W-:Y:S04]  /*e820*/  SHF.R.U32.HI R0, RZ, 0x10, R147.reuse ;  /* 0x00000010ff007819 */ /* 0x100fe80000011693 */
[----:B------:R-:W-:Y:S02]  /*e830*/  SHF.R.U32.HI R147, RZ, 0x18, R147 ;  /* 0x00000018ff937819 */ /* 0x000fe40000011693 */
[----:B------:R-:W-:Y:S04]  /*e840*/  LOP3.LUT R0, R0, 0xff, RZ, 0xc0, !PT ;  /* 0x000000ff00007812 */ /* 0x000fe800078ec0ff */
[----:B------:R-:W-:Y:S02]  /*e850*/  PRMT R149, R0, 0x5410, R147 ;  /* 0x0000541000957816 */ /* 0x000fe40000000093 */
[----:B------:R-:W4:Y:S01]  /*e860*/  MUFU.EX2 R147, R219 ;  /* 0x000000db00937308 */ /* 0x000f220000000800 */
[----:B------:R-:W-:Y:S02]  /*e870*/  LOP3.LUT R0, R154, 0xffff, RZ, 0xc0, !PT ;  /* 0x0000ffff9a007812 */ /* 0x000fe400078ec0ff */
[----:B------:R-:W-:Y:S02]  /*e880*/  SHF.R.U32.HI R154, RZ, 0x18, R154 ;  /* 0x00000018ff9a7819 */ /* 0x000fe4000001169a */
[----:B------:R-:W-:Y:S04]  /*e890*/  SHF.R.U32.HI R0, RZ, 0x8, R0 ;  /* 0x00000008ff007819 */ /* 0x000fe80000011600 */
[----:B------:R-:W-:Y:S04]  /*e8a0*/  LOP3.LUT R0, R0, 0xffff, RZ, 0xc0, !PT ;  /* 0x0000ffff00007812 */ /* 0x000fe800078ec0ff */
[----:B------:R-:W-:Y:S02]  /*e8b0*/  ISETP.LE.U32.AND P2, PT, R0, UR16, PT ;  /* 0x0000001000007c0c */ /* 0x000fe4000bf43070 */
[----:B------:R-:W-:Y:S02]  /*e8c0*/  PRMT R0, R157, 0x7610, R0 ;  /* 0x000076109d007816 */ /* 0x000fe40000000000 */
[----:B----4-:R-:W-:Y:S01]  /*e8d0*/  F2FP.BF16.F32.PACK_AB R159, R146, R147 ;  /* 0x00000093929f723e */ /* 0x010fe200000010ff */
        /* <DEDUP_REMOVED lines=9> */
[----:B---3--:R-:W-:Y:S05]  /*e970*/  @!P6 HFMA2.BF16_V2 R160, -RZ.H0_H0, RZ.H0_H0, -R144.H0_H0 ;  /* 0x200000ffffa0e231 */ /* 0x008fea0000340990 */
[----:B------:R3:W-:Y:S01]  /*e980*/  @!P6 STL.S16 [R1+0x50], R160 ;  /* 0x000050a00100e387 */ /* 0x0007e20000100600 */
[----:B------:R-:W-:Y:S03]  /*e990*/  PRMT R158, R160, 0x7610, R158 ;  /* 0x00007610a09e7816 */ /* 0x000fe6000000009e */
[----:B------:R4:W5:Y:S01]  /*e9a0*/  LDL.S16 R161, [R1+0x3c] ;  /* 0x00003c0001a17983 */ /* 0x0009620000100600 */
[----:B------:R-:W-:Y:S01]  /*e9b0*/  @!P6 PRMT R144, R158, 0x5410, RZ ;  /* 0x000054109e90e816 */ /* 0x000fe200000000ff */
[----:B--2---:R-:W-:Y:S02]  /*e9c0*/  @!P5 HFMA2.BF16_V2 R162, -RZ.H0_H0, RZ.H0_H0, -R0.H0_H0 ;  /* 0x200000ffffa2d231 */ /* 0x004fe40000340900 */
[----:B------:R4:W2:Y:S04]  /*e9d0*/  LDL.S16 R158, [R1+0x2c] ;  /* 0x00002c00019e7983 */ /* 0x0008a80000100600 */
[----:B------:R-:W-:Y:S01]  /*e9e0*/  STG.E.U16 desc[UR30][R214.64+0x22], R144 ;  /* 0x00002290d6007986 */ /* 0x000fe2000c10151e */
[C---:B-1----:R-:W-:Y:S06]  /*e9f0*/  HMMA.16816.F32.BF16 R36, R136.reuse, R140, R36 ;  /* 0x0000008c8824723c */ /* 0x042fec0000041824 */
[C---:B------:R-:W-:Y:S01]  /*ea00*/  HMMA.16816.F32.BF16 R40, R136.reuse, R142, R40 ;  /* 0x0000008e8828723c */ /* 0x040fe20000041828 */
[----:B------:R-:W1:Y:S08]  /*ea10*/  LDSM.16.MT88.4 R140, [R187+0x12000] ;  /* 0x01200000bb8c783b */ /* 0x000e700000004200 */
[----:B---3--:R4:W3:Y:S04]  /*ea20*/  LDL.S16 R160, [R1+0x30] ;  /* 0x0000300001a07983 */ /* 0x0088e80000100600 */
[----:B------:R-:W-:Y:S01]  /*ea30*/  @!P5 STL.S16 [R1+0x28], R162 ;  /* 0x000028a20100d387 */ /* 0x000fe20000100600 */
        /* <DEDUP_REMOVED lines=18> */
[----:B-----5:R-:W-:Y:S02]  /*eb60*/  @!P4 HFMA2.BF16_V2 R161, -RZ.H0_H0, RZ.H0_H0, -R2.H0_H0 ;  /* 0x200000ffffa1c231 */ /* 0x020fe40000340902 */
[----:B--2---:R-:W-:Y:S03]  /*eb70*/  @!P2 HFMA2.BF16_V2 R158, -RZ.H0_H0, RZ.H0_H0, -R133.H0_H0 ;  /* 0x200000ffff9ea231 */ /* 0x004fe60000340985 */
[----:B------:R-:W-:Y:S01]  /*eb80*/  @!P4 STL.S16 [R1+0x3c], R161 ;  /* 0x00003ca10100c387 */ /* 0x000fe20000100600 */
[----:B---3--:R-:W-:Y:S05]  /*eb90*/  @!P3 HFMA2.BF16_V2 R160, -RZ.H0_H0, RZ.H0_H0, -R134.H0_H0 ;  /* 0x200000ffffa0b231 */ /* 0x008fea0000340986 */
[----:B------:R-:W-:Y:S04]  /*eba0*/  @!P3 STL.S16 [R1+0x30], R160 ;  /* 0x000030a00100b387 */ /* 0x000fe80000100600 */
[----:B------:R-:W-:Y:S04]  /*ebb0*/  @!P2 STL.S16 [R1+0x2c], R158 ;  /* 0x00002c9e0100a387 */ /* 0x000fe80000100600 */
[----:B------:R4:W2:Y:S01]  /*ebc0*/  LDL.S16 R170, [R1+0x58] ;  /* 0x0000580001aa7983 */ /* 0x0008a20000100600 */
[C---:B-1----:R-:W-:Y:S03]  /*ebd0*/  HMMA.16816.F32.BF16 R92, R136.reuse, R140, R92 ;  /* 0x0000008c885c723c */ /* 0x042fe6000004185c */
[----:B------:R4:W3:Y:S03]  /*ebe0*/  LDL.S16 R165, [R1+0x4c] ;  /* 0x00004c0001a57983 */ /* 0x0008e60000100600 */
        /* <DEDUP_REMOVED lines=13> */
[----:B------:R-:W1:Y:S01]  /*ecc0*/  MUFU.EX2 R139, R192 ;  /* 0x000000c0008b7308 */ /* 0x000e620000000800 */
[----:B------:R-:W5:Y:S05]  /*ecd0*/  LDSM.16.MT88.4 R140, [R186+0x10800] ;  /* 0x01080000ba8c783b */ /* 0x000f6a0000004200 */
[--C-:B------:R-:W-:Y:S01]  /*ece0*/  HSET2.LE.AND R136, R150, R164.reuse, PT ;  /* 0x000000a496887233 */ /* 0x100fe20003803000 */
[----:B------:R-:W-:Y:S03]  /*ecf0*/  FADD.FTZ R138, R147, R152 ;  /* 0x00000098938a7221 */ /* 0x000fe60000010000 */
[----:B------:R-:W-:Y:S01]  /*ed00*/  PRMT R150, R162, 0x7610, R150 ;  /* 0x00007610a2967816 */ /* 0x000fe20000000096 */
[----:B------:R-:W-:Y:S01]  /*ed10*/  FADD.FTZ R155, R146, R138 ;  /* 0x0000008a929b7221 */ /* 0x000fe20000010000 */
[----:B------:R4:W4:Y:S01]  /*ed20*/  LDL.S16 R162, [R1+0x48] ;  /* 0x0000480001a27983 */ /* 0x0009220000100600 */
[----:B------:R-:W-:Y:S02]  /*ed30*/  PRMT R138, R0, 0x5410, R2 ;  /* 0x00005410008a7816 */ /* 0x000fe40000000002 */
[----:B------:R-:W-:Y:S02]  /*ed40*/  @!P5 PRMT R0, R150, 0x5410, RZ ;  /* 0x000054109600d816 */ /* 0x000fe400000000ff */
[--C-:B------:R-:W-:Y:S01]  /*ed50*/  HSET2.LE.AND R137, R149, R164.reuse, PT ;  /* 0x000000a495897233 */ /* 0x100fe20003803000 */
[----:B------:R-:W-:Y:S01]  /*ed60*/  FADD.FTZ R149, R148, R156 ;  /* 0x0000009c94957221 */ /* 0x000fe20000010000 */
[----:B-1----:R-:W-:Y:S01]  /*ed70*/  F2FP.BF16.F32.PACK_AB R172, R139, R148 ;  /* 0x000000948bac723e */ /* 0x002fe200000010ff */
[----:B------:R1:W-:Y:S01]  /*ed80*/  STG.E.U16 desc[UR30][R216.64+0x20], R0 ;  /* 0x00002000d8007986 */ /* 0x0003e2000c10151e */
[----:B------:R-:W-:Y:S01]  /*ed90*/  PRMT R152, R135, 0x7632, R152 ;  /* 0x0000763287987816 */ /* 0x000fe20000000098 */
[----:B------:R-:W-:Y:S01]  /*eda0*/  FADD.FTZ R157, R139, R149 ;  /* 0x000000958b9d7221 */ /* 0x000fe20000010000 */
[----:B------:R-:W-:Y:S02]  /*edb0*/  LOP3.LUT R137, R137, R138, RZ, 0xc0, !PT ;  /* 0x0000008a89897212 */ /* 0x000fe400078ec0ff */
[--C-:B------:R-:W-:Y:S02]  /*edc0*/  HSET2.LE.AND R138, R151, R164.reuse, PT ;  /* 0x000000a4978a7233 */ /* 0x100fe40003803000 */
[----:B------:R-:W-:Y:S02]  /*edd0*/  PRMT R139, R134, 0x5410, R133 ;  /* 0x00005410868b7816 */ /* 0x000fe40000000085 */
[----:B------:R-:W-:Y:S02]  /*ede0*/  PRMT R148, R161, 0x7610, R148 ;  /* 0x00007610a1947816 */ /* 0x000fe40000000094 */
[----:B------:R-:W-:Y:S02]  /*edf0*/  LOP3.LUT R138, R138, R139, RZ, 0xc0, !PT ;  /* 0x0000008b8a8a7212 */ /* 0x000fe400078ec0ff */
[----:B------:R-:W-:Y:S02]  /*ee00*/  HSET2.LE.AND R139, R153, R164, PT ;  /* 0x000000a4998b7233 */ /* 0x000fe40003803000 */
[----:B------:R-:W-:Y:S01]  /*ee10*/  @!P4 PRMT R2, R148, 0x5410, RZ ;  /* 0x000054109402c816 */ /* 0x000fe200000000ff */
[----:B------:R-:W-:Y:S01]  /*ee20*/  MUFU.EX2 R153, R223 ;  /* 0x000000df00997308 */ /* 0x000fe20000000800 */
[----:B------:R-:W-:Y:S01]  /*ee30*/  ISETP.LE.U32.AND P4, PT, R154, UR16, PT ;  /* 0x000000109a007c0c */ /* 0x000fe2000bf83070 */
[----:B------:R-:W-:Y:S01]  /*ee40*/  LDSM.16.MT88.4 R148, [R188+0x10800] ;  /* 0x01080000bc94783b */ /* 0x000fe20000004200 */
[----:B------:R-:W-:Y:S02]  /*ee50*/  PRMT R154, R158, 0x7610, R154 ;  /* 0x000076109e9a7816 */ /* 0x000fe4000000009a */
[----:B------:R-:W-:Y:S02]  /*ee60*/  LOP3.LUT R136, R136, R145, RZ, 0xc0, !PT ;  /* 0x0000009188887212 */ /* 0x000fe400078ec0ff */
[----:B------:R-:W-:Y:S03]  /*ee70*/  @!P2 PRMT R133, R154, 0x5410, RZ ;  /* 0x000054109a85a816 */ /* 0x000fe600000000ff */
[----:B------:R-:W-:Y:S01]  /*ee80*/  MUFU.EX2 R158, R220 ;  /* 0x000000dc009e7308 */ /* 0x000fe20000000800 */
[----:B------:R5:W-:Y:S01]  /*ee90*/  STG.E.U16 desc[UR30][R216.64+0x22], R2 ;  /* 0x00002202d8007986 */ /* 0x000be2000c10151e */
[----:B-1----:R-:W-:Y:S03]  /*eea0*/  PRMT R0, R135, 0x5410, R152 ;  /* 0x0000541087007816 */ /* 0x002fe60000000098 */
[----:B------:R-:W-:Y:S01]  /*eeb0*/  STG.E.U16 desc[UR30][R214.64+0x32], R133 ;  /* 0x00003285d6007986 */ /* 0x000fe2000c10151e */
[----:B------:R-:W-:Y:S02]  /*eec0*/  LOP3.LUT R139, R139, R0, RZ, 0xc0, !PT ;  /* 0x000000008b8b7212 */ /* 0x000fe400078ec0ff */
[----:B------:R-:W-:Y:S01]  /*eed0*/  PRMT R0, R160, 0x7610, R0 ;  /* 0x00007610a0007816 */ /* 0x000fe20000000000 */
[----:B------:R-:W1:Y:S03]  /*eee0*/  LDSM.16.MT88.4 R144, [R187+0x10800] ;  /* 0x01080000bb90783b */ /* 0x000e660000004200 */
[----:B------:R-:W-:Y:S01]  /*eef0*/  @!P3 PRMT R134, R0, 0x5410, RZ ;  /* 0x000054100086b816 */ /* 0x000fe200000000ff */
[C---:B-----5:R-:W-:Y:S01]  /*ef00*/  HMMA.16816.F32.BF16 R4, R136.reuse, R140, R4 ;  /* 0x0000008c8804723c */ /* 0x060fe20000041804 */
[----:B------:R-:W-:Y:S03]  /*ef10*/  MUFU.EX2 R0, R221 ;  /* 0x000000dd00007308 */ /* 0x000fe60000000800 */
[----:B------:R5:W-:Y:S02]  /*ef20*/  STG.E.U16 desc[UR30][R214.64+0x30], R134 ;  /* 0x00003086d6007986 */ /* 0x000be4000c10151e */
[C---:B------:R-:W-:Y:S02]  /*ef30*/  HMMA.16816.F32.BF16 R8, R136.reuse, R142, R8 ;  /* 0x0000008e8808723c */ /* 0x040fe40000041808 */
[----:B------:R-:W2:Y:S03]  /*ef40*/  LDSM.16.MT88.4 R140, [R189+0x10800] ;  /* 0x01080000bd8c783b */ /* 0x000ea60000004200 */
[----:B------:R-:W5:Y:S02]  /*ef50*/  MUFU.EX2 R2, R222 ;  /* 0x000000de00027308 */ /* 0x000f640000000800 */
[----:B-----5:R-:W-:Y:S04]  /*ef60*/  LOP3.LUT R134, R247, UR32, RZ, 0x3c, !PT ;  /* 0x00000020f7867c12 */ /* 0x020fe8000f8e3cff */
[----:B------:R-:W-:Y:S01]  /*ef70*/  F2FP.BF16.F32.PACK_AB R133, R2, R153 ;  /* 0x000000990285723e */ /* 0x000fe200000010ff */
[C---:B-1----:R-:W-:Y:S03]  /*ef80*/  HMMA.16816.F32.BF16 R12, R136.reuse, R144, R12 ;  /* 0x00000090880c723c */ /* 0x042fe6000004180c */
[----:B------:R-:W-:Y:S04]  /*ef90*/  IMAD.WIDE.U32 R160, R134, -0x326172a9, RZ ;  /* 0xcd9e8d5786a07825 */ /* 0x000fe800078e00ff */
[----:B------:R-:W-:Y:S01]  /*efa0*/  FADD.FTZ R134, R153, R155 ;  /* 0x0000009b99867221 */ /* 0x000fe20000010000 */
[C---:B------:R-:W-:Y:S01]  /*efb0*/  HMMA.16816.F32.BF16 R16, R136.reuse, R146, R16 ;  /* 0x000000928810723c */ /* 0x040fe20000041810 */
[----:B------:R-:W1:Y:S02]  /*efc0*/  LDSM.16.MT88.4 R144, [R186+0x12800] ;  /* 0x01280000ba90783b */ /* 0x000e640000004200 */
[----:B------:R-:W-:Y:S03]  /*efd0*/  LOP3.LUT R154, R161, UR11, R166, 0x96, !PT ;  /* 0x0000000ba19a7c12 */ /* 0x000fe6000f8e96a6 */
[C---:B--2---:R-:W-:Y:S05]  /*efe0*/  HMMA.16816.F32.BF16 R20, R136.reuse, R140, R20 ;  /* 0x0000008c8814723c */ /* 0x044fea0000041814 */
[----:B------:R-:W-:Y:S01]  /*eff0*/  LOP3.LUT R156, R231, UR10, R160, 0x96, !PT ;  /* 0x0000000ae79c7c12 */ /* 0x000fe2000f8e96a0 */
[C---:B------:R-:W-:Y:S01]  /*f000*/  HMMA.16816.F32.BF16 R24, R136.reuse, R142, R24 ;  /* 0x0000008e8818723c */ /* 0x040fe20000041818 */
[----:B------:R-:W2:Y:S04]  /*f010*/  LDSM.16.MT88.4 R140, [R187+0x12800] ;  /* 0x01280000bb8c783b */ /* 0x000ea80000004200 */
[----:B------:R-:W-:Y:S01]  /*f020*/  IMAD.WIDE.U32 R154, R154, -0x2daee0ad, RZ ;  /* 0xd2511f539a9a7825 */ /* 0x000fe200078e00ff */
[C---:B------:R-:W-:Y:S05]  /*f030*/  HMMA.16816.F32.BF16 R28, R136.reuse, R148, R28 ;  /* 0x00000094881c723c */ /* 0x040fea000004181c */
[----:B------:R-:W-:Y:S01]  /*f040*/  FADD.FTZ R153, R2, R134 ;  /* 0x0000008602997221 */ /* 0x000fe20000010000 */
[C---:B------:R-:W-:Y:S01]  /*f050*/  HMMA.16816.F32.BF16 R32, R136.reuse, R150, R32 ;  /* 0x000000968820723c */ /* 0x040fe20000041820 */
[----:B------:R-:W5:Y:S04]  /*f060*/  LDSM.16.MT88.4 R148, [R189+0x12800] ;  /* 0x01280000bd94783b */ /* 0x000f680000004200 */
[----:B------:R-:W-:Y:S01]  /*f070*/  FADD.FTZ R2, R158, R157 ;  /* 0x0000009d9e027221 */ /* 0x000fe20000010000 */
[----:B------:R-:W-:Y:S01]  /*f080*/  IMAD.WIDE.U32 R156, R156, -0x2daee0ad, RZ ;  /* 0xd2511f539c9c7825 */ /* 0x000fe200078e00ff */
[----:B------:R-:W-:Y:S04]  /*f090*/  LOP3.LUT R155, R155, UR27, R244, 0x96, !PT ;  /* 0x0000001b9b9b7c12 */ /* 0x000fe8000f8e96f4 */
[----:B------:R-:W-:Y:S01]  /*f0a0*/  LOP3.LUT R157, R157, UR25, R154, 0x96, !PT ;  /* 0x000000199d9d7c12 */ /* 0x000fe2000f8e969a */
[----:B------:R-:W-:Y:S04]  /*f0b0*/  IMAD.WIDE.U32 R154, R155, -0x326172a9, RZ ;  /* 0xcd9e8d579b9a7825 */ /* 0x000fe800078e00ff */
[----:B------:R-:W-:Y:S02]  /*f0c0*/  @!P0 HFMA2.BF16_V2 R170, -RZ.H0_H0, RZ.H0_H0, -R135.H0_H0 ;  /* 0x200000ffffaa8231 */ /* 0x000fe40000340987 */
[----:B---3--:R-:W-:Y:S01]  /*f0d0*/  @!P4 HFMA2.BF16_V2 R165, -RZ.H0_H0, RZ.H0_H0, -R152.H0_H0 ;  /* 0x200000ffffa5c231 */ /* 0x008fe20000340998 */
[C---:B------:R-:W-:Y:S01]  /*f0e0*/  F2FP.BF16.F32.PACK_AB R158, R0.reuse, R158 ;  /* 0x0000009e009e723e */ /* 0x040fe200000010ff */
[C---:B-1----:R-:W-:Y:S01]  /*f0f0*/  HMMA.16816.F32.BF16 R36, R136.reuse, R144, R36 ;  /* 0x000000908824723c */ /* 0x042fe20000041824 */
[----:B------:R-:W-:Y:S02]  /*f100*/  @!P0 STL.S16 [R1+0x58], R170 ;  /* 0x000058aa01008387 */ /* 0x000fe40000100600 */
[----:B------:R-:W-:Y:S01]  /*f110*/  LOP3.LUT R160, R155, UR26, R230, 0x96, !PT ;  /* 0x0000001a9ba07c12 */ /* 0x000fe2000f8e96e6 */
[----:B------:R-:W-:Y:S01]  /*f120*/  FADD.FTZ R163, R0, R2 ;  /* 0x0000000200a37221 */ /* 0x000fe20000010000 */
[----:B------:R-:W-:Y:S01]  /*f130*/  PRMT R134, R170, 0x7610, R134 ;  /* 0x00007610aa867816 */ /* 0x000fe20000000086 */
[C---:B------:R-:W-:Y:S01]  /*f140*/  HMMA.16816.F32.BF16 R40, R136.reuse, R146, R40 ;  /* 0x000000928828723c */ /* 0x040fe20000041828 */
[----:B------:R-:W-:Y:S04]  /*f150*/  @!P4 STL.S16 [R1+0x4c], R165 ;  /* 0x00004ca50100c387 */ /* 0x000fe80000100600 */
[----:B------:R-:W-:Y:S01]  /*f160*/  IMAD.WIDE.U32 R160, R160, -0x2daee0ad, RZ ;  /* 0xd2511f53a0a07825 */ /* 0x000fe200078e00ff */
[C---:B--2---:R-:W-:Y:S01]  /*f170*/  HMMA.16816.F32.BF16 R44, R136.reuse, R140, R44 ;  /* 0x0000008c882c723c */ /* 0x044fe2000004182c */
[----:B------:R-:W1:Y:S04]  /*f180*/  LDSM.16.MT88.4 R144, [R188+0x12800] ;  /* 0x01280000bc90783b */ /* 0x000e680000004200 */
[----:B------:R-:W-:Y:S01]  /*f190*/  LOP3.LUT R155, R161, UR23, R156, 0x96, !PT ;  /* 0x00000017a19b7c12 */ /* 0x000fe2000f8e969c */
[C---:B------:R-:W-:Y:S03]  /*f1a0*/  HMMA.16816.F32.BF16 R48, R136.reuse, R142, R48 ;  /* 0x0000008e8830723c */ /* 0x040fe60000041830 */
[----:B------:R-:W2:Y:S02]  /*f1b0*/  LDSM.16.MT88.4 R140, [R186+0x14800] ;  /* 0x01480000ba8c783b */ /* 0x000ea40000004200 */
[----:B------:R-:W-:Y:S01]  /*f1c0*/  IMAD.WIDE.U32 R156, R157, -0x326172a9, RZ ;  /* 0xcd9e8d579d9c7825 */ /* 0x000fe200078e00ff */
[C---:B-----5:R-:W-:Y:S05]  /*f1d0*/  HMMA.16816.F32.BF16 R52, R136.reuse, R148, R52 ;  /* 0x000000948834723c */ /* 0x060fea0000041834 */
[----:B------:R-:W-:Y:S01]  /*f1e0*/  LOP3.LUT R154, R157, UR24, R154, 0x96, !PT ;  /* 0x000000189d9a7c12 */ /* 0x000fe2000f8e969a */
[C---:B------:R-:W-:Y:S01]  /*f1f0*/  HMMA.16816.F32.BF16 R56, R136.reuse, R150, R56 ;  /* 0x000000968838723c */ /* 0x040fe20000041838 */
[----:B------:R-:W3:Y:S04]  /*f200*/  LDSM.16.MT88.4 R148, [R187+0x14800] ;  /* 0x01480000bb94783b */ /* 0x000ee80000004200 */
[----:B------:R-:W-:Y:S01]  /*f210*/  IMAD.WIDE.U32 R166, R154, -0x2daee0ad, RZ ;  /* 0xd2511f539aa67825 */ /* 0x000fe200078e00ff */
[----:B------:R-:W-:Y:S02]  /*f220*/  @!P0 PRMT R135, R134, 0x5410, RZ ;  /* 0x0000541086878816 */ /* 0x000fe400000000ff */
[----:B------:R-:W-:Y:S03]  /*f230*/  PRMT R0, R165, 0x7610, R0 ;  /* 0x00007610a5007816 */ /* 0x000fe60000000000 */
[----:B------:R-:W-:Y:S01]  /*f240*/  LOP3.LUT R160, R167, UR21, R160, 0x96, !PT ;  /* 0x00000015a7a07c12 */ /* 0x000fe2000f8e96a0 */
[----:B------:R-:W-:Y:S01]  /*f250*/  IMAD.WIDE.U32 R154, R155, -0x326172a9, RZ ;  /* 0xcd9e8d579b9a7825 */ /* 0x000fe200078e00ff */
[----:B------:R-:W-:Y:S01]  /*f260*/  @!P4 PRMT R152, R0, 0x5410, RZ ;  /* 0x000054100098c816 */ /* 0x000fe200000000ff */
[----:B------:R5:W-:Y:S01]  /*f270*/  STG.E.U16 desc[UR30][R216.64+0x30], R135 ;  /* 0x00003087d8007986 */ /* 0x000be2000c10151e */
[----:B------:R-:W-:Y:S01]  /*f280*/  PRMT R2, R159, 0x7632, R2 ;  /* 0x000076329f027816 */ /* 0x000fe20000000002 */
[----:B------:R-:W-:Y:S01]  /*f290*/  IMAD.WIDE.U32 R160, R160, -0x326172a9, RZ ;  /* 0xcd9e8d57a0a07825 */ /* 0x000fe200078e00ff */
[----:B------:R-:W-:Y:S01]  /*f2a0*/  LOP3.LUT R171, R155, UR22, R156, 0x96, !PT ;  /* 0x000000169bab7c12 */ /* 0x000fe2000f8e969c */
[----:B------:R3:W-:Y:S01]  /*f2b0*/  STG.E.U16 desc[UR30][R216.64+0x32], R152 ;  /* 0x00003298d8007986 */ /* 0x0007e2000c10151e */
[----:B------:R-:W-:Y:S01]  /*f2c0*/  MUFU.EX2 R156, R168 ;  /* 0x000000a8009c7308 */ /* 0x000fe20000000800 */
[----:B------:R-:W-:Y:S02]  /*f2d0*/  PRMT R157, R133, 0x7632, R157 ;  /* 0x00007632859d7816 */ /* 0x000fe4000000009d */
[----:B------:R-:W-:Y:S01]  /*f2e0*/  LOP3.LUT R134, R161, UR20, R154, 0x96, !PT ;  /* 0x00000014a1867c12 */ /* 0x000fe2000f8e969a */
[C---:B-1----:R-:W-:Y:S03]  /*f2f0*/  HMMA.16816.F32.BF16 R60, R136.reuse, R144, R60 ;  /* 0x00000090883c723c */ /* 0x042fe6000004183c */
[----:B------:R-:W-:Y:S03]  /*f300*/  LOP3.LUT R0, R134, 0xff, RZ, 0xc0, !PT ;  /* 0x000000ff86007812 */ /* 0x000fe600078ec0ff */
[C---:B------:R-:W-:Y:S01]  /*f310*/  HMMA.16816.F32.BF16 R64, R136.reuse, R146, R64 ;  /* 0x000000928840723c */ /* 0x040fe20000041840 */
[----:B------:R-:W1:Y:S02]  /*f320*/  LDSM.16.MT88.4 R144, [R189+0x14800] ;  /* 0x01480000bd90783b */ /* 0x000e640000004200 */
[----:B------:R-:W-:Y:S02]  /*f330*/  ISETP.LE.U32.AND P0, PT, R0, UR16, PT ;  /* 0x0000001000007c0c */ /* 0x000fe4000bf03070 */
[----:B------:R-:W-:Y:S01]  /*f340*/  PRMT R0, R159, 0x7610, R0 ;  /* 0x000076109f007816 */ /* 0x000fe20000000000 */
[C---:B--2---:R-:W-:Y:S06]  /*f350*/  HMMA.16816.F32.BF16 R68, R136.reuse, R140, R68 ;  /* 0x0000008c8844723c */ /* 0x044fec0000041844 */
[C---:B------:R-:W-:Y:S01]  /*f360*/  HMMA.16816.F32.BF16 R72, R136.reuse, R142, R72 ;  /* 0x0000008e8848723c */ /* 0x040fe20000041848 */
[----:B------:R-:W2:Y:S01]  /*f370*/  LDSM.16.MT88.4 R140, [R188+0x14800] ;  /* 0x01480000bc8c783b */ /* 0x000ea20000004200 */
[----:B-----5:R-:W-:Y:S04]  /*f380*/  MUFU.EX2 R135, R225 ;  /* 0x000000e100877308 */ /* 0x020fe80000000800 */
[C---:B---3--:R-:W-:Y:S06]  /*f390*/  HMMA.16816.F32.BF16 R76, R136.reuse, R148, R76 ;  /* 0x00000094884c723c */ /* 0x048fec000004184c */
[----:B------:R-:W3:Y:S01]  /*f3a0*/  MUFU.EX2 R152, R224 ;  /* 0x000000e000987308 */ /* 0x000ee20000000800 */
[C---:B------:R-:W-:Y:S01]  /*f3b0*/  HMMA.16816.F32.BF16 R80, R136.reuse, R150, R80 ;  /* 0x000000968850723c */ /* 0x040fe20000041850 */
[----:B------:R-:W5:Y:S03]  /*f3c0*/  LDSM.16.MT88.4 R148, [R186+0x16800] ;  /* 0x01680000ba94783b */ /* 0x000f660000004200 */
[C---:B---3--:R-:W-:Y:S02]  /*f3d0*/  F2FP.BF16.F32.PACK_AB R174, R135.reuse, R152 ;  /* 0x0000009887ae723e */ /* 0x048fe400000010ff */
[C---:B-1----:R-:W-:Y:S06]  /*f3e0*/  HMMA.16816.F32.BF16 R84, R136.reuse, R144, R84 ;  /* 0x000000908854723c */ /* 0x042fec0000041854 */
[C---:B------:R-:W-:Y:S05]  /*f3f0*/  HMMA.16816.F32.BF16 R88, R136.reuse, R146, R88 ;  /* 0x000000928858723c */ /* 0x040fea0000041858 */
[----:B------:R-:W-:Y:S01]  /*f400*/  FADD.FTZ R144, R152, R153 ;  /* 0x0000009998907221 */ /* 0x000fe20000010000 */
[C---:B--2---:R-:W-:Y:S05]  /*f410*/  HMMA.16816.F32.BF16 R92, R136.reuse, R140, R92 ;  /* 0x0000008c885c723c */ /* 0x044fea000004185c */
[----:B------:R-:W-:Y:S01]  /*f420*/  PRMT R152, R0, 0x5410, R2 ;  /* 0x0000541000987816 */ /* 0x000fe20000000002 */
[C---:B------:R-:W-:Y:S01]  /*f430*/  HMMA.16816.F32.BF16 R96, R136.reuse, R142, R96 ;  /* 0x0000008e8860723c */ /* 0x040fe20000041860 */
[----:B------:R-:W-:Y:S04]  /*f440*/  LDSM.16.MT88.4 R140, [R189+0x16800] ;  /* 0x01680000bd8c783b */ /* 0x000fe80000004200 */
[----:B------:R-:W-:Y:S01]  /*f450*/  FADD.FTZ R159, R135, R144 ;  /* 0x00000090879f7221 */ /* 0x000fe20000010000 */
[C---:B-----5:R-:W-:Y:S05]  /*f460*/  HMMA.16816.F32.BF16 R100, R136.reuse, R148, R100 ;  /* 0x000000948864723c */ /* 0x060fea0000041864 */
[C---:B------:R-:W-:Y:S01]  /*f470*/  LOP3.LUT R135, R160.reuse, 0xff, RZ, 0xc0, !PT ;  /* 0x000000ffa0877812 */ /* 0x040fe200078ec0ff */
[C---:B------:R-:W-:Y:S05]  /*f480*/  HMMA.16816.F32.BF16 R104, R136.reuse, R150, R104 ;  /* 0x000000968868723c */ /* 0x040fea0000041868 */
[----:B------:R-:W-:Y:S02]  /*f490*/  LOP3.LUT R148, R160, 0xffff, RZ, 0xc0, !PT ;  /* 0x0000ffffa0947812 */ /* 0x000fe400078ec0ff */
[----:B------:R-:W-:Y:S04]  /*f4a0*/  SHF.R.U32.HI R149, RZ, 0x10, R160 ;  /* 0x00000010ff957819 */ /* 0x000fe800000116a0 */
[----:B------:R-:W-:Y:S02]  /*f4b0*/  SHF.R.U32.HI R151, RZ, 0x8, R148 ;  /* 0x00000008ff977819 */ /* 0x000fe40000011694 */
[----:B------:R-:W-:Y:S02]  /*f4c0*/  LOP3.LUT R148, R149, 0xff, RZ, 0xc0, !PT ;  /* 0x000000ff95947812 */ /* 0x000fe400078ec0ff */
[--C-:B------:R-:W-:Y:S04]  /*f4d0*/  SHF.R.U32.HI R153, RZ, 0x18, R160.reuse ;  /* 0x00000018ff997819 */ /* 0x100fe800000116a0 */
[----:B------:R-:W-:Y:S01]  /*f4e0*/  PRMT R170, R148, 0x5410, R153 ;  /* 0x0000541094aa7816 */ /* 0x000fe20000000099 */
[----:B----4-:R-:W-:Y:S05]  /*f4f0*/  @!P0 HFMA2.BF16_V2 R162, -RZ.H0_H0, RZ.H0_H0, -R0.H0_H0 ;  /* 0x200000ffffa28231 */ /* 0x010fea0000340900 */
[----:B------:R1:W-:Y:S01]  /*f500*/  @!P0 STL.S16 [R1+0x48], R162 ;  /* 0x000048a201008387 */ /* 0x0003e20000100600 */
[----:B------:R-:W-:Y:S03]  /*f510*/  PRMT R145, R162, 0x7610, R145 ;  /* 0x00007610a2917816 */ /* 0x000fe60000000091 */
[----:B------:R2:W3:Y:S01]  /*f520*/  LDL.S16 R176, [R1+0x38] ;  /* 0x0000380001b07983 */ /* 0x0004e20000100600 */
[----:B------:R-:W-:Y:S02]  /*f530*/  @!P0 PRMT R0, R145, 0x5410, RZ ;  /* 0x0000541091008816 */ /* 0x000fe400000000ff */
[----:B------:R-:W-:Y:S01]  /*f540*/  ISETP.LE.U32.AND P0, PT, R135, UR16, PT ;  /* 0x0000001087007c0c */ /* 0x000fe2000bf03070 */
[----:B------:R-:W4:Y:S01]  /*f550*/  LDSM.16.MT88.4 R144, [R187+0x16800] ;  /* 0x01680000bb90783b */ /* 0x000f220000004200 */
[----:B------:R-:W-:Y:S04]  /*f560*/  LOP3.LUT R135, R160, 0xffff, RZ, 0xc0, !PT ;  /* 0x0000ffffa0877812 */ /* 0x000fe800078ec0ff */
[----:B------:R-:W-:Y:S02]  /*f570*/  SHF.R.U32.HI R150, RZ, 0x8, R135 ;  /* 0x00000008ff967819 */ /* 0x000fe40000011687 */
[----:B------:R-:W-:Y:S01]  /*f580*/  LOP3.LUT R135, R151, 0xffff, RZ, 0xc0, !PT ;  /* 0x0000ffff97877812 */ /* 0x000fe200078ec0ff */
[----:B------:R5:W-:Y:S03]  /*f590*/  STG.E.U16 desc[UR30][R214.64+0x40], R0 ;  /* 0x00004000d6007986 */ /* 0x000be6000c10151e */
[----:B------:R-:W-:Y:S01]  /*f5a0*/  ISETP.LE.U32.AND P4, PT, R135, UR16, PT ;  /* 0x0000001087007c0c */ /* 0x000fe2000bf83070 */
[----:B------:R2:W2:Y:S01]  /*f5b0*/  LDL.S16 R175, [R1+0x34] ;  /* 0x0000340001af7983 */ /* 0x0004a20000100600 */
[----:B------:R-:W-:Y:S01]  /*f5c0*/  SHF.R.U32.HI R135, RZ, 0x10, R160 ;  /* 0x00000010ff877819 */ /* 0x000fe200000116a0 */
[----:B-1----:R-:W1:Y:S01]  /*f5d0*/  MUFU.EX2 R162, R228 ;  /* 0x000000e400a27308 */ /* 0x002e620000000800 */
[--C-:B-----5:R-:W-:Y:S04]  /*f5e0*/  SHF.R.U32.HI R0, RZ, 0x10, R134.reuse ;  /* 0x00000010ff007819 */ /* 0x120fe80000011686 */
[----:B------:R-:W-:Y:S01]  /*f5f0*/  LOP3.LUT R0, R0, 0xff, RZ, 0xc0, !PT ;  /* 0x000000ff00007812 */ /* 0x000fe200078ec0ff */
[C---:B----4-:R-:W-:Y:S04]  /*f600*/  HMMA.16816.F32.BF16 R108, R136.reuse, R144, R108 ;  /* 0x00000090886c723c */ /* 0x050fe8000004186c */
[----:B------:R-:W-:Y:S01]  /*f610*/  MUFU.EX2 R144, R226 ;  /* 0x000000e200907308 */ /* 0x000fe20000000800 */
[----:B------:R-:W-:Y:S02]  /*f620*/  ISETP.LE.U32.AND P3, PT, R0, UR16, PT ;  /* 0x0000001000007c0c */ /* 0x000fe4000bf63070 */
[----:B------:R-:W-:Y:S01]  /*f630*/  SHF.R.U32.HI R0, RZ, 0x18, R134 ;  /* 0x00000018ff007819 */ /* 0x000fe20000011686 */
[C---:B------:R-:W-:Y:S03]  /*f640*/  HMMA.16816.F32.BF16 R112, R136.reuse, R146, R112 ;  /* 0x000000928870723c */ /* 0x040fe60000041870 */
[----:B------:R-:W-:Y:S02]  /*f650*/  ISETP.LE.U32.AND P5, PT, R0, UR16, PT ;  /* 0x0000001000007c0c */ /* 0x000fe4000bfa3070 */
[----:B------:R-:W-:Y:S01]  /*f660*/  LOP3.LUT R0, R161, UR20, R154, 0x96, !PT ;  /* 0x00000014a1007c12 */ /* 0x000fe2000f8e969a */
[C---:B------:R-:W-:Y:S01]  /*f670*/  HMMA.16816.F32.BF16 R116, R136.reuse, R140, R116 ;  /* 0x0000008c8874723c */ /* 0x040fe20000041874 */
[----:B------:R-:W4:Y:S04]  /*f680*/  MUFU.EX2 R161, R229 ;  /* 0x000000e500a17308 */ /* 0x000f280000000800 */
[----:B------:R-:W-:Y:S01]  /*f690*/  LOP3.LUT R154, R160, 0xff, RZ, 0xc0, !PT ;  /* 0x000000ffa09a7812 */ /* 0x000fe200078ec0ff */
[C---:B------:R-:W-:Y:S05]  /*f6a0*/  HMMA.16816.F32.BF16 R120, R136.reuse, R142, R120 ;  /* 0x0000008e8878723c */ /* 0x040fea0000041878 */
[----:B------:R-:W-:Y:S01]  /*f6b0*/  PRMT R167, R154, 0x5410, R150 ;  /* 0x000054109aa77816 */ /* 0x000fe20000000096 */
[----:B-1----:R-:W-:Y:S01]  /*f6c0*/  FADD.FTZ R141, R162, R159 ;  /* 0x0000009fa28d7221 */ /* 0x002fe20000010000 */
[----:B------:R-:W1:Y:S01]  /*f6d0*/  LDSM.16.MT88.4 R148, [R188+0x16800] ;  /* 0x01680000bc94783b */ /* 0x000e620000004200 */
[----:B------:R-:W-:Y:S02]  /*f6e0*/  LOP3.LUT R145, R135, 0xff, RZ, 0xc0, !PT ;  /* 0x000000ff87917812 */ /* 0x000fe400078ec0ff */
[----:B------:R-:W5:Y:S01]  /*f6f0*/  MUFU.EX2 R135, R227 ;  /* 0x000000e300877308 */ /* 0x000f620000000800 */
[----:B------:R-:W-:Y:S01]  /*f700*/  LOP3.LUT R134, R134, 0xffff, RZ, 0xc0, !PT ;  /* 0x0000ffff86867812 */ /* 0x000fe200078ec0ff */
[----:B----4-:R-:W-:Y:S01]  /*f710*/  FADD.FTZ R248, R161, R141 ;  /* 0x0000008da1f87221 */ /* 0x010fe20000010000 */
[----:B------:R-:W-:Y:S02]  /*f720*/  ISETP.LE.U32.AND P2, PT, R145, UR16, PT ;  /* 0x0000001091007c0c */ /* 0x000fe4000bf43070 */
[--C-:B------:R-:W-:Y:S02]  /*f730*/  SHF.R.U32.HI R146, RZ, 0x10, R0.reuse ;  /* 0x00000010ff927819 */ /* 0x100fe40000011600 */
[----:B------:R-:W-:Y:S02]  /*f740*/  SHF.R.U32.HI R147, RZ, 0x18, R0 ;  /* 0x00000018ff937819 */ /* 0x000fe40000011600 */
[C---:B------:R-:W-:Y:S02]  /*f750*/  LOP3.LUT R145, R0.reuse, 0xffff, RZ, 0xc0, !PT ;  /* 0x0000ffff00917812 */ /* 0x040fe400078ec0ff */
[----:B------:R-:W-:Y:S02]  /*f760*/  LOP3.LUT R153, R0, 0xff, RZ, 0xc0, !PT ;  /* 0x000000ff00997812 */ /* 0x000fe400078ec0ff */
[----:B------:R-:W-:Y:S02]  /*f770*/  SHF.R.U32.HI R0, RZ, 0x8, R134 ;  /* 0x00000008ff007819 */ /* 0x000fe40000011686 */
[----:B------:R-:W-:Y:S02]  /*f780*/  LOP3.LUT R134, R146, 0xff, RZ, 0xc0, !PT ;  /* 0x000000ff92867812 */ /* 0x000fe400078ec0ff */
[----:B------:R-:W-:Y:S02]  /*f790*/  LOP3.LUT R0, R0, 0xffff, RZ, 0xc0, !PT ;  /* 0x0000ffff00007812 */ /* 0x000fe400078ec0ff */
[----:B------:R-:W-:Y:S01]  /*f7a0*/  PRMT R165, R134, 0x5410, R147 ;  /* 0x0000541086a57816 */ /* 0x000fe20000000093 */
[----:B------:R-:W-:Y:S01]  /*f7b0*/  FADD.FTZ R134, R144, R163 ;  /* 0x000000a390867221 */ /* 0x000fe20000010000 */
[----:B------:R-:W-:Y:S02]  /*f7c0*/  ISETP.LE.U32.AND P6, PT, R0, UR16, PT ;  /* 0x0000001000007c0c */ /* 0x000fe4000bfc3070 */
[C---:B-----5:R-:W-:Y:S01]  /*f7d0*/  F2FP.BF16.F32.PACK_AB R173, R135.reuse, R144 ;  /* 0x0000009087ad723e */ /* 0x060fe200000010ff */
[----:B------:R-:W-:Y:S01]  /*f7e0*/  FADD.FTZ R163, R135, R134 ;  /* 0x0000008687a37221 */ /* 0x000fe20000010000 */
[----:B------:R-:W-:Y:S01]  /*f7f0*/  SHF.R.U32.HI R145, RZ, 0x8, R145 ;  /* 0x00000008ff917819 */ /* 0x000fe20000011691 */
[----:B------:R-:W4:Y:S01]  /*f800*/  MUFU.EX2 R135, R169 ;  /* 0x000000a900877308 */ /* 0x000f220000000800 */
[----:B------:R-:W-:Y:S02]  /*f810*/  PRMT R184, R173, 0x7632, R184 ;  /* 0x00007632adb87816 */ /* 0x000fe400000000b8 */
[----:B------:R-:W-:Y:S02]  /*f820*/  PRMT R153, R153, 0x5410, R145 ;  /* 0x0000541099997816 */ /* 0x000fe40000000091 */
[----:B------:R-:W5:Y:S01]  /*f830*/  LDSM.16.MT88.4 R144, [R186+0x11000] ;  /* 0x01100000ba90783b */ /* 0x000f620000004200 */
[C---:B------:R-:W-:Y:S02]  /*f840*/  PRMT R0, R172.reuse, 0x7610, R0 ;  /* 0x00007610ac007816 */ /* 0x040fe40000000000 */
[--C-:B------:R-:W-:Y:S02]  /*f850*/  HSET2.LE.AND R140, R153, R164.reuse, PT ;  /* 0x000000a4998c7233 */ /* 0x100fe40003803000 */
[----:B------:R-:W-:Y:S01]  /*f860*/  PRMT R134, R172, 0x7632, R134 ;  /* 0x00007632ac867816 */ /* 0x000fe20000000086 */
[C---:B-1----:R-:W-:Y:S03]  /*f870*/  HMMA.16816.F32.BF16 R124, R136.reuse, R148, R124 ;  /* 0x00000094887c723c */ /* 0x042fe6000004187c */
[----:B------:R-:W-:Y:S02]  /*f880*/  F2FP.BF16.F32.PACK_AB R172, R161, R162 ;  /* 0x000000a2a1ac723e */ /* 0x000fe400000010ff */
[--C-:B------:R-:W-:Y:S01]  /*f890*/  HSET2.LE.AND R141, R165, R164.reuse, PT ;  /* 0x000000a4a58d7233 */ /* 0x100fe20003803000 */
[----:B------:R-:W-:Y:S01]  /*f8a0*/  HMMA.16816.F32.BF16 R128, R136, R150, R128 ;  /* 0x000000968880723c */ /* 0x000fe20000041880 */
[----:B------:R-:W-:Y:S04]  /*f8b0*/  LDSM.16.MT88.4 R136, [R189+0x11000] ;  /* 0x01100000bd88783b */ /* 0x000fe80000004200 */
[----:B------:R-:W-:Y:S01]  /*f8c0*/  FADD.FTZ R148, R156, R163 ;  /* 0x000000a39c947221 */ /* 0x000fe20000010000 */
[C---:B----4-:R-:W-:Y:S02]  /*f8d0*/  F2FP.BF16.F32.PACK_AB R192, R135.reuse, R156 ;  /* 0x0000009c87c0723e */ /* 0x050fe400000010ff */
[----:B------:R-:W-:Y:S03]  /*f8e0*/  PRMT R143, R0, 0x5410, R134 ;  /* 0x00005410008f7816 */ /* 0x000fe60000000086 */
[----:B------:R-:W-:Y:S01]  /*f8f0*/  PRMT R159, R158, 0x7632, R159 ;  /* 0x000076329e9f7816 */ /* 0x000fe2000000009f */
[----:B------:R-:W-:Y:S01]  /*f900*/  FADD.FTZ R251, R135, R148 ;  /* 0x0000009487fb7221 */ /* 0x000fe20000010000 */
[----:B------:R-:W-:Y:S01]  /*f910*/  LOP3.LUT R141, R141, R143, RZ, 0xc0, !PT ;  /* 0x0000008f8d8d7212 */ /* 0x000fe200078ec0ff */
[----:B------:R-:W-:Y:S01]  /*f920*/  LDSM.16.MT88.4 R148, [R188+0x11000] ;  /* 0x01100000bc94783b */ /* 0x000fe20000004200 */
[--C-:B------:R-:W-:Y:S02]  /*f930*/  HSET2.LE.AND R143, R170, R164.reuse, PT ;  /* 0x000000a4aa8f7233 */ /* 0x100fe40003803000 */
[----:B------:R-:W-:Y:S02]  /*f940*/  LOP3.LUT R140, R140, R152, RZ, 0xc0, !PT ;  /* 0x000000988c8c7212 */ /* 0x000fe400078ec0ff */
[----:B------:R-:W-:Y:S02]  /*f950*/  HSET2.LE.AND R142, R167, R164, PT ;  /* 0x000000a4a78e7233 */ /* 0x000fe40003803000 */
[----:B------:R-:W-:Y:S01]  /*f960*/  PRMT R135, R133, 0x5410, R157 ;  /* 0x0000541085877816 */ /* 0x000fe2000000009d */
[----:B------:R-:W1:Y:S01]  /*f970*/  LDSM.16.MT88.4 R152, [R187+0x11000] ;  /* 0x01100000bb98783b */ /* 0x000e620000004200 */
[----:B------:R-:W-:Y:S02]  /*f980*/  SHF.R.U32.HI R160, RZ, 0x18, R160 ;  /* 0x00000018ffa07819 */ /* 0x000fe400000116a0 */
[----:B------:R-:W-:Y:S01]  /*f990*/  LOP3.LUT R142, R142, R135, RZ, 0xc0, !PT ;  /* 0x000000878e8e7212 */ /* 0x000fe200078ec0ff */
[----:B---3--:R-:W-:Y:S05]  /*f9a0*/  @!P6 HFMA2.BF16_V2 R176, -RZ.H0_H0, RZ.H0_H0, -R2.H0_H0 ;  /* 0x200000ffffb0e231 */ /* 0x008fea0000340902 */
[----:B------:R-:W-:Y:S01]  /*f9b0*/  @!P6 STL.S16 [R1+0x38], R176 ;  /* 0x000038b00100e387 */ /* 0x000fe20000100600 */
[----:B------:R-:W-:Y:S03]  /*f9c0*/  PRMT R168, R176, 0x7610, R168 ;  /* 0x00007610b0a87816 */ /* 0x000fe600000000a8 */
[----:B------:R3:W4:Y:S01]  /*f9d0*/  LDL.S16 R163, [R1+0x24] ;  /* 0x0000240001a37983 */ /* 0x0007220000100600 */
[----:B------:R-:W-:Y:S03]  /*f9e0*/  @!P6 PRMT R2, R168, 0x5410, RZ ;  /* 0x00005410a802e816 */ /* 0x000fe600000000ff */
[----:B------:R3:W3:Y:S01]  /*f9f0*/  LDL.S16 R156, [R1+0x20] ;  /* 0x00002000019c7983 */ /* 0x0006e20000100600 */
[----:B--2---:R-:W-:Y:S03]  /*fa00*/  @!P3 HFMA2.BF16_V2 R175, -RZ.H0_H0, RZ.H0_H0, -R0.H0_H0 ;  /* 0x200000ffffafb231 */ /* 0x004fe60000340900 */
[----:B------:R2:W2:Y:S02]  /*fa10*/  LDL.S16 R162, [R1+0x1c] ;  /* 0x00001c0001a27983 */ /* 0x0004a40000100600 */
[----:B------:R-:W-:Y:S02]  /*fa20*/  PRMT R165, R175, 0x7610, R165 ;  /* 0x00007610afa57816 */ /* 0x000fe400000000a5 */
[----:B------:R-:W-:Y:S02]  /*fa30*/  @!P3 STL.S16 [R1+0x34], R175 ;  /* 0x000034af0100b387 */ /* 0x000fe40000100600 */
[----:B------:R-:W-:Y:S02]  /*fa40*/  @!P3 PRMT R0, R165, 0x5410, RZ ;  /* 0x00005410a500b816 */ /* 0x000fe400000000ff */
[----:B------:R5:W-:Y:S01]  /*fa50*/  STG.E.U16 desc[UR30][R214.64+0x42], R2 ;  /* 0x00004202d6007986 */ /* 0x000be2000c10151e */
[----:B------:R-:W-:Y:S01]  /*fa60*/  ISETP.LE.U32.AND P3, PT, R160, UR16, PT ;  /* 0x00000010a0007c0c */ /* 0x000fe2000bf63070 */
[----:B------:R-:W-:Y:S02]  /*fa70*/  IMAD.WIDE.U32 R160, R171, -0x2daee0ad, RZ ;  /* 0xd2511f53aba07825 */ /* 0x000fe400078e00ff */
[----:B------:R1:W2:Y:S04]  /*fa80*/  LDL.S16 R165, [R1+0x10] ;  /* 0x0000100001a57983 */ /* 0x0002a80000100600 */
[----:B------:R-:W-:Y:S04]  /*fa90*/  STG.E.U16 desc[UR30][R216.64+0x40], R0 ;  /* 0x00004000d8007986 */ /* 0x000fe8000c10151e */
[----:B------:R-:W-:Y:S01]  /*faa0*/  LDSM.16.MT88.4 R176, [R186+0x13800] ;  /* 0x01380000bab0783b */ /* 0x000fe20000004200 */
[----:B-----5:R-:W-:Y:S04]  /*fab0*/  PRMT R2, R158, 0x5410, R159 ;  /* 0x000054109e027816 */ /* 0x020fe8000000009f */
[----:B------:R-:W-:Y:S07]  /*fac0*/  LOP3.LUT R143, R143, R2, RZ, 0xc0, !PT ;  /* 0x000000028f8f7212 */ /* 0x000fee00078ec0ff */
        /* <DEDUP_REMOVED lines=9> */
[C---:B------:R-:W-:Y:S06]  /*fb60*/  HMMA.16816.F32.BF16 R28, R140.reuse, R148, R28 ;  /* 0x000000948c1c723c */ /* 0x040fec000004181c */
[C---:B------:R-:W-:Y:S01]  /*fb70*/  HMMA.16816.F32.BF16 R32, R140.reuse, R150, R32 ;  /* 0x000000968c20723c */ /* 0x040fe20000041820 */
[----:B------:R-:W1:Y:S05]  /*fb80*/  LDSM.16.MT88.4 R148, [R188+0x13000] ;  /* 0x01300000bc94783b */ /* 0x000e6a0000004200 */
        /* <DEDUP_REMOVED lines=16> */
[C---:B------:R-:W-:Y:S06]  /*fc90*/  HMMA.16816.F32.BF16 R80, R140.reuse, R154, R80 ;  /* 0x0000009a8c50723c */ /* 0x040fec0000041850 */
[C---:B------:R-:W-:Y:S06]  /*fca0*/  HMMA.16816.F32.BF16 R84, R140.reuse, R136, R84 ;  /* 0x000000888c54723c */ /* 0x040fec0000041854 */
[C---:B------:R-:W-:Y:S01]  /*fcb0*/  HMMA.16816.F32.BF16 R88, R140.reuse, R138, R88 ;  /* 0x0000008a8c58723c */ /* 0x040fe20000041858 */
[----:B------:R-:W1:Y:S05]  /*fcc0*/  LDSM.16.MT88.4 R136, [R187+0x17000] ;  /* 0x01700000bb88783b */ /* 0x000e6a0000004200 */
[C---:B------:R-:W-:Y:S06]  /*fcd0*/  HMMA.16816.F32.BF16 R92, R140.reuse, R148, R92 ;  /* 0x000000948c5c723c */ /* 0x040fec000004185c */
[C---:B------:R-:W-:Y:S01]  /*fce0*/  HMMA.16816.F32.BF16 R96, R140.reuse, R150, R96 ;  /* 0x000000968c60723c */ /* 0x040fe20000041860 */
[----:B------:R-:W1:Y:S05]  /*fcf0*/  LDSM.16.MT88.4 R148, [R189+0x17000] ;  /* 0x01700000bd94783b */ /* 0x000e6a0000004200 */
[C---:B-----5:R-:W-:Y:S06]  /*fd00*/  HMMA.16816.F32.BF16 R100, R140.reuse, R144, R100 ;  /* 0x000000908c64723c */ /* 0x060fec0000041864 */
[C---:B------:R-:W-:Y:S06]  /*fd10*/  HMMA.16816.F32.BF16 R104, R140.reuse, R146, R104 ;  /* 0x000000928c68723c */ /* 0x040fec0000041868 */
[C---:B-1----:R-:W-:Y:S06]  /*fd20*/  HMMA.16816.F32.BF16 R108, R140.reuse, R136, R108 ;  /* 0x000000888c6c723c */ /* 0x042fec000004186c */
[C---:B------:R-:W-:Y:S01]  /*fd30*/  HMMA.16816.F32.BF16 R112, R140.reuse, R138, R112 ;  /* 0x0000008a8c70723c */ /* 0x040fe20000041870 */
[----:B------:R-:W-:Y:S05]  /*fd40*/  LDSM.16.MT88.4 R136, [R187+0x11800] ;  /* 0x01180000bb88783b */ /* 0x000fea0000004200 */
[C---:B------:R-:W-:Y:S06]  /*fd50*/  HMMA.16816.F32.BF16 R116, R140.reuse, R148, R116 ;  /* 0x000000948c74723c */ /* 0x040fec0000041874 */
[C---:B------:R-:W-:Y:S05]  /*fd60*/  HMMA.16816.F32.BF16 R120, R140.reuse, R150, R120 ;  /* 0x000000968c78723c */ /* 0x040fea0000041878 */
[----:B----4-:R-:W-:Y:S02]  /*fd70*/  @!P5 HFMA2.BF16_V2 R163, -RZ.H0_H0, RZ.H0_H0, -R134.H0_H0 ;  /* 0x200000ffffa3d231 */ /* 0x010fe40000340986 */
[----:B---3--:R-:W-:Y:S03]  /*fd80*/  @!P0 HFMA2.BF16_V2 R156, -RZ.H0_H0, RZ.H0_H0, -R133.H0_H0 ;  /* 0x200000ffff9c8231 */ /* 0x008fe60000340985 */
[----:B------:R1:W-:Y:S01]  /*fd90*/  @!P5 STL.S16 [R1+0x24], R163 ;  /* 0x000024a30100d387 */ /* 0x0003e20000100600 */
[----:B------:R-:W-:Y:S01]  /*fda0*/  PRMT R0, R163, 0x7610, R0 ;  /* 0x00007610a3007816 */ /* 0x000fe20000000000 */
[----:B--2---:R-:W-:Y:S02]  /*fdb0*/  @!P4 HFMA2.BF16_V2 R162, -RZ.H0_H0, RZ.H0_H0, -R157.H0_H0 ;  /* 0x200000ffffa2c231 */ /* 0x004fe4000034099d */
[----:B------:R2:W-:Y:S01]  /*fdc0*/  @!P0 STL.S16 [R1+0x20], R156 ;  /* 0x0000209c01008387 */ /* 0x0005e20000100600 */
[----:B------:R-:W-:Y:S02]  /*fdd0*/  PRMT R2, R156, 0x7610, R2 ;  /* 0x000076109c027816 */ /* 0x000fe40000000002 */
[----:B------:R-:W-:Y:S02]  /*fde0*/  @!P5 PRMT R134, R0, 0x5410, RZ ;  /* 0x000054100086d816 */ /* 0x000fe400000000ff */
[----:B------:R-:W-:Y:S02]  /*fdf0*/  LOP3.LUT R0, R161, UR14, R166, 0x96, !PT ;  /* 0x0000000ea1007c12 */ /* 0x000fe4000f8e96a6 */
[----:B------:R-:W-:Y:S01]  /*fe00*/  @!P0 PRMT R133, R2, 0x5410, RZ ;  /* 0x0000541002858816 */ /* 0x000fe200000000ff */
[----:B------:R3:W-:Y:S01]  /*fe10*/  STG.E.U16 desc[UR30][R216.64+0x42], R134 ;  /* 0x00004286d8007986 */ /* 0x0007e2000c10151e */
[----:B------:R-:W-:Y:S03]  /*fe20*/  LOP3.LUT R2, R0, 0xff, RZ, 0xc0, !PT ;  /* 0x000000ff00027812 */ /* 0x000fe600078ec0ff */
[----:B------:R4:W-:Y:S01]  /*fe30*/  STG.E.U16 desc[UR30][R214.64+0x50], R133 ;  /* 0x00005085d6007986 */ /* 0x0009e2000c10151e */
[----:B------:R-:W-:Y:S01]  /*fe40*/  ISETP.LE.U32.AND P0, PT, R2, UR16, PT ;  /* 0x0000001002007c0c */ /* 0x000fe2000bf03070 */
[----:B------:R-:W-:Y:S01]  /*fe50*/  @!P2 HFMA2.BF16_V2 R165, -RZ.H0_H0, RZ.H0_H0, -R158.H0_H0 ;  /* 0x200000ffffa5a231 */ /* 0x000fe2000034099e */
[----:B------:R-:W-:Y:S04]  /*fe60*/  SHF.R.U32.HI R2, RZ, 0x10, R0 ;  /* 0x00000010ff027819 */ /* 0x000fe80000011600 */
[----:B------:R-:W-:Y:S01]  /*fe70*/  PRMT R152, R165, 0x7610, R152 ;  /* 0x00007610a5987816 */ /* 0x000fe20000000098 */
[----:B-1----:R1:W5:Y:S01]  /*fe80*/  LDL.S16 R163, [R1+0x18] ;  /* 0x0000180001a37983 */ /* 0x0023620000100600 */
[----:B------:R-:W-:Y:S02]  /*fe90*/  LOP3.LUT R2, R2, 0xff, RZ, 0xc0, !PT ;  /* 0x000000ff02027812 */ /* 0x000fe400078ec0ff */
[----:B------:R-:W-:Y:S01]  /*fea0*/  @!P2 PRMT R158, R152, 0x5410, RZ ;  /* 0x00005410989ea816 */ /* 0x000fe200000000ff */
[----:B--2---:R1:W2:Y:S01]  /*feb0*/  LDL.S16 R156, [R1+0xc] ;  /* 0x00000c00019c7983 */ /* 0x0042a20000100600 */
[----:B------:R-:W-:Y:S02]  /*fec0*/  ISETP.LE.U32.AND P6, PT, R2, UR16, PT ;  /* 0x0000001002007c0c */ /* 0x000fe4000bfc3070 */
[----:B------:R-:W-:Y:S01]  /*fed0*/  SHF.R.U32.HI R2, RZ, 0x18, R0 ;  /* 0x00000018ff027819 */ /* 0x000fe20000011600 */
[----:B------:R1:W-:Y:S01]  /*fee0*/  @!P4 STL.S16 [R1+0x1c], R162 ;  /* 0x00001ca20100c387 */ /* 0x0003e20000100600 */
[----:B------:R-:W-:Y:S02]  /*fef0*/  SHF.R.U32.HI R152, RZ, 0x18, R160 ;  /* 0x00000018ff987819 */ /* 0x000fe400000116a0 */
[----:B------:R-:W-:Y:S02]  /*ff00*/  ISETP.LE.U32.AND P5, PT, R2, UR16, PT ;  /* 0x0000001002007c0c */ /* 0x000fe4000bfa3070 */
[----:B------:R-:W-:Y:S02]  /*ff10*/  LOP3.LUT R2, R160, 0xff, RZ, 0xc0, !PT ;  /* 0x000000ffa0027812 */ /* 0x000fe400078ec0ff */
[----:B---3--:R-:W-:Y:S02]  /*ff20*/  PRMT R134, R162, 0x7610, R134 ;  /* 0x00007610a2867816 */ /* 0x008fe40000000086 */
[----:B----4-:R-:W-:Y:S02]  /*ff30*/  LOP3.LUT R133, R161, UR14, R166, 0x96, !PT ;  /* 0x0000000ea1857c12 */ /* 0x010fe4000f8e96a6 */
[----:B------:R-:W-:Y:S02]  /*ff40*/  @!P4 PRMT R157, R134, 0x5410, RZ ;  /* 0x00005410869dc816 */ /* 0x000fe400000000ff */
[----:B------:R-:W-:Y:S02]  /*ff50*/  ISETP.LE.U32.AND P4, PT, R2, UR16, PT ;  /* 0x0000001002007c0c */ /* 0x000fe4000bf83070 */
[----:B------:R-:W-:Y:S01]  /*ff60*/  LOP3.LUT R2, R0, 0xffff, RZ, 0xc0, !PT ;  /* 0x0000ffff00027812 */ /* 0x000fe200078ec0ff */
[----:B------:R3:W-:Y:S01]  /*ff70*/  STG.E.U16 desc[UR30][R214.64+0x52], R157 ;  /* 0x0000529dd6007986 */ /* 0x0007e2000c10151e */
[----:B------:R-:W-:Y:S01]  /*ff80*/  SHF.R.U32.HI R0, RZ, 0x10, R160 ;  /* 0x00000010ff007819 */ /* 0x000fe200000116a0 */
[----:B------:R-:W-:Y:S01]  /*ff90*/  @!P5 HFMA2.BF16_V2 R252, -RZ.H0_H0, RZ.H0_H0, -R184.H0_H0 ;  /* 0x200000fffffcd231 */ /* 0x000fe200003409b8 */
[----:B------:R-:W-:Y:S01]  /*ffa0*/  SHF.R.U32.HI R134, RZ, 0x8, R2 ;  /* 0x00000008ff867819 */ /* 0x000fe20000011602 */
[----:B------:R-:W-:Y:S01]  /*ffb0*/  STG.E.U16 desc[UR30][R216.64+0x50], R158 ;  /* 0x0000509ed8007986 */ /* 0x000fe2000c10151e */
[----:B------:R-:W-:Y:S02]  /*ffc0*/  LOP3.LUT R2, R0, 0xff, RZ, 0xc0, !PT ;  /* 0x000000ff00027812 */ /* 0x000fe400078ec0ff */
[----:B------:R-:W-:Y:S01]  /*ffd0*/  LOP3.LUT R0, R134, 0xffff, RZ, 0xc0, !PT ;  /* 0x0000ffff86007812 */ /* 0x000fe200078ec0ff */
[----:B-1----:R1:W4:Y:S01]  /*ffe0*/  LDL.S16 R162, [R1+0x14] ;  /* 0x0000140001a27983 */ /* 0x0023220000100600 */
[----:B------:R-:W-:Y:S02]  /*fff0*/  SHF.R.U32.HI R134, RZ, 0x10, R160 ;  /* 0x00000010ff867819 */ /* 0x000fe400000116a0 */
[----:B------:R-:W-:Y:S01]  /*10000*/  LOP3.LUT R168, R133, 0xff, RZ, 0xc0, !PT ;  /* 0x000000ff85a87812 */ /* 0x000fe200078ec0ff */
[----:B------:R1:W-:Y:S01]  /*10010*/  @!P2 STL.S16 [R1+0x10], R165 ;  /* 0x000010a50100a387 */ /* 0x0003e20000100600 */
[----:B------:R-:W-:Y:S02]  /*10020*/  ISETP.LE.U32.AND P2, PT, R2, UR16, PT ;  /* 0x0000001002007c0c */ /* 0x000fe4000bf43070 */
[----:B------:R-:W-:Y:S02]  /*10030*/  PRMT R2, R174, 0x7632, R2 ;  /* 0x00007632ae027816 */ /* 0x000fe40000000002 */
[----:B------:R-:W-:Y:S02]  /*10040*/  LOP3.LUT R134, R134, 0xff, RZ, 0xc0, !PT ;  /* 0x000000ff86867812 */ /* 0x000fe400078ec0ff */
[----:B------:R-:W-:Y:S07]  /*10050*/  SHF.R.U32.HI R146, RZ, 0x18, R133 ;  /* 0x00000018ff927819 */ /* 0x000fee0000011685 */
[----:B------:R-:W-:Y:S01]  /*10060*/  @!P2 HFMA2.BF16_V2 R250, -RZ.H0_H0, RZ.H0_H0, -R192.H0_H0 ;  /* 0x200000fffffaa231 */ /* 0x000fe200003409c0 */
[----:B---3--:R-:W-:Y:S01]  /*10070*/  LOP3.LUT R157, R160, 0xff, RZ, 0xc0, !PT ;  /* 0x000000ffa09d7812 */ /* 0x008fe200078ec0ff */
[----:B--2---:R-:W-:Y:S05]  /*10080*/  @!P3 HFMA2.BF16_V2 R156, -RZ.H0_H0, RZ.H0_H0, -R159.H0_H0 ;  /* 0x200000ffff9cb231 */ /* 0x004fea000034099f */
[----:B------:R-:W-:Y:S01]  /*10090*/  PRMT R135, R156, 0x7610, R135 ;  /* 0x000076109c877816 */ /* 0x000fe20000000087 */
[----:B------:R2:W-:Y:S03]  /*100a0*/  @!P3 STL.S16 [R1+0xc], R156 ;  /* 0x00000c9c0100b387 */ /* 0x0005e60000100600 */
[----:B------:R-:W-:Y:S02]  /*100b0*/  @!P3 PRMT R159, R135, 0x5410, RZ ;  /* 0x00005410879fb816 */ /* 0x000fe400000000ff */
[----:B------:R-:W-:Y:S02]  /*100c0*/  ISETP.LE.U32.AND P3, PT, R0, UR16, PT ;  /* 0x0000001000007c0c */ /* 0x000fe4000bf63070 */
[----:B------:R-:W-:Y:S01]  /*100d0*/  PRMT R0, R174, 0x7610, R0 ;  /* 0x00007610ae007816 */ /* 0x000fe20000000000 */
[----:B------:R-:W-:Y:S01]  /*100e0*/  STG.E.U16 desc[UR30][R216.64+0x52], R159 ;  /* 0x0000529fd8007986 */ /* 0x000fe2000c10151e */
[----:B------:R-:W-:Y:S02]  /*100f0*/  LOP3.LUT R135, R160, 0xffff, RZ, 0xc0, !PT ;  /* 0x0000ffffa0877812 */ /* 0x000fe400078ec0ff */
[----:B------:R-:W-:Y:S01]  /*10100*/  PRMT R144, R0, 0x5410, R2 ;  /* 0x0000541000907816 */ /* 0x000fe20000000002 */
[----:B-----5:R-:W-:Y:S01]  /*10110*/  @!P0 HFMA2.BF16_V2 R163, -RZ.H0_H0, RZ.H0_H0, -R0.H0_H0 ;  /* 0x200000ffffa38231 */ /* 0x020fe20000340900 */
[----:B------:R-:W-:Y:S04]  /*10120*/  SHF.R.U32.HI R135, RZ, 0x8, R135 ;  /* 0x00000008ff877819 */ /* 0x000fe80000011687 */
[----:B------:R-:W-:Y:S01]  /*10130*/  @!P0 STL.S16 [R1+0x18], R163 ;  /* 0x000018a301008387 */ /* 0x000fe20000100600 */
[----:B------:R-:W-:Y:S02]  /*10140*/  PRMT R153, R163, 0x7610, R153 ;  /* 0x00007610a3997816 */ /* 0x000fe40000000099 */
[----:B------:R-:W-:Y:S01]  /*10150*/  PRMT R157, R157, 0x5410, R135 ;  /* 0x000054109d9d7816 */ /* 0x000fe20000000087 */
[----:B------:R3:W5:Y:S01]  /*10160*/  LDL.S16 R166, [R1] ;  /* 0x0000000001a67983 */ /* 0x0007620000100600 */
[----:B------:R-:W-:Y:S01]  /*10170*/  @!P0 PRMT R0, R153, 0x5410, RZ ;  /* 0x0000541099008816 */ /* 0x000fe200000000ff */
[----:B----4-:R-:W-:Y:S01]  /*10180*/  @!P3 HFMA2.BF16_V2 R162, -RZ.H0_H0, RZ.H0_H0, -R2.H0_H0 ;  /* 0x200000ffffa2b231 */ /* 0x010fe20000340902 */
[----:B------:R-:W-:Y:S01]  /*10190*/  ISETP.LE.U32.AND P0, PT, R152, UR16, PT ;  /* 0x0000001098007c0c */ /* 0x000fe2000bf03070 */
[----:B-1----:R3:W4:Y:S01]  /*101a0*/  LDL.S16 R165, [R1+0x8] ;  /* 0x0000080001a57983 */ /* 0x0027220000100600 */
[----:B--2---:R-:W-:Y:S02]  /*101b0*/  SHF.R.U32.HI R156, RZ, 0x18, R160 ;  /* 0x00000018ff9c7819 */ /* 0x004fe400000116a0 */
[----:B------:R-:W-:Y:S01]  /*101c0*/  LOP3.LUT R160, R160, 0xffff, RZ, 0xc0, !PT ;  /* 0x0000ffffa0a07812 */ /* 0x000fe200078ec0ff */
[----:B------:R3:W2:Y:S01]  /*101d0*/  LDL.S16 R158, [R1+0x4] ;  /* 0x00000400019e7983 */ /* 0x0006a20000100600 */
[----:B------:R-:W-:Y:S02]  /*101e0*/  PRMT R156, R134, 0x5410, R156 ;  /* 0x00005410869c7816 */ /* 0x000fe4000000009c */
[----:B------:R-:W-:Y:S01]  /*101f0*/  LOP3.LUT R134, R133, 0xffff, RZ, 0xc0, !PT ;  /* 0x0000ffff85867812 */ /* 0x000fe200078ec0ff */
[----:B------:R-:W1:Y:S01]  /*10200*/  LDSM.16.MT88.4 R152, [R188+0x17000] ;  /* 0x01700000bc98783b */ /* 0x000e620000004200 */
[----:B------:R-:W-:Y:S02]  /*10210*/  SHF.R.U32.HI R145, RZ, 0x8, R160 ;  /* 0x00000008ff917819 */ /* 0x000fe400000116a0 */
[----:B------:R-:W-:Y:S01]  /*10220*/  SHF.R.U32.HI R134, RZ, 0x8, R134 ;  /* 0x00000008ff867819 */ /* 0x000fe20000011686 */
[----:B------:R-:W-:Y:S01]  /*10230*/  @!P0 HFMA2.BF16_V2 R249, -RZ.H0_H0, RZ.H0_H0, -R192.H1_H1 ;  /* 0x200000fffff98231 */ /* 0x000fe200003609c0 */
[----:B------:R-:W-:Y:S02]  /*10240*/  PRMT R167, R162, 0x7610, R167 ;  /* 0x00007610a2a77816 */ /* 0x000fe400000000a7 */
[----:B------:R-:W-:Y:S01]  /*10250*/  SHF.R.U32.HI R135, RZ, 0x10, R133 ;  /* 0x00000010ff877819 */ /* 0x000fe20000011685 */
[----:B------:R3:W-:Y:S01]  /*10260*/  STG.E.U16 desc[UR30][R214.64+0x60], R0 ;  /* 0x00006000d6007986 */ /* 0x0007e2000c10151e */
[----:B------:R-:W-:Y:S02]  /*10270*/  LOP3.LUT R133, R145, 0xffff, RZ, 0xc0, !PT ;  /* 0x0000ffff91857812 */ /* 0x000fe400078ec0ff */
[--C-:B------:R-:W-:Y:S01]  /*10280*/  PRMT R168, R168, 0x5410, R134.reuse ;  /* 0x00005410a8a87816 */ /* 0x100fe20000000086 */
[----:B------:R-:W-:Y:S01]  /*10290*/  @!P3 STL.S16 [R1+0x14], R162 ;  /* 0x000014a20100b387 */ /* 0x000fe20000100600 */
[----:B------:R-:W-:Y:S02]  /*102a0*/  PRMT R134, R173, 0x7610, R134 ;  /* 0x00007610ad867816 */ /* 0x000fe40000000086 */
[----:B------:R-:W-:Y:S01]  /*102b0*/  @!P3 PRMT R2, R167, 0x5410, RZ ;  /* 0x00005410a702b816 */ /* 0x000fe200000000ff */
[----:B------:R-:W2:Y:S01]  /*102c0*/  LDSM.16.MT88.4 R160, [R186+0x11800] ;  /* 0x01180000baa0783b */ /* 0x000ea20000004200 */
[----:B------:R-:W-:Y:S02]  /*102d0*/  ISETP.LE.U32.AND P3, PT, R133, UR16, PT ;  /* 0x0000001085007c0c */ /* 0x000fe4000bf63070 */
[----:B------:R-:W-:Y:S02]  /*102e0*/  PRMT R133, R172, 0x7610, R133 ;  /* 0x00007610ac857816 */ /* 0x000fe40000000085 */
[----:B------:R-:W-:Y:S02]  /*102f0*/  LOP3.LUT R135, R135, 0xff, RZ, 0xc0, !PT ;  /* 0x000000ff87877812 */ /* 0x000fe400078ec0ff */
[--C-:B------:R-:W-:Y:S01]  /*10300*/  HSET2.LE.AND R168, R168, R164.reuse, PT ;  /* 0x000000a4a8a87233 */ /* 0x100fe20003803000 */
[----:B------:R-:W-:Y:S01]  /*10310*/  STG.E.U16 desc[UR30][R214.64+0x62], R2 ;  /* 0x00006202d6007986 */ /* 0x000fe2000c10151e */
[----:B------:R-:W-:Y:S02]  /*10320*/  PRMT R135, R135, 0x5410, R146 ;  /* 0x0000541087877816 */ /* 0x000fe40000000092 */
[--C-:B------:R-:W-:Y:S02]  /*10330*/  HSET2.LE.AND R171, R156, R164.reuse, PT ;  /* 0x000000a49cab7233 */ /* 0x100fe40003803000 */
[----:B------:R-:W-:Y:S02]  /*10340*/  LOP3.LUT R168, R168, R144, RZ, 0xc0, !PT ;  /* 0x00000090a8a87212 */ /* 0x000fe400078ec0ff */
[--C-:B------:R-:W-:Y:S01]  /*10350*/  HSET2.LE.AND R169, R135, R164.reuse, PT ;  /* 0x000000a487a97233 */ /* 0x100fe20003803000 */
[----:B------:R-:W2:Y:S01]  /*10360*/  LDSM.16.MT88.4 R144, [R189+0x11800] ;  /* 0x01180000bd90783b */ /* 0x000ea20000004200 */
[----:B------:R-:W-:Y:S02]  /*10370*/  PRMT R135, R172, 0x7632, R135 ;  /* 0x00007632ac877816 */ /* 0x000fe40000000087 */
[----:B---3--:R-:W-:Y:S02]  /*10380*/  PRMT R0, R134, 0x5410, R184 ;  /* 0x0000541086007816 */ /* 0x008fe400000000b8 */
[----:B------:R-:W-:Y:S02]  /*10390*/  @!P5 PRMT R184, R252, 0x5410, RZ ;  /* 0x00005410fcb8d816 */ /* 0x000fe400000000ff */
[----:B------:R-:W-:Y:S01]  /*103a0*/  HSET2.LE.AND R170, R157, R164, PT ;  /* 0x000000a49daa7233 */ /* 0x000fe20003803000 */
[C---:B-1----:R-:W-:Y:S01]  /*103b0*/  HMMA.16816.F32.BF16 R124, R140.reuse, R152, R124 ;  /* 0x000000988c7c723c */ /* 0x042fe2000004187c */
[----:B------:R-:W1:Y:S02]  /*103c0*/  LDSM.16.MT88.4 R172, [R188+0x11800] ;  /* 0x01180000bcac783b */ /* 0x000e640000004200 */
[----:B------:R-:W-:Y:S02]  /*103d0*/  LOP3.LUT R169, R169, R0, RZ, 0xc0, !PT ;  /* 0x00000000a9a97212 */ /* 0x000fe400078ec0ff */
[----:B------:R-:W-:Y:S01]  /*103e0*/  PRMT R0, R133, 0x5410, R135 ;  /* 0x0000541085007816 */ /* 0x000fe20000000087 */
[----:B------:R-:W-:Y:S03]  /*103f0*/  HMMA.16816.F32.BF16 R128, R140, R154, R128 ;  /* 0x0000009a8c80723c */ /* 0x000fe60000041880 */
[----:B------:R-:W-:Y:S02]  /*10400*/  STG.E.U16 desc[UR30][R216.64+0x62], R184 ;  /* 0x000062b8d8007986 */ /* 0x000fe4000c10151e */
[----:B------:R-:W-:Y:S02]  /*10410*/  LOP3.LUT R171, R171, R192, RZ, 0xc0, !PT ;  /* 0x000000c0abab7212 */ /* 0x000fe400078ec0ff */
[----:B------:R-:W-:Y:S04]  /*10420*/  LOP3.LUT R170, R170, R0, RZ, 0xc0, !PT ;  /* 0x00000000aaaa7212 */ /* 0x000fe800078ec0ff */
[----:B------:R-:W-:Y:S02]  /*10430*/  @P0 PRMT R0, R192, 0x7632, R0 ;  /* 0x00007632c0000816 */ /* 0x000fe40000000000 */
[----:B------:R-:W-:Y:S02]  /*10440*/  @!P0 PRMT R0, R249, 0x5410, RZ ;  /* 0x00005410f9008816 */ /* 0x000fe400000000ff */
[----:B------:R-:W-:Y:S02]  /*10450*/  @!P2 PRMT R192, R250, 0x5410, RZ ;  /* 0x00005410fac0a816 */ /* 0x000fe400000000ff */
[----:B------:R-:W-:Y:S01]  /*10460*/  ISETP.LT.AND P2, PT, RZ, UR39, PT ;  /* 0x00000027ff007c0c */ /* 0x000fe2000bf41270 */
[----:B-----5:R-:W-:Y:S02]  /*10470*/  @!P6 HFMA2.BF16_V2 R166, -RZ.H0_H0, RZ.H0_H0, -R134.H0_H0 ;  /* 0x200000ffffa6e231 */ /* 0x020fe40000340986 */
[----:B----4-:R-:W-:Y:S03]  /*10480*/  @!P4 HFMA2.BF16_V2 R165, -RZ.H0_H0, RZ.H0_H0, -R133.H0_H0 ;  /* 0x200000ffffa5c231 */ /* 0x010fe60000340985 */
[----:B------:R-:W-:Y:S01]  /*10490*/  @!P6 STL.S16 [R1], R166 ;  /* 0x000000a60100e387 */ /* 0x000fe20000100600 */
[----:B------:R-:W-:Y:S01]  /*104a0*/  PRMT R220, R166, 0x7610, R220 ;  /* 0x00007610a6dc7816 */ /* 0x000fe200000000dc */
[----:B--2---:R-:W-:Y:S02]  /*104b0*/  @!P3 HFMA2.BF16_V2 R158, -RZ.H0_H0, RZ.H0_H0, -R135.H0_H0 ;  /* 0x200000ffff9eb231 */ /* 0x004fe40000340987 */
[----:B------:R2:W-:Y:S01]  /*104c0*/  @!P4 STL.S16 [R1+0x8], R165 ;  /* 0x000008a50100c387 */ /* 0x0005e20000100600 */
[----:B------:R-:W-:Y:S02]  /*104d0*/  PRMT R219, R165, 0x7610, R219 ;  /* 0x00007610a5db7816 */ /* 0x000fe400000000db */
[----:B------:R-:W-:Y:S01]  /*104e0*/  @!P6 PRMT R134, R220, 0x5410, RZ ;  /* 0x00005410dc86e816 */ /* 0x000fe200000000ff */
[----:B------:R3:W-:Y:S01]  /*104f0*/  @!P3 STL.S16 [R1+0x4], R158 ;  /* 0x0000049e0100b387 */ /* 0x0007e20000100600 */
[----:B------:R-:W-:Y:S02]  /*10500*/  @!P4 PRMT R133, R219, 0x5410, RZ ;  /* 0x00005410db85c816 */ /* 0x000fe400000000ff */
[----:B------:R-:W-:Y:S01]  /*10510*/  PRMT R218, R158, 0x7610, R218 ;  /* 0x000076109eda7816 */ /* 0x000fe200000000da */
[----:B------:R-:W-:Y:S03]  /*10520*/  STG.E.U16 desc[UR30][R216.64+0x60], R134 ;  /* 0x00006086d8007986 */ /* 0x000fe6000c10151e */
[----:B------:R-:W-:Y:S01]  /*10530*/  @!P3 PRMT R135, R218, 0x5410, RZ ;  /* 0x00005410da87b816 */ /* 0x000fe200000000ff */
[----:B------:R4:W-:Y:S04]  /*10540*/  STG.E.U16 desc[UR30][R214.64+0x70], R133 ;  /* 0x00007085d6007986 */ /* 0x0009e8000c10151e */
[----:B------:R5:W-:Y:S04]  /*10550*/  STG.E.U16 desc[UR30][R214.64+0x72], R135 ;  /* 0x00007287d6007986 */ /* 0x000be8000c10151e */
[----:B------:R1:W-:Y:S04]  /*10560*/  STG.E.U16 desc[UR30][R216.64+0x72], R0 ;  /* 0x00007200d8007986 */ /* 0x0003e8000c10151e */
[----:B------:R-:W-:Y:S01]  /*10570*/  STG.E.U16 desc[UR30][R216.64+0x70], R192 ;  /* 0x000070c0d8007986 */ /* 0x000fe2000c10151e */
[C---:B--2---:R-:W-:Y:S03]  /*10580*/  HMMA.16816.F32.BF16 R164, R168.reuse, R160, R4 ;  /* 0x000000a0a8a4723c */ /* 0x044fe60000041804 */
[----:B------:R-:W2:Y:S03]  /*10590*/  LDSM.16.MT88.4 R4, [R187+0x13800] ;  /* 0x01380000bb04783b */ /* 0x000ea60000004200 */
[C---:B------:R-:W-:Y:S05]  /*105a0*/  HMMA.16816.F32.BF16 R160, R168.reuse, R162, R8 ;  /* 0x000000a2a8a0723c */ /* 0x040fea0000041808 */
[----:B------:R-:W2:Y:S01]  /*105b0*/  LDSM.16.MT88.4 R8, [R188+0x13800] ;  /* 0x01380000bc08783b */ /* 0x000ea20000004200 */
[C---:B---3--:R-:W-:Y:S05]  /*105c0*/  HMMA.16816.F32.BF16 R156, R168.reuse, R136, R12 ;  /* 0x00000088a89c723c */ /* 0x048fea000004180c */
[----:B----4-:R-:W-:Y:S01]  /*105d0*/  IMAD.MOV.U32 R133, RZ, RZ, R3 ;  /* 0x000000ffff857224 */ /* 0x010fe200078e0003 */
[C---:B------:R-:W-:Y:S01]  /*105e0*/  HMMA.16816.F32.BF16 R152, R168.reuse, R138, R16 ;  /* 0x0000008aa898723c */ /* 0x040fe20000041810 */
[----:B------:R-:W3:Y:S04]  /*105f0*/  LDSM.16.MT88.4 R12, [R186+0x15800] ;  /* 0x01580000ba0c783b */ /* 0x000ee80000004200 */
[----:B-----5:R-:W-:Y:S01]  /*10600*/  IADD3 R214, P0, R214, -0x80, RZ ;  /* 0xffffff80d6d67810 */ /* 0x020fe20007f1e0ff */
[C---:B------:R-:W-:Y:S03]  /*10610*/  HMMA.16816.F32.BF16 R148, R168.reuse, R144, R20 ;  /* 0x00000090a894723c */ /* 0x040fe60000041814 */
[----:B------:R-:W-:Y:S02]  /*10620*/  LDSM.16.MT88.4 R16, [R189+0x15800] ;  /* 0x01580000bd10783b */ /* 0x000fe40000004200 */
[----:B------:R-:W-:Y:S01]  /*10630*/  IADD3.X R215, R215, -0x1, RZ, P0, !PT ;  /* 0xffffffffd7d77810 */ /* 0x000fe200007fe4ff */
[C---:B------:R-:W-:Y:S05]  /*10640*/  HMMA.16816.F32.BF16 R144, R168.reuse, R146, R24 ;  /* 0x00000092a890723c */ /* 0x040fea0000041818 */
[----:B------:R-:W-:Y:S01]  /*10650*/  LDSM.16.MT88.4 R20, [R188+0x15800] ;  /* 0x01580000bc14783b */ /* 0x000fe20000004200 */
[C---:B-1----:R-:W-:Y:S05]  /*10660*/  HMMA.16816.F32.BF16 R140, R168.reuse, R172, R28 ;  /* 0x000000aca88c723c */ /* 0x042fea000004181c */
[----:B------:R-:W-:Y:S01]  /*10670*/  IMAD.MOV.U32 R0, RZ, RZ, R132 ;  /* 0x000000ffff007224 */ /* 0x000fe200078e0084 */
[C---:B------:R-:W-:Y:S01]  /*10680*/  HMMA.16816.F32.BF16 R136, R168.reuse, R174, R32 ;  /* 0x000000aea888723c */ /* 0x040fe20000041820 */
[----:B------:R-:W-:Y:S05]  /*10690*/  LDSM.16.MT88.4 R24, [R186+0x17800] ;  /* 0x01780000ba18783b */ /* 0x000fea0000004200 */
[C---:B------:R-:W-:Y:S03]  /*106a0*/  HMMA.16816.F32.BF16 R36, R168.reuse, R176, R36 ;  /* 0x000000b0a824723c */ /* 0x040fe60000041824 */
[----:B------:R-:W-:Y:S03]  /*106b0*/  LDSM.16.MT88.4 R28, [R187+0x17800] ;  /* 0x01780000bb1c783b */ /* 0x000fe60000004200 */
[C---:B------:R-:W-:Y:S06]  /*106c0*/  HMMA.16816.F32.BF16 R40, R168.reuse, R178, R40 ;  /* 0x000000b2a828723c */ /* 0x040fec0000041828 */
[C---:B--2---:R-:W-:Y:S06]  /*106d0*/  HMMA.16816.F32.BF16 R44, R168.reuse, R4, R44 ;  /* 0x00000004a82c723c */ /* 0x044fec000004182c */
[C---:B------:R-:W-:Y:S01]  /*106e0*/  HMMA.16816.F32.BF16 R48, R168.reuse, R6, R48 ;  /* 0x00000006a830723c */ /* 0x040fe20000041830 */
[----:B------:R-:W1:Y:S05]  /*106f0*/  LDSM.16.MT88.4 R4, [R187+0x15800] ;  /* 0x01580000bb04783b */ /* 0x000e6a0000004200 */
[C---:B------:R-:W-:Y:S06]  /*10700*/  HMMA.16816.F32.BF16 R52, R168.reuse, R180, R52 ;  /* 0x000000b4a834723c */ /* 0x040fec0000041834 */
[C---:B------:R-:W-:Y:S06]  /*10710*/  HMMA.16816.F32.BF16 R56, R168.reuse, R182, R56 ;  /* 0x000000b6a838723c */ /* 0x040fec0000041838 */
[C---:B------:R-:W-:Y:S06]  /*10720*/  HMMA.16816.F32.BF16 R60, R168.reuse, R8, R60 ;  /* 0x00000008a83c723c */ /* 0x040fec000004183c */
[C---:B------:R-:W-:Y:S01]  /*10730*/  HMMA.16816.F32.BF16 R64, R168.reuse, R10, R64 ;  /* 0x0000000aa840723c */ /* 0x040fe20000041840 */
[----:B------:R-:W2:Y:S05]  /*10740*/  LDSM.16.MT88.4 R8, [R189+0x17800] ;  /* 0x01780000bd08783b */ /* 0x000eaa0000004200 */
[C---:B---3--:R-:W-:Y:S06]  /*10750*/  HMMA.16816.F32.BF16 R68, R168.reuse, R12, R68 ;  /* 0x0000000ca844723c */ /* 0x048fec0000041844 */
[C---:B------:R-:W-:Y:S01]  /*10760*/  HMMA.16816.F32.BF16 R72, R168.reuse, R14, R72 ;  /* 0x0000000ea848723c */ /* 0x040fe20000041848 */
[----:B------:R-:W3:Y:S05]  /*10770*/  LDSM.16.MT88.4 R12, [R188+0x17800] ;  /* 0x01780000bc0c783b */ /* 0x000eea0000004200 */
        /* <DEDUP_REMOVED lines=10> */
[C---:B--2---:R-:W-:Y:S06]  /*10820*/  HMMA.16816.F32.BF16 R116, R168.reuse, R8, R116 ;  /* 0x00000008a874723c */ /* 0x044fec0000041874 */
[C---:B------:R-:W-:Y:S06]  /*10830*/  HMMA.16816.F32.BF16 R120, R168.reuse, R10, R120 ;  /* 0x0000000aa878723c */ /* 0x040fec0000041878 */
[C---:B---3--:R-:W-:Y:S06]  /*10840*/  HMMA.16816.F32.BF16 R124, R168.reuse, R12, R124 ;  /* 0x0000000ca87c723c */ /* 0x048fec000004187c */
[----:B------:R-:W-:Y:S01]  /*10850*/  HMMA.16816.F32.BF16 R128, R168, R14, R128 ;  /* 0x0000000ea880723c */ /* 0x000fe20000041880 */
[----:B------:R-:W-:Y:S11]  /*10860*/  @!UPT UIADD3 URZ, URZ, URZ, URZ ;  /* 0x0000003f3f3ff290 */ /* 0x000ff6000fffe03f */
[----:B------:R-:W-:Y:S01]  /*10870*/  @!UPT UIADD3 URZ, URZ, URZ, URZ ;  /* 0x0000003f3f3ff290 */ /* 0x000fe2000fffe03f */
[----:B------:R-:W-:Y:S11]  /*10880*/  @P2 BRA `(.L_x_1040) ;  /* 0xffffffa000a02947 */ /* 0x000ff6000383ffff */
.L_x_1039:
[----:B------:R-:W1:Y:S01]  /*10890*/  SHFL.BFLY PT, R2, R248, 0x2, 0x1f ;  /* 0x0c401f00f8027f89 */ /* 0x000e6200000e0000 */
[----:B------:R-:W-:Y:S01]  /*108a0*/  ULDC UR4, c[0x0][0x38c] ;  /* 0x0000e30000047ab9 */ /* 0x000fe20000000800 */
[----:B------:R-:W-:Y:S01]  /*108b0*/  UMOV UR5, 0x400 ;  /* 0x0000040000057882 */ /* 0x000fe20000000000 */
[----:B------:R-:W-:Y:S01]  /*108c0*/  UISETP.NE.AND UP0, UPT, UR17, -0x1, UPT ;  /* 0xffffffff1100788c */ /* 0x000fe2000bf05270 */
[----:B------:R-:W2:Y:S01]  /*108d0*/  SHFL.BFLY PT, R0, R251, 0x2, 0x1f ;  /* 0x0c401f00fb007f89 */ /* 0x000ea200000e0000 */
[----:B-----5:R-:W3:Y:S01]  /*108e0*/  S2R R169, SR_TID.X ;  /* 0x0000000000a97919 */ /* 0x020ee20000002100 */
        /* <DEDUP_REMOVED lines=11> */
[----:B--2---:R-:W-:Y:S01]  /*109a0*/  FADD.FTZ R134, R0, R4 ;  /* 0x0000000400867221 */ /* 0x004fe20000010000 */
        /* <DEDUP_REMOVED lines=260> */
.L_x_1043:
        /* <DEDUP_REMOVED lines=24> */
.L_x_1044:
        /* <DEDUP_REMOVED lines=122> */
.L_x_1046:
[----:B------:R-:W-:Y:S05]  /*12310*/  BSYNC B0 ;  /* 0x0000000000007941 */ /* 0x000fea0003800000 */
.L_x_1045:
        /* <DEDUP_REMOVED lines=43> */
.L_x_1048:
[----:B------:R-:W-:Y:S05]  /*125d0*/  BSYNC B0 ;  /* 0x0000000000007941 */ /* 0x000fea0003800000 */
.L_x_1047:
        /* <DEDUP_REMOVED lines=27> */
.L_x_1050:
[----:B------:R-:W-:Y:S05]  /*12790*/  BSYNC B0 ;  /* 0x0000000000007941 */ /* 0x000fea0003800000 */
.L_x_1049:
        /* <DEDUP_REMOVED lines=27> */
.L_x_1052:
[----:B------:R-:W-:Y:S05]  /*12950*/  BSYNC B0 ;  /* 0x0000000000007941 */ /* 0x000fea0003800000 */
.L_x_1051:
        /* <DEDUP_REMOVED lines=27> */
.L_x_1009:
[----:B------:R-:W1:Y:S01]  /*12b10*/  S2R R2, SR_TID.X ;  /* 0x0000000000027919 */ /* 0x000e620000002100 */
[----:B------:R-:W-:Y:S01]  /*12b20*/  UISETP.NE.AND UP2, UPT, UR17, -0x1, UPT ;  /* 0xffffffff1100788c */ /* 0x000fe2000bf45270 */
[----:B------:R-:W-:Y:S01]  /*12b30*/  ULDC.U8 UR8, c[0x0][0x3d8] ;  /* 0x0000f60000087ab9 */ /* 0x000fe20000000000 */
[----:B------:R-:W-:Y:S01]  /*12b40*/  ULDC.U8 UR10, c[0x0][0x3d9] ;  /* 0x0000f640000a7ab9 */ /* 0x000fe20000000000 */
[----:B------:R-:W-:Y:S02]  /*12b50*/  UISETP.NE.AND UP3, UPT, UR8, URZ, UPT ;  /* 0x0000003f0800728c */ /* 0x000fe4000bf65270 */
[----:B------:R-:W-:Y:S02]  /*12b60*/  UISETP.NE.AND UP1, UPT, UR10, URZ, UPT ;  /* 0x0000003f0a00728c */ /* 0x000fe4000bf25270 */
[----:B------:R-:W-:-:S04]  /*12b70*/  UISETP.EQ.AND UP3, UPT, UR10, URZ, UP3 ;  /* 0x0000003f0a00728c */ /* 0x000fc80009f62270 */
[----:B------:R-:W-:Y:S01]  /*12b80*/  @!UP2 USHF.R.S32.HI UR9, URZ, 0x1f, UR33 ;  /* 0x0000001f3f09a899 */ /* 0x000fe20008011421 */
[----:B------:R-:W-:Y:S01]  /*12b90*/  PLOP3.LUT P0, PT, PT, PT, UP1, 0x80, 0x0 ;  /* 0x000000000000781c */ /* 0x000fe20003f0f018 */
[----:B------:R-:W-:Y:S01]  /*12ba0*/  @UP2 ULDC.64 UR6, c[0x0][0x298] ;  /* 0x0000a60000062ab9 */ /* 0x000fe20000000a00 */
[----:B------:R-:W-:Y:S01]  /*12bb0*/  @!UP2 ULDC.64 UR4, c[0x0][0x290] ;  /* 0x0000a4000004aab9 */ /* 0x000fe20000000a00 */
[----:B------:R-:W-:Y:S02]  /*12bc0*/  @UP2 UIMAD.WIDE.U32 UR10, UR17, UR6, URZ ;  /* 0x00000006110a22a5 */ /* 0x000fe4000f8e003f */
[----:B------:R-:W-:Y:S02]  /*12bd0*/  UISETP.NE.OR UP0, UPT, UR17, -0x1, !UP3 ;  /* 0xffffffff1100788c */ /* 0x000fe4000df05670 */
[----:B------:R-:W-:Y:S02]  /*12be0*/  @!UP2 UIMAD UR6, UR9, UR4, URZ ;  /* 0x000000040906a2a4 */ /* 0x000fe4000f8e023f */
[----:B------:R-:W-:-:S02]  /*12bf0*/  @!UP2 UIMAD.WIDE.U32 UR14, UR33, UR4, URZ ;  /* 0x00000004210ea2a5 */ /* 0x000fc4000f8e003f */
[----:B------:R-:W-:Y:S02]  /*12c00*/  @!UP2 UIMAD UR6, UR33, UR5, UR6 ;  /* 0x000000052106a2a4 */ /* 0x000fe4000f8e0206 */
[----:B------:R-:W-:Y:S01]  /*12c10*/  @UP2 UIMAD UR7, UR17, UR7, UR11 ;  /* 0x00000007110722a4 */ /* 0x000fe2000f8e020b */
[----:B------:R-:W-:Y:S01]  /*12c20*/  @UP1 ULDC.64 UR4, c[0x0][0x2c0] ;  /* 0x0000b00000041ab9 */ /* 0x000fe20000000a00 */
[----:B------:R-:W-:Y:S01]  /*12c30*/  @!UP3 UMOV UR20, URZ ;  /* 0x0000003f0014bc82 */ /* 0x000fe20008000000 */
[----:B------:R-:W-:Y:S01]  /*12c40*/  @UP1 UIMAD UR11, UR5, UR4, URZ ;  /* 0x00000004050b12a4 */ /* 0x000fe2000f8e023f */
[----:B-1----:R-:W-:Y:S02]  /*12c50*/  LEA.HI R8, R30, R2, RZ, 0x3 ;  /* 0x000000021e087211 */ /* 0x002fe400078f18ff */
[----:B------:R-:W-:Y:S01]  /*12c60*/  @UP3 ULDC UR4, c[0x0][0x2c4] ;  /* 0x0000b10000043ab9 */ /* 0x000fe20000000800 */
[----:B------:R-:W-:Y:S01]  /*12c70*/  @!UP3 UMOV UR21, URZ ;  /* 0x0000003f0015bc82 */ /* 0x000fe20008000000 */
[----:B------:R-:W-:Y:S01]  /*12c80*/  @!UP0 UIMAD UR17, UR33, UR4, URZ ;  /* 0x00000004211182a4 */ /* 0x000fe2000f8e023f */
[----:B------:R-:W-:Y:S01]  /*12c90*/  LOP3.LUT R0, R8, 0xfffffff8, RZ, 0xc0, !PT ;  /* 0xfffffff808007812 */ /* 0x000fe200078ec0ff */
[----:B------:R-:W-:Y:S01]  /*12ca0*/  @UP1 ULDC UR12, c[0x0][0x2c0] ;  /* 0x0000b000000c1ab9 */ /* 0x000fe20000000800 */
[----:B------:R-:W-:Y:S01]  /*12cb0*/  @UP1 UMOV UR9, 0x1 ;  /* 0x0000000100091882 */ /* 0x000fe20000000000 */
[----:B------:R-:W-:-:S02]  /*12cc0*/  @UP3 USHF.R.S32.HI UR4, URZ, 0x1f, UR17 ;  /* 0x0000001f3f043899 */ /* 0x000fc40008011411 */
[----:B------:R-:W-:Y:S01]  /*12cd0*/  @!UP2 UIADD3 UR7, UR15, UR6, URZ ;  /* 0x000000060f07a290 */ /* 0x000fe2000fffe03f */
[----:B------:R-:W-:Y:S01]  /*12ce0*/  IMAD.IADD R0, R2, 0x1, -R0 ;  /* 0x0000000102007824 */ /* 0x000fe200078e0a00 */
[----:B------:R-:W-:Y:S01]  /*12cf0*/  @!UP2 UMOV UR10, UR14 ;  /* 0x0000000e000aac82 */ /* 0x000fe20008000000 */
[----:B------:R-:W-:Y:S02]  /*12d00*/  @UP3 UMOV UR20, UR17 ;  /* 0x0000001100143c82 */ /* 0x000fe40008000000 */
[----:B------:R-:W-:Y:S01]  /*12d10*/  @UP3 UMOV UR21, UR4 ;  /* 0x0000000400153c82 */ /* 0x000fe20008000000 */
[----:B------:R-:W-:Y:S06]  /*12d20*/  @P0 BRA `(.L_x_1053) ;  /* 0x0000000000180947 */ /* 0x000fec0003800000 */
[----:B------:R-:W-:Y:S01]  /*12d30*/  UISETP.NE.AND UP0, UPT, UR8, URZ, UPT ;  /* 0x0000003f0800728c */ /* 0x000fe2000bf05270 */
[----:B------:R-:W-:Y:S01]  /*12d40*/  ULDC UR11, c[0x0][0x2c4] ;  /* 0x0000b100000b7ab9 */ /* 0x000fe20000000800 */
[----:B------:R-:W-:Y:S01]  /*12d50*/  ULDC UR9, c[0x0][0x270] ;  /* 0x00009c0000097ab9 */ /* 0x000fe20000000800 */
[----:B------:R-:W-:-:S08]  /*12d60*/  UMOV UR12, 0x1 ;  /* 0x00000001000c7882 */ /* 0x000fd00000000000 */
[----:B------:R-:W-:Y:S02]  /*12d70*/  @UP0 ULDC UR11, c[0x0][0x2e4] ;  /* 0x0000b900000b0ab9 */ /* 0x000fe40000000800 */
[----:B------:R-:W-:-:S12]  /*12d80*/  UIMAD UR9, UR11, UR9, URZ ;  /* 0x000000090b0972a4 */ /* 0x000fd8000f8e023f */
.L_x_1053:
[C---:B------:R-:W-:Y:S01]  /*12d90*/  ISETP.NE.AND P3, PT, R0.reuse, RZ, PT ;  /* 0x000000ff0000720c */ /* 0x040fe20003f65270 */
[----:B------:R-:W-:Y:S01]  /*12da0*/  IMAD.SHL.U32 R0, R0, 0x8, RZ ;  /* 0x0000000800007824 */ /* 0x000fe200078e00ff */
[----:B------:R-:W-:Y:S01]  /*12db0*/  USHF.R.S32.HI UR6, URZ, 0x1f, UR34 ;  /* 0x0000001f3f067899 */ /* 0x000fe20008011422 */
[----:B------:R-:W-:Y:S01]  /*12dc0*/  SHF.R.S32.HI R8, RZ, 0x3, R8 ;  /* 0x00000003ff087819 */ /* 0x000fe20000011408 */
[----:B------:R-:W-:Y:S01]  /*12dd0*/  UIADD3 UR19, -UR29, UR19, URZ ;  /* 0x000000131d137290 */ /* 0x000fe2000fffe13f */
[----:B------:R-:W-:Y:S01]  /*12de0*/  IMAD.U32 R6, RZ, RZ, UR18 ;  /* 0x00000012ff067e24 */ /* 0x000fe2000f8e00ff */
[----:B------:R-:W-:Y:S01]  /*12df0*/  ULDC.64 UR4, c[0x0][0x2a0] ;  /* 0x0000a80000047ab9 */ /* 0x000fe20000000a00 */
[----:B------:R-:W-:Y:S01]  /*12e00*/  UIMAD UR9, UR33, UR9, URZ ;  /* 0x00000009210972a4 */ /* 0x000fe2000f8e023f */
[----:B------:R-:W-:Y:S01]  /*12e10*/  IADD3 R2, P0, R0, UR10, RZ ;  /* 0x0000000a00027c10 */ /* 0x000fe2000ff1e0ff */
[----:B------:R-:W-:Y:S01]  /*12e20*/  UIMAD UR6, UR6, UR4, URZ ;  /* 0x00000004060672a4 */ /* 0x000fe2000f8e023f */
[----:B------:R-:W-:Y:S01]  /*12e30*/  ISETP.GE.AND P1, PT, R8, UR19, PT ;  /* 0x0000001308007c0c */ /* 0x000fe2000bf26270 */
[----:B------:R-:W-:Y:S01]  /*12e40*/  USEL UR9, UR9, URZ, !UP3 ;  /* 0x0000003f09097287 */ /* 0x000fe2000d800000 */
[----:B------:R-:W-:Y:S01]  /*12e50*/  LEA.HI.X.SX32 R3, R0, UR7, 0x1, P0 ;  /* 0x0000000700037c11 */ /* 0x000fe200080f0eff */
[----:B------:R-:W-:Y:S01]  /*12e60*/  UIMAD UR5, UR34, UR5, UR6 ;  /* 0x00000005220572a4 */ /* 0x000fe2000f8e0206 */
[----:B------:R-:W-:Y:S01]  /*12e70*/  IMAD.U32 R12, RZ, RZ, UR4 ;  /* 0x00000004ff0c7e24 */ /* 0x000fe2000f8e00ff */
[----:B------:R-:W-:Y:S01]  /*12e80*/  UIMAD UR6, UR29, UR12, URZ ;  /* 0x0000000c1d0672a4 */ /* 0x000fe2000f8e023f */
[----:B------:R-:W-:Y:S01]  /*12e90*/  SHF.R.S32.HI R9, RZ, 0x1f, R8 ;  /* 0x0000001fff097819 */ /* 0x000fe20000011408 */
[----:B------:R-:W-:Y:S01]  /*12ea0*/  UIMAD UR9, UR34, UR11, UR9 ;  /* 0x0000000b220972a4 */ /* 0x000fe2000f8e0209 */
[----:B------:R-:W-:Y:S01]  /*12eb0*/  IMAD.WIDE.U32 R12, R12, UR34, R2 ;  /* 0x000000220c0c7c25 */ /* 0x000fe2000f8e0002 */
[----:B------:R-:W-:Y:S01]  /*12ec0*/  USHF.R.S32.HI UR4, URZ, 0x1f, UR6 ;  /* 0x0000001f3f047899 */ /* 0x000fe20008011406 */
[----:B------:R-:W-:Y:S01]  /*12ed0*/  IADD3 R14, R8, 0x10, RZ ;  /* 0x00000010080e7810 */ /* 0x000fe20007ffe0ff */
[----:B------:R-:W-:Y:S01]  /*12ee0*/  USHF.R.S32.HI UR7, URZ, 0x1f, UR9 ;  /* 0x0000001f3f077899 */ /* 0x000fe20008011409 */
[----:B------:R-:W-:Y:S01]  /*12ef0*/  BSSY B0, `(.L_x_1054) ;  /* 0x000001d000007945 */ /* 0x000fe20003800000 */
[----:B------:R-:W-:Y:S01]  /*12f00*/  UIADD3 UR6, UP1, UP0, UR6, UR20, UR9 ;  /* 0x0000001406067290 */ /* 0x000fe2000f83e009 */
[----:B------:R-:W-:Y:S01]  /*12f10*/  IADD3 R11, R13, UR5, RZ ;  /* 0x000000050d0b7c10 */ /* 0x000fe2000fffe0ff */
[----:B------:R-:W-:Y:S01]  /*12f20*/  IMAD.WIDE R6, R6, 0x40, R8 ;  /* 0x0000004006067825 */ /* 0x000fe200078e0208 */
[----:B------:R-:W-:Y:S01]  /*12f30*/  ISETP.GE.AND P0, PT, R14, UR19, PT ;  /* 0x000000130e007c0c */ /* 0x000fe2000bf06270 */
[----:B------:R-:W-:Y:S01]  /*12f40*/  UIADD3.X UR20, UR4, UR21, UR7, UP1, UP0 ;  /* 0x0000001504147290 */ /* 0x000fe20008fe0407 */
[----:B------:R-:W-:Y:S01]  /*12f50*/  IADD3 R18, R0, 0x80, RZ ;  /* 0x0000008000127810 */ /* 0x000fe20007ffe0ff */
[----:B------:R-:W-:-:S02]  /*12f60*/  VIADD R16, R8, 0x20 ;  /* 0x0000002008107836 */ /* 0x000fc40000000000 */
[C---:B------:R-:W-:Y:S02]  /*12f70*/  VIADD R19, R0.reuse, 0x40 ;  /* 0x0000004000137836 */ /* 0x040fe40000000000 */
[----:B------:R-:W-:Y:S01]  /*12f80*/  VIADD R17, R0, 0xc0 ;  /* 0x000000c000117836 */ /* 0x000fe20000000000 */
        /* <DEDUP_REMOVED lines=19> */
.L_x_1055:
[----:B------:R-:W-:Y:S05]  /*130c0*/  BSYNC B0 ;  /* 0x0000000000007941 */ /* 0x000fea0003800000 */
.L_x_1054:
        /* <DEDUP_REMOVED lines=25> */
.L_x_1057:
[----:B------:R-:W-:Y:S05]  /*13260*/  BSYNC B0 ;  /* 0x0000000000007941 */ /* 0x000fea0003800000 */
.L_x_1056:
        /* <DEDUP_REMOVED lines=24> */
.L_x_1059:
[----:B------:R-:W-:Y:S05]  /*133f0*/  BSYNC B0 ;  /* 0x0000000000007941 */ /* 0x000fea0003800000 */
.L_x_1058:
        /* <DEDUP_REMOVED lines=27> */
.L_x_1061:
[----:B------:R-:W-:Y:S05]  /*135b0*/  BSYNC B0 ;  /* 0x0000000000007941 */ /* 0x000fea0003800000 */
.L_x_1060:
        /* <DEDUP_REMOVED lines=10> */
.L_x_1063:
[----:B------:R-:W-:Y:S05]  /*13660*/  BSYNC B0 ;  /* 0x0000000000007941 */ /* 0x000fea0003800000 */
.L_x_1062:
        /* <DEDUP_REMOVED lines=10> */
.L_x_1065:
[----:B------:R-:W-:Y:S05]  /*13710*/  BSYNC B0 ;  /* 0x0000000000007941 */ /* 0x000fea0003800000 */
.L_x_1064:
        /* <DEDUP_REMOVED lines=10> */
.L_x_1067:
[----:B------:R-:W-:Y:S05]  /*137c0*/  BSYNC B0 ;  /* 0x0000000000007941 */ /* 0x000fea0003800000 */
.L_x_1066:
        /* <DEDUP_REMOVED lines=10> */
.L_x_1068:
        /* <DEDUP_REMOVED lines=9> */
.L_x_2406:


//--------------------- .text._ZN5flash16flash_fwd_kernelI23Flash_fwd_kernel_traitsILi256ELi64ELi64ELi4ELb0ELb0EN7cutlass10bfloat16_tE19Flash_kernel_traitsILi256ELi64ELi64ELi4ES3_EELb0ELb0ELb0ELb1ELb0ELb0ELb1ELb0EEEvNS_16Flash_fwd_paramsE --------------------------
	.section	.text._ZN5flash16flash_fwd_kernelI23Flash_fwd_kernel_traitsILi256ELi64ELi64ELi4ELb0ELb0EN7cutlass10bfloat16_tE19Flash_kernel_traitsILi256ELi64ELi64ELi4ES3_EELb0ELb0ELb0ELb1ELb0ELb0ELb1ELb0EEEvNS_16Flash_fwd_paramsE,"ax",@progbits
	.align	128
        .global         _ZN5flash16flash_fwd_kernelI23Flash_fwd_kernel_traitsILi256ELi64ELi64ELi4ELb0ELb0EN7cutlass10bfloat16_tE19Flash_kernel_traitsILi256ELi64ELi64ELi4ES3_EELb0ELb0ELb0ELb1ELb0ELb0ELb1ELb0EEEvNS_16Flash_fwd_paramsE
        .type           _ZN5flash16flash_fwd_kernelI23Flash_fwd_kernel_traitsILi256ELi64ELi64ELi4ELb0ELb0EN7cutlass10bfloat16_tE19Flash_kernel_traitsILi256ELi64ELi64ELi4ES3_EELb0ELb0ELb0ELb1ELb0ELb0ELb1ELb0EEEvNS_16Flash_fwd_paramsE,@function
        .size           _ZN5flash16flash_fwd_kernelI23Flash_fwd_kernel_traitsILi256ELi64ELi64ELi4ELb0ELb0EN7cutlass10bfloat16_tE19Flash_kernel_traitsILi256ELi64ELi64ELi4ES3_EELb0ELb0ELb0ELb1ELb0ELb0ELb1ELb0EEEvNS_16Flash_fwd_paramsE,(.L_x_2407 - _ZN5flash16flash_fwd_kernelI23Flash_fwd_kernel_traitsILi256ELi64ELi64ELi4ELb0ELb0EN7cutlass10bfloat16_tE19Flash_kernel_traitsILi256ELi64ELi64ELi4ES3_EELb0ELb0ELb0ELb1ELb0ELb0ELb1ELb0EEEvNS_16Flash_fwd_paramsE)
        .other          _ZN5flash16flash_fwd_kernelI23Flash_fwd_kernel_traitsILi256ELi64ELi64ELi4ELb0ELb0EN7cutlass10bfloat16_tE19Flash_kernel_traitsILi256ELi64ELi64ELi4ES3_EELb0ELb0ELb0ELb1ELb0ELb0ELb1ELb0EEEvNS_16Flash_fwd_paramsE,@"STO_CUDA_ENTRY STV_DEFAULT"
_ZN5flash16flash_fwd_kernelI23Flash_fwd_kernel_traitsILi256ELi64ELi64ELi4ELb0ELb0EN7cutlass10bfloat16_tE19Flash_kernel_traitsILi256ELi64ELi64ELi4ES3_EELb0ELb0ELb0ELb1ELb0ELb0ELb1ELb0EEEvNS_16Flash_fwd_paramsE:
.text._ZN5flash16flash_fwd_kernelI23Flash_fwd_kernel_traitsILi256ELi64ELi64ELi4ELb0ELb0EN7cutlass10bfloat16_tE19Flash_kernel_traitsILi256ELi64ELi64ELi4ES3_EELb0ELb0ELb0ELb1ELb0ELb0ELb1ELb0EEEvNS_16Flash_fwd_paramsE:
        /* <DEDUP_REMOVED lines=56> */
.L_x_1069:
[----:B------:R-:W-:-:S05]  /*0380*/  ULDC UR7, c[0x0][0x2c8] ;  /* 0x0000b20000077ab9 */ /* 0x000fca0000000800 */
.L_x_1070:
        /* <DEDUP_REMOVED lines=58> */
.L_x_1072:
        /* <DEDUP_REMOVED lines=11> */
[--C-:B------:R-:W-:Y:S01]  /*07e0*/  SHF.R.S32.HI R19, RZ, 0x1f, R18.reuse ;  /* 0x0000001fff137819 */ /* 0x100fe20000011412 */
[----:B------:R-:W-:Y:S02]  /*07f0*/  IMAD.SHL.U32 R7, R18, 0x40, RZ ;  /* 0x0000004012077824 */ /* 0x000fe400078e00ff */
[----:B------:R-:W-:Y:S02]  /*0800*/  IMAD.IADD R5, R4, 0x1, -R5 ;  /* 0x0000000104057824 */ /* 0x000fe400078e0a05 */
[----:B------:R-:W-:Y:S01]  /*0810*/  IMAD.WIDE R24, R25, 0x40, R18 ;  /* 0x0000004019187825 */ /* 0x000fe200078e0212 */
[----:B------:R-:W-:Y:S01]  /*0820*/  LOP3.LUT R7, R7, 0x1c0, RZ, 0xc0, !PT ;  /* 0x000001c007077812 */ /* 0x000fe200078ec0ff */
[----:B------:R-:W2:Y:S02]  /*0830*/  I2F.RP R3, UR7 ;  /* 0x0000000700037d06 */ /* 0x000ea40008209400 */
[----:B------:R-:W-:-:S05]  /*0840*/  IMAD.SHL.U32 R168, R5, 0x8, RZ ;  /* 0x0000000805a87824 */ /* 0x000fca00078e00ff */
[----:B------:R-:W-:Y:S02]  /*0850*/  SHF.R.S32.HI R169, RZ, 0x1f, R168 ;  /* 0x0000001fffa97819 */ /* 0x000fe400000114a8 */
[----:B-1----:R-:W-:-:S04]  /*0860*/  IABS R2, R2 ;  /* 0x0000000200027213 */ /* 0x002fc80000000000 */
[----:B------:R-:W-:Y:S01]  /*0870*/  R2UR UR5, R2 ;  /* 0x00000000020572ca */ /* 0x000fe200000e0000 */
[----:B--2---:R-:W1:Y:S01]  /*0880*/  MUFU.RCP R0, R3 ;  /* 0x0000000300007308 */ /* 0x004e620000001000 */
[----:B------:R-:W-:Y:S01]  /*0890*/  LEA.HI R2, R13, R4, RZ, 0x6 ;  /* 0x000000040d027211 */ /* 0x000fe200078f30ff */
[----:B-1----:R-:W-:Y:S01]  /*08a0*/  VIADD R0, R0, 0xffffffe ;  /* 0x0ffffffe00007836 */ /* 0x002fe20000000000 */
[----:B------:R-:W-:-:S05]  /*08b0*/  LOP3.LUT R3, R7, 0x38, R168, 0xf8, !PT ;  /* 0x0000003807037812 */ /* 0x000fca00078ef8a8 */
[----:B------:R-:W1:Y:S02]  /*08c0*/  F2I.FTZ.U32.TRUNC.NTZ R0, R0 ;  /* 0x0000000000007305 */ /* 0x000e64000021f000 */
[----:B-1----:R-:W-:Y:S02]  /*08d0*/  R2UR UR15, R0 ;  /* 0x00000000000f72ca */ /* 0x002fe400000e0000 */
[----:B------:R-:W-:-:S04]  /*08e0*/  SHF.R.U32.HI R0, RZ, 0x3, R7 ;  /* 0x00000003ff007819 */ /* 0x000fc80000011607 */
[----:B------:R-:W-:Y:S01]  /*08f0*/  LOP3.LUT R0, R3, R0, RZ, 0x3c, !PT ;  /* 0x0000000003007212 */ /* 0x000fe200078e3cff */
[----:B------:R-:W-:-:S05]  /*0900*/  IMAD.SHL.U32 R3, R2, 0x8, RZ ;  /* 0x0000000802037824 */ /* 0x000fca00078e00ff */
[----:B------:R-:W-:Y:S01]  /*0910*/  LOP3.LUT R240, R0, 0xfffffe00, R3, 0xf8, !PT ;  /* 0xfffffe0000f07812 */ /* 0x000fe200078ef803 */
[----:B------:R-:W-:-:S04]  /*0920*/  UIADD3 UR9, URZ, -UR15, URZ ;  /* 0x8000000f3f097290 */ /* 0x000fc8000fffe03f */
[----:B------:R-:W-:-:S04]  /*0930*/  UIMAD UR9, UR9, UR7, URZ ;  /* 0x00000007090972a4 */ /* 0x000fc8000f8e023f */
        /* <DEDUP_REMOVED lines=38> */
.L_x_1073:
        /* <DEDUP_REMOVED lines=81> */
.L_x_1075:
[----:B------:R-:W-:Y:S05]  /*10b0*/  BSYNC B0 ;  /* 0x0000000000007941 */ /* 0x000fea0003800000 */
.L_x_1074:
        /* <DEDUP_REMOVED lines=54> */
.L_x_1077:
[----:B------:R-:W-:Y:S05]  /*1420*/  BSYNC B0 ;  /* 0x0000000000007941 */ /* 0x000fea0003800000 */
.L_x_1076:
        /* <DEDUP_REMOVED lines=49> */
.L_x_1079:
[----:B------:R-:W-:Y:S05]  /*1740*/  BSYNC B0 ;  /* 0x0000000000007941 */ /* 0x000fea0003800000 */
.L_x_1078:
        /* <DEDUP_REMOVED lines=48> */
.L_x_1081:
[----:B------:R-:W-:Y:S05]  /*1a50*/  BSYNC B0 ;  /* 0x0000000000007941 */ /* 0x000fea0003800000 */
.L_x_1080:
        /* <DEDUP_REMOVED lines=8> */
[----:B-1234-:R-:W-:Y:S01]  /*1ae0*/  MOV R3, UR15 ;  /* 0x0000000f00037c02 */ /* 0x01efe20008000f00 */
        /* <DEDUP_REMOVED lines=46> */
.L_x_1083:
[----:B------:R-:W-:Y:S05]  /*1dd0*/  BSYNC B0 ;  /* 0x0000000000007941 */ /* 0x000fea0003800000 */
.L_x_1082:
        /* <DEDUP_REMOVED lines=13> */
[----:B------:R-:W4:Y:S08]  /*1eb0*/  @!P4 LDC.64 R10, c[0x0][0x218] ;  /* 0x00008600ff0acb82 */ /* 0x000f300000000a00 */
[----:B-1----:R-:W1:Y:S01]  /*1ec0*/  @!P2 LDC.64 R6, c[0x0][0x218] ;  /* 0x00008600ff06ab82 */ /* 0x002e620000000a00 */
[----:B--2---:R-:W-:-:S04]  /*1ed0*/  @!P3 LEA R8, P0, R17, R8, 0x1 ;  /* 0x000000081108b211 */ /* 0x004fc800078008ff */
[----:B------:R-:W-:Y:S02]  /*1ee0*/  @!P3 LEA.HI.X R9, R17, R9, R0, 0x1, P0 ;  /* 0x000000091109b211 */ /* 0x000fe400000f0c00 */
        /* <DEDUP_REMOVED lines=28> */
.L_x_1085:
[----:B------:R-:W-:Y:S05]  /*20b0*/  BSYNC B0 ;  /* 0x0000000000007941 */ /* 0x000fea0003800000 */
.L_x_1084:
        /* <DEDUP_REMOVED lines=44> */
.L_x_1087:
[----:B------:R-:W-:Y:S05]  /*2380*/  BSYNC B0 ;  /* 0x0000000000007941 */ /* 0x000fea0003800000 */
.L_x_1086:
        /* <DEDUP_REMOVED lines=45> */
.L_x_1089:
[----:B------:R-:W-:Y:S05]  /*2660*/  BSYNC B0 ;  /* 0x0000000000007941 */ /* 0x000fea0003800000 */
.L_x_1088:
        /* <DEDUP_REMOVED lines=35> */
[----:B------:R-:W-:Y:S02]  /*28a0*/  LOP3.LUT R2, R10, 0xfffffff8, RZ, 0xc0, !PT ;  /* 0xfffffff80a027812 */ /* 0x000fe400078ec0ff */
[----:B------:R-:W-:Y:S01]  /*28b0*/  IADD3.X R245, R21, UR23, R15, P0, !PT ;  /* 0x0000001715f57c10 */ /* 0x000fe200087fe40f */
[----:B------:R-:W-:Y:S01]  /*28c0*/  IMAD.SHL.U32 R9, R8, 0x8, RZ ;  /* 0x0000000808097824 */ /* 0x000fe200078e00ff */
[----:B------:R-:W-:Y:S01]  /*28d0*/  ISETP.GE.AND P0, PT, R16, UR34, PT ;  /* 0x0000002210007c0c */ /* 0x000fe2000bf06270 */
[----:B------:R-:W-:Y:S01]  /*28e0*/  IMAD.IADD R2, R11, 0x1, -R2 ;  /* 0x000000010b027824 */ /* 0x000fe200078e0a02 */
[----:B------:R-:W-:Y:S01]  /*28f0*/  ISETP.GE.AND P5, PT, R12, UR34, PT ;  /* 0x000000220c007c0c */ /* 0x000fe2000bfa6270 */
[----:B-1----:R-:W-:-:S02]  /*2900*/  IMAD.SHL.U32 R6, R5, 0x40, RZ ;  /* 0x0000004005067824 */ /* 0x002fc400078e00ff */
[----:B------:R-:W-:Y:S01]  /*2910*/  IMAD.SHL.U32 R0, R2, 0x40, RZ ;  /* 0x0000004002007824 */ /* 0x000fe200078e00ff */
[----:B------:R1:W-:Y:S01]  /*2920*/  @P3 STS.128 [R240+0x10000], RZ ;  /* 0x010000fff0003388 */ /* 0x0003e20000000c00 */
[----:B------:R-:W-:Y:S01]  /*2930*/  IMAD.WIDE.U32 R244, R165, UR19, R244 ;  /* 0x00000013a5f47c25 */ /* 0x000fe2000f8e00f4 */
[----:B------:R-:W-:Y:S02]  /*2940*/  LOP3.LUT R6, R6, 0x1c0, RZ, 0xc0, !PT ;  /* 0x000001c006067812 */ /* 0x000fe400078ec0ff */
[----:B------:R-:W-:Y:S01]  /*2950*/  LOP3.LUT R0, R0, 0x1c0, RZ, 0xc0, !PT ;  /* 0x000001c000007812 */ /* 0x000fe200078ec0ff */
[----:B------:R1:W-:Y:S01]  /*2960*/  @P3 STS.128 [R240+0x12000], RZ ;  /* 0x012000fff0003388 */ /* 0x0003e20000000c00 */
[----:B------:R-:W-:Y:S01]  /*2970*/  LOP3.LUT R229, R6, 0x8, R229, 0xf8, !PT ;  /* 0x0000000806e57812 */ /* 0x000fe200078ef8e5 */
[----:B------:R-:W-:Y:S01]  /*2980*/  VIADD R231, R245, UR31 ;  /* 0x0000001ff5e77c36 */ /* 0x000fe20008000000 */
[----:B------:R-:W-:Y:S01]  /*2990*/  SHF.R.U32.HI R6, RZ, 0x3, R6 ;  /* 0x00000003ff067819 */ /* 0x000fe20000011606 */
[----:B------:R1:W-:Y:S01]  /*29a0*/  @P3 STS.128 [R240+0x14000], RZ ;  /* 0x014000fff0003388 */ /* 0x0003e20000000c00 */
[----:B------:R-:W-:Y:S01]  /*29b0*/  LOP3.LUT R9, R0, 0x8, R9, 0xf8, !PT ;  /* 0x0000000800097812 */ /* 0x000fe200078ef809 */
[----:B------:R-:W-:Y:S01]  /*29c0*/  IMAD.U32 R11, RZ, RZ, UR9 ;  /* 0x00000009ff0b7e24 */ /* 0x000fe2000f8e00ff */
[----:B------:R-:W-:Y:S01]  /*29d0*/  LOP3.LUT R229, R229, R6, RZ, 0x3c, !PT ;  /* 0x00000006e5e57212 */ /* 0x000fe200078e3cff */
[----:B------:R1:W-:Y:S01]  /*29e0*/  @P3 STS.128 [R240+0x16000], RZ ;  /* 0x016000fff0003388 */ /* 0x0003e20000000c00 */
[----:B------:R-:W2:Y:S01]  /*29f0*/  @P1 MUFU.RCP R6, UR5 ;  /* 0x0000000500061d08 */ /* 0x000ea20008001000 */
[----:B------:R-:W-:Y:S01]  /*2a00*/  SHF.R.U32.HI R0, RZ, 0x3, R0 ;  /* 0x00000003ff007819 */ /* 0x000fe20000011600 */
[----:B------:R-:W-:Y:S01]  /*2a10*/  UIMAD UR5, UR35, UR6, URZ ;  /* 0x00000006230572a4 */ /* 0x000fe2000f8e023f */
[----:B------:R-:W-:-:S02]  /*2a20*/  IMAD R229, R8, 0x200, R229 ;  /* 0x0000020008e57824 */ /* 0x000fc400078e02e5 */
[----:B------:R-:W-:Y:S01]  /*2a30*/  LOP3.LUT R0, R9, R0, RZ, 0x3c, !PT ;  /* 0x0000000009007212 */ /* 0x000fe200078e3cff */
[----:B------:R-:W-:Y:S01]  /*2a40*/  IMAD.SHL.U32 R9, R10, 0x40, RZ ;  /* 0x000000400a097824 */ /* 0x000fe200078e00ff */
[----:B------:R-:W-:Y:S01]  /*2a50*/  UIMAD UR5, UR10, UR7, UR5 ;  /* 0x000000070a0572a4 */ /* 0x000fe2000f8e0205 */
[----:B------:R-:W-:-:S03]  /*2a60*/  IMAD.U32 R10, RZ, RZ, UR8 ;  /* 0x00000008ff0a7e24 */ /* 0x000fc6000f8e00ff */
[----:B------:R-:W-:Y:S01]  /*2a70*/  UIADD3 UR5, UR9, UR5, URZ ;  /* 0x0000000509057290 */ /* 0x000fe2000fffe03f */
[----:B------:R-:W-:Y:S02]  /*2a80*/  LOP3.LUT R0, R0, 0xfffffe00, R9, 0xf8, !PT ;  /* 0xfffffe0000007812 */ /* 0x000fe400078ef809 */
[----:B------:R-:W-:-:S03]  /*2a90*/  LEA R16, P2, R10, R244, 0x6 ;  /* 0x000000f40a107211 */ /* 0x000fc600078430ff */
[----:B------:R-:W-:Y:S01]  /*2aa0*/  IMAD.U32 R8, RZ, RZ, UR5 ;  /* 0x00000005ff087e24 */ /* 0x000fe2000f8e00ff */
[----:B------:R-:W-:-:S04]  /*2ab0*/  UMOV UR5, URZ ;  /* 0x0000003f00057c82 */ /* 0x000fc80008000000 */
[----:B------:R-:W-:Y:S01]  /*2ac0*/  LEA.HI.X R17, R10, R231, R8, 0x6, P2 ;  /* 0x000000e70a117211 */ /* 0x000fe200010f3408 */
        /* <DEDUP_REMOVED lines=45> */
.L_x_1091:
[----:B------:R-:W-:Y:S05]  /*2da0*/  BSYNC B0 ;  /* 0x0000000000007941 */ /* 0x000fea0003800000 */
.L_x_1090:
        /* <DEDUP_REMOVED lines=52> */
.L_x_1093:
[----:B------:R-:W-:Y:S05]  /*30f0*/  BSYNC B0 ;  /* 0x0000000000007941 */ /* 0x000fea0003800000 */
.L_x_1092:
        /* <DEDUP_REMOVED lines=48> */
.L_x_1095:
[----:B------:R-:W-:Y:S05]  /*3400*/  BSYNC B0 ;  /* 0x0000000000007941 */ /* 0x000fea0003800000 */
.L_x_1094:
        /* <DEDUP_REMOVED lines=48> */
.L_x_1097:
[----:B------:R-:W-:Y:S05]  /*3710*/  BSYNC B0 ;  /* 0x0000000000007941 */ /* 0x000fea0003800000 */
.L_x_1096:
[----:B------:R-:W-:Y:S01]  /*3720*/  LDSM.16.M88.4 R20, [R230] ;  /* 0x00000000e614783b */ /* 0x000fe20000000200 */
[----:B------:R-:W-:Y:S01]  /*3730*/  R2P PR, R5, 0x6 ;  /* 0x0000000605007804 */ /* 0x000fe20000000000 */
[----:B------:R-:W-:Y:S01]  /*3740*/  IMAD.MOV.U32 R7, RZ, RZ, 0x10 ;  /* 0x00000010ff077424 */ /* 0x000fe200078e00ff */
[C---:B------:R-:W-:Y:S01]  /*3750*/  LOP3.LUT P0, RZ, R2.reuse, 0x2, RZ, 0xc0, !PT ;  /* 0x0000000202ff7812 */ /* 0x040fe2000780c0ff */
[----:B------:R-:W5:Y:S01]  /*3760*/  LDSM.16.M88.4 R44, [R229+0x8000] ;  /* 0x00800000e52c783b */ /* 0x000f620000000200 */
[----:B------:R-:W-:Y:S01]  /*3770*/  VIADD R5, R229, 0x8000 ;  /* 0x00008000e5057836 */ /* 0x000fe20000000000 */
[----:B------:R-:W-:Y:S01]  /*3780*/  ULDC UR6, c[0x0][0x39c] ;  /* 0x0000e70000067ab9 */ /* 0x000fe20000000800 */
[----:B------:R-:W-:Y:S01]  /*3790*/  SEL R7, R7, 0xfffffff0, !P0 ;  /* 0xfffffff007077807 */ /* 0x000fe20004000000 */
[----:B------:R-:W3:Y:S01]  /*37a0*/  LDSM.16.M88.4 R36, [R229+0x8800] ;  /* 0x00880000e524783b */ /* 0x000ee20000000200 */
[----:B------:R-:W-:Y:S01]  /*37b0*/  VIADD R227, R229, 0x8020 ;  /* 0x00008020e5e37836 */ /* 0x000fe20000000000 */
[----:B------:R-:W-:Y:S01]  /*37c0*/  LOP3.LUT P0, RZ, R2, 0x4, RZ, 0xc0, !PT ;  /* 0x0000000402ff7812 */ /* 0x000fe2000780c0ff */
[----:B------:R-:W-:Y:S01]  /*37d0*/  IMAD.MOV.U32 R2, RZ, RZ, 0x40 ;  /* 0x00000040ff027424 */ /* 0x000fe200078e00ff */
[----:B------:R-:W3:Y:S01]  /*37e0*/  LDSM.16.M88.4 R28, [R229+0x9000] ;  /* 0x00900000e51c783b */ /* 0x000ee20000000200 */
[----:B------:R-:W-:Y:S01]  /*37f0*/  IMAD R228, R7, 0x2, R230 ;  /* 0x0000000207e47824 */ /* 0x000fe200078e02e6 */
[----:B------:R-:W-:Y:S01]  /*3800*/  UISETP.GE.AND UP0, UPT, UR28, 0x41, UPT ;  /* 0x000000411c00788c */ /* 0x000fe2000bf06270 */
[----:B------:R-:W-:Y:S01]  /*3810*/  @P1 VIADD R227, R5, 0xffffffe0 ;  /* 0xffffffe005e31836 */ /* 0x000fe20000000000 */
[----:B-12-4-:R-:W1:Y:S01]  /*3820*/  LDSM.16.M88.4 R8, [R229+0x9800] ;  /* 0x00980000e508783b */ /* 0x016e620000000200 */
[----:B------:R-:W-:Y:S01]  /*3830*/  IMAD.MOV.U32 R5, RZ, RZ, 0x20 ;  /* 0x00000020ff057424 */ /* 0x000fe200078e00ff */
[----:B------:R-:W-:Y:S01]  /*3840*/  SEL R2, R2, 0xffffffc0, !P2 ;  /* 0xffffffc002027807 */ /* 0x000fe20005000000 */
[C---:B------:R-:W-:Y:S01]  /*3850*/  VIADD R219, R227.reuse, 0x800 ;  /* 0x00000800e3db7836 */ /* 0x040fe20000000000 */
[----:B------:R-:W-:Y:S01]  /*3860*/  LDSM.16.M88.4 R12, [R228] ;  /* 0x00000000e40c783b */ /* 0x000fe20000000200 */
[----:B------:R-:W-:Y:S01]  /*3870*/  VIADD R218, R227, 0x1000 ;  /* 0x00001000e3da7836 */ /* 0x000fe20000000000 */
[----:B------:R-:W-:Y:S01]  /*3880*/  SEL R5, R5, 0xffffffe0, !P0 ;  /* 0xffffffe005057807 */ /* 0x000fe20004000000 */
[----:B------:R-:W-:Y:S01]  /*3890*/  IMAD.IADD R223, R229, 0x1, R2 ;  /* 0x00000001e5df7824 */ /* 0x000fe200078e0202 */
[----:B------:R-:W2:Y:S01]  /*38a0*/  LDSM.16.M88.4 R56, [R227] ;  /* 0x00000000e338783b */ /* 0x000ea20000000200 */
[----:B------:R-:W-:Y:S01]  /*38b0*/  IMAD.IADD R216, R2, 0x1, R227 ;  /* 0x0000000102d87824 */ /* 0x000fe200078e02e3 */
[C---:B------:R-:W-:Y:S01]  /*38c0*/  LEA R226, R5.reuse, R230, 0x1 ;  /* 0x000000e605e27211 */ /* 0x040fe200078e08ff */
[----:B------:R-:W-:Y:S01]  /*38d0*/  IMAD R225, R5, 0x2, R228 ;  /* 0x0000000205e17824 */ /* 0x000fe200078e02e4 */
[----:B------:R-:W4:Y:S01]  /*38e0*/  LDSM.16.M88.4 R52, [R227+0x800] ;  /* 0x00080000e334783b */ /* 0x000f220000000200 */
[C---:B------:R-:W-:Y:S01]  /*38f0*/  VIADD R217, R227.reuse, 0x1800 ;  /* 0x00001800e3d97836 */ /* 0x040fe20000000000 */
[C---:B------:R-:W-:Y:S01]  /*3900*/  IADD3 R214, R227.reuse, 0x2800, RZ ;  /* 0x00002800e3d67810 */ /* 0x040fe20007ffe0ff */
[C---:B------:R-:W-:Y:S01]  /*3910*/  VIADD R215, R227.reuse, 0x2000 ;  /* 0x00002000e3d77836 */ /* 0x040fe20000000000 */
[----:B------:R-:W4:Y:S01]  /*3920*/  LDSM.16.M88.4 R16, [R227+0x1000] ;  /* 0x00100000e310783b */ /* 0x000f220000000200 */
[C---:B------:R-:W-:Y:S01]  /*3930*/  VIADD R213, R227.reuse, 0x3000 ;  /* 0x00003000e3d57836 */ /* 0x040fe20000000000 */
[C---:B------:R-:W-:Y:S01]  /*3940*/  IADD3 R208, R227.reuse, 0x5800, RZ ;  /* 0x00005800e3d07810 */ /* 0x040fe20007ffe0ff */
[C---:B------:R-:W-:Y:S01]  /*3950*/  VIADD R212, R227.reuse, 0x3800 ;  /* 0x00003800e3d47836 */ /* 0x040fe20000000000 */
[----:B------:R-:W4:Y:S01]  /*3960*/  LDSM.16.M88.4 R64, [R227+0x1800] ;  /* 0x00180000e340783b */ /* 0x000f220000000200 */
[----:B------:R-:W-:-:S02]  /*3970*/  VIADD R211, R227, 0x4000 ;  /* 0x00004000e3d37836 */ /* 0x000fc40000000000 */
[C---:B------:R-:W-:Y:S01]  /*3980*/  VIADD R210, R227.reuse, 0x4800 ;  /* 0x00004800e3d27836 */ /* 0x040fe20000000000 */
[----:B------:R-:W-:Y:S01]  /*3990*/  LDSM.16.M88.4 R72, [R226] ;  /* 0x00000000e248783b */ /* 0x000fe20000000200 */
[C---:B------:R-:W-:Y:S02]  /*39a0*/  VIADD R209, R227.reuse, 0x5000 ;  /* 0x00005000e3d17836 */ /* 0x040fe40000000000 */
[C---:B------:R-:W-:Y:S01]  /*39b0*/  VIADD R207, R227.reuse, 0x6000 ;  /* 0x00006000e3cf7836 */ /* 0x040fe20000000000 */
[C---:B-----5:R-:W-:Y:S01]  /*39c0*/  HMMA.16816.F32.BF16 R48, R20.reuse, R44, RZ ;  /* 0x0000002c1430723c */ /* 0x060fe200000418ff */
[----:B------:R-:W-:Y:S01]  /*39d0*/  LDSM.16.M88.4 R60, [R223+0x8800] ;  /* 0x00880000df3c783b */ /* 0x000fe20000000200 */
[C---:B------:R-:W-:Y:S02]  /*39e0*/  VIADD R206, R227.reuse, 0x6800 ;  /* 0x00006800e3ce7836 */ /* 0x040fe40000000000 */
[C---:B------:R-:W-:Y:S01]  /*39f0*/  VIADD R205, R227.reuse, 0x7000 ;  /* 0x00007000e3cd7836 */ /* 0x040fe20000000000 */
[----:B------:R-:W-:Y:S01]  /*3a00*/  LDSM.16.M88.4 R76, [R225] ;  /* 0x00000000e14c783b */ /* 0x000fe20000000200 */
[----:B---3--:R-:W-:Y:S01]  /*3a10*/  HMMA.16816.F32.BF16 R40, R20, R36, RZ ;  /* 0x000000241428723c */ /* 0x008fe200000418ff */
[----:B------:R-:W-:-:S02]  /*3a20*/  VIADD R204, R227, 0x7800 ;  /* 0x00007800e3cc7836 */ /* 0x000fc40000000000 */
[----:B------:R-:W-:Y:S03]  /*3a30*/  LDSM.16.M88.4 R80, [R216+0x1800] ;  /* 0x00180000d850783b */ /* 0x000fe60000000200 */
[C---:B------:R-:W-:Y:S01]  /*3a40*/  HMMA.16816.F32.BF16 R44, R20.reuse, R46, RZ ;  /* 0x0000002e142c723c */ /* 0x040fe200000418ff */
[----:B------:R-:W-:Y:S04]  /*3a50*/  LDSM.16.M88.4 R68, [R230+0x2000] ;  /* 0x00200000e644783b */ /* 0x000fe80000000200 */
[----:B------:R-:W0:Y:S01]  /*3a60*/  LDGDEPBAR ;  /* 0x00000000000079af */ /* 0x000e220000000000 */
[C---:B------:R-:W-:Y:S06]  /*3a70*/  HMMA.16816.F32.BF16 R36, R20.reuse, R38, RZ ;  /* 0x000000261424723c */ /* 0x040fec00000418ff */
[C---:B------:R-:W-:Y:S06]  /*3a80*/  HMMA.16816.F32.BF16 R32, R20.reuse, R28, RZ ;  /* 0x0000001c1420723c */ /* 0x040fec00000418ff */
[C---:B------:R-:W-:Y:S06]  /*3a90*/  HMMA.16816.F32.BF16 R28, R20.reuse, R30, RZ ;  /* 0x0000001e141c723c */ /* 0x040fec00000418ff */
[C---:B-1----:R-:W-:Y:S06]  /*3aa0*/  HMMA.16816.F32.BF16 R24, R20.reuse, R8, RZ ;  /* 0x000000081418723c */ /* 0x042fec00000418ff */
[----:B------:R-:W-:Y:S01]  /*3ab0*/  HMMA.16816.F32.BF16 R20, R20, R10, RZ ;  /* 0x0000000a1414723c */ /* 0x000fe200000418ff */
[----:B------:R-:W1:Y:S05]  /*3ac0*/  LDSM.16.M88.4 R8, [R223+0x8000] ;  /* 0x00800000df08783b */ /* 0x000e6a0000000200 */
[C---:B--2---:R-:W-:Y:S06]  /*3ad0*/  HMMA.16816.F32.BF16 R48, R12.reuse, R56, R48 ;  /* 0x000000380c30723c */ /* 0x044fec0000041830 */
[C---:B------:R-:W-:Y:S01]  /*3ae0*/  HMMA.16816.F32.BF16 R44, R12.reuse, R58, R44 ;  /* 0x0000003a0c2c723c */ /* 0x040fe2000004182c */
[----:B------:R-:W2:Y:S05]  /*3af0*/  LDSM.16.M88.4 R56, [R223+0x9000] ;  /* 0x00900000df38783b */ /* 0x000eaa0000000200 */
[C---:B----4-:R-:W-:Y:S06]  /*3b00*/  HMMA.16816.F32.BF16 R40, R12.reuse, R52, R40 ;  /* 0x000000340c28723c */ /* 0x050fec0000041828 */
[C---:B------:R-:W-:Y:S01]  /*3b10*/  HMMA.16816.F32.BF16 R36, R12.reuse, R54, R36 ;  /* 0x000000360c24723c */ /* 0x040fe20000041824 */
[----:B------:R-:W3:Y:S05]  /*3b20*/  LDSM.16.M88.4 R52, [R223+0x9800] ;  /* 0x00980000df34783b */ /* 0x000eea0000000200 */
        /* <DEDUP_REMOVED lines=30> */
[----:B------:R-:W-:Y:S06]  /*3d10*/  HMMA.16816.F32.BF16 R72, R76, R82, R72 ;  /* 0x000000524c48723c */ /* 0x000fec0000041848 */
[C---:B------:R-:W-:Y:S06]  /*3d20*/  HMMA.16816.F32.BF16 R48, R68.reuse, R64, R48 ;  /* 0x000000404430723c */ /* 0x040fec0000041830 */
[C---:B------:R-:W-:Y:S06]  /*3d30*/  HMMA.16816.F32.BF16 R44, R68.reuse, R66, R44 ;  /* 0x00000042442c723c */ /* 0x040fec000004182c */
[C---:B------:R-:W-:Y:S06]  /*3d40*/  HMMA.16816.F32.BF16 R40, R68.reuse, R60, R40 ;  /* 0x0000003c4428723c */ /* 0x040fec0000041828 */
[C---:B------:R-:W-:Y:S01]  /*3d50*/  HMMA.16816.F32.BF16 R36, R68.reuse, R62, R36 ;  /* 0x0000003e4424723c */ /* 0x040fe20000041824 */
[----:B------:R-:W1:Y:S05]  /*3d60*/  LDSM.16.M88.4 R60, [R227+0x3800] ;  /* 0x00380000e33c783b */ /* 0x000e6a0000000200 */
[C---:B--2---:R-:W-:Y:S06]  /*3d70*/  HMMA.16816.F32.BF16 R32, R68.reuse, R56, R32 ;  /* 0x000000384420723c */ /* 0x044fec0000041820 */
[C---:B------:R-:W-:Y:S01]  /*3d80*/  HMMA.16816.F32.BF16 R64, R68.reuse, R58, R28 ;  /* 0x0000003a4440723c */ /* 0x040fe2000004181c */
[----:B------:R-:W-:Y:S04]  /*3d90*/  LDSM.16.M88.4 R56, [R226+0x2000] ;  /* 0x00200000e238783b */ /* 0x000fe80000000200 */
[----:B------:R-:W-:Y:S01]  /*3da0*/  LDSM.16.M88.4 R28, [R223+0xa000] ;  /* 0x00a00000df1c783b */ /* 0x000fe20000000200 */
[C---:B---3--:R-:W-:Y:S03]  /*3db0*/  HMMA.16816.F32.BF16 R76, R68.reuse, R52, R24 ;  /* 0x00000034444c723c */ /* 0x048fe60000041818 */
[----:B------:R-:W2:Y:S03]  /*3dc0*/  LDSM.16.M88.4 R24, [R223+0xa800] ;  /* 0x00a80000df18783b */ /* 0x000ea60000000200 */
        /* <DEDUP_REMOVED lines=38> */
[C---:B-----5:R-:W-:Y:S06]  /*4030*/  HMMA.16816.F32.BF16 R32, R52.reuse, R28, R32 ;  /* 0x0000001c3420723c */ /* 0x060fec0000041820 */
        /* <DEDUP_REMOVED lines=27> */
[----:B------:R-:W5:Y:S04]  /*41f0*/  LDSM.16.M88.4 R24, [R216+0x4800] ;  /* 0x00480000d818783b */ /* 0x000f680000000200 */
[----:B------:R-:W-:Y:S01]  /*4200*/  LDSM.16.M88.4 R52, [R216+0x5800] ;  /* 0x00580000d834783b */ /* 0x000fe20000000200 */
[C---:B----4-:R-:W-:Y:S06]  /*4210*/  HMMA.16816.F32.BF16 R48, R56.reuse, R16, R48 ;  /* 0x000000103830723c */ /* 0x050fec0000041830 */
[C---:B------:R-:W-:Y:S01]  /*4220*/  HMMA.16816.F32.BF16 R44, R56.reuse, R18, R44 ;  /* 0x00000012382c723c */ /* 0x040fe2000004182c */
[----:B------:R-:W4:Y:S05]  /*4230*/  LDSM.16.M88.4 R16, [R216+0x5000] ;  /* 0x00500000d810783b */ /* 0x000f2a0000000200 */
[C---:B-1----:R-:W-:Y:S06]  /*4240*/  HMMA.16816.F32.BF16 R40, R56.reuse, R8, R40 ;  /* 0x000000083828723c */ /* 0x042fec0000041828 */
        /* <DEDUP_REMOVED lines=8> */
[----:B------:R-:W-:Y:S01]  /*42d0*/  LDSM.16.M88.4 R56, [R227+0x7800] ;  /* 0x00780000e338783b */ /* 0x000fe20000000200 */
[C---:B-----5:R-:W-:Y:S06]  /*42e0*/  HMMA.16816.F32.BF16 R48, R60.reuse, R28, R48 ;  /* 0x0000001c3c30723c */ /* 0x060fec0000041830 */
[C---:B------:R-:W-:Y:S01]  /*42f0*/  HMMA.16816.F32.BF16 R44, R60.reuse, R30, R44 ;  /* 0x0000001e3c2c723c */ /* 0x040fe2000004182c */
[----:B------:R-:W-:Y:S05]  /*4300*/  LDSM.16.M88.4 R28, [R228+0x6000] ;  /* 0x00600000e41c783b */ /* 0x000fea0000000200 */
[C---:B------:R-:W-:Y:S06]  /*4310*/  HMMA.16816.F32.BF16 R40, R60.reuse, R24, R40 ;  /* 0x000000183c28723c */ /* 0x040fec0000041828 */
        /* <DEDUP_REMOVED lines=16> */
[----:B------:R-:W-:Y:S01]  /*4420*/  HMMA.16816.F32.BF16 R64, R20, R14, R64 ;  /* 0x0000000e1440723c */ /* 0x000fe20000041840 */
[----:B------:R-:W2:Y:S05]  /*4430*/  LDSM.16.M88.4 R12, [R223+0xe000] ;  /* 0x00e00000df0c783b */ /* 0x000eaa0000000200 */
[C---:B---3--:R-:W-:Y:S06]  /*4440*/  HMMA.16816.F32.BF16 R48, R28.reuse, R24, R48 ;  /* 0x000000181c30723c */ /* 0x048fec0000041830 */
[C---:B----4-:R-:W-:Y:S06]  /*4450*/  HMMA.16816.F32.BF16 R40, R28.reuse, R52, R40 ;  /* 0x000000341c28723c */ /* 0x050fec0000041828 */
        /* <DEDUP_REMOVED lines=8> */
[----:B------:R-:W4:Y:S01]  /*44e0*/  LDSM.16.M88.4 R20, [R223+0xf000] ;  /* 0x00f00000df14783b */ /* 0x000f220000000200 */
[----:B------:R-:W-:Y:S03]  /*44f0*/  HMMA.16816.F32.BF16 R44, R28, R26, R44 ;  /* 0x0000001a1c2c723c */ /* 0x000fe6000004182c */
[----:B------:R-:W5:Y:S03]  /*4500*/  LDSM.16.M88.4 R24, [R223+0xf800] ;  /* 0x00f80000df18783b */ /* 0x000f660000000200 */
[----:B--2---:R-:W-:Y:S06]  /*4510*/  HMMA.16816.F32.BF16 R48, R60, R12, R48 ;  /* 0x0000000c3c30723c */ /* 0x004fec0000041830 */
[C---:B------:R-:W-:Y:S06]  /*4520*/  HMMA.16816.F32.BF16 R76, R28.reuse, R56, R76 ;  /* 0x000000381c4c723c */ /* 0x040fec000004184c */
[----:B------:R-:W-:Y:S01]  /*4530*/  HMMA.16816.F32.BF16 R72, R28, R58, R72 ;  /* 0x0000003a1c48723c */ /* 0x000fe20000041848 */
[----:B------:R-:W2:Y:S05]  /*4540*/  LDSM.16.M88.4 R28, [R216+0x7000] ;  /* 0x00700000d81c783b */ /* 0x000eaa0000000200 */
[----:B------:R-:W-:Y:S01]  /*4550*/  HMMA.16816.F32.BF16 R44, R60, R14, R44 ;  /* 0x0000000e3c2c723c */ /* 0x000fe2000004182c */
[----:B------:R-:W2:Y:S01]  /*4560*/  LDSM.16.M88.4 R12, [R216+0x7800] ;  /* 0x00780000d80c783b */ /* 0x000ea20000000200 */
[----:B------:R-:W-:-:S04]  /*4570*/  DEPBAR.LE SB0, 0x0 ;  /* 0x000080000000791a */ /* 0x000fc80000000000 */
[----:B-1----:R-:W-:Y:S06]  /*4580*/  HMMA.16816.F32.BF16 R48, R52, R8, R48 ;  /* 0x000000083430723c */ /* 0x002fec0000041830 */
[----:B---3--:R-:W-:Y:S01]  /*4590*/  HMMA.16816.F32.BF16 R36, R60, R18, R36 ;  /* 0x000000123c24723c */ /* 0x008fe20000041824 */
[----:B------:R-:W-:-:S05]  /*45a0*/  LOP3.LUT R9, R6, 0xffffffe0, RZ, 0xc0, !PT ;  /* 0xffffffe006097812 */ /* 0x000fca00078ec0ff */
[----:B----4-:R-:W-:Y:S01]  /*45b0*/  HMMA.16816.F32.BF16 R32, R60, R20, R32 ;  /* 0x000000143c20723c */ /* 0x010fe20000041820 */
[C---:B------:R-:W-:Y:S02]  /*45c0*/  IMAD.IADD R2, R4.reuse, 0x1, -R9 ;  /* 0x0000000104027824 */ /* 0x040fe400078e0a09 */
[----:B------:R-:W-:-:S03]  /*45d0*/  IMAD.SHL.U32 R4, R4, 0x2, RZ ;  /* 0x0000000204047824 */ /* 0x000fc600078e00ff */
[----:B------:R-:W-:Y:S01]  /*45e0*/  HMMA.16816.F32.BF16 R44, R52, R10, R44 ;  /* 0x0000000a342c723c */ /* 0x000fe2000004182c */
[----:B------:R-:W-:Y:S01]  /*45f0*/  SHF.R.S32.HI R9, RZ, 0x1f, R2 ;  /* 0x0000001fff097819 */ /* 0x000fe20000011402 */
[----:B------:R-:W-:-:S03]  /*4600*/  IMAD.U32 R21, RZ, RZ, UR28 ;  /* 0x0000001cff157e24 */ /* 0x000fc6000f8e00ff */
[----:B------:R-:W-:Y:S01]  /*4610*/  LEA.HI R9, R9, R2, RZ, 0x2 ;  /* 0x0000000209097211 */ /* 0x000fe200078f10ff */
[C---:B-----5:R-:W-:Y:S01]  /*4620*/  HMMA.16816.F32.BF16 R76, R60.reuse, R24, R76 ;  /* 0x000000183c4c723c */ /* 0x060fe2000004184c */
[----:B------:R-:W-:Y:S01]  /*4630*/  FMUL.FTZ R6, R48, UR6 ;  /* 0x0000000630067c20 */ /* 0x000fe20008410000 */
[----:B------:R-:W-:Y:S01]  /*4640*/  FMUL.FTZ R51, R51, UR6 ;  /* 0x0000000633337c20 */ /* 0x000fe20008410000 */
[----:B------:R-:W-:Y:S01]  /*4650*/  SHF.R.S32.HI R2, RZ, 0x2, R9 ;  /* 0x00000002ff027819 */ /* 0x000fe20000011409 */
[----:B------:R-:W-:Y:S01]  /*4660*/  FMUL.FTZ R8, R50, UR6 ;  /* 0x0000000632087c20 */ /* 0x000fe20008410000 */
[----:B------:R-:W-:Y:S01]  /*4670*/  LOP3.LUT R9, R4, 0x6, RZ, 0xc0, !PT ;  /* 0x0000000604097812 */ /* 0x000fe200078ec0ff */
[C---:B------:R-:W-:Y:S01]  /*4680*/  HMMA.16816.F32.BF16 R40, R60.reuse, R16, R40 ;  /* 0x000000103c28723c */ /* 0x040fe20000041828 */
[----:B------:R-:W-:Y:S01]  /*4690*/  LEA R2, R85, R2, 0x4 ;  /* 0x0000000255027211 */ /* 0x000fe200078e20ff */
[----:B------:R-:W-:Y:S01]  /*46a0*/  IMAD.U32 R4, RZ, RZ, UR10 ;  /* 0x0000000aff047e24 */ /* 0x000fe2000f8e00ff */
[----:B------:R-:W1:Y:S03]  /*46b0*/  MUFU.TANH R6, R6 ;  /* 0x0000000600067308 */ /* 0x000e660000002400 */
[----:B------:R-:W-:Y:S01]  /*46c0*/  HMMA.16816.F32.BF16 R64, R60, R22, R64 ;  /* 0x000000163c40723c */ /* 0x000fe20000041840 */
[----:B------:R-:W-:-:S02]  /*46d0*/  VIADD R2, R2, UR25 ;  /* 0x0000001902027c36 */ /* 0x000fc40008000000 */
[----:B------:R-:W-:Y:S02]  /*46e0*/  IMAD R4, R4, 0x40, R9 ;  /* 0x0000004004047824 */ /* 0x000fe400078e0209 */
[----:B------:R-:W-:Y:S01]  /*46f0*/  FMUL.FTZ R9, R49, UR6 ;  /* 0x0000000631097c20 */ /* 0x000fe20008410000 */
[----:B------:R-:W-:Y:S01]  /*4700*/  MUFU.TANH R51, R51 ;  /* 0x0000003300337308 */ /* 0x000fe20000002400 */
[C---:B------:R-:W-:Y:S01]  /*4710*/  HMMA.16816.F32.BF16 R36, R52.reuse, R70, R36 ;  /* 0x000000463424723c */ /* 0x040fe20000041824 */
[----:B------:R-:W-:Y:S01]  /*4720*/  IADD3 R21, R21, -UR18, R2 ;  /* 0x8000001215157c10 */ /* 0x000fe2000fffe002 */
[----:B------:R-:W-:Y:S01]  /*4730*/  FMUL.FTZ R45, R45, UR6 ;  /* 0x000000062d2d7c20 */ /* 0x000fe20008410000 */
[----:B------:R-:W-:Y:S02]  /*4740*/  VIADD R16, R4, 0x1 ;  /* 0x0000000104107836 */ /* 0x000fe40000000000 */
[----:B------:R-:W-:Y:S01]  /*4750*/  FMUL.FTZ R44, R44, UR6 ;  /* 0x000000062c2c7c20 */ /* 0x000fe20008410000 */
[----:B------:R-:W-:Y:S01]  /*4760*/  FMUL.FTZ R47, R47, UR6 ;  /* 0x000000062f2f7c20 */ /* 0x000fe20008410000 */
[----:B--2---:R-:W-:Y:S01]  /*4770*/  HMMA.16816.F32.BF16 R32, R52, R28, R32 ;  /* 0x0000001c3420723c */ /* 0x004fe20000041820 */
[----:B------:R-:W2:Y:S01]  /*4780*/  MUFU.TANH R9, R9 ;  /* 0x0000000900097308 */ /* 0x000ea20000002400 */
[C---:B------:R-:W-:Y:S01]  /*4790*/  IMAD.IADD R17, R21.reuse, 0x1, -R4 ;  /* 0x0000000115117824 */ /* 0x040fe200078e0a04 */
[----:B------:R-:W-:Y:S01]  /*47a0*/  ISETP.GE.AND P1, PT, R16, UR28, PT ;  /* 0x0000001c10007c0c */ /* 0x000fe2000bf26270 */
[----:B------:R-:W-:-:S02]  /*47b0*/  IMAD.IADD R24, R21, 0x1, -R16 ;  /* 0x0000000115187824 */ /* 0x000fc400078e0a10 */
[----:B------:R-:W-:Y:S01]  /*47c0*/  FMUL.FTZ R46, R46, UR6 ;  /* 0x000000062e2e7c20 */ /* 0x000fe20008410000 */
[C---:B------:R-:W-:Y:S01]  /*47d0*/  HMMA.16816.F32.BF16 R76, R52.reuse, R12, R76 ;  /* 0x0000000c344c723c */ /* 0x040fe2000004184c */
[----:B------:R-:W-:Y:S01]  /*47e0*/  IABS R17, R17 ;  /* 0x0000001100117213 */ /* 0x000fe20000000000 */
[----:B------:R-:W-:Y:S01]  /*47f0*/  VIADD R19, R21, 0x8 ;  /* 0x0000000815137836 */ /* 0x000fe20000000000 */
[----:B------:R-:W-:Y:S01]  /*4800*/  IABS R24, R24 ;  /* 0x0000001800187213 */ /* 0x000fe20000000000 */
[----:B------:R-:W-:Y:S01]  /*4810*/  MUFU.TANH R8, R8 ;  /* 0x0000000800087308 */ /* 0x000fe20000002400 */
[----:B------:R-:W-:Y:S01]  /*4820*/  I2FP.F32.S32 R17, R17 ;  /* 0x0000001100117245 */ /* 0x000fe20000201400 */
[C---:B------:R-:W-:Y:S01]  /*4830*/  HMMA.16816.F32.BF16 R40, R52.reuse, R68, R40 ;  /* 0x000000443428723c */ /* 0x040fe20000041828 */
[C---:B------:R-:W-:Y:S01]  /*4840*/  IADD3 R12, R4.reuse, 0x9, RZ ;  /* 0x00000009040c7810 */ /* 0x040fe20007ffe0ff */
[----:B------:R-:W-:Y:S01]  /*4850*/  IMAD.IADD R16, R19, 0x1, -R16 ;  /* 0x0000000113107824 */ /* 0x000fe200078e0a10 */
[----:B------:R-:W-:Y:S01]  /*4860*/  I2FP.F32.S32 R24, R24 ;  /* 0x0000001800187245 */ /* 0x000fe20000201400 */
[----:B-1----:R-:W-:Y:S01]  /*4870*/  FFMA.FTZ R17, R17, -UR5, R6 ;  /* 0x8000000511117c23 */ /* 0x002fe20008010006 */
[----:B------:R-:W-:Y:S01]  /*4880*/  VIADD R6, R4, 0x19 ;  /* 0x0000001904067836 */ /* 0x000fe20000000000 */
[----:B------:R-:W-:Y:S01]  /*4890*/  HMMA.16816.F32.BF16 R64, R52, R30, R64 ;  /* 0x0000001e3440723c */ /* 0x000fe20000041840 */
[----:B------:R-:W1:Y:S01]  /*48a0*/  MUFU.TANH R31, R45 ;  /* 0x0000002d001f7308 */ /* 0x000e620000002400 */
[----:B------:R-:W-:-:S02]  /*48b0*/  IMAD.IADD R18, R21, 0x1, -R12 ;  /* 0x0000000115127824 */ /* 0x000fc400078e0a0c */
[----:B------:R-:W-:Y:S01]  /*48c0*/  FMUL.FTZ R37, R37, UR6 ;  /* 0x0000000625257c20 */ /* 0x000fe20008410000 */
[----:B------:R-:W-:Y:S01]  /*48d0*/  FMUL.FTZ R10, R36, UR6 ;  /* 0x00000006240a7c20 */ /* 0x000fe20008410000 */
[----:B------:R-:W-:Y:S01]  /*48e0*/  IABS R16, R16 ;  /* 0x0000001000107213 */ /* 0x000fe20000000000 */
[----:B------:R-:W-:Y:S01]  /*48f0*/  HMMA.16816.F32.BF16 R72, R60, R26, R72 ;  /* 0x0000001a3c48723c */ /* 0x000fe20000041848 */
[----:B------:R-:W-:Y:S01]  /*4900*/  IABS R18, R18 ;  /* 0x0000001200127213 */ /* 0x000fe20000000000 */
[----:B------:R-:W-:Y:S01]  /*4910*/  FMUL.FTZ R20, R35, UR6 ;  /* 0x0000000623147c20 */ /* 0x000fe20008410000 */
[----:B--2---:R-:W-:Y:S01]  /*4920*/  FFMA.FTZ R35, R24, -UR5, R9 ;  /* 0x8000000518237c23 */ /* 0x004fe20008010009 */
[----:B------:R-:W-:Y:S01]  /*4930*/  MUFU.TANH R10, R10 ;  /* 0x0000000a000a7308 */ /* 0x000fe20000002400 */
[----:B------:R-:W-:Y:S01]  /*4940*/  I2FP.F32.S32 R18, R18 ;  /* 0x0000001200127245 */ /* 0x000fe20000201400 */
[C---:B------:R-:W-:Y:S02]  /*4950*/  VIADD R24, R4.reuse, 0x10 ;  /* 0x0000001004187836 */ /* 0x040fe40000000000 */
[----:B------:R-:W-:Y:S01]  /*4960*/  FMUL.FTZ R36, R33, UR6 ;  /* 0x0000000621247c20 */ /* 0x000fe20008410000 */
[----:B------:R-:W-:-:S02]  /*4970*/  VIADD R26, R4, 0x18 ;  /* 0x00000018041a7836 */ /* 0x000fc40000000000 */
[----:B------:R-:W-:Y:S01]  /*4980*/  FMUL.FTZ R32, R32, UR6 ;  /* 0x0000000620207c20 */ /* 0x000fe20008410000 */
[----:B------:R-:W-:Y:S01]  /*4990*/  IMAD.IADD R23, R19, 0x1, -R4 ;  /* 0x0000000113177824 */ /* 0x000fe200078e0a04 */
[C---:B------:R-:W-:Y:S01]  /*49a0*/  IADD3 R30, R21.reuse, -R24, RZ ;  /* 0x80000018151e7210 */ /* 0x040fe20007ffe0ff */
[----:B------:R-:W2:Y:S01]  /*49b0*/  MUFU.TANH R9, R37 ;  /* 0x0000002500097308 */ /* 0x000ea20000002400 */
[----:B-1----:R-:W-:Y:S01]  /*49c0*/  FFMA.FTZ R31, R18, -UR5, R31 ;  /* 0x80000005121f7c23 */ /* 0x002fe2000801001f */
[C---:B------:R-:W-:Y:S02]  /*49d0*/  IMAD.IADD R18, R21.reuse, 0x1, -R6 ;  /* 0x0000000115127824 */ /* 0x040fe400078e0a06 */
[----:B------:R-:W-:Y:S01]  /*49e0*/  FMUL.FTZ R40, R40, UR6 ;  /* 0x0000000628287c20 */ /* 0x000fe20008410000 */
[----:B------:R-:W-:Y:S01]  /*49f0*/  IMAD.IADD R11, R21, 0x1, -R26 ;  /* 0x00000001150b7824 */ /* 0x000fe200078e0a1a */
[----:B------:R-:W-:Y:S01]  /*4a00*/  IABS R30, R30 ;  /* 0x0000001e001e7213 */ /* 0x000fe20000000000 */
[----:B------:R-:W-:Y:S01]  /*4a10*/  FMUL.FTZ R42, R42, UR6 ;  /* 0x000000062a2a7c20 */ /* 0x000fe20008410000 */
[----:B------:R-:W-:Y:S01]  /*4a20*/  IABS R18, R18 ;  /* 0x0000001200127213 */ /* 0x000fe20000000000 */
[----:B------:R-:W-:Y:S01]  /*4a30*/  MUFU.TANH R33, R44 ;  /* 0x0000002c00217308 */ /* 0x000fe20000002400 */
[----:B------:R-:W-:Y:S01]  /*4a40*/  IABS R11, R11 ;  /* 0x0000000b000b7213 */ /* 0x000fe20000000000 */
[----:B------:R-:W-:Y:S01]  /*4a50*/  FMUL.FTZ R34, R34, UR6 ;  /* 0x0000000622227c20 */ /* 0x000fe20008410000 */
[----:B------:R-:W-:Y:S01]  /*4a60*/  I2FP.F32.S32 R18, R18 ;  /* 0x0000001200127245 */ /* 0x000fe20000201400 */
[----:B------:R-:W-:Y:S01]  /*4a70*/  HMMA.16816.F32.BF16 R72, R52, R14, R72 ;  /* 0x0000000e3448723c */ /* 0x000fe20000041848 */
[----:B------:R-:W-:Y:S01]  /*4a80*/  I2FP.F32.S32 R11, R11 ;  /* 0x0000000b000b7245 */ /* 0x000fe20000201400 */
[----:B------:R-:W-:Y:S01]  /*4a90*/  FMUL.FTZ R43, R43, UR6 ;  /* 0x000000062b2b7c20 */ /* 0x000fe20008410000 */
[----:B------:R-:W-:Y:S01]  /*4aa0*/  I2FP.F32.S32 R16, R16 ;  /* 0x0000001000107245 */ /* 0x000fe20000201400 */
[----:B------:R-:W1:Y:S01]  /*4ab0*/  MUFU.TANH R15, R40 ;  /* 0x00000028000f7308 */ /* 0x000e620000002400 */
[----:B--2---:R-:W-:Y:S01]  /*4ac0*/  FFMA.FTZ R9, R18, -UR5, R9 ;  /* 0x8000000512097c23 */ /* 0x004fe20008010009 */
[C---:B------:R-:W-:Y:S01]  /*4ad0*/  IADD3 R18, R4.reuse, 0x20, RZ ;  /* 0x0000002004127810 */ /* 0x040fe20007ffe0ff */
[----:B------:R-:W-:-:S02]  /*4ae0*/  VIADD R14, R4, 0x8 ;  /* 0x00000008040e7836 */ /* 0x000fc40000000000 */
[----:B------:R-:W-:Y:S01]  /*4af0*/  FFMA.FTZ R11, R11, -UR5, R10 ;  /* 0x800000050b0b7c23 */ /* 0x000fe2000801000a */
[----:B------:R-:W-:Y:S01]  /*4b00*/  I2FP.F32.S32 R30, R30 ;  /* 0x0000001e001e7245 */ /* 0x000fe20000201400 */
[----:B------:R-:W-:Y:S01]  /*4b10*/  FFMA.FTZ R16, R16, -UR5, R51 ;  /* 0x8000000510107c23 */ /* 0x000fe20008010033 */
[C---:B------:R-:W-:Y:S01]  /*4b20*/  IMAD.IADD R22, R21.reuse, 0x1, -R14 ;  /* 0x0000000115167824 */ /* 0x040fe200078e0a0e */
[----:B------:R-:W2:Y:S01]  /*4b30*/  MUFU.TANH R32, R32 ;  /* 0x0000002000207308 */ /* 0x000ea20000002400 */
[----:B------:R-:W-:Y:S01]  /*4b40*/  IMAD.IADD R10, R21, 0x1, -R18 ;  /* 0x00000001150a7824 */ /* 0x000fe200078e0a12 */
[----:B------:R-:W-:Y:S01]  /*4b50*/  IABS R23, R23 ;  /* 0x0000001700177213 */ /* 0x000fe20000000000 */
[----:B------:R-:W-:Y:S01]  /*4b60*/  FMUL.FTZ R38, R38, UR6 ;  /* 0x0000000626267c20 */ /* 0x000fe20008410000 */
[----:B------:R-:W-:Y:S01]  /*4b70*/  IABS R22, R22 ;  /* 0x0000001600167213 */ /* 0x000fe20000000000 */
[----:B------:R-:W-:Y:S01]  /*4b80*/  IMAD.IADD R25, R19, 0x1, -R12 ;  /* 0x0000000113197824 */ /* 0x000fe200078e0a0c */
[----:B------:R-:W-:Y:S01]  /*4b90*/  ISETP.GE.AND P6, PT, R12, UR28, PT ;  /* 0x0000001c0c007c0c */ /* 0x000fe2000bfc6270 */
[----:B------:R-:W-:Y:S01]  /*4ba0*/  FMUL.FTZ R41, R41, UR6 ;  /* 0x0000000629297c20 */ /* 0x000fe20008410000 */
[----:B------:R-:W-:Y:S01]  /*4bb0*/  I2FP.F32.S32 R22, R22 ;  /* 0x0000001600167245 */ /* 0x000fe20000201400 */
[----:B------:R-:W3:Y:S01]  /*4bc0*/  MUFU.TANH R42, R42 ;  /* 0x0000002a002a7308 */ /* 0x000ee20000002400 */
[----:B-1----:R-:W-:Y:S01]  /*4bd0*/  FFMA.FTZ R15, R30, -UR5, R15 ;  /* 0x800000051e0f7c23 */ /* 0x002fe2000801000f */
[----:B------:R-:W-:Y:S01]  /*4be0*/  IABS R12, R10 ;  /* 0x0000000a000c7213 */ /* 0x000fe20000000000 */
[----:B------:R-:W-:Y:S01]  /*4bf0*/  FMUL.FTZ R39, R39, UR6 ;  /* 0x0000000627277c20 */ /* 0x000fe20008410000 */
[----:B------:R-:W-:Y:S01]  /*4c00*/  I2FP.F32.S32 R23, R23 ;  /* 0x0000001700177245 */ /* 0x000fe20000201400 */
[----:B------:R-:W-:Y:S01]  /*4c10*/  FFMA.FTZ R33, R22, -UR5, R33 ;  /* 0x8000000516217c23 */ /* 0x000fe20008010021 */
[----:B------:R-:W-:Y:S01]  /*4c20*/  ISETP.GE.AND P5, PT, R24, UR28, PT ;  /* 0x0000001c18007c0c */ /* 0x000fe2000bfa6270 */
[----:B------:R-:W-:Y:S01]  /*4c30*/  VIADD R22, R4, 0x11 ;  /* 0x0000001104167836 */ /* 0x000fe20000000000 */
[----:B------:R-:W1:Y:S01]  /*4c40*/  MUFU.TANH R34, R34 ;  /* 0x0000002200227308 */ /* 0x000e620000002400 */
[----:B------:R-:W-:Y:S01]  /*4c50*/  FSEL R35, R35, -INF , !P1 ;  /* 0xff80000023237808 */ /* 0x000fe20004800000 */
[----:B------:R-:W-:Y:S01]  /*4c60*/  IMAD.IADD R24, R19, 0x1, -R24 ;  /* 0x0000000113187824 */ /* 0x000fe200078e0a18 */
[----:B------:R-:W-:Y:S01]  /*4c70*/  FSEL R30, R16, -INF , !P1 ;  /* 0xff800000101e7808 */ /* 0x000fe20004800000 */
[----:B------:R-:W-:Y:S01]  /*4c80*/  FFMA.FTZ R8, R23, -UR5, R8 ;  /* 0x8000000517087c23 */ /* 0x000fe20008010008 */
[----:B------:R-:W-:Y:S01]  /*4c90*/  ISETP.GE.AND P1, PT, R18, UR28, PT ;  /* 0x0000001c12007c0c */ /* 0x000fe2000bf26270 */
[----:B------:R-:W-:Y:S01]  /*4ca0*/  IMAD.IADD R18, R19, 0x1, -R18 ;  /* 0x0000000113127824 */ /* 0x000fe200078e0a12 */
[----:B------:R-:W-:Y:S01]  /*4cb0*/  I2FP.F32.S32 R191, R12 ;  /* 0x0000000c00bf7245 */ /* 0x000fe20000201400 */
[----:B------:R-:W4:Y:S01]  /*4cc0*/  MUFU.TANH R10, R47 ;  /* 0x0000002f000a7308 */ /* 0x000f220000002400 */
[----:B------:R-:W-:Y:S01]  /*4cd0*/  ISETP.GE.AND P2, PT, R4, UR28, PT ;  /* 0x0000001c04007c0c */ /* 0x000fe2000bf46270 */
[--C-:B------:R-:W-:Y:S01]  /*4ce0*/  IMAD.IADD R28, R21, 0x1, -R22.reuse ;  /* 0x00000001151c7824 */ /* 0x100fe200078e0a16 */
[----:B------:R-:W-:Y:S01]  /*4cf0*/  ISETP.GE.AND P4, PT, R22, UR28, PT ;  /* 0x0000001c16007c0c */ /* 0x000fe2000bf86270 */
[----:B------:R-:W-:Y:S01]  /*4d00*/  IMAD.IADD R22, R19, 0x1, -R22 ;  /* 0x0000000113167824 */ /* 0x000fe200078e0a16 */
[----:B------:R-:W-:Y:S01]  /*4d10*/  IABS R24, R24 ;  /* 0x0000001800187213 */ /* 0x000fe20000000000 */
[----:B--2---:R-:W-:Y:S01]  /*4d20*/  FFMA.FTZ R191, R191, -UR5, R32 ;  /* 0x80000005bfbf7c23 */ /* 0x004fe20008010020 */
[----:B------:R-:W-:Y:S01]  /*4d30*/  ISETP.GE.AND P3, PT, R26, UR28, PT ;  /* 0x0000001c1a007c0c */ /* 0x000fe2000bf66270 */
[----:B------:R-:W-:Y:S01]  /*4d40*/  MUFU.TANH R43, R43 ;  /* 0x0000002b002b7308 */ /* 0x000fe20000002400 */
[----:B------:R-:W-:Y:S01]  /*4d50*/  IABS R18, R18 ;  /* 0x0000001200127213 */ /* 0x000fe20000000000 */
[----:B------:R-:W-:Y:S01]  /*4d60*/  VIADD R44, R4, 0x21 ;  /* 0x00000021042c7836 */ /* 0x000fe20000000000 */
[----:B------:R-:W-:Y:S01]  /*4d70*/  IADD3 R26, -R26, R19, RZ ;  /* 0x000000131a1a7210 */ /* 0x000fe20007ffe1ff */
[----:B------:R-:W-:Y:S01]  /*4d80*/  FMUL.FTZ R67, R67, UR6 ;  /* 0x0000000643437c20 */ /* 0x000fe20008410000 */
[----:B------:R-:W-:Y:S01]  /*4d90*/  FSEL R37, R17, -INF , !P2 ;  /* 0xff80000011257808 */ /* 0x000fe20005000000 */
[----:B------:R-:W-:Y:S01]  /*4da0*/  VIADD R16, R4, 0x38 ;  /* 0x0000003804107836 */ /* 0x000fe20000000000 */
[----:B------:R-:W-:Y:S01]  /*4db0*/  FSEL R32, R8, -INF , !P2 ;  /* 0xff80000008207808 */ /* 0x000fe20005000000 */
[----:B------:R-:W2:Y:S01]  /*4dc0*/  MUFU.TANH R38, R38 ;  /* 0x0000002600267308 */ /* 0x000ea20000002400 */
[----:B------:R-:W-:Y:S01]  /*4dd0*/  ISETP.GE.AND P0, PT, R14, UR28, PT ;  /* 0x0000001c0e007c0c */ /* 0x000fe2000bf06270 */
[C---:B------:R-:W-:Y:S01]  /*4de0*/  IMAD.IADD R14, R19.reuse, 0x1, -R14 ;  /* 0x00000001130e7824 */ /* 0x040fe200078e0a0e */
[----:B------:R-:W-:Y:S01]  /*4df0*/  IABS R25, R25 ;  /* 0x0000001900197213 */ /* 0x000fe20000000000 */
[----:B------:R-:W-:Y:S01]  /*4e00*/  FMUL.FTZ R78, R78, UR6 ;  /* 0x000000064e4e7c20 */ /* 0x000fe20008410000 */
[----:B------:R-:W-:Y:S01]  /*4e10*/  ISETP.GE.AND P2, PT, R6, UR28, PT ;  /* 0x0000001c06007c0c */ /* 0x000fe2000bf46270 */
[----:B------:R-:W-:Y:S01]  /*4e20*/  IMAD.IADD R6, R19, 0x1, -R6 ;  /* 0x0000000113067824 */ /* 0x000fe200078e0a06 */
[----:B------:R-:W-:Y:S01]  /*4e30*/  I2FP.F32.S32 R17, R24 ;  /* 0x0000001800117245 */ /* 0x000fe20000201400 */
[----:B------:R-:W5:Y:S01]  /*4e40*/  MUFU.TANH R13, R41 ;  /* 0x00000029000d7308 */ /* 0x000f620000002400 */
[----:B------:R-:W-:Y:S01]  /*4e50*/  I2FP.F32.S32 R23, R18 ;  /* 0x0000001200177245 */ /* 0x000fe20000201400 */
[C---:B------:R-:W-:Y:S01]  /*4e60*/  VIADD R18, R4.reuse, 0x30 ;  /* 0x0000003004127836 */ /* 0x040fe20000000000 */
[----:B------:R-:W-:Y:S01]  /*4e70*/  IABS R22, R22 ;  /* 0x0000001600167213 */ /* 0x000fe20000000000 */
[----:B---3--:R-:W-:Y:S01]  /*4e80*/  FFMA.FTZ R8, R17, -UR5, R42 ;  /* 0x8000000511087c23 */ /* 0x008fe2000801002a */
[----:B------:R-:W-:Y:S01]  /*4e90*/  IABS R26, R26 ;  /* 0x0000001a001a7213 */ /* 0x000fe20000000000 */
[----:B-1----:R-:W-:Y:S01]  /*4ea0*/  FFMA.FTZ R188, R23, -UR5, R34 ;  /* 0x8000000517bc7c23 */ /* 0x002fe20008010022 */
[----:B------:R-:W-:Y:S01]  /*4eb0*/  I2FP.F32.S32 R25, R25 ;  /* 0x0000001900197245 */ /* 0x000fe20000201400 */
[----:B------:R-:W1:Y:S01]  /*4ec0*/  MUFU.TANH R46, R46 ;  /* 0x0000002e002e7308 */ /* 0x000e620000002400 */
[----:B------:R-:W-:Y:S01]  /*4ed0*/  IABS R28, R28 ;  /* 0x0000001c001c7213 */ /* 0x000fe20000000000 */
[--C-:B------:R-:W-:Y:S01]  /*4ee0*/  IMAD.IADD R34, R21, 0x1, -R44.reuse ;  /* 0x0000000115227824 */ /* 0x100fe200078e0a2c */
[----:B------:R-:W-:Y:S01]  /*4ef0*/  IABS R14, R14 ;  /* 0x0000000e000e7213 */ /* 0x000fe20000000000 */
[----:B------:R-:W-:Y:S01]  /*4f00*/  IMAD.IADD R23, R19, 0x1, -R44 ;  /* 0x0000000113177824 */ /* 0x000fe200078e0a2c */
[----:B------:R-:W-:Y:S01]  /*4f10*/  IABS R6, R6 ;  /* 0x0000000600067213 */ /* 0x000fe20000000000 */
[----:B----4-:R-:W-:Y:S01]  /*4f20*/  FFMA.FTZ R10, R25, -UR5, R10 ;  /* 0x80000005190a7c23 */ /* 0x010fe2000801000a */
[----:B------:R-:W-:Y:S01]  /*4f30*/  I2FP.F32.S32 R22, R22 ;  /* 0x0000001600167245 */ /* 0x000fe20000201400 */
[----:B------:R-:W3:Y:S01]  /*4f40*/  MUFU.TANH R12, R39 ;  /* 0x00000027000c7308 */ /* 0x000ee20000002400 */
[----:B------:R-:W-:Y:S01]  /*4f50*/  I2FP.F32.S32 R17, R26 ;  /* 0x0000001a00117245 */ /* 0x000fe20000201400 */
[----:B------:R-:W-:Y:S01]  /*4f60*/  VIADD R42, R4, 0x29 ;  /* 0x00000029042a7836 */ /* 0x000fe20000000000 */
[----:B------:R-:W-:Y:S01]  /*4f70*/  I2FP.F32.S32 R28, R28 ;  /* 0x0000001c001c7245 */ /* 0x000fe20000201400 */
[----:B------:R-:W-:Y:S01]  /*4f80*/  FMUL.FTZ R79, R79, UR6 ;  /* 0x000000064f4f7c20 */ /* 0x000fe20008410000 */
[----:B------:R-:W-:Y:S01]  /*4f90*/  I2FP.F32.S32 R27, R14 ;  /* 0x0000000e001b7245 */ /* 0x000fe20000201400 */
[----:B--2---:R-:W-:Y:S01]  /*4fa0*/  FFMA.FTZ R17, R17, -UR5, R38 ;  /* 0x8000000511117c23 */ /* 0x004fe20008010026 */
[----:B------:R-:W-:Y:S01]  /*4fb0*/  I2FP.F32.S32 R25, R6 ;  /* 0x0000000600197245 */ /* 0x000fe20000201400 */
[----:B------:R-:W2:Y:S01]  /*4fc0*/  MUFU.TANH R36, R36 ;  /* 0x0000002400247308 */ /* 0x000ea20000002400 */
[----:B------:R-:W-:Y:S01]  /*4fd0*/  FFMA.FTZ R6, R22, -UR5, R43 ;  /* 0x8000000516067c23 */ /* 0x000fe2000801002b */
[C---:B------:R-:W-:Y:S01]  /*4fe0*/  VIADD R22, R4.reuse, 0x28 ;  /* 0x0000002804167836 */ /* 0x040fe20000000000 */
[C---:B------:R-:W-:Y:S01]  /*4ff0*/  IADD3 R40, R4.reuse, 0x31, RZ ;  /* 0x0000003104287810 */ /* 0x040fe20007ffe0ff */
[----:B------:R-:W-:Y:S01]  /*5000*/  VIADD R38, R4, 0x39 ;  /* 0x0000003904267836 */ /* 0x000fe20000000000 */
[----:B------:R-:W-:Y:S01]  /*5010*/  IABS R34, R34 ;  /* 0x0000002200227213 */ /* 0x000fe20000000000 */
[----:B------:R-:W-:Y:S01]  /*5020*/  FMUL.FTZ R72, R72, UR6 ;  /* 0x0000000648487c20 */ /* 0x000fe20008410000 */
[----:B------:R-:W-:Y:S01]  /*5030*/  IABS R23, R23 ;  /* 0x0000001700177213 */ /* 0x000fe20000000000 */
[----:B------:R-:W4:Y:S01]  /*5040*/  MUFU.TANH R20, R20 ;  /* 0x0000001400147308 */ /* 0x000f220000002400 */
[----:B------:R-:W-:Y:S01]  /*5050*/  FMUL.FTZ R73, R73, UR6 ;  /* 0x0000000649497c20 */ /* 0x000fe20008410000 */
[----:B------:R-:W-:Y:S01]  /*5060*/  FMUL.FTZ R74, R74, UR6 ;  /* 0x000000064a4a7c20 */ /* 0x000fe20008410000 */
[----:B------:R-:W-:Y:S01]  /*5070*/  FMUL.FTZ R75, R75, UR6 ;  /* 0x000000064b4b7c20 */ /* 0x000fe20008410000 */
[----:B-----5:R-:W-:Y:S01]  /*5080*/  FFMA.FTZ R13, R28, -UR5, R13 ;  /* 0x800000051c0d7c23 */ /* 0x020fe2000801000d */
[----:B-1----:R-:W-:Y:S01]  /*5090*/  FFMA.FTZ R14, R27, -UR5, R46 ;  /* 0x800000051b0e7c23 */ /* 0x002fe2000801002e */
[----:B---3--:R-:W-:Y:S01]  /*50a0*/  FFMA.FTZ R12, R25, -UR5, R12 ;  /* 0x80000005190c7c23 */ /* 0x008fe2000801000c */
[----:B------:R-:W-:Y:S01]  /*50b0*/  FMUL.FTZ R64, R64, UR6 ;  /* 0x0000000640407c20 */ /* 0x000fe20008410000 */
[----:B------:R-:W1:Y:S01]  /*50c0*/  MUFU.TANH R202, R67 ;  /* 0x0000004300ca7308 */ /* 0x000e620000002400 */
[----:B------:R-:W-:Y:S01]  /*50d0*/  FMUL.FTZ R65, R65, UR6 ;  /* 0x0000000641417c20 */ /* 0x000fe20008410000 */
[----:B------:R-:W-:Y:S01]  /*50e0*/  FMUL.FTZ R66, R66, UR6 ;  /* 0x0000000642427c20 */ /* 0x000fe20008410000 */
[C---:B------:R-:W-:Y:S01]  /*50f0*/  IMAD.IADD R29, R21.reuse, 0x1, -R22 ;  /* 0x00000001151d7824 */ /* 0x040fe200078e0a16 */
[C---:B------:R-:W-:Y:S01]  /*5100*/  IADD3 R26, R21.reuse, -R40, RZ ;  /* 0x80000028151a7210 */ /* 0x040fe20007ffe0ff */
[----:B------:R-:W-:-:S02]  /*5110*/  IMAD.IADD R28, R21, 0x1, -R42 ;  /* 0x00000001151c7824 */ /* 0x000fc400078e0a2a */
[----:B------:R-:W-:Y:S01]  /*5120*/  FMUL.FTZ R76, R76, UR6 ;  /* 0x000000064c4c7c20 */ /* 0x000fe20008410000 */
[----:B------:R-:W-:Y:S02]  /*5130*/  IMAD.IADD R27, R21, 0x1, -R18 ;  /* 0x00000001151b7824 */ /* 0x000fe400078e0a12 */
[----:B------:R-:W-:Y:S01]  /*5140*/  FMUL.FTZ R77, R77, UR6 ;  /* 0x000000064d4d7c20 */ /* 0x000fe20008410000 */
[C---:B------:R-:W-:Y:S01]  /*5150*/  IMAD.IADD R25, R21.reuse, 0x1, -R16 ;  /* 0x0000000115197824 */ /* 0x040fe200078e0a10 */
[----:B------:R-:W-:Y:S01]  /*5160*/  I2FP.F32.S32 R39, R34 ;  /* 0x0000002200277245 */ /* 0x000fe20000201400 */
[----:B------:R-:W-:Y:S01]  /*5170*/  IMAD.IADD R24, R21, 0x1, -R38 ;  /* 0x0000000115187824 */ /* 0x000fe200078e0a26 */
[----:B------:R-:W-:Y:S01]  /*5180*/  I2FP.F32.S32 R23, R23 ;  /* 0x0000001700177245 */ /* 0x000fe20000201400 */
[----:B------:R-:W-:Y:S01]  /*5190*/  IMAD.IADD R21, R19, 0x1, -R42 ;  /* 0x0000000113157824 */ /* 0x000fe200078e0a2a */
[----:B------:R-:W-:Y:S01]  /*51a0*/  MUFU.TANH R189, R64 ;  /* 0x0000004000bd7308 */ /* 0x000fe20000002400 */
[----:B------:R-:W-:Y:S01]  /*51b0*/  FSEL R31, R31, -INF , !P6 ;  /* 0xff8000001f1f7808 */ /* 0x000fe20007000000 */
[----:B--2---:R-:W-:Y:S01]  /*51c0*/  FFMA.FTZ R36, R39, -UR5, R36 ;  /* 0x8000000527247c23 */ /* 0x004fe20008010024 */
[----:B------:R-:W-:Y:S01]  /*51d0*/  FSEL R10, R10, -INF , !P6 ;  /* 0xff8000000a0a7808 */ /* 0x000fe20007000000 */
[----:B----4-:R-:W-:Y:S01]  /*51e0*/  FFMA.FTZ R20, R23, -UR5, R20 ;  /* 0x8000000517147c23 */ /* 0x010fe20008010014 */
[----:B------:R-:W-:-:S02]  /*51f0*/  FSEL R13, R13, -INF , !P4 ;  /* 0xff8000000d0d7808 */ /* 0x000fc40006000000 */
[----:B------:R-:W-:Y:S01]  /*5200*/  FSEL R6, R6, -INF , !P4 ;  /* 0xff80000006067808 */ /* 0x000fe20006000000 */
[----:B------:R-:W-:Y:S01]  /*5210*/  MUFU.TANH R187, R65 ;  /* 0x0000004100bb7308 */ /* 0x000fe20000002400 */
[----:B------:R-:W-:Y:S02]  /*5220*/  FSEL R9, R9, -INF , !P2 ;  /* 0xff80000009097808 */ /* 0x000fe40005000000 */
[----:B------:R-:W-:Y:S02]  /*5230*/  FSEL R12, R12, -INF , !P2 ;  /* 0xff8000000c0c7808 */ /* 0x000fe40005000000 */
[----:B------:R-:W-:Y:S02]  /*5240*/  FSEL R33, R33, -INF , !P0 ;  /* 0xff80000021217808 */ /* 0x000fe40004000000 */
[----:B------:R-:W-:Y:S01]  /*5250*/  FSEL R14, R14, -INF , !P0 ;  /* 0xff8000000e0e7808 */ /* 0x000fe20004000000 */
[----:B------:R-:W-:Y:S01]  /*5260*/  MUFU.TANH R190, R66 ;  /* 0x0000004200be7308 */ /* 0x000fe20000002400 */
[----:B------:R-:W-:Y:S01]  /*5270*/  ISETP.GE.AND P6, PT, R22, UR28, PT ;  /* 0x0000001c16007c0c */ /* 0x000fe2000bfc6270 */
[C---:B------:R-:W-:Y:S01]  /*5280*/  IMAD.IADD R22, R19.reuse, 0x1, -R22 ;  /* 0x0000000113167824 */ /* 0x040fe200078e0a16 */
[----:B------:R-:W-:Y:S01]  /*5290*/  ISETP.GE.AND P4, PT, R18, UR28, PT ;  /* 0x0000001c12007c0c */ /* 0x000fe2000bf86270 */
[----:B------:R-:W-:Y:S01]  /*52a0*/  IMAD.IADD R18, R19, 0x1, -R18 ;  /* 0x0000000113127824 */ /* 0x000fe200078e0a12 */
[----:B------:R-:W-:-:S02]  /*52b0*/  FSEL R4, R17, -INF , !P3 ;  /* 0xff80000011047808 */ /* 0x000fc40005800000 */
[----:B------:R-:W-:Y:S01]  /*52c0*/  ISETP.GE.AND P2, PT, R16, UR28, PT ;  /* 0x0000001c10007c0c */ /* 0x000fe2000bf46270 */
[----:B------:R-:W2:Y:S01]  /*52d0*/  MUFU.TANH R201, R76 ;  /* 0x0000004c00c97308 */ /* 0x000ea20000002400 */
[----:B------:R-:W-:Y:S01]  /*52e0*/  ISETP.GE.AND P0, PT, R44, UR28, PT ;  /* 0x0000001c2c007c0c */ /* 0x000fe2000bf06270 */
[C---:B------:R-:W-:Y:S01]  /*52f0*/  IMAD.IADD R16, R19.reuse, 0x1, -R16 ;  /* 0x0000000113107824 */ /* 0x040fe200078e0a10 */
[----:B------:R-:W-:Y:S01]  /*5300*/  IADD3 R17, -R40, R19, RZ ;  /* 0x0000001328117210 */ /* 0x000fe20007ffe1ff */
[----:B------:R-:W-:Y:S01]  /*5310*/  IMAD.IADD R19, R19, 0x1, -R38 ;  /* 0x0000000113137824 */ /* 0x000fe200078e0a26 */
[----:B------:R-:W-:Y:S02]  /*5320*/  IABS R21, R21 ;  /* 0x0000001500157213 */ /* 0x000fe40000000000 */
[----:B------:R-:W-:Y:S01]  /*5330*/  FSEL R185, R36, -INF , !P0 ;  /* 0xff80000024b97808 */ /* 0x000fe20004000000 */
[----:B------:R-:W3:Y:S01]  /*5340*/  MUFU.TANH R199, R77 ;  /* 0x0000004d00c77308 */ /* 0x000ee20000002400 */
[----:B------:R-:W-:-:S02]  /*5350*/  I2FP.F32.S32 R21, R21 ;  /* 0x0000001500157245 */ /* 0x000fc40000201400 */
[----:B------:R-:W-:Y:S02]  /*5360*/  FSEL R232, R20, -INF , !P0 ;  /* 0xff80000014e87808 */ /* 0x000fe40004000000 */
[----:B------:R-:W-:Y:S01]  /*5370*/  IABS R27, R27 ;  /* 0x0000001b001b7213 */ /* 0x000fe20000000000 */
[----:B-1----:R-:W-:Y:S01]  /*5380*/  FFMA.FTZ R202, R21, -UR5, R202 ;  /* 0x8000000515ca7c23 */ /* 0x002fe200080100ca */
[----:B------:R-:W-:Y:S01]  /*5390*/  IABS R17, R17 ;  /* 0x0000001100117213 */ /* 0x000fe20000000000 */
[----:B------:R-:W-:Y:S01]  /*53a0*/  MUFU.TANH R78, R78 ;  /* 0x0000004e004e7308 */ /* 0x000fe20000002400 */
[----:B------:R-:W-:Y:S02]  /*53b0*/  PLOP3.LUT P0, PT, PT, PT, UP0, 0x80, 0x0 ;  /* 0x000000000000781c */ /* 0x000fe40003f0f008 */
[----:B------:R-:W-:Y:S02]  /*53c0*/  IABS R29, R29 ;  /* 0x0000001d001d7213 */ /* 0x000fe40000000000 */
[----:B------:R-:W-:-:S02]  /*53d0*/  IABS R28, R28 ;  /* 0x0000001c001c7213 */ /* 0x000fc40000000000 */
[----:B------:R-:W-:Y:S01]  /*53e0*/  IABS R26, R26 ;  /* 0x0000001a001a7213 */ /* 0x000fe20000000000 */
[----:B------:R-:W1:Y:S01]  /*53f0*/  MUFU.TANH R72, R72 ;  /* 0x0000004800487308 */ /* 0x000e620000002400 */
[----:B------:R-:W-:Y:S02]  /*5400*/  IABS R25, R25 ;  /* 0x0000001900197213 */ /* 0x000fe40000000000 */
[----:B------:R-:W-:Y:S02]  /*5410*/  IABS R24, R24 ;  /* 0x0000001800187213 */ /* 0x000fe40000000000 */
[----:B------:R-:W-:Y:S02]  /*5420*/  IABS R22, R22 ;  /* 0x0000001600167213 */ /* 0x000fe40000000000 */
[----:B------:R-:W-:Y:S01]  /*5430*/  IABS R18, R18 ;  /* 0x0000001200127213 */ /* 0x000fe20000000000 */
[----:B------:R-:W4:Y:S01]  /*5440*/  MUFU.TANH R73, R73 ;  /* 0x0000004900497308 */ /* 0x000f220000002400 */
[----:B------:R-:W-:-:S02]  /*5450*/  IABS R16, R16 ;  /* 0x0000001000107213 */ /* 0x000fc40000000000 */
[----:B------:R-:W-:Y:S02]  /*5460*/  IABS R19, R19 ;  /* 0x0000001300137213 */ /* 0x000fe40000000000 */
[----:B------:R-:W-:Y:S02]  /*5470*/  FSEL R191, R191, -INF , !P1 ;  /* 0xff800000bfbf7808 */ /* 0x000fe40004800000 */
[----:B------:R-:W-:Y:S01]  /*5480*/  FSEL R188, R188, -INF , !P1 ;  /* 0xff800000bcbc7808 */ /* 0x000fe20004800000 */
[----:B------:R-:W5:Y:S01]  /*5490*/  MUFU.TANH R79, R79 ;  /* 0x0000004f004f7308 */ /* 0x000f620000002400 */
[----:B------:R-:W-:Y:S02]  /*54a0*/  ISETP.GE.AND P1, PT, R38, UR28, PT ;  /* 0x0000001c26007c0c */ /* 0x000fe4000bf26270 */
[----:B------:R-:W-:Y:S02]  /*54b0*/  I2FP.F32.S32 R38, R27 ;  /* 0x0000001b00267245 */ /* 0x000fe40000201400 */
[----:B------:R-:W-:-:S02]  /*54c0*/  I2FP.F32.S32 R196, R17 ;  /* 0x0000001100c47245 */ /* 0x000fc40000201400 */
[----:B------:R-:W-:Y:S01]  /*54d0*/  I2FP.F32.S32 R34, R29 ;  /* 0x0000001d00227245 */ /* 0x000fe20000201400 */
[----:B------:R-:W5:Y:S01]  /*54e0*/  MUFU.TANH R74, R74 ;  /* 0x0000004a004a7308 */ /* 0x000f620000002400 */
[----:B------:R-:W-:Y:S01]  /*54f0*/  I2FP.F32.S32 R28, R28 ;  /* 0x0000001c001c7245 */ /* 0x000fe20000201400 */
[----:B--2---:R-:W-:Y:S01]  /*5500*/  FFMA.FTZ R201, R38, -UR5, R201 ;  /* 0x8000000526c97c23 */ /* 0x004fe200080100c9 */
[----:B------:R-:W-:Y:S01]  /*5510*/  I2FP.F32.S32 R26, R26 ;  /* 0x0000001a001a7245 */ /* 0x000fe20000201400 */
[----:B------:R-:W-:Y:S01]  /*5520*/  FFMA.FTZ R189, R34, -UR5, R189 ;  /* 0x8000000522bd7c23 */ /* 0x000fe200080100bd */
[----:B------:R-:W-:Y:S01]  /*5530*/  I2FP.F32.S32 R25, R25 ;  /* 0x0000001900197245 */ /* 0x000fe20000201400 */
[----:B------:R-:W-:Y:S01]  /*5540*/  FFMA.FTZ R187, R28, -UR5, R187 ;  /* 0x800000051cbb7c23 */ /* 0x000fe200080100bb */
[----:B------:R-:W-:Y:S01]  /*5550*/  I2FP.F32.S32 R24, R24 ;  /* 0x0000001800187245 */ /* 0x000fe20000201400 */
[----:B------:R-:W2:Y:S01]  /*5560*/  MUFU.TANH R75, R75 ;  /* 0x0000004b004b7308 */ /* 0x000ea20000002400 */
[----:B------:R-:W-:Y:S01]  /*5570*/  I2FP.F32.S32 R27, R22 ;  /* 0x00000016001b7245 */ /* 0x000fe20000201400 */
[----:B---3--:R-:W-:Y:S01]  /*5580*/  FFMA.FTZ R199, R26, -UR5, R199 ;  /* 0x800000051ac77c23 */ /* 0x008fe200080100c7 */
[----:B------:R-:W-:Y:S01]  /*5590*/  I2FP.F32.S32 R21, R18 ;  /* 0x0000001200157245 */ /* 0x000fe20000201400 */
[----:B-1----:R-:W-:Y:S01]  /*55a0*/  FFMA.FTZ R197, R25, -UR5, R72 ;  /* 0x8000000519c57c23 */ /* 0x002fe20008010048 */
[----:B------:R-:W-:Y:S01]  /*55b0*/  I2FP.F32.S32 R17, R16 ;  /* 0x0000001000117245 */ /* 0x000fe20000201400 */
[----:B----4-:R-:W-:Y:S01]  /*55c0*/  FFMA.FTZ R195, R24, -UR5, R73 ;  /* 0x8000000518c37c23 */ /* 0x010fe20008010049 */
[----:B------:R-:W-:Y:S01]  /*55d0*/  I2FP.F32.S32 R192, R19 ;  /* 0x0000001300c07245 */ /* 0x000fe20000201400 */
[----:B------:R-:W-:Y:S01]  /*55e0*/  FFMA.FTZ R190, R27, -UR5, R190 ;  /* 0x800000051bbe7c23 */ /* 0x000fe200080100be */
[----:B------:R-:W-:Y:S01]  /*55f0*/  FSEL R15, R15, -INF , !P5 ;  /* 0xff8000000f0f7808 */ /* 0x000fe20006800000 */
[----:B------:R-:W-:Y:S01]  /*5600*/  FFMA.FTZ R198, R21, -UR5, R78 ;  /* 0x8000000515c67c23 */ /* 0x000fe2000801004e */
[----:B------:R-:W-:Y:S01]  /*5610*/  FSEL R8, R8, -INF , !P5 ;  /* 0xff80000008087808 */ /* 0x000fe20006800000 */
[----:B-----5:R-:W-:Y:S01]  /*5620*/  FFMA.FTZ R196, R196, -UR5, R79 ;  /* 0x80000005c4c47c23 */ /* 0x020fe2000801004f */
[----:B------:R-:W-:Y:S01]  /*5630*/  FSEL R11, R11, -INF , !P3 ;  /* 0xff8000000b0b7808 */ /* 0x000fe20005800000 */
[----:B------:R-:W-:Y:S01]  /*5640*/  FFMA.FTZ R194, R17, -UR5, R74 ;  /* 0x8000000511c27c23 */ /* 0x000fe2000801004a */
[----:B------:R-:W-:Y:S01]  /*5650*/  ISETP.GE.AND P5, PT, R42, UR28, PT ;  /* 0x0000001c2a007c0c */ /* 0x000fe2000bfa6270 */
[----:B--2---:R-:W-:Y:S01]  /*5660*/  FFMA.FTZ R192, R192, -UR5, R75 ;  /* 0x80000005c0c07c23 */ /* 0x004fe2000801004b */
[----:B------:R-:W-:-:S02]  /*5670*/  ISETP.GE.AND P3, PT, R40, UR28, PT ;  /* 0x0000001c28007c0c */ /* 0x000fc4000bf66270 */
        /* <DEDUP_REMOVED lines=67> */
[----:B---3--:R-:W3:Y:S01]  /*5ab0*/  @!P6 LDC.64 R28, c[0x0][0x218] ;  /* 0x00008600ff1ceb82 */ /* 0x008ee20000000a00 */
[C---:B--2---:R-:W-:Y:S01]  /*5ac0*/  @!P5 LEA R42, P1, R3.reuse, R20, 0x1 ;  /* 0x00000014032ad211 */ /* 0x044fe200078208ff */
[----:B------:R-:W-:Y:S01]  /*5ad0*/  @!PT LDS RZ, [RZ] ;  /* 0x00000000fffff984 */ /* 0x000fe20000000800 */
[----:B------:R-:W-:Y:S01]  /*5ae0*/  @!PT LDS RZ, [RZ] ;  /* 0x00000000fffff984 */ /* 0x000fe20000000800 */
[----:B------:R-:W-:Y:S01]  /*5af0*/  @!PT LDS RZ, [RZ] ;  /* 0x00000000fffff984 */ /* 0x000fe20000000800 */
[----:B------:R1:W-:Y:S03]  /*5b00*/  @!P6 LDGSTS.E.BYPASS.LTC128B.128 [R240+0x8800], desc[UR26][R44.64] ;  /* 0x088000002cf0efae */ /* 0x0003e6000b901d5a */
[C---:B------:R-:W-:Y:S01]  /*5b10*/  @!P5 LEA.HI.X R43, R3.reuse, R21, R34, 0x1, P1 ;  /* 0x00000015032bd211 */ /* 0x040fe200008f0c22 */
[----:B------:R1:W-:Y:S02]  /*5b20*/  @P5 STS.128 [R240+0xa800], RZ ;  /* 0x00a800fff0005388 */ /* 0x0003e40000000c00 */
[----:B------:R-:W2:Y:S02]  /*5b30*/  @!P4 LDC.64 R24, c[0x0][0x218] ;  /* 0x00008600ff18cb82 */ /* 0x000ea40000000a00 */
[----:B------:R-:W-:Y:S01]  /*5b40*/  @!PT LDS RZ, [RZ] ;  /* 0x00000000fffff984 */ /* 0x000fe20000000800 */
[----:B------:R-:W-:Y:S01]  /*5b50*/  @!PT LDS RZ, [RZ] ;  /* 0x00000000fffff984 */ /* 0x000fe20000000800 */
[----:B------:R-:W-:Y:S01]  /*5b60*/  @!PT LDS RZ, [RZ] ;  /* 0x00000000fffff984 */ /* 0x000fe20000000800 */
[----:B------:R1:W-:Y:S01]  /*5b70*/  @!P5 LDGSTS.E.BYPASS.LTC128B.128 [R240+0xa800], desc[UR26][R42.64+0x80] ;  /* 0x0a8000802af0dfae */ /* 0x0003e2000b901d5a */
[----:B----4-:R-:W-:-:S03]  /*5b80*/  @!P4 LEA R38, P2, R3, R18, 0x1 ;  /* 0x000000120326c211 */ /* 0x010fc600078408ff */
[----:B------:R1:W-:Y:S02]  /*5b90*/  @P4 STS.128 [R240+0xc800], RZ ;  /* 0x00c800fff0004388 */ /* 0x0003e40000000c00 */
[----:B------:R-:W4:Y:S01]  /*5ba0*/  @!P5 LDC.64 R26, c[0x0][0x218] ;  /* 0x00008600ff1adb82 */ /* 0x000f220000000a00 */
[C---:B-----5:R-:W-:Y:S02]  /*5bb0*/  @!P3 LEA R40, P1, R3.reuse, R16, 0x1 ;  /* 0x000000100328b211 */ /* 0x060fe400078208ff */
[C-C-:B------:R-:W-:Y:S02]  /*5bc0*/  @!P4 LEA.HI.X R39, R3.reuse, R19, R34.reuse, 0x1, P2 ;  /* 0x000000130327c211 */ /* 0x140fe400010f0c22 */
[C---:B------:R-:W-:Y:S02]  /*5bd0*/  @!P3 LEA.HI.X R41, R3.reuse, R17, R34, 0x1, P1 ;  /* 0x000000110329b211 */ /* 0x040fe400008f0c22 */
[----:B------:R-:W-:Y:S01]  /*5be0*/  IADD3 R36, P2, R3, UR33, RZ ;  /* 0x0000002103247c10 */ /* 0x000fe2000ff5e0ff */
[----:B------:R-:W5:Y:S01]  /*5bf0*/  @!P3 LDC.64 R22, c[0x0][0x218] ;  /* 0x00008600ff16bb82 */ /* 0x000f620000000a00 */
[----:B------:R-:W-:Y:S01]  /*5c00*/  @!PT LDS RZ, [RZ] ;  /* 0x00000000fffff984 */ /* 0x000fe20000000800 */
[----:B------:R-:W-:Y:S01]  /*5c10*/  @!PT LDS RZ, [RZ] ;  /* 0x00000000fffff984 */ /* 0x000fe20000000800 */
[----:B------:R-:W-:Y:S01]  /*5c20*/  @!PT LDS RZ, [RZ] ;  /* 0x00000000fffff984 */ /* 0x000fe20000000800 */
[----:B------:R1:W-:Y:S02]  /*5c30*/  @!P4 LDGSTS.E.BYPASS.LTC128B.128 [R240+0xc800], desc[UR26][R38.64+0x100] ;  /* 0x0c80010026f0cfae */ /* 0x0003e4000b901d5a */
[----:B---3--:R-:W-:-:S02]  /*5c40*/  @!P6 LEA R28, P1, R36, R28, 0x1 ;  /* 0x0000001c241ce211 */ /* 0x008fc400078208ff */
[----:B------:R-:W-:Y:S01]  /*5c50*/  IADD3.X R34, R34, UR32, RZ, P2, !PT ;  /* 0x0000002022227c10 */ /* 0x000fe200097fe4ff */
[----:B------:R1:W-:Y:S02]  /*5c60*/  @P3 STS.128 [R240+0xe800], RZ ;  /* 0x00e800fff0003388 */ /* 0x0003e40000000c00 */
[----:B------:R-:W3:Y:S01]  /*5c70*/  @!P6 LDC.64 R20, c[0x0][0x218] ;  /* 0x00008600ff14eb82 */ /* 0x000ee20000000a00 */
[C---:B------:R-:W-:Y:S01]  /*5c80*/  @!P6 LEA.HI.X R29, R36.reuse, R29, R34, 0x1, P1 ;  /* 0x0000001d241de211 */ /* 0x040fe200008f0c22 */
[----:B------:R-:W-:Y:S01]  /*5c90*/  @!PT LDS RZ, [RZ] ;  /* 0x00000000fffff984 */ /* 0x000fe20000000800 */
[----:B------:R-:W-:Y:S01]  /*5ca0*/  @!PT LDS RZ, [RZ] ;  /* 0x00000000fffff984 */ /* 0x000fe20000000800 */
[----:B------:R-:W-:Y:S01]  /*5cb0*/  @!PT LDS RZ, [RZ] ;  /* 0x00000000fffff984 */ /* 0x000fe20000000800 */
[----:B------:R1:W-:Y:S01]  /*5cc0*/  @!P3 LDGSTS.E.BYPASS.LTC128B.128 [R240+0xe800], desc[UR26][R40.64+0x180] ;  /* 0x0e80018028f0bfae */ /* 0x0003e2000b901d5a */
[----:B--2---:R-:W-:-:S03]  /*5cd0*/  @!P4 LEA R24, P1, R36, R24, 0x1 ;  /* 0x000000182418c211 */ /* 0x004fc600078208ff */
[----:B------:R1:W-:Y:S01]  /*5ce0*/  @P6 STS.128 [R240+0x9000], RZ ;  /* 0x009000fff0006388 */ /* 0x0003e20000000c00 */
[C-C-:B------:R-:W-:Y:S01]  /*5cf0*/  @!P4 LEA.HI.X R25, R36.reuse, R25, R34.reuse, 0x1, P1 ;  /* 0x000000192419c211 */ /* 0x140fe200008f0c22 */
[----:B------:R-:W2:Y:S01]  /*5d00*/  @!P5 LDC.64 R18, c[0x0][0x218] ;  /* 0x00008600ff12db82 */ /* 0x000ea20000000a00 */
[C---:B----4-:R-:W-:Y:S01]  /*5d10*/  @!P5 LEA R26, P2, R36.reuse, R26, 0x1 ;  /* 0x0000001a241ad211 */ /* 0x050fe200078408ff */
[----:B------:R-:W-:Y:S01]  /*5d20*/  @!PT LDS RZ, [RZ] ;  /* 0x00000000fffff984 */ /* 0x000fe20000000800 */
[----:B------:R-:W-:Y:S01]  /*5d30*/  @!PT LDS RZ, [RZ] ;  /* 0x00000000fffff984 */ /* 0x000fe20000000800 */
[----:B------:R-:W-:Y:S01]  /*5d40*/  @!PT LDS RZ, [RZ] ;  /* 0x00000000fffff984 */ /* 0x000fe20000000800 */
[----:B------:R1:W-:Y:S03]  /*5d50*/  @!P6 LDGSTS.E.BYPASS.LTC128B.128 [R240+0x9000], desc[UR26][R28.64] ;  /* 0x090000001cf0efae */ /* 0x0003e6000b901d5a */
[C-C-:B------:R-:W-:Y:S01]  /*5d60*/  @!P5 LEA.HI.X R27, R36.reuse, R27, R34.reuse, 0x1, P2 ;  /* 0x0000001b241bd211 */ /* 0x140fe200010f0c22 */
[----:B------:R1:W-:Y:S01]  /*5d70*/  @P5 STS.128 [R240+0xb000], RZ ;  /* 0x00b000fff0005388 */ /* 0x0003e20000000c00 */
        /* <DEDUP_REMOVED lines=49> */
.L_x_1100:
[----:B------:R-:W-:Y:S05]  /*6090*/  BSYNC B0 ;  /* 0x0000000000007941 */ /* 0x000fea0003800000 */
.L_x_1099:
[----:B------:R-:W0:Y:S02]  /*60a0*/  LDGDEPBAR ;  /* 0x00000000000079af */ /* 0x000e240000000000 */
.L_x_1098:
        /* <DEDUP_REMOVED lines=52> */
[----:B--2---:R-:W-:Y:S01]  /*63f0*/  FMNMX.FTZ R3, R16, R3, !PT ;  /* 0x0000000310037209 */ /* 0x004fe20007810000 */
[C---:B------:R-:W-:Y:S01]  /*6400*/  FMUL.FTZ R200, R164.reuse, UR6 ;  /* 0x00000006a4c87c20 */ /* 0x040fe20008410000 */
[----:B------:R-:W-:Y:S01]  /*6410*/  FSETP.NEU.FTZ.AND P1, PT, R164, -INF , PT ;  /* 0xff800000a400780b */ /* 0x000fe20003f3d000 */
[----:B------:R-:W2:Y:S02]  /*6420*/  LDSM.16.MT88.4 R88, [R221+0x14000] ;  /* 0x01400000dd58783b */ /* 0x000ea40000004200 */
[C---:B------:R-:W-:Y:S01]  /*6430*/  FMUL.FTZ R193, R3.reuse, UR6 ;  /* 0x0000000603c17c20 */ /* 0x040fe20008410000 */
[----:B------:R-:W-:Y:S01]  /*6440*/  FSEL R200, R200, RZ, P1 ;  /* 0x000000ffc8c87208 */ /* 0x000fe20000800000 */
[----:B------:R-:W2:Y:S01]  /*6450*/  LDSM.16.MT88.4 R96, [R220+0x14000] ;  /* 0x01400000dc60783b */ /* 0x000ea20000004200 */
[----:B------:R-:W-:-:S03]  /*6460*/  FSETP.NEU.FTZ.AND P1, PT, R3, -INF , PT ;  /* 0xff8000000300780b */ /* 0x000fc60003f3d000 */
[--C-:B------:R-:W-:Y:S01]  /*6470*/  FFMA.FTZ R181, R37, UR6, -R200.reuse ;  /* 0x0000000625b57c23 */ /* 0x100fe200080108c8 */
[----:B------:R-:W-:Y:S01]  /*6480*/  FSEL R193, R193, RZ, P1 ;  /* 0x000000ffc1c17208 */ /* 0x000fe20000800000 */
[--C-:B------:R-:W-:Y:S01]  /*6490*/  FFMA.FTZ R180, R35, UR6, -R200.reuse ;  /* 0x0000000623b47c23 */ /* 0x100fe200080108c8 */
[--C-:B------:R-:W-:Y:S01]  /*64a0*/  FFMA.FTZ R179, R33, UR6, -R200.reuse ;  /* 0x0000000621b37c23 */ /* 0x100fe200080108c8 */
[--C-:B------:R-:W-:Y:S01]  /*64b0*/  FFMA.FTZ R176, R31, UR6, -R200.reuse ;  /* 0x000000061fb07c23 */ /* 0x100fe200080108c8 */
[----:B------:R-:W2:Y:S01]  /*64c0*/  LDSM.16.MT88.4 R104, [R224+0x16000] ;  /* 0x01600000e068783b */ /* 0x000ea20000004200 */
[--C-:B------:R-:W-:Y:S01]  /*64d0*/  FFMA.FTZ R182, R32, UR6, -R193.reuse ;  /* 0x0000000620b67c23 */ /* 0x100fe200080108c1 */
[--C-:B------:R-:W-:Y:S01]  /*64e0*/  FFMA.FTZ R183, R30, UR6, -R193.reuse ;  /* 0x000000061eb77c23 */ /* 0x100fe200080108c1 */
[--C-:B------:R-:W-:Y:S01]  /*64f0*/  FFMA.FTZ R178, R14, UR6, -R193.reuse ;  /* 0x000000060eb27c23 */ /* 0x100fe200080108c1 */
[--C-:B------:R-:W-:Y:S01]  /*6500*/  FFMA.FTZ R177, R10, UR6, -R193.reuse ;  /* 0x000000060ab17c23 */ /* 0x100fe200080108c1 */
[----:B------:R-:W2:Y:S01]  /*6510*/  LDSM.16.MT88.4 R112, [R222+0x16000] ;  /* 0x01600000de70783b */ /* 0x000ea20000004200 */
[----:B------:R-:W-:Y:S01]  /*6520*/  MUFU.EX2 R181, R181 ;  /* 0x000000b500b57308 */ /* 0x000fe20000000800 */
[--C-:B------:R-:W-:Y:S01]  /*6530*/  FFMA.FTZ R172, R11, UR6, -R200.reuse ;  /* 0x000000060bac7c23 */ /* 0x100fe200080108c8 */
[--C-:B------:R-:W-:Y:S01]  /*6540*/  FFMA.FTZ R167, R9, UR6, -R200.reuse ;  /* 0x0000000609a77c23 */ /* 0x100fe200080108c8 */
[----:B------:R-:W2:Y:S01]  /*6550*/  LDSM.16.MT88.4 R120, [R221+0x16000] ;  /* 0x01600000dd78783b */ /* 0x000ea20000004200 */
[--C-:B------:R-:W-:Y:S01]  /*6560*/  FFMA.FTZ R175, R8, UR6, -R193.reuse ;  /* 0x0000000608af7c23 */ /* 0x100fe200080108c1 */
[--C-:B------:R-:W-:Y:S01]  /*6570*/  FFMA.FTZ R174, R15, UR6, -R200.reuse ;  /* 0x000000060fae7c23 */ /* 0x100fe200080108c8 */
[--C-:B------:R-:W-:Y:S01]  /*6580*/  FFMA.FTZ R173, R13, UR6, -R200.reuse ;  /* 0x000000060dad7c23 */ /* 0x100fe200080108c8 */
[----:B------:R-:W2:Y:S01]  /*6590*/  LDSM.16.MT88.4 R16, [R220+0x16000] ;  /* 0x01600000dc10783b */ /* 0x000ea20000004200 */
[----:B------:R-:W3:Y:S01]  /*65a0*/  MUFU.EX2 R180, R180 ;  /* 0x000000b400b47308 */ /* 0x000ee20000000800 */
[--C-:B------:R-:W-:Y:S01]  /*65b0*/  FFMA.FTZ R170, R6, UR6, -R193.reuse ;  /* 0x0000000606aa7c23 */ /* 0x100fe200080108c1 */
[--C-:B------:R-:W-:Y:S01]  /*65c0*/  FFMA.FTZ R171, R4, UR6, -R193.reuse ;  /* 0x0000000604ab7c23 */ /* 0x100fe200080108c1 */
[----:B------:R-:W2:Y:S01]  /*65d0*/  LDSM.16.MT88.4 R8, [R222+0x10800] ;  /* 0x01080000de08783b */ /* 0x000ea20000004200 */
        /* <DEDUP_REMOVED lines=12> */
[----:B------:R-:W4:Y:S01]  /*66a0*/  MUFU.EX2 R176, R176 ;  /* 0x000000b000b07308 */ /* 0x000f220000000800 */
[----:B---3--:R-:W-:Y:S01]  /*66b0*/  F2FP.BF16.F32.PACK_AB R128, R180, R181 ;  /* 0x000000b5b480723e */ /* 0x008fe200000010ff */
[--C-:B------:R-:W-:Y:S01]  /*66c0*/  FFMA.FTZ R191, R202, UR6, -R193.reuse ;  /* 0x00000006cabf7c23 */ /* 0x100fe200080108c1 */
[----:B------:R-:W-:Y:S01]  /*66d0*/  LDSM.16.MT88.4 R24, [R224+0x10800] ;  /* 0x01080000e018783b */ /* 0x000fe20000004200 */
[--C-:B------:R-:W-:Y:S01]  /*66e0*/  FFMA.FTZ R201, R201, UR6, -R200.reuse ;  /* 0x00000006c9c97c23 */ /* 0x100fe200080108c8 */
[--C-:B------:R-:W-:Y:S01]  /*66f0*/  FFMA.FTZ R202, R199, UR6, -R200.reuse ;  /* 0x00000006c7ca7c23 */ /* 0x100fe200080108c8 */
[--C-:B------:R-:W-:Y:S01]  /*6700*/  FFMA.FTZ R197, R197, UR6, -R200.reuse ;  /* 0x00000006c5c57c23 */ /* 0x100fe200080108c8 */
[----:B------:R-:W-:Y:S01]  /*6710*/  LDSM.16.MT88.4 R28, [R220+0x12800] ;  /* 0x01280000dc1c783b */ /* 0x000fe20000004200 */
[----:B------:R-:W-:Y:S01]  /*6720*/  MUFU.EX2 R182, R182 ;  /* 0x000000b600b67308 */ /* 0x000fe20000000800 */
[----:B------:R-:W-:Y:S01]  /*6730*/  FFMA.FTZ R200, R195, UR6, -R200 ;  /* 0x00000006c3c87c23 */ /* 0x000fe200080108c8 */
[--C-:B------:R-:W-:Y:S01]  /*6740*/  FFMA.FTZ R195, R198, UR6, -R193.reuse ;  /* 0x00000006c6c37c23 */ /* 0x100fe200080108c1 */
[----:B------:R-:W-:Y:S01]  /*6750*/  LDSM.16.MT88.4 R32, [R222+0x12800] ;  /* 0x01280000de20783b */ /* 0x000fe20000004200 */
[--C-:B------:R-:W-:Y:S01]  /*6760*/  FFMA.FTZ R196, R196, UR6, -R193.reuse ;  /* 0x00000006c4c47c23 */ /* 0x100fe200080108c1 */
[--C-:B------:R-:W-:Y:S01]  /*6770*/  FFMA.FTZ R194, R194, UR6, -R193.reuse ;  /* 0x00000006c2c27c23 */ /* 0x100fe200080108c1 */
[----:B------:R-:W-:Y:S01]  /*6780*/  FFMA.FTZ R193, R192, UR6, -R193 ;  /* 0x00000006c0c17c23 */ /* 0x000fe200080108c1 */
[----:B------:R-:W-:Y:S01]  /*6790*/  FADD.FTZ R180, R181, R180 ;  /* 0x000000b4b5b47221 */ /* 0x000fe20000010000 */
[----:B------:R-:W3:Y:S01]  /*67a0*/  MUFU.EX2 R183, R183 ;  /* 0x000000b700b77308 */ /* 0x000ee20000000800 */
[----:B----4-:R-:W-:-:S02]  /*67b0*/  F2FP.BF16.F32.PACK_AB R130, R176, R179 ;  /* 0x000000b3b082723e */ /* 0x010fc400000010ff */
[----:B------:R-:W-:-:S04]  /*67c0*/  FADD.FTZ R179, R179, R180 ;  /* 0x000000b4b3b37221 */ /* 0x000fc80000010000 */
[----:B------:R-:W-:Y:S01]  /*67d0*/  FADD.FTZ R179, R176, R179 ;  /* 0x000000b3b0b37221 */ /* 0x000fe20000010000 */
[----:B------:R-:W-:Y:S08]  /*67e0*/  MUFU.EX2 R178, R178 ;  /* 0x000000b200b27308 */ /* 0x000ff00000000800 */
[----:B------:R-:W4:Y:S01]  /*67f0*/  MUFU.EX2 R177, R177 ;  /* 0x000000b100b17308 */ /* 0x000f220000000800 */
[----:B---3--:R-:W-:Y:S01]  /*6800*/  F2FP.BF16.F32.PACK_AB R129, R183, R182 ;  /* 0x000000b6b781723e */ /* 0x008fe200000010ff */
[----:B------:R-:W-:-:S06]  /*6810*/  FADD.FTZ R183, R182, R183 ;  /* 0x000000b7b6b77221 */ /* 0x000fcc0000010000 */
[----:B------:R-:W-:Y:S08]  /*6820*/  MUFU.EX2 R174, R174 ;  /* 0x000000ae00ae7308 */ /* 0x000ff00000000800 */
[----:B------:R-:W3:Y:S01]  /*6830*/  MUFU.EX2 R173, R173 ;  /* 0x000000ad00ad7308 */ /* 0x000ee20000000800 */
[----:B----4-:R-:W-:Y:S01]  /*6840*/  F2FP.BF16.F32.PACK_AB R131, R177, R178 ;  /* 0x000000b2b183723e */ /* 0x010fe200000010ff */
        /* <DEDUP_REMOVED lines=12> */
[----:B------:R-:W-:Y:S03]  /*6910*/  MUFU.EX2 R171, R171 ;  /* 0x000000ab00ab7308 */ /* 0x000fe60000000800 */
[C---:B------:R-:W-:Y:S05]  /*6920*/  HMMA.16816.F32.BF16 R44, R128.reuse, R48, RZ ;  /* 0x00000030802c723c */ /* 0x040fea00000418ff */
[----:B------:R-:W4:Y:S01]  /*6930*/  MUFU.EX2 R0, R0 ;  /* 0x0000000000007308 */ /* 0x000f220000000800 */
[C---:B------:R-:W-:Y:S06]  /*6940*/  HMMA.16816.F32.BF16 R52, R128.reuse, R56, RZ ;  /* 0x000000388034723c */ /* 0x040fec00000418ff */
[C---:B-----5:R-:W-:Y:S01]  /*6950*/  HMMA.16816.F32.BF16 R60, R128.reuse, R64, RZ ;  /* 0x00000040803c723c */ /* 0x060fe200000418ff */
[----:B------:R-:W-:Y:S05]  /*6960*/  MUFU.EX2 R184, R184 ;  /* 0x000000b800b87308 */ /* 0x000fea0000000800 */
[C---:B------:R-:W-:Y:S03]  /*6970*/  HMMA.16816.F32.BF16 R68, R128.reuse, R72, RZ ;  /* 0x000000488044723c */ /* 0x040fe600000418ff */
[----:B------:R-:W5:Y:S03]  /*6980*/  MUFU.EX2 R185, R185 ;  /* 0x000000b900b97308 */ /* 0x000f660000000800 */
[C---:B-1----:R-:W-:Y:S05]  /*6990*/  HMMA.16816.F32.BF16 R76, R128.reuse, R80, RZ ;  /* 0x00000050804c723c */ /* 0x042fea00000418ff */
[----:B------:R-:W-:Y:S01]  /*69a0*/  MUFU.EX2 R186, R186 ;  /* 0x000000ba00ba7308 */ /* 0x000fe20000000800 */
[C---:B--2---:R-:W-:Y:S06]  /*69b0*/  HMMA.16816.F32.BF16 R84, R128.reuse, R88, RZ ;  /* 0x000000588054723c */ /* 0x044fec00000418ff */
[C---:B------:R-:W-:Y:S01]  /*69c0*/  HMMA.16816.F32.BF16 R92, R128.reuse, R96, RZ ;  /* 0x00000060805c723c */ /* 0x040fe200000418ff */
[----:B------:R-:W-:Y:S05]  /*69d0*/  MUFU.EX2 R187, R187 ;  /* 0x000000bb00bb7308 */ /* 0x000fea0000000800 */
        /* <DEDUP_REMOVED lines=28> */
[C---:B------:R-:W-:Y:S06]  /*6ba0*/  HMMA.16816.F32.BF16 R120, R128.reuse, R122, RZ ;  /* 0x0000007a8078723c */ /* 0x040fec00000418ff */
[C---:B------:R-:W-:Y:S06]  /*6bb0*/  HMMA.16816.F32.BF16 R124, R128.reuse, R16, RZ ;  /* 0x00000010807c723c */ /* 0x040fec00000418ff */
[----:B------:R-:W-:Y:S01]  /*6bc0*/  HMMA.16816.F32.BF16 R128, R128, R18, RZ ;  /* 0x000000128080723c */ /* 0x000fe200000418ff */
[----:B---3--:R-:W-:Y:S01]  /*6bd0*/  F2FP.BF16.F32.PACK_AB R16, R173, R174 ;  /* 0x000000aead10723e */ /* 0x008fe200000010ff */
[----:B------:R-:W-:Y:S01]  /*6be0*/  FADD.FTZ R174, R174, R179 ;  /* 0x000000b3aeae7221 */ /* 0x000fe20000010000 */
[----:B----4-:R-:W-:Y:S01]  /*6bf0*/  F2FP.BF16.F32.PACK_AB R17, R170, R175 ;  /* 0x000000afaa11723e */ /* 0x010fe200000010ff */
        /* <DEDUP_REMOVED lines=26> */
[----:B------:R-:W1:Y:S05]  /*6da0*/  LDSM.16.MT88.4 R24, [R224+0x14800] ;  /* 0x01480000e018783b */ /* 0x000e6a0000004200 */
        /* <DEDUP_REMOVED lines=24> */
[C---:B--2---:R-:W-:Y:S06]  /*6f30*/  HMMA.16816.F32.BF16 R116, R16.reuse, R20, R116 ;  /* 0x000000141074723c */ /* 0x044fec0000041874 */
[C---:B------:R-:W-:Y:S01]  /*6f40*/  HMMA.16816.F32.BF16 R120, R16.reuse, R22, R120 ;  /* 0x000000161078723c */ /* 0x040fe20000041878 */
[----:B------:R-:W2:Y:S05]  /*6f50*/  LDSM.16.MT88.4 R20, [R224+0x13000] ;  /* 0x01300000e014783b */ /* 0x000eaa0000004200 */
        /* <DEDUP_REMOVED lines=15> */
[----:B------:R-:W-:-:S04]  /*7050*/  FADD.FTZ R190, R191, R190 ;  /* 0x000000bebfbe7221 */ /* 0x000fc80000010000 */
        /* <DEDUP_REMOVED lines=47> */
[----:B------:R-:W-:Y:S01]  /*7350*/  HMMA.16816.F32.BF16 R60, R16, R28, R60 ;  /* 0x0000001c103c723c */ /* 0x000fe2000004183c */
[----:B------:R-:W-:-:S05]  /*7360*/  FADD.FTZ R0, R193, R194 ;  /* 0x000000c2c1007221 */ /* 0x000fca0000010000 */
[C---:B------:R-:W-:Y:S01]  /*7370*/  HMMA.16816.F32.BF16 R64, R16.reuse, R30, R64 ;  /* 0x0000001e1040723c */ /* 0x040fe20000041840 */
[----:B------:R-:W1:Y:S04]  /*7380*/  LDSM.16.MT88.4 R28, [R221+0x11800] ;  /* 0x01180000dd1c783b */ /* 0x000e680000004200 */
[----:B------:R-:W-:Y:S01]  /*7390*/  STL [R1+0x10], R0 ;  /* 0x0000100001007387 */ /* 0x000fe20000100800 */
[C---:B-----5:R-:W-:Y:S06]  /*73a0*/  HMMA.16816.F32.BF16 R68, R16.reuse, R24, R68 ;  /* 0x000000181044723c */ /* 0x060fec0000041844 */
[C---:B------:R-:W-:Y:S01]  /*73b0*/  HMMA.16816.F32.BF16 R72, R16.reuse, R26, R72 ;  /* 0x0000001a1048723c */ /* 0x040fe20000041848 */
[----:B------:R-:W5:Y:S05]  /*73c0*/  LDSM.16.MT88.4 R24, [R220+0x11800] ;  /* 0x01180000dc18783b */ /* 0x000f6a0000004200 */
[C---:B--2---:R-:W-:Y:S06]  /*73d0*/  HMMA.16816.F32.BF16 R124, R16.reuse, R20, R124 ;  /* 0x00000014107c723c */ /* 0x044fec000004187c */
[----:B------:R-:W-:Y:S01]  /*73e0*/  HMMA.16816.F32.BF16 R128, R16, R22, R128 ;  /* 0x000000161080723c */ /* 0x000fe20000041880 */
[----:B------:R-:W2:Y:S04]  /*73f0*/  LDSM.16.MT88.4 R20, [R222+0x13800] ;  /* 0x01380000de14783b */ /* 0x000ea80000004200 */
[----:B------:R-:W2:Y:S01]  /*7400*/  LDSM.16.MT88.4 R16, [R221+0x13800] ;  /* 0x01380000dd10783b */ /* 0x000ea20000004200 */
        /* <DEDUP_REMOVED lines=28> */
[C---:B------:R-:W-:Y:S06]  /*75d0*/  HMMA.16816.F32.BF16 R72, R4.reuse, R34, R72 ;  /* 0x000000220448723c */ /* 0x040fec0000041848 */
[C---:B------:R-:W-:Y:S06]  /*75e0*/  HMMA.16816.F32.BF16 R76, R4.reuse, R28, R76 ;  /* 0x0000001c044c723c */ /* 0x040fec000004184c */
[C---:B------:R-:W-:Y:S06]  /*75f0*/  HMMA.16816.F32.BF16 R80, R4.reuse, R30, R80 ;  /* 0x0000001e0450723c */ /* 0x040fec0000041850 */
[C---:B-----5:R-:W-:Y:S06]  /*7600*/  HMMA.16816.F32.BF16 R92, R4.reuse, R24, R92 ;  /* 0x00000018045c723c */ /* 0x060fec000004185c */
[C---:B------:R-:W-:Y:S06]  /*7610*/  HMMA.16816.F32.BF16 R96, R4.reuse, R26, R96 ;  /* 0x0000001a0460723c */ /* 0x040fec0000041860 */
[C---:B--2---:R-:W-:Y:S06]  /*7620*/  HMMA.16816.F32.BF16 R100, R4.reuse, R20, R100 ;  /* 0x000000140464723c */ /* 0x044fec0000041864 */
[C---:B------:R-:W-:Y:S06]  /*7630*/  HMMA.16816.F32.BF16 R104, R4.reuse, R22, R104 ;  /* 0x000000160468723c */ /* 0x040fec0000041868 */
[C---:B------:R-:W-:Y:S06]  /*7640*/  HMMA.16816.F32.BF16 R108, R4.reuse, R16, R108 ;  /* 0x00000010046c723c */ /* 0x040fec000004186c */
[C---:B------:R-:W-:Y:S06]  /*7650*/  HMMA.16816.F32.BF16 R112, R4.reuse, R18, R112 ;  /* 0x000000120470723c */ /* 0x040fec0000041870 */
[C---:B----4-:R-:W-:Y:S06]  /*7660*/  HMMA.16816.F32.BF16 R116, R4.reuse, R12, R116 ;  /* 0x0000000c0474723c */ /* 0x050fec0000041874 */
[C---:B------:R-:W-:Y:S06]  /*7670*/  HMMA.16816.F32.BF16 R120, R4.reuse, R14, R120 ;  /* 0x0000000e0478723c */ /* 0x040fec0000041878 */
[C---:B---3--:R-:W-:Y:S06]  /*7680*/  HMMA.16816.F32.BF16 R124, R4.reuse, R8, R124 ;  /* 0x00000008047c723c */ /* 0x048fec000004187c */
[----:B------:R-:W-:Y:S07]  /*7690*/  HMMA.16816.F32.BF16 R128, R4, R10, R128 ;  /* 0x0000000a0480723c */ /* 0x000fee0000041880 */
[----:B------:R-:W-:-:S05]  /*76a0*/  FADD.FTZ R4, R200, R197 ;  /* 0x000000c5c8047221 */ /* 0x000fca0000010000 */
[----:B------:R1:W-:Y:S01]  /*76b0*/  STL [R1+0x14], R4 ;  /* 0x0000140401007387 */ /* 0x0003e20000100800 */
[----:B------:R-:W-:Y:S11]  /*76c0*/  @!P0 BRA `(.L_x_1101) ;  /* 0x0000004c00c08947 */ /* 0x000ff60003800000 */
[----:B------:R-:W2:Y:S01]  /*76d0*/  S2R R7, SR_TID.X ;  /* 0x0000000000077919 */ /* 0x000ea20000002100 */
[--C-:B------:R-:W-:Y:S01]  /*76e0*/  SHF.R.S32.HI R169, RZ, 0x1f, R168.reuse ;  /* 0x0000001fffa97819 */ /* 0x100fe200000114a8 */
[----:B------:R-:W-:Y:S01]  /*76f0*/  IMAD.U32 R6, RZ, RZ, UR21 ;  /* 0x00000015ff067e24 */ /* 0x000fe2000f8e00ff */
[----:B------:R-:W-:Y:S01]  /*7700*/  ULDC.64 UR6, c[0x0][0x218] ;  /* 0x0000860000067ab9 */ /* 0x000fe20000000a00 */
[----:B------:R-:W-:Y:S01]  /*7710*/  IMAD.U32 R0, RZ, RZ, UR23 ;  /* 0x00000017ff007e24 */ /* 0x000fe2000f8e00ff */
[----:B------:R-:W-:Y:S01]  /*7720*/  ULDC.64 UR8, c[0x0][0x220] ;  /* 0x0000880000087ab9 */ /* 0x000fe20000000a00 */
[--C-:B------:R-:W-:Y:S01]  /*7730*/  IMAD.WIDE.U32 R166, R166, UR19, R168.reuse ;  /* 0x00000013a6a67c25 */ /* 0x100fe2000f8e00a8 */
[----:B------:R-:W-:Y:S01]  /*7740*/  ULDC UR4, c[0x0][0x2d0] ;  /* 0x0000b40000047ab9 */ /* 0x000fe20000000800 */
[----:B------:R-:W-:Y:S01]  /*7750*/  UIADD3 UR14, UR28, 0x3f, URZ ;  /* 0x0000003f1c0e7890 */ /* 0x000fe2000fffe03f */
[----:B------:R-:W-:Y:S01]  /*7760*/  ISETP.GE.AND P6, PT, R168, UR4, PT ;  /* 0x00000004a8007c0c */ /* 0x000fe2000bfc6270 */
[----:B------:R-:W-:Y:S01]  /*7770*/  IMAD.WIDE.U32 R8, R165, UR19, R168 ;  /* 0x00000013a5087c25 */ /* 0x000fe2000f8e00a8 */
[----:B------:R-:W-:Y:S01]  /*7780*/  IADD3 R252, P1, R166, UR22, RZ ;  /* 0x00000016a6fc7c10 */ /* 0x000fe2000ff3e0ff */
[----:B------:R-:W-:Y:S01]  /*7790*/  USHF.R.S32.HI UR4, URZ, 0x1f, UR14 ;  /* 0x0000001f3f047899 */ /* 0x000fe2000801140e */
[----:B------:R-:W-:-:S02]  /*77a0*/  ULDC UR10, c[0x0][0x2d0] ;  /* 0x0000b400000a7ab9 */ /* 0x000fc40000000800 */
[----:B------:R-:W-:Y:S01]  /*77b0*/  IADD3.X R167, R6, UR11, R167, P1, !PT ;  /* 0x0000000b06a77c10 */ /* 0x000fe20008ffe4a7 */
[----:B------:R-:W-:Y:S01]  /*77c0*/  ULEA.HI UR14, UR4, UR14, URZ, 0x6 ;  /* 0x0000000e040e7291 */ /* 0x000fe2000f8f303f */
[----:B------:R-:W-:Y:S01]  /*77d0*/  LEA R6, P1, R252, UR6, 0x1 ;  /* 0x00000006fc067c11 */ /* 0x000fe2000f8208ff */
[----:B------:R-:W-:Y:S01]  /*77e0*/  UMOV UR11, URZ ;  /* 0x0000003f000b7c82 */ /* 0x000fe20008000000 */
[----:B------:R-:W-:Y:S01]  /*77f0*/  IADD3 R250, P0, R8, UR24, RZ ;  /* 0x0000001808fa7c10 */ /* 0x000fe2000ff1e0ff */
[----:B------:R-:W-:Y:S01]  /*7800*/  ULEA.HI.SX32 UR13, UR14, 0xfffffffe, 0x1a ;  /* 0xfffffffe0e0d7891 */ /* 0x000fe2000f8fd23f */
[----:B------:R-:W-:Y:S01]  /*7810*/  LEA.HI.X R252, R252, UR7, R167, 0x1, P1 ;  /* 0x00000007fcfc7c11 */ /* 0x000fe200088f0ca7 */
[----:B------:R3:W-:Y:S01]  /*7820*/  STL [R1], R6 ;  /* 0x0000000601007387 */ /* 0x0007e20000100800 */
[----:B------:R-:W-:Y:S01]  /*7830*/  IADD3.X R9, R0, UR31, R9, P0, !PT ;  /* 0x0000001f00097c10 */ /* 0x000fe200087fe409 */
[----:B------:R-:W-:Y:S01]  /*7840*/  IMAD.MOV.U32 R0, RZ, RZ, R3 ;  /* 0x000000ffff007224 */ /* 0x000fe200078e0003 */
[C---:B------:R-:W-:Y:S01]  /*7850*/  LEA R251, P0, R250.reuse, UR8, 0x1 ;  /* 0x00000008fafb7c11 */ /* 0x040fe2000f8008ff */
[----:B------:R-:W4:Y:S01]  /*7860*/  @!P6 LDC.64 R238, c[0x0][0x220] ;  /* 0x00008800ffeeeb82 */ /* 0x000f220000000a00 */
[----:B------:R-:W-:Y:S01]  /*7870*/  IMAD.MOV.U32 R167, RZ, RZ, R164 ;  /* 0x000000ffffa77224 */ /* 0x000fe200078e00a4 */
[----:B------:R-:W-:Y:S01]  /*7880*/  ULDC.64 UR6, c[0x0][0x250] ;  /* 0x0000940000067ab9 */ /* 0x000fe20000000a00 */
[----:B------:R-:W-:Y:S01]  /*7890*/  LEA.HI.X R250, R250, UR9, R9, 0x1, P0 ;  /* 0x00000009fafa7c11 */ /* 0x000fe200080f0c09 */
[----:B------:R-:W-:Y:S01]  /*78a0*/  USHF.L.U64.HI UR19, UR6, 0x4, UR7 ;  /* 0x0000000406137899 */ /* 0x000fe20008010207 */
[----:B--2---:R-:W-:Y:S01]  /*78b0*/  LOP3.LUT R5, R7, 0x3, RZ, 0xc0, !PT ;  /* 0x0000000307057812 */ /* 0x004fe200078ec0ff */
[----:B------:R-:W-:Y:S01]  /*78c0*/  USHF.L.U32 UR20, UR6, 0x4, URZ ;  /* 0x0000000406147899 */ /* 0x000fe2000800063f */
[----:B-1----:R-:W-:Y:S01]  /*78d0*/  SHF.R.S32.HI R4, RZ, 0x1f, R7 ;  /* 0x0000001fff047819 */ /* 0x002fe20000011407 */
[----:B------:R-:W1:Y:S01]  /*78e0*/  @!P6 LDC.64 R236, c[0x0][0x220] ;  /* 0x00008800ffeceb82 */ /* 0x000e620000000a00 */
[----:B------:R-:W-:Y:S01]  /*78f0*/  ULEA.HI.SX32 UR14, UR14, 0xfffffffd, 0x1a ;  /* 0xfffffffd0e0e7891 */ /* 0x000fe2000f8fd23f */
[----:B------:R-:W-:Y:S01]  /*7900*/  IMAD R5, R5, -0x2, R2 ;  /* 0xfffffffe05057824 */ /* 0x000fe200078e0202 */
[----:B------:R-:W-:Y:S01]  /*7910*/  LEA.HI R4, R4, R7, RZ, 0x3 ;  /* 0x0000000704047211 */ /* 0x000fe200078f18ff */
[----:B------:R-:W-:Y:S01]  /*7920*/  IMAD.U32 R2, RZ, RZ, UR28 ;  /* 0x0000001cff027e24 */ /* 0x000fe2000f8e00ff */
[----:B------:R-:W-:Y:S01]  /*7930*/  ULDC UR12, c[0x0][0x39c] ;  /* 0x0000e700000c7ab9 */ /* 0x000fe20000000800 */
[----:B------:R-:W-:Y:S01]  /*7940*/  ULDC UR4, c[0x0][0x2ec] ;  /* 0x0000bb0000047ab9 */ /* 0x000fe20000000800 */
[----:B------:R-:W-:Y:S01]  /*7950*/  ULDC.64 UR8, c[0x0][0x248] ;  /* 0x0000920000087ab9 */ /* 0x000fe20000000a00 */
[----:B------:R-:W2:Y:S01]  /*7960*/  @!P6 LDC.64 R234, c[0x0][0x220] ;  /* 0x00008800ffeaeb82 */ /* 0x000ea20000000a00 */
[----:B------:R-:W-:-:S02]  /*7970*/  IADD3 R2, R2, -UR18, R5 ;  /* 0x8000001202027c10 */ /* 0x000fc4000fffe005 */
[----:B---3--:R-:W-:-:S03]  /*7980*/  SHF.R.S32.HI R6, RZ, 0x3, R4 ;  /* 0x00000003ff067819 */ /* 0x008fc60000011404 */
[----:B------:R3:W-:Y:S01]  /*7990*/  STL [R1+0x4], R2 ;  /* 0x0000040201007387 */ /* 0x0007e20000100800 */
[----:B------:R-:W-:Y:S01]  /*79a0*/  SHF.R.S32.HI R7, RZ, 0x1f, R6 ;  /* 0x0000001fff077819 */ /* 0x000fe20000011406 */
[----:B------:R-:W1:Y:S01]  /*79b0*/  @!P6 LDC.64 R232, c[0x0][0x220] ;  /* 0x00008800ffe8eb82 */ /* 0x000e620000000a00 */
[C---:B------:R-:W-:Y:S02]  /*79c0*/  IADD3 R10, P2, R6.reuse, 0x30, RZ ;  /* 0x00000030060a7810 */ /* 0x040fe40007f5e0ff */
[C---:B------:R-:W-:Y:S01]  /*79d0*/  IADD3 R4, P1, R6.reuse, 0x10, RZ ;  /* 0x0000001006047810 */ /* 0x040fe20007f3e0ff */
[----:B------:R-:W-:Y:S02]  /*79e0*/  STL.64 [R1+0x28], R6 ;  /* 0x0000280601007387 */ /* 0x000fe40000100a00 */
[----:B------:R-:W-:Y:S02]  /*79f0*/  IMAD.X R11, RZ, RZ, R7, P2 ;  /* 0x000000ffff0b7224 */ /* 0x000fe400010e0607 */
[----:B------:R5:W-:Y:S01]  /*7a00*/  STL [R1+0x18], R4 ;  /* 0x0000180401007387 */ /* 0x000be20000100800 */
[----:B---3--:R-:W-:-:S05]  /*7a10*/  IADD3 R2, P0, R6, 0x20, RZ ;  /* 0x0000002006027810 */ /* 0x008fca0007f1e0ff */
[----:B------:R3:W-:Y:S04]  /*7a20*/  STL [R1+0x8], R2 ;  /* 0x0000080201007387 */ /* 0x0007e80000100800 */
[----:B------:R3:W-:Y:S04]  /*7a30*/  STL.64 [R1+0x20], R10 ;  /* 0x0000200a01007387 */ /* 0x0007e80000100a00 */
[----:B-----5:R3:W5:Y:S01]  /*7a40*/  LDL.64 R4, [R1+0x18] ;  /* 0x0000180001047983 */ /* 0x0207620000100a00 */
[--C-:B------:R-:W-:Y:S02]  /*7a50*/  IMAD.X R3, RZ, RZ, R7.reuse, P0 ;  /* 0x000000ffff037224 */ /* 0x100fe400000e0607 */
[----:B-----5:R-:W-:-:S05]  /*7a60*/  IMAD.X R5, RZ, RZ, R7, P1 ;  /* 0x000000ffff057224 */ /* 0x020fca00008e0607 */
[----:B------:R3:W-:Y:S04]  /*7a70*/  STL [R1+0x1c], R5 ;  /* 0x00001c0501007387 */ /* 0x0007e80000100800 */
[----:B------:R3:W-:Y:S01]  /*7a80*/  STL [R1+0xc], R3 ;  /* 0x00000c0301007387 */ /* 0x0007e20000100800 */
[----:B-12-4-:R-:W-:Y:S05]  /*7a90*/  BRA `(.L_x_1102) ;  /* 0x0000000400c07947 */ /* 0x016fea0003800000 */
.L_x_1104:
[----:B------:R-:W2:Y:S01]  /*7aa0*/  LDL.LU.64 R168, [R1+0x30] ;  /* 0x0000300001a87983 */ /* 0x000ea20000300a00 */
[----:B------:R-:W-:Y:S01]  /*7ab0*/  UIADD3 UR21, UR13, -0x1, -UR11 ;  /* 0xffffffff0d157890 */ /* 0x000fe2000fffe80b */
[----:B------:R-:W1:Y:S02]  /*7ac0*/  @!P6 LDC.64 R10, c[0x0][0x218] ;  /* 0x00008600ff0aeb82 */ /* 0x000e640000000a00 */
[----:B------:R3:W-:Y:S01]  /*7ad0*/  @P6 STS.128 [R240+0x8000], RZ ;  /* 0x008000fff0006388 */ /* 0x0007e20000000c00 */
[----:B------:R-:W-:Y:S02]  /*7ae0*/  USHF.R.S32.HI UR15, URZ, 0x1f, UR21 ;  /* 0x0000001f3f0f7899 */ /* 0x000fe40008011415 */
[----:B------:R-:W-:Y:S02]  /*7af0*/  UIMAD.WIDE.U32 UR22, UR21, UR8, URZ ;  /* 0x00000008151672a5 */ /* 0x000fe4000f8e003f */
[----:B------:R-:W-:Y:S01]  /*7b00*/  UIMAD UR15, UR15, UR8, URZ ;  /* 0x000000080f0f72a4 */ /* 0x000fe2000f8e023f */
[----:B------:R-:W4:Y:S03]  /*7b10*/  @!P6 LDC.64 R8, c[0x0][0x218] ;  /* 0x00008600ff08eb82 */ /* 0x000f260000000a00 */
[----:B------:R-:W-:Y:S01]  /*7b20*/  UIMAD UR15, UR21, UR9, UR15 ;  /* 0x00000009150f72a4 */ /* 0x000fe2000f8e020f */
[----:B------:R-:W-:Y:S02]  /*7b30*/  IMAD.U32 R20, RZ, RZ, UR22 ;  /* 0x00000016ff147e24 */ /* 0x000fe4000f8e00ff */
[----:B------:R-:W-:Y:S01]  /*7b40*/  IMAD.U32 R21, RZ, RZ, UR23 ;  /* 0x00000017ff157e24 */ /* 0x000fe2000f8e00ff */
[----:B------:R-:W-:Y:S01]  /*7b50*/  UIADD3 UR15, UR23, UR15, URZ ;  /* 0x0000000f170f7290 */ /* 0x000fe2000fffe03f */
[----:B------:R-:W3:Y:S01]  /*7b60*/  @!P6 LDC.64 R6, c[0x0][0x218] ;  /* 0x00008600ff06eb82 */ /* 0x000ee20000000a00 */
[C---:B------:R-:W-:Y:S04]  /*7b70*/  LEA R21, P1, R20.reuse, R246, 0x6 ;  /* 0x000000f614157211 */ /* 0x040fe800078230ff */
[----:B------:R-:W-:Y:S03]  /*7b80*/  IMAD.U32 R23, RZ, RZ, UR15 ;  /* 0x0000000fff177e24 */ /* 0x000fe6000f8e00ff */
[----:B------:R-:W3:Y:S02]  /*7b90*/  @!P6 LDC.64 R2, c[0x0][0x218] ;  /* 0x00008600ff02eb82 */ /* 0x000ee40000000a00 */
[----:B------:R-:W-:Y:S02]  /*7ba0*/  LEA.HI.X R12, R20, R249, R23, 0x6, P1 ;  /* 0x000000f9140c7211 */ /* 0x000fe400008f3417 */
[C---:B------:R-:W-:Y:S04]  /*7bb0*/  IADD3 R4, P1, R21.reuse, UR33, RZ ;  /* 0x0000002115047c10 */ /* 0x040fe8000ff3e0ff */
[----:B------:R-:W-:Y:S02]  /*7bc0*/  IADD3.X R16, R12, UR32, RZ, P1, !PT ;  /* 0x000000200c107c10 */ /* 0x000fe40008ffe4ff */
[C---:B-1----:R-:W-:Y:S02]  /*7bd0*/  @!P6 LEA R20, P2, R21.reuse, R10, 0x1 ;  /* 0x0000000a1514e211 */ /* 0x042fe400078408ff */
[C---:B------:R-:W-:Y:S02]  /*7be0*/  IADD3 R10, P1, R4.reuse, UR33, RZ ;  /* 0x00000021040a7c10 */ /* 0x040fe4000ff3e0ff */
[----:B------:R-:W-:Y:S02]  /*7bf0*/  @!P6 LEA.HI.X R21, R21, R11, R12, 0x1, P2 ;  /* 0x0000000b1515e211 */ /* 0x000fe400010f0c0c */
[----:B----4-:R-:W-:Y:S02]  /*7c00*/  @!P6 LEA R24, P2, R4, R8, 0x1 ;  /* 0x000000080418e211 */ /* 0x010fe400078408ff */
[----:B------:R-:W-:Y:S01]  /*7c10*/  IADD3.X R11, R16, UR32, RZ, P1, !PT ;  /* 0x00000020100b7c10 */ /* 0x000fe20008ffe4ff */
[----:B------:R-:W-:Y:S01]  /*7c20*/  @!PT LDS RZ, [RZ] ;  /* 0x00000000fffff984 */ /* 0x000fe20000000800 */
[----:B------:R-:W-:Y:S01]  /*7c30*/  @!PT LDS RZ, [RZ] ;  /* 0x00000000fffff984 */ /* 0x000fe20000000800 */
[----:B------:R-:W-:Y:S01]  /*7c40*/  @!PT LDS RZ, [RZ] ;  /* 0x00000000fffff984 */ /* 0x000fe20000000800 */
[----:B------:R1:W-:Y:S01]  /*7c50*/  @!P6 LDGSTS.E.BYPASS.LTC128B.128 [R240+0x8000], desc[UR26][R20.64] ;  /* 0x0800000014f0efae */ /* 0x0003e2000b901d5a */
[----:B------:R-:W-:Y:S02]  /*7c60*/  @!P6 LEA.HI.X R25, R4, R9, R16, 0x1, P2 ;  /* 0x000000090419e211 */ /* 0x000fe400010f0c10 */
[C---:B---3--:R-:W-:Y:S01]  /*7c70*/  @!P6 LEA R6, P2, R10.reuse, R6, 0x1 ;  /* 0x000000060a06e211 */ /* 0x048fe200078408ff */
        /* <DEDUP_REMOVED lines=49> */
[----:B--2---:R1:W-:Y:S04]  /*7f90*/  @!P5 LDGSTS.E.BYPASS.LTC128B.128 [R240+0xb000], desc[UR26][R168.64+0x80] ;  /* 0x0b000080a8f0dfae */ /* 0x0043e8000b901d5a */
        /* <DEDUP_REMOVED lines=32> */
.L_x_1102:
[----:B--2---:R-:W2:Y:S01]  /*81a0*/  LDL.64 R12, [R1+0x18] ;  /* 0x00001800010c7983 */ /* 0x004ea20000100a00 */
[----:B------:R-:W-:Y:S01]  /*81b0*/  UIADD3 UR21, UR13, -UR11, URZ ;  /* 0x8000000b0d157290 */ /* 0x000fe2000fffe03f */
[----:B------:R-:W-:Y:S04]  /*81c0*/  DEPBAR.LE SB0, 0x0 ;  /* 0x000080000000791a */ /* 0x000fe80000000000 */
[----:B------:R-:W4:Y:S01]  /*81d0*/  LDL.64 R8, [R1+0x20] ;  /* 0x0000200001087983 */ /* 0x000f220000100a00 */
[----:B------:R-:W-:Y:S01]  /*81e0*/  IMAD.U32 R34, RZ, RZ, UR21 ;  /* 0x00000015ff227e24 */ /* 0x000fe2000f8e00ff */
[----:B------:R-:W-:Y:S01]  /*81f0*/  USHF.R.S32.HI UR15, URZ, 0x1f, UR21 ;  /* 0x0000001f3f0f7899 */ /* 0x000fe20008011415 */
[----:B------:R-:W-:Y:S02]  /*8200*/  IMAD.U32 R30, RZ, RZ, UR21 ;  /* 0x00000015ff1e7e24 */ /* 0x000fe4000f8e00ff */
[----:B---3--:R-:W3:Y:S01]  /*8210*/  LDL.64 R4, [R1+0x28] ;  /* 0x0000280001047983 */ /* 0x008ee20000100a00 */
[----:B------:R-:W-:Y:S01]  /*8220*/  IMAD.U32 R3, RZ, RZ, UR21 ;  /* 0x00000015ff037e24 */ /* 0x000fe2000f8e00ff */
[----:B------:R-:W-:Y:S01]  /*8230*/  UIMAD UR15, UR15, UR6, URZ ;  /* 0x000000060f0f72a4 */ /* 0x000fe2000f8e023f */
[----:B------:R-:W-:Y:S02]  /*8240*/  IMAD.U32 R31, RZ, RZ, UR21 ;  /* 0x00000015ff1f7e24 */ /* 0x000fe4000f8e00ff */
[----:B------:R1:W-:Y:S01]  /*8250*/  STL.64 [R1+0x38], R36 ;  /* 0x0000382401007387 */ /* 0x0003e20000100a00 */
[----:B------:R-:W-:Y:S01]  /*8260*/  IMAD.U32 R28, RZ, RZ, UR21 ;  /* 0x00000015ff1c7e24 */ /* 0x000fe2000f8e00ff */
[----:B------:R-:W-:Y:S01]  /*8270*/  UIMAD.WIDE.U32 UR22, UR21, UR6, URZ ;  /* 0x00000006151672a5 */ /* 0x000fe2000f8e003f */
[----:B------:R-:W-:Y:S01]  /*8280*/  IMAD.U32 R164, RZ, RZ, UR21 ;  /* 0x00000015ffa47e24 */ /* 0x000fe2000f8e00ff */
[----:B------:R-:W-:Y:S01]  /*8290*/  BAR.SYNC.DEFER_BLOCKING 0x0 ;  /* 0x0000000000007b1d */ /* 0x000fe20000010000 */
[----:B------:R-:W-:Y:S01]  /*82a0*/  IMAD.U32 R29, RZ, RZ, UR21 ;  /* 0x00000015ff1d7e24 */ /* 0x000fe2000f8e00ff */
[----:B------:R-:W-:Y:S01]  /*82b0*/  UIMAD UR15, UR21, UR7, UR15 ;  /* 0x00000007150f72a4 */ /* 0x000fe2000f8e020f */
[----:B------:R-:W-:Y:S01]  /*82c0*/  IMAD.U32 R2, RZ, RZ, UR21 ;  /* 0x00000015ff027e24 */ /* 0x000fe2000f8e00ff */
[----:B------:R-:W-:Y:S01]  /*82d0*/  ISETP.GE.AND P5, PT, R243, UR10, PT ;  /* 0x0000000af3007c0c */ /* 0x000fe2000bfa6270 */
[----:B------:R-:W-:Y:S01]  /*82e0*/  IMAD.U32 R32, RZ, RZ, UR22 ;  /* 0x00000016ff207e24 */ /* 0x000fe2000f8e00ff */
[----:B------:R-:W-:Y:S01]  /*82f0*/  UIADD3 UR15, UR23, UR15, URZ ;  /* 0x0000000f170f7290 */ /* 0x000fe2000fffe03f */
[----:B------:R-:W-:Y:S01]  /*8300*/  IMAD.U32 R33, RZ, RZ, UR23 ;  /* 0x00000017ff217e24 */ /* 0x000fe2000f8e00ff */
[----:B------:R-:W-:Y:S01]  /*8310*/  ISETP.GE.AND P4, PT, R242, UR10, PT ;  /* 0x0000000af2007c0c */ /* 0x000fe2000bf86270 */
[----:B------:R-:W-:Y:S05]  /*8320*/  @P6 STS.128 [R240+0x10000], RZ ;  /* 0x010000fff0006388 */ /* 0x000fea0000000c00 */
[----:B-1----:R-:W2:Y:S02]  /*8330*/  LDL.64 R36, [R1+0x8] ;  /* 0x0000080001247983 */ /* 0x002ea40000100a00 */
[----:B--2---:R-:W-:Y:S02]  /*8340*/  LEA R34, P1, R34, R36, 0x6 ;  /* 0x0000002422227211 */ /* 0x004fe400078230ff */
[----:B------:R-:W-:Y:S02]  /*8350*/  LEA R14, P2, R30, R12, 0x6 ;  /* 0x0000000c1e0e7211 */ /* 0x000fe400078430ff */
[----:B------:R-:W-:Y:S02]  /*8360*/  LEA.HI.X.SX32 R35, R3, R37, 0x6, P1 ;  /* 0x0000002503237211 */ /* 0x000fe400008f36ff */
[----:B---3--:R-:W-:Y:S02]  /*8370*/  LEA R18, P3, R31, R4, 0x6 ;  /* 0x000000041f127211 */ /* 0x008fe400078630ff */
[----:B------:R-:W-:Y:S02]  /*8380*/  LEA.HI.X.SX32 R15, R28, R13, 0x6, P2 ;  /* 0x0000000d1c0f7211 */ /* 0x000fe400010f36ff */
[----:B----4-:R-:W-:Y:S02]  /*8390*/  LEA R164, P0, R164, R8, 0x6 ;  /* 0x00000008a4a47211 */ /* 0x010fe400078030ff */
[----:B------:R-:W-:Y:S01]  /*83a0*/  LEA.HI.X.SX32 R19, R29, R5, 0x6, P3 ;  /* 0x000000051d137211 */ /* 0x000fe200018f36ff */
[----:B------:R-:W-:Y:S01]  /*83b0*/  IMAD R30, R15, UR6, RZ ;  /* 0x000000060f1e7c24 */ /* 0x000fe2000f8e02ff */
[----:B------:R-:W-:Y:S01]  /*83c0*/  LEA.HI.X.SX32 R165, R2, R9, 0x6, P0 ;  /* 0x0000000902a57211 */ /* 0x000fe200000f36ff */
[----:B------:R-:W-:Y:S01]  /*83d0*/  IMAD R29, R35, UR6, RZ ;  /* 0x00000006231d7c24 */ /* 0x000fe2000f8e02ff */
[----:B------:R-:W-:Y:S01]  /*83e0*/  LEA R3, P0, R32, R244, 0x6 ;  /* 0x000000f420037211 */ /* 0x000fe200078030ff */
[----:B------:R-:W-:Y:S02]  /*83f0*/  IMAD R30, R14, UR7, R30 ;  /* 0x000000070e1e7c24 */ /* 0x000fe4000f8e021e */
[----:B------:R-:W-:Y:S02]  /*8400*/  IMAD R29, R34, UR7, R29 ;  /* 0x00000007221d7c24 */ /* 0x000fe4000f8e021d */
[----:B------:R-:W-:Y:S04]  /*8410*/  IMAD.WIDE.U32 R14, R14, UR6, RZ ;  /* 0x000000060e0e7c25 */ /* 0x000fe8000f8e00ff */
[----:B------:R-:W-:Y:S01]  /*8420*/  IMAD R28, R165, UR6, RZ ;  /* 0x00000006a51c7c24 */ /* 0x000fe2000f8e02ff */
[-C--:B------:R-:W-:Y:S01]  /*8430*/  LEA R6, P2, R14, R251.reuse, 0x1 ;  /* 0x000000fb0e067211 */ /* 0x080fe200078408ff */
[----:B------:R-:W-:Y:S04]  /*8440*/  IMAD.WIDE.U32 R34, R34, UR6, RZ ;  /* 0x0000000622227c25 */ /* 0x000fe8000f8e00ff */
[----:B------:R-:W-:Y:S01]  /*8450*/  IMAD.U32 R2, RZ, RZ, UR15 ;  /* 0x0000000fff027e24 */ /* 0x000fe2000f8e00ff */
[----:B------:R-:W-:Y:S01]  /*8460*/  UIADD3 UR15, UR14, -UR11, URZ ;  /* 0x8000000b0e0f7290 */ /* 0x000fe2000fffe03f */
[C---:B------:R-:W-:Y:S02]  /*8470*/  IMAD R28, R164.reuse, UR7, R28 ;  /* 0x00000007a41c7c24 */ /* 0x040fe4000f8e021c */
[----:B------:R-:W-:Y:S01]  /*8480*/  IMAD.WIDE.U32 R22, R164, UR6, RZ ;  /* 0x00000006a4167c25 */ /* 0x000fe2000f8e00ff */
[----:B------:R-:W-:Y:S02]  /*8490*/  LEA R164, P1, R34, R251, 0x1 ;  /* 0x000000fb22a47211 */ /* 0x000fe400078208ff */
[----:B------:R-:W-:Y:S01]  /*84a0*/  LEA.HI.X R2, R32, R231, R2, 0x6, P0 ;  /* 0x000000e720027211 */ /* 0x000fe200000f3402 */
[----:B------:R-:W-:Y:S01]  /*84b0*/  IMAD.IADD R33, R15, 0x1, R30 ;  /* 0x000000010f217824 */ /* 0x000fe200078e021e */
[----:B------:R-:W-:Y:S01]  /*84c0*/  LEA R32, P0, R22, R251, 0x1 ;  /* 0x000000fb16207211 */ /* 0x000fe200078008ff */
[----:B------:R-:W-:Y:S02]  /*84d0*/  IMAD.IADD R29, R35, 0x1, R29 ;  /* 0x00000001231d7824 */ /* 0x000fe400078e021d */
[----:B------:R-:W-:Y:S01]  /*84e0*/  IMAD.IADD R35, R23, 0x1, R28 ;  /* 0x0000000117237824 */ /* 0x000fe200078e021c */
[-C--:B------:R-:W-:Y:S01]  /*84f0*/  LEA.HI.X R7, R14, R250.reuse, R33, 0x1, P2 ;  /* 0x000000fa0e077211 */ /* 0x080fe200010f0c21 */
[----:B------:R-:W-:Y:S01]  /*8500*/  IMAD R31, R19, UR6, RZ ;  /* 0x00000006131f7c24 */ /* 0x000fe2000f8e02ff */
[----:B------:R-:W-:Y:S02]  /*8510*/  LEA.HI.X R165, R34, R250, R29, 0x1, P1 ;  /* 0x000000fa22a57211 */ /* 0x000fe400008f0c1d */
[C---:B------:R-:W-:Y:S01]  /*8520*/  @!P6 LEA R34, P2, R3.reuse, R238, 0x1 ;  /* 0x000000ee0322e211 */ /* 0x040fe200078408ff */
[----:B------:R-:W-:Y:S01]  /*8530*/  IMAD R31, R18, UR7, R31 ;  /* 0x00000007121f7c24 */ /* 0x000fe2000f8e021f */
[----:B------:R-:W-:Y:S01]  /*8540*/  LEA.HI.X R33, R22, R250, R35, 0x1, P0 ;  /* 0x000000fa16217211 */ /* 0x000fe200000f0c23 */
[----:B------:R-:W-:Y:S01]  /*8550*/  IMAD.WIDE.U32 R18, R18, UR6, RZ ;  /* 0x0000000612127c25 */ /* 0x000fe2000f8e00ff */
[C---:B------:R-:W-:Y:S02]  /*8560*/  @!P6 LEA.HI.X R35, R3.reuse, R239, R2, 0x1, P2 ;  /* 0x000000ef0323e211 */ /* 0x040fe400010f0c02 */
[----:B------:R-:W-:Y:S01]  /*8570*/  IADD3 R29, P1, R3, UR20, RZ ;  /* 0x00000014031d7c10 */ /* 0x000fe2000ff3e0ff */
[----:B------:R-:W-:Y:S01]  /*8580*/  IMAD.IADD R31, R19, 0x1, R31 ;  /* 0x00000001131f7824 */ /* 0x000fe200078e021f */
[C---:B------:R-:W-:Y:S01]  /*8590*/  LEA R10, P3, R18.reuse, R251, 0x1 ;  /* 0x000000fb120a7211 */ /* 0x040fe200078608ff */
[----:B------:R-:W-:Y:S01]  /*85a0*/  @!PT LDS RZ, [RZ] ;  /* 0x00000000fffff984 */ /* 0x000fe20000000800 */
[----:B------:R-:W-:Y:S01]  /*85b0*/  @!PT LDS RZ, [RZ] ;  /* 0x00000000fffff984 */ /* 0x000fe20000000800 */
[----:B------:R-:W-:Y:S01]  /*85c0*/  @!PT LDS RZ, [RZ] ;  /* 0x00000000fffff984 */ /* 0x000fe20000000800 */
[----:B------:R1:W-:Y:S01]  /*85d0*/  @!P6 LDGSTS.E.BYPASS.LTC128B.128 [R240+0x10000], desc[UR26][R34.64] ;  /* 0x1000000022f0efae */ /* 0x0003e2000b901d5a */
[----:B------:R-:W-:Y:S02]  /*85e0*/  @!P6 LEA R14, P2, R29, R236, 0x1 ;  /* 0x000000ec1d0ee211 */ /* 0x000fe400078408ff */
[----:B------:R-:W-:Y:S02]  /*85f0*/  LEA.HI.X R11, R18, R250, R31, 0x1, P3 ;  /* 0x000000fa120b7211 */ /* 0x000fe400018f0c1f */
[----:B------:R-:W-:Y:S01]  /*8600*/  @P5 STS.128 [R240+0x12000], RZ ;  /* 0x012000fff0005388 */ /* 0x000fe20000000c00 */
[----:B------:R-:W-:Y:S02]  /*8610*/  ISETP.GE.AND P3, PT, R241, UR10, PT ;  /* 0x0000000af1007c0c */ /* 0x000fe4000bf66270 */
[----:B------:R-:W-:Y:S02]  /*8620*/  IADD3.X R30, R2, UR19, RZ, P1, !PT ;  /* 0x00000013021e7c10 */ /* 0x000fe40008ffe4ff */
[----:B------:R-:W-:Y:S01]  /*8630*/  @!PT LDS RZ, [RZ] ;  /* 0x00000000fffff984 */ /* 0x000fe20000000800 */
[----:B------:R-:W-:Y:S01]  /*8640*/  @!PT LDS RZ, [RZ] ;  /* 0x00000000fffff984 */ /* 0x000fe20000000800 */
[----:B------:R-:W-:Y:S01]  /*8650*/  @!PT LDS RZ, [RZ] ;  /* 0x00000000fffff984 */ /* 0x000fe20000000800 */
[----:B------:R-:W-:Y:S01]  /*8660*/  @!P5 LDGSTS.E.BYPASS.LTC128B.128 [R240+0x12000], desc[UR26][R10.64+0x80] ;  /* 0x120000800af0dfae */ /* 0x000fe2000b901d5a */
[C---:B------:R-:W-:Y:S02]  /*8670*/  IADD3 R28, P0, R29.reuse, UR20, RZ ;  /* 0x000000141d1c7c10 */ /* 0x040fe4000ff1e0ff */
[----:B------:R-:W-:Y:S02]  /*8680*/  @!P6 LEA.HI.X R15, R29, R237, R30, 0x1, P2 ;  /* 0x000000ed1d0fe211 */ /* 0x000fe400010f0c1e */
[----:B------:R-:W-:Y:S01]  /*8690*/  @P4 STS.128 [R240+0x14000], RZ ;  /* 0x014000fff0004388 */ /* 0x000fe20000000c00 */
[----:B------:R-:W-:Y:S02]  /*86a0*/  @!P6 LEA R18, P2, R28, R234, 0x1 ;  /* 0x000000ea1c12e211 */ /* 0x000fe400078408ff */
        /* <DEDUP_REMOVED lines=8> */
[C---:B------:R-:W-:Y:S02]  /*8730*/  @!P6 LEA R30, P0, R2.reuse, R232, 0x1 ;  /* 0x000000e8021ee211 */ /* 0x040fe400078008ff */
[----:B------:R-:W-:Y:S02]  /*8740*/  IADD3.X R3, R29, UR19, RZ, P1, !PT ;  /* 0x000000131d037c10 */ /* 0x000fe40008ffe4ff */
[----:B------:R-:W-:Y:S01]  /*8750*/  @!PT LDS RZ, [RZ] ;  /* 0x00000000fffff984 */ /* 0x000fe20000000800 */
[----:B------:R-:W-:Y:S01]  /*8760*/  @!PT LDS RZ, [RZ] ;  /* 0x00000000fffff984 */ /* 0x000fe20000000800 */
[----:B------:R-:W-:Y:S01]  /*8770*/  @!PT LDS RZ, [RZ] ;  /* 0x00000000fffff984 */ /* 0x000fe20000000800 */
[----:B------:R-:W-:Y:S02]  /*8780*/  @!P3 LDGSTS.E.BYPASS.LTC128B.128 [R240+0x16000], desc[UR26][R10.64+0x180] ;  /* 0x160001800af0bfae */ /* 0x000fe4000b901d5a */
[----:B------:R-:W-:Y:S03]  /*8790*/  @!P6 LEA.HI.X R31, R2, R233, R3, 0x1, P0 ;  /* 0x000000e9021fe211 */ /* 0x000fe600000f0c03 */
[----:B------:R-:W-:Y:S01]  /*87a0*/  @P6 STS.128 [R240+0x10800], RZ ;  /* 0x010800fff0006388 */ /* 0x000fe20000000c00 */
[----:B-1----:R-:W-:Y:S01]  /*87b0*/  MOV R34, R8 ;  /* 0x0000000800227202 */ /* 0x002fe20000000f00 */
[----:B------:R-:W-:Y:S03]  /*87c0*/  IMAD.MOV.U32 R35, RZ, RZ, R9 ;  /* 0x000000ffff237224 */ /* 0x000fe600078e0009 */
[----:B------:R-:W-:Y:S01]  /*87d0*/  @!PT LDS RZ, [RZ] ;  /* 0x00000000fffff984 */ /* 0x000fe20000000800 */
[----:B------:R-:W-:Y:S01]  /*87e0*/  @!PT LDS RZ, [RZ] ;  /* 0x00000000fffff984 */ /* 0x000fe20000000800 */
[----:B------:R-:W-:Y:S01]  /*87f0*/  @!PT LDS RZ, [RZ] ;  /* 0x00000000fffff984 */ /* 0x000fe20000000800 */
[----:B------:R-:W-:Y:S01]  /*8800*/  @!P6 LDGSTS.E.BYPASS.LTC128B.128 [R240+0x10800], desc[UR26][R14.64] ;  /* 0x108000000ef0efae */ /* 0x000fe2000b901d5a */
[----:B------:R-:W-:Y:S02]  /*8810*/  IMAD.MOV.U32 R2, RZ, RZ, R12 ;  /* 0x000000ffff027224 */ /* 0x000fe400078e000c */
[----:B------:R-:W-:Y:S02]  /*8820*/  IMAD.MOV.U32 R3, RZ, RZ, R13 ;  /* 0x000000ffff037224 */ /* 0x000fe400078e000d */
        /* <DEDUP_REMOVED lines=49> */
[----:B------:R-:W-:Y:S01]  /*8b40*/  @!P4 LDGSTS.E.BYPASS.LTC128B.128 [R240+0x15800], desc[UR26][R32.64+0x100] ;  /* 0x1580010020f0cfae */ /* 0x000fe2000b901d5a */
[----:B-1----:R-:W-:Y:S04]  /*8b50*/  IMAD.MOV.U32 R164, RZ, RZ, R4 ;  /* 0x000000ffffa47224 */ /* 0x002fe800078e0004 */
[----:B------:R-:W-:Y:S01]  /*8b60*/  @P3 STS.128 [R240+0x17800], RZ ;  /* 0x017800fff0003388 */ /* 0x000fe20000000c00 */
[----:B------:R-:W-:Y:S04]  /*8b70*/  IMAD.MOV.U32 R165, RZ, RZ, R5 ;  /* 0x000000ffffa57224 */ /* 0x000fe800078e0005 */
[----:B------:R-:W-:Y:S01]  /*8b80*/  @!PT LDS RZ, [RZ] ;  /* 0x00000000fffff984 */ /* 0x000fe20000000800 */
[----:B------:R-:W-:Y:S01]  /*8b90*/  @!PT LDS RZ, [RZ] ;  /* 0x00000000fffff984 */ /* 0x000fe20000000800 */
[----:B------:R-:W-:Y:S01]  /*8ba0*/  @!PT LDS RZ, [RZ] ;  /* 0x00000000fffff984 */ /* 0x000fe20000000800 */
[----:B------:R1:W-:Y:S05]  /*8bb0*/  @!P3 LDGSTS.E.BYPASS.LTC128B.128 [R240+0x17800], desc[UR26][R32.64+0x180] ;  /* 0x1780018020f0bfae */ /* 0x0003ea000b901d5a */
[----:B------:R-:W-:Y:S05]  /*8bc0*/  LDSM.16.M88.4 R168, [R230] ;  /* 0x00000000e6a8783b */ /* 0x000fea0000000200 */
[----:B------:R-:W3:Y:S05]  /*8bd0*/  LDSM.16.M88.4 R172, [R229+0x8000] ;  /* 0x00800000e5ac783b */ /* 0x000eea0000000200 */
[----:B------:R-:W4:Y:S05]  /*8be0*/  LDSM.16.M88.4 R176, [R229+0x8800] ;  /* 0x00880000e5b0783b */ /* 0x000f2a0000000200 */
[----:B------:R-:W2:Y:S05]  /*8bf0*/  LDSM.16.M88.4 R180, [R229+0x9000] ;  /* 0x00900000e5b4783b */ /* 0x000eaa0000000200 */
[----:B------:R-:W1:Y:S05]  /*8c00*/  LDSM.16.M88.4 R184, [R229+0x9800] ;  /* 0x00980000e5b8783b */ /* 0x000e6a0000000200 */
[----:B------:R-:W0:Y:S05]  /*8c10*/  LDGDEPBAR ;  /* 0x00000000000079af */ /* 0x000e2a0000000000 */
[----:B------:R-:W-:Y:S05]  /*8c20*/  LDSM.16.M88.4 R188, [R228] ;  /* 0x00000000e4bc783b */ /* 0x000fea0000000200 */
[----:B------:R-:W1:Y:S05]  /*8c30*/  LDSM.16.M88.4 R192, [R227] ;  /* 0x00000000e3c0783b */ /* 0x000e6a0000000200 */
[----:B------:R-:W1:Y:S05]  /*8c40*/  LDSM.16.M88.4 R196, [R219] ;  /* 0x00000000dbc4783b */ /* 0x000e6a0000000200 */
[----:B------:R-:W1:Y:S01]  /*8c50*/  LDSM.16.M88.4 R200, [R218] ;  /* 0x00000000dac8783b */ /* 0x000e620000000200 */
[C---:B---3--:R-:W-:Y:S06]  /*8c60*/  HMMA.16816.F32.BF16 R4, R168.reuse, R172, RZ ;  /* 0x000000aca804723c */ /* 0x048fec00000418ff */
[C---:B------:R-:W-:Y:S01]  /*8c70*/  HMMA.16816.F32.BF16 R8, R168.reuse, R174, RZ ;  /* 0x000000aea808723c */ /* 0x040fe200000418ff */
[----:B------:R-:W3:Y:S05]  /*8c80*/  LDSM.16.M88.4 R172, [R217] ;  /* 0x00000000d9ac783b */ /* 0x000eea0000000200 */
[C---:B----4-:R-:W-:Y:S06]  /*8c90*/  HMMA.16816.F32.BF16 R12, R168.reuse, R176, RZ ;  /* 0x000000b0a80c723c */ /* 0x050fec00000418ff */
[C---:B------:R-:W-:Y:S01]  /*8ca0*/  HMMA.16816.F32.BF16 R16, R168.reuse, R178, RZ ;  /* 0x000000b2a810723c */ /* 0x040fe200000418ff */
[----:B------:R-:W-:Y:S05]  /*8cb0*/  LDSM.16.M88.4 R176, [R223+0x8000] ;  /* 0x00800000dfb0783b */ /* 0x000fea0000000200 */
[C---:B--2---:R-:W-:Y:S06]  /*8cc0*/  HMMA.16816.F32.BF16 R20, R168.reuse, R180, RZ ;  /* 0x000000b4a814723c */ /* 0x044fec00000418ff */
[C---:B------:R-:W-:Y:S01]  /*8cd0*/  HMMA.16816.F32.BF16 R24, R168.reuse, R182, RZ ;  /* 0x000000b6a818723c */ /* 0x040fe200000418ff */
[----:B------:R-:W-:Y:S05]  /*8ce0*/  LDSM.16.M88.4 R180, [R223+0x8800] ;  /* 0x00880000dfb4783b */ /* 0x000fea0000000200 */
[C---:B-1----:R-:W-:Y:S07]  /*8cf0*/  HMMA.16816.F32.BF16 R28, R168.reuse, R184, RZ ;  /* 0x000000b8a81c723c */ /* 0x042fee00000418ff */
[----:B------:R-:W-:Y:S04]  /*8d00*/  IMAD.MOV.U32 R184, RZ, RZ, R34 ;  /* 0x000000ffffb87224 */ /* 0x000fe800078e0022 */
[----:B------:R-:W-:Y:S02]  /*8d10*/  IMAD.MOV.U32 R185, RZ, RZ, R35 ;  /* 0x000000ffffb97224 */ /* 0x000fe400078e0023 */
[----:B------:R-:W-:Y:S01]  /*8d20*/  HMMA.16816.F32.BF16 R32, R168, R186, RZ ;  /* 0x000000baa820723c */ /* 0x000fe200000418ff */
[----:B------:R-:W1:Y:S05]  /*8d30*/  LDSM.16.M88.4 R168, [R226] ;  /* 0x00000000e2a8783b */ /* 0x000e6a0000000200 */
[C---:B------:R-:W-:Y:S06]  /*8d40*/  HMMA.16816.F32.BF16 R4, R188.reuse, R192, R4 ;  /* 0x000000c0bc04723c */ /* 0x040fec0000041804 */
[C---:B------:R-:W-:Y:S01]  /*8d50*/  HMMA.16816.F32.BF16 R8, R188.reuse, R194, R8 ;  /* 0x000000c2bc08723c */ /* 0x040fe20000041808 */
[----:B------:R-:W-:Y:S05]  /*8d60*/  LDSM.16.M88.4 R192, [R223+0x9800] ;  /* 0x00980000dfc0783b */ /* 0x000fea0000000200 */
[C---:B------:R-:W-:Y:S01]  /*8d70*/  HMMA.16816.F32.BF16 R12, R188.reuse, R196, R12 ;  /* 0x000000c4bc0c723c */ /* 0x040fe2000004180c */
[----:B------:R-:W2:Y:S05]  /*8d80*/  LDL R197, [R1] ;  /* 0x0000000001c57983 */ /* 0x000eaa0000100800 */
[----:B------:R-:W4:Y:S01]  /*8d90*/  LDL R196, [R1+0x4] ;  /* 0x0000040001c47983 */ /* 0x000f220000100800 */
[C---:B------:R-:W-:Y:S06]  /*8da0*/  HMMA.16816.F32.BF16 R16, R188.reuse, R198, R16 ;  /* 0x000000c6bc10723c */ /* 0x040fec0000041810 */
[C---:B------:R-:W-:Y:S05]  /*8db0*/  HMMA.16816.F32.BF16 R20, R188.reuse, R200, R20 ;  /* 0x000000c8bc14723c */ /* 0x040fea0000041814 */
[----:B------:R-:W-:Y:S01]  /*8dc0*/  IMAD.MOV.U32 R198, RZ, RZ, R164 ;  /* 0x000000ffffc67224 */ /* 0x000fe200078e00a4 */
[C---:B------:R-:W-:Y:S01]  /*8dd0*/  HMMA.16816.F32.BF16 R24, R188.reuse, R202, R24 ;  /* 0x000000cabc18723c */ /* 0x040fe20000041818 */
[----:B------:R-:W-:Y:S04]  /*8de0*/  MOV R164, UR15 ;  /* 0x0000000f00a47c02 */ /* 0x000fe80008000f00 */
[----:B------:R-:W-:Y:S01]  /*8df0*/  IMAD.MOV.U32 R200, RZ, RZ, R184 ;  /* 0x000000ffffc87224 */ /* 0x000fe200078e00b8 */
[C---:B---3--:R-:W-:Y:S05]  /*8e00*/  HMMA.16816.F32.BF16 R28, R188.reuse, R172, R28 ;  /* 0x000000acbc1c723c */ /* 0x048fea000004181c */
[----:B------:R-:W-:Y:S01]  /*8e10*/  IMAD.MOV.U32 R201, RZ, RZ, R185 ;  /* 0x000000ffffc97224 */ /* 0x000fe200078e00b9 */
[----:B------:R-:W-:Y:S01]  /*8e20*/  HMMA.16816.F32.BF16 R32, R188, R174, R32 ;  /* 0x000000aebc20723c */ /* 0x000fe20000041820 */
[----:B------:R-:W3:Y:S04]  /*8e30*/  LDSM.16.M88.4 R184, [R223+0x9000] ;  /* 0x00900000dfb8783b */ /* 0x000ee80000000200 */
[----:B------:R-:W-:Y:S01]  /*8e40*/  IMAD.MOV.U32 R199, RZ, RZ, R165 ;  /* 0x000000ffffc77224 */ /* 0x000fe200078e00a5 */
[C---:B-1----:R-:W-:Y:S01]  /*8e50*/  HMMA.16816.F32.BF16 R4, R168.reuse, R176, R4 ;  /* 0x000000b0a804723c */ /* 0x042fe20000041804 */
[----:B------:R-:W-:Y:S05]  /*8e60*/  LDSM.16.M88.4 R172, [R225] ;  /* 0x00000000e1ac783b */ /* 0x000fea0000000200 */
[C---:B------:R-:W-:Y:S01]  /*8e70*/  HMMA.16816.F32.BF16 R8, R168.reuse, R178, R8 ;  /* 0x000000b2a808723c */ /* 0x040fe20000041808 */
[----:B------:R-:W1:Y:S05]  /*8e80*/  LDSM.16.M88.4 R176, [R216] ;  /* 0x00000000d8b0783b */ /* 0x000e6a0000000200 */
[C---:B------:R-:W-:Y:S01]  /*8e90*/  HMMA.16816.F32.BF16 R12, R168.reuse, R180, R12 ;  /* 0x000000b4a80c723c */ /* 0x040fe2000004180c */
[----:B------:R-:W1:Y:S05]  /*8ea0*/  LDSM.16.M88.4 R188, [R216+0x800] ;  /* 0x00080000d8bc783b */ /* 0x000e6a0000000200 */
[C---:B------:R-:W-:Y:S01]  /*8eb0*/  HMMA.16816.F32.BF16 R16, R168.reuse, R182, R16 ;  /* 0x000000b6a810723c */ /* 0x040fe20000041810 */
[----:B------:R-:W1:Y:S05]  /*8ec0*/  LDSM.16.M88.4 R180, [R216+0x1000] ;  /* 0x00100000d8b4783b */ /* 0x000e6a0000000200 */
[C---:B---3--:R-:W-:Y:S06]  /*8ed0*/  HMMA.16816.F32.BF16 R20, R168.reuse, R184, R20 ;  /* 0x000000b8a814723c */ /* 0x048fec0000041814 */
[C---:B------:R-:W-:Y:S01]  /*8ee0*/  HMMA.16816.F32.BF16 R24, R168.reuse, R186, R24 ;  /* 0x000000baa818723c */ /* 0x040fe20000041818 */
[----:B------:R-:W3:Y:S05]  /*8ef0*/  LDSM.16.M88.4 R184, [R216+0x1800] ;  /* 0x00180000d8b8783b */ /* 0x000eea0000000200 */
[C---:B------:R-:W-:Y:S06]  /*8f00*/  HMMA.16816.F32.BF16 R28, R168.reuse, R192, R28 ;  /* 0x000000c0a81c723c */ /* 0x040fec000004181c */
[----:B------:R-:W-:Y:S01]  /*8f10*/  HMMA.16816.F32.BF16 R32, R168, R194, R32 ;  /* 0x000000c2a820723c */ /* 0x000fe20000041820 */
[----:B------:R-:W-:Y:S05]  /*8f20*/  LDSM.16.M88.4 R168, [R230+0x2000] ;  /* 0x00200000e6a8783b */ /* 0x000fea0000000200 */
        /* <DEDUP_REMOVED lines=10> */
[C---:B---3--:R-:W-:Y:S06]  /*8fd0*/  HMMA.16816.F32.BF16 R28, R172.reuse, R184, R28 ;  /* 0x000000b8ac1c723c */ /* 0x048fec000004181c */
[----:B------:R-:W-:Y:S01]  /*8fe0*/  HMMA.16816.F32.BF16 R32, R172, R186, R32 ;  /* 0x000000baac20723c */ /* 0x000fe20000041820 */
[----:B------:R-:W-:Y:S05]  /*8ff0*/  LDSM.16.M88.4 R172, [R228+0x2000] ;  /* 0x00200000e4ac783b */ /* 0x000fea0000000200 */
[C---:B-1----:R-:W-:Y:S01]  /*9000*/  HMMA.16816.F32.BF16 R4, R168.reuse, R176, R4 ;  /* 0x000000b0a804723c */ /* 0x042fe20000041804 */
[----:B------:R-:W-:Y:S05]  /*9010*/  LDSM.16.M88.4 R184, [R214] ;  /* 0x00000000d6b8783b */ /* 0x000fea0000000200 */
[C---:B------:R-:W-:Y:S01]  /*9020*/  HMMA.16816.F32.BF16 R8, R168.reuse, R178, R8 ;  /* 0x000000b2a808723c */ /* 0x040fe20000041808 */
[----:B------:R-:W1:Y:S05]  /*9030*/  LDSM.16.M88.4 R176, [R215] ;  /* 0x00000000d7b0783b */ /* 0x000e6a0000000200 */
[C---:B------:R-:W-:Y:S06]  /*9040*/  HMMA.16816.F32.BF16 R12, R168.reuse, R192, R12 ;  /* 0x000000c0a80c723c */ /* 0x040fec000004180c */
[C---:B------:R-:W-:Y:S01]  /*9050*/  HMMA.16816.F32.BF16 R16, R168.reuse, R194, R16 ;  /* 0x000000c2a810723c */ /* 0x040fe20000041810 */
[----:B------:R-:W3:Y:S05]  /*9060*/  LDSM.16.M88.4 R192, [R213] ;  /* 0x00000000d5c0783b */ /* 0x000eea0000000200 */
[C---:B------:R-:W-:Y:S06]  /*9070*/  HMMA.16816.F32.BF16 R20, R168.reuse, R188, R20 ;  /* 0x000000bca814723c */ /* 0x040fec0000041814 */
[C---:B------:R-:W-:Y:S01]  /*9080*/  HMMA.16816.F32.BF16 R24, R168.reuse, R190, R24 ;  /* 0x000000bea818723c */ /* 0x040fe20000041818 */
[----:B------:R-:W3:Y:S05]  /*9090*/  LDSM.16.M88.4 R188, [R212] ;  /* 0x00000000d4bc783b */ /* 0x000eea0000000200 */
[C---:B------:R-:W-:Y:S06]  /*90a0*/  HMMA.16816.F32.BF16 R28, R168.reuse, R180, R28 ;  /* 0x000000b4a81c723c */ /* 0x040fec000004181c */
[----:B------:R-:W-:Y:S01]  /*90b0*/  HMMA.16816.F32.BF16 R32, R168, R182, R32 ;  /* 0x000000b6a820723c */ /* 0x000fe20000041820 */
[----:B------:R-:W-:Y:S05]  /*90c0*/  LDSM.16.M88.4 R168, [R226+0x2000] ;  /* 0x00200000e2a8783b */ /* 0x000fea0000000200 */
[C---:B-1----:R-:W-:Y:S01]  /*90d0*/  HMMA.16816.F32.BF16 R4, R172.reuse, R176, R4 ;  /* 0x000000b0ac04723c */ /* 0x042fe20000041804 */
[----:B------:R-:W1:Y:S05]  /*90e0*/  LDSM.16.M88.4 R180, [R223+0xa000] ;  /* 0x00a00000dfb4783b */ /* 0x000e6a0000000200 */
        /* <DEDUP_REMOVED lines=17> */
[----:B------:R-:W2:Y:S05]  /*9200*/  LDSM.16.M88.4 R176, [R216+0x3000] ;  /* 0x00300000d8b0783b */ /* 0x000eaa0000000200 */
[C---:B------:R-:W-:Y:S06]  /*9210*/  HMMA.16816.F32.BF16 R20, R168.reuse, R184, R20 ;  /* 0x000000b8a814723c */ /* 0x040fec0000041814 */
[C---:B------:R-:W-:Y:S01]  /*9220*/  HMMA.16816.F32.BF16 R24, R168.reuse, R186, R24 ;  /* 0x000000baa818723c */ /* 0x040fe20000041818 */
[----:B------:R-:W4:Y:S05]  /*9230*/  LDSM.16.M88.4 R184, [R216+0x3800] ;  /* 0x00380000d8b8783b */ /* 0x000f2a0000000200 */
[C---:B---3--:R-:W-:Y:S06]  /*9240*/  HMMA.16816.F32.BF16 R28, R168.reuse, R192, R28 ;  /* 0x000000c0a81c723c */ /* 0x048fec000004181c */
        /* <DEDUP_REMOVED lines=11> */
[----:B------:R-:W2:Y:S05]  /*9300*/  LDSM.16.M88.4 R176, [R229+0xd800] ;  /* 0x00d80000e5b0783b */ /* 0x000eaa0000000200 */
[C---:B----4-:R-:W-:Y:S06]  /*9310*/  HMMA.16816.F32.BF16 R28, R172.reuse, R184, R28 ;  /* 0x000000b8ac1c723c */ /* 0x050fec000004181c */
[----:B------:R-:W-:Y:S01]  /*9320*/  HMMA.16816.F32.BF16 R32, R172, R186, R32 ;  /* 0x000000baac20723c */ /* 0x000fe20000041820 */
[----:B------:R-:W-:Y:S05]  /*9330*/  LDSM.16.M88.4 R172, [R228+0x4000] ;  /* 0x00400000e4ac783b */ /* 0x000fea0000000200 */
[C---:B-1----:R-:W-:Y:S01]  /*9340*/  HMMA.16816.F32.BF16 R4, R168.reuse, R188, R4 ;  /* 0x000000bca804723c */ /* 0x042fe20000041804 */
[----:B------:R-:W1:Y:S05]  /*9350*/  LDSM.16.M88.4 R184, [R211] ;  /* 0x00000000d3b8783b */ /* 0x000e6a0000000200 */
[C---:B------:R-:W-:Y:S01]  /*9360*/  HMMA.16816.F32.BF16 R8, R168.reuse, R190, R8 ;  /* 0x000000bea808723c */ /* 0x040fe20000041808 */
[----:B------:R-:W4:Y:S05]  /*9370*/  LDSM.16.M88.4 R188, [R210] ;  /* 0x00000000d2bc783b */ /* 0x000f2a0000000200 */
[C---:B------:R-:W-:Y:S06]  /*9380*/  HMMA.16816.F32.BF16 R12, R168.reuse, R192, R12 ;  /* 0x000000c0a80c723c */ /* 0x040fec000004180c */
[C---:B------:R-:W-:Y:S01]  /*9390*/  HMMA.16816.F32.BF16 R16, R168.reuse, R194, R16 ;  /* 0x000000c2a810723c */ /* 0x040fe20000041810 */
[----:B------:R-:W4:Y:S05]  /*93a0*/  LDSM.16.M88.4 R192, [R209] ;  /* 0x00000000d1c0783b */ /* 0x000f2a0000000200 */
[C---:B---3--:R-:W-:Y:S06]  /*93b0*/  HMMA.16816.F32.BF16 R20, R168.reuse, R180, R20 ;  /* 0x000000b4a814723c */ /* 0x048fec0000041814 */
[C---:B------:R-:W-:Y:S01]  /*93c0*/  HMMA.16816.F32.BF16 R24, R168.reuse, R182, R24 ;  /* 0x000000b6a818723c */ /* 0x040fe20000041818 */
[----:B------:R-:W3:Y:S05]  /*93d0*/  LDSM.16.M88.4 R180, [R208] ;  /* 0x00000000d0b4783b */ /* 0x000eea0000000200 */
[C---:B--2---:R-:W-:Y:S06]  /*93e0*/  HMMA.16816.F32.BF16 R28, R168.reuse, R176, R28 ;  /* 0x000000b0a81c723c */ /* 0x044fec000004181c */
[----:B------:R-:W-:Y:S01]  /*93f0*/  HMMA.16816.F32.BF16 R32, R168, R178, R32 ;  /* 0x000000b2a820723c */ /* 0x000fe20000041820 */
[----:B------:R-:W-:Y:S05]  /*9400*/  LDSM.16.M88.4 R168, [R226+0x4000] ;  /* 0x00400000e2a8783b */ /* 0x000fea0000000200 */
[C---:B-1----:R-:W-:Y:S01]  /*9410*/  HMMA.16816.F32.BF16 R4, R172.reuse, R184, R4 ;  /* 0x000000b8ac04723c */ /* 0x042fe20000041804 */
[----:B------:R-:W1:Y:S05]  /*9420*/  LDSM.16.M88.4 R176, [R223+0xc000] ;  /* 0x00c00000dfb0783b */ /* 0x000e6a0000000200 */
[C---:B------:R-:W-:Y:S01]  /*9430*/  HMMA.16816.F32.BF16 R8, R172.reuse, R186, R8 ;  /* 0x000000baac08723c */ /* 0x040fe20000041808 */
[----:B------:R-:W2:Y:S05]  /*9440*/  LDSM.16.M88.4 R184, [R223+0xc800] ;  /* 0x00c80000dfb8783b */ /* 0x000eaa0000000200 */
[C---:B----4-:R-:W-:Y:S06]  /*9450*/  HMMA.16816.F32.BF16 R12, R172.reuse, R188, R12 ;  /* 0x000000bcac0c723c */ /* 0x050fec000004180c */
[C---:B------:R-:W-:Y:S01]  /*9460*/  HMMA.16816.F32.BF16 R16, R172.reuse, R190, R16 ;  /* 0x000000beac10723c */ /* 0x040fe20000041810 */
[----:B------:R-:W4:Y:S05]  /*9470*/  LDSM.16.M88.4 R188, [R223+0xd000] ;  /* 0x00d00000dfbc783b */ /* 0x000f2a0000000200 */
        /* <DEDUP_REMOVED lines=25> */
[----:B------:R-:W4:Y:S05]  /*9610*/  LDSM.16.M88.4 R180, [R229+0xe800] ;  /* 0x00e80000e5b4783b */ /* 0x000f2a0000000200 */
[C---:B--2---:R-:W-:Y:S06]  /*9620*/  HMMA.16816.F32.BF16 R20, R172.reuse, R184, R20 ;  /* 0x000000b8ac14723c */ /* 0x044fec0000041814 */
[C---:B------:R-:W-:Y:S01]  /*9630*/  HMMA.16816.F32.BF16 R24, R172.reuse, R186, R24 ;  /* 0x000000baac18723c */ /* 0x040fe20000041818 */
[----:B------:R-:W2:Y:S05]  /*9640*/  LDSM.16.M88.4 R184, [R229+0xf800] ;  /* 0x00f80000e5b8783b */ /* 0x000eaa0000000200 */
[C---:B---3--:R-:W-:Y:S06]  /*9650*/  HMMA.16816.F32.BF16 R28, R172.reuse, R188, R28 ;  /* 0x000000bcac1c723c */ /* 0x048fec000004181c */
[----:B------:R-:W-:Y:S01]  /*9660*/  HMMA.16816.F32.BF16 R32, R172, R190, R32 ;  /* 0x000000beac20723c */ /* 0x000fe20000041820 */
[----:B------:R-:W-:Y:S05]  /*9670*/  LDSM.16.M88.4 R172, [R228+0x6000] ;  /* 0x00600000e4ac783b */ /* 0x000fea0000000200 */
[C---:B-1----:R-:W-:Y:S01]  /*9680*/  HMMA.16816.F32.BF16 R4, R168.reuse, R176, R4 ;  /* 0x000000b0a804723c */ /* 0x042fe20000041804 */
[----:B------:R-:W-:Y:S05]  /*9690*/  LDSM.16.M88.4 R188, [R205] ;  /* 0x00000000cdbc783b */ /* 0x000fea0000000200 */
[C---:B------:R-:W-:Y:S01]  /*96a0*/  HMMA.16816.F32.BF16 R8, R168.reuse, R178, R8 ;  /* 0x000000b2a808723c */ /* 0x040fe20000041808 */
[----:B------:R-:W1:Y:S05]  /*96b0*/  LDSM.16.M88.4 R176, [R207] ;  /* 0x00000000cfb0783b */ /* 0x000e6a0000000200 */
[C---:B----4-:R-:W-:Y:S06]  /*96c0*/  HMMA.16816.F32.BF16 R12, R168.reuse, R180, R12 ;  /* 0x000000b4a80c723c */ /* 0x050fec000004180c */
[C---:B------:R-:W-:Y:S01]  /*96d0*/  HMMA.16816.F32.BF16 R16, R168.reuse, R182, R16 ;  /* 0x000000b6a810723c */ /* 0x040fe20000041810 */
[----:B------:R-:W3:Y:S05]  /*96e0*/  LDSM.16.M88.4 R180, [R206] ;  /* 0x00000000ceb4783b */ /* 0x000eea0000000200 */
[C---:B------:R-:W-:Y:S06]  /*96f0*/  HMMA.16816.F32.BF16 R20, R168.reuse, R192, R20 ;  /* 0x000000c0a814723c */ /* 0x040fec0000041814 */
[C---:B------:R-:W-:Y:S01]  /*9700*/  HMMA.16816.F32.BF16 R24, R168.reuse, R194, R24 ;  /* 0x000000c2a818723c */ /* 0x040fe20000041818 */
[----:B------:R-:W4:Y:S05]  /*9710*/  LDSM.16.M88.4 R192, [R204] ;  /* 0x00000000ccc0783b */ /* 0x000f2a0000000200 */
[C---:B--2---:R-:W-:Y:S06]  /*9720*/  HMMA.16816.F32.BF16 R28, R168.reuse, R184, R28 ;  /* 0x000000b8a81c723c */ /* 0x044fec000004181c */
[----:B------:R-:W-:Y:S01]  /*9730*/  HMMA.16816.F32.BF16 R32, R168, R186, R32 ;  /* 0x000000baa820723c */ /* 0x000fe20000041820 */
[----:B------:R-:W-:Y:S05]  /*9740*/  LDSM.16.M88.4 R168, [R226+0x6000] ;  /* 0x00600000e2a8783b */ /* 0x000fea0000000200 */
[C---:B-1----:R-:W-:Y:S01]  /*9750*/  HMMA.16816.F32.BF16 R4, R172.reuse, R176, R4 ;  /* 0x000000b0ac04723c */ /* 0x042fe20000041804 */
[----:B------:R-:W1:Y:S05]  /*9760*/  LDSM.16.M88.4 R184, [R223+0xe000] ;  /* 0x00e00000dfb8783b */ /* 0x000e6a0000000200 */
[C---:B------:R-:W-:Y:S01]  /*9770*/  HMMA.16816.F32.BF16 R8, R172.reuse, R178, R8 ;  /* 0x000000b2ac08723c */ /* 0x040fe20000041808 */
[----:B------:R-:W2:Y:S05]  /*9780*/  LDSM.16.M88.4 R176, [R223+0xe800] ;  /* 0x00e80000dfb0783b */ /* 0x000eaa0000000200 */
[C---:B---3--:R-:W-:Y:S06]  /*9790*/  HMMA.16816.F32.BF16 R12, R172.reuse, R180, R12 ;  /* 0x000000b4ac0c723c */ /* 0x048fec000004180c */
[C---:B------:R-:W-:Y:S01]  /*97a0*/  HMMA.16816.F32.BF16 R16, R172.reuse, R182, R16 ;  /* 0x000000b6ac10723c */ /* 0x040fe20000041810 */
[----:B------:R-:W3:Y:S05]  /*97b0*/  LDSM.16.M88.4 R180, [R223+0xf000] ;  /* 0x00f00000dfb4783b */ /* 0x000eea0000000200 */
        /* <DEDUP_REMOVED lines=8> */
[C---:B------:R-:W-:Y:S05]  /*9840*/  HMMA.16816.F32.BF16 R8, R168.reuse, R186, R8 ;  /* 0x000000baa808723c */ /* 0x040fea0000041808 */
[----:B------:R-:W-:Y:S01]  /*9850*/  IMAD.MOV.U32 R184, RZ, RZ, R2 ;  /* 0x000000ffffb87224 */ /* 0x000fe200078e0002 */
[C---:B--2---:R-:W-:Y:S05]  /*9860*/  HMMA.16816.F32.BF16 R12, R168.reuse, R176, R12 ;  /* 0x000000b0a80c723c */ /* 0x044fea000004180c */
[----:B------:R-:W-:Y:S01]  /*9870*/  IMAD.MOV.U32 R185, RZ, RZ, R3 ;  /* 0x000000ffffb97224 */ /* 0x000fe200078e0003 */
[C---:B------:R-:W-:Y:S06]  /*9880*/  HMMA.16816.F32.BF16 R16, R168.reuse, R178, R16 ;  /* 0x000000b2a810723c */ /* 0x040fec0000041810 */
[C---:B---3--:R-:W-:Y:S06]  /*9890*/  HMMA.16816.F32.BF16 R20, R168.reuse, R180, R20 ;  /* 0x000000b4a814723c */ /* 0x048fec0000041814 */
[C---:B------:R-:W-:Y:S06]  /*98a0*/  HMMA.16816.F32.BF16 R24, R168.reuse, R182, R24 ;  /* 0x000000b6a818723c */ /* 0x040fec0000041818 */
[C---:B----4-:R-:W-:Y:S06]  /*98b0*/  HMMA.16816.F32.BF16 R28, R168.reuse, R172, R28 ;  /* 0x000000aca81c723c */ /* 0x050fec000004181c */
[----:B------:R-:W-:Y:S01]  /*98c0*/  HMMA.16816.F32.BF16 R32, R168, R174, R32 ;  /* 0x000000aea820723c */ /* 0x000fe20000041820 */
[----:B------:R-:W2:Y:S05]  /*98d0*/  LDSM.16.M88.4 R168, [R216+0x6800] ;  /* 0x00680000d8a8783b */ /* 0x000eaa0000000200 */
[C---:B-1----:R-:W-:Y:S06]  /*98e0*/  HMMA.16816.F32.BF16 R4, R188.reuse, R192, R4 ;  /* 0x000000c0bc04723c */ /* 0x042fec0000041804 */
[C---:B------:R-:W-:Y:S11]  /*98f0*/  HMMA.16816.F32.BF16 R8, R188.reuse, R194, R8 ;  /* 0x000000c2bc08723c */ /* 0x040ff60000041808 */
[----:B------:R-:W-:Y:S07]  /*9900*/  @!UPT UIADD3 URZ, URZ, URZ, URZ ;  /* 0x0000003f3f3ff290 */ /* 0x000fee000fffe03f */
[----:B------:R-:W-:Y:S01]  /*9910*/  FMUL.FTZ R2, R6, UR12 ;  /* 0x0000000c06027c20 */ /* 0x000fe20008410000 */
[----:B------:R-:W-:Y:S01]  /*9920*/  FMUL.FTZ R7, R7, UR12 ;  /* 0x0000000c07077c20 */ /* 0x000fe20008410000 */
[----:B------:R-:W-:Y:S01]  /*9930*/  FMUL.FTZ R165, R5, UR12 ;  /* 0x0000000c05a57c20 */ /* 0x000fe20008410000 */
[----:B------:R-:W-:Y:S01]  /*9940*/  FMUL.FTZ R166, R4, UR12 ;  /* 0x0000000c04a67c20 */ /* 0x000fe20008410000 */
[----:B------:R1:W3:Y:S02]  /*9950*/  MUFU.TANH R186, R2 ;  /* 0x0000000200ba7308 */ /* 0x0002e40000002400 */
[----:B------:R-:W-:Y:S01]  /*9960*/  FMUL.FTZ R187, R9, UR12 ;  /* 0x0000000c09bb7c20 */ /* 0x000fe20008410000 */
[----:B------:R-:W-:Y:S01]  /*9970*/  FMUL.FTZ R5, R10, UR12 ;  /* 0x0000000c0a057c20 */ /* 0x000fe20008410000 */
[----:B------:R-:W-:Y:S01]  /*9980*/  FMUL.FTZ R10, R11, UR12 ;  /* 0x0000000c0b0a7c20 */ /* 0x000fe20008410000 */
[C---:B--2---:R-:W-:Y:S05]  /*9990*/  HMMA.16816.F32.BF16 R12, R188.reuse, R168, R12 ;  /* 0x000000a8bc0c723c */ /* 0x044fea000004180c */
[----:B------:R2:W4:Y:S01]  /*99a0*/  MUFU.TANH R6, R166 ;  /* 0x000000a600067308 */ /* 0x0005220000002400 */
[C---:B------:R-:W-:Y:S01]  /*99b0*/  HMMA.16816.F32.BF16 R16, R188.reuse, R170, R16 ;  /* 0x000000aabc10723c */ /* 0x040fe20000041810 */
[----:B------:R-:W3:Y:S08]  /*99c0*/  LDSM.16.M88.4 R168, [R216+0x7000] ;  /* 0x00700000d8a8783b */ /* 0x000ef00000000200 */
[----:B------:R-:W4:Y:S02]  /*99d0*/  MUFU.TANH R5, R5 ;  /* 0x0000000500057308 */ /* 0x000f240000002400 */
[C---:B-1----:R-:W-:Y:S02]  /*99e0*/  LEA R2, P0, R164.reuse, R198, 0x6 ;  /* 0x000000c6a4027211 */ /* 0x042fe400078030ff */
[C---:B------:R-:W-:Y:S06]  /*99f0*/  LEA R198, P1, R164.reuse, R36, 0x6 ;  /* 0x00000024a4c67211 */ /* 0x040fec00078230ff */
[----:B------:R-:W1:Y:S01]  /*9a00*/  MUFU.TANH R165, R165 ;  /* 0x000000a500a57308 */ /* 0x000e620000002400 */
[----:B------:R-:W-:Y:S01]  /*9a10*/  LEA.HI.X.SX32 R3, R164, R199, 0x6, P0 ;  /* 0x000000c7a4037211 */ /* 0x000fe200000f36ff */
[----:B------:R-:W-:Y:S01]  /*9a20*/  IMAD.WIDE.U32 R194, R2, UR8, RZ ;  /* 0x0000000802c27c25 */ /* 0x000fe2000f8e00ff */
[----:B------:R-:W-:Y:S02]  /*9a30*/  LEA.HI.X.SX32 R199, R164, R37, 0x6, P1 ;  /* 0x00000025a4c77211 */ /* 0x000fe400008f36ff */
[----:B------:R1:W5:Y:S01]  /*9a40*/  LDL.LU.64 R36, [R1+0x38] ;  /* 0x0000380001247983 */ /* 0x0003620000300a00 */
[----:B------:R-:W-:Y:S01]  /*9a50*/  IMAD R3, R3, UR8, RZ ;  /* 0x0000000803037c24 */ /* 0x000fe2000f8e02ff */
[----:B------:R-:W-:Y:S03]  /*9a60*/  LEA R182, P0, R194, R197, 0x1 ;  /* 0x000000c5c2b67211 */ /* 0x000fe600078008ff */
[----:B------:R-:W-:Y:S01]  /*9a70*/  MUFU.TANH R10, R10 ;  /* 0x0000000a000a7308 */ /* 0x000fe20000002400 */
[----:B------:R-:W-:Y:S02]  /*9a80*/  IMAD R9, R199, UR8, RZ ;  /* 0x00000008c7097c24 */ /* 0x000fe4000f8e02ff */
[----:B--2---:R-:W-:Y:S01]  /*9a90*/  FMUL.FTZ R166, R8, UR12 ;  /* 0x0000000c08a67c20 */ /* 0x004fe20008410000 */
[----:B------:R-:W-:Y:S02]  /*9aa0*/  IMAD R3, R2, UR9, R3 ;  /* 0x0000000902037c24 */ /* 0x000fe4000f8e0203 */
[C---:B------:R-:W-:Y:S02]  /*9ab0*/  IMAD R9, R198.reuse, UR9, R9 ;  /* 0x00000009c6097c24 */ /* 0x040fe4000f8e0209 */
[----:B------:R-:W-:Y:S01]  /*9ac0*/  FMUL.FTZ R19, R19, UR12 ;  /* 0x0000000c13137c20 */ /* 0x000fe20008410000 */
[----:B------:R-:W-:Y:S01]  /*9ad0*/  IMAD.WIDE.U32 R198, R198, UR8, RZ ;  /* 0x00000008c6c67c25 */ /* 0x000fe2000f8e00ff */
[----:B------:R2:W-:Y:S03]  /*9ae0*/  MUFU.TANH R2, R7 ;  /* 0x0000000700027308 */ /* 0x0005e60000002400 */
[----:B------:R-:W-:Y:S02]  /*9af0*/  IMAD.IADD R3, R195, 0x1, R3 ;  /* 0x00000001c3037824 */ /* 0x000fe400078e0203 */
[----:B------:R-:W-:Y:S02]  /*9b00*/  IMAD.IADD R9, R199, 0x1, R9 ;  /* 0x00000001c7097824 */ /* 0x000fe400078e0209 */
[----:B------:R-:W-:Y:S03]  /*9b10*/  FMUL.FTZ R199, R13, UR12 ;  /* 0x0000000c0dc77c20 */ /* 0x000fe60008410000 */
[----:B------:R-:W1:Y:S01]  /*9b20*/  MUFU.TANH R166, R166 ;  /* 0x000000a600a67308 */ /* 0x000e620000002400 */
[----:B------:R-:W-:Y:S01]  /*9b30*/  LEA.HI.X R183, R194, R252, R3, 0x1, P0 ;  /* 0x000000fcc2b77211 */ /* 0x000fe200000f0c03 */
[----:B------:R-:W-:Y:S01]  /*9b40*/  IMAD.U32 R3, RZ, RZ, UR21 ;  /* 0x00000015ff037e24 */ /* 0x000fe2000f8e00ff */
[C---:B------:R-:W-:Y:S02]  /*9b50*/  LEA R194, P2, R164.reuse, R184, 0x6 ;  /* 0x000000b8a4c27211 */ /* 0x040fe400078430ff */
[C---:B------:R-:W-:Y:S01]  /*9b60*/  LEA R202, P0, R164.reuse, R200, 0x6 ;  /* 0x000000c8a4ca7211 */ /* 0x040fe200078030ff */
[----:B------:R-:W-:Y:S01]  /*9b70*/  IMAD R3, R3, -0x40, R196 ;  /* 0xffffffc003037824 */ /* 0x000fe200078e02c4 */
[C---:B------:R-:W-:Y:S03]  /*9b80*/  LEA.HI.X.SX32 R195, R164.reuse, R185, 0x6, P2 ;  /* 0x000000b9a4c37211 */ /* 0x040fe600010f36ff */
[----:B------:R-:W-:Y:S01]  /*9b90*/  MUFU.TANH R199, R199 ;  /* 0x000000c700c77308 */ /* 0x000fe20000002400 */
[----:B------:R-:W-:Y:S01]  /*9ba0*/  LEA.HI.X.SX32 R203, R164, R201, 0x6, P0 ;  /* 0x000000c9a4cb7211 */ /* 0x000fe200000f36ff */
[----:B------:R-:W-:Y:S01]  /*9bb0*/  IMAD.WIDE.U32 R178, R194, UR8, RZ ;  /* 0x00000008c2b27c25 */ /* 0x000fe2000f8e00ff */
[C---:B---3--:R-:W-:Y:S03]  /*9bc0*/  HMMA.16816.F32.BF16 R20, R188.reuse, R168, R20 ;  /* 0x000000a8bc14723c */ /* 0x048fe60000041814 */
[----:B------:R-:W-:Y:S01]  /*9bd0*/  IMAD R185, R195, UR8, RZ ;  /* 0x00000008c3b97c24 */ /* 0x000fe2000f8e02ff */
[-C--:B------:R-:W-:Y:S03]  /*9be0*/  LEA R184, P0, R178, R197.reuse, 0x1 ;  /* 0x000000c5b2b87211 */ /* 0x080fe600078008ff */
[----:B------:R3:W-:Y:S01]  /*9bf0*/  MUFU.TANH R164, R187 ;  /* 0x000000bb00a47308 */ /* 0x0007e20000002400 */
[----:B------:R-:W-:Y:S03]  /*9c00*/  IMAD R11, R203, UR8, RZ ;  /* 0x00000008cb0b7c24 */ /* 0x000fe6000f8e02ff */
[----:B------:R-:W-:Y:S01]  /*9c10*/  FMUL.FTZ R195, R14, UR12 ;  /* 0x0000000c0ec37c20 */ /* 0x000fe20008410000 */
[----:B------:R-:W-:Y:S01]  /*9c20*/  IMAD R185, R194, UR9, R185 ;  /* 0x00000009c2b97c24 */ /* 0x000fe2000f8e02b9 */
[C---:B------:R-:W-:Y:S03]  /*9c30*/  HMMA.16816.F32.BF16 R24, R188.reuse, R170, R24 ;  /* 0x000000aabc18723c */ /* 0x040fe60000041818 */
[----:B------:R-:W-:Y:S01]  /*9c40*/  IMAD.IADD R185, R179, 0x1, R185 ;  /* 0x00000001b3b97824 */ /* 0x000fe200078e02b9 */
[----:B------:R-:W1:Y:S01]  /*9c50*/  MUFU.TANH R195, R195 ;  /* 0x000000c300c37308 */ /* 0x000e620000002400 */
[----:B------:R-:W-:Y:S02]  /*9c60*/  IMAD R11, R202, UR9, R11 ;  /* 0x00000009ca0b7c24 */ /* 0x000fe4000f8e020b */
[----:B------:R-:W-:Y:S01]  /*9c70*/  FMUL.FTZ R14, R15, UR12 ;  /* 0x0000000c0f0e7c20 */ /* 0x000fe20008410000 */
[----:B--2---:R-:W-:Y:S03]  /*9c80*/  VIADD R7, R3, 0x8 ;  /* 0x0000000803077836 */ /* 0x004fe60000000000 */
[-C--:B------:R-:W-:Y:S01]  /*9c90*/  LEA.HI.X R185, R178, R252.reuse, R185, 0x1, P0 ;  /* 0x000000fcb2b97211 */ /* 0x080fe200000f0cb9 */
[----:B------:R-:W-:Y:S01]  /*9ca0*/  IMAD.WIDE.U32 R202, R202, UR8, RZ ;  /* 0x00000008caca7c25 */ /* 0x000fe2000f8e00ff */
[----:B------:R-:W-:Y:S01]  /*9cb0*/  ISETP.GE.AND P1, PT, R7, RZ, PT ;  /* 0x000000ff0700720c */ /* 0x000fe20003f26270 */
[----:B------:R2:W1:Y:S02]  /*9cc0*/  MUFU.TANH R200, R14 ;  /* 0x0000000e00c87308 */ /* 0x0004640000002400 */
[----:B------:R-:W-:Y:S01]  /*9cd0*/  FMUL.FTZ R15, R12, UR12 ;  /* 0x0000000c0c0f7c20 */ /* 0x000fe20008410000 */
[----:B------:R-:W-:Y:S01]  /*9ce0*/  IMAD.IADD R11, R203, 0x1, R11 ;  /* 0x00000001cb0b7824 */ /* 0x000fe200078e020b */
[CC--:B------:R-:W-:Y:S01]  /*9cf0*/  LEA R180, P0, R202.reuse, R197.reuse, 0x1 ;  /* 0x000000c5cab47211 */ /* 0x0c0fe200078008ff */
[----:B------:R-:W-:Y:S02]  /*9d00*/  VIADD R193, R3, 0xfffffff0 ;  /* 0xfffffff003c17836 */ /* 0x000fe40000000000 */
[----:B------:R-:W-:Y:S01]  /*9d10*/  FMUL.FTZ R201, R17, UR12 ;  /* 0x0000000c11c97c20 */ /* 0x000fe20008410000 */
[C---:B------:R-:W-:Y:S01]  /*9d20*/  VIADD R194, R3.reuse, 0xfffffff7 ;  /* 0xfffffff703c27836 */ /* 0x040fe20000000000 */
[-C--:B------:R-:W-:Y:S01]  /*9d30*/  LEA.HI.X R181, R202, R252.reuse, R11, 0x1, P0 ;  /* 0x000000fccab57211 */ /* 0x080fe200000f0c0b */
[C---:B------:R-:W-:Y:S01]  /*9d40*/  VIADD R11, R3.reuse, 0xffffffff ;  /* 0xffffffff030b7836 */ /* 0x040fe20000000000 */
[----:B------:R1:W1:Y:S01]  /*9d50*/  MUFU.TANH R196, R15 ;  /* 0x0000000f00c47308 */ /* 0x0002620000002400 */
[C---:B---3--:R-:W-:Y:S02]  /*9d60*/  VIADD R187, R3.reuse, 0xffffffef ;  /* 0xffffffef03bb7836 */ /* 0x048fe40000000000 */
[----:B------:R-:W-:Y:S01]  /*9d70*/  FMUL.FTZ R22, R22, UR12 ;  /* 0x0000000c16167c20 */ /* 0x000fe20008410000 */
[C---:B------:R-:W-:Y:S01]  /*9d80*/  @!P1 IADD3 R7, -R3.reuse, -0x8, RZ ;  /* 0xfffffff803079810 */ /* 0x040fe20007ffe1ff */
[----:B------:R-:W-:Y:S01]  /*9d90*/  VIADD R4, R3, 0xffffffe0 ;  /* 0xffffffe003047836 */ /* 0x000fe20000000000 */
[C---:B------:R-:W-:Y:S01]  /*9da0*/  LEA R172, P1, R198.reuse, R197, 0x1 ;  /* 0x000000c5c6ac7211 */ /* 0x040fe200078208ff */
[----:B------:R-:W-:Y:S01]  /*9db0*/  FMUL.FTZ R203, R25, UR12 ;  /* 0x0000000c19cb7c20 */ /* 0x000fe20008410000 */
[----:B------:R-:W-:Y:S02]  /*9dc0*/  ISETP.GE.AND P0, PT, R11, RZ, PT ;  /* 0x000000ff0b00720c */ /* 0x000fe40003f06270 */
[----:B------:R3:W-:Y:S01]  /*9dd0*/  MUFU.TANH R8, R22 ;  /* 0x0000001600087308 */ /* 0x0007e20000002400 */
[----:B------:R-:W-:Y:S01]  /*9de0*/  LEA.HI.X R173, R198, R252, R9, 0x1, P1 ;  /* 0x000000fcc6ad7211 */ /* 0x000fe200008f0c09 */
[----:B------:R-:W-:Y:S01]  /*9df0*/  FMUL.FTZ R198, R16, UR12 ;  /* 0x0000000c10c67c20 */ /* 0x000fe20008410000 */
[----:B------:R-:W-:Y:S01]  /*9e00*/  I2FP.F32.S32 R7, R7 ;  /* 0x0000000700077245 */ /* 0x000fe20000201400 */
[----:B------:R-:W-:Y:S01]  /*9e10*/  FMUL.FTZ R27, R27, UR12 ;  /* 0x0000000c1b1b7c20 */ /* 0x000fe20008410000 */
[----:B------:R-:W-:Y:S01]  /*9e20*/  IABS R9, R3 ;  /* 0x0000000300097213 */ /* 0x000fe20000000000 */
[----:B------:R-:W-:Y:S01]  /*9e30*/  STL.64 [R1+0x30], R172 ;  /* 0x000030ac01007387 */ /* 0x000fe20000100a00 */
[----:B------:R-:W-:Y:S01]  /*9e40*/  ISETP.GE.AND P1, PT, R194, RZ, PT ;  /* 0x000000ffc200720c */ /* 0x000fe20003f26270 */
[----:B--2---:R-:W-:Y:S01]  /*9e50*/  FFMA.FTZ R14, R7, -UR5, R186 ;  /* 0x80000005070e7c23 */ /* 0x004fe200080100ba */
[----:B------:R-:W-:Y:S02]  /*9e60*/  I2FP.F32.S32 R9, R9 ;  /* 0x0000000900097245 */ /* 0x000fe40000201400 */
[----:B------:R-:W2:Y:S01]  /*9e70*/  LDSM.16.M88.4 R172, [R216+0x7800] ;  /* 0x00780000d8ac783b */ /* 0x000ea20000000200 */
[----:B------:R-:W-:Y:S04]  /*9e80*/  DEPBAR.LE SB0, 0x0 ;  /* 0x000080000000791a */ /* 0x000fe80000000000 */
[----:B------:R-:W-:Y:S01]  /*9e90*/  @!P0 IADD3 R11, -R3, 0x1, RZ ;  /* 0x00000001030b8810 */ /* 0x000fe20007ffe1ff */
[----:B------:R-:W-:Y:S01]  /*9ea0*/  BAR.SYNC.DEFER_BLOCKING 0x0 ;  /* 0x0000000000007b1d */ /* 0x000fe20000010000 */
[----:B------:R-:W-:Y:S01]  /*9eb0*/  ISETP.GE.AND P0, PT, R193, RZ, PT ;  /* 0x000000ffc100720c */ /* 0x000fe20003f06270 */
[----:B------:R-:W-:Y:S01]  /*9ec0*/  VIADD R7, R3, 0xfffffff8 ;  /* 0xfffffff803077836 */ /* 0x000fe20000000000 */
[----:B------:R-:W-:Y:S01]  /*9ed0*/  I2FP.F32.S32 R186, R11 ;  /* 0x0000000b00ba7245 */ /* 0x000fe20000201400 */
[----:B----4-:R-:W-:Y:S01]  /*9ee0*/  FFMA.FTZ R13, R9, -UR5, R6 ;  /* 0x80000005090d7c23 */ /* 0x010fe20008010006 */
[----:B------:R-:W-:Y:S01]  /*9ef0*/  @!P1 IADD3 R194, -R3, 0x9, RZ ;  /* 0x0000000903c29810 */ /* 0x000fe20007ffe1ff */
[----:B------:R4:W2:Y:S01]  /*9f00*/  MUFU.TANH R197, R19 ;  /* 0x0000001300c57308 */ /* 0x0008a20000002400 */
[----:B------:R-:W-:Y:S01]  /*9f10*/  ISETP.GE.AND P2, PT, R7, RZ, PT ;  /* 0x000000ff0700720c */ /* 0x000fe20003f46270 */
[----:B-1----:R-:W-:Y:S01]  /*9f20*/  FMUL.FTZ R15, R18, UR12 ;  /* 0x0000000c120f7c20 */ /* 0x002fe20008410000 */
[----:B------:R-:W-:Y:S02]  /*9f30*/  VIADD R6, R3, 0xffffffe7 ;  /* 0xffffffe703067836 */ /* 0x000fe40000000000 */
[----:B------:R-:W-:Y:S01]  /*9f40*/  FFMA.FTZ R18, R9, -UR5, R5 ;  /* 0x8000000509127c23 */ /* 0x000fe20008010005 */
[C---:B------:R-:W-:Y:S01]  /*9f50*/  IADD3 R9, R3.reuse, -0x18, RZ ;  /* 0xffffffe803097810 */ /* 0x040fe20007ffe0ff */
[----:B------:R-:W-:Y:S01]  /*9f60*/  FFMA.FTZ R17, R186, -UR5, R165 ;  /* 0x80000005ba117c23 */ /* 0x000fe200080100a5 */
[C---:B------:R-:W-:Y:S01]  /*9f70*/  VIADD R165, R3.reuse, 0xffffffd8 ;  /* 0xffffffd803a57836 */ /* 0x040fe20000000000 */
[C---:B------:R-:W-:Y:S01]  /*9f80*/  @!P0 IADD3 R193, -R3.reuse, 0x10, RZ ;  /* 0x0000001003c18810 */ /* 0x040fe20007ffe1ff */
[----:B------:R1:W2:Y:S01]  /*9f90*/  MUFU.TANH R192, R15 ;  /* 0x0000000f00c07308 */ /* 0x0002a20000002400 */
[----:B------:R-:W-:Y:S01]  /*9fa0*/  ISETP.GE.AND P0, PT, R6, RZ, PT ;  /* 0x000000ff0600720c */ /* 0x000fe20003f06270 */
[----:B------:R-:W-:Y:S01]  /*9fb0*/  VIADD R5, R3, 0xffffffc8 ;  /* 0xffffffc803057836 */ /* 0x000fe20000000000 */
[----:B------:R-:W-:Y:S01]  /*9fc0*/  ISETP.GE.AND P1, PT, R9, RZ, PT ;  /* 0x000000ff0900720c */ /* 0x000fe20003f26270 */
[C---:B------:R-:W-:Y:S01]  /*9fd0*/  VIADD R11, R3.reuse, 0xffffffd0 ;  /* 0xffffffd0030b7836 */ /* 0x040fe20000000000 */
[----:B------:R-:W-:Y:S01]  /*9fe0*/  @!P2 IADD3 R7, -R3, 0x8, RZ ;  /* 0x000000080307a810 */ /* 0x000fe20007ffe1ff */
[----:B---3--:R-:W-:Y:S01]  /*9ff0*/  FMUL.FTZ R22, R21, UR12 ;  /* 0x0000000c15167c20 */ /* 0x008fe20008410000 */
[----:B------:R-:W-:Y:S01]  /*a000*/  ISETP.GE.AND P2, PT, R187, RZ, PT ;  /* 0x000000ffbb00720c */ /* 0x000fe20003f46270 */
[C---:B------:R-:W-:Y:S01]  /*a010*/  VIADD R21, R3.reuse, 0x7 ;  /* 0x0000000703157836 */ /* 0x040fe20000000000 */
[----:B------:R-:W-:Y:S01]  /*a020*/  I2FP.F32.S32 R7, R7 ;  /* 0x0000000700077245 */ /* 0x000fe20000201400 */
[----:B------:R-:W-:Y:S01]  /*a030*/  MUFU.TANH R177, R22 ;  /* 0x0000001600b17308 */ /* 0x000fe20000002400 */
[----:B------:R-:W-:Y:S03]  /*a040*/  FMUL.FTZ R202, R20, UR12 ;  /* 0x0000000c14ca7c20 */ /* 0x000fe60008410000 */
[----:B------:R-:W-:Y:S01]  /*a050*/  @!P0 IADD3 R6, -R3, 0x19, RZ ;  /* 0x0000001903068810 */ /* 0x000fe20007ffe1ff */
[----:B----4-:R-:W-:Y:S01]  /*a060*/  FFMA.FTZ R19, R7, -UR5, R166 ;  /* 0x8000000507137c23 */ /* 0x010fe200080100a6 */
[----:B------:R-:W-:Y:S01]  /*a070*/  ISETP.GE.AND P0, PT, R165, RZ, PT ;  /* 0x000000ffa500720c */ /* 0x000fe20003f06270 */
[----:B-1----:R-:W-:Y:S01]  /*a080*/  FFMA.FTZ R15, R186, -UR5, R10 ;  /* 0x80000005ba0f7c23 */ /* 0x002fe2000801000a */
[C---:B------:R-:W-:Y:S01]  /*a090*/  @!P1 IADD3 R9, -R3.reuse, 0x18, RZ ;  /* 0x0000001803099810 */ /* 0x040fe20007ffe1ff */
[C---:B------:R-:W-:Y:S01]  /*a0a0*/  VIADD R186, R3.reuse, 0xffffffdf ;  /* 0xffffffdf03ba7836 */ /* 0x040fe20000000000 */
[----:B------:R-:W-:Y:S01]  /*a0b0*/  @!P2 IADD3 R187, -R3, 0x11, RZ ;  /* 0x0000001103bba810 */ /* 0x000fe20007ffe1ff */
[----:B------:R-:W1:Y:S01]  /*a0c0*/  MUFU.TANH R198, R198 ;  /* 0x000000c600c67308 */ /* 0x000e620000002400 */
[----:B------:R-:W-:Y:S01]  /*a0d0*/  ISETP.GE.AND P2, PT, R4, RZ, PT ;  /* 0x000000ff0400720c */ /* 0x000fe20003f46270 */
[----:B------:R-:W-:Y:S01]  /*a0e0*/  FMUL.FTZ R10, R23, UR12 ;  /* 0x0000000c170a7c20 */ /* 0x000fe20008410000 */
[----:B------:R-:W-:Y:S01]  /*a0f0*/  ISETP.GE.AND P1, PT, R186, RZ, PT ;  /* 0x000000ffba00720c */ /* 0x000fe20003f26270 */
[C---:B--2---:R-:W-:Y:S06]  /*a100*/  HMMA.16816.F32.BF16 R28, R188.reuse, R172, R28 ;  /* 0x000000acbc1c723c */ /* 0x044fec000004181c */
[----:B------:R2:W-:Y:S01]  /*a110*/  MUFU.TANH R173, R10 ;  /* 0x0000000a00ad7308 */ /* 0x0005e20000002400 */
[C---:B------:R-:W-:Y:S01]  /*a120*/  @!P0 IADD3 R165, -R3.reuse, 0x28, RZ ;  /* 0x0000002803a58810 */ /* 0x040fe20007ffe1ff */
[----:B------:R-:W-:Y:S01]  /*a130*/  VIADD R23, R3, 0xffffffd7 ;  /* 0xffffffd703177836 */ /* 0x000fe20000000000 */
[----:B------:R-:W-:Y:S02]  /*a140*/  ISETP.GE.AND P0, PT, R5, RZ, PT ;  /* 0x000000ff0500720c */ /* 0x000fe40003f06270 */
[----:B------:R-:W-:Y:S01]  /*a150*/  FFMA.FTZ R195, R7, -UR5, R195 ;  /* 0x8000000507c37c23 */ /* 0x000fe200080100c3 */
[----:B------:R-:W-:Y:S03]  /*a160*/  HMMA.16816.F32.BF16 R32, R188, R174, R32 ;  /* 0x000000aebc20723c */ /* 0x000fe60000041820 */
[C---:B------:R-:W-:Y:S01]  /*a170*/  @!P2 IADD3 R4, -R3.reuse, 0x20, RZ ;  /* 0x000000200304a810 */ /* 0x040fe20007ffe1ff */
[C---:B------:R-:W-:Y:S01]  /*a180*/  VIADD R7, R3.reuse, 0xffffffc7 ;  /* 0xffffffc703077836 */ /* 0x040fe20000000000 */
[----:B------:R-:W-:Y:S01]  /*a190*/  @!P1 IADD3 R186, -R3, 0x21, RZ ;  /* 0x0000002103ba9810 */ /* 0x000fe20007ffe1ff */
[----:B------:R-:W-:Y:S01]  /*a1a0*/  FMUL.FTZ R166, R26, UR12 ;  /* 0x0000000c1aa67c20 */ /* 0x000fe20008410000 */
[----:B------:R-:W-:Y:S01]  /*a1b0*/  ISETP.GE.AND P2, PT, R23, RZ, PT ;  /* 0x000000ff1700720c */ /* 0x000fe20003f46270 */
[----:B------:R-:W-:Y:S01]  /*a1c0*/  MUFU.TANH R201, R201 ;  /* 0x000000c900c97308 */ /* 0x000fe20000002400 */
[----:B------:R-:W-:Y:S02]  /*a1d0*/  ISETP.GE.AND P1, PT, R11, RZ, PT ;  /* 0x000000ff0b00720c */ /* 0x000fe40003f26270 */
[C---:B------:R-:W-:Y:S01]  /*a1e0*/  @!P0 IADD3 R5, -R3.reuse, 0x38, RZ ;  /* 0x0000003803058810 */ /* 0x040fe20007ffe1ff */
[----:B--2---:R-:W-:Y:S01]  /*a1f0*/  VIADD R10, R3, 0xffffffcf ;  /* 0xffffffcf030a7836 */ /* 0x004fe20000000000 */
[----:B------:R-:W-:Y:S02]  /*a200*/  ISETP.GE.AND P0, PT, R21, RZ, PT ;  /* 0x000000ff1500720c */ /* 0x000fe40003f06270 */
[----:B------:R-:W-:Y:S01]  /*a210*/  I2FP.F32.S32 R165, R165 ;  /* 0x000000a500a57245 */ /* 0x000fe20000201400 */
[----:B------:R-:W-:Y:S02]  /*a220*/  FMUL.FTZ R28, R28, UR12 ;  /* 0x0000000c1c1c7c20 */ /* 0x000fe40008410000 */
[----:B------:R-:W2:Y:S01]  /*a230*/  MUFU.TANH R166, R166 ;  /* 0x000000a600a67308 */ /* 0x000ea20000002400 */
[----:B------:R-:W-:Y:S01]  /*a240*/  FMUL.FTZ R25, R30, UR12 ;  /* 0x0000000c1e197c20 */ /* 0x000fe20008410000 */
[----:B------:R-:W-:Y:S01]  /*a250*/  FMUL.FTZ R29, R29, UR12 ;  /* 0x0000000c1d1d7c20 */ /* 0x000fe20008410000 */
[----:B------:R-:W-:Y:S01]  /*a260*/  @!P2 IADD3 R23, -R3, 0x29, RZ ;  /* 0x000000290317a810 */ /* 0x000fe20007ffe1ff */
[----:B------:R-:W-:Y:S01]  /*a270*/  FMUL.FTZ R31, R31, UR12 ;  /* 0x0000000c1f1f7c20 */ /* 0x000fe20008410000 */
[----:B------:R-:W-:Y:S02]  /*a280*/  @!P1 IADD3 R11, -R3, 0x30, RZ ;  /* 0x00000030030b9810 */ /* 0x000fe40007ffe1ff */
[----:B------:R-:W-:Y:S03]  /*a290*/  ISETP.GE.AND P2, PT, R10, RZ, PT ;  /* 0x000000ff0a00720c */ /* 0x000fe60003f46270 */
[----:B------:R-:W-:Y:S01]  /*a2a0*/  MUFU.TANH R178, R27 ;  /* 0x0000001b00b27308 */ /* 0x000fe20000002400 */
[----:B------:R-:W-:Y:S01]  /*a2b0*/  ISETP.GE.AND P1, PT, R7, RZ, PT ;  /* 0x000000ff0700720c */ /* 0x000fe20003f26270 */
[----:B------:R-:W-:Y:S01]  /*a2c0*/  FMUL.FTZ R34, R34, UR12 ;  /* 0x0000000c22227c20 */ /* 0x000fe20008410000 */
[----:B------:R-:W-:Y:S01]  /*a2d0*/  @!P0 IADD3 R21, -R3, -0x7, RZ ;  /* 0xfffffff903158810 */ /* 0x000fe20007ffe1ff */
[----:B------:R-:W-:Y:S01]  /*a2e0*/  FMUL.FTZ R32, R32, UR12 ;  /* 0x0000000c20207c20 */ /* 0x000fe20008410000 */
[----:B------:R-:W-:Y:S01]  /*a2f0*/  ISETP.LT.AND P0, PT, RZ, UR21, PT ;  /* 0x00000015ff007c0c */ /* 0x000fe2000bf01270 */
[----:B------:R-:W-:Y:S01]  /*a300*/  FMUL.FTZ R35, R35, UR12 ;  /* 0x0000000c23237c20 */ /* 0x000fe20008410000 */
[----:B------:R-:W-:Y:S03]  /*a310*/  I2FP.F32.S32 R21, R21 ;  /* 0x0000001500157245 */ /* 0x000fe60000201400 */
[----:B------:R3:W4:Y:S01]  /*a320*/  MUFU.TANH R179, R202 ;  /* 0x000000ca00b37308 */ /* 0x0007220000002400 */
[----:B------:R-:W-:Y:S01]  /*a330*/  FMUL.FTZ R33, R33, UR12 ;  /* 0x0000000c21217c20 */ /* 0x000fe20008410000 */
[----:B------:R-:W-:Y:S01]  /*a340*/  @!P2 IADD3 R10, -R3, 0x31, RZ ;  /* 0x00000031030aa810 */ /* 0x000fe20007ffe1ff */
[----:B------:R-:W-:Y:S01]  /*a350*/  FFMA.FTZ R22, R21, -UR5, R2 ;  /* 0x8000000515167c23 */ /* 0x000fe20008010002 */
[----:B------:R-:W-:Y:S02]  /*a360*/  @!P1 IADD3 R7, -R3, 0x39, RZ ;  /* 0x0000003903079810 */ /* 0x000fe40007ffe1ff */
[----:B------:R-:W-:Y:S04]  /*a370*/  I2FP.F32.S32 R3, R194 ;  /* 0x000000c200037245 */ /* 0x000fe80000201400 */
[----:B------:R-:W-:Y:S01]  /*a380*/  MUFU.TANH R191, R29 ;  /* 0x0000001d00bf7308 */ /* 0x000fe20000002400 */
[----:B------:R-:W-:Y:S01]  /*a390*/  I2FP.F32.S32 R2, R193 ;  /* 0x000000c100027245 */ /* 0x000fe20000201400 */
[C---:B------:R-:W-:Y:S01]  /*a3a0*/  FFMA.FTZ R30, R3.reuse, -UR5, R164 ;  /* 0x80000005031e7c23 */ /* 0x040fe200080100a4 */
[----:B------:R-:W-:Y:S01]  /*a3b0*/  I2FP.F32.S32 R164, R187 ;  /* 0x000000bb00a47245 */ /* 0x000fe20000201400 */
[----:B------:R-:W-:Y:S01]  /*a3c0*/  FFMA.FTZ R200, R3, -UR5, R200 ;  /* 0x8000000503c87c23 */ /* 0x000fe200080100c8 */
[----:B------:R-:W-:Y:S05]  /*a3d0*/  I2FP.F32.S32 R3, R9 ;  /* 0x0000000900037245 */ /* 0x000fea0000201400 */
[----:B------:R4:W-:Y:S01]  /*a3e0*/  MUFU.TANH R193, R28 ;  /* 0x0000001c00c17308 */ /* 0x0009e20000002400 */
[----:B------:R-:W-:Y:S01]  /*a3f0*/  FFMA.FTZ R196, R2, -UR5, R196 ;  /* 0x8000000502c47c23 */ /* 0x000fe200080100c4 */
[C---:B------:R-:W-:Y:S01]  /*a400*/  FFMA.FTZ R199, R164.reuse, -UR5, R199 ;  /* 0x80000005a4c77c23 */ /* 0x040fe200080100c7 */
[----:B------:R-:W-:Y:S01]  /*a410*/  FFMA.FTZ R197, R164, -UR5, R197 ;  /* 0x80000005a4c57c23 */ /* 0x000fe200080100c5 */
[----:B------:R-:W-:Y:S01]  /*a420*/  I2FP.F32.S32 R164, R4 ;  /* 0x0000000400a47245 */ /* 0x000fe20000201400 */
[----:B------:R-:W-:Y:S01]  /*a430*/  FFMA.FTZ R192, R2, -UR5, R192 ;  /* 0x8000000502c07c23 */ /* 0x000fe200080100c0 */
[----:B------:R-:W-:Y:S01]  /*a440*/  I2FP.F32.S32 R2, R6 ;  /* 0x0000000600027245 */ /* 0x000fe20000201400 */
[C---:B-1----:R-:W-:Y:S01]  /*a450*/  FFMA.FTZ R198, R3.reuse, -UR5, R198 ;  /* 0x8000000503c67c23 */ /* 0x042fe200080100c6 */
[----:B------:R-:W-:Y:S01]  /*a460*/  FFMA.FTZ R175, R3, -UR5, R8 ;  /* 0x8000000503af7c23 */ /* 0x000fe20008010008 */
[----:B------:R-:W-:Y:S01]  /*a470*/  FMNMX.FTZ R3, R14, R0, !PT ;  /* 0x000000000e037209 */ /* 0x000fe20007810000 */
[----:B--2---:R-:W-:Y:S01]  /*a480*/  FFMA.FTZ R174, R164, -UR5, R166 ;  /* 0x80000005a4ae7c23 */ /* 0x004fe200080100a6 */
[----:B------:R-:W-:Y:S01]  /*a490*/  FFMA.FTZ R201, R2, -UR5, R201 ;  /* 0x8000000502c97c23 */ /* 0x000fe200080100c9 */
[----:B------:R1:W-:Y:S01]  /*a4a0*/  MUFU.TANH R166, R34 ;  /* 0x0000002200a67308 */ /* 0x0003e20000002400 */
[----:B------:R-:W-:Y:S01]  /*a4b0*/  FMNMX.FTZ R3, R22, R3, !PT ;  /* 0x0000000316037209 */ /* 0x000fe20007810000 */
[----:B------:R-:W-:Y:S01]  /*a4c0*/  FFMA.FTZ R173, R2, -UR5, R173 ;  /* 0x8000000502ad7c23 */ /* 0x000fe200080100ad */
[----:B------:R-:W-:Y:S01]  /*a4d0*/  I2FP.F32.S32 R2, R186 ;  /* 0x000000ba00027245 */ /* 0x000fe20000201400 */
[----:B---3--:R-:W-:Y:S01]  /*a4e0*/  FMUL.FTZ R202, R24, UR12 ;  /* 0x0000000c18ca7c20 */ /* 0x008fe20008410000 */
[----:B----4-:R-:W-:Y:S01]  /*a4f0*/  FMNMX.FTZ R28, R13, R167, !PT ;  /* 0x000000a70d1c7209 */ /* 0x010fe20007810000 */
[----:B------:R-:W-:Y:S04]  /*a500*/  FFMA.FTZ R179, R164, -UR5, R179 ;  /* 0x80000005a4b37c23 */ /* 0x000fe800080100b3 */
[----:B------:R-:W2:Y:S01]  /*a510*/  MUFU.TANH R203, R203 ;  /* 0x000000cb00cb7308 */ /* 0x000ea20000002400 */
[----:B------:R-:W-:Y:S01]  /*a520*/  FMNMX.FTZ R28, R17, R28, !PT ;  /* 0x0000001c111c7209 */ /* 0x000fe20007810000 */
[C---:B------:R-:W-:Y:S01]  /*a530*/  FFMA.FTZ R177, R2.reuse, -UR5, R177 ;  /* 0x8000000502b17c23 */ /* 0x040fe200080100b1 */
[----:B------:R-:W-:Y:S01]  /*a540*/  FFMA.FTZ R178, R2, -UR5, R178 ;  /* 0x8000000502b27c23 */ /* 0x000fe200080100b2 */
[----:B------:R-:W-:Y:S02]  /*a550*/  FMNMX.FTZ R2, R18, R3, !PT ;  /* 0x0000000312027209 */ /* 0x000fe40007810000 */
[----:B------:R-:W-:Y:S02]  /*a560*/  FMNMX.FTZ R3, R19, R28, !PT ;  /* 0x0000001c13037209 */ /* 0x000fe40007810000 */
[----:B------:R-:W-:Y:S02]  /*a570*/  FMNMX.FTZ R2, R15, R2, !PT ;  /* 0x000000020f027209 */ /* 0x000fe40007810000 */
[----:B------:R3:W4:Y:S01]  /*a580*/  MUFU.TANH R190, R31 ;  /* 0x0000001f00be7308 */ /* 0x0007220000002400 */
[----:B------:R-:W-:Y:S02]  /*a590*/  FMNMX.FTZ R3, R30, R3, !PT ;  /* 0x000000031e037209 */ /* 0x000fe40007810000 */
[----:B------:R-:W-:Y:S02]  /*a5a0*/  FMNMX.FTZ R29, R195, R2, !PT ;  /* 0x00000002c31d7209 */ /* 0x000fe40007810000 */
[----:B-1----:R-:W-:Y:S02]  /*a5b0*/  FMNMX.FTZ R34, R196, R3, !PT ;  /* 0x00000003c4227209 */ /* 0x002fe40007810000 */
[----:B------:R-:W-:Y:S03]  /*a5c0*/  I2FP.F32.S32 R28, R23 ;  /* 0x00000017001c7245 */ /* 0x000fe60000201400 */
[----:B------:R1:W1:Y:S01]  /*a5d0*/  MUFU.TANH R189, R32 ;  /* 0x0000002000bd7308 */ /* 0x0002620000002400 */
[----:B------:R-:W-:Y:S02]  /*a5e0*/  FMNMX.FTZ R29, R200, R29, !PT ;  /* 0x0000001dc81d7209 */ /* 0x000fe40007810000 */
[----:B------:R-:W-:Y:S01]  /*a5f0*/  FMNMX.FTZ R3, R199, R34, !PT ;  /* 0x00000022c7037209 */ /* 0x000fe20007810000 */
[C---:B--2---:R-:W-:Y:S01]  /*a600*/  FFMA.FTZ R203, R28.reuse, -UR5, R203 ;  /* 0x800000051ccb7c23 */ /* 0x044fe200080100cb */
[----:B------:R-:W-:Y:S02]  /*a610*/  I2FP.F32.S32 R2, R11 ;  /* 0x0000000b00027245 */ /* 0x000fe40000201400 */
[----:B------:R-:W-:Y:S03]  /*a620*/  I2FP.F32.S32 R34, R5 ;  /* 0x0000000500227245 */ /* 0x000fe60000201400 */
[----:B------:R-:W2:Y:S01]  /*a630*/  MUFU.TANH R202, R202 ;  /* 0x000000ca00ca7308 */ /* 0x000ea20000002400 */
[----:B---3--:R-:W-:Y:S01]  /*a640*/  I2FP.F32.S32 R31, R7 ;  /* 0x00000007001f7245 */ /* 0x008fe20000201400 */
[----:B----4-:R-:W-:Y:S01]  /*a650*/  FFMA.FTZ R190, R28, -UR5, R190 ;  /* 0x800000051cbe7c23 */ /* 0x010fe200080100be */
[----:B------:R-:W-:Y:S01]  /*a660*/  FMNMX.FTZ R28, R192, R29, !PT ;  /* 0x0000001dc01c7209 */ /* 0x000fe20007810000 */
[C---:B------:R-:W-:Y:S01]  /*a670*/  FFMA.FTZ R193, R2.reuse, -UR5, R193 ;  /* 0x8000000502c17c23 */ /* 0x040fe200080100c1 */
[----:B------:R-:W-:Y:S01]  /*a680*/  FFMA.FTZ R166, R2, -UR5, R166 ;  /* 0x8000000502a67c23 */ /* 0x000fe200080100a6 */
[----:B------:R-:W-:Y:S02]  /*a690*/  I2FP.F32.S32 R2, R10 ;  /* 0x0000000a00027245 */ /* 0x000fe40000201400 */
[----:B------:R-:W-:Y:S02]  /*a6a0*/  FMNMX.FTZ R28, R197, R28, !PT ;  /* 0x0000001cc51c7209 */ /* 0x000fe40007810000 */
[----:B------:R-:W3:Y:S01]  /*a6b0*/  MUFU.TANH R194, R25 ;  /* 0x0000001900c27308 */ /* 0x000ee20000002400 */
[----:B-1----:R-:W-:Y:S01]  /*a6c0*/  FMNMX.FTZ R32, R198, R3, !PT ;  /* 0x00000003c6207209 */ /* 0x002fe20007810000 */
[----:B------:R-:W-:Y:S01]  /*a6d0*/  FFMA.FTZ R191, R2, -UR5, R191 ;  /* 0x8000000502bf7c23 */ /* 0x000fe200080100bf */
[----:B------:R-:W-:Y:S01]  /*a6e0*/  FMNMX.FTZ R28, R175, R28, !PT ;  /* 0x0000001caf1c7209 */ /* 0x000fe20007810000 */
[----:B------:R-:W-:Y:S01]  /*a6f0*/  FFMA.FTZ R189, R34, -UR5, R189 ;  /* 0x8000000522bd7c23 */ /* 0x000fe200080100bd */
[----:B------:R-:W-:Y:S02]  /*a700*/  FMNMX.FTZ R32, R201, R32, !PT ;  /* 0x00000020c9207209 */ /* 0x000fe40007810000 */
[----:B------:R-:W-:Y:S01]  /*a710*/  FMNMX.FTZ R3, R173, R28, !PT ;  /* 0x0000001cad037209 */ /* 0x000fe20007810000 */
[----:B--2---:R-:W-:Y:S01]  /*a720*/  FFMA.FTZ R202, R165, -UR5, R202 ;  /* 0x80000005a5ca7c23 */ /* 0x004fe200080100ca */
[----:B------:R-:W-:Y:S01]  /*a730*/  FMNMX.FTZ R32, R179, R32, !PT ;  /* 0x00000020b3207209 */ /* 0x000fe20007810000 */
[----:B------:R-:W1:Y:S01]  /*a740*/  MUFU.TANH R186, R33 ;  /* 0x0000002100ba7308 */ /* 0x000e620000002400 */
[----:B------:R-:W-:Y:S02]  /*a750*/  FMNMX.FTZ R3, R174, R3, !PT ;  /* 0x00000003ae037209 */ /* 0x000fe40007810000 */
[----:B------:R-:W-:Y:S02]  /*a760*/  FMNMX.FTZ R29, R177, R32, !PT ;  /* 0x00000020b11d7209 */ /* 0x000fe40007810000 */
[----:B------:R-:W-:Y:S02]  /*a770*/  FMNMX.FTZ R3, R178, R3, !PT ;  /* 0x00000003b2037209 */ /* 0x000fe40007810000 */
[----:B------:R-:W-:Y:S01]  /*a780*/  FMNMX.FTZ R28, R202, R29, !PT ;  /* 0x0000001dca1c7209 */ /* 0x000fe20007810000 */
[----:B---3--:R-:W-:Y:S02]  /*a790*/  FFMA.FTZ R194, R165, -UR5, R194 ;  /* 0x80000005a5c27c23 */ /* 0x008fe400080100c2 */
[----:B------:R-:W2:Y:S01]  /*a7a0*/  MUFU.TANH R165, R35 ;  /* 0x0000002300a57308 */ /* 0x000ea20000002400 */
[----:B------:R-:W-:Y:S02]  /*a7b0*/  FMNMX.FTZ R28, R203, R28, !PT ;  /* 0x0000001ccb1c7209 */ /* 0x000fe40007810000 */
[----:B------:R-:W-:Y:S02]  /*a7c0*/  FMNMX.FTZ R3, R194, R3, !PT ;  /* 0x00000003c2037209 */ /* 0x000fe40007810000 */
[----:B------:R-:W-:Y:S02]  /*a7d0*/  FMNMX.FTZ R28, R193, R28, !PT ;  /* 0x0000001cc11c7209 */ /* 0x000fe40007810000 */
[----:B------:R-:W-:Y:S01]  /*a7e0*/  FMNMX.FTZ R3, R190, R3, !PT ;  /* 0x00000003be037209 */ /* 0x000fe20007810000 */
[----:B-1----:R-:W-:Y:S01]  /*a7f0*/  FFMA.FTZ R186, R31, -UR5, R186 ;  /* 0x800000051fba7c23 */ /* 0x002fe200080100ba */
[----:B------:R-:W-:Y:S01]  /*a800*/  FMNMX.FTZ R28, R191, R28, !PT ;  /* 0x0000001cbf1c7209 */ /* 0x000fe20007810000 */
[----:B--2---:R-:W-:Y:S01]  /*a810*/  FFMA.FTZ R165, R2, -UR5, R165 ;  /* 0x8000000502a57c23 */ /* 0x004fe200080100a5 */
[----:B------:R-:W-:Y:S02]  /*a820*/  FMNMX.FTZ R2, R166, R3, !PT ;  /* 0x00000003a6027209 */ /* 0x000fe40007810000 */
[----:B------:R-:W-:Y:S02]  /*a830*/  FMNMX.FTZ R3, R189, R28, !PT ;  /* 0x0000001cbd037209 */ /* 0x000fe40007810000 */
[----:B------:R-:W-:Y:S02]  /*a840*/  FMNMX.FTZ R5, R165, R2, !PT ;  /* 0x00000002a5057209 */ /* 0x000fe40007810000 */
[----:B------:R-:W-:Y:S01]  /*a850*/  FMNMX.FTZ R28, R186, R3, !PT ;  /* 0x00000003ba1c7209 */ /* 0x000fe20007810000 */
[----:B------:R-:W-:Y:S06]  /*a860*/  @P0 BRA `(.L_x_1104) ;  /* 0xffffffd0008c0947 */ /* 0x000fec000383ffff */
.L_x_1103:
[----:B-1----:R-:W-:Y:S01]  /*a870*/  SHFL.BFLY PT, R2, R5, 0x2, 0x1f ;  /* 0x0c401f0005027f89 */ /* 0x002fe200000e0000 */
[----:B------:R-:W-:Y:S07]  /*a880*/  UIADD3 UR11, UR11, 0x1, URZ ;  /* 0x000000010b0b7890 */ /* 0x000fee000fffe03f */
[----:B------:R-:W1:Y:S02]  /*a890*/  SHFL.BFLY PT, R3, R28, 0x2, 0x1f ;  /* 0x0c401f001c037f89 */ /* 0x000e6400000e0000 */
[----:B-1----:R-:W-:Y:S02]  /*a8a0*/  FMNMX.FTZ R7, R28, R3, !PT ;  /* 0x000000031c077209 */ /* 0x002fe40007810000 */
[----:B------:R-:W-:Y:S04]  /*a8b0*/  FMNMX.FTZ R6, R5, R2, !PT ;  /* 0x0000000205067209 */ /* 0x000fe80007810000 */
[----:B------:R-:W1:Y:S08]  /*a8c0*/  SHFL.BFLY PT, R164, R7, 0x1, 0x1f ;  /* 0x0c201f0007a47f89 */ /* 0x000e7000000e0000 */
[----:B------:R-:W2:Y:S01]  /*a8d0*/  SHFL.BFLY PT, R3, R6, 0x1, 0x1f ;  /* 0x0c201f0006037f89 */ /* 0x000ea200000e0000 */
[----:B-1----:R-:W-:Y:S02]  /*a8e0*/  FMNMX.FTZ R164, R7, R164, !PT ;  /* 0x000000a407a47209 */ /* 0x002fe40007810000 */
[----:B--2---:R-:W-:Y:S03]  /*a8f0*/  FMNMX.FTZ R3, R6, R3, !PT ;  /* 0x0000000306037209 */ /* 0x004fe60007810000 */
[C---:B------:R-:W-:Y:S01]  /*a900*/  FMUL.FTZ R168, R164.reuse, UR4 ;  /* 0x00000004a4a87c20 */ /* 0x040fe20008410000 */
[----:B------:R-:W-:Y:S01]  /*a910*/  FADD.FTZ R2, -R164, R167 ;  /* 0x000000a7a4027221 */ /* 0x000fe20000010100 */
[C---:B------:R-:W-:Y:S01]  /*a920*/  FSETP.NEU.FTZ.AND P1, PT, R3.reuse, -INF , PT ;  /* 0xff8000000300780b */ /* 0x040fe20003f3d000 */
[C---:B------:R-:W-:Y:S01]  /*a930*/  FMUL.FTZ R169, R3.reuse, UR4 ;  /* 0x0000000403a97c20 */ /* 0x040fe20008410000 */
[----:B------:R-:W-:Y:S01]  /*a940*/  FADD.FTZ R0, -R3, R0 ;  /* 0x0000000003007221 */ /* 0x000fe20000010100 */
[----:B------:R-:W-:Y:S03]  /*a950*/  FMUL.FTZ R5, R2, UR4 ;  /* 0x0000000402057c20 */ /* 0x000fe60008410000 */
[----:B------:R-:W-:Y:S01]  /*a960*/  FSEL R169, R169, RZ, P1 ;  /* 0x000000ffa9a97208 */ /* 0x000fe20000800000 */
[----:B------:R-:W-:Y:S01]  /*a970*/  FMUL.FTZ R4, R0, UR4 ;  /* 0x0000000400047c20 */ /* 0x000fe20008410000 */
[----:B------:R-:W-:Y:S01]  /*a980*/  FSETP.NEU.FTZ.AND P1, PT, R164, -INF , PT ;  /* 0xff800000a400780b */ /* 0x000fe20003f3d000 */
[----:B------:R-:W1:Y:S02]  /*a990*/  MUFU.EX2 R2, R5 ;  /* 0x0000000500027308 */ /* 0x000e640000000800 */
        /* <DEDUP_REMOVED lines=9> */
[--C-:B------:R-:W-:Y:S01]  /*aa30*/  FFMA.FTZ R183, R19, UR4, -R168.reuse ;  /* 0x0000000413b77c23 */ /* 0x100fe200080108a8 */
[----:B------:R-:W2:Y:S01]  /*aa40*/  MUFU.EX2 R0, R4 ;  /* 0x0000000400007308 */ /* 0x000ea20000000800 */
[--C-:B------:R-:W-:Y:S01]  /*aa50*/  FFMA.FTZ R188, R195, UR4, -R169.reuse ;  /* 0x00000004c3bc7c23 */ /* 0x100fe200080108a9 */
[--C-:B------:R-:W-:Y:S01]  /*aa60*/  FFMA.FTZ R195, R200, UR4, -R169.reuse ;  /* 0x00000004c8c37c23 */ /* 0x100fe200080108a9 */
[----:B------:R-:W3:Y:S01]  /*aa70*/  LDSM.16.MT88.4 R12, [R224+0x10000] ;  /* 0x01000000e00c783b */ /* 0x000ee20000004200 */
[--C-:B------:R-:W-:Y:S01]  /*aa80*/  FFMA.FTZ R192, R192, UR4, -R169.reuse ;  /* 0x00000004c0c07c23 */ /* 0x100fe200080108a9 */
[C---:B-1----:R-:W-:Y:S01]  /*aa90*/  FMUL.FTZ R5, R2.reuse, R161 ;  /* 0x000000a102057220 */ /* 0x042fe20000410000 */
[C---:B------:R-:W-:Y:S01]  /*aaa0*/  FMUL.FTZ R8, R2.reuse, R156 ;  /* 0x0000009c02087220 */ /* 0x040fe20000410000 */
[C---:B------:R-:W-:Y:S03]  /*aab0*/  FMUL.FTZ R9, R2.reuse, R157 ;  /* 0x0000009d02097220 */ /* 0x040fe60000410000 */
[----:B------:R-:W-:Y:S01]  /*aac0*/  MUFU.EX2 R185, R185 ;  /* 0x000000b900b97308 */ /* 0x000fe20000000800 */
[C---:B------:R-:W-:Y:S01]  /*aad0*/  FMUL.FTZ R16, R2.reuse, R148 ;  /* 0x0000009402107220 */ /* 0x040fe20000410000 */
[C---:B------:R-:W-:Y:S01]  /*aae0*/  FMUL.FTZ R17, R2.reuse, R149 ;  /* 0x0000009502117220 */ /* 0x040fe20000410000 */
[----:B------:R-:W1:Y:S01]  /*aaf0*/  LDSM.16.MT88.4 R28, [R221+0x10000] ;  /* 0x01000000dd1c783b */ /* 0x000e620000004200 */
[C---:B------:R-:W-:Y:S01]  /*ab00*/  FMUL.FTZ R24, R2.reuse, R140 ;  /* 0x0000008c02187220 */ /* 0x040fe20000410000 */
[C---:B------:R-:W-:Y:S01]  /*ab10*/  FMUL.FTZ R25, R2.reuse, R141 ;  /* 0x0000008d02197220 */ /* 0x040fe20000410000 */
[C---:B------:R-:W-:Y:S01]  /*ab20*/  FMUL.FTZ R32, R2.reuse, R132 ;  /* 0x0000008402207220 */ /* 0x040fe20000410000 */
[----:B------:R-:W-:Y:S03]  /*ab30*/  FMUL.FTZ R33, R2, R133 ;  /* 0x0000008502217220 */ /* 0x000fe60000410000 */
[----:B------:R-:W-:Y:S01]  /*ab40*/  MUFU.EX2 R187, R187 ;  /* 0x000000bb00bb7308 */ /* 0x000fe20000000800 */
[C---:B--2---:R-:W-:Y:S01]  /*ab50*/  FMUL.FTZ R6, R0.reuse, R162 ;  /* 0x000000a200067220 */ /* 0x044fe20000410000 */
[----:B------:R-:W-:Y:S01]  /*ab60*/  FMUL.FTZ R7, R0, R163 ;  /* 0x000000a300077220 */ /* 0x000fe20000410000 */
[----:B------:R-:W-:Y:S01]  /*ab70*/  FMUL.FTZ R4, R2, R160 ;  /* 0x000000a002047220 */ /* 0x000fe20000410000 */
[C---:B------:R-:W-:Y:S01]  /*ab80*/  FMUL.FTZ R10, R0.reuse, R158 ;  /* 0x0000009e000a7220 */ /* 0x040fe20000410000 */
[C---:B------:R-:W-:Y:S01]  /*ab90*/  FMUL.FTZ R11, R0.reuse, R159 ;  /* 0x0000009f000b7220 */ /* 0x040fe20000410000 */
[C---:B------:R-:W-:Y:S01]  /*aba0*/  FMUL.FTZ R18, R0.reuse, R150 ;  /* 0x0000009600127220 */ /* 0x040fe20000410000 */
[C---:B------:R-:W-:Y:S03]  /*abb0*/  FMUL.FTZ R19, R0.reuse, R151 ;  /* 0x0000009700137220 */ /* 0x040fe60000410000 */
[----:B------:R-:W2:Y:S01]  /*abc0*/  MUFU.EX2 R181, R181 ;  /* 0x000000b500b57308 */ /* 0x000ea20000000800 */
[----:B------:R-:W4:Y:S01]  /*abd0*/  LDSM.16.MT88.4 R156, [R220+0x10000] ;  /* 0x01000000dc9c783b */ /* 0x000f220000004200 */
[C---:B------:R-:W-:Y:S01]  /*abe0*/  FMUL.FTZ R26, R0.reuse, R142 ;  /* 0x0000008e001a7220 */ /* 0x040fe20000410000 */
[C---:B------:R-:W-:Y:S01]  /*abf0*/  FMUL.FTZ R27, R0.reuse, R143 ;  /* 0x0000008f001b7220 */ /* 0x040fe20000410000 */
[C---:B------:R-:W-:Y:S01]  /*ac00*/  FMUL.FTZ R34, R0.reuse, R134 ;  /* 0x0000008600227220 */ /* 0x040fe20000410000 */
[C---:B------:R-:W-:Y:S01]  /*ac10*/  FMUL.FTZ R35, R0.reuse, R135 ;  /* 0x0000008700237220 */ /* 0x040fe20000410000 */
[C---:B------:R-:W-:Y:S01]  /*ac20*/  FMUL.FTZ R38, R0.reuse, R38 ;  /* 0x0000002600267220 */ /* 0x040fe20000410000 */
[----:B------:R-:W-:Y:S03]  /*ac30*/  FMUL.FTZ R39, R0, R39 ;  /* 0x0000002700277220 */ /* 0x000fe60000410000 */
[----:B------:R-:W-:Y:S01]  /*ac40*/  MUFU.EX2 R180, R180 ;  /* 0x000000b400b47308 */ /* 0x000fe20000000800 */
[----:B------:R-:W4:Y:S01]  /*ac50*/  LDSM.16.MT88.4 R148, [R224+0x12000] ;  /* 0x01200000e094783b */ /* 0x000f220000004200 */
[C---:B-----5:R-:W-:Y:S01]  /*ac60*/  FMUL.FTZ R36, R2.reuse, R36 ;  /* 0x0000002402247220 */ /* 0x060fe20000410000 */
[----:B------:R-:W-:Y:S01]  /*ac70*/  FMUL.FTZ R37, R2, R37 ;  /* 0x0000002502257220 */ /* 0x000fe20000410000 */
[C---:B------:R-:W-:Y:S01]  /*ac80*/  FMUL.FTZ R42, R0.reuse, R42 ;  /* 0x0000002a002a7220 */ /* 0x040fe20000410000 */
[----:B------:R-:W-:Y:S01]  /*ac90*/  FMUL.FTZ R43, R0, R43 ;  /* 0x0000002b002b7220 */ /* 0x000fe20000410000 */
[C---:B------:R-:W-:Y:S01]  /*aca0*/  FMUL.FTZ R40, R2.reuse, R40 ;  /* 0x0000002802287220 */ /* 0x040fe20000410000 */
[----:B------:R-:W-:Y:S03]  /*acb0*/  FMUL.FTZ R41, R2, R41 ;  /* 0x0000002902297220 */ /* 0x000fe60000410000 */
[----:B------:R-:W3:Y:S01]  /*acc0*/  MUFU.EX2 R167, R167 ;  /* 0x000000a700a77308 */ /* 0x000ee20000000800 */
[----:B--2---:R-:W-:Y:S01]  /*acd0*/  F2FP.BF16.F32.PACK_AB R161, R181, R185 ;  /* 0x000000b9b5a1723e */ /* 0x004fe200000010ff */
[----:B------:R-:W2:Y:S01]  /*ace0*/  LDSM.16.MT88.4 R140, [R222+0x12000] ;  /* 0x01200000de8c783b */ /* 0x000ea20000004200 */
[C---:B------:R-:W-:Y:S01]  /*acf0*/  FMUL.FTZ R46, R0.reuse, R46 ;  /* 0x0000002e002e7220 */ /* 0x040fe20000410000 */
[----:B------:R-:W-:Y:S01]  /*ad00*/  FMUL.FTZ R47, R0, R47 ;  /* 0x0000002f002f7220 */ /* 0x000fe20000410000 */
[C---:B------:R-:W-:Y:S01]  /*ad10*/  FMUL.FTZ R44, R2.reuse, R44 ;  /* 0x0000002c022c7220 */ /* 0x040fe20000410000 */
[----:B------:R-:W-:Y:S01]  /*ad20*/  FMUL.FTZ R45, R2, R45 ;  /* 0x0000002d022d7220 */ /* 0x000fe20000410000 */
[C---:B------:R-:W-:Y:S03]  /*ad30*/  FMUL.FTZ R50, R0.reuse, R50 ;  /* 0x0000003200327220 */ /* 0x040fe60000410000 */
[----:B------:R-:W1:Y:S01]  /*ad40*/  MUFU.EX2 R184, R184 ;  /* 0x000000b800b87308 */ /* 0x000e620000000800 */
[----:B------:R-:W-:Y:S01]  /*ad50*/  FMUL.FTZ R51, R0, R51 ;  /* 0x0000003300337220 */ /* 0x000fe20000410000 */
[----:B------:R-:W2:Y:S01]  /*ad60*/  LDSM.16.MT88.4 R132, [R221+0x12000] ;  /* 0x01200000dd84783b */ /* 0x000ea20000004200 */
[C---:B------:R-:W-:Y:S01]  /*ad70*/  FMUL.FTZ R48, R2.reuse, R48 ;  /* 0x0000003002307220 */ /* 0x040fe20000410000 */
[----:B------:R-:W-:Y:S01]  /*ad80*/  FMUL.FTZ R49, R2, R49 ;  /* 0x0000003102317220 */ /* 0x000fe20000410000 */
[C---:B------:R-:W-:Y:S01]  /*ad90*/  FMUL.FTZ R54, R0.reuse, R54 ;  /* 0x0000003600367220 */ /* 0x040fe20000410000 */
[----:B------:R-:W-:Y:S01]  /*ada0*/  FMUL.FTZ R55, R0, R55 ;  /* 0x0000003700377220 */ /* 0x000fe20000410000 */
[C---:B------:R-:W-:Y:S03]  /*adb0*/  FMUL.FTZ R52, R2.reuse, R52 ;  /* 0x0000003402347220 */ /* 0x040fe60000410000 */
[----:B------:R-:W-:Y:S01]  /*adc0*/  MUFU.EX2 R183, R183 ;  /* 0x000000b700b77308 */ /* 0x000fe20000000800 */
[----:B---3--:R-:W-:Y:S01]  /*add0*/  F2FP.BF16.F32.PACK_AB R163, R167, R180 ;  /* 0x000000b4a7a3723e */ /* 0x008fe200000010ff */
[----:B------:R-:W-:Y:S01]  /*ade0*/  FMUL.FTZ R53, R2, R53 ;  /* 0x0000003502357220 */ /* 0x000fe20000410000 */
[C---:B------:R-:W-:Y:S01]  /*adf0*/  FMUL.FTZ R58, R0.reuse, R58 ;  /* 0x0000003a003a7220 */ /* 0x040fe20000410000 */
[----:B------:R-:W-:Y:S01]  /*ae00*/  FMUL.FTZ R59, R0, R59 ;  /* 0x0000003b003b7220 */ /* 0x000fe20000410000 */
[C---:B------:R-:W-:Y:S01]  /*ae10*/  FMUL.FTZ R56, R2.reuse, R56 ;  /* 0x0000003802387220 */ /* 0x040fe20000410000 */
[----:B------:R-:W-:Y:S01]  /*ae20*/  FMUL.FTZ R57, R2, R57 ;  /* 0x0000003902397220 */ /* 0x000fe20000410000 */
[----:B------:R-:W-:Y:S03]  /*ae30*/  FMUL.FTZ R62, R0, R62 ;  /* 0x0000003e003e7220 */ /* 0x000fe60000410000 */
[----:B------:R-:W3:Y:S01]  /*ae40*/  MUFU.EX2 R182, R182 ;  /* 0x000000b600b67308 */ /* 0x000ee20000000800 */
[----:B-1----:R-:W-:Y:S01]  /*ae50*/  F2FP.BF16.F32.PACK_AB R160, R184, R187 ;  /* 0x000000bbb8a0723e */ /* 0x002fe200000010ff */
        /* <DEDUP_REMOVED lines=15> */
[----:B---3--:R-:W-:Y:S01]  /*af50*/  F2FP.BF16.F32.PACK_AB R162, R182, R183 ;  /* 0x000000b7b6a2723e */ /* 0x008fe200000010ff */
[--C-:B------:R-:W-:Y:S01]  /*af60*/  FFMA.FTZ R200, R175, UR4, -R169.reuse ;  /* 0x00000004afc87c23 */ /* 0x100fe200080108a9 */
[--C-:B------:R-:W-:Y:S01]  /*af70*/  FFMA.FTZ R173, R173, UR4, -R169.reuse ;  /* 0x00000004adad7c23 */ /* 0x100fe200080108a9 */
[--C-:B------:R-:W-:Y:S01]  /*af80*/  FFMA.FTZ R174, R174, UR4, -R169.reuse ;  /* 0x00000004aeae7c23 */ /* 0x100fe200080108a9 */
[--C-:B------:R-:W-:Y:S01]  /*af90*/  FFMA.FTZ R178, R178, UR4, -R169.reuse ;  /* 0x00000004b2b27c23 */ /* 0x100fe200080108a9 */
[--C-:B------:R-:W-:Y:S01]  /*afa0*/  FFMA.FTZ R179, R179, UR4, -R168.reuse ;  /* 0x00000004b3b37c23 */ /* 0x100fe200080108a8 */
[--C-:B------:R-:W-:Y:S01]  /*afb0*/  FFMA.FTZ R177, R177, UR4, -R168.reuse ;  /* 0x00000004b1b17c23 */ /* 0x100fe200080108a8 */
[C---:B------:R-:W-:Y:S01]  /*afc0*/  HMMA.16816.F32.BF16 R4, R160.reuse, R12, R4 ;  /* 0x0000000ca004723c */ /* 0x040fe20000041804 */
[----:B------:R-:W-:Y:S04]  /*afd0*/  MUFU.EX2 R176, R173 ;  /* 0x000000ad00b07308 */ /* 0x000fe80000000800 */
[----:B------:R-:W-:Y:S01]  /*afe0*/  FMUL.FTZ R78, R0, R78 ;  /* 0x0000004e004e7220 */ /* 0x000fe20000410000 */
[C---:B------:R-:W-:Y:S05]  /*aff0*/  HMMA.16816.F32.BF16 R8, R160.reuse, R14, R8 ;  /* 0x0000000ea008723c */ /* 0x040fea0000041808 */
[----:B------:R-:W-:Y:S01]  /*b000*/  MUFU.EX2 R188, R188 ;  /* 0x000000bc00bc7308 */ /* 0x000fe20000000800 */
[C---:B------:R-:W-:Y:S01]  /*b010*/  FMUL.FTZ R12, R2.reuse, R152 ;  /* 0x00000098020c7220 */ /* 0x040fe20000410000 */
[----:B------:R-:W-:Y:S01]  /*b020*/  FMUL.FTZ R13, R2, R153 ;  /* 0x00000099020d7220 */ /* 0x000fe20000410000 */
[C---:B------:R-:W-:Y:S03]  /*b030*/  FMUL.FTZ R14, R0.reuse, R154 ;  /* 0x0000009a000e7220 */ /* 0x040fe60000410000 */
[C---:B------:R-:W-:Y:S02]  /*b040*/  FMUL.FTZ R15, R0.reuse, R155 ;  /* 0x0000009b000f7220 */ /* 0x040fe40000410000 */
[----:B------:R-:W-:Y:S02]  /*b050*/  LDSM.16.MT88.4 R152, [R224+0x12800] ;  /* 0x01280000e098783b */ /* 0x000fe40000004200 */
[----:B------:R-:W-:Y:S01]  /*b060*/  MUFU.EX2 R171, R174 ;  /* 0x000000ae00ab7308 */ /* 0x000fe20000000800 */
[----:B------:R-:W-:Y:S01]  /*b070*/  FMUL.FTZ R79, R0, R79 ;  /* 0x0000004f004f7220 */ /* 0x000fe20000410000 */
[C---:B------:R-:W-:Y:S01]  /*b080*/  FMUL.FTZ R76, R2.reuse, R76 ;  /* 0x0000004c024c7220 */ /* 0x040fe20000410000 */
[----:B------:R-:W-:Y:S01]  /*b090*/  FMUL.FTZ R77, R2, R77 ;  /* 0x0000004d024d7220 */ /* 0x000fe20000410000 */
[C---:B------:R-:W-:Y:S03]  /*b0a0*/  HMMA.16816.F32.BF16 R12, R160.reuse, R20, R12 ;  /* 0x00000014a00c723c */ /* 0x040fe6000004180c */
[C---:B------:R-:W-:Y:S03]  /*b0b0*/  FMUL.FTZ R82, R0.reuse, R82 ;  /* 0x0000005200527220 */ /* 0x040fe60000410000 */
[----:B------:R-:W-:Y:S01]  /*b0c0*/  MUFU.EX2 R172, R178 ;  /* 0x000000b200ac7308 */ /* 0x000fe20000000800 */
[----:B------:R-:W-:Y:S01]  /*b0d0*/  FMUL.FTZ R83, R0, R83 ;  /* 0x0000005300537220 */ /* 0x000fe20000410000 */
[C---:B------:R-:W-:Y:S03]  /*b0e0*/  HMMA.16816.F32.BF16 R16, R160.reuse, R22, R16 ;  /* 0x00000016a010723c */ /* 0x040fe60000041810 */
[C---:B------:R-:W-:Y:S01]  /*b0f0*/  FMUL.FTZ R20, R2.reuse, R144 ;  /* 0x0000009002147220 */ /* 0x040fe20000410000 */
[----:B------:R-:W-:Y:S03]  /*b100*/  FMUL.FTZ R21, R2, R145 ;  /* 0x0000009102157220 */ /* 0x000fe60000410000 */
[C---:B------:R-:W-:Y:S01]  /*b110*/  FMUL.FTZ R22, R0.reuse, R146 ;  /* 0x0000009200167220 */ /* 0x040fe20000410000 */
[----:B------:R-:W-:Y:S01]  /*b120*/  FMUL.FTZ R23, R0, R147 ;  /* 0x0000009300177220 */ /* 0x000fe20000410000 */
[----:B------:R-:W-:Y:S01]  /*b130*/  MUFU.EX2 R170, R179 ;  /* 0x000000b300aa7308 */ /* 0x000fe20000000800 */
[----:B------:R-:W-:Y:S01]  /*b140*/  LDSM.16.MT88.4 R144, [R222+0x10800] ;  /* 0x01080000de90783b */ /* 0x000fe20000004200 */
[C---:B------:R-:W-:Y:S01]  /*b150*/  FMUL.FTZ R80, R2.reuse, R80 ;  /* 0x0000005002507220 */ /* 0x040fe20000410000 */
[----:B------:R-:W-:Y:S01]  /*b160*/  FMUL.FTZ R81, R2, R81 ;  /* 0x0000005102517220 */ /* 0x000fe20000410000 */
[C---:B------:R-:W-:Y:S01]  /*b170*/  FMUL.FTZ R86, R0.reuse, R86 ;  /* 0x0000005600567220 */ /* 0x040fe20000410000 */
[----:B------:R-:W-:Y:S01]  /*b180*/  FMUL.FTZ R87, R0, R87 ;  /* 0x0000005700577220 */ /* 0x000fe20000410000 */
[C---:B------:R-:W-:Y:S04]  /*b190*/  HMMA.16816.F32.BF16 R20, R160.reuse, R28, R20 ;  /* 0x0000001ca014723c */ /* 0x040fe80000041814 */
[----:B------:R-:W-:Y:S01]  /*b1a0*/  MUFU.EX2 R200, R200 ;  /* 0x000000c800c87308 */ /* 0x000fe20000000800 */
[C---:B------:R-:W-:Y:S01]  /*b1b0*/  FMUL.FTZ R84, R2.reuse, R84 ;  /* 0x0000005402547220 */ /* 0x040fe20000410000 */
[----:B------:R-:W-:Y:S01]  /*b1c0*/  FMUL.FTZ R85, R2, R85 ;  /* 0x0000005502557220 */ /* 0x000fe20000410000 */
[----:B------:R-:W-:Y:S01]  /*b1d0*/  FMUL.FTZ R90, R0, R90 ;  /* 0x0000005a005a7220 */ /* 0x000fe20000410000 */
[C---:B------:R-:W-:Y:S06]  /*b1e0*/  HMMA.16816.F32.BF16 R24, R160.reuse, R30, R24 ;  /* 0x0000001ea018723c */ /* 0x040fec0000041818 */
[----:B------:R-:W1:Y:S01]  /*b1f0*/  MUFU.EX2 R195, R195 ;  /* 0x000000c300c37308 */ /* 0x000e620000000800 */
[C---:B------:R-:W-:Y:S01]  /*b200*/  FMUL.FTZ R28, R2.reuse, R136 ;  /* 0x00000088021c7220 */ /* 0x040fe20000410000 */
[----:B------:R-:W-:Y:S03]  /*b210*/  FMUL.FTZ R29, R2, R137 ;  /* 0x00000089021d7220 */ /* 0x000fe60000410000 */
[C---:B------:R-:W-:Y:S01]  /*b220*/  FMUL.FTZ R30, R0.reuse, R138 ;  /* 0x0000008a001e7220 */ /* 0x040fe20000410000 */
[C---:B------:R-:W-:Y:S02]  /*b230*/  FMUL.FTZ R31, R0.reuse, R139 ;  /* 0x0000008b001f7220 */ /* 0x040fe40000410000 */
[----:B------:R-:W3:Y:S01]  /*b240*/  LDSM.16.MT88.4 R136, [R220+0x12000] ;  /* 0x01200000dc88783b */ /* 0x000ee20000004200 */
[----:B------:R-:W-:Y:S01]  /*b250*/  FMUL.FTZ R91, R0, R91 ;  /* 0x0000005b005b7220 */ /* 0x000fe20000410000 */
[C---:B------:R-:W-:Y:S01]  /*b260*/  FMUL.FTZ R88, R2.reuse, R88 ;  /* 0x0000005802587220 */ /* 0x040fe20000410000 */
[----:B------:R-:W-:Y:S01]  /*b270*/  FMUL.FTZ R89, R2, R89 ;  /* 0x0000005902597220 */ /* 0x000fe20000410000 */
[C---:B------:R-:W-:Y:S01]  /*b280*/  FMUL.FTZ R94, R0.reuse, R94 ;  /* 0x0000005e005e7220 */ /* 0x040fe20000410000 */
[C---:B----4-:R-:W-:Y:S01]  /*b290*/  HMMA.16816.F32.BF16 R28, R160.reuse, R156, R28 ;  /* 0x0000009ca01c723c */ /* 0x050fe2000004181c */
[----:B------:R-:W-:Y:S02]  /*b2a0*/  MUFU.EX2 R157, R177 ;  /* 0x000000b1009d7308 */ /* 0x000fe40000000800 */
[----:B------:R-:W-:Y:S01]  /*b2b0*/  FMUL.FTZ R95, R0, R95 ;  /* 0x0000005f005f7220 */ /* 0x000fe20000410000 */
[C---:B------:R-:W-:Y:S01]  /*b2c0*/  FMUL.FTZ R92, R2.reuse, R92 ;  /* 0x0000005c025c7220 */ /* 0x040fe20000410000 */
[----:B------:R-:W-:Y:S01]  /*b2d0*/  FMUL.FTZ R93, R2, R93 ;  /* 0x0000005d025d7220 */ /* 0x000fe20000410000 */
[C---:B------:R-:W-:Y:S05]  /*b2e0*/  HMMA.16816.F32.BF16 R32, R160.reuse, R158, R32 ;  /* 0x0000009ea020723c */ /* 0x040fea0000041820 */
[----:B------:R-:W-:Y:S01]  /*b2f0*/  MUFU.EX2 R192, R192 ;  /* 0x000000c000c07308 */ /* 0x000fe20000000800 */
[C---:B------:R-:W-:Y:S01]  /*b300*/  FMUL.FTZ R98, R0.reuse, R98 ;  /* 0x0000006200627220 */ /* 0x040fe20000410000 */
[C---:B------:R-:W-:Y:S04]  /*b310*/  HMMA.16816.F32.BF16 R36, R160.reuse, R148, R36 ;  /* 0x00000094a024723c */ /* 0x040fe80000041824 */
[----:B------:R-:W-:Y:S02]  /*b320*/  FMUL.FTZ R99, R0, R99 ;  /* 0x0000006300637220 */ /* 0x000fe40000410000 */
        /* <DEDUP_REMOVED lines=53> */
[C---:B--2---:R-:W-:Y:S03]  /*b680*/  HMMA.16816.F32.BF16 R92, R160.reuse, R140, R92 ;  /* 0x0000008ca05c723c */ /* 0x044fe6000004185c */
[----:B------:R-:W-:Y:S01]  /*b690*/  FMUL.FTZ R129, R2, R129 ;  /* 0x0000008102817220 */ /* 0x000fe20000410000 */
[--C-:B------:R-:W-:Y:S01]  /*b6a0*/  FFMA.FTZ R197, R197, UR4, -R169.reuse ;  /* 0x00000004c5c57c23 */ /* 0x100fe200080108a9 */
[--C-:B------:R-:W-:Y:S01]  /*b6b0*/  FFMA.FTZ R196, R196, UR4, -R168.reuse ;  /* 0x00000004c4c47c23 */ /* 0x100fe200080108a8 */
[C---:B------:R-:W-:Y:S01]  /*b6c0*/  HMMA.16816.F32.BF16 R96, R160.reuse, R142, R96 ;  /* 0x0000008ea060723c */ /* 0x040fe20000041860 */
[----:B------:R-:W2:Y:S03]  /*b6d0*/  LDSM.16.MT88.4 R140, [R221+0x16000] ;  /* 0x01600000dd8c783b */ /* 0x000ea60000004200 */
[----:B------:R-:W1:Y:S01]  /*b6e0*/  MUFU.EX2 R197, R197 ;  /* 0x000000c500c57308 */ /* 0x000e620000000800 */
[--C-:B------:R-:W-:Y:S01]  /*b6f0*/  FFMA.FTZ R199, R199, UR4, -R168.reuse ;  /* 0x00000004c7c77c23 */ /* 0x100fe200080108a8 */
[C---:B----4-:R-:W-:Y:S05]  /*b700*/  HMMA.16816.F32.BF16 R100, R160.reuse, R132, R100 ;  /* 0x00000084a064723c */ /* 0x050fea0000041864 */
[--C-:B------:R-:W-:Y:S01]  /*b710*/  FFMA.FTZ R198, R198, UR4, -R168.reuse ;  /* 0x00000004c6c67c23 */ /* 0x100fe200080108a8 */
[C---:B------:R-:W-:Y:S01]  /*b720*/  HMMA.16816.F32.BF16 R104, R160.reuse, R134, R104 ;  /* 0x00000086a068723c */ /* 0x040fe20000041868 */
[----:B------:R-:W4:Y:S01]  /*b730*/  LDSM.16.MT88.4 R132, [R220+0x16000] ;  /* 0x01600000dc84783b */ /* 0x000f220000004200 */
[----:B------:R-:W-:Y:S03]  /*b740*/  MUFU.EX2 R196, R196 ;  /* 0x000000c400c47308 */ /* 0x000fe60000000800 */
[--C-:B------:R-:W-:Y:S01]  /*b750*/  FFMA.FTZ R201, R201, UR4, -R168.reuse ;  /* 0x00000004c9c97c23 */ /* 0x100fe200080108a8 */
[C---:B---3--:R-:W-:Y:S06]  /*b760*/  HMMA.16816.F32.BF16 R108, R160.reuse, R136, R108 ;  /* 0x00000088a06c723c */ /* 0x048fec000004186c */
[----:B------:R-:W3:Y:S01]  /*b770*/  MUFU.EX2 R199, R199 ;  /* 0x000000c700c77308 */ /* 0x000ee20000000800 */
[--C-:B------:R-:W-:Y:S01]  /*b780*/  FFMA.FTZ R202, R202, UR4, -R168.reuse ;  /* 0x00000004caca7c23 */ /* 0x100fe200080108a8 */
[C---:B------:R-:W-:Y:S01]  /*b790*/  HMMA.16816.F32.BF16 R112, R160.reuse, R138, R112 ;  /* 0x0000008aa070723c */ /* 0x040fe20000041870 */
[----:B------:R-:W3:Y:S02]  /*b7a0*/  LDSM.16.MT88.4 R136, [R224+0x10800] ;  /* 0x01080000e088783b */ /* 0x000ee40000004200 */
[--C-:B------:R-:W-:Y:S05]  /*b7b0*/  FFMA.FTZ R203, R203, UR4, -R168.reuse ;  /* 0x00000004cbcb7c23 */ /* 0x100fea00080108a8 */
[----:B------:R-:W-:Y:S03]  /*b7c0*/  MUFU.EX2 R198, R198 ;  /* 0x000000c600c67308 */ /* 0x000fe60000000800 */
[--C-:B------:R-:W-:Y:S01]  /*b7d0*/  FFMA.FTZ R194, R194, UR4, -R169.reuse ;  /* 0x00000004c2c27c23 */ /* 0x100fe200080108a9 */
[--C-:B------:R-:W-:Y:S01]  /*b7e0*/  FFMA.FTZ R190, R190, UR4, -R169.reuse ;  /* 0x00000004bebe7c23 */ /* 0x100fe200080108a9 */
[--C-:B------:R-:W-:Y:S01]  /*b7f0*/  FFMA.FTZ R166, R166, UR4, -R169.reuse ;  /* 0x00000004a6a67c23 */ /* 0x100fe200080108a9 */
[----:B------:R-:W-:Y:S01]  /*b800*/  FFMA.FTZ R169, R165, UR4, -R169 ;  /* 0x00000004a5a97c23 */ /* 0x000fe200080108a9 */
[--C-:B------:R-:W-:Y:S03]  /*b810*/  FFMA.FTZ R193, R193, UR4, -R168.reuse ;  /* 0x00000004c1c17c23 */ /* 0x100fe600080108a8 */
[----:B------:R-:W3:Y:S01]  /*b820*/  MUFU.EX2 R201, R201 ;  /* 0x000000c900c97308 */ /* 0x000ee20000000800 */
[--C-:B------:R-:W-:Y:S01]  /*b830*/  FFMA.FTZ R191, R191, UR4, -R168.reuse ;  /* 0x00000004bfbf7c23 */ /* 0x100fe200080108a8 */
[--C-:B------:R-:W-:Y:S01]  /*b840*/  FFMA.FTZ R189, R189, UR4, -R168.reuse ;  /* 0x00000004bdbd7c23 */ /* 0x100fe200080108a8 */
[C---:B--2---:R-:W-:Y:S03]  /*b850*/  HMMA.16816.F32.BF16 R116, R160.reuse, R140, R116 ;  /* 0x0000008ca074723c */ /* 0x044fe60000041874 */
[----:B------:R-:W-:Y:S04]  /*b860*/  FFMA.FTZ R168, R186, UR4, -R168 ;  /* 0x00000004baa87c23 */ /* 0x000fe800080108a8 */
[----:B------:R-:W-:Y:S01]  /*b870*/  MUFU.EX2 R165, R169 ;  /* 0x000000a900a57308 */ /* 0x000fe20000000800 */
[C---:B------:R-:W-:Y:S01]  /*b880*/  HMMA.16816.F32.BF16 R120, R160.reuse, R142, R120 ;  /* 0x0000008ea078723c */ /* 0x040fe20000041878 */
[----:B------:R-:W2:Y:S05]  /*b890*/  LDSM.16.MT88.4 R140, [R221+0x10800] ;  /* 0x01080000dd8c783b */ /* 0x000eaa0000004200 */
[C---:B----4-:R-:W-:Y:S03]  /*b8a0*/  HMMA.16816.F32.BF16 R124, R160.reuse, R132, R124 ;  /* 0x00000084a07c723c */ /* 0x050fe6000004187c */
[----:B------:R-:W-:Y:S03]  /*b8b0*/  MUFU.EX2 R186, R168 ;  /* 0x000000a800ba7308 */ /* 0x000fe60000000800 */
[----:B------:R-:W-:Y:S07]  /*b8c0*/  HMMA.16816.F32.BF16 R128, R160, R134, R128 ;  /* 0x00000086a080723c */ /* 0x000fee0000041880 */
[----:B------:R-:W-:Y:S01]  /*b8d0*/  MUFU.EX2 R202, R202 ;  /* 0x000000ca00ca7308 */ /* 0x000fe20000000800 */
[----:B-1----:R-:W-:Y:S03]  /*b8e0*/  F2FP.BF16.F32.PACK_AB R133, R195, R188 ;  /* 0x000000bcc385723e */ /* 0x002fe600000010ff */
[----:B------:R-:W-:Y:S02]  /*b8f0*/  F2FP.BF16.F32.PACK_AB R135, R197, R192 ;  /* 0x000000c0c587723e */ /* 0x000fe400000010ff */
[----:B---3--:R-:W-:Y:S04]  /*b900*/  F2FP.BF16.F32.PACK_AB R132, R199, R196 ;  /* 0x000000c4c784723e */ /* 0x008fe800000010ff */
[----:B------:R-:W-:Y:S01]  /*b910*/  MUFU.EX2 R203, R203 ;  /* 0x000000cb00cb7308 */ /* 0x000fe20000000800 */
[----:B------:R-:W-:Y:S07]  /*b920*/  F2FP.BF16.F32.PACK_AB R134, R201, R198 ;  /* 0x000000c6c986723e */ /* 0x000fee00000010ff */
[C---:B------:R-:W-:Y:S02]  /*b930*/  HMMA.16816.F32.BF16 R4, R132.reuse, R136, R4 ;  /* 0x000000888404723c */ /* 0x040fe40000041804 */
[----:B------:R-:W-:Y:S04]  /*b940*/  MUFU.EX2 R194, R194 ;  /* 0x000000c200c27308 */ /* 0x000fe80000000800 */
[C---:B------:R-:W-:Y:S01]  /*b950*/  HMMA.16816.F32.BF16 R8, R132.reuse, R138, R8 ;  /* 0x0000008a8408723c */ /* 0x040fe20000041808 */
[----:B------:R-:W1:Y:S05]  /*b960*/  LDSM.16.MT88.4 R136, [R222+0x12800] ;  /* 0x01280000de88783b */ /* 0x000e6a0000004200 */
[----:B------:R-:W3:Y:S01]  /*b970*/  MUFU.EX2 R190, R190 ;  /* 0x000000be00be7308 */ /* 0x000ee20000000800 */
[C---:B------:R-:W-:Y:S09]  /*b980*/  HMMA.16816.F32.BF16 R12, R132.reuse, R144, R12 ;  /* 0x00000090840c723c */ /* 0x040ff2000004180c */
[----:B------:R-:W-:Y:S01]  /*b990*/  MUFU.EX2 R166, R166 ;  /* 0x000000a600a67308 */ /* 0x000fe20000000800 */
[C---:B------:R-:W-:Y:S01]  /*b9a0*/  HMMA.16816.F32.BF16 R16, R132.reuse, R146, R16 ;  /* 0x000000928410723c */ /* 0x040fe20000041810 */
[----:B------:R-:W4:Y:S05]  /*b9b0*/  LDSM.16.MT88.4 R144, [R221+0x12800] ;  /* 0x01280000dd90783b */ /* 0x000f2a0000004200 */
[C---:B--2---:R-:W-:Y:S03]  /*b9c0*/  HMMA.16816.F32.BF16 R20, R132.reuse, R140, R20 ;  /* 0x0000008c8414723c */ /* 0x044fe60000041814 */
[----:B------:R-:W-:Y:S02]  /*b9d0*/  MUFU.EX2 R193, R193 ;  /* 0x000000c100c17308 */ /* 0x000fe40000000800 */
[----:B---3--:R-:W-:Y:S01]  /*b9e0*/  F2FP.BF16.F32.PACK_AB R169, R190, R194 ;  /* 0x000000c2bea9723e */ /* 0x008fe200000010ff */
[C---:B------:R-:W-:Y:S01]  /*b9f0*/  HMMA.16816.F32.BF16 R24, R132.reuse, R142, R24 ;  /* 0x0000008e8418723c */ /* 0x040fe20000041818 */
[----:B------:R-:W2:Y:S06]  /*ba00*/  LDSM.16.MT88.4 R140, [R220+0x12800] ;  /* 0x01280000dc8c783b */ /* 0x000eac0000004200 */
[----:B------:R-:W3:Y:S01]  /*ba10*/  MUFU.EX2 R191, R191 ;  /* 0x000000bf00bf7308 */ /* 0x000ee20000000800 */
[C---:B------:R-:W-:Y:S09]  /*ba20*/  HMMA.16816.F32.BF16 R28, R132.reuse, R148, R28 ;  /* 0x00000094841c723c */ /* 0x040ff2000004181c */
[----:B------:R-:W2:Y:S01]  /*ba30*/  MUFU.EX2 R189, R189 ;  /* 0x000000bd00bd7308 */ /* 0x000ea20000000800 */
[C---:B------:R-:W-:Y:S01]  /*ba40*/  HMMA.16816.F32.BF16 R32, R132.reuse, R150, R32 ;  /* 0x000000968420723c */ /* 0x040fe20000041820 */
[----:B------:R-:W2:Y:S05]  /*ba50*/  LDSM.16.MT88.4 R148, [R224+0x14800] ;  /* 0x01480000e094783b */ /* 0x000eaa0000004200 */
[C---:B------:R-:W-:Y:S05]  /*ba60*/  HMMA.16816.F32.BF16 R36, R132.reuse, R152, R36 ;  /* 0x000000988424723c */ /* 0x040fea0000041824 */
[----:B---3--:R-:W-:Y:S01]  /*ba70*/  F2FP.BF16.F32.PACK_AB R168, R191, R193 ;  /* 0x000000c1bfa8723e */ /* 0x008fe200000010ff */
        /* <DEDUP_REMOVED lines=22> */
[----:B------:R-:W3:Y:S05]  /*bbe0*/  LDSM.16.MT88.4 R144, [R220+0x16800] ;  /* 0x01680000dc90783b */ /* 0x000eea0000004200 */
[C---:B--2---:R-:W-:Y:S06]  /*bbf0*/  HMMA.16816.F32.BF16 R100, R132.reuse, R140, R100 ;  /* 0x0000008c8464723c */ /* 0x044fec0000041864 */
[C---:B------:R-:W-:Y:S01]  /*bc00*/  HMMA.16816.F32.BF16 R104, R132.reuse, R142, R104 ;  /* 0x0000008e8468723c */ /* 0x040fe20000041868 */
[----:B------:R-:W2:Y:S05]  /*bc10*/  LDSM.16.MT88.4 R140, [R224+0x11000] ;  /* 0x01100000e08c783b */ /* 0x000eaa0000004200 */
[C---:B------:R-:W-:Y:S06]  /*bc20*/  HMMA.16816.F32.BF16 R108, R132.reuse, R148, R108 ;  /* 0x00000094846c723c */ /* 0x040fec000004186c */
[C---:B------:R-:W-:Y:S01]  /*bc30*/  HMMA.16816.F32.BF16 R112, R132.reuse, R150, R112 ;  /* 0x000000968470723c */ /* 0x040fe20000041870 */
[----:B------:R-:W4:Y:S05]  /*bc40*/  LDSM.16.MT88.4 R148, [R222+0x11000] ;  /* 0x01100000de94783b */ /* 0x000f2a0000004200 */
[C---:B-1----:R-:W-:Y:S06]  /*bc50*/  HMMA.16816.F32.BF16 R116, R132.reuse, R136, R116 ;  /* 0x000000888474723c */ /* 0x042fec0000041874 */
[C---:B------:R-:W-:Y:S01]  /*bc60*/  HMMA.16816.F32.BF16 R120, R132.reuse, R138, R120 ;  /* 0x0000008a8478723c */ /* 0x040fe20000041878 */
[----:B------:R-:W1:Y:S05]  /*bc70*/  LDSM.16.MT88.4 R136, [R220+0x11000] ;  /* 0x01100000dc88783b */ /* 0x000e6a0000004200 */
[C---:B---3--:R-:W-:Y:S06]  /*bc80*/  HMMA.16816.F32.BF16 R124, R132.reuse, R144, R124 ;  /* 0x00000090847c723c */ /* 0x048fec000004187c */
        /* <DEDUP_REMOVED lines=18> */
[C---:B---3--:R-:W-:Y:S06]  /*bdb0*/  HMMA.16816.F32.BF16 R36, R132.reuse, R144, R36 ;  /* 0x000000908424723c */ /* 0x048fec0000041824 */
[C---:B------:R-:W-:Y:S01]  /*bdc0*/  HMMA.16816.F32.BF16 R40, R132.reuse, R146, R40 ;  /* 0x000000928428723c */ /* 0x040fe20000041828 */
[----:B------:R-:W-:Y:S05]  /*bdd0*/  LDSM.16.MT88.4 R144, [R221+0x15000] ;  /* 0x01500000dd90783b */ /* 0x000fea0000004200 */
[C---:B--2---:R-:W-:Y:S06]  /*bde0*/  HMMA.16816.F32.BF16 R44, R132.reuse, R140, R44 ;  /* 0x0000008c842c723c */ /* 0x044fec000004182c */
[C---:B------:R-:W-:Y:S01]  /*bdf0*/  HMMA.16816.F32.BF16 R48, R132.reuse, R142, R48 ;  /* 0x0000008e8430723c */ /* 0x040fe20000041830 */
[----:B------:R-:W2:Y:S05]  /*be00*/  LDSM.16.MT88.4 R140, [R222+0x15000] ;  /* 0x01500000de8c783b */ /* 0x000eaa0000004200 */
[C---:B----4-:R-:W-:Y:S06]  /*be10*/  HMMA.16816.F32.BF16 R52, R132.reuse, R148, R52 ;  /* 0x000000948434723c */ /* 0x050fec0000041834 */
[C---:B------:R-:W-:Y:S01]  /*be20*/  HMMA.16816.F32.BF16 R56, R132.reuse, R150, R56 ;  /* 0x000000968438723c */ /* 0x040fe20000041838 */
[----:B------:R-:W3:Y:S05]  /*be30*/  LDSM.16.MT88.4 R148, [R220+0x15000] ;  /* 0x01500000dc94783b */ /* 0x000eea0000004200 */
        /* <DEDUP_REMOVED lines=15> */
[C---:B----4-:R-:W-:Y:S06]  /*bf30*/  HMMA.16816.F32.BF16 R100, R132.reuse, R152, R100 ;  /* 0x000000988464723c */ /* 0x050fec0000041864 */
[C---:B------:R-:W-:Y:S05]  /*bf40*/  HMMA.16816.F32.BF16 R104, R132.reuse, R154, R104 ;  /* 0x0000009a8468723c */ /* 0x040fea0000041868 */
[----:B------:R-:W-:Y:S01]  /*bf50*/  MOV R152, R157 ;  /* 0x0000009d00987202 */ /* 0x000fe20000000f00 */
[C---:B-1----:R-:W-:Y:S01]  /*bf60*/  HMMA.16816.F32.BF16 R108, R132.reuse, R136, R108 ;  /* 0x00000088846c723c */ /* 0x042fe2000004186c */
[----:B------:R-:W1:Y:S04]  /*bf70*/  LDSM.16.MT88.4 R156, [R224+0x11800] ;  /* 0x01180000e09c783b */ /* 0x000e680000004200 */
[----:B------:R-:W-:Y:S01]  /*bf80*/  MOV R154, R172 ;  /* 0x000000ac009a7202 */ /* 0x000fe20000000f00 */
[C---:B------:R-:W-:Y:S03]  /*bf90*/  HMMA.16816.F32.BF16 R112, R132.reuse, R138, R112 ;  /* 0x0000008a8470723c */ /* 0x040fe60000041870 */
[----:B------:R-:W3:Y:S02]  /*bfa0*/  LDSM.16.MT88.4 R136, [R221+0x11800] ;  /* 0x01180000dd88783b */ /* 0x000ee40000004200 */
[----:B------:R-:W-:Y:S01]  /*bfb0*/  MOV R153, R176 ;  /* 0x000000b000997202 */ /* 0x000fe20000000f00 */
[C---:B--2---:R-:W-:Y:S05]  /*bfc0*/  HMMA.16816.F32.BF16 R116, R132.reuse, R140, R116 ;  /* 0x0000008c8474723c */ /* 0x044fea0000041874 */
[----:B------:R-:W2:Y:S01]  /*bfd0*/  LDSM.16.MT88.4 R172, [R220+0x11800] ;  /* 0x01180000dcac783b */ /* 0x000ea20000004200 */
[C---:B------:R-:W-:Y:S05]  /*bfe0*/  HMMA.16816.F32.BF16 R120, R132.reuse, R142, R120 ;  /* 0x0000008e8478723c */ /* 0x040fea0000041878 */
[----:B------:R-:W-:Y:S01]  /*bff0*/  MOV R155, R171 ;  /* 0x000000ab009b7202 */ /* 0x000fe20000000f00 */
[C---:B------:R-:W-:Y:S01]  /*c000*/  HMMA.16816.F32.BF16 R124, R132.reuse, R144, R124 ;  /* 0x00000090847c723c */ /* 0x040fe2000004187c */
[----:B------:R-:W4:Y:S04]  /*c010*/  LDSM.16.MT88.4 R176, [R224+0x13800] ;  /* 0x01380000e0b0783b */ /* 0x000f280000004200 */
[----:B------:R-:W-:Y:S01]  /*c020*/  F2FP.BF16.F32.PACK_AB R171, R165, R166 ;  /* 0x000000a6a5ab723e */ /* 0x000fe200000010ff */
[----:B------:R-:W-:Y:S07]  /*c030*/  HMMA.16816.F32.BF16 R128, R132, R146, R128 ;  /* 0x000000928480723c */ /* 0x000fee0000041880 */
[----:B------:R-:W-:Y:S04]  /*c040*/  MOV R135, R170 ;  /* 0x000000aa00877202 */ /* 0x000fe80000000f00 */
[----:B------:R-:W-:Y:S07]  /*c050*/  F2FP.BF16.F32.PACK_AB R170, R186, R189 ;  /* 0x000000bdbaaa723e */ /* 0x000fee00000010ff */
[C---:B-1----:R-:W-:Y:S06]  /*c060*/  HMMA.16816.F32.BF16 R160, R168.reuse, R156, R4 ;  /* 0x0000009ca8a0723c */ /* 0x042fec0000041804 */
[C---:B------:R-:W-:Y:S01]  /*c070*/  HMMA.16816.F32.BF16 R156, R168.reuse, R158, R8 ;  /* 0x0000009ea89c723c */ /* 0x040fe20000041808 */
[----:B------:R-:W1:Y:S04]  /*c080*/  LDSM.16.MT88.4 R8, [R222+0x13800] ;  /* 0x01380000de08783b */ /* 0x000e680000004200 */
[----:B------:R-:W-:Y:S02]  /*c090*/  MOV R6, R154 ;  /* 0x0000009a00067202 */ /* 0x000fe40000000f00 */
[----:B------:R-:W-:Y:S04]  /*c0a0*/  MOV R5, R155 ;  /* 0x0000009b00057202 */ /* 0x000fe80000000f00 */
[----:B------:R-:W-:Y:S02]  /*c0b0*/  MOV R7, R152 ;  /* 0x0000009800077202 */ /* 0x000fe40000000f00 */
[----:B------:R-:W-:Y:S02]  /*c0c0*/  MOV R4, R153 ;  /* 0x0000009900047202 */ /* 0x000fe40000000f00 */
[C---:B------:R-:W-:Y:S01]  /*c0d0*/  HMMA.16816.F32.BF16 R152, R168.reuse, R148, R12 ;  /* 0x00000094a898723c */ /* 0x040fe2000004180c */
[----:B------:R-:W1:Y:S05]  /*c0e0*/  LDSM.16.MT88.4 R12, [R221+0x13800] ;  /* 0x01380000dd0c783b */ /* 0x000e6a0000004200 */
[C---:B------:R-:W-:Y:S03]  /*c0f0*/  HMMA.16816.F32.BF16 R148, R168.reuse, R150, R16 ;  /* 0x00000096a894723c */ /* 0x040fe60000041810 */
[----:B------:R-:W1:Y:S03]  /*c100*/  LDSM.16.MT88.4 R16, [R220+0x13800] ;  /* 0x01380000dc10783b */ /* 0x000e660000004200 */
[C---:B---3--:R-:W-:Y:S05]  /*c110*/  HMMA.16816.F32.BF16 R144, R168.reuse, R136, R20 ;  /* 0x00000088a890723c */ /* 0x048fea0000041814 */
[----:B------:R-:W3:Y:S01]  /*c120*/  LDSM.16.MT88.4 R20, [R224+0x15800] ;  /* 0x01580000e014783b */ /* 0x000ee20000004200 */
[C---:B------:R-:W-:Y:S06]  /*c130*/  HMMA.16816.F32.BF16 R140, R168.reuse, R138, R24 ;  /* 0x0000008aa88c723c */ /* 0x040fec0000041818 */
[C---:B--2---:R-:W-:Y:S01]  /*c140*/  HMMA.16816.F32.BF16 R136, R168.reuse, R172, R28 ;  /* 0x000000aca888723c */ /* 0x044fe2000004181c */
[----:B------:R-:W2:Y:S04]  /*c150*/  LDL.LU R30, [R1+0x10] ;  /* 0x00001000011e7983 */ /* 0x000ea80000300800 */
[----:B------:R-:W2:Y:S02]  /*c160*/  LDL.LU R31, [R1+0x14] ;  /* 0x00001400011f7983 */ /* 0x000ea40000300800 */
[----:B------:R-:W-:Y:S02]  /*c170*/  MOV R173, R135 ;  /* 0x0000008700ad7202 */ /* 0x000fe40000000f00 */
[C---:B------:R-:W-:Y:S01]  /*c180*/  HMMA.16816.F32.BF16 R132, R168.reuse, R174, R32 ;  /* 0x000000aea884723c */ /* 0x040fe20000041820 */
[----:B------:R-:W3:Y:S05]  /*c190*/  LDSM.16.MT88.4 R24, [R222+0x15800] ;  /* 0x01580000de18783b */ /* 0x000eea0000004200 */
[C---:B----4-:R-:W-:Y:S06]  /*c1a0*/  HMMA.16816.F32.BF16 R36, R168.reuse, R176, R36 ;  /* 0x000000b0a824723c */ /* 0x050fec0000041824 */
[C---:B------:R-:W-:Y:S06]  /*c1b0*/  HMMA.16816.F32.BF16 R40, R168.reuse, R178, R40 ;  /* 0x000000b2a828723c */ /* 0x040fec0000041828 */
[C---:B-1----:R-:W-:Y:S06]  /*c1c0*/  HMMA.16816.F32.BF16 R44, R168.reuse, R8, R44 ;  /* 0x00000008a82c723c */ /* 0x042fec000004182c */
[C---:B------:R-:W-:Y:S01]  /*c1d0*/  HMMA.16816.F32.BF16 R48, R168.reuse, R10, R48 ;  /* 0x0000000aa830723c */ /* 0x040fe20000041830 */
[----:B------:R-:W1:Y:S05]  /*c1e0*/  LDSM.16.MT88.4 R8, [R221+0x15800] ;  /* 0x01580000dd08783b */ /* 0x000e6a0000004200 */
        /* <DEDUP_REMOVED lines=16> */
[C---:B------:R-:W-:Y:S06]  /*c2f0*/  HMMA.16816.F32.BF16 R100, R168.reuse, R16, R100 ;  /* 0x00000010a864723c */ /* 0x040fec0000041864 */
[C---:B------:R-:W-:Y:S06]  /*c300*/  HMMA.16816.F32.BF16 R104, R168.reuse, R18, R104 ;  /* 0x00000012a868723c */ /* 0x040fec0000041868 */
[C---:B---3--:R-:W-:Y:S06]  /*c310*/  HMMA.16816.F32.BF16 R108, R168.reuse, R20, R108 ;  /* 0x00000014a86c723c */ /* 0x048fec000004186c */
[C---:B------:R-:W-:Y:S06]  /*c320*/  HMMA.16816.F32.BF16 R112, R168.reuse, R22, R112 ;  /* 0x00000016a870723c */ /* 0x040fec0000041870 */
[C---:B------:R-:W-:Y:S06]  /*c330*/  HMMA.16816.F32.BF16 R116, R168.reuse, R24, R116 ;  /* 0x00000018a874723c */ /* 0x040fec0000041874 */
[C---:B------:R-:W-:Y:S05]  /*c340*/  HMMA.16816.F32.BF16 R120, R168.reuse, R26, R120 ;  /* 0x0000001aa878723c */ /* 0x040fea0000041878 */
[----:B--2---:R-:W-:Y:S01]  /*c350*/  FFMA.FTZ R185, R0, R30, R185 ;  /* 0x0000001e00b97223 */ /* 0x004fe200000100b9 */
[----:B------:R-:W-:Y:S05]  /*c360*/  FFMA.FTZ R187, R2, R31, R187 ;  /* 0x0000001f02bb7223 */ /* 0x000fea00000100bb */
[----:B------:R-:W-:Y:S01]  /*c370*/  FADD.FTZ R185, R181, R185 ;  /* 0x000000b9b5b97221 */ /* 0x000fe20000010000 */
[----:B------:R-:W1:Y:S01]  /*c380*/  LDSM.16.MT88.4 R28, [R220+0x17800] ;  /* 0x01780000dc1c783b */ /* 0x000e620000004200 */
[----:B------:R-:W-:Y:S02]  /*c390*/  FADD.FTZ R184, R184, R187 ;  /* 0x000000bbb8b87221 */ /* 0x000fe40000010000 */
[----:B------:R-:W-:Y:S02]  /*c3a0*/  FADD.FTZ R180, R180, R185 ;  /* 0x000000b9b4b47221 */ /* 0x000fe40000010000 */
[----:B------:R-:W-:Y:S02]  /*c3b0*/  FADD.FTZ R183, R183, R184 ;  /* 0x000000b8b7b77221 */ /* 0x000fe40000010000 */
[----:B------:R-:W-:Y:S02]  /*c3c0*/  FADD.FTZ R167, R167, R180 ;  /* 0x000000b4a7a77221 */ /* 0x000fe40000010000 */
[----:B------:R-:W-:Y:S02]  /*c3d0*/  FADD.FTZ R183, R182, R183 ;  /* 0x000000b7b6b77221 */ /* 0x000fe40000010000 */
[----:B------:R-:W-:Y:S01]  /*c3e0*/  FADD.FTZ R188, R188, R167 ;  /* 0x000000a7bcbc7221 */ /* 0x000fe20000010000 */
[----:B------:R-:W-:Y:S01]  /*c3f0*/  MOV R167, R164 ;  /* 0x000000a400a77202 */ /* 0x000fe20000000f00 */
[----:B------:R-:W-:Y:S02]  /*c400*/  FADD.FTZ R196, R196, R183 ;  /* 0x000000b7c4c47221 */ /* 0x000fe40000010000 */
        /* <DEDUP_REMOVED lines=12> */
[----:B------:R-:W-:Y:S01]  /*c4d0*/  FADD.FTZ R197, R6, R197 ;  /* 0x000000c506c57221 */ /* 0x000fe20000010000 */
[C---:B-1----:R-:W-:Y:S03]  /*c4e0*/  HMMA.16816.F32.BF16 R124, R168.reuse, R28, R124 ;  /* 0x0000001ca87c723c */ /* 0x042fe6000004187c */
[----:B------:R-:W-:Y:S01]  /*c4f0*/  FADD.FTZ R197, R194, R197 ;  /* 0x000000c5c2c57221 */ /* 0x000fe20000010000 */
[----:B------:R-:W-:Y:S02]  /*c500*/  FADD.FTZ R202, R203, R202 ;  /* 0x000000cacbca7221 */ /* 0x000fe40000010000 */
[----:B------:R-:W-:Y:S05]  /*c510*/  HMMA.16816.F32.BF16 R128, R168, R30, R128 ;  /* 0x0000001ea880723c */ /* 0x000fea0000041880 */
[----:B------:R-:W-:Y:S01]  /*c520*/  FADD.FTZ R197, R190, R197 ;  /* 0x000000c5bec57221 */ /* 0x000fe20000010000 */
[----:B------:R-:W-:Y:S05]  /*c530*/  FADD.FTZ R202, R193, R202 ;  /* 0x000000cac1ca7221 */ /* 0x000fea0000010000 */
[----:B------:R-:W-:Y:S01]  /*c540*/  FADD.FTZ R166, R166, R197 ;  /* 0x000000c5a6a67221 */ /* 0x000fe20000010000 */
[----:B------:R-:W-:Y:S03]  /*c550*/  FADD.FTZ R202, R191, R202 ;  /* 0x000000cabfca7221 */ /* 0x000fe60000010000 */
[----:B------:R-:W-:Y:S01]  /*c560*/  FADD.FTZ R0, R165, R166 ;  /* 0x000000a6a5007221 */ /* 0x000fe20000010000 */
[----:B------:R-:W-:Y:S04]  /*c570*/  FADD.FTZ R189, R189, R202 ;  /* 0x000000cabdbd7221 */ /* 0x000fe80000010000 */
[----:B------:R1:W-:Y:S01]  /*c580*/  STL [R1+0x10], R0 ;  /* 0x0000100001007387 */ /* 0x0003e20000100800 */
[----:B------:R-:W-:Y:S05]  /*c590*/  FADD.FTZ R2, R186, R189 ;  /* 0x000000bdba027221 */ /* 0x000fea0000010000 */
[----:B------:R2:W-:Y:S01]  /*c5a0*/  STL [R1+0x14], R2 ;  /* 0x0000140201007387 */ /* 0x0005e20000100800 */
[----:B-1----:R-:W-:Y:S01]  /*c5b0*/  MOV R0, R3 ;  /* 0x0000000300007202 */ /* 0x002fe20000000f00 */
[----:B------:R-:W-:Y:S06]  /*c5c0*/  @P0 BRA `(.L_x_1102) ;  /* 0xffffffb800f40947 */ /* 0x000fec000383ffff */
.L_x_1101:
[----:B------:R-:W3:Y:S04]  /*c5d0*/  LDL.LU R8, [R1+0x14] ;  /* 0x0000140001087983 */ /* 0x000ee80000300800 */
[----:B------:R-:W4:Y:S01]  /*c5e0*/  LDL.LU R6, [R1+0x10] ;  /* 0x0000100001067983 */ /* 0x000f220000300800 */
[----:B------:R-:W5:Y:S01]  /*c5f0*/  S2UR UR6, SR_CgaCtaId ;  /* 0x00000000000679c3 */ /* 0x000f620000008800 */
[----:B------:R-:W-:Y:S01]  /*c600*/  UISETP.NE.AND UP0, UPT, UR16, -0x1, UPT ;  /* 0xffffffff1000788c */ /* 0x000fe2000bf05270 */
[----:B------:R-:W-:Y:S01]  /*c610*/  IMAD.MOV.U32 R10, RZ, RZ, 0x20 ;  /* 0x00000020ff0a7424 */ /* 0x000fe200078e00ff */
[----:B--2---:R-:W2:Y:S04]  /*c620*/  S2R R2, SR_TID.X ;  /* 0x0000000000027919 */ /* 0x004ea80000002100 */
[----:B------:R-:W-:-:S05]  /*c630*/  PLOP3.LUT P0, PT, PT, PT, UP0, 0x80, 0x0 ;  /* 0x000000000000781c */ /* 0x000fca0003f0f008 */
[----:B------:R-:W-:Y:S02]  /*c640*/  @UP0 ULDC.64 UR4, c[0x0][0x298] ;  /* 0x0000a60000040ab9 */ /* 0x000fe40000000a00 */
[----:B------:R-:W-:-:S03]  /*c650*/  @UP0 UIMAD.WIDE.U32 UR8, UR16, UR4, URZ ;  /* 0x00000004100802a5 */ /* 0x000fc6000f8e003f */
[----:B------:R-:W-:Y:S01]  /*c660*/  UMOV UR4, 0x400 ;  /* 0x0000040000047882 */ /* 0x000fe20000000000 */
[----:B------:R-:W-:Y:S02]  /*c670*/  @UP0 UIMAD UR7, UR16, UR5, UR9 ;  /* 0x00000005100702a4 */ /* 0x000fe4000f8e0209 */
[----:B-----5:R-:W-:Y:S01]  /*c680*/  ULEA UR6, UR6, UR4, 0x18 ;  /* 0x0000000406067291 */ /* 0x020fe2000f8ec03f */
[----:B--2---:R-:W-:-:S04]  /*c690*/  SHF.R.S32.HI R5, RZ, 0x1f, R2 ;  /* 0x0000001fff057819 */ /* 0x004fc80000011402 */
[CC--:B------:R-:W-:Y:S02]  /*c6a0*/  LEA.HI R13, R5.reuse, R2.reuse, RZ, 0x2 ;  /* 0x00000002050d7211 */ /* 0x0c0fe400078f10ff */
[----:B------:R-:W-:Y:S02]  /*c6b0*/  LEA.HI R15, R5, R2, RZ, 0x5 ;  /* 0x00000002050f7211 */ /* 0x000fe400078f28ff */
[--C-:B------:R-:W-:Y:S02]  /*c6c0*/  SHF.R.S32.HI R9, RZ, 0x2, R13.reuse ;  /* 0x00000002ff097819 */ /* 0x100fe4000001140d */
[----:B-1----:R-:W-:Y:S02]  /*c6d0*/  SHF.R.S32.HI R4, RZ, 0x1f, R13 ;  /* 0x0000001fff047819 */ /* 0x002fe4000001140d */
        /* <DEDUP_REMOVED lines=11> */
[----:B------:R-:W-:-:S05]  /*c790*/  LEA.HI R9, R9, R9, RZ, 0x1d ;  /* 0x0000000909097211 */ /* 0x000fca00078fe8ff */
[----:B------:R-:W-:Y:S02]  /*c7a0*/  IMAD.U32 R12, R12, 0x2, R9 ;  /* 0x000000020c0c7824 */ /* 0x000fe400078e0009 */
[----:B------:R-:W-:-:S03]  /*c7b0*/  IMAD.MOV.U32 R9, RZ, RZ, 0x40 ;  /* 0x00000040ff097424 */ /* 0x000fc600078e00ff */
[----:B------:R-:W-:Y:S02]  /*c7c0*/  LEA R12, R12, UR6, 0x1 ;  /* 0x000000060c0c7c11 */ /* 0x000fe4000f8e08ff */
[----:B------:R-:W-:Y:S01]  /*c7d0*/  SEL R9, R9, 0xffffffc0, !P2 ;  /* 0xffffffc009097807 */ /* 0x000fe20005000000 */
        /* <DEDUP_REMOVED lines=14> */
.L_x_1105:
        /* <DEDUP_REMOVED lines=10> */
[----:B----4-:R-:W-:-:S04]  /*c960*/  UIMAD UR4, UR4, UR5, URZ ;  /* 0x00000005040472a4 */ /* 0x010fc8000f8e023f */
[----:B------:R-:W-:-:S04]  /*c970*/  USEL UR16, UR4, UR16, !UP0 ;  /* 0x0000001004107287 */ /* 0x000fc8000c000000 */
[----:B------:R-:W-:Y:S02]  /*c980*/  USHF.R.S32.HI UR4, URZ, 0x1f, UR16 ;  /* 0x0000001f3f047899 */ /* 0x000fe40008011410 */
[----:B------:R-:W-:-:S04]  /*c990*/  IMAD.U32 R16, RZ, RZ, UR16 ;  /* 0x00000010ff107e24 */ /* 0x000fc8000f8e00ff */
[----:B------:R-:W-:-:S07]  /*c9a0*/  MOV R17, UR4 ;  /* 0x0000000400117c02 */ /* 0x000fce0008000f00 */
.L_x_1106:
        /* <DEDUP_REMOVED lines=25> */
[----:B------:R-:W5:Y:S01]  /*cb40*/  @P5 MUFU.LG2 R7, R7 ;  /* 0x0000000700075308 */ /* 0x000f620000000c00 */
        /* <DEDUP_REMOVED lines=231> */
[----:B------:R-:W-:Y:S01]  /*d9c0*/  F2FP.BF16.F32.PACK_AB R122, R123, R122 ;  /* 0x0000007a7b7a723e */ /* 0x000fe200000010ff */
[----:B-----5:R-:W-:Y:S01]  /*d9d0*/  @P5 FMUL.FTZ R7, R7, 0.69314718246459960938 ;  /* 0x3f31721807075820 */ /* 0x020fe20000410000 */
[----:B------:R-:W-:Y:S01]  /*d9e0*/  ISETP.GE.AND P0, PT, R4, UR6, PT ;  /* 0x0000000604007c0c */ /* 0x000fe2000bf06270 */
[----:B------:R-:W-:Y:S01]  /*d9f0*/  STS [R11+0x4000], R72 ;  /* 0x004000480b007388 */ /* 0x000fe20000000800 */
[----:B------:R-:W-:Y:S01]  /*da00*/  F2FP.BF16.F32.PACK_AB R124, R125, R124 ;  /* 0x0000007c7d7c723e */ /* 0x000fe200000010ff */
[----:B------:R-:W5:Y:S01]  /*da10*/  @P3 LDC.64 R26, c[0x0][0x2c0] ;  /* 0x0000b000ff1a3b82 */ /* 0x000f620000000a00 */
[----:B------:R-:W-:Y:S01]  /*da20*/  F2FP.BF16.F32.PACK_AB R126, R127, R126 ;  /* 0x0000007e7f7e723e */ /* 0x000fe200000010ff */
[----:B------:R-:W-:Y:S01]  /*da30*/  STS [R11+0x4400], R74 ;  /* 0x0044004a0b007388 */ /* 0x000fe20000000800 */
[----:B------:R-:W-:-:S02]  /*da40*/  F2FP.BF16.F32.PACK_AB R13, R13, R128 ;  /* 0x000000800d0d723e */ /* 0x000fc400000010ff */
[----:B------:R-:W-:Y:S01]  /*da50*/  F2FP.BF16.F32.PACK_AB R130, R131, R130 ;  /* 0x000000828382723e */ /* 0x000fe200000010ff */
[----:B------:R-:W-:Y:S01]  /*da60*/  STS [R15+0x4000], R76 ;  /* 0x0040004c0f007388 */ /* 0x000fe20000000800 */
[----:B------:R-:W-:Y:S01]  /*da70*/  LEA.HI.SX32 R14, R5, 0x10, 0x1d ;  /* 0x00000010050e7811 */ /* 0x000fe200078feaff */
[----:B---3--:R-:W-:Y:S02]  /*da80*/  @P4 FMUL.FTZ R6, R6, 0.69314718246459960938 ;  /* 0x3f31721806064820 */ /* 0x008fe40000410000 */
        /* <DEDUP_REMOVED lines=18> */
[----:B------:R-:W5:Y:S03]  /*dbb0*/  S2R R4, SR_TID.X ;  /* 0x0000000000047919 */ /* 0x000f660000002100 */
[----:B------:R-:W-:Y:S04]  /*dbc0*/  STS [R15+0x6000], R108 ;  /* 0x0060006c0f007388 */ /* 0x000fe80000000800 */
[----:B------:R5:W-:Y:S04]  /*dbd0*/  STS [R15+0x6400], R110 ;  /* 0x0064006e0f007388 */ /* 0x000be80000000800 */
[----:B------:R-:W-:Y:S01]  /*dbe0*/  STS [R19+0x6000], R112 ;  /* 0x0060007013007388 */ /* 0x000fe20000000800 */
[----:B-1----:R-:W1:Y:S03]  /*dbf0*/  @P3 LDC R12, c[0x0][0x2c0] ;  /* 0x0000b000ff0c3b82 */ /* 0x002e660000000800 */
[----:B------:R2:W-:Y:S04]  /*dc00*/  STS [R19+0x6400], R114 ;  /* 0x0064007213007388 */ /* 0x0005e80000000800 */
[----:B------:R-:W-:Y:S01]  /*dc10*/  STS [R21+0x6000], R116 ;  /* 0x0060007415007388 */ /* 0x000fe20000000800 */
[----:B---3--:R-:W-:Y:S01]  /*dc20*/  @P3 MOV R11, 0x1 ;  /* 0x00000001000b3802 */ /* 0x008fe20000000f00 */
[----:B----4-:R-:W-:Y:S01]  /*dc30*/  @!P3 IMAD R11, R8, R29, RZ ;  /* 0x0000001d080bb224 */ /* 0x010fe200078e02ff */
[----:B------:R-:W-:Y:S01]  /*dc40*/  MOV R8, 0x7f800000 ;  /* 0x7f80000000087802 */ /* 0x000fe20000000f00 */
[----:B------:R-:W-:Y:S04]  /*dc50*/  STS [R21+0x6400], R118 ;  /* 0x0064007615007388 */ /* 0x000fe80000000800 */
[----:B------:R-:W-:Y:S04]  /*dc60*/  STS [R23+0x6000], R120 ;  /* 0x0060007817007388 */ /* 0x000fe80000000800 */
[----:B------:R-:W-:Y:S01]  /*dc70*/  STS [R23+0x6400], R122 ;  /* 0x0064007a17007388 */ /* 0x000fe20000000800 */
[----:B-----5:R-:W-:-:S03]  /*dc80*/  SHF.R.S32.HI R15, RZ, 0x1f, R4 ;  /* 0x0000001fff0f7819 */ /* 0x020fc60000011404 */
[----:B------:R-:W-:Y:S01]  /*dc90*/  STS [R25+0x6000], R124 ;  /* 0x0060007c19007388 */ /* 0x000fe20000000800 */
[CC--:B------:R-:W-:Y:S02]  /*dca0*/  LEA.HI R14, R15.reuse, R4.reuse, RZ, 0x5 ;  /* 0x000000040f0e7211 */ /* 0x0c0fe400078f28ff */
[----:B------:R-:W-:Y:S01]  /*dcb0*/  @!P3 MOV R12, 0x1 ;  /* 0x00000001000cb802 */ /* 0x000fe20000000f00 */
[----:B------:R-:W-:Y:S01]  /*dcc0*/  STS [R25+0x6400], R126 ;  /* 0x0064007e19007388 */ /* 0x000fe20000000800 */
[----:B--2---:R-:W2:Y:S01]  /*dcd0*/  @P5 LDC R19, c[0x0][0x2e8] ;  /* 0x0000ba00ff135b82 */ /* 0x004ea20000000800 */
[----:B------:R-:W-:Y:S01]  /*dce0*/  LOP3.LUT R29, R14, 0xffffffe0, RZ, 0xc0, !PT ;  /* 0xffffffe00e1d7812 */ /* 0x000fe200078ec0ff */
[----:B------:R-:W3:Y:S01]  /*dcf0*/  S2R R10, SR_CTAID.Y ;  /* 0x00000000000a7919 */ /* 0x000ee20000002600 */
[----:B------:R-:W-:Y:S02]  /*dd00*/  LEA.HI R15, R15, R4, RZ, 0x3 ;  /* 0x000000040f0f7211 */ /* 0x000fe400078f18ff */
[----:B------:R-:W-:Y:S01]  /*dd10*/  IADD3 R29, R4, -R29, RZ ;  /* 0x8000001d041d7210 */ /* 0x000fe20007ffe0ff */
[----:B------:R-:W-:Y:S02]  /*dd20*/  STS [R9+0x6000], R13 ;  /* 0x0060000d09007388 */ /* 0x000fe40000000800 */
[----:B------:R-:W4:Y:S02]  /*dd30*/  @P4 LDC R14, c[0x0][0x2e8] ;  /* 0x0000ba00ff0e4b82 */ /* 0x000f240000000800 */
[----:B------:R5:W-:Y:S06]  /*dd40*/  STS [R9+0x6400], R130 ;  /* 0x0064008209007388 */ /* 0x000bec0000000800 */
[----:B------:R-:W-:Y:S01]  /*dd50*/  BAR.SYNC.DEFER_BLOCKING 0x0 ;  /* 0x0000000000007b1d */ /* 0x000fe20000010000 */
[----:B--2---:R-:W-:Y:S01]  /*dd60*/  @P5 FFMA.FTZ R8, R164, R19, R7 ;  /* 0x00000013a4085223 */ /* 0x004fe20000010007 */
[----:B------:R-:W-:-:S04]  /*dd70*/  LOP3.LUT R7, R15, 0xfffffff8, RZ, 0xc0, !PT ;  /* 0xfffffff80f077812 */ /* 0x000fc800078ec0ff */
[----:B------:R-:W-:Y:S01]  /*dd80*/  IADD3 R4, -R7, R4, RZ ;  /* 0x0000000407047210 */ /* 0x000fe20007ffe1ff */
[----:B---3--:R-:W-:Y:S01]  /*dd90*/  IMAD R10, R10, R11, RZ ;  /* 0x0000000b0a0a7224 */ /* 0x008fe200078e02ff */
[----:B------:R-:W-:Y:S02]  /*dda0*/  SHF.R.S32.HI R11, RZ, 0x1f, R0 ;  /* 0x0000001fff0b7819 */ /* 0x000fe40000011400 */
[----:B-----5:R-:W-:Y:S01]  /*ddb0*/  MOV R9, 0x7f800000 ;  /* 0x7f80000000097802 */ /* 0x020fe20000000f00 */
[----:B------:R2:W3:Y:S01]  /*ddc0*/  LDS.128 R20, [R240+0x1800] ;  /* 0x00180000f0147984 */ /* 0x0004e20000000c00 */
[----:B------:R-:W-:Y:S01]  /*ddd0*/  LEA.HI R11, R11, R0, RZ, 0x2 ;  /* 0x000000000b0b7211 */ /* 0x000fe200078f10ff */
[----:B----4-:R-:W-:Y:S01]  /*dde0*/  @P4 FFMA.FTZ R9, R3, R14, R6 ;  /* 0x0000000e03094223 */ /* 0x010fe20000010006 */
[----:B------:R-:W-:Y:S02]  /*ddf0*/  SEL R10, R10, RZ, !P6 ;  /* 0x000000ff0a0a7207 */ /* 0x000fe40007000000 */
[----:B------:R-:W-:-:S02]  /*de00*/  LOP3.LUT R11, R11, 0xffffffc, RZ, 0xc0, !PT ;  /* 0x0ffffffc0b0b7812 */ /* 0x000fc400078ec0ff */
[----:B------:R-:W-:Y:S01]  /*de10*/  LOP3.LUT P6, RZ, R2, 0x3, RZ, 0xc0, !PT ;  /* 0x0000000302ff7812 */ /* 0x000fe200078cc0ff */
[----:B------:R-:W-:Y:S01]  /*de20*/  IMAD R27, R24, R27, R10 ;  /* 0x0000001b181b7224 */ /* 0x000fe200078e020a */
[----:B------:R-:W-:Y:S01]  /*de30*/  IADD3 R11, R0, -R11, RZ ;  /* 0x8000000b000b7210 */ /* 0x000fe20007ffe0ff */
[----:B-1----:R-:W-:Y:S01]  /*de40*/  IMAD R0, R12, UR4, RZ ;  /* 0x000000040c007c24 */ /* 0x002fe2000f8e02ff */
[----:B------:R-:W-:-:S04]  /*de50*/  SHF.R.S32.HI R2, RZ, 0x1f, R29 ;  /* 0x0000001fff027819 */ /* 0x000fc8000001141d */
[----:B------:R-:W-:Y:S02]  /*de60*/  SHF.L.U32 R0, R0, 0x6, RZ ;  /* 0x0000000600007819 */ /* 0x000fe400000006ff */
[----:B------:R-:W-:Y:S02]  /*de70*/  LEA.HI R2, R2, R29, RZ, 0x2 ;  /* 0x0000001d02027211 */ /* 0x000fe400078f10ff */
[----:B------:R-:W-:Y:S02]  /*de80*/  SHF.R.S32.HI R13, RZ, 0x1f, R0 ;  /* 0x0000001fff0d7819 */ /* 0x000fe40000011400 */
[--C-:B------:R-:W-:Y:S02]  /*de90*/  IADD3 R0, P5, P3, R0, R16, R27.reuse ;  /* 0x0000001000007210 */ /* 0x100fe40007bbe01b */
[----:B------:R-:W-:Y:S02]  /*dea0*/  SHF.R.S32.HI R2, RZ, 0x2, R2 ;  /* 0x00000002ff027819 */ /* 0x000fe40000011402 */
        /* <DEDUP_REMOVED lines=22> */
.L_x_1108:
[----:B------:R-:W-:Y:S05]  /*e010*/  BSYNC B0 ;  /* 0x0000000000007941 */ /* 0x000fea0003800000 */
.L_x_1107:
        /* <DEDUP_REMOVED lines=40> */
.L_x_1110:
[----:B------:R-:W-:Y:S05]  /*e2a0*/  BSYNC B0 ;  /* 0x0000000000007941 */ /* 0x000fea0003800000 */
.L_x_1109:
        /* <DEDUP_REMOVED lines=27> */
.L_x_1112:
[----:B------:R-:W-:Y:S05]  /*e460*/  BSYNC B0 ;  /* 0x0000000000007941 */ /* 0x000fea0003800000 */
.L_x_1111:
        /* <DEDUP_REMOVED lines=27> */
.L_x_1114:
[----:B------:R-:W-:Y:S05]  /*e620*/  BSYNC B0 ;  /* 0x0000000000007941 */ /* 0x000fea0003800000 */
.L_x_1113:
        /* <DEDUP_REMOVED lines=27> */
.L_x_1071:
        /* <DEDUP_REMOVED lines=48> */
[----:B------:R-:W-:Y:S01]  /*eae0*/  IADD3 R2, P0, R7, UR10, RZ ;  /* 0x0000000a07027c10 */ /* 0x000fe2000ff1e0ff */
        /* <DEDUP_REMOVED lines=41> */
.L_x_1116:
[----:B------:R-:W-:Y:S05]  /*ed80*/  BSYNC B0 ;  /* 0x0000000000007941 */ /* 0x000fea0003800000 */
.L_x_1115:
        /* <DEDUP_REMOVED lines=25> */
.L_x_1118:
[----:B------:R-:W-:Y:S05]  /*ef20*/  BSYNC B0 ;  /* 0x0000000000007941 */ /* 0x000fea0003800000 */
.L_x_1117:
[----:B------:R-:W-:Y:S01]  /*ef30*/  BSSY B0, `(.L_x_1119) ;  /* 0x0000018000007945 */ /* 0x000fe20003800000 */
[----:B------:R-:W-:-:S03]  /*ef40*/  ISETP.GE.AND P0, PT, R0, UR18, PT ;  /* 0x0000001200007c0c */ /* 0x000fc6000bf06270 */
[----:B------:R-:W-:Y:S10]  /*ef50*/  @P1 BRA `(.L_x_1120) ;  /* 0x0000000000541947 */ /* 0x000ff40003800000 */
        /* <DEDUP_REMOVED lines=21> */
.L_x_1120:
[----:B------:R-:W-:Y:S05]  /*f0b0*/  BSYNC B0 ;  /* 0x0000000000007941 */ /* 0x000fea0003800000 */
.L_x_1119:
[----:B------:R-:W-:Y:S01]  /*f0c0*/  BSSY B0, `(.L_x_1121) ;  /* 0x000001a000007945 */ /* 0x000fe20003800000 */
[----:B------:R-:W-:Y:S02]  /*f0d0*/  ISETP.GE.OR P6, PT, R16, UR18, P3 ;  /* 0x0000001210007c0c */ /* 0x000fe40009fc6670 */
[----:B------:R-:W-:Y:S02]  /*f0e0*/  ISETP.GE.OR P5, PT, R3, UR18, P3 ;  /* 0x0000001203007c0c */ /* 0x000fe40009fa6670 */
[----:B------:R-:W-:Y:S02]  /*f0f0*/  ISETP.GE.OR P4, PT, R2, UR18, P3 ;  /* 0x0000001202007c0c */ /* 0x000fe40009f86670 */
[----:B------:R-:W-:Y:S01]  /*f100*/  ISETP.GE.OR P3, PT, R0, UR18, P3 ;  /* 0x0000001200007c0c */ /* 0x000fe20009f66670 */
[----:B------:R-:W-:-:S12]  /*f110*/  @P0 BRA `(.L_x_1122) ;  /* 0x0000000000500947 */ /* 0x000fd80003800000 */
[----:B-1----:R-:W-:Y:S01]  /*f120*/  IADD3 R8, P0, R14, 0x30, RZ ;  /* 0x000000300e087810 */ /* 0x002fe20007f1e0ff */
        /* <DEDUP_REMOVED lines=19> */
.L_x_1122:
[----:B------:R-:W-:Y:S05]  /*f260*/  BSYNC B0 ;  /* 0x0000000000007941 */ /* 0x000fea0003800000 */
.L_x_1121:
        /* <DEDUP_REMOVED lines=10> */
.L_x_1124:
[----:B------:R-:W-:Y:S05]  /*f310*/  BSYNC B0 ;  /* 0x0000000000007941 */ /* 0x000fea0003800000 */
.L_x_1123:
[----:B------:R-:W-:Y:S04]  /*f320*/  BSSY B0, `(.L_x_1125) ;  /* 0x000000a000007945 */ /* 0x000fe80003800000 */
[----:B------:R-:W-:Y:S05]  /*f330*/  @P5 BRA `(.L_x_1126) ;  /* 0x0000000000205947 */ /* 0x000fea0003800000 */
[----:B------:R-:W-:Y:S01]  /*f340*/  IMAD R3, R3, UR19, RZ ;  /* 0x0000001303037c24 */ /* 0x000fe2000f8e02ff */
[----:B------:R-:W-:-:S04]  /*f350*/  ULDC.64 UR4, c[0x0][0x2b0] ;  /* 0x0000ac0000047ab9 */ /* 0x000fc80000000a00 */
[----:B------:R-:W-:-:S04]  /*f360*/  IADD3 R4, P0, R3, UR6, RZ ;  /* 0x0000000603047c10 */ /* 0x000fc8000ff1e0ff */
[----:B------:R-:W-:Y:S02]  /*f370*/  LEA.HI.X.SX32 R3, R3, UR20, 0x1, P0 ;  /* 0x0000001403037c11 */ /* 0x000fe400080f0eff */
[----:B-1----:R-:W-:-:S04]  /*f380*/  LEA R6, P0, R4, UR4, 0x2 ;  /* 0x0000000404067c11 */ /* 0x002fc8000f8010ff */
[----:B------:R-:W-:Y:S01]  /*f390*/  LEA.HI.X R7, R4, UR5, R3, 0x2, P0 ;  /* 0x0000000504077c11 */ /* 0x000fe200080f1403 */
[----:B------:R-:W-:-:S05]  /*f3a0*/  IMAD.MOV.U32 R3, RZ, RZ, 0x7f800000 ;  /* 0x7f800000ff037424 */ /* 0x000fca00078e00ff */
[----:B------:R1:W-:Y:S03]  /*f3b0*/  STG.E desc[UR26][R6.64], R3 ;  /* 0x0000000306007986 */ /* 0x0003e6000c10191a */
.L_x_1126:
[----:B------:R-:W-:Y:S05]  /*f3c0*/  BSYNC B0 ;  /* 0x0000000000007941 */ /* 0x000fea0003800000 */
.L_x_1125:
        /* <DEDUP_REMOVED lines=10> */
.L_x_1128:
[----:B------:R-:W-:Y:S05]  /*f470*/  BSYNC B0 ;  /* 0x0000000000007941 */ /* 0x000fea0003800000 */
.L_x_1127:
        /* <DEDUP_REMOVED lines=10> */
.L_x_1129:
        /* <DEDUP_REMOVED lines=14> */
.L_x_2407:


//--------------------- .text._ZN5flash16flash_fwd_kernelI23Flash_fwd_kernel_traitsILi256ELi64ELi64ELi4ELb0ELb0EN7cutlass10bfloat16_tE19Flash_kernel_traitsILi256ELi64ELi64ELi4ES3_EELb1ELb0ELb1ELb0ELb0ELb1ELb0ELb0EEEvNS_16Flash_fwd_paramsE --------------------------
	.section	.text._ZN5flash16flash_fwd_kernelI23Flash_fwd_kernel_traitsILi256ELi64ELi64ELi4ELb0ELb0EN7cutlass10bfloat16_tE19Flash_kernel_traitsILi256ELi64ELi64ELi4ES3_EELb1ELb0ELb1ELb0ELb0ELb1ELb0ELb0EEEvNS_16Flash_fwd_paramsE,"ax",@progbits
	.align	128
        .global         _ZN5flash16flash_fwd_kernelI23Flash_fwd_kernel_traitsILi256ELi64ELi64ELi4ELb0ELb0EN7cutlass10bfloat16_tE19Flash_kernel_traitsILi256ELi64ELi64ELi4ES3_EELb1ELb0ELb1ELb0ELb0ELb1ELb0ELb0EEEvNS_16Flash_fwd_paramsE
        .type           _ZN5flash16flash_fwd_kernelI23Flash_fwd_kernel_traitsILi256ELi64ELi64ELi4ELb0ELb0EN7cutlass10bfloat16_tE19Flash_kernel_traitsILi256ELi64ELi64ELi4ES3_EELb1ELb0ELb1ELb0ELb0ELb1ELb0ELb0EEEvNS_16Flash_fwd_paramsE,@function
        .size           _ZN5flash16flash_fwd_kernelI23Flash_fwd_kernel_traitsILi256ELi64ELi64ELi4ELb0ELb0EN7cutlass10bfloat16_tE19Flash_kernel_traitsILi256ELi64ELi64ELi4ES3_EELb1ELb0ELb1ELb0ELb0ELb1ELb0ELb0EEEvNS_16Flash_fwd_paramsE,(.L_x_2408 - _ZN5flash16flash_fwd_kernelI23Flash_fwd_kernel_traitsILi256ELi64ELi64ELi4ELb0ELb0EN7cutlass10bfloat16_tE19Flash_kernel_traitsILi256ELi64ELi64ELi4ES3_EELb1ELb0ELb1ELb0ELb0ELb1ELb0ELb0EEEvNS_16Flash_fwd_paramsE)
        .other          _ZN5flash16flash_fwd_kernelI23Flash_fwd_kernel_traitsILi256ELi64ELi64ELi4ELb0ELb0EN7cutlass10bfloat16_tE19Flash_kernel_traitsILi256ELi64ELi64ELi4ES3_EELb1ELb0ELb1ELb0ELb0ELb1ELb0ELb0EEEvNS_16Flash_fwd_paramsE,@"STO_CUDA_ENTRY STV_DEFAULT"
_ZN5flash16flash_fwd_kernelI23Flash_fwd_kernel_traitsILi256ELi64ELi64ELi4ELb0ELb0EN7cutlass10bfloat16_tE19Flash_kernel_traitsILi256ELi64ELi64ELi4ES3_EELb1ELb0ELb1ELb0ELb0ELb1ELb0ELb0EEEvNS_16Flash_fwd_paramsE:
.text._ZN5flash16flash_fwd_kernelI23Flash_fwd_kernel_traitsILi256ELi64ELi64ELi4ELb0ELb0EN7cutlass10bfloat16_tE19Flash_kernel_traitsILi256ELi64ELi64ELi4ES3_EELb1ELb0ELb1ELb0ELb0ELb1ELb0ELb0EEEvNS_16Flash_fwd_paramsE:
        /* <DEDUP_REMOVED lines=10> */
[----:B------:R-:W-:Y:S01]  /*00a0*/  ULDC.64 UR6, c[0x0][0x2f0] ;  /* 0x0000bc0000067ab9 */ /* 0x000fe20000000a00 */
[----:B------:R-:W-:Y:S01]  /*00b0*/  ULDC.64 UR10, c[0x0][0x2f0] ;  /* 0x0000bc00000a7ab9 */ /* 0x000fe20000000a00 */
[----:B-1----:R-:W-:-:S04]  /*00c0*/  VIADD R1, R1, 0xfffffff8 ;  /* 0xfffffff801017836 */ /* 0x002fc80000000000 */
[----:B------:R-:W4:Y:S01]  /*00d0*/  @P2 LDG.E.64 R6, desc[UR28][R6.64] ;  /* 0x0000001c06062981 */ /* 0x000f22000c1e1b00 */
[----:B------:R-:W-:Y:S08]  /*00e0*/  S2UR UR24, SR_CTAID.X ;  /* 0x00000000001879c3 */ /* 0x000ff00000002500 */
[----:B------:R-:W1:Y:S01]  /*00f0*/  S2UR UR16, SR_CTAID.Y ;  /* 0x00000000001079c3 */ /* 0x000e620000002600 */
[----:B--2---:R-:W2:Y:S07]  /*0100*/  @P2 LDG.E.64 R2, desc[UR28][R4.64] ;  /* 0x0000001c04022981 */ /* 0x004eae000c1e1b00 */
[----:B------:R-:W5:Y:S01]  /*0110*/  S2UR UR8, SR_CTAID.Z ;  /* 0x00000000000879c3 */ /* 0x000f620000002700 */
[----:B------:R-:W-:-:S03]  /*0120*/  UISETP.NE.U32.AND UP2, UPT, UR6, URZ, UPT ;  /* 0x0000003f0600728c */ /* 0x000fc6000bf45070 */
[----:B------:R-:W-:Y:S01]  /*0130*/  ULDC.U8 UR6, c[0x0][0x3c2] ;  /* 0x0000f08000067ab9 */ /* 0x000fe20000000000 */
[----:B------:R-:W-:Y:S02]  /*0140*/  UISETP.NE.AND.EX UP2, UPT, UR7, URZ, UPT, UP2 ;  /* 0x0000003f0700728c */ /* 0x000fe4000bf45320 */
[----:B------:R-:W-:Y:S01]  /*0150*/  UISETP.NE.AND UP3, UPT, UR6, URZ, UPT ;  /* 0x0000003f0600728c */ /* 0x000fe2000bf65270 */
[----:B------:R-:W2:Y:S02]  /*0160*/  @P2 LDC R0, c[0x0][0x3b0] ;  /* 0x0000ec00ff002b82 */ /* 0x000ea40000000800 */
[----:B------:R-:W-:Y:S01]  /*0170*/  ULDC.64 UR6, c[0x0][0x2f8] ;  /* 0x0000be0000067ab9 */ /* 0x000fe20000000a00 */
[----:B------:R-:W-:Y:S01]  /*0180*/  PLOP3.LUT P0, PT, PT, PT, UP2, 0x80, 0x0 ;  /* 0x000000000000781c */ /* 0x000fe20003f0f028 */
[----:B-1----:R-:W-:Y:S02]  /*0190*/  UIMAD.WIDE UR10, UR16, 0x4, UR10 ;  /* 0x00000004100a78a5 */ /* 0x002fe4000f8e020a */
[----:B-----5:R-:W-:-:S04]  /*01a0*/  ULOP3.LUT UR4, UR8, UR24, UR16, 0xfe, !UPT ;  /* 0x0000001808047292 */ /* 0x020fc8000f8efe10 */
[----:B------:R-:W-:Y:S01]  /*01b0*/  IMAD.U32 R16, RZ, RZ, UR10 ;  /* 0x0000000aff107e24 */ /* 0x000fe2000f8e00ff */
[----:B------:R-:W-:Y:S01]  /*01c0*/  UIMAD.WIDE UR6, UR16, 0x4, UR6 ;  /* 0x00000004100678a5 */ /* 0x000fe2000f8e0206 */
[----:B------:R-:W-:Y:S01]  /*01d0*/  IMAD.U32 R17, RZ, RZ, UR11 ;  /* 0x0000000bff117e24 */ /* 0x000fe2000f8e00ff */
[----:B---3--:R-:W-:Y:S01]  /*01e0*/  LOP3.LUT P3, RZ, R80, UR4, RZ, 0xfc, !PT ;  /* 0x0000000450ff7c12 */ /* 0x008fe2000f86fcff */
[----:B------:R-:W-:Y:S02]  /*01f0*/  ULDC.64 UR4, c[0x0][0x300] ;  /* 0x0000c00000047ab9 */ /* 0x000fe40000000a00 */
[----:B------:R-:W-:-:S04]  /*0200*/  UISETP.NE.U32.AND UP1, UPT, UR4, URZ, UPT ;  /* 0x0000003f0400728c */ /* 0x000fc8000bf25070 */
[----:B------:R-:W-:-:S03]  /*0210*/  UISETP.NE.AND.EX UP1, UPT, UR5, URZ, UPT, UP1 ;  /* 0x0000003f0500728c */ /* 0x000fc6000bf25310 */
[----:B------:R-:W-:Y:S02]  /*0220*/  ULDC.64 UR4, c[0x0][0x2f8] ;  /* 0x0000be0000047ab9 */ /* 0x000fe40000000a00 */
[----:B------:R-:W-:Y:S01]  /*0230*/  UISETP.EQ.U32.AND UP0, UPT, UR4, URZ, UPT ;  /* 0x0000003f0400728c */ /* 0x000fe2000bf02070 */
[----:B------:R-:W1:Y:S03]  /*0240*/  @!P3 LDC.64 R10, c[0x0][0x3b8] ;  /* 0x0000ee00ff0abb82 */ /* 0x000e660000000a00 */
[----:B------:R-:W-:Y:S02]  /*0250*/  UISETP.EQ.OR.EX UP0, UPT, UR5, URZ, !UP3, UP0 ;  /* 0x0000003f0500728c */ /* 0x000fe4000df02700 */
[----:B------:R-:W-:Y:S02]  /*0260*/  @UP1 ULDC.64 UR10, c[0x0][0x300] ;  /* 0x0000c000000a1ab9 */ /* 0x000fe40000000a00 */
[----:B------:R-:W-:-:S06]  /*0270*/  @UP1 UIMAD.WIDE UR10, UR16, 0x4, UR10 ;  /* 0x00000004100a18a5 */ /* 0x000fcc000f8e020a */
[----:B------:R-:W-:Y:S02]  /*0280*/  IMAD.U32 R14, RZ, RZ, UR10 ;  /* 0x0000000aff0e7e24 */ /* 0x000fe4000f8e00ff */
[----:B------:R-:W-:Y:S01]  /*0290*/  IMAD.U32 R15, RZ, RZ, UR11 ;  /* 0x0000000bff0f7e24 */ /* 0x000fe2000f8e00ff */
[----:B----4-:R-:W-:Y:S02]  /*02a0*/  @P2 R2UR UR30, R6 ;  /* 0x00000000061e22ca */ /* 0x010fe400000e0000 */
[----:B------:R-:W-:-:S11]  /*02b0*/  @P2 R2UR UR31, R7 ;  /* 0x00000000071f22ca */ /* 0x000fd600000e0000 */
[----:B------:R-:W-:Y:S02]  /*02c0*/  IMAD.U32 R12, RZ, RZ, UR30 ;  /* 0x0000001eff0c7e24 */ /* 0x000fe4000f8e00ff */
[----:B------:R-:W-:Y:S01]  /*02d0*/  IMAD.U32 R13, RZ, RZ, UR31 ;  /* 0x0000001fff0d7e24 */ /* 0x000fe2000f8e00ff */
[----:B--2---:R-:W-:-:S04]  /*02e0*/  @P2 IADD3 R4, P1, R2, R0, RZ ;  /* 0x0000000002042210 */ /* 0x004fc80007f3e0ff */
[----:B-1----:R1:W-:Y:S01]  /*02f0*/  @!P3 STG.E.64 desc[UR28][R10.64], R12 ;  /* 0x0000000c0a00b986 */ /* 0x0023e2000c101b1c */
[----:B------:R-:W-:Y:S01]  /*0300*/  @P2 IMAD.X R5, RZ, RZ, R3, P1 ;  /* 0x000000ffff052224 */ /* 0x000fe200008e0603 */
[----:B------:R-:W-:Y:S01]  /*0310*/  PLOP3.LUT P2, PT, PT, PT, UP0, 0x80, 0x0 ;  /* 0x000000000000781c */ /* 0x000fe20003f4f008 */
[----:B------:R-:W-:Y:S01]  /*0320*/  IMAD.U32 R2, RZ, RZ, UR6 ;  /* 0x00000006ff027e24 */ /* 0x000fe2000f8e00ff */
[----:B------:R-:W-:Y:S01]  /*0330*/  PLOP3.LUT P1, PT, PT, PT, UP1, 0x80, 0x0 ;  /* 0x000000000000781c */ /* 0x000fe20003f2f018 */
[----:B------:R-:W-:Y:S01]  /*0340*/  IMAD.U32 R3, RZ, RZ, UR7 ;  /* 0x00000007ff037e24 */ /* 0x000fe2000f8e00ff */
[----:B------:R2:W-:Y:S01]  /*0350*/  @!P3 STG.E.64 desc[UR28][R10.64+0x8], R4 ;  /* 0x000008040a00b986 */ /* 0x0005e2000c101b1c */
[----:B------:R-:W-:Y:S01]  /*0360*/  UMOV UR23, 0xffffffff ;  /* 0xffffffff00177882 */ /* 0x000fe20000000000 */
[----:B------:R-:W-:Y:S02]  /*0370*/  ULDC UR6, c[0x0][0x270] ;  /* 0x00009c0000067ab9 */ /* 0x000fe40000000800 */
[----:B------:R-:W3:Y:S04]  /*0380*/  @P0 LDG.E R8, desc[UR28][R16.64] ;  /* 0x0000001c10080981 */ /* 0x000ee8000c1e1900 */
[----:B------:R4:W5:Y:S04]  /*0390*/  @P0 LDG.E R7, desc[UR28][R16.64+0x4] ;  /* 0x0000041c10070981 */ /* 0x000968000c1e1900 */
[----:B------:R-:W2:Y:S04]  /*03a0*/  @!P2 LDG.E R0, desc[UR28][R2.64] ;  /* 0x0000001c0200a981 */ /* 0x000ea8000c1e1900 */
[----:B------:R-:W2:Y:S01]  /*03b0*/  @P1 LDG.E R6, desc[UR28][R14.64] ;  /* 0x0000001c0e061981 */ /* 0x000ea2000c1e1900 */
[----:B------:R-:W-:Y:S01]  /*03c0*/  UIMAD UR7, UR16, UR6, UR8 ;  /* 0x00000006100772a4 */ /* 0x000fe2000f8e0208 */
[----:B------:R-:W-:Y:S01]  /*03d0*/  UMOV UR19, 0xffffffff ;  /* 0xffffffff00137882 */ /* 0x000fe20000000000 */
[----:B----4-:R-:W-:-:S04]  /*03e0*/  SHF.R.S32.HI R17, RZ, 0x1f, R80 ;  /* 0x0000001fff117819 */ /* 0x010fc80000011450 */
[----:B-1----:R-:W-:Y:S01]  /*03f0*/  LEA.HI R12, R17, R80, RZ, 0x5 ;  /* 0x00000050110c7211 */ /* 0x002fe200078f28ff */
[----:B------:R-:W-:Y:S01]  /*0400*/  UMOV UR18, URZ ;  /* 0x0000003f00127c82 */ /* 0x000fe20008000000 */
[----:B---3--:R-:W-:Y:S02]  /*0410*/  @P0 R2UR UR23, R8 ;  /* 0x00000000081702ca */ /* 0x008fe400000e0000 */
[----:B-----5:R-:W-:Y:S02]  /*0420*/  @P0 R2UR UR25, R7 ;  /* 0x00000000071902ca */ /* 0x020fe400000e0000 */
[----:B------:R-:W-:Y:S02]  /*0430*/  ISETP.NE.U32.AND P0, PT, RZ, UR4, PT ;  /* 0x00000004ff007c0c */ /* 0x000fe4000bf05070 */
[----:B------:R-:W-:Y:S02]  /*0440*/  LOP3.LUT R7, R12, 0xffffffe0, RZ, 0xc0, !PT ;  /* 0xffffffe00c077812 */ /* 0x000fe400078ec0ff */
[----:B--2---:R-:W-:Y:S01]  /*0450*/  @!P2 R2UR UR19, R0 ;  /* 0x000000000013a2ca */ /* 0x004fe200000e0000 */
[----:B------:R-:W-:Y:S01]  /*0460*/  USHF.L.U32 UR4, UR7, 0x5, URZ ;  /* 0x0000000507047899 */ /* 0x000fe2000800063f */
[----:B------:R-:W-:Y:S01]  /*0470*/  ISETP.NE.AND.EX P2, PT, RZ, UR5, PT, P0 ;  /* 0x00000005ff007c0c */ /* 0x000fe2000bf45300 */
[----:B------:R-:W-:Y:S01]  /*0480*/  IMAD.IADD R82, R80, 0x1, -R7 ;  /* 0x0000000150527824 */ /* 0x000fe200078e0a07 */
[----:B------:R-:W-:Y:S01]  /*0490*/  @P1 R2UR UR18, R6 ;  /* 0x00000000061212ca */ /* 0x000fe200000e0000 */
[----:B------:R-:W-:-:S02]  /*04a0*/  USHF.R.S32.HI UR5, URZ, 0x1f, UR4 ;  /* 0x0000001f3f057899 */ /* 0x000fc40008011404 */
[----:B------:R-:W-:Y:S01]  /*04b0*/  @UP2 UIADD3 UR25, UR25, -UR23, URZ ;  /* 0x8000001719192290 */ /* 0x000fe2000fffe03f */
[--C-:B------:R-:W-:Y:S02]  /*04c0*/  IADD3 R165, P1, P0, R4, UR4, R82.reuse ;  /* 0x0000000404a57c10 */ /* 0x100fe4000f83e052 */
[----:B------:R-:W-:-:S04]  /*04d0*/  SHF.R.S32.HI R4, RZ, 0x1f, R82 ;  /* 0x0000001fff047819 */ /* 0x000fc80000011452 */
[----:B------:R-:W-:Y:S01]  /*04e0*/  IADD3.X R4, R5, UR5, R4, P1, P0 ;  /* 0x0000000505047c10 */ /* 0x000fe20008fe0404 */
[----:B------:R-:W-:Y:S01]  /*04f0*/  @!UP2 ULDC UR25, c[0x0][0x2c4] ;  /* 0x0000b1000019aab9 */ /* 0x000fe20000000800 */
        /* <DEDUP_REMOVED lines=8> */
.L_x_1130:
[----:B------:R-:W-:Y:S01]  /*0580*/  ULDC UR7, c[0x0][0x2c8] ;  /* 0x0000b20000077ab9 */ /* 0x000fe20000000800 */
.L_x_1131:
        /* <DEDUP_REMOVED lines=48> */
[----:B------:R-:W-:Y:S01]  /*0890*/  LOP3.LUT P3, RZ, R80, 0x7, RZ, 0xc0, !PT ;  /* 0x0000000750ff7812 */ /* 0x000fe2000786c0ff */
[----:B------:R-:W-:Y:S01]  /*08a0*/  UISETP.NE.AND UP2, UPT, UR7, URZ, UPT ;  /* 0x0000003f0700728c */ /* 0x000fe2000bf45270 */
[----:B------:R-:W-:Y:S01]  /*08b0*/  LOP3.LUT R3, R12, 0x1ffffff8, RZ, 0xc0, !PT ;  /* 0x1ffffff80c037812 */ /* 0x000fe200078ec0ff */
[----:B------:R-:W-:Y:S01]  /*08c0*/  IMAD.U32 R11, RZ, RZ, UR24 ;  /* 0x00000018ff0b7e24 */ /* 0x000fe2000f8e00ff */
[----:B------:R-:W-:Y:S01]  /*08d0*/  SHF.R.S32.HI R12, RZ, 0x3, R12 ;  /* 0x00000003ff0c7819 */ /* 0x000fe2000001140c */
[----:B------:R-:W-:Y:S02]  /*08e0*/  BSSY B0, `(.L_x_1133) ;  /* 0x000004b000007945 */ /* 0x000fe40003800000 */
[----:B------:R-:W-:Y:S01]  /*08f0*/  @UP1 ULDC.64 UR10, c[0x0][0x298] ;  /* 0x0000a600000a1ab9 */ /* 0x000fe20000000a00 */
[----:B------:R-:W-:Y:S01]  /*0900*/  @!UP1 USHF.R.S32.HI UR9, URZ, 0x1f, UR16 ;  /* 0x0000001f3f099899 */ /* 0x000fe20008011410 */
[----:B------:R-:W-:Y:S01]  /*0910*/  IMAD.IADD R0, R80, 0x1, -R3 ;  /* 0x0000000150007824 */ /* 0x000fe200078e0a03 */
[----:B------:R-:W-:Y:S01]  /*0920*/  @UP1 UIMAD.WIDE.U32 UR12, UR23, UR10, URZ ;  /* 0x0000000a170c12a5 */ /* 0x000fe2000f8e003f */
[----:B------:R-:W-:Y:S01]  /*0930*/  ISETP.GE.AND P4, PT, R12, UR25, PT ;  /* 0x000000190c007c0c */ /* 0x000fe2000bf86270 */
[----:B------:R-:W-:Y:S01]  /*0940*/  @!UP1 ULDC.64 UR4, c[0x0][0x290] ;  /* 0x0000a40000049ab9 */ /* 0x000fe20000000a00 */
[----:B------:R-:W-:Y:S01]  /*0950*/  ULDC.U8 UR10, c[0x0][0x3d8] ;  /* 0x0000f600000a7ab9 */ /* 0x000fe20000000000 */
[----:B------:R-:W-:Y:S01]  /*0960*/  @!UP1 UIMAD UR9, UR9, UR4, URZ ;  /* 0x00000004090992a4 */ /* 0x000fe2000f8e023f */
[----:B------:R-:W-:Y:S01]  /*0970*/  IMAD.SHL.U32 R0, R0, 0x8, RZ ;  /* 0x0000000800007824 */ /* 0x000fe200078e00ff */
[----:B------:R-:W-:Y:S01]  /*0980*/  UISETP.NE.AND UP3, UPT, UR10, URZ, UPT ;  /* 0x0000003f0a00728c */ /* 0x000fe2000bf65270 */
[--C-:B------:R-:W-:Y:S01]  /*0990*/  SHF.R.S32.HI R13, RZ, 0x1f, R12.reuse ;  /* 0x0000001fff0d7819 */ /* 0x100fe2000001140c */
[----:B------:R-:W-:Y:S01]  /*09a0*/  UISETP.NE.AND UP0, UPT, UR10, URZ, !UP2 ;  /* 0x0000003f0a00728c */ /* 0x000fe2000d705270 */
[C---:B------:R-:W-:Y:S01]  /*09b0*/  VIADD R5, R12.reuse, 0x10 ;  /* 0x000000100c057836 */ /* 0x040fe20000000000 */
[----:B------:R-:W-:Y:S01]  /*09c0*/  UISETP.EQ.AND UP3, UPT, UR7, URZ, UP3 ;  /* 0x0000003f0700728c */ /* 0x000fe20009f62270 */
[C---:B------:R-:W-:Y:S01]  /*09d0*/  VIADD R4, R12.reuse, 0x20 ;  /* 0x000000200c047836 */ /* 0x040fe20000000000 */
[----:B------:R-:W-:Y:S01]  /*09e0*/  @!UP1 UIMAD UR9, UR16, UR5, UR9 ;  /* 0x00000005100992a4 */ /* 0x000fe2000f8e0209 */
[----:B------:R-:W-:Y:S01]  /*09f0*/  ISETP.GE.OR P6, PT, R12, UR25, P3 ;  /* 0x000000190c007c0c */ /* 0x000fe20009fc6670 */
[----:B------:R-:W-:Y:S01]  /*0a00*/  @!UP1 UIMAD.WIDE.U32 UR18, UR16, UR4, URZ ;  /* 0x00000004101292a5 */ /* 0x000fe2000f8e003f */
[----:B------:R-:W-:Y:S01]  /*0a10*/  ISETP.GE.OR P5, PT, R5, UR25, P3 ;  /* 0x0000001905007c0c */ /* 0x000fe20009fa6670 */
[----:B------:R-:W-:Y:S01]  /*0a20*/  @UP1 UIMAD UR11, UR23, UR11, UR13 ;  /* 0x0000000b170b12a4 */ /* 0x000fe2000f8e020d */
[----:B------:R-:W-:Y:S01]  /*0a30*/  ISETP.GE.AND P2, PT, R4, UR25, PT ;  /* 0x0000001904007c0c */ /* 0x000fe2000bf46270 */
[----:B------:R-:W-:Y:S01]  /*0a40*/  @UP2 ULDC.64 UR4, c[0x0][0x2c0] ;  /* 0x0000b00000042ab9 */ /* 0x000fe20000000a00 */
[----:B------:R-:W-:Y:S01]  /*0a50*/  USHF.R.S32.HI UR13, URZ, 0x1f, UR8 ;  /* 0x0000001f3f0d7899 */ /* 0x000fe20008011408 */
[----:B------:R-:W-:Y:S01]  /*0a60*/  IMAD.WIDE R10, R11, 0x40, R12 ;  /* 0x000000400b0a7825 */ /* 0x000fe200078e020c */
[----:B------:R-:W-:Y:S01]  /*0a70*/  @UP2 UIMAD UR15, UR5, UR4, URZ ;  /* 0x00000004050f22a4 */ /* 0x000fe2000f8e023f */
[----:B------:R-:W-:-:S02]  /*0a80*/  @!UP2 ULDC UR7, c[0x0][0x2c4] ;  /* 0x0000b1000007aab9 */ /* 0x000fc40000000800 */
[----:B------:R-:W-:Y:S01]  /*0a90*/  ULDC.64 UR4, c[0x0][0x2a0] ;  /* 0x0000a80000047ab9 */ /* 0x000fe20000000a00 */
[----:B------:R-:W-:Y:S01]  /*0aa0*/  @!UP1 UIADD3 UR11, UR19, UR9, URZ ;  /* 0x00000009130b9290 */ /* 0x000fe2000fffe03f */
[----:B------:R-:W-:Y:S01]  /*0ab0*/  IMAD.U32 R6, RZ, RZ, UR4 ;  /* 0x00000004ff067e24 */ /* 0x000fe2000f8e00ff */
[----:B------:R-:W-:Y:S01]  /*0ac0*/  @UP0 ULDC UR7, c[0x0][0x2e4] ;  /* 0x0000b90000070ab9 */ /* 0x000fe20000000800 */
[----:B------:R-:W-:Y:S01]  /*0ad0*/  @UP2 UMOV UR9, 0x1 ;  /* 0x0000000100092882 */ /* 0x000fe20000000000 */
[----:B------:R-:W-:Y:S02]  /*0ae0*/  UIMAD UR13, UR13, UR4, URZ ;  /* 0x000000040d0d72a4 */ /* 0x000fe4000f8e023f */
[----:B------:R-:W-:Y:S01]  /*0af0*/  @!UP2 UIMAD UR9, UR7, UR6, URZ ;  /* 0x000000060709a2a4 */ /* 0x000fe2000f8e023f */
[----:B------:R-:W-:Y:S01]  /*0b00*/  @UP3 ULDC UR4, c[0x0][0x2c4] ;  /* 0x0000b10000043ab9 */ /* 0x000fe20000000800 */
[----:B------:R-:W-:Y:S01]  /*0b10*/  @!UP1 UMOV UR12, UR18 ;  /* 0x00000012000c9c82 */ /* 0x000fe20008000000 */
[----:B------:R-:W-:Y:S01]  /*0b20*/  @UP3 UIMAD UR4, UR16, UR4, URZ ;  /* 0x00000004100432a4 */ /* 0x000fe2000f8e023f */
[----:B------:R-:W-:Y:S01]  /*0b30*/  IADD3 R2, P0, R0, UR12, RZ ;  /* 0x0000000c00027c10 */ /* 0x000fe2000ff1e0ff */
[----:B------:R-:W-:-:S02]  /*0b40*/  UIMAD UR9, UR16, UR9, URZ ;  /* 0x00000009100972a4 */ /* 0x000fc4000f8e023f */
[----:B------:R-:W-:Y:S01]  /*0b50*/  @UP3 USEL UR4, UR4, UR23, !UP1 ;  /* 0x0000001704043287 */ /* 0x000fe2000c800000 */
[----:B------:R-:W-:Y:S01]  /*0b60*/  LEA.HI.X.SX32 R3, R0, UR11, 0x1, P0 ;  /* 0x0000000b00037c11 */ /* 0x000fe200080f0eff */
[----:B------:R-:W-:Y:S01]  /*0b70*/  @UP2 ULDC UR10, c[0x0][0x2c0] ;  /* 0x0000b000000a2ab9 */ /* 0x000fe20000000800 */
        /* <DEDUP_REMOVED lines=9> */
[----:B------:R-:W-:Y:S01]  /*0c10*/  VIADD R2, R12, 0x30 ;  /* 0x000000300c027836 */ /* 0x000fe20000000000 */
[----:B------:R-:W-:Y:S01]  /*0c20*/  @UP3 UMOV UR12, UR4 ;  /* 0x00000004000c3c82 */ /* 0x000fe20008000000 */
[----:B------:R-:W-:Y:S01]  /*0c30*/  @!UP3 UMOV UR13, URZ ;  /* 0x0000003f000dbc82 */ /* 0x000fe20008000000 */
[----:B------:R-:W-:-:S02]  /*0c40*/  USHF.R.S32.HI UR7, URZ, 0x1f, UR6 ;  /* 0x0000001f3f077899 */ /* 0x000fc40008011406 */
[----:B------:R-:W-:Y:S01]  /*0c50*/  @UP3 USHF.R.S32.HI UR13, URZ, 0x1f, UR4 ;  /* 0x0000001f3f0d3899 */ /* 0x000fe20008011404 */
[----:B------:R-:W-:Y:S01]  /*0c60*/  VIADD R9, R7, UR5 ;  /* 0x0000000507097c36 */ /* 0x000fe20008000000 */
[----:B------:R-:W-:Y:S01]  /*0c70*/  USHF.R.S32.HI UR8, URZ, 0x1f, UR15 ;  /* 0x0000001f3f087899 */ /* 0x000fe2000801140f */
[----:B------:R-:W-:Y:S01]  /*0c80*/  ISETP.GE.AND P1, PT, R2, UR25, PT ;  /* 0x0000001902007c0c */ /* 0x000fe2000bf26270 */
        /* <DEDUP_REMOVED lines=16> */
.L_x_1134:
[----:B------:R-:W-:Y:S05]  /*0d90*/  BSYNC B0 ;  /* 0x0000000000007941 */ /* 0x000fea0003800000 */
.L_x_1133:
        /* <DEDUP_REMOVED lines=20> */
.L_x_1136:
[----:B------:R-:W-:Y:S05]  /*0ee0*/  BSYNC B0 ;  /* 0x0000000000007941 */ /* 0x000fea0003800000 */
.L_x_1135:
        /* <DEDUP_REMOVED lines=18> */
.L_x_1138:
[----:B------:R-:W-:Y:S05]  /*1010*/  BSYNC B0 ;  /* 0x0000000000007941 */ /* 0x000fea0003800000 */
.L_x_1137:
        /* <DEDUP_REMOVED lines=17> */
.L_x_1140:
[----:B------:R-:W-:Y:S05]  /*1130*/  BSYNC B0 ;  /* 0x0000000000007941 */ /* 0x000fea0003800000 */
.L_x_1139:
        /* <DEDUP_REMOVED lines=10> */
.L_x_1142:
[----:B------:R-:W-:Y:S05]  /*11e0*/  BSYNC B0 ;  /* 0x0000000000007941 */ /* 0x000fea0003800000 */
.L_x_1141:
        /* <DEDUP_REMOVED lines=10> */
.L_x_1144:
[----:B------:R-:W-:Y:S05]  /*1290*/  BSYNC B0 ;  /* 0x0000000000007941 */ /* 0x000fea0003800000 */
.L_x_1143:
        /* <DEDUP_REMOVED lines=10> */
.L_x_1146:
[----:B------:R-:W-:Y:S05]  /*1340*/  BSYNC B0 ;  /* 0x0000000000007941 */ /* 0x000fea0003800000 */
.L_x_1145:
        /* <DEDUP_REMOVED lines=10> */
.L_x_1132:
[----:B------:R-:W1:Y:S01]  /*13f0*/  LDC R5, c[0x0][0x278] ;  /* 0x00009e00ff057b82 */ /* 0x000e620000000800 */
[----:B------:R-:W2:Y:S01]  /*1400*/  S2R R0, SR_CTAID.Z ;  /* 0x0000000000007919 */ /* 0x000ea20000002700 */
[----:B------:R-:W-:Y:S01]  /*1410*/  UISETP.NE.AND UP0, UPT, UR23, -0x1, UPT ;  /* 0xffffffff1700788c */ /* 0x000fe2000bf05270 */
[----:B------:R-:W-:Y:S01]  /*1420*/  IMAD.U32 R27, RZ, RZ, UR24 ;  /* 0x00000018ff1b7e24 */ /* 0x000fe2000f8e00ff */
[----:B------:R-:W-:Y:S02]  /*1430*/  UIADD3 UR5, -UR14, UR25, URZ ;  /* 0x000000190e057290 */ /* 0x000fe4000fffe13f */
[----:B------:R-:W-:-:S04]  /*1440*/  UIADD3 UR32, UR33, -0x1, URZ ;  /* 0xffffffff21207890 */ /* 0x000fc8000fffe03f */
[----:B------:R-:W-:-:S03]  /*1450*/  UIMAD UR17, UR32, -0x40, UR15 ;  /* 0xffffffc0201178a4 */ /* 0x000fc6000f8e020f */
[----:B------:R-:W-:Y:S01]  /*1460*/  @UP0 ULDC.64 UR6, c[0x0][0x240] ;  /* 0x0000900000060ab9 */ /* 0x000fe20000000a00 */
[----:B------:R-:W-:Y:S02]  /*1470*/  @!UP0 USHF.R.S32.HI UR9, URZ, 0x1f, UR16 ;  /* 0x0000001f3f098899 */ /* 0x000fe40008011410 */
[----:B------:R-:W-:-:S04]  /*1480*/  @UP0 UIMAD.WIDE.U32 UR20, UR23, UR6, URZ ;  /* 0x00000006171402a5 */ /* 0x000fc8000f8e003f */
[----:B------:R-:W-:-:S03]  /*1490*/  @UP0 UIMAD UR4, UR23, UR7, UR21 ;  /* 0x00000007170402a4 */ /* 0x000fc6000f8e0215 */
[----:B------:R-:W-:Y:S01]  /*14a0*/  @!UP0 ULDC.64 UR6, c[0x0][0x228] ;  /* 0x00008a0000068ab9 */ /* 0x000fe20000000a00 */
[----:B-1----:R-:W-:Y:S01]  /*14b0*/  IABS R2, R5 ;  /* 0x0000000500027213 */ /* 0x002fe20000000000 */
[----:B------:R-:W-:Y:S02]  /*14c0*/  @!UP0 UIMAD UR9, UR9, UR6, URZ ;  /* 0x00000006090982a4 */ /* 0x000fe4000f8e023f */
[----:B------:R-:W-:Y:S01]  /*14d0*/  @!UP0 UIMAD.WIDE.U32 UR26, UR16, UR6, URZ ;  /* 0x00000006101a82a5 */ /* 0x000fe2000f8e003f */
[----:B------:R-:W1:Y:S01]  /*14e0*/  I2F.RP R8, R2 ;  /* 0x0000000200087306 */ /* 0x000e620000209400 */
[----:B------:R-:W-:Y:S02]  /*14f0*/  @!UP0 UIMAD UR10, UR16, UR7, UR9 ;  /* 0x00000007100a82a4 */ /* 0x000fe4000f8e0209 */
[----:B------:R-:W-:Y:S01]  /*1500*/  USHF.R.S32.HI UR9, URZ, 0x1f, UR8 ;  /* 0x0000001f3f097899 */ /* 0x000fe20008011408 */
[----:B--2---:R-:W-:Y:S01]  /*1510*/  IABS R0, R0 ;  /* 0x0000000000007213 */ /* 0x004fe20000000000 */
[----:B------:R-:W-:Y:S01]  /*1520*/  @!UP0 UIADD3 UR4, UR27, UR10, URZ ;  /* 0x0000000a1b048290 */ /* 0x000fe2000fffe03f */
[----:B------:R-:W-:Y:S01]  /*1530*/  @!UP0 UMOV UR20, UR26 ;  /* 0x0000001a00148c82 */ /* 0x000fe20008000000 */
[----:B------:R-:W-:Y:S01]  /*1540*/  ULDC.64 UR6, c[0x0][0x258] ;  /* 0x0000960000067ab9 */ /* 0x000fe20000000a00 */
[----:B------:R-:W-:Y:S01]  /*1550*/  UISETP.NE.AND UP0, UPT, UR19, -0x1, UPT ;  /* 0xffffffff1300788c */ /* 0x000fe2000bf05270 */
[----:B------:R-:W-:Y:S01]  /*1560*/  IMAD.U32 R22, RZ, RZ, UR6 ;  /* 0x00000006ff167e24 */ /* 0x000fe2000f8e00ff */
[----:B------:R-:W-:Y:S01]  /*1570*/  UIMAD UR9, UR9, UR6, URZ ;  /* 0x00000006090972a4 */ /* 0x000fe2000f8e023f */
[----:B-1----:R-:W1:Y:S03]  /*1580*/  MUFU.RCP R6, R8 ;  /* 0x0000000800067308 */ /* 0x002e660000001000 */
[----:B------:R-:W-:Y:S01]  /*1590*/  UIMAD UR7, UR8, UR7, UR9 ;  /* 0x00000007080772a4 */ /* 0x000fe2000f8e0209 */
[----:B------:R-:W-:-:S04]  /*15a0*/  UMOV UR6, 0x400 ;  /* 0x0000040000067882 */ /* 0x000fc80000000000 */
[----:B------:R-:W-:Y:S02]  /*15b0*/  @UP0 UIADD3 UR21, UR18, UR19, URZ ;  /* 0x0000001312150290 */ /* 0x000fe4000fffe03f */
[----:B------:R-:W-:Y:S01]  /*15c0*/  @UP0 UIADD3 UR19, UR18, UR19, URZ ;  /* 0x0000001312130290 */ /* 0x000fe2000fffe03f */
[----:B-1----:R-:W-:-:S04]  /*15d0*/  VIADD R6, R6, 0xffffffe ;  /* 0x0ffffffe06067836 */ /* 0x002fc80000000000 */
[----:B------:R-:W1:Y:S02]  /*15e0*/  F2I.FTZ.U32.TRUNC.NTZ R7, R6 ;  /* 0x0000000600077305 */ /* 0x000e64000021f000 */
[----:B-1----:R-:W-:Y:S02]  /*15f0*/  IMAD.MOV R3, RZ, RZ, -R7 ;  /* 0x000000ffff037224 */ /* 0x002fe400078e0a07 */
[----:B------:R-:W-:Y:S02]  /*1600*/  IMAD.MOV.U32 R6, RZ, RZ, RZ ;  /* 0x000000ffff067224 */ /* 0x000fe400078e00ff */
[----:B------:R-:W-:-:S04]  /*1610*/  IMAD R3, R3, R2, RZ ;  /* 0x0000000203037224 */ /* 0x000fc800078e02ff */
[----:B------:R-:W-:Y:S01]  /*1620*/  IMAD.HI.U32 R3, R7, R3, R6 ;  /* 0x0000000307037227 */ /* 0x000fe200078e0006 */
[----:B------:R-:W-:Y:S02]  /*1630*/  LEA.HI R7, R17, R80, RZ, 0x3 ;  /* 0x0000005011077211 */ /* 0x000fe400078f18ff */
[----:B------:R-:W-:Y:S02]  /*1640*/  LOP3.LUT R6, R5, UR8, RZ, 0x3c, !PT ;  /* 0x0000000805067c12 */ /* 0x000fe4000f8e3cff */
[----:B------:R-:W-:Y:S01]  /*1650*/  SHF.R.S32.HI R14, RZ, 0x3, R7 ;  /* 0x00000003ff0e7819 */ /* 0x000fe20000011407 */
[----:B------:R-:W-:Y:S01]  /*1660*/  IMAD.HI.U32 R11, R3, R0, RZ ;  /* 0x00000000030b7227 */ /* 0x000fe200078e00ff */
[----:B------:R-:W-:Y:S02]  /*1670*/  LOP3.LUT R7, R7, 0xfffffff8, RZ, 0xc0, !PT ;  /* 0xfffffff807077812 */ /* 0x000fe400078ec0ff */
[C---:B------:R-:W-:Y:S01]  /*1680*/  ISETP.GE.AND P0, PT, R14.reuse, UR5, PT ;  /* 0x000000050e007c0c */ /* 0x040fe2000bf06270 */
[----:B------:R-:W-:Y:S01]  /*1690*/  IMAD.MOV R3, RZ, RZ, -R11 ;  /* 0x000000ffff037224 */ /* 0x000fe200078e0a0b */
[----:B------:R-:W-:Y:S01]  /*16a0*/  SHF.R.S32.HI R15, RZ, 0x1f, R14 ;  /* 0x0000001fff0f7819 */ /* 0x000fe2000001140e */
[C---:B------:R-:W-:Y:S01]  /*16b0*/  VIADD R21, R14.reuse, 0x10 ;  /* 0x000000100e157836 */ /* 0x040fe20000000000 */
[----:B------:R-:W-:Y:S01]  /*16c0*/  ISETP.GE.AND P6, PT, R14, UR17, PT ;  /* 0x000000110e007c0c */ /* 0x000fe2000bfc6270 */
[----:B------:R-:W-:-:S02]  /*16d0*/  IMAD R3, R2, R3, R0 ;  /* 0x0000000302037224 */ /* 0x000fc400078e0200 */
[----:B------:R-:W-:Y:S01]  /*16e0*/  IMAD.IADD R0, R80, 0x1, -R7 ;  /* 0x0000000150007824 */ /* 0x000fe200078e0a07 */
[C---:B------:R-:W-:Y:S01]  /*16f0*/  ISETP.GE.AND P3, PT, R21.reuse, UR5, PT ;  /* 0x0000000515007c0c */ /* 0x040fe2000bf66270 */
[----:B------:R-:W-:Y:S01]  /*1700*/  IMAD.SHL.U32 R13, R14, 0x40, RZ ;  /* 0x000000400e0d7824 */ /* 0x000fe200078e00ff */
[----:B------:R-:W-:Y:S01]  /*1710*/  ISETP.GT.U32.AND P4, PT, R2, R3, PT ;  /* 0x000000030200720c */ /* 0x000fe20003f84070 */
[----:B------:R-:W-:Y:S01]  /*1720*/  IMAD.SHL.U32 R18, R0, 0x8, RZ ;  /* 0x0000000800127824 */ /* 0x000fe200078e00ff */
[----:B------:R-:W-:Y:S01]  /*1730*/  ISETP.GE.AND P5, PT, R21, UR17, PT ;  /* 0x0000001115007c0c */ /* 0x000fe2000bfa6270 */
[----:B------:R-:W1:Y:S01]  /*1740*/  @!P0 LDC.64 R8, c[0x0][0x240] ;  /* 0x00009000ff088b82 */ /* 0x000e620000000a00 */
[----:B------:R-:W-:Y:S01]  /*1750*/  LOP3.LUT R13, R13, 0x1c0, RZ, 0xc0, !PT ;  /* 0x000001c00d0d7812 */ /* 0x000fe200078ec0ff */
[----:B------:R-:W-:Y:S01]  /*1760*/  IMAD.WIDE R26, R27, 0x40, R14 ;  /* 0x000000401b1a7825 */ /* 0x000fe200078e020e */
[----:B------:R-:W-:Y:S02]  /*1770*/  SHF.R.S32.HI R19, RZ, 0x1f, R18 ;  /* 0x0000001fff137819 */ /* 0x000fe40000011412 */
[----:B------:R-:W-:-:S02]  /*1780*/  IADD3 R24, P2, R18, UR20, RZ ;  /* 0x0000001412187c10 */ /* 0x000fc4000ff5e0ff */
[----:B------:R-:W-:Y:S01]  /*1790*/  LOP3.LUT R7, R13, 0x38, R18, 0xf8, !PT ;  /* 0x000000380d077812 */ /* 0x000fe200078ef812 */
[----:B------:R-:W2:Y:S01]  /*17a0*/  @!P3 S2R R31, SR_CgaCtaId ;  /* 0x00000000001fb919 */ /* 0x000ea20000008800 */
[----:B------:R-:W-:Y:S01]  /*17b0*/  IADD3.X R25, R19, UR4, RZ, P2, !PT ;  /* 0x0000000413197c10 */ /* 0x000fe200097fe4ff */
[----:B------:R-:W-:Y:S01]  /*17c0*/  @!P4 IMAD.IADD R3, R3, 0x1, -R2 ;  /* 0x000000010303c824 */ /* 0x000fe200078e0a02 */
[----:B------:R-:W-:Y:S01]  /*17d0*/  SHF.R.U32.HI R10, RZ, 0x3, R13 ;  /* 0x00000003ff0a7819 */ /* 0x000fe2000001160d */
[----:B------:R-:W3:Y:S01]  /*17e0*/  S2UR UR4, SR_CgaCtaId ;  /* 0x00000000000479c3 */ /* 0x000ee20000008800 */
[----:B------:R-:W-:Y:S01]  /*17f0*/  ISETP.GE.AND P2, PT, R6, RZ, PT ;  /* 0x000000ff0600720c */ /* 0x000fe20003f46270 */
[----:B------:R-:W-:Y:S01]  /*1800*/  IMAD.WIDE.U32 R22, R22, UR8, R24 ;  /* 0x0000000816167c25 */ /* 0x000fe2000f8e0018 */
[----:B------:R-:W-:Y:S01]  /*1810*/  ISETP.GE.U32.AND P1, PT, R3, R2, PT ;  /* 0x000000020300720c */ /* 0x000fe20003f26070 */
[----:B------:R-:W-:Y:S01]  /*1820*/  @UP0 ULDC.64 UR8, c[0x0][0x248] ;  /* 0x0000920000080ab9 */ /* 0x000fe20000000a00 */
[----:B------:R-:W-:Y:S01]  /*1830*/  LOP3.LUT R10, R7, R10, RZ, 0x3c, !PT ;  /* 0x0000000a070a7212 */ /* 0x000fe200078e3cff */
[----:B------:R-:W-:Y:S01]  /*1840*/  @!P4 VIADD R11, R11, 0x1 ;  /* 0x000000010b0bc836 */ /* 0x000fe20000000000 */
[----:B------:R-:W-:Y:S01]  /*1850*/  ISETP.NE.AND P4, PT, R5, RZ, PT ;  /* 0x000000ff0500720c */ /* 0x000fe20003f85270 */
[----:B------:R-:W4:Y:S01]  /*1860*/  @!P0 LDC.64 R2, c[0x0][0x210] ;  /* 0x00008400ff028b82 */ /* 0x000f220000000a00 */
[----:B------:R-:W-:Y:S01]  /*1870*/  VIADD R29, R23, UR7 ;  /* 0x00000007171d7c36 */ /* 0x000fe20008000000 */
[----:B------:R-:W-:Y:S01]  /*1880*/  @UP0 UIMAD.WIDE.U32 UR26, UR21, UR8, URZ ;  /* 0x00000008151a02a5 */ /* 0x000fe2000f8e003f */
[----:B------:R-:W-:Y:S01]  /*1890*/  @!P0 IMAD.MOV.U32 R28, RZ, RZ, R22 ;  /* 0x000000ffff1c8224 */ /* 0x000fe200078e0016 */
[----:B------:R-:W-:Y:S01]  /*18a0*/  @UP0 UIMAD UR21, UR21, UR9, URZ ;  /* 0x00000009151502a4 */ /* 0x000fe2000f8e023f */
[----:B-1----:R-:W-:-:S02]  /*18b0*/  @!P0 IMAD R16, R27, R8, RZ ;  /* 0x000000081b108224 */ /* 0x002fc400078e02ff */
[C---:B------:R-:W-:Y:S01]  /*18c0*/  @!P0 IMAD.WIDE.U32 R24, R26.reuse, R8, R28 ;  /* 0x000000081a188225 */ /* 0x040fe200078e001c */
[----:B------:R-:W1:Y:S01]  /*18d0*/  @!P3 LDC.64 R6, c[0x0][0x240] ;  /* 0x00009000ff06bb82 */ /* 0x000e620000000a00 */
[----:B------:R-:W-:Y:S02]  /*18e0*/  @UP0 UIADD3 UR21, UR27, UR21, URZ ;  /* 0x000000151b150290 */ /* 0x000fe4000fffe03f */
[C---:B------:R-:W-:Y:S01]  /*18f0*/  @!P0 IMAD R16, R26.reuse, R9, R16 ;  /* 0x000000091a108224 */ /* 0x040fe200078e0210 */
[----:B------:R-:W-:Y:S01]  /*1900*/  LEA.HI R9, R17, R80, RZ, 0x6 ;  /* 0x0000005011097211 */ /* 0x000fe200078f30ff */
[----:B------:R-:W-:Y:S01]  /*1910*/  @P1 VIADD R11, R11, 0x1 ;  /* 0x000000010b0b1836 */ /* 0x000fe20000000000 */
[----:B------:R-:W-:Y:S01]  /*1920*/  @!P3 IADD3 R8, P1, R26, 0x10, RZ ;  /* 0x000000101a08b810 */ /* 0x000fe20007f3e0ff */
[----:B------:R-:W-:Y:S01]  /*1930*/  @!P0 IMAD.IADD R16, R25, 0x1, R16 ;  /* 0x0000000119108824 */ /* 0x000fe200078e0210 */
[----:B---3--:R-:W-:Y:S01]  /*1940*/  ULEA UR4, UR4, UR6, 0x18 ;  /* 0x0000000604047291 */ /* 0x008fe2000f8ec03f */
[----:B------:R-:W-:Y:S01]  /*1950*/  @!P2 IMAD.MOV R11, RZ, RZ, -R11 ;  /* 0x000000ffff0ba224 */ /* 0x000fe200078e0a0b */
[----:B------:R-:W-:Y:S01]  /*1960*/  @!P4 LOP3.LUT R11, RZ, R5, RZ, 0x33, !PT ;  /* 0x00000005ff0bc212 */ /* 0x000fe200078e33ff */
[----:B------:R-:W-:Y:S01]  /*1970*/  IMAD.SHL.U32 R9, R9, 0x8, RZ ;  /* 0x0000000809097824 */ /* 0x000fe200078e00ff */
[----:B------:R-:W-:Y:S01]  /*1980*/  @UP0 ULDC.64 UR6, c[0x0][0x250] ;  /* 0x0000940000060ab9 */ /* 0x000fe20000000a00 */
[----:B------:R-:W-:Y:S01]  /*1990*/  @!P3 IMAD.X R5, RZ, RZ, R27, P1 ;  /* 0x000000ffff05b224 */ /* 0x000fe200008e061b */
[----:B------:R-:W-:Y:S01]  /*19a0*/  @UP0 UIMAD.WIDE.U32 UR10, UR19, UR6, URZ ;  /* 0x00000006130a02a5 */ /* 0x000fe2000f8e003f */
[----:B------:R-:W-:Y:S01]  /*19b0*/  VIADD R13, R14, 0x20 ;  /* 0x000000200e0d7836 */ /* 0x000fe20000000000 */
[----:B----4-:R-:W-:Y:S01]  /*19c0*/  @!P0 LEA R32, P2, R24, R2, 0x1 ;  /* 0x0000000218208211 */ /* 0x010fe200078408ff */
[----:B------:R-:W-:Y:S01]  /*19d0*/  @!P3 IMAD.MOV.U32 R36, RZ, RZ, R22 ;  /* 0x000000ffff24b224 */ /* 0x000fe200078e0016 */
[----:B------:R-:W-:Y:S01]  /*19e0*/  LOP3.LUT R10, R10, 0xfffffe00, R9, 0xf8, !PT ;  /* 0xfffffe000a0a7812 */ /* 0x000fe200078ef809 */
[----:B------:R-:W-:Y:S01]  /*19f0*/  @!P3 IMAD.MOV.U32 R37, RZ, RZ, R29 ;  /* 0x000000ffff25b224 */ /* 0x000fe200078e001d */
[----:B------:R-:W-:Y:S01]  /*1a00*/  @!P0 LEA.HI.X R33, R24, R3, R16, 0x1, P2 ;  /* 0x0000000318218211 */ /* 0x000fe200010f0c10 */
[----:B------:R-:W-:Y:S01]  /*1a10*/  @UP0 UIMAD UR19, UR19, UR7, URZ ;  /* 0x00000007131302a4 */ /* 0x000fe2000f8e023f */
[----:B------:R-:W3:Y:S01]  /*1a20*/  @!P3 LDC.64 R2, c[0x0][0x210] ;  /* 0x00008400ff02bb82 */ /* 0x000ee20000000a00 */
[----:B------:R-:W-:Y:S01]  /*1a30*/  ISETP.GE.AND P2, PT, R13, UR5, PT ;  /* 0x000000050d007c0c */ /* 0x000fe2000bf46270 */
[-C--:B-1----:R-:W-:Y:S01]  /*1a40*/  @!P3 IMAD R9, R5, R6.reuse, RZ ;  /* 0x000000060509b224 */ /* 0x082fe200078e02ff */
[----:B------:R-:W-:Y:S01]  /*1a50*/  LEA R231, R10, UR4, 0x1 ;  /* 0x000000040ae77c11 */ /* 0x000fe2000f8e08ff */
[----:B------:R-:W-:Y:S01]  /*1a60*/  VIADD R5, R14, 0x30 ;  /* 0x000000300e057836 */ /* 0x000fe20000000000 */
[----:B------:R-:W-:Y:S01]  /*1a70*/  @UP0 UIADD3 UR19, UR11, UR19, URZ ;  /* 0x000000130b130290 */ /* 0x000fe2000fffe03f */
[C---:B------:R-:W-:Y:S01]  /*1a80*/  @!P3 IMAD R7, R8.reuse, R7, R9 ;  /* 0x000000070807b224 */ /* 0x040fe200078e0209 */
[----:B------:R-:W-:Y:S01]  /*1a90*/  @UP0 UMOV UR20, UR10 ;  /* 0x0000000a00140c82 */ /* 0x000fe20008000000 */
[----:B------:R-:W-:Y:S01]  /*1aa0*/  @!P3 IMAD.WIDE.U32 R36, R8, R6, R36 ;  /* 0x000000060824b225 */ /* 0x000fe200078e0024 */
[----:B------:R-:W-:Y:S01]  /*1ab0*/  ISETP.GE.AND P1, PT, R5, UR5, PT ;  /* 0x0000000505007c0c */ /* 0x000fe2000bf26270 */
[----:B------:R-:W1:Y:S02]  /*1ac0*/  @!P6 S2R R8, SR_CgaCtaId ;  /* 0x000000000008e919 */ /* 0x000e640000008800 */
[----:B------:R-:W-:Y:S01]  /*1ad0*/  @!P3 IMAD.IADD R6, R37, 0x1, R7 ;  /* 0x000000012506b824 */ /* 0x000fe200078e0207 */
[----:B------:R-:W-:Y:S01]  /*1ae0*/  @!PT LDS RZ, [RZ] ;  /* 0x00000000fffff984 */ /* 0x000fe20000000800 */
[----:B------:R-:W-:Y:S01]  /*1af0*/  @!PT LDS RZ, [RZ] ;  /* 0x00000000fffff984 */ /* 0x000fe20000000800 */
[----:B------:R-:W-:Y:S01]  /*1b00*/  @!PT LDS RZ, [RZ] ;  /* 0x00000000fffff984 */ /* 0x000fe20000000800 */
[----:B------:R-:W-:Y:S01]  /*1b10*/  @!P0 LDGSTS.E.BYPASS.LTC128B.128 [R231], desc[UR28][R32.64] ;  /* 0x0000000020e78fae */ /* 0x000fe2000b901d5c */
[----:B------:R-:W-:-:S03]  /*1b20*/  @!P2 IADD3 R24, P4, R26, 0x20, RZ ;  /* 0x000000201a18a810 */ /* 0x000fc60007f9e0ff */
[----:B------:R-:W-:Y:S04]  /*1b30*/  @!P0 LDGSTS.E.BYPASS.LTC128B.128 [R231+0x2000], desc[UR28][R32.64+0x80] ;  /* 0x0200008020e78fae */ /* 0x000fe8000b901d5c */
[----:B------:R-:W-:Y:S04]  /*1b40*/  @!P0 LDGSTS.E.BYPASS.LTC128B.128 [R231+0x4000], desc[UR28][R32.64+0x100] ;  /* 0x0400010020e78fae */ /* 0x000fe8000b901d5c */
[----:B------:R4:W-:Y:S01]  /*1b50*/  @!P0 LDGSTS.E.BYPASS.LTC128B.128 [R231+0x6000], desc[UR28][R32.64+0x180] ;  /* 0x0600018020e78fae */ /* 0x0009e2000b901d5c */
[C---:B---3--:R-:W-:Y:S01]  /*1b60*/  @!P3 LEA R34, P0, R36.reuse, R2, 0x1 ;  /* 0x000000022422b211 */ /* 0x048fe200078008ff */
[----:B------:R-:W3:Y:S03]  /*1b70*/  @!P2 S2R R25, SR_CgaCtaId ;  /* 0x000000000019a919 */ /* 0x000ee60000008800 */
[----:B------:R-:W-:-:S02]  /*1b80*/  @!P3 LEA.HI.X R35, R36, R3, R6, 0x1, P0 ;  /* 0x000000032423b211 */ /* 0x000fc400000f0c06 */
[----:B------:R-:W-:Y:S01]  /*1b90*/  @!P1 IADD3 R20, P0, R26, 0x30, RZ ;  /* 0x000000301a149810 */ /* 0x000fe20007f1e0ff */
[----:B------:R-:W3:Y:S01]  /*1ba0*/  @!P1 S2R R16, SR_CgaCtaId ;  /* 0x0000000000109919 */ /* 0x000ee20000008800 */
[----:B------:R-:W3:Y:S01]  /*1bb0*/  @!P2 LDC.64 R2, c[0x0][0x240] ;  /* 0x00009000ff02ab82 */ /* 0x000ee20000000a00 */
[----:B------:R-:W-:-:S04]  /*1bc0*/  @!P3 MOV R26, 0x400 ;  /* 0x00000400001ab802 */ /* 0x000fc80000000f00 */
[----:B--2---:R-:W-:-:S03]  /*1bd0*/  @!P3 LEA R31, R31, R26, 0x18 ;  /* 0x0000001a1f1fb211 */ /* 0x004fc600078ec0ff */
[----:B------:R-:W2:Y:S01]  /*1be0*/  @!P2 LDC.64 R6, c[0x0][0x210] ;  /* 0x00008400ff06ab82 */ /* 0x000ea20000000a00 */
[--C-:B----4-:R-:W-:Y:S01]  /*1bf0*/  @!P2 IMAD.X R33, RZ, RZ, R27.reuse, P4 ;  /* 0x000000ffff21a224 */ /* 0x110fe200020e061b */
[----:B------:R-:W-:Y:S01]  /*1c00*/  ISETP.GE.AND P4, PT, R21, UR17, PT ;  /* 0x0000001115007c0c */ /* 0x000fe2000bf86270 */
[----:B------:R-:W-:Y:S01]  /*1c10*/  @!P1 IMAD.X R27, RZ, RZ, R27, P0 ;  /* 0x000000ffff1b9224 */ /* 0x000fe200000e061b */
[----:B------:R-:W-:Y:S02]  /*1c20*/  PLOP3.LUT P0, PT, PT, PT, UP0, 0x80, 0x0 ;  /* 0x000000000000781c */ /* 0x000fe40003f0f008 */
[----:B------:R-:W-:-:S04]  /*1c30*/  @!P6 MOV R21, 0x400 ;  /* 0x000004000015e802 */ /* 0x000fc80000000f00 */
[----:B-1----:R-:W-:-:S07]  /*1c40*/  @!P6 LEA R21, R8, R21, 0x18 ;  /* 0x000000150815e211 */ /* 0x002fce00078ec0ff */
        /* <DEDUP_REMOVED lines=14> */
.L_x_1147:
        /* <DEDUP_REMOVED lines=14> */
.L_x_1148:
[----:B---3--:R-:W-:Y:S01]  /*1e10*/  @!P2 IMAD R33, R33, R2, RZ ;  /* 0x000000022121a224 */ /* 0x008fe200078e02ff */
[----:B------:R-:W1:Y:S01]  /*1e20*/  @!P1 LDC.64 R8, c[0x0][0x240] ;  /* 0x00009000ff089b82 */ /* 0x000e620000000a00 */
[----:B------:R-:W-:Y:S01]  /*1e30*/  IMAD R37, R15, UR8, RZ ;  /* 0x000000080f257c24 */ /* 0x000fe2000f8e02ff */
[----:B------:R-:W-:Y:S01]  /*1e40*/  @!P2 MOV R28, 0x400 ;  /* 0x00000400001ca802 */ /* 0x000fe20000000f00 */
[----:B------:R-:W-:Y:S01]  /*1e50*/  IMAD.WIDE.U32 R38, R14, UR8, R18 ;  /* 0x000000080e267c25 */ /* 0x000fe2000f8e0012 */
[----:B------:R-:W-:Y:S01]  /*1e60*/  @!P1 MOV R23, 0x400 ;  /* 0x0000040000179802 */ /* 0x000fe20000000f00 */
[----:B------:R-:W-:Y:S01]  /*1e70*/  ULDC.64 UR10, c[0x0][0x260] ;  /* 0x00009800000a7ab9 */ /* 0x000fe20000000a00 */
[----:B------:R-:W-:Y:S01]  /*1e80*/  @!P2 LEA R25, R25, R28, 0x18 ;  /* 0x0000001c1919a211 */ /* 0x000fe200078ec0ff */
[----:B------:R-:W-:Y:S01]  /*1e90*/  @!P2 IMAD R3, R24, R3, R33 ;  /* 0x000000031803a224 */ /* 0x000fe200078e0221 */
[----:B------:R-:W-:Y:S01]  /*1ea0*/  IADD3 R232, P0, R38, UR26, RZ ;  /* 0x0000001a26e87c10 */ /* 0x000fe2000ff1e0ff */
[----:B------:R-:W-:Y:S01]  /*1eb0*/  @!P2 IMAD.MOV.U32 R32, RZ, RZ, R22 ;  /* 0x000000ffff20a224 */ /* 0x000fe200078e0016 */
[----:B------:R-:W-:Y:S01]  /*1ec0*/  @!P1 LEA R23, R16, R23, 0x18 ;  /* 0x0000001710179211 */ /* 0x000fe200078ec0ff */
[----:B------:R-:W-:Y:S01]  /*1ed0*/  @!P2 IMAD.MOV.U32 R33, RZ, RZ, R29 ;  /* 0x000000ffff21a224 */ /* 0x000fe200078e001d */
[----:B------:R-:W-:Y:S01]  /*1ee0*/  SHF.R.S32.HI R16, RZ, 0x1f, R11 ;  /* 0x0000001fff107819 */ /* 0x000fe2000001140b */
[----:B------:R-:W-:Y:S01]  /*1ef0*/  IMAD R26, R14, UR9, R37 ;  /* 0x000000090e1a7c24 */ /* 0x000fe2000f8e0225 */
[----:B------:R-:W-:Y:S01]  /*1f00*/  USHF.L.U32 UR18, UR8, 0x6, URZ ;  /* 0x0000000608127899 */ /* 0x000fe2000800063f */
[----:B------:R-:W-:Y:S01]  /*1f10*/  @!P3 IMAD R31, R10, 0x2, R31 ;  /* 0x000000020a1fb824 */ /* 0x000fe200078e021f */
[----:B------:R-:W-:Y:S01]  /*1f20*/  USHF.L.U64.HI UR16, UR8, 0x6, UR9 ;  /* 0x0000000608107899 */ /* 0x000fe20008010209 */
[----:B------:R-:W-:Y:S01]  /*1f30*/  @!P2 IMAD.WIDE.U32 R32, R24, R2, R32 ;  /* 0x000000021820a225 */ /* 0x000fe200078e0020 */
[----:B------:R-:W-:Y:S01]  /*1f40*/  IADD3.X R233, R39, UR21, R26, P0, !PT ;  /* 0x0000001527e97c10 */ /* 0x000fe200087fe41a */
[----:B------:R-:W-:Y:S01]  /*1f50*/  USHF.R.S32.HI UR21, URZ, 0x1f, UR32 ;  /* 0x0000001f3f157899 */ /* 0x000fe20008011420 */
[----:B------:R-:W-:Y:S01]  /*1f60*/  @!PT LDS RZ, [RZ] ;  /* 0x00000000fffff984 */ /* 0x000fe20000000800 */
[----:B------:R-:W-:Y:S01]  /*1f70*/  @!PT LDS RZ, [RZ] ;  /* 0x00000000fffff984 */ /* 0x000fe20000000800 */
[----:B------:R-:W-:Y:S01]  /*1f80*/  @!PT LDS RZ, [RZ] ;  /* 0x00000000fffff984 */ /* 0x000fe20000000800 */
[----:B------:R-:W-:Y:S01]  /*1f90*/  @!P3 LDGSTS.E.BYPASS.LTC128B.128 [R31+0x800], desc[UR28][R34.64] ;  /* 0x00800000221fbfae */ /* 0x000fe2000b901d5c */
[----:B------:R-:W-:Y:S01]  /*1fa0*/  @!P2 IMAD.IADD R24, R33, 0x1, R3 ;  /* 0x000000012118a824 */ /* 0x000fe200078e0203 */
[----:B--2---:R-:W-:Y:S01]  /*1fb0*/  @!P2 LEA R28, P0, R32, R6, 0x1 ;  /* 0x00000006201ca211 */ /* 0x004fe200078008ff */
[----:B------:R-:W2:Y:S01]  /*1fc0*/  @!P1 LDC.64 R2, c[0x0][0x210] ;  /* 0x00008400ff029b82 */ /* 0x000ea20000000a00 */
[----:B------:R-:W-:Y:S01]  /*1fd0*/  @!P3 LDGSTS.E.BYPASS.LTC128B.128 [R31+0x2800], desc[UR28][R34.64+0x80] ;  /* 0x02800080221fbfae */ /* 0x000fe2000b901d5c */
[----:B------:R-:W-:Y:S01]  /*1fe0*/  @!P1 IMAD.MOV.U32 R30, RZ, RZ, R22 ;  /* 0x000000ffff1e9224 */ /* 0x000fe200078e0016 */
[----:B------:R-:W-:Y:S01]  /*1ff0*/  UIMAD.WIDE.U32 UR26, UR8, 0x20, URZ ;  /* 0x00000020081a78a5 */ /* 0x000fe2000f8e003f */
[----:B------:R-:W-:Y:S01]  /*2000*/  IMAD R22, R16, UR10, RZ ;  /* 0x0000000a10167c24 */ /* 0x000fe2000f8e02ff */
[----:B------:R-:W-:Y:S01]  /*2010*/  @!P3 LDGSTS.E.BYPASS.LTC128B.128 [R31+0x4800], desc[UR28][R34.64+0x100] ;  /* 0x04800100221fbfae */ /* 0x000fe2000b901d5c */
[----:B------:R-:W-:Y:S01]  /*2020*/  @!P2 IMAD R25, R10, 0x2, R25 ;  /* 0x000000020a19a824 */ /* 0x000fe200078e0219 */
[----:B------:R-:W-:Y:S01]  /*2030*/  UIADD3 UR13, UR15, -UR13, -UR25 ;  /* 0x8000000d0f0d7290 */ /* 0x000fe2000fffe819 */
[----:B-1----:R-:W-:Y:S01]  /*2040*/  @!P1 IMAD R27, R27, R8, RZ ;  /* 0x000000081b1b9224 */ /* 0x002fe200078e02ff */
[----:B------:R1:W-:Y:S01]  /*2050*/  @!P3 LDGSTS.E.BYPASS.LTC128B.128 [R31+0x6800], desc[UR28][R34.64+0x180] ;  /* 0x06800180221fbfae */ /* 0x0003e2000b901d5c */
[----:B------:R-:W-:Y:S01]  /*2060*/  IMAD.WIDE.U32 R232, R11, UR10, R232 ;  /* 0x0000000a0be87c25 */ /* 0x000fe2000f8e00e8 */
[----:B------:R-:W-:-:S03]  /*2070*/  UIMAD UR10, UR16, UR32, URZ ;  /* 0x00000020100a72a4 */ /* 0x000fc6000f8e023f */
[----:B------:R-:W-:Y:S01]  /*2080*/  IMAD R241, R11, UR11, R22 ;  /* 0x0000000b0bf17c24 */ /* 0x000fe2000f8e0216 */
[----:B------:R-:W-:Y:S01]  /*2090*/  UIMAD UR10, UR21, UR18, UR10 ;  /* 0x00000012150a72a4 */ /* 0x000fe2000f8e020a */
[----:B------:R-:W-:Y:S02]  /*20a0*/  @!P1 IMAD R9, R20, R9, R27 ;  /* 0x0000000914099224 */ /* 0x000fe400078e021b */
[----:B------:R-:W-:Y:S02]  /*20b0*/  IMAD.IADD R241, R233, 0x1, R241 ;  /* 0x00000001e9f17824 */ /* 0x000fe400078e02f1 */
[----:B------:R-:W-:Y:S02]  /*20c0*/  IMAD.U32 R81, RZ, RZ, UR18 ;  /* 0x00000012ff517e24 */ /* 0x000fe4000f8e00ff */
[----:B------:R-:W-:Y:S02]  /*20d0*/  IMAD.MOV.U32 R240, RZ, RZ, R232 ;  /* 0x000000fffff07224 */ /* 0x000fe400078e00e8 */
[----:B------:R-:W-:-:S02]  /*20e0*/  @!P1 IMAD R23, R10, 0x2, R23 ;  /* 0x000000020a179824 */ /* 0x000fc400078e0217 */
[----:B------:R-:W-:Y:S02]  /*20f0*/  IMAD.SHL.U32 R242, R80, 0x2, RZ ;  /* 0x0000000250f27824 */ /* 0x000fe400078e00ff */
[----:B------:R-:W-:-:S03]  /*2100*/  IMAD.U32 R236, RZ, RZ, UR15 ;  /* 0x0000000fffec7e24 */ /* 0x000fc6000f8e00ff */
[----:B------:R-:W-:Y:S01]  /*2110*/  LOP3.LUT R242, R242, 0x6, RZ, 0xc0, !PT ;  /* 0x00000006f2f27812 */ /* 0x000fe200078ec0ff */
[----:B-1----:R-:W-:Y:S01]  /*2120*/  @!P1 IMAD.MOV.U32 R31, RZ, RZ, R29 ;  /* 0x000000ffff1f9224 */ /* 0x002fe200078e001d */
[----:B------:R-:W-:Y:S01]  /*2130*/  @!P2 LEA.HI.X R29, R32, R7, R24, 0x1, P0 ;  /* 0x00000007201da211 */ /* 0x000fe200000f0c18 */
[----:B------:R-:W-:Y:S01]  /*2140*/  IMAD.U32 R24, RZ, RZ, UR8 ;  /* 0x00000008ff187e24 */ /* 0x000fe2000f8e00ff */
[----:B------:R-:W1:Y:S01]  /*2150*/  @!P6 LDC.64 R6, c[0x0][0x218] ;  /* 0x00008600ff06eb82 */ /* 0x000e620000000a00 */
[----:B------:R-:W-:Y:S02]  /*2160*/  @!P1 IMAD.WIDE.U32 R26, R20, R8, R30 ;  /* 0x00000008141a9225 */ /* 0x000fe400078e001e */
[----:B------:R-:W-:Y:S02]  /*2170*/  @!P2 LDGSTS.E.BYPASS.LTC128B.128 [R25+0x1000], desc[UR28][R28.64] ;  /* 0x010000001c19afae */ /* 0x000fe4000b901d5c */
[----:B------:R-:W-:Y:S01]  /*2180*/  @!P1 IMAD.IADD R20, R27, 0x1, R9 ;  /* 0x000000011b149824 */ /* 0x000fe200078e0209 */
[----:B--2---:R-:W-:Y:S01]  /*2190*/  @!P1 LEA R30, P3, R26, R2, 0x1 ;  /* 0x000000021a1e9211 */ /* 0x004fe200078608ff */
[----:B------:R-:W-:Y:S01]  /*21a0*/  @!P2 LDGSTS.E.BYPASS.LTC128B.128 [R25+0x3000], desc[UR28][R28.64+0x80] ;  /* 0x030000801c19afae */ /* 0x000fe2000b901d5c */
[----:B------:R-:W-:-:S02]  /*21b0*/  IMAD.WIDE.U32 R8, R81, UR32, R240 ;  /* 0x0000002051087c25 */ /* 0x000fc4000f8e00f0 */
[----:B------:R-:W-:Y:S01]  /*21c0*/  @!P1 LEA.HI.X R31, R26, R3, R20, 0x1, P3 ;  /* 0x000000031a1f9211 */ /* 0x000fe200018f0c14 */
[----:B------:R-:W-:Y:S01]  /*21d0*/  @!P2 LDGSTS.E.BYPASS.LTC128B.128 [R25+0x5000], desc[UR28][R28.64+0x100] ;  /* 0x050001001c19afae */ /* 0x000fe2000b901d5c */
[----:B------:R-:W2:Y:S01]  /*21e0*/  @!P5 LDC.64 R2, c[0x0][0x218] ;  /* 0x00008600ff02db82 */ /* 0x000ea20000000a00 */
[----:B------:R-:W-:Y:S01]  /*21f0*/  VIADD R9, R9, UR10 ;  /* 0x0000000a09097c36 */ /* 0x000fe20008000000 */
[----:B------:R-:W-:Y:S01]  /*2200*/  LEA.HI R26, R17, R80, RZ, 0x4 ;  /* 0x00000050111a7211 */ /* 0x000fe200078f20ff */
[----:B------:R3:W-:Y:S01]  /*2210*/  @!P2 LDGSTS.E.BYPASS.LTC128B.128 [R25+0x7000], desc[UR28][R28.64+0x180] ;  /* 0x070001801c19afae */ /* 0x0007e2000b901d5c */
[----:B------:R-:W-:Y:S01]  /*2220*/  ISETP.GE.AND P2, PT, R13, UR17, PT ;  /* 0x000000110d007c0c */ /* 0x000fe2000bf46270 */
[----:B------:R-:W-:Y:S01]  /*2230*/  @!P6 IMAD R27, R10, 0x2, R21 ;  /* 0x000000020a1be824 */ /* 0x000fe200078e0215 */
[----:B------:R-:W-:Y:S01]  /*2240*/  LOP3.LUT R17, R26, 0xfffffff0, RZ, 0xc0, !PT ;  /* 0xfffffff01a117812 */ /* 0x000fe200078ec0ff */
[----:B------:R-:W-:Y:S01]  /*2250*/  @!P1 LDGSTS.E.BYPASS.LTC128B.128 [R23+0x1800], desc[UR28][R30.64] ;  /* 0x018000001e179fae */ /* 0x000fe2000b901d5c */
[----:B------:R-:W-:Y:S01]  /*2260*/  IMAD.U32 R21, RZ, RZ, UR9 ;  /* 0x00000009ff157e24 */ /* 0x000fe2000f8e00ff */
[----:B------:R-:W-:Y:S01]  /*2270*/  ISETP.GE.AND P3, PT, R5, UR17, PT ;  /* 0x0000001105007c0c */ /* 0x000fe2000bf66270 */
[----:B------:R-:W-:Y:S01]  /*2280*/  USHF.L.U32 UR10, UR9, 0x5, URZ ;  /* 0x00000005090a7899 */ /* 0x000fe2000800063f */
[----:B------:R-:W-:Y:S01]  /*2290*/  @!P1 LDGSTS.E.BYPASS.LTC128B.128 [R23+0x3800], desc[UR28][R30.64+0x80] ;  /* 0x038000801e179fae */ /* 0x000fe2000b901d5c */
[----:B-1----:R-:W-:-:S02]  /*22a0*/  @!P6 LEA R32, P0, R8, R6, 0x1 ;  /* 0x000000060820e211 */ /* 0x002fc400078008ff */
[----:B------:R-:W1:Y:S02]  /*22b0*/  @!P5 S2R R6, SR_CgaCtaId ;  /* 0x000000000006d919 */ /* 0x000e640000008800 */
[----:B------:R-:W-:Y:S01]  /*22c0*/  @!P6 LEA.HI.X R33, R8, R7, R9, 0x1, P0 ;  /* 0x000000070821e211 */ /* 0x000fe200000f0c09 */
[----:B------:R-:W-:Y:S01]  /*22d0*/  IMAD.U32 R7, RZ, RZ, UR8 ;  /* 0x00000008ff077e24 */ /* 0x000fe2000f8e00ff */
[----:B------:R-:W-:Y:S01]  /*22e0*/  ISETP.GE.AND P0, PT, R5, UR17, PT ;  /* 0x0000001105007c0c */ /* 0x000fe2000bf06270 */
[----:B------:R-:W4:Y:S01]  /*22f0*/  @!P2 S2R R22, SR_CgaCtaId ;  /* 0x000000000016a919 */ /* 0x000f220000008800 */
[----:B------:R-:W-:Y:S01]  /*2300*/  IMAD.IADD R5, R80, 0x1, -R17 ;  /* 0x0000000150057824 */ /* 0x000fe200078e0a11 */
[----:B------:R-:W-:Y:S04]  /*2310*/  @!P1 LDGSTS.E.BYPASS.LTC128B.128 [R23+0x5800], desc[UR28][R30.64+0x100] ;  /* 0x058001001e179fae */ /* 0x000fe8000b901d5c */
[----:B------:R-:W-:Y:S01]  /*2320*/  @!P1 LDGSTS.E.BYPASS.LTC128B.128 [R23+0x7800], desc[UR28][R30.64+0x180] ;  /* 0x078001801e179fae */ /* 0x000fe2000b901d5c */
[----:B------:R-:W-:-:S02]  /*2330*/  ISETP.GE.AND P1, PT, R13, UR17, PT ;  /* 0x000000110d007c0c */ /* 0x000fc4000bf26270 */
[----:B------:R-:W-:Y:S01]  /*2340*/  SHF.R.S32.HI R13, RZ, 0x4, R26 ;  /* 0x00000004ff0d7819 */ /* 0x000fe2000001141a */
[----:B------:R-:W-:Y:S01]  /*2350*/  @!P6 LDGSTS.E.BYPASS.LTC128B.128 [R27+0x8000], desc[UR28][R32.64] ;  /* 0x08000000201befae */ /* 0x000fe2000b901d5c */
[----:B---3--:R-:W-:Y:S01]  /*2360*/  IMAD R25, R15, UR6, RZ ;  /* 0x000000060f197c24 */ /* 0x008fe2000f8e02ff */
[----:B------:R-:W-:Y:S01]  /*2370*/  VOTEU.ALL UP0, P0 ;  /* 0x00000000003f7886 */ /* 0x000fe20000000000 */
[----:B------:R-:W-:Y:S01]  /*2380*/  LEA.HI R28, R26, R13, RZ, 0x1 ;  /* 0x0000000d1a1c7211 */ /* 0x000fe200078f08ff */
[----:B------:R-:W-:Y:S01]  /*2390*/  @!P6 LDGSTS.E.BYPASS.LTC128B.128 [R27+0xa000], desc[UR28][R32.64+0x80] ;  /* 0x0a000080201befae */ /* 0x000fe2000b901d5c */
[----:B------:R-:W-:Y:S02]  /*23a0*/  @!P0 MOV R15, 0x400 ;  /* 0x00000400000f8802 */ /* 0x000fe40000000f00 */
[----:B------:R-:W-:Y:S01]  /*23b0*/  LOP3.LUT R28, R28, 0xfffffffe, RZ, 0xc0, !PT ;  /* 0xfffffffe1c1c7812 */ /* 0x000fe200078ec0ff */
[----:B------:R-:W-:Y:S04]  /*23c0*/  @!P6 LDGSTS.E.BYPASS.LTC128B.128 [R27+0xc000], desc[UR28][R32.64+0x100] ;  /* 0x0c000100201befae */ /* 0x000fe8000b901d5c */
[----:B------:R3:W-:Y:S01]  /*23d0*/  @!P6 LDGSTS.E.BYPASS.LTC128B.128 [R27+0xe000], desc[UR28][R32.64+0x180] ;  /* 0x0e000180201befae */ /* 0x0007e2000b901d5c */
[----:B------:R-:W-:Y:S01]  /*23e0*/  @!P5 LEA R7, P6, R7, R8, 0x4 ;  /* 0x000000080707d211 */ /* 0x000fe200078c20ff */
[----:B------:R-:W-:-:S02]  /*23f0*/  IMAD.IADD R13, R13, 0x1, -R28 ;  /* 0x000000010d0d7824 */ /* 0x000fc400078e0a1c */
[----:B------:R-:W-:Y:S01]  /*2400*/  IMAD.WIDE.U32 R28, R14, UR6, R18 ;  /* 0x000000060e1c7c25 */ /* 0x000fe2000f8e0012 */
[----:B------:R-:W-:Y:S01]  /*2410*/  @!P5 LEA.HI.X R24, R24, R9, R21, 0x4, P6 ;  /* 0x000000091818d211 */ /* 0x000fe200030f2415 */
[----:B------:R-:W5:Y:S01]  /*2420*/  @!P0 S2R R20, SR_CgaCtaId ;  /* 0x0000000000148919 */ /* 0x000f620000008800 */
[----:B--2---:R-:W-:Y:S01]  /*2430*/  @!P5 LEA R26, P6, R7, R2, 0x1 ;  /* 0x00000002071ad211 */ /* 0x004fe200078c08ff */
[----:B------:R-:W-:Y:S01]  /*2440*/  IMAD.U32 R19, RZ, RZ, UR10 ;  /* 0x0000000aff137e24 */ /* 0x000fe2000f8e00ff */
[----:B------:R-:W-:Y:S01]  /*2450*/  SHF.R.S32.HI R2, RZ, 0x1f, R5 ;  /* 0x0000001fff027819 */ /* 0x000fe20000011405 */
[----:B------:R-:W-:Y:S01]  /*2460*/  ULDC.64 UR10, c[0x0][0x268] ;  /* 0x00009a00000a7ab9 */ /* 0x000fe20000000a00 */
[----:B------:R-:W-:Y:S01]  /*2470*/  @!P5 MOV R21, 0x400 ;  /* 0x000004000015d802 */ /* 0x000fe20000000f00 */
[----:B------:R-:W-:Y:S01]  /*2480*/  IMAD R16, R16, UR10, RZ ;  /* 0x0000000a10107c24 */ /* 0x000fe2000f8e02ff */
[----:B------:R-:W-:Y:S01]  /*2490*/  LEA.HI R17, R2, R5, RZ, 0x3 ;  /* 0x0000000502117211 */ /* 0x000fe200078f18ff */
[----:B------:R-:W-:Y:S01]  /*24a0*/  IMAD R2, R14, UR7, R25 ;  /* 0x000000070e027c24 */ /* 0x000fe2000f8e0219 */
[----:B-1----:R-:W-:Y:S01]  /*24b0*/  @!P5 LEA R21, R6, R21, 0x18 ;  /* 0x000000150615d211 */ /* 0x002fe200078ec0ff */
[----:B------:R-:W-:-:S04]  /*24c0*/  IMAD.U32 R25, RZ, RZ, UR8 ;  /* 0x00000008ff197e24 */ /* 0x000fc8000f8e00ff */
[----:B------:R-:W-:Y:S01]  /*24d0*/  @!P5 IMAD R21, R10, 0x2, R21 ;  /* 0x000000020a15d824 */ /* 0x000fe200078e0215 */
[----:B---3--:R-:W-:Y:S02]  /*24e0*/  @!P5 LEA.HI.X R27, R7, R3, R24, 0x1, P6 ;  /* 0x00000003071bd211 */ /* 0x008fe400030f0c18 */
[----:B------:R-:W-:Y:S01]  /*24f0*/  @!P2 IADD3 R23, P6, R8, UR26, RZ ;  /* 0x0000001a0817ac10 */ /* 0x000fe2000ffde0ff */
[----:B------:R-:W1:Y:S01]  /*2500*/  @!P2 LDC.64 R6, c[0x0][0x218] ;  /* 0x00008600ff06ab82 */ /* 0x000e620000000a00 */
[----:B------:R-:W-:Y:S01]  /*2510*/  @!P2 MOV R3, 0x400 ;  /* 0x000004000003a802 */ /* 0x000fe20000000f00 */
[----:B------:R-:W-:Y:S01]  /*2520*/  @!P5 LDGSTS.E.BYPASS.LTC128B.128 [R21+0x8800], desc[UR28][R26.64] ;  /* 0x088000001a15dfae */ /* 0x000fe2000b901d5c */
[----:B------:R-:W-:Y:S01]  /*2530*/  @!P2 IADD3.X R18, R9, UR27, R19, P6, !PT ;  /* 0x0000001b0912ac10 */ /* 0x000fe2000b7fe413 */
[----:B------:R-:W-:Y:S01]  /*2540*/  @!P0 IMAD.WIDE.U32 R8, R25, 0x30, R8 ;  /* 0x0000003019088825 */ /* 0x000fe200078e0008 */
[----:B------:R-:W-:Y:S01]  /*2550*/  IADD3 R200, P6, R28, UR20, RZ ;  /* 0x000000141cc87c10 */ /* 0x000fe2000ffde0ff */
[----:B------:R-:W-:Y:S01]  /*2560*/  @!P5 LDGSTS.E.BYPASS.LTC128B.128 [R21+0xa800], desc[UR28][R26.64+0x80] ;  /* 0x0a8000801a15dfae */ /* 0x000fe2000b901d5c */
[----:B----4-:R-:W-:Y:S01]  /*2570*/  @!P2 LEA R19, R22, R3, 0x18 ;  /* 0x000000031613a211 */ /* 0x010fe200078ec0ff */
[----:B------:R-:W-:Y:S01]  /*2580*/  @!UP0 UIMAD UR20, UR9, 0x30, URZ ;  /* 0x00000030091488a4 */ /* 0x000fe2000f8e023f */
[----:B------:R-:W-:Y:S01]  /*2590*/  IADD3.X R201, R29, UR19, R2, P6, !PT ;  /* 0x000000131dc97c10 */ /* 0x000fe2000b7fe402 */
[----:B------:R-:W-:Y:S01]  /*25a0*/  @!P5 LDGSTS.E.BYPASS.LTC128B.128 [R21+0xc800], desc[UR28][R26.64+0x100] ;  /* 0x0c8001001a15dfae */ /* 0x000fe2000b901d5c */
[----:B------:R-:W2:Y:S01]  /*25b0*/  @!P0 LDC.64 R2, c[0x0][0x218] ;  /* 0x00008600ff028b82 */ /* 0x000ea20000000a00 */
[----:B-----5:R-:W-:Y:S01]  /*25c0*/  @!P0 LEA R15, R20, R15, 0x18 ;  /* 0x0000000f140f8211 */ /* 0x020fe200078ec0ff */
[----:B------:R-:W-:Y:S01]  /*25d0*/  @!P2 IMAD R25, R10, 0x2, R19 ;  /* 0x000000020a19a824 */ /* 0x000fe200078e0213 */
[----:B------:R3:W-:Y:S01]  /*25e0*/  @!P5 LDGSTS.E.BYPASS.LTC128B.128 [R21+0xe800], desc[UR28][R26.64+0x180] ;  /* 0x0e8001801a15dfae */ /* 0x0007e2000b901d5c */
[C---:B------:R-:W-:Y:S01]  /*25f0*/  ISETP.GE.AND P6, PT, R14.reuse, UR17, PT ;  /* 0x000000110e007c0c */ /* 0x040fe2000bfc6270 */
[----:B------:R-:W-:Y:S01]  /*2600*/  UIMAD UR19, UR21, UR6, URZ ;  /* 0x00000006151372a4 */ /* 0x000fe2000f8e023f */
[----:B------:R-:W-:Y:S01]  /*2610*/  IMAD.SHL.U32 R14, R14, 0x8, RZ ;  /* 0x000000080e0e7824 */ /* 0x000fe200078e00ff */
[----:B------:R-:W-:Y:S01]  /*2620*/  UIMAD.WIDE.U32 UR26, UR32, UR6, URZ ;  /* 0x00000006201a72a5 */ /* 0x000fe2000f8e003f */
[----:B------:R-:W-:Y:S01]  /*2630*/  IMAD.WIDE.U32 R200, R11, UR10, R200 ;  /* 0x0000000a0bc87c25 */ /* 0x000fe2000f8e00c8 */
[----:B------:R-:W-:Y:S01]  /*2640*/  UIMAD UR19, UR32, UR7, UR19 ;  /* 0x00000007201372a4 */ /* 0x000fe2000f8e0213 */
[----:B------:R-:W-:Y:S01]  /*2650*/  LOP3.LUT R24, R17, 0xfffffff8, RZ, 0xc0, !PT ;  /* 0xfffffff811187812 */ /* 0x000fe200078ec0ff */
[----:B------:R-:W-:Y:S01]  /*2660*/  USHF.L.U32 UR10, UR7, 0x5, URZ ;  /* 0x00000005070a7899 */ /* 0x000fe2000800063f */
[----:B------:R-:W-:Y:S01]  /*2670*/  IMAD R11, R11, UR11, R16 ;  /* 0x0000000b0b0b7c24 */ /* 0x000fe2000f8e0210 */
[----:B-1----:R-:W-:Y:S01]  /*2680*/  @!P2 LEA R22, P5, R23, R6, 0x1 ;  /* 0x000000061716a211 */ /* 0x002fe200078a08ff */
[----:B------:R-:W-:Y:S01]  /*2690*/  @!P0 VIADD R6, R9, UR20 ;  /* 0x0000001409068c36 */ /* 0x000fe20008000000 */
[----:B------:R-:W-:Y:S01]  /*26a0*/  UIADD3 UR19, UR27, UR19, URZ ;  /* 0x000000131b137290 */ /* 0x000fe2000fffe03f */
[----:B------:R-:W-:Y:S01]  /*26b0*/  IMAD.U32 R234, RZ, RZ, UR26 ;  /* 0x0000001affea7e24 */ /* 0x000fe2000f8e00ff */
[----:B------:R-:W-:Y:S01]  /*26c0*/  @!P2 LEA.HI.X R23, R23, R7, R18, 0x1, P5 ;  /* 0x000000071717a211 */ /* 0x000fe200028f0c12 */
[----:B------:R-:W-:Y:S01]  /*26d0*/  IMAD.SHL.U32 R7, R0, 0x40, RZ ;  /* 0x0000004000077824 */ /* 0x000fe200078e00ff */
[----:B------:R-:W-:Y:S01]  /*26e0*/  UIMAD.WIDE.U32 UR20, UR6, 0x20, URZ ;  /* 0x00000020061478a5 */ /* 0x000fe2000f8e003f */
[----:B------:R-:W-:Y:S01]  /*26f0*/  IMAD.U32 R235, RZ, RZ, UR27 ;  /* 0x0000001bffeb7e24 */ /* 0x000fe2000f8e00ff */
[----:B------:R-:W-:Y:S01]  /*2700*/  VOTEU.ALL UP0, P3 ;  /* 0x00000000003f7886 */ /* 0x000fe20001800000 */
[----:B------:R-:W-:Y:S01]  /*2710*/  @!P2 LDGSTS.E.BYPASS.LTC128B.128 [R25+0x9000], desc[UR28][R22.64] ;  /* 0x090000001619afae */ /* 0x000fe2000b901d5c */
[----:B------:R-:W-:Y:S01]  /*2720*/  LOP3.LUT R7, R7, 0x1c0, RZ, 0xc0, !PT ;  /* 0x000001c007077812 */ /* 0x000fe200078ec0ff */
[----:B------:R-:W-:Y:S01]  /*2730*/  IMAD.IADD R235, R201, 0x1, R11 ;  /* 0x00000001c9eb7824 */ /* 0x000fe200078e020b */
[----:B--2---:R-:W-:Y:S01]  /*2740*/  @!P0 LEA R20, P5, R8, R2, 0x1 ;  /* 0x0000000208148211 */ /* 0x004fe200078a08ff */
[----:B------:R-:W-:Y:S01]  /*2750*/  @!P2 LDGSTS.E.BYPASS.LTC128B.128 [R25+0xb000], desc[UR28][R22.64+0x80] ;  /* 0x0b0000801619afae */ /* 0x000fe2000b901d5c */
[----:B------:R-:W-:Y:S01]  /*2760*/  LOP3.LUT R2, R7, 0x8, R14, 0xf8, !PT ;  /* 0x0000000807027812 */ /* 0x000fe200078ef80e */
[----:B------:R-:W-:Y:S01]  /*2770*/  IMAD.IADD R5, R5, 0x1, -R24 ;  /* 0x0000000105057824 */ /* 0x000fe200078e0a18 */
[----:B------:R-:W-:Y:S01]  /*2780*/  SHF.R.U32.HI R7, RZ, 0x3, R7 ;  /* 0x00000003ff077819 */ /* 0x000fe20000011607 */
[----:B---3--:R-:W-:Y:S01]  /*2790*/  @!P0 IMAD R27, R10, 0x2, R15 ;  /* 0x000000020a1b8824 */ /* 0x008fe200078e020f */
[----:B------:R-:W-:Y:S01]  /*27a0*/  @!P0 LEA.HI.X R21, R8, R3, R6, 0x1, P5 ;  /* 0x0000000308158211 */ /* 0x000fe200028f0c06 */
[----:B------:R-:W-:Y:S01]  /*27b0*/  @!P2 LDGSTS.E.BYPASS.LTC128B.128 [R25+0xd000], desc[UR28][R22.64+0x100] ;  /* 0x0d0001001619afae */ /* 0x000fe2000b901d5c */
[----:B------:R-:W1:Y:S01]  /*27c0*/  @!P6 LDC.64 R8, c[0x0][0x220] ;  /* 0x00008800ff08eb82 */ /* 0x000e620000000a00 */
[----:B------:R-:W-:Y:S01]  /*27d0*/  IMAD.U32 R3, RZ, RZ, UR19 ;  /* 0x00000013ff037e24 */ /* 0x000fe2000f8e00ff */
[----:B------:R-:W-:Y:S01]  /*27e0*/  LEA R18, P5, R234, R200, 0x6 ;  /* 0x000000c8ea127211 */ /* 0x000fe200078a30ff */
[----:B------:R2:W-:Y:S01]  /*27f0*/  @!P2 LDGSTS.E.BYPASS.LTC128B.128 [R25+0xf000], desc[UR28][R22.64+0x180] ;  /* 0x0f0001801619afae */ /* 0x0005e2000b901d5c */
[----:B------:R-:W-:Y:S01]  /*2800*/  LOP3.LUT R2, R2, R7, RZ, 0x3c, !PT ;  /* 0x0000000702027212 */ /* 0x000fe200078e3cff */
[----:B------:R-:W-:Y:S01]  /*2810*/  IMAD.SHL.U32 R15, R13, 0x8, RZ ;  /* 0x000000080d0f7824 */ /* 0x000fe200078e00ff */
[----:B------:R-:W-:Y:S01]  /*2820*/  LEA.HI.X R19, R234, R235, R3, 0x6, P5 ;  /* 0x000000ebea137211 */ /* 0x000fe200028f3403 */
[----:B------:R-:W-:Y:S01]  /*2830*/  @!P0 LDGSTS.E.BYPASS.LTC128B.128 [R27+0x9800], desc[UR28][R20.64] ;  /* 0x09800000141b8fae */ /* 0x000fe2000b901d5c */
[----:B------:R-:W3:Y:S01]  /*2840*/  @!P4 LDC.64 R6, c[0x0][0x220] ;  /* 0x00008800ff06cb82 */ /* 0x000ee20000000a00 */
[----:B------:R-:W-:-:S02]  /*2850*/  IMAD.SHL.U32 R3, R5, 0x40, RZ ;  /* 0x0000004005037824 */ /* 0x000fc400078e00ff */
[----:B------:R-:W-:Y:S01]  /*2860*/  @!P0 LDGSTS.E.BYPASS.LTC128B.128 [R27+0xb800], desc[UR28][R20.64+0x80] ;  /* 0x0b800080141b8fae */ /* 0x000fe2000b901d5c */
[----:B------:R-:W-:Y:S02]  /*2870*/  IMAD R229, R13, 0x200, R2 ;  /* 0x000002000de57824 */ /* 0x000fe400078e0202 */
[----:B------:R-:W-:Y:S01]  /*2880*/  LOP3.LUT R2, R3, 0x1c0, RZ, 0xc0, !PT ;  /* 0x000001c003027812 */ /* 0x000fe200078ec0ff */
[----:B------:R-:W-:Y:S01]  /*2890*/  @!P0 LDGSTS.E.BYPASS.LTC128B.128 [R27+0xd800], desc[UR28][R20.64+0x100] ;  /* 0x0d800100141b8fae */ /* 0x000fe2000b901d5c */
[----:B------:R-:W4:Y:S01]  /*28a0*/  @!P1 LDC.64 R10, c[0x0][0x220] ;  /* 0x00008800ff0a9b82 */ /* 0x000f220000000a00 */
[----:B------:R-:W-:Y:S01]  /*28b0*/  IMAD.U32 R3, RZ, RZ, UR6 ;  /* 0x00000006ff037e24 */ /* 0x000fe2000f8e00ff */
[----:B------:R-:W-:Y:S01]  /*28c0*/  LOP3.LUT R15, R2, 0x8, R15, 0xf8, !PT ;  /* 0x00000008020f7812 */ /* 0x000fe200078ef80f */
[----:B------:R1:W-:Y:S01]  /*28d0*/  @!P0 LDGSTS.E.BYPASS.LTC128B.128 [R27+0xf800], desc[UR28][R20.64+0x180] ;  /* 0x0f800180141b8fae */ /* 0x0003e2000b901d5c */
[----:B------:R-:W-:Y:S01]  /*28e0*/  IMAD.U32 R16, RZ, RZ, UR6 ;  /* 0x00000006ff107e24 */ /* 0x000fe2000f8e00ff */
[----:B------:R-:W-:Y:S01]  /*28f0*/  SHF.R.U32.HI R2, RZ, 0x3, R2 ;  /* 0x00000003ff027819 */ /* 0x000fe20000011602 */
[----:B------:R-:W-:Y:S01]  /*2900*/  IMAD.U32 R13, RZ, RZ, UR7 ;  /* 0x00000007ff0d7e24 */ /* 0x000fe2000f8e00ff */
[----:B------:R-:W0:Y:S01]  /*2910*/  LDGDEPBAR ;  /* 0x00000000000079af */ /* 0x000e220000000000 */
[----:B------:R-:W-:Y:S01]  /*2920*/  @!P4 LEA R3, P0, R3, R18, 0x4 ;  /* 0x000000120303c211 */ /* 0x000fe200078020ff */
[----:B------:R-:W-:Y:S01]  /*2930*/  IMAD.U32 R14, RZ, RZ, UR6 ;  /* 0x00000006ff0e7e24 */ /* 0x000fe2000f8e00ff */
[----:B------:R-:W-:Y:S01]  /*2940*/  LOP3.LUT R2, R15, R2, RZ, 0x3c, !PT ;  /* 0x000000020f027212 */ /* 0x000fe200078e3cff */
[----:B------:R-:W-:Y:S01]  /*2950*/  IMAD.U32 R15, RZ, RZ, UR10 ;  /* 0x0000000aff0f7e24 */ /* 0x000fe2000f8e00ff */
[----:B------:R-:W-:Y:S01]  /*2960*/  @!P4 LEA.HI.X R16, R16, R19, R13, 0x4, P0 ;  /* 0x000000131010c211 */ /* 0x000fe200000f240d */
[----:B------:R-:W-:Y:S01]  /*2970*/  IMAD.SHL.U32 R17, R17, 0x40, RZ ;  /* 0x0000004011117824 */ /* 0x000fe200078e00ff */
[----:B------:R-:W-:Y:S01]  /*2980*/  @!P1 IADD3 R13, P0, R18, UR20, RZ ;  /* 0x00000014120d9c10 */ /* 0x000fe2000ff1e0ff */
[----:B--2---:R-:W-:Y:S01]  /*2990*/  @!P3 IMAD.WIDE.U32 R22, R14, 0x30, R18 ;  /* 0x000000300e16b825 */ /* 0x004fe200078e0012 */
[----:B------:R-:W-:Y:S01]  /*29a0*/  @!UP0 UIMAD UR10, UR7, 0x30, URZ ;  /* 0x00000030070a88a4 */ /* 0x000fe2000f8e023f */
[----:B------:R-:W-:Y:S01]  /*29b0*/  LEA R229, R229, UR4, 0x1 ;  /* 0x00000004e5e57c11 */ /* 0x000fe2000f8e08ff */
[----:B------:R-:W-:Y:S01]  /*29c0*/  UISETP.GT.AND UP0, UPT, UR32, UR22, UPT ;  /* 0x000000162000728c */ /* 0x000fe2000bf04270 */
[----:B------:R-:W-:-:S03]  /*29d0*/  @!P1 IADD3.X R14, R19, UR21, R15, P0, !PT ;  /* 0x00000015130e9c10 */ /* 0x000fc600087fe40f */
[----:B------:R-:W-:Y:S01]  /*29e0*/  VIADD R227, R229, 0x8020 ;  /* 0x00008020e5e37836 */ /* 0x000fe20000000000 */
[----:B-1----:R-:W-:Y:S01]  /*29f0*/  @!P6 LEA R20, P2, R18, R8, 0x1 ;  /* 0x000000081214e211 */ /* 0x002fe200078408ff */
[----:B------:R-:W-:-:S04]  /*2a00*/  DEPBAR.LE SB0, 0x0 ;  /* 0x000080000000791a */ /* 0x000fc80000000000 */
[----:B------:R-:W-:Y:S01]  /*2a10*/  BAR.SYNC.DEFER_BLOCKING 0x0 ;  /* 0x0000000000007b1d */ /* 0x000fe20000010000 */
[----:B------:R-:W-:Y:S02]  /*2a20*/  @!P6 LEA.HI.X R21, R18, R9, R19, 0x1, P2 ;  /* 0x000000091215e211 */ /* 0x000fe400010f0c13 */
[----:B---3--:R-:W-:Y:S02]  /*2a30*/  @!P4 LEA R18, P0, R3, R6, 0x1 ;  /* 0x000000060312c211 */ /* 0x008fe400078008ff */
[----:B------:R-:W-:-:S03]  /*2a40*/  SHF.R.S32.HI R6, RZ, 0x5, R12 ;  /* 0x00000005ff067819 */ /* 0x000fc6000001140c */
[----:B------:R-:W1:Y:S01]  /*2a50*/  @!P3 LDC.64 R8, c[0x0][0x220] ;  /* 0x00008800ff08bb82 */ /* 0x000e620000000a00 */
[----:B------:R-:W-:Y:S01]  /*2a60*/  @!P4 LEA.HI.X R19, R3, R7, R16, 0x1, P0 ;  /* 0x000000070313c211 */ /* 0x000fe200000f0c10 */
[----:B------:R-:W-:Y:S01]  /*2a70*/  @!P3 VIADD R7, R23, UR10 ;  /* 0x0000000a1707bc36 */ /* 0x000fe20008000000 */
[----:B------:R-:W-:Y:S01]  /*2a80*/  LOP3.LUT R3, R17, 0xfffffe00, RZ, 0xc0, !PT ;  /* 0xfffffe0011037812 */ /* 0x000fe200078ec0ff */
[----:B------:R-:W-:Y:S01]  /*2a90*/  UIADD3 UR10, UR15, 0x1, -UR25 ;  /* 0x000000010f0a7890 */ /* 0x000fe2000fffe819 */
[C---:B----4-:R-:W-:Y:S02]  /*2aa0*/  @!P1 LEA R12, P0, R13.reuse, R10, 0x1 ;  /* 0x0000000a0d0c9211 */ /* 0x050fe400078008ff */
[C---:B------:R-:W-:Y:S01]  /*2ab0*/  LEA R238, R6.reuse, UR14, 0x4 ;  /* 0x0000000e06ee7c11 */ /* 0x040fe2000f8e20ff */
[----:B------:R-:W-:Y:S01]  /*2ac0*/  UIADD3 UR10, UR10, UR12, URZ ;  /* 0x0000000c0a0a7290 */ /* 0x000fe2000fffe03f */
[----:B------:R-:W-:Y:S01]  /*2ad0*/  @!P1 LEA.HI.X R13, R13, R11, R14, 0x1, P0 ;  /* 0x0000000b0d0d9211 */ /* 0x000fe200000f0c0e */
[----:B------:R-:W-:-:S04]  /*2ae0*/  IMAD R11, R6, 0x400, R3 ;  /* 0x00000400060b7824 */ /* 0x000fc800078e0203 */
[----:B------:R-:W-:Y:S01]  /*2af0*/  IMAD.IADD R230, R2, 0x1, R11 ;  /* 0x0000000102e67824 */ /* 0x000fe200078e020b */
[----:B------:R-:W-:Y:S04]  /*2b00*/  @P6 STS.128 [R231+0x10000], RZ ;  /* 0x010000ffe7006388 */ /* 0x000fe80000000c00 */
[----:B------:R-:W-:Y:S01]  /*2b10*/  LEA R230, R230, UR4, 0x1 ;  /* 0x00000004e6e67c11 */ /* 0x000fe2000f8e08ff */
[----:B------:R-:W-:Y:S01]  /*2b20*/  @P6 STS.128 [R231+0x12000], RZ ;  /* 0x012000ffe7006388 */ /* 0x000fe20000000c00 */
[----:B-1----:R-:W-:-:S03]  /*2b30*/  @!P3 LEA R8, P0, R22, R8, 0x1 ;  /* 0x000000081608b211 */ /* 0x002fc600078008ff */
[----:B------:R-:W-:Y:S01]  /*2b40*/  @P6 STS.128 [R231+0x14000], RZ ;  /* 0x014000ffe7006388 */ /* 0x000fe20000000c00 */
[----:B------:R-:W-:Y:S01]  /*2b50*/  @!P3 LEA.HI.X R9, R22, R9, R7, 0x1, P0 ;  /* 0x000000091609b211 */ /* 0x000fe200000f0c07 */
[----:B------:R-:W-:Y:S02]  /*2b60*/  IMAD.MOV.U32 R7, RZ, RZ, 0x10 ;  /* 0x00000010ff077424 */ /* 0x000fe400078e00ff */
        /* <DEDUP_REMOVED lines=38> */
[----:B------:R-:W-:Y:S02]  /*2dd0*/  VIADD R0, R229, 0x8000 ;  /* 0x00008000e5007836 */ /* 0x000fe40000000000 */
[--C-:B------:R-:W-:Y:S01]  /*2de0*/  IMAD R228, R7, 0x2, R230.reuse ;  /* 0x0000000207e47824 */ /* 0x100fe200078e02e6 */
[----:B------:R-:W-:Y:S01]  /*2df0*/  @P3 STS.128 [R231+0x17800], RZ ;  /* 0x017800ffe7003388 */ /* 0x000fe20000000c00 */
[----:B------:R-:W-:-:S02]  /*2e00*/  IMAD R226, R5, 0x2, R230 ;  /* 0x0000000205e27824 */ /* 0x000fc400078e02e6 */
[----:B------:R-:W-:Y:S01]  /*2e10*/  IMAD R225, R5, 0x2, R228 ;  /* 0x0000000205e17824 */ /* 0x000fe200078e02e4 */
        /* <DEDUP_REMOVED lines=10> */
[----:B-1----:R-:W-:Y:S02]  /*2ec0*/  LDSM.16.M88.4 R12, [R230] ;  /* 0x00000000e60c783b */ /* 0x002fe40000000200 */
[----:B------:R-:W-:Y:S02]  /*2ed0*/  IMAD.IADD R223, R229, 0x1, R0 ;  /* 0x00000001e5df7824 */ /* 0x000fe400078e0200 */
[----:B------:R-:W1:Y:S01]  /*2ee0*/  LDSM.16.M88.4 R36, [R229+0x8000] ;  /* 0x00800000e524783b */ /* 0x000e620000000200 */
[----:B------:R-:W-:-:S03]  /*2ef0*/  IMAD.IADD R216, R0, 0x1, R227 ;  /* 0x0000000100d87824 */ /* 0x000fc600078e02e3 */
[----:B------:R-:W3:Y:S04]  /*2f00*/  LDSM.16.M88.4 R28, [R229+0x8800] ;  /* 0x00880000e51c783b */ /* 0x000ee80000000200 */
[----:B------:R-:W4:Y:S04]  /*2f10*/  LDSM.16.M88.4 R20, [R229+0x9000] ;  /* 0x00900000e514783b */ /* 0x000f280000000200 */
[----:B------:R-:W5:Y:S04]  /*2f20*/  LDSM.16.M88.4 R60, [R229+0x9800] ;  /* 0x00980000e53c783b */ /* 0x000f680000000200 */
[----:B------:R-:W-:Y:S04]  /*2f30*/  LDSM.16.M88.4 R52, [R228] ;  /* 0x00000000e434783b */ /* 0x000fe80000000200 */
[----:B------:R-:W5:Y:S04]  /*2f40*/  LDSM.16.M88.4 R16, [R227] ;  /* 0x00000000e310783b */ /* 0x000f680000000200 */
[----:B------:R-:W5:Y:S04]  /*2f50*/  LDSM.16.M88.4 R44, [R227+0x800] ;  /* 0x00080000e32c783b */ /* 0x000f680000000200 */
[----:B--2---:R-:W2:Y:S04]  /*2f60*/  LDSM.16.M88.4 R8, [R227+0x1000] ;  /* 0x00100000e308783b */ /* 0x004ea80000000200 */
[----:B------:R-:W2:Y:S04]  /*2f70*/  LDSM.16.M88.4 R56, [R227+0x1800] ;  /* 0x00180000e338783b */ /* 0x000ea80000000200 */
[----:B------:R-:W-:Y:S01]  /*2f80*/  LDSM.16.M88.4 R64, [R226] ;  /* 0x00000000e240783b */ /* 0x000fe20000000200 */
[C---:B-1----:R-:W-:Y:S03]  /*2f90*/  HMMA.16816.F32.BF16 R40, R12.reuse, R36, RZ ;  /* 0x000000240c28723c */ /* 0x042fe600000418ff */
[----:B------:R-:W1:Y:S04]  /*2fa0*/  LDSM.16.M88.4 R48, [R223+0x8000] ;  /* 0x00800000df30783b */ /* 0x000e680000000200 */
[----:B------:R-:W1:Y:S01]  /*2fb0*/  LDSM.16.M88.4 R72, [R223+0x8800] ;  /* 0x00880000df48783b */ /* 0x000e620000000200 */
[C---:B------:R-:W-:Y:S03]  /*2fc0*/  HMMA.16816.F32.BF16 R36, R12.reuse, R38, RZ ;  /* 0x000000260c24723c */ /* 0x040fe600000418ff */
[----:B------:R-:W-:Y:S03]  /*2fd0*/  LDSM.16.M88.4 R76, [R230+0x2000] ;  /* 0x00200000e64c783b */ /* 0x000fe60000000200 */
[C---:B---3--:R-:W-:Y:S01]  /*2fe0*/  HMMA.16816.F32.BF16 R32, R12.reuse, R28, RZ ;  /* 0x0000001c0c20723c */ /* 0x048fe200000418ff */
[----:B------:R-:W0:Y:S05]  /*2ff0*/  LDGDEPBAR ;  /* 0x00000000000079af */ /* 0x000e2a0000000000 */
[C---:B----4-:R-:W-:Y:S06]  /*3000*/  HMMA.16816.F32.BF16 R24, R12.reuse, R20, RZ ;  /* 0x000000140c18723c */ /* 0x050fec00000418ff */
[C---:B------:R-:W-:Y:S06]  /*3010*/  HMMA.16816.F32.BF16 R28, R12.reuse, R30, RZ ;  /* 0x0000001e0c1c723c */ /* 0x040fec00000418ff */
[C---:B------:R-:W-:Y:S06]  /*3020*/  HMMA.16816.F32.BF16 R20, R12.reuse, R22, RZ ;  /* 0x000000160c14723c */ /* 0x040fec00000418ff */
[C---:B-----5:R-:W-:Y:S06]  /*3030*/  HMMA.16816.F32.BF16 R68, R12.reuse, R60, RZ ;  /* 0x0000003c0c44723c */ /* 0x060fec00000418ff */
[----:B------:R-:W-:Y:S01]  /*3040*/  HMMA.16816.F32.BF16 R12, R12, R62, RZ ;  /* 0x0000003e0c0c723c */ /* 0x000fe200000418ff */
[----:B------:R-:W-:Y:S05]  /*3050*/  LDSM.16.M88.4 R60, [R223+0x9800] ;  /* 0x00980000df3c783b */ /* 0x000fea0000000200 */
[C---:B------:R-:W-:Y:S06]  /*3060*/  HMMA.16816.F32.BF16 R40, R52.reuse, R16, R40 ;  /* 0x000000103428723c */ /* 0x040fec0000041828 */
[C---:B------:R-:W-:Y:S01]  /*3070*/  HMMA.16816.F32.BF16 R36, R52.reuse, R18, R36 ;  /* 0x000000123424723c */ /* 0x040fe20000041824 */
[----:B------:R-:W3:Y:S05]  /*3080*/  LDSM.16.M88.4 R16, [R223+0x9000] ;  /* 0x00900000df10783b */ /* 0x000eea0000000200 */
[C---:B------:R-:W-:Y:S06]  /*3090*/  HMMA.16816.F32.BF16 R32, R52.reuse, R44, R32 ;  /* 0x0000002c3420723c */ /* 0x040fec0000041820 */
[C---:B------:R-:W-:Y:S01]  /*30a0*/  HMMA.16816.F32.BF16 R28, R52.reuse, R46, R28 ;  /* 0x0000002e341c723c */ /* 0x040fe2000004181c */
[----:B------:R-:W-:Y:S05]  /*30b0*/  LDSM.16.M88.4 R44, [R225] ;  /* 0x00000000e12c783b */ /* 0x000fea0000000200 */
[C---:B--2---:R-:W-:Y:S06]  /*30c0*/  HMMA.16816.F32.BF16 R24, R52.reuse, R8, R24 ;  /* 0x000000083418723c */ /* 0x044fec0000041818 */
[C---:B------:R-:W-:Y:S01]  /*30d0*/  HMMA.16816.F32.BF16 R20, R52.reuse, R10, R20 ;  /* 0x0000000a3414723c */ /* 0x040fe20000041814 */
[----:B------:R-:W2:Y:S05]  /*30e0*/  LDSM.16.M88.4 R8, [R216] ;  /* 0x00000000d808783b */ /* 0x000eaa0000000200 */
[C---:B------:R-:W-:Y:S06]  /*30f0*/  HMMA.16816.F32.BF16 R68, R52.reuse, R56, R68 ;  /* 0x000000383444723c */ /* 0x040fec0000041844 */
        /* <DEDUP_REMOVED lines=12> */
[C---:B------:R-:W-:Y:S06]  /*31c0*/  HMMA.16816.F32.BF16 R68, R64.reuse, R60, R68 ;  /* 0x0000003c4044723c */ /* 0x040fec0000041844 */
[----:B------:R-:W-:Y:S01]  /*31d0*/  HMMA.16816.F32.BF16 R64, R64, R62, R12 ;  /* 0x0000003e4040723c */ /* 0x000fe2000004180c */
[----:B------:R-:W3:Y:S04]  /*31e0*/  LDSM.16.M88.4 R12, [R229+0xa800] ;  /* 0x00a80000e50c783b */ /* 0x000ee80000000200 */
[----:B------:R-:W-:Y:S01]  /*31f0*/  LDSM.16.M88.4 R60, [R228+0x2000] ;  /* 0x00200000e43c783b */ /* 0x000fe20000000200 */
[C---:B--2---:R-:W-:Y:S06]  /*3200*/  HMMA.16816.F32.BF16 R40, R44.reuse, R8, R40 ;  /* 0x000000082c28723c */ /* 0x044fec0000041828 */
[C---:B------:R-:W-:Y:S01]  /*3210*/  HMMA.16816.F32.BF16 R36, R44.reuse, R10, R36 ;  /* 0x0000000a2c24723c */ /* 0x040fe20000041824 */
[----:B------:R-:W2:Y:S05]  /*3220*/  LDSM.16.M88.4 R8, [R229+0xb000] ;  /* 0x00b00000e508783b */ /* 0x000eaa0000000200 */
[C---:B----4-:R-:W-:Y:S06]  /*3230*/  HMMA.16816.F32.BF16 R32, R44.reuse, R56, R32 ;  /* 0x000000382c20723c */ /* 0x050fec0000041820 */
[C---:B------:R-:W-:Y:S01]  /*3240*/  HMMA.16816.F32.BF16 R28, R44.reuse, R58, R28 ;  /* 0x0000003a2c1c723c */ /* 0x040fe2000004181c */
[----:B------:R-:W4:Y:S05]  /*3250*/  LDSM.16.M88.4 R56, [R227+0x2000] ;  /* 0x00200000e338783b */ /* 0x000f2a0000000200 */
        /* <DEDUP_REMOVED lines=9> */
[----:B------:R-:W-:Y:S05]  /*32f0*/  LDSM.16.M88.4 R16, [R226+0x2000] ;  /* 0x00200000e210783b */ /* 0x000fea0000000200 */
[C---:B------:R-:W-:Y:S06]  /*3300*/  HMMA.16816.F32.BF16 R32, R76.reuse, R12, R32 ;  /* 0x0000000c4c20723c */ /* 0x040fec0000041820 */
[C---:B------:R-:W-:Y:S01]  /*3310*/  HMMA.16816.F32.BF16 R28, R76.reuse, R14, R28 ;  /* 0x0000000e4c1c723c */ /* 0x040fe2000004181c */
[----:B------:R-:W3:Y:S05]  /*3320*/  LDSM.16.M88.4 R12, [R223+0xa000] ;  /* 0x00a00000df0c783b */ /* 0x000eea0000000200 */
[C---:B--2---:R-:W-:Y:S06]  /*3330*/  HMMA.16816.F32.BF16 R24, R76.reuse, R8, R24 ;  /* 0x000000084c18723c */ /* 0x044fec0000041818 */
[C---:B------:R-:W-:Y:S01]  /*3340*/  HMMA.16816.F32.BF16 R20, R76.reuse, R10, R20 ;  /* 0x0000000a4c14723c */ /* 0x040fe20000041814 */
[----:B------:R-:W-:Y:S05]  /*3350*/  LDSM.16.M88.4 R8, [R223+0xa800] ;  /* 0x00a80000df08783b */ /* 0x000fea0000000200 */
[C---:B------:R-:W-:Y:S06]  /*3360*/  HMMA.16816.F32.BF16 R68, R76.reuse, R72, R68 ;  /* 0x000000484c44723c */ /* 0x040fec0000041844 */
[----:B------:R-:W-:Y:S06]  /*3370*/  HMMA.16816.F32.BF16 R64, R76, R74, R64 ;  /* 0x0000004a4c40723c */ /* 0x000fec0000041840 */
[C---:B----4-:R-:W-:Y:S06]  /*3380*/  HMMA.16816.F32.BF16 R40, R60.reuse, R56, R40 ;  /* 0x000000383c28723c */ /* 0x050fec0000041828 */
[C---:B------:R-:W-:Y:S01]  /*3390*/  HMMA.16816.F32.BF16 R36, R60.reuse, R58, R36 ;  /* 0x0000003a3c24723c */ /* 0x040fe20000041824 */
[----:B------:R-:W2:Y:S05]  /*33a0*/  LDSM.16.M88.4 R56, [R223+0xb000] ;  /* 0x00b00000df38783b */ /* 0x000eaa0000000200 */
[C---:B-1----:R-:W-:Y:S06]  /*33b0*/  HMMA.16816.F32.BF16 R24, R60.reuse, R48, R24 ;  /* 0x000000303c18723c */ /* 0x042fec0000041818 */
[C---:B------:R-:W-:Y:S01]  /*33c0*/  HMMA.16816.F32.BF16 R20, R60.reuse, R50, R20 ;  /* 0x000000323c14723c */ /* 0x040fe20000041814 */
[----:B------:R-:W1:Y:S05]  /*33d0*/  LDSM.16.M88.4 R48, [R223+0xb800] ;  /* 0x00b80000df30783b */ /* 0x000e6a0000000200 */
[C---:B------:R-:W-:Y:S06]  /*33e0*/  HMMA.16816.F32.BF16 R32, R60.reuse, R52, R32 ;  /* 0x000000343c20723c */ /* 0x040fec0000041820 */
[C---:B------:R-:W-:Y:S01]  /*33f0*/  HMMA.16816.F32.BF16 R28, R60.reuse, R54, R28 ;  /* 0x000000363c1c723c */ /* 0x040fe2000004181c */
[----:B------:R-:W-:Y:S05]  /*3400*/  LDSM.16.M88.4 R52, [R216+0x2000] ;  /* 0x00200000d834783b */ /* 0x000fea0000000200 */
[C---:B-----5:R-:W-:Y:S01]  /*3410*/  HMMA.16816.F32.BF16 R72, R60.reuse, R44, R68 ;  /* 0x0000002c3c48723c */ /* 0x060fe20000041844 */
[----:B------:R-:W4:Y:S05]  /*3420*/  LDSM.16.M88.4 R68, [R225+0x2000] ;  /* 0x00200000e144783b */ /* 0x000f2a0000000200 */
[----:B------:R-:W-:Y:S01]  /*3430*/  HMMA.16816.F32.BF16 R64, R60, R46, R64 ;  /* 0x0000002e3c40723c */ /* 0x000fe20000041840 */
[----:B------:R-:W5:Y:S04]  /*3440*/  LDSM.16.M88.4 R44, [R216+0x3000] ;  /* 0x00300000d82c783b */ /* 0x000f680000000200 */
[----:B------:R-:W-:Y:S01]  /*3450*/  LDSM.16.M88.4 R60, [R230+0x4000] ;  /* 0x00400000e63c783b */ /* 0x000fe20000000200 */
[C---:B---3--:R-:W-:Y:S06]  /*3460*/  HMMA.16816.F32.BF16 R40, R16.reuse, R12, R40 ;  /* 0x0000000c1028723c */ /* 0x048fec0000041828 */
[C---:B------:R-:W-:Y:S01]  /*3470*/  HMMA.16816.F32.BF16 R36, R16.reuse, R14, R36 ;  /* 0x0000000e1024723c */ /* 0x040fe20000041824 */
[----:B------:R-:W3:Y:S05]  /*3480*/  LDSM.16.M88.4 R12, [R216+0x2800] ;  /* 0x00280000d80c783b */ /* 0x000eea0000000200 */
[C---:B--2---:R-:W-:Y:S01]  /*3490*/  HMMA.16816.F32.BF16 R76, R16.reuse, R56, R24 ;  /* 0x00000038104c723c */ /* 0x044fe20000041818 */
[----:B------:R-:W-:Y:S05]  /*34a0*/  LDSM.16.M88.4 R24, [R229+0xc000] ;  /* 0x00c00000e518783b */ /* 0x000fea0000000200 */
[C---:B------:R-:W-:Y:S06]  /*34b0*/  HMMA.16816.F32.BF16 R32, R16.reuse, R8, R32 ;  /* 0x000000081020723c */ /* 0x040fec0000041820 */
[C---:B------:R-:W-:Y:S01]  /*34c0*/  HMMA.16816.F32.BF16 R28, R16.reuse, R10, R28 ;  /* 0x0000000a101c723c */ /* 0x040fe2000004181c */
[----:B------:R-:W2:Y:S05]  /*34d0*/  LDSM.16.M88.4 R8, [R216+0x3800] ;  /* 0x00380000d808783b */ /* 0x000eaa0000000200 */
[C---:B------:R-:W-:Y:S01]  /*34e0*/  HMMA.16816.F32.BF16 R20, R16.reuse, R58, R20 ;  /* 0x0000003a1014723c */ /* 0x040fe20000041814 */
[----:B------:R-:W-:Y:S05]  /*34f0*/  LDSM.16.M88.4 R56, [R227+0x4800] ;  /* 0x00480000e338783b */ /* 0x000fea0000000200 */
[C---:B-1----:R-:W-:Y:S06]  /*3500*/  HMMA.16816.F32.BF16 R72, R16.reuse, R48, R72 ;  /* 0x000000301048723c */ /* 0x042fec0000041848 */
[----:B------:R-:W-:Y:S01]  /*3510*/  HMMA.16816.F32.BF16 R64, R16, R50, R64 ;  /* 0x000000321040723c */ /* 0x000fe20000041840 */
[----:B------:R-:W1:Y:S04]  /*3520*/  LDSM.16.M88.4 R16, [R229+0xc800] ;  /* 0x00c80000e510783b */ /* 0x000e680000000200 */
[----:B------:R-:W1:Y:S01]  /*3530*/  LDSM.16.M88.4 R48, [R229+0xd000] ;  /* 0x00d00000e530783b */ /* 0x000e620000000200 */
[C---:B----4-:R-:W-:Y:S06]  /*3540*/  HMMA.16816.F32.BF16 R40, R68.reuse, R52, R40 ;  /* 0x000000344428723c */ /* 0x050fec0000041828 */
[C---:B------:R-:W-:Y:S01]  /*3550*/  HMMA.16816.F32.BF16 R36, R68.reuse, R54, R36 ;  /* 0x000000364424723c */ /* 0x040fe20000041824 */
[----:B------:R-:W4:Y:S05]  /*3560*/  LDSM.16.M88.4 R52, [R229+0xd800] ;  /* 0x00d80000e534783b */ /* 0x000f2a0000000200 */
[C---:B-----5:R-:W-:Y:S06]  /*3570*/  HMMA.16816.F32.BF16 R76, R68.reuse, R44, R76 ;  /* 0x0000002c444c723c */ /* 0x060fec000004184c */
[C---:B---3--:R-:W-:Y:S06]  /*3580*/  HMMA.16816.F32.BF16 R32, R68.reuse, R12, R32 ;  /* 0x0000000c4420723c */ /* 0x048fec0000041820 */
[C---:B------:R-:W-:Y:S01]  /*3590*/  HMMA.16816.F32.BF16 R28, R68.reuse, R14, R28 ;  /* 0x0000000e441c723c */ /* 0x040fe2000004181c */
[----:B------:R-:W-:Y:S05]  /*35a0*/  LDSM.16.M88.4 R12, [R227+0x4000] ;  /* 0x00400000e30c783b */ /* 0x000fea0000000200 */
[C---:B------:R-:W-:Y:S01]  /*35b0*/  HMMA.16816.F32.BF16 R44, R68.reuse, R46, R20 ;  /* 0x0000002e442c723c */ /* 0x040fe20000041814 */
[----:B------:R-:W3:Y:S05]  /*35c0*/  LDSM.16.M88.4 R20, [R228+0x4000] ;  /* 0x00400000e414783b */ /* 0x000eea0000000200 */
[C---:B--2---:R-:W-:Y:S06]  /*35d0*/  HMMA.16816.F32.BF16 R72, R68.reuse, R8, R72 ;  /* 0x000000084448723c */ /* 0x044fec0000041848 */
[----:B------:R-:W-:Y:S01]  /*35e0*/  HMMA.16816.F32.BF16 R64, R68, R10, R64 ;  /* 0x0000000a4440723c */ /* 0x000fe20000041840 */
[----:B------:R-:W2:Y:S04]  /*35f0*/  LDSM.16.M88.4 R8, [R227+0x5000] ;  /* 0x00500000e308783b */ /* 0x000ea80000000200 */
[----:B------:R-:W-:Y:S01]  /*3600*/  LDSM.16.M88.4 R68, [R226+0x4000] ;  /* 0x00400000e244783b */ /* 0x000fe20000000200 */
[C---:B------:R-:W-:Y:S06]  /*3610*/  HMMA.16816.F32.BF16 R40, R60.reuse, R24, R40 ;  /* 0x000000183c28723c */ /* 0x040fec0000041828 */
        /* <DEDUP_REMOVED lines=8> */
[C---:B----4-:R-:W-:Y:S06]  /*36a0*/  HMMA.16816.F32.BF16 R72, R60.reuse, R52, R72 ;  /* 0x000000343c48723c */ /* 0x050fec0000041848 */
[----:B------:R-:W-:Y:S01]  /*36b0*/  HMMA.16816.F32.BF16 R64, R60, R54, R64 ;  /* 0x000000363c40723c */ /* 0x000fe20000041840 */
[----:B------:R-:W-:Y:S04]  /*36c0*/  LDSM.16.M88.4 R52, [R223+0xd800] ;  /* 0x00d80000df34783b */ /* 0x000fe80000000200 */
[----:B------:R-:W-:Y:S01]  /*36d0*/  LDSM.16.M88.4 R60, [R229+0xe800] ;  /* 0x00e80000e53c783b */ /* 0x000fe20000000200 */
[C---:B---3--:R-:W-:Y:S06]  /*36e0*/  HMMA.16816.F32.BF16 R40, R20.reuse, R12, R40 ;  /* 0x0000000c1428723c */ /* 0x048fec0000041828 */
[C---:B------:R-:W-:Y:S01]  /*36f0*/  HMMA.16816.F32.BF16 R36, R20.reuse, R14, R36 ;  /* 0x0000000e1424723c */ /* 0x040fe20000041824 */
[----:B------:R-:W3:Y:S05]  /*3700*/  LDSM.16.M88.4 R12, [R223+0xc800] ;  /* 0x00c80000df0c783b */ /* 0x000eea0000000200 */
[C---:B------:R-:W-:Y:S06]  /*3710*/  HMMA.16816.F32.BF16 R32, R20.reuse, R56, R32 ;  /* 0x000000381420723c */ /* 0x040fec0000041820 */
[C---:B------:R-:W-:Y:S06]  /*3720*/  HMMA.16816.F32.BF16 R28, R20.reuse, R58, R28 ;  /* 0x0000003a141c723c */ /* 0x040fec000004181c */
[C---:B--2---:R-:W-:Y:S06]  /*3730*/  HMMA.16816.F32.BF16 R76, R20.reuse, R8, R76 ;  /* 0x00000008144c723c */ /* 0x044fec000004184c */
[C---:B------:R-:W-:Y:S01]  /*3740*/  HMMA.16816.F32.BF16 R56, R20.reuse, R10, R44 ;  /* 0x0000000a1438723c */ /* 0x040fe2000004182c */
[----:B------:R-:W-:Y:S04]  /*3750*/  LDSM.16.M88.4 R44, [R225+0x4000] ;  /* 0x00400000e12c783b */ /* 0x000fe80000000200 */
[----:B------:R-:W-:Y:S01]  /*3760*/  LDSM.16.M88.4 R8, [R216+0x4000] ;  /* 0x00400000d808783b */ /* 0x000fe20000000200 */
[C---:B-1----:R-:W-:Y:S06]  /*3770*/  HMMA.16816.F32.BF16 R72, R20.reuse, R16, R72 ;  /* 0x000000101448723c */ /* 0x042fec0000041848 */
[----:B------:R-:W-:Y:S01]  /*3780*/  HMMA.16816.F32.BF16 R64, R20, R18, R64 ;  /* 0x000000121440723c */ /* 0x000fe20000041840 */
[----:B------:R-:W1:Y:S04]  /*3790*/  LDSM.16.M88.4 R16, [R216+0x4800] ;  /* 0x00480000d810783b */ /* 0x000e680000000200 */
[----:B------:R-:W2:Y:S01]  /*37a0*/  LDSM.16.M88.4 R20, [R216+0x5000] ;  /* 0x00500000d814783b */ /* 0x000ea20000000200 */
[C---:B---3--:R-:W-:Y:S06]  /*37b0*/  HMMA.16816.F32.BF16 R32, R68.reuse, R12, R32 ;  /* 0x0000000c4420723c */ /* 0x048fec0000041820 */
[C---:B------:R-:W-:Y:S01]  /*37c0*/  HMMA.16816.F32.BF16 R28, R68.reuse, R14, R28 ;  /* 0x0000000e441c723c */ /* 0x040fe2000004181c */
[----:B------:R-:W-:Y:S05]  /*37d0*/  LDSM.16.M88.4 R12, [R229+0xe000] ;  /* 0x00e00000e50c783b */ /* 0x000fea0000000200 */
        /* <DEDUP_REMOVED lines=15> */
[----:B------:R-:W-:Y:S05]  /*38d0*/  LDSM.16.M88.4 R8, [R227+0x6000] ;  /* 0x00600000e308783b */ /* 0x000fea0000000200 */
[C---:B--2---:R-:W-:Y:S06]  /*38e0*/  HMMA.16816.F32.BF16 R76, R44.reuse, R20, R76 ;  /* 0x000000142c4c723c */ /* 0x044fec000004184c */
[----:B------:R-:W-:Y:S01]  /*38f0*/  HMMA.16816.F32.BF16 R56, R44, R22, R56 ;  /* 0x000000162c38723c */ /* 0x000fe20000041838 */
[----:B------:R-:W1:Y:S05]  /*3900*/  LDSM.16.M88.4 R20, [R227+0x6800] ;  /* 0x00680000e314783b */ /* 0x000e6a0000000200 */
[C---:B---3--:R-:W-:Y:S06]  /*3910*/  HMMA.16816.F32.BF16 R32, R48.reuse, R60, R32 ;  /* 0x0000003c3020723c */ /* 0x048fec0000041820 */
[----:B------:R-:W-:Y:S01]  /*3920*/  HMMA.16816.F32.BF16 R28, R48, R62, R28 ;  /* 0x0000003e301c723c */ /* 0x000fe2000004181c */
[----:B------:R-:W-:Y:S05]  /*3930*/  LDSM.16.M88.4 R60, [R226+0x6000] ;  /* 0x00600000e23c783b */ /* 0x000fea0000000200 */
[C---:B------:R-:W-:Y:S06]  /*3940*/  HMMA.16816.F32.BF16 R72, R44.reuse, R24, R72 ;  /* 0x000000182c48723c */ /* 0x040fec0000041848 */
[----:B------:R-:W-:Y:S01]  /*3950*/  HMMA.16816.F32.BF16 R64, R44, R26, R64 ;  /* 0x0000001a2c40723c */ /* 0x000fe20000041840 */
[----:B------:R-:W-:Y:S04]  /*3960*/  LDSM.16.M88.4 R24, [R227+0x7000] ;  /* 0x00700000e318783b */ /* 0x000fe80000000200 */
[----:B------:R-:W-:Y:S01]  /*3970*/  LDSM.16.M88.4 R44, [R227+0x7800] ;  /* 0x00780000e32c783b */ /* 0x000fe20000000200 */
[C---:B------:R-:W-:Y:S06]  /*3980*/  HMMA.16816.F32.BF16 R40, R48.reuse, R12, R40 ;  /* 0x0000000c3028723c */ /* 0x040fec0000041828 */
[C---:B------:R-:W-:Y:S01]  /*3990*/  HMMA.16816.F32.BF16 R36, R48.reuse, R14, R36 ;  /* 0x0000000e3024723c */ /* 0x040fe20000041824 */
[----:B------:R-:W2:Y:S05]  /*39a0*/  LDSM.16.M88.4 R12, [R223+0xe800] ;  /* 0x00e80000df0c783b */ /* 0x000eaa0000000200 */
[C---:B----4-:R-:W-:Y:S06]  /*39b0*/  HMMA.16816.F32.BF16 R76, R48.reuse, R52, R76 ;  /* 0x00000034304c723c */ /* 0x050fec000004184c */
[----:B------:R-:W-:Y:S01]  /*39c0*/  HMMA.16816.F32.BF16 R56, R48, R54, R56 ;  /* 0x000000363038723c */ /* 0x000fe20000041838 */
[----:B------:R-:W3:Y:S05]  /*39d0*/  LDSM.16.M88.4 R52, [R223+0xe000] ;  /* 0x00e00000df34783b */ /* 0x000eea0000000200 */
[C---:B-1----:R-:W-:Y:S06]  /*39e0*/  HMMA.16816.F32.BF16 R32, R16.reuse, R20, R32 ;  /* 0x000000141020723c */ /* 0x042fec0000041820 */
[----:B------:R-:W-:Y:S01]  /*39f0*/  HMMA.16816.F32.BF16 R28, R16, R22, R28 ;  /* 0x00000016101c723c */ /* 0x000fe2000004181c */
[----:B------:R-:W-:Y:S05]  /*3a00*/  LDSM.16.M88.4 R20, [R216+0x6000] ;  /* 0x00600000d814783b */ /* 0x000fea0000000200 */
[C---:B------:R-:W-:Y:S06]  /*3a10*/  HMMA.16816.F32.BF16 R72, R48.reuse, R68, R72 ;  /* 0x000000443048723c */ /* 0x040fec0000041848 */
[----:B------:R-:W-:Y:S01]  /*3a20*/  HMMA.16816.F32.BF16 R64, R48, R70, R64 ;  /* 0x000000463040723c */ /* 0x000fe20000041840 */
[----:B------:R-:W1:Y:S04]  /*3a30*/  LDSM.16.M88.4 R48, [R223+0xf000] ;  /* 0x00f00000df30783b */ /* 0x000e680000000200 */
[----:B------:R-:W-:Y:S01]  /*3a40*/  LDSM.16.M88.4 R68, [R223+0xf800] ;  /* 0x00f80000df44783b */ /* 0x000fe20000000200 */
[C---:B------:R-:W-:Y:S06]  /*3a50*/  HMMA.16816.F32.BF16 R40, R16.reuse, R8, R40 ;  /* 0x000000081028723c */ /* 0x040fec0000041828 */
[----:B------:R-:W-:Y:S01]  /*3a60*/  HMMA.16816.F32.BF16 R36, R16, R10, R36 ;  /* 0x0000000a1024723c */ /* 0x000fe20000041824 */
[----:B------:R-:W-:Y:S05]  /*3a70*/  LDSM.16.M88.4 R8, [R225+0x6000] ;  /* 0x00600000e108783b */ /* 0x000fea0000000200 */
[C---:B--2---:R-:W-:Y:S06]  /*3a80*/  HMMA.16816.F32.BF16 R32, R60.reuse, R12, R32 ;  /* 0x0000000c3c20723c */ /* 0x044fec0000041820 */
[----:B------:R-:W-:Y:S01]  /*3a90*/  HMMA.16816.F32.BF16 R28, R60, R14, R28 ;  /* 0x0000000e3c1c723c */ /* 0x000fe2000004181c */
[----:B------:R-:W2:Y:S05]  /*3aa0*/  LDSM.16.M88.4 R12, [R216+0x6800] ;  /* 0x00680000d80c783b */ /* 0x000eaa0000000200 */
[C---:B------:R-:W-:Y:S06]  /*3ab0*/  HMMA.16816.F32.BF16 R76, R16.reuse, R24, R76 ;  /* 0x00000018104c723c */ /* 0x040fec000004184c */
[C---:B------:R-:W-:Y:S06]  /*3ac0*/  HMMA.16816.F32.BF16 R56, R16.reuse, R26, R56 ;  /* 0x0000001a1038723c */ /* 0x040fec0000041838 */
[C---:B------:R-:W-:Y:S06]  /*3ad0*/  HMMA.16816.F32.BF16 R72, R16.reuse, R44, R72 ;  /* 0x0000002c1048723c */ /* 0x040fec0000041848 */
[----:B------:R-:W-:Y:S06]  /*3ae0*/  HMMA.16816.F32.BF16 R64, R16, R46, R64 ;  /* 0x0000002e1040723c */ /* 0x000fec0000041840 */
[----:B---3--:R-:W-:Y:S01]  /*3af0*/  HMMA.16816.F32.BF16 R40, R60, R52, R40 ;  /* 0x000000343c28723c */ /* 0x008fe20000041828 */
[----:B------:R-:W-:-:S04]  /*3b00*/  SHF.R.S32.HI R17, RZ, 0x1f, R82 ;  /* 0x0000001fff117819 */ /* 0x000fc80000011452 */
[----:B------:R-:W-:Y:S01]  /*3b10*/  LEA.HI R82, R17, R82, RZ, 0x2 ;  /* 0x0000005211527211 */ /* 0x000fe200078f10ff */
[----:B------:R-:W-:Y:S01]  /*3b20*/  IMAD.U32 R17, RZ, RZ, UR32 ;  /* 0x00000020ff117e24 */ /* 0x000fe2000f8e00ff */
[----:B------:R-:W-:Y:S02]  /*3b30*/  HMMA.16816.F32.BF16 R36, R60, R54, R36 ;  /* 0x000000363c24723c */ /* 0x000fe40000041824 */
[----:B------:R-:W-:Y:S01]  /*3b40*/  SHF.R.S32.HI R19, RZ, 0x2, R82 ;  /* 0x00000002ff137819 */ /* 0x000fe20000011452 */
[----:B------:R-:W-:-:S03]  /*3b50*/  IMAD R0, R17, 0x40, R242 ;  /* 0x0000004011007824 */ /* 0x000fc600078e02f2 */
[----:B-1----:R-:W-:Y:S01]  /*3b60*/  HMMA.16816.F32.BF16 R76, R60, R48, R76 ;  /* 0x000000303c4c723c */ /* 0x002fe2000004184c */
[----:B------:R-:W-:Y:S02]  /*3b70*/  IMAD.IADD R238, R19, 0x1, R238 ;  /* 0x0000000113ee7824 */ /* 0x000fe400078e02ee */
[----:B------:R-:W1:Y:S02]  /*3b80*/  LDSM.16.M88.4 R16, [R216+0x7000] ;  /* 0x00700000d810783b */ /* 0x000e640000000200 */
[C---:B------:R-:W-:Y:S01]  /*3b90*/  VIADD R237, R238.reuse, 0x8 ;  /* 0x00000008eeed7836 */ /* 0x040fe20000000000 */
[C---:B------:R-:W-:Y:S01]  /*3ba0*/  VIADDMNMX R239, R238.reuse, UR13, RZ, !PT ;  /* 0x0000000deeef7c46 */ /* 0x040fe2000f8001ff */
[----:B--2---:R-:W-:Y:S01]  /*3bb0*/  HMMA.16816.F32.BF16 R32, R8, R12, R32 ;  /* 0x0000000c0820723c */ /* 0x004fe20000041820 */
[--C-:B------:R-:W-:Y:S02]  /*3bc0*/  VIADDMNMX R238, R238, UR10, R236.reuse, PT ;  /* 0x0000000aeeee7c46 */ /* 0x100fe4000b8001ec */
[----:B------:R-:W-:-:S02]  /*3bd0*/  VIADDMNMX R236, R237, UR10, R236, PT ;  /* 0x0000000aedec7c46 */ /* 0x000fc4000b8001ec */
[----:B------:R-:W-:Y:S01]  /*3be0*/  VIADDMNMX R237, R237, UR13, RZ, !PT ;  /* 0x0000000deded7c46 */ /* 0x000fe2000f8001ff */
[C---:B------:R-:W-:Y:S01]  /*3bf0*/  HMMA.16816.F32.BF16 R40, R8.reuse, R20, R40 ;  /* 0x000000140828723c */ /* 0x040fe20000041828 */
[C---:B------:R-:W-:Y:S02]  /*3c00*/  ISETP.GE.AND P2, PT, R0.reuse, R238, PT ;  /* 0x000000ee0000720c */ /* 0x040fe40003f46270 */
[C---:B------:R-:W-:Y:S02]  /*3c10*/  ISETP.GE.AND P3, PT, R0.reuse, R236, PT ;  /* 0x000000ec0000720c */ /* 0x040fe40003f66270 */
[C---:B------:R-:W-:Y:S01]  /*3c20*/  ISETP.LT.OR P2, PT, R0.reuse, R239, P2 ;  /* 0x000000ef0000720c */ /* 0x040fe20001741670 */
[----:B------:R-:W-:Y:S01]  /*3c30*/  HMMA.16816.F32.BF16 R36, R8, R22, R36 ;  /* 0x000000160824723c */ /* 0x000fe20000041824 */
[C---:B------:R-:W-:Y:S01]  /*3c40*/  VIADD R20, R0.reuse, 0x1 ;  /* 0x0000000100147836 */ /* 0x040fe20000000000 */
[C---:B------:R-:W-:Y:S01]  /*3c50*/  ISETP.LT.OR P3, PT, R0.reuse, R237, P3 ;  /* 0x000000ed0000720c */ /* 0x040fe20001f61670 */
[----:B------:R-:W-:-:S03]  /*3c60*/  VIADD R21, R0, 0x8 ;  /* 0x0000000800157836 */ /* 0x000fc60000000000 */
[----:B------:R-:W-:Y:S01]  /*3c70*/  HMMA.16816.F32.BF16 R28, R8, R14, R28 ;  /* 0x0000000e081c723c */ /* 0x000fe2000004181c */
[----:B------:R-:W2:Y:S01]  /*3c80*/  LDSM.16.M88.4 R12, [R216+0x7800] ;  /* 0x00780000d80c783b */ /* 0x000ea20000000200 */
[----:B------:R-:W-:Y:S01]  /*3c90*/  ISETP.GE.AND P6, PT, R20, R238, PT ;  /* 0x000000ee1400720c */ /* 0x000fe20003fc6270 */
[----:B------:R-:W-:-:S04]  /*3ca0*/  DEPBAR.LE SB0, 0x0 ;  /* 0x000080000000791a */ /* 0x000fc80000000000 */
[C---:B------:R-:W-:Y:S01]  /*3cb0*/  ISETP.GE.AND P1, PT, R20.reuse, R236, PT ;  /* 0x000000ec1400720c */ /* 0x040fe20003f26270 */
[C---:B------:R-:W-:Y:S01]  /*3cc0*/  HMMA.16816.F32.BF16 R56, R60.reuse, R50, R56 ;  /* 0x000000323c38723c */ /* 0x040fe20000041838 */
[C---:B------:R-:W-:Y:S02]  /*3cd0*/  ISETP.LT.OR P6, PT, R20.reuse, R239, P6 ;  /* 0x000000ef1400720c */ /* 0x040fe400037c1670 */
[----:B------:R-:W-:Y:S01]  /*3ce0*/  ISETP.LT.OR P1, PT, R20, R237, P1 ;  /* 0x000000ed1400720c */ /* 0x000fe20000f21670 */
[----:B------:R-:W-:Y:S01]  /*3cf0*/  VIADD R20, R0, 0x9 ;  /* 0x0000000900147836 */ /* 0x000fe20000000000 */
[C---:B------:R-:W-:Y:S01]  /*3d00*/  ISETP.GE.AND P0, PT, R21.reuse, R238, PT ;  /* 0x000000ee1500720c */ /* 0x040fe20003f06270 */
[----:B------:R-:W-:Y:S01]  /*3d10*/  HMMA.16816.F32.BF16 R72, R60, R68, R72 ;  /* 0x000000443c48723c */ /* 0x000fe20000041848 */
[----:B------:R-:W-:Y:S02]  /*3d20*/  ISETP.GE.AND P4, PT, R21, R236, PT ;  /* 0x000000ec1500720c */ /* 0x000fe40003f86270 */
[----:B------:R-:W-:-:S02]  /*3d30*/  FSEL R40, R40, -INF , !P2 ;  /* 0xff80000028287808 */ /* 0x000fc40005000000 */
[C---:B------:R-:W-:Y:S01]  /*3d40*/  ISETP.GE.AND P5, PT, R20.reuse, R238, PT ;  /* 0x000000ee1400720c */ /* 0x040fe20003fa6270 */
[C---:B-1----:R-:W-:Y:S01]  /*3d50*/  HMMA.16816.F32.BF16 R76, R8.reuse, R16, R76 ;  /* 0x00000010084c723c */ /* 0x042fe2000004184c */
        /* <DEDUP_REMOVED lines=10> */
[----:B------:R-:W-:Y:S01]  /*3e00*/  FSEL R44, R36, -INF , !P0 ;  /* 0xff800000242c7808 */ /* 0x000fe20004000000 */
[----:B------:R-:W-:Y:S01]  /*3e10*/  HMMA.16816.F32.BF16 R56, R8, R18, R56 ;  /* 0x000000120838723c */ /* 0x000fe20000041838 */
[----:B------:R-:W-:-:S02]  /*3e20*/  ISETP.GE.AND P1, PT, R21, R238, PT ;  /* 0x000000ee1500720c */ /* 0x000fc40003f26270 */
[----:B------:R-:W-:Y:S02]  /*3e30*/  FSEL R48, R37, -INF , !P5 ;  /* 0xff80000025307808 */ /* 0x000fe40006800000 */
[----:B------:R-:W-:Y:S01]  /*3e40*/  FSEL R36, R39, -INF , !P2 ;  /* 0xff80000027247808 */ /* 0x000fe20005000000 */
[----:B------:R-:W-:Y:S01]  /*3e50*/  HMMA.16816.F32.BF16 R64, R60, R70, R64 ;  /* 0x000000463c40723c */ /* 0x000fe20000041840 */
[----:B------:R-:W-:Y:S01]  /*3e60*/  FSEL R46, R41, -INF , !P6 ;  /* 0xff800000292e7808 */ /* 0x000fe20007000000 */
[----:B------:R-:W-:Y:S01]  /*3e70*/  VIADD R18, R0, 0x20 ;  /* 0x0000002000127836 */ /* 0x000fe20000000000 */
[C---:B------:R-:W-:Y:S02]  /*3e80*/  ISETP.GE.AND P2, PT, R17.reuse, R238, PT ;  /* 0x000000ee1100720c */ /* 0x040fe40003f46270 */
[----:B------:R-:W-:Y:S01]  /*3e90*/  ISETP.GE.AND P5, PT, R17, R236, PT ;  /* 0x000000ec1100720c */ /* 0x000fe20003fa6270 */
[----:B--2---:R-:W-:Y:S01]  /*3ea0*/  HMMA.16816.F32.BF16 R72, R8, R12, R72 ;  /* 0x0000000c0848723c */ /* 0x004fe20000041848 */
[----:B------:R-:W-:-:S02]  /*3eb0*/  ISETP.GE.AND P6, PT, R20, R238, PT ;  /* 0x000000ee1400720c */ /* 0x000fc40003fc6270 */
[-C--:B------:R-:W-:Y:S02]  /*3ec0*/  ISETP.LT.OR P1, PT, R21, R239.reuse, P1 ;  /* 0x000000ef1500720c */ /* 0x080fe40000f21670 */
[----:B------:R-:W-:Y:S02]  /*3ed0*/  FSEL R42, R42, -INF , !P3 ;  /* 0xff8000002a2a7808 */ /* 0x000fe40005800000 */
[C---:B------:R-:W-:Y:S01]  /*3ee0*/  ISETP.LT.OR P2, PT, R17.reuse, R239, P2 ;  /* 0x000000ef1100720c */ /* 0x040fe20001741670 */
[C---:B------:R-:W-:Y:S01]  /*3ef0*/  VIADD R13, R0.reuse, 0x29 ;  /* 0x00000029000d7836 */ /* 0x040fe20000000000 */
[----:B------:R-:W-:Y:S01]  /*3f00*/  ISETP.LT.OR P5, PT, R17, R237, P5 ;  /* 0x000000ed1100720c */ /* 0x000fe20002fa1670 */
[----:B------:R-:W-:Y:S01]  /*3f10*/  VIADD R17, R0, 0x21 ;  /* 0x0000002100117836 */ /* 0x000fe20000000000 */
[-C--:B------:R-:W-:Y:S02]  /*3f20*/  ISETP.GE.AND P3, PT, R21, R236.reuse, PT ;  /* 0x000000ec1500720c */ /* 0x080fe40003f66270 */
[----:B------:R-:W-:-:S02]  /*3f30*/  ISETP.GE.AND P0, PT, R20, R236, PT ;  /* 0x000000ec1400720c */ /* 0x000fc40003f06270 */
[----:B------:R-:W-:Y:S02]  /*3f40*/  ISETP.LT.OR P6, PT, R20, R239, P6 ;  /* 0x000000ef1400720c */ /* 0x000fe400037c1670 */
[----:B------:R-:W-:Y:S01]  /*3f50*/  FSEL R38, R38, -INF , !P4 ;  /* 0xff80000026267808 */ /* 0x000fe20006000000 */
[----:B------:R-:W-:Y:S01]  /*3f60*/  HMMA.16816.F32.BF16 R64, R8, R14, R64 ;  /* 0x0000000e0840723c */ /* 0x000fe20000041840 */
[----:B------:R-:W-:Y:S02]  /*3f70*/  FSEL R32, R32, -INF , !P1 ;  /* 0xff80000020207808 */ /* 0x000fe40004800000 */
[C---:B------:R-:W-:Y:S02]  /*3f80*/  ISETP.GE.AND P4, PT, R16.reuse, R238, PT ;  /* 0x000000ee1000720c */ /* 0x040fe40003f86270 */
[----:B------:R-:W-:Y:S02]  /*3f90*/  ISETP.GE.AND P1, PT, R16, R236, PT ;  /* 0x000000ec1000720c */ /* 0x000fe40003f26270 */
[-C--:B------:R-:W-:Y:S01]  /*3fa0*/  ISETP.LT.OR P3, PT, R21, R237.reuse, P3 ;  /* 0x000000ed1500720c */ /* 0x080fe20001f61670 */
[----:B------:R-:W-:Y:S01]  /*3fb0*/  VIADD R11, R0, 0x30 ;  /* 0x00000030000b7836 */ /* 0x000fe20000000000 */
[----:B------:R-:W-:Y:S01]  /*3fc0*/  ISETP.LT.OR P0, PT, R20, R237, P0 ;  /* 0x000000ed1400720c */ /* 0x000fe20000701670 */
[C---:B------:R-:W-:Y:S01]  /*3fd0*/  VIADD R9, R0.reuse, 0x31 ;  /* 0x0000003100097836 */ /* 0x040fe20000000000 */
[----:B------:R-:W-:Y:S01]  /*3fe0*/  FSEL R24, R33, -INF , !P6 ;  /* 0xff80000021187808 */ /* 0x000fe20007000000 */
[----:B------:R-:W-:Y:S01]  /*3ff0*/  VIADD R8, R0, 0x38 ;  /* 0x0000003800087836 */ /* 0x000fe20000000000 */
[----:B------:R-:W-:Y:S01]  /*4000*/  FSEL R28, R28, -INF , !P2 ;  /* 0xff8000001c1c7808 */ /* 0x000fe20005000000 */
[----:B------:R-:W-:Y:S01]  /*4010*/  BAR.SYNC.DEFER_BLOCKING 0x0 ;  /* 0x0000000000007b1d */ /* 0x000fe20000010000 */
[----:B------:R-:W-:-:S02]  /*4020*/  ISETP.GE.AND P6, PT, R17, R238, PT ;  /* 0x000000ee1100720c */ /* 0x000fc40003fc6270 */
[----:B------:R-:W-:Y:S02]  /*4030*/  ISETP.GE.AND P2, PT, R17, R236, PT ;  /* 0x000000ec1100720c */ /* 0x000fe40003f46270 */
[C---:B------:R-:W-:Y:S02]  /*4040*/  ISETP.LT.OR P4, PT, R16.reuse, R239, P4 ;  /* 0x000000ef1000720c */ /* 0x040fe40002781670 */
[----:B------:R-:W-:Y:S02]  /*4050*/  ISETP.LT.OR P1, PT, R16, R237, P1 ;  /* 0x000000ed1000720c */ /* 0x000fe40000f21670 */
[----:B------:R-:W-:Y:S02]  /*4060*/  FSEL R20, R34, -INF , !P3 ;  /* 0xff80000022147808 */ /* 0x000fe40005800000 */
[----:B------:R-:W-:Y:S02]  /*4070*/  FSEL R16, R35, -INF , !P0 ;  /* 0xff80000023107808 */ /* 0x000fe40004000000 */
[----:B------:R-:W-:-:S02]  /*4080*/  ISETP.GE.AND P0, PT, R18, R238, PT ;  /* 0x000000ee1200720c */ /* 0x000fc40003f06270 */
[----:B------:R-:W-:Y:S02]  /*4090*/  ISETP.GE.AND P3, PT, R18, R236, PT ;  /* 0x000000ec1200720c */ /* 0x000fe40003f66270 */
[C---:B------:R-:W-:Y:S02]  /*40a0*/  ISETP.LT.OR P6, PT, R17.reuse, R239, P6 ;  /* 0x000000ef1100720c */ /* 0x040fe400037c1670 */
[----:B------:R-:W-:Y:S01]  /*40b0*/  ISETP.LT.OR P2, PT, R17, R237, P2 ;  /* 0x000000ed1100720c */ /* 0x000fe20001741670 */
[----:B------:R-:W-:Y:S01]  /*40c0*/  VIADD R17, R0, 0x28 ;  /* 0x0000002800117836 */ /* 0x000fe20000000000 */
[----:B------:R-:W-:Y:S01]  /*40d0*/  ISETP.LT.OR P0, PT, R18, R239, P0 ;  /* 0x000000ef1200720c */ /* 0x000fe20000701670 */
[----:B------:R-:W-:Y:S01]  /*40e0*/  VIADD R0, R0, 0x39 ;  /* 0x0000003900007836 */ /* 0x000fe20000000000 */
[----:B------:R-:W-:Y:S02]  /*40f0*/  ISETP.LT.OR P3, PT, R18, R237, P3 ;  /* 0x000000ed1200720c */ /* 0x000fe40001f61670 */
[----:B------:R-:W-:-:S02]  /*4100*/  FSEL R12, R30, -INF , !P5 ;  /* 0xff8000001e0c7808 */ /* 0x000fc40006800000 */
[----:B------:R-:W-:Y:S02]  /*4110*/  FSEL R18, R31, -INF , !P1 ;  /* 0xff8000001f127808 */ /* 0x000fe40004800000 */
[C---:B------:R-:W-:Y:S02]  /*4120*/  ISETP.GE.AND P5, PT, R17.reuse, R238, PT ;  /* 0x000000ee1100720c */ /* 0x040fe40003fa6270 */
[----:B------:R-:W-:Y:S02]  /*4130*/  ISETP.GE.AND P1, PT, R17, R236, PT ;  /* 0x000000ec1100720c */ /* 0x000fe40003f26270 */
[----:B------:R-:W-:Y:S02]  /*4140*/  FMNMX.FTZ R19, R40, R46, !PT ;  /* 0x0000002e28137209 */ /* 0x000fe40007810000 */
[----:B------:R-:W-:Y:S02]  /*4150*/  FSEL R22, R29, -INF , !P4 ;  /* 0xff8000001d167808 */ /* 0x000fe40006000000 */
[----:B------:R-:W-:-:S02]  /*4160*/  FSEL R188, R76, -INF , !P0 ;  /* 0xff8000004cbc7808 */ /* 0x000fc40004000000 */
[----:B------:R-:W-:Y:S02]  /*4170*/  ISETP.GE.AND P4, PT, R13, R238, PT ;  /* 0x000000ee0d00720c */ /* 0x000fe40003f86270 */
[----:B------:R-:W-:Y:S02]  /*4180*/  ISETP.LT.OR P5, PT, R17, R239, P5 ;  /* 0x000000ef1100720c */ /* 0x000fe40002fa1670 */
[----:B------:R-:W-:Y:S02]  /*4190*/  ISETP.GE.AND P0, PT, R13, R236, PT ;  /* 0x000000ec0d00720c */ /* 0x000fe40003f06270 */
[----:B------:R-:W-:Y:S02]  /*41a0*/  ISETP.LT.OR P1, PT, R17, R237, P1 ;  /* 0x000000ed1100720c */ /* 0x000fe40000f21670 */
[----:B------:R-:W-:Y:S02]  /*41b0*/  FMNMX.FTZ R17, R44, R19, !PT ;  /* 0x000000132c117209 */ /* 0x000fe40007810000 */
[----:B------:R-:W-:-:S02]  /*41c0*/  ISETP.LT.OR P4, PT, R13, R239, P4 ;  /* 0x000000ef0d00720c */ /* 0x000fc40002781670 */
[----:B------:R-:W-:Y:S02]  /*41d0*/  ISETP.LT.OR P0, PT, R13, R237, P0 ;  /* 0x000000ed0d00720c */ /* 0x000fe40000701670 */
[----:B------:R-:W-:Y:S02]  /*41e0*/  FMNMX.FTZ R13, R48, R17, !PT ;  /* 0x00000011300d7209 */ /* 0x000fe40007810000 */
[----:B------:R-:W-:Y:S02]  /*41f0*/  FSEL R214, R77, -INF , !P6 ;  /* 0xff8000004dd67808 */ /* 0x000fe40007000000 */
[----:B------:R-:W-:Y:S02]  /*4200*/  FMNMX.FTZ R13, R32, R13, !PT ;  /* 0x0000000d200d7209 */ /* 0x000fe40007810000 */
[----:B------:R-:W-:Y:S02]  /*4210*/  ISETP.GE.AND P6, PT, R11, R238, PT ;  /* 0x000000ee0b00720c */ /* 0x000fe40003fc6270 */
[----:B------:R-:W-:-:S02]  /*4220*/  FMNMX.FTZ R13, R24, R13, !PT ;  /* 0x0000000d180d7209 */ /* 0x000fc40007810000 */
[----:B------:R-:W-:Y:S02]  /*4230*/  FSEL R190, R56, -INF , !P5 ;  /* 0xff80000038be7808 */ /* 0x000fe40006800000 */
[----:B------:R-:W-:Y:S02]  /*4240*/  FMNMX.FTZ R13, R28, R13, !PT ;  /* 0x0000000d1c0d7209 */ /* 0x000fe40007810000 */
[----:B------:R-:W-:Y:S02]  /*4250*/  FSEL R192, R78, -INF , !P3 ;  /* 0xff8000004ec07808 */ /* 0x000fe40005800000 */
[----:B------:R-:W-:Y:S02]  /*4260*/  FMNMX.FTZ R15, R22, R13, !PT ;  /* 0x0000000d160f7209 */ /* 0x000fe40007810000 */
[----:B------:R-:W-:Y:S02]  /*4270*/  FMNMX.FTZ R13, R42, R26, !PT ;  /* 0x0000001a2a0d7209 */ /* 0x000fe40007810000 */
[----:B------:R-:W-:-:S02]  /*4280*/  FMNMX.FTZ R15, R188, R15, !PT ;  /* 0x0000000fbc0f7209 */ /* 0x000fc40007810000 */
[----:B------:R-:W-:Y:S02]  /*4290*/  FMNMX.FTZ R13, R38, R13, !PT ;  /* 0x0000000d260d7209 */ /* 0x000fe40007810000 */
[----:B------:R-:W-:Y:S02]  /*42a0*/  FMNMX.FTZ R15, R214, R15, !PT ;  /* 0x0000000fd60f7209 */ /* 0x000fe40007810000 */
[----:B------:R-:W-:Y:S02]  /*42b0*/  FSEL R212, R79, -INF , !P2 ;  /* 0xff8000004fd47808 */ /* 0x000fe40005000000 */
[----:B------:R-:W-:Y:S02]  /*42c0*/  ISETP.GE.AND P3, PT, R9, R238, PT ;  /* 0x000000ee0900720c */ /* 0x000fe40003f66270 */
[----:B------:R-:W-:Y:S02]  /*42d0*/  FSEL R244, R57, -INF , !P4 ;  /* 0xff80000039f47808 */ /* 0x000fe40006000000 */
[----:B------:R-:W-:-:S02]  /*42e0*/  ISETP.LT.OR P6, PT, R11, R239, P6 ;  /* 0x000000ef0b00720c */ /* 0x000fc400037c1670 */
[----:B------:R-:W-:Y:S02]  /*42f0*/  FMNMX.FTZ R13, R36, R13, !PT ;  /* 0x0000000d240d7209 */ /* 0x000fe40007810000 */
[----:B------:R-:W-:Y:S02]  /*4300*/  FMNMX.FTZ R15, R190, R15, !PT ;  /* 0x0000000fbe0f7209 */ /* 0x000fe40007810000 */
[----:B------:R-:W-:Y:S02]  /*4310*/  PLOP3.LUT P2, PT, PT, PT, UP0, 0x80, 0x0 ;  /* 0x000000000000781c */ /* 0x000fe40003f4f008 */
[----:B------:R-:W-:Y:S02]  /*4320*/  ISETP.GE.AND P5, PT, R8, R238, PT ;  /* 0x000000ee0800720c */ /* 0x000fe40003fa6270 */
[----:B------:R-:W-:Y:S02]  /*4330*/  ISETP.LT.OR P3, PT, R9, R239, P3 ;  /* 0x000000ef0900720c */ /* 0x000fe40001f61670 */
[----:B------:R-:W-:-:S02]  /*4340*/  FSEL R208, R72, -INF , !P6 ;  /* 0xff80000048d07808 */ /* 0x000fc40007000000 */
[----:B------:R-:W-:Y:S02]  /*4350*/  FMNMX.FTZ R13, R20, R13, !PT ;  /* 0x0000000d140d7209 */ /* 0x000fe40007810000 */
[----:B------:R-:W-:Y:S02]  /*4360*/  FMNMX.FTZ R15, R244, R15, !PT ;  /* 0x0000000ff40f7209 */ /* 0x000fe40007810000 */
[----:B------:R-:W-:Y:S02]  /*4370*/  ISETP.GE.AND P4, PT, R0, R238, PT ;  /* 0x000000ee0000720c */ /* 0x000fe40003f86270 */
[----:B------:R-:W-:Y:S02]  /*4380*/  ISETP.LT.OR P5, PT, R8, R239, P5 ;  /* 0x000000ef0800720c */ /* 0x000fe40002fa1670 */
[----:B------:R-:W-:Y:S02]  /*4390*/  FSEL R206, R73, -INF , !P3 ;  /* 0xff80000049ce7808 */ /* 0x000fe40005800000 */
[----:B------:R-:W-:-:S02]  /*43a0*/  FMNMX.FTZ R13, R16, R13, !PT ;  /* 0x0000000d100d7209 */ /* 0x000fc40007810000 */
[----:B------:R-:W-:Y:S02]  /*43b0*/  FMNMX.FTZ R15, R208, R15, !PT ;  /* 0x0000000fd00f7209 */ /* 0x000fe40007810000 */
[----:B------:R-:W-:Y:S02]  /*43c0*/  ISETP.LT.OR P4, PT, R0, R239, P4 ;  /* 0x000000ef0000720c */ /* 0x000fe40002781670 */
[----:B------:R-:W-:Y:S02]  /*43d0*/  FSEL R204, R64, -INF , !P5 ;  /* 0xff80000040cc7808 */ /* 0x000fe40006800000 */
[----:B------:R-:W-:Y:S02]  /*43e0*/  FMNMX.FTZ R13, R12, R13, !PT ;  /* 0x0000000d0c0d7209 */ /* 0x000fe40007810000 */
[----:B------:R-:W-:Y:S02]  /*43f0*/  FMNMX.FTZ R15, R206, R15, !PT ;  /* 0x0000000fce0f7209 */ /* 0x000fe40007810000 */
[----:B------:R-:W-:-:S02]  /*4400*/  FSEL R202, R65, -INF , !P4 ;  /* 0xff80000041ca7808 */ /* 0x000fc40006000000 */
        /* <DEDUP_REMOVED lines=40> */
.L_x_1149:
[----:B-1----:R-:W-:Y:S01]  /*4690*/  FMNMX.FTZ R15, R192, R13, !PT ;  /* 0x0000000dc00f7209 */ /* 0x002fe20007810000 */
[----:B------:R-:W-:Y:S01]  /*46a0*/  USHF.L.U32 UR10, UR32, 0x1, URZ ;  /* 0x00000001200a7899 */ /* 0x000fe2000800063f */
[----:B------:R-:W-:Y:S01]  /*46b0*/  FMNMX.FTZ R10, R202, R17, !PT ;  /* 0x00000011ca0a7209 */ /* 0x000fe20007810000 */
[----:B------:R-:W-:Y:S01]  /*46c0*/  IMAD.WIDE.U32 R250, R165, -0x2daee0ad, RZ ;  /* 0xd2511f53a5fa7825 */ /* 0x000fe200078e00ff */
[-C--:B------:R-:W-:Y:S01]  /*46d0*/  ISETP.GE.AND P4, PT, R11, R236.reuse, PT ;  /* 0x000000ec0b00720c */ /* 0x080fe20003f86270 */
[----:B------:R-:W-:Y:S01]  /*46e0*/  UIADD3 UR20, UR30, -0x61c88647, URZ ;  /* 0x9e3779b91e147890 */ /* 0x000fe2000fffe03f */
[----:B------:R-:W-:Y:S01]  /*46f0*/  FSEL R194, R58, -INF , !P1 ;  /* 0xff8000003ac27808 */ /* 0x000fe20004800000 */
[----:B------:R-:W1:Y:S01]  /*4700*/  SHFL.BFLY PT, R13, R10, 0x2, 0x1f ;  /* 0x0c401f000a0d7f89 */ /* 0x000e6200000e0000 */
[----:B------:R-:W-:Y:S01]  /*4710*/  FMNMX.FTZ R15, R212, R15, !PT ;  /* 0x0000000fd40f7209 */ /* 0x000fe20007810000 */
[----:B------:R-:W-:Y:S01]  /*4720*/  UIADD3 UR19, UR31, -0x4498517b, URZ ;  /* 0xbb67ae851f137890 */ /* 0x000fe2000fffe03f */
[-C--:B------:R-:W-:Y:S01]  /*4730*/  ISETP.GE.AND P3, PT, R9, R236.reuse, PT ;  /* 0x000000ec0900720c */ /* 0x080fe20003f66270 */
[----:B------:R-:W-:Y:S01]  /*4740*/  UIADD3 UR18, UR30, 0x3c6ef372, URZ ;  /* 0x3c6ef3721e127890 */ /* 0x000fe2000fffe03f */
[----:B------:R-:W-:Y:S01]  /*4750*/  ISETP.LT.OR P4, PT, R11, R237, P4 ;  /* 0x000000ed0b00720c */ /* 0x000fe20002781670 */
[----:B------:R-:W-:Y:S01]  /*4760*/  IMAD.U32 R11, RZ, RZ, UR24 ;  /* 0x00000018ff0b7e24 */ /* 0x000fe2000f8e00ff */
[----:B------:R-:W-:Y:S01]  /*4770*/  FSEL R210, R59, -INF , !P0 ;  /* 0xff8000003bd27808 */ /* 0x000fe20004000000 */
[----:B------:R-:W-:Y:S01]  /*4780*/  UIADD3 UR17, UR31, 0x76cf5d0a, URZ ;  /* 0x76cf5d0a1f117890 */ /* 0x000fe2000fffe03f */
[----:B------:R-:W-:Y:S01]  /*4790*/  FMNMX.FTZ R15, R194, R15, !PT ;  /* 0x0000000fc20f7209 */ /* 0x000fe20007810000 */
[----:B------:R-:W-:Y:S01]  /*47a0*/  UIADD3 UR15, UR31, 0x32370b8f, URZ ;  /* 0x32370b8f1f0f7890 */ /* 0x000fe2000fffe03f */
[----:B------:R-:W-:Y:S01]  /*47b0*/  ISETP.LT.OR P3, PT, R9, R237, P3 ;  /* 0x000000ed0900720c */ /* 0x000fe20001f61670 */
[----:B------:R-:W-:Y:S01]  /*47c0*/  ULDC UR34, c[0x0][0x2ec] ;  /* 0x0000bb0000227ab9 */ /* 0x000fe20000000800 */
[-C--:B------:R-:W-:Y:S01]  /*47d0*/  ISETP.GE.AND P0, PT, R8, R236.reuse, PT ;  /* 0x000000ec0800720c */ /* 0x080fe20003f06270 */
[----:B------:R-:W-:Y:S01]  /*47e0*/  UIADD3 UR16, UR30, -0x255992d5, URZ ;  /* 0xdaa66d2b1e107890 */ /* 0x000fe2000fffe03f */
[----:B------:R-:W-:Y:S01]  /*47f0*/  FSEL R198, R74, -INF , !P4 ;  /* 0xff8000004ac67808 */ /* 0x000fe20006000000 */
[----:B------:R-:W-:Y:S01]  /*4800*/  UIADD3 UR14, UR30, 0x78dde6e4, URZ ;  /* 0x78dde6e41e0e7890 */ /* 0x000fe2000fffe03f */
[----:B------:R-:W-:Y:S01]  /*4810*/  FMNMX.FTZ R9, R210, R15, !PT ;  /* 0x0000000fd2097209 */ /* 0x000fe20007810000 */
[----:B------:R-:W-:Y:S01]  /*4820*/  IMAD.IADD R224, R3, 0x1, R2 ;  /* 0x0000000103e07824 */ /* 0x000fe200078e0202 */
[----:B------:R-:W-:Y:S01]  /*4830*/  ISETP.GE.AND P1, PT, R0, R236, PT ;  /* 0x000000ec0000720c */ /* 0x000fe20003f26270 */
[----:B------:R-:W-:Y:S01]  /*4840*/  UIADD3 UR12, UR31, -0x56f99767, URZ ;  /* 0xa90668991f0c7890 */ /* 0x000fe2000fffe03f */
[----:B------:R-:W-:Y:S01]  /*4850*/  ISETP.LT.OR P0, PT, R8, R237, P0 ;  /* 0x000000ed0800720c */ /* 0x000fe20000701670 */
[----:B------:R-:W-:Y:S01]  /*4860*/  UIADD3 UR13, UR31, -0x126145ec, URZ ;  /* 0xed9eba141f0d7890 */ /* 0x000fe2000fffe03f */
[----:B------:R-:W-:Y:S01]  /*4870*/  FSEL R196, R75, -INF , !P3 ;  /* 0xff8000004bc47808 */ /* 0x000fe20005800000 */
[----:B------:R-:W-:Y:S01]  /*4880*/  UIADD3 UR21, UR30, -0x4ab325aa, URZ ;  /* 0xb54cda561e157890 */ /* 0x000fe2000fffe03f */
[----:B------:R-:W-:Y:S01]  /*4890*/  FMNMX.FTZ R9, R198, R9, !PT ;  /* 0x00000009c6097209 */ /* 0x000fe20007810000 */
[----:B------:R-:W-:Y:S01]  /*48a0*/  UIADD3 UR26, UR30, 0x1715609d, URZ ;  /* 0x1715609d1e1a7890 */ /* 0x000fe2000fffe03f */
[----:B------:R-:W-:Y:S01]  /*48b0*/  ISETP.LT.OR P1, PT, R0, R237, P1 ;  /* 0x000000ed0000720c */ /* 0x000fe20000f21670 */
[----:B------:R-:W-:Y:S01]  /*48c0*/  IMAD R0, R11, 0x4, R6 ;  /* 0x000000040b007824 */ /* 0x000fe200078e0206 */
[----:B------:R-:W-:Y:S01]  /*48d0*/  FSEL R174, R66, -INF , !P0 ;  /* 0xff80000042ae7808 */ /* 0x000fe20004000000 */
[----:B------:R-:W-:Y:S01]  /*48e0*/  IMAD.U32 R11, RZ, RZ, UR10 ;  /* 0x0000000aff0b7e24 */ /* 0x000fe2000f8e00ff */
[----:B------:R-:W-:Y:S01]  /*48f0*/  FMNMX.FTZ R9, R196, R9, !PT ;  /* 0x00000009c4097209 */ /* 0x000fe20007810000 */
[----:B------:R-:W-:Y:S01]  /*4900*/  IMAD.WIDE.U32 R248, R0, -0x326172a9, RZ ;  /* 0xcd9e8d5700f87825 */ /* 0x000fe200078e00ff */
[----:B------:R-:W-:Y:S01]  /*4910*/  FSEL R173, R67, -INF , !P1 ;  /* 0xff80000043ad7808 */ /* 0x000fe20004800000 */
[----:B------:R-:W-:Y:S01]  /*4920*/  UIADD3 UR27, UR31, 0x646e171e, URZ ;  /* 0x646e171e1f1b7890 */ /* 0x000fe2000fffe03f */
[----:B------:R-:W-:Y:S01]  /*4930*/  FMNMX.FTZ R6, R174, R9, !PT ;  /* 0x00000009ae067209 */ /* 0x000fe20007810000 */
[----:B------:R-:W-:Y:S01]  /*4940*/  UIADD3 UR10, UR10, 0x1, URZ ;  /* 0x000000010a0a7890 */ /* 0x000fe2000fffe03f */
[----:B-1----:R-:W-:Y:S01]  /*4950*/  FMNMX.FTZ R10, R10, R13, !PT ;  /* 0x0000000d0a0a7209 */ /* 0x002fe20007810000 */
[----:B------:R-:W-:Y:S01]  /*4960*/  VIADD R217, R227, 0x1800 ;  /* 0x00001800e3d97836 */ /* 0x000fe20000000000 */
[----:B------:R-:W-:Y:S01]  /*4970*/  FMNMX.FTZ R6, R173, R6, !PT ;  /* 0x00000006ad067209 */ /* 0x000fe20007810000 */
[----:B------:R-:W-:Y:S01]  /*4980*/  VIADD R213, R227, 0x3000 ;  /* 0x00003000e3d57836 */ /* 0x000fe20000000000 */
[----:B------:R-:W-:Y:S01]  /*4990*/  LOP3.LUT R167, R4, UR30, RZ, 0x3c, !PT ;  /* 0x0000001e04a77c12 */ /* 0x000fe2000f8e3cff */
[----:B------:R-:W1:Y:S01]  /*49a0*/  SHFL.BFLY PT, R9, R10, 0x1, 0x1f ;  /* 0x0c201f000a097f89 */ /* 0x000e6200000e0000 */
[----:B------:R-:W-:Y:S01]  /*49b0*/  LOP3.LUT R4, R251, UR31, R11, 0x96, !PT ;  /* 0x0000001ffb047c12 */ /* 0x000fe2000f8e960b */
[----:B------:R-:W-:Y:S01]  /*49c0*/  VIADD R211, R227, 0x4000 ;  /* 0x00004000e3d37836 */ /* 0x000fe20000000000 */
[----:B------:R-:W-:Y:S01]  /*49d0*/  LOP3.LUT R218, R249, R167, RZ, 0x3c, !PT ;  /* 0x000000a7f9da7212 */ /* 0x000fe200078e3cff */
[----:B------:R-:W2:Y:S01]  /*49e0*/  SHFL.BFLY PT, R13, R6, 0x2, 0x1f ;  /* 0x0c401f00060d7f89 */ /* 0x000ea200000e0000 */
[----:B------:R-:W-:Y:S01]  /*49f0*/  LEA R224, R224, UR4, 0x1 ;  /* 0x00000004e0e07c11 */ /* 0x000fe2000f8e08ff */
[----:B------:R-:W-:Y:S01]  /*4a00*/  IMAD.WIDE.U32 R14, R4, -0x326172a9, RZ ;  /* 0xcd9e8d57040e7825 */ /* 0x000fe200078e00ff */
[----:B------:R-:W-:-:S03]  /*4a10*/  ULDC.U8 UR4, c[0x0][0x388] ;  /* 0x0000e20000047ab9 */ /* 0x000fc60000000000 */
[----:B------:R-:W-:Y:S01]  /*4a20*/  IMAD.WIDE.U32 R218, R218, -0x2daee0ad, RZ ;  /* 0xd2511f53dada7825 */ /* 0x000fe200078e00ff */
[----:B------:R-:W-:Y:S01]  /*4a30*/  LOP3.LUT R4, R15, UR20, R248, 0x96, !PT ;  /* 0x000000140f047c12 */ /* 0x000fe2000f8e96f8 */
[----:B------:R-:W-:Y:S02]  /*4a40*/  LDSM.16.MT88.4 R156, [R224+0x10000] ;  /* 0x01000000e09c783b */ /* 0x000fe40000004200 */
[----:B------:R-:W-:Y:S01]  /*4a50*/  IMAD R222, R7, 0x2, R224 ;  /* 0x0000000207de7824 */ /* 0x000fe200078e02e0 */
[----:B------:R-:W-:Y:S01]  /*4a60*/  LOP3.LUT R246, R219, UR19, R250, 0x96, !PT ;  /* 0x00000013dbf67c12 */ /* 0x000fe2000f8e96fa */
[----:B------:R-:W-:Y:S01]  /*4a70*/  IMAD.U32 R172, RZ, RZ, UR4 ;  /* 0x00000004ffac7e24 */ /* 0x000fe2000f8e00ff */
[----:B------:R-:W-:Y:S01]  /*4a80*/  LDSM.16.MT88.4 R72, [R224+0x14000] ;  /* 0x01400000e048783b */ /* 0x000fe20000004200 */
[----:B------:R-:W-:Y:S02]  /*4a90*/  IMAD R221, R5, 0x2, R224 ;  /* 0x0000000205dd7824 */ /* 0x000fe400078e02e0 */
[----:B------:R-:W-:Y:S01]  /*4aa0*/  IMAD.WIDE.U32 R246, R246, -0x326172a9, RZ ;  /* 0xcd9e8d57f6f67825 */ /* 0x000fe200078e00ff */
[----:B------:R-:W-:Y:S01]  /*4ab0*/  LEA R172, R172, UR4, 0x10 ;  /* 0x00000004acac7c11 */ /* 0x000fe2000f8e80ff */
[----:B------:R-:W-:Y:S01]  /*4ac0*/  LDSM.16.MT88.4 R148, [R222+0x10000] ;  /* 0x01000000de94783b */ /* 0x000fe20000004200 */
[----:B-1----:R-:W-:Y:S01]  /*4ad0*/  FMNMX.FTZ R164, R10, R9, !PT ;  /* 0x000000090aa47209 */ /* 0x002fe20007810000 */
[----:B------:R-:W-:Y:S01]  /*4ae0*/  IMAD.WIDE.U32 R10, R4, -0x2daee0ad, RZ ;  /* 0xd2511f53040a7825 */ /* 0x000fe200078e00ff */
[----:B------:R-:W-:Y:S01]  /*4af0*/  LOP3.LUT R14, R247, UR18, R14, 0x96, !PT ;  /* 0x00000012f70e7c12 */ /* 0x000fe2000f8e960e */
[----:B------:R-:W-:Y:S01]  /*4b00*/  LDSM.16.MT88.4 R140, [R221+0x10000] ;  /* 0x01000000dd8c783b */ /* 0x000fe20000004200 */
[----:B--2---:R-:W-:Y:S01]  /*4b10*/  FMNMX.FTZ R13, R6, R13, !PT ;  /* 0x0000000d060d7209 */ /* 0x004fe20007810000 */
[----:B------:R-:W-:Y:S01]  /*4b20*/  FMUL.FTZ R203, R164, UR34 ;  /* 0x00000022a4cb7c20 */ /* 0x000fe20008410000 */
[----:B------:R-:W-:Y:S01]  /*4b30*/  LOP3.LUT R6, R11, UR17, R218, 0x96, !PT ;  /* 0x000000110b067c12 */ /* 0x000fe2000f8e96da */
[----:B------:R-:W-:Y:S01]  /*4b40*/  IMAD.WIDE.U32 R14, R14, -0x2daee0ad, RZ ;  /* 0xd2511f530e0e7825 */ /* 0x000fe200078e00ff */
[----:B------:R-:W-:Y:S01]  /*4b50*/  FSETP.NEU.FTZ.AND P0, PT, R164, -INF , PT ;  /* 0xff800000a400780b */ /* 0x000fe20003f1d000 */
[----:B------:R-:W1:Y:S02]  /*4b60*/  SHFL.BFLY PT, R4, R13, 0x1, 0x1f ;  /* 0x0c201f000d047f89 */ /* 0x000e6400000e0000 */
[----:B------:R-:W-:Y:S01]  /*4b70*/  IMAD.WIDE.U32 R8, R6, -0x326172a9, RZ ;  /* 0xcd9e8d5706087825 */ /* 0x000fe200078e00ff */
[----:B------:R-:W-:Y:S01]  /*4b80*/  LOP3.LUT R10, R15, UR15, R10, 0x96, !PT ;  /* 0x0000000f0f0a7c12 */ /* 0x000fe2000f8e960a */
[----:B------:R-:W-:Y:S01]  /*4b90*/  LDSM.16.MT88.4 R56, [R221+0x12000] ;  /* 0x01200000dd38783b */ /* 0x000fe20000004200 */
[----:B------:R-:W-:Y:S01]  /*4ba0*/  FSEL R203, R203, RZ, P0 ;  /* 0x000000ffcbcb7208 */ /* 0x000fe20000000000 */
[----:B------:R-:W-:Y:S01]  /*4bb0*/  IMAD R220, R5, 0x2, R222 ;  /* 0x0000000205dc7824 */ /* 0x000fe200078e02de */
[----:B------:R-:W-:Y:S01]  /*4bc0*/  LOP3.LUT R6, R9, UR16, R246, 0x96, !PT ;  /* 0x0000001009067c12 */ /* 0x000fe2000f8e96f6 */
[----:B------:R-:W-:Y:S01]  /*4bd0*/  IMAD.WIDE.U32 R10, R10, -0x326172a9, RZ ;  /* 0xcd9e8d570a0a7825 */ /* 0x000fe200078e00ff */
[----:B------:R-:W-:Y:S03]  /*4be0*/  LDSM.16.MT88.4 R80, [R222+0x14000] ;  /* 0x01400000de50783b */ /* 0x000fe60000004200 */
[--C-:B------:R-:W-:Y:S01]  /*4bf0*/  FFMA.FTZ R191, R40, UR34, -R203.reuse ;  /* 0x0000002228bf7c23 */ /* 0x100fe200080108cb */
[----:B------:R-:W-:Y:S01]  /*4c00*/  FFMA.FTZ R186, R46, UR34, -R203 ;  /* 0x000000222eba7c23 */ /* 0x000fe200080108cb */
[----:B------:R-:W-:Y:S01]  /*4c10*/  IMAD.WIDE.U32 R30, R6, -0x2daee0ad, RZ ;  /* 0xd2511f53061e7825 */ /* 0x000fe200078e00ff */
[----:B------:R-:W-:-:S03]  /*4c20*/  LOP3.LUT R8, R11, UR14, R8, 0x96, !PT ;  /* 0x0000000e0b087c12 */ /* 0x000fc6000f8e9608 */
[--C-:B------:R-:W-:Y:S01]  /*4c30*/  FFMA.FTZ R185, R44, UR34, -R203.reuse ;  /* 0x000000222cb97c23 */ /* 0x100fe200080108cb */
[----:B------:R-:W-:Y:S01]  /*4c40*/  FFMA.FTZ R180, R48, UR34, -R203 ;  /* 0x0000002230b47c23 */ /* 0x000fe200080108cb */
[----:B------:R-:W-:Y:S01]  /*4c50*/  MUFU.EX2 R191, R191 ;  /* 0x000000bf00bf7308 */ /* 0x000fe20000000800 */
[----:B------:R-:W-:Y:S01]  /*4c60*/  LOP3.LUT R14, R31, UR13, R14, 0x96, !PT ;  /* 0x0000000d1f0e7c12 */ /* 0x000fe2000f8e960e */
[----:B------:R-:W-:-:S04]  /*4c70*/  IMAD.WIDE.U32 R8, R8, -0x2daee0ad, RZ ;  /* 0xd2511f5308087825 */ /* 0x000fc800078e00ff */
[--C-:B------:R-:W-:Y:S01]  /*4c80*/  FFMA.FTZ R183, R32, UR34, -R203.reuse ;  /* 0x0000002220b77c23 */ /* 0x100fe200080108cb */
[--C-:B------:R-:W-:Y:S01]  /*4c90*/  FFMA.FTZ R178, R24, UR34, -R203.reuse ;  /* 0x0000002218b27c23 */ /* 0x100fe200080108cb */
[--C-:B------:R-:W-:Y:S01]  /*4ca0*/  FFMA.FTZ R179, R28, UR34, -R203.reuse ;  /* 0x000000221cb37c23 */ /* 0x100fe200080108cb */
[----:B------:R-:W-:Y:S01]  /*4cb0*/  IMAD.WIDE.U32 R14, R14, -0x326172a9, RZ ;  /* 0xcd9e8d570e0e7825 */ /* 0x000fe200078e00ff */
[----:B------:R-:W-:Y:S01]  /*4cc0*/  LOP3.LUT R2, R9, UR12, R30, 0x96, !PT ;  /* 0x0000000c09027c12 */ /* 0x000fe2000f8e961e */
[----:B------:R-:W2:Y:S01]  /*4cd0*/  MUFU.EX2 R186, R186 ;  /* 0x000000ba00ba7308 */ /* 0x000ea20000000800 */
[----:B-1----:R-:W-:Y:S01]  /*4ce0*/  FMNMX.FTZ R3, R13, R4, !PT ;  /* 0x000000040d037209 */ /* 0x002fe20007810000 */
[----:B------:R-:W-:Y:S01]  /*4cf0*/  FFMA.FTZ R166, R22, UR34, -R203 ;  /* 0x0000002216a67c23 */ /* 0x000fe200080108cb */
[----:B------:R-:W1:Y:S01]  /*4d00*/  LDSM.16.MT88.4 R132, [R220+0x10000] ;  /* 0x01000000dc84783b */ /* 0x000e620000004200 */
[----:B------:R-:W-:Y:S01]  /*4d10*/  IMAD.WIDE.U32 R30, R2, -0x326172a9, RZ ;  /* 0xcd9e8d57021e7825 */ /* 0x000fe200078e00ff */
[----:B------:R-:W-:-:S03]  /*4d20*/  FSETP.NEU.FTZ.AND P0, PT, R3, -INF , PT ;  /* 0xff8000000300780b */ /* 0x000fc60003f1d000 */
[----:B------:R-:W-:Y:S01]  /*4d30*/  FMUL.FTZ R175, R3, UR34 ;  /* 0x0000002203af7c20 */ /* 0x000fe20008410000 */
[----:B------:R-:W-:Y:S01]  /*4d40*/  LDSM.16.MT88.4 R48, [R222+0x12000] ;  /* 0x01200000de30783b */ /* 0x000fe20000004200 */
[----:B------:R-:W-:Y:S01]  /*4d50*/  MUFU.EX2 R185, R185 ;  /* 0x000000b900b97308 */ /* 0x000fe20000000800 */
[----:B------:R-:W-:Y:S01]  /*4d60*/  SHF.R.U32.HI R4, RZ, 0x10, R30 ;  /* 0x00000010ff047819 */ /* 0x000fe2000001161e */
[--C-:B------:R-:W-:Y:S01]  /*4d70*/  FFMA.FTZ R193, R214, UR34, -R203.reuse ;  /* 0x00000022d6c17c23 */ /* 0x100fe200080108cb */
[----:B------:R-:W-:Y:S01]  /*4d80*/  FSEL R175, R175, RZ, P0 ;  /* 0x000000ffafaf7208 */ /* 0x000fe20000000000 */
[----:B------:R-:W-:Y:S01]  /*4d90*/  LDSM.16.MT88.4 R64, [R220+0x12000] ;  /* 0x01200000dc40783b */ /* 0x000fe20000004200 */
[----:B------:R-:W-:Y:S01]  /*4da0*/  LOP3.LUT R129, R31, UR21, R14, 0x96, !PT ;  /* 0x000000151f817c12 */ /* 0x000fe2000f8e960e */
[----:B------:R-:W-:Y:S01]  /*4db0*/  FFMA.FTZ R195, R244, UR34, -R203 ;  /* 0x00000022f4c37c23 */ /* 0x000fe200080108cb */
[----:B------:R-:W-:Y:S01]  /*4dc0*/  LOP3.LUT R6, R30, 0xffff, RZ, 0xc0, !PT ;  /* 0x0000ffff1e067812 */ /* 0x000fe200078ec0ff */
[--C-:B------:R-:W-:Y:S01]  /*4dd0*/  FFMA.FTZ R187, R38, UR34, -R175.reuse ;  /* 0x0000002226bb7c23 */ /* 0x100fe200080108af */
[--C-:B------:R-:W-:Y:S01]  /*4de0*/  FFMA.FTZ R182, R36, UR34, -R175.reuse ;  /* 0x0000002224b67c23 */ /* 0x100fe200080108af */
[--C-:B------:R-:W-:Y:S01]  /*4df0*/  FFMA.FTZ R184, R42, UR34, -R175.reuse ;  /* 0x000000222ab87c23 */ /* 0x100fe200080108af */
[--C-:B------:R-:W-:Y:S01]  /*4e00*/  FFMA.FTZ R189, R26, UR34, -R175.reuse ;  /* 0x000000221abd7c23 */ /* 0x100fe200080108af */
[----:B------:R-:W-:Y:S01]  /*4e10*/  SHF.R.U32.HI R131, RZ, 0x18, R30 ;  /* 0x00000018ff837819 */ /* 0x000fe2000001161e */
[----:B------:R-:W-:Y:S01]  /*4e20*/  MUFU.EX2 R180, R180 ;  /* 0x000000b400b47308 */ /* 0x000fe20000000800 */
[----:B------:R-:W-:Y:S01]  /*4e30*/  LOP3.LUT R4, R4, 0xff, RZ, 0xc0, !PT ;  /* 0x000000ff04047812 */ /* 0x000fe200078ec0ff */
[--C-:B------:R-:W-:Y:S01]  /*4e40*/  FFMA.FTZ R177, R12, UR34, -R175.reuse ;  /* 0x000000220cb17c23 */ /* 0x100fe200080108af */
[C---:B------:R-:W-:Y:S01]  /*4e50*/  LOP3.LUT R14, R129.reuse, 0xffff, RZ, 0xc0, !PT ;  /* 0x0000ffff810e7812 */ /* 0x040fe200078ec0ff */
[----:B------:R-:W-:Y:S01]  /*4e60*/  FFMA.FTZ R181, R20, UR34, -R175 ;  /* 0x0000002214b57c23 */ /* 0x000fe200080108af */
[----:B------:R-:W-:Y:S01]  /*4e70*/  LOP3.LUT R2, R30, 0xff, RZ, 0xc0, !PT ;  /* 0x000000ff1e027812 */ /* 0x000fe200078ec0ff */
[----:B------:R-:W-:Y:S01]  /*4e80*/  LDSM.16.MT88.4 R40, [R224+0x12000] ;  /* 0x01200000e028783b */ /* 0x000fe20000004200 */
[----:B------:R-:W-:Y:S01]  /*4e90*/  SHF.R.U32.HI R5, RZ, 0x8, R6 ;  /* 0x00000008ff057819 */ /* 0x000fe20000011606 */
[----:B------:R-:W-:Y:S01]  /*4ea0*/  MUFU.EX2 R187, R187 ;  /* 0x000000bb00bb7308 */ /* 0x000fe20000000800 */
[----:B------:R-:W-:Y:S01]  /*4eb0*/  PRMT R131, R4, 0x5410, R131 ;  /* 0x0000541004837816 */ /* 0x000fe20000000083 */
[----:B------:R-:W-:Y:S01]  /*4ec0*/  LDSM.16.MT88.4 R88, [R221+0x14000] ;  /* 0x01400000dd58783b */ /* 0x000fe20000004200 */
[----:B------:R-:W-:Y:S01]  /*4ed0*/  LOP3.LUT R7, R129, 0xff, RZ, 0xc0, !PT ;  /* 0x000000ff81077812 */ /* 0x000fe200078ec0ff */
[----:B------:R-:W-:Y:S01]  /*4ee0*/  FFMA.FTZ R176, R16, UR34, -R175 ;  /* 0x0000002210b07c23 */ /* 0x000fe200080108af */
[----:B------:R-:W-:Y:S01]  /*4ef0*/  SHF.R.U32.HI R14, RZ, 0x8, R14 ;  /* 0x00000008ff0e7819 */ /* 0x000fe2000001160e */
[----:B------:R-:W-:Y:S01]  /*4f00*/  LDSM.16.MT88.4 R96, [R220+0x14000] ;  /* 0x01400000dc60783b */ /* 0x000fe20000004200 */
[----:B------:R-:W-:Y:S01]  /*4f10*/  SHF.R.U32.HI R6, RZ, 0x10, R129 ;  /* 0x00000010ff067819 */ /* 0x000fe20000011681 */
[----:B------:R-:W3:Y:S01]  /*4f20*/  MUFU.EX2 R182, R182 ;  /* 0x000000b600b67308 */ /* 0x000ee20000000800 */
[----:B------:R-:W-:Y:S01]  /*4f30*/  PRMT R9, R2, 0x5410, R5 ;  /* 0x0000541002097816 */ /* 0x000fe20000000005 */
[----:B------:R-:W-:Y:S01]  /*4f40*/  LDSM.16.MT88.4 R104, [R224+0x16000] ;  /* 0x01600000e068783b */ /* 0x000fe20000004200 */
[----:B------:R-:W-:Y:S01]  /*4f50*/  PRMT R5, R7, 0x5410, R14 ;  /* 0x0000541007057816 */ /* 0x000fe2000000000e */
[----:B------:R-:W-:Y:S01]  /*4f60*/  FFMA.FTZ R188, R188, UR34, -R203 ;  /* 0x00000022bcbc7c23 */ /* 0x000fe200080108cb */
[--C-:B------:R-:W-:Y:S01]  /*4f70*/  HSET2.LE.AND R131, R131, R172.reuse, PT ;  /* 0x000000ac83837233 */ /* 0x100fe20003803000 */
[----:B------:R-:W-:Y:S01]  /*4f80*/  LDSM.16.MT88.4 R112, [R222+0x16000] ;  /* 0x01600000de70783b */ /* 0x000fe20000004200 */
[----:B------:R-:W-:Y:S01]  /*4f90*/  SHF.R.U32.HI R129, RZ, 0x18, R129 ;  /* 0x00000018ff817819 */ /* 0x000fe20000011681 */
[----:B------:R-:W-:Y:S01]  /*4fa0*/  MUFU.EX2 R184, R184 ;  /* 0x000000b800b87308 */ /* 0x000fe20000000800 */
[----:B------:R-:W-:Y:S01]  /*4fb0*/  LOP3.LUT R6, R6, 0xff, RZ, 0xc0, !PT ;  /* 0x000000ff06067812 */ /* 0x000fe200078ec0ff */
[----:B------:R-:W-:Y:S01]  /*4fc0*/  LDSM.16.MT88.4 R120, [R221+0x16000] ;  /* 0x01600000dd78783b */ /* 0x000fe20000004200 */
[--C-:B------:R-:W-:Y:S01]  /*4fd0*/  HSET2.LE.AND R128, R5, R172.reuse, PT ;  /* 0x000000ac05807233 */ /* 0x100fe20003803000 */
[----:B------:R-:W-:Y:S01]  /*4fe0*/  FFMA.FTZ R190, R190, UR34, -R203 ;  /* 0x00000022bebe7c23 */ /* 0x000fe200080108cb */
[----:B------:R-:W-:Y:S01]  /*4ff0*/  PRMT R129, R6, 0x5410, R129 ;  /* 0x0000541006817816 */ /* 0x000fe20000000081 */
[----:B------:R-:W-:Y:S01]  /*5000*/  LDSM.16.MT88.4 R32, [R224+0x12800] ;  /* 0x01280000e020783b */ /* 0x000fe20000004200 */
[----:B--2---:R-:W-:Y:S01]  /*5010*/  F2FP.BF16.F32.PACK_AB R5, R186, R191 ;  /* 0x000000bfba05723e */ /* 0x004fe200000010ff */
[----:B------:R-:W2:Y:S01]  /*5020*/  MUFU.EX2 R189, R189 ;  /* 0x000000bd00bd7308 */ /* 0x000ea20000000800 */
[----:B---3--:R-:W-:Y:S01]  /*5030*/  F2FP.BF16.F32.PACK_AB R4, R182, R187 ;  /* 0x000000bbb604723e */ /* 0x008fe200000010ff */
[----:B------:R-:W-:Y:S01]  /*5040*/  LDSM.16.MT88.4 R168, [R221+0x10800] ;  /* 0x01080000dda8783b */ /* 0x000fe20000004200 */
[--C-:B------:R-:W-:Y:S01]  /*5050*/  HSET2.LE.AND R129, R129, R172.reuse, PT ;  /* 0x000000ac81817233 */ /* 0x100fe20003803000 */
[--C-:B------:R-:W-:Y:S01]  /*5060*/  FFMA.FTZ R192, R192, UR34, -R175.reuse ;  /* 0x00000022c0c07c23 */ /* 0x100fe200080108af */
[----:B------:R-:W-:Y:S01]  /*5070*/  LOP3.LUT R131, R131, R4, RZ, 0xc0, !PT ;  /* 0x0000000483837212 */ /* 0x000fe200078ec0ff */
[----:B------:R-:W-:Y:S01]  /*5080*/  FFMA.FTZ R197, R212, UR34, -R175 ;  /* 0x00000022d4c57c23 */ /* 0x000fe200080108af */
[----:B------:R-:W-:Y:S01]  /*5090*/  LOP3.LUT R4, R15, UR26, R10, 0x96, !PT ;  /* 0x0000001a0f047c12 */ /* 0x000fe2000f8e960a */
[----:B------:R-:W-:Y:S01]  /*50a0*/  MUFU.EX2 R183, R183 ;  /* 0x000000b700b77308 */ /* 0x000fe20000000800 */
[----:B------:R-:W-:Y:S01]  /*50b0*/  LOP3.LUT R128, R128, R5, RZ, 0xc0, !PT ;  /* 0x0000000580807212 */ /* 0x000fe200078ec0ff */
[----:B------:R-:W-:Y:S01]  /*50c0*/  LDSM.16.MT88.4 R12, [R220+0x16000] ;  /* 0x01600000dc0c783b */ /* 0x000fe20000004200 */
[----:B------:R-:W-:Y:S01]  /*50d0*/  HSET2.LE.AND R130, R9, R172, PT ;  /* 0x000000ac09827233 */ /* 0x000fe20003803000 */
[----:B------:R-:W-:Y:S01]  /*50e0*/  IMAD.WIDE.U32 R4, R4, -0x2daee0ad, RZ ;  /* 0xd2511f5304047825 */ /* 0x000fe200078e00ff */
[----:B------:R-:W-:-:S03]  /*50f0*/  F2FP.BF16.F32.PACK_AB R7, R180, R185 ;  /* 0x000000b9b407723e */ /* 0x000fc600000010ff */
[--C-:B------:R-:W-:Y:S01]  /*5100*/  FFMA.FTZ R194, R194, UR34, -R175.reuse ;  /* 0x00000022c2c27c23 */ /* 0x100fe200080108af */
[----:B------:R-:W-:Y:S01]  /*5110*/  FFMA.FTZ R199, R210, UR34, -R175 ;  /* 0x00000022d2c77c23 */ /* 0x000fe200080108af */
[----:B------:R-:W-:Y:S01]  /*5120*/  MUFU.EX2 R178, R178 ;  /* 0x000000b200b27308 */ /* 0x000fe20000000800 */
[----:B--2---:R-:W-:Y:S01]  /*5130*/  F2FP.BF16.F32.PACK_AB R2, R189, R184 ;  /* 0x000000b8bd02723e */ /* 0x004fe200000010ff */
[----:B------:R-:W-:Y:S01]  /*5140*/  LDSM.16.MT88.4 R28, [R222+0x12800] ;  /* 0x01280000de1c783b */ /* 0x000fe20000004200 */
[----:B------:R-:W-:Y:S01]  /*5150*/  LOP3.LUT R19, R4, 0xff, RZ, 0xc0, !PT ;  /* 0x000000ff04137812 */ /* 0x000fe200078ec0ff */
[--C-:B------:R-:W-:Y:S01]  /*5160*/  FFMA.FTZ R205, R208, UR34, -R203.reuse ;  /* 0x00000022d0cd7c23 */ /* 0x100fe200080108cb */
[----:B------:R-:W-:Y:S01]  /*5170*/  LOP3.LUT R129, R129, R2, RZ, 0xc0, !PT ;  /* 0x0000000281817212 */ /* 0x000fe200078ec0ff */
[--C-:B------:R-:W-:Y:S01]  /*5180*/  FFMA.FTZ R206, R206, UR34, -R203.reuse ;  /* 0x00000022cece7c23 */ /* 0x100fe200080108cb */
[----:B------:R-:W-:Y:S01]  /*5190*/  LOP3.LUT R2, R4, 0xffff, RZ, 0xc0, !PT ;  /* 0x0000ffff04027812 */ /* 0x000fe200078ec0ff */
[----:B------:R-:W-:Y:S01]  /*51a0*/  MUFU.EX2 R177, R177 ;  /* 0x000000b100b17308 */ /* 0x000fe20000000800 */
[----:B------:R-:W-:Y:S01]  /*51b0*/  LOP3.LUT R25, R5, UR27, R8, 0x96, !PT ;  /* 0x0000001b05197c12 */ /* 0x000fe2000f8e9608 */
[----:B------:R-:W-:Y:S01]  /*51c0*/  FFMA.FTZ R204, R204, UR34, -R203 ;  /* 0x00000022cccc7c23 */ /* 0x000fe200080108cb */
[----:B------:R-:W-:Y:S01]  /*51d0*/  SHF.R.U32.HI R2, RZ, 0x8, R2 ;  /* 0x00000008ff027819 */ /* 0x000fe20000011602 */
[----:B------:R-:W2:Y:S01]  /*51e0*/  LDSM.16.MT88.4 R8, [R224+0x10800] ;  /* 0x01080000e008783b */ /* 0x000ea20000004200 */
[----:B------:R-:W-:Y:S01]  /*51f0*/  SHF.R.U32.HI R20, RZ, 0x10, R4 ;  /* 0x00000010ff147819 */ /* 0x000fe20000011604 */
[--C-:B------:R-:W-:Y:S01]  /*5200*/  FFMA.FTZ R198, R198, UR34, -R175.reuse ;  /* 0x00000022c6c67c23 */ /* 0x100fe200080108af */
[----:B------:R-:W-:Y:S01]  /*5210*/  PRMT R19, R19, 0x5410, R2 ;  /* 0x0000541013137816 */ /* 0x000fe20000000002 */
[----:B------:R-:W-:Y:S01]  /*5220*/  FFMA.FTZ R2, R18, UR34, -R175 ;  /* 0x0000002212027c23 */ /* 0x000fe200080108af */
[----:B------:R-:W-:Y:S01]  /*5230*/  MUFU.EX2 R179, R179 ;  /* 0x000000b300b37308 */ /* 0x000fe20000000800 */
[----:B------:R-:W-:Y:S01]  /*5240*/  LOP3.LUT R21, R25, 0xffff, RZ, 0xc0, !PT ;  /* 0x0000ffff19157812 */ /* 0x000fe200078ec0ff */
[----:B------:R-:W-:Y:S01]  /*5250*/  FADD.FTZ R186, R191, R186 ;  /* 0x000000babfba7221 */ /* 0x000fe20000010000 */
[----:B------:R-:W-:Y:S01]  /*5260*/  SHF.R.U32.HI R17, RZ, 0x18, R4 ;  /* 0x00000018ff117819 */ /* 0x000fe20000011604 */
[----:B------:R-:W-:Y:S01]  /*5270*/  FADD.FTZ R184, R184, R189 ;  /* 0x000000bdb8b87221 */ /* 0x000fe20000010000 */
[----:B------:R-:W-:Y:S01]  /*5280*/  LOP3.LUT R20, R20, 0xff, RZ, 0xc0, !PT ;  /* 0x000000ff14147812 */ /* 0x000fe200078ec0ff */
[----:B------:R-:W-:Y:S01]  /*5290*/  FADD.FTZ R185, R185, R186 ;  /* 0x000000bab9b97221 */ /* 0x000fe20000010000 */
[----:B------:R-:W-:Y:S01]  /*52a0*/  LOP3.LUT R18, R25, 0xff, RZ, 0xc0, !PT ;  /* 0x000000ff19127812 */ /* 0x000fe200078ec0ff */
[----:B------:R-:W3:Y:S01]  /*52b0*/  MUFU.EX2 R2, R2 ;  /* 0x0000000200027308 */ /* 0x000ee20000000800 */
[----:B------:R-:W-:Y:S01]  /*52c0*/  SHF.R.U32.HI R21, RZ, 0x8, R21 ;  /* 0x00000008ff157819 */ /* 0x000fe20000011615 */
[----:B------:R-:W-:Y:S01]  /*52d0*/  FADD.FTZ R187, R187, R184 ;  /* 0x000000b8bbbb7221 */ /* 0x000fe20000010000 */
[----:B------:R-:W-:Y:S01]  /*52e0*/  SHF.R.U32.HI R22, RZ, 0x10, R25 ;  /* 0x00000010ff167819 */ /* 0x000fe20000011619 */
[----:B------:R-:W-:Y:S01]  /*52f0*/  FADD.FTZ R180, R180, R185 ;  /* 0x000000b9b4b47221 */ /* 0x000fe20000010000 */
[----:B------:R-:W-:Y:S01]  /*5300*/  LOP3.LUT R130, R130, R7, RZ, 0xc0, !PT ;  /* 0x0000000782827212 */ /* 0x000fe200078ec0ff */
[----:B------:R-:W-:Y:S01]  /*5310*/  FADD.FTZ R182, R182, R187 ;  /* 0x000000bbb6b67221 */ /* 0x000fe20000010000 */
[----:B------:R-:W-:Y:S01]  /*5320*/  PRMT R27, R20, 0x5410, R17 ;  /* 0x00005410141b7816 */ /* 0x000fe20000000011 */
[----:B------:R-:W4:Y:S01]  /*5330*/  MUFU.EX2 R166, R166 ;  /* 0x000000a600a67308 */ /* 0x000f220000000800 */
[----:B------:R-:W5:Y:S01]  /*5340*/  LDSM.16.MT88.4 R4, [R222+0x10800] ;  /* 0x01080000de04783b */ /* 0x000f620000004200 */
[----:B------:R-:W-:Y:S01]  /*5350*/  PRMT R17, R18, 0x5410, R21 ;  /* 0x0000541012117816 */ /* 0x000fe20000000015 */
[C---:B------:R-:W-:Y:S01]  /*5360*/  VIADD R212, R227.reuse, 0x3800 ;  /* 0x00003800e3d47836 */ /* 0x040fe20000000000 */
[----:B------:R-:W-:Y:S01]  /*5370*/  SHF.R.U32.HI R25, RZ, 0x18, R25 ;  /* 0x00000018ff197819 */ /* 0x000fe20000011619 */
[C---:B------:R-:W-:Y:S01]  /*5380*/  HMMA.16816.F32.BF16 R160, R128.reuse, R156, RZ ;  /* 0x0000009c80a0723c */ /* 0x040fe200000418ff */
[----:B------:R-:W-:Y:S01]  /*5390*/  LOP3.LUT R16, R22, 0xff, RZ, 0xc0, !PT ;  /* 0x000000ff16107812 */ /* 0x000fe200078ec0ff */
[C---:B------:R-:W-:Y:S01]  /*53a0*/  VIADD R210, R227.reuse, 0x4800 ;  /* 0x00004800e3d27836 */ /* 0x040fe20000000000 */
[----:B------:R-:W-:Y:S01]  /*53b0*/  MUFU.EX2 R181, R181 ;  /* 0x000000b500b57308 */ /* 0x000fe20000000800 */
[--C-:B------:R-:W-:Y:S01]  /*53c0*/  HSET2.LE.AND R24, R17, R172.reuse, PT ;  /* 0x000000ac11187233 */ /* 0x100fe20003803000 */
[C---:B------:R-:W-:Y:S01]  /*53d0*/  VIADD R209, R227.reuse, 0x5000 ;  /* 0x00005000e3d17836 */ /* 0x040fe20000000000 */
[----:B------:R-:W-:Y:S01]  /*53e0*/  PRMT R25, R16, 0x5410, R25 ;  /* 0x0000541010197816 */ /* 0x000fe20000000019 */
[C---:B------:R-:W-:Y:S01]  /*53f0*/  HMMA.16816.F32.BF16 R156, R128.reuse, R158, RZ ;  /* 0x0000009e809c723c */ /* 0x040fe200000418ff */
[--C-:B------:R-:W-:Y:S01]  /*5400*/  HSET2.LE.AND R19, R19, R172.reuse, PT ;  /* 0x000000ac13137233 */ /* 0x100fe20003803000 */
[----:B------:R-:W-:Y:S01]  /*5410*/  VIADD R208, R227, 0x5800 ;  /* 0x00005800e3d07836 */ /* 0x000fe20000000000 */
[--C-:B------:R-:W-:Y:S01]  /*5420*/  HSET2.LE.AND R27, R27, R172.reuse, PT ;  /* 0x000000ac1b1b7233 */ /* 0x100fe20003803000 */
[----:B------:R-:W2:Y:S01]  /*5430*/  MUFU.EX2 R176, R176 ;  /* 0x000000b000b07308 */ /* 0x000ea20000000800 */
[----:B---3--:R-:W-:Y:S01]  /*5440*/  F2FP.BF16.F32.PACK_AB R16, R2, R177 ;  /* 0x000000b10210723e */ /* 0x008fe200000010ff */
[C---:B------:R-:W-:Y:S01]  /*5450*/  HMMA.16816.F32.BF16 R152, R128.reuse, R148, RZ ;  /* 0x000000948098723c */ /* 0x040fe200000418ff */
[----:B------:R-:W-:Y:S01]  /*5460*/  F2FP.BF16.F32.PACK_AB R17, R178, R183 ;  /* 0x000000b7b211723e */ /* 0x000fe200000010ff */
[----:B------:R-:W-:Y:S01]  /*5470*/  FADD.FTZ R183, R183, R180 ;  /* 0x000000b4b7b77221 */ /* 0x000fe20000010000 */
[----:B----4-:R-:W-:Y:S01]  /*5480*/  F2FP.BF16.F32.PACK_AB R26, R166, R179 ;  /* 0x000000b3a61a723e */ /* 0x010fe200000010ff */
[----:B------:R-:W-:Y:S01]  /*5490*/  VIADD R207, R227, 0x6000 ;  /* 0x00006000e3cf7836 */ /* 0x000fe20000000000 */
[----:B------:R-:W-:Y:S01]  /*54a0*/  LOP3.LUT R27, R27, R16, RZ, 0xc0, !PT ;  /* 0x000000101b1b7212 */ /* 0x000fe200078ec0ff */
[C---:B------:R-:W-:Y:S01]  /*54b0*/  HMMA.16816.F32.BF16 R148, R128.reuse, R150, RZ ;  /* 0x000000968094723c */ /* 0x040fe200000418ff */
[----:B------:R-:W-:Y:S01]  /*54c0*/  LOP3.LUT R26, R19, R26, RZ, 0xc0, !PT ;  /* 0x0000001a131a7212 */ /* 0x000fe200078ec0ff */
[----:B------:R-:W-:Y:S01]  /*54d0*/  MUFU.EX2 R188, R188 ;  /* 0x000000bc00bc7308 */ /* 0x000fe20000000800 */
[----:B------:R-:W-:Y:S01]  /*54e0*/  LOP3.LUT R24, R24, R17, RZ, 0xc0, !PT ;  /* 0x0000001118187212 */ /* 0x000fe200078ec0ff */
[----:B------:R-:W-:Y:S01]  /*54f0*/  FADD.FTZ R178, R178, R183 ;  /* 0x000000b7b2b27221 */ /* 0x000fe20000010000 */
[----:B------:R-:W3:Y:S01]  /*5500*/  LDSM.16.MT88.4 R16, [R220+0x10800] ;  /* 0x01080000dc10783b */ /* 0x000ee20000004200 */
[----:B------:R-:W-:Y:S01]  /*5510*/  HSET2.LE.AND R25, R25, R172, PT ;  /* 0x000000ac19197233 */ /* 0x000fe20003803000 */
[C---:B-1----:R-:W-:Y:S01]  /*5520*/  HMMA.16816.F32.BF16 R136, R128.reuse, R132, RZ ;  /* 0x000000848088723c */ /* 0x042fe200000418ff */
[----:B------:R-:W-:Y:S01]  /*5530*/  FADD.FTZ R179, R179, R178 ;  /* 0x000000b2b3b37221 */ /* 0x000fe20000010000 */
[----:B--2---:R-:W-:Y:S01]  /*5540*/  F2FP.BF16.F32.PACK_AB R20, R176, R181 ;  /* 0x000000b5b014723e */ /* 0x004fe200000010ff */
[----:B------:R-:W1:Y:S01]  /*5550*/  MUFU.EX2 R193, R193 ;  /* 0x000000c100c17308 */ /* 0x000e620000000800 */
[----:B------:R-:W-:Y:S01]  /*5560*/  FADD.FTZ R181, R181, R182 ;  /* 0x000000b6b5b57221 */ /* 0x000fe20000010000 */
[----:B------:R-:W-:Y:S01]  /*5570*/  FADD.FTZ R179, R166, R179 ;  /* 0x000000b3a6b37221 */ /* 0x000fe20000010000 */
[----:B------:R-:W-:Y:S01]  /*5580*/  LOP3.LUT R25, R25, R20, RZ, 0xc0, !PT ;  /* 0x0000001419197212 */ /* 0x000fe200078ec0ff */
[----:B------:R-:W-:Y:S01]  /*5590*/  HMMA.16816.F32.BF16 R132, R128, R134, RZ ;  /* 0x000000868084723c */ /* 0x000fe200000418ff */
[----:B------:R-:W-:Y:S01]  /*55a0*/  LDSM.16.MT88.4 R20, [R221+0x12800] ;  /* 0x01280000dd14783b */ /* 0x000fe20000004200 */
[----:B------:R-:W-:-:S02]  /*55b0*/  FADD.FTZ R176, R176, R181 ;  /* 0x000000b5b0b07221 */ /* 0x000fc40000010000 */
[----:B------:R-:W-:Y:S02]  /*55c0*/  MUFU.EX2 R190, R190 ;  /* 0x000000be00be7308 */ /* 0x000fe40000000800 */
[----:B------:R-:W-:Y:S01]  /*55d0*/  HMMA.16816.F32.BF16 R160, R24, R8, R160 ;  /* 0x0000000818a0723c */ /* 0x000fe200000418a0 */
[----:B------:R-:W-:-:S04]  /*55e0*/  FADD.FTZ R177, R177, R176 ;  /* 0x000000b0b1b17221 */ /* 0x000fc80000010000 */
[----:B------:R-:W-:Y:S01]  /*55f0*/  FADD.FTZ R177, R2, R177 ;  /* 0x000000b102b17221 */ /* 0x000fe20000010000 */
[----:B------:R-:W-:Y:S01]  /*5600*/  HMMA.16816.F32.BF16 R156, R24, R10, R156 ;  /* 0x0000000a189c723c */ /* 0x000fe2000004189c */
[----:B------:R-:W2:Y:S01]  /*5610*/  LDSM.16.MT88.4 R8, [R224+0x14800] ;  /* 0x01480000e008783b */ /* 0x000ea20000004200 */
[----:B------:R-:W-:Y:S04]  /*5620*/  MUFU.EX2 R195, R195 ;  /* 0x000000c300c37308 */ /* 0x000fe80000000800 */
[C---:B------:R-:W-:Y:S04]  /*5630*/  HMMA.16816.F32.BF16 R144, R128.reuse, R140, RZ ;  /* 0x0000008c8090723c */ /* 0x040fe800000418ff */
[----:B------:R-:W-:Y:S02]  /*5640*/  MUFU.EX2 R192, R192 ;  /* 0x000000c000c07308 */ /* 0x000fe40000000800 */
        /* <DEDUP_REMOVED lines=32> */
[----:B------:R-:W1:Y:S05]  /*5850*/  LDSM.16.MT88.4 R12, [R220+0x12800] ;  /* 0x01280000dc0c783b */ /* 0x000e6a0000004200 */
[C---:B-----5:R-:W-:Y:S06]  /*5860*/  HMMA.16816.F32.BF16 R152, R24.reuse, R4, R152 ;  /* 0x000000041898723c */ /* 0x060fec0000041898 */
[C---:B------:R-:W-:Y:S01]  /*5870*/  HMMA.16816.F32.BF16 R148, R24.reuse, R6, R148 ;  /* 0x000000061894723c */ /* 0x040fe20000041894 */
[----:B------:R-:W5:Y:S05]  /*5880*/  LDSM.16.MT88.4 R4, [R222+0x14800] ;  /* 0x01480000de04783b */ /* 0x000f6a0000004200 */
[C---:B---3--:R-:W-:Y:S06]  /*5890*/  HMMA.16816.F32.BF16 R136, R24.reuse, R16, R136 ;  /* 0x000000101888723c */ /* 0x048fec0000041888 */
[C---:B------:R-:W-:Y:S01]  /*58a0*/  HMMA.16816.F32.BF16 R132, R24.reuse, R18, R132 ;  /* 0x000000121884723c */ /* 0x040fe20000041884 */
[----:B------:R-:W3:Y:S05]  /*58b0*/  LDSM.16.MT88.4 R16, [R221+0x14800] ;  /* 0x01480000dd10783b */ /* 0x000eea0000004200 */
[C---:B--2---:R-:W-:Y:S06]  /*58c0*/  HMMA.16816.F32.BF16 R68, R24.reuse, R8, R68 ;  /* 0x000000081844723c */ /* 0x044fec0000041844 */
[----:B------:R-:W-:Y:S01]  /*58d0*/  HMMA.16816.F32.BF16 R72, R24, R10, R72 ;  /* 0x0000000a1848723c */ /* 0x000fe20000041848 */
[----:B------:R-:W-:-:S05]  /*58e0*/  IMAD.U32 R9, RZ, RZ, UR10 ;  /* 0x0000000aff097e24 */ /* 0x000fca000f8e00ff */
[----:B-1----:R-:W-:Y:S01]  /*58f0*/  HMMA.16816.F32.BF16 R60, R24, R12, R60 ;  /* 0x0000000c183c723c */ /* 0x002fe2000004183c */
[----:B------:R-:W-:-:S05]  /*5900*/  LOP3.LUT R9, R251, UR31, R9, 0x96, !PT ;  /* 0x0000001ffb097c12 */ /* 0x000fca000f8e9609 */
[C---:B------:R-:W-:Y:S01]  /*5910*/  HMMA.16816.F32.BF16 R64, R24.reuse, R14, R64 ;  /* 0x0000000e1840723c */ /* 0x040fe20000041840 */
[----:B------:R-:W1:Y:S05]  /*5920*/  LDSM.16.MT88.4 R12, [R220+0x14800] ;  /* 0x01480000dc0c783b */ /* 0x000e6a0000004200 */
[C---:B-----5:R-:W-:Y:S06]  /*5930*/  HMMA.16816.F32.BF16 R76, R24.reuse, R4, R76 ;  /* 0x00000004184c723c */ /* 0x060fec000004184c */
[----:B------:R-:W-:Y:S01]  /*5940*/  HMMA.16816.F32.BF16 R80, R24, R6, R80 ;  /* 0x000000061850723c */ /* 0x000fe20000041850 */
[----:B------:R-:W-:-:S02]  /*5950*/  IMAD.WIDE.U32 R4, R9, -0x326172a9, RZ ;  /* 0xcd9e8d5709047825 */ /* 0x000fc400078e00ff */
[----:B------:R-:W2:Y:S03]  /*5960*/  LDSM.16.MT88.4 R8, [R224+0x16800] ;  /* 0x01680000e008783b */ /* 0x000ea60000004200 */
[----:B------:R-:W-:Y:S01]  /*5970*/  LOP3.LUT R248, R5, UR20, R248, 0x96, !PT ;  /* 0x0000001405f87c12 */ /* 0x000fe2000f8e96f8 */
[----:B---3--:R-:W-:Y:S01]  /*5980*/  HMMA.16816.F32.BF16 R84, R24, R16, R84 ;  /* 0x000000101854723c */ /* 0x008fe20000041854 */
[----:B------:R-:W-:-:S03]  /*5990*/  LOP3.LUT R4, R247, UR18, R4, 0x96, !PT ;  /* 0x00000012f7047c12 */ /* 0x000fc6000f8e9604 */
[----:B------:R-:W-:Y:S02]  /*59a0*/  IMAD.WIDE.U32 R248, R248, -0x2daee0ad, RZ ;  /* 0xd2511f53f8f87825 */ /* 0x000fe400078e00ff */
[C---:B------:R-:W-:Y:S02]  /*59b0*/  HMMA.16816.F32.BF16 R88, R24.reuse, R18, R88 ;  /* 0x000000121858723c */ /* 0x040fe40000041858 */
[----:B------:R-:W-:Y:S01]  /*59c0*/  IMAD.WIDE.U32 R16, R4, -0x2daee0ad, RZ ;  /* 0xd2511f5304107825 */ /* 0x000fe200078e00ff */
[----:B------:R-:W-:Y:S01]  /*59d0*/  LOP3.LUT R219, R249, UR17, R218, 0x96, !PT ;  /* 0x00000011f9db7c12 */ /* 0x000fe2000f8e96da */
[----:B------:R-:W3:Y:S02]  /*59e0*/  LDSM.16.MT88.4 R4, [R222+0x16800] ;  /* 0x01680000de04783b */ /* 0x000ee40000004200 */
[----:B------:R-:W-:Y:S01]  /*59f0*/  FFMA.FTZ R249, R202, UR34, -R203 ;  /* 0x00000022caf97c23 */ /* 0x000fe200080108cb */
[----:B------:R-:W-:Y:S01]  /*5a00*/  HMMA.16816.F32.BF16 R36, R24, R32, R36 ;  /* 0x000000201824723c */ /* 0x000fe20000041824 */
[----:B------:R-:W-:Y:S01]  /*5a10*/  LOP3.LUT R218, R17, UR15, R248, 0x96, !PT ;  /* 0x0000000f11da7c12 */ /* 0x000fe2000f8e96f8 */
[----:B------:R-:W-:-:S04]  /*5a20*/  IMAD.WIDE.U32 R18, R219, -0x326172a9, RZ ;  /* 0xcd9e8d57db127825 */ /* 0x000fc800078e00ff */
[--C-:B------:R-:W-:Y:S01]  /*5a30*/  FFMA.FTZ R203, R196, UR34, -R175.reuse ;  /* 0x00000022c4cb7c23 */ /* 0x100fe200080108af */
[----:B------:R-:W-:Y:S01]  /*5a40*/  FFMA.FTZ R196, R174, UR34, -R175 ;  /* 0x00000022aec47c23 */ /* 0x000fe200080108af */
[----:B------:R-:W-:Y:S01]  /*5a50*/  MUFU.EX2 R249, R249 ;  /* 0x000000f900f97308 */ /* 0x000fe20000000800 */
[----:B------:R-:W-:Y:S01]  /*5a60*/  IMAD.WIDE.U32 R218, R218, -0x326172a9, RZ ;  /* 0xcd9e8d57dada7825 */ /* 0x000fe200078e00ff */
[----:B------:R-:W-:Y:S01]  /*5a70*/  LOP3.LUT R246, R19, UR16, R246, 0x96, !PT ;  /* 0x0000001013f67c12 */ /* 0x000fe2000f8e96f6 */
[C---:B------:R-:W-:Y:S01]  /*5a80*/  HMMA.16816.F32.BF16 R40, R24.reuse, R34, R40 ;  /* 0x000000221828723c */ /* 0x040fe20000041828 */
[----:B------:R-:W5:Y:S02]  /*5a90*/  LDSM.16.MT88.4 R32, [R221+0x16800] ;  /* 0x01680000dd20783b */ /* 0x000f640000004200 */
[----:B------:R-:W-:Y:S01]  /*5aa0*/  LOP3.LUT R214, R219, UR14, R18, 0x96, !PT ;  /* 0x0000000edbd67c12 */ /* 0x000fe2000f8e9612 */
[----:B------:R-:W-:Y:S01]  /*5ab0*/  IMAD.WIDE.U32 R246, R246, -0x2daee0ad, RZ ;  /* 0xd2511f53f6f67825 */ /* 0x000fe200078e00ff */
[----:B------:R-:W4:Y:S01]  /*5ac0*/  MUFU.EX2 R203, R203 ;  /* 0x000000cb00cb7308 */ /* 0x000f220000000800 */
[----:B-1----:R-:W-:Y:S02]  /*5ad0*/  HMMA.16816.F32.BF16 R92, R24, R12, R92 ;  /* 0x0000000c185c723c */ /* 0x002fe4000004185c */
[----:B------:R-:W-:Y:S01]  /*5ae0*/  IMAD.WIDE.U32 R214, R214, -0x2daee0ad, RZ ;  /* 0xd2511f53d6d67825 */ /* 0x000fe200078e00ff */
[----:B------:R-:W-:-:S03]  /*5af0*/  LOP3.LUT R245, R247, UR13, R16, 0x96, !PT ;  /* 0x0000000df7f57c12 */ /* 0x000fc6000f8e9610 */
[----:B------:R-:W-:Y:S01]  /*5b00*/  FFMA.FTZ R247, R173, UR34, -R175 ;  /* 0x00000022adf77c23 */ /* 0x000fe200080108af */
[C---:B------:R-:W-:Y:S01]  /*5b10*/  HMMA.16816.F32.BF16 R96, R24.reuse, R14, R96 ;  /* 0x0000000e1860723c */ /* 0x040fe20000041860 */
[----:B------:R-:W-:Y:S01]  /*5b20*/  LOP3.LUT R12, R215, UR12, R246, 0x96, !PT ;  /* 0x0000000cd70c7c12 */ /* 0x000fe2000f8e96f6 */
[----:B------:R-:W-:Y:S01]  /*5b30*/  IMAD.WIDE.U32 R244, R245, -0x326172a9, RZ ;  /* 0xcd9e8d57f5f47825 */ /* 0x000fe200078e00ff */
[----:B------:R-:W-:Y:S03]  /*5b40*/  MUFU.EX2 R196, R196 ;  /* 0x000000c400c47308 */ /* 0x000fe60000000800 */
[----:B--2---:R-:W-:Y:S01]  /*5b50*/  HMMA.16816.F32.BF16 R100, R24, R8, R100 ;  /* 0x000000081864723c */ /* 0x004fe20000041864 */
[----:B------:R-:W-:Y:S01]  /*5b60*/  LOP3.LUT R218, R245, UR26, R218, 0x96, !PT ;  /* 0x0000001af5da7c12 */ /* 0x000fe2000f8e96da */
[----:B------:R-:W-:-:S03]  /*5b70*/  VIADD R215, R227, 0x2000 ;  /* 0x00002000e3d77836 */ /* 0x000fc60000000000 */
[----:B------:R-:W1:Y:S01]  /*5b80*/  MUFU.EX2 R247, R247 ;  /* 0x000000f700f77308 */ /* 0x000e620000000800 */
[C---:B------:R-:W-:Y:S01]  /*5b90*/  HMMA.16816.F32.BF16 R104, R24.reuse, R10, R104 ;  /* 0x0000000a1868723c */ /* 0x040fe20000041868 */
[----:B------:R-:W-:Y:S02]  /*5ba0*/  IMAD.WIDE.U32 R8, R12, -0x326172a9, RZ ;  /* 0xcd9e8d570c087825 */ /* 0x000fe400078e00ff */
[----:B------:R-:W2:Y:S02]  /*5bb0*/  LDSM.16.MT88.4 R12, [R224+0x11000] ;  /* 0x01100000e00c783b */ /* 0x000ea40000004200 */
[----:B------:R-:W-:Y:S01]  /*5bc0*/  IMAD.WIDE.U32 R218, R218, -0x2daee0ad, RZ ;  /* 0xd2511f53dada7825 */ /* 0x000fe200078e00ff */
[----:B------:R-:W-:Y:S01]  /*5bd0*/  LOP3.LUT R16, R9, UR21, R244, 0x96, !PT ;  /* 0x0000001509107c12 */ /* 0x000fe2000f8e96f4 */
[----:B---3--:R-:W-:Y:S01]  /*5be0*/  HMMA.16816.F32.BF16 R108, R24, R4, R108 ;  /* 0x00000004186c723c */ /* 0x008fe2000004186c */
[----:B------:R-:W-:Y:S02]  /*5bf0*/  LOP3.LUT R18, R8, 0xffff, RZ, 0xc0, !PT ;  /* 0x0000ffff08127812 */ /* 0x000fe400078ec0ff */
[----:B------:R-:W-:-:S02]  /*5c00*/  LOP3.LUT R10, R16, 0xffff, RZ, 0xc0, !PT ;  /* 0x0000ffff100a7812 */ /* 0x000fc400078ec0ff */
[----:B------:R-:W-:Y:S01]  /*5c10*/  SHF.R.U32.HI R19, RZ, 0x10, R8 ;  /* 0x00000010ff137819 */ /* 0x000fe20000011608 */
[C---:B------:R-:W-:Y:S01]  /*5c20*/  HMMA.16816.F32.BF16 R112, R24.reuse, R6, R112 ;  /* 0x000000061870723c */ /* 0x040fe20000041870 */
[----:B------:R-:W-:Y:S02]  /*5c30*/  LOP3.LUT R5, R16, 0xff, RZ, 0xc0, !PT ;  /* 0x000000ff10057812 */ /* 0x000fe400078ec0ff */
[----:B------:R-:W-:Y:S02]  /*5c40*/  SHF.R.U32.HI R10, RZ, 0x8, R10 ;  /* 0x00000008ff0a7819 */ /* 0x000fe4000001160a */
[----:B------:R-:W-:Y:S01]  /*5c50*/  LOP3.LUT R4, R8, 0xff, RZ, 0xc0, !PT ;  /* 0x000000ff08047812 */ /* 0x000fe200078ec0ff */
[----:B------:R-:W-:Y:S01]  /*5c60*/  HMMA.16816.F32.BF16 R144, R24, R168, R144 ;  /* 0x000000a81890723c */ /* 0x000fe20000041890 */
[----:B------:R-:W-:Y:S02]  /*5c70*/  PRMT R5, R5, 0x5410, R10 ;  /* 0x0000541005057816 */ /* 0x000fe4000000000a */
[----:B------:R-:W-:-:S02]  /*5c80*/  SHF.R.U32.HI R6, RZ, 0x10, R16 ;  /* 0x00000010ff067819 */ /* 0x000fc40000011610 */
[----:B------:R-:W-:Y:S01]  /*5c90*/  SHF.R.U32.HI R17, RZ, 0x18, R8 ;  /* 0x00000018ff117819 */ /* 0x000fe20000011608 */
[C---:B-----5:R-:W-:Y:S01]  /*5ca0*/  HMMA.16816.F32.BF16 R116, R24.reuse, R32, R116 ;  /* 0x000000201874723c */ /* 0x060fe20000041874 */
[----:B------:R-:W3:Y:S01]  /*5cb0*/  LDSM.16.MT88.4 R8, [R222+0x11000] ;  /* 0x01100000de08783b */ /* 0x000ee20000004200 */
[----:B------:R-:W-:Y:S02]  /*5cc0*/  SHF.R.U32.HI R169, RZ, 0x8, R18 ;  /* 0x00000008ffa97819 */ /* 0x000fe40000011612 */
[----:B------:R-:W-:Y:S02]  /*5cd0*/  LOP3.LUT R18, R19, 0xff, RZ, 0xc0, !PT ;  /* 0x000000ff13127812 */ /* 0x000fe400078ec0ff */
[----:B------:R-:W-:Y:S01]  /*5ce0*/  LOP3.LUT R19, R6, 0xff, RZ, 0xc0, !PT ;  /* 0x000000ff06137812 */ /* 0x000fe200078ec0ff */
[----:B------:R-:W-:Y:S01]  /*5cf0*/  HMMA.16816.F32.BF16 R52, R24, R20, R52 ;  /* 0x000000141834723c */ /* 0x000fe20000041834 */
[----:B------:R-:W-:Y:S02]  /*5d00*/  HSET2.LE.AND R6, R5, R172, PT ;  /* 0x000000ac05067233 */ /* 0x000fe40003803000 */
[----:B------:R-:W-:-:S02]  /*5d10*/  SHF.R.U32.HI R16, RZ, 0x18, R16 ;  /* 0x00000018ff107819 */ /* 0x000fc40000011610 */
[----:B------:R-:W-:Y:S01]  /*5d20*/  F2FP.BF16.F32.PACK_AB R7, R193, R188 ;  /* 0x000000bcc107723e */ /* 0x000fe200000010ff */
[C---:B------:R-:W-:Y:S01]  /*5d30*/  HMMA.16816.F32.BF16 R56, R24.reuse, R22, R56 ;  /* 0x000000161838723c */ /* 0x040fe20000041838 */
[----:B------:R-:W-:Y:S01]  /*5d40*/  PRMT R5, R4, 0x5410, R169 ;  /* 0x0000541004057816 */ /* 0x000fe200000000a9 */
[----:B------:R-:W-:Y:S01]  /*5d50*/  LDSM.16.MT88.4 R20, [R221+0x11000] ;  /* 0x01100000dd14783b */ /* 0x000fe20000004200 */
[----:B------:R-:W-:Y:S01]  /*5d60*/  PRMT R17, R18, 0x5410, R17 ;  /* 0x0000541012117816 */ /* 0x000fe20000000011 */
[----:B------:R-:W-:Y:S01]  /*5d70*/  FADD.FTZ R188, R188, R179 ;  /* 0x000000b3bcbc7221 */ /* 0x000fe20000010000 */
[----:B------:R-:W-:Y:S01]  /*5d80*/  PRMT R19, R19, 0x5410, R16 ;  /* 0x0000541013137816 */ /* 0x000fe20000000010 */
[----:B------:R-:W-:Y:S01]  /*5d90*/  HMMA.16816.F32.BF16 R44, R24, R28, R44 ;  /* 0x0000001c182c723c */ /* 0x000fe2000004182c */
[----:B------:R-:W-:Y:S01]  /*5da0*/  LOP3.LUT R16, R6, R7, RZ, 0xc0, !PT ;  /* 0x0000000706107212 */ /* 0x000fe200078ec0ff */
[----:B------:R-:W-:Y:S01]  /*5db0*/  FADD.FTZ R193, R193, R188 ;  /* 0x000000bcc1c17221 */ /* 0x000fe20000010000 */
[----:B------:R-:W-:-:S02]  /*5dc0*/  HSET2.LE.AND R18, R5, R172, PT ;  /* 0x000000ac05127233 */ /* 0x000fc40003803000 */
[----:B------:R-:W5:Y:S01]  /*5dd0*/  LDSM.16.MT88.4 R4, [R220+0x11000] ;  /* 0x01100000dc04783b */ /* 0x000f620000004200 */
[--C-:B------:R-:W-:Y:S01]  /*5de0*/  HSET2.LE.AND R168, R19, R172.reuse, PT ;  /* 0x000000ac13a87233 */ /* 0x100fe20003803000 */
[C---:B------:R-:W-:Y:S01]  /*5df0*/  HMMA.16816.F32.BF16 R48, R24.reuse, R30, R48 ;  /* 0x0000001e1830723c */ /* 0x040fe20000041830 */
[----:B------:R-:W-:Y:S01]  /*5e00*/  HSET2.LE.AND R19, R17, R172, PT ;  /* 0x000000ac11137233 */ /* 0x000fe20003803000 */
[----:B------:R-:W-:Y:S01]  /*5e10*/  LDSM.16.MT88.4 R28, [R220+0x16800] ;  /* 0x01680000dc1c783b */ /* 0x000fe20000004200 */
[----:B----4-:R-:W-:Y:S01]  /*5e20*/  F2FP.BF16.F32.PACK_AB R169, R197, R192 ;  /* 0x000000c0c5a9723e */ /* 0x010fe200000010ff */
        /* <DEDUP_REMOVED lines=10> */
[----:B------:R-:W-:Y:S01]  /*5ed0*/  LDSM.16.MT88.4 R168, [R224+0x13000] ;  /* 0x01300000e0a8783b */ /* 0x000fe20000004200 */
[----:B------:R-:W-:Y:S01]  /*5ee0*/  LOP3.LUT R214, R219, UR27, R214, 0x96, !PT ;  /* 0x0000001bdbd67c12 */ /* 0x000fe2000f8e96d6 */
[----:B------:R-:W-:Y:S01]  /*5ef0*/  FADD.FTZ R194, R194, R197 ;  /* 0x000000c5c2c27221 */ /* 0x000fe20000010000 */
[----:B------:R-:W-:Y:S01]  /*5f00*/  FADD.FTZ R190, R195, R190 ;  /* 0x000000bec3be7221 */ /* 0x000fe20000010000 */
[----:B------:R-:W-:Y:S02]  /*5f10*/  LDSM.16.MT88.4 R32, [R221+0x13000] ;  /* 0x01300000dd20783b */ /* 0x000fe40000004200 */
[----:B--2---:R-:W-:Y:S01]  /*5f20*/  HMMA.16816.F32.BF16 R160, R16, R12, R160 ;  /* 0x0000000c10a0723c */ /* 0x004fe200000418a0 */
[----:B------:R-:W-:-:S05]  /*5f30*/  FADD.FTZ R199, R199, R194 ;  /* 0x000000c2c7c77221 */ /* 0x000fca0000010000 */
[C---:B------:R-:W-:Y:S01]  /*5f40*/  HMMA.16816.F32.BF16 R156, R16.reuse, R14, R156 ;  /* 0x0000000e109c723c */ /* 0x040fe2000004189c */
[----:B------:R-:W2:Y:S05]  /*5f50*/  LDSM.16.MT88.4 R12, [R222+0x13000] ;  /* 0x01300000de0c783b */ /* 0x000eaa0000004200 */
[C---:B---3--:R-:W-:Y:S06]  /*5f60*/  HMMA.16816.F32.BF16 R152, R16.reuse, R8, R152 ;  /* 0x000000081098723c */ /* 0x048fec0000041898 */
[C---:B------:R-:W-:Y:S01]  /*5f70*/  HMMA.16816.F32.BF16 R148, R16.reuse, R10, R148 ;  /* 0x0000000a1094723c */ /* 0x040fe20000041894 */
[----:B------:R-:W3:Y:S05]  /*5f80*/  LDSM.16.MT88.4 R8, [R222+0x15000] ;  /* 0x01500000de08783b */ /* 0x000eea0000004200 */
[C---:B-----5:R-:W-:Y:S06]  /*5f90*/  HMMA.16816.F32.BF16 R136, R16.reuse, R4, R136 ;  /* 0x000000041088723c */ /* 0x060fec0000041888 */
[C---:B------:R-:W-:Y:S01]  /*5fa0*/  HMMA.16816.F32.BF16 R132, R16.reuse, R6, R132 ;  /* 0x000000061084723c */ /* 0x040fe20000041884 */
[----:B------:R-:W4:Y:S05]  /*5fb0*/  LDSM.16.MT88.4 R4, [R220+0x15000] ;  /* 0x01500000dc04783b */ /* 0x000f2a0000004200 */
[C---:B------:R-:W-:Y:S06]  /*5fc0*/  HMMA.16816.F32.BF16 R144, R16.reuse, R20, R144 ;  /* 0x000000141090723c */ /* 0x040fec0000041890 */
[C---:B------:R-:W-:Y:S01]  /*5fd0*/  HMMA.16816.F32.BF16 R140, R16.reuse, R22, R140 ;  /* 0x00000016108c723c */ /* 0x040fe2000004188c */
[----:B------:R-:W-:Y:S05]  /*5fe0*/  LDSM.16.MT88.4 R20, [R221+0x15000] ;  /* 0x01500000dd14783b */ /* 0x000fea0000004200 */
        /* <DEDUP_REMOVED lines=8> */
[----:B------:R-:W4:Y:S05]  /*6070*/  LDSM.16.MT88.4 R4, [R221+0x17000] ;  /* 0x01700000dd04783b */ /* 0x000f2a0000004200 */
[C---:B------:R-:W-:Y:S06]  /*6080*/  HMMA.16816.F32.BF16 R124, R24.reuse, R28, R124 ;  /* 0x0000001c187c723c */ /* 0x040fec000004187c */
[----:B------:R-:W-:Y:S01]  /*6090*/  HMMA.16816.F32.BF16 R128, R24, R30, R128 ;  /* 0x0000001e1880723c */ /* 0x000fe20000041880 */
[----:B------:R-:W5:Y:S04]  /*60a0*/  LDSM.16.MT88.4 R28, [R220+0x13000] ;  /* 0x01300000dc1c783b */ /* 0x000f680000004200 */
[----:B------:R-:W1:Y:S01]  /*60b0*/  LDSM.16.MT88.4 R24, [R224+0x15000] ;  /* 0x01500000e018783b */ /* 0x000e620000004200 */
[C---:B--2---:R-:W-:Y:S06]  /*60c0*/  HMMA.16816.F32.BF16 R100, R16.reuse, R12, R100 ;  /* 0x0000000c1064723c */ /* 0x044fec0000041864 */
[----:B------:R-:W-:Y:S01]  /*60d0*/  HMMA.16816.F32.BF16 R52, R16, R32, R52 ;  /* 0x000000201034723c */ /* 0x000fe20000041834 */
[----:B------:R-:W-:Y:S01]  /*60e0*/  LOP3.LUT R12, R218, 0xffff, RZ, 0xc0, !PT ;  /* 0x0000ffffda0c7812 */ /* 0x000fe200078ec0ff */
[----:B------:R-:W-:Y:S01]  /*60f0*/  VIADD R219, R227, 0x800 ;  /* 0x00000800e3db7836 */ /* 0x000fe20000000000 */
[----:B------:R-:W-:-:S03]  /*6100*/  SHF.R.U32.HI R13, RZ, 0x10, R218 ;  /* 0x00000010ff0d7819 */ /* 0x000fc600000116da */
[----:B------:R-:W-:Y:S01]  /*6110*/  HMMA.16816.F32.BF16 R88, R16, R22, R88 ;  /* 0x000000161058723c */ /* 0x000fe20000041858 */
[----:B------:R-:W-:-:S04]  /*6120*/  LOP3.LUT R33, R214, 0xffff, RZ, 0xc0, !PT ;  /* 0x0000ffffd6217812 */ /* 0x000fc800078ec0ff */
[----:B------:R-:W-:Y:S01]  /*6130*/  SHF.R.U32.HI R33, RZ, 0x8, R33 ;  /* 0x00000008ff217819 */ /* 0x000fe20000011621 */
[----:B---3--:R-:W-:Y:S01]  /*6140*/  HMMA.16816.F32.BF16 R108, R16, R8, R108 ;  /* 0x00000008106c723c */ /* 0x008fe2000004186c */
[----:B------:R-:W-:Y:S02]  /*6150*/  SHF.R.U32.HI R22, RZ, 0x8, R12 ;  /* 0x00000008ff167819 */ /* 0x000fe4000001160c */
[----:B------:R-:W-:-:S03]  /*6160*/  SHF.R.U32.HI R23, RZ, 0x18, R214 ;  /* 0x00000018ff177819 */ /* 0x000fc600000116d6 */
[C---:B------:R-:W-:Y:S01]  /*6170*/  HMMA.16816.F32.BF16 R84, R16.reuse, R20, R84 ;  /* 0x000000141054723c */ /* 0x040fe20000041854 */
[----:B------:R-:W-:Y:S02]  /*6180*/  LOP3.LUT R9, R218, 0xff, RZ, 0xc0, !PT ;  /* 0x000000ffda097812 */ /* 0x000fe400078ec0ff */
[----:B------:R-:W-:Y:S01]  /*6190*/  SHF.R.U32.HI R8, RZ, 0x18, R218 ;  /* 0x00000018ff087819 */ /* 0x000fe200000116da */
[----:B------:R-:W-:Y:S02]  /*61a0*/  VIADD R218, R227, 0x1000 ;  /* 0x00001000e3da7836 */ /* 0x000fe40000000000 */
[C---:B------:R-:W-:Y:S01]  /*61b0*/  HMMA.16816.F32.BF16 R112, R16.reuse, R10, R112 ;  /* 0x0000000a1070723c */ /* 0x040fe20000041870 */
[----:B------:R-:W-:Y:S02]  /*61c0*/  SHF.R.U32.HI R20, RZ, 0x10, R214 ;  /* 0x00000010ff147819 */ /* 0x000fe400000116d6 */
[----:B------:R-:W-:Y:S02]  /*61d0*/  PRMT R21, R9, 0x5410, R22 ;  /* 0x0000541009157816 */ /* 0x000fe40000000016 */
[----:B------:R-:W-:Y:S01]  /*61e0*/  LOP3.LUT R20, R20, 0xff, RZ, 0xc0, !PT ;  /* 0x000000ff14147812 */ /* 0x000fe200078ec0ff */
[----:B----4-:R-:W-:Y:S01]  /*61f0*/  HMMA.16816.F32.BF16 R116, R16, R4, R116 ;  /* 0x000000041074723c */ /* 0x010fe20000041874 */
[----:B------:R-:W-:Y:S01]  /*6200*/  LOP3.LUT R10, R214, 0xff, RZ, 0xc0, !PT ;  /* 0x000000ffd60a7812 */ /* 0x000fe200078ec0ff */
[----:B------:R-:W-:Y:S01]  /*6210*/  VIADD R214, R227, 0x2800 ;  /* 0x00002800e3d67836 */ /* 0x000fe20000000000 */
[----:B------:R-:W-:-:S02]  /*6220*/  LOP3.LUT R11, R13, 0xff, RZ, 0xc0, !PT ;  /* 0x000000ff0d0b7812 */ /* 0x000fc400078ec0ff */
[----:B------:R-:W-:Y:S01]  /*6230*/  PRMT R9, R10, 0x5410, R33 ;  /* 0x000054100a097816 */ /* 0x000fe20000000021 */
[C---:B-----5:R-:W-:Y:S01]  /*6240*/  HMMA.16816.F32.BF16 R60, R16.reuse, R28, R60 ;  /* 0x0000001c103c723c */ /* 0x060fe2000004183c */
[----:B------:R-:W-:Y:S02]  /*6250*/  PRMT R11, R11, 0x5410, R8 ;  /* 0x000054100b0b7816 */ /* 0x000fe40000000008 */
[----:B------:R-:W-:Y:S02]  /*6260*/  PRMT R23, R20, 0x5410, R23 ;  /* 0x0000541014177816 */ /* 0x000fe40000000017 */
[--C-:B------:R-:W-:Y:S01]  /*6270*/  HSET2.LE.AND R4, R9, R172.reuse, PT ;  /* 0x000000ac09047233 */ /* 0x100fe20003803000 */
[----:B------:R-:W-:Y:S01]  /*6280*/  HMMA.16816.F32.BF16 R64, R16, R30, R64 ;  /* 0x0000001e1040723c */ /* 0x000fe20000041840 */
[--C-:B------:R-:W-:Y:S01]  /*6290*/  HSET2.LE.AND R20, R11, R172.reuse, PT ;  /* 0x000000ac0b147233 */ /* 0x100fe20003803000 */
[----:B------:R-:W2:Y:S01]  /*62a0*/  LDSM.16.MT88.4 R28, [R220+0x17000] ;  /* 0x01700000dc1c783b */ /* 0x000ea20000004200 */
[----:B------:R-:W-:-:S02]  /*62b0*/  HSET2.LE.AND R21, R21, R172, PT ;  /* 0x000000ac15157233 */ /* 0x000fc40003803000 */
[----:B------:R-:W-:Y:S01]  /*62c0*/  HSET2.LE.AND R5, R23, R172, PT ;  /* 0x000000ac17057233 */ /* 0x000fe20003803000 */
[C---:B------:R-:W-:Y:S01]  /*62d0*/  HMMA.16816.F32.BF16 R104, R16.reuse, R14, R104 ;  /* 0x0000000e1068723c */ /* 0x040fe20000041868 */
[----:B------:R-:W3:Y:S01]  /*62e0*/  LDSM.16.MT88.4 R12, [R222+0x11800] ;  /* 0x01180000de0c783b */ /* 0x000ee20000004200 */
[----:B------:R-:W-:Y:S01]  /*62f0*/  F2FP.BF16.F32.PACK_AB R23, R206, R205 ;  /* 0x000000cdce17723e */ /* 0x000fe200000010ff */
[----:B------:R-:W-:Y:S01]  /*6300*/  FADD.FTZ R205, R205, R190 ;  /* 0x000000becdcd7221 */ /* 0x000fe20000010000 */
[----:B------:R-:W-:Y:S01]  /*6310*/  F2FP.BF16.F32.PACK_AB R22, R203, R198 ;  /* 0x000000c6cb16723e */ /* 0x000fe200000010ff */
[----:B------:R-:W4:Y:S01]  /*6320*/  LDSM.16.MT88.4 R8, [R221+0x11800] ;  /* 0x01180000dd08783b */ /* 0x000f220000004200 */
[C---:B------:R-:W-:Y:S01]  /*6330*/  HMMA.16816.F32.BF16 R120, R16.reuse, R6, R120 ;  /* 0x000000061078723c */ /* 0x040fe20000041878 */
[----:B------:R-:W-:Y:S01]  /*6340*/  LOP3.LUT R4, R4, R23, RZ, 0xc0, !PT ;  /* 0x0000001704047212 */ /* 0x000fe200078ec0ff */
[----:B------:R-:W-:Y:S01]  /*6350*/  FADD.FTZ R198, R198, R199 ;  /* 0x000000c7c6c67221 */ /* 0x000fe20000010000 */
[----:B------:R-:W-:Y:S01]  /*6360*/  LOP3.LUT R5, R5, R22, RZ, 0xc0, !PT ;  /* 0x0000001605057212 */ /* 0x000fe200078ec0ff */
[----:B------:R-:W-:Y:S01]  /*6370*/  LDSM.16.MT88.4 R172, [R220+0x11800] ;  /* 0x01180000dcac783b */ /* 0x000fe20000004200 */
[----:B------:R-:W-:Y:S01]  /*6380*/  FADD.FTZ R205, R206, R205 ;  /* 0x000000cdcecd7221 */ /* 0x000fe20000010000 */
[C---:B------:R-:W-:Y:S01]  /*6390*/  HMMA.16816.F32.BF16 R36, R16.reuse, R168, R36 ;  /* 0x000000a81024723c */ /* 0x040fe20000041824 */
[----:B------:R-:W-:Y:S01]  /*63a0*/  F2FP.BF16.F32.PACK_AB R6, R249, R204 ;  /* 0x000000ccf906723e */ /* 0x000fe200000010ff */
[----:B------:R-:W-:Y:S01]  /*63b0*/  FADD.FTZ R203, R203, R198 ;  /* 0x000000c6cbcb7221 */ /* 0x000fe20000010000 */
[----:B-1----:R-:W-:Y:S01]  /*63c0*/  F2FP.BF16.F32.PACK_AB R7, R247, R196 ;  /* 0x000000c4f707723e */ /* 0x002fe200000010ff */
[----:B------:R-:W-:Y:S01]  /*63d0*/  FADD.FTZ R204, R204, R205 ;  /* 0x000000cdcccc7221 */ /* 0x000fe20000010000 */
[----:B------:R-:W-:Y:S01]  /*63e0*/  LOP3.LUT R6, R21, R6, RZ, 0xc0, !PT ;  /* 0x0000000615067212 */ /* 0x000fe200078ec0ff */
[C---:B------:R-:W-:Y:S01]  /*63f0*/  HMMA.16816.F32.BF16 R40, R16.reuse, R170, R40 ;  /* 0x000000aa1028723c */ /* 0x040fe20000041828 */
[----:B------:R-:W-:Y:S01]  /*6400*/  LOP3.LUT R7, R20, R7, RZ, 0xc0, !PT ;  /* 0x0000000714077212 */ /* 0x000fe200078ec0ff */
[----:B------:R-:W-:Y:S01]  /*6410*/  LDSM.16.MT88.4 R168, [R224+0x13800] ;  /* 0x01380000e0a8783b */ /* 0x000fe20000004200 */
[----:B------:R-:W-:Y:S01]  /*6420*/  FADD.FTZ R196, R196, R203 ;  /* 0x000000cbc4c47221 */ /* 0x000fe20000010000 */
[----:B------:R-:W-:Y:S01]  /*6430*/  FADD.FTZ R249, R249, R204 ;  /* 0x000000ccf9f97221 */ /* 0x000fe20000010000 */
[----:B------:R-:W-:Y:S01]  /*6440*/  VIADD R206, R227, 0x6800 ;  /* 0x00006800e3ce7836 */ /* 0x000fe20000000000 */
[----:B------:R-:W-:Y:S01]  /*6450*/  HMMA.16816.F32.BF16 R56, R16, R34, R56 ;  /* 0x000000221038723c */ /* 0x000fe20000041838 */
[----:B------:R-:W-:Y:S01]  /*6460*/  LDSM.16.MT88.4 R20, [R222+0x13800] ;  /* 0x01380000de14783b */ /* 0x000fe20000004200 */
[----:B------:R-:W-:Y:S01]  /*6470*/  FADD.FTZ R247, R247, R196 ;  /* 0x000000c4f7f77221 */ /* 0x000fe20000010000 */
[----:B------:R-:W-:-:S02]  /*6480*/  VIADD R205, R227, 0x7000 ;  /* 0x00007000e3cd7836 */ /* 0x000fc40000000000 */
[----:B------:R-:W-:Y:S01]  /*6490*/  LDSM.16.MT88.4 R32, [R220+0x13800] ;  /* 0x01380000dc20783b */ /* 0x000fe20000004200 */
[----:B------:R-:W-:Y:S01]  /*64a0*/  HMMA.16816.F32.BF16 R68, R16, R24, R68 ;  /* 0x000000181044723c */ /* 0x000fe20000041844 */
[----:B------:R-:W-:-:S05]  /*64b0*/  VIADD R204, R227, 0x7800 ;  /* 0x00007800e3cc7836 */ /* 0x000fca0000000000 */
[C---:B------:R-:W-:Y:S01]  /*64c0*/  HMMA.16816.F32.BF16 R72, R16.reuse, R26, R72 ;  /* 0x0000001a1048723c */ /* 0x040fe20000041848 */
[----:B------:R-:W1:Y:S05]  /*64d0*/  LDSM.16.MT88.4 R24, [R224+0x11800] ;  /* 0x01180000e018783b */ /* 0x000e6a0000004200 */
[C---:B--2---:R-:W-:Y:S06]  /*64e0*/  HMMA.16816.F32.BF16 R124, R16.reuse, R28, R124 ;  /* 0x0000001c107c723c */ /* 0x044fec000004187c */
[----:B------:R-:W-:Y:S01]  /*64f0*/  HMMA.16816.F32.BF16 R128, R16, R30, R128 ;  /* 0x0000001e1080723c */ /* 0x000fe20000041880 */
[----:B------:R-:W2:Y:S04]  /*6500*/  LDSM.16.MT88.4 R16, [R221+0x13800] ;  /* 0x01380000dd10783b */ /* 0x000ea80000004200 */
[----:B------:R-:W-:Y:S01]  /*6510*/  LDSM.16.MT88.4 R28, [R224+0x15800] ;  /* 0x01580000e01c783b */ /* 0x000fe20000004200 */
        /* <DEDUP_REMOVED lines=30> */
[C---:B------:R-:W-:Y:S06]  /*6700*/  HMMA.16816.F32.BF16 R88, R4.reuse, R26, R88 ;  /* 0x0000001a0458723c */ /* 0x040fec0000041858 */
[C---:B-----5:R-:W-:Y:S06]  /*6710*/  HMMA.16816.F32.BF16 R100, R4.reuse, R20, R100 ;  /* 0x000000140464723c */ /* 0x060fec0000041864 */
        /* <DEDUP_REMOVED lines=9> */
[----:B------:R-:W-:Y:S01]  /*67b0*/  UIADD3 UR32, UR33, -0x2, URZ ;  /* 0xfffffffe21207890 */ /* 0x000fe2000fffe03f */
[----:B------:R-:W-:-:S04]  /*67c0*/  DEPBAR.LE SB0, 0x0 ;  /* 0x000080000000791a */ /* 0x000fc80000000000 */
[----:B------:R-:W-:Y:S02]  /*67d0*/  USHF.R.S32.HI UR10, URZ, 0x1f, UR32 ;  /* 0x0000001f3f0a7899 */ /* 0x000fe40008011420 */
        /* <DEDUP_REMOVED lines=18> */
[----:B------:R-:W-:Y:S02]  /*6900*/  IADD3.X R9, R5, UR10, RZ, P0, !PT ;  /* 0x0000000a05097c10 */ /* 0x000fe400087fe4ff */
[----:B------:R-:W-:Y:S02]  /*6910*/  IADD3 R28, P0, R10, UR35, RZ ;  /* 0x000000230a1c7c10 */ /* 0x000fe4000ff1e0ff */
[----:B------:R-:W-:Y:S01]  /*6920*/  IADD3.X R11, R9, UR10, RZ, P1, !PT ;  /* 0x0000000a090b7c10 */ /* 0x000fe20008ffe4ff */
[----:B------:R-:W-:Y:S01]  /*6930*/  @!PT LDS RZ, [RZ] ;  /* 0x00000000fffff984 */ /* 0x000fe20000000800 */
[----:B------:R-:W-:Y:S01]  /*6940*/  @!PT LDS RZ, [RZ] ;  /* 0x00000000fffff984 */ /* 0x000fe20000000800 */
[----:B------:R-:W-:Y:S01]  /*6950*/  @!PT LDS RZ, [RZ] ;  /* 0x00000000fffff984 */ /* 0x000fe20000000800 */
[----:B------:R-:W-:Y:S03]  /*6960*/  LDGSTS.E.BYPASS.LTC128B.128 [R231+0x10000], desc[UR28][R4.64] ;  /* 0x1000000004e77fae */ /* 0x000fe6000b901d5c */
[----:B------:R-:W-:Y:S01]  /*6970*/  IADD3.X R29, R11, UR10, RZ, P0, !PT ;  /* 0x0000000a0b1d7c10 */ /* 0x000fe200087fe4ff */
[----:B------:R-:W-:Y:S04]  /*6980*/  LDGSTS.E.BYPASS.LTC128B.128 [R231+0x12000], desc[UR28][R4.64+0x80] ;  /* 0x1200008004e77fae */ /* 0x000fe8000b901d5c */
        /* <DEDUP_REMOVED lines=16> */
[----:B------:R-:W1:Y:S04]  /*6a90*/  LDSM.16.M88.4 R172, [R229+0x8800] ;  /* 0x00880000e5ac783b */ /* 0x000e680000000200 */
[----:B------:R-:W4:Y:S04]  /*6aa0*/  LDSM.16.M88.4 R32, [R229+0x9000] ;  /* 0x00900000e520783b */ /* 0x000f280000000200 */
[----:B------:R-:W3:Y:S04]  /*6ab0*/  LDSM.16.M88.4 R12, [R229+0x9800] ;  /* 0x00980000e50c783b */ /* 0x000ee80000000200 */
[----:B------:R-:W-:Y:S04]  /*6ac0*/  LDSM.16.M88.4 R180, [R228] ;  /* 0x00000000e4b4783b */ /* 0x000fe80000000200 */
[----:B------:R-:W5:Y:S04]  /*6ad0*/  LDSM.16.M88.4 R184, [R227] ;  /* 0x00000000e3b8783b */ /* 0x000f680000000200 */
[----:B------:R-:W5:Y:S04]  /*6ae0*/  LDSM.16.M88.4 R20, [R219] ;  /* 0x00000000db14783b */ /* 0x000f680000000200 */
[----:B------:R-:W5:Y:S04]  /*6af0*/  LDSM.16.M88.4 R16, [R218] ;  /* 0x00000000da10783b */ /* 0x000f680000000200 */
[----:B------:R-:W5:Y:S04]  /*6b00*/  LDSM.16.M88.4 R192, [R217] ;  /* 0x00000000d9c0783b */ /* 0x000f680000000200 */
[----:B------:R-:W-:Y:S01]  /*6b10*/  LDSM.16.M88.4 R188, [R223+0x8000] ;  /* 0x00800000dfbc783b */ /* 0x000fe20000000200 */
[C---:B--2---:R-:W-:Y:S03]  /*6b20*/  HMMA.16816.F32.BF16 R8, R24.reuse, R4, RZ ;  /* 0x000000041808723c */ /* 0x044fe600000418ff */
[----:B------:R-:W-:Y:S04]  /*6b30*/  LDSM.16.M88.4 R196, [R216] ;  /* 0x00000000d8c4783b */ /* 0x000fe80000000200 */
[----:B------:R-:W0:Y:S01]  /*6b40*/  LDGDEPBAR ;  /* 0x00000000000079af */ /* 0x000e220000000000 */
[C---:B------:R-:W-:Y:S06]  /*6b50*/  HMMA.16816.F32.BF16 R4, R24.reuse, R6, RZ ;  /* 0x000000061804723c */ /* 0x040fec00000418ff */
[C---:B-1----:R-:W-:Y:S06]  /*6b60*/  HMMA.16816.F32.BF16 R176, R24.reuse, R172, RZ ;  /* 0x000000ac18b0723c */ /* 0x042fec00000418ff */
[C---:B----4-:R-:W-:Y:S06]  /*6b70*/  HMMA.16816.F32.BF16 R168, R24.reuse, R32, RZ ;  /* 0x0000002018a8723c */ /* 0x050fec00000418ff */
[C---:B------:R-:W-:Y:S06]  /*6b80*/  HMMA.16816.F32.BF16 R172, R24.reuse, R174, RZ ;  /* 0x000000ae18ac723c */ /* 0x040fec00000418ff */
[C---:B------:R-:W-:Y:S06]  /*6b90*/  HMMA.16816.F32.BF16 R32, R24.reuse, R34, RZ ;  /* 0x000000221820723c */ /* 0x040fec00000418ff */
[C---:B---3--:R-:W-:Y:S06]  /*6ba0*/  HMMA.16816.F32.BF16 R28, R24.reuse, R12, RZ ;  /* 0x0000000c181c723c */ /* 0x048fec00000418ff */
[----:B------:R-:W-:Y:S01]  /*6bb0*/  HMMA.16816.F32.BF16 R24, R24, R14, RZ ;  /* 0x0000000e1818723c */ /* 0x000fe200000418ff */
[----:B------:R-:W1:Y:S05]  /*6bc0*/  LDSM.16.M88.4 R12, [R226] ;  /* 0x00000000e20c783b */ /* 0x000e6a0000000200 */
[C---:B-----5:R-:W-:Y:S06]  /*6bd0*/  HMMA.16816.F32.BF16 R8, R180.reuse, R184, R8 ;  /* 0x000000b8b408723c */ /* 0x060fec0000041808 */
[C---:B------:R-:W-:Y:S01]  /*6be0*/  HMMA.16816.F32.BF16 R4, R180.reuse, R186, R4 ;  /* 0x000000bab404723c */ /* 0x040fe20000041804 */
        /* <DEDUP_REMOVED lines=8> */
[----:B------:R-:W-:Y:S01]  /*6c70*/  HMMA.16816.F32.BF16 R24, R180, R194, R24 ;  /* 0x000000c2b418723c */ /* 0x000fe20000041818 */
[----:B------:R-:W5:Y:S04]  /*6c80*/  LDSM.16.M88.4 R180, [R225] ;  /* 0x00000000e1b4783b */ /* 0x000f680000000200 */
        /* <DEDUP_REMOVED lines=13> */
[----:B------:R-:W4:Y:S01]  /*6d60*/  LDSM.16.M88.4 R16, [R229+0xa800] ;  /* 0x00a80000e510783b */ /* 0x000f220000000200 */
[C---:B-----5:R-:W-:Y:S06]  /*6d70*/  HMMA.16816.F32.BF16 R8, R180.reuse, R196, R8 ;  /* 0x000000c4b408723c */ /* 0x060fec0000041808 */
[C---:B------:R-:W-:Y:S01]  /*6d80*/  HMMA.16816.F32.BF16 R4, R180.reuse, R198, R4 ;  /* 0x000000c6b404723c */ /* 0x040fe20000041804 */
[----:B------:R-:W5:Y:S05]  /*6d90*/  LDSM.16.M88.4 R196, [R229+0xb000] ;  /* 0x00b00000e5c4783b */ /* 0x000f6a0000000200 */
        /* <DEDUP_REMOVED lines=16> */
[C---:B-----5:R-:W-:Y:S06]  /*6ea0*/  HMMA.16816.F32.BF16 R168, R12.reuse, R196, R168 ;  /* 0x000000c40ca8723c */ /* 0x060fec00000418a8 */
        /* <DEDUP_REMOVED lines=32> */
[C---:B-----5:R-:W-:Y:S06]  /*70b0*/  HMMA.16816.F32.BF16 R8, R180.reuse, R196, R8 ;  /* 0x000000c4b408723c */ /* 0x060fec0000041808 */
[C---:B------:R-:W-:Y:S01]  /*70c0*/  HMMA.16816.F32.BF16 R4, R180.reuse, R198, R4 ;  /* 0x000000c6b404723c */ /* 0x040fe20000041804 */
[----:B------:R-:W4:Y:S05]  /*70d0*/  LDSM.16.M88.4 R196, [R229+0xd000] ;  /* 0x00d00000e5c4783b */ /* 0x000f2a0000000200 */
[C---:B------:R-:W-:Y:S06]  /*70e0*/  HMMA.16816.F32.BF16 R176, R180.reuse, R192, R176 ;  /* 0x000000c0b4b0723c */ /* 0x040fec00000418b0 */
[C---:B------:R-:W-:Y:S01]  /*70f0*/  HMMA.16816.F32.BF16 R172, R180.reuse, R194, R172 ;  /* 0x000000c2b4ac723c */ /* 0x040fe200000418ac */
[----:B------:R-:W5:Y:S05]  /*7100*/  LDSM.16.M88.4 R192, [R229+0xd800] ;  /* 0x00d80000e5c0783b */ /* 0x000f6a0000000200 */
[C---:B-1----:R-:W-:Y:S06]  /*7110*/  HMMA.16816.F32.BF16 R168, R180.reuse, R188, R168 ;  /* 0x000000bcb4a8723c */ /* 0x042fec00000418a8 */
[C---:B------:R-:W-:Y:S01]  /*7120*/  HMMA.16816.F32.BF16 R32, R180.reuse, R190, R32 ;  /* 0x000000beb420723c */ /* 0x040fe20000041820 */
[----:B------:R-:W-:Y:S05]  /*7130*/  LDSM.16.M88.4 R188, [R211] ;  /* 0x00000000d3bc783b */ /* 0x000fea0000000200 */
[C---:B--2---:R-:W-:Y:S06]  /*7140*/  HMMA.16816.F32.BF16 R28, R180.reuse, R184, R28 ;  /* 0x000000b8b41c723c */ /* 0x044fec000004181c */
[----:B------:R-:W-:Y:S01]  /*7150*/  HMMA.16816.F32.BF16 R24, R180, R186, R24 ;  /* 0x000000bab418723c */ /* 0x000fe20000041818 */
[----:B------:R-:W-:Y:S04]  /*7160*/  LDSM.16.M88.4 R184, [R210] ;  /* 0x00000000d2b8783b */ /* 0x000fe80000000200 */
[----:B------:R-:W-:Y:S01]  /*7170*/  LDSM.16.M88.4 R180, [R209] ;  /* 0x00000000d1b4783b */ /* 0x000fe20000000200 */
[C---:B---3--:R-:W-:Y:S06]  /*7180*/  HMMA.16816.F32.BF16 R8, R12.reuse, R16, R8 ;  /* 0x000000100c08723c */ /* 0x048fec0000041808 */
[C---:B------:R-:W-:Y:S01]  /*7190*/  HMMA.16816.F32.BF16 R4, R12.reuse, R18, R4 ;  /* 0x000000120c04723c */ /* 0x040fe20000041804 */
[----:B------:R-:W1:Y:S05]  /*71a0*/  LDSM.16.M88.4 R16, [R228+0x4000] ;  /* 0x00400000e410783b */ /* 0x000e6a0000000200 */
[C---:B------:R-:W-:Y:S06]  /*71b0*/  HMMA.16816.F32.BF16 R176, R12.reuse, R20, R176 ;  /* 0x000000140cb0723c */ /* 0x040fec00000418b0 */
[C---:B------:R-:W-:Y:S01]  /*71c0*/  HMMA.16816.F32.BF16 R172, R12.reuse, R22, R172 ;  /* 0x000000160cac723c */ /* 0x040fe200000418ac */
[----:B------:R-:W2:Y:S05]  /*71d0*/  LDSM.16.M88.4 R20, [R208] ;  /* 0x00000000d014783b */ /* 0x000eaa0000000200 */
[C---:B----4-:R-:W-:Y:S06]  /*71e0*/  HMMA.16816.F32.BF16 R168, R12.reuse, R196, R168 ;  /* 0x000000c40ca8723c */ /* 0x050fec00000418a8 */
[C---:B------:R-:W-:Y:S01]  /*71f0*/  HMMA.16816.F32.BF16 R32, R12.reuse, R198, R32 ;  /* 0x000000c60c20723c */ /* 0x040fe20000041820 */
[----:B------:R-:W-:Y:S05]  /*7200*/  LDSM.16.M88.4 R196, [R223+0xc000] ;  /* 0x00c00000dfc4783b */ /* 0x000fea0000000200 */
[C---:B-----5:R-:W-:Y:S06]  /*7210*/  HMMA.16816.F32.BF16 R28, R12.reuse, R192, R28 ;  /* 0x000000c00c1c723c */ /* 0x060fec000004181c */
        /* <DEDUP_REMOVED lines=10> */
[C---:B------:R-:W-:Y:S01]  /*72c0*/  HMMA.16816.F32.BF16 R32, R16.reuse, R182, R32 ;  /* 0x000000b61020723c */ /* 0x040fe20000041820 */
[----:B------:R-:W-:Y:S05]  /*72d0*/  LDSM.16.M88.4 R180, [R225+0x4000] ;  /* 0x00400000e1b4783b */ /* 0x000fea0000000200 */
        /* <DEDUP_REMOVED lines=9> */
[----:B------:R-:W1:Y:S05]  /*7370*/  LDSM.16.M88.4 R188, [R216+0x5000] ;  /* 0x00500000d8bc783b */ /* 0x000e6a0000000200 */
[C---:B----4-:R-:W-:Y:S06]  /*7380*/  HMMA.16816.F32.BF16 R168, R12.reuse, R184, R168 ;  /* 0x000000b80ca8723c */ /* 0x050fec00000418a8 */
[C---:B------:R-:W-:Y:S01]  /*7390*/  HMMA.16816.F32.BF16 R32, R12.reuse, R186, R32 ;  /* 0x000000ba0c20723c */ /* 0x040fe20000041820 */
[----:B------:R-:W3:Y:S05]  /*73a0*/  LDSM.16.M88.4 R184, [R216+0x5800] ;  /* 0x00580000d8b8783b */ /* 0x000eea0000000200 */
[C---:B--2---:R-:W-:Y:S06]  /*73b0*/  HMMA.16816.F32.BF16 R28, R12.reuse, R16, R28 ;  /* 0x000000100c1c723c */ /* 0x044fec000004181c */
[----:B------:R-:W-:Y:S01]  /*73c0*/  HMMA.16816.F32.BF16 R24, R12, R18, R24 ;  /* 0x000000120c18723c */ /* 0x000fe20000041818 */
[----:B------:R-:W-:Y:S04]  /*73d0*/  LDSM.16.M88.4 R12, [R230+0x6000] ;  /* 0x00600000e60c783b */ /* 0x000fe80000000200 */
[----:B------:R-:W2:Y:S01]  /*73e0*/  LDSM.16.M88.4 R16, [R229+0xe000] ;  /* 0x00e00000e510783b */ /* 0x000ea20000000200 */
        /* <DEDUP_REMOVED lines=9> */
[C---:B---3--:R-:W-:Y:S06]  /*7480*/  HMMA.16816.F32.BF16 R28, R180.reuse, R184, R28 ;  /* 0x000000b8b41c723c */ /* 0x048fec000004181c */
[----:B------:R-:W-:Y:S01]  /*7490*/  HMMA.16816.F32.BF16 R24, R180, R186, R24 ;  /* 0x000000bab418723c */ /* 0x000fe20000041818 */
[----:B------:R-:W-:Y:S04]  /*74a0*/  LDSM.16.M88.4 R184, [R206] ;  /* 0x00000000ceb8783b */ /* 0x000fe80000000200 */
[----:B------:R-:W-:Y:S01]  /*74b0*/  LDSM.16.M88.4 R180, [R205] ;  /* 0x00000000cdb4783b */ /* 0x000fe20000000200 */
[C---:B--2---:R-:W-:Y:S06]  /*74c0*/  HMMA.16816.F32.BF16 R8, R12.reuse, R16, R8 ;  /* 0x000000100c08723c */ /* 0x044fec0000041808 */
[C---:B------:R-:W-:Y:S01]  /*74d0*/  HMMA.16816.F32.BF16 R4, R12.reuse, R18, R4 ;  /* 0x000000120c04723c */ /* 0x040fe20000041804 */
[----:B------:R-:W1:Y:S05]  /*74e0*/  LDSM.16.M88.4 R16, [R228+0x6000] ;  /* 0x00600000e410783b */ /* 0x000e6a0000000200 */
[C---:B----4-:R-:W-:Y:S06]  /*74f0*/  HMMA.16816.F32.BF16 R176, R12.reuse, R20, R176 ;  /* 0x000000140cb0723c */ /* 0x050fec00000418b0 */
[C---:B------:R-:W-:Y:S01]  /*7500*/  HMMA.16816.F32.BF16 R172, R12.reuse, R22, R172 ;  /* 0x000000160cac723c */ /* 0x040fe200000418ac */
[----:B------:R-:W2:Y:S05]  /*7510*/  LDSM.16.M88.4 R20, [R204] ;  /* 0x00000000cc14783b */ /* 0x000eaa0000000200 */
[C---:B------:R-:W-:Y:S06]  /*7520*/  HMMA.16816.F32.BF16 R168, R12.reuse, R196, R168 ;  /* 0x000000c40ca8723c */ /* 0x040fec00000418a8 */
[C---:B------:R-:W-:Y:S06]  /*7530*/  HMMA.16816.F32.BF16 R32, R12.reuse, R198, R32 ;  /* 0x000000c60c20723c */ /* 0x040fec0000041820 */
[C---:B-----5:R-:W-:Y:S06]  /*7540*/  HMMA.16816.F32.BF16 R28, R12.reuse, R192, R28 ;  /* 0x000000c00c1c723c */ /* 0x060fec000004181c */
[----:B------:R-:W-:Y:S01]  /*7550*/  HMMA.16816.F32.BF16 R24, R12, R194, R24 ;  /* 0x000000c20c18723c */ /* 0x000fe20000041818 */
[----:B------:R-:W-:Y:S04]  /*7560*/  LDSM.16.M88.4 R192, [R226+0x6000] ;  /* 0x00600000e2c0783b */ /* 0x000fe80000000200 */
[----:B------:R-:W3:Y:S01]  /*7570*/  LDSM.16.M88.4 R12, [R223+0xe000] ;  /* 0x00e00000df0c783b */ /* 0x000ee20000000200 */
[C---:B-1----:R-:W-:Y:S06]  /*7580*/  HMMA.16816.F32.BF16 R8, R16.reuse, R188, R8 ;  /* 0x000000bc1008723c */ /* 0x042fec0000041808 */
[C---:B------:R-:W-:Y:S01]  /*7590*/  HMMA.16816.F32.BF16 R4, R16.reuse, R190, R4 ;  /* 0x000000be1004723c */ /* 0x040fe20000041804 */
[----:B------:R-:W1:Y:S05]  /*75a0*/  LDSM.16.M88.4 R188, [R223+0xe800] ;  /* 0x00e80000dfbc783b */ /* 0x000e6a0000000200 */
        /* <DEDUP_REMOVED lines=9> */
[----:B------:R-:W2:Y:S01]  /*7640*/  LDSM.16.M88.4 R16, [R216+0x6000] ;  /* 0x00600000d810783b */ /* 0x000ea20000000200 */
[C---:B---3--:R-:W-:Y:S06]  /*7650*/  HMMA.16816.F32.BF16 R8, R192.reuse, R12, R8 ;  /* 0x0000000cc008723c */ /* 0x048fec0000041808 */
[C---:B------:R-:W-:Y:S01]  /*7660*/  HMMA.16816.F32.BF16 R4, R192.reuse, R14, R4 ;  /* 0x0000000ec004723c */ /* 0x040fe20000041804 */
[----:B------:R-:W3:Y:S05]  /*7670*/  LDSM.16.M88.4 R12, [R216+0x6800] ;  /* 0x00680000d80c783b */ /* 0x000eea0000000200 */
[C---:B-1----:R-:W-:Y:S06]  /*7680*/  HMMA.16816.F32.BF16 R176, R192.reuse, R188, R176 ;  /* 0x000000bcc0b0723c */ /* 0x042fec00000418b0 */
[C---:B------:R-:W-:Y:S06]  /*7690*/  HMMA.16816.F32.BF16 R172, R192.reuse, R190, R172 ;  /* 0x000000bec0ac723c */ /* 0x040fec00000418ac */
[C---:B----4-:R-:W-:Y:S06]  /*76a0*/  HMMA.16816.F32.BF16 R28, R192.reuse, R180, R28 ;  /* 0x000000b4c01c723c */ /* 0x050fec000004181c */
[----:B------:R-:W-:Y:S01]  /*76b0*/  HMMA.16816.F32.BF16 R168, R192, R184, R168 ;  /* 0x000000b8c0a8723c */ /* 0x000fe200000418a8 */
[----:B------:R-:W-:-:S04]  /*76c0*/  IMAD.U32 R181, RZ, RZ, UR32 ;  /* 0x00000020ffb57e24 */ /* 0x000fc8000f8e00ff */
[----:B------:R-:W-:Y:S01]  /*76d0*/  IMAD R166, R181, 0x40, R242 ;  /* 0x00000040b5a67824 */ /* 0x000fe200078e02f2 */
[----:B------:R-:W-:Y:S03]  /*76e0*/  HMMA.16816.F32.BF16 R24, R192, R182, R24 ;  /* 0x000000b6c018723c */ /* 0x000fe60000041818 */
[C---:B------:R-:W-:Y:S01]  /*76f0*/  VIADD R180, R166.reuse, 0x1 ;  /* 0x00000001a6b47836 */ /* 0x040fe20000000000 */
[C---:B------:R-:W-:Y:S01]  /*7700*/  ISETP.GE.AND P2, PT, R166.reuse, R238, PT ;  /* 0x000000eea600720c */ /* 0x040fe20003f46270 */
[C---:B------:R-:W-:Y:S01]  /*7710*/  VIADD R2, R166.reuse, 0x8 ;  /* 0x00000008a6027836 */ /* 0x040fe20000000000 */
[----:B--2---:R-:W-:Y:S01]  /*7720*/  HMMA.16816.F32.BF16 R8, R20, R16, R8 ;  /* 0x000000101408723c */ /* 0x004fe20000041808 */
[C---:B------:R-:W-:Y:S01]  /*7730*/  ISETP.GE.AND P5, PT, R166.reuse, R236, PT ;  /* 0x000000eca600720c */ /* 0x040fe20003fa6270 */
[----:B------:R-:W-:Y:S01]  /*7740*/  VIADD R181, R166, 0x9 ;  /* 0x00000009a6b57836 */ /* 0x000fe20000000000 */
[----:B------:R-:W-:-:S02]  /*7750*/  ISETP.GE.AND P1, PT, R180, R238, PT ;  /* 0x000000eeb400720c */ /* 0x000fc40003f26270 */
[----:B------:R-:W-:Y:S01]  /*7760*/  ISETP.GE.AND P4, PT, R180, R236, PT ;  /* 0x000000ecb400720c */ /* 0x000fe20003f86270 */
[C---:B------:R-:W-:Y:S01]  /*7770*/  HMMA.16816.F32.BF16 R4, R20.reuse, R18, R4 ;  /* 0x000000121404723c */ /* 0x040fe20000041804 */
[----:B------:R-:W1:Y:S01]  /*7780*/  LDSM.16.M88.4 R16, [R216+0x7000] ;  /* 0x00700000d810783b */ /* 0x000e620000000200 */
[C---:B------:R-:W-:Y:S02]  /*7790*/  ISETP.GE.AND P0, PT, R2.reuse, R238, PT ;  /* 0x000000ee0200720c */ /* 0x040fe40003f06270 */
[----:B------:R-:W-:Y:S02]  /*77a0*/  ISETP.GE.AND P3, PT, R2, R236, PT ;  /* 0x000000ec0200720c */ /* 0x000fe40003f66270 */
[C---:B------:R-:W-:Y:S01]  /*77b0*/  ISETP.LT.OR P1, PT, R180.reuse, R239, P1 ;  /* 0x000000efb400720c */ /* 0x040fe20000f21670 */
[----:B---3--:R-:W-:Y:S01]  /*77c0*/  HMMA.16816.F32.BF16 R176, R20, R12, R176 ;  /* 0x0000000c14b0723c */ /* 0x008fe200000418b0 */
[----:B------:R-:W-:Y:S01]  /*77d0*/  ISETP.LT.OR P4, PT, R180, R237, P4 ;  /* 0x000000edb400720c */ /* 0x000fe20002781670 */
[C---:B------:R-:W-:Y:S01]  /*77e0*/  VIADD R180, R166.reuse, 0x10 ;  /* 0x00000010a6b47836 */ /* 0x040fe20000000000 */
[----:B------:R-:W-:-:S02]  /*77f0*/  ISETP.LT.OR P2, PT, R166, R239, P2 ;  /* 0x000000efa600720c */ /* 0x000fc40001741670 */
[----:B------:R-:W-:Y:S01]  /*7800*/  ISETP.LT.OR P5, PT, R166, R237, P5 ;  /* 0x000000eda600720c */ /* 0x000fe20002fa1670 */
[----:B------:R-:W-:Y:S01]  /*7810*/  HMMA.16816.F32.BF16 R172, R20, R14, R172 ;  /* 0x0000000e14ac723c */ /* 0x000fe200000418ac */
[C---:B------:R-:W-:Y:S02]  /*7820*/  ISETP.LT.OR P0, PT, R2.reuse, R239, P0 ;  /* 0x000000ef0200720c */ /* 0x040fe40000701670 */
[----:B------:R-:W-:Y:S02]  /*7830*/  ISETP.LT.OR P3, PT, R2, R237, P3 ;  /* 0x000000ed0200720c */ /* 0x000fe40001f61670 */
[----:B------:R-:W-:Y:S01]  /*7840*/  FSEL R12, R8, -INF , !P2 ;  /* 0xff800000080c7808 */ /* 0x000fe20005000000 */
[----:B------:R-:W-:Y:S01]  /*7850*/  HMMA.16816.F32.BF16 R32, R192, R186, R32 ;  /* 0x000000bac020723c */ /* 0x000fe20000041820 */
[----:B------:R-:W-:Y:S01]  /*7860*/  FSEL R13, R10, -INF , !P5 ;  /* 0xff8000000a0d7808 */ /* 0x000fe20006800000 */
[----:B------:R-:W-:Y:S01]  /*7870*/  VIADD R14, R166, 0x18 ;  /* 0x00000018a60e7836 */ /* 0x000fe20000000000 */
[----:B------:R-:W-:-:S02]  /*7880*/  FSEL R2, R9, -INF , !P1 ;  /* 0xff80000009027808 */ /* 0x000fc40004800000 */
[----:B------:R-:W-:Y:S02]  /*7890*/  FSEL R15, R11, -INF , !P4 ;  /* 0xff8000000b0f7808 */ /* 0x000fe40006000000 */
[----:B------:R-:W2:Y:S01]  /*78a0*/  LDSM.16.M88.4 R8, [R216+0x7800] ;  /* 0x00780000d808783b */ /* 0x000ea20000000200 */
[----:B------:R-:W-:Y:S01]  /*78b0*/  ISETP.GE.AND P6, PT, R181, R238, PT ;  /* 0x000000eeb500720c */ /* 0x000fe20003fc6270 */
[----:B------:R-:W-:-:S04]  /*78c0*/  DEPBAR.LE SB0, 0x0 ;  /* 0x000080000000791a */ /* 0x000fc80000000000 */
[C---:B------:R-:W-:Y:S02]  /*78d0*/  ISETP.LT.OR P6, PT, R181.reuse, R239, P6 ;  /* 0x000000efb500720c */ /* 0x040fe400037c1670 */
[----:B------:R-:W-:Y:S02]  /*78e0*/  ISETP.GE.AND P2, PT, R181, R236, PT ;  /* 0x000000ecb500720c */ /* 0x000fe40003f46270 */
[C---:B------:R-:W-:Y:S02]  /*78f0*/  ISETP.GE.AND P5, PT, R180.reuse, R238, PT ;  /* 0x000000eeb400720c */ /* 0x040fe40003fa6270 */
[----:B------:R-:W-:Y:S02]  /*7900*/  ISETP.GE.AND P1, PT, R180, R236, PT ;  /* 0x000000ecb400720c */ /* 0x000fe40003f26270 */
[----:B------:R-:W-:Y:S01]  /*7910*/  FSEL R183, R6, -INF , !P3 ;  /* 0xff80000006b77808 */ /* 0x000fe20005800000 */
[----:B-1----:R-:W-:Y:S01]  /*7920*/  HMMA.16816.F32.BF16 R168, R20, R16, R168 ;  /* 0x0000001014a8723c */ /* 0x002fe200000418a8 */
[----:B------:R-:W-:Y:S01]  /*7930*/  FSEL R6, R5, -INF , !P6 ;  /* 0xff80000005067808 */ /* 0x000fe20007000000 */
[----:B------:R-:W-:Y:S01]  /*7940*/  VIADD R5, R166, 0x19 ;  /* 0x00000019a6057836 */ /* 0x000fe20000000000 */
[----:B------:R-:W-:-:S02]  /*7950*/  ISETP.LT.OR P2, PT, R181, R237, P2 ;  /* 0x000000edb500720c */ /* 0x000fc40001741670 */
[C---:B------:R-:W-:Y:S01]  /*7960*/  ISETP.LT.OR P5, PT, R180.reuse, R239, P5 ;  /* 0x000000efb400720c */ /* 0x040fe20002fa1670 */
[----:B------:R-:W-:Y:S01]  /*7970*/  HMMA.16816.F32.BF16 R16, R20, R18, R32 ;  /* 0x000000121410723c */ /* 0x000fe20000041820 */
[----:B------:R-:W-:Y:S01]  /*7980*/  ISETP.LT.OR P1, PT, R180, R237, P1 ;  /* 0x000000edb400720c */ /* 0x000fe20000f21670 */
[----:B------:R-:W-:Y:S01]  /*7990*/  VIADD R180, R166, 0x11 ;  /* 0x00000011a6b47836 */ /* 0x000fe20000000000 */
[----:B------:R-:W-:Y:S02]  /*79a0*/  FSEL R7, R7, -INF , !P2 ;  /* 0xff80000007077808 */ /* 0x000fe40005000000 */
[----:B------:R-:W-:Y:S02]  /*79b0*/  FSEL R186, R176, -INF , !P5 ;  /* 0xff800000b0ba7808 */ /* 0x000fe40006800000 */
[----:B------:R-:W-:Y:S02]  /*79c0*/  FSEL R4, R4, -INF , !P0 ;  /* 0xff80000004047808 */ /* 0x000fe40004000000 */
[----:B------:R-:W-:-:S02]  /*79d0*/  ISETP.GE.AND P2, PT, R5, R238, PT ;  /* 0x000000ee0500720c */ /* 0x000fc40003f46270 */
[CC--:B------:R-:W-:Y:S02]  /*79e0*/  ISETP.GE.AND P5, PT, R5.reuse, R236.reuse, PT ;  /* 0x000000ec0500720c */ /* 0x0c0fe40003fa6270 */
[----:B------:R-:W-:Y:S02]  /*79f0*/  ISETP.GE.AND P0, PT, R180, R236, PT ;  /* 0x000000ecb400720c */ /* 0x000fe40003f06270 */
[C---:B------:R-:W-:Y:S02]  /*7a00*/  ISETP.GE.AND P3, PT, R14.reuse, R238, PT ;  /* 0x000000ee0e00720c */ /* 0x040fe40003f66270 */
[----:B------:R-:W-:Y:S02]  /*7a10*/  ISETP.GE.AND P6, PT, R14, R236, PT ;  /* 0x000000ec0e00720c */ /* 0x000fe40003fc6270 */
[C---:B------:R-:W-:Y:S01]  /*7a20*/  ISETP.LT.OR P2, PT, R5.reuse, R239, P2 ;  /* 0x000000ef0500720c */ /* 0x040fe20001741670 */
[----:B--2---:R-:W-:Y:S01]  /*7a30*/  HMMA.16816.F32.BF16 R28, R20, R8, R28 ;  /* 0x00000008141c723c */ /* 0x004fe2000004181c */
[-C--:B------:R-:W-:Y:S01]  /*7a40*/  ISETP.LT.OR P5, PT, R5, R237.reuse, P5 ;  /* 0x000000ed0500720c */ /* 0x080fe20002fa1670 */
[----:B------:R-:W-:Y:S01]  /*7a50*/  VIADD R5, R166, 0x21 ;  /* 0x00000021a6057836 */ /* 0x000fe20000000000 */
[----:B------:R-:W-:-:S02]  /*7a60*/  ISETP.LT.OR P0, PT, R180, R237, P0 ;  /* 0x000000edb400720c */ /* 0x000fc40000701670 */
[C---:B------:R-:W-:Y:S01]  /*7a70*/  ISETP.LT.OR P3, PT, R14.reuse, R239, P3 ;  /* 0x000000ef0e00720c */ /* 0x040fe20001f61670 */
[----:B------:R-:W-:Y:S01]  /*7a80*/  HMMA.16816.F32.BF16 R24, R20, R10, R24 ;  /* 0x0000000a1418723c */ /* 0x000fe20000041818 */
[----:B------:R-:W-:Y:S01]  /*7a90*/  ISETP.LT.OR P6, PT, R14, R237, P6 ;  /* 0x000000ed0e00720c */ /* 0x000fe200037c1670 */
[C---:B------:R-:W-:Y:S01]  /*7aa0*/  VIADD R14, R166.reuse, 0x20 ;  /* 0x00000020a60e7836 */ /* 0x040fe20000000000 */
[----:B------:R-:W-:Y:S01]  /*7ab0*/  FSEL R185, R179, -INF , !P0 ;  /* 0xff800000b3b97808 */ /* 0x000fe20004000000 */
[----:B------:R-:W-:Y:S01]  /*7ac0*/  VIADD R8, R166, 0x30 ;  /* 0x00000030a6087836 */ /* 0x000fe20000000000 */
[----:B------:R-:W-:Y:S02]  /*7ad0*/  FSEL R182, R172, -INF , !P3 ;  /* 0xff800000acb67808 */ /* 0x000fe40005800000 */
[----:B------:R-:W-:Y:S02]  /*7ae0*/  FMNMX.FTZ R9, R164, R12, !PT ;  /* 0x0000000ca4097209 */ /* 0x000fe40007810000 */
[----:B------:R-:W-:-:S02]  /*7af0*/  FSEL R181, R178, -INF , !P1 ;  /* 0xff800000b2b57808 */ /* 0x000fc40004800000 */
[C---:B------:R-:W-:Y:S02]  /*7b00*/  ISETP.GE.AND P0, PT, R5.reuse, R238, PT ;  /* 0x000000ee0500720c */ /* 0x040fe40003f06270 */
[C---:B------:R-:W-:Y:S02]  /*7b10*/  ISETP.GE.AND P3, PT, R5.reuse, R236, PT ;  /* 0x000000ec0500720c */ /* 0x040fe40003f66270 */
[----:B------:R-:W-:Y:S02]  /*7b20*/  ISETP.GE.AND P1, PT, R14, R238, PT ;  /* 0x000000ee0e00720c */ /* 0x000fe40003f26270 */
[----:B------:R-:W-:Y:S02]  /*7b30*/  FMNMX.FTZ R9, R2, R9, !PT ;  /* 0x0000000902097209 */ /* 0x000fe40007810000 */
[C---:B------:R-:W-:Y:S02]  /*7b40*/  ISETP.LT.OR P0, PT, R5.reuse, R239, P0 ;  /* 0x000000ef0500720c */ /* 0x040fe40000701670 */
[----:B------:R-:W-:Y:S01]  /*7b50*/  ISETP.LT.OR P3, PT, R5, R237, P3 ;  /* 0x000000ed0500720c */ /* 0x000fe20001f61670 */
[----:B------:R-:W-:Y:S01]  /*7b60*/  VIADD R5, R166, 0x29 ;  /* 0x00000029a6057836 */ /* 0x000fe20000000000 */
[----:B------:R-:W-:-:S02]  /*7b70*/  ISETP.LT.OR P1, PT, R14, R239, P1 ;  /* 0x000000ef0e00720c */ /* 0x000fc40000f21670 */
[-C--:B------:R-:W-:Y:S02]  /*7b80*/  ISETP.GE.AND P4, PT, R180, R238.reuse, PT ;  /* 0x000000eeb400720c */ /* 0x080fe40003f86270 */
[----:B------:R-:W-:Y:S02]  /*7b90*/  FMNMX.FTZ R9, R4, R9, !PT ;  /* 0x0000000904097209 */ /* 0x000fe40007810000 */
[----:B------:R-:W-:Y:S02]  /*7ba0*/  FSEL R243, R175, -INF , !P5 ;  /* 0xff800000aff37808 */ /* 0x000fe40006800000 */
[----:B------:R-:W-:Y:S02]  /*7bb0*/  FSEL R190, R168, -INF , !P1 ;  /* 0xff800000a8be7808 */ /* 0x000fe40004800000 */
[C---:B------:R-:W-:Y:S02]  /*7bc0*/  ISETP.GE.AND P5, PT, R5.reuse, R238, PT ;  /* 0x000000ee0500720c */ /* 0x040fe40003fa6270 */
[----:B------:R-:W-:-:S02]  /*7bd0*/  ISETP.GE.AND P1, PT, R5, R236, PT ;  /* 0x000000ec0500720c */ /* 0x000fc40003f26270 */
[----:B------:R-:W-:Y:S02]  /*7be0*/  ISETP.LT.OR P4, PT, R180, R239, P4 ;  /* 0x000000efb400720c */ /* 0x000fe40002781670 */
[----:B------:R-:W-:Y:S02]  /*7bf0*/  FMNMX.FTZ R9, R6, R9, !PT ;  /* 0x0000000906097209 */ /* 0x000fe40007810000 */
[C---:B------:R-:W-:Y:S02]  /*7c00*/  ISETP.LT.OR P5, PT, R5.reuse, R239, P5 ;  /* 0x000000ef0500720c */ /* 0x040fe40002fa1670 */
[----:B------:R-:W-:Y:S02]  /*7c10*/  ISETP.LT.OR P1, PT, R5, R237, P1 ;  /* 0x000000ed0500720c */ /* 0x000fe40000f21670 */
[----:B------:R-:W-:Y:S02]  /*7c20*/  FSEL R180, R177, -INF , !P4 ;  /* 0xff800000b1b47808 */ /* 0x000fe40006000000 */
[----:B------:R-:W-:-:S02]  /*7c30*/  FMNMX.FTZ R5, R186, R9, !PT ;  /* 0x00000009ba057209 */ /* 0x000fc40007810000 */
[----:B------:R-:W-:Y:S02]  /*7c40*/  ISETP.GE.AND P4, PT, R14, R236, PT ;  /* 0x000000ec0e00720c */ /* 0x000fe40003f86270 */
[----:B------:R-:W-:Y:S02]  /*7c50*/  FMNMX.FTZ R5, R180, R5, !PT ;  /* 0x00000005b4057209 */ /* 0x000fe40007810000 */
[----:B------:R-:W-:Y:S01]  /*7c60*/  ISETP.LT.OR P4, PT, R14, R237, P4 ;  /* 0x000000ed0e00720c */ /* 0x000fe20002781670 */
[----:B------:R-:W-:Y:S01]  /*7c70*/  VIADD R14, R166, 0x28 ;  /* 0x00000028a60e7836 */ /* 0x000fe20000000000 */
[----:B------:R-:W-:Y:S02]  /*7c80*/  FSEL R184, R173, -INF , !P2 ;  /* 0xff800000adb87808 */ /* 0x000fe40005000000 */
[----:B------:R-:W-:Y:S01]  /*7c90*/  FMNMX.FTZ R9, R182, R5, !PT ;  /* 0x00000005b6097209 */ /* 0x000fe20007810000 */
[----:B------:R-:W-:Y:S01]  /*7ca0*/  VIADD R5, R166, 0x38 ;  /* 0x00000038a6057836 */ /* 0x000fe20000000000 */
[----:B------:R-:W-:-:S02]  /*7cb0*/  FSEL R189, R170, -INF , !P4 ;  /* 0xff800000aabd7808 */ /* 0x000fc40006000000 */
[----:B------:R-:W-:Y:S02]  /*7cc0*/  FSEL R188, R169, -INF , !P0 ;  /* 0xff800000a9bc7808 */ /* 0x000fe40004000000 */
[C---:B------:R-:W-:Y:S02]  /*7cd0*/  ISETP.GE.AND P4, PT, R8.reuse, R238, PT ;  /* 0x000000ee0800720c */ /* 0x040fe40003f86270 */
[----:B------:R-:W-:Y:S02]  /*7ce0*/  ISETP.GE.AND P0, PT, R8, R236, PT ;  /* 0x000000ec0800720c */ /* 0x000fe40003f06270 */
[----:B------:R-:W-:Y:S02]  /*7cf0*/  FSEL R195, R174, -INF , !P6 ;  /* 0xff800000aec37808 */ /* 0x000fe40007000000 */
[----:B------:R-:W-:Y:S02]  /*7d00*/  ISETP.GE.AND P6, PT, R14, R238, PT ;  /* 0x000000ee0e00720c */ /* 0x000fe40003fc6270 */
[----:B------:R-:W-:-:S02]  /*7d10*/  FMNMX.FTZ R10, R3, R13, !PT ;  /* 0x0000000d030a7209 */ /* 0x000fc40007810000 */
[----:B------:R-:W-:Y:S02]  /*7d20*/  FMNMX.FTZ R9, R184, R9, !PT ;  /* 0x00000009b8097209 */ /* 0x000fe40007810000 */
[C---:B------:R-:W-:Y:S02]  /*7d30*/  ISETP.LT.OR P4, PT, R8.reuse, R239, P4 ;  /* 0x000000ef0800720c */ /* 0x040fe40002781670 */
[----:B------:R-:W-:Y:S01]  /*7d40*/  ISETP.LT.OR P0, PT, R8, R237, P0 ;  /* 0x000000ed0800720c */ /* 0x000fe20000701670 */
[----:B------:R-:W-:Y:S01]  /*7d50*/  VIADD R8, R166, 0x31 ;  /* 0x00000031a6087836 */ /* 0x000fe20000000000 */
[----:B------:R-:W-:Y:S01]  /*7d60*/  ISETP.GE.AND P2, PT, R14, R236, PT ;  /* 0x000000ec0e00720c */ /* 0x000fe20003f46270 */
[----:B------:R-:W-:Y:S01]  /*7d70*/  VIADD R166, R166, 0x39 ;  /* 0x00000039a6a67836 */ /* 0x000fe20000000000 */
[----:B------:R-:W-:Y:S01]  /*7d80*/  BAR.SYNC.DEFER_BLOCKING 0x0 ;  /* 0x0000000000007b1d */ /* 0x000fe20000010000 */
[----:B------:R-:W-:Y:S02]  /*7d90*/  ISETP.LT.OR P6, PT, R14, R239, P6 ;  /* 0x000000ef0e00720c */ /* 0x000fe400037c1670 */
[----:B------:R-:W-:-:S02]  /*7da0*/  FMNMX.FTZ R10, R15, R10, !PT ;  /* 0x0000000a0f0a7209 */ /* 0x000fc40007810000 */
[----:B------:R-:W-:Y:S02]  /*7db0*/  FMNMX.FTZ R9, R190, R9, !PT ;  /* 0x00000009be097209 */ /* 0x000fe40007810000 */
[----:B------:R-:W-:Y:S02]  /*7dc0*/  ISETP.LT.OR P2, PT, R14, R237, P2 ;  /* 0x000000ed0e00720c */ /* 0x000fe40001741670 */
[----:B------:R-:W-:Y:S02]  /*7dd0*/  FSEL R187, R171, -INF , !P3 ;  /* 0xff800000abbb7808 */ /* 0x000fe40005800000 */
[----:B------:R-:W-:Y:S02]  /*7de0*/  ISETP.GE.AND P3, PT, R8, R238, PT ;  /* 0x000000ee0800720c */ /* 0x000fe40003f66270 */
[----:B------:R-:W-:Y:S02]  /*7df0*/  FSEL R194, R16, -INF , !P6 ;  /* 0xff80000010c27808 */ /* 0x000fe40007000000 */
[----:B------:R-:W-:-:S02]  /*7e00*/  FMNMX.FTZ R14, R183, R10, !PT ;  /* 0x0000000ab70e7209 */ /* 0x000fc40007810000 */
[----:B------:R-:W-:Y:S02]  /*7e10*/  FMNMX.FTZ R9, R188, R9, !PT ;  /* 0x00000009bc097209 */ /* 0x000fe40007810000 */
[----:B------:R-:W-:Y:S02]  /*7e20*/  FSEL R192, R17, -INF , !P5 ;  /* 0xff80000011c07808 */ /* 0x000fe40006800000 */
[----:B------:R-:W-:Y:S02]  /*7e30*/  FMNMX.FTZ R14, R7, R14, !PT ;  /* 0x0000000e070e7209 */ /* 0x000fe40007810000 */
[----:B------:R-:W-:Y:S02]  /*7e40*/  FMNMX.FTZ R9, R194, R9, !PT ;  /* 0x00000009c2097209 */ /* 0x000fe40007810000 */
[----:B------:R-:W-:Y:S02]  /*7e50*/  ISETP.LT.OR P3, PT, R8, R239, P3 ;  /* 0x000000ef0800720c */ /* 0x000fe40001f61670 */
[----:B------:R-:W-:-:S02]  /*7e60*/  ISETP.GE.AND P6, PT, R5, R238, PT ;  /* 0x000000ee0500720c */ /* 0x000fc40003fc6270 */
[----:B------:R-:W-:Y:S02]  /*7e70*/  FSEL R178, R28, -INF , !P4 ;  /* 0xff8000001cb27808 */ /* 0x000fe40006000000 */
[----:B------:R-:W-:Y:S02]  /*7e80*/  FMNMX.FTZ R14, R181, R14, !PT ;  /* 0x0000000eb50e7209 */ /* 0x000fe40007810000 */
[----:B------:R-:W-:Y:S02]  /*7e90*/  FMNMX.FTZ R9, R192, R9, !PT ;  /* 0x00000009c0097209 */ /* 0x000fe40007810000 */
[----:B------:R-:W-:Y:S02]  /*7ea0*/  FSEL R176, R29, -INF , !P3 ;  /* 0xff8000001db07808 */ /* 0x000fe40005800000 */
[----:B------:R-:W-:Y:S02]  /*7eb0*/  PLOP3.LUT P3, PT, PT, PT, UP0, 0x80, 0x0 ;  /* 0x000000000000781c */ /* 0x000fe40003f6f008 */
[----:B------:R-:W-:-:S02]  /*7ec0*/  ISETP.GE.AND P5, PT, R166, R238, PT ;  /* 0x000000eea600720c */ /* 0x000fc40003fa6270 */
[----:B------:R-:W-:Y:S02]  /*7ed0*/  ISETP.LT.OR P6, PT, R5, R239, P6 ;  /* 0x000000ef0500720c */ /* 0x000fe400037c1670 */
[----:B------:R-:W-:Y:S02]  /*7ee0*/  FMNMX.FTZ R14, R185, R14, !PT ;  /* 0x0000000eb90e7209 */ /* 0x000fe40007810000 */
[----:B------:R-:W-:Y:S02]  /*7ef0*/  FMNMX.FTZ R9, R178, R9, !PT ;  /* 0x00000009b2097209 */ /* 0x000fe40007810000 */
[----:B------:R-:W-:Y:S02]  /*7f00*/  ISETP.LT.OR P5, PT, R166, R239, P5 ;  /* 0x000000efa600720c */ /* 0x000fe40002fa1670 */
[----:B------:R-:W-:Y:S02]  /*7f10*/  FSEL R34, R24, -INF , !P6 ;  /* 0xff80000018227808 */ /* 0x000fe40007000000 */
[----:B------:R-:W-:-:S02]  /*7f20*/  FMNMX.FTZ R14, R195, R14, !PT ;  /* 0x0000000ec30e7209 */ /* 0x000fc40007810000 */
[----:B------:R-:W-:Y:S02]  /*7f30*/  FMNMX.FTZ R9, R176, R9, !PT ;  /* 0x00000009b0097209 */ /* 0x000fe40007810000 */
[----:B------:R-:W-:Y:S02]  /*7f40*/  FSEL R32, R25, -INF , !P5 ;  /* 0xff80000019207808 */ /* 0x000fe40006800000 */
[----:B------:R-:W-:Y:S02]  /*7f50*/  FMNMX.FTZ R14, R243, R14, !PT ;  /* 0x0000000ef30e7209 */ /* 0x000fe40007810000 */
[----:B------:R-:W-:Y:S02]  /*7f60*/  FMNMX.FTZ R9, R34, R9, !PT ;  /* 0x0000000922097209 */ /* 0x000fe40007810000 */
[----:B------:R-:W-:Y:S02]  /*7f70*/  FSEL R193, R18, -INF , !P2 ;  /* 0xff80000012c17808 */ /* 0x000fe40005000000 */
[----:B------:R-:W-:-:S02]  /*7f80*/  FMNMX.FTZ R14, R189, R14, !PT ;  /* 0x0000000ebd0e7209 */ /* 0x000fc40007810000 */
[----:B------:R-:W-:Y:S01]  /*7f90*/  FMNMX.FTZ R10, R32, R9, !PT ;  /* 0x00000009200a7209 */ /* 0x000fe20007810000 */
[----:B------:R-:W-:Y:S06]  /*7fa0*/  @!P3 BRA `(.L_x_1151) ;  /* 0x0000000000a8b947 */ /* 0x000fec0003800000 */
[----:B------:R-:W-:-:S04]  /*7fb0*/  UIADD3 UR33, UR33, -0x3, URZ ;  /* 0xfffffffd21217890 */ /* 0x000fc8000fffe03f */
[----:B------:R-:W-:Y:S02]  /*7fc0*/  USHF.R.S32.HI UR10, URZ, 0x1f, UR33 ;  /* 0x0000001f3f0a7899 */ /* 0x000fe40008011421 */
[----:B------:R-:W-:Y:S02]  /*7fd0*/  UIMAD.WIDE.U32 UR36, UR33, UR8, URZ ;  /* 0x00000008212472a5 */ /* 0x000fe4000f8e003f */
[----:B------:R-:W-:-:S04]  /*7fe0*/  UIMAD UR10, UR10, UR8, URZ ;  /* 0x000000080a0a72a4 */ /* 0x000fc8000f8e023f */
[----:B------:R-:W-:Y:S01]  /*7ff0*/  UIMAD UR10, UR33, UR9, UR10 ;  /* 0x00000009210a72a4 */ /* 0x000fe2000f8e020a */
[----:B------:R-:W-:Y:S01]  /*8000*/  IMAD.U32 R16, RZ, RZ, UR36 ;  /* 0x00000024ff107e24 */ /* 0x000fe2000f8e00ff */
[----:B------:R-:W-:Y:S01]  /*8010*/  USHF.L.U32 UR33, UR8, 0x5, URZ ;  /* 0x0000000508217899 */ /* 0x000fe2000800063f */
[----:B------:R-:W-:Y:S01]  /*8020*/  IMAD.U32 R17, RZ, RZ, UR37 ;  /* 0x00000025ff117e24 */ /* 0x000fe2000f8e00ff */
[----:B------:R-:W-:Y:S02]  /*8030*/  UIADD3 UR10, UR37, UR10, URZ ;  /* 0x0000000a250a7290 */ /* 0x000fe4000fffe03f */
[----:B------:R-:W-:-:S04]  /*8040*/  LEA R11, P2, R16, R232, 0x6 ;  /* 0x000000e8100b7211 */ /* 0x000fc800078430ff */
[----:B------:R-:W-:Y:S01]  /*8050*/  IMAD.U32 R9, RZ, RZ, UR10 ;  /* 0x0000000aff097e24 */ /* 0x000fe2000f8e00ff */
[----:B------:R-:W-:Y:S02]  /*8060*/  ULDC.64 UR10, c[0x0][0x218] ;  /* 0x00008600000a7ab9 */ /* 0x000fe40000000a00 */
[C---:B------:R-:W-:Y:S01]  /*8070*/  LEA R20, P3, R11.reuse, UR10, 0x1 ;  /* 0x0000000a0b147c11 */ /* 0x040fe2000f8608ff */
        /* <DEDUP_REMOVED lines=29> */
.L_x_1151:
[----:B------:R-:W-:Y:S01]  /*8250*/  FMNMX.FTZ R14, R187, R14, !PT ;  /* 0x0000000ebb0e7209 */ /* 0x000fe20007810000 */
[----:B------:R-:W2:Y:S01]  /*8260*/  SHFL.BFLY PT, R9, R10, 0x2, 0x1f ;  /* 0x0c401f000a097f89 */ /* 0x000ea200000e0000 */
[----:B------:R-:W-:Y:S01]  /*8270*/  ISETP.GE.AND P2, PT, R8, R236, PT ;  /* 0x000000ec0800720c */ /* 0x000fe20003f46270 */
[----:B------:R-:W-:Y:S01]  /*8280*/  IMAD.WIDE.U32 R202, R0, -0x326172a9, RZ ;  /* 0xcd9e8d5700ca7825 */ /* 0x000fe200078e00ff */
[----:B------:R-:W-:Y:S01]  /*8290*/  FSEL R191, R19, -INF , !P1 ;  /* 0xff80000013bf7808 */ /* 0x000fe20004800000 */
[----:B------:R-:W-:Y:S01]  /*82a0*/  USHF.L.U32 UR10, UR32, 0x1, URZ ;  /* 0x00000001200a7899 */ /* 0x000fe2000800063f */
[----:B------:R-:W-:Y:S01]  /*82b0*/  FMNMX.FTZ R14, R193, R14, !PT ;  /* 0x0000000ec10e7209 */ /* 0x000fe20007810000 */
[----:B------:R-:W-:Y:S01]  /*82c0*/  IMAD.WIDE.U32 R244, R165, -0x2daee0ad, RZ ;  /* 0xd2511f53a5f47825 */ /* 0x000fe200078e00ff */
[----:B------:R-:W-:Y:S02]  /*82d0*/  ISETP.GE.AND P1, PT, R5, R236, PT ;  /* 0x000000ec0500720c */ /* 0x000fe40003f26270 */
[----:B------:R-:W-:-:S02]  /*82e0*/  ISETP.LT.OR P2, PT, R8, R237, P2 ;  /* 0x000000ed0800720c */ /* 0x000fc40001741670 */
[----:B------:R-:W-:Y:S02]  /*82f0*/  FSEL R35, R30, -INF , !P0 ;  /* 0xff8000001e237808 */ /* 0x000fe40004000000 */
[----:B------:R-:W-:Y:S02]  /*8300*/  FMNMX.FTZ R14, R191, R14, !PT ;  /* 0x0000000ebf0e7209 */ /* 0x000fe40007810000 */
[----:B------:R-:W-:Y:S02]  /*8310*/  ISETP.LT.OR P1, PT, R5, R237, P1 ;  /* 0x000000ed0500720c */ /* 0x000fe40000f21670 */
[----:B------:R-:W-:Y:S02]  /*8320*/  ISETP.GE.AND P0, PT, R166, R236, PT ;  /* 0x000000eca600720c */ /* 0x000fe40003f06270 */
[----:B------:R-:W-:Y:S02]  /*8330*/  FSEL R33, R31, -INF , !P2 ;  /* 0xff8000001f217808 */ /* 0x000fe40005000000 */
[----:B------:R-:W-:-:S02]  /*8340*/  FMNMX.FTZ R14, R35, R14, !PT ;  /* 0x0000000e230e7209 */ /* 0x000fc40007810000 */
[----:B------:R-:W-:Y:S02]  /*8350*/  ISETP.LT.OR P0, PT, R166, R237, P0 ;  /* 0x000000eda600720c */ /* 0x000fe40000701670 */
[----:B------:R-:W-:Y:S02]  /*8360*/  FSEL R31, R26, -INF , !P1 ;  /* 0xff8000001a1f7808 */ /* 0x000fe40004800000 */
[----:B------:R-:W-:Y:S02]  /*8370*/  FMNMX.FTZ R8, R33, R14, !PT ;  /* 0x0000000e21087209 */ /* 0x000fe40007810000 */
[----:B------:R-:W-:Y:S02]  /*8380*/  FSEL R29, R27, -INF , !P0 ;  /* 0xff8000001b1d7808 */ /* 0x000fe40004000000 */
[----:B------:R-:W-:Y:S02]  /*8390*/  FMNMX.FTZ R8, R31, R8, !PT ;  /* 0x000000081f087209 */ /* 0x000fe40007810000 */
[----:B------:R-:W-:-:S02]  /*83a0*/  LOP3.LUT R198, R203, R167, RZ, 0x3c, !PT ;  /* 0x000000a7cbc67212 */ /* 0x000fc400078e3cff */
[----:B------:R-:W-:Y:S02]  /*83b0*/  FMNMX.FTZ R11, R29, R8, !PT ;  /* 0x000000081d0b7209 */ /* 0x000fe40007810000 */
[----:B--2---:R-:W-:Y:S01]  /*83c0*/  FMNMX.FTZ R9, R10, R9, !PT ;  /* 0x000000090a097209 */ /* 0x004fe20007810000 */
[----:B------:R-:W-:Y:S01]  /*83d0*/  IMAD.WIDE.U32 R198, R198, -0x2daee0ad, RZ ;  /* 0xd2511f53c6c67825 */ /* 0x000fe200078e00ff */
[----:B------:R-:W-:Y:S01]  /*83e0*/  MOV R5, UR10 ;  /* 0x0000000a00057c02 */ /* 0x000fe20008000f00 */
[----:B------:R-:W2:Y:S01]  /*83f0*/  SHFL.BFLY PT, R8, R11, 0x2, 0x1f ;  /* 0x0c401f000b087f89 */ /* 0x000ea200000e0000 */
[----:B------:R-:W-:Y:S01]  /*8400*/  MOV R28, 0x7054 ;  /* 0x00007054001c7802 */ /* 0x000fe20000000f00 */
[----:B------:R-:W-:Y:S01]  /*8410*/  UIADD3 UR10, UR10, 0x1, URZ ;  /* 0x000000010a0a7890 */ /* 0x000fe2000fffe03f */
[----:B------:R-:W-:Y:S01]  /*8420*/  LOP3.LUT R5, R245, UR31, R5, 0x96, !PT ;  /* 0x0000001ff5057c12 */ /* 0x000fe2000f8e9605 */
[----:B------:R-:W3:Y:S01]  /*8430*/  SHFL.BFLY PT, R174, R9, 0x1, 0x1f ;  /* 0x0c201f0009ae7f89 */ /* 0x000ee200000e0000 */
[----:B------:R-:W-:-:S03]  /*8440*/  LOP3.LUT R196, R199, UR19, R244, 0x96, !PT ;  /* 0x00000013c7c47c12 */ /* 0x000fc6000f8e96f4 */
[----:B------:R-:W-:-:S04]  /*8450*/  IMAD.WIDE.U32 R18, R5, -0x326172a9, RZ ;  /* 0xcd9e8d5705127825 */ /* 0x000fc800078e00ff */
[----:B------:R-:W-:Y:S01]  /*8460*/  IMAD.WIDE.U32 R196, R196, -0x326172a9, RZ ;  /* 0xcd9e8d57c4c47825 */ /* 0x000fe200078e00ff */
[----:B------:R-:W-:-:S04]  /*8470*/  LOP3.LUT R5, R19, UR20, R202, 0x96, !PT ;  /* 0x0000001413057c12 */ /* 0x000fc8000f8e96ca */
[----:B------:R-:W-:Y:S01]  /*8480*/  LOP3.LUT R18, R197, UR18, R18, 0x96, !PT ;  /* 0x00000012c5127c12 */ /* 0x000fe2000f8e9612 */
[----:B-1----:R-:W-:-:S04]  /*8490*/  IMAD.WIDE.U32 R20, R5, -0x2daee0ad, RZ ;  /* 0xd2511f5305147825 */ /* 0x002fc800078e00ff */
[----:B------:R-:W-:Y:S01]  /*84a0*/  IMAD.WIDE.U32 R18, R18, -0x2daee0ad, RZ ;  /* 0xd2511f5312127825 */ /* 0x000fe200078e00ff */
[----:B------:R-:W-:Y:S02]  /*84b0*/  LOP3.LUT R5, R21, UR17, R198, 0x96, !PT ;  /* 0x0000001115057c12 */ /* 0x000fe4000f8e96c6 */
[----:B--2---:R-:W-:Y:S02]  /*84c0*/  FMNMX.FTZ R8, R11, R8, !PT ;  /* 0x000000080b087209 */ /* 0x004fe40007810000 */
[----:B------:R-:W-:Y:S01]  /*84d0*/  LOP3.LUT R20, R19, UR15, R20, 0x96, !PT ;  /* 0x0000000f13147c12 */ /* 0x000fe2000f8e9614 */
[----:B------:R-:W-:Y:S01]  /*84e0*/  IMAD.WIDE.U32 R16, R5, -0x326172a9, RZ ;  /* 0xcd9e8d5705107825 */ /* 0x000fe200078e00ff */
[----:B---3--:R-:W-:Y:S01]  /*84f0*/  FMNMX.FTZ R174, R9, R174, !PT ;  /* 0x000000ae09ae7209 */ /* 0x008fe20007810000 */
[----:B------:R-:W1:Y:S02]  /*8500*/  SHFL.BFLY PT, R173, R8, 0x1, 0x1f ;  /* 0x0c201f0008ad7f89 */ /* 0x000e6400000e0000 */
[----:B------:R-:W-:Y:S01]  /*8510*/  IMAD.WIDE.U32 R20, R20, -0x326172a9, RZ ;  /* 0xcd9e8d5714147825 */ /* 0x000fe200078e00ff */
[----:B------:R-:W-:-:S03]  /*8520*/  FSETP.NEU.FTZ.AND P1, PT, R174, -INF , PT ;  /* 0xff800000ae00780b */ /* 0x000fc60003f3d000 */
[C---:B------:R-:W-:Y:S01]  /*8530*/  FMUL.FTZ R177, R174.reuse, UR34 ;  /* 0x00000022aeb17c20 */ /* 0x040fe20008410000 */
[----:B------:R-:W-:Y:S02]  /*8540*/  LOP3.LUT R5, R17, UR16, R196, 0x96, !PT ;  /* 0x0000001011057c12 */ /* 0x000fe4000f8e96c4 */
[----:B------:R-:W-:Y:S02]  /*8550*/  LOP3.LUT R16, R21, UR14, R16, 0x96, !PT ;  /* 0x0000000e15107c12 */ /* 0x000fe4000f8e9610 */
[----:B------:R-:W-:Y:S01]  /*8560*/  FSEL R177, R177, RZ, P1 ;  /* 0x000000ffb1b17208 */ /* 0x000fe20000800000 */
[----:B------:R-:W-:Y:S01]  /*8570*/  IMAD.WIDE.U32 R10, R5, -0x2daee0ad, RZ ;  /* 0xd2511f53050a7825 */ /* 0x000fe200078e00ff */
[----:B------:R-:W-:-:S03]  /*8580*/  FSEL R175, R174, RZ, P1 ;  /* 0x000000ffaeaf7208 */ /* 0x000fc60000800000 */
[----:B------:R-:W-:-:S04]  /*8590*/  IMAD.WIDE.U32 R16, R16, -0x2daee0ad, RZ ;  /* 0xd2511f5310107825 */ /* 0x000fc800078e00ff */
[--C-:B------:R-:W-:Y:S01]  /*85a0*/  FFMA.FTZ R171, R2, UR34, -R177.reuse ;  /* 0x0000002202ab7c23 */ /* 0x100fe200080108b1 */
[----:B------:R-:W-:Y:S01]  /*85b0*/  LOP3.LUT R18, R11, UR13, R18, 0x96, !PT ;  /* 0x0000000d0b127c12 */ /* 0x000fe2000f8e9612 */
[--C-:B------:R-:W-:Y:S01]  /*85c0*/  FFMA.FTZ R170, R4, UR34, -R177.reuse ;  /* 0x0000002204aa7c23 */ /* 0x100fe200080108b1 */
[--C-:B------:R-:W-:Y:S01]  /*85d0*/  FFMA.FTZ R169, R6, UR34, -R177.reuse ;  /* 0x0000002206a97c23 */ /* 0x100fe200080108b1 */
[----:B------:R-:W-:Y:S01]  /*85e0*/  LOP3.LUT R2, R17, UR12, R10, 0x96, !PT ;  /* 0x0000000c11027c12 */ /* 0x000fe2000f8e960a */
[----:B------:R-:W-:Y:S01]  /*85f0*/  FFMA.FTZ R172, R12, UR34, -R177 ;  /* 0x000000220cac7c23 */ /* 0x000fe200080108b1 */
[----:B------:R-:W-:Y:S01]  /*8600*/  IMAD.WIDE.U32 R18, R18, -0x326172a9, RZ ;  /* 0xcd9e8d5712127825 */ /* 0x000fe200078e00ff */
[----:B------:R-:W-:Y:S01]  /*8610*/  MUFU.EX2 R171, R171 ;  /* 0x000000ab00ab7308 */ /* 0x000fe20000000800 */
[----:B------:R-:W-:Y:S02]  /*8620*/  MOV R17, UR4 ;  /* 0x0000000400117c02 */ /* 0x000fe40008000f00 */
[----:B------:R-:W-:Y:S01]  /*8630*/  FADD.FTZ R175, R164, -R175 ;  /* 0x800000afa4af7221 */ /* 0x000fe20000010000 */
[----:B-1----:R-:W-:Y:S01]  /*8640*/  FMNMX.FTZ R173, R8, R173, !PT ;  /* 0x000000ad08ad7209 */ /* 0x002fe20007810000 */
[----:B------:R-:W-:Y:S01]  /*8650*/  IMAD.WIDE.U32 R10, R2, -0x326172a9, RZ ;  /* 0xcd9e8d57020a7825 */ /* 0x000fe200078e00ff */
[----:B------:R-:W-:-:S03]  /*8660*/  PRMT R28, R17, R28, UR4 ;  /* 0x00000004111c7e16 */ /* 0x000fc6000800001c */
[----:B------:R-:W-:Y:S01]  /*8670*/  FMUL.FTZ R175, R175, UR34 ;  /* 0x00000022afaf7c20 */ /* 0x000fe20008410000 */
[C---:B------:R-:W-:Y:S01]  /*8680*/  FSETP.NEU.FTZ.AND P0, PT, R173.reuse, -INF , PT ;  /* 0xff800000ad00780b */ /* 0x040fe20003f1d000 */
[----:B------:R-:W-:Y:S01]  /*8690*/  FMUL.FTZ R30, R173, UR34 ;  /* 0x00000022ad1e7c20 */ /* 0x000fe20008410000 */
[----:B------:R-:W-:Y:S01]  /*86a0*/  LOP3.LUT R8, R10, 0xffff, RZ, 0xc0, !PT ;  /* 0x0000ffff0a087812 */ /* 0x000fe200078ec0ff */
[----:B------:R-:W-:Y:S01]  /*86b0*/  MUFU.EX2 R172, R172 ;  /* 0x000000ac00ac7308 */ /* 0x000fe20000000800 */
[----:B------:R-:W-:Y:S01]  /*86c0*/  SHF.R.U32.HI R4, RZ, 0x10, R10 ;  /* 0x00000010ff047819 */ /* 0x000fe2000001160a */
[--C-:B------:R-:W-:Y:S01]  /*86d0*/  FFMA.FTZ R179, R186, UR34, -R177.reuse ;  /* 0x00000022bab37c23 */ /* 0x100fe200080108b1 */
[----:B------:R-:W-:Y:S01]  /*86e0*/  FSEL R30, R30, RZ, P0 ;  /* 0x000000ff1e1e7208 */ /* 0x000fe20000000000 */
[--C-:B------:R-:W-:Y:S01]  /*86f0*/  FFMA.FTZ R180, R180, UR34, -R177.reuse ;  /* 0x00000022b4b47c23 */ /* 0x100fe200080108b1 */
[----:B------:R-:W-:Y:S01]  /*8700*/  SHF.R.U32.HI R8, RZ, 0x8, R8 ;  /* 0x00000008ff087819 */ /* 0x000fe20000011608 */
[--C-:B------:R-:W-:Y:S01]  /*8710*/  FFMA.FTZ R184, R184, UR34, -R177.reuse ;  /* 0x00000022b8b87c23 */ /* 0x100fe200080108b1 */
[----:B------:R-:W-:Y:S01]  /*8720*/  LOP3.LUT R6, R11, UR21, R18, 0x96, !PT ;  /* 0x000000150b067c12 */ /* 0x000fe2000f8e9612 */
[--C-:B------:R-:W-:Y:S01]  /*8730*/  FFMA.FTZ R168, R13, UR34, -R30.reuse ;  /* 0x000000220da87c23 */ /* 0x100fe2000801081e */
[----:B------:R-:W-:Y:S01]  /*8740*/  LOP3.LUT R13, R10, 0xff, RZ, 0xc0, !PT ;  /* 0x000000ff0a0d7812 */ /* 0x000fe200078ec0ff */
[--C-:B------:R-:W-:Y:S01]  /*8750*/  FFMA.FTZ R166, R15, UR34, -R30.reuse ;  /* 0x000000220fa67c23 */ /* 0x100fe2000801081e */
[----:B------:R-:W-:Y:S01]  /*8760*/  LOP3.LUT R15, R4, 0xff, RZ, 0xc0, !PT ;  /* 0x000000ff040f7812 */ /* 0x000fe200078ec0ff */
[----:B------:R-:W-:Y:S01]  /*8770*/  FFMA.FTZ R183, R183, UR34, -R30 ;  /* 0x00000022b7b77c23 */ /* 0x000fe2000801081e */
[----:B------:R-:W-:Y:S01]  /*8780*/  PRMT R13, R13, 0x5410, R8 ;  /* 0x000054100d0d7816 */ /* 0x000fe20000000008 */
[----:B------:R-:W-:Y:S01]  /*8790*/  MUFU.EX2 R168, R168 ;  /* 0x000000a800a87308 */ /* 0x000fe20000000800 */
[----:B------:R-:W-:Y:S01]  /*87a0*/  LOP3.LUT R8, R6, 0xffff, RZ, 0xc0, !PT ;  /* 0x0000ffff06087812 */ /* 0x000fe200078ec0ff */
[--C-:B------:R-:W-:Y:S01]  /*87b0*/  FFMA.FTZ R186, R185, UR34, -R30.reuse ;  /* 0x00000022b9ba7c23 */ /* 0x100fe2000801081e */
[----:B------:R-:W-:Y:S01]  /*87c0*/  FSEL R4, R173, RZ, P0 ;  /* 0x000000ffad047208 */ /* 0x000fe20000000000 */
[--C-:B------:R-:W-:Y:S01]  /*87d0*/  FFMA.FTZ R182, R182, UR34, -R177.reuse ;  /* 0x00000022b6b67c23 */ /* 0x100fe200080108b1 */
[----:B------:R-:W-:Y:S01]  /*87e0*/  LOP3.LUT R5, R6, 0xff, RZ, 0xc0, !PT ;  /* 0x000000ff06057812 */ /* 0x000fe200078ec0ff */
[----:B------:R-:W-:Y:S01]  /*87f0*/  FFMA.FTZ R185, R243, UR34, -R30 ;  /* 0x00000022f3b97c23 */ /* 0x000fe2000801081e */
[----:B------:R-:W-:Y:S01]  /*8800*/  SHF.R.U32.HI R8, RZ, 0x8, R8 ;  /* 0x00000008ff087819 */ /* 0x000fe20000011608 */
[----:B------:R-:W-:Y:S01]  /*8810*/  FADD.FTZ R4, R3, -R4 ;  /* 0x8000000403047221 */ /* 0x000fe20000010000 */
[----:B------:R-:W-:Y:S01]  /*8820*/  SHF.R.U32.HI R2, RZ, 0x18, R10 ;  /* 0x00000018ff027819 */ /* 0x000fe2000001160a */
[----:B------:R-:W1:Y:S01]  /*8830*/  MUFU.EX2 R166, R166 ;  /* 0x000000a600a67308 */ /* 0x000e620000000800 */
[----:B------:R-:W-:Y:S01]  /*8840*/  FFMA.FTZ R3, R7, UR34, -R30 ;  /* 0x0000002207037c23 */ /* 0x000fe2000801081e */
[----:B------:R-:W-:Y:S01]  /*8850*/  PRMT R5, R5, 0x5410, R8 ;  /* 0x0000541005057816 */ /* 0x000fe20000000008 */
[----:B------:R-:W-:Y:S01]  /*8860*/  FMUL.FTZ R164, R4, UR34 ;  /* 0x0000002204a47c20 */ /* 0x000fe20008410000 */
[----:B------:R-:W-:Y:S01]  /*8870*/  SHF.R.U32.HI R8, RZ, 0x10, R6 ;  /* 0x00000010ff087819 */ /* 0x000fe20000011606 */
[--C-:B------:R-:W-:Y:S01]  /*8880*/  FFMA.FTZ R192, R192, UR34, -R177.reuse ;  /* 0x00000022c0c07c23 */ /* 0x100fe200080108b1 */
[----:B------:R-:W-:Y:S01]  /*8890*/  PRMT R15, R15, 0x5410, R2 ;  /* 0x000054100f0f7816 */ /* 0x000fe20000000002 */
[----:B------:R-:W-:Y:S01]  /*88a0*/  FFMA.FTZ R191, R191, UR34, -R30 ;  /* 0x00000022bfbf7c23 */ /* 0x000fe2000801081e */
[----:B------:R-:W-:Y:S01]  /*88b0*/  MUFU.EX2 R170, R170 ;  /* 0x000000aa00aa7308 */ /* 0x000fe20000000800 */
[----:B------:R-:W-:Y:S01]  /*88c0*/  SHF.R.U32.HI R7, RZ, 0x18, R6 ;  /* 0x00000018ff077819 */ /* 0x000fe20000011606 */
[----:B------:R-:W-:Y:S01]  /*88d0*/  FFMA.FTZ R190, R190, UR34, -R177 ;  /* 0x00000022bebe7c23 */ /* 0x000fe200080108b1 */
[----:B------:R-:W-:Y:S01]  /*88e0*/  LOP3.LUT R6, R8, 0xff, RZ, 0xc0, !PT ;  /* 0x000000ff08067812 */ /* 0x000fe200078ec0ff */
[----:B------:R-:W-:Y:S01]  /*88f0*/  FFMA.FTZ R189, R189, UR34, -R30 ;  /* 0x00000022bdbd7c23 */ /* 0x000fe2000801081e */
[--C-:B------:R-:W-:Y:S01]  /*8900*/  HSET2.LE.AND R4, R5, R28.reuse, PT ;  /* 0x0000001c05047233 */ /* 0x100fe20003803000 */
[----:B------:R-:W2:Y:S01]  /*8910*/  LDSM.16.MT88.4 R8, [R224+0x10000] ;  /* 0x01000000e008783b */ /* 0x000ea20000004200 */
[----:B------:R-:W-:Y:S01]  /*8920*/  PRMT R7, R6, 0x5410, R7 ;  /* 0x0000541006077816 */ /* 0x000fe20000000007 */
[----:B------:R-:W3:Y:S01]  /*8930*/  MUFU.EX2 R169, R169 ;  /* 0x000000a900a97308 */ /* 0x000ee20000000800 */
[----:B-1----:R-:W-:Y:S01]  /*8940*/  F2FP.BF16.F32.PACK_AB R6, R166, R168 ;  /* 0x000000a8a606723e */ /* 0x002fe200000010ff */
[----:B------:R-:W-:Y:S01]  /*8950*/  FFMA.FTZ R178, R178, UR34, -R177 ;  /* 0x00000022b2b27c23 */ /* 0x000fe200080108b1 */
[----:B------:R-:W-:Y:S01]  /*8960*/  LOP3.LUT R18, R19, UR26, R20, 0x96, !PT ;  /* 0x0000001a13127c12 */ /* 0x000fe2000f8e9614 */
[----:B------:R-:W-:Y:S01]  /*8970*/  FFMA.FTZ R33, R33, UR34, -R30 ;  /* 0x0000002221217c23 */ /* 0x000fe2000801081e */
[----:B------:R-:W-:Y:S01]  /*8980*/  HSET2.LE.AND R5, R7, R28, PT ;  /* 0x0000001c07057233 */ /* 0x000fe20003803000 */
[----:B------:R-:W-:Y:S01]  /*8990*/  LDSM.16.MT88.4 R20, [R224+0x10800] ;  /* 0x01080000e014783b */ /* 0x000fe20000004200 */
[----:B------:R-:W-:Y:S01]  /*89a0*/  F2FP.BF16.F32.PACK_AB R7, R171, R172 ;  /* 0x000000acab07723e */ /* 0x000fe200000010ff */
[----:B------:R1:W-:Y:S01]  /*89b0*/  MUFU.EX2 R2, R183 ;  /* 0x000000b700027308 */ /* 0x0003e20000000800 */
[----:B------:R-:W-:Y:S01]  /*89c0*/  IMAD.WIDE.U32 R18, R18, -0x2daee0ad, RZ ;  /* 0xd2511f5312127825 */ /* 0x000fe200078e00ff */
[----:B------:R-:W-:-:S02]  /*89d0*/  LOP3.LUT R5, R5, R6, RZ, 0xc0, !PT ;  /* 0x0000000605057212 */ /* 0x000fc400078ec0ff */
[----:B------:R-:W-:Y:S02]  /*89e0*/  LOP3.LUT R4, R4, R7, RZ, 0xc0, !PT ;  /* 0x0000000704047212 */ /* 0x000fe400078ec0ff */
[--C-:B------:R-:W-:Y:S02]  /*89f0*/  HSET2.LE.AND R6, R13, R28.reuse, PT ;  /* 0x0000001c0d067233 */ /* 0x100fe40003803000 */
[----:B------:R-:W4:Y:S01]  /*8a00*/  MUFU.EX2 R3, R3 ;  /* 0x0000000300037308 */ /* 0x000f220000000800 */
[----:B------:R-:W-:Y:S02]  /*8a10*/  HSET2.LE.AND R7, R15, R28, PT ;  /* 0x0000001c0f077233 */ /* 0x000fe40003803000 */
[----:B---3--:R-:W-:Y:S02]  /*8a20*/  F2FP.BF16.F32.PACK_AB R13, R169, R170 ;  /* 0x000000aaa90d723e */ /* 0x008fe400000010ff */
[----:B------:R-:W-:Y:S02]  /*8a30*/  LOP3.LUT R16, R19, UR27, R16, 0x96, !PT ;  /* 0x0000001b13107c12 */ /* 0x000fe4000f8e9610 */
[----:B------:R-:W-:Y:S01]  /*8a40*/  LOP3.LUT R6, R6, R13, RZ, 0xc0, !PT ;  /* 0x0000000d06067212 */ /* 0x000fe200078ec0ff */
[----:B------:R-:W3:Y:S01]  /*8a50*/  MUFU.EX2 R175, R175 ;  /* 0x000000af00af7308 */ /* 0x000ee20000000800 */
[----:B------:R-:W-:Y:S01]  /*8a60*/  LOP3.LUT R25, R18, 0xff, RZ, 0xc0, !PT ;  /* 0x000000ff12197812 */ /* 0x000fe200078ec0ff */
[----:B-1----:R-:W-:Y:S01]  /*8a70*/  FFMA.FTZ R183, R181, UR34, -R30 ;  /* 0x00000022b5b77c23 */ /* 0x002fe2000801081e */
[----:B------:R-:W-:-:S05]  /*8a80*/  SHF.R.U32.HI R27, RZ, 0x18, R18 ;  /* 0x00000018ff1b7819 */ /* 0x000fca0000011612 */
[----:B------:R-:W1:Y:S01]  /*8a90*/  MUFU.EX2 R164, R164 ;  /* 0x000000a400a47308 */ /* 0x000e620000000800 */
[----:B----4-:R-:W-:-:S04]  /*8aa0*/  F2FP.BF16.F32.PACK_AB R12, R3, R2 ;  /* 0x00000002030c723e */ /* 0x010fc800000010ff */
[----:B------:R-:W-:Y:S02]  /*8ab0*/  LOP3.LUT R7, R7, R12, RZ, 0xc0, !PT ;  /* 0x0000000c07077212 */ /* 0x000fe400078ec0ff */
[----:B------:R-:W4:Y:S01]  /*8ac0*/  LDSM.16.MT88.4 R12, [R222+0x10000] ;  /* 0x01000000de0c783b */ /* 0x000f220000004200 */
[----:B------:R-:W-:Y:S01]  /*8ad0*/  MUFU.EX2 R179, R179 ;  /* 0x000000b300b37308 */ /* 0x000fe20000000800 */
        /* <DEDUP_REMOVED lines=136> */
[----:B------:R-:W2:Y:S01]  /*9360*/  MUFU.EX2 R180, R180 ;  /* 0x000000b400b47308 */ /* 0x000ea20000000800 */
[-C--:B------:R-:W-:Y:S01]  /*9370*/  FMUL.FTZ R124, R124, R175.reuse ;  /* 0x000000af7c7c7220 */ /* 0x080fe20000410000 */
[----:B------:R-:W-:Y:S01]  /*9380*/  HMMA.16816.F32.BF16 R48, R4, R14, R48 ;  /* 0x0000000e0430723c */ /* 0x000fe20000041830 */
[----:B------:R-:W3:Y:S01]  /*9390*/  LDSM.16.MT88.4 R12, [R220+0x12000] ;  /* 0x01200000dc0c783b */ /* 0x000ee20000004200 */
[-C--:B------:R-:W-:Y:S01]  /*93a0*/  FMUL.FTZ R125, R125, R175.reuse ;  /* 0x000000af7d7d7220 */ /* 0x080fe20000410000 */
[-C--:B------:R-:W-:Y:S01]  /*93b0*/  FMUL.FTZ R126, R126, R164.reuse ;  /* 0x000000a47e7e7220 */ /* 0x080fe20000410000 */
[-C--:B------:R-:W-:Y:S01]  /*93c0*/  FMUL.FTZ R127, R127, R164.reuse ;  /* 0x000000a47f7f7220 */ /* 0x080fe20000410000 */
[----:B------:R-:W-:Y:S01]  /*93d0*/  FFMA.FTZ R172, R249, R175, R172 ;  /* 0x000000aff9ac7223 */ /* 0x000fe200000100ac */
[----:B------:R4:W-:Y:S01]  /*93e0*/  MUFU.EX2 R181, R184 ;  /* 0x000000b800b57308 */ /* 0x0009e20000000800 */
[----:B------:R-:W-:-:S02]  /*93f0*/  FFMA.FTZ R247, R247, R164, R168 ;  /* 0x000000a4f7f77223 */ /* 0x000fc400000100a8 */
[----:B------:R-:W-:Y:S02]  /*9400*/  FADD.FTZ R171, R171, R172 ;  /* 0x000000acabab7221 */ /* 0x000fe40000010000 */
[----:B------:R-:W-:Y:S02]  /*9410*/  FADD.FTZ R247, R166, R247 ;  /* 0x000000f7a6f77221 */ /* 0x000fe40000010000 */
[----:B------:R-:W-:Y:S01]  /*9420*/  FADD.FTZ R170, R170, R171 ;  /* 0x000000abaaaa7221 */ /* 0x000fe20000010000 */
[----:B------:R-:W-:Y:S01]  /*9430*/  MUFU.EX2 R183, R183 ;  /* 0x000000b700b77308 */ /* 0x000fe20000000800 */
[----:B--2---:R-:W-:Y:S01]  /*9440*/  F2FP.BF16.F32.PACK_AB R17, R180, R179 ;  /* 0x000000b3b411723e */ /* 0x004fe200000010ff */
[----:B------:R-:W-:Y:S01]  /*9450*/  FADD.FTZ R2, R2, R247 ;  /* 0x000000f702027221 */ /* 0x000fe20000010000 */
[----:B------:R-:W-:Y:S01]  /*9460*/  FADD.FTZ R170, R169, R170 ;  /* 0x000000aaa9aa7221 */ /* 0x000fe20000010000 */
[C---:B-1----:R-:W-:Y:S02]  /*9470*/  HMMA.16816.F32.BF16 R52, R4.reuse, R8, R52 ;  /* 0x000000080434723c */ /* 0x042fe40000041834 */
[----:B------:R-:W-:Y:S01]  /*9480*/  FADD.FTZ R2, R3, R2 ;  /* 0x0000000203027221 */ /* 0x000fe20000010000 */
[----:B------:R-:W-:Y:S01]  /*9490*/  FADD.FTZ R3, R179, R170 ;  /* 0x000000aab3037221 */ /* 0x000fe20000010000 */
[----:B------:R-:W1:Y:S01]  /*94a0*/  MUFU.EX2 R186, R186 ;  /* 0x000000ba00ba7308 */ /* 0x000e620000000800 */
[--C-:B----4-:R-:W-:Y:S01]  /*94b0*/  FFMA.FTZ R184, R195, UR34, -R30.reuse ;  /* 0x00000022c3b87c23 */ /* 0x110fe2000801081e */
[--C-:B------:R-:W-:Y:S01]  /*94c0*/  FFMA.FTZ R195, R188, UR34, -R177.reuse ;  /* 0x00000022bcc37c23 */ /* 0x100fe200080108b1 */
[----:B------:R-:W-:Y:S01]  /*94d0*/  HMMA.16816.F32.BF16 R56, R4, R10, R56 ;  /* 0x0000000a0438723c */ /* 0x000fe20000041838 */
[----:B------:R-:W2:Y:S01]  /*94e0*/  LDSM.16.MT88.4 R8, [R224+0x14000] ;  /* 0x01400000e008783b */ /* 0x000ea20000004200 */
[--C-:B------:R-:W-:Y:S01]  /*94f0*/  FFMA.FTZ R188, R194, UR34, -R177.reuse ;  /* 0x00000022c2bc7c23 */ /* 0x100fe200080108b1 */
[----:B------:R-:W-:Y:S01]  /*9500*/  FFMA.FTZ R194, R187, UR34, -R30 ;  /* 0x00000022bbc27c23 */ /* 0x000fe2000801081e */
[--C-:B------:R-:W-:Y:S01]  /*9510*/  FFMA.FTZ R187, R176, UR34, -R177.reuse ;  /* 0x00000022b0bb7c23 */ /* 0x100fe200080108b1 */
[----:B------:R-:W4:Y:S01]  /*9520*/  MUFU.EX2 R182, R182 ;  /* 0x000000b600b67308 */ /* 0x000f220000000800 */
[--C-:B------:R-:W-:Y:S01]  /*9530*/  FFMA.FTZ R176, R34, UR34, -R177.reuse ;  /* 0x0000002222b07c23 */ /* 0x100fe200080108b1 */
[----:B------:R-:W-:Y:S01]  /*9540*/  FFMA.FTZ R177, R32, UR34, -R177 ;  /* 0x0000002220b17c23 */ /* 0x000fe200080108b1 */
[----:B------:R-:W-:-:S05]  /*9550*/  FADD.FTZ R3, R180, R3 ;  /* 0x00000003b4037221 */ /* 0x000fca0000010000 */
[----:B------:R-:W-:Y:S01]  /*9560*/  MUFU.EX2 R184, R184 ;  /* 0x000000b800b87308 */ /* 0x000fe20000000800 */
[----:B-1----:R-:W-:Y:S01]  /*9570*/  F2FP.BF16.F32.PACK_AB R24, R186, R183 ;  /* 0x000000b7ba18723e */ /* 0x002fe200000010ff */
[C---:B---3--:R-:W-:Y:S06]  /*9580*/  HMMA.16816.F32.BF16 R60, R4.reuse, R12, R60 ;  /* 0x0000000c043c723c */ /* 0x048fec000004183c */
[----:B------:R-:W1:Y:S01]  /*9590*/  MUFU.EX2 R185, R185 ;  /* 0x000000b900b97308 */ /* 0x000e620000000800 */
[C---:B------:R-:W-:Y:S01]  /*95a0*/  HMMA.16816.F32.BF16 R64, R4.reuse, R14, R64 ;  /* 0x0000000e0440723c */ /* 0x040fe20000041840 */
[----:B------:R-:W3:Y:S06]  /*95b0*/  LDSM.16.MT88.4 R12, [R222+0x14000] ;  /* 0x01400000de0c783b */ /* 0x000eec0000004200 */
[----:B------:R-:W-:Y:S08]  /*95c0*/  MUFU.EX2 R188, R188 ;  /* 0x000000bc00bc7308 */ /* 0x000ff00000000800 */
[----:B------:R-:W-:Y:S01]  /*95d0*/  MUFU.EX2 R191, R191 ;  /* 0x000000bf00bf7308 */ /* 0x000fe20000000800 */
[C---:B--2---:R-:W-:Y:S07]  /*95e0*/  HMMA.16816.F32.BF16 R68, R4.reuse, R8, R68 ;  /* 0x000000080444723c */ /* 0x044fee0000041844 */
[----:B------:R-:W-:Y:S01]  /*95f0*/  MUFU.EX2 R190, R190 ;  /* 0x000000be00be7308 */ /* 0x000fe20000000800 */
[C---:B------:R-:W-:Y:S01]  /*9600*/  HMMA.16816.F32.BF16 R72, R4.reuse, R10, R72 ;  /* 0x0000000a0448723c */ /* 0x040fe20000041848 */
[----:B------:R-:W2:Y:S06]  /*9610*/  LDSM.16.MT88.4 R8, [R221+0x14000] ;  /* 0x01400000dd08783b */ /* 0x000eac0000004200 */
[----:B------:R-:W-:Y:S08]  /*9620*/  MUFU.EX2 R195, R195 ;  /* 0x000000c300c37308 */ /* 0x000ff00000000800 */
[----:B------:R-:W-:Y:S01]  /*9630*/  MUFU.EX2 R189, R189 ;  /* 0x000000bd00bd7308 */ /* 0x000fe20000000800 */
[C---:B---3--:R-:W-:Y:S06]  /*9640*/  HMMA.16816.F32.BF16 R76, R4.reuse, R12, R76 ;  /* 0x0000000c044c723c */ /* 0x048fec000004184c */
[C---:B------:R-:W-:Y:S01]  /*9650*/  HMMA.16816.F32.BF16 R80, R4.reuse, R14, R80 ;  /* 0x0000000e0450723c */ /* 0x040fe20000041850 */
[----:B------:R-:W3:Y:S01]  /*9660*/  LDSM.16.MT88.4 R12, [R220+0x14000] ;  /* 0x01400000dc0c783b */ /* 0x000ee20000004200 */
[----:B------:R-:W5:Y:S08]  /*9670*/  MUFU.EX2 R194, R194 ;  /* 0x000000c200c27308 */ /* 0x000f700000000800 */
[----:B------:R-:W-:Y:S08]  /*9680*/  MUFU.EX2 R178, R178 ;  /* 0x000000b200b27308 */ /* 0x000ff00000000800 */
[----:B------:R-:W-:Y:S01]  /*9690*/  MUFU.EX2 R187, R187 ;  /* 0x000000bb00bb7308 */ /* 0x000fe20000000800 */
[C---:B--2---:R-:W-:Y:S06]  /*96a0*/  HMMA.16816.F32.BF16 R84, R4.reuse, R8, R84 ;  /* 0x000000080454723c */ /* 0x044fec0000041854 */
[C---:B------:R-:W-:Y:S01]  /*96b0*/  HMMA.16816.F32.BF16 R88, R4.reuse, R10, R88 ;  /* 0x0000000a0458723c */ /* 0x040fe20000041858 */
[----:B------:R-:W2:Y:S01]  /*96c0*/  LDSM.16.MT88.4 R8, [R224+0x16000] ;  /* 0x01600000e008783b */ /* 0x000ea20000004200 */
[----:B------:R-:W-:Y:S08]  /*96d0*/  MUFU.EX2 R176, R176 ;  /* 0x000000b000b07308 */ /* 0x000ff00000000800 */
        /* <DEDUP_REMOVED lines=11> */
[----:B------:R-:W-:Y:S01]  /*9790*/  HMMA.16816.F32.BF16 R120, R4, R10, R120 ;  /* 0x0000000a0478723c */ /* 0x000fe20000041878 */
[----:B------:R-:W-:-:S02]  /*97a0*/  LOP3.LUT R9, R16, 0xffff, RZ, 0xc0, !PT ;  /* 0x0000ffff10097812 */ /* 0x000fc400078ec0ff */
[----:B------:R-:W-:Y:S02]  /*97b0*/  SHF.R.U32.HI R8, RZ, 0x10, R18 ;  /* 0x00000010ff087819 */ /* 0x000fe40000011612 */
[----:B------:R-:W-:Y:S02]  /*97c0*/  SHF.R.U32.HI R9, RZ, 0x8, R9 ;  /* 0x00000008ff097819 */ /* 0x000fe40000011609 */
[----:B------:R-:W-:Y:S01]  /*97d0*/  LOP3.LUT R10, R18, 0xffff, RZ, 0xc0, !PT ;  /* 0x0000ffff120a7812 */ /* 0x000fe200078ec0ff */
[----:B------:R-:W-:Y:S01]  /*97e0*/  FMUL.FTZ R11, R131, R164 ;  /* 0x000000a4830b7220 */ /* 0x000fe20000410000 */
[----:B------:R-:W-:Y:S02]  /*97f0*/  LOP3.LUT R18, R16, 0xff, RZ, 0xc0, !PT ;  /* 0x000000ff10127812 */ /* 0x000fe400078ec0ff */
[----:B------:R-:W-:Y:S02]  /*9800*/  SHF.R.U32.HI R10, RZ, 0x8, R10 ;  /* 0x00000008ff0a7819 */ /* 0x000fe4000001160a */
[----:B------:R-:W-:-:S02]  /*9810*/  PRMT R9, R18, 0x5410, R9 ;  /* 0x0000541012097816 */ /* 0x000fc40000000009 */
[----:B------:R-:W-:Y:S01]  /*9820*/  LOP3.LUT R18, R8, 0xff, RZ, 0xc0, !PT ;  /* 0x000000ff08127812 */ /* 0x000fe200078ec0ff */
[----:B---3--:R-:W-:Y:S01]  /*9830*/  HMMA.16816.F32.BF16 R124, R4, R12, R124 ;  /* 0x0000000c047c723c */ /* 0x008fe2000004187c */
[-C--:B------:R-:W-:Y:S01]  /*9840*/  FMUL.FTZ R8, R128, R175.reuse ;  /* 0x000000af80087220 */ /* 0x080fe20000410000 */
[----:B------:R-:W-:Y:S01]  /*9850*/  PRMT R25, R25, 0x5410, R10 ;  /* 0x0000541019197816 */ /* 0x000fe2000000000a */
[----:B------:R-:W-:Y:S01]  /*9860*/  FMUL.FTZ R10, R130, R164 ;  /* 0x000000a4820a7220 */ /* 0x000fe20000410000 */
[----:B------:R-:W-:Y:S02]  /*9870*/  PRMT R27, R18, 0x5410, R27 ;  /* 0x00005410121b7816 */ /* 0x000fe4000000001b */
[C---:B----4-:R-:W-:Y:S01]  /*9880*/  F2FP.BF16.F32.PACK_AB R130, R181.reuse, R182 ;  /* 0x000000b6b582723e */ /* 0x050fe200000010ff */
[----:B------:R-:W-:Y:S01]  /*9890*/  FADD.FTZ R182, R182, R3 ;  /* 0x00000003b6b67221 */ /* 0x000fe20000010000 */
[--C-:B------:R-:W-:Y:S02]  /*98a0*/  SHF.R.U32.HI R13, RZ, 0x10, R16.reuse ;  /* 0x00000010ff0d7819 */ /* 0x100fe40000011610 */
[----:B------:R-:W-:Y:S01]  /*98b0*/  SHF.R.U32.HI R16, RZ, 0x18, R16 ;  /* 0x00000018ff107819 */ /* 0x000fe20000011610 */
[----:B------:R-:W-:Y:S01]  /*98c0*/  FADD.FTZ R181, R181, R182 ;  /* 0x000000b6b5b57221 */ /* 0x000fe20000010000 */
[----:B------:R-:W-:Y:S01]  /*98d0*/  HSET2.LE.AND R12, R9, R28, PT ;  /* 0x0000001c090c7233 */ /* 0x000fe20003803000 */
[----:B------:R-:W-:Y:S01]  /*98e0*/  FMUL.FTZ R9, R129, R175 ;  /* 0x000000af81097220 */ /* 0x000fe20000410000 */
[----:B------:R-:W-:-:S02]  /*98f0*/  LOP3.LUT R13, R13, 0xff, RZ, 0xc0, !PT ;  /* 0x000000ff0d0d7812 */ /* 0x000fc400078ec0ff */
[--C-:B------:R-:W-:Y:S02]  /*9900*/  HSET2.LE.AND R25, R25, R28.reuse, PT ;  /* 0x0000001c19197233 */ /* 0x100fe40003803000 */
[----:B------:R-:W-:Y:S02]  /*9910*/  PRMT R129, R13, 0x5410, R16 ;  /* 0x000054100d817816 */ /* 0x000fe40000000010 */
[----:B------:R-:W-:Y:S01]  /*9920*/  LOP3.LUT R128, R12, R17, RZ, 0xc0, !PT ;  /* 0x000000110c807212 */ /* 0x000fe200078ec0ff */
[----:B------:R-:W-:Y:S01]  /*9930*/  HMMA.16816.F32.BF16 R4, R4, R14, R8 ;  /* 0x0000000e0404723c */ /* 0x000fe20000041808 */
[----:B------:R-:W2:Y:S01]  /*9940*/  LDSM.16.MT88.4 R16, [R222+0x10800] ;  /* 0x01080000de10783b */ /* 0x000ea20000004200 */
[--C-:B------:R-:W-:Y:S02]  /*9950*/  HSET2.LE.AND R129, R129, R28.reuse, PT ;  /* 0x0000001c81817233 */ /* 0x100fe40003803000 */
[----:B------:R-:W-:Y:S01]  /*9960*/  HSET2.LE.AND R27, R27, R28, PT ;  /* 0x0000001c1b1b7233 */ /* 0x000fe20003803000 */
[----:B------:R-:W3:Y:S01]  /*9970*/  LDSM.16.MT88.4 R12, [R221+0x10800] ;  /* 0x01080000dd0c783b */ /* 0x000ee20000004200 */
[----:B------:R-:W-:-:S02]  /*9980*/  LOP3.LUT R130, R25, R130, RZ, 0xc0, !PT ;  /* 0x0000008219827212 */ /* 0x000fc400078ec0ff */
[----:B------:R-:W-:Y:S01]  /*9990*/  LOP3.LUT R129, R129, R24, RZ, 0xc0, !PT ;  /* 0x0000001881817212 */ /* 0x000fe200078ec0ff */
[----:B------:R-:W4:Y:S01]  /*99a0*/  LDSM.16.MT88.4 R8, [R220+0x10800] ;  /* 0x01080000dc08783b */ /* 0x000f220000004200 */
[----:B-1----:R-:W-:Y:S02]  /*99b0*/  F2FP.BF16.F32.PACK_AB R24, R185, R184 ;  /* 0x000000b8b918723e */ /* 0x002fe400000010ff */
[----:B------:R-:W-:Y:S02]  /*99c0*/  MOV R164, R174 ;  /* 0x000000ae00a47202 */ /* 0x000fe40000000f00 */
[----:B------:R-:W-:Y:S02]  /*99d0*/  LOP3.LUT R131, R27, R24, RZ, 0xc0, !PT ;  /* 0x000000181b837212 */ /* 0x000fe400078ec0ff */
[----:B------:R-:W-:Y:S05]  /*99e0*/  LDSM.16.MT88.4 R24, [R224+0x12800] ;  /* 0x01280000e018783b */ /* 0x000fea0000004200 */
        /* <DEDUP_REMOVED lines=25> */
[C---:B------:R-:W-:Y:S06]  /*9b80*/  HMMA.16816.F32.BF16 R88, R128.reuse, R22, R88 ;  /* 0x000000168058723c */ /* 0x040fec0000041858 */
[C---:B--2---:R-:W-:Y:S06]  /*9b90*/  HMMA.16816.F32.BF16 R76, R128.reuse, R16, R76 ;  /* 0x00000010804c723c */ /* 0x044fec000004184c */
[----:B------:R-:W-:Y:S01]  /*9ba0*/  HMMA.16816.F32.BF16 R80, R128, R18, R80 ;  /* 0x000000128050723c */ /* 0x000fe20000041850 */
[----:B------:R-:W-:-:S04]  /*9bb0*/  MOV R17, UR10 ;  /* 0x0000000a00117c02 */ /* 0x000fc80008000f00 */
[----:B------:R-:W-:Y:S01]  /*9bc0*/  LOP3.LUT R20, R245, UR31, R17, 0x96, !PT ;  /* 0x0000001ff5147c12 */ /* 0x000fe2000f8e9611 */
[C---:B---3--:R-:W-:Y:S01]  /*9bd0*/  HMMA.16816.F32.BF16 R92, R128.reuse, R12, R92 ;  /* 0x0000000c805c723c */ /* 0x048fe2000004185c */
[----:B------:R-:W1:Y:S03]  /*9be0*/  LDSM.16.MT88.4 R16, [R222+0x16800] ;  /* 0x01680000de10783b */ /* 0x000e660000004200 */
[----:B------:R-:W-:Y:S02]  /*9bf0*/  IMAD.WIDE.U32 R20, R20, -0x326172a9, RZ ;  /* 0xcd9e8d5714147825 */ /* 0x000fe400078e00ff */
[----:B------:R-:W-:Y:S01]  /*9c00*/  HMMA.16816.F32.BF16 R96, R128, R14, R96 ;  /* 0x0000000e8060723c */ /* 0x000fe20000041860 */
[----:B------:R-:W2:Y:S02]  /*9c10*/  LDSM.16.MT88.4 R12, [R221+0x16800] ;  /* 0x01680000dd0c783b */ /* 0x000ea40000004200 */
[----:B------:R-:W-:-:S02]  /*9c20*/  LOP3.LUT R202, R21, UR20, R202, 0x96, !PT ;  /* 0x0000001415ca7c12 */ /* 0x000fc4000f8e96ca */
[----:B------:R-:W-:Y:S01]  /*9c30*/  LOP3.LUT R20, R197, UR18, R20, 0x96, !PT ;  /* 0x00000012c5147c12 */ /* 0x000fe2000f8e9614 */
[----:B----4-:R-:W-:Y:S02]  /*9c40*/  HMMA.16816.F32.BF16 R100, R128, R8, R100 ;  /* 0x000000088064723c */ /* 0x010fe40000041864 */
[----:B------:R-:W-:-:S04]  /*9c50*/  IMAD.WIDE.U32 R202, R202, -0x2daee0ad, RZ ;  /* 0xd2511f53caca7825 */ /* 0x000fc800078e00ff */
[----:B------:R-:W-:Y:S01]  /*9c60*/  IMAD.WIDE.U32 R20, R20, -0x2daee0ad, RZ ;  /* 0xd2511f5314147825 */ /* 0x000fe200078e00ff */
[C---:B------:R-:W-:Y:S01]  /*9c70*/  HMMA.16816.F32.BF16 R104, R128.reuse, R10, R104 ;  /* 0x0000000a8068723c */ /* 0x040fe20000041868 */
[----:B------:R-:W3:Y:S01]  /*9c80*/  LDSM.16.MT88.4 R8, [R220+0x16800] ;  /* 0x01680000dc08783b */ /* 0x000ee20000004200 */
[----:B------:R-:W-:Y:S02]  /*9c90*/  LOP3.LUT R198, R203, UR17, R198, 0x96, !PT ;  /* 0x00000011cbc67c12 */ /* 0x000fe4000f8e96c6 */
[----:B------:R-:W-:Y:S02]  /*9ca0*/  LOP3.LUT R199, R21, UR15, R202, 0x96, !PT ;  /* 0x0000000f15c77c12 */ /* 0x000fe4000f8e96ca */
[----:B------:R-:W-:Y:S01]  /*9cb0*/  HMMA.16816.F32.BF16 R36, R128, R24, R36 ;  /* 0x000000188024723c */ /* 0x000fe20000041824 */
[----:B------:R-:W-:-:S04]  /*9cc0*/  IMAD.WIDE.U32 R22, R198, -0x326172a9, RZ ;  /* 0xcd9e8d57c6167825 */ /* 0x000fc800078e00ff */
[----:B------:R-:W-:Y:S01]  /*9cd0*/  IMAD.WIDE.U32 R198, R199, -0x326172a9, RZ ;  /* 0xcd9e8d57c7c67825 */ /* 0x000fe200078e00ff */
[----:B------:R-:W-:Y:S01]  /*9ce0*/  LOP3.LUT R197, R23, UR16, R196, 0x96, !PT ;  /* 0x0000001017c57c12 */ /* 0x000fe2000f8e96c4 */
[C---:B------:R-:W-:Y:S01]  /*9cf0*/  HMMA.16816.F32.BF16 R40, R128.reuse, R26, R40 ;  /* 0x0000001a8028723c */ /* 0x040fe20000041828 */
[----:B------:R-:W-:Y:S02]  /*9d00*/  LDSM.16.MT88.4 R24, [R221+0x11000] ;  /* 0x01100000dd18783b */ /* 0x000fe40000004200 */
[----:B------:R-:W-:Y:S01]  /*9d10*/  LOP3.LUT R196, R199, UR14, R22, 0x96, !PT ;  /* 0x0000000ec7c47c12 */ /* 0x000fe2000f8e9616 */
[----:B------:R-:W-:Y:S02]  /*9d20*/  FFMA.FTZ R199, R29, UR34, -R30 ;  /* 0x000000221dc77c23 */ /* 0x000fe4000801081e */
[C---:B-1----:R-:W-:Y:S04]  /*9d30*/  HMMA.16816.F32.BF16 R108, R128.reuse, R16, R108 ;  /* 0x00000010806c723c */ /* 0x042fe8000004186c */
[----:B------:R-:W-:Y:S02]  /*9d40*/  MUFU.EX2 R199, R199 ;  /* 0x000000c700c77308 */ /* 0x000fe40000000800 */
[----:B------:R-:W-:Y:S01]  /*9d50*/  HMMA.16816.F32.BF16 R112, R128, R18, R112 ;  /* 0x000000128070723c */ /* 0x000fe20000041870 */
[----:B------:R-:W-:-:S04]  /*9d60*/  IMAD.WIDE.U32 R16, R197, -0x2daee0ad, RZ ;  /* 0xd2511f53c5107825 */ /* 0x000fc800078e00ff */
[----:B------:R-:W-:Y:S01]  /*9d70*/  IMAD.WIDE.U32 R196, R196, -0x2daee0ad, RZ ;  /* 0xd2511f53c4c47825 */ /* 0x000fe200078e00ff */
[----:B--2---:R-:W-:Y:S01]  /*9d80*/  HMMA.16816.F32.BF16 R116, R128, R12, R116 ;  /* 0x0000000c8074723c */ /* 0x004fe20000041874 */
[----:B------:R-:W-:-:S03]  /*9d90*/  LOP3.LUT R202, R17, UR13, R20, 0x96, !PT ;  /* 0x0000000d11ca7c12 */ /* 0x000fc6000f8e9614 */
[----:B------:R-:W-:Y:S02]  /*9da0*/  LOP3.LUT R16, R197, UR12, R16, 0x96, !PT ;  /* 0x0000000cc5107c12 */ /* 0x000fe4000f8e9610 */
[----:B------:R-:W-:Y:S01]  /*9db0*/  HMMA.16816.F32.BF16 R120, R128, R14, R120 ;  /* 0x0000000e8078723c */ /* 0x000fe20000041878 */
[----:B------:R1:W2:Y:S01]  /*9dc0*/  MUFU.EX2 R197, R192 ;  /* 0x000000c000c57308 */ /* 0x0002a20000000800 */
[----:B------:R-:W-:-:S04]  /*9dd0*/  IMAD.WIDE.U32 R202, R202, -0x326172a9, RZ ;  /* 0xcd9e8d57caca7825 */ /* 0x000fc800078e00ff */
[----:B------:R-:W-:Y:S01]  /*9de0*/  IMAD.WIDE.U32 R18, R16, -0x326172a9, RZ ;  /* 0xcd9e8d5710127825 */ /* 0x000fe200078e00ff */
[C---:B---3--:R-:W-:Y:S01]  /*9df0*/  HMMA.16816.F32.BF16 R124, R128.reuse, R8, R124 ;  /* 0x00000008807c723c */ /* 0x048fe2000004187c */
[----:B-----5:R-:W-:Y:S02]  /*9e00*/  F2FP.BF16.F32.PACK_AB R16, R194, R189 ;  /* 0x000000bdc210723e */ /* 0x020fe400000010ff */
[C---:B------:R-:W-:Y:S02]  /*9e10*/  LOP3.LUT R14, R18.reuse, 0xffff, RZ, 0xc0, !PT ;  /* 0x0000ffff120e7812 */ /* 0x040fe400078ec0ff */
[--C-:B------:R-:W-:Y:S01]  /*9e20*/  SHF.R.U32.HI R13, RZ, 0x10, R18.reuse ;  /* 0x00000010ff0d7819 */ /* 0x100fe20000011612 */
[----:B------:R-:W-:Y:S01]  /*9e30*/  HMMA.16816.F32.BF16 R128, R128, R10, R4 ;  /* 0x0000000a8080723c */ /* 0x000fe20000041804 */
[----:B------:R-:W-:Y:S01]  /*9e40*/  SHF.R.U32.HI R12, RZ, 0x18, R18 ;  /* 0x00000018ff0c7819 */ /* 0x000fe20000011612 */
[----:B------:R-:W-:Y:S01]  /*9e50*/  LDSM.16.MT88.4 R4, [R222+0x11000] ;  /* 0x01100000de04783b */ /* 0x000fe20000004200 */
[----:B------:R-:W-:Y:S01]  /*9e60*/  SHF.R.U32.HI R14, RZ, 0x8, R14 ;  /* 0x00000008ff0e7819 */ /* 0x000fe2000001160e */
[--C-:B-1----:R-:W-:Y:S01]  /*9e70*/  FFMA.FTZ R192, R193, UR34, -R30.reuse ;  /* 0x00000022c1c07c23 */ /* 0x102fe2000801081e */
[----:B------:R-:W-:Y:S01]  /*9e80*/  LOP3.LUT R13, R13, 0xff, RZ, 0xc0, !PT ;  /* 0x000000ff0d0d7812 */ /* 0x000fe200078ec0ff */
[----:B------:R-:W-:Y:S01]  /*9e90*/  FFMA.FTZ R193, R35, UR34, -R30 ;  /* 0x0000002223c17c23 */ /* 0x000fe2000801081e */
[----:B------:R-:W-:-:S02]  /*9ea0*/  LOP3.LUT R17, R18, 0xff, RZ, 0xc0, !PT ;  /* 0x000000ff12117812 */ /* 0x000fc400078ec0ff */
[----:B------:R-:W-:Y:S01]  /*9eb0*/  PRMT R9, R13, 0x5410, R12 ;  /* 0x000054100d097816 */ /* 0x000fe2000000000c */
[----:B------:R-:W1:Y:S01]  /*9ec0*/  MUFU.EX2 R192, R192 ;  /* 0x000000c000c07308 */ /* 0x000e620000000800 */
[----:B------:R-:W-:Y:S02]  /*9ed0*/  PRMT R17, R17, 0x5410, R14 ;  /* 0x0000541011117816 */ /* 0x000fe4000000000e */
[----:B------:R-:W3:Y:S01]  /*9ee0*/  LDSM.16.MT88.4 R12, [R224+0x11000] ;  /* 0x01100000e00c783b */ /* 0x000ee20000004200 */
[----:B------:R-:W-:Y:S02]  /*9ef0*/  LOP3.LUT R19, R19, UR21, R202, 0x96, !PT ;  /* 0x0000001513137c12 */ /* 0x000fe4000f8e96ca */
[----:B------:R-:W-:Y:S02]  /*9f00*/  HSET2.LE.AND R9, R9, R28, PT ;  /* 0x0000001c09097233 */ /* 0x000fe40003803000 */
[----:B------:R-:W-:Y:S01]  /*9f10*/  LOP3.LUT R10, R19, 0xffff, RZ, 0xc0, !PT ;  /* 0x0000ffff130a7812 */ /* 0x000fe200078ec0ff */
[----:B------:R-:W-:Y:S01]  /*9f20*/  MUFU.EX2 R193, R193 ;  /* 0x000000c100c17308 */ /* 0x000fe20000000800 */
[----:B------:R-:W-:-:S02]  /*9f30*/  SHF.R.U32.HI R8, RZ, 0x10, R19 ;  /* 0x00000010ff087819 */ /* 0x000fc40000011613 */
[----:B------:R-:W-:Y:S02]  /*9f40*/  LOP3.LUT R21, R19, 0xff, RZ, 0xc0, !PT ;  /* 0x000000ff13157812 */ /* 0x000fe400078ec0ff */
[----:B------:R-:W-:Y:S02]  /*9f50*/  SHF.R.U32.HI R10, RZ, 0x8, R10 ;  /* 0x00000008ff0a7819 */ /* 0x000fe4000001160a */
[----:B------:R-:W-:Y:S02]  /*9f60*/  SHF.R.U32.HI R19, RZ, 0x18, R19 ;  /* 0x00000018ff137819 */ /* 0x000fe40000011613 */
[----:B------:R-:W-:Y:S02]  /*9f70*/  LOP3.LUT R8, R8, 0xff, RZ, 0xc0, !PT ;  /* 0x000000ff08087812 */ /* 0x000fe400078ec0ff */
[----:B------:R-:W-:Y:S02]  /*9f80*/  PRMT R21, R21, 0x5410, R10 ;  /* 0x0000541015157816 */ /* 0x000fe4000000000a */
[----:B------:R-:W-:-:S02]  /*9f90*/  HSET2.LE.AND R10, R17, R28, PT ;  /* 0x0000001c110a7233 */ /* 0x000fc40003803000 */
[----:B------:R-:W-:Y:S02]  /*9fa0*/  PRMT R19, R8, 0x5410, R19 ;  /* 0x0000541008137816 */ /* 0x000fe40000000013 */
[----:B--2---:R-:W-:Y:S02]  /*9fb0*/  F2FP.BF16.F32.PACK_AB R11, R197, R188 ;  /* 0x000000bcc50b723e */ /* 0x004fe400000010ff */
[----:B-1----:R-:W-:Y:S02]  /*9fc0*/  F2FP.BF16.F32.PACK_AB R8, R191, R192 ;  /* 0x000000c0bf08723e */ /* 0x002fe400000010ff */
[----:B------:R-:W-:Y:S02]  /*9fd0*/  LOP3.LUT R10, R10, R11, RZ, 0xc0, !PT ;  /* 0x0000000b0a0a7212 */ /* 0x000fe400078ec0ff */
[----:B------:R-:W-:Y:S02]  /*9fe0*/  LOP3.LUT R11, R9, R8, RZ, 0xc0, !PT ;  /* 0x00000008090b7212 */ /* 0x000fe400078ec0ff */
[----:B------:R-:W-:-:S02]  /*9ff0*/  HSET2.LE.AND R8, R21, R28, PT ;  /* 0x0000001c15087233 */ /* 0x000fc40003803000 */
[----:B------:R-:W-:Y:S01]  /*a000*/  HSET2.LE.AND R9, R19, R28, PT ;  /* 0x0000001c13097233 */ /* 0x000fe20003803000 */
[----:B------:R-:W1:Y:S01]  /*a010*/  LDSM.16.MT88.4 R20, [R224+0x13000] ;  /* 0x01300000e014783b */ /* 0x000e620000004200 */
[----:B------:R-:W-:Y:S01]  /*a020*/  F2FP.BF16.F32.PACK_AB R17, R195, R190 ;  /* 0x000000bec311723e */ /* 0x000fe200000010ff */
[----:B------:R-:W-:Y:S02]  /*a030*/  FADD.FTZ R190, R190, R181 ;  /* 0x000000b5bebe7221 */ /* 0x000fe40000010000 */
[----:B------:R-:W-:Y:S02]  /*a040*/  LOP3.LUT R9, R9, R16, RZ, 0xc0, !PT ;  /* 0x0000001009097212 */ /* 0x000fe400078ec0ff */
[----:B------:R-:W-:Y:S01]  /*a050*/  LOP3.LUT R8, R8, R17, RZ, 0xc0, !PT ;  /* 0x0000001108087212 */ /* 0x000fe200078ec0ff */
[----:B------:R-:W-:Y:S01]  /*a060*/  FADD.FTZ R195, R195, R190 ;  /* 0x000000bec3c37221 */ /* 0x000fe20000010000 */
[----:B------:R-:W2:Y:S03]  /*a070*/  LDSM.16.MT88.4 R16, [R220+0x11000] ;  /* 0x01100000dc10783b */ /* 0x000ea60000004200 */
[----:B------:R-:W-:-:S02]  /*a080*/  FADD.FTZ R188, R188, R195 ;  /* 0x000000c3bcbc7221 */ /* 0x000fc40000010000 */
[----:B---3--:R-:W-:Y:S02]  /*a090*/  HMMA.16816.F32.BF16 R160, R8, R12, R160 ;  /* 0x0000000c08a0723c */ /* 0x008fe400000418a0 */
[----:B------:R-:W-:-:S04]  /*a0a0*/  FADD.FTZ R197, R197, R188 ;  /* 0x000000bcc5c57221 */ /* 0x000fc80000010000 */
[C---:B------:R-:W-:Y:S01]  /*a0b0*/  HMMA.16816.F32.BF16 R156, R8.reuse, R14, R156 ;  /* 0x0000000e089c723c */ /* 0x040fe2000004189c */
[----:B------:R-:W3:Y:S05]  /*a0c0*/  LDSM.16.MT88.4 R12, [R222+0x13000] ;  /* 0x01300000de0c783b */ /* 0x000eea0000004200 */
[C---:B------:R-:W-:Y:S06]  /*a0d0*/  HMMA.16816.F32.BF16 R152, R8.reuse, R4, R152 ;  /* 0x000000040898723c */ /* 0x040fec0000041898 */
[C---:B------:R-:W-:Y:S01]  /*a0e0*/  HMMA.16816.F32.BF16 R148, R8.reuse, R6, R148 ;  /* 0x000000060894723c */ /* 0x040fe20000041894 */
[----:B------:R-:W4:Y:S05]  /*a0f0*/  LDSM.16.MT88.4 R4, [R221+0x13000] ;  /* 0x01300000dd04783b */ /* 0x000f2a0000004200 */
[C---:B------:R-:W-:Y:S06]  /*a100*/  HMMA.16816.F32.BF16 R144, R8.reuse, R24, R144 ;  /* 0x000000180890723c */ /* 0x040fec0000041890 */
[C---:B-1----:R-:W-:Y:S06]  /*a110*/  HMMA.16816.F32.BF16 R36, R8.reuse, R20, R36 ;  /* 0x000000140824723c */ /* 0x042fec0000041824 */
[C---:B--2---:R-:W-:Y:S06]  /*a120*/  HMMA.16816.F32.BF16 R136, R8.reuse, R16, R136 ;  /* 0x000000100888723c */ /* 0x044fec0000041888 */
[C---:B------:R-:W-:Y:S01]  /*a130*/  HMMA.16816.F32.BF16 R132, R8.reuse, R18, R132 ;  /* 0x000000120884723c */ /* 0x040fe20000041884 */
[----:B------:R-:W1:Y:S05]  /*a140*/  LDSM.16.MT88.4 R16, [R220+0x13000] ;  /* 0x01300000dc10783b */ /* 0x000e6a0000004200 */
[C---:B---3--:R-:W-:Y:S06]  /*a150*/  HMMA.16816.F32.BF16 R44, R8.reuse, R12, R44 ;  /* 0x0000000c082c723c */ /* 0x048fec000004182c */
[C---:B------:R-:W-:Y:S01]  /*a160*/  HMMA.16816.F32.BF16 R48, R8.reuse, R14, R48 ;  /* 0x0000000e0830723c */ /* 0x040fe20000041830 */
[----:B------:R-:W2:Y:S05]  /*a170*/  LDSM.16.MT88.4 R12, [R221+0x15000] ;  /* 0x01500000dd0c783b */ /* 0x000eaa0000004200 */
[C---:B----4-:R-:W-:Y:S06]  /*a180*/  HMMA.16816.F32.BF16 R52, R8.reuse, R4, R52 ;  /* 0x000000040834723c */ /* 0x050fec0000041834 */
[C---:B------:R-:W-:Y:S01]  /*a190*/  HMMA.16816.F32.BF16 R56, R8.reuse, R6, R56 ;  /* 0x000000060838723c */ /* 0x040fe20000041838 */
[----:B------:R-:W3:Y:S05]  /*a1a0*/  LDSM.16.MT88.4 R4, [R220+0x15000] ;  /* 0x01500000dc04783b */ /* 0x000eea0000004200 */
[C---:B------:R-:W-:Y:S01]  /*a1b0*/  HMMA.16816.F32.BF16 R40, R8.reuse, R22, R40 ;  /* 0x000000160828723c */ /* 0x040fe20000041828 */
[----:B------:R-:W4:Y:S05]  /*a1c0*/  LDSM.16.MT88.4 R20, [R222+0x15000] ;  /* 0x01500000de14783b */ /* 0x000f2a0000004200 */
        /* <DEDUP_REMOVED lines=13> */
[----:B------:R-:W-:Y:S01]  /*a2a0*/  LOP3.LUT R22, R203, UR26, R198, 0x96, !PT ;  /* 0x0000001acb167c12 */ /* 0x000fe2000f8e96c6 */
[----:B------:R-:W-:-:S04]  /*a2b0*/  FFMA.FTZ R198, R31, UR34, -R30 ;  /* 0x000000221fc67c23 */ /* 0x000fc8000801081e */
[----:B------:R-:W-:Y:S01]  /*a2c0*/  IMAD.WIDE.U32 R22, R22, -0x2daee0ad, RZ ;  /* 0xd2511f5316167825 */ /* 0x000fe200078e00ff */
[----:B-1----:R-:W-:Y:S01]  /*a2d0*/  HMMA.16816.F32.BF16 R100, R8, R16, R100 ;  /* 0x000000100864723c */ /* 0x002fe20000041864 */
[----:B------:R-:W-:Y:S01]  /*a2e0*/  MUFU.EX2 R198, R198 ;  /* 0x000000c600c67308 */ /* 0x000fe20000000800 */
[----:B------:R-:W-:-:S04]  /*a2f0*/  LOP3.LUT R21, R22, 0xff, RZ, 0xc0, !PT ;  /* 0x000000ff16157812 */ /* 0x000fc800078ec0ff */
[C---:B------:R-:W-:Y:S01]  /*a300*/  HMMA.16816.F32.BF16 R104, R8.reuse, R18, R104 ;  /* 0x000000120868723c */ /* 0x040fe20000041868 */
[----:B------:R-:W1:Y:S01]  /*a310*/  LDSM.16.MT88.4 R16, [R220+0x17000] ;  /* 0x01700000dc10783b */ /* 0x000e620000004200 */
[----:B------:R-:W-:Y:S02]  /*a320*/  LOP3.LUT R20, R23, UR27, R196, 0x96, !PT ;  /* 0x0000001b17147c12 */ /* 0x000fe4000f8e96c4 */
[----:B------:R4:W5:Y:S02]  /*a330*/  MUFU.EX2 R196, R33 ;  /* 0x0000002100c47308 */ /* 0x0009640000000800 */
[C---:B--2---:R-:W-:Y:S06]  /*a340*/  HMMA.16816.F32.BF16 R108, R8.reuse, R12, R108 ;  /* 0x0000000c086c723c */ /* 0x044fec000004186c */
[----:B------:R-:W-:Y:S01]  /*a350*/  HMMA.16816.F32.BF16 R112, R8, R14, R112 ;  /* 0x0000000e0870723c */ /* 0x000fe20000041870 */
[----:B------:R-:W-:-:S02]  /*a360*/  LOP3.LUT R12, R22, 0xffff, RZ, 0xc0, !PT ;  /* 0x0000ffff160c7812 */ /* 0x000fc400078ec0ff */
[----:B------:R-:W-:Y:S02]  /*a370*/  SHF.R.U32.HI R23, RZ, 0x10, R22 ;  /* 0x00000010ff177819 */ /* 0x000fe40000011616 */
[----:B------:R-:W-:Y:S01]  /*a380*/  SHF.R.U32.HI R12, RZ, 0x8, R12 ;  /* 0x00000008ff0c7819 */ /* 0x000fe2000001160c */
[C---:B------:R-:W-:Y:S01]  /*a390*/  HMMA.16816.F32.BF16 R68, R8.reuse, R24, R68 ;  /* 0x000000180844723c */ /* 0x040fe20000041844 */
[----:B------:R-:W-:Y:S02]  /*a3a0*/  SHF.R.U32.HI R22, RZ, 0x18, R22 ;  /* 0x00000018ff167819 */ /* 0x000fe40000011616 */
[----:B------:R-:W-:Y:S01]  /*a3b0*/  PRMT R21, R21, 0x5410, R12 ;  /* 0x0000541015157816 */ /* 0x000fe2000000000c */
[----:B----4-:R-:W-:Y:S01]  /*a3c0*/  LDSM.16.MT88.4 R32, [R222+0x11800] ;  /* 0x01180000de20783b */ /* 0x010fe20000004200 */
[----:B------:R-:W-:Y:S01]  /*a3d0*/  LOP3.LUT R23, R23, 0xff, RZ, 0xc0, !PT ;  /* 0x000000ff17177812 */ /* 0x000fe200078ec0ff */
[----:B---3--:R-:W-:Y:S01]  /*a3e0*/  HMMA.16816.F32.BF16 R116, R8, R4, R116 ;  /* 0x000000040874723c */ /* 0x008fe20000041874 */
[C---:B------:R-:W-:Y:S01]  /*a3f0*/  LOP3.LUT R25, R20.reuse, 0xffff, RZ, 0xc0, !PT ;  /* 0x0000ffff14197812 */ /* 0x040fe200078ec0ff */
[----:B------:R-:W2:Y:S01]  /*a400*/  LDSM.16.MT88.4 R12, [R224+0x11800] ;  /* 0x01180000e00c783b */ /* 0x000ea20000004200 */
[----:B------:R-:W-:-:S02]  /*a410*/  LOP3.LUT R24, R20, 0xff, RZ, 0xc0, !PT ;  /* 0x000000ff14187812 */ /* 0x000fc400078ec0ff */
[----:B------:R-:W-:Y:S01]  /*a420*/  SHF.R.U32.HI R25, RZ, 0x8, R25 ;  /* 0x00000008ff197819 */ /* 0x000fe20000011619 */
[C---:B------:R-:W-:Y:S01]  /*a430*/  HMMA.16816.F32.BF16 R120, R8.reuse, R6, R120 ;  /* 0x000000060878723c */ /* 0x040fe20000041878 */
[--C-:B------:R-:W-:Y:S02]  /*a440*/  SHF.R.U32.HI R4, RZ, 0x10, R20.reuse ;  /* 0x00000010ff047819 */ /* 0x100fe40000011614 */
[----:B------:R-:W-:Y:S02]  /*a450*/  SHF.R.U32.HI R5, RZ, 0x18, R20 ;  /* 0x00000018ff057819 */ /* 0x000fe40000011614 */
[----:B------:R-:W-:Y:S01]  /*a460*/  LOP3.LUT R4, R4, 0xff, RZ, 0xc0, !PT ;  /* 0x000000ff04047812 */ /* 0x000fe200078ec0ff */
[----:B------:R-:W-:Y:S01]  /*a470*/  HMMA.16816.F32.BF16 R72, R8, R26, R72 ;  /* 0x0000001a0848723c */ /* 0x000fe20000041848 */
[----:B------:R-:W-:Y:S02]  /*a480*/  PRMT R25, R24, 0x5410, R25 ;  /* 0x0000541018197816 */ /* 0x000fe40000000019 */
[----:B------:R-:W-:-:S02]  /*a490*/  PRMT R5, R4, 0x5410, R5 ;  /* 0x0000541004057816 */ /* 0x000fc40000000005 */
[--C-:B------:R-:W-:Y:S01]  /*a4a0*/  HSET2.LE.AND R6, R21, R28.reuse, PT ;  /* 0x0000001c15067233 */ /* 0x100fe20003803000 */
[C---:B-1----:R-:W-:Y:S01]  /*a4b0*/  HMMA.16816.F32.BF16 R124, R8.reuse, R16, R124 ;  /* 0x00000010087c723c */ /* 0x042fe2000004187c */
[----:B------:R-:W-:Y:S02]  /*a4c0*/  PRMT R23, R23, 0x5410, R22 ;  /* 0x0000541017177816 */ /* 0x000fe40000000016 */
[--C-:B------:R-:W-:Y:S02]  /*a4d0*/  HSET2.LE.AND R4, R25, R28.reuse, PT ;  /* 0x0000001c19047233 */ /* 0x100fe40003803000 */
[--C-:B------:R-:W-:Y:S01]  /*a4e0*/  HSET2.LE.AND R5, R5, R28.reuse, PT ;  /* 0x0000001c05057233 */ /* 0x100fe20003803000 */
[----:B------:R-:W-:Y:S01]  /*a4f0*/  HMMA.16816.F32.BF16 R128, R8, R18, R128 ;  /* 0x000000120880723c */ /* 0x000fe20000041880 */
[C---:B------:R-:W-:Y:S01]  /*a500*/  F2FP.BF16.F32.PACK_AB R21, R187.reuse, R178 ;  /* 0x000000b2bb15723e */ /* 0x040fe200000010ff */
[----:B------:R-:W1:Y:S01]  /*a510*/  LDSM.16.MT88.4 R24, [R220+0x11800] ;  /* 0x01180000dc18783b */ /* 0x000e620000004200 */
[----:B-----5:R-:W-:Y:S01]  /*a520*/  F2FP.BF16.F32.PACK_AB R20, R196, R193 ;  /* 0x000000c1c414723e */ /* 0x020fe200000010ff */
[----:B------:R-:W-:Y:S01]  /*a530*/  FADD.FTZ R178, R178, R197 ;  /* 0x000000c5b2b27221 */ /* 0x000fe20000010000 */
[----:B------:R-:W-:Y:S01]  /*a540*/  HSET2.LE.AND R7, R23, R28, PT ;  /* 0x0000001c17077233 */ /* 0x000fe20003803000 */
[----:B------:R-:W-:Y:S01]  /*a550*/  LDSM.16.MT88.4 R8, [R220+0x13800] ;  /* 0x01380000dc08783b */ /* 0x000fe20000004200 */
[----:B------:R-:W-:Y:S01]  /*a560*/  LOP3.LUT R4, R4, R21, RZ, 0xc0, !PT ;  /* 0x0000001504047212 */ /* 0x000fe200078ec0ff */
[----:B------:R-:W-:Y:S01]  /*a570*/  FADD.FTZ R187, R187, R178 ;  /* 0x000000b2bbbb7221 */ /* 0x000fe20000010000 */
[----:B------:R-:W-:Y:S01]  /*a580*/  LOP3.LUT R5, R5, R20, RZ, 0xc0, !PT ;  /* 0x0000001405057212 */ /* 0x000fe200078ec0ff */
[----:B------:R-:W-:Y:S01]  /*a590*/  LDSM.16.MT88.4 R28, [R221+0x11800] ;  /* 0x01180000dd1c783b */ /* 0x000fe20000004200 */
[----:B------:R-:W-:Y:S01]  /*a5a0*/  F2FP.BF16.F32.PACK_AB R17, R177, R176 ;  /* 0x000000b0b111723e */ /* 0x000fe200000010ff */
[----:B------:R-:W-:Y:S01]  /*a5b0*/  FADD.FTZ R176, R176, R187 ;  /* 0x000000bbb0b07221 */ /* 0x000fe20000010000 */
[----:B------:R-:W-:Y:S01]  /*a5c0*/  F2FP.BF16.F32.PACK_AB R16, R199, R198 ;  /* 0x000000c6c710723e */ /* 0x000fe200000010ff */
[----:B------:R-:W3:Y:S01]  /*a5d0*/  LDSM.16.MT88.4 R20, [R224+0x13800] ;  /* 0x01380000e014783b */ /* 0x000ee20000004200 */
[----:B------:R-:W-:Y:S01]  /*a5e0*/  LOP3.LUT R6, R6, R17, RZ, 0xc0, !PT ;  /* 0x0000001106067212 */ /* 0x000fe200078ec0ff */
[----:B------:R-:W-:Y:S01]  /*a5f0*/  FADD.FTZ R249, R177, R176 ;  /* 0x000000b0b1f97221 */ /* 0x000fe20000010000 */
[----:B------:R-:W-:-:S02]  /*a600*/  LOP3.LUT R7, R7, R16, RZ, 0xc0, !PT ;  /* 0x0000001007077212 */ /* 0x000fc400078ec0ff */
[----:B------:R-:W-:Y:S05]  /*a610*/  LDSM.16.MT88.4 R16, [R222+0x13800] ;  /* 0x01380000de10783b */ /* 0x000fea0000004200 */
[C---:B--2---:R-:W-:Y:S06]  /*a620*/  HMMA.16816.F32.BF16 R160, R4.reuse, R12, R160 ;  /* 0x0000000c04a0723c */ /* 0x044fec00000418a0 */
[C---:B------:R-:W-:Y:S01]  /*a630*/  HMMA.16816.F32.BF16 R156, R4.reuse, R14, R156 ;  /* 0x0000000e049c723c */ /* 0x040fe2000004189c */
[----:B------:R-:W2:Y:S05]  /*a640*/  LDSM.16.MT88.4 R12, [R221+0x13800] ;  /* 0x01380000dd0c783b */ /* 0x000eaa0000004200 */
[C---:B------:R-:W-:Y:S06]  /*a650*/  HMMA.16816.F32.BF16 R152, R4.reuse, R32, R152 ;  /* 0x000000200498723c */ /* 0x040fec0000041898 */
[C---:B------:R-:W-:Y:S01]  /*a660*/  HMMA.16816.F32.BF16 R148, R4.reuse, R34, R148 ;  /* 0x000000220494723c */ /* 0x040fe20000041894 */
[----:B------:R-:W-:Y:S05]  /*a670*/  LDSM.16.MT88.4 R32, [R222+0x15800] ;  /* 0x01580000de20783b */ /* 0x000fea0000004200 */
[C---:B-1----:R-:W-:Y:S06]  /*a680*/  HMMA.16816.F32.BF16 R136, R4.reuse, R24, R136 ;  /* 0x000000180488723c */ /* 0x042fec0000041888 */
[C---:B---3--:R-:W-:Y:S06]  /*a690*/  HMMA.16816.F32.BF16 R36, R4.reuse, R20, R36 ;  /* 0x000000140424723c */ /* 0x048fec0000041824 */
[C---:B------:R-:W-:Y:S01]  /*a6a0*/  HMMA.16816.F32.BF16 R40, R4.reuse, R22, R40 ;  /* 0x000000160428723c */ /* 0x040fe20000041828 */
[----:B------:R-:W1:Y:S05]  /*a6b0*/  LDSM.16.MT88.4 R20, [R220+0x15800] ;  /* 0x01580000dc14783b */ /* 0x000e6a0000004200 */
[C---:B------:R-:W-:Y:S06]  /*a6c0*/  HMMA.16816.F32.BF16 R144, R4.reuse, R28, R144 ;  /* 0x0000001c0490723c */ /* 0x040fec0000041890 */
[C---:B--2---:R-:W-:Y:S06]  /*a6d0*/  HMMA.16816.F32.BF16 R52, R4.reuse, R12, R52 ;  /* 0x0000000c0434723c */ /* 0x044fec0000041834 */
[C---:B------:R-:W-:Y:S01]  /*a6e0*/  HMMA.16816.F32.BF16 R56, R4.reuse, R14, R56 ;  /* 0x0000000e0438723c */ /* 0x040fe20000041838 */
[----:B------:R-:W2:Y:S05]  /*a6f0*/  LDSM.16.MT88.4 R12, [R222+0x17800] ;  /* 0x01780000de0c783b */ /* 0x000eaa0000004200 */
[C---:B------:R-:W-:Y:S01]  /*a700*/  HMMA.16816.F32.BF16 R140, R4.reuse, R30, R140 ;  /* 0x0000001e048c723c */ /* 0x040fe2000004188c */
[----:B------:R-:W3:Y:S05]  /*a710*/  LDSM.16.MT88.4 R28, [R224+0x15800] ;  /* 0x01580000e01c783b */ /* 0x000eea0000004200 */
[C---:B------:R-:W-:Y:S01]  /*a720*/  HMMA.16816.F32.BF16 R132, R4.reuse, R26, R132 ;  /* 0x0000001a0484723c */ /* 0x040fe20000041884 */
[----:B------:R-:W4:Y:S05]  /*a730*/  LDSM.16.MT88.4 R24, [R221+0x15800] ;  /* 0x01580000dd18783b */ /* 0x000f2a0000004200 */
[C---:B------:R-:W-:Y:S06]  /*a740*/  HMMA.16816.F32.BF16 R44, R4.reuse, R16, R44 ;  /* 0x00000010042c723c */ /* 0x040fec000004182c */
[C---:B------:R-:W-:Y:S01]  /*a750*/  HMMA.16816.F32.BF16 R48, R4.reuse, R18, R48 ;  /* 0x000000120430723c */ /* 0x040fe20000041830 */
[----:B------:R-:W5:Y:S05]  /*a760*/  LDSM.16.MT88.4 R16, [R224+0x17800] ;  /* 0x01780000e010783b */ /* 0x000f6a0000004200 */
[C---:B------:R-:W-:Y:S06]  /*a770*/  HMMA.16816.F32.BF16 R60, R4.reuse, R8, R60 ;  /* 0x00000008043c723c */ /* 0x040fec000004183c */
[C---:B------:R-:W-:Y:S01]  /*a780*/  HMMA.16816.F32.BF16 R64, R4.reuse, R10, R64 ;  /* 0x0000000a0440723c */ /* 0x040fe20000041840 */
[----:B------:R-:W5:Y:S05]  /*a790*/  LDSM.16.MT88.4 R8, [R221+0x17800] ;  /* 0x01780000dd08783b */ /* 0x000f6a0000004200 */
[C---:B-1----:R-:W-:Y:S06]  /*a7a0*/  HMMA.16816.F32.BF16 R92, R4.reuse, R20, R92 ;  /* 0x00000014045c723c */ /* 0x042fec000004185c */
[C---:B------:R-:W-:Y:S01]  /*a7b0*/  HMMA.16816.F32.BF16 R96, R4.reuse, R22, R96 ;  /* 0x000000160460723c */ /* 0x040fe20000041860 */
[----:B------:R-:W1:Y:S05]  /*a7c0*/  LDSM.16.MT88.4 R20, [R220+0x17800] ;  /* 0x01780000dc14783b */ /* 0x000e6a0000004200 */
[C---:B--2---:R-:W-:Y:S06]  /*a7d0*/  HMMA.16816.F32.BF16 R108, R4.reuse, R12, R108 ;  /* 0x0000000c046c723c */ /* 0x044fec000004186c */
[----:B---3--:R-:W-:Y:S01]  /*a7e0*/  HMMA.16816.F32.BF16 R68, R4, R28, R68 ;  /* 0x0000001c0444723c */ /* 0x008fe20000041844 */
        /* <DEDUP_REMOVED lines=9> */
[----:B----4-:R-:W-:Y:S01]  /*a880*/  HMMA.16816.F32.BF16 R84, R4, R24, R84 ;  /* 0x000000180454723c */ /* 0x010fe20000041854 */
[----:B------:R-:W-:Y:S01]  /*a890*/  FADD.FTZ R2, R192, R3 ;  /* 0x00000003c0027221 */ /* 0x000fe20000010000 */
[----:B------:R-:W-:-:S03]  /*a8a0*/  MOV R3, R173 ;  /* 0x000000ad00037202 */ /* 0x000fc60000000f00 */
[----:B------:R-:W-:Y:S01]  /*a8b0*/  FADD.FTZ R2, R191, R2 ;  /* 0x00000002bf027221 */ /* 0x000fe20000010000 */
[----:B------:R-:W-:Y:S03]  /*a8c0*/  HMMA.16816.F32.BF16 R88, R4, R26, R88 ;  /* 0x0000001a0458723c */ /* 0x000fe60000041858 */
[----:B------:R-:W-:-:S03]  /*a8d0*/  FADD.FTZ R193, R193, R2 ;  /* 0x00000002c1c17221 */ /* 0x000fc60000010000 */
[----:B-----5:R-:W-:Y:S01]  /*a8e0*/  HMMA.16816.F32.BF16 R100, R4, R16, R100 ;  /* 0x000000100464723c */ /* 0x020fe20000041864 */
[----:B------:R-:W-:-:S04]  /*a8f0*/  FADD.FTZ R193, R196, R193 ;  /* 0x000000c1c4c17221 */ /* 0x000fc80000010000 */
[----:B------:R-:W-:Y:S01]  /*a900*/  FADD.FTZ R198, R198, R193 ;  /* 0x000000c1c6c67221 */ /* 0x000fe20000010000 */
[----:B------:R-:W-:Y:S03]  /*a910*/  HMMA.16816.F32.BF16 R104, R4, R18, R104 ;  /* 0x000000120468723c */ /* 0x000fe60000041868 */
[----:B------:R-:W-:-:S03]  /*a920*/  FADD.FTZ R247, R199, R198 ;  /* 0x000000c6c7f77221 */ /* 0x000fc60000010000 */
[C---:B------:R-:W-:Y:S06]  /*a930*/  HMMA.16816.F32.BF16 R112, R4.reuse, R14, R112 ;  /* 0x0000000e0470723c */ /* 0x040fec0000041870 */
[C---:B------:R-:W-:Y:S06]  /*a940*/  HMMA.16816.F32.BF16 R116, R4.reuse, R8, R116 ;  /* 0x000000080474723c */ /* 0x040fec0000041874 */
[C---:B------:R-:W-:Y:S06]  /*a950*/  HMMA.16816.F32.BF16 R120, R4.reuse, R10, R120 ;  /* 0x0000000a0478723c */ /* 0x040fec0000041878 */
[C---:B-1----:R-:W-:Y:S06]  /*a960*/  HMMA.16816.F32.BF16 R124, R4.reuse, R20, R124 ;  /* 0x00000014047c723c */ /* 0x042fec000004187c */
[----:B------:R-:W-:-:S15]  /*a970*/  HMMA.16816.F32.BF16 R128, R4, R22, R128 ;  /* 0x000000160480723c */ /* 0x000fde0000041880 */
[----:B------:R-:W-:-:S09]  /*a980*/  NOP ;  /* 0x0000000000007918 */ /* 0x000fd20000000000 */
.L_x_1150:
[----:B------:R-:W-:-:S06]  /*a990*/  UISETP.GT.AND UP0, UPT, UR32, UR22, UPT ;  /* 0x000000162000728c */ /* 0x000fcc000bf04270 */
[----:B------:R-:W-:-:S13]  /*a9a0*/  PLOP3.LUT P0, PT, PT, PT, UP0, 0x80, 0x0 ;  /* 0x000000000000781c */ /* 0x000fda0003f0f008 */
[----:B------:R-:W-:Y:S05]  /*a9b0*/  @!P0 BRA `(.L_x_1152) ;  /* 0x00000044004c8947 */ /* 0x000fea0003800000 */
[----:B------:R-:W-:Y:S01]  /*a9c0*/  IMAD.WIDE.U32 R4, R165, -0x2daee0ad, RZ ;  /* 0xd2511f53a5047825 */ /* 0x000fe200078e00ff */
[----:B------:R-:W-:Y:S01]  /*a9d0*/  MOV R2, UR4 ;  /* 0x0000000400027c02 */ /* 0x000fe20008000f00 */
[----:B------:R-:W-:Y:S01]  /*a9e0*/  USHF.L.U64.HI UR33, UR8, 0x5, UR9 ;  /* 0x0000000508217899 */ /* 0x000fe20008010209 */
[----:B------:R-:W-:Y:S01]  /*a9f0*/  MOV R243, 0x7054 ;  /* 0x0000705400f37802 */ /* 0x000fe20000000f00 */
[----:B------:R-:W-:Y:S01]  /*aa00*/  IMAD.WIDE.U32 R250, R0, -0x326172a9, RZ ;  /* 0xcd9e8d5700fa7825 */ /* 0x000fe200078e00ff */
[----:B------:R1:W-:Y:S01]  /*aa10*/  STL.64 [R1], R4 ;  /* 0x0000000401007387 */ /* 0x0003e20000100a00 */
[----:B------:R-:W-:Y:S01]  /*aa20*/  MOV R0, R164 ;  /* 0x000000a400007202 */ /* 0x000fe20000000f00 */
[----:B------:R-:W-:Y:S01]  /*aa30*/  USHF.L.U32 UR34, UR8, 0x5, URZ ;  /* 0x0000000508227899 */ /* 0x000fe2000800063f */
[----:B------:R-:W-:Y:S01]  /*aa40*/  PRMT R243, R2, R243, UR4 ;  /* 0x0000000402f37e16 */ /* 0x000fe200080000f3 */
[----:B------:R-:W-:Y:S01]  /*aa50*/  IMAD.MOV.U32 R2, RZ, RZ, R3 ;  /* 0x000000ffff027224 */ /* 0x000fe200078e0003 */
[----:B------:R-:W-:Y:S01]  /*aa60*/  LOP3.LUT R244, R251, R167, RZ, 0x3c, !PT ;  /* 0x000000a7fbf47212 */ /* 0x000fe200078e3cff */
[----:B------:R-:W-:Y:S01]  /*aa70*/  IMAD.MOV.U32 R234, RZ, RZ, R200 ;  /* 0x000000ffffea7224 */ /* 0x000fe200078e00c8 */
[----:B------:R-:W-:-:S02]  /*aa80*/  USHF.L.U64.HI UR36, UR6, 0x5, UR7 ;  /* 0x0000000506247899 */ /* 0x000fc40008010207 */
[----:B------:R-:W-:Y:S01]  /*aa90*/  USHF.L.U32 UR35, UR6, 0x5, URZ ;  /* 0x0000000506237899 */ /* 0x000fe2000800063f */
[----:B------:R-:W-:Y:S01]  /*aaa0*/  IMAD.WIDE.U32 R244, R244, -0x2daee0ad, RZ ;  /* 0xd2511f53f4f47825 */ /* 0x000fe200078e00ff */
[----:B------:R-:W-:Y:S02]  /*aab0*/  USHF.L.U64.HI UR37, UR6, 0x6, UR7 ;  /* 0x0000000606257899 */ /* 0x000fe40008010207 */
[----:B------:R-:W-:Y:S01]  /*aac0*/  USHF.L.U32 UR39, UR6, 0x6, URZ ;  /* 0x0000000606277899 */ /* 0x000fe2000800063f */
[----:B------:R-:W-:Y:S02]  /*aad0*/  ULDC UR4, c[0x0][0x2ec] ;  /* 0x0000bb0000047ab9 */ /* 0x000fe40000000800 */
[----:B------:R-:W-:Y:S01]  /*aae0*/  ULDC.64 UR6, c[0x0][0x218] ;  /* 0x0000860000067ab9 */ /* 0x000fe20000000a00 */
[----:B------:R-:W-:Y:S01]  /*aaf0*/  ULDC.64 UR10, c[0x0][0x220] ;  /* 0x00008800000a7ab9 */ /* 0x000fe20000000a00 */
[----:B------:R-:W-:Y:S01]  /*ab00*/  ULDC.64 UR8, c[0x0][0x248] ;  /* 0x0000920000087ab9 */ /* 0x000fe20000000a00 */
[----:B------:R-:W-:Y:S06]  /*ab10*/  BRA `(.L_x_1153) ;  /* 0x0000000000a07947 */ /* 0x000fec0003800000 */
.L_x_1155:
        /* <DEDUP_REMOVED lines=40> */
.L_x_1153:
        /* <DEDUP_REMOVED lines=25> */
[----:B------:R-:W-:Y:S01]  /*af30*/  IADD3 R14, P0, R18, UR35, RZ ;  /* 0x00000023120e7c10 */ /* 0x000fe2000ff1e0ff */
[----:B------:R-:W-:Y:S01]  /*af40*/  VIADD R248, R3, 0x9 ;  /* 0x0000000903f87836 */ /* 0x000fe20000000000 */
[C---:B------:R-:W-:Y:S01]  /*af50*/  ISETP.GE.AND P6, PT, R246.reuse, R239, PT ;  /* 0x000000eff600720c */ /* 0x040fe20003fc6270 */
[----:B------:R2:W-:Y:S01]  /*af60*/  LDGSTS.E.BYPASS.LTC128B.128 [R231+0x16000], desc[UR28][R10.64+0x180] ;  /* 0x160001800ae77fae */ /* 0x0005e2000b901d5c */
[----:B------:R-:W-:Y:S01]  /*af70*/  IADD3.X R15, R19, UR36, RZ, P0, !PT ;  /* 0x00000024130f7c10 */ /* 0x000fe200087fe4ff */
[C---:B------:R-:W-:Y:S01]  /*af80*/  VIADD R252, R3.reuse, 0x31 ;  /* 0x0000003103fc7836 */ /* 0x040fe20000000000 */
[C---:B------:R-:W-:Y:S01]  /*af90*/  ISETP.GE.AND P5, PT, R246.reuse, R237, PT ;  /* 0x000000edf600720c */ /* 0x040fe20003fa6270 */
[----:B------:R-:W-:Y:S01]  /*afa0*/  LDGSTS.E.BYPASS.LTC128B.128 [R231+0x10800], desc[UR28][R22.64] ;  /* 0x1080000016e77fae */ /* 0x000fe2000b901d5c */
[CC--:B------:R-:W-:Y:S02]  /*afb0*/  ISETP.GE.AND P0, PT, R3.reuse, R239.reuse, PT ;  /* 0x000000ef0300720c */ /* 0x0c0fe40003f06270 */
[C---:B------:R-:W-:Y:S01]  /*afc0*/  ISETP.GE.OR P6, PT, R246.reuse, R238, !P6 ;  /* 0x000000eef600720c */ /* 0x040fe200077c6670 */
[----:B------:R-:W-:Y:S01]  /*afd0*/  LDGSTS.E.BYPASS.LTC128B.128 [R231+0x12800], desc[UR28][R22.64+0x80] ;  /* 0x1280008016e77fae */ /* 0x000fe2000b901d5c */
[----:B------:R-:W-:Y:S01]  /*afe0*/  ISETP.GE.OR P5, PT, R246, R236, !P5 ;  /* 0x000000ecf600720c */ /* 0x000fe20006fa6670 */
[C---:B------:R-:W-:Y:S01]  /*aff0*/  VIADD R246, R3.reuse, 0x8 ;  /* 0x0000000803f67836 */ /* 0x040fe20000000000 */
[CC--:B------:R-:W-:Y:S01]  /*b000*/  ISETP.GE.OR P0, PT, R3.reuse, R238.reuse, !P0 ;  /* 0x000000ee0300720c */ /* 0x0c0fe20004706670 */
[----:B------:R-:W-:Y:S01]  /*b010*/  LDGSTS.E.BYPASS.LTC128B.128 [R231+0x14800], desc[UR28][R22.64+0x100] ;  /* 0x1480010016e77fae */ /* 0x000fe2000b901d5c */
[C---:B------:R-:W-:Y:S02]  /*b020*/  ISETP.GE.AND P3, PT, R248.reuse, R239, PT ;  /* 0x000000eff800720c */ /* 0x040fe40003f66270 */
[----:B------:R-:W-:Y:S01]  /*b030*/  ISETP.GE.AND P1, PT, R248, R237, PT ;  /* 0x000000edf800720c */ /* 0x000fe20003f26270 */
[----:B------:R-:W-:Y:S01]  /*b040*/  LDGSTS.E.BYPASS.LTC128B.128 [R231+0x16800], desc[UR28][R22.64+0x180] ;  /* 0x1680018016e77fae */ /* 0x000fe2000b901d5c */
[C---:B------:R-:W-:Y:S02]  /*b050*/  ISETP.GE.AND P4, PT, R246.reuse, R239, PT ;  /* 0x000000eff600720c */ /* 0x040fe40003f86270 */
[-C--:B------:R-:W-:Y:S01]  /*b060*/  ISETP.GE.AND P2, PT, R246, R237.reuse, PT ;  /* 0x000000edf600720c */ /* 0x080fe20003f46270 */
[----:B------:R-:W-:Y:S01]  /*b070*/  LDGSTS.E.BYPASS.LTC128B.128 [R231+0x11000], desc[UR28][R18.64] ;  /* 0x1100000012e77fae */ /* 0x000fe2000b901d5c */
[C---:B------:R-:W-:Y:S02]  /*b080*/  ISETP.GE.OR P3, PT, R248.reuse, R238, !P3 ;  /* 0x000000eef800720c */ /* 0x040fe40005f66670 */
[----:B------:R-:W-:Y:S01]  /*b090*/  ISETP.GE.OR P1, PT, R248, R236, !P1 ;  /* 0x000000ecf800720c */ /* 0x000fe20004f26670 */
[----:B------:R-:W-:Y:S01]  /*b0a0*/  LDGSTS.E.BYPASS.LTC128B.128 [R231+0x13000], desc[UR28][R18.64+0x80] ;  /* 0x1300008012e77fae */ /* 0x000fe2000b901d5c */
[C---:B------:R-:W-:Y:S01]  /*b0b0*/  VIADD R248, R3.reuse, 0x10 ;  /* 0x0000001003f87836 */ /* 0x040fe20000000000 */
[C---:B------:R-:W-:Y:S02]  /*b0c0*/  ISETP.GE.OR P4, PT, R246.reuse, R238, !P4 ;  /* 0x000000eef600720c */ /* 0x040fe40006786670 */
[----:B------:R-:W-:Y:S01]  /*b0d0*/  LDGSTS.E.BYPASS.LTC128B.128 [R231+0x15000], desc[UR28][R18.64+0x100] ;  /* 0x1500010012e77fae */ /* 0x000fe2000b901d5c */
[-C--:B------:R-:W-:Y:S01]  /*b0e0*/  ISETP.GE.OR P2, PT, R246, R236.reuse, !P2 ;  /* 0x000000ecf600720c */ /* 0x080fe20005746670 */
[C---:B------:R-:W-:Y:S02]  /*b0f0*/  VIADD R246, R3.reuse, 0x11 ;  /* 0x0000001103f67836 */ /* 0x040fe40000000000 */
        /* <DEDUP_REMOVED lines=8> */
[----:B------:R-:W4:Y:S04]  /*b180*/  LDSM.16.M88.4 R176, [R229+0x9000] ;  /* 0x00900000e5b0783b */ /* 0x000f280000000200 */
[----:B------:R-:W5:Y:S04]  /*b190*/  LDSM.16.M88.4 R180, [R229+0x9800] ;  /* 0x00980000e5b4783b */ /* 0x000f680000000200 */
[----:B------:R-:W0:Y:S04]  /*b1a0*/  LDGDEPBAR ;  /* 0x00000000000079af */ /* 0x000e280000000000 */
[----:B------:R-:W-:Y:S04]  /*b1b0*/  LDSM.16.M88.4 R184, [R228] ;  /* 0x00000000e4b8783b */ /* 0x000fe80000000200 */
[----:B------:R-:W5:Y:S04]  /*b1c0*/  LDSM.16.M88.4 R188, [R227] ;  /* 0x00000000e3bc783b */ /* 0x000f680000000200 */
[----:B------:R-:W5:Y:S04]  /*b1d0*/  LDSM.16.M88.4 R192, [R219] ;  /* 0x00000000dbc0783b */ /* 0x000f680000000200 */
[----:B------:R-:W-:Y:S04]  /*b1e0*/  LDSM.16.M88.4 R196, [R217] ;  /* 0x00000000d9c4783b */ /* 0x000fe80000000200 */
[----:B------:R-:W-:Y:S01]  /*b1f0*/  LDSM.16.M88.4 R200, [R226] ;  /* 0x00000000e2c8783b */ /* 0x000fe20000000200 */
[C---:B-1----:R-:W-:Y:S06]  /*b200*/  HMMA.16816.F32.BF16 R4, R164.reuse, R168, RZ ;  /* 0x000000a8a404723c */ /* 0x042fec00000418ff */
[C---:B--2---:R-:W-:Y:S01]  /*b210*/  HMMA.16816.F32.BF16 R8, R164.reuse, R170, RZ ;  /* 0x000000aaa408723c */ /* 0x044fe200000418ff */
[----:B------:R-:W1:Y:S05]  /*b220*/  LDSM.16.M88.4 R168, [R218] ;  /* 0x00000000daa8783b */ /* 0x000e6a0000000200 */
[C---:B---3--:R-:W-:Y:S06]  /*b230*/  HMMA.16816.F32.BF16 R12, R164.reuse, R172, RZ ;  /* 0x000000aca40c723c */ /* 0x048fec00000418ff */
[C---:B------:R-:W-:Y:S01]  /*b240*/  HMMA.16816.F32.BF16 R16, R164.reuse, R174, RZ ;  /* 0x000000aea410723c */ /* 0x040fe200000418ff */
[----:B------:R-:W2:Y:S05]  /*b250*/  LDSM.16.M88.4 R172, [R223+0x8000] ;  /* 0x00800000dfac783b */ /* 0x000eaa0000000200 */
[C---:B----4-:R-:W-:Y:S06]  /*b260*/  HMMA.16816.F32.BF16 R20, R164.reuse, R176, RZ ;  /* 0x000000b0a414723c */ /* 0x050fec00000418ff */
[C---:B------:R-:W-:Y:S01]  /*b270*/  HMMA.16816.F32.BF16 R24, R164.reuse, R178, RZ ;  /* 0x000000b2a418723c */ /* 0x040fe200000418ff */
[----:B------:R-:W3:Y:S05]  /*b280*/  LDSM.16.M88.4 R176, [R223+0x8800] ;  /* 0x00880000dfb0783b */ /* 0x000eea0000000200 */
[C---:B-----5:R-:W-:Y:S06]  /*b290*/  HMMA.16816.F32.BF16 R28, R164.reuse, R180, RZ ;  /* 0x000000b4a41c723c */ /* 0x060fec00000418ff */
[----:B------:R-:W-:Y:S01]  /*b2a0*/  HMMA.16816.F32.BF16 R32, R164, R182, RZ ;  /* 0x000000b6a420723c */ /* 0x000fe200000418ff */
[----:B------:R-:W4:Y:S04]  /*b2b0*/  LDSM.16.M88.4 R164, [R223+0x9000] ;  /* 0x00900000dfa4783b */ /* 0x000f280000000200 */
[----:B------:R-:W5:Y:S01]  /*b2c0*/  LDSM.16.M88.4 R180, [R223+0x9800] ;  /* 0x00980000dfb4783b */ /* 0x000f620000000200 */
        /* <DEDUP_REMOVED lines=8> */
[----:B------:R-:W-:Y:S05]  /*b350*/  LDSM.16.M88.4 R168, [R225] ;  /* 0x00000000e1a8783b */ /* 0x000fea0000000200 */
[C---:B------:R-:W-:Y:S06]  /*b360*/  HMMA.16816.F32.BF16 R28, R184.reuse, R196, R28 ;  /* 0x000000c4b81c723c */ /* 0x040fec000004181c */
[----:B------:R-:W-:Y:S01]  /*b370*/  HMMA.16816.F32.BF16 R32, R184, R198, R32 ;  /* 0x000000c6b820723c */ /* 0x000fe20000041820 */
[----:B------:R-:W1:Y:S04]  /*b380*/  LDSM.16.M88.4 R184, [R216] ;  /* 0x00000000d8b8783b */ /* 0x000e680000000200 */
        /* <DEDUP_REMOVED lines=19> */
[----:B------:R-:W-:Y:S05]  /*b4c0*/  LDSM.16.M88.4 R188, [R215] ;  /* 0x00000000d7bc783b */ /* 0x000fea0000000200 */
[C---:B--2---:R-:W-:Y:S06]  /*b4d0*/  HMMA.16816.F32.BF16 R20, R168.reuse, R172, R20 ;  /* 0x000000aca814723c */ /* 0x044fec0000041814 */
[C---:B------:R-:W-:Y:S01]  /*b4e0*/  HMMA.16816.F32.BF16 R24, R168.reuse, R174, R24 ;  /* 0x000000aea818723c */ /* 0x040fe20000041818 */
[----:B------:R-:W2:Y:S05]  /*b4f0*/  LDSM.16.M88.4 R172, [R228+0x2000] ;  /* 0x00200000e4ac783b */ /* 0x000eaa0000000200 */
[C---:B---3--:R-:W-:Y:S06]  /*b500*/  HMMA.16816.F32.BF16 R28, R168.reuse, R164, R28 ;  /* 0x000000a4a81c723c */ /* 0x048fec000004181c */
[----:B------:R-:W-:Y:S01]  /*b510*/  HMMA.16816.F32.BF16 R32, R168, R166, R32 ;  /* 0x000000a6a820723c */ /* 0x000fe20000041820 */
[----:B------:R-:W3:Y:S04]  /*b520*/  LDSM.16.M88.4 R164, [R214] ;  /* 0x00000000d6a4783b */ /* 0x000ee80000000200 */
[----:B------:R-:W5:Y:S01]  /*b530*/  LDSM.16.M88.4 R168, [R213] ;  /* 0x00000000d5a8783b */ /* 0x000f620000000200 */
[C---:B------:R-:W-:Y:S06]  /*b540*/  HMMA.16816.F32.BF16 R4, R176.reuse, R192, R4 ;  /* 0x000000c0b004723c */ /* 0x040fec0000041804 */
[C---:B------:R-:W-:Y:S01]  /*b550*/  HMMA.16816.F32.BF16 R8, R176.reuse, R194, R8 ;  /* 0x000000c2b008723c */ /* 0x040fe20000041808 */
[----:B------:R-:W5:Y:S05]  /*b560*/  LDSM.16.M88.4 R192, [R212] ;  /* 0x00000000d4c0783b */ /* 0x000f6a0000000200 */
        /* <DEDUP_REMOVED lines=26> */
[C---:B----4-:R-:W-:Y:S06]  /*b710*/  HMMA.16816.F32.BF16 R12, R180.reuse, R176, R12 ;  /* 0x000000b0b40c723c */ /* 0x050fec000004180c */
[C---:B------:R-:W-:Y:S01]  /*b720*/  HMMA.16816.F32.BF16 R16, R180.reuse, R178, R16 ;  /* 0x000000b2b410723c */ /* 0x040fe20000041810 */
[----:B------:R-:W1:Y:S05]  /*b730*/  LDSM.16.M88.4 R176, [R216+0x3800] ;  /* 0x00380000d8b0783b */ /* 0x000e6a0000000200 */
[C---:B--2---:R-:W-:Y:S06]  /*b740*/  HMMA.16816.F32.BF16 R20, R180.reuse, R188, R20 ;  /* 0x000000bcb414723c */ /* 0x044fec0000041814 */
[C---:B------:R-:W-:Y:S01]  /*b750*/  HMMA.16816.F32.BF16 R24, R180.reuse, R190, R24 ;  /* 0x000000beb418723c */ /* 0x040fe20000041818 */
[----:B------:R-:W-:Y:S05]  /*b760*/  LDSM.16.M88.4 R188, [R229+0xd000] ;  /* 0x00d00000e5bc783b */ /* 0x000fea0000000200 */
[C---:B---3--:R-:W-:Y:S06]  /*b770*/  HMMA.16816.F32.BF16 R28, R180.reuse, R164, R28 ;  /* 0x000000a4b41c723c */ /* 0x048fec000004181c */
[----:B------:R-:W-:Y:S01]  /*b780*/  HMMA.16816.F32.BF16 R32, R180, R166, R32 ;  /* 0x000000a6b420723c */ /* 0x000fe20000041820 */
[----:B------:R-:W-:Y:S04]  /*b790*/  LDSM.16.M88.4 R164, [R230+0x4000] ;  /* 0x00400000e6a4783b */ /* 0x000fe80000000200 */
[----:B------:R-:W2:Y:S01]  /*b7a0*/  LDSM.16.M88.4 R180, [R229+0xc000] ;  /* 0x00c00000e5b4783b */ /* 0x000ea20000000200 */
[C---:B-----5:R-:W-:Y:S06]  /*b7b0*/  HMMA.16816.F32.BF16 R4, R168.reuse, R196, R4 ;  /* 0x000000c4a804723c */ /* 0x060fec0000041804 */
[C---:B------:R-:W-:Y:S01]  /*b7c0*/  HMMA.16816.F32.BF16 R8, R168.reuse, R198, R8 ;  /* 0x000000c6a808723c */ /* 0x040fe20000041808 */
[----:B------:R-:W-:Y:S05]  /*b7d0*/  LDSM.16.M88.4 R196, [R228+0x4000] ;  /* 0x00400000e4c4783b */ /* 0x000fea0000000200 */
[C---:B------:R-:W-:Y:S06]  /*b7e0*/  HMMA.16816.F32.BF16 R12, R168.reuse, R200, R12 ;  /* 0x000000c8a80c723c */ /* 0x040fec000004180c */
[C---:B------:R-:W-:Y:S01]  /*b7f0*/  HMMA.16816.F32.BF16 R16, R168.reuse, R202, R16 ;  /* 0x000000caa810723c */ /* 0x040fe20000041810 */
[----:B------:R-:W3:Y:S05]  /*b800*/  LDSM.16.M88.4 R200, [R211] ;  /* 0x00000000d3c8783b */ /* 0x000eea0000000200 */
[C---:B------:R-:W-:Y:S06]  /*b810*/  HMMA.16816.F32.BF16 R20, R168.reuse, R172, R20 ;  /* 0x000000aca814723c */ /* 0x040fec0000041814 */
[C---:B------:R-:W-:Y:S01]  /*b820*/  HMMA.16816.F32.BF16 R24, R168.reuse, R174, R24 ;  /* 0x000000aea818723c */ /* 0x040fe20000041818 */
[----:B------:R-:W4:Y:S05]  /*b830*/  LDSM.16.M88.4 R172, [R210] ;  /* 0x00000000d2ac783b */ /* 0x000f2a0000000200 */
[C---:B-1----:R-:W-:Y:S06]  /*b840*/  HMMA.16816.F32.BF16 R28, R168.reuse, R176, R28 ;  /* 0x000000b0a81c723c */ /* 0x042fec000004181c */
[----:B------:R-:W-:Y:S01]  /*b850*/  HMMA.16816.F32.BF16 R32, R168, R178, R32 ;  /* 0x000000b2a820723c */ /* 0x000fe20000041820 */
[----:B------:R-:W1:Y:S04]  /*b860*/  LDSM.16.M88.4 R168, [R209] ;  /* 0x00000000d1a8783b */ /* 0x000e680000000200 */
[----:B------:R-:W5:Y:S01]  /*b870*/  LDSM.16.M88.4 R176, [R208] ;  /* 0x00000000d0b0783b */ /* 0x000f620000000200 */
        /* <DEDUP_REMOVED lines=21> */
[----:B------:R-:W1:Y:S05]  /*b9d0*/  LDSM.16.M88.4 R168, [R225+0x4000] ;  /* 0x00400000e1a8783b */ /* 0x000e6a0000000200 */
[C---:B-----5:R-:W-:Y:S06]  /*b9e0*/  HMMA.16816.F32.BF16 R28, R196.reuse, R176, R28 ;  /* 0x000000b0c41c723c */ /* 0x060fec000004181c */
[----:B------:R-:W-:Y:S01]  /*b9f0*/  HMMA.16816.F32.BF16 R32, R196, R178, R32 ;  /* 0x000000b2c420723c */ /* 0x000fe20000041820 */
[----:B------:R-:W3:Y:S04]  /*ba00*/  LDSM.16.M88.4 R176, [R216+0x5000] ;  /* 0x00500000d8b0783b */ /* 0x000ee80000000200 */
[----:B------:R-:W4:Y:S01]  /*ba10*/  LDSM.16.M88.4 R196, [R216+0x5800] ;  /* 0x00580000d8c4783b */ /* 0x000f220000000200 */
        /* <DEDUP_REMOVED lines=18> */
[----:B------:R-:W-:Y:S05]  /*bb40*/  LDSM.16.M88.4 R200, [R206] ;  /* 0x00000000cec8783b */ /* 0x000fea0000000200 */
[C---:B---3--:R-:W-:Y:S06]  /*bb50*/  HMMA.16816.F32.BF16 R20, R168.reuse, R176, R20 ;  /* 0x000000b0a814723c */ /* 0x048fec0000041814 */
[C---:B------:R-:W-:Y:S01]  /*bb60*/  HMMA.16816.F32.BF16 R24, R168.reuse, R178, R24 ;  /* 0x000000b2a818723c */ /* 0x040fe20000041818 */
[----:B------:R-:W1:Y:S05]  /*bb70*/  LDSM.16.M88.4 R176, [R207] ;  /* 0x00000000cfb0783b */ /* 0x000e6a0000000200 */
[C---:B----4-:R-:W-:Y:S06]  /*bb80*/  HMMA.16816.F32.BF16 R28, R168.reuse, R196, R28 ;  /* 0x000000c4a81c723c */ /* 0x050fec000004181c */
[----:B------:R-:W-:Y:S01]  /*bb90*/  HMMA.16816.F32.BF16 R32, R168, R198, R32 ;  /* 0x000000c6a820723c */ /* 0x000fe20000041820 */
[----:B------:R-:W3:Y:S04]  /*bba0*/  LDSM.16.M88.4 R168, [R205] ;  /* 0x00000000cda8783b */ /* 0x000ee80000000200 */
[----:B------:R-:W4:Y:S01]  /*bbb0*/  LDSM.16.M88.4 R196, [R204] ;  /* 0x00000000ccc4783b */ /* 0x000f220000000200 */
[C---:B--2---:R-:W-:Y:S06]  /*bbc0*/  HMMA.16816.F32.BF16 R4, R164.reuse, R184, R4 ;  /* 0x000000b8a404723c */ /* 0x044fec0000041804 */
[C---:B------:R-:W-:Y:S01]  /*bbd0*/  HMMA.16816.F32.BF16 R8, R164.reuse, R186, R8 ;  /* 0x000000baa408723c */ /* 0x040fe20000041808 */
[----:B------:R-:W-:Y:S05]  /*bbe0*/  LDSM.16.M88.4 R184, [R223+0xe000] ;  /* 0x00e00000dfb8783b */ /* 0x000fea0000000200 */
[C---:B-----5:R-:W-:Y:S06]  /*bbf0*/  HMMA.16816.F32.BF16 R12, R164.reuse, R188, R12 ;  /* 0x000000bca40c723c */ /* 0x060fec000004180c */
[C---:B------:R-:W-:Y:S01]  /*bc00*/  HMMA.16816.F32.BF16 R16, R164.reuse, R190, R16 ;  /* 0x000000bea410723c */ /* 0x040fe20000041810 */
[----:B------:R-:W-:Y:S05]  /*bc10*/  LDSM.16.M88.4 R188, [R223+0xe800] ;  /* 0x00e80000dfbc783b */ /* 0x000fea0000000200 */
[C---:B------:R-:W-:Y:S06]  /*bc20*/  HMMA.16816.F32.BF16 R20, R164.reuse, R180, R20 ;  /* 0x000000b4a414723c */ /* 0x040fec0000041814 */
        /* <DEDUP_REMOVED lines=10> */
[C---:B------:R-:W-:Y:S06]  /*bcd0*/  HMMA.16816.F32.BF16 R16, R172.reuse, R202, R16 ;  /* 0x000000caac10723c */ /* 0x040fec0000041810 */
[C---:B---3--:R-:W-:Y:S06]  /*bce0*/  HMMA.16816.F32.BF16 R20, R172.reuse, R168, R20 ;  /* 0x000000a8ac14723c */ /* 0x048fec0000041814 */
[C---:B------:R-:W-:Y:S01]  /*bcf0*/  HMMA.16816.F32.BF16 R24, R172.reuse, R170, R24 ;  /* 0x000000aaac18723c */ /* 0x040fe20000041818 */
[----:B------:R-:W1:Y:S05]  /*bd00*/  LDSM.16.M88.4 R168, [R225+0x6000] ;  /* 0x00600000e1a8783b */ /* 0x000e6a0000000200 */
[C---:B----4-:R-:W-:Y:S06]  /*bd10*/  HMMA.16816.F32.BF16 R28, R172.reuse, R196, R28 ;  /* 0x000000c4ac1c723c */ /* 0x050fec000004181c */
[----:B------:R-:W-:Y:S01]  /*bd20*/  HMMA.16816.F32.BF16 R32, R172, R198, R32 ;  /* 0x000000c6ac20723c */ /* 0x000fe20000041820 */
[----:B------:R-:W-:Y:S05]  /*bd30*/  LDSM.16.M88.4 R172, [R216+0x7000] ;  /* 0x00700000d8ac783b */ /* 0x000fea0000000200 */
[C---:B--2---:R-:W-:Y:S06]  /*bd40*/  HMMA.16816.F32.BF16 R4, R180.reuse, R184, R4 ;  /* 0x000000b8b404723c */ /* 0x044fec0000041804 */
[C---:B------:R-:W-:Y:S06]  /*bd50*/  HMMA.16816.F32.BF16 R8, R180.reuse, R186, R8 ;  /* 0x000000bab408723c */ /* 0x040fec0000041808 */
[C---:B------:R-:W-:Y:S06]  /*bd60*/  HMMA.16816.F32.BF16 R12, R180.reuse, R188, R12 ;  /* 0x000000bcb40c723c */ /* 0x040fec000004180c */
[C---:B------:R-:W-:Y:S06]  /*bd70*/  HMMA.16816.F32.BF16 R16, R180.reuse, R190, R16 ;  /* 0x000000beb410723c */ /* 0x040fec0000041810 */
[C---:B-----5:R-:W-:Y:S06]  /*bd80*/  HMMA.16816.F32.BF16 R20, R180.reuse, R164, R20 ;  /* 0x000000a4b414723c */ /* 0x060fec0000041814 */
[C---:B------:R-:W-:Y:S01]  /*bd90*/  HMMA.16816.F32.BF16 R24, R180.reuse, R166, R24 ;  /* 0x000000a6b418723c */ /* 0x040fe20000041818 */
[----:B------:R-:W2:Y:S05]  /*bda0*/  LDSM.16.M88.4 R164, [R216+0x6800] ;  /* 0x00680000d8a4783b */ /* 0x000eaa0000000200 */
[C---:B------:R-:W-:Y:S06]  /*bdb0*/  HMMA.16816.F32.BF16 R28, R180.reuse, R192, R28 ;  /* 0x000000c0b41c723c */ /* 0x040fec000004181c */
[----:B------:R-:W-:Y:S06]  /*bdc0*/  HMMA.16816.F32.BF16 R32, R180, R194, R32 ;  /* 0x000000c2b420723c */ /* 0x000fec0000041820 */
[C---:B-1----:R-:W-:Y:S06]  /*bdd0*/  HMMA.16816.F32.BF16 R4, R168.reuse, R176, R4 ;  /* 0x000000b0a804723c */ /* 0x042fec0000041804 */
[C---:B------:R-:W-:Y:S06]  /*bde0*/  HMMA.16816.F32.BF16 R8, R168.reuse, R178, R8 ;  /* 0x000000b2a808723c */ /* 0x040fec0000041808 */
[C---:B--2---:R-:W-:Y:S11]  /*bdf0*/  HMMA.16816.F32.BF16 R12, R168.reuse, R164, R12 ;  /* 0x000000a4a80c723c */ /* 0x044ff6000004180c */
[----:B------:R-:W-:Y:S01]  /*be00*/  @!UPT UIADD3 URZ, URZ, URZ, URZ ;  /* 0x0000003f3f3ff290 */ /* 0x000fe2000fffe03f */
[----:B------:R-:W-:Y:S02]  /*be10*/  FSEL R191, R4, -INF , !P0 ;  /* 0xff80000004bf7808 */ /* 0x000fe40004000000 */
[C---:B------:R-:W-:Y:S01]  /*be20*/  ISETP.GE.AND P0, PT, R3.reuse, R237, PT ;  /* 0x000000ed0300720c */ /* 0x040fe20003f06270 */
[C---:B------:R-:W-:Y:S01]  /*be30*/  HMMA.16816.F32.BF16 R16, R168.reuse, R166, R16 ;  /* 0x000000a6a810723c */ /* 0x040fe20000041810 */
[----:B------:R-:W1:Y:S01]  /*be40*/  LDSM.16.M88.4 R164, [R216+0x7800] ;  /* 0x00780000d8a4783b */ /* 0x000e620000000200 */
[----:B------:R-:W-:Y:S04]  /*be50*/  DEPBAR.LE SB0, 0x0 ;  /* 0x000080000000791a */ /* 0x000fe80000000000 */
[----:B------:R-:W-:Y:S01]  /*be60*/  BAR.SYNC.DEFER_BLOCKING 0x0 ;  /* 0x0000000000007b1d */ /* 0x000fe20000010000 */
[----:B------:R-:W-:Y:S01]  /*be70*/  ISETP.GE.OR P0, PT, R3, R236, !P0 ;  /* 0x000000ec0300720c */ /* 0x000fe20004706670 */
[C---:B------:R-:W-:Y:S05]  /*be80*/  HMMA.16816.F32.BF16 R20, R168.reuse, R172, R20 ;  /* 0x000000aca814723c */ /* 0x040fea0000041814 */
[----:B------:R-:W-:Y:S01]  /*be90*/  FSEL R189, R6, -INF , !P0 ;  /* 0xff80000006bd7808 */ /* 0x000fe20004000000 */
[C---:B------:R-:W-:Y:S03]  /*bea0*/  HMMA.16816.F32.BF16 R24, R168.reuse, R174, R24 ;  /* 0x000000aea818723c */ /* 0x040fe60000041818 */
[C---:B------:R-:W-:Y:S02]  /*beb0*/  ISETP.GE.AND P0, PT, R248.reuse, R239, PT ;  /* 0x000000eff800720c */ /* 0x040fe40003f06270 */
[----:B------:R-:W-:Y:S02]  /*bec0*/  FSEL R187, R7, -INF , !P5 ;  /* 0xff80000007bb7808 */ /* 0x000fe40006800000 */
[C---:B------:R-:W-:Y:S02]  /*bed0*/  ISETP.GE.AND P5, PT, R248.reuse, R237, PT ;  /* 0x000000edf800720c */ /* 0x040fe40003fa6270 */
[----:B------:R-:W-:Y:S02]  /*bee0*/  ISETP.GE.OR P0, PT, R248, R238, !P0 ;  /* 0x000000eef800720c */ /* 0x000fe40004706670 */
[----:B------:R-:W-:Y:S02]  /*bef0*/  FSEL R186, R5, -INF , !P6 ;  /* 0xff80000005ba7808 */ /* 0x000fe40007000000 */
[----:B------:R-:W-:Y:S02]  /*bf00*/  FSEL R185, R8, -INF , !P4 ;  /* 0xff80000008b97808 */ /* 0x000fe40006000000 */
[C---:B------:R-:W-:Y:S02]  /*bf10*/  ISETP.GE.AND P6, PT, R246.reuse, R239, PT ;  /* 0x000000eff600720c */ /* 0x040fe40003fc6270 */
[----:B------:R-:W-:Y:S02]  /*bf20*/  ISETP.GE.AND P4, PT, R246, R237, PT ;  /* 0x000000edf600720c */ /* 0x000fe40003f86270 */
[----:B------:R-:W-:Y:S01]  /*bf30*/  ISETP.GE.OR P5, PT, R248, R236, !P5 ;  /* 0x000000ecf800720c */ /* 0x000fe20006fa6670 */
[C---:B------:R-:W-:Y:S01]  /*bf40*/  VIADD R248, R3.reuse, 0x18 ;  /* 0x0000001803f87836 */ /* 0x040fe20000000000 */
[C---:B------:R-:W-:Y:S02]  /*bf50*/  ISETP.GE.OR P6, PT, R246.reuse, R238, !P6 ;  /* 0x000000eef600720c */ /* 0x040fe400077c6670 */
[----:B------:R-:W-:Y:S01]  /*bf60*/  ISETP.GE.OR P4, PT, R246, R236, !P4 ;  /* 0x000000ecf600720c */ /* 0x000fe20006786670 */
[----:B------:R-:W-:Y:S01]  /*bf70*/  VIADD R246, R3, 0x19 ;  /* 0x0000001903f67836 */ /* 0x000fe20000000000 */
[----:B------:R-:W-:Y:S02]  /*bf80*/  FSEL R5, R9, -INF , !P3 ;  /* 0xff80000009057808 */ /* 0x000fe40005800000 */
[----:B------:R-:W-:Y:S01]  /*bf90*/  FSEL R9, R10, -INF , !P2 ;  /* 0xff8000000a097808 */ /* 0x000fe20005000000 */
[C---:B-1----:R-:W-:Y:S03]  /*bfa0*/  HMMA.16816.F32.BF16 R28, R168.reuse, R164, R28 ;  /* 0x000000a4a81c723c */ /* 0x042fe6000004181c */
[----:B------:R-:W-:Y:S02]  /*bfb0*/  FSEL R10, R11, -INF , !P1 ;  /* 0xff8000000b0a7808 */ /* 0x000fe40004800000 */
[C---:B------:R-:W-:Y:S01]  /*bfc0*/  ISETP.GE.AND P3, PT, R248.reuse, R239, PT ;  /* 0x000000eff800720c */ /* 0x040fe20003f66270 */
[----:B------:R-:W-:Y:S03]  /*bfd0*/  HMMA.16816.F32.BF16 R32, R168, R166, R32 ;  /* 0x000000a6a820723c */ /* 0x000fe60000041820 */
[----:B------:R-:W-:Y:S02]  /*bfe0*/  ISETP.GE.AND P1, PT, R248, R237, PT ;  /* 0x000000edf800720c */ /* 0x000fe40003f26270 */
[----:B------:R-:W-:Y:S02]  /*bff0*/  FSEL R197, R12, -INF , !P0 ;  /* 0xff8000000cc57808 */ /* 0x000fe40004000000 */
        /* <DEDUP_REMOVED lines=10> */
[C---:B------:R-:W-:Y:S02]  /*c0a0*/  ISETP.GE.AND P4, PT, R248.reuse, R239, PT ;  /* 0x000000eff800720c */ /* 0x040fe40003f86270 */
[----:B------:R-:W-:Y:S02]  /*c0b0*/  ISETP.GE.AND P5, PT, R248, R237, PT ;  /* 0x000000edf800720c */ /* 0x000fe40003fa6270 */
[----:B------:R-:W-:Y:S02]  /*c0c0*/  FSEL R200, R13, -INF , !P6 ;  /* 0xff8000000dc87808 */ /* 0x000fe40007000000 */
        /* <DEDUP_REMOVED lines=21> */
[----:B------:R-:W-:Y:S01]  /*c220*/  ISETP.GE.OR P4, PT, R246, R236, !P4 ;  /* 0x000000ecf600720c */ /* 0x000fe20006786670 */
[----:B------:R-:W-:Y:S01]  /*c230*/  VIADD R246, R3, 0x30 ;  /* 0x0000003003f67836 */ /* 0x000fe20000000000 */
        /* <DEDUP_REMOVED lines=38> */
[----:B------:R-:W-:Y:S02]  /*c4a0*/  FSEL R198, R28, -INF , !P6 ;  /* 0xff8000001cc67808 */ /* 0x000fe40007000000 */
[----:B------:R-:W-:Y:S02]  /*c4b0*/  FSEL R252, R31, -INF , !P2 ;  /* 0xff8000001ffc7808 */ /* 0x000fe40005000000 */
[----:B------:R-:W-:Y:S02]  /*c4c0*/  FMNMX.FTZ R248, R178, R248, !PT ;  /* 0x000000f8b2f87209 */ /* 0x000fe40007810000 */
[----:B------:R-:W-:Y:S02]  /*c4d0*/  PLOP3.LUT P2, PT, PT, PT, UP0, 0x80, 0x0 ;  /* 0x000000000000781c */ /* 0x000fe40003f4f008 */
[----:B------:R-:W-:Y:S02]  /*c4e0*/  FSEL R190, R30, -INF , !P3 ;  /* 0xff8000001ebe7808 */ /* 0x000fe40005800000 */
[----:B------:R-:W-:Y:S02]  /*c4f0*/  FMNMX.FTZ R11, R201, R246, !PT ;  /* 0x000000f6c90b7209 */ /* 0x000fe40007810000 */
[----:B------:R-:W-:Y:S02]  /*c500*/  FSEL R194, R29, -INF , !P5 ;  /* 0xff8000001dc27808 */ /* 0x000fe40006800000 */
[C---:B------:R-:W-:Y:S02]  /*c510*/  ISETP.GE.AND P3, PT, R3.reuse, R239, PT ;  /* 0x000000ef0300720c */ /* 0x040fe40003f66270 */
[----:B------:R-:W-:Y:S02]  /*c520*/  FMNMX.FTZ R246, R198, R248, !PT ;  /* 0x000000f8c6f67209 */ /* 0x000fe40007810000 */
[----:B------:R-:W-:Y:S02]  /*c530*/  FMNMX.FTZ R14, R202, R11, !PT ;  /* 0x0000000bca0e7209 */ /* 0x000fe40007810000 */
[----:B------:R-:W-:Y:S02]  /*c540*/  ISETP.GE.OR P3, PT, R3, R238, !P3 ;  /* 0x000000ee0300720c */ /* 0x000fe40005f66670 */
[----:B------:R-:W-:Y:S02]  /*c550*/  FSEL R248, R32, -INF , !P1 ;  /* 0xff80000020f87808 */ /* 0x000fe40004800000 */
[----:B------:R-:W-:Y:S02]  /*c560*/  FMNMX.FTZ R11, R194, R246, !PT ;  /* 0x000000f6c20b7209 */ /* 0x000fe40007810000 */
[----:B------:R-:W-:Y:S02]  /*c570*/  FSEL R174, R27, -INF , !P4 ;  /* 0xff8000001bae7808 */ /* 0x000fe40006000000 */
[----:B------:R-:W-:Y:S02]  /*c580*/  FSEL R246, R33, -INF , !P3 ;  /* 0xff80000021f67808 */ /* 0x000fe40005800000 */
[----:B------:R-:W-:Y:S02]  /*c590*/  FMNMX.FTZ R13, R181, R14, !PT ;  /* 0x0000000eb50d7209 */ /* 0x000fe40007810000 */
[----:B------:R-:W-:Y:S02]  /*c5a0*/  FMNMX.FTZ R11, R248, R11, !PT ;  /* 0x0000000bf80b7209 */ /* 0x000fe40007810000 */
[----:B------:R-:W-:Y:S02]  /*c5b0*/  ISETP.GE.AND P1, PT, R3, R237, PT ;  /* 0x000000ed0300720c */ /* 0x000fe40003f26270 */
[----:B------:R-:W-:Y:S02]  /*c5c0*/  FMNMX.FTZ R13, R174, R13, !PT ;  /* 0x0000000dae0d7209 */ /* 0x000fe40007810000 */
[----:B------:R-:W-:Y:S01]  /*c5d0*/  FMNMX.FTZ R11, R246, R11, !PT ;  /* 0x0000000bf60b7209 */ /* 0x000fe20007810000 */
[----:B------:R-:W-:Y:S08]  /*c5e0*/  @P2 BRA `(.L_x_1155) ;  /* 0xffffffe4004c2947 */ /* 0x000ff0000383ffff */
.L_x_1154:
[----:B------:R-:W2:Y:S01]  /*c5f0*/  LDL.64 R32, [R1] ;  /* 0x0000000001207983 */ /* 0x000ea20000100a00 */
[----:B------:R-:W-:Y:S01]  /*c600*/  FMNMX.FTZ R13, R190, R13, !PT ;  /* 0x0000000dbe0d7209 */ /* 0x000fe20007810000 */
[----:B------:R-:W-:Y:S01]  /*c610*/  USHF.L.U32 UR32, UR38, 0x1, URZ ;  /* 0x0000000126207899 */ /* 0x000fe2000800063f */
[----:B------:R-:W-:Y:S01]  /*c620*/  FSEL R172, R34, -INF , !P0 ;  /* 0xff80000022ac7808 */ /* 0x000fe20004000000 */
[----:B------:R-:W-:Y:S01]  /*c630*/  UISETP.GT.AND UP0, UPT, UR38, UR22, UPT ;  /* 0x000000162600728c */ /* 0x000fe2000bf04270 */
[----:B------:R-:W-:Y:S01]  /*c640*/  FMNMX.FTZ R13, R252, R13, !PT ;  /* 0x0000000dfc0d7209 */ /* 0x000fe20007810000 */
[----:B------:R-:W3:Y:S01]  /*c650*/  SHFL.BFLY PT, R4, R11, 0x2, 0x1f ;  /* 0x0c401f000b047f89 */ /* 0x000ee200000e0000 */
[----:B------:R-:W-:Y:S02]  /*c660*/  ISETP.GE.OR P1, PT, R3, R236, !P1 ;  /* 0x000000ec0300720c */ /* 0x000fe40004f26670 */
[----:B------:R-:W-:Y:S05]  /*c670*/  FMNMX.FTZ R8, R172, R13, !PT ;  /* 0x0000000dac087209 */ /* 0x000fea0007810000 */
[----:B------:R-:W-:Y:S01]  /*c680*/  LDSM.16.MT88.4 R20, [R222+0x10000] ;  /* 0x01000000de14783b */ /* 0x000fe20000004200 */
[----:B------:R-:W-:Y:S04]  /*c690*/  FSEL R165, R35, -INF , !P1 ;  /* 0xff80000023a57808 */ /* 0x000fe80004800000 */
[----:B-1----:R-:W-:Y:S02]  /*c6a0*/  FMNMX.FTZ R6, R165, R8, !PT ;  /* 0x00000008a5067209 */ /* 0x002fe40007810000 */
[----:B------:R-:W-:Y:S01]  /*c6b0*/  MOV R8, UR31 ;  /* 0x0000001f00087c02 */ /* 0x000fe20008000f00 */
[----:B------:R-:W-:Y:S08]  /*c6c0*/  LDSM.16.MT88.4 R28, [R221+0x10000] ;  /* 0x01000000dd1c783b */ /* 0x000ff00000004200 */
[----:B------:R-:W1:Y:S01]  /*c6d0*/  SHFL.BFLY PT, R3, R6, 0x2, 0x1f ;  /* 0x0c401f0006037f89 */ /* 0x000e6200000e0000 */
[----:B--2---:R-:W-:Y:S01]  /*c6e0*/  LOP3.LUT R8, R33, UR32, R8, 0x96, !PT ;  /* 0x0000002021087c12 */ /* 0x004fe2000f8e9608 */
[----:B------:R-:W-:Y:S01]  /*c6f0*/  UIADD3 UR32, UR32, 0x1, URZ ;  /* 0x0000000120207890 */ /* 0x000fe2000fffe03f */
[----:B---3--:R-:W-:Y:S02]  /*c700*/  FMNMX.FTZ R7, R11, R4, !PT ;  /* 0x000000040b077209 */ /* 0x008fe40007810000 */
[----:B-1----:R-:W-:Y:S01]  /*c710*/  FMNMX.FTZ R4, R6, R3, !PT ;  /* 0x0000000306047209 */ /* 0x002fe20007810000 */
[----:B------:R-:W-:Y:S01]  /*c720*/  IMAD.WIDE.U32 R12, R8, -0x326172a9, RZ ;  /* 0xcd9e8d57080c7825 */ /* 0x000fe200078e00ff */
[----:B------:R-:W-:Y:S01]  /*c730*/  LOP3.LUT R176, R245, UR19, R32, 0x96, !PT ;  /* 0x00000013f5b07c12 */ /* 0x000fe2000f8e9620 */
[----:B------:R-:W1:Y:S08]  /*c740*/  SHFL.BFLY PT, R164, R7, 0x1, 0x1f ;  /* 0x0c201f0007a47f89 */ /* 0x000e7000000e0000 */
[----:B------:R-:W2:Y:S01]  /*c750*/  SHFL.BFLY PT, R3, R4, 0x1, 0x1f ;  /* 0x0c201f0004037f89 */ /* 0x000ea200000e0000 */
[----:B------:R-:W-:Y:S05]  /*c760*/  IMAD.WIDE.U32 R176, R176, -0x326172a9, RZ ;  /* 0xcd9e8d57b0b07825 */ /* 0x000fea00078e00ff */
[----:B------:R-:W-:Y:S02]  /*c770*/  LOP3.LUT R6, R177, UR18, R12, 0x96, !PT ;  /* 0x00000012b1067c12 */ /* 0x000fe4000f8e960c */
[----:B-1----:R-:W-:Y:S02]  /*c780*/  FMNMX.FTZ R164, R7, R164, !PT ;  /* 0x000000a407a47209 */ /* 0x002fe40007810000 */
[----:B------:R-:W-:Y:S02]  /*c790*/  LOP3.LUT R7, R13, UR20, R250, 0x96, !PT ;  /* 0x000000140d077c12 */ /* 0x000fe4000f8e96fa */
[C---:B------:R-:W-:Y:S01]  /*c7a0*/  FSETP.NEU.FTZ.AND P1, PT, R164.reuse, -INF , PT ;  /* 0xff800000a400780b */ /* 0x040fe20003f3d000 */
[----:B------:R-:W-:Y:S01]  /*c7b0*/  FMUL.FTZ R175, R164, UR4 ;  /* 0x00000004a4af7c20 */ /* 0x000fe20008410000 */
[----:B--2---:R-:W-:Y:S01]  /*c7c0*/  FMNMX.FTZ R3, R4, R3, !PT ;  /* 0x0000000304037209 */ /* 0x004fe20007810000 */
[----:B------:R-:W-:Y:S03]  /*c7d0*/  IMAD.WIDE.U32 R12, R7, -0x2daee0ad, RZ ;  /* 0xd2511f53070c7825 */ /* 0x000fe600078e00ff */
[----:B------:R-:W-:Y:S01]  /*c7e0*/  FSEL R175, R175, RZ, P1 ;  /* 0x000000ffafaf7208 */ /* 0x000fe20000800000 */
[----:B------:R-:W-:Y:S04]  /*c7f0*/  IMAD.WIDE.U32 R6, R6, -0x2daee0ad, RZ ;  /* 0xd2511f5306067825 */ /* 0x000fe800078e00ff */
[C---:B------:R-:W-:Y:S01]  /*c800*/  FMUL.FTZ R173, R3.reuse, UR4 ;  /* 0x0000000403ad7c20 */ /* 0x040fe20008410000 */
[----:B------:R-:W-:Y:S01]  /*c810*/  FSETP.NEU.FTZ.AND P0, PT, R3, -INF , PT ;  /* 0xff8000000300780b */ /* 0x000fe20003f1d000 */
[--C-:B------:R-:W-:Y:S01]  /*c820*/  FFMA.FTZ R184, R5, UR4, -R175.reuse ;  /* 0x0000000405b87c23 */ /* 0x100fe200080108af */
[----:B------:R-:W-:Y:S01]  /*c830*/  LOP3.LUT R5, R13, UR17, R244, 0x96, !PT ;  /* 0x000000110d057c12 */ /* 0x000fe2000f8e96f4 */
[--C-:B------:R-:W-:Y:S01]  /*c840*/  FFMA.FTZ R185, R185, UR4, -R175.reuse ;  /* 0x00000004b9b97c23 */ /* 0x100fe200080108af */
[----:B------:R-:W-:Y:S01]  /*c850*/  LOP3.LUT R4, R7, UR15, R12, 0x96, !PT ;  /* 0x0000000f07047c12 */ /* 0x000fe2000f8e960c */
[--C-:B------:R-:W-:Y:S01]  /*c860*/  FFMA.FTZ R191, R191, UR4, -R175.reuse ;  /* 0x00000004bfbf7c23 */ /* 0x100fe200080108af */
[----:B------:R-:W-:Y:S01]  /*c870*/  FSEL R173, R173, RZ, P0 ;  /* 0x000000ffadad7208 */ /* 0x000fe20000000000 */
[----:B------:R-:W-:Y:S01]  /*c880*/  IMAD.WIDE.U32 R12, R5, -0x326172a9, RZ ;  /* 0xcd9e8d57050c7825 */ /* 0x000fe200078e00ff */
[----:B------:R-:W-:Y:S01]  /*c890*/  FSEL R7, R164, RZ, P1 ;  /* 0x000000ffa4077208 */ /* 0x000fe20000800000 */
[----:B------:R-:W-:Y:S02]  /*c8a0*/  MUFU.EX2 R185, R185 ;  /* 0x000000b900b97308 */ /* 0x000fe40000000800 */
[----:B------:R-:W-:Y:S01]  /*c8b0*/  FFMA.FTZ R186, R186, UR4, -R175 ;  /* 0x00000004baba7c23 */ /* 0x000fe200080108af */
[----:B------:R-:W-:Y:S01]  /*c8c0*/  IMAD.WIDE.U32 R18, R4, -0x326172a9, RZ ;  /* 0xcd9e8d5704127825 */ /* 0x000fe200078e00ff */
[----:B------:R-:W-:Y:S03]  /*c8d0*/  LOP3.LUT R4, R13, UR16, R176, 0x96, !PT ;  /* 0x000000100d047c12 */ /* 0x000fe6000f8e96b0 */
[--C-:B------:R-:W-:Y:S01]  /*c8e0*/  FFMA.FTZ R167, R9, UR4, -R173.reuse ;  /* 0x0000000409a77c23 */ /* 0x100fe200080108ad */
[----:B------:R-:W-:Y:S01]  /*c8f0*/  FADD.FTZ R0, -R7, R0 ;  /* 0x0000000007007221 */ /* 0x000fe20000010100 */
[----:B------:R-:W-:Y:S01]  /*c900*/  LOP3.LUT R5, R19, UR14, R12, 0x96, !PT ;  /* 0x0000000e13057c12 */ /* 0x000fe2000f8e960c */
[----:B------:R-:W-:Y:S04]  /*c910*/  IMAD.WIDE.U32 R8, R4, -0x2daee0ad, RZ ;  /* 0xd2511f5304087825 */ /* 0x000fe800078e00ff */
[--C-:B------:R-:W-:Y:S01]  /*c920*/  FFMA.FTZ R166, R10, UR4, -R173.reuse ;  /* 0x000000040aa67c23 */ /* 0x100fe200080108ad */
[----:B------:R-:W-:Y:S01]  /*c930*/  MUFU.EX2 R191, R191 ;  /* 0x000000bf00bf7308 */ /* 0x000fe20000000800 */
[--C-:B------:R-:W-:Y:S01]  /*c940*/  FFMA.FTZ R189, R189, UR4, -R173.reuse ;  /* 0x00000004bdbd7c23 */ /* 0x100fe200080108ad */
[----:B------:R-:W-:Y:S01]  /*c950*/  IMAD.WIDE.U32 R26, R5, -0x2daee0ad, RZ ;  /* 0xd2511f53051a7825 */ /* 0x000fe200078e00ff */
[----:B------:R-:W-:Y:S02]  /*c960*/  LOP3.LUT R4, R9, UR13, R6, 0x96, !PT ;  /* 0x0000000d09047c12 */ /* 0x000fe4000f8e9606 */
[----:B------:R-:W-:Y:S01]  /*c970*/  FSEL R5, R3, RZ, P0 ;  /* 0x000000ff03057208 */ /* 0x000fe20000000000 */
[--C-:B------:R-:W-:Y:S01]  /*c980*/  FFMA.FTZ R187, R187, UR4, -R173.reuse ;  /* 0x00000004bbbb7c23 */ /* 0x100fe200080108ad */
[----:B------:R-:W-:Y:S01]  /*c990*/  LOP3.LUT R12, R27, UR12, R8, 0x96, !PT ;  /* 0x0000000c1b0c7c12 */ /* 0x000fe2000f8e9608 */
[----:B------:R-:W-:Y:S02]  /*c9a0*/  IMAD.WIDE.U32 R24, R4, -0x326172a9, RZ ;  /* 0xcd9e8d5704187825 */ /* 0x000fe400078e00ff */
[----:B------:R-:W1:Y:S01]  /*c9b0*/  MUFU.EX2 R186, R186 ;  /* 0x000000ba00ba7308 */ /* 0x000e620000000800 */
[----:B------:R-:W-:Y:S01]  /*c9c0*/  PLOP3.LUT P0, PT, PT, PT, UP0, 0x80, 0x0 ;  /* 0x000000000000781c */ /* 0x000fe20003f0f008 */
[----:B------:R-:W-:Y:S01]  /*c9d0*/  FADD.FTZ R5, -R5, R2 ;  /* 0x0000000205057221 */ /* 0x000fe20000010100 */
[----:B------:R-:W-:Y:S04]  /*c9e0*/  IMAD.WIDE.U32 R12, R12, -0x326172a9, RZ ;  /* 0xcd9e8d570c0c7825 */ /* 0x000fe800078e00ff */
[----:B------:R-:W-:Y:S01]  /*c9f0*/  FMUL.FTZ R2, R0, UR4 ;  /* 0x0000000400027c20 */ /* 0x000fe20008410000 */
[----:B------:R-:W-:Y:S01]  /*ca00*/  FFMA.FTZ R174, R174, UR4, -R173 ;  /* 0x00000004aeae7c23 */ /* 0x000fe200080108ad */
[--C-:B------:R-:W-:Y:S01]  /*ca10*/  FFMA.FTZ R188, R196, UR4, -R175.reuse ;  /* 0x00000004c4bc7c23 */ /* 0x100fe200080108af */
[----:B------:R-:W-:Y:S01]  /*ca20*/  LOP3.LUT R11, R12, 0xffff, RZ, 0xc0, !PT ;  /* 0x0000ffff0c0b7812 */ /* 0x000fe200078ec0ff */
[----:B------:R-:W-:Y:S01]  /*ca30*/  MUFU.EX2 R189, R189 ;  /* 0x000000bd00bd7308 */ /* 0x000fe20000000800 */
[----:B------:R-:W-:Y:S01]  /*ca40*/  SHF.R.U32.HI R9, RZ, 0x10, R12 ;  /* 0x00000010ff097819 */ /* 0x000fe2000001160c */
[--C-:B------:R-:W-:Y:S01]  /*ca50*/  FFMA.FTZ R196, R197, UR4, -R175.reuse ;  /* 0x00000004c5c47c23 */ /* 0x100fe200080108af */
[----:B------:R-:W-:Y:S01]  /*ca60*/  LOP3.LUT R8, R13, UR21, R24, 0x96, !PT ;  /* 0x000000150d087c12 */ /* 0x000fe2000f8e9618 */
[--C-:B------:R-:W-:Y:S01]  /*ca70*/  FFMA.FTZ R197, R200, UR4, -R175.reuse ;  /* 0x00000004c8c57c23 */ /* 0x100fe200080108af */
[----:B------:R-:W-:Y:S01]  /*ca80*/  LOP3.LUT R6, R12, 0xff, RZ, 0xc0, !PT ;  /* 0x000000ff0c067812 */ /* 0x000fe200078ec0ff */
[----:B------:R-:W-:Y:S01]  /*ca90*/  FFMA.FTZ R193, R193, UR4, -R175 ;  /* 0x00000004c1c17c23 */ /* 0x000fe200080108af */
[----:B------:R-:W-:Y:S03]  /*caa0*/  SHF.R.U32.HI R4, RZ, 0x18, R12 ;  /* 0x00000018ff047819 */ /* 0x000fe6000001160c */
[----:B------:R-:W2:Y:S01]  /*cab0*/  MUFU.EX2 R187, R187 ;  /* 0x000000bb00bb7308 */ /* 0x000ea20000000800 */
[----:B------:R-:W3:Y:S01]  /*cac0*/  LDSM.16.MT88.4 R12, [R224+0x10000] ;  /* 0x01000000e00c783b */ /* 0x000ee20000004200 */
[--C-:B------:R-:W-:Y:S01]  /*cad0*/  SHF.R.U32.HI R0, RZ, 0x10, R8.reuse ;  /* 0x00000010ff007819 */ /* 0x100fe20000011608 */
[--C-:B------:R-:W-:Y:S01]  /*cae0*/  FFMA.FTZ R192, R192, UR4, -R173.reuse ;  /* 0x00000004c0c07c23 */ /* 0x100fe200080108ad */
[----:B------:R-:W-:Y:S01]  /*caf0*/  LOP3.LUT R7, R9, 0xff, RZ, 0xc0, !PT ;  /* 0x000000ff09077812 */ /* 0x000fe200078ec0ff */
[--C-:B------:R-:W-:Y:S01]  /*cb00*/  FFMA.FTZ R195, R195, UR4, -R173.reuse ;  /* 0x00000004c3c37c23 */ /* 0x100fe200080108ad */
[----:B------:R-:W-:Y:S01]  /*cb10*/  LOP3.LUT R17, R0, 0xff, RZ, 0xc0, !PT ;  /* 0x000000ff00117812 */ /* 0x000fe200078ec0ff */
[----:B------:R-:W-:Y:S03]  /*cb20*/  FMUL.FTZ R0, R5, UR4 ;  /* 0x0000000405007c20 */ /* 0x000fe60008410000 */
[----:B------:R-:W4:Y:S01]  /*cb30*/  MUFU.EX2 R184, R184 ;  /* 0x000000b800b87308 */ /* 0x000f220000000800 */
[C---:B------:R-:W-:Y:S01]  /*cb40*/  LOP3.LUT R9, R8.reuse, 0xffff, RZ, 0xc0, !PT ;  /* 0x0000ffff08097812 */ /* 0x040fe200078ec0ff */
[--C-:B------:R-:W-:Y:S01]  /*cb50*/  FFMA.FTZ R200, R179, UR4, -R173.reuse ;  /* 0x00000004b3c87c23 */ /* 0x100fe200080108ad */
[----:B------:R-:W-:Y:S01]  /*cb60*/  LOP3.LUT R10, R8, 0xff, RZ, 0xc0, !PT ;  /* 0x000000ff080a7812 */ /* 0x000fe200078ec0ff */
[----:B------:R-:W-:Y:S01]  /*cb70*/  FFMA.FTZ R199, R199, UR4, -R173 ;  /* 0x00000004c7c77c23 */ /* 0x000fe200080108ad */
[----:B------:R-:W-:Y:S01]  /*cb80*/  SHF.R.U32.HI R11, RZ, 0x8, R11 ;  /* 0x00000008ff0b7819 */ /* 0x000fe2000001160b */
[----:B------:R-:W-:Y:S01]  /*cb90*/  FFMA.FTZ R183, R183, UR4, -R175 ;  /* 0x00000004b7b77c23 */ /* 0x000fe200080108af */
[----:B------:R-:W-:Y:S03]  /*cba0*/  SHF.R.U32.HI R9, RZ, 0x8, R9 ;  /* 0x00000008ff097819 */ /* 0x000fe60000011609 */
[----:B------:R-:W-:Y:S01]  /*cbb0*/  MUFU.EX2 R167, R167 ;  /* 0x000000a700a77308 */ /* 0x000fe20000000800 */
[----:B------:R-:W-:Y:S01]  /*cbc0*/  SHF.R.U32.HI R8, RZ, 0x18, R8 ;  /* 0x00000018ff087819 */ /* 0x000fe20000011608 */
[----:B------:R-:W-:Y:S01]  /*cbd0*/  FFMA.FTZ R181, R181, UR4, -R173 ;  /* 0x00000004b5b57c23 */ /* 0x000fe200080108ad */
[----:B------:R-:W-:Y:S01]  /*cbe0*/  PRMT R6, R6, 0x5410, R11 ;  /* 0x0000541006067816 */ /* 0x000fe2000000000b */
[----:B------:R-:W-:Y:S01]  /*cbf0*/  FFMA.FTZ R182, R182, UR4, -R175 ;  /* 0x00000004b6b67c23 */ /* 0x000fe200080108af */
[----:B------:R-:W-:Y:S01]  /*cc00*/  PRMT R10, R10, 0x5410, R9 ;  /* 0x000054100a0a7816 */ /* 0x000fe20000000009 */
[--C-:B------:R-:W-:Y:S01]  /*cc10*/  FFMA.FTZ R178, R178, UR4, -R175.reuse ;  /* 0x00000004b2b27c23 */ /* 0x100fe200080108af */
[----:B------:R-:W-:Y:S03]  /*cc20*/  PRMT R8, R17, 0x5410, R8 ;  /* 0x0000541011087816 */ /* 0x000fe60000000008 */
[----:B------:R-:W5:Y:S01]  /*cc30*/  MUFU.EX2 R166, R166 ;  /* 0x000000a600a67308 */ /* 0x000f620000000800 */
[----:B------:R-:W-:Y:S01]  /*cc40*/  PRMT R4, R7, 0x5410, R4 ;  /* 0x0000541007047816 */ /* 0x000fe20000000004 */
[--C-:B------:R-:W-:Y:S01]  /*cc50*/  FFMA.FTZ R203, R203, UR4, -R175.reuse ;  /* 0x00000004cbcb7c23 */ /* 0x100fe200080108af */
[--C-:B------:R-:W-:Y:S01]  /*cc60*/  HSET2.LE.AND R168, R10, R243.reuse, PT ;  /* 0x000000f30aa87233 */ /* 0x100fe20003803000 */
[--C-:B------:R-:W-:Y:S01]  /*cc70*/  FFMA.FTZ R198, R198, UR4, -R175.reuse ;  /* 0x00000004c6c67c23 */ /* 0x100fe200080108af */
[--C-:B------:R-:W-:Y:S01]  /*cc80*/  HSET2.LE.AND R169, R8, R243.reuse, PT ;  /* 0x000000f308a97233 */ /* 0x100fe20003803000 */
[----:B------:R-:W-:Y:S01]  /*cc90*/  FFMA.FTZ R194, R194, UR4, -R175 ;  /* 0x00000004c2c27c23 */ /* 0x000fe200080108af */
[--C-:B------:R-:W-:Y:S03]  /*cca0*/  HSET2.LE.AND R170, R6, R243.reuse, PT ;  /* 0x000000f306aa7233 */ /* 0x100fe60003803000 */
[----:B------:R-:W3:Y:S01]  /*ccb0*/  MUFU.EX2 R2, R2 ;  /* 0x0000000200027308 */ /* 0x000ee20000000800 */
[--C-:B------:R-:W-:Y:S01]  /*ccc0*/  HSET2.LE.AND R171, R4, R243.reuse, PT ;  /* 0x000000f304ab7233 */ /* 0x100fe20003803000 */
[----:B------:R-:W-:Y:S01]  /*ccd0*/  FFMA.FTZ R190, R190, UR4, -R173 ;  /* 0x00000004bebe7c23 */ /* 0x000fe200080108ad */
[----:B-1----:R-:W-:Y:S01]  /*cce0*/  F2FP.BF16.F32.PACK_AB R5, R186, R191 ;  /* 0x000000bfba05723e */ /* 0x002fe200000010ff */
[--C-:B------:R-:W-:Y:S01]  /*ccf0*/  FFMA.FTZ R248, R248, UR4, -R175.reuse ;  /* 0x00000004f8f87c23 */ /* 0x100fe200080108af */
[----:B--2---:R-:W-:Y:S01]  /*cd00*/  F2FP.BF16.F32.PACK_AB R4, R187, R189 ;  /* 0x000000bdbb04723e */ /* 0x004fe200000010ff */
[----:B------:R-:W-:Y:S01]  /*cd10*/  FFMA.FTZ R175, R246, UR4, -R175 ;  /* 0x00000004f6af7c23 */ /* 0x000fe200080108af */
[----:B----4-:R-:W-:Y:S03]  /*cd20*/  F2FP.BF16.F32.PACK_AB R7, R184, R185 ;  /* 0x000000b9b807723e */ /* 0x010fe600000010ff */
[----:B------:R-:W1:Y:S01]  /*cd30*/  MUFU.EX2 R0, R0 ;  /* 0x0000000000007308 */ /* 0x000e620000000800 */
[----:B-----5:R-:W-:Y:S01]  /*cd40*/  F2FP.BF16.F32.PACK_AB R6, R166, R167 ;  /* 0x000000a7a606723e */ /* 0x020fe200000010ff */
[----:B------:R-:W-:Y:S01]  /*cd50*/  FFMA.FTZ R246, R172, UR4, -R173 ;  /* 0x00000004acf67c23 */ /* 0x000fe200080108ad */
[----:B------:R-:W-:Y:S02]  /*cd60*/  LOP3.LUT R168, R168, R5, RZ, 0xc0, !PT ;  /* 0x00000005a8a87212 */ /* 0x000fe400078ec0ff */
[----:B------:R-:W-:Y:S02]  /*cd70*/  LOP3.LUT R169, R169, R4, RZ, 0xc0, !PT ;  /* 0x00000004a9a97212 */ /* 0x000fe400078ec0ff */
[----:B------:R-:W-:Y:S03]  /*cd80*/  LOP3.LUT R170, R170, R7, RZ, 0xc0, !PT ;  /* 0x00000007aaaa7212 */ /* 0x000fe600078ec0ff */
[----:B------:R-:W-:Y:S01]  /*cd90*/  MUFU.EX2 R180, R182 ;  /* 0x000000b600b47308 */ /* 0x000fe20000000800 */
[----:B------:R-:W-:Y:S01]  /*cda0*/  LOP3.LUT R171, R171, R6, RZ, 0xc0, !PT ;  /* 0x00000006abab7212 */ /* 0x000fe200078ec0ff */
[C---:B---3--:R-:W-:Y:S01]  /*cdb0*/  FMUL.FTZ R4, R2.reuse, R160 ;  /* 0x000000a002047220 */ /* 0x048fe20000410000 */
[C---:B------:R-:W-:Y:S01]  /*cdc0*/  FMUL.FTZ R5, R2.reuse, R161 ;  /* 0x000000a102057220 */ /* 0x040fe20000410000 */
[C---:B------:R-:W-:Y:S01]  /*cdd0*/  FMUL.FTZ R8, R2.reuse, R156 ;  /* 0x0000009c02087220 */ /* 0x040fe20000410000 */
[C---:B------:R-:W-:Y:S01]  /*cde0*/  FMUL.FTZ R9, R2.reuse, R157 ;  /* 0x0000009d02097220 */ /* 0x040fe20000410000 */
[C---:B------:R-:W-:Y:S01]  /*cdf0*/  FMUL.FTZ R16, R2.reuse, R148 ;  /* 0x0000009402107220 */ /* 0x040fe20000410000 */
[----:B------:R-:W-:Y:S01]  /*ce00*/  FMUL.FTZ R17, R2, R149 ;  /* 0x0000009502117220 */ /* 0x000fe20000410000 */
[----:B------:R-:W-:Y:S01]  /*ce10*/  MOV R160, R32 ;  /* 0x0000002000a07202 */ /* 0x000fe20000000f00 */
[C---:B-1----:R-:W-:Y:S01]  /*ce20*/  FMUL.FTZ R6, R0.reuse, R162 ;  /* 0x000000a200067220 */ /* 0x042fe20000410000 */
[C---:B------:R-:W-:Y:S01]  /*ce30*/  FMUL.FTZ R7, R0.reuse, R163 ;  /* 0x000000a300077220 */ /* 0x040fe20000410000 */
[C---:B------:R-:W-:Y:S01]  /*ce40*/  FMUL.FTZ R10, R0.reuse, R158 ;  /* 0x0000009e000a7220 */ /* 0x040fe20000410000 */
[C---:B------:R-:W-:Y:S01]  /*ce50*/  FMUL.FTZ R11, R0.reuse, R159 ;  /* 0x0000009f000b7220 */ /* 0x040fe20000410000 */
[----:B------:R-:W-:Y:S01]  /*ce60*/  MOV R162, R26 ;  /* 0x0000001a00a27202 */ /* 0x000fe20000000f00 */
[----:B------:R-:W1:Y:S01]  /*ce70*/  LDSM.16.MT88.4 R156, [R220+0x10000] ;  /* 0x01000000dc9c783b */ /* 0x000e620000004200 */
[----:B------:R-:W-:Y:S01]  /*ce80*/  MOV R163, R27 ;  /* 0x0000001b00a37202 */ /* 0x000fe20000000f00 */
[C---:B------:R-:W-:Y:S01]  /*ce90*/  FMUL.FTZ R26, R0.reuse, R142 ;  /* 0x0000008e001a7220 */ /* 0x040fe20000410000 */
        /* <DEDUP_REMOVED lines=8> */
[C---:B------:R-:W-:Y:S01]  /*cf20*/  FMUL.FTZ R15, R0.reuse, R155 ;  /* 0x0000009b000f7220 */ /* 0x040fe20000410000 */
[----:B------:R-:W-:Y:S01]  /*cf30*/  MOV R155, R19 ;  /* 0x00000013009b7202 */ /* 0x000fe20000000f00 */
[C---:B------:R-:W-:Y:S01]  /*cf40*/  FMUL.FTZ R19, R0.reuse, R151 ;  /* 0x0000009700137220 */ /* 0x040fe20000410000 */
[----:B------:R-:W-:Y:S01]  /*cf50*/  MOV R154, R18 ;  /* 0x00000012009a7202 */ /* 0x000fe20000000f00 */
[----:B------:R-:W-:Y:S03]  /*cf60*/  FMUL.FTZ R18, R0, R150 ;  /* 0x0000009600127220 */ /* 0x000fe60000410000 */
[C---:B------:R-:W-:Y:S01]  /*cf70*/  HMMA.16816.F32.BF16 R12, R168.reuse, R20, R12 ;  /* 0x00000014a80c723c */ /* 0x040fe2000004180c */
[----:B------:R-:W2:Y:S01]  /*cf80*/  LDSM.16.MT88.4 R148, [R224+0x12000] ;  /* 0x01200000e094783b */ /* 0x000ea20000004200 */
[----:B------:R-:W-:Y:S01]  /*cf90*/  MUFU.EX2 R188, R188 ;  /* 0x000000bc00bc7308 */ /* 0x000fe20000000800 */
[----:B------:R-:W-:Y:S01]  /*cfa0*/  MOV R153, R25 ;  /* 0x0000001900997202 */ /* 0x000fe20000000f00 */
[C---:B------:R-:W-:Y:S01]  /*cfb0*/  FMUL.FTZ R25, R2.reuse, R141 ;  /* 0x0000008d02197220 */ /* 0x040fe20000410000 */
[----:B------:R-:W-:Y:S01]  /*cfc0*/  MOV R161, R33 ;  /* 0x0000002100a17202 */ /* 0x000fe20000000f00 */
[C---:B------:R-:W-:Y:S06]  /*cfd0*/  HMMA.16816.F32.BF16 R16, R168.reuse, R22, R16 ;  /* 0x00000016a810723c */ /* 0x040fec0000041810 */
[----:B------:R-:W-:Y:S01]  /*cfe0*/  MUFU.EX2 R193, R193 ;  /* 0x000000c100c17308 */ /* 0x000fe20000000800 */
[C---:B------:R-:W-:Y:S01]  /*cff0*/  FMUL.FTZ R20, R2.reuse, R144 ;  /* 0x0000009002147220 */ /* 0x040fe20000410000 */
[----:B------:R-:W-:Y:S03]  /*d000*/  FMUL.FTZ R21, R2, R145 ;  /* 0x0000009102157220 */ /* 0x000fe60000410000 */
[C---:B------:R-:W-:Y:S01]  /*d010*/  FMUL.FTZ R22, R0.reuse, R146 ;  /* 0x0000009200167220 */ /* 0x040fe20000410000 */
[----:B------:R-:W-:Y:S02]  /*d020*/  FMUL.FTZ R23, R0, R147 ;  /* 0x0000009300177220 */ /* 0x000fe40000410000 */
[----:B------:R-:W-:Y:S01]  /*d030*/  LDSM.16.MT88.4 R144, [R222+0x10800] ;  /* 0x01080000de90783b */ /* 0x000fe20000004200 */
[----:B------:R-:W-:Y:S01]  /*d040*/  MOV R152, R24 ;  /* 0x0000001800987202 */ /* 0x000fe20000000f00 */
[C---:B------:R-:W-:Y:S01]  /*d050*/  FMUL.FTZ R24, R2.reuse, R140 ;  /* 0x0000008c02187220 */ /* 0x040fe20000410000 */
[C---:B------:R-:W-:Y:S01]  /*d060*/  FMUL.FTZ R32, R2.reuse, R132 ;  /* 0x0000008402207220 */ /* 0x040fe20000410000 */
[----:B------:R-:W-:Y:S01]  /*d070*/  FMUL.FTZ R33, R2, R133 ;  /* 0x0000008502217220 */ /* 0x000fe20000410000 */
[C---:B------:R-:W-:Y:S01]  /*d080*/  HMMA.16816.F32.BF16 R20, R168.reuse, R28, R20 ;  /* 0x0000001ca814723c */ /* 0x040fe20000041814 */
[----:B------:R-:W-:Y:S02]  /*d090*/  MUFU.EX2 R192, R192 ;  /* 0x000000c000c07308 */ /* 0x000fe40000000800 */
[----:B------:R-:W3:Y:S01]  /*d0a0*/  LDSM.16.MT88.4 R140, [R222+0x12000] ;  /* 0x01200000de8c783b */ /* 0x000ee20000004200 */
[C---:B------:R-:W-:Y:S01]  /*d0b0*/  FMUL.FTZ R34, R0.reuse, R134 ;  /* 0x0000008600227220 */ /* 0x040fe20000410000 */
[----:B------:R-:W-:Y:S01]  /*d0c0*/  FMUL.FTZ R35, R0, R135 ;  /* 0x0000008700237220 */ /* 0x000fe20000410000 */
[C---:B------:R-:W-:Y:S05]  /*d0d0*/  HMMA.16816.F32.BF16 R24, R168.reuse, R30, R24 ;  /* 0x0000001ea818723c */ /* 0x040fea0000041818 */
[----:B------:R-:W-:Y:S01]  /*d0e0*/  MUFU.EX2 R195, R195 ;  /* 0x000000c300c37308 */ /* 0x000fe20000000800 */
[C---:B------:R-:W-:Y:S01]  /*d0f0*/  FMUL.FTZ R28, R2.reuse, R136 ;  /* 0x00000088021c7220 */ /* 0x040fe20000410000 */
[----:B------:R-:W-:Y:S01]  /*d100*/  FMUL.FTZ R29, R2, R137 ;  /* 0x00000089021d7220 */ /* 0x000fe20000410000 */
[C---:B------:R-:W-:Y:S03]  /*d110*/  FMUL.FTZ R30, R0.reuse, R138 ;  /* 0x0000008a001e7220 */ /* 0x040fe60000410000 */
[----:B------:R-:W-:Y:S01]  /*d120*/  FMUL.FTZ R31, R0, R139 ;  /* 0x0000008b001f7220 */ /* 0x000fe20000410000 */
[----:B------:R-:W4:Y:S01]  /*d130*/  LDSM.16.MT88.4 R132, [R221+0x12000] ;  /* 0x01200000dd84783b */ /* 0x000f220000004200 */
[C---:B------:R-:W-:Y:S01]  /*d140*/  FMUL.FTZ R36, R2.reuse, R36 ;  /* 0x0000002402247220 */ /* 0x040fe20000410000 */
[----:B------:R-:W-:Y:S01]  /*d150*/  FMUL.FTZ R37, R2, R37 ;  /* 0x0000002502257220 */ /* 0x000fe20000410000 */
[C---:B------:R-:W-:Y:S01]  /*d160*/  FMUL.FTZ R38, R0.reuse, R38 ;  /* 0x0000002600267220 */ /* 0x040fe20000410000 */
[----:B------:R-:W-:Y:S02]  /*d170*/  FMUL.FTZ R39, R0, R39 ;  /* 0x0000002700277220 */ /* 0x000fe40000410000 */
[C---:B-1----:R-:W-:Y:S01]  /*d180*/  HMMA.16816.F32.BF16 R28, R168.reuse, R156, R28 ;  /* 0x0000009ca81c723c */ /* 0x042fe2000004181c */
[----:B------:R-:W-:Y:S01]  /*d190*/  MUFU.EX2 R196, R196 ;  /* 0x000000c400c47308 */ /* 0x000fe20000000800 */
[----:B------:R-:W1:Y:S01]  /*d1a0*/  LDSM.16.MT88.4 R136, [R220+0x12000] ;  /* 0x01200000dc88783b */ /* 0x000e620000004200 */
[C---:B------:R-:W-:Y:S01]  /*d1b0*/  FMUL.FTZ R40, R2.reuse, R40 ;  /* 0x0000002802287220 */ /* 0x040fe20000410000 */
[----:B------:R-:W-:Y:S01]  /*d1c0*/  FMUL.FTZ R41, R2, R41 ;  /* 0x0000002902297220 */ /* 0x000fe20000410000 */
[C---:B------:R-:W-:Y:S01]  /*d1d0*/  FMUL.FTZ R42, R0.reuse, R42 ;  /* 0x0000002a002a7220 */ /* 0x040fe20000410000 */
[C---:B------:R-:W-:Y:S05]  /*d1e0*/  HMMA.16816.F32.BF16 R32, R168.reuse, R158, R32 ;  /* 0x0000009ea820723c */ /* 0x040fea0000041820 */
[----:B------:R-:W5:Y:S01]  /*d1f0*/  MUFU.EX2 R197, R197 ;  /* 0x000000c500c57308 */ /* 0x000f620000000800 */
[----:B------:R-:W-:Y:S01]  /*d200*/  FMUL.FTZ R43, R0, R43 ;  /* 0x0000002b002b7220 */ /* 0x000fe20000410000 */
[C---:B--2---:R-:W-:Y:S04]  /*d210*/  HMMA.16816.F32.BF16 R36, R168.reuse, R148, R36 ;  /* 0x00000094a824723c */ /* 0x044fe80000041824 */
[C---:B------:R-:W-:Y:S02]  /*d220*/  FMUL.FTZ R44, R2.reuse, R44 ;  /* 0x0000002c022c7220 */ /* 0x040fe40000410000 */
[C---:B------:R-:W-:Y:S02]  /*d230*/  HMMA.16816.F32.BF16 R40, R168.reuse, R150, R40 ;  /* 0x00000096a828723c */ /* 0x040fe40000041828 */
[----:B------:R-:W-:Y:S03]  /*d240*/  MUFU.EX2 R200, R200 ;  /* 0x000000c800c87308 */ /* 0x000fe60000000800 */
[----:B------:R-:W-:Y:S01]  /*d250*/  FMUL.FTZ R45, R2, R45 ;  /* 0x0000002d022d7220 */ /* 0x000fe20000410000 */
[C---:B------:R-:W-:Y:S01]  /*d260*/  FMUL.FTZ R46, R0.reuse, R46 ;  /* 0x0000002e002e7220 */ /* 0x040fe20000410000 */
[----:B------:R-:W-:Y:S01]  /*d270*/  FMUL.FTZ R47, R0, R47 ;  /* 0x0000002f002f7220 */ /* 0x000fe20000410000 */
[C---:B------:R-:W-:Y:S04]  /*d280*/  FMUL.FTZ R48, R2.reuse, R48 ;  /* 0x0000003002307220 */ /* 0x040fe80000410000 */
[----:B------:R-:W2:Y:S01]  /*d290*/  MUFU.EX2 R199, R199 ;  /* 0x000000c700c77308 */ /* 0x000ea20000000800 */
[----:B------:R-:W-:Y:S01]  /*d2a0*/  FMUL.FTZ R49, R2, R49 ;  /* 0x0000003102317220 */ /* 0x000fe20000410000 */
[C---:B------:R-:W-:Y:S01]  /*d2b0*/  FMUL.FTZ R50, R0.reuse, R50 ;  /* 0x0000003200327220 */ /* 0x040fe20000410000 */
[----:B------:R-:W-:Y:S01]  /*d2c0*/  FMUL.FTZ R51, R0, R51 ;  /* 0x0000003300337220 */ /* 0x000fe20000410000 */
[C---:B---3--:R-:W-:Y:S03]  /*d2d0*/  HMMA.16816.F32.BF16 R44, R168.reuse, R140, R44 ;  /* 0x0000008ca82c723c */ /* 0x048fe6000004182c */
[----:B-----5:R-:W-:Y:S01]  /*d2e0*/  F2FP.BF16.F32.PACK_AB R157, R197, R196 ;  /* 0x000000c4c59d723e */ /* 0x020fe200000010ff */
[C---:B------:R-:W-:Y:S01]  /*d2f0*/  FMUL.FTZ R52, R2.reuse, R52 ;  /* 0x0000003402347220 */ /* 0x040fe20000410000 */
[----:B------:R-:W-:Y:S01]  /*d300*/  FMUL.FTZ R53, R2, R53 ;  /* 0x0000003502357220 */ /* 0x000fe20000410000 */
[C---:B------:R-:W-:Y:S01]  /*d310*/  HMMA.16816.F32.BF16 R48, R168.reuse, R142, R48 ;  /* 0x0000008ea830723c */ /* 0x040fe20000041830 */
[----:B------:R-:W3:Y:S01]  /*d320*/  LDSM.16.MT88.4 R140, [R224+0x14000] ;  /* 0x01400000e08c783b */ /* 0x000ee20000004200 */
[----:B------:R-:W-:Y:S03]  /*d330*/  MUFU.EX2 R203, R203 ;  /* 0x000000cb00cb7308 */ /* 0x000fe60000000800 */
[C---:B------:R-:W-:Y:S01]  /*d340*/  FMUL.FTZ R54, R0.reuse, R54 ;  /* 0x0000003600367220 */ /* 0x040fe20000410000 */
[----:B------:R-:W-:Y:S01]  /*d350*/  FMUL.FTZ R55, R0, R55 ;  /* 0x0000003700377220 */ /* 0x000fe20000410000 */
[C---:B------:R-:W-:Y:S01]  /*d360*/  FMUL.FTZ R56, R2.reuse, R56 ;  /* 0x0000003802387220 */ /* 0x040fe20000410000 */
[----:B------:R-:W-:Y:S04]  /*d370*/  FMUL.FTZ R57, R2, R57 ;  /* 0x0000003902397220 */ /* 0x000fe80000410000 */
[----:B------:R-:W-:Y:S01]  /*d380*/  MUFU.EX2 R248, R248 ;  /* 0x000000f800f87308 */ /* 0x000fe20000000800 */
[C---:B------:R-:W-:Y:S01]  /*d390*/  FMUL.FTZ R58, R0.reuse, R58 ;  /* 0x0000003a003a7220 */ /* 0x040fe20000410000 */
[----:B------:R-:W-:Y:S01]  /*d3a0*/  FMUL.FTZ R59, R0, R59 ;  /* 0x0000003b003b7220 */ /* 0x000fe20000410000 */
[C---:B----4-:R-:W-:Y:S03]  /*d3b0*/  HMMA.16816.F32.BF16 R52, R168.reuse, R132, R52 ;  /* 0x00000084a834723c */ /* 0x050fe60000041834 */
[C---:B------:R-:W-:Y:S01]  /*d3c0*/  FMUL.FTZ R60, R2.reuse, R60 ;  /* 0x0000003c023c7220 */ /* 0x040fe20000410000 */
[----:B------:R-:W-:Y:S01]  /*d3d0*/  FMUL.FTZ R61, R2, R61 ;  /* 0x0000003d023d7220 */ /* 0x000fe20000410000 */
[C---:B------:R-:W-:Y:S01]  /*d3e0*/  FMUL.FTZ R62, R0.reuse, R62 ;  /* 0x0000003e003e7220 */ /* 0x040fe20000410000 */
[C---:B------:R-:W-:Y:S01]  /*d3f0*/  HMMA.16816.F32.BF16 R56, R168.reuse, R134, R56 ;  /* 0x00000086a838723c */ /* 0x040fe20000041838 */
[----:B------:R-:W4:Y:S01]  /*d400*/  LDSM.16.MT88.4 R132, [R222+0x14000] ;  /* 0x01400000de84783b */ /* 0x000f220000004200 */
[----:B------:R-:W-:Y:S03]  /*d410*/  MUFU.EX2 R246, R246 ;  /* 0x000000f600f67308 */ /* 0x000fe60000000800 */
[----:B------:R-:W-:Y:S01]  /*d420*/  FMUL.FTZ R63, R0, R63 ;  /* 0x0000003f003f7220 */ /* 0x000fe20000410000 */
[C---:B------:R-:W-:Y:S01]  /*d430*/  FMUL.FTZ R64, R2.reuse, R64 ;  /* 0x0000004002407220 */ /* 0x040fe20000410000 */
[----:B------:R-:W-:Y:S01]  /*d440*/  FMUL.FTZ R65, R2, R65 ;  /* 0x0000004102417220 */ /* 0x000fe20000410000 */
[C---:B------:R-:W-:Y:S04]  /*d450*/  FMUL.FTZ R66, R0.reuse, R66 ;  /* 0x0000004200427220 */ /* 0x040fe80000410000 */
[----:B------:R-:W-:Y:S01]  /*d460*/  MUFU.EX2 R198, R198 ;  /* 0x000000c600c67308 */ /* 0x000fe20000000800 */
[----:B------:R-:W-:Y:S01]  /*d470*/  FMUL.FTZ R67, R0, R67 ;  /* 0x0000004300437220 */ /* 0x000fe20000410000 */
[C---:B-1----:R-:W-:Y:S03]  /*d480*/  HMMA.16816.F32.BF16 R60, R168.reuse, R136, R60 ;  /* 0x00000088a83c723c */ /* 0x042fe6000004183c */
[C---:B------:R-:W-:Y:S01]  /*d490*/  FMUL.FTZ R68, R2.reuse, R68 ;  /* 0x0000004402447220 */ /* 0x040fe20000410000 */
[----:B------:R-:W-:Y:S01]  /*d4a0*/  FMUL.FTZ R69, R2, R69 ;  /* 0x0000004502457220 */ /* 0x000fe20000410000 */
[C---:B------:R-:W-:Y:S01]  /*d4b0*/  FMUL.FTZ R70, R0.reuse, R70 ;  /* 0x0000004600467220 */ /* 0x040fe20000410000 */
[C---:B------:R-:W-:Y:S01]  /*d4c0*/  HMMA.16816.F32.BF16 R64, R168.reuse, R138, R64 ;  /* 0x0000008aa840723c */ /* 0x040fe20000041840 */
[----:B------:R-:W1:Y:S01]  /*d4d0*/  LDSM.16.MT88.4 R136, [R221+0x14000] ;  /* 0x01400000dd88783b */ /* 0x000e620000004200 */
[----:B------:R-:W-:Y:S03]  /*d4e0*/  MUFU.EX2 R194, R194 ;  /* 0x000000c200c27308 */ /* 0x000fe60000000800 */
[----:B------:R-:W-:Y:S01]  /*d4f0*/  FMUL.FTZ R71, R0, R71 ;  /* 0x0000004700477220 */ /* 0x000fe20000410000 */
[C---:B------:R-:W-:Y:S01]  /*d500*/  FMUL.FTZ R72, R2.reuse, R72 ;  /* 0x0000004802487220 */ /* 0x040fe20000410000 */
[----:B------:R-:W-:Y:S01]  /*d510*/  FMUL.FTZ R73, R2, R73 ;  /* 0x0000004902497220 */ /* 0x000fe20000410000 */
[C---:B------:R-:W-:Y:S04]  /*d520*/  FMUL.FTZ R74, R0.reuse, R74 ;  /* 0x0000004a004a7220 */ /* 0x040fe80000410000 */
[----:B------:R-:W-:Y:S01]  /*d530*/  MUFU.EX2 R190, R190 ;  /* 0x000000be00be7308 */ /* 0x000fe20000000800 */
[----:B------:R-:W-:Y:S01]  /*d540*/  FMUL.FTZ R75, R0, R75 ;  /* 0x0000004b004b7220 */ /* 0x000fe20000410000 */
[C---:B---3--:R-:W-:Y:S03]  /*d550*/  HMMA.16816.F32.BF16 R68, R168.reuse, R140, R68 ;  /* 0x0000008ca844723c */ /* 0x048fe60000041844 */
[----:B--2---:R-:W-:Y:S01]  /*d560*/  F2FP.BF16.F32.PACK_AB R156, R199, R200 ;  /* 0x000000c8c79c723e */ /* 0x004fe200000010ff */
[C---:B------:R-:W-:Y:S01]  /*d570*/  FMUL.FTZ R76, R2.reuse, R76 ;  /* 0x0000004c024c7220 */ /* 0x040fe20000410000 */
        /* <DEDUP_REMOVED lines=64> */
[----:B------:R-:W-:Y:S01]  /*d980*/  LOP3.LUT R136, R153, UR26, R154, 0x96, !PT ;  /* 0x0000001a99887c12 */ /* 0x000fe2000f8e969a */
[C---:B------:R-:W-:Y:S01]  /*d990*/  FMUL.FTZ R124, R2.reuse, R124 ;  /* 0x0000007c027c7220 */ /* 0x040fe20000410000 */
[----:B------:R-:W-:Y:S01]  /*d9a0*/  FMUL.FTZ R125, R2, R125 ;  /* 0x0000007d027d7220 */ /* 0x000fe20000410000 */
[C---:B------:R-:W-:Y:S01]  /*d9b0*/  HMMA.16816.F32.BF16 R120, R168.reuse, R142, R120 ;  /* 0x0000008ea878723c */ /* 0x040fe20000041878 */
[----:B------:R-:W1:Y:S04]  /*d9c0*/  LDSM.16.MT88.4 R140, [R224+0x10800] ;  /* 0x01080000e08c783b */ /* 0x000e680000004200 */
[----:B------:R-:W-:Y:S06]  /*d9d0*/  IMAD.WIDE.U32 R136, R136, -0x2daee0ad, RZ ;  /* 0xd2511f5388887825 */ /* 0x000fec00078e00ff */
[C---:B------:R-:W-:Y:S01]  /*d9e0*/  FMUL.FTZ R126, R0.reuse, R126 ;  /* 0x0000007e007e7220 */ /* 0x040fe20000410000 */
[----:B------:R-:W-:Y:S01]  /*d9f0*/  FMUL.FTZ R127, R0, R127 ;  /* 0x0000007f007f7220 */ /* 0x000fe20000410000 */
[----:B------:R-:W-:Y:S01]  /*da00*/  LOP3.LUT R138, R137, UR27, R162, 0x96, !PT ;  /* 0x0000001b898a7c12 */ /* 0x000fe2000f8e96a2 */
[C---:B------:R-:W-:Y:S01]  /*da10*/  FMUL.FTZ R128, R2.reuse, R128 ;  /* 0x0000008002807220 */ /* 0x040fe20000410000 */
[----:B------:R-:W-:Y:S01]  /*da20*/  SHF.R.U32.HI R149, RZ, 0x10, R136 ;  /* 0x00000010ff957819 */ /* 0x000fe20000011688 */
[----:B------:R-:W-:Y:S03]  /*da30*/  FMUL.FTZ R129, R2, R129 ;  /* 0x0000008102817220 */ /* 0x000fe60000410000 */
[C---:B---3--:R-:W-:Y:S03]  /*da40*/  HMMA.16816.F32.BF16 R124, R168.reuse, R132, R124 ;  /* 0x00000084a87c723c */ /* 0x048fe6000004187c */
[----:B------:R-:W-:Y:S01]  /*da50*/  LOP3.LUT R150, R136, 0xffff, RZ, 0xc0, !PT ;  /* 0x0000ffff88967812 */ /* 0x000fe200078ec0ff */
[----:B------:R-:W-:Y:S01]  /*da60*/  FMUL.FTZ R130, R0, R130 ;  /* 0x0000008200827220 */ /* 0x000fe20000410000 */
[----:B------:R-:W-:Y:S01]  /*da70*/  LOP3.LUT R148, R138, 0xffff, RZ, 0xc0, !PT ;  /* 0x0000ffff8a947812 */ /* 0x000fe200078ec0ff */
[----:B------:R-:W-:Y:S01]  /*da80*/  FMUL.FTZ R131, R0, R131 ;  /* 0x0000008300837220 */ /* 0x000fe20000410000 */
[----:B------:R-:W-:Y:S01]  /*da90*/  SHF.R.U32.HI R151, RZ, 0x10, R138 ;  /* 0x00000010ff977819 */ /* 0x000fe2000001168a */
[----:B------:R-:W-:Y:S03]  /*daa0*/  FFMA.FTZ R191, R2, R249, R191 ;  /* 0x000000f902bf7223 */ /* 0x000fe600000100bf */
[----:B------:R-:W-:Y:S01]  /*dab0*/  LOP3.LUT R137, R136, 0xff, RZ, 0xc0, !PT ;  /* 0x000000ff88897812 */ /* 0x000fe200078ec0ff */
[----:B------:R-:W-:Y:S01]  /*dac0*/  FFMA.FTZ R189, R0, R247, R189 ;  /* 0x000000f700bd7223 */ /* 0x000fe200000100bd */
[----:B------:R-:W-:Y:S03]  /*dad0*/  HMMA.16816.F32.BF16 R128, R168, R134, R128 ;  /* 0x00000086a880723c */ /* 0x000fe60000041880 */
[----:B------:R-:W-:Y:S01]  /*dae0*/  LOP3.LUT R149, R149, 0xff, RZ, 0xc0, !PT ;  /* 0x000000ff95957812 */ /* 0x000fe200078ec0ff */
[----:B------:R-:W-:Y:S01]  /*daf0*/  FADD.FTZ R186, R186, R191 ;  /* 0x000000bfbaba7221 */ /* 0x000fe20000010000 */
[----:B------:R-:W-:Y:S01]  /*db00*/  SHF.R.U32.HI R136, RZ, 0x18, R136 ;  /* 0x00000018ff887819 */ /* 0x000fe20000011688 */
[----:B------:R-:W-:Y:S01]  /*db10*/  FADD.FTZ R0, R187, R189 ;  /* 0x000000bdbb007221 */ /* 0x000fe20000010000 */
[----:B------:R-:W-:Y:S04]  /*db20*/  SHF.R.U32.HI R150, RZ, 0x8, R150 ;  /* 0x00000008ff967819 */ /* 0x000fe80000011696 */
[----:B------:R-:W-:Y:S01]  /*db30*/  SHF.R.U32.HI R148, RZ, 0x8, R148 ;  /* 0x00000008ff947819 */ /* 0x000fe20000011694 */
[----:B------:R-:W-:Y:S01]  /*db40*/  FADD.FTZ R167, R167, R0 ;  /* 0x00000000a7a77221 */ /* 0x000fe20000010000 */
[----:B------:R-:W-:Y:S02]  /*db50*/  LOP3.LUT R151, R151, 0xff, RZ, 0xc0, !PT ;  /* 0x000000ff97977812 */ /* 0x000fe400078ec0ff */
[----:B------:R-:W-:Y:S01]  /*db60*/  LOP3.LUT R139, R138, 0xff, RZ, 0xc0, !PT ;  /* 0x000000ff8a8b7812 */ /* 0x000fe200078ec0ff */
[----:B------:R-:W-:Y:S01]  /*db70*/  FADD.FTZ R167, R166, R167 ;  /* 0x000000a7a6a77221 */ /* 0x000fe20000010000 */
[----:B------:R-:W-:Y:S02]  /*db80*/  SHF.R.U32.HI R152, RZ, 0x18, R138 ;  /* 0x00000018ff987819 */ /* 0x000fe4000001168a */
[----:B------:R-:W-:Y:S01]  /*db90*/  PRMT R154, R149, 0x5410, R136 ;  /* 0x00005410959a7816 */ /* 0x000fe20000000088 */
[----:B------:R-:W-:Y:S01]  /*dba0*/  FADD.FTZ R200, R200, R167 ;  /* 0x000000a7c8c87221 */ /* 0x000fe20000010000 */
[----:B------:R-:W-:Y:S02]  /*dbb0*/  PRMT R138, R137, 0x5410, R150 ;  /* 0x00005410898a7816 */ /* 0x000fe40000000096 */
[----:B------:R-:W-:Y:S01]  /*dbc0*/  PRMT R136, R139, 0x5410, R148 ;  /* 0x000054108b887816 */ /* 0x000fe20000000094 */
[----:B------:R-:W-:Y:S01]  /*dbd0*/  FADD.FTZ R199, R199, R200 ;  /* 0x000000c8c7c77221 */ /* 0x000fe20000010000 */
[----:B------:R-:W-:Y:S02]  /*dbe0*/  PRMT R152, R151, 0x5410, R152 ;  /* 0x0000541097987816 */ /* 0x000fe40000000098 */
[----:B------:R-:W2:Y:S01]  /*dbf0*/  LDSM.16.MT88.4 R148, [R221+0x10800] ;  /* 0x01080000dd94783b */ /* 0x000ea20000004200 */
[--C-:B------:R-:W-:Y:S02]  /*dc00*/  HSET2.LE.AND R139, R154, R243.reuse, PT ;  /* 0x000000f39a8b7233 */ /* 0x100fe40003803000 */
[--C-:B------:R-:W-:Y:S02]  /*dc10*/  HSET2.LE.AND R137, R152, R243.reuse, PT ;  /* 0x000000f398897233 */ /* 0x100fe40003803000 */
[--C-:B------:R-:W-:Y:S02]  /*dc20*/  HSET2.LE.AND R138, R138, R243.reuse, PT ;  /* 0x000000f38a8a7233 */ /* 0x100fe40003803000 */
[--C-:B------:R-:W-:Y:S01]  /*dc30*/  HSET2.LE.AND R136, R136, R243.reuse, PT ;  /* 0x000000f388887233 */ /* 0x100fe20003803000 */
[----:B------:R-:W3:Y:S01]  /*dc40*/  LDSM.16.MT88.4 R152, [R220+0x10800] ;  /* 0x01080000dc98783b */ /* 0x000ee20000004200 */
[----:B------:R-:W-:Y:S02]  /*dc50*/  F2FP.BF16.F32.PACK_AB R133, R193, R188 ;  /* 0x000000bcc185723e */ /* 0x000fe400000010ff */
[----:B------:R-:W-:Y:S01]  /*dc60*/  F2FP.BF16.F32.PACK_AB R132, R195, R192 ;  /* 0x000000c0c384723e */ /* 0x000fe200000010ff */
[----:B------:R-:W-:Y:S01]  /*dc70*/  FADD.FTZ R192, R192, R199 ;  /* 0x000000c7c0c07221 */ /* 0x000fe20000010000 */
[----:B------:R-:W-:Y:S02]  /*dc80*/  LOP3.LUT R138, R138, R133, RZ, 0xc0, !PT ;  /* 0x000000858a8a7212 */ /* 0x000fe400078ec0ff */
[----:B------:R-:W-:Y:S01]  /*dc90*/  LOP3.LUT R139, R139, R132, RZ, 0xc0, !PT ;  /* 0x000000848b8b7212 */ /* 0x000fe200078ec0ff */
[----:B------:R-:W-:Y:S01]  /*dca0*/  FADD.FTZ R195, R195, R192 ;  /* 0x000000c0c3c37221 */ /* 0x000fe20000010000 */
[----:B------:R-:W-:Y:S01]  /*dcb0*/  LOP3.LUT R136, R136, R157, RZ, 0xc0, !PT ;  /* 0x0000009d88887212 */ /* 0x000fe200078ec0ff */
[----:B------:R-:W4:Y:S01]  /*dcc0*/  LDSM.16.MT88.4 R132, [R224+0x12800] ;  /* 0x01280000e084783b */ /* 0x000f220000004200 */
[----:B------:R-:W-:Y:S02]  /*dcd0*/  LOP3.LUT R137, R137, R156, RZ, 0xc0, !PT ;  /* 0x0000009c89897212 */ /* 0x000fe400078ec0ff */
[----:B------:R-:W-:Y:S02]  /*dce0*/  MOV R170, R160 ;  /* 0x000000a000aa7202 */ /* 0x000fe40000000f00 */
[----:B------:R-:W-:Y:S02]  /*dcf0*/  MOV R171, R161 ;  /* 0x000000a100ab7202 */ /* 0x000fe40000000f00 */
[----:B------:R-:W-:Y:S01]  /*dd00*/  MOV R2, R3 ;  /* 0x0000000300027202 */ /* 0x000fe20000000f00 */
[C---:B-1----:R-:W-:Y:S01]  /*dd10*/  HMMA.16816.F32.BF16 R4, R136.reuse, R140, R4 ;  /* 0x0000008c8804723c */ /* 0x042fe20000041804 */
[----:B------:R-:W-:Y:S05]  /*dd20*/  LDSM.16.MT88.4 R156, [R221+0x12800] ;  /* 0x01280000dd9c783b */ /* 0x000fea0000004200 */
[C---:B------:R-:W-:Y:S03]  /*dd30*/  HMMA.16816.F32.BF16 R8, R136.reuse, R142, R8 ;  /* 0x0000008e8808723c */ /* 0x040fe60000041808 */
[----:B------:R-:W1:Y:S03]  /*dd40*/  LDSM.16.MT88.4 R140, [R222+0x12800] ;  /* 0x01280000de8c783b */ /* 0x000e660000004200 */
[C---:B------:R-:W-:Y:S05]  /*dd50*/  HMMA.16816.F32.BF16 R12, R136.reuse, R144, R12 ;  /* 0x00000090880c723c */ /* 0x040fea000004180c */
[----:B------:R-:W5:Y:S01]  /*dd60*/  LDSM.16.MT88.4 R160, [R220+0x12800] ;  /* 0x01280000dca0783b */ /* 0x000f620000004200 */
[C---:B------:R-:W-:Y:S06]  /*dd70*/  HMMA.16816.F32.BF16 R16, R136.reuse, R146, R16 ;  /* 0x000000928810723c */ /* 0x040fec0000041810 */
[C---:B--2---:R-:W-:Y:S01]  /*dd80*/  HMMA.16816.F32.BF16 R20, R136.reuse, R148, R20 ;  /* 0x000000948814723c */ /* 0x044fe20000041814 */
[----:B------:R-:W2:Y:S05]  /*dd90*/  LDSM.16.MT88.4 R144, [R224+0x14800] ;  /* 0x01480000e090783b */ /* 0x000eaa0000004200 */
[C---:B------:R-:W-:Y:S05]  /*dda0*/  HMMA.16816.F32.BF16 R24, R136.reuse, R150, R24 ;  /* 0x000000968818723c */ /* 0x040fea0000041818 */
[----:B------:R-:W-:Y:S01]  /*ddb0*/  MOV R148, R170 ;  /* 0x000000aa00947202 */ /* 0x000fe20000000f00 */
[C---:B---3--:R-:W-:Y:S05]  /*ddc0*/  HMMA.16816.F32.BF16 R28, R136.reuse, R152, R28 ;  /* 0x00000098881c723c */ /* 0x048fea000004181c */
[----:B------:R-:W-:Y:S01]  /*ddd0*/  MOV R149, R171 ;  /* 0x000000ab00957202 */ /* 0x000fe20000000f00 */
[C---:B------:R-:W-:Y:S01]  /*dde0*/  HMMA.16816.F32.BF16 R32, R136.reuse, R154, R32 ;  /* 0x0000009a8820723c */ /* 0x040fe20000041820 */
[----:B------:R-:W3:Y:S04]  /*ddf0*/  LDSM.16.MT88.4 R168, [R222+0x14800] ;  /* 0x01480000dea8783b */ /* 0x000ee80000004200 */
[----:B------:R-:W-:Y:S01]  /*de00*/  MOV R152, R148 ;  /* 0x0000009400987202 */ /* 0x000fe20000000f00 */
[C---:B----4-:R-:W-:Y:S05]  /*de10*/  HMMA.16816.F32.BF16 R36, R136.reuse, R132, R36 ;  /* 0x000000848824723c */ /* 0x050fea0000041824 */
[----:B------:R-:W-:Y:S01]  /*de20*/  MOV R153, R149 ;  /* 0x0000009500997202 */ /* 0x000fe20000000f00 */
[C---:B------:R-:W-:Y:S01]  /*de30*/  HMMA.16816.F32.BF16 R40, R136.reuse, R134, R40 ;  /* 0x000000868828723c */ /* 0x040fe20000041828 */
[----:B------:R-:W4:Y:S04]  /*de40*/  LDSM.16.MT88.4 R148, [R221+0x14800] ;  /* 0x01480000dd94783b */ /* 0x000f280000004200 */
[----:B------:R-:W-:Y:S01]  /*de50*/  MOV R132, R152 ;  /* 0x0000009800847202 */ /* 0x000fe20000000f00 */
[C---:B-1----:R-:W-:Y:S05]  /*de60*/  HMMA.16816.F32.BF16 R44, R136.reuse, R140, R44 ;  /* 0x0000008c882c723c */ /* 0x042fea000004182c */
[----:B------:R-:W-:Y:S01]  /*de70*/  MOV R133, R153 ;  /* 0x0000009900857202 */ /* 0x000fe20000000f00 */
[C---:B------:R-:W-:Y:S01]  /*de80*/  HMMA.16816.F32.BF16 R48, R136.reuse, R142, R48 ;  /* 0x0000008e8830723c */ /* 0x040fe20000041830 */
[----:B------:R-:W1:Y:S01]  /*de90*/  LDSM.16.MT88.4 R152, [R220+0x14800] ;  /* 0x01480000dc98783b */ /* 0x000e620000004200 */
[----:B------:R-:W-:Y:S01]  /*dea0*/  MOV R140, UR32 ;  /* 0x00000020008c7c02 */ /* 0x000fe20008000f00 */
[----:B------:R-:W-:Y:S03]  /*deb0*/  UMOV UR32, UR38 ;  /* 0x0000002600207c82 */ /* 0x000fe60008000000 */
[C---:B------:R-:W-:Y:S01]  /*dec0*/  HMMA.16816.F32.BF16 R52, R136.reuse, R156, R52 ;  /* 0x0000009c8834723c */ /* 0x040fe20000041834 */
[----:B------:R-:W3:Y:S04]  /*ded0*/  MUFU.EX2 R156, R183 ;  /* 0x000000b7009c7308 */ /* 0x000ee80000000800 */
[----:B------:R-:W-:Y:S01]  /*dee0*/  MOV R142, R132 ;  /* 0x00000084008e7202 */ /* 0x000fe20000000f00 */
[C---:B------:R-:W-:Y:S05]  /*def0*/  HMMA.16816.F32.BF16 R56, R136.reuse, R158, R56 ;  /* 0x0000009e8838723c */ /* 0x040fea0000041838 */
[----:B------:R3:W4:Y:S01]  /*df00*/  MUFU.EX2 R158, R181 ;  /* 0x000000b5009e7308 */ /* 0x0007220000000800 */
[----:B------:R-:W-:Y:S01]  /*df10*/  MOV R143, R133 ;  /* 0x00000085008f7202 */ /* 0x000fe20000000f00 */
[C---:B-----5:R-:W-:Y:S01]  /*df20*/  HMMA.16816.F32.BF16 R60, R136.reuse, R160, R60 ;  /* 0x000000a0883c723c */ /* 0x060fe2000004183c */
[----:B------:R-:W5:Y:S03]  /*df30*/  LDSM.16.MT88.4 R132, [R224+0x16800] ;  /* 0x01680000e084783b */ /* 0x000f660000004200 */
[----:B------:R-:W-:Y:S02]  /*df40*/  LOP3.LUT R140, R143, UR31, R140, 0x96, !PT ;  /* 0x0000001f8f8c7c12 */ /* 0x000fe4000f8e968c */
[C---:B------:R-:W-:Y:S06]  /*df50*/  HMMA.16816.F32.BF16 R64, R136.reuse, R162, R64 ;  /* 0x000000a28840723c */ /* 0x040fec0000041840 */
[C---:B--2---:R-:W-:Y:S05]  /*df60*/  HMMA.16816.F32.BF16 R68, R136.reuse, R144, R68 ;  /* 0x000000908844723c */ /* 0x044fea0000041844 */
[----:B---3--:R-:W-:Y:S01]  /*df70*/  MOV R181, R156 ;  /* 0x0000009c00b57202 */ /* 0x008fe20000000f00 */
[C---:B------:R-:W-:Y:S05]  /*df80*/  HMMA.16816.F32.BF16 R72, R136.reuse, R146, R72 ;  /* 0x000000928848723c */ /* 0x040fea0000041848 */
[----:B----4-:R-:W-:Y:S01]  /*df90*/  MOV R182, R158 ;  /* 0x0000009e00b67202 */ /* 0x010fe20000000f00 */
[C---:B------:R-:W-:Y:S06]  /*dfa0*/  HMMA.16816.F32.BF16 R76, R136.reuse, R168, R76 ;  /* 0x000000a8884c723c */ /* 0x040fec000004184c */
[C---:B------:R-:W-:Y:S06]  /*dfb0*/  HMMA.16816.F32.BF16 R80, R136.reuse, R170, R80 ;  /* 0x000000aa8850723c */ /* 0x040fec0000041850 */
[C---:B------:R-:W-:Y:S06]  /*dfc0*/  HMMA.16816.F32.BF16 R84, R136.reuse, R148, R84 ;  /* 0x000000948854723c */ /* 0x040fec0000041854 */
[C---:B------:R-:W-:Y:S05]  /*dfd0*/  HMMA.16816.F32.BF16 R88, R136.reuse, R150, R88 ;  /* 0x000000968858723c */ /* 0x040fea0000041858 */
[----:B------:R-:W-:Y:S01]  /*dfe0*/  IMAD.WIDE.U32 R148, R140, -0x326172a9, RZ ;  /* 0xcd9e8d578c947825 */ /* 0x000fe200078e00ff */
[C---:B-1----:R-:W-:Y:S01]  /*dff0*/  HMMA.16816.F32.BF16 R92, R136.reuse, R152, R92 ;  /* 0x00000098885c723c */ /* 0x042fe2000004185c */
[----:B------:R-:W1:Y:S04]  /*e000*/  LDSM.16.MT88.4 R140, [R222+0x16800] ;  /* 0x01680000de8c783b */ /* 0x000e680000004200 */
[----:B------:R-:W-:Y:S01]  /*e010*/  LOP3.LUT R144, R149, UR20, R250, 0x96, !PT ;  /* 0x0000001495907c12 */ /* 0x000fe2000f8e96fa */
[C---:B------:R-:W-:Y:S05]  /*e020*/  HMMA.16816.F32.BF16 R96, R136.reuse, R154, R96 ;  /* 0x0000009a8860723c */ /* 0x040fea0000041860 */
[----:B------:R-:W-:Y:S01]  /*e030*/  LOP3.LUT R148, R177, UR18, R148, 0x96, !PT ;  /* 0x00000012b1947c12 */ /* 0x000fe2000f8e9694 */
[C---:B-----5:R-:W-:Y:S05]  /*e040*/  HMMA.16816.F32.BF16 R100, R136.reuse, R132, R100 ;  /* 0x000000848864723c */ /* 0x060fea0000041864 */
[----:B------:R-:W-:Y:S01]  /*e050*/  IMAD.WIDE.U32 R144, R144, -0x2daee0ad, RZ ;  /* 0xd2511f5390907825 */ /* 0x000fe200078e00ff */
[C---:B------:R-:W-:Y:S05]  /*e060*/  HMMA.16816.F32.BF16 R104, R136.reuse, R134, R104 ;  /* 0x000000868868723c */ /* 0x040fea0000041868 */
[----:B------:R-:W-:Y:S01]  /*e070*/  IMAD.WIDE.U32 R148, R148, -0x2daee0ad, RZ ;  /* 0xd2511f5394947825 */ /* 0x000fe200078e00ff */
[----:B------:R-:W-:Y:S05]  /*e080*/  LOP3.LUT R150, R145, UR17, R244, 0x96, !PT ;  /* 0x0000001191967c12 */ /* 0x000fea000f8e96f4 */
[----:B------:R-:W-:Y:S01]  /*e090*/  LOP3.LUT R168, R149, UR15, R144, 0x96, !PT ;  /* 0x0000000f95a87c12 */ /* 0x000fe2000f8e9690 */
[----:B------:R-:W-:Y:S01]  /*e0a0*/  IMAD.WIDE.U32 R150, R150, -0x326172a9, RZ ;  /* 0xcd9e8d5796967825 */ /* 0x000fe200078e00ff */
[----:B------:R-:W2:Y:S03]  /*e0b0*/  LDSM.16.MT88.4 R144, [R221+0x16800] ;  /* 0x01680000dd90783b */ /* 0x000ea60000004200 */
[----:B------:R-:W-:Y:S01]  /*e0c0*/  IMAD.WIDE.U32 R168, R168, -0x326172a9, RZ ;  /* 0xcd9e8d57a8a87825 */ /* 0x000fe200078e00ff */
[----:B------:R-:W-:Y:S04]  /*e0d0*/  LOP3.LUT R176, R151, UR16, R176, 0x96, !PT ;  /* 0x0000001097b07c12 */ /* 0x000fe8000f8e96b0 */
[----:B------:R-:W-:Y:S01]  /*e0e0*/  LOP3.LUT R170, R169, UR14, R150, 0x96, !PT ;  /* 0x0000000ea9aa7c12 */ /* 0x000fe2000f8e9696 */
[----:B------:R-:W-:Y:S01]  /*e0f0*/  IMAD.WIDE.U32 R176, R176, -0x2daee0ad, RZ ;  /* 0xd2511f53b0b07825 */ /* 0x000fe200078e00ff */
[C---:B-1----:R-:W-:Y:S03]  /*e100*/  HMMA.16816.F32.BF16 R108, R136.reuse, R140, R108 ;  /* 0x0000008c886c723c */ /* 0x042fe6000004186c */
[----:B------:R-:W-:Y:S03]  /*e110*/  IMAD.WIDE.U32 R170, R170, -0x2daee0ad, RZ ;  /* 0xd2511f53aaaa7825 */ /* 0x000fe600078e00ff */
[C---:B------:R-:W-:Y:S05]  /*e120*/  HMMA.16816.F32.BF16 R112, R136.reuse, R142, R112 ;  /* 0x0000008e8870723c */ /* 0x040fea0000041870 */
[----:B------:R-:W-:Y:S01]  /*e130*/  LOP3.LUT R132, R171, UR12, R176, 0x96, !PT ;  /* 0x0000000cab847c12 */ /* 0x000fe2000f8e96b0 */
[--C-:B------:R-:W-:Y:S01]  /*e140*/  FFMA.FTZ R141, R201, UR4, -R173.reuse ;  /* 0x00000004c98d7c23 */ /* 0x100fe200080108ad */
[----:B------:R-:W-:Y:S01]  /*e150*/  LOP3.LUT R176, R177, UR13, R148, 0x96, !PT ;  /* 0x0000000db1b07c12 */ /* 0x000fe2000f8e9694 */
[--C-:B------:R-:W-:Y:S02]  /*e160*/  FFMA.FTZ R201, R202, UR4, -R173.reuse ;  /* 0x00000004cac97c23 */ /* 0x100fe400080108ad */
[----:B------:R1:W-:Y:S01]  /*e170*/  MUFU.EX2 R183, R141 ;  /* 0x0000008d00b77308 */ /* 0x0003e20000000800 */
[----:B------:R-:W-:Y:S04]  /*e180*/  IMAD.WIDE.U32 R156, R132, -0x326172a9, RZ ;  /* 0xcd9e8d57849c7825 */ /* 0x000fe800078e00ff */
[--C-:B------:R-:W-:Y:S01]  /*e190*/  FFMA.FTZ R202, R252, UR4, -R173.reuse ;  /* 0x00000004fcca7c23 */ /* 0x100fe200080108ad */
[----:B------:R-:W3:Y:S01]  /*e1a0*/  LDSM.16.MT88.4 R132, [R220+0x16800] ;  /* 0x01680000dc84783b */ /* 0x000ee20000004200 */
[----:B------:R-:W-:Y:S01]  /*e1b0*/  FFMA.FTZ R173, R165, UR4, -R173 ;  /* 0x00000004a5ad7c23 */ /* 0x000fe200080108ad */
[----:B------:R-:W-:Y:S01]  /*e1c0*/  IMAD.WIDE.U32 R176, R176, -0x326172a9, RZ ;  /* 0xcd9e8d57b0b07825 */ /* 0x000fe200078e00ff */
[C---:B------:R-:W-:Y:S02]  /*e1d0*/  LOP3.LUT R149, R156.reuse, 0xffff, RZ, 0xc0, !PT ;  /* 0x0000ffff9c957812 */ /* 0x040fe400078ec0ff */
[----:B------:R-:W-:Y:S01]  /*e1e0*/  LOP3.LUT R142, R156, 0xff, RZ, 0xc0, !PT ;  /* 0x000000ff9c8e7812 */ /* 0x000fe200078ec0ff */
[----:B------:R-:W-:Y:S01]  /*e1f0*/  MUFU.EX2 R252, R175 ;  /* 0x000000af00fc7308 */ /* 0x000fe20000000800 */
[----:B------:R-:W-:Y:S02]  /*e200*/  SHF.R.U32.HI R149, RZ, 0x8, R149 ;  /* 0x00000008ff957819 */ /* 0x000fe40000011695 */
[----:B------:R-:W-:Y:S01]  /*e210*/  LOP3.LUT R143, R157, UR21, R176, 0x96, !PT ;  /* 0x000000159d8f7c12 */ /* 0x000fe2000f8e96b0 */
[C---:B--2---:R-:W-:Y:S03]  /*e220*/  HMMA.16816.F32.BF16 R116, R136.reuse, R144, R116 ;  /* 0x000000908874723c */ /* 0x044fe60000041874 */
[----:B------:R-:W-:Y:S03]  /*e230*/  PRMT R142, R142, 0x5410, R149 ;  /* 0x000054108e8e7816 */ /* 0x000fe60000000095 */
[----:B------:R-:W2:Y:S01]  /*e240*/  MUFU.EX2 R201, R201 ;  /* 0x000000c900c97308 */ /* 0x000ea20000000800 */
[----:B------:R-:W4:Y:S01]  /*e250*/  LDSM.16.MT88.4 R148, [R224+0x11000] ;  /* 0x01100000e094783b */ /* 0x000f220000004200 */
[C---:B------:R-:W-:Y:S03]  /*e260*/  HMMA.16816.F32.BF16 R120, R136.reuse, R146, R120 ;  /* 0x000000928878723c */ /* 0x040fe60000041878 */
[--C-:B------:R-:W-:Y:S05]  /*e270*/  SHF.R.U32.HI R140, RZ, 0x10, R156.reuse ;  /* 0x00000010ff8c7819 */ /* 0x100fea000001169c */
[----:B------:R5:W-:Y:S03]  /*e280*/  MUFU.EX2 R165, R173 ;  /* 0x000000ad00a57308 */ /* 0x000be60000000800 */
[C---:B------:R-:W-:Y:S02]  /*e290*/  LOP3.LUT R153, R143.reuse, 0xffff, RZ, 0xc0, !PT ;  /* 0x0000ffff8f997812 */ /* 0x040fe400078ec0ff */
[----:B------:R-:W-:Y:S02]  /*e2a0*/  LOP3.LUT R145, R140, 0xff, RZ, 0xc0, !PT ;  /* 0x000000ff8c917812 */ /* 0x000fe400078ec0ff */
[----:B------:R-:W-:Y:S03]  /*e2b0*/  SHF.R.U32.HI R153, RZ, 0x8, R153 ;  /* 0x00000008ff997819 */ /* 0x000fe60000011699 */
[----:B------:R-:W4:Y:S01]  /*e2c0*/  MUFU.EX2 R202, R202 ;  /* 0x000000ca00ca7308 */ /* 0x000f220000000800 */
[----:B------:R-:W-:Y:S02]  /*e2d0*/  LOP3.LUT R140, R143, 0xff, RZ, 0xc0, !PT ;  /* 0x000000ff8f8c7812 */ /* 0x000fe400078ec0ff */
[----:B------:R-:W-:Y:S02]  /*e2e0*/  SHF.R.U32.HI R158, RZ, 0x10, R143 ;  /* 0x00000010ff9e7819 */ /* 0x000fe4000001168f */
[----:B------:R-:W-:Y:S02]  /*e2f0*/  PRMT R140, R140, 0x5410, R153 ;  /* 0x000054108c8c7816 */ /* 0x000fe40000000099 */
[----:B------:R-:W4:Y:S01]  /*e300*/  LDSM.16.MT88.4 R152, [R222+0x11000] ;  /* 0x01100000de98783b */ /* 0x000f220000004200 */
[----:B------:R-:W-:Y:S01]  /*e310*/  SHF.R.U32.HI R156, RZ, 0x18, R156 ;  /* 0x00000018ff9c7819 */ /* 0x000fe2000001169c */
[C---:B---3--:R-:W-:Y:S03]  /*e320*/  HMMA.16816.F32.BF16 R124, R136.reuse, R132, R124 ;  /* 0x00000084887c723c */ /* 0x048fe6000004187c */
[----:B------:R-:W-:Y:S02]  /*e330*/  SHF.R.U32.HI R143, RZ, 0x18, R143 ;  /* 0x00000018ff8f7819 */ /* 0x000fe4000001168f */
[----:B------:R-:W-:Y:S01]  /*e340*/  LOP3.LUT R158, R158, 0xff, RZ, 0xc0, !PT ;  /* 0x000000ff9e9e7812 */ /* 0x000fe200078ec0ff */
[----:B------:R-:W-:Y:S01]  /*e350*/  HMMA.16816.F32.BF16 R128, R136, R134, R128 ;  /* 0x000000868880723c */ /* 0x000fe20000041880 */
[----:B------:R-:W-:Y:S04]  /*e360*/  LDSM.16.MT88.4 R132, [R222+0x13000] ;  /* 0x01300000de84783b */ /* 0x000fe80000004200 */
[----:B------:R-:W-:Y:S02]  /*e370*/  PRMT R156, R145, 0x5410, R156 ;  /* 0x00005410919c7816 */ /* 0x000fe4000000009c */
[--C-:B------:R-:W-:Y:S02]  /*e380*/  HSET2.LE.AND R142, R142, R243.reuse, PT ;  /* 0x000000f38e8e7233 */ /* 0x100fe40003803000 */
[----:B------:R-:W3:Y:S02]  /*e390*/  LDSM.16.MT88.4 R144, [R221+0x11000] ;  /* 0x01100000dd90783b */ /* 0x000ee40000004200 */
[----:B-1----:R-:W-:Y:S02]  /*e3a0*/  F2FP.BF16.F32.PACK_AB R141, R179, R181 ;  /* 0x000000b5b38d723e */ /* 0x002fe400000010ff */
[----:B------:R-:W-:Y:S02]  /*e3b0*/  PRMT R158, R158, 0x5410, R143 ;  /* 0x000054109e9e7816 */ /* 0x000fe4000000008f */
[----:B------:R-:W-:Y:S02]  /*e3c0*/  LOP3.LUT R142, R142, R141, RZ, 0xc0, !PT ;  /* 0x0000008d8e8e7212 */ /* 0x000fe400078ec0ff */
[--C-:B------:R-:W-:Y:S01]  /*e3d0*/  HSET2.LE.AND R143, R156, R243.reuse, PT ;  /* 0x000000f39c8f7233 */ /* 0x100fe20003803000 */
[----:B------:R-:W-:Y:S01]  /*e3e0*/  LDSM.16.MT88.4 R136, [R221+0x13000] ;  /* 0x01300000dd88783b */ /* 0x000fe20000004200 */
[--C-:B------:R-:W-:Y:S02]  /*e3f0*/  HSET2.LE.AND R141, R158, R243.reuse, PT ;  /* 0x000000f39e8d7233 */ /* 0x100fe40003803000 */
[--C-:B------:R-:W-:Y:S02]  /*e400*/  HSET2.LE.AND R140, R140, R243.reuse, PT ;  /* 0x000000f38c8c7233 */ /* 0x100fe40003803000 */
[----:B------:R-:W-:Y:S02]  /*e410*/  F2FP.BF16.F32.PACK_AB R156, R178, R182 ;  /* 0x000000b6b29c723e */ /* 0x000fe400000010ff */
[----:B------:R-:W-:Y:S01]  /*e420*/  F2FP.BF16.F32.PACK_AB R157, R203, R180 ;  /* 0x000000b4cb9d723e */ /* 0x000fe200000010ff */
[----:B-----5:R-:W-:Y:S01]  /*e430*/  LDSM.16.MT88.4 R172, [R220+0x11800] ;  /* 0x01180000dcac783b */ /* 0x020fe20000004200 */
[----:B--2---:R-:W-:Y:S02]  /*e440*/  F2FP.BF16.F32.PACK_AB R160, R201, R183 ;  /* 0x000000b7c9a0723e */ /* 0x004fe400000010ff */
[----:B------:R-:W-:Y:S02]  /*e450*/  LOP3.LUT R143, R143, R156, RZ, 0xc0, !PT ;  /* 0x0000009c8f8f7212 */ /* 0x000fe400078ec0ff */
[----:B------:R-:W-:Y:S02]  /*e460*/  LOP3.LUT R140, R140, R157, RZ, 0xc0, !PT ;  /* 0x0000009d8c8c7212 */ /* 0x000fe400078ec0ff */
[----:B------:R-:W-:Y:S01]  /*e470*/  LOP3.LUT R141, R141, R160, RZ, 0xc0, !PT ;  /* 0x000000a08d8d7212 */ /* 0x000fe200078ec0ff */
[----:B------:R-:W1:Y:S06]  /*e480*/  LDSM.16.MT88.4 R156, [R220+0x11000] ;  /* 0x01100000dc9c783b */ /* 0x000e6c0000004200 */
[C---:B----4-:R-:W-:Y:S02]  /*e490*/  HMMA.16816.F32.BF16 R4, R140.reuse, R148, R4 ;  /* 0x000000948c04723c */ /* 0x050fe40000041804 */
[----:B------:R-:W2:Y:S04]  /*e4a0*/  LDSM.16.MT88.4 R160, [R224+0x13000] ;  /* 0x01300000e0a0783b */ /* 0x000ea80000004200 */
[C---:B------:R-:W-:Y:S04]  /*e4b0*/  HMMA.16816.F32.BF16 R8, R140.reuse, R150, R8 ;  /* 0x000000968c08723c */ /* 0x040fe80000041808 */
[----:B------:R-:W4:Y:S02]  /*e4c0*/  LDSM.16.MT88.4 R148, [R220+0x13000] ;  /* 0x01300000dc94783b */ /* 0x000f240000004200 */
[C---:B------:R-:W-:Y:S06]  /*e4d0*/  HMMA.16816.F32.BF16 R12, R140.reuse, R152, R12 ;  /* 0x000000988c0c723c */ /* 0x040fec000004180c */
        /* <DEDUP_REMOVED lines=14> */
[C---:B------:R-:W-:Y:S06]  /*e5c0*/  HMMA.16816.F32.BF16 R52, R140.reuse, R136, R52 ;  /* 0x000000888c34723c */ /* 0x040fec0000041834 */
[C---:B------:R-:W-:Y:S01]  /*e5d0*/  HMMA.16816.F32.BF16 R56, R140.reuse, R138, R56 ;  /* 0x0000008a8c38723c */ /* 0x040fe20000041838 */
[----:B------:R-:W5:Y:S05]  /*e5e0*/  LDSM.16.MT88.4 R136, [R222+0x17000] ;  /* 0x01700000de88783b */ /* 0x000f6a0000004200 */
[C---:B----4-:R-:W-:Y:S06]  /*e5f0*/  HMMA.16816.F32.BF16 R60, R140.reuse, R148, R60 ;  /* 0x000000948c3c723c */ /* 0x050fec000004183c */
[C---:B------:R-:W-:Y:S01]  /*e600*/  HMMA.16816.F32.BF16 R64, R140.reuse, R150, R64 ;  /* 0x000000968c40723c */ /* 0x040fe20000041840 */
[----:B------:R-:W-:Y:S05]  /*e610*/  LDSM.16.MT88.4 R148, [R222+0x11800] ;  /* 0x01180000de94783b */ /* 0x000fea0000004200 */
[C---:B---3--:R-:W-:Y:S06]  /*e620*/  HMMA.16816.F32.BF16 R68, R140.reuse, R144, R68 ;  /* 0x000000908c44723c */ /* 0x048fec0000041844 */
[C---:B------:R-:W-:Y:S01]  /*e630*/  HMMA.16816.F32.BF16 R72, R140.reuse, R146, R72 ;  /* 0x000000928c48723c */ /* 0x040fe20000041848 */
[----:B------:R-:W3:Y:S05]  /*e640*/  LDSM.16.MT88.4 R144, [R221+0x17000] ;  /* 0x01700000dd90783b */ /* 0x000eea0000004200 */
[C---:B------:R-:W-:Y:S06]  /*e650*/  HMMA.16816.F32.BF16 R76, R140.reuse, R152, R76 ;  /* 0x000000988c4c723c */ /* 0x040fec000004184c */
[C---:B------:R-:W-:Y:S05]  /*e660*/  HMMA.16816.F32.BF16 R80, R140.reuse, R154, R80 ;  /* 0x0000009a8c50723c */ /* 0x040fea0000041850 */
[----:B------:R-:W-:Y:S01]  /*e670*/  LOP3.LUT R152, R177, UR26, R168, 0x96, !PT ;  /* 0x0000001ab1987c12 */ /* 0x000fe2000f8e96a8 */
[C---:B-1----:R-:W-:Y:S05]  /*e680*/  HMMA.16816.F32.BF16 R84, R140.reuse, R156, R84 ;  /* 0x0000009c8c54723c */ /* 0x042fea0000041854 */
[----:B------:R-:W-:Y:S01]  /*e690*/  MOV R155, R179 ;  /* 0x000000b3009b7202 */ /* 0x000fe20000000f00 */
[C---:B------:R-:W-:Y:S01]  /*e6a0*/  HMMA.16816.F32.BF16 R88, R140.reuse, R158, R88 ;  /* 0x0000009e8c58723c */ /* 0x040fe20000041858 */
[----:B------:R-:W-:Y:S04]  /*e6b0*/  LDSM.16.MT88.4 R156, [R224+0x11800] ;  /* 0x01180000e09c783b */ /* 0x000fe80000004200 */
[----:B------:R-:W-:Y:S01]  /*e6c0*/  IMAD.WIDE.U32 R152, R152, -0x2daee0ad, RZ ;  /* 0xd2511f5398987825 */ /* 0x000fe200078e00ff */
[C---:B--2---:R-:W-:Y:S05]  /*e6d0*/  HMMA.16816.F32.BF16 R92, R140.reuse, R160, R92 ;  /* 0x000000a08c5c723c */ /* 0x044fea000004185c */
[----:B------:R-:W-:Y:S01]  /*e6e0*/  LOP3.LUT R170, R153, UR27, R170, 0x96, !PT ;  /* 0x0000001b99aa7c12 */ /* 0x000fe2000f8e96aa */
[C---:B------:R-:W-:Y:S05]  /*e6f0*/  HMMA.16816.F32.BF16 R96, R140.reuse, R162, R96 ;  /* 0x000000a28c60723c */ /* 0x040fea0000041860 */
[----:B------:R-:W-:Y:S01]  /*e700*/  MOV R161, R178 ;  /* 0x000000b200a17202 */ /* 0x000fe20000000f00 */
[C---:B-----5:R-:W-:Y:S01]  /*e710*/  HMMA.16816.F32.BF16 R100, R140.reuse, R132, R100 ;  /* 0x000000848c64723c */ /* 0x060fe20000041864 */
[----:B------:R-:W-:Y:S04]  /*e720*/  LDSM.16.MT88.4 R176, [R224+0x13800] ;  /* 0x01380000e0b0783b */ /* 0x000fe80000004200 */
[----:B------:R-:W-:Y:S01]  /*e730*/  LOP3.LUT R168, R170, 0xff, RZ, 0xc0, !PT ;  /* 0x000000ffaaa87812 */ /* 0x000fe200078ec0ff */
[C---:B------:R-:W-:Y:S03]  /*e740*/  HMMA.16816.F32.BF16 R104, R140.reuse, R134, R104 ;  /* 0x000000868c68723c */ /* 0x040fe60000041868 */
[----:B------:R-:W1:Y:S02]  /*e750*/  LDSM.16.MT88.4 R132, [R220+0x17000] ;  /* 0x01700000dc84783b */ /* 0x000e640000004200 */
[----:B------:R-:W-:Y:S01]  /*e760*/  LOP3.LUT R154, R152, 0xffff, RZ, 0xc0, !PT ;  /* 0x0000ffff989a7812 */ /* 0x000fe200078ec0ff */
[C---:B------:R-:W-:Y:S05]  /*e770*/  HMMA.16816.F32.BF16 R108, R140.reuse, R136, R108 ;  /* 0x000000888c6c723c */ /* 0x040fea000004186c */
[----:B------:R-:W-:Y:S01]  /*e780*/  LOP3.LUT R153, R170, 0xffff, RZ, 0xc0, !PT ;  /* 0x0000ffffaa997812 */ /* 0x000fe200078ec0ff */
[C---:B------:R-:W-:Y:S05]  /*e790*/  HMMA.16816.F32.BF16 R112, R140.reuse, R138, R112 ;  /* 0x0000008a8c70723c */ /* 0x040fea0000041870 */
[--C-:B------:R-:W-:Y:S01]  /*e7a0*/  SHF.R.U32.HI R137, RZ, 0x18, R170.reuse ;  /* 0x00000018ff897819 */ /* 0x100fe200000116aa */
[C---:B---3--:R-:W-:Y:S05]  /*e7b0*/  HMMA.16816.F32.BF16 R116, R140.reuse, R144, R116 ;  /* 0x000000908c74723c */ /* 0x048fea0000041874 */
[----:B------:R-:W-:Y:S01]  /*e7c0*/  SHF.R.U32.HI R138, RZ, 0x10, R170 ;  /* 0x00000010ff8a7819 */ /* 0x000fe200000116aa */
[C---:B------:R-:W-:Y:S05]  /*e7d0*/  HMMA.16816.F32.BF16 R120, R140.reuse, R146, R120 ;  /* 0x000000928c78723c */ /* 0x040fea0000041878 */
[----:B------:R-:W-:Y:S02]  /*e7e0*/  LOP3.LUT R138, R138, 0xff, RZ, 0xc0, !PT ;  /* 0x000000ff8a8a7812 */ /* 0x000fe400078ec0ff */
[----:B------:R-:W-:Y:S04]  /*e7f0*/  SHF.R.U32.HI R153, RZ, 0x8, R153 ;  /* 0x00000008ff997819 */ /* 0x000fe80000011699 */
[----:B------:R-:W-:Y:S02]  /*e800*/  SHF.R.U32.HI R136, RZ, 0x10, R152 ;  /* 0x00000010ff887819 */ /* 0x000fe40000011698 */
[----:B------:R-:W-:Y:S02]  /*e810*/  PRMT R138, R138, 0x5410, R137 ;  /* 0x000054108a8a7816 */ /* 0x000fe40000000089 */
[----:B------:R-:W-:Y:S02]  /*e820*/  LOP3.LUT R139, R152, 0xff, RZ, 0xc0, !PT ;  /* 0x000000ff988b7812 */ /* 0x000fe400078ec0ff */
[----:B------:R-:W-:Y:S01]  /*e830*/  SHF.R.U32.HI R154, RZ, 0x8, R154 ;  /* 0x00000008ff9a7819 */ /* 0x000fe2000001169a */
[C---:B-1----:R-:W-:Y:S03]  /*e840*/  HMMA.16816.F32.BF16 R124, R140.reuse, R132, R124 ;  /* 0x000000848c7c723c */ /* 0x042fe6000004187c */
[----:B------:R-:W-:Y:S02]  /*e850*/  PRMT R168, R168, 0x5410, R153 ;  /* 0x00005410a8a87816 */ /* 0x000fe40000000099 */
[----:B------:R-:W-:Y:S01]  /*e860*/  LOP3.LUT R153, R136, 0xff, RZ, 0xc0, !PT ;  /* 0x000000ff88997812 */ /* 0x000fe200078ec0ff */
[----:B------:R-:W-:Y:S05]  /*e870*/  HMMA.16816.F32.BF16 R128, R140, R134, R128 ;  /* 0x000000868c80723c */ /* 0x000fea0000041880 */
[----:B------:R-:W-:Y:S02]  /*e880*/  SHF.R.U32.HI R152, RZ, 0x18, R152 ;  /* 0x00000018ff987819 */ /* 0x000fe40000011698 */
[----:B------:R-:W-:Y:S04]  /*e890*/  PRMT R170, R139, 0x5410, R154 ;  /* 0x000054108baa7816 */ /* 0x000fe8000000009a */
[--C-:B------:R-:W-:Y:S02]  /*e8a0*/  HSET2.LE.AND R169, R138, R243.reuse, PT ;  /* 0x000000f38aa97233 */ /* 0x100fe40003803000 */
[----:B------:R-:W-:Y:S01]  /*e8b0*/  PRMT R152, R153, 0x5410, R152 ;  /* 0x0000541099987816 */ /* 0x000fe20000000098 */
[----:B------:R-:W1:Y:S01]  /*e8c0*/  LDSM.16.MT88.4 R136, [R221+0x11800] ;  /* 0x01180000dd88783b */ /* 0x000e620000004200 */
[--C-:B------:R-:W-:Y:S02]  /*e8d0*/  HSET2.LE.AND R168, R168, R243.reuse, PT ;  /* 0x000000f3a8a87233 */ /* 0x100fe40003803000 */
[----:B------:R-:W-:Y:S02]  /*e8e0*/  F2FP.BF16.F32.PACK_AB R145, R194, R198 ;  /* 0x000000c6c291723e */ /* 0x000fe400000010ff */
[----:B------:R-:W-:Y:S02]  /*e8f0*/  F2FP.BF16.F32.PACK_AB R144, R202, R190 ;  /* 0x000000beca90723e */ /* 0x000fe400000010ff */
[----:B------:R-:W-:Y:S02]  /*e900*/  LOP3.LUT R168, R168, R145, RZ, 0xc0, !PT ;  /* 0x00000091a8a87212 */ /* 0x000fe400078ec0ff */
[----:B------:R-:W-:Y:S02]  /*e910*/  LOP3.LUT R169, R169, R144, RZ, 0xc0, !PT ;  /* 0x00000090a9a97212 */ /* 0x000fe400078ec0ff */
[--C-:B------:R-:W-:Y:S02]  /*e920*/  HSET2.LE.AND R171, R152, R243.reuse, PT ;  /* 0x000000f398ab7233 */ /* 0x100fe40003803000 */
[----:B------:R-:W-:Y:S02]  /*e930*/  HSET2.LE.AND R170, R170, R243, PT ;  /* 0x000000f3aaaa7233 */ /* 0x000fe40003803000 */
[----:B------:R-:W-:Y:S02]  /*e940*/  F2FP.BF16.F32.PACK_AB R145, R252, R248 ;  /* 0x000000f8fc91723e */ /* 0x000fe400000010ff */
[----:B------:R-:W-:Y:S02]  /*e950*/  F2FP.BF16.F32.PACK_AB R144, R165, R246 ;  /* 0x000000f6a590723e */ /* 0x000fe400000010ff */
[----:B------:R-:W-:Y:S02]  /*e960*/  LOP3.LUT R170, R170, R145, RZ, 0xc0, !PT ;  /* 0x00000091aaaa7212 */ /* 0x000fe400078ec0ff */
[----:B------:R-:W-:Y:S02]  /*e970*/  LOP3.LUT R171, R171, R144, RZ, 0xc0, !PT ;  /* 0x00000090abab7212 */ /* 0x000fe400078ec0ff */
[----:B------:R-:W-:Y:S02]  /*e980*/  MOV R132, R161 ;  /* 0x000000a100847202 */ /* 0x000fe40000000f00 */
[----:B------:R-:W-:Y:S02]  /*e990*/  MOV R142, R182 ;  /* 0x000000b6008e7202 */ /* 0x000fe40000000f00 */
[----:B------:R-:W-:Y:S01]  /*e9a0*/  MOV R143, R181 ;  /* 0x000000b5008f7202 */ /* 0x000fe20000000f00 */
[C---:B------:R-:W-:Y:S01]  /*e9b0*/  HMMA.16816.F32.BF16 R160, R168.reuse, R156, R4 ;  /* 0x0000009ca8a0723c */ /* 0x040fe20000041804 */
[----:B------:R-:W-:Y:S04]  /*e9c0*/  LDSM.16.MT88.4 R4, [R221+0x13800] ;  /* 0x01380000dd04783b */ /* 0x000fe80000004200 */
[----:B------:R-:W-:Y:S01]  /*e9d0*/  MOV R134, R183 ;  /* 0x000000b700867202 */ /* 0x000fe20000000f00 */
[C---:B------:R-:W-:Y:S03]  /*e9e0*/  HMMA.16816.F32.BF16 R156, R168.reuse, R158, R8 ;  /* 0x0000009ea89c723c */ /* 0x040fe60000041808 */
[----:B------:R-:W-:Y:S02]  /*e9f0*/  LDSM.16.MT88.4 R8, [R220+0x13800] ;  /* 0x01380000dc08783b */ /* 0x000fe40000004200 */
[----:B------:R-:W-:Y:S02]  /*ea00*/  MOV R133, R155 ;  /* 0x0000009b00857202 */ /* 0x000fe40000000f00 */
[C---:B------:R-:W-:Y:S04]  /*ea10*/  HMMA.16816.F32.BF16 R152, R168.reuse, R148, R12 ;  /* 0x00000094a898723c */ /* 0x040fe8000004180c */
[----:B------:R-:W-:Y:S01]  /*ea20*/  LDSM.16.MT88.4 R12, [R224+0x15800] ;  /* 0x01580000e00c783b */ /* 0x000fe20000004200 */
[----:B------:R-:W-:Y:S01]  /*ea30*/  MOV R135, R180 ;  /* 0x000000b400877202 */ /* 0x000fe20000000f00 */
[C---:B------:R-:W-:Y:S06]  /*ea40*/  HMMA.16816.F32.BF16 R148, R168.reuse, R150, R16 ;  /* 0x00000096a894723c */ /* 0x040fec0000041810 */
[C---:B-1----:R-:W-:Y:S01]  /*ea50*/  HMMA.16816.F32.BF16 R144, R168.reuse, R136, R20 ;  /* 0x00000088a890723c */ /* 0x042fe20000041814 */
[----:B------:R-:W1:Y:S06]  /*ea60*/  LDSM.16.MT88.4 R180, [R222+0x13800] ;  /* 0x01380000deb4783b */ /* 0x000e6c0000004200 */
[----:B------:R-:W-:Y:S02]  /*ea70*/  MOV R22, R142 ;  /* 0x0000008e00167202 */ /* 0x000fe40000000f00 */
[----:B------:R-:W2:Y:S02]  /*ea80*/  LDSM.16.MT88.4 R16, [R222+0x15800] ;  /* 0x01580000de10783b */ /* 0x000ea40000004200 */
[----:B------:R-:W-:Y:S02]  /*ea90*/  MOV R23, R143 ;  /* 0x0000008f00177202 */ /* 0x000fe40000000f00 */
[C---:B------:R-:W-:Y:S06]  /*eaa0*/  HMMA.16816.F32.BF16 R140, R168.reuse, R138, R24 ;  /* 0x0000008aa88c723c */ /* 0x040fec0000041818 */
[C---:B------:R-:W-:Y:S05]  /*eab0*/  HMMA.16816.F32.BF16 R136, R168.reuse, R172, R28 ;  /* 0x000000aca888723c */ /* 0x040fea000004181c */
[----:B------:R-:W-:Y:S02]  /*eac0*/  MOV R26, R22 ;  /* 0x00000016001a7202 */ /* 0x000fe40000000f00 */
[----:B------:R-:W-:Y:S04]  /*ead0*/  MOV R30, R134 ;  /* 0x00000086001e7202 */ /* 0x000fe80000000f00 */
[----:B------:R-:W-:Y:S02]  /*eae0*/  MOV R31, R135 ;  /* 0x00000087001f7202 */ /* 0x000fe40000000f00 */
[----:B------:R-:W-:Y:S02]  /*eaf0*/  MOV R173, R132 ;  /* 0x0000008400ad7202 */ /* 0x000fe40000000f00 */
[----:B------:R-:W-:Y:S02]  /*eb00*/  MOV R172, R133 ;  /* 0x0000008500ac7202 */ /* 0x000fe40000000f00 */
[C---:B------:R-:W-:Y:S03]  /*eb10*/  HMMA.16816.F32.BF16 R132, R168.reuse, R174, R32 ;  /* 0x000000aea884723c */ /* 0x040fe60000041820 */
[----:B------:R-:W-:Y:S02]  /*eb20*/  MOV R27, R23 ;  /* 0x00000017001b7202 */ /* 0x000fe40000000f00 */
[----:B------:R-:W3:Y:S01]  /*eb30*/  LDSM.16.MT88.4 R20, [R221+0x15800] ;  /* 0x01580000dd14783b */ /* 0x000ee20000004200 */
[C---:B------:R-:W-:Y:S05]  /*eb40*/  HMMA.16816.F32.BF16 R36, R168.reuse, R176, R36 ;  /* 0x000000b0a824723c */ /* 0x040fea0000041824 */
[----:B------:R-:W-:Y:S01]  /*eb50*/  MOV R28, R26 ;  /* 0x0000001a001c7202 */ /* 0x000fe20000000f00 */
[C---:B------:R-:W-:Y:S05]  /*eb60*/  HMMA.16816.F32.BF16 R40, R168.reuse, R178, R40 ;  /* 0x000000b2a828723c */ /* 0x040fea0000041828 */
[----:B------:R-:W-:Y:S01]  /*eb70*/  MOV R29, R27 ;  /* 0x0000001b001d7202 */ /* 0x000fe20000000f00 */
[C---:B-1----:R-:W-:Y:S01]  /*eb80*/  HMMA.16816.F32.BF16 R44, R168.reuse, R180, R44 ;  /* 0x000000b4a82c723c */ /* 0x042fe2000004182c */
[----:B------:R-:W1:Y:S04]  /*eb90*/  LDSM.16.MT88.4 R24, [R220+0x15800] ;  /* 0x01580000dc18783b */ /* 0x000e680000004200 */
[----:B------:R-:W-:Y:S01]  /*eba0*/  MOV R35, R28 ;  /* 0x0000001c00237202 */ /* 0x000fe20000000f00 */
[C---:B------:R-:W-:Y:S05]  /*ebb0*/  HMMA.16816.F32.BF16 R48, R168.reuse, R182, R48 ;  /* 0x000000b6a830723c */ /* 0x040fea0000041830 */
[----:B------:R-:W-:Y:S01]  /*ebc0*/  MOV R34, R29 ;  /* 0x0000001d00227202 */ /* 0x000fe20000000f00 */
[C---:B------:R-:W-:Y:S05]  /*ebd0*/  HMMA.16816.F32.BF16 R52, R168.reuse, R4, R52 ;  /* 0x00000004a834723c */ /* 0x040fea0000041834 */
[----:B------:R-:W-:Y:S01]  /*ebe0*/  MOV R33, R30 ;  /* 0x0000001e00217202 */ /* 0x000fe20000000f00 */
[C---:B------:R-:W-:Y:S01]  /*ebf0*/  HMMA.16816.F32.BF16 R56, R168.reuse, R6, R56 ;  /* 0x00000006a838723c */ /* 0x040fe20000041838 */
[----:B------:R-:W-:Y:S04]  /*ec00*/  LDSM.16.MT88.4 R4, [R222+0x17800] ;  /* 0x01780000de04783b */ /* 0x000fe80000004200 */
[----:B------:R-:W-:Y:S01]  /*ec10*/  MOV R32, R31 ;  /* 0x0000001f00207202 */ /* 0x000fe20000000f00 */
[C---:B------:R-:W-:Y:S03]  /*ec20*/  HMMA.16816.F32.BF16 R60, R168.reuse, R8, R60 ;  /* 0x00000008a83c723c */ /* 0x040fe6000004183c */
[----:B------:R-:W4:Y:S02]  /*ec30*/  LDSM.16.MT88.4 R28, [R224+0x17800] ;  /* 0x01780000e01c783b */ /* 0x000f240000004200 */
[----:B------:R-:W-:Y:S01]  /*ec40*/  FADD.FTZ R0, R33, R195 ;  /* 0x000000c321007221 */ /* 0x000fe20000010000 */
[C---:B------:R-:W-:Y:S05]  /*ec50*/  HMMA.16816.F32.BF16 R64, R168.reuse, R10, R64 ;  /* 0x0000000aa840723c */ /* 0x040fea0000041840 */
[----:B------:R-:W5:Y:S01]  /*ec60*/  LDSM.16.MT88.4 R8, [R221+0x17800] ;  /* 0x01780000dd08783b */ /* 0x000f620000004200 */
[C---:B------:R-:W-:Y:S05]  /*ec70*/  HMMA.16816.F32.BF16 R68, R168.reuse, R12, R68 ;  /* 0x0000000ca844723c */ /* 0x040fea0000041844 */
[----:B------:R-:W-:Y:S01]  /*ec80*/  FADD.FTZ R0, R201, R0 ;  /* 0x00000000c9007221 */ /* 0x000fe20000010000 */
[C---:B------:R-:W-:Y:S01]  /*ec90*/  HMMA.16816.F32.BF16 R72, R168.reuse, R14, R72 ;  /* 0x0000000ea848723c */ /* 0x040fe20000041848 */
[----:B------:R-:W5:Y:S04]  /*eca0*/  LDSM.16.MT88.4 R12, [R220+0x17800] ;  /* 0x01780000dc0c783b */ /* 0x000f680000004200 */
[----:B------:R-:W-:Y:S01]  /*ecb0*/  FADD.FTZ R0, R35, R0 ;  /* 0x0000000023007221 */ /* 0x000fe20000010000 */
[C---:B--2---:R-:W-:Y:S06]  /*ecc0*/  HMMA.16816.F32.BF16 R76, R168.reuse, R16, R76 ;  /* 0x00000010a84c723c */ /* 0x044fec000004184c */
[C---:B------:R-:W-:Y:S05]  /*ecd0*/  HMMA.16816.F32.BF16 R80, R168.reuse, R18, R80 ;  /* 0x00000012a850723c */ /* 0x040fea0000041850 */
[----:B------:R-:W-:Y:S01]  /*ece0*/  FADD.FTZ R17, R185, R186 ;  /* 0x000000bab9117221 */ /* 0x000fe20000010000 */
[C---:B---3--:R-:W-:Y:S05]  /*ecf0*/  HMMA.16816.F32.BF16 R84, R168.reuse, R20, R84 ;  /* 0x00000014a854723c */ /* 0x048fea0000041854 */
[----:B------:R-:W-:Y:S01]  /*ed00*/  FADD.FTZ R17, R184, R17 ;  /* 0x00000011b8117221 */ /* 0x000fe20000010000 */
[C---:B------:R-:W-:Y:S05]  /*ed10*/  HMMA.16816.F32.BF16 R88, R168.reuse, R22, R88 ;  /* 0x00000016a858723c */ /* 0x040fea0000041858 */
[----:B------:R-:W-:Y:S01]  /*ed20*/  FADD.FTZ R196, R196, R17 ;  /* 0x00000011c4c47221 */ /* 0x000fe20000010000 */
[C---:B-1----:R-:W-:Y:S05]  /*ed30*/  HMMA.16816.F32.BF16 R92, R168.reuse, R24, R92 ;  /* 0x00000018a85c723c */ /* 0x042fea000004185c */
[----:B------:R-:W-:Y:S01]  /*ed40*/  FADD.FTZ R197, R197, R196 ;  /* 0x000000c4c5c57221 */ /* 0x000fe20000010000 */
[C---:B------:R-:W-:Y:S05]  /*ed50*/  HMMA.16816.F32.BF16 R96, R168.reuse, R26, R96 ;  /* 0x0000001aa860723c */ /* 0x040fea0000041860 */
[----:B------:R-:W-:Y:S01]  /*ed60*/  FADD.FTZ R188, R188, R197 ;  /* 0x000000c5bcbc7221 */ /* 0x000fe20000010000 */
[C---:B----4-:R-:W-:Y:S05]  /*ed70*/  HMMA.16816.F32.BF16 R100, R168.reuse, R28, R100 ;  /* 0x0000001ca864723c */ /* 0x050fea0000041864 */
[----:B------:R-:W-:Y:S01]  /*ed80*/  FADD.FTZ R188, R193, R188 ;  /* 0x000000bcc1bc7221 */ /* 0x000fe20000010000 */
[C---:B------:R-:W-:Y:S05]  /*ed90*/  HMMA.16816.F32.BF16 R104, R168.reuse, R30, R104 ;  /* 0x0000001ea868723c */ /* 0x040fea0000041868 */
[----:B------:R-:W-:Y:S01]  /*eda0*/  FADD.FTZ R188, R32, R188 ;  /* 0x000000bc20bc7221 */ /* 0x000fe20000010000 */
[C---:B------:R-:W-:Y:S05]  /*edb0*/  HMMA.16816.F32.BF16 R108, R168.reuse, R4, R108 ;  /* 0x00000004a86c723c */ /* 0x040fea000004186c */
[----:B------:R-:W-:Y:S01]  /*edc0*/  FADD.FTZ R203, R203, R188 ;  /* 0x000000bccbcb7221 */ /* 0x000fe20000010000 */
[C---:B------:R-:W-:Y:S05]  /*edd0*/  HMMA.16816.F32.BF16 R112, R168.reuse, R6, R112 ;  /* 0x00000006a870723c */ /* 0x040fea0000041870 */
[----:B------:R-:W-:Y:S01]  /*ede0*/  FADD.FTZ R203, R34, R203 ;  /* 0x000000cb22cb7221 */ /* 0x000fe20000010000 */
[C---:B-----5:R-:W-:Y:S05]  /*edf0*/  HMMA.16816.F32.BF16 R116, R168.reuse, R8, R116 ;  /* 0x00000008a874723c */ /* 0x060fea0000041874 */
[----:B------:R-:W-:Y:S01]  /*ee00*/  FADD.FTZ R7, R172, R203 ;  /* 0x000000cbac077221 */ /* 0x000fe20000010000 */
[C---:B------:R-:W-:Y:S05]  /*ee10*/  HMMA.16816.F32.BF16 R120, R168.reuse, R10, R120 ;  /* 0x0000000aa878723c */ /* 0x040fea0000041878 */
[----:B------:R-:W-:Y:S01]  /*ee20*/  FADD.FTZ R5, R173, R0 ;  /* 0x00000000ad057221 */ /* 0x000fe20000010000 */
[C---:B------:R-:W-:Y:S05]  /*ee30*/  HMMA.16816.F32.BF16 R124, R168.reuse, R12, R124 ;  /* 0x0000000ca87c723c */ /* 0x040fea000004187c */
[----:B------:R-:W-:Y:S01]  /*ee40*/  MOV R0, R164 ;  /* 0x000000a400007202 */ /* 0x000fe20000000f00 */
        /* <DEDUP_REMOVED lines=8> */
[----:B------:R-:W-:Y:S01]  /*eed0*/  FADD.FTZ R247, R165, R246 ;  /* 0x000000f6a5f77221 */ /* 0x000fe20000010000 */
[----:B------:R-:W-:Y:S06]  /*eee0*/  @P0 BRA `(.L_x_1153) ;  /* 0xffffffbc00ac0947 */ /* 0x000fec000383ffff */
.L_x_1152:
[----:B------:R-:W1:Y:S01]  /*eef0*/  SHFL.BFLY PT, R2, R249, 0x2, 0x1f ;  /* 0x0c401f00f9027f89 */ /* 0x000e6200000e0000 */
[----:B------:R-:W-:Y:S01]  /*ef00*/  MOV R9, 0x3f800000 ;  /* 0x3f80000000097802 */ /* 0x000fe20000000f00 */
[----:B------:R-:W-:Y:S01]  /*ef10*/  ULDC UR4, c[0x0][0x38c] ;  /* 0x0000e30000047ab9 */ /* 0x000fe20000000800 */
[----:B------:R-:W-:Y:S01]  /*ef20*/  MOV R10, 0x3f800000 ;  /* 0x3f800000000a7802 */ /* 0x000fe20000000f00 */
[----:B------:R-:W2:Y:S01]  /*ef30*/  SHFL.BFLY PT, R0, R247, 0x2, 0x1f ;  /* 0x0c401f00f7007f89 */ /* 0x000ea200000e0000 */
[----:B------:R-:W-:Y:S01]  /*ef40*/  UMOV UR6, 0x400 ;  /* 0x0000040000067882 */ /* 0x000fe20000000000 */
[----:B------:R-:W-:Y:S01]  /*ef50*/  UISETP.NE.AND UP0, UPT, UR23, -0x1, UPT ;  /* 0xffffffff1700788c */ /* 0x000fe2000bf05270 */
[----:B------:R-:W3:Y:S01]  /*ef60*/  S2R R5, SR_TID.X ;  /* 0x0000000000057919 */ /* 0x000ee20000002100 */
[----:B-1----:R-:W-:Y:S01]  /*ef70*/  FADD.FTZ R11, R2, R249 ;  /* 0x000000f9020b7221 */ /* 0x002fe20000010000 */
[----:B--2---:R-:W-:-:S04]  /*ef80*/  FADD.FTZ R7, R0, R247 ;  /* 0x000000f700077221 */ /* 0x004fc80000010000 */
[----:B------:R-:W1:Y:S04]  /*ef90*/  SHFL.BFLY PT, R4, R11, 0x1, 0x1f ;  /* 0x0c201f000b047f89 */ /* 0x000e6800000e0000 */
[----:B------:R-:W2:Y:S01]  /*efa0*/  SHFL.BFLY PT, R2, R7, 0x1, 0x1f ;  /* 0x0c201f0007027f89 */ /* 0x000ea200000e0000 */
[----:B---3--:R-:W-:-:S04]  /*efb0*/  SHF.R.S32.HI R0, RZ, 0x1f, R5 ;  /* 0x0000001fff007819 */ /* 0x008fc80000011405 */
[CC--:B------:R-:W-:Y:S02]  /*efc0*/  LEA.HI R8, R0.reuse, R5.reuse, RZ, 0x2 ;  /* 0x0000000500087211 */ /* 0x0c0fe400078f10ff */
[----:B------:R-:W-:Y:S02]  /*efd0*/  LEA.HI R0, R0, R5, RZ, 0x5 ;  /* 0x0000000500007211 */ /* 0x000fe400078f28ff */
[----:B------:R-:W-:Y:S01]  /*efe0*/  SHF.R.S32.HI R6, RZ, 0x1f, R8 ;  /* 0x0000001fff067819 */ /* 0x000fe20000011408 */
[----:B-1----:R-:W-:Y:S01]  /*eff0*/  FADD.FTZ R4, R11, R4 ;  /* 0x000000040b047221 */ /* 0x002fe20000010000 */
[----:B--2---:R-:W-:-:S04]  /*f000*/  FADD.FTZ R2, R7, R2 ;  /* 0x0000000207027221 */ /* 0x004fc80000010000 */
[----:B------:R-:W-:Y:S02]  /*f010*/  FSETP.NE.FTZ.AND P4, PT, R4, RZ, PT ;  /* 0x000000ff0400720b */ /* 0x000fe40003f95000 */
[----:B------:R-:W-:Y:S02]  /*f020*/  SHF.R.S32.HI R7, RZ, 0x2, R8 ;  /* 0x00000002ff077819 */ /* 0x000fe40000011408 */
[----:B------:R-:W-:Y:S02]  /*f030*/  FSETP.NE.FTZ.AND P3, PT, R2, RZ, PT ;  /* 0x000000ff0200720b */ /* 0x000fe40003f75000 */
[----:B------:R-:W-:Y:S02]  /*f040*/  LEA.HI R6, R6, R7, RZ, 0x3 ;  /* 0x0000000706067211 */ /* 0x000fe400078f18ff */
[----:B------:R-:W-:Y:S02]  /*f050*/  LOP3.LUT R8, R8, 0x3ffffffc, RZ, 0xc0, !PT ;  /* 0x3ffffffc08087812 */ /* 0x000fe400078ec0ff */
[----:B------:R-:W-:-:S02]  /*f060*/  LOP3.LUT R6, R6, 0xfffffff8, RZ, 0xc0, !PT ;  /* 0xfffffff806067812 */ /* 0x000fc400078ec0ff */
[----:B------:R-:W-:Y:S01]  /*f070*/  IADD3 R8, -R8, R5, RZ ;  /* 0x0000000508087210 */ /* 0x000fe20007ffe1ff */
[----:B------:R-:W1:Y:S01]  /*f080*/  @P4 MUFU.RCP R9, R4 ;  /* 0x0000000400094308 */ /* 0x000e620000001000 */
[----:B------:R-:W-:Y:S02]  /*f090*/  IADD3 R6, R7, -R6, RZ ;  /* 0x8000000607067210 */ /* 0x000fe40007ffe0ff */
[----:B------:R-:W-:Y:S02]  /*f0a0*/  SHF.R.S32.HI R7, RZ, 0x5, R0 ;  /* 0x00000005ff077819 */ /* 0x000fe40000011400 */
[----:B------:R-:W-:Y:S02]  /*f0b0*/  R2P PR, R6, 0x6 ;  /* 0x0000000606007804 */ /* 0x000fe40000000000 */
[----:B------:R-:W-:Y:S01]  /*f0c0*/  LEA R8, R7, R8, 0x9 ;  /* 0x0000000807087211 */ /* 0x000fe200078e48ff */
[----:B------:R-:W2:Y:S01]  /*f0d0*/  @P3 MUFU.RCP R10, R2 ;  /* 0x00000002000a3308 */ /* 0x000ea20000001000 */
[----:B-1----:R-:W-:-:S04]  /*f0e0*/  FMUL.FTZ R9, R9, UR4 ;  /* 0x0000000409097c20 */ /* 0x002fc80008410000 */
[C---:B------:R-:W-:Y:S01]  /*f0f0*/  FMUL.FTZ R160, R9.reuse, R160 ;  /* 0x000000a009a07220 */ /* 0x040fe20000410000 */
[C---:B------:R-:W-:Y:S01]  /*f100*/  FMUL.FTZ R161, R9.reuse, R161 ;  /* 0x000000a109a17220 */ /* 0x040fe20000410000 */
[C---:B------:R-:W-:Y:S01]  /*f110*/  FMUL.FTZ R156, R9.reuse, R156 ;  /* 0x0000009c099c7220 */ /* 0x040fe20000410000 */
[C---:B------:R-:W-:Y:S01]  /*f120*/  FMUL.FTZ R157, R9.reuse, R157 ;  /* 0x0000009d099d7220 */ /* 0x040fe20000410000 */
        /* <DEDUP_REMOVED lines=68> */
[C---:B------:R-:W-:Y:S01]  /*f570*/  SHF.L.U32 R10, R6.reuse, 0x6, RZ ;  /* 0x00000006060a7819 */ /* 0x040fe200000006ff */
[----:B-1----:R-:W-:Y:S01]  /*f580*/  ULEA UR4, UR4, UR6, 0x18 ;  /* 0x0000000604047291 */ /* 0x002fe2000f8ec03f */
[----:B------:R-:W-:Y:S01]  /*f590*/  LOP3.LUT R6, R6, 0x1, RZ, 0xc0, !PT ;  /* 0x0000000106067812 */ /* 0x000fe200078ec0ff */
[C---:B------:R-:W-:Y:S01]  /*f5a0*/  FMUL.FTZ R148, R9.reuse, R148 ;  /* 0x0000009409947220 */ /* 0x040fe20000410000 */
[----:B------:R-:W-:Y:S01]  /*f5b0*/  LOP3.LUT R10, R10, 0x1c0, RZ, 0xc0, !PT ;  /* 0x000001c00a0a7812 */ /* 0x000fe200078ec0ff */
[C---:B------:R-:W-:Y:S01]  /*f5c0*/  FMUL.FTZ R149, R9.reuse, R149 ;  /* 0x0000009509957220 */ /* 0x040fe20000410000 */
[----:B------:R-:W-:Y:S01]  /*f5d0*/  ISETP.NE.U32.AND P0, PT, R6, 0x1, PT ;  /* 0x000000010600780c */ /* 0x000fe20003f05070 */
[C---:B------:R-:W-:Y:S01]  /*f5e0*/  FMUL.FTZ R144, R9.reuse, R144 ;  /* 0x0000009009907220 */ /* 0x040fe20000410000 */
[----:B------:R-:W-:Y:S01]  /*f5f0*/  LEA.HI R11, R10, R10, RZ, 0x1d ;  /* 0x0000000a0a0b7211 */ /* 0x000fe200078fe8ff */
[C---:B------:R-:W-:Y:S01]  /*f600*/  FMUL.FTZ R145, R9.reuse, R145 ;  /* 0x0000009109917220 */ /* 0x040fe20000410000 */
[----:B------:R-:W-:Y:S01]  /*f610*/  MOV R6, 0x20 ;  /* 0x0000002000067802 */ /* 0x000fe20000000f00 */
[C---:B------:R-:W-:Y:S01]  /*f620*/  FMUL.FTZ R140, R9.reuse, R140 ;  /* 0x0000008c098c7220 */ /* 0x040fe20000410000 */
[----:B------:R-:W-:Y:S01]  /*f630*/  LEA R8, R8, R11, 0x1 ;  /* 0x0000000b08087211 */ /* 0x000fe200078e08ff */
[C---:B------:R-:W-:Y:S01]  /*f640*/  FMUL.FTZ R141, R9.reuse, R141 ;  /* 0x0000008d098d7220 */ /* 0x040fe20000410000 */
[----:B------:R-:W-:Y:S01]  /*f650*/  SEL R6, R6, 0xffffffe0, !P1 ;  /* 0xffffffe006067807 */ /* 0x000fe20004800000 */
[C---:B------:R-:W-:Y:S01]  /*f660*/  FMUL.FTZ R136, R9.reuse, R136 ;  /* 0x0000008809887220 */ /* 0x040fe20000410000 */
[----:B------:R-:W-:Y:S01]  /*f670*/  LEA R11, R8, UR4, 0x1 ;  /* 0x00000004080b7c11 */ /* 0x000fe2000f8e08ff */
[C---:B------:R-:W-:Y:S01]  /*f680*/  FMUL.FTZ R137, R9.reuse, R137 ;  /* 0x0000008909897220 */ /* 0x040fe20000410000 */
[----:B------:R-:W-:Y:S01]  /*f690*/  MOV R8, 0x40 ;  /* 0x0000004000087802 */ /* 0x000fe20000000f00 */
[----:B------:R-:W-:Y:S01]  /*f6a0*/  FMUL.FTZ R132, R9, R132 ;  /* 0x0000008409847220 */ /* 0x000fe20000410000 */
[----:B------:R-:W-:Y:S01]  /*f6b0*/  IADD3 R13, R11, -0x10, RZ ;  /* 0xfffffff00b0d7810 */ /* 0x000fe20007ffe0ff */
[----:B------:R-:W-:Y:S01]  /*f6c0*/  FMUL.FTZ R133, R9, R133 ;  /* 0x0000008509857220 */ /* 0x000fe20000410000 */
[----:B------:R-:W-:Y:S01]  /*f6d0*/  @P0 IADD3 R13, R11, 0x10, RZ ;  /* 0x000000100b0d0810 */ /* 0x000fe20007ffe0ff */
[----:B------:R-:W-:Y:S01]  /*f6e0*/  FMUL.FTZ R36, R9, R36 ;  /* 0x0000002409247220 */ /* 0x000fe20000410000 */
[----:B------:R-:W-:Y:S01]  /*f6f0*/  F2FP.BF16.F32.PACK_AB R160, R161, R160 ;  /* 0x000000a0a1a0723e */ /* 0x000fe200000010ff */
[----:B------:R-:W-:Y:S01]  /*f700*/  FMUL.FTZ R37, R9, R37 ;  /* 0x0000002509257220 */ /* 0x000fe20000410000 */
[----:B------:R-:W-:Y:S01]  /*f710*/  F2FP.BF16.F32.PACK_AB R162, R163, R162 ;  /* 0x000000a2a3a2723e */ /* 0x000fe200000010ff */
[C---:B------:R-:W-:Y:S01]  /*f720*/  FMUL.FTZ R40, R9.reuse, R40 ;  /* 0x0000002809287220 */ /* 0x040fe20000410000 */
[----:B------:R-:W-:Y:S01]  /*f730*/  SEL R8, R8, 0xffffffc0, !P2 ;  /* 0xffffffc008087807 */ /* 0x000fe20005000000 */
[----:B------:R-:W-:Y:S01]  /*f740*/  FMUL.FTZ R41, R9, R41 ;  /* 0x0000002909297220 */ /* 0x000fe20000410000 */
[----:B------:R-:W-:Y:S01]  /*f750*/  F2FP.BF16.F32.PACK_AB R156, R157, R156 ;  /* 0x0000009c9d9c723e */ /* 0x000fe200000010ff */
[----:B------:R-:W-:Y:S01]  /*f760*/  FMUL.FTZ R44, R9, R44 ;  /* 0x0000002c092c7220 */ /* 0x000fe20000410000 */
[----:B------:R-:W-:Y:S01]  /*f770*/  F2FP.BF16.F32.PACK_AB R158, R159, R158 ;  /* 0x0000009e9f9e723e */ /* 0x000fe200000010ff */
        /* <DEDUP_REMOVED lines=52> */
[C---:B------:R-:W-:Y:S01]  /*fac0*/  FMUL.FTZ R72, R9.reuse, R72 ;  /* 0x0000004809487220 */ /* 0x040fe20000410000 */
[----:B------:R-:W-:Y:S01]  /*fad0*/  FMUL.FTZ R73, R9, R73 ;  /* 0x0000004909497220 */ /* 0x000fe20000410000 */
[----:B------:R1:W-:Y:S01]  /*fae0*/  STS [R23+0x400], R138 ;  /* 0x0004008a17007388 */ /* 0x0003e20000000800 */
[----:B------:R-:W-:Y:S01]  /*faf0*/  F2FP.BF16.F32.PACK_AB R52, R53, R52 ;  /* 0x000000343534723e */ /* 0x000fe200000010ff */
[----:B------:R-:W-:Y:S01]  /*fb00*/  FMUL.FTZ R76, R9, R76 ;  /* 0x0000004c094c7220 */ /* 0x000fe20000410000 */
[----:B------:R-:W-:Y:S01]  /*fb10*/  F2FP.BF16.F32.PACK_AB R54, R55, R54 ;  /* 0x000000363736723e */ /* 0x000fe200000010ff */
[----:B------:R1:W-:Y:S01]  /*fb20*/  STS [R25], R132 ;  /* 0x0000008419007388 */ /* 0x0003e20000000800 */
[----:B------:R-:W-:Y:S01]  /*fb30*/  FMUL.FTZ R77, R9, R77 ;  /* 0x0000004d094d7220 */ /* 0x000fe20000410000 */
[----:B------:R-:W-:Y:S01]  /*fb40*/  F2FP.BF16.F32.PACK_AB R56, R57, R56 ;  /* 0x000000383938723e */ /* 0x000fe200000010ff */
[----:B------:R-:W-:Y:S01]  /*fb50*/  FMUL.FTZ R80, R9, R80 ;  /* 0x0000005009507220 */ /* 0x000fe20000410000 */
[----:B------:R1:W-:Y:S01]  /*fb60*/  STS [R25+0x400], R134 ;  /* 0x0004008619007388 */ /* 0x0003e20000000800 */
[----:B------:R-:W-:Y:S01]  /*fb70*/  F2FP.BF16.F32.PACK_AB R58, R59, R58 ;  /* 0x0000003a3b3a723e */ /* 0x000fe200000010ff */
[----:B------:R-:W-:Y:S01]  /*fb80*/  FMUL.FTZ R81, R9, R81 ;  /* 0x0000005109517220 */ /* 0x000fe20000410000 */
[----:B------:R-:W-:Y:S01]  /*fb90*/  F2FP.BF16.F32.PACK_AB R60, R61, R60 ;  /* 0x0000003c3d3c723e */ /* 0x000fe200000010ff */
[----:B------:R1:W-:Y:S01]  /*fba0*/  STS [R11+0x2000], R36 ;  /* 0x002000240b007388 */ /* 0x0003e20000000800 */
[----:B------:R-:W-:Y:S01]  /*fbb0*/  F2FP.BF16.F32.PACK_AB R62, R63, R62 ;  /* 0x0000003e3f3e723e */ /* 0x000fe200000010ff */
[C---:B------:R-:W-:Y:S01]  /*fbc0*/  FMUL.FTZ R84, R9.reuse, R84 ;  /* 0x0000005409547220 */ /* 0x040fe20000410000 */
[----:B------:R-:W-:Y:S01]  /*fbd0*/  FMUL.FTZ R85, R9, R85 ;  /* 0x0000005509557220 */ /* 0x000fe20000410000 */
[----:B------:R1:W-:Y:S01]  /*fbe0*/  STS [R11+0x2400], R38 ;  /* 0x002400260b007388 */ /* 0x0003e20000000800 */
[----:B------:R-:W-:Y:S01]  /*fbf0*/  F2FP.BF16.F32.PACK_AB R64, R65, R64 ;  /* 0x000000404140723e */ /* 0x000fe200000010ff */
[----:B------:R-:W-:Y:S01]  /*fc00*/  FMUL.FTZ R88, R9, R88 ;  /* 0x0000005809587220 */ /* 0x000fe20000410000 */
[----:B------:R-:W-:Y:S01]  /*fc10*/  F2FP.BF16.F32.PACK_AB R66, R67, R66 ;  /* 0x000000424342723e */ /* 0x000fe200000010ff */
[----:B------:R1:W-:Y:S01]  /*fc20*/  STS [R13+0x2000], R40 ;  /* 0x002000280d007388 */ /* 0x0003e20000000800 */
        /* <DEDUP_REMOVED lines=78> */
[----:B------:R1:W-:Y:S04]  /*10110*/  STS [R19+0x4000], R84 ;  /* 0x0040005413007388 */ /* 0x0003e80000000800 */
[----:B------:R1:W-:Y:S04]  /*10120*/  STS [R19+0x4400], R86 ;  /* 0x0044005613007388 */ /* 0x0003e80000000800 */
[----:B------:R1:W-:Y:S04]  /*10130*/  STS [R21+0x4000], R88 ;  /* 0x0040005815007388 */ /* 0x0003e80000000800 */
[----:B------:R1:W-:Y:S01]  /*10140*/  STS [R21+0x4400], R90 ;  /* 0x0044005a15007388 */ /* 0x0003e20000000800 */
[----:B------:R-:W2:Y:S03]  /*10150*/  S2R R6, SR_TID.X ;  /* 0x0000000000067919 */ /* 0x000ea60000002100 */
[----:B------:R1:W-:Y:S04]  /*10160*/  STS [R23+0x4000], R92 ;  /* 0x0040005c17007388 */ /* 0x0003e80000000800 */
[----:B------:R1:W-:Y:S01]  /*10170*/  STS [R23+0x4400], R94 ;  /* 0x0044005e17007388 */ /* 0x0003e20000000800 */
[----:B------:R-:W-:Y:S05]  /*10180*/  @P0 BRA `(.L_x_1156) ;  /* 0x00000000001c0947 */ /* 0x000fea0003800000 */
[----:B------:R-:W3:Y:S01]  /*10190*/  S2UR UR8, SR_CTAID.Y ;  /* 0x00000000000879c3 */ /* 0x000ee20000002600 */
[----:B------:R-:W-:Y:S01]  /*101a0*/  ULDC.64 UR6, c[0x0][0x290] ;  /* 0x0000a40000067ab9 */ /* 0x000fe20000000a00 */
[----:B---3--:R-:W-:Y:S02]  /*101b0*/  USHF.R.S32.HI UR4, URZ, 0x1f, UR8 ;  /* 0x0000001f3f047899 */ /* 0x008fe40008011408 */
[----:B------:R-:W-:Y:S02]  /*101c0*/  UIMAD.WIDE.U32 UR10, UR8, UR6, URZ ;  /* 0x00000006080a72a5 */ /* 0x000fe4000f8e003f */
[----:B------:R-:W-:-:S04]  /*101d0*/  UIMAD UR4, UR4, UR6, URZ ;  /* 0x00000006040472a4 */ /* 0x000fc8000f8e023f */
[----:B------:R-:W-:-:S04]  /*101e0*/  UIMAD UR4, UR8, UR7, UR4 ;  /* 0x00000007080472a4 */ /* 0x000fc8000f8e0204 */
[----:B------:R-:W-:-:S12]  /*101f0*/  UIADD3 UR9, UR11, UR4, URZ ;  /* 0x000000040b097290 */ /* 0x000fd8000fffe03f */
.L_x_1156:
[----:B------:R-:W-:Y:S01]  /*10200*/  ULDC.U8 UR6, c[0x0][0x3d9] ;  /* 0x0000f64000067ab9 */ /* 0x000fe20000000000 */
[----:B------:R-:W-:Y:S01]  /*10210*/  STS [R25+0x4000], R96 ;  /* 0x0040006019007388 */ /* 0x000fe20000000800 */
[----:B------:R-:W-:Y:S01]  /*10220*/  ISETP.NE.AND P1, PT, RZ, UR6, PT ;  /* 0x00000006ff007c0c */ /* 0x000fe2000bf25270 */
[----:B------:R-:W-:Y:S01]  /*10230*/  ULDC.U8 UR8, c[0x0][0x3d8] ;  /* 0x0000f60000087ab9 */ /* 0x000fe20000000000 */
[----:B--2---:R-:W-:Y:S01]  /*10240*/  SHF.R.S32.HI R27, RZ, 0x1f, R6 ;  /* 0x0000001fff1b7819 */ /* 0x004fe20000011406 */
[----:B------:R-:W-:Y:S01]  /*10250*/  STS [R25+0x4400], R98 ;  /* 0x0044006219007388 */ /* 0x000fe20000000800 */
[----:B------:R-:W-:Y:S01]  /*10260*/  ISETP.NE.AND P0, PT, RZ, UR8, PT ;  /* 0x00000008ff007c0c */ /* 0x000fe2000bf05270 */
[----:B------:R-:W2:Y:S01]  /*10270*/  @P4 MUFU.LG2 R4, R4 ;  /* 0x0000000400044308 */ /* 0x000ea20000000c00 */
[----:B------:R-:W-:Y:S01]  /*10280*/  LEA.HI R10, R27, R6, RZ, 0x3 ;  /* 0x000000061b0a7211 */ /* 0x000fe200078f18ff */
[----:B------:R-:W-:Y:S01]  /*10290*/  STS [R11+0x6000], R100 ;  /* 0x006000640b007388 */ /* 0x000fe20000000800 */
[----:B------:R-:W-:Y:S01]  /*102a0*/  ISETP.EQ.AND P0, PT, RZ, UR6, P0 ;  /* 0x00000006ff007c0c */ /* 0x000fe20008702270 */
[----:B------:R-:W3:Y:S01]  /*102b0*/  S2UR UR4, SR_CTAID.X ;  /* 0x00000000000479c3 */ /* 0x000ee20000002500 */
[----:B------:R-:W-:Y:S01]  /*102c0*/  LOP3.LUT R0, R0, 0xffffffe0, RZ, 0xc0, !PT ;  /* 0xffffffe000007812 */ /* 0x000fe200078ec0ff */
[----:B------:R-:W-:Y:S01]  /*102d0*/  STS [R11+0x6400], R102 ;  /* 0x006400660b007388 */ /* 0x000fe20000000800 */
[----:B------:R-:W-:-:S02]  /*102e0*/  SHF.R.S32.HI R24, RZ, 0x3, R10 ;  /* 0x00000003ff187819 */ /* 0x000fc4000001140a */
[----:B------:R-:W-:Y:S01]  /*102f0*/  LEA.HI R27, R27, R6, RZ, 0x5 ;  /* 0x000000061b1b7211 */ /* 0x000fe200078f28ff */
[----:B------:R-:W-:Y:S01]  /*10300*/  STS [R13+0x6000], R104 ;  /* 0x006000680d007388 */ /* 0x000fe20000000800 */
[----:B------:R-:W-:Y:S01]  /*10310*/  IMAD.IADD R5, R5, 0x1, -R0 ;  /* 0x0000000105057824 */ /* 0x000fe200078e0a00 */
[----:B------:R-:W4:Y:S01]  /*10320*/  @P1 LDC.64 R8, c[0x0][0x2c0] ;  /* 0x0000b000ff081b82 */ /* 0x000f220000000a00 */
[----:B------:R-:W-:Y:S01]  /*10330*/  LOP3.LUT R27, R27, 0xffffffe0, RZ, 0xc0, !PT ;  /* 0xffffffe01b1b7812 */ /* 0x000fe200078ec0ff */
[----:B------:R1:W-:Y:S01]  /*10340*/  STS [R13+0x6400], R106 ;  /* 0x0064006a0d007388 */ /* 0x0003e20000000800 */
[----:B------:R-:W-:Y:S01]  /*10350*/  VIADD R14, R24, 0x10 ;  /* 0x00000010180e7836 */ /* 0x000fe20000000000 */
[----:B------:R-:W-:Y:S02]  /*10360*/  @!P0 PLOP3.LUT P6, PT, PT, PT, PT, 0x8, 0x0 ;  /* 0x000000000000881c */ /* 0x000fe40003fce170 */
[----:B------:R-:W-:Y:S04]  /*10370*/  STS [R15+0x6000], R108 ;  /* 0x0060006c0f007388 */ /* 0x000fe80000000800 */
[----:B------:R5:W-:Y:S04]  /*10380*/  STS [R15+0x6400], R110 ;  /* 0x0064006e0f007388 */ /* 0x000be80000000800 */
[----:B------:R-:W-:Y:S04]  /*10390*/  STS [R17+0x6000], R112 ;  /* 0x0060007011007388 */ /* 0x000fe80000000800 */
[----:B------:R2:W-:Y:S04]  /*103a0*/  STS [R17+0x6400], R114 ;  /* 0x0064007211007388 */ /* 0x0005e80000000800 */
[----:B------:R-:W-:Y:S04]  /*103b0*/  STS [R19+0x6000], R116 ;  /* 0x0060007413007388 */ /* 0x000fe80000000800 */
[----:B------:R4:W-:Y:S01]  /*103c0*/  STS [R19+0x6400], R118 ;  /* 0x0064007613007388 */ /* 0x0009e20000000800 */
[----:B-1----:R-:W1:Y:S03]  /*103d0*/  @P1 LDC R13, c[0x0][0x2c0] ;  /* 0x0000b000ff0d1b82 */ /* 0x002e660000000800 */
[----:B------:R-:W-:Y:S04]  /*103e0*/  STS [R21+0x6000], R120 ;  /* 0x0060007815007388 */ /* 0x000fe80000000800 */
[----:B------:R3:W-:Y:S01]  /*103f0*/  STS [R21+0x6400], R122 ;  /* 0x0064007a15007388 */ /* 0x0007e20000000800 */
[----:B-----5:R-:W1:Y:S03]  /*10400*/  @P4 LDC R15, c[0x0][0x2e8] ;  /* 0x0000ba00ff0f4b82 */ /* 0x020e660000000800 */
[----:B------:R-:W-:Y:S04]  /*10410*/  STS [R23+0x6000], R124 ;  /* 0x0060007c17007388 */ /* 0x000fe80000000800 */
[----:B------:R5:W-:Y:S01]  /*10420*/  STS [R23+0x6400], R126 ;  /* 0x0064007e17007388 */ /* 0x000be20000000800 */
[----:B--2---:R-:W-:Y:S01]  /*10430*/  @P1 IMAD.MOV.U32 R17, RZ, RZ, 0x1 ;  /* 0x00000001ff111424 */ /* 0x004fe200078e00ff */
[----:B------:R-:W2:Y:S01]  /*10440*/  S2R R12, SR_CTAID.Y ;  /* 0x00000000000c7919 */ /* 0x000ea20000002600 */
[----:B------:R-:W1:Y:S01]  /*10450*/  S2R R26, SR_CTAID.Z ;  /* 0x00000000001a7919 */ /* 0x000e620000002700 */
[----:B----4-:R-:W-:Y:S01]  /*10460*/  @P1 IMAD R19, R9, R8, RZ ;  /* 0x0000000809131224 */ /* 0x010fe200078e02ff */
[----:B------:R4:W-:Y:S04]  /*10470*/  STS [R25+0x6000], R128 ;  /* 0x0060008019007388 */ /* 0x0009e80000000800 */
[----:B------:R4:W-:Y:S01]  /*10480*/  STS [R25+0x6400], R130 ;  /* 0x0064008219007388 */ /* 0x0009e20000000800 */
[----:B---3--:R-:W-:-:S02]  /*10490*/  @!P0 CS2R R20, SRZ ;  /* 0x0000000000148805 */ /* 0x008fc4000001ff00 */
[----:B-----5:R-:W-:Y:S01]  /*104a0*/  LOP3.LUT R23, R10, 0xfffffff8, RZ, 0xc0, !PT ;  /* 0xfffffff80a177812 */ /* 0x020fe200078ec0ff */
        /* <DEDUP_REMOVED lines=8> */
.L_x_1157:
[----:B------:R-:W-:Y:S05]  /*10530*/  @P1 BRA `(.L_x_1158) ;  /* 0x0000000000181947 */ /* 0x000fea0003800000 */
[----:B------:R-:W3:Y:S01]  /*10540*/  LDC R19, c[0x0][0x2c4] ;  /* 0x0000b100ff137b82 */ /* 0x000ee20000000800 */
[----:B------:R-:W-:Y:S02]  /*10550*/  ISETP.NE.AND P0, PT, RZ, UR8, PT ;  /* 0x00000008ff007c0c */ /* 0x000fe4000bf05270 */
[----:B-1----:R-:W-:-:S05]  /*10560*/  MOV R13, 0x1 ;  /* 0x00000001000d7802 */ /* 0x002fca0000000f00 */
[----:B------:R-:W1:Y:S08]  /*10570*/  LDC R0, c[0x0][0x270] ;  /* 0x00009c00ff007b82 */ /* 0x000e700000000800 */
[----:B---3--:R-:W1:Y:S02]  /*10580*/  @P0 LDC R19, c[0x0][0x2e4] ;  /* 0x0000b900ff130b82 */ /* 0x008e640000000800 */
[----:B-1----:R-:W-:-:S07]  /*10590*/  IMAD R17, R19, R0, RZ ;  /* 0x0000000013117224 */ /* 0x002fce00078e02ff */
.L_x_1158:
[----:B------:R-:W-:Y:S01]  /*105a0*/  BAR.SYNC.DEFER_BLOCKING 0x0 ;  /* 0x0000000000007b1d */ /* 0x000fe20000010000 */
[----:B------:R-:W-:Y:S01]  /*105b0*/  LOP3.LUT P5, RZ, R5, 0x3, RZ, 0xc0, !PT ;  /* 0x0000000305ff7812 */ /* 0x000fe200078ac0ff */
[----:B--2---:R-:W-:Y:S01]  /*105c0*/  IMAD R17, R12, R17, RZ ;  /* 0x000000110c117224 */ /* 0x004fe200078e02ff */
[----:B------:R-:W-:Y:S01]  /*105d0*/  SHF.R.S32.HI R18, RZ, 0x1f, R7 ;  /* 0x0000001fff127819 */ /* 0x000fe20000011407 */
[----:B------:R-:W-:Y:S01]  /*105e0*/  VIADD R5, R24, 0x30 ;  /* 0x0000003018057836 */ /* 0x000fe20000000000 */
[----:B------:R-:W-:-:S03]  /*105f0*/  ISETP.GE.AND P2, PT, R14, UR5, PT ;  /* 0x000000050e007c0c */ /* 0x000fc6000bf46270 */
[----:B------:R-:W2:Y:S01]  /*10600*/  @P3 LDC R16, c[0x0][0x2e8] ;  /* 0x0000ba00ff103b82 */ /* 0x000ea20000000800 */
[----:B------:R-:W3:Y:S01]  /*10610*/  @P3 MUFU.LG2 R2, R2 ;  /* 0x0000000200023308 */ /* 0x000ee20000000c00 */
[C---:B------:R-:W-:Y:S01]  /*10620*/  IMAD.IADD R0, R6.reuse, 0x1, -R27 ;  /* 0x0000000106007824 */ /* 0x040fe200078e0a1b */
[----:B------:R-:W-:Y:S01]  /*10630*/  SEL R17, R17, RZ, !P6 ;  /* 0x000000ff11117207 */ /* 0x000fe20007000000 */
[----:B------:R-:W-:Y:S02]  /*10640*/  IMAD.IADD R6, R6, 0x1, -R23 ;  /* 0x0000000106067824 */ /* 0x000fe400078e0a17 */
[----:B------:R-:W-:Y:S01]  /*10650*/  @P4 FMUL.FTZ R23, R4, 0.69314718246459960938 ;  /* 0x3f31721804174820 */ /* 0x000fe20000410000 */
[----:B------:R-:W-:Y:S01]  /*10660*/  ISETP.GE.AND P0, PT, R5, UR5, PT ;  /* 0x0000000505007c0c */ /* 0x000fe2000bf06270 */
[----:B-1----:R-:W-:Y:S01]  /*10670*/  IMAD R4, R13, UR4, RZ ;  /* 0x000000040d047c24 */ /* 0x002fe2000f8e02ff */
[----:B------:R-:W-:Y:S01]  /*10680*/  LEA.HI R18, R18, R7, RZ, 0x2 ;  /* 0x0000000712127211 */ /* 0x000fe200078f10ff */
[----:B------:R-:W-:Y:S01]  /*10690*/  IMAD R17, R26, R19, R17 ;  /* 0x000000131a117224 */ /* 0x000fe200078e0211 */
[----:B------:R-:W-:Y:S01]  /*106a0*/  SHF.R.S32.HI R5, RZ, 0x1f, R0 ;  /* 0x0000001fff057819 */ /* 0x000fe20000011400 */
[----:B------:R-:W-:Y:S01]  /*106b0*/  IMAD.SHL.U32 R4, R4, 0x40, RZ ;  /* 0x0000004004047824 */ /* 0x000fe200078e00ff */
[----:B------:R-:W-:Y:S01]  /*106c0*/  LOP3.LUT R18, R18, 0xffffffc, RZ, 0xc0, !PT ;  /* 0x0ffffffc12127812 */ /* 0x000fe200078ec0ff */
[----:B------:R-:W-:Y:S01]  /*106d0*/  IMAD.MOV.U32 R12, RZ, RZ, 0x7f800000 ;  /* 0x7f800000ff0c7424 */ /* 0x000fe200078e00ff */
[----:B------:R-:W-:Y:S01]  /*106e0*/  LEA.HI R5, R5, R0, RZ, 0x2 ;  /* 0x0000000005057211 */ /* 0x000fe200078f10ff */
[----:B------:R-:W-:Y:S01]  /*106f0*/  @P4 FFMA.FTZ R12, R164, R15, R23 ;  /* 0x0000000fa40c4223 */ /* 0x000fe20000010017 */
[----:B------:R-:W-:Y:S01]  /*10700*/  IADD3 R18, R7, -R18, RZ ;  /* 0x8000001207127210 */ /* 0x000fe20007ffe0ff */
[----:B------:R-:W-:Y:S01]  /*10710*/  VIADD R14, R24, 0x20 ;  /* 0x00000020180e7836 */ /* 0x000fe20000000000 */
[----:B------:R1:W1:Y:S01]  /*10720*/  LDS.128 R8, [R231+0x1800] ;  /* 0x00180000e7087984 */ /* 0x0002620000000c00 */
[----:B------:R-:W-:Y:S01]  /*10730*/  SHF.R.S32.HI R15, RZ, 0x2, R5 ;  /* 0x00000002ff0f7819 */ /* 0x000fe20000011405 */
[----:B---3--:R-:W-:Y:S01]  /*10740*/  @P3 FMUL.FTZ R2, R2, 0.69314718246459960938 ;  /* 0x3f31721802023820 */ /* 0x008fe20000410000 */
[--C-:B------:R-:W-:Y:S01]  /*10750*/  IADD3 R7, P6, P4, R4, R20, R17.reuse ;  /* 0x0000001404077210 */ /* 0x100fe20007cde011 */
[----:B------:R-:W-:Y:S01]  /*10760*/  BSSY B0, `(.L_x_1159) ;  /* 0x000001c000007945 */ /* 0x000fe20003800000 */
[----:B------:R-:W-:Y:S01]  /*10770*/  SHF.R.S32.HI R5, RZ, 0x1f, R4 ;  /* 0x0000001fff057819 */ /* 0x000fe20000011404 */
[----:B------:R-:W-:Y:S01]  /*10780*/  IMAD.MOV.U32 R0, RZ, RZ, 0x7f800000 ;  /* 0x7f800000ff007424 */ /* 0x000fe200078e00ff */
[----:B------:R-:W-:Y:S01]  /*10790*/  SHF.R.S32.HI R20, RZ, 0x1f, R17 ;  /* 0x0000001fff147819 */ /* 0x000fe20000011411 */
[----:B--2---:R-:W-:Y:S01]  /*107a0*/  @P3 FFMA.FTZ R0, R3, R16, R2 ;  /* 0x0000001003003223 */ /* 0x004fe20000010002 */
[----:B------:R-:W-:Y:S01]  /*107b0*/  ISETP.GE.AND P1, PT, R14, UR5, PT ;  /* 0x000000050e007c0c */ /* 0x000fe2000bf26270 */
[----:B------:R-:W-:Y:S01]  /*107c0*/  IMAD.SHL.U32 R6, R6, 0x8, RZ ;  /* 0x0000000806067824 */ /* 0x000fe200078e00ff */
[----:B------:R-:W-:-:S02]  /*107d0*/  LEA R18, R18, R15, 0x4 ;  /* 0x0000000f12127211 */ /* 0x000fc400078e20ff */
[----:B------:R-:W-:Y:S01]  /*107e0*/  IADD3.X R20, R5, R21, R20, P6, P4 ;  /* 0x0000001505147210 */ /* 0x000fe200037e8414 */
[----:B------:R-:W-:Y:S08]  /*107f0*/  @P5 BRA `(.L_x_1160) ;  /* 0x0000000000485947 */ /* 0x000ff00003800000 */
[----:B------:R-:W-:Y:S01]  /*10800*/  UIMAD UR6, UR4, -0x40, UR25 ;  /* 0xffffffc0040678a4 */ /* 0x000fe2000f8e0219 */
[----:B------:R-:W-:-:S05]  /*10810*/  VIADD R14, R18, 0x8 ;  /* 0x00000008120e7836 */ /* 0x000fca0000000000 */
[----:B------:R-:W-:Y:S02]  /*10820*/  ISETP.GE.AND P6, PT, R18, UR6, PT ;  /* 0x0000000612007c0c */ /* 0x000fe4000bfc6270 */
[----:B------:R-:W-:-:S11]  /*10830*/  ISETP.GE.AND P5, PT, R14, UR6, PT ;  /* 0x000000060e007c0c */ /* 0x000fd6000bfa6270 */
[----:B------:R-:W2:Y:S01]  /*10840*/  @!P6 LDC.64 R4, c[0x0][0x2b0] ;  /* 0x0000ac00ff04eb82 */ /* 0x000ea20000000a00 */
[-C--:B------:R-:W-:Y:S02]  /*10850*/  @!P6 IMAD R18, R18, R13.reuse, RZ ;  /* 0x0000000d1212e224 */ /* 0x080fe400078e02ff */
[----:B------:R-:W-:-:S03]  /*10860*/  @!P5 IMAD R14, R14, R13, RZ ;  /* 0x0000000d0e0ed224 */ /* 0x000fc600078e02ff */
[-C--:B------:R-:W-:Y:S02]  /*10870*/  @!P6 IADD3 R13, P4, R18, R7.reuse, RZ ;  /* 0x00000007120de210 */ /* 0x080fe40007f9e0ff */
[----:B------:R-:W3:Y:S01]  /*10880*/  @!P5 LDC.64 R2, c[0x0][0x2b0] ;  /* 0x0000ac00ff02db82 */ /* 0x000ee20000000a00 */
[----:B------:R-:W-:Y:S02]  /*10890*/  @!P5 IADD3 R7, P3, R14, R7, RZ ;  /* 0x000000070e07d210 */ /* 0x000fe40007f7e0ff */
        /* <DEDUP_REMOVED lines=8> */
.L_x_1160:
[----:B------:R-:W-:Y:S05]  /*10920*/  BSYNC B0 ;  /* 0x0000000000007941 */ /* 0x000fea0003800000 */
.L_x_1159:
[----:B--2---:R-:W-:Y:S01]  /*10930*/  SHF.R.S32.HI R0, RZ, 0x1f, R6 ;  /* 0x0000001fff007819 */ /* 0x004fe20000011406 */
[----:B------:R-:W-:Y:S01]  /*10940*/  ULDC.64 UR6, c[0x0][0x2a0] ;  /* 0x0000a80000067ab9 */ /* 0x000fe20000000a00 */
[----:B------:R-:W-:Y:S01]  /*10950*/  SHF.R.S32.HI R29, RZ, 0x1f, R26 ;  /* 0x0000001fff1d7819 */ /* 0x000fe2000001141a */
[----:B------:R2:W3:Y:S01]  /*10960*/  LDS.128 R20, [R231] ;  /* 0x00000000e7147984 */ /* 0x0004e20000000c00 */
[----:B------:R-:W-:Y:S01]  /*10970*/  IADD3 R6, P3, R6, UR10, RZ ;  /* 0x0000000a06067c10 */ /* 0x000fe2000ff7e0ff */
[----:B------:R-:W-:Y:S01]  /*10980*/  IMAD.U32 R3, RZ, RZ, UR24 ;  /* 0x00000018ff037e24 */ /* 0x000fe2000f8e00ff */
[----:B----4-:R-:W-:Y:S01]  /*10990*/  SHF.R.S32.HI R25, RZ, 0x1f, R24 ;  /* 0x0000001fff197819 */ /* 0x010fe20000011418 */
[----:B------:R-:W-:Y:S01]  /*109a0*/  IMAD R29, R29, UR6, RZ ;  /* 0x000000061d1d7c24 */ /* 0x000fe2000f8e02ff */
[----:B------:R-:W-:Y:S01]  /*109b0*/  IADD3.X R7, R0, UR9, RZ, P3, !PT ;  /* 0x0000000900077c10 */ /* 0x000fe20009ffe4ff */
[----:B------:R2:W4:Y:S01]  /*109c0*/  LDS.128 R16, [R231+0x2000] ;  /* 0x00200000e7107984 */ /* 0x0005220000000c00 */
        /* <DEDUP_REMOVED lines=18> */
[----:B---3--:R3:W-:Y:S04]  /*10af0*/  STG.E.128 desc[UR28][R2.64], R20 ;  /* 0x0000001402007986 */ /* 0x0087e8000c101d1c */
[----:B----4-:R3:W-:Y:S04]  /*10b00*/  STG.E.128 desc[UR28][R2.64+0x80], R16 ;  /* 0x0000801002007986 */ /* 0x0107e8000c101d1c */
[----:B-1----:R3:W-:Y:S04]  /*10b10*/  STG.E.128 desc[UR28][R2.64+0x100], R12 ;  /* 0x0001000c02007986 */ /* 0x0027e8000c101d1c */
[----:B------:R3:W-:Y:S02]  /*10b20*/  STG.E.128 desc[UR28][R2.64+0x180], R4 ;  /* 0x0001800402007986 */ /* 0x0007e4000c101d1c */
.L_x_1162:
[----:B------:R-:W-:Y:S05]  /*10b30*/  BSYNC B0 ;  /* 0x0000000000007941 */ /* 0x000fea0003800000 */
.L_x_1161:
[----:B---3--:R3:W2:Y:S01]  /*10b40*/  LDS.128 R20, [R231+0x800] ;  /* 0x00080000e7147984 */ /* 0x0086a20000000c00 */
[----:B------:R-:W-:Y:S03]  /*10b50*/  BSSY B0, `(.L_x_1163) ;  /* 0x0000015000007945 */ /* 0x000fe60003800000 */
[----:B----4-:R3:W4:Y:S04]  /*10b60*/  LDS.128 R16, [R231+0x2800] ;  /* 0x00280000e7107984 */ /* 0x0107280000000c00 */
[----:B-1----:R3:W1:Y:S04]  /*10b70*/  LDS.128 R12, [R231+0x4800] ;  /* 0x00480000e70c7984 */ /* 0x0026680000000c00 */
        /* <DEDUP_REMOVED lines=17> */
[----:B------:R2:W-:Y:S02]  /*10c90*/  STG.E.128 desc[UR28][R2.64+0x180], R4 ;  /* 0x0001800402007986 */ /* 0x0005e4000c101d1c */
.L_x_1164:
[----:B------:R-:W-:Y:S05]  /*10ca0*/  BSYNC B0 ;  /* 0x0000000000007941 */ /* 0x000fea0003800000 */
.L_x_1163:
        /* <DEDUP_REMOVED lines=22> */
.L_x_1166:
[----:B------:R-:W-:Y:S05]  /*10e10*/  BSYNC B0 ;  /* 0x0000000000007941 */ /* 0x000fea0003800000 */
.L_x_1165:
        /* <DEDUP_REMOVED lines=21> */
.L_x_1167:
        /* <DEDUP_REMOVED lines=9> */
.L_x_2408:


//--------------------- .text._ZN5flash16flash_fwd_kernelI23Flash_fwd_kernel_traitsILi256ELi64ELi64ELi4ELb0ELb0EN7cutlass10bfloat16_tE19Flash_kernel_traitsILi256ELi64ELi64ELi4ES3_EELb0ELb0ELb1ELb0ELb0ELb1ELb1ELb0EEEvNS_16Flash_fwd_paramsE --------------------------
	.section	.text._ZN5flash16flash_fwd_kernelI23Flash_fwd_kernel_traitsILi256ELi64ELi64ELi4ELb0ELb0EN7cutlass10bfloat16_tE19Flash_kernel_traitsILi256ELi64ELi64ELi4ES3_EELb0ELb0ELb1ELb0ELb0ELb1ELb1ELb0EEEvNS_16Flash_fwd_paramsE,"ax",@progbits
	.align	128
        .global         _ZN5flash16flash_fwd_kernelI23Flash_fwd_kernel_traitsILi256ELi64ELi64ELi4ELb0ELb0EN7cutlass10bfloat16_tE19Flash_kernel_traitsILi256ELi64ELi64ELi4ES3_EELb0ELb0ELb1ELb0ELb0ELb1ELb1ELb0EEEvNS_16Flash_fwd_paramsE
        .type           _ZN5flash16flash_fwd_kernelI23Flash_fwd_kernel_traitsILi256ELi64ELi64ELi4ELb0ELb0EN7cutlass10bfloat16_tE19Flash_kernel_traitsILi256ELi64ELi64ELi4ES3_EELb0ELb0ELb1ELb0ELb0ELb1ELb1ELb0EEEvNS_16Flash_fwd_paramsE,@function
        .size           _ZN5flash16flash_fwd_kernelI23Flash_fwd_kernel_traitsILi256ELi64ELi64ELi4ELb0ELb0EN7cutlass10bfloat16_tE19Flash_kernel_traitsILi256ELi64ELi64ELi4ES3_EELb0ELb0ELb1ELb0ELb0ELb1ELb1ELb0EEEvNS_16Flash_fwd_paramsE,(.L_x_2409 - _ZN5flash16flash_fwd_kernelI23Flash_fwd_kernel_traitsILi256ELi64ELi64ELi4ELb0ELb0EN7cutlass10bfloat16_tE19Flash_kernel_traitsILi256ELi64ELi64ELi4ES3_EELb0ELb0ELb1ELb0ELb0ELb1ELb1ELb0EEEvNS_16Flash_fwd_paramsE)
        .other          _ZN5flash16flash_fwd_kernelI23Flash_fwd_kernel_traitsILi256ELi64ELi64ELi4ELb0ELb0EN7cutlass10bfloat16_tE19Flash_kernel_traitsILi256ELi64ELi64ELi4ES3_EELb0ELb0ELb1ELb0ELb0ELb1ELb1ELb0EEEvNS_16Flash_fwd_paramsE,@"STO_CUDA_ENTRY STV_DEFAULT"
_ZN5flash16flash_fwd_kernelI23Flash_fwd_kernel_traitsILi256ELi64ELi64ELi4ELb0ELb0EN7cutlass10bfloat16_tE19Flash_kernel_traitsILi256ELi64ELi64ELi4ES3_EELb0ELb0ELb1ELb0ELb0ELb1ELb1ELb0EEEvNS_16Flash_fwd_paramsE:
.text._ZN5flash16flash_fwd_kernelI23Flash_fwd_kernel_traitsILi256ELi64ELi64ELi4ELb0ELb0EN7cutlass10bfloat16_tE19Flash_kernel_traitsILi256ELi64ELi64ELi4ES3_EELb0ELb0ELb1ELb0ELb0ELb1ELb1ELb0EEEvNS_16Flash_fwd_paramsE:
        /* <DEDUP_REMOVED lines=55> */
.L_x_1168:
[----:B------:R-:W-:-:S03]  /*0370*/  ULDC UR6, c[0x0][0x2c8] ;  /* 0x0000b20000067ab9 */ /* 0x000fc60000000800 */
.L_x_1169:
        /* <DEDUP_REMOVED lines=130> */
.L_x_1172:
[----:B------:R-:W-:Y:S05]  /*0ba0*/  BSYNC B0 ;  /* 0x0000000000007941 */ /* 0x000fea0003800000 */
.L_x_1171:
        /* <DEDUP_REMOVED lines=20> */
.L_x_1174:
[----:B------:R-:W-:Y:S05]  /*0cf0*/  BSYNC B0 ;  /* 0x0000000000007941 */ /* 0x000fea0003800000 */
.L_x_1173:
        /* <DEDUP_REMOVED lines=18> */
.L_x_1176:
[----:B------:R-:W-:Y:S05]  /*0e20*/  BSYNC B0 ;  /* 0x0000000000007941 */ /* 0x000fea0003800000 */
.L_x_1175:
        /* <DEDUP_REMOVED lines=17> */
.L_x_1178:
[----:B------:R-:W-:Y:S05]  /*0f40*/  BSYNC B0 ;  /* 0x0000000000007941 */ /* 0x000fea0003800000 */
.L_x_1177:
        /* <DEDUP_REMOVED lines=10> */
.L_x_1180:
[----:B------:R-:W-:Y:S05]  /*0ff0*/  BSYNC B0 ;  /* 0x0000000000007941 */ /* 0x000fea0003800000 */
.L_x_1179:
        /* <DEDUP_REMOVED lines=10> */
.L_x_1182:
[----:B------:R-:W-:Y:S05]  /*10a0*/  BSYNC B0 ;  /* 0x0000000000007941 */ /* 0x000fea0003800000 */
.L_x_1181:
        /* <DEDUP_REMOVED lines=10> */
.L_x_1184:
[----:B------:R-:W-:Y:S05]  /*1150*/  BSYNC B0 ;  /* 0x0000000000007941 */ /* 0x000fea0003800000 */
.L_x_1183:
        /* <DEDUP_REMOVED lines=10> */
.L_x_1170:
[----:B------:R-:W1:Y:S01]  /*1200*/  LDC R18, c[0x0][0x278] ;  /* 0x00009e00ff127b82 */ /* 0x000e620000000800 */
[----:B------:R-:W-:Y:S01]  /*1210*/  SHF.R.S32.HI R13, RZ, 0x1f, R4 ;  /* 0x0000001fff0d7819 */ /* 0x000fe20000011404 */
[----:B------:R-:W-:Y:S01]  /*1220*/  UIADD3 UR5, -UR22, UR15, URZ ;  /* 0x0000000f16057290 */ /* 0x000fe2000fffe13f */
[----:B------:R-:W2:Y:S01]  /*1230*/  S2R R28, SR_CTAID.Z ;  /* 0x00000000001c7919 */ /* 0x000ea20000002700 */
[----:B------:R-:W-:Y:S01]  /*1240*/  UIADD3 UR16, UR17, -0x1, URZ ;  /* 0xffffffff11107890 */ /* 0x000fe2000fffe03f */
[----:B------:R-:W-:Y:S01]  /*1250*/  LEA.HI R7, R13, R4, RZ, 0x3 ;  /* 0x000000040d077211 */ /* 0x000fe200078f18ff */
[----:B------:R-:W-:Y:S01]  /*1260*/  UISETP.NE.AND UP0, UPT, UR13, -0x1, UPT ;  /* 0xffffffff0d00788c */ /* 0x000fe2000bf05270 */
[----:B------:R-:W-:Y:S01]  /*1270*/  IMAD.U32 R21, RZ, RZ, UR14 ;  /* 0x0000000eff157e24 */ /* 0x000fe2000f8e00ff */
[----:B------:R-:W-:Y:S01]  /*1280*/  UIMAD UR24, UR16, -0x40, UR23 ;  /* 0xffffffc0101878a4 */ /* 0x000fe2000f8e0217 */
[----:B------:R-:W-:Y:S02]  /*1290*/  SHF.R.S32.HI R14, RZ, 0x3, R7 ;  /* 0x00000003ff0e7819 */ /* 0x000fe40000011407 */
[----:B------:R-:W-:-:S02]  /*12a0*/  LOP3.LUT R7, R7, 0xfffffff8, RZ, 0xc0, !PT ;  /* 0xfffffff807077812 */ /* 0x000fc400078ec0ff */
[C---:B------:R-:W-:Y:S01]  /*12b0*/  ISETP.GE.AND P3, PT, R14.reuse, UR5, PT ;  /* 0x000000050e007c0c */ /* 0x040fe2000bf66270 */
[C---:B------:R-:W-:Y:S01]  /*12c0*/  VIADD R0, R14.reuse, 0x10 ;  /* 0x000000100e007836 */ /* 0x040fe20000000000 */
[----:B------:R-:W-:Y:S01]  /*12d0*/  SHF.R.S32.HI R15, RZ, 0x1f, R14 ;  /* 0x0000001fff0f7819 */ /* 0x000fe2000001140e */
[----:B------:R-:W-:Y:S01]  /*12e0*/  IMAD.SHL.U32 R27, R14, 0x40, RZ ;  /* 0x000000400e1b7824 */ /* 0x000fe200078e00ff */
[----:B------:R-:W-:Y:S01]  /*12f0*/  @UP0 ULDC.64 UR6, c[0x0][0x240] ;  /* 0x0000900000060ab9 */ /* 0x000fe20000000a00 */
[----:B------:R-:W-:Y:S01]  /*1300*/  @!UP0 USHF.R.S32.HI UR27, URZ, 0x1f, UR25 ;  /* 0x0000001f3f1b8899 */ /* 0x000fe20008011419 */
[C---:B------:R-:W-:Y:S01]  /*1310*/  ISETP.GE.AND P2, PT, R0.reuse, UR5, PT ;  /* 0x0000000500007c0c */ /* 0x040fe2000bf46270 */
[----:B------:R-:W-:Y:S01]  /*1320*/  @UP0 UIMAD.WIDE.U32 UR10, UR13, UR6, URZ ;  /* 0x000000060d0a02a5 */ /* 0x000fe2000f8e003f */
[----:B------:R-:W-:Y:S01]  /*1330*/  ISETP.GE.AND P5, PT, R0, UR24, PT ;  /* 0x0000001800007c0c */ /* 0x000fe2000bfa6270 */
[----:B------:R-:W-:Y:S01]  /*1340*/  VIADD R12, R14, 0x20 ;  /* 0x000000200e0c7836 */ /* 0x000fe20000000000 */
[----:B------:R-:W-:Y:S01]  /*1350*/  ISETP.GE.AND P4, PT, R0, UR24, PT ;  /* 0x0000001800007c0c */ /* 0x000fe2000bf86270 */
[----:B------:R-:W-:Y:S01]  /*1360*/  IMAD.IADD R0, R4, 0x1, -R7 ;  /* 0x0000000104007824 */ /* 0x000fe200078e0a07 */
[----:B-1----:R-:W-:Y:S01]  /*1370*/  IABS R5, R18 ;  /* 0x0000001200057213 */ /* 0x002fe20000000000 */
[----:B------:R-:W-:Y:S01]  /*1380*/  @UP0 UIMAD UR4, UR13, UR7, UR11 ;  /* 0x000000070d0402a4 */ /* 0x000fe2000f8e020b */
[----:B------:R-:W-:Y:S01]  /*1390*/  LOP3.LUT R27, R27, 0x1c0, RZ, 0xc0, !PT ;  /* 0x000001c01b1b7812 */ /* 0x000fe200078ec0ff */
[----:B------:R-:W-:Y:S01]  /*13a0*/  IMAD.SHL.U32 R16, R0, 0x8, RZ ;  /* 0x0000000800107824 */ /* 0x000fe200078e00ff */
[----:B------:R-:W1:Y:S01]  /*13b0*/  I2F.RP R3, R5 ;  /* 0x0000000500037306 */ /* 0x000e620000209400 */
[----:B------:R-:W-:Y:S01]  /*13c0*/  @!UP0 ULDC.64 UR6, c[0x0][0x228] ;  /* 0x00008a0000068ab9 */ /* 0x000fe20000000a00 */
[----:B------:R-:W-:Y:S01]  /*13d0*/  USHF.R.S32.HI UR11, URZ, 0x1f, UR8 ;  /* 0x0000001f3f0b7899 */ /* 0x000fe20008011408 */
[----:B------:R-:W3:Y:S01]  /*13e0*/  @!P2 S2R R25, SR_CgaCtaId ;  /* 0x000000000019a919 */ /* 0x000ee20000008800 */
[--C-:B------:R-:W-:Y:S01]  /*13f0*/  LOP3.LUT R6, R27, 0x38, R16.reuse, 0xf8, !PT ;  /* 0x000000381b067812 */ /* 0x100fe200078ef810 */
[----:B------:R-:W-:Y:S01]  /*1400*/  @!UP0 UIMAD UR27, UR27, UR6, URZ ;  /* 0x000000061b1b82a4 */ /* 0x000fe2000f8e023f */
[----:B------:R-:W-:Y:S01]  /*1410*/  SHF.R.U32.HI R27, RZ, 0x3, R27 ;  /* 0x00000003ff1b7819 */ /* 0x000fe2000001161b */
[----:B------:R-:W-:Y:S01]  /*1420*/  @!UP0 UIMAD.WIDE.U32 UR28, UR25, UR6, URZ ;  /* 0x00000006191c82a5 */ /* 0x000fe2000f8e003f */
[----:B------:R-:W-:Y:S01]  /*1430*/  @!P2 MOV R2, 0x400 ;  /* 0x000004000002a802 */ /* 0x000fe20000000f00 */
[----:B------:R-:W-:Y:S01]  /*1440*/  @!UP0 UIMAD UR27, UR25, UR7, UR27 ;  /* 0x00000007191b82a4 */ /* 0x000fe2000f8e021b */
[----:B------:R-:W-:Y:S01]  /*1450*/  LOP3.LUT R27, R6, R27, RZ, 0x3c, !PT ;  /* 0x0000001b061b7212 */ /* 0x000fe200078e3cff */
[----:B------:R-:W4:Y:S01]  /*1460*/  @!P3 LDC.64 R10, c[0x0][0x210] ;  /* 0x00008400ff0abb82 */ /* 0x000f220000000a00 */
[----:B------:R-:W-:Y:S01]  /*1470*/  SHF.R.S32.HI R17, RZ, 0x1f, R16 ;  /* 0x0000001fff117819 */ /* 0x000fe20000011410 */
[----:B------:R-:W-:Y:S01]  /*1480*/  @!UP0 UIADD3 UR4, UR29, UR27, URZ ;  /* 0x0000001b1d048290 */ /* 0x000fe2000fffe03f */
[----:B------:R-:W-:Y:S01]  /*1490*/  ISETP.GE.AND P1, PT, R12, UR5, PT ;  /* 0x000000050c007c0c */ /* 0x000fe2000bf26270 */
[----:B-1----:R-:W1:Y:S01]  /*14a0*/  MUFU.RCP R3, R3 ;  /* 0x0000000300037308 */ /* 0x002e620000001000 */
[----:B------:R-:W-:Y:S01]  /*14b0*/  @!UP0 UMOV UR10, UR28 ;  /* 0x0000001c000a8c82 */ /* 0x000fe20008000000 */
[----:B------:R-:W-:Y:S01]  /*14c0*/  ULDC.64 UR6, c[0x0][0x258] ;  /* 0x0000960000067ab9 */ /* 0x000fe20000000a00 */
[----:B------:R-:W-:Y:S01]  /*14d0*/  IADD3 R30, P0, R16, UR10, RZ ;  /* 0x0000000a101e7c10 */ /* 0x000fe2000ff1e0ff */
[----:B------:R-:W5:Y:S01]  /*14e0*/  @!P3 LDC.64 R6, c[0x0][0x240] ;  /* 0x00009000ff06bb82 */ /* 0x000f620000000a00 */
[----:B------:R-:W-:Y:S01]  /*14f0*/  UIMAD UR11, UR11, UR6, URZ ;  /* 0x000000060b0b72a4 */ /* 0x000fe2000f8e023f */
[----:B------:R-:W-:Y:S01]  /*1500*/  MOV R22, UR6 ;  /* 0x0000000600167c02 */ /* 0x000fe20008000f00 */
[----:B------:R-:W-:Y:S01]  /*1510*/  IMAD.WIDE R20, R21, 0x40, R14 ;  /* 0x0000004015147825 */ /* 0x000fe200078e020e */
[----:B------:R-:W-:Y:S01]  /*1520*/  IADD3.X R31, R17, UR4, RZ, P0, !PT ;  /* 0x00000004111f7c10 */ /* 0x000fe200087fe4ff */
[----:B------:R-:W-:Y:S01]  /*1530*/  UIMAD UR7, UR8, UR7, UR11 ;  /* 0x00000007080772a4 */ /* 0x000fe2000f8e020b */
[----:B--2---:R-:W-:Y:S01]  /*1540*/  IABS R28, R28 ;  /* 0x0000001c001c7213 */ /* 0x004fe20000000000 */
[----:B------:R-:W-:Y:S01]  /*1550*/  UMOV UR6, 0x400 ;  /* 0x0000040000067882 */ /* 0x000fe20000000000 */
[----:B------:R-:W2:Y:S01]  /*1560*/  @!P2 LDC.64 R8, c[0x0][0x240] ;  /* 0x00009000ff08ab82 */ /* 0x000ea20000000a00 */
[----:B------:R-:W-:Y:S01]  /*1570*/  IMAD.WIDE.U32 R22, R22, UR8, R30 ;  /* 0x0000000816167c25 */ /* 0x000fe2000f8e001e */
[----:B------:R-:W2:Y:S01]  /*1580*/  @!P1 S2R R24, SR_CgaCtaId ;  /* 0x0000000000189919 */ /* 0x000ea20000008800 */
[----:B------:R-:W-:Y:S01]  /*1590*/  LEA.HI R32, R13, R4, RZ, 0x6 ;  /* 0x000000040d207211 */ /* 0x000fe200078f30ff */
[----:B------:R-:W-:Y:S01]  /*15a0*/  UISETP.NE.AND UP0, UPT, UR9, -0x1, UPT ;  /* 0xffffffff0900788c */ /* 0x000fe2000bf05270 */
[----:B-1----:R-:W-:Y:S01]  /*15b0*/  VIADD R3, R3, 0xffffffe ;  /* 0x0ffffffe03037836 */ /* 0x002fe20000000000 */
[----:B------:R-:W-:Y:S01]  /*15c0*/  @!P2 IADD3 R26, P0, R20, 0x10, RZ ;  /* 0x00000010141aa810 */ /* 0x000fe20007f1e0ff */
[----:B------:R-:W-:Y:S01]  /*15d0*/  VIADD R23, R23, UR7 ;  /* 0x0000000717177c36 */ /* 0x000fe20008000000 */
[----:B---3--:R-:W-:Y:S01]  /*15e0*/  @!P2 LEA R25, R25, R2, 0x18 ;  /* 0x000000021919a211 */ /* 0x008fe200078ec0ff */
[----:B------:R-:W1:Y:S01]  /*15f0*/  S2UR UR4, SR_CgaCtaId ;  /* 0x00000000000479c3 */ /* 0x000e620000008800 */
[----:B------:R-:W-:Y:S01]  /*1600*/  IMAD.SHL.U32 R32, R32, 0x8, RZ ;  /* 0x0000000820207824 */ /* 0x000fe200078e00ff */
[----:B------:R-:W3:Y:S01]  /*1610*/  F2I.FTZ.U32.TRUNC.NTZ R3, R3 ;  /* 0x0000000300037305 */ /* 0x000ee2000021f000 */
[----:B------:R-:W-:-:S02]  /*1620*/  @!P2 IMAD.X R31, RZ, RZ, R21, P0 ;  /* 0x000000ffff1fa224 */ /* 0x000fc400000e0615 */
[--C-:B------:R-:W-:Y:S01]  /*1630*/  @!P2 IMAD.MOV.U32 R33, RZ, RZ, R23.reuse ;  /* 0x000000ffff21a224 */ /* 0x100fe200078e0017 */
[----:B------:R-:W-:Y:S01]  /*1640*/  @UP0 UIADD3 UR7, UR26, UR9, URZ ;  /* 0x000000091a070290 */ /* 0x000fe2000fffe03f */
[-C--:B-----5:R-:W-:Y:S01]  /*1650*/  @!P3 IMAD R30, R21, R6.reuse, RZ ;  /* 0x00000006151eb224 */ /* 0x0a0fe200078e02ff */
[----:B------:R-:W-:Y:S01]  /*1660*/  @UP0 ULDC.64 UR10, c[0x0][0x248] ;  /* 0x00009200000a0ab9 */ /* 0x000fe20000000a00 */
[----:B------:R-:W-:-:S04]  /*1670*/  @!P3 IMAD.WIDE.U32 R36, R20, R6, R22 ;  /* 0x000000061424b225 */ /* 0x000fc800078e0016 */
[----:B------:R-:W-:Y:S01]  /*1680*/  @!P3 IMAD R30, R20, R7, R30 ;  /* 0x00000007141eb224 */ /* 0x000fe200078e021e */
[----:B----4-:R-:W-:Y:S01]  /*1690*/  @!P3 LEA R34, P0, R36, R10, 0x1 ;  /* 0x0000000a2422b211 */ /* 0x010fe200078008ff */
[----:B------:R-:W4:Y:S01]  /*16a0*/  @!P2 LDC.64 R6, c[0x0][0x210] ;  /* 0x00008400ff06ab82 */ /* 0x000f220000000a00 */
[----:B------:R-:W-:Y:S01]  /*16b0*/  LOP3.LUT R10, R27, 0xfffffe00, R32, 0xf8, !PT ;  /* 0xfffffe001b0a7812 */ /* 0x000fe200078ef820 */
[--C-:B---3--:R-:W-:Y:S01]  /*16c0*/  IMAD.MOV R2, RZ, RZ, -R3.reuse ;  /* 0x000000ffff027224 */ /* 0x108fe200078e0a03 */
[----:B------:R-:W-:Y:S01]  /*16d0*/  @!P1 MOV R27, 0x400 ;  /* 0x00000400001b9802 */ /* 0x000fe20000000f00 */
[----:B--2---:R-:W-:Y:S02]  /*16e0*/  @!P2 IMAD R31, R31, R8, RZ ;  /* 0x000000081f1fa224 */ /* 0x004fe400078e02ff */
[----:B------:R-:W-:Y:S02]  /*16f0*/  IMAD R19, R2, R5, RZ ;  /* 0x0000000502137224 */ /* 0x000fe400078e02ff */
[----:B------:R-:W-:Y:S01]  /*1700*/  IMAD.MOV.U32 R2, RZ, RZ, RZ ;  /* 0x000000ffff027224 */ /* 0x000fe200078e00ff */
[----:B-1----:R-:W-:Y:S01]  /*1710*/  ULEA UR4, UR4, UR6, 0x18 ;  /* 0x0000000604047291 */ /* 0x002fe2000f8ec03f */
[----:B------:R-:W-:Y:S01]  /*1720*/  @!P2 IMAD.MOV.U32 R32, RZ, RZ, R22 ;  /* 0x000000ffff20a224 */ /* 0x000fe200078e0016 */
[----:B------:R-:W-:Y:S01]  /*1730*/  @!P1 LEA R27, R24, R27, 0x18 ;  /* 0x0000001b181b9211 */ /* 0x000fe200078ec0ff */
[----:B------:R-:W-:Y:S01]  /*1740*/  IMAD.HI.U32 R19, R3, R19, R2 ;  /* 0x0000001303137227 */ /* 0x000fe200078e0002 */
[----:B------:R-:W-:Y:S01]  /*1750*/  @UP0 UIADD3 UR6, UR26, UR9, URZ ;  /* 0x000000091a060290 */ /* 0x000fe2000fffe03f */
[----:B------:R-:W1:Y:S01]  /*1760*/  @!P1 LDC.64 R2, c[0x0][0x240] ;  /* 0x00009000ff029b82 */ /* 0x000e620000000a00 */
[----:B------:R-:W-:Y:S01]  /*1770*/  LEA R239, R10, UR4, 0x1 ;  /* 0x000000040aef7c11 */ /* 0x000fe2000f8e08ff */
[----:B------:R-:W-:Y:S01]  /*1780*/  @!P3 IMAD.IADD R30, R37, 0x1, R30 ;  /* 0x00000001251eb824 */ /* 0x000fe200078e021e */
[----:B------:R-:W-:Y:S01]  /*1790*/  @UP0 UIMAD.WIDE.U32 UR30, UR6, UR10, URZ ;  /* 0x0000000a061e02a5 */ /* 0x000fe2000f8e003f */
[----:B------:R-:W-:Y:S01]  /*17a0*/  IMAD.HI.U32 R19, R19, R28, RZ ;  /* 0x0000001c13137227 */ /* 0x000fe200078e00ff */
[----:B------:R-:W-:-:S02]  /*17b0*/  @UP0 UIMAD UR6, UR6, UR11, URZ ;  /* 0x0000000b060602a4 */ /* 0x000fc4000f8e023f */
[----:B------:R-:W-:Y:S01]  /*17c0*/  @!P3 LEA.HI.X R35, R36, R11, R30, 0x1, P0 ;  /* 0x0000000b2423b211 */ /* 0x000fe200000f0c1e */
[----:B------:R-:W-:Y:S01]  /*17d0*/  IMAD.MOV R29, RZ, RZ, -R19 ;  /* 0x000000ffff1d7224 */ /* 0x000fe200078e0a13 */
[----:B------:R-:W-:Y:S01]  /*17e0*/  @!P1 IADD3 R11, P0, R20, 0x20, RZ ;  /* 0x00000020140b9810 */ /* 0x000fe20007f1e0ff */
[C---:B------:R-:W-:Y:S02]  /*17f0*/  @!P2 IMAD R31, R26.reuse, R9, R31 ;  /* 0x000000091a1fa224 */ /* 0x040fe400078e021f */
[C---:B------:R-:W-:Y:S01]  /*1800*/  IMAD R28, R5.reuse, R29, R28 ;  /* 0x0000001d051c7224 */ /* 0x040fe200078e021c */
[----:B------:R-:W-:Y:S01]  /*1810*/  @!PT LDS RZ, [RZ] ;  /* 0x00000000fffff984 */ /* 0x000fe20000000800 */
[----:B------:R-:W-:Y:S01]  /*1820*/  @!PT LDS RZ, [RZ] ;  /* 0x00000000fffff984 */ /* 0x000fe20000000800 */
[----:B------:R-:W-:Y:S01]  /*1830*/  @!PT LDS RZ, [RZ] ;  /* 0x00000000fffff984 */ /* 0x000fe20000000800 */
[----:B------:R2:W-:Y:S01]  /*1840*/  @!P3 LDGSTS.E.BYPASS.LTC128B.128 [R239], desc[UR20][R34.64] ;  /* 0x0000000022efbfae */ /* 0x0005e2000b901d54 */
[----:B------:R-:W-:Y:S01]  /*1850*/  @!P2 IMAD.WIDE.U32 R32, R26, R8, R32 ;  /* 0x000000081a20a225 */ /* 0x000fe200078e0020 */
[----:B------:R-:W-:Y:S01]  /*1860*/  @!P1 IADD3.X R29, RZ, R21, RZ, P0, !PT ;  /* 0x00000015ff1d9210 */ /* 0x000fe200007fe4ff */
[----:B------:R-:W3:Y:S01]  /*1870*/  @!P1 LDC.64 R8, c[0x0][0x210] ;  /* 0x00008400ff089b82 */ /* 0x000ee20000000a00 */
[----:B------:R-:W-:Y:S01]  /*1880*/  ISETP.GT.U32.AND P6, PT, R5, R28, PT ;  /* 0x0000001c0500720c */ /* 0x000fe20003fc4070 */
[----:B------:R2:W-:Y:S01]  /*1890*/  @!P3 LDGSTS.E.BYPASS.LTC128B.128 [R239+0x2000], desc[UR20][R34.64+0x80] ;  /* 0x0200008022efbfae */ /* 0x0005e2000b901d54 */
[----:B------:R-:W-:Y:S01]  /*18a0*/  @!P2 IMAD.IADD R26, R33, 0x1, R31 ;  /* 0x00000001211aa824 */ /* 0x000fe200078e021f */
[----:B----4-:R-:W-:Y:S01]  /*18b0*/  @!P2 LEA R30, P0, R32, R6, 0x1 ;  /* 0x00000006201ea211 */ /* 0x010fe200078008ff */
[----:B------:R-:W-:Y:S01]  /*18c0*/  @!P2 IMAD R25, R10, 0x2, R25 ;  /* 0x000000020a19a824 */ /* 0x000fe200078e0219 */
[----:B------:R2:W-:Y:S01]  /*18d0*/  @!P3 LDGSTS.E.BYPASS.LTC128B.128 [R239+0x4000], desc[UR20][R34.64+0x100] ;  /* 0x0400010022efbfae */ /* 0x0005e2000b901d54 */
[----:B------:R-:W-:Y:S01]  /*18e0*/  @!P1 MOV R33, R23 ;  /* 0x0000001700219202 */ /* 0x000fe20000000f00 */
[----:B-1----:R-:W-:Y:S01]  /*18f0*/  @!P1 IMAD R24, R29, R2, RZ ;  /* 0x000000021d189224 */ /* 0x002fe200078e02ff */
[----:B------:R-:W-:Y:S01]  /*1900*/  @!P2 LEA.HI.X R31, R32, R7, R26, 0x1, P0 ;  /* 0x00000007201fa211 */ /* 0x000fe200000f0c1a */
[----:B------:R2:W-:Y:S01]  /*1910*/  @!P3 LDGSTS.E.BYPASS.LTC128B.128 [R239+0x6000], desc[UR20][R34.64+0x180] ;  /* 0x0600018022efbfae */ /* 0x0005e2000b901d54 */
[----:B------:R-:W-:-:S02]  /*1920*/  @!P1 IMAD.MOV.U32 R32, RZ, RZ, R22 ;  /* 0x000000ffff209224 */ /* 0x000fc400078e0016 */
[C---:B------:R-:W-:Y:S01]  /*1930*/  @!P1 IMAD R3, R11.reuse, R3, R24 ;  /* 0x000000030b039224 */ /* 0x040fe200078e0218 */
[----:B------:R2:W-:Y:S01]  /*1940*/  @!P2 LDGSTS.E.BYPASS.LTC128B.128 [R25+0x800], desc[UR20][R30.64] ;  /* 0x008000001e19afae */ /* 0x0005e2000b901d54 */
[----:B------:R-:W-:Y:S02]  /*1950*/  @!P6 IMAD.IADD R28, R28, 0x1, -R5 ;  /* 0x000000011c1ce824 */ /* 0x000fe400078e0a05 */
[----:B------:R-:W-:Y:S01]  /*1960*/  @!P1 IMAD.WIDE.U32 R32, R11, R2, R32 ;  /* 0x000000020b209225 */ /* 0x000fe200078e0020 */
[----:B------:R2:W-:Y:S01]  /*1970*/  @!P2 LDGSTS.E.BYPASS.LTC128B.128 [R25+0x2800], desc[UR20][R30.64+0x80] ;  /* 0x028000801e19afae */ /* 0x0005e2000b901d54 */
[----:B------:R-:W-:Y:S01]  /*1980*/  LOP3.LUT R2, R18, UR8, RZ, 0x3c, !PT ;  /* 0x0000000812027c12 */ /* 0x000fe2000f8e3cff */
[----:B------:R-:W-:Y:S01]  /*1990*/  @UP0 ULDC.64 UR8, c[0x0][0x250] ;  /* 0x0000940000080ab9 */ /* 0x000fe20000000a00 */
[----:B------:R-:W-:Y:S01]  /*19a0*/  ISETP.GE.U32.AND P3, PT, R28, R5, PT ;  /* 0x000000051c00720c */ /* 0x000fe20003f66070 */
[----:B------:R-:W-:Y:S01]  /*19b0*/  VIADD R5, R14, 0x30 ;  /* 0x000000300e057836 */ /* 0x000fe20000000000 */
[----:B------:R2:W-:Y:S01]  /*19c0*/  @!P2 LDGSTS.E.BYPASS.LTC128B.128 [R25+0x4800], desc[UR20][R30.64+0x100] ;  /* 0x048001001e19afae */ /* 0x0005e2000b901d54 */
[----:B------:R-:W-:Y:S01]  /*19d0*/  @!P6 VIADD R19, R19, 0x1 ;  /* 0x000000011313e836 */ /* 0x000fe20000000000 */
[----:B---3--:R-:W-:Y:S01]  /*19e0*/  @!P1 LEA R28, P6, R32, R8, 0x1 ;  /* 0x00000008201c9211 */ /* 0x008fe200078c08ff */
[----:B------:R-:W-:Y:S01]  /*19f0*/  @!P1 IMAD.IADD R6, R33, 0x1, R3 ;  /* 0x0000000121069824 */ /* 0x000fe200078e0203 */
[----:B------:R-:W-:Y:S01]  /*1a00*/  ISETP.GE.AND P0, PT, R5, UR5, PT ;  /* 0x0000000505007c0c */ /* 0x000fe2000bf06270 */
[----:B------:R-:W-:Y:S01]  /*1a10*/  @!P1 IMAD R27, R10, 0x2, R27 ;  /* 0x000000020a1b9824 */ /* 0x000fe200078e021b */
[----:B------:R2:W-:Y:S01]  /*1a20*/  @!P2 LDGSTS.E.BYPASS.LTC128B.128 [R25+0x6800], desc[UR20][R30.64+0x180] ;  /* 0x068001801e19afae */ /* 0x0005e2000b901d54 */
[----:B------:R-:W-:Y:S01]  /*1a30*/  ISETP.GE.AND P2, PT, R2, RZ, PT ;  /* 0x000000ff0200720c */ /* 0x000fe20003f46270 */
[----:B------:R-:W-:Y:S01]  /*1a40*/  @UP0 UIMAD.WIDE.U32 UR28, UR7, UR8, URZ ;  /* 0x00000008071c02a5 */ /* 0x000fe2000f8e003f */
[----:B------:R-:W-:Y:S01]  /*1a50*/  @!P1 LEA.HI.X R29, R32, R9, R6, 0x1, P6 ;  /* 0x00000009201d9211 */ /* 0x000fe200030f0c06 */
[----:B------:R-:W-:Y:S01]  /*1a60*/  @UP0 UIMAD UR7, UR7, UR9, URZ ;  /* 0x00000009070702a4 */ /* 0x000fe2000f8e023f */
[----:B------:R-:W-:Y:S01]  /*1a70*/  @P3 VIADD R19, R19, 0x1 ;  /* 0x0000000113133836 */ /* 0x000fe20000000000 */
[----:B------:R-:W-:-:S02]  /*1a80*/  ISETP.NE.AND P3, PT, R18, RZ, PT ;  /* 0x000000ff1200720c */ /* 0x000fc40003f65270 */
[----:B------:R2:W-:Y:S01]  /*1a90*/  @!P1 LDGSTS.E.BYPASS.LTC128B.128 [R27+0x1000], desc[UR20][R28.64] ;  /* 0x010000001c1b9fae */ /* 0x0005e2000b901d54 */
[----:B------:R-:W-:Y:S01]  /*1aa0*/  @UP0 UIADD3 UR27, UR29, UR7, URZ ;  /* 0x000000071d1b0290 */ /* 0x000fe2000fffe03f */
[----:B------:R-:W-:Y:S01]  /*1ab0*/  MOV R11, R19 ;  /* 0x00000013000b7202 */ /* 0x000fe20000000f00 */
[----:B------:R-:W1:Y:S01]  /*1ac0*/  @!P0 LDC.64 R6, c[0x0][0x240] ;  /* 0x00009000ff068b82 */ /* 0x000e620000000a00 */
[----:B------:R2:W-:Y:S01]  /*1ad0*/  @!P1 LDGSTS.E.BYPASS.LTC128B.128 [R27+0x3000], desc[UR20][R28.64+0x80] ;  /* 0x030000801c1b9fae */ /* 0x0005e2000b901d54 */
[----:B------:R-:W-:Y:S01]  /*1ae0*/  ISETP.GE.AND P6, PT, R14, UR24, PT ;  /* 0x000000180e007c0c */ /* 0x000fe2000bfc6270 */
[----:B------:R-:W-:Y:S01]  /*1af0*/  @UP0 UIADD3 UR29, UR31, UR6, URZ ;  /* 0x000000061f1d0290 */ /* 0x000fe2000fffe03f */
[----:B------:R-:W-:Y:S01]  /*1b00*/  @!P2 IMAD.MOV R11, RZ, RZ, -R11 ;  /* 0x000000ffff0ba224 */ /* 0x000fe200078e0a0b */
[----:B------:R2:W-:Y:S01]  /*1b10*/  @!P1 LDGSTS.E.BYPASS.LTC128B.128 [R27+0x5000], desc[UR20][R28.64+0x100] ;  /* 0x050001001c1b9fae */ /* 0x0005e2000b901d54 */
[----:B------:R-:W-:Y:S02]  /*1b20*/  ISETP.GE.AND P2, PT, R12, UR24, PT ;  /* 0x000000180c007c0c */ /* 0x000fe4000bf46270 */
[----:B------:R-:W3:Y:S01]  /*1b30*/  @!P0 LDC.64 R2, c[0x0][0x210] ;  /* 0x00008400ff028b82 */ /* 0x000ee20000000a00 */
[----:B------:R2:W-:Y:S01]  /*1b40*/  @!P1 LDGSTS.E.BYPASS.LTC128B.128 [R27+0x7000], desc[UR20][R28.64+0x180] ;  /* 0x070001801c1b9fae */ /* 0x0005e2000b901d54 */
[----:B------:R-:W-:Y:S01]  /*1b50*/  @!P0 IADD3 R9, P1, R20, 0x30, RZ ;  /* 0x0000003014098810 */ /* 0x000fe20007f3e0ff */
[----:B------:R-:W-:Y:S01]  /*1b60*/  @!P0 IMAD.MOV.U32 R20, RZ, RZ, R22 ;  /* 0x000000ffff148224 */ /* 0x000fe200078e0016 */
[----:B------:R-:W-:Y:S01]  /*1b70*/  @!P3 LOP3.LUT R11, RZ, R18, RZ, 0x33, !PT ;  /* 0x00000012ff0bb212 */ /* 0x000fe200078e33ff */
[----:B------:R-:W4:Y:S02]  /*1b80*/  @!P0 S2R R8, SR_CgaCtaId ;  /* 0x0000000000088919 */ /* 0x000f240000008800 */
[----:B------:R-:W-:Y:S01]  /*1b90*/  @!P0 IMAD.X R21, RZ, RZ, R21, P1 ;  /* 0x000000ffff158224 */ /* 0x000fe200008e0615 */
[----:B------:R-:W-:-:S03]  /*1ba0*/  PLOP3.LUT P1, PT, PT, PT, UP0, 0x80, 0x0 ;  /* 0x000000000000781c */ /* 0x000fc60003f2f008 */
[-C--:B-1----:R-:W-:Y:S02]  /*1bb0*/  @!P0 IMAD R18, R21, R6.reuse, RZ ;  /* 0x0000000615128224 */ /* 0x082fe400078e02ff */
[----:B------:R-:W-:Y:S02]  /*1bc0*/  @!P0 IMAD.MOV.U32 R21, RZ, RZ, R23 ;  /* 0x000000ffff158224 */ /* 0x000fe400078e0017 */
[C---:B------:R-:W-:Y:S02]  /*1bd0*/  @!P0 IMAD R18, R9.reuse, R7, R18 ;  /* 0x0000000709128224 */ /* 0x040fe400078e0212 */
[----:B------:R-:W-:-:S04]  /*1be0*/  @!P0 IMAD.WIDE.U32 R20, R9, R6, R20 ;  /* 0x0000000609148225 */ /* 0x000fc800078e0014 */
[----:B--2-4-:R-:W-:Y:S05]  /*1bf0*/  @P1 BRA `(.L_x_1185) ;  /* 0x0000000000341947 */ /* 0x014fea0003800000 */
        /* <DEDUP_REMOVED lines=13> */
.L_x_1185:
[----:B------:R-:W-:Y:S01]  /*1cd0*/  @!P0 MOV R7, 0x400 ;  /* 0x0000040000078802 */ /* 0x000fe20000000f00 */
        /* <DEDUP_REMOVED lines=14> */
.L_x_1186:
[----:B------:R-:W-:Y:S01]  /*1dc0*/  @!P0 IMAD.IADD R6, R21, 0x1, R18 ;  /* 0x0000000115068824 */ /* 0x000fe200078e0212 */
[----:B---3--:R-:W-:Y:S01]  /*1dd0*/  @!P0 LEA R32, P1, R20, R2, 0x1 ;  /* 0x0000000214208211 */ /* 0x008fe200078208ff */
[----:B------:R-:W-:Y:S01]  /*1de0*/  IMAD R9, R15, UR10, RZ ;  /* 0x0000000a0f097c24 */ /* 0x000fe2000f8e02ff */
[----:B------:R-:W-:Y:S01]  /*1df0*/  @!P0 LEA R7, R8, R7, 0x18 ;  /* 0x0000000708078211 */ /* 0x000fe200078ec0ff */
[----:B------:R-:W-:Y:S01]  /*1e00*/  IMAD.WIDE.U32 R18, R14, UR10, R16 ;  /* 0x0000000a0e127c25 */ /* 0x000fe2000f8e0010 */
[----:B------:R-:W-:Y:S01]  /*1e10*/  @!P0 LEA.HI.X R33, R20, R3, R6, 0x1, P1 ;  /* 0x0000000314218211 */ /* 0x000fe200008f0c06 */
[----:B------:R-:W-:Y:S01]  /*1e20*/  ULDC.64 UR6, c[0x0][0x260] ;  /* 0x0000980000067ab9 */ /* 0x000fe20000000a00 */
[----:B------:R-:W1:Y:S01]  /*1e30*/  @!P6 S2R R6, SR_CgaCtaId ;  /* 0x000000000006e919 */ /* 0x000e620000008800 */
[----:B------:R-:W-:Y:S01]  /*1e40*/  IMAD R9, R14, UR11, R9 ;  /* 0x0000000b0e097c24 */ /* 0x000fe2000f8e0209 */
[----:B------:R-:W-:Y:S01]  /*1e50*/  IADD3 R240, P1, R18, UR30, RZ ;  /* 0x0000001e12f07c10 */ /* 0x000fe2000ff3e0ff */
[----:B------:R-:W-:Y:S01]  /*1e60*/  USHF.L.U64.HI UR26, UR10, 0x6, UR11 ;  /* 0x000000060a1a7899 */ /* 0x000fe2000801020b */
[----:B------:R-:W-:Y:S01]  /*1e70*/  SHF.R.S32.HI R18, RZ, 0x1f, R11 ;  /* 0x0000001fff127819 */ /* 0x000fe2000001140b */
[----:B------:R-:W-:Y:S01]  /*1e80*/  USHF.R.S32.HI UR25, URZ, 0x1f, UR16 ;  /* 0x0000001f3f197899 */ /* 0x000fe20008011410 */
[----:B------:R-:W-:Y:S01]  /*1e90*/  IADD3.X R241, R19, UR29, R9, P1, !PT ;  /* 0x0000001d13f17c10 */ /* 0x000fe20008ffe409 */
[----:B------:R-:W-:Y:S01]  /*1ea0*/  USHF.L.U32 UR29, UR10, 0x6, URZ ;  /* 0x000000060a1d7899 */ /* 0x000fe2000800063f */
[----:B------:R-:W2:Y:S01]  /*1eb0*/  @!P6 LDC.64 R8, c[0x0][0x218] ;  /* 0x00008600ff08eb82 */ /* 0x000ea20000000a00 */
[----:B------:R-:W-:Y:S01]  /*1ec0*/  IMAD R2, R18, UR6, RZ ;  /* 0x0000000612027c24 */ /* 0x000fe2000f8e02ff */
[----:B------:R-:W3:Y:S01]  /*1ed0*/  @!P5 S2R R25, SR_CgaCtaId ;  /* 0x000000000019d919 */ /* 0x000ee20000008800 */
[----:B------:R-:W-:Y:S01]  /*1ee0*/  IMAD.WIDE.U32 R240, R11, UR6, R240 ;  /* 0x000000060bf07c25 */ /* 0x000fe2000f8e00f0 */
[----:B------:R-:W-:Y:S01]  /*1ef0*/  UIMAD UR6, UR26, UR16, URZ ;  /* 0x000000101a0672a4 */ /* 0x000fe2000f8e023f */
[----:B------:R-:W-:Y:S01]  /*1f00*/  ISETP.GE.AND P1, PT, R5, UR24, PT ;  /* 0x0000001805007c0c */ /* 0x000fe2000bf26270 */
[----:B------:R-:W4:Y:S01]  /*1f10*/  @!P2 S2R R19, SR_CgaCtaId ;  /* 0x000000000013a919 */ /* 0x000f220000008800 */
[----:B------:R-:W-:Y:S01]  /*1f20*/  IMAD R249, R11, UR7, R2 ;  /* 0x000000070bf97c24 */ /* 0x000fe2000f8e0202 */
[----:B------:R-:W-:Y:S01]  /*1f30*/  UIMAD UR6, UR25, UR29, UR6 ;  /* 0x0000001d190672a4 */ /* 0x000fe2000f8e0206 */
[----:B------:R-:W-:Y:S01]  /*1f40*/  IMAD.U32 R3, RZ, RZ, UR29 ;  /* 0x0000001dff037e24 */ /* 0x000fe2000f8e00ff */
[----:B------:R-:W-:Y:S01]  /*1f50*/  LEA.HI R22, R13, R4, RZ, 0x4 ;  /* 0x000000040d167211 */ /* 0x000fe200078f20ff */
[----:B------:R-:W-:Y:S01]  /*1f60*/  IMAD.IADD R249, R241, 0x1, R249 ;  /* 0x00000001f1f97824 */ /* 0x000fe200078e02f9 */
[----:B------:R-:W-:Y:S01]  /*1f70*/  ISETP.GE.AND P3, PT, R12, UR24, PT ;  /* 0x000000180c007c0c */ /* 0x000fe2000bf66270 */
[----:B------:R-:W-:Y:S01]  /*1f80*/  IMAD.MOV.U32 R248, RZ, RZ, R240 ;  /* 0x000000fffff87224 */ /* 0x000fe200078e00f0 */
[----:B------:R-:W-:Y:S01]  /*1f90*/  SHF.R.S32.HI R27, RZ, 0x4, R22 ;  /* 0x00000004ff1b7819 */ /* 0x000fe20000011416 */
[----:B------:R-:W-:Y:S01]  /*1fa0*/  @!P0 IMAD R24, R10, 0x2, R7 ;  /* 0x000000020a188824 */ /* 0x000fe200078e0207 */
[----:B------:R-:W-:Y:S01]  /*1fb0*/  @!P6 MOV R7, 0x400 ;  /* 0x000004000007e802 */ /* 0x000fe20000000f00 */
[----:B------:R-:W-:Y:S01]  /*1fc0*/  IMAD.WIDE.U32 R20, R3, UR16, R248 ;  /* 0x0000001003147c25 */ /* 0x000fe2000f8e00f8 */
[----:B------:R-:W5:Y:S01]  /*1fd0*/  @!P1 S2R R2, SR_CgaCtaId ;  /* 0x0000000000029919 */ /* 0x000f620000008800 */
[----:B------:R-:W-:Y:S01]  /*1fe0*/  LEA.HI R12, R22, R27, RZ, 0x1 ;  /* 0x0000001b160c7211 */ /* 0x000fe200078f08ff */
[----:B------:R-:W-:Y:S01]  /*1ff0*/  UIMAD.WIDE.U32 UR30, UR10, 0x20, URZ ;  /* 0x000000200a1e78a5 */ /* 0x000fe2000f8e003f */
[----:B------:R-:W-:Y:S01]  /*2000*/  VIADD R23, R21, UR6 ;  /* 0x0000000615177c36 */ /* 0x000fe20008000000 */
[----:B------:R-:W-:Y:S01]  /*2010*/  @!PT LDS RZ, [RZ] ;  /* 0x00000000fffff984 */ /* 0x000fe20000000800 */
[----:B------:R-:W-:Y:S01]  /*2020*/  @!PT LDS RZ, [RZ] ;  /* 0x00000000fffff984 */ /* 0x000fe20000000800 */
[----:B------:R-:W-:Y:S01]  /*2030*/  @!PT LDS RZ, [RZ] ;  /* 0x00000000fffff984 */ /* 0x000fe20000000800 */
[----:B------:R-:W-:Y:S01]  /*2040*/  @!P0 LDGSTS.E.BYPASS.LTC128B.128 [R24+0x1800], desc[UR20][R32.64] ;  /* 0x0180000020188fae */ /* 0x000fe2000b901d54 */
[----:B------:R-:W-:Y:S01]  /*2050*/  @!P5 MOV R28, 0x400 ;  /* 0x00000400001cd802 */ /* 0x000fe20000000f00 */
[----:B------:R-:W-:Y:S01]  /*2060*/  USHF.L.U32 UR6, UR11, 0x5, URZ ;  /* 0x000000050b067899 */ /* 0x000fe2000800063f */
[----:B-1----:R-:W-:Y:S01]  /*2070*/  @!P6 LEA R21, R6, R7, 0x18 ;  /* 0x000000070615e211 */ /* 0x002fe200078ec0ff */
[----:B------:R-:W-:Y:S01]  /*2080*/  @!P0 LDGSTS.E.BYPASS.LTC128B.128 [R24+0x3800], desc[UR20][R32.64+0x80] ;  /* 0x0380008020188fae */ /* 0x000fe2000b901d54 */
[----:B------:R-:W1:Y:S01]  /*2090*/  @!P5 LDC.64 R6, c[0x0][0x218] ;  /* 0x00008600ff06db82 */ /* 0x000e620000000a00 */
[----:B------:R-:W-:Y:S01]  /*20a0*/  LOP3.LUT R12, R12, 0xfffffffe, RZ, 0xc0, !PT ;  /* 0xfffffffe0c0c7812 */ /* 0x000fe200078ec0ff */
[----:B------:R-:W-:Y:S01]  /*20b0*/  IMAD.WIDE.U32 R16, R14, UR8, R16 ;  /* 0x000000080e107c25 */ /* 0x000fe2000f8e0010 */
[----:B------:R-:W-:Y:S01]  /*20c0*/  @!P0 LDGSTS.E.BYPASS.LTC128B.128 [R24+0x5800], desc[UR20][R32.64+0x100] ;  /* 0x0580010020188fae */ /* 0x000fe2000b901d54 */
[----:B------:R-:W-:Y:S01]  /*20d0*/  VOTEU.ALL UP0, P1 ;  /* 0x00000000003f7886 */ /* 0x000fe20000800000 */
[----:B------:R-:W-:Y:S01]  /*20e0*/  @!P2 MOV R26, 0x400 ;  /* 0x00000400001aa802 */ /* 0x000fe20000000f00 */
[----:B------:R-:W-:Y:S01]  /*20f0*/  @!P6 IMAD R29, R10, 0x2, R21 ;  /* 0x000000020a1de824 */ /* 0x000fe200078e0215 */
[----:B------:R5:W-:Y:S01]  /*2100*/  @!P0 LDGSTS.E.BYPASS.LTC128B.128 [R24+0x7800], desc[UR20][R32.64+0x180] ;  /* 0x0780018020188fae */ /* 0x000be2000b901d54 */
[C---:B--2---:R-:W-:Y:S01]  /*2110*/  @!P6 LEA R30, P0, R20.reuse, R8, 0x1 ;  /* 0x00000008141ee211 */ /* 0x044fe200078008ff */
[----:B------:R-:W-:Y:S01]  /*2120*/  IMAD.U32 R8, RZ, RZ, UR10 ;  /* 0x0000000aff087e24 */ /* 0x000fe2000f8e00ff */
[----:B---3--:R-:W-:Y:S01]  /*2130*/  @!P5 LEA R21, R25, R28, 0x18 ;  /* 0x0000001c1915d211 */ /* 0x008fe200078ec0ff */
[----:B------:R-:W-:Y:S01]  /*2140*/  IMAD.IADD R12, R27, 0x1, -R12 ;  /* 0x000000011b0c7824 */ /* 0x000fe200078e0a0c */
[----:B------:R-:W-:Y:S01]  /*2150*/  @!P6 LEA.HI.X R31, R20, R9, R23, 0x1, P0 ;  /* 0x00000009141fe211 */ /* 0x000fe200000f0c17 */
[----:B------:R-:W-:Y:S01]  /*2160*/  IMAD.U32 R9, RZ, RZ, UR10 ;  /* 0x0000000aff097e24 */ /* 0x000fe2000f8e00ff */
[----:B------:R-:W-:Y:S01]  /*2170*/  ISETP.GE.AND P0, PT, R5, UR24, PT ;  /* 0x0000001805007c0c */ /* 0x000fe2000bf06270 */
[----:B------:R-:W-:Y:S01]  /*2180*/  IMAD.SHL.U32 R250, R4, 0x2, RZ ;  /* 0x0000000204fa7824 */ /* 0x000fe200078e00ff */
[----:B------:R-:W-:Y:S01]  /*2190*/  LOP3.LUT R5, R22, 0xfffffff0, RZ, 0xc0, !PT ;  /* 0xfffffff016057812 */ /* 0x000fe200078ec0ff */
[----:B------:R-:W-:Y:S01]  /*21a0*/  @!P6 LDGSTS.E.BYPASS.LTC128B.128 [R29+0x8000], desc[UR20][R30.64] ;  /* 0x080000001e1defae */ /* 0x000fe2000b901d54 */
[----:B------:R-:W-:Y:S01]  /*21b0*/  @!P1 MOV R27, 0x400 ;  /* 0x00000400001b9802 */ /* 0x000fe20000000f00 */
[----:B------:R-:W-:Y:S01]  /*21c0*/  IMAD.U32 R246, RZ, RZ, UR23 ;  /* 0x00000017fff67e24 */ /* 0x000fe2000f8e00ff */
[----:B----4-:R-:W-:Y:S01]  /*21d0*/  @!P2 LEA R19, R19, R26, 0x18 ;  /* 0x0000001a1313a211 */ /* 0x010fe200078ec0ff */
[----:B------:R-:W-:Y:S01]  /*21e0*/  @!P6 LDGSTS.E.BYPASS.LTC128B.128 [R29+0xa000], desc[UR20][R30.64+0x80] ;  /* 0x0a0000801e1defae */ /* 0x000fe2000b901d54 */
[----:B------:R-:W-:Y:S01]  /*21f0*/  LEA.HI R92, R13, R4, RZ, 0x5 ;  /* 0x000000040d5c7211 */ /* 0x000fe200078f28ff */
[----:B------:R-:W-:Y:S01]  /*2200*/  UIADD3 UR19, UR23, -UR19, -UR15 ;  /* 0x8000001317137290 */ /* 0x000fe2000fffe80f */
[----:B-----5:R-:W-:Y:S01]  /*2210*/  @!P1 LEA R27, R2, R27, 0x18 ;  /* 0x0000001b021b9211 */ /* 0x020fe200078ec0ff */
[----:B------:R-:W-:Y:S01]  /*2220*/  @!P6 LDGSTS.E.BYPASS.LTC128B.128 [R29+0xc000], desc[UR20][R30.64+0x100] ;  /* 0x0c0001001e1defae */ /* 0x000fe2000b901d54 */
[----:B------:R-:W-:Y:S01]  /*2230*/  @!P2 IMAD R19, R10, 0x2, R19 ;  /* 0x000000020a13a824 */ /* 0x000fe200078e0213 */
[----:B------:R-:W-:-:S02]  /*2240*/  LOP3.LUT R250, R250, 0x6, RZ, 0xc0, !PT ;  /* 0x00000006fafa7812 */ /* 0x000fc400078ec0ff */
[----:B------:R1:W-:Y:S01]  /*2250*/  @!P6 LDGSTS.E.BYPASS.LTC128B.128 [R29+0xe000], desc[UR20][R30.64+0x180] ;  /* 0x0e0001801e1defae */ /* 0x0003e2000b901d54 */
[----:B------:R-:W-:Y:S01]  /*2260*/  @!P5 LEA R22, P6, R9, R20, 0x4 ;  /* 0x000000140916d211 */ /* 0x000fe200078c20ff */
[----:B------:R-:W-:Y:S02]  /*2270*/  @!P1 IMAD R27, R10, 0x2, R27 ;  /* 0x000000020a1b9824 */ /* 0x000fe400078e021b */
[----:B------:R-:W-:Y:S02]  /*2280*/  IMAD.IADD R24, R4, 0x1, -R5 ;  /* 0x0000000104187824 */ /* 0x000fe400078e0a05 */
[----:B------:R-:W-:-:S03]  /*2290*/  IMAD.U32 R5, RZ, RZ, UR11 ;  /* 0x0000000bff057e24 */ /* 0x000fc6000f8e00ff */
[----:B------:R-:W-:Y:S02]  /*22a0*/  SHF.R.S32.HI R9, RZ, 0x1f, R24 ;  /* 0x0000001fff097819 */ /* 0x000fe40000011418 */
[----:B------:R-:W-:Y:S02]  /*22b0*/  @!P5 LEA.HI.X R25, R8, R23, R5, 0x4, P6 ;  /* 0x000000170819d211 */ /* 0x000fe400030f2405 */
[----:B------:R-:W-:Y:S02]  /*22c0*/  LEA.HI R5, R9, R24, RZ, 0x3 ;  /* 0x0000001809057211 */ /* 0x000fe400078f18ff */
[----:B------:R-:W2:Y:S03]  /*22d0*/  @!P2 LDC.64 R8, c[0x0][0x218] ;  /* 0x00008600ff08ab82 */ /* 0x000ea60000000a00 */
[----:B------:R-:W-:-:S05]  /*22e0*/  IMAD.SHL.U32 R93, R5, 0x40, RZ ;  /* 0x00000040055d7824 */ /* 0x000fca00078e00ff */
[----:B------:R-:W-:Y:S02]  /*22f0*/  LOP3.LUT R93, R93, 0xfffffe00, RZ, 0xc0, !PT ;  /* 0xfffffe005d5d7812 */ /* 0x000fe400078ec0ff */
[----:B-1----:R-:W-:Y:S01]  /*2300*/  @!P5 LEA R30, P6, R22, R6, 0x1 ;  /* 0x00000006161ed211 */ /* 0x002fe200078c08ff */
[----:B------:R-:W-:Y:S01]  /*2310*/  IMAD.SHL.U32 R6, R14, 0x8, RZ ;  /* 0x000000080e067824 */ /* 0x000fe200078e00ff */
[----:B------:R-:W-:Y:S02]  /*2320*/  LOP3.LUT R29, R5, 0xfffffff8, RZ, 0xc0, !PT ;  /* 0xfffffff8051d7812 */ /* 0x000fe400078ec0ff */
[----:B------:R-:W-:Y:S01]  /*2330*/  @!P5 LEA.HI.X R31, R22, R7, R25, 0x1, P6 ;  /* 0x00000007161fd211 */ /* 0x000fe200030f0c19 */
[----:B------:R-:W-:Y:S02]  /*2340*/  @!P5 IMAD R22, R10, 0x2, R21 ;  /* 0x000000020a16d824 */ /* 0x000fe400078e0215 */
[----:B------:R-:W-:Y:S02]  /*2350*/  IMAD.SHL.U32 R25, R0, 0x40, RZ ;  /* 0x0000004000197824 */ /* 0x000fe400078e00ff */
[----:B------:R-:W-:Y:S01]  /*2360*/  IMAD R21, R15, UR8, RZ ;  /* 0x000000080f157c24 */ /* 0x000fe2000f8e02ff */
[----:B------:R-:W-:Y:S01]  /*2370*/  @!P5 LDGSTS.E.BYPASS.LTC128B.128 [R22+0x8800], desc[UR20][R30.64] ;  /* 0x088000001e16dfae */ /* 0x000fe2000b901d54 */
[----:B------:R-:W-:Y:S01]  /*2380*/  IMAD.U32 R7, RZ, RZ, UR6 ;  /* 0x00000006ff077e24 */ /* 0x000fe2000f8e00ff */
[----:B------:R-:W-:Y:S01]  /*2390*/  @!P2 IADD3 R15, P6, R20, UR30, RZ ;  /* 0x0000001e140fac10 */ /* 0x000fe2000ffde0ff */
[----:B------:R-:W-:Y:S01]  /*23a0*/  IMAD R21, R14, UR9, R21 ;  /* 0x000000090e157c24 */ /* 0x000fe2000f8e0215 */
[----:B------:R-:W-:Y:S01]  /*23b0*/  @!P5 LDGSTS.E.BYPASS.LTC128B.128 [R22+0xa800], desc[UR20][R30.64+0x80] ;  /* 0x0a8000801e16dfae */ /* 0x000fe2000b901d54 */
[----:B------:R-:W-:Y:S01]  /*23c0*/  LOP3.LUT R25, R25, 0x1c0, RZ, 0xc0, !PT ;  /* 0x000001c019197812 */ /* 0x000fe200078ec0ff */
[----:B------:R-:W-:Y:S01]  /*23d0*/  IMAD.IADD R2, R24, 0x1, -R29 ;  /* 0x0000000118027824 */ /* 0x000fe200078e0a1d */
[----:B------:R-:W-:Y:S01]  /*23e0*/  ULDC.64 UR6, c[0x0][0x268] ;  /* 0x00009a0000067ab9 */ /* 0x000fe20000000a00 */
[----:B------:R-:W-:Y:S01]  /*23f0*/  @!P5 LDGSTS.E.BYPASS.LTC128B.128 [R22+0xc800], desc[UR20][R30.64+0x100] ;  /* 0x0c8001001e16dfae */ /* 0x000fe2000b901d54 */
[----:B------:R-:W-:Y:S01]  /*2400*/  LOP3.LUT R237, R25, 0x8, R6, 0xf8, !PT ;  /* 0x0000000819ed7812 */ /* 0x000fe200078ef806 */
[----:B------:R-:W-:-:S02]  /*2410*/  IMAD R18, R18, UR6, RZ ;  /* 0x0000000612127c24 */ /* 0x000fc4000f8e02ff */
[----:B------:R1:W-:Y:S01]  /*2420*/  @!P5 LDGSTS.E.BYPASS.LTC128B.128 [R22+0xe800], desc[UR20][R30.64+0x180] ;  /* 0x0e8001801e16dfae */ /* 0x0003e2000b901d54 */
[----:B------:R-:W-:Y:S01]  /*2430*/  ISETP.GE.AND P5, PT, R14, UR24, PT ;  /* 0x000000180e007c0c */ /* 0x000fe2000bfa6270 */
[----:B------:R-:W-:Y:S01]  /*2440*/  UIMAD UR24, UR25, UR8, URZ ;  /* 0x00000008191872a4 */ /* 0x000fe2000f8e023f */
[----:B------:R-:W-:Y:S01]  /*2450*/  @!P2 IADD3.X R14, R23, UR31, R7, P6, !PT ;  /* 0x0000001f170eac10 */ /* 0x000fe2000b7fe407 */
[----:B------:R-:W-:Y:S01]  /*2460*/  @!UP0 UIMAD UR25, UR11, 0x30, URZ ;  /* 0x000000300b1988a4 */ /* 0x000fe2000f8e023f */
[----:B------:R-:W3:Y:S01]  /*2470*/  @!P1 LDC.64 R6, c[0x0][0x218] ;  /* 0x00008600ff069b82 */ /* 0x000ee20000000a00 */
[C---:B--2---:R-:W-:Y:S01]  /*2480*/  @!P2 LEA R24, P6, R15.reuse, R8, 0x1 ;  /* 0x000000080f18a211 */ /* 0x044fe200078c08ff */
[----:B------:R-:W-:Y:S01]  /*2490*/  UIMAD.WIDE.U32 UR30, UR16, UR8, URZ ;  /* 0x00000008101e72a5 */ /* 0x000fe2000f8e003f */
[----:B------:R-:W-:Y:S01]  /*24a0*/  SHF.R.U32.HI R8, RZ, 0x3, R25 ;  /* 0x00000003ff087819 */ /* 0x000fe20000011619 */
[----:B------:R-:W-:Y:S01]  /*24b0*/  UIMAD UR24, UR16, UR9, UR24 ;  /* 0x00000009101872a4 */ /* 0x000fe2000f8e0218 */
[----:B------:R-:W-:Y:S01]  /*24c0*/  @!P2 LEA.HI.X R25, R15, R9, R14, 0x1, P6 ;  /* 0x000000090f19a211 */ /* 0x000fe200030f0c0e */
[----:B------:R-:W-:Y:S01]  /*24d0*/  IMAD.U32 R9, RZ, RZ, UR10 ;  /* 0x0000000aff097e24 */ /* 0x000fe2000f8e00ff */
[----:B------:R-:W-:Y:S01]  /*24e0*/  IADD3 R166, P6, R16, UR28, RZ ;  /* 0x0000001c10a67c10 */ /* 0x000fe2000ffde0ff */
[----:B------:R-:W-:Y:S01]  /*24f0*/  UIADD3 UR24, UR31, UR24, URZ ;  /* 0x000000181f187290 */ /* 0x000fe2000fffe03f */
[----:B------:R-:W-:Y:S01]  /*2500*/  LOP3.LUT R237, R237, R8, RZ, 0x3c, !PT ;  /* 0x00000008eded7212 */ /* 0x000fe200078e3cff */
[----:B------:R-:W-:Y:S01]  /*2510*/  @!P2 LDGSTS.E.BYPASS.LTC128B.128 [R19+0x9000], desc[UR20][R24.64] ;  /* 0x090000001813afae */ /* 0x000fe2000b901d54 */
[----:B------:R-:W-:Y:S01]  /*2520*/  IADD3.X R167, R17, UR27, R21, P6, !PT ;  /* 0x0000001b11a77c10 */ /* 0x000fe2000b7fe415 */
[----:B------:R-:W-:Y:S01]  /*2530*/  IMAD.U32 R242, RZ, RZ, UR30 ;  /* 0x0000001efff27e24 */ /* 0x000fe2000f8e00ff */
[----:B------:R-:W-:Y:S01]  /*2540*/  VOTEU.ALL UP0, P0 ;  /* 0x00000000003f7886 */ /* 0x000fe20000000000 */
[----:B------:R-:W-:Y:S01]  /*2550*/  @!P2 LDGSTS.E.BYPASS.LTC128B.128 [R19+0xb000], desc[UR20][R24.64+0x80] ;  /* 0x0b0000801813afae */ /* 0x000fe2000b901d54 */
[----:B------:R-:W-:-:S02]  /*2560*/  IMAD.U32 R243, RZ, RZ, UR31 ;  /* 0x0000001ffff37e24 */ /* 0x000fc4000f8e00ff */
[C---:B------:R-:W-:Y:S01]  /*2570*/  IMAD.WIDE.U32 R166, R11.reuse, UR6, R166 ;  /* 0x000000060ba67c25 */ /* 0x040fe2000f8e00a6 */
[----:B------:R-:W-:Y:S01]  /*2580*/  @!P2 LDGSTS.E.BYPASS.LTC128B.128 [R19+0xd000], desc[UR20][R24.64+0x100] ;  /* 0x0d0001001813afae */ /* 0x000fe2000b901d54 */
[----:B------:R-:W-:Y:S02]  /*2590*/  USHF.L.U32 UR6, UR9, 0x5, URZ ;  /* 0x0000000509067899 */ /* 0x000fe4000800063f */
[----:B------:R-:W-:Y:S01]  /*25a0*/  IMAD R11, R11, UR7, R18 ;  /* 0x000000070b0b7c24 */ /* 0x000fe2000f8e0212 */
[----:B------:R2:W-:Y:S01]  /*25b0*/  @!P2 LDGSTS.E.BYPASS.LTC128B.128 [R19+0xf000], desc[UR20][R24.64+0x180] ;  /* 0x0f0001801813afae */ /* 0x0005e2000b901d54 */
[----:B-1----:R-:W-:Y:S01]  /*25c0*/  @!P1 IMAD.MOV.U32 R22, RZ, RZ, R20 ;  /* 0x000000ffff169224 */ /* 0x002fe200078e0014 */
[----:B------:R-:W-:Y:S01]  /*25d0*/  LEA R20, P2, R242, R166, 0x6 ;  /* 0x000000a6f2147211 */ /* 0x000fe200078430ff */
[----:B------:R-:W-:Y:S01]  /*25e0*/  IMAD.U32 R15, RZ, RZ, UR24 ;  /* 0x00000018ff0f7e24 */ /* 0x000fe2000f8e00ff */
[----:B------:R-:W-:Y:S01]  /*25f0*/  UIADD3 UR7, UR23, 0x1, -UR15 ;  /* 0x0000000117077890 */ /* 0x000fe2000fffe80f */
[----:B------:R-:W-:-:S02]  /*2600*/  @!P1 IMAD.WIDE.U32 R22, R9, 0x30, R22 ;  /* 0x0000003009169825 */ /* 0x000fc400078e0016 */
[----:B------:R-:W1:Y:S02]  /*2610*/  @!P5 LDC.64 R8, c[0x0][0x220] ;  /* 0x00008800ff08db82 */ /* 0x000e640000000a00 */
[----:B------:R-:W-:Y:S01]  /*2620*/  @!P1 VIADD R10, R23, UR25 ;  /* 0x00000019170a9c36 */ /* 0x000fe20008000000 */
[C---:B---3--:R-:W-:Y:S01]  /*2630*/  @!P1 LEA R28, P6, R22.reuse, R6, 0x1 ;  /* 0x00000006161c9211 */ /* 0x048fe200078c08ff */
[----:B------:R-:W-:Y:S01]  /*2640*/  IMAD.IADD R243, R167, 0x1, R11 ;  /* 0x00000001a7f37824 */ /* 0x000fe200078e020b */
[----:B------:R-:W-:Y:S01]  /*2650*/  UIMAD.WIDE.U32 UR24, UR8, 0x20, URZ ;  /* 0x00000020081878a5 */ /* 0x000fe2000f8e003f */
[----:B------:R-:W-:Y:S01]  /*2660*/  IMAD.U32 R11, RZ, RZ, UR8 ;  /* 0x00000008ff0b7e24 */ /* 0x000fe2000f8e00ff */
[----:B------:R-:W-:Y:S01]  /*2670*/  @!P1 LEA.HI.X R29, R22, R7, R10, 0x1, P6 ;  /* 0x00000007161d9211 */ /* 0x000fe200030f0c0a */
[----:B------:R-:W-:Y:S01]  /*2680*/  IMAD.U32 R10, RZ, RZ, UR8 ;  /* 0x00000008ff0a7e24 */ /* 0x000fe2000f8e00ff */
[----:B------:R-:W3:Y:S01]  /*2690*/  @!P4 LDC.64 R6, c[0x0][0x220] ;  /* 0x00008800ff06cb82 */ /* 0x000ee20000000a00 */
[----:B------:R-:W-:Y:S01]  /*26a0*/  LEA.HI.X R21, R242, R243, R15, 0x6, P2 ;  /* 0x000000f3f2157211 */ /* 0x000fe200010f340f */
[----:B------:R-:W-:Y:S01]  /*26b0*/  IMAD.U32 R17, RZ, RZ, UR9 ;  /* 0x00000009ff117e24 */ /* 0x000fe2000f8e00ff */
[----:B------:R-:W-:Y:S01]  /*26c0*/  @!P1 LDGSTS.E.BYPASS.LTC128B.128 [R27+0x9800], desc[UR20][R28.64] ;  /* 0x098000001c1b9fae */ /* 0x000fe2000b901d54 */
[----:B------:R-:W-:Y:S01]  /*26d0*/  @!P4 LEA R16, P2, R11, R20, 0x4 ;  /* 0x000000140b10c211 */ /* 0x000fe200078420ff */
[----:B------:R-:W-:Y:S01]  /*26e0*/  IMAD.U32 R15, RZ, RZ, UR6 ;  /* 0x00000006ff0f7e24 */ /* 0x000fe2000f8e00ff */
[----:B------:R-:W-:Y:S01]  /*26f0*/  @!UP0 UIMAD UR6, UR9, 0x30, URZ ;  /* 0x00000030090688a4 */ /* 0x000fe2000f8e023f */
[----:B------:R-:W-:Y:S01]  /*2700*/  @!P1 LDGSTS.E.BYPASS.LTC128B.128 [R27+0xb800], desc[UR20][R28.64+0x80] ;  /* 0x0b8000801c1b9fae */ /* 0x000fe2000b901d54 */
[----:B------:R-:W-:Y:S01]  /*2710*/  @!P4 LEA.HI.X R17, R10, R21, R17, 0x4, P2 ;  /* 0x000000150a11c211 */ /* 0x000fe200010f2411 */
[----:B------:R-:W-:Y:S01]  /*2720*/  IMAD.U32 R18, RZ, RZ, UR8 ;  /* 0x00000008ff127e24 */ /* 0x000fe2000f8e00ff */
[----:B------:R-:W4:Y:S01]  /*2730*/  @!P3 LDC.64 R10, c[0x0][0x220] ;  /* 0x00008800ff0abb82 */ /* 0x000f220000000a00 */
[----:B------:R-:W-:Y:S01]  /*2740*/  @!P1 LDGSTS.E.BYPASS.LTC128B.128 [R27+0xd800], desc[UR20][R28.64+0x100] ;  /* 0x0d8001001c1b9fae */ /* 0x000fe2000b901d54 */
[----:B------:R-:W-:Y:S01]  /*2750*/  IMAD R237, R12, 0x200, R237 ;  /* 0x000002000ced7824 */ /* 0x000fe200078e02ed */
[----:B------:R-:W-:Y:S01]  /*2760*/  UISETP.GT.AND UP0, UPT, UR16, UR12, UPT ;  /* 0x0000000c1000728c */ /* 0x000fe2000bf04270 */
[----:B--2---:R-:W-:Y:S01]  /*2770*/  @!P0 IMAD.WIDE.U32 R18, R18, 0x30, R20 ;  /* 0x0000003012128825 */ /* 0x004fe200078e0014 */
[----:B------:R-:W-:Y:S01]  /*2780*/  @!P1 LDGSTS.E.BYPASS.LTC128B.128 [R27+0xf800], desc[UR20][R28.64+0x180] ;  /* 0x0f8001801c1b9fae */ /* 0x000fe2000b901d54 */
[----:B-1----:R-:W-:-:S02]  /*2790*/  @!P5 LEA R22, P6, R20, R8, 0x1 ;  /* 0x000000081416d211 */ /* 0x002fc400078c08ff */
[C---:B------:R-:W-:Y:S01]  /*27a0*/  @!P3 IADD3 R14, P1, R20.reuse, UR24, RZ ;  /* 0x00000018140ebc10 */ /* 0x040fe2000ff3e0ff */
[----:B------:R-:W0:Y:S01]  /*27b0*/  LDGDEPBAR ;  /* 0x00000000000079af */ /* 0x000e220000000000 */
[----:B------:R-:W-:Y:S01]  /*27c0*/  @!P5 LEA.HI.X R23, R20, R9, R21, 0x1, P6 ;  /* 0x000000091417d211 */ /* 0x000fe200030f0c15 */
[----:B------:R-:W-:Y:S01]  /*27d0*/  IMAD.SHL.U32 R12, R12, 0x8, RZ ;  /* 0x000000080c0c7824 */ /* 0x000fe200078e00ff */
[----:B------:R-:W1:Y:S01]  /*27e0*/  @!P0 LDC.64 R8, c[0x0][0x220] ;  /* 0x00008800ff088b82 */ /* 0x000e620000000a00 */
[----:B------:R-:W-:Y:S01]  /*27f0*/  @!P3 IADD3.X R15, R21, UR25, R15, P1, !PT ;  /* 0x00000019150fbc10 */ /* 0x000fe20008ffe40f */
[----:B------:R-:W-:Y:S01]  /*2800*/  ULDC UR24, c[0x0][0x39c] ;  /* 0x0000e70000187ab9 */ /* 0x000fe20000000800 */
[C---:B---3--:R-:W-:Y:S01]  /*2810*/  @!P4 LEA R20, P1, R16.reuse, R6, 0x1 ;  /* 0x000000061014c211 */ /* 0x048fe200078208ff */
[----:B------:R-:W-:Y:S01]  /*2820*/  IMAD.U32 R244, RZ, RZ, UR7 ;  /* 0x00000007fff47e24 */ /* 0x000fe2000f8e00ff */
[----:B------:R-:W-:Y:S02]  /*2830*/  SHF.R.S32.HI R6, RZ, 0x5, R92 ;  /* 0x00000005ff067819 */ /* 0x000fe4000001145c */
[----:B------:R-:W-:Y:S01]  /*2840*/  @!P4 LEA.HI.X R21, R16, R7, R17, 0x1, P1 ;  /* 0x000000071015c211 */ /* 0x000fe200008f0c11 */
[----:B------:R-:W-:Y:S01]  /*2850*/  IMAD.SHL.U32 R7, R2, 0x40, RZ ;  /* 0x0000004002077824 */ /* 0x000fe200078e00ff */
[----:B------:R-:W-:-:S02]  /*2860*/  LEA R237, R237, UR4, 0x1 ;  /* 0x00000004eded7c11 */ /* 0x000fc4000f8e08ff */
[----:B------:R-:W-:Y:S02]  /*2870*/  LEA R247, R6, UR22, 0x4 ;  /* 0x0000001606f77c11 */ /* 0x000fe4000f8e20ff */
[----:B------:R-:W-:Y:S01]  /*2880*/  LOP3.LUT R7, R7, 0x1c0, RZ, 0xc0, !PT ;  /* 0x000001c007077812 */ /* 0x000fe200078ec0ff */
[----:B------:R-:W-:-:S03]  /*2890*/  VIADD R235, R237, 0x8020 ;  /* 0x00008020edeb7836 */ /* 0x000fc60000000000 */
[----:B------:R-:W-:Y:S02]  /*28a0*/  LOP3.LUT R12, R7, 0x8, R12, 0xf8, !PT ;  /* 0x00000008070c7812 */ /* 0x000fe400078ef80c */
[----:B------:R-:W-:Y:S01]  /*28b0*/  SHF.R.U32.HI R5, RZ, 0x3, R7 ;  /* 0x00000003ff057819 */ /* 0x000fe20000011607 */
[----:B------:R-:W-:Y:S01]  /*28c0*/  IMAD R7, R6, 0x400, R93 ;  /* 0x0000040006077824 */ /* 0x000fe200078e025d */
[----:B------:R-:W-:-:S04]  /*28d0*/  DEPBAR.LE SB0, 0x0 ;  /* 0x000080000000791a */ /* 0x000fc80000000000 */
[----:B------:R-:W-:Y:S06]  /*28e0*/  BAR.SYNC.DEFER_BLOCKING 0x0 ;  /* 0x0000000000007b1d */ /* 0x000fec0000010000 */
        /* <DEDUP_REMOVED lines=11> */
[----:B----4-:R-:W-:-:S03]  /*29a0*/  @!P3 LEA R10, P5, R14, R10, 0x1 ;  /* 0x0000000a0e0ab211 */ /* 0x010fc600078a08ff */
[----:B------:R-:W-:Y:S01]  /*29b0*/  @P4 STS.128 [R239+0x10800], RZ ;  /* 0x010800ffef004388 */ /* 0x000fe20000000c00 */
[----:B------:R-:W-:Y:S02]  /*29c0*/  R2P PR, R2, 0x6 ;  /* 0x0000000602007804 */ /* 0x000fe40000000000 */
[----:B------:R-:W-:Y:S01]  /*29d0*/  LOP3.LUT R2, R12, R5, RZ, 0x3c, !PT ;  /* 0x000000050c027212 */ /* 0x000fe200078e3cff */
[----:B------:R-:W-:Y:S01]  /*29e0*/  @P4 STS.128 [R239+0x12800], RZ ;  /* 0x012800ffef004388 */ /* 0x000fe20000000c00 */
[----:B------:R-:W-:Y:S01]  /*29f0*/  @!P3 LEA.HI.X R11, R14, R11, R15, 0x1, P5 ;  /* 0x0000000b0e0bb211 */ /* 0x000fe200028f0c0f */
[----:B------:R-:W-:Y:S01]  /*2a00*/  @!P0 VIADD R5, R19, UR6 ;  /* 0x0000000613058c36 */ /* 0x000fe20008000000 */
[----:B-1----:R-:W-:Y:S01]  /*2a10*/  @!P0 LEA R8, P5, R18, R8, 0x1 ;  /* 0x0000000812088211 */ /* 0x002fe200078a08ff */
[----:B------:R-:W-:Y:S01]  /*2a20*/  @P4 STS.128 [R239+0x14800], RZ ;  /* 0x014800ffef004388 */ /* 0x000fe20000000c00 */
[----:B------:R-:W-:Y:S01]  /*2a30*/  IMAD.IADD R238, R2, 0x1, R7 ;  /* 0x0000000102ee7824 */ /* 0x000fe200078e0207 */
[----:B------:R-:W-:Y:S01]  /*2a40*/  UIADD3 UR6, UR7, UR18, URZ ;  /* 0x0000001207067290 */ /* 0x000fe2000fffe03f */
[----:B------:R-:W-:Y:S01]  /*2a50*/  @!P0 LEA.HI.X R9, R18, R9, R5, 0x1, P5 ;  /* 0x0000000912098211 */ /* 0x000fe200028f0c05 */
[----:B------:R-:W-:Y:S01]  /*2a60*/  @P4 STS.128 [R239+0x16800], RZ ;  /* 0x016800ffef004388 */ /* 0x000fe20000000c00 */
[----:B------:R-:W-:Y:S01]  /*2a70*/  IMAD.MOV.U32 R7, RZ, RZ, 0x10 ;  /* 0x00000010ff077424 */ /* 0x000fe200078e00ff */
[----:B------:R-:W-:Y:S01]  /*2a80*/  LEA R238, R238, UR4, 0x1 ;  /* 0x00000004eeee7c11 */ /* 0x000fe2000f8e08ff */
[----:B------:R-:W-:Y:S01]  /*2a90*/  IMAD.MOV.U32 R5, RZ, RZ, 0x20 ;  /* 0x00000020ff057424 */ /* 0x000fe200078e00ff */
[----:B------:R-:W-:Y:S01]  /*2aa0*/  @!PT LDS RZ, [RZ] ;  /* 0x00000000fffff984 */ /* 0x000fe20000000800 */
[----:B------:R-:W-:Y:S01]  /*2ab0*/  @!PT LDS RZ, [RZ] ;  /* 0x00000000fffff984 */ /* 0x000fe20000000800 */
[----:B------:R-:W-:Y:S01]  /*2ac0*/  @!PT LDS RZ, [RZ] ;  /* 0x00000000fffff984 */ /* 0x000fe20000000800 */
[----:B------:R-:W-:Y:S02]  /*2ad0*/  @!P4 LDGSTS.E.BYPASS.LTC128B.128 [R239+0x10800], desc[UR20][R20.64] ;  /* 0x1080000014efcfae */ /* 0x000fe4000b901d54 */
[----:B------:R-:W-:-:S02]  /*2ae0*/  SEL R7, R7, 0xfffffff0, !P1 ;  /* 0xfffffff007077807 */ /* 0x000fc40004800000 */
[----:B------:R-:W-:Y:S01]  /*2af0*/  @!P4 LDGSTS.E.BYPASS.LTC128B.128 [R239+0x12800], desc[UR20][R20.64+0x80] ;  /* 0x1280008014efcfae */ /* 0x000fe2000b901d54 */
[----:B------:R-:W-:Y:S02]  /*2b00*/  SEL R5, R5, 0xffffffe0, !P2 ;  /* 0xffffffe005057807 */ /* 0x000fe40005000000 */
[----:B------:R-:W-:Y:S01]  /*2b10*/  R2P PR, R0, 0x6 ;  /* 0x0000000600007804 */ /* 0x000fe20000000000 */
[----:B------:R-:W-:Y:S01]  /*2b20*/  @!P4 LDGSTS.E.BYPASS.LTC128B.128 [R239+0x14800], desc[UR20][R20.64+0x100] ;  /* 0x1480010014efcfae */ /* 0x000fe2000b901d54 */
[----:B------:R-:W-:Y:S02]  /*2b30*/  VIADD R0, R237, 0x8000 ;  /* 0x00008000ed007836 */ /* 0x000fe40000000000 */
[--C-:B------:R-:W-:Y:S01]  /*2b40*/  IMAD R236, R7, 0x2, R238.reuse ;  /* 0x0000000207ec7824 */ /* 0x100fe200078e02ee */
[----:B------:R1:W-:Y:S01]  /*2b50*/  @!P4 LDGSTS.E.BYPASS.LTC128B.128 [R239+0x16800], desc[UR20][R20.64+0x180] ;  /* 0x1680018014efcfae */ /* 0x0003e2000b901d54 */
[C---:B------:R-:W-:Y:S02]  /*2b60*/  IMAD R234, R5.reuse, 0x2, R238 ;  /* 0x0000000205ea7824 */ /* 0x040fe400078e02ee */
[----:B------:R-:W-:Y:S01]  /*2b70*/  IMAD R233, R5, 0x2, R236 ;  /* 0x0000000205e97824 */ /* 0x000fe200078e02ec */
[----:B------:R-:W-:Y:S04]  /*2b80*/  @P3 STS.128 [R239+0x11000], RZ ;  /* 0x011000ffef003388 */ /* 0x000fe80000000c00 */
[----:B------:R-:W-:Y:S01]  /*2b90*/  @P3 STS.128 [R239+0x13000], RZ ;  /* 0x013000ffef003388 */ /* 0x000fe20000000c00 */
[----:B------:R-:W-:-:S02]  /*2ba0*/  @P1 VIADD R235, R0, 0xffffffe0 ;  /* 0xffffffe000eb1836 */ /* 0x000fc40000000000 */
[----:B------:R-:W-:Y:S01]  /*2bb0*/  IMAD.MOV.U32 R0, RZ, RZ, 0x40 ;  /* 0x00000040ff007424 */ /* 0x000fe200078e00ff */
[----:B------:R-:W-:Y:S04]  /*2bc0*/  @P3 STS.128 [R239+0x15000], RZ ;  /* 0x015000ffef003388 */ /* 0x000fe80000000c00 */
[----:B------:R-:W-:Y:S01]  /*2bd0*/  @P3 STS.128 [R239+0x17000], RZ ;  /* 0x017000ffef003388 */ /* 0x000fe20000000c00 */
[----:B------:R-:W-:-:S03]  /*2be0*/  SEL R0, R0, 0xffffffc0, !P2 ;  /* 0xffffffc000007807 */ /* 0x000fc60005000000 */
[----:B------:R-:W-:Y:S01]  /*2bf0*/  @!PT LDS RZ, [RZ] ;  /* 0x00000000fffff984 */ /* 0x000fe20000000800 */
[----:B------:R-:W-:Y:S01]  /*2c00*/  @!PT LDS RZ, [RZ] ;  /* 0x00000000fffff984 */ /* 0x000fe20000000800 */
[----:B------:R-:W-:Y:S01]  /*2c10*/  @!PT LDS RZ, [RZ] ;  /* 0x00000000fffff984 */ /* 0x000fe20000000800 */
[----:B------:R-:W-:Y:S02]  /*2c20*/  @!P3 LDGSTS.E.BYPASS.LTC128B.128 [R239+0x11000], desc[UR20][R10.64] ;  /* 0x110000000aefbfae */ /* 0x000fe4000b901d54 */
[----:B------:R-:W-:Y:S02]  /*2c30*/  IMAD.IADD R231, R237, 0x1, R0 ;  /* 0x00000001ede77824 */ /* 0x000fe400078e0200 */
[----:B------:R-:W-:Y:S01]  /*2c40*/  @!P3 LDGSTS.E.BYPASS.LTC128B.128 [R239+0x13000], desc[UR20][R10.64+0x80] ;  /* 0x130000800aefbfae */ /* 0x000fe2000b901d54 */
[----:B------:R-:W-:-:S03]  /*2c50*/  IMAD.IADD R224, R0, 0x1, R235 ;  /* 0x0000000100e07824 */ /* 0x000fc600078e02eb */
        /* <DEDUP_REMOVED lines=14> */
[----:B-1----:R-:W1:Y:S04]  /*2d40*/  LDSM.16.M88.4 R20, [R237+0x8000] ;  /* 0x00800000ed14783b */ /* 0x002e680000000200 */
[----:B------:R-:W-:Y:S04]  /*2d50*/  LDSM.16.M88.4 R12, [R236] ;  /* 0x00000000ec0c783b */ /* 0x000fe80000000200 */
[----:B------:R-:W-:Y:S04]  /*2d60*/  LDSM.16.M88.4 R36, [R235] ;  /* 0x00000000eb24783b */ /* 0x000fe80000000200 */
[----:B------:R-:W3:Y:S04]  /*2d70*/  LDSM.16.M88.4 R56, [R237+0x8800] ;  /* 0x00880000ed38783b */ /* 0x000ee80000000200 */
[----:B------:R-:W-:Y:S04]  /*2d80*/  LDSM.16.M88.4 R80, [R234] ;  /* 0x00000000ea50783b */ /* 0x000fe80000000200 */
[----:B------:R-:W-:Y:S04]  /*2d90*/  LDSM.16.M88.4 R84, [R231+0x8000] ;  /* 0x00800000e754783b */ /* 0x000fe80000000200 */
[----:B------:R-:W4:Y:S04]  /*2da0*/  LDSM.16.M88.4 R48, [R237+0x9000] ;  /* 0x00900000ed30783b */ /* 0x000f280000000200 */
[----:B------:R-:W5:Y:S04]  /*2db0*/  LDSM.16.M88.4 R16, [R237+0x9800] ;  /* 0x00980000ed10783b */ /* 0x000f680000000200 */
[----:B------:R-:W5:Y:S04]  /*2dc0*/  LDSM.16.M88.4 R28, [R235+0x800] ;  /* 0x00080000eb1c783b */ /* 0x000f680000000200 */
[----:B--2---:R-:W-:Y:S01]  /*2dd0*/  LDSM.16.M88.4 R8, [R233] ;  /* 0x00000000e908783b */ /* 0x004fe20000000200 */
[C---:B-1----:R-:W-:Y:S03]  /*2de0*/  HMMA.16816.F32.BF16 R24, R32.reuse, R20, RZ ;  /* 0x000000142018723c */ /* 0x042fe600000418ff */
[----:B------:R-:W1:Y:S04]  /*2df0*/  LDSM.16.M88.4 R76, [R224] ;  /* 0x00000000e04c783b */ /* 0x000e680000000200 */
[----:B------:R-:W2:Y:S01]  /*2e00*/  LDSM.16.M88.4 R72, [R235+0x1000] ;  /* 0x00100000eb48783b */ /* 0x000ea20000000200 */
[C---:B------:R-:W-:Y:S03]  /*2e10*/  HMMA.16816.F32.BF16 R20, R32.reuse, R22, RZ ;  /* 0x000000162014723c */ /* 0x040fe600000418ff */
[----:B------:R-:W2:Y:S03]  /*2e20*/  LDSM.16.M88.4 R68, [R235+0x1800] ;  /* 0x00180000eb44783b */ /* 0x000ea60000000200 */
[C---:B---3--:R-:W-:Y:S01]  /*2e30*/  HMMA.16816.F32.BF16 R60, R32.reuse, R56, RZ ;  /* 0x00000038203c723c */ /* 0x048fe200000418ff */
[----:B------:R-:W3:Y:S04]  /*2e40*/  LDSM.16.M88.4 R40, [R231+0x8800] ;  /* 0x00880000e728783b */ /* 0x000ee80000000200 */
[----:B------:R-:W-:Y:S01]  /*2e50*/  LDSM.16.M88.4 R88, [R237+0xa000] ;  /* 0x00a00000ed58783b */ /* 0x000fe20000000200 */
[----:B------:R-:W-:Y:S03]  /*2e60*/  HMMA.16816.F32.BF16 R56, R32, R58, RZ ;  /* 0x0000003a2038723c */ /* 0x000fe600000418ff */
[----:B------:R-:W-:Y:S03]  /*2e70*/  LDSM.16.M88.4 R64, [R231+0x9000] ;  /* 0x00900000e740783b */ /* 0x000fe60000000200 */
[C---:B------:R-:W-:Y:S01]  /*2e80*/  HMMA.16816.F32.BF16 R24, R12.reuse, R36, R24 ;  /* 0x000000240c18723c */ /* 0x040fe20000041818 */
[----:B------:R-:W0:Y:S05]  /*2e90*/  LDGDEPBAR ;  /* 0x00000000000079af */ /* 0x000e2a0000000000 */
[----:B------:R-:W-:Y:S01]  /*2ea0*/  HMMA.16816.F32.BF16 R20, R12, R38, R20 ;  /* 0x000000260c14723c */ /* 0x000fe20000041814 */
[----:B------:R-:W-:Y:S05]  /*2eb0*/  LDSM.16.M88.4 R36, [R231+0x9800] ;  /* 0x00980000e724783b */ /* 0x000fea0000000200 */
[C---:B----4-:R-:W-:Y:S06]  /*2ec0*/  HMMA.16816.F32.BF16 R52, R32.reuse, R48, RZ ;  /* 0x000000302034723c */ /* 0x050fec00000418ff */
[----:B------:R-:W-:Y:S06]  /*2ed0*/  HMMA.16816.F32.BF16 R48, R32, R50, RZ ;  /* 0x000000322030723c */ /* 0x000fec00000418ff */
[----:B------:R-:W-:Y:S06]  /*2ee0*/  HMMA.16816.F32.BF16 R24, R80, R84, R24 ;  /* 0x000000545018723c */ /* 0x000fec0000041818 */
[----:B-----5:R-:W-:Y:S06]  /*2ef0*/  HMMA.16816.F32.BF16 R44, R32, R16, RZ ;  /* 0x00000010202c723c */ /* 0x020fec00000418ff */
[----:B------:R-:W-:Y:S01]  /*2f00*/  HMMA.16816.F32.BF16 R20, R80, R86, R20 ;  /* 0x000000565014723c */ /* 0x000fe20000041814 */
[----:B------:R-:W-:Y:S05]  /*2f10*/  LDSM.16.M88.4 R84, [R235+0x2000] ;  /* 0x00200000eb54783b */ /* 0x000fea0000000200 */
[----:B------:R-:W-:Y:S01]  /*2f20*/  HMMA.16816.F32.BF16 R32, R32, R18, RZ ;  /* 0x000000122020723c */ /* 0x000fe200000418ff */
[----:B------:R-:W-:Y:S05]  /*2f30*/  LDSM.16.M88.4 R16, [R224+0x800] ;  /* 0x00080000e010783b */ /* 0x000fea0000000200 */
[C---:B------:R-:W-:Y:S06]  /*2f40*/  HMMA.16816.F32.BF16 R60, R12.reuse, R28, R60 ;  /* 0x0000001c0c3c723c */ /* 0x040fec000004183c */
[----:B------:R-:W-:Y:S01]  /*2f50*/  HMMA.16816.F32.BF16 R56, R12, R30, R56 ;  /* 0x0000001e0c38723c */ /* 0x000fe20000041838 */
[----:B------:R-:W4:Y:S05]  /*2f60*/  LDSM.16.M88.4 R28, [R238+0x2000] ;  /* 0x00200000ee1c783b */ /* 0x000f2a0000000200 */
[----:B-1----:R-:W-:Y:S06]  /*2f70*/  HMMA.16816.F32.BF16 R24, R8, R76, R24 ;  /* 0x0000004c0818723c */ /* 0x002fec0000041818 */
[C---:B--2---:R-:W-:Y:S06]  /*2f80*/  HMMA.16816.F32.BF16 R52, R12.reuse, R72, R52 ;  /* 0x000000480c34723c */ /* 0x044fec0000041834 */
[C---:B------:R-:W-:Y:S01]  /*2f90*/  HMMA.16816.F32.BF16 R48, R12.reuse, R74, R48 ;  /* 0x0000004a0c30723c */ /* 0x040fe20000041830 */
[----:B------:R-:W-:Y:S05]  /*2fa0*/  LDSM.16.M88.4 R72, [R224+0x1000] ;  /* 0x00100000e048783b */ /* 0x000fea0000000200 */
[----:B------:R-:W-:Y:S06]  /*2fb0*/  HMMA.16816.F32.BF16 R44, R12, R68, R44 ;  /* 0x000000440c2c723c */ /* 0x000fec000004182c */
[----:B------:R-:W-:Y:S01]  /*2fc0*/  HMMA.16816.F32.BF16 R20, R8, R78, R20 ;  /* 0x0000004e0814723c */ /* 0x000fe20000041814 */
[----:B------:R-:W-:Y:S05]  /*2fd0*/  LDSM.16.M88.4 R76, [R231+0xa000] ;  /* 0x00a00000e74c783b */ /* 0x000fea0000000200 */
[----:B------:R-:W-:Y:S01]  /*2fe0*/  HMMA.16816.F32.BF16 R12, R12, R70, R32 ;  /* 0x000000460c0c723c */ /* 0x000fe20000041820 */
[----:B------:R-:W-:Y:S04]  /*2ff0*/  LDSM.16.M88.4 R68, [R224+0x1800] ;  /* 0x00180000e044783b */ /* 0x000fe80000000200 */
[----:B------:R-:W-:Y:S01]  /*3000*/  LDSM.16.M88.4 R32, [R237+0xa800] ;  /* 0x00a80000ed20783b */ /* 0x000fe20000000200 */
[C---:B---3--:R-:W-:Y:S06]  /*3010*/  HMMA.16816.F32.BF16 R60, R80.reuse, R40, R60 ;  /* 0x00000028503c723c */ /* 0x048fec000004183c */
[----:B------:R-:W-:Y:S01]  /*3020*/  HMMA.16816.F32.BF16 R56, R80, R42, R56 ;  /* 0x0000002a5038723c */ /* 0x000fe20000041838 */
[----:B------:R-:W1:Y:S05]  /*3030*/  LDSM.16.M88.4 R40, [R236+0x2000] ;  /* 0x00200000ec28783b */ /* 0x000e6a0000000200 */
[----:B----4-:R-:W-:Y:S06]  /*3040*/  HMMA.16816.F32.BF16 R24, R28, R88, R24 ;  /* 0x000000581c18723c */ /* 0x010fec0000041818 */
[C---:B------:R-:W-:Y:S06]  /*3050*/  HMMA.16816.F32.BF16 R52, R80.reuse, R64, R52 ;  /* 0x000000405034723c */ /* 0x040fec0000041834 */
        /* <DEDUP_REMOVED lines=8> */
[C---:B------:R-:W-:Y:S06]  /*30e0*/  HMMA.16816.F32.BF16 R60, R8.reuse, R16, R60 ;  /* 0x00000010083c723c */ /* 0x040fec000004183c */
[----:B------:R-:W-:Y:S01]  /*30f0*/  HMMA.16816.F32.BF16 R56, R8, R18, R56 ;  /* 0x000000120838723c */ /* 0x000fe20000041838 */
[----:B------:R-:W2:Y:S05]  /*3100*/  LDSM.16.M88.4 R16, [R234+0x2000] ;  /* 0x00200000ea10783b */ /* 0x000eaa0000000200 */
[C---:B-1----:R-:W-:Y:S06]  /*3110*/  HMMA.16816.F32.BF16 R24, R40.reuse, R84, R24 ;  /* 0x000000542818723c */ /* 0x042fec0000041818 */
[----:B------:R-:W-:Y:S01]  /*3120*/  HMMA.16816.F32.BF16 R20, R40, R86, R20 ;  /* 0x000000562814723c */ /* 0x000fe20000041814 */
[----:B------:R-:W-:Y:S05]  /*3130*/  LDSM.16.M88.4 R84, [R237+0xc000] ;  /* 0x00c00000ed54783b */ /* 0x000fea0000000200 */
[C---:B------:R-:W-:Y:S06]  /*3140*/  HMMA.16816.F32.BF16 R52, R8.reuse, R72, R52 ;  /* 0x000000480834723c */ /* 0x040fec0000041834 */
[C---:B------:R-:W-:Y:S01]  /*3150*/  HMMA.16816.F32.BF16 R48, R8.reuse, R74, R48 ;  /* 0x0000004a0830723c */ /* 0x040fe20000041830 */
[----:B------:R-:W-:Y:S05]  /*3160*/  LDSM.16.M88.4 R72, [R235+0x3000] ;  /* 0x00300000eb48783b */ /* 0x000fea0000000200 */
[C---:B------:R-:W-:Y:S06]  /*3170*/  HMMA.16816.F32.BF16 R44, R8.reuse, R68, R44 ;  /* 0x00000044082c723c */ /* 0x040fec000004182c */
[----:B------:R-:W-:Y:S01]  /*3180*/  HMMA.16816.F32.BF16 R80, R8, R70, R80 ;  /* 0x000000460850723c */ /* 0x000fe20000041850 */
[----:B------:R-:W-:Y:S04]  /*3190*/  LDSM.16.M88.4 R68, [R235+0x3800] ;  /* 0x00380000eb44783b */ /* 0x000fe80000000200 */
[----:B------:R-:W-:Y:S01]  /*31a0*/  LDSM.16.M88.4 R8, [R231+0xa800] ;  /* 0x00a80000e708783b */ /* 0x000fe20000000200 */
[C---:B------:R-:W-:Y:S06]  /*31b0*/  HMMA.16816.F32.BF16 R60, R28.reuse, R32, R60 ;  /* 0x000000201c3c723c */ /* 0x040fec000004183c */
[----:B------:R-:W-:Y:S01]  /*31c0*/  HMMA.16816.F32.BF16 R56, R28, R34, R56 ;  /* 0x000000221c38723c */ /* 0x000fe20000041838 */
[----:B------:R-:W1:Y:S05]  /*31d0*/  LDSM.16.M88.4 R32, [R233+0x2000] ;  /* 0x00200000e920783b */ /* 0x000e6a0000000200 */
[C---:B--2---:R-:W-:Y:S06]  /*31e0*/  HMMA.16816.F32.BF16 R24, R16.reuse, R76, R24 ;  /* 0x0000004c1018723c */ /* 0x044fec0000041818 */
        /* <DEDUP_REMOVED lines=95> */
[----:B------:R-:W1:Y:S05]  /*37e0*/  LDSM.16.M88.4 R8, [R233+0x6000] ;  /* 0x00600000e908783b */ /* 0x000e6a0000000200 */
[C---:B------:R-:W-:Y:S06]  /*37f0*/  HMMA.16816.F32.BF16 R44, R84.reuse, R88, R44 ;  /* 0x00000058542c723c */ /* 0x040fec000004182c */
[----:B------:R-:W-:Y:S06]  /*3800*/  HMMA.16816.F32.BF16 R80, R84, R90, R80 ;  /* 0x0000005a5450723c */ /* 0x000fec0000041850 */
[C---:B--2---:R-:W-:Y:S06]  /*3810*/  HMMA.16816.F32.BF16 R24, R12.reuse, R28, R24 ;  /* 0x0000001c0c18723c */ /* 0x044fec0000041818 */
[----:B------:R-:W-:Y:S01]  /*3820*/  HMMA.16816.F32.BF16 R20, R12, R30, R20 ;  /* 0x0000001e0c14723c */ /* 0x000fe20000041814 */
[----:B------:R-:W2:Y:S05]  /*3830*/  LDSM.16.M88.4 R28, [R235+0x7800] ;  /* 0x00780000eb1c783b */ /* 0x000eaa0000000200 */
[C---:B------:R-:W-:Y:S06]  /*3840*/  HMMA.16816.F32.BF16 R52, R76.reuse, R68, R52 ;  /* 0x000000444c34723c */ /* 0x040fec0000041834 */
[----:B------:R-:W-:Y:S06]  /*3850*/  HMMA.16816.F32.BF16 R48, R76, R70, R48 ;  /* 0x000000464c30723c */ /* 0x000fec0000041830 */
[C---:B-1----:R-:W-:Y:S06]  /*3860*/  HMMA.16816.F32.BF16 R24, R8.reuse, R16, R24 ;  /* 0x000000100818723c */ /* 0x042fec0000041818 */
[----:B------:R-:W-:Y:S01]  /*3870*/  HMMA.16816.F32.BF16 R20, R8, R18, R20 ;  /* 0x000000120814723c */ /* 0x000fe20000041814 */
[----:B------:R-:W1:Y:S05]  /*3880*/  LDSM.16.M88.4 R16, [R231+0xf000] ;  /* 0x00f00000e710783b */ /* 0x000e6a0000000200 */
[C---:B------:R-:W-:Y:S06]  /*3890*/  HMMA.16816.F32.BF16 R44, R76.reuse, R64, R44 ;  /* 0x000000404c2c723c */ /* 0x040fec000004182c */
[C---:B------:R-:W-:Y:S06]  /*38a0*/  HMMA.16816.F32.BF16 R60, R76.reuse, R72, R60 ;  /* 0x000000484c3c723c */ /* 0x040fec000004183c */
[C---:B------:R-:W-:Y:S01]  /*38b0*/  HMMA.16816.F32.BF16 R72, R76.reuse, R74, R56 ;  /* 0x0000004a4c48723c */ /* 0x040fe20000041838 */
[----:B------:R-:W3:Y:S01]  /*38c0*/  LDSM.16.M88.4 R56, [R231+0xe800] ;  /* 0x00e80000e738783b */ /* 0x000ee20000000200 */
[----:B------:R-:W-:Y:S01]  /*38d0*/  FMUL.FTZ R0, R24, UR24 ;  /* 0x0000001818007c20 */ /* 0x000fe20008410000 */
[----:B------:R-:W-:Y:S01]  /*38e0*/  FMUL.FTZ R24, R25, UR24 ;  /* 0x0000001819187c20 */ /* 0x000fe20008410000 */
[----:B------:R-:W-:Y:S01]  /*38f0*/  FMUL.FTZ R25, R26, UR24 ;  /* 0x000000181a197c20 */ /* 0x000fe20008410000 */
[----:B------:R-:W-:Y:S01]  /*3900*/  FMUL.FTZ R26, R27, UR24 ;  /* 0x000000181b1a7c20 */ /* 0x000fe20008410000 */
[----:B------:R-:W-:Y:S01]  /*3910*/  HMMA.16816.F32.BF16 R80, R76, R66, R80 ;  /* 0x000000424c50723c */ /* 0x000fe20000041850 */
[----:B------:R-:W-:Y:S01]  /*3920*/  LOP3.LUT R27, R92, 0xffffffe0, RZ, 0xc0, !PT ;  /* 0xffffffe05c1b7812 */ /* 0x000fe200078ec0ff */
[----:B------:R-:W-:Y:S01]  /*3930*/  FMUL.FTZ R20, R20, UR24 ;  /* 0x0000001814147c20 */ /* 0x000fe20008410000 */
[----:B------:R-:W4:Y:S01]  /*3940*/  MUFU.TANH R0, R0 ;  /* 0x0000000000007308 */ /* 0x000f220000002400 */
[----:B------:R-:W-:Y:S01]  /*3950*/  FMUL.FTZ R21, R21, UR24 ;  /* 0x0000001815157c20 */ /* 0x000fe20008410000 */
[----:B------:R-:W-:Y:S01]  /*3960*/  FMUL.FTZ R22, R22, UR24 ;  /* 0x0000001816167c20 */ /* 0x000fe20008410000 */
[----:B------:R-:W-:Y:S01]  /*3970*/  HMMA.16816.F32.BF16 R52, R40, R32, R52 ;  /* 0x000000202834723c */ /* 0x000fe20000041834 */
[----:B------:R-:W-:-:S04]  /*3980*/  IMAD.IADD R27, R4, 0x1, -R27 ;  /* 0x00000001041b7824 */ /* 0x000fc800078e0a1b */
[----:B------:R-:W-:Y:S01]  /*3990*/  MUFU.TANH R6, R22 ;  /* 0x0000001600067308 */ /* 0x000fe20000002400 */
[C---:B------:R-:W-:Y:S06]  /*39a0*/  HMMA.16816.F32.BF16 R48, R40.reuse, R34, R48 ;  /* 0x000000222830723c */ /* 0x040fec0000041830 */
[C---:B--2---:R-:W-:Y:S01]  /*39b0*/  HMMA.16816.F32.BF16 R44, R40.reuse, R28, R44 ;  /* 0x0000001c282c723c */ /* 0x044fe2000004182c */
[----:B------:R-:W-:Y:S05]  /*39c0*/  MUFU.TANH R29, R21 ;  /* 0x00000015001d7308 */ /* 0x000fea0000002400 */
[----:B------:R-:W-:Y:S01]  /*39d0*/  HMMA.16816.F32.BF16 R60, R40, R36, R60 ;  /* 0x00000024283c723c */ /* 0x000fe2000004183c */
[----:B------:R-:W-:-:S02]  /*39e0*/  SHF.R.S32.HI R28, RZ, 0x1f, R27 ;  /* 0x0000001fff1c7819 */ /* 0x000fc4000001141b */
[----:B------:R-:W2:Y:S02]  /*39f0*/  MUFU.TANH R25, R25 ;  /* 0x0000001900197308 */ /* 0x000ea40000002400 */
[----:B------:R-:W-:Y:S01]  /*3a00*/  LEA.HI R28, R28, R27, RZ, 0x2 ;  /* 0x0000001b1c1c7211 */ /* 0x000fe200078f10ff */
[----:B------:R-:W-:Y:S01]  /*3a10*/  HMMA.16816.F32.BF16 R72, R40, R38, R72 ;  /* 0x000000262848723c */ /* 0x000fe20000041848 */
[----:B------:R-:W5:Y:S01]  /*3a20*/  LDSM.16.M88.4 R36, [R224+0x6800] ;  /* 0x00680000e024783b */ /* 0x000f620000000200 */
[----:B------:R-:W-:-:S03]  /*3a30*/  IMAD.U32 R27, RZ, RZ, UR16 ;  /* 0x00000010ff1b7e24 */ /* 0x000fc6000f8e00ff */
[----:B------:R-:W2:Y:S01]  /*3a40*/  MUFU.TANH R24, R24 ;  /* 0x0000001800187308 */ /* 0x000ea20000002400 */
[----:B------:R-:W-:Y:S06]  /*3a50*/  HMMA.16816.F32.BF16 R80, R40, R30, R80 ;  /* 0x0000001e2850723c */ /* 0x000fec0000041850 */
[C---:B-1----:R-:W-:Y:S01]  /*3a60*/  HMMA.16816.F32.BF16 R52, R12.reuse, R16, R52 ;  /* 0x000000100c34723c */ /* 0x042fe20000041834 */
[----:B------:R1:W-:Y:S05]  /*3a70*/  MUFU.TANH R31, R20 ;  /* 0x00000014001f7308 */ /* 0x0003ea0000002400 */
[C---:B------:R-:W-:Y:S01]  /*3a80*/  HMMA.16816.F32.BF16 R48, R12.reuse, R18, R48 ;  /* 0x000000120c30723c */ /* 0x040fe20000041830 */
[----:B------:R-:W4:Y:S02]  /*3a90*/  LDSM.16.M88.4 R16, [R224+0x7000] ;  /* 0x00700000e010783b */ /* 0x000f240000000200 */
[----:B------:R-:W2:Y:S03]  /*3aa0*/  MUFU.TANH R26, R26 ;  /* 0x0000001a001a7308 */ /* 0x000ea60000002400 */
[----:B---3--:R-:W-:Y:S01]  /*3ab0*/  HMMA.16816.F32.BF16 R60, R12, R56, R60 ;  /* 0x000000380c3c723c */ /* 0x008fe2000004183c */
[----:B-1----:R-:W-:Y:S01]  /*3ac0*/  SHF.R.S32.HI R20, RZ, 0x2, R28 ;  /* 0x00000002ff147819 */ /* 0x002fe2000001141c */
[----:B------:R-:W-:-:S04]  /*3ad0*/  FMUL.FTZ R28, R23, UR24 ;  /* 0x00000018171c7c20 */ /* 0x000fc80008410000 */
[----:B------:R-:W-:Y:S01]  /*3ae0*/  HMMA.16816.F32.BF16 R72, R12, R58, R72 ;  /* 0x0000003a0c48723c */ /* 0x000fe20000041848 */
[----:B------:R-:W-:Y:S01]  /*3af0*/  IMAD.IADD R247, R20, 0x1, R247 ;  /* 0x0000000114f77824 */ /* 0x000fe200078e02f7 */
[----:B------:R1:W3:Y:S01]  /*3b00*/  MUFU.TANH R4, R28 ;  /* 0x0000001c00047308 */ /* 0x0002e20000002400 */
[----:B------:R-:W2:Y:S02]  /*3b10*/  LDSM.16.M88.4 R20, [R231+0xf800] ;  /* 0x00f80000e714783b */ /* 0x000ea40000000200 */
[C---:B------:R-:W-:Y:S01]  /*3b20*/  VIADD R245, R247.reuse, 0x8 ;  /* 0x00000008f7f57836 */ /* 0x040fe20000000000 */
[C---:B------:R-:W-:Y:S02]  /*3b30*/  VIADDMNMX R246, R247.reuse, UR6, R246, PT ;  /* 0x00000006f7f67c46 */ /* 0x040fe4000b8001f6 */
[----:B------:R-:W-:Y:S02]  /*3b40*/  VIADDMNMX R247, R247, UR19, RZ, !PT ;  /* 0x00000013f7f77c46 */ /* 0x000fe4000f8001ff */
[----:B------:R-:W-:-:S02]  /*3b50*/  IADD3 R244, R245, UR18, R244 ;  /* 0x00000012f5f47c10 */ /* 0x000fc4000fffe0f4 */
[----:B------:R-:W-:Y:S02]  /*3b60*/  VIADDMNMX R245, R245, UR19, RZ, !PT ;  /* 0x00000013f5f57c46 */ /* 0x000fe4000f8001ff */
[----:B------:R-:W-:-:S04]  /*3b70*/  VIMNMX R244, R244, UR23, PT ;  /* 0x00000017f4f47c48 */ /* 0x000fc8000bfe0100 */
[----:B-----5:R-:W-:Y:S01]  /*3b80*/  HMMA.16816.F32.BF16 R60, R8, R36, R60 ;  /* 0x00000024083c723c */ /* 0x020fe2000004183c */
[----:B-1----:R-:W-:-:S05]  /*3b90*/  IMAD R28, R27, 0x40, R250 ;  /* 0x000000401b1c7824 */ /* 0x002fca00078e02fa */
[C---:B------:R-:W-:Y:S01]  /*3ba0*/  HMMA.16816.F32.BF16 R72, R8.reuse, R38, R72 ;  /* 0x000000260848723c */ /* 0x040fe20000041848 */
[C---:B------:R-:W-:Y:S01]  /*3bb0*/  VIADD R27, R28.reuse, 0x8 ;  /* 0x000000081c1b7836 */ /* 0x040fe20000000000 */
[CC--:B------:R-:W-:Y:S01]  /*3bc0*/  ISETP.GE.AND P6, PT, R28.reuse, R246.reuse, PT ;  /* 0x000000f61c00720c */ /* 0x0c0fe20003fc6270 */
[C---:B------:R-:W-:Y:S02]  /*3bd0*/  VIADD R30, R28.reuse, 0x1 ;  /* 0x000000011c1e7836 */ /* 0x040fe40000000000 */
[C---:B------:R-:W-:Y:S01]  /*3be0*/  VIADD R40, R28.reuse, 0x18 ;  /* 0x000000181c287836 */ /* 0x040fe20000000000 */
[C---:B------:R-:W-:Y:S01]  /*3bf0*/  ISETP.GE.AND P5, PT, R27.reuse, R246, PT ;  /* 0x000000f61b00720c */ /* 0x040fe20003fa6270 */
[----:B----4-:R-:W-:Y:S01]  /*3c00*/  HMMA.16816.F32.BF16 R52, R8, R16, R52 ;  /* 0x000000100834723c */ /* 0x010fe20000041834 */
[C---:B------:R-:W-:Y:S01]  /*3c10*/  ISETP.GE.AND P3, PT, R27.reuse, R244, PT ;  /* 0x000000f41b00720c */ /* 0x040fe20003f66270 */
[----:B------:R-:W-:Y:S01]  /*3c20*/  VIADD R39, R28, 0x19 ;  /* 0x000000191c277836 */ /* 0x000fe20000000000 */
[----:B------:R-:W-:-:S02]  /*3c30*/  ISETP.LT.OR P5, PT, R27, R247, P5 ;  /* 0x000000f71b00720c */ /* 0x000fc40002fa1670 */
[----:B------:R-:W-:Y:S01]  /*3c40*/  ISETP.LT.OR P3, PT, R27, R245, P3 ;  /* 0x000000f51b00720c */ /* 0x000fe20001f61670 */
[C---:B------:R-:W-:Y:S01]  /*3c50*/  VIADD R27, R28.reuse, 0x9 ;  /* 0x000000091c1b7836 */ /* 0x040fe20000000000 */
[CC--:B------:R-:W-:Y:S01]  /*3c60*/  ISETP.LT.OR P6, PT, R28.reuse, R247.reuse, P6 ;  /* 0x000000f71c00720c */ /* 0x0c0fe200037c1670 */
[----:B------:R-:W-:Y:S01]  /*3c70*/  VIADD R16, R28, 0x10 ;  /* 0x000000101c107836 */ /* 0x000fe20000000000 */
[-C--:B------:R-:W-:Y:S01]  /*3c80*/  ISETP.GE.AND P0, PT, R30, R246.reuse, PT ;  /* 0x000000f61e00720c */ /* 0x080fe20003f06270 */
[----:B------:R-:W-:Y:S01]  /*3c90*/  VIADD R17, R28, 0x11 ;  /* 0x000000111c117836 */ /* 0x000fe20000000000 */
[C---:B------:R-:W-:Y:S01]  /*3ca0*/  ISETP.GE.AND P1, PT, R27.reuse, R246, PT ;  /* 0x000000f61b00720c */ /* 0x040fe20003f26270 */
[----:B------:R-:W-:Y:S01]  /*3cb0*/  HMMA.16816.F32.BF16 R48, R8, R18, R48 ;  /* 0x000000120830723c */ /* 0x000fe20000041830 */
[-C--:B------:R-:W-:Y:S01]  /*3cc0*/  ISETP.GE.AND P2, PT, R27, R244.reuse, PT ;  /* 0x000000f41b00720c */ /* 0x080fe20003f46270 */
[----:B------:R-:W-:Y:S01]  /*3cd0*/  FMUL.FTZ R32, R63, UR24 ;  /* 0x000000183f207c20 */ /* 0x000fe20008410000 */
[C---:B------:R-:W-:Y:S01]  /*3ce0*/  ISETP.LT.OR P1, PT, R27.reuse, R247, P1 ;  /* 0x000000f71b00720c */ /* 0x040fe20000f21670 */
[----:B------:R-:W-:Y:S01]  /*3cf0*/  FMUL.FTZ R35, R60, UR24 ;  /* 0x000000183c237c20 */ /* 0x000fe20008410000 */
[-C--:B------:R-:W-:Y:S01]  /*3d00*/  ISETP.LT.OR P2, PT, R27, R245.reuse, P2 ;  /* 0x000000f51b00720c */ /* 0x080fe20001741670 */
[----:B------:R-:W-:Y:S01]  /*3d10*/  FMUL.FTZ R36, R72, UR24 ;  /* 0x0000001848247c20 */ /* 0x000fe20008410000 */
[----:B------:R-:W-:Y:S01]  /*3d20*/  FSEL R27, R0, -INF , !P6 ;  /* 0xff800000001b7808 */ /* 0x000fe20007000000 */
[----:B------:R-:W-:Y:S01]  /*3d30*/  FMUL.FTZ R33, R61, UR24 ;  /* 0x000000183d217c20 */ /* 0x000fe20008410000 */
[-C--:B------:R-:W-:Y:S01]  /*3d40*/  ISETP.GE.AND P6, PT, R28, R244.reuse, PT ;  /* 0x000000f41c00720c */ /* 0x080fe20003fc6270 */
[C---:B--2---:R-:W-:Y:S01]  /*3d50*/  HMMA.16816.F32.BF16 R44, R12.reuse, R20, R44 ;  /* 0x000000140c2c723c */ /* 0x044fe2000004182c */
[----:B------:R-:W-:Y:S01]  /*3d60*/  ISETP.GE.AND P4, PT, R30, R244, PT ;  /* 0x000000f41e00720c */ /* 0x000fe20003f86270 */
[----:B------:R-:W1:Y:S01]  /*3d70*/  MUFU.TANH R32, R32 ;  /* 0x0000002000207308 */ /* 0x000e620000002400 */
[----:B------:R-:W-:Y:S01]  /*3d80*/  ISETP.LT.OR P6, PT, R28, R245, P6 ;  /* 0x000000f51c00720c */ /* 0x000fe200037c1670 */
[----:B------:R-:W-:Y:S01]  /*3d90*/  FMUL.FTZ R34, R62, UR24 ;  /* 0x000000183e227c20 */ /* 0x000fe20008410000 */
[C---:B------:R-:W-:Y:S01]  /*3da0*/  ISETP.LT.OR P0, PT, R30.reuse, R247, P0 ;  /* 0x000000f71e00720c */ /* 0x040fe20000701670 */
[----:B------:R-:W-:Y:S01]  /*3db0*/  HMMA.16816.F32.BF16 R80, R12, R22, R80 ;  /* 0x000000160c50723c */ /* 0x000fe20000041850 */
[----:B------:R-:W-:Y:S01]  /*3dc0*/  ISETP.LT.OR P4, PT, R30, R245, P4 ;  /* 0x000000f51e00720c */ /* 0x000fe20002781670 */
[----:B------:R-:W-:Y:S01]  /*3dd0*/  FMUL.FTZ R38, R75, UR24 ;  /* 0x000000184b267c20 */ /* 0x000fe20008410000 */
[----:B------:R-:W-:Y:S01]  /*3de0*/  FSEL R30, R25, -INF , !P6 ;  /* 0xff800000191e7808 */ /* 0x000fe20007000000 */
[----:B------:R-:W2:Y:S01]  /*3df0*/  MUFU.TANH R36, R36 ;  /* 0x0000002400247308 */ /* 0x000ea20000002400 */
[----:B------:R-:W-:Y:S01]  /*3e00*/  FSEL R25, R24, -INF , !P0 ;  /* 0xff80000018197808 */ /* 0x000fe20004000000 */
[----:B------:R-:W-:Y:S01]  /*3e10*/  FMUL.FTZ R73, R73, UR24 ;  /* 0x0000001849497c20 */ /* 0x000fe20008410000 */
[----:B------:R-:W-:Y:S01]  /*3e20*/  FSEL R26, R26, -INF , !P4 ;  /* 0xff8000001a1a7808 */ /* 0x000fe20006000000 */
[----:B------:R-:W-:Y:S01]  /*3e30*/  FMUL.FTZ R54, R54, UR24 ;  /* 0x0000001836367c20 */ /* 0x000fe20008410000 */
[----:B------:R-:W-:Y:S01]  /*3e40*/  FSEL R31, R31, -INF , !P5 ;  /* 0xff8000001f1f7808 */ /* 0x000fe20006800000 */
[----:B------:R-:W-:Y:S01]  /*3e50*/  FMUL.FTZ R55, R55, UR24 ;  /* 0x0000001837377c20 */ /* 0x000fe20008410000 */
[-C--:B------:R-:W-:Y:S01]  /*3e60*/  ISETP.GE.AND P6, PT, R16, R246.reuse, PT ;  /* 0x000000f61000720c */ /* 0x080fe20003fc6270 */
[----:B------:R-:W4:Y:S01]  /*3e70*/  MUFU.TANH R35, R35 ;  /* 0x0000002300237308 */ /* 0x000f220000002400 */
[C---:B------:R-:W-:Y:S01]  /*3e80*/  ISETP.GE.AND P0, PT, R17.reuse, R246, PT ;  /* 0x000000f61100720c */ /* 0x040fe20003f06270 */
[----:B------:R-:W-:Y:S01]  /*3e90*/  FMUL.FTZ R37, R74, UR24 ;  /* 0x000000184a257c20 */ /* 0x000fe20008410000 */
[-C--:B------:R-:W-:Y:S01]  /*3ea0*/  ISETP.GE.AND P4, PT, R16, R244.reuse, PT ;  /* 0x000000f41000720c */ /* 0x080fe20003f86270 */
[C---:B------:R-:W-:Y:S01]  /*3eb0*/  VIADD R12, R28.reuse, 0x20 ;  /* 0x000000201c0c7836 */ /* 0x040fe20000000000 */
[----:B------:R-:W-:Y:S01]  /*3ec0*/  ISETP.GE.AND P5, PT, R17, R244, PT ;  /* 0x000000f41100720c */ /* 0x000fe20003fa6270 */
[----:B------:R-:W-:Y:S01]  /*3ed0*/  VIADD R13, R28, 0x21 ;  /* 0x000000211c0d7836 */ /* 0x000fe20000000000 */
[C---:B------:R-:W-:Y:S01]  /*3ee0*/  ISETP.LT.OR P6, PT, R16.reuse, R247, P6 ;  /* 0x000000f71000720c */ /* 0x040fe200037c1670 */
[----:B------:R-:W5:Y:S01]  /*3ef0*/  MUFU.TANH R33, R33 ;  /* 0x0000002100217308 */ /* 0x000f620000002400 */
[----:B------:R-:W-:Y:S01]  /*3f00*/  ISETP.LT.OR P4, PT, R16, R245, P4 ;  /* 0x000000f51000720c */ /* 0x000fe20002781670 */
[----:B------:R-:W-:Y:S01]  /*3f10*/  FMUL.FTZ R49, R49, UR24 ;  /* 0x0000001831317c20 */ /* 0x000fe20008410000 */
[C---:B------:R-:W-:Y:S01]  /*3f20*/  ISETP.LT.OR P0, PT, R17.reuse, R247, P0 ;  /* 0x000000f71100720c */ /* 0x040fe20000701670 */
[----:B------:R-:W-:Y:S01]  /*3f30*/  FMUL.FTZ R50, R50, UR24 ;  /* 0x0000001832327c20 */ /* 0x000fe20008410000 */
[----:B------:R-:W-:Y:S01]  /*3f40*/  ISETP.LT.OR P5, PT, R17, R245, P5 ;  /* 0x000000f51100720c */ /* 0x000fe20002fa1670 */
[----:B------:R-:W-:Y:S01]  /*3f50*/  FMUL.FTZ R53, R53, UR24 ;  /* 0x0000001835357c20 */ /* 0x000fe20008410000 */
[----:B------:R-:W5:Y:S01]  /*3f60*/  LDSM.16.M88.4 R16, [R224+0x7800] ;  /* 0x00780000e010783b */ /* 0x000f620000000200 */
[----:B------:R-:W5:Y:S01]  /*3f70*/  MUFU.TANH R34, R34 ;  /* 0x0000002200227308 */ /* 0x000f620000002400 */
[----:B------:R-:W-:Y:S01]  /*3f80*/  FSEL R24, R6, -INF , !P3 ;  /* 0xff80000006187808 */ /* 0x000fe20005800000 */
[----:B------:R-:W-:Y:S01]  /*3f90*/  FMUL.FTZ R48, R48, UR24 ;  /* 0x0000001830307c20 */ /* 0x000fe20008410000 */
[----:B------:R-:W-:Y:S01]  /*3fa0*/  ISETP.GE.AND P3, PT, R40, R246, PT ;  /* 0x000000f62800720c */ /* 0x000fe20003f66270 */
[----:B------:R-:W-:Y:S01]  /*3fb0*/  VIADD R14, R28, 0x29 ;  /* 0x000000291c0e7836 */ /* 0x000fe20000000000 */
[----:B---3--:R-:W-:Y:S01]  /*3fc0*/  FSEL R20, R4, -INF , !P2 ;  /* 0xff80000004147808 */ /* 0x008fe20005000000 */
[----:B------:R-:W-:Y:S01]  /*3fd0*/  FMUL.FTZ R52, R52, UR24 ;  /* 0x0000001834347c20 */ /* 0x000fe20008410000 */
[----:B------:R-:W-:Y:S01]  /*3fe0*/  ISETP.LT.OR P3, PT, R40, R247, P3 ;  /* 0x000000f72800720c */ /* 0x000fe20001f61670 */
[----:B------:R-:W3:Y:S01]  /*3ff0*/  MUFU.TANH R0, R73 ;  /* 0x0000004900007308 */ /* 0x000ee20000002400 */
[----:B------:R-:W-:Y:S01]  /*4000*/  FSEL R29, R29, -INF , !P1 ;  /* 0xff8000001d1d7808 */ /* 0x000fe20004800000 */
[----:B------:R-:W-:Y:S01]  /*4010*/  FMUL.FTZ R51, R51, UR24 ;  /* 0x0000001833337c20 */ /* 0x000fe20008410000 */
[----:B-1----:R-:W-:Y:S01]  /*4020*/  FSEL R4, R32, -INF , !P5 ;  /* 0xff80000020047808 */ /* 0x002fe20006800000 */
[----:B------:R-:W-:-:S04]  /*4030*/  DEPBAR.LE SB0, 0x0 ;  /* 0x000080000000791a */ /* 0x000fc80000000000 */
[----:B------:R-:W1:Y:S01]  /*4040*/  MUFU.TANH R182, R54 ;  /* 0x0000003600b67308 */ /* 0x000e620000002400 */
[----:B--2---:R-:W-:Y:S02]  /*4050*/  FSEL R15, R36, -INF , !P3 ;  /* 0xff800000240f7808 */ /* 0x004fe40005800000 */
[----:B------:R-:W-:Y:S02]  /*4060*/  ISETP.GE.AND P1, PT, R39, R246, PT ;  /* 0x000000f62700720c */ /* 0x000fe40003f26270 */
[----:B----4-:R-:W-:Y:S02]  /*4070*/  FSEL R21, R35, -INF , !P6 ;  /* 0xff80000023157808 */ /* 0x010fe40007000000 */
[-C--:B------:R-:W-:Y:S01]  /*4080*/  ISETP.GE.AND P5, PT, R12, R244.reuse, PT ;  /* 0x000000f40c00720c */ /* 0x080fe20003fa6270 */
[----:B------:R-:W2:Y:S01]  /*4090*/  MUFU.TANH R180, R55 ;  /* 0x0000003700b47308 */ /* 0x000ea20000002400 */
[-C--:B------:R-:W-:Y:S02]  /*40a0*/  ISETP.GE.AND P3, PT, R13, R244.reuse, PT ;  /* 0x000000f40d00720c */ /* 0x080fe40003f66270 */
[----:B------:R-:W-:-:S02]  /*40b0*/  ISETP.GE.AND P6, PT, R39, R244, PT ;  /* 0x000000f42700720c */ /* 0x000fc40003fc6270 */
[----:B-----5:R-:W-:Y:S02]  /*40c0*/  FSEL R23, R33, -INF , !P0 ;  /* 0xff80000021177808 */ /* 0x020fe40004000000 */
[----:B------:R-:W-:Y:S01]  /*40d0*/  ISETP.GE.AND P0, PT, R13, R246, PT ;  /* 0x000000f60d00720c */ /* 0x000fe20003f06270 */
[----:B------:R-:W4:Y:S01]  /*40e0*/  MUFU.TANH R38, R38 ;  /* 0x0000002600267308 */ /* 0x000f220000002400 */
[----:B------:R-:W-:Y:S02]  /*40f0*/  ISETP.LT.OR P1, PT, R39, R247, P1 ;  /* 0x000000f72700720c */ /* 0x000fe40000f21670 */
[-C--:B------:R-:W-:Y:S02]  /*4100*/  ISETP.LT.OR P5, PT, R12, R245.reuse, P5 ;  /* 0x000000f50c00720c */ /* 0x080fe40002fa1670 */
[----:B------:R-:W-:Y:S01]  /*4110*/  ISETP.LT.OR P3, PT, R13, R245, P3 ;  /* 0x000000f50d00720c */ /* 0x000fe20001f61670 */
[----:B------:R-:W-:Y:S02]  /*4120*/  HMMA.16816.F32.BF16 R44, R8, R16, R44 ;  /* 0x00000010082c723c */ /* 0x000fe4000004182c */
[----:B------:R-:W5:Y:S01]  /*4130*/  MUFU.TANH R37, R37 ;  /* 0x0000002500257308 */ /* 0x000f620000002400 */
[----:B------:R-:W-:-:S02]  /*4140*/  ISETP.GE.AND P2, PT, R40, R244, PT ;  /* 0x000000f42800720c */ /* 0x000fc40003f46270 */
[----:B------:R-:W-:Y:S01]  /*4150*/  ISETP.LT.OR P6, PT, R39, R245, P6 ;  /* 0x000000f52700720c */ /* 0x000fe200037c1670 */
[----:B------:R-:W-:Y:S01]  /*4160*/  HMMA.16816.F32.BF16 R80, R8, R18, R80 ;  /* 0x000000120850723c */ /* 0x000fe20000041850 */
[----:B------:R-:W-:Y:S01]  /*4170*/  VIADD R16, R28, 0x28 ;  /* 0x000000281c107836 */ /* 0x000fe20000000000 */
[----:B------:R-:W-:Y:S02]  /*4180*/  FSEL R6, R34, -INF , !P4 ;  /* 0xff80000022067808 */ /* 0x000fe40006000000 */
[----:B------:R-:W-:Y:S01]  /*4190*/  MUFU.TANH R181, R49 ;  /* 0x0000003100b57308 */ /* 0x000fe20000002400 */
[----:B------:R-:W-:Y:S02]  /*41a0*/  ISETP.LT.OR P0, PT, R13, R247, P0 ;  /* 0x000000f70d00720c */ /* 0x000fe40000701670 */
[----:B------:R-:W-:Y:S01]  /*41b0*/  ISETP.GE.AND P4, PT, R12, R246, PT ;  /* 0x000000f60c00720c */ /* 0x000fe20003f86270 */
[----:B------:R-:W-:Y:S01]  /*41c0*/  VIADD R8, R28, 0x30 ;  /* 0x000000301c087836 */ /* 0x000fe20000000000 */
[----:B---3--:R-:W-:Y:S01]  /*41d0*/  FSEL R13, R0, -INF , !P1 ;  /* 0xff800000000d7808 */ /* 0x008fe20004800000 */
[----:B------:R-:W-:Y:S01]  /*41e0*/  VIADD R9, R28, 0x31 ;  /* 0x000000311c097836 */ /* 0x000fe20000000000 */
[----:B-1----:R-:W-:Y:S01]  /*41f0*/  FSEL R182, R182, -INF , !P5 ;  /* 0xff800000b6b67808 */ /* 0x002fe20006800000 */
[----:B------:R-:W1:Y:S01]  /*4200*/  MUFU.TANH R204, R50 ;  /* 0x0000003200cc7308 */ /* 0x000e620000002400 */
[----:B--2---:R-:W-:-:S02]  /*4210*/  FSEL R180, R180, -INF , !P3 ;  /* 0xff800000b4b47808 */ /* 0x004fc40005800000 */
[----:B------:R-:W-:Y:S02]  /*4220*/  FMNMX.FTZ R10, R27, R25, !PT ;  /* 0x000000191b0a7209 */ /* 0x000fe40007810000 */
[----:B------:R-:W-:Y:S02]  /*4230*/  ISETP.LT.OR P2, PT, R40, R245, P2 ;  /* 0x000000f52800720c */ /* 0x000fe40001741670 */
[----:B----4-:R-:W-:Y:S01]  /*4240*/  FSEL R0, R38, -INF , !P6 ;  /* 0xff80000026007808 */ /* 0x010fe20007000000 */
[----:B------:R-:W2:Y:S01]  /*4250*/  MUFU.TANH R199, R53 ;  /* 0x0000003500c77308 */ /* 0x000ea20000002400 */
[----:B------:R-:W-:Y:S01]  /*4260*/  ISETP.GE.AND P5, PT, R8, R246, PT ;  /* 0x000000f60800720c */ /* 0x000fe20003fa6270 */
[----:B------:R-:W-:Y:S01]  /*4270*/  FMUL.FTZ R44, R44, UR24 ;  /* 0x000000182c2c7c20 */ /* 0x000fe20008410000 */
[----:B------:R-:W-:Y:S01]  /*4280*/  ISETP.GE.AND P3, PT, R8, R244, PT ;  /* 0x000000f40800720c */ /* 0x000fe20003f66270 */
[----:B------:R-:W-:Y:S01]  /*4290*/  FMUL.FTZ R45, R45, UR24 ;  /* 0x000000182d2d7c20 */ /* 0x000fe20008410000 */
[----:B------:R-:W-:Y:S01]  /*42a0*/  ISETP.GE.AND P1, PT, R14, R246, PT ;  /* 0x000000f60e00720c */ /* 0x000fe20003f26270 */
[----:B------:R-:W-:Y:S01]  /*42b0*/  FMUL.FTZ R80, R80, UR24 ;  /* 0x0000001850507c20 */ /* 0x000fe20008410000 */
[----:B------:R-:W-:Y:S01]  /*42c0*/  ISETP.GE.AND P6, PT, R16, R244, PT ;  /* 0x000000f41000720c */ /* 0x000fe20003fc6270 */
[----:B------:R-:W3:Y:S01]  /*42d0*/  MUFU.TANH R183, R48 ;  /* 0x0000003000b77308 */ /* 0x000ee20000002400 */
[-C--:B------:R-:W-:Y:S01]  /*42e0*/  ISETP.LT.OR P4, PT, R12, R247.reuse, P4 ;  /* 0x000000f70c00720c */ /* 0x080fe20002781670 */
[----:B------:R-:W-:Y:S01]  /*42f0*/  FMUL.FTZ R81, R81, UR24 ;  /* 0x0000001851517c20 */ /* 0x000fe20008410000 */
[----:B------:R-:W-:Y:S01]  /*4300*/  FMNMX.FTZ R10, R31, R10, !PT ;  /* 0x0000000a1f0a7209 */ /* 0x000fe20007810000 */
[----:B------:R-:W-:Y:S01]  /*4310*/  FMUL.FTZ R46, R46, UR24 ;  /* 0x000000182e2e7c20 */ /* 0x000fe20008410000 */
[----:B-----5:R-:W-:Y:S01]  /*4320*/  FSEL R12, R37, -INF , !P2 ;  /* 0xff800000250c7808 */ /* 0x020fe20005000000 */
[----:B------:R-:W-:Y:S01]  /*4330*/  FMUL.FTZ R47, R47, UR24 ;  /* 0x000000182f2f7c20 */ /* 0x000fe20008410000 */
[C---:B------:R-:W-:Y:S01]  /*4340*/  ISETP.LT.OR P5, PT, R8.reuse, R247, P5 ;  /* 0x000000f70800720c */ /* 0x040fe20002fa1670 */
[----:B------:R-:W4:Y:S01]  /*4350*/  MUFU.TANH R201, R52 ;  /* 0x0000003400c97308 */ /* 0x000f220000002400 */
[-C--:B------:R-:W-:Y:S01]  /*4360*/  ISETP.LT.OR P3, PT, R8, R245.reuse, P3 ;  /* 0x000000f50800720c */ /* 0x080fe20001f61670 */
[----:B------:R-:W-:Y:S01]  /*4370*/  VIADD R8, R28, 0x38 ;  /* 0x000000381c087836 */ /* 0x000fe20000000000 */
[----:B------:R-:W-:Y:S01]  /*4380*/  ISETP.GE.AND P2, PT, R16, R246, PT ;  /* 0x000000f61000720c */ /* 0x000fe20003f46270 */
[----:B------:R-:W-:Y:S01]  /*4390*/  VIADD R28, R28, 0x39 ;  /* 0x000000391c1c7836 */ /* 0x000fe20000000000 */
[----:B------:R-:W-:Y:S01]  /*43a0*/  ISETP.LT.OR P6, PT, R16, R245, P6 ;  /* 0x000000f51000720c */ /* 0x000fe200037c1670 */
[----:B------:R-:W-:Y:S01]  /*43b0*/  FMUL.FTZ R82, R82, UR24 ;  /* 0x0000001852527c20 */ /* 0x000fe20008410000 */
[-C--:B------:R-:W-:Y:S01]  /*43c0*/  ISETP.LT.OR P1, PT, R14, R247.reuse, P1 ;  /* 0x000000f70e00720c */ /* 0x080fe20000f21670 */
[----:B------:R-:W5:Y:S01]  /*43d0*/  MUFU.TANH R215, R44 ;  /* 0x0000002c00d77308 */ /* 0x000f620000002400 */
[----:B------:R-:W-:Y:S01]  /*43e0*/  FMNMX.FTZ R10, R29, R10, !PT ;  /* 0x0000000a1d0a7209 */ /* 0x000fe20007810000 */
[----:B------:R-:W-:Y:S01]  /*43f0*/  FMUL.FTZ R83, R83, UR24 ;  /* 0x0000001853537c20 */ /* 0x000fe20008410000 */
[----:B------:R-:W-:-:S02]  /*4400*/  ISETP.LT.OR P2, PT, R16, R247, P2 ;  /* 0x000000f71000720c */ /* 0x000fc40001741670 */
[----:B-1----:R-:W-:Y:S02]  /*4410*/  FSEL R204, R204, -INF , !P6 ;  /* 0xff800000cccc7808 */ /* 0x002fe40007000000 */
[----:B------:R-:W-:Y:S01]  /*4420*/  FSEL R181, R181, -INF , !P1 ;  /* 0xff800000b5b57808 */ /* 0x000fe20004800000 */
[----:B------:R-:W1:Y:S01]  /*4430*/  MUFU.TANH R213, R45 ;  /* 0x0000002d00d57308 */ /* 0x000e620000002400 */
[C---:B------:R-:W-:Y:S02]  /*4440*/  ISETP.GE.AND P6, PT, R8.reuse, R246, PT ;  /* 0x000000f60800720c */ /* 0x040fe40003fc6270 */
[----:B------:R-:W-:Y:S02]  /*4450*/  ISETP.GE.AND P1, PT, R8, R244, PT ;  /* 0x000000f40800720c */ /* 0x000fe40003f26270 */
[----:B------:R-:W-:Y:S02]  /*4460*/  FMNMX.FTZ R10, R21, R10, !PT ;  /* 0x0000000a150a7209 */ /* 0x000fe40007810000 */
[----:B--2---:R-:W-:Y:S01]  /*4470*/  FSEL R199, R199, -INF , !P0 ;  /* 0xff800000c7c77808 */ /* 0x004fe20004000000 */
[----:B------:R-:W2:Y:S01]  /*4480*/  MUFU.TANH R211, R80 ;  /* 0x0000005000d37308 */ /* 0x000ea20000002400 */
[----:B---3--:R-:W-:-:S02]  /*4490*/  FSEL R183, R183, -INF , !P2 ;  /* 0xff800000b7b77808 */ /* 0x008fc40005000000 */
[C---:B------:R-:W-:Y:S02]  /*44a0*/  ISETP.GE.AND P0, PT, R9.reuse, R246, PT ;  /* 0x000000f60900720c */ /* 0x040fe40003f06270 */
[----:B------:R-:W-:Y:S02]  /*44b0*/  ISETP.GE.AND P2, PT, R9, R244, PT ;  /* 0x000000f40900720c */ /* 0x000fe40003f46270 */
[C---:B------:R-:W-:Y:S01]  /*44c0*/  ISETP.LT.OR P6, PT, R8.reuse, R247, P6 ;  /* 0x000000f70800720c */ /* 0x040fe200037c1670 */
[----:B------:R-:W3:Y:S01]  /*44d0*/  MUFU.TANH R209, R81 ;  /* 0x0000005100d17308 */ /* 0x000ee20000002400 */
[----:B------:R-:W-:Y:S02]  /*44e0*/  ISETP.LT.OR P1, PT, R8, R245, P1 ;  /* 0x000000f50800720c */ /* 0x000fe40000f21670 */
[----:B------:R-:W-:Y:S02]  /*44f0*/  FMNMX.FTZ R8, R23, R10, !PT ;  /* 0x0000000a17087209 */ /* 0x000fe40007810000 */
[----:B------:R-:W-:-:S02]  /*4500*/  ISETP.LT.OR P0, PT, R9, R247, P0 ;  /* 0x000000f70900720c */ /* 0x000fc40000701670 */
[----:B------:R-:W-:Y:S01]  /*4510*/  ISETP.LT.OR P2, PT, R9, R245, P2 ;  /* 0x000000f50900720c */ /* 0x000fe20001741670 */
[----:B------:R-:W3:Y:S01]  /*4520*/  MUFU.TANH R51, R51 ;  /* 0x0000003300337308 */ /* 0x000ee20000002400 */
[----:B------:R-:W-:Y:S02]  /*4530*/  FMNMX.FTZ R9, R30, R26, !PT ;  /* 0x0000001a1e097209 */ /* 0x000fe40007810000 */
[----:B------:R-:W-:Y:S02]  /*4540*/  FMNMX.FTZ R8, R15, R8, !PT ;  /* 0x000000080f087209 */ /* 0x000fe40007810000 */
[----:B----4-:R-:W-:Y:S02]  /*4550*/  FSEL R201, R201, -INF , !P4 ;  /* 0xff800000c9c97808 */ /* 0x010fe40006000000 */
[----:B------:R-:W-:Y:S01]  /*4560*/  FMNMX.FTZ R9, R24, R9, !PT ;  /* 0x0000000918097209 */ /* 0x000fe20007810000 */
[----:B------:R4:W1:Y:S01]  /*4570*/  MUFU.TANH R210, R46 ;  /* 0x0000002e00d27308 */ /* 0x0008620000002400 */
[----:B------:R-:W-:-:S02]  /*4580*/  FMNMX.FTZ R8, R13, R8, !PT ;  /* 0x000000080d087209 */ /* 0x000fc40007810000 */
[----:B------:R-:W-:Y:S02]  /*4590*/  FMNMX.FTZ R9, R20, R9, !PT ;  /* 0x0000000914097209 */ /* 0x000fe40007810000 */
[----:B------:R-:W-:Y:S02]  /*45a0*/  FMNMX.FTZ R8, R201, R8, !PT ;  /* 0x00000008c9087209 */ /* 0x000fe40007810000 */
[----:B------:R-:W-:Y:S01]  /*45b0*/  FMNMX.FTZ R9, R6, R9, !PT ;  /* 0x0000000906097209 */ /* 0x000fe20007810000 */
[----:B------:R4:W2:Y:S01]  /*45c0*/  MUFU.TANH R208, R47 ;  /* 0x0000002f00d07308 */ /* 0x0008a20000002400 */
[----:B------:R-:W-:Y:S02]  /*45d0*/  FMNMX.FTZ R8, R199, R8, !PT ;  /* 0x00000008c7087209 */ /* 0x000fe40007810000 */
[----:B------:R-:W-:Y:S02]  /*45e0*/  FMNMX.FTZ R9, R4, R9, !PT ;  /* 0x0000000904097209 */ /* 0x000fe40007810000 */
[----:B------:R-:W-:-:S02]  /*45f0*/  FMNMX.FTZ R8, R183, R8, !PT ;  /* 0x00000008b7087209 */ /* 0x000fc40007810000 */
[----:B-----5:R-:W-:Y:S01]  /*4600*/  FSEL R215, R215, -INF , !P5 ;  /* 0xff800000d7d77808 */ /* 0x020fe20006800000 */
[----:B------:R4:W2:Y:S01]  /*4610*/  MUFU.TANH R206, R82 ;  /* 0x0000005200ce7308 */ /* 0x0008a20000002400 */
[----:B------:R-:W-:Y:S02]  /*4620*/  FMNMX.FTZ R9, R12, R9, !PT ;  /* 0x000000090c097209 */ /* 0x000fe40007810000 */
[----:B------:R-:W-:Y:S02]  /*4630*/  FMNMX.FTZ R8, R181, R8, !PT ;  /* 0x00000008b5087209 */ /* 0x000fe40007810000 */
[----:B-1----:R-:W-:Y:S01]  /*4640*/  FSEL R213, R213, -INF , !P0 ;  /* 0xff800000d5d57808 */ /* 0x002fe20004000000 */
[----:B------:R-:W-:Y:S01]  /*4650*/  BAR.SYNC.DEFER_BLOCKING 0x0 ;  /* 0x0000000000007b1d */ /* 0x000fe20000010000 */
[----:B------:R-:W-:Y:S02]  /*4660*/  PLOP3.LUT P0, PT, PT, PT, UP0, 0x80, 0x0 ;  /* 0x000000000000781c */ /* 0x000fe40003f0f008 */
[----:B------:R-:W-:-:S02]  /*4670*/  ISETP.GE.AND P5, PT, R28, R246, PT ;  /* 0x000000f61c00720c */ /* 0x000fc40003fa6270 */
[----:B------:R-:W-:Y:S01]  /*4680*/  FMNMX.FTZ R9, R0, R9, !PT ;  /* 0x0000000900097209 */ /* 0x000fe20007810000 */
[----:B------:R4:W1:Y:S01]  /*4690*/  MUFU.TANH R202, R83 ;  /* 0x0000005300ca7308 */ /* 0x0008620000002400 */
[----:B------:R-:W-:Y:S02]  /*46a0*/  FMNMX.FTZ R8, R215, R8, !PT ;  /* 0x00000008d7087209 */ /* 0x000fe40007810000 */
[----:B------:R-:W-:Y:S02]  /*46b0*/  ISETP.GE.AND P4, PT, R14, R244, PT ;  /* 0x000000f40e00720c */ /* 0x000fe40003f86270 */
[----:B------:R-:W-:Y:S02]  /*46c0*/  ISETP.LT.OR P5, PT, R28, R247, P5 ;  /* 0x000000f71c00720c */ /* 0x000fe40002fa1670 */
[----:B--2---:R-:W-:Y:S02]  /*46d0*/  FSEL R211, R211, -INF , !P6 ;  /* 0xff800000d3d37808 */ /* 0x004fe40007000000 */
[----:B------:R-:W-:-:S02]  /*46e0*/  FMNMX.FTZ R9, R182, R9, !PT ;  /* 0x00000009b6097209 */ /* 0x000fc40007810000 */
[----:B------:R-:W-:Y:S02]  /*46f0*/  FMNMX.FTZ R8, R213, R8, !PT ;  /* 0x00000008d5087209 */ /* 0x000fe40007810000 */
[----:B------:R-:W-:Y:S02]  /*4700*/  ISETP.LT.OR P4, PT, R14, R245, P4 ;  /* 0x000000f50e00720c */ /* 0x000fe40002781670 */
[----:B---3--:R-:W-:Y:S02]  /*4710*/  FSEL R209, R209, -INF , !P5 ;  /* 0xff800000d1d17808 */ /* 0x008fe40006800000 */
[----:B------:R-:W-:Y:S02]  /*4720*/  FMNMX.FTZ R9, R180, R9, !PT ;  /* 0x00000009b4097209 */ /* 0x000fe40007810000 */
[----:B------:R-:W-:Y:S02]  /*4730*/  FMNMX.FTZ R8, R211, R8, !PT ;  /* 0x00000008d3087209 */ /* 0x000fe40007810000 */
[----:B------:R-:W-:-:S02]  /*4740*/  FSEL R214, R51, -INF , !P4 ;  /* 0xff80000033d67808 */ /* 0x000fc40006000000 */
[----:B------:R-:W-:Y:S02]  /*4750*/  FMNMX.FTZ R9, R204, R9, !PT ;  /* 0x00000009cc097209 */ /* 0x000fe40007810000 */
[----:B------:R-:W-:Y:S01]  /*4760*/  FMNMX.FTZ R8, R209, R8, !PT ;  /* 0x00000008d1087209 */ /* 0x000fe20007810000 */
[----:B-1--4-:R-:W-:Y:S06]  /*4770*/  @!P0 BRA `(.L_x_1187) ;  /* 0x0000000000948947 */ /* 0x012fec0003800000 */
        /* <DEDUP_REMOVED lines=37> */
.L_x_1187:
        /* <DEDUP_REMOVED lines=30> */
[C---:B------:R-:W-:Y:S01]  /*4bb0*/  IADD3 R220, R235.reuse, 0x3800, RZ ;  /* 0x00003800ebdc7810 */ /* 0x040fe20007ffe0ff */
[----:B------:R-:W-:Y:S01]  /*4bc0*/  LDSM.16.MT88.4 R132, [R228+0x10000] ;  /* 0x01000000e484783b */ /* 0x000fe20000004200 */
[----:B------:R-:W-:-:S02]  /*4bd0*/  IADD3 R219, R235, 0x4000, RZ ;  /* 0x00004000ebdb7810 */ /* 0x000fc40007ffe0ff */
[C---:B------:R-:W-:Y:S01]  /*4be0*/  IADD3 R218, R235.reuse, 0x4800, RZ ;  /* 0x00004800ebda7810 */ /* 0x040fe20007ffe0ff */
[----:B------:R-:W-:Y:S01]  /*4bf0*/  LDSM.16.MT88.4 R40, [R232+0x12000] ;  /* 0x01200000e828783b */ /* 0x000fe20000004200 */
[----:B-1----:R-:W-:Y:S02]  /*4c00*/  FMNMX.FTZ R8, R10, R9, !PT ;  /* 0x000000090a087209 */ /* 0x002fe40007810000 */
[----:B------:R-:W-:Y:S01]  /*4c10*/  IADD3 R217, R235, 0x5000, RZ ;  /* 0x00005000ebd97810 */ /* 0x000fe20007ffe0ff */
[----:B------:R-:W-:Y:S01]  /*4c20*/  LDSM.16.MT88.4 R48, [R230+0x12000] ;  /* 0x01200000e630783b */ /* 0x000fe20000004200 */
[----:B--2---:R-:W-:Y:S02]  /*4c30*/  FMNMX.FTZ R164, R11, R164, !PT ;  /* 0x000000a40ba47209 */ /* 0x004fe40007810000 */
[----:B------:R-:W-:Y:S01]  /*4c40*/  IADD3 R216, R235, 0x5800, RZ ;  /* 0x00005800ebd87810 */ /* 0x000fe20007ffe0ff */
[----:B------:R-:W1:Y:S01]  /*4c50*/  SHFL.BFLY PT, R3, R8, 0x1, 0x1f ;  /* 0x0c201f0008037f89 */ /* 0x000e6200000e0000 */
[C---:B------:R-:W-:Y:S01]  /*4c60*/  FSETP.NEU.FTZ.AND P1, PT, R164.reuse, -INF , PT ;  /* 0xff800000a400780b */ /* 0x040fe20003f3d000 */
[----:B------:R-:W-:-:S02]  /*4c70*/  FMUL.FTZ R212, R164, UR18 ;  /* 0x00000012a4d47c20 */ /* 0x000fc40008410000 */
[----:B------:R-:W2:Y:S03]  /*4c80*/  LDSM.16.MT88.4 R56, [R229+0x12000] ;  /* 0x01200000e538783b */ /* 0x000ea60000004200 */
[----:B------:R-:W-:Y:S01]  /*4c90*/  FSEL R212, R212, RZ, P1 ;  /* 0x000000ffd4d47208 */ /* 0x000fe20000800000 */
[----:B------:R-:W3:Y:S04]  /*4ca0*/  LDSM.16.MT88.4 R64, [R228+0x12000] ;  /* 0x01200000e440783b */ /* 0x000ee80000004200 */
[----:B------:R-:W4:Y:S01]  /*4cb0*/  LDSM.16.MT88.4 R72, [R232+0x14000] ;  /* 0x01400000e848783b */ /* 0x000f220000004200 */
[--C-:B------:R-:W-:Y:S01]  /*4cc0*/  FFMA.FTZ R197, R27, UR18, -R212.reuse ;  /* 0x000000121bc57c23 */ /* 0x100fe200080108d4 */
[--C-:B------:R-:W-:Y:S01]  /*4cd0*/  FFMA.FTZ R194, R25, UR18, -R212.reuse ;  /* 0x0000001219c27c23 */ /* 0x100fe200080108d4 */
[--C-:B------:R-:W-:Y:S01]  /*4ce0*/  FFMA.FTZ R193, R31, UR18, -R212.reuse ;  /* 0x000000121fc17c23 */ /* 0x100fe200080108d4 */
[----:B------:R-:W5:Y:S01]  /*4cf0*/  LDSM.16.MT88.4 R80, [R230+0x14000] ;  /* 0x01400000e650783b */ /* 0x000f620000004200 */
[--C-:B------:R-:W-:Y:S01]  /*4d00*/  FFMA.FTZ R188, R29, UR18, -R212.reuse ;  /* 0x000000121dbc7c23 */ /* 0x100fe200080108d4 */
[--C-:B------:R-:W-:Y:S01]  /*4d10*/  FFMA.FTZ R189, R21, UR18, -R212.reuse ;  /* 0x0000001215bd7c23 */ /* 0x100fe200080108d4 */
[----:B------:R-:W-:Y:S01]  /*4d20*/  MUFU.EX2 R197, R197 ;  /* 0x000000c500c57308 */ /* 0x000fe20000000800 */
[----:B------:R-:W5:Y:S01]  /*4d30*/  LDSM.16.MT88.4 R88, [R229+0x14000] ;  /* 0x01400000e558783b */ /* 0x000f620000004200 */
[--C-:B------:R-:W-:Y:S01]  /*4d40*/  FFMA.FTZ R186, R23, UR18, -R212.reuse ;  /* 0x0000001217ba7c23 */ /* 0x100fe200080108d4 */
[--C-:B------:R-:W-:Y:S01]  /*4d50*/  FFMA.FTZ R185, R15, UR18, -R212.reuse ;  /* 0x000000120fb97c23 */ /* 0x100fe200080108d4 */
[--C-:B------:R-:W-:Y:S01]  /*4d60*/  FFMA.FTZ R2, R13, UR18, -R212.reuse ;  /* 0x000000120d027c23 */ /* 0x100fe200080108d4 */
[----:B-1----:R-:W-:Y:S01]  /*4d70*/  FMNMX.FTZ R3, R8, R3, !PT ;  /* 0x0000000308037209 */ /* 0x002fe20007810000 */
[----:B------:R-:W1:Y:S01]  /*4d80*/  LDSM.16.MT88.4 R96, [R228+0x14000] ;  /* 0x01400000e460783b */ /* 0x000e620000004200 */
[--C-:B------:R-:W-:Y:S01]  /*4d90*/  FFMA.FTZ R196, R201, UR18, -R212.reuse ;  /* 0x00000012c9c47c23 */ /* 0x100fe200080108d4 */
[----:B------:R-:W2:Y:S01]  /*4da0*/  MUFU.EX2 R194, R194 ;  /* 0x000000c200c27308 */ /* 0x000ea20000000800 */
[C---:B------:R-:W-:Y:S01]  /*4db0*/  FSETP.NEU.FTZ.AND P1, PT, R3.reuse, -INF , PT ;  /* 0xff8000000300780b */ /* 0x040fe20003f3d000 */
[----:B------:R-:W-:Y:S01]  /*4dc0*/  FMUL.FTZ R205, R3, UR18 ;  /* 0x0000001203cd7c20 */ /* 0x000fe20008410000 */
[----:B------:R-:W1:Y:S01]  /*4dd0*/  LDSM.16.MT88.4 R104, [R232+0x16000] ;  /* 0x01600000e868783b */ /* 0x000e620000004200 */
[--C-:B------:R-:W-:Y:S01]  /*4de0*/  FFMA.FTZ R199, R199, UR18, -R212.reuse ;  /* 0x00000012c7c77c23 */ /* 0x100fe200080108d4 */
[--C-:B------:R-:W-:Y:S01]  /*4df0*/  FFMA.FTZ R198, R183, UR18, -R212.reuse ;  /* 0x00000012b7c67c23 */ /* 0x100fe200080108d4 */
[----:B------:R-:W-:Y:S01]  /*4e00*/  FFMA.FTZ R201, R181, UR18, -R212 ;  /* 0x00000012b5c97c23 */ /* 0x000fe200080108d4 */
[----:B------:R-:W1:Y:S01]  /*4e10*/  LDSM.16.MT88.4 R112, [R230+0x16000] ;  /* 0x01600000e670783b */ /* 0x000e620000004200 */
[----:B------:R-:W-:Y:S01]  /*4e20*/  FSEL R205, R205, RZ, P1 ;  /* 0x000000ffcdcd7208 */ /* 0x000fe20000800000 */
[----:B------:R-:W-:Y:S02]  /*4e30*/  MUFU.EX2 R193, R193 ;  /* 0x000000c100c17308 */ /* 0x000fe40000000800 */
[----:B------:R-:W1:Y:S02]  /*4e40*/  LDSM.16.MT88.4 R120, [R229+0x16000] ;  /* 0x01600000e578783b */ /* 0x000e640000004200 */
[--C-:B------:R-:W-:Y:S01]  /*4e50*/  FFMA.FTZ R191, R30, UR18, -R205.reuse ;  /* 0x000000121ebf7c23 */ /* 0x100fe200080108cd */
[--C-:B------:R-:W-:Y:S01]  /*4e60*/  FFMA.FTZ R192, R26, UR18, -R205.reuse ;  /* 0x000000121ac07c23 */ /* 0x100fe200080108cd */
[----:B------:R-:W1:Y:S01]  /*4e70*/  LDSM.16.MT88.4 R8, [R228+0x16000] ;  /* 0x01600000e408783b */ /* 0x000e620000004200 */
[--C-:B------:R-:W-:Y:S01]  /*4e80*/  FFMA.FTZ R195, R24, UR18, -R205.reuse ;  /* 0x0000001218c37c23 */ /* 0x100fe200080108cd */
[--C-:B------:R-:W-:Y:S01]  /*4e90*/  FFMA.FTZ R190, R20, UR18, -R205.reuse ;  /* 0x0000001214be7c23 */ /* 0x100fe200080108cd */
[----:B------:R-:W3:Y:S01]  /*4ea0*/  MUFU.EX2 R188, R188 ;  /* 0x000000bc00bc7308 */ /* 0x000ee20000000800 */
[----:B--2---:R-:W-:Y:S01]  /*4eb0*/  F2FP.BF16.F32.PACK_AB R128, R194, R197 ;  /* 0x000000c5c280723e */ /* 0x004fe200000010ff */
[--C-:B------:R-:W-:Y:S01]  /*4ec0*/  FFMA.FTZ R187, R6, UR18, -R205.reuse ;  /* 0x0000001206bb7c23 */ /* 0x100fe200080108cd */
[--C-:B------:R-:W-:Y:S01]  /*4ed0*/  FFMA.FTZ R184, R4, UR18, -R205.reuse ;  /* 0x0000001204b87c23 */ /* 0x100fe200080108cd */
[----:B------:R-:W-:Y:S01]  /*4ee0*/  LDSM.16.MT88.4 R16, [R228+0x10800] ;  /* 0x01080000e410783b */ /* 0x000fe20000004200 */
[--C-:B------:R-:W-:Y:S01]  /*4ef0*/  FFMA.FTZ R165, R12, UR18, -R205.reuse ;  /* 0x000000120ca57c23 */ /* 0x100fe200080108cd */
[--C-:B------:R-:W-:Y:S01]  /*4f00*/  FFMA.FTZ R0, R0, UR18, -R205.reuse ;  /* 0x0000001200007c23 */ /* 0x100fe200080108cd */
[--C-:B------:R-:W-:Y:S01]  /*4f10*/  FFMA.FTZ R200, R182, UR18, -R205.reuse ;  /* 0x00000012b6c87c23 */ /* 0x100fe200080108cd */
[----:B------:R-:W-:Y:S01]  /*4f20*/  MUFU.EX2 R191, R191 ;  /* 0x000000bf00bf7308 */ /* 0x000fe20000000800 */
[----:B------:R-:W2:Y:S01]  /*4f30*/  LDSM.16.MT88.4 R4, [R232+0x10800] ;  /* 0x01080000e804783b */ /* 0x000ea20000004200 */
[--C-:B------:R-:W-:Y:S01]  /*4f40*/  FFMA.FTZ R203, R180, UR18, -R205.reuse ;  /* 0x00000012b4cb7c23 */ /* 0x100fe200080108cd */
[--C-:B------:R-:W-:Y:S01]  /*4f50*/  FFMA.FTZ R204, R204, UR18, -R205.reuse ;  /* 0x00000012cccc7c23 */ /* 0x100fe200080108cd */
[--C-:B------:R-:W-:Y:S01]  /*4f60*/  FFMA.FTZ R207, R214, UR18, -R205.reuse ;  /* 0x00000012d6cf7c23 */ /* 0x100fe200080108cd */
[----:B------:R-:W2:Y:S01]  /*4f70*/  LDSM.16.MT88.4 R20, [R229+0x12800] ;  /* 0x01280000e514783b */ /* 0x000ea20000004200 */
[----:B------:R-:W-:Y:S01]  /*4f80*/  FFMA.FTZ R251, R202, UR18, -R205 ;  /* 0x00000012cafb7c23 */ /* 0x000fe200080108cd */
[----:B------:R-:W-:Y:S01]  /*4f90*/  FADD.FTZ R194, R197, R194 ;  /* 0x000000c2c5c27221 */ /* 0x000fe20000010000 */
[----:B------:R-:W4:Y:S01]  /*4fa0*/  MUFU.EX2 R192, R192 ;  /* 0x000000c000c07308 */ /* 0x000f220000000800 */
[----:B---3--:R-:W-:Y:S01]  /*4fb0*/  F2FP.BF16.F32.PACK_AB R130, R188, R193 ;  /* 0x000000c1bc82723e */ /* 0x008fe200000010ff */
[----:B------:R-:W-:Y:S01]  /*4fc0*/  LDSM.16.MT88.4 R32, [R230+0x12800] ;  /* 0x01280000e620783b */ /* 0x000fe20000004200 */
[----:B------:R-:W-:Y:S01]  /*4fd0*/  FADD.FTZ R193, R193, R194 ;  /* 0x000000c2c1c17221 */ /* 0x000fe20000010000 */
[----:B------:R-:W-:-:S02]  /*4fe0*/  IADD3 R214, R235, 0x6800, RZ ;  /* 0x00006800ebd67810 */ /* 0x000fc40007ffe0ff */
[----:B------:R-:W-:Y:S01]  /*4ff0*/  LDSM.16.MT88.4 R24, [R232+0x14800] ;  /* 0x01480000e818783b */ /* 0x000fe20000004200 */
[----:B------:R-:W-:Y:S01]  /*5000*/  FADD.FTZ R188, R188, R193 ;  /* 0x000000c1bcbc7221 */ /* 0x000fe20000010000 */
[----:B------:R-:W-:Y:S02]  /*5010*/  MUFU.EX2 R195, R195 ;  /* 0x000000c300c37308 */ /* 0x000fe40000000800 */
[----:B------:R-:W-:Y:S04]  /*5020*/  LDSM.16.MT88.4 R176, [R230+0x10800] ;  /* 0x01080000e6b0783b */ /* 0x000fe80000004200 */
[----:B------:R-:W-:Y:S02]  /*5030*/  LDSM.16.MT88.4 R172, [R229+0x10800] ;  /* 0x01080000e5ac783b */ /* 0x000fe40000004200 */
[----:B------:R-:W3:Y:S01]  /*5040*/  MUFU.EX2 R190, R190 ;  /* 0x000000be00be7308 */ /* 0x000ee20000000800 */
[----:B----4-:R-:W-:Y:S01]  /*5050*/  F2FP.BF16.F32.PACK_AB R129, R192, R191 ;  /* 0x000000bfc081723e */ /* 0x010fe200000010ff */
[----:B------:R-:W-:Y:S01]  /*5060*/  LDSM.16.MT88.4 R168, [R232+0x12800] ;  /* 0x01280000e8a8783b */ /* 0x000fe20000004200 */
[----:B------:R-:W-:-:S03]  /*5070*/  FADD.FTZ R192, R191, R192 ;  /* 0x000000c0bfc07221 */ /* 0x000fc60000010000 */
[----:B------:R-:W-:Y:S02]  /*5080*/  LDSM.16.MT88.4 R28, [R228+0x12800] ;  /* 0x01280000e41c783b */ /* 0x000fe40000004200 */
[----:B------:R-:W-:Y:S02]  /*5090*/  MUFU.EX2 R189, R189 ;  /* 0x000000bd00bd7308 */ /* 0x000fe40000000800 */
[----:B------:R-:W-:Y:S06]  /*50a0*/  LDSM.16.MT88.4 R180, [R232+0x11000] ;  /* 0x01100000e8b4783b */ /* 0x000fec0000004200 */
[----:B------:R-:W4:Y:S01]  /*50b0*/  MUFU.EX2 R186, R186 ;  /* 0x000000ba00ba7308 */ /* 0x000f220000000800 */
[----:B---3--:R-:W-:Y:S01]  /*50c0*/  F2FP.BF16.F32.PACK_AB R131, R190, R195 ;  /* 0x000000c3be83723e */ /* 0x008fe200000010ff */
[----:B------:R-:W-:-:S04]  /*50d0*/  FADD.FTZ R195, R195, R192 ;  /* 0x000000c0c3c37221 */ /* 0x000fc80000010000 */
[----:B------:R-:W-:Y:S02]  /*50e0*/  FADD.FTZ R190, R190, R195 ;  /* 0x000000c3bebe7221 */ /* 0x000fe40000010000 */
[C---:B------:R-:W-:Y:S01]  /*50f0*/  HMMA.16816.F32.BF16 R160, R128.reuse, R156, RZ ;  /* 0x0000009c80a0723c */ /* 0x040fe200000418ff */
[----:B------:R-:W-:Y:S05]  /*5100*/  MUFU.EX2 R185, R185 ;  /* 0x000000b900b97308 */ /* 0x000fea0000000800 */
[C---:B------:R-:W-:Y:S03]  /*5110*/  HMMA.16816.F32.BF16 R152, R128.reuse, R148, RZ ;  /* 0x000000948098723c */ /* 0x040fe600000418ff */
[----:B------:R-:W3:Y:S01]  /*5120*/  MUFU.EX2 R2, R2 ;  /* 0x0000000200027308 */ /* 0x000ee20000000800 */
[C---:B----4-:R-:W-:Y:S01]  /*5130*/  F2FP.BF16.F32.PACK_AB R12, R186.reuse, R189 ;  /* 0x000000bdba0c723e */ /* 0x050fe200000010ff */
[----:B------:R-:W-:Y:S01]  /*5140*/  FADD.FTZ R189, R189, R188 ;  /* 0x000000bcbdbd7221 */ /* 0x000fe20000010000 */
[----:B------:R-:W-:Y:S03]  /*5150*/  HMMA.16816.F32.BF16 R144, R128, R140, RZ ;  /* 0x0000008c8090723c */ /* 0x000fe600000418ff */
[----:B------:R-:W-:-:S02]  /*5160*/  FADD.FTZ R186, R186, R189 ;  /* 0x000000bdbaba7221 */ /* 0x000fc40000010000 */
[----:B------:R-:W-:Y:S01]  /*5170*/  MUFU.EX2 R187, R187 ;  /* 0x000000bb00bb7308 */ /* 0x000fe20000000800 */
[C---:B------:R-:W-:Y:S06]  /*5180*/  HMMA.16816.F32.BF16 R136, R128.reuse, R132, RZ ;  /* 0x000000848088723c */ /* 0x040fec00000418ff */
[----:B------:R-:W-:Y:S01]  /*5190*/  HMMA.16816.F32.BF16 R36, R128, R40, RZ ;  /* 0x000000288024723c */ /* 0x000fe200000418ff */
[----:B------:R-:W4:Y:S01]  /*51a0*/  MUFU.EX2 R184, R184 ;  /* 0x000000b800b87308 */ /* 0x000f220000000800 */
        /* <DEDUP_REMOVED lines=8> */
[----:B----4-:R-:W-:Y:S01]  /*5230*/  F2FP.BF16.F32.PACK_AB R13, R184, R187 ;  /* 0x000000bbb80d723e */ /* 0x010fe200000010ff */
[----:B------:R-:W-:-:S04]  /*5240*/  FADD.FTZ R187, R187, R190 ;  /* 0x000000bebbbb7221 */ /* 0x000fc80000010000 */
[----:B------:R-:W-:Y:S01]  /*5250*/  HMMA.16816.F32.BF16 R68, R128, R72, RZ ;  /* 0x000000488044723c */ /* 0x000fe200000418ff */
[----:B------:R-:W-:Y:S01]  /*5260*/  MUFU.EX2 R196, R196 ;  /* 0x000000c400c47308 */ /* 0x000fe20000000800 */
[----:B------:R-:W-:-:S04]  /*5270*/  FADD.FTZ R184, R184, R187 ;  /* 0x000000bbb8b87221 */ /* 0x000fc80000010000 */
[C---:B-----5:R-:W-:Y:S03]  /*5280*/  HMMA.16816.F32.BF16 R76, R128.reuse, R80, RZ ;  /* 0x00000050804c723c */ /* 0x060fe600000418ff */
[----:B------:R-:W4:Y:S01]  /*5290*/  MUFU.EX2 R199, R199 ;  /* 0x000000c700c77308 */ /* 0x000f220000000800 */
[C---:B---3--:R-:W-:Y:S01]  /*52a0*/  F2FP.BF16.F32.PACK_AB R15, R0.reuse, R165 ;  /* 0x000000a5000f723e */ /* 0x048fe200000010ff */
[----:B------:R-:W-:Y:S01]  /*52b0*/  FADD.FTZ R165, R165, R184 ;  /* 0x000000b8a5a57221 */ /* 0x000fe20000010000 */
[C---:B------:R-:W-:Y:S03]  /*52c0*/  HMMA.16816.F32.BF16 R84, R128.reuse, R88, RZ ;  /* 0x000000588054723c */ /* 0x040fe600000418ff */
[----:B------:R-:W-:Y:S02]  /*52d0*/  FADD.FTZ R165, R0, R165 ;  /* 0x000000a500a57221 */ /* 0x000fe40000010000 */
[----:B------:R-:W-:Y:S01]  /*52e0*/  MUFU.EX2 R198, R198 ;  /* 0x000000c600c67308 */ /* 0x000fe20000000800 */
[C---:B-1----:R-:W-:Y:S06]  /*52f0*/  HMMA.16816.F32.BF16 R92, R128.reuse, R96, RZ ;  /* 0x00000060805c723c */ /* 0x042fec00000418ff */
        /* <DEDUP_REMOVED lines=26> */
[----:B------:R-:W5:Y:S05]  /*54a0*/  LDSM.16.MT88.4 R8, [R230+0x14800] ;  /* 0x01480000e608783b */ /* 0x000f6a0000004200 */
[C---:B--2---:R-:W-:Y:S06]  /*54b0*/  HMMA.16816.F32.BF16 R160, R12.reuse, R4, R160 ;  /* 0x000000040ca0723c */ /* 0x044fec00000418a0 */
[C---:B------:R-:W-:Y:S01]  /*54c0*/  HMMA.16816.F32.BF16 R156, R12.reuse, R6, R156 ;  /* 0x000000060c9c723c */ /* 0x040fe2000004189c */
[----:B------:R-:W2:Y:S05]  /*54d0*/  LDSM.16.MT88.4 R4, [R229+0x14800] ;  /* 0x01480000e504783b */ /* 0x000eaa0000004200 */
[C---:B------:R-:W-:Y:S06]  /*54e0*/  HMMA.16816.F32.BF16 R136, R12.reuse, R16, R136 ;  /* 0x000000100c88723c */ /* 0x040fec0000041888 */
[C---:B------:R-:W-:Y:S01]  /*54f0*/  HMMA.16816.F32.BF16 R132, R12.reuse, R18, R132 ;  /* 0x000000120c84723c */ /* 0x040fe20000041884 */
[----:B------:R-:W4:Y:S05]  /*5500*/  LDSM.16.MT88.4 R16, [R228+0x14800] ;  /* 0x01480000e410783b */ /* 0x000f2a0000004200 */
        /* <DEDUP_REMOVED lines=89> */
[--C-:B------:R-:W-:Y:S01]  /*5aa0*/  FFMA.FTZ R178, R211, UR18, -R212.reuse ;  /* 0x00000012d3b27c23 */ /* 0x100fe200080108d4 */
[----:B------:R-:W-:Y:S01]  /*5ab0*/  FFMA.FTZ R179, R209, UR18, -R212 ;  /* 0x00000012d1b37c23 */ /* 0x000fe200080108d4 */
[----:B------:R-:W-:-:S03]  /*5ac0*/  IADD3 R212, R235, 0x7800, RZ ;  /* 0x00007800ebd47810 */ /* 0x000fc60007ffe0ff */
[----:B------:R-:W-:Y:S01]  /*5ad0*/  MUFU.EX2 R176, R176 ;  /* 0x000000b000b07308 */ /* 0x000fe20000000800 */
[C---:B------:R-:W-:Y:S01]  /*5ae0*/  HMMA.16816.F32.BF16 R132, R4.reuse, R174, R132 ;  /* 0x000000ae0484723c */ /* 0x040fe20000041884 */
[----:B------:R-:W-:Y:S05]  /*5af0*/  LDSM.16.MT88.4 R172, [R230+0x13800] ;  /* 0x01380000e6ac783b */ /* 0x000fea0000004200 */
[C---:B------:R-:W-:Y:S01]  /*5b00*/  HMMA.16816.F32.BF16 R36, R4.reuse, R168, R36 ;  /* 0x000000a80424723c */ /* 0x040fe20000041824 */
[----:B------:R-:W1:Y:S05]  /*5b10*/  MUFU.EX2 R177, R177 ;  /* 0x000000b100b17308 */ /* 0x000e6a0000000800 */
        /* <DEDUP_REMOVED lines=63> */
[C---:B--2---:R-:W-:Y:S06]  /*5f10*/  HMMA.16816.F32.BF16 R100, R4.reuse, R16, R100 ;  /* 0x000000100464723c */ /* 0x044fec0000041864 */
[C---:B------:R-:W-:Y:S06]  /*5f20*/  HMMA.16816.F32.BF16 R104, R4.reuse, R18, R104 ;  /* 0x000000120468723c */ /* 0x040fec0000041868 */
[C---:B---3--:R-:W-:Y:S06]  /*5f30*/  HMMA.16816.F32.BF16 R108, R4.reuse, R12, R108 ;  /* 0x0000000c046c723c */ /* 0x048fec000004186c */
[C---:B------:R-:W-:Y:S06]  /*5f40*/  HMMA.16816.F32.BF16 R112, R4.reuse, R14, R112 ;  /* 0x0000000e0470723c */ /* 0x040fec0000041870 */
[C---:B-1----:R-:W-:Y:S06]  /*5f50*/  HMMA.16816.F32.BF16 R116, R4.reuse, R8, R116 ;  /* 0x000000080474723c */ /* 0x042fec0000041874 */
        /* <DEDUP_REMOVED lines=50> */
[----:B------:R-:W2:Y:S04]  /*6280*/  LDSM.16.M88.4 R16, [R237+0x8000] ;  /* 0x00800000ed10783b */ /* 0x000ea80000000200 */
[----:B------:R-:W3:Y:S04]  /*6290*/  LDSM.16.M88.4 R168, [R237+0x8800] ;  /* 0x00880000eda8783b */ /* 0x000ee80000000200 */
[----:B------:R-:W4:Y:S04]  /*62a0*/  LDSM.16.M88.4 R28, [R237+0x9000] ;  /* 0x00900000ed1c783b */ /* 0x000f280000000200 */
[----:B------:R-:W5:Y:S04]  /*62b0*/  LDSM.16.M88.4 R176, [R237+0x9800] ;  /* 0x00980000edb0783b */ /* 0x000f680000000200 */
[----:B------:R-:W-:Y:S04]  /*62c0*/  LDSM.16.M88.4 R12, [R236] ;  /* 0x00000000ec0c783b */ /* 0x000fe80000000200 */
[----:B------:R-:W5:Y:S04]  /*62d0*/  LDSM.16.M88.4 R20, [R235] ;  /* 0x00000000eb14783b */ /* 0x000f680000000200 */
[----:B------:R-:W5:Y:S04]  /*62e0*/  LDSM.16.M88.4 R200, [R227] ;  /* 0x00000000e3c8783b */ /* 0x000f680000000200 */
[----:B------:R-:W5:Y:S04]  /*62f0*/  LDSM.16.M88.4 R180, [R226] ;  /* 0x00000000e2b4783b */ /* 0x000f680000000200 */
[----:B------:R-:W5:Y:S04]  /*6300*/  LDSM.16.M88.4 R24, [R225] ;  /* 0x00000000e118783b */ /* 0x000f680000000200 */
[----:B-1----:R-:W-:Y:S01]  /*6310*/  LDSM.16.M88.4 R8, [R234] ;  /* 0x00000000ea08783b */ /* 0x002fe20000000200 */
[C---:B--2---:R-:W-:Y:S03]  /*6320*/  HMMA.16816.F32.BF16 R4, R184.reuse, R16, RZ ;  /* 0x00000010b804723c */ /* 0x044fe600000418ff */
[----:B------:R-:W1:Y:S04]  /*6330*/  LDSM.16.M88.4 R196, [R231+0x8000] ;  /* 0x00800000e7c4783b */ /* 0x000e680000000200 */
[----:B------:R-:W2:Y:S01]  /*6340*/  LDSM.16.M88.4 R192, [R231+0x8800] ;  /* 0x00880000e7c0783b */ /* 0x000ea20000000200 */
[C---:B------:R-:W-:Y:S03]  /*6350*/  HMMA.16816.F32.BF16 R16, R184.reuse, R18, RZ ;  /* 0x00000012b810723c */ /* 0x040fe600000418ff */
[----:B------:R-:W0:Y:S03]  /*6360*/  LDGDEPBAR ;  /* 0x00000000000079af */ /* 0x000e260000000000 */
[C---:B---3--:R-:W-:Y:S06]  /*6370*/  HMMA.16816.F32.BF16 R172, R184.reuse, R168, RZ ;  /* 0x000000a8b8ac723c */ /* 0x048fec00000418ff */
[C---:B----4-:R-:W-:Y:S06]  /*6380*/  HMMA.16816.F32.BF16 R32, R184.reuse, R28, RZ ;  /* 0x0000001cb820723c */ /* 0x050fec00000418ff */
[C---:B------:R-:W-:Y:S06]  /*6390*/  HMMA.16816.F32.BF16 R168, R184.reuse, R170, RZ ;  /* 0x000000aab8a8723c */ /* 0x040fec00000418ff */
[C---:B------:R-:W-:Y:S06]  /*63a0*/  HMMA.16816.F32.BF16 R28, R184.reuse, R30, RZ ;  /* 0x0000001eb81c723c */ /* 0x040fec00000418ff */
[C---:B-----5:R-:W-:Y:S06]  /*63b0*/  HMMA.16816.F32.BF16 R188, R184.reuse, R176, RZ ;  /* 0x000000b0b8bc723c */ /* 0x060fec00000418ff */
[----:B------:R-:W-:Y:S01]  /*63c0*/  HMMA.16816.F32.BF16 R184, R184, R178, RZ ;  /* 0x000000b2b8b8723c */ /* 0x000fe200000418ff */
        /* <DEDUP_REMOVED lines=8> */
[C---:B------:R-:W-:Y:S01]  /*6450*/  HMMA.16816.F32.BF16 R28, R12.reuse, R182, R28 ;  /* 0x000000b60c1c723c */ /* 0x040fe2000004181c */
[----:B------:R-:W-:Y:S05]  /*6460*/  LDSM.16.M88.4 R180, [R224] ;  /* 0x00000000e0b4783b */ /* 0x000fea0000000200 */
[C---:B------:R-:W-:Y:S06]  /*6470*/  HMMA.16816.F32.BF16 R188, R12.reuse, R24, R188 ;  /* 0x000000180cbc723c */ /* 0x040fec00000418bc */
[----:B------:R-:W-:Y:S01]  /*6480*/  HMMA.16816.F32.BF16 R184, R12, R26, R184 ;  /* 0x0000001a0cb8723c */ /* 0x000fe200000418b8 */
[----:B------:R-:W5:Y:S04]  /*6490*/  LDSM.16.M88.4 R12, [R233] ;  /* 0x00000000e90c783b */ /* 0x000f680000000200 */
[----:B------:R-:W5:Y:S01]  /*64a0*/  LDSM.16.M88.4 R24, [R224+0x800] ;  /* 0x00080000e018783b */ /* 0x000f620000000200 */
[C---:B-1----:R-:W-:Y:S06]  /*64b0*/  HMMA.16816.F32.BF16 R4, R8.reuse, R196, R4 ;  /* 0x000000c40804723c */ /* 0x042fec0000041804 */
[C---:B------:R-:W-:Y:S01]  /*64c0*/  HMMA.16816.F32.BF16 R16, R8.reuse, R198, R16 ;  /* 0x000000c60810723c */ /* 0x040fe20000041810 */
[----:B------:R-:W-:Y:S05]  /*64d0*/  LDSM.16.M88.4 R196, [R223] ;  /* 0x00000000dfc4783b */ /* 0x000fea0000000200 */
        /* <DEDUP_REMOVED lines=28> */
[----:B------:R-:W-:Y:S05]  /*66a0*/  LDSM.16.M88.4 R200, [R237+0xd800] ;  /* 0x00d80000edc8783b */ /* 0x000fea0000000200 */
[C---:B----4-:R-:W-:Y:S06]  /*66b0*/  HMMA.16816.F32.BF16 R32, R20.reuse, R180, R32 ;  /* 0x000000b41420723c */ /* 0x050fec0000041820 */
[C---:B------:R-:W-:Y:S01]  /*66c0*/  HMMA.16816.F32.BF16 R28, R20.reuse, R182, R28 ;  /* 0x000000b6141c723c */ /* 0x040fe2000004181c */
[----:B------:R-:W-:Y:S05]  /*66d0*/  LDSM.16.M88.4 R180, [R231+0xa000] ;  /* 0x00a00000e7b4783b */ /* 0x000fea0000000200 */
[C---:B-----5:R-:W-:Y:S06]  /*66e0*/  HMMA.16816.F32.BF16 R188, R20.reuse, R24, R188 ;  /* 0x0000001814bc723c */ /* 0x060fec00000418bc */
        /* <DEDUP_REMOVED lines=15> */
[----:B------:R-:W5:Y:S01]  /*67e0*/  LDSM.16.M88.4 R12, [R224+0x2000] ;  /* 0x00200000e00c783b */ /* 0x000f620000000200 */
[C---:B--2---:R-:W-:Y:S06]  /*67f0*/  HMMA.16816.F32.BF16 R4, R20.reuse, R180, R4 ;  /* 0x000000b41404723c */ /* 0x044fec0000041804 */
[C---:B------:R-:W-:Y:S01]  /*6800*/  HMMA.16816.F32.BF16 R16, R20.reuse, R182, R16 ;  /* 0x000000b61410723c */ /* 0x040fe20000041810 */
[----:B------:R-:W2:Y:S05]  /*6810*/  LDSM.16.M88.4 R180, [R224+0x3000] ;  /* 0x00300000e0b4783b */ /* 0x000eaa0000000200 */
[C---:B---3--:R-:W-:Y:S06]  /*6820*/  HMMA.16816.F32.BF16 R172, R20.reuse, R24, R172 ;  /* 0x0000001814ac723c */ /* 0x048fec00000418ac */
[C---:B------:R-:W-:Y:S01]  /*6830*/  HMMA.16816.F32.BF16 R168, R20.reuse, R26, R168 ;  /* 0x0000001a14a8723c */ /* 0x040fe200000418a8 */
[----:B------:R-:W3:Y:S05]  /*6840*/  LDSM.16.M88.4 R24, [R224+0x3800] ;  /* 0x00380000e018783b */ /* 0x000eea0000000200 */
[C---:B-1----:R-:W-:Y:S06]  /*6850*/  HMMA.16816.F32.BF16 R32, R20.reuse, R192, R32 ;  /* 0x000000c01420723c */ /* 0x042fec0000041820 */
[C---:B------:R-:W-:Y:S01]  /*6860*/  HMMA.16816.F32.BF16 R28, R20.reuse, R194, R28 ;  /* 0x000000c2141c723c */ /* 0x040fe2000004181c */
[----:B------:R-:W-:Y:S05]  /*6870*/  LDSM.16.M88.4 R192, [R238+0x4000] ;  /* 0x00400000eec0783b */ /* 0x000fea0000000200 */
[C---:B----4-:R-:W-:Y:S06]  /*6880*/  HMMA.16816.F32.BF16 R188, R20.reuse, R176, R188 ;  /* 0x000000b014bc723c */ /* 0x050fec00000418bc */
[----:B------:R-:W-:Y:S01]  /*6890*/  HMMA.16816.F32.BF16 R184, R20, R178, R184 ;  /* 0x000000b214b8723c */ /* 0x000fe200000418b8 */
[----:B------:R-:W1:Y:S04]  /*68a0*/  LDSM.16.M88.4 R176, [R237+0xc000] ;  /* 0x00c00000edb0783b */ /* 0x000e680000000200 */
[----:B------:R-:W-:Y:S01]  /*68b0*/  LDSM.16.M88.4 R20, [R237+0xc800] ;  /* 0x00c80000ed14783b */ /* 0x000fe20000000200 */
[C---:B-----5:R-:W-:Y:S06]  /*68c0*/  HMMA.16816.F32.BF16 R4, R8.reuse, R12, R4 ;  /* 0x0000000c0804723c */ /* 0x060fec0000041804 */
[C---:B------:R-:W-:Y:S01]  /*68d0*/  HMMA.16816.F32.BF16 R16, R8.reuse, R14, R16 ;  /* 0x0000000e0810723c */ /* 0x040fe20000041810 */
[----:B------:R-:W4:Y:S05]  /*68e0*/  LDSM.16.M88.4 R12, [R237+0xd000] ;  /* 0x00d00000ed0c783b */ /* 0x000f2a0000000200 */
[C---:B--2---:R-:W-:Y:S06]  /*68f0*/  HMMA.16816.F32.BF16 R32, R8.reuse, R180, R32 ;  /* 0x000000b40820723c */ /* 0x044fec0000041820 */
[C---:B------:R-:W-:Y:S01]  /*6900*/  HMMA.16816.F32.BF16 R28, R8.reuse, R182, R28 ;  /* 0x000000b6081c723c */ /* 0x040fe2000004181c */
[----:B------:R-:W-:Y:S05]  /*6910*/  LDSM.16.M88.4 R180, [R218] ;  /* 0x00000000dab4783b */ /* 0x000fea0000000200 */
[C---:B------:R-:W-:Y:S06]  /*6920*/  HMMA.16816.F32.BF16 R172, R8.reuse, R196, R172 ;  /* 0x000000c408ac723c */ /* 0x040fec00000418ac */
[C---:B------:R-:W-:Y:S01]  /*6930*/  HMMA.16816.F32.BF16 R168, R8.reuse, R198, R168 ;  /* 0x000000c608a8723c */ /* 0x040fe200000418a8 */
[----:B------:R-:W-:Y:S05]  /*6940*/  LDSM.16.M88.4 R196, [R231+0xc000] ;  /* 0x00c00000e7c4783b */ /* 0x000fea0000000200 */
[C---:B---3--:R-:W-:Y:S06]  /*6950*/  HMMA.16816.F32.BF16 R188, R8.reuse, R24, R188 ;  /* 0x0000001808bc723c */ /* 0x048fec00000418bc */
[----:B------:R-:W-:Y:S01]  /*6960*/  HMMA.16816.F32.BF16 R184, R8, R26, R184 ;  /* 0x0000001a08b8723c */ /* 0x000fe200000418b8 */
[----:B------:R-:W-:Y:S04]  /*6970*/  LDSM.16.M88.4 R8, [R236+0x4000] ;  /* 0x00400000ec08783b */ /* 0x000fe80000000200 */
[----:B------:R-:W2:Y:S01]  /*6980*/  LDSM.16.M88.4 R24, [R219] ;  /* 0x00000000db18783b */ /* 0x000ea20000000200 */
[C---:B-1----:R-:W-:Y:S06]  /*6990*/  HMMA.16816.F32.BF16 R4, R192.reuse, R176, R4 ;  /* 0x000000b0c004723c */ /* 0x042fec0000041804 */
[C---:B------:R-:W-:Y:S01]  /*69a0*/  HMMA.16816.F32.BF16 R16, R192.reuse, R178, R16 ;  /* 0x000000b2c010723c */ /* 0x040fe20000041810 */
[----:B------:R-:W1:Y:S05]  /*69b0*/  LDSM.16.M88.4 R176, [R217] ;  /* 0x00000000d9b0783b */ /* 0x000e6a0000000200 */
[C---:B----4-:R-:W-:Y:S06]  /*69c0*/  HMMA.16816.F32.BF16 R32, R192.reuse, R12, R32 ;  /* 0x0000000cc020723c */ /* 0x050fec0000041820 */
        /* <DEDUP_REMOVED lines=14> */
[----:B------:R-:W-:Y:S05]  /*6ab0*/  LDSM.16.M88.4 R180, [R231+0xd800] ;  /* 0x00d80000e7b4783b */ /* 0x000fea0000000200 */
[C---:B-1----:R-:W-:Y:S06]  /*6ac0*/  HMMA.16816.F32.BF16 R32, R8.reuse, R176, R32 ;  /* 0x000000b00820723c */ /* 0x042fec0000041820 */
[C---:B------:R-:W-:Y:S01]  /*6ad0*/  HMMA.16816.F32.BF16 R28, R8.reuse, R178, R28 ;  /* 0x000000b2081c723c */ /* 0x040fe2000004181c */
[----:B------:R-:W-:Y:S05]  /*6ae0*/  LDSM.16.M88.4 R176, [R233+0x4000] ;  /* 0x00400000e9b0783b */ /* 0x000fea0000000200 */
[C---:B---3--:R-:W-:Y:S06]  /*6af0*/  HMMA.16816.F32.BF16 R188, R8.reuse, R12, R188 ;  /* 0x0000000c08bc723c */ /* 0x048fec00000418bc */
[----:B------:R-:W-:Y:S01]  /*6b00*/  HMMA.16816.F32.BF16 R184, R8, R14, R184 ;  /* 0x0000000e08b8723c */ /* 0x000fe200000418b8 */
[----:B------:R-:W1:Y:S04]  /*6b10*/  LDSM.16.M88.4 R12, [R224+0x4000] ;  /* 0x00400000e00c783b */ /* 0x000e680000000200 */
[----:B------:R-:W3:Y:S01]  /*6b20*/  LDSM.16.M88.4 R8, [R224+0x4800] ;  /* 0x00480000e008783b */ /* 0x000ee20000000200 */
[C---:B----4-:R-:W-:Y:S06]  /*6b30*/  HMMA.16816.F32.BF16 R4, R20.reuse, R196, R4 ;  /* 0x000000c41404723c */ /* 0x050fec0000041804 */
[C---:B------:R-:W-:Y:S01]  /*6b40*/  HMMA.16816.F32.BF16 R16, R20.reuse, R198, R16 ;  /* 0x000000c61410723c */ /* 0x040fe20000041810 */
[----:B------:R-:W-:Y:S05]  /*6b50*/  LDSM.16.M88.4 R196, [R238+0x6000] ;  /* 0x00600000eec4783b */ /* 0x000fea0000000200 */
[C---:B-----5:R-:W-:Y:S06]  /*6b60*/  HMMA.16816.F32.BF16 R172, R20.reuse, R192, R172 ;  /* 0x000000c014ac723c */ /* 0x060fec00000418ac */
[C---:B------:R-:W-:Y:S01]  /*6b70*/  HMMA.16816.F32.BF16 R168, R20.reuse, R194, R168 ;  /* 0x000000c214a8723c */ /* 0x040fe200000418a8 */
[----:B------:R-:W-:Y:S05]  /*6b80*/  LDSM.16.M88.4 R192, [R224+0x5800] ;  /* 0x00580000e0c0783b */ /* 0x000fea0000000200 */
[C---:B--2---:R-:W-:Y:S06]  /*6b90*/  HMMA.16816.F32.BF16 R32, R20.reuse, R24, R32 ;  /* 0x000000181420723c */ /* 0x044fec0000041820 */
[----:B------:R-:W-:Y:S01]  /*6ba0*/  HMMA.16816.F32.BF16 R28, R20, R26, R28 ;  /* 0x0000001a141c723c */ /* 0x000fe2000004181c */
[----:B------:R-:W2:Y:S05]  /*6bb0*/  LDSM.16.M88.4 R24, [R237+0xe000] ;  /* 0x00e00000ed18783b */ /* 0x000eaa0000000200 */
[C---:B-1----:R-:W-:Y:S06]  /*6bc0*/  HMMA.16816.F32.BF16 R4, R176.reuse, R12, R4 ;  /* 0x0000000cb004723c */ /* 0x042fec0000041804 */
[----:B------:R-:W-:Y:S01]  /*6bd0*/  HMMA.16816.F32.BF16 R16, R176, R14, R16 ;  /* 0x0000000eb010723c */ /* 0x000fe20000041810 */
[----:B------:R-:W-:Y:S05]  /*6be0*/  LDSM.16.M88.4 R12, [R237+0xe800] ;  /* 0x00e80000ed0c783b */ /* 0x000fea0000000200 */
[C---:B------:R-:W-:Y:S06]  /*6bf0*/  HMMA.16816.F32.BF16 R188, R20.reuse, R180, R188 ;  /* 0x000000b414bc723c */ /* 0x040fec00000418bc */
[----:B------:R-:W-:Y:S01]  /*6c00*/  HMMA.16816.F32.BF16 R184, R20, R182, R184 ;  /* 0x000000b614b8723c */ /* 0x000fe200000418b8 */
[----:B------:R-:W-:Y:S04]  /*6c10*/  LDSM.16.M88.4 R180, [R236+0x6000] ;  /* 0x00600000ecb4783b */ /* 0x000fe80000000200 */
[----:B------:R-:W-:Y:S01]  /*6c20*/  LDSM.16.M88.4 R20, [R237+0xf000] ;  /* 0x00f00000ed14783b */ /* 0x000fe20000000200 */
[C---:B---3--:R-:W-:Y:S06]  /*6c30*/  HMMA.16816.F32.BF16 R172, R176.reuse, R8, R172 ;  /* 0x00000008b0ac723c */ /* 0x048fec00000418ac */
[----:B------:R-:W-:Y:S01]  /*6c40*/  HMMA.16816.F32.BF16 R168, R176, R10, R168 ;  /* 0x0000000ab0a8723c */ /* 0x000fe200000418a8 */
[----:B------:R-:W1:Y:S05]  /*6c50*/  LDSM.16.M88.4 R8, [R215] ;  /* 0x00000000d708783b */ /* 0x000e6a0000000200 */
[C---:B--2---:R-:W-:Y:S06]  /*6c60*/  HMMA.16816.F32.BF16 R4, R196.reuse, R24, R4 ;  /* 0x00000018c404723c */ /* 0x044fec0000041804 */
[----:B------:R-:W-:Y:S01]  /*6c70*/  HMMA.16816.F32.BF16 R16, R196, R26, R16 ;  /* 0x0000001ac410723c */ /* 0x000fe20000041810 */
[----:B------:R-:W-:Y:S05]  /*6c80*/  LDSM.16.M88.4 R24, [R234+0x6000] ;  /* 0x00600000ea18783b */ /* 0x000fea0000000200 */
[C---:B------:R-:W-:Y:S06]  /*6c90*/  HMMA.16816.F32.BF16 R32, R176.reuse, R200, R32 ;  /* 0x000000c8b020723c */ /* 0x040fec0000041820 */
[C---:B------:R-:W-:Y:S01]  /*6ca0*/  HMMA.16816.F32.BF16 R28, R176.reuse, R202, R28 ;  /* 0x000000cab01c723c */ /* 0x040fe2000004181c */
[----:B------:R-:W2:Y:S05]  /*6cb0*/  LDSM.16.M88.4 R200, [R231+0xe000] ;  /* 0x00e00000e7c8783b */ /* 0x000eaa0000000200 */
[C---:B------:R-:W-:Y:S06]  /*6cc0*/  HMMA.16816.F32.BF16 R188, R176.reuse, R192, R188 ;  /* 0x000000c0b0bc723c */ /* 0x040fec00000418bc */
[----:B------:R-:W-:Y:S01]  /*6cd0*/  HMMA.16816.F32.BF16 R184, R176, R194, R184 ;  /* 0x000000c2b0b8723c */ /* 0x000fe200000418b8 */
[----:B------:R-:W3:Y:S04]  /*6ce0*/  LDSM.16.M88.4 R176, [R214] ;  /* 0x00000000d6b0783b */ /* 0x000ee80000000200 */
[----:B------:R-:W4:Y:S01]  /*6cf0*/  LDSM.16.M88.4 R192, [R237+0xf800] ;  /* 0x00f80000edc0783b */ /* 0x000f220000000200 */
[C---:B-1----:R-:W-:Y:S06]  /*6d00*/  HMMA.16816.F32.BF16 R4, R180.reuse, R8, R4 ;  /* 0x00000008b404723c */ /* 0x042fec0000041804 */
[----:B------:R-:W-:Y:S01]  /*6d10*/  HMMA.16816.F32.BF16 R16, R180, R10, R16 ;  /* 0x0000000ab410723c */ /* 0x000fe20000041810 */
[----:B------:R-:W-:Y:S05]  /*6d20*/  LDSM.16.M88.4 R8, [R224+0x6000] ;  /* 0x00600000e008783b */ /* 0x000fea0000000200 */
[C---:B------:R-:W-:Y:S06]  /*6d30*/  HMMA.16816.F32.BF16 R172, R196.reuse, R12, R172 ;  /* 0x0000000cc4ac723c */ /* 0x040fec00000418ac */
[C---:B------:R-:W-:Y:S01]  /*6d40*/  HMMA.16816.F32.BF16 R168, R196.reuse, R14, R168 ;  /* 0x0000000ec4a8723c */ /* 0x040fe200000418a8 */
[----:B------:R-:W1:Y:S05]  /*6d50*/  LDSM.16.M88.4 R12, [R233+0x6000] ;  /* 0x00600000e90c783b */ /* 0x000e6a0000000200 */
[C---:B------:R-:W-:Y:S06]  /*6d60*/  HMMA.16816.F32.BF16 R32, R196.reuse, R20, R32 ;  /* 0x00000014c420723c */ /* 0x040fec0000041820 */
[----:B------:R-:W-:Y:S01]  /*6d70*/  HMMA.16816.F32.BF16 R28, R196, R22, R28 ;  /* 0x00000016c41c723c */ /* 0x000fe2000004181c */
[----:B------:R-:W5:Y:S05]  /*6d80*/  LDSM.16.M88.4 R20, [R231+0xe800] ;  /* 0x00e80000e714783b */ /* 0x000f6a0000000200 */
[C---:B--2---:R-:W-:Y:S06]  /*6d90*/  HMMA.16816.F32.BF16 R4, R24.reuse, R200, R4 ;  /* 0x000000c81804723c */ /* 0x044fec0000041804 */
[----:B------:R-:W-:Y:S01]  /*6da0*/  HMMA.16816.F32.BF16 R16, R24, R202, R16 ;  /* 0x000000ca1810723c */ /* 0x000fe20000041810 */
[----:B------:R-:W2:Y:S05]  /*6db0*/  LDSM.16.M88.4 R200, [R213] ;  /* 0x00000000d5c8783b */ /* 0x000eaa0000000200 */
[----:B---3--:R-:W-:Y:S06]  /*6dc0*/  HMMA.16816.F32.BF16 R172, R180, R176, R172 ;  /* 0x000000b0b4ac723c */ /* 0x008fec00000418ac */
[C---:B----4-:R-:W-:Y:S06]  /*6dd0*/  HMMA.16816.F32.BF16 R188, R196.reuse, R192, R188 ;  /* 0x000000c0c4bc723c */ /* 0x050fec00000418bc */
[----:B------:R-:W-:Y:S01]  /*6de0*/  HMMA.16816.F32.BF16 R192, R196, R194, R184 ;  /* 0x000000c2c4c0723c */ /* 0x000fe200000418b8 */
[----:B------:R-:W3:Y:S04]  /*6df0*/  LDSM.16.M88.4 R184, [R224+0x6800] ;  /* 0x00680000e0b8783b */ /* 0x000ee80000000200 */
[----:B------:R-:W-:Y:S01]  /*6e00*/  LDSM.16.M88.4 R196, [R212] ;  /* 0x00000000d4c4783b */ /* 0x000fe20000000200 */
[C---:B-1----:R-:W-:Y:S06]  /*6e10*/  HMMA.16816.F32.BF16 R4, R12.reuse, R8, R4 ;  /* 0x000000080c04723c */ /* 0x042fec0000041804 */
[----:B------:R-:W-:Y:S01]  /*6e20*/  HMMA.16816.F32.BF16 R16, R12, R10, R16 ;  /* 0x0000000a0c10723c */ /* 0x000fe20000041810 */
[----:B------:R-:W1:Y:S05]  /*6e30*/  LDSM.16.M88.4 R8, [R231+0xf000] ;  /* 0x00f00000e708783b */ /* 0x000e6a0000000200 */
[----:B-----5:R-:W-:Y:S06]  /*6e40*/  HMMA.16816.F32.BF16 R172, R24, R20, R172 ;  /* 0x0000001418ac723c */ /* 0x020fec00000418ac */
[C---:B------:R-:W-:Y:S06]  /*6e50*/  HMMA.16816.F32.BF16 R168, R180.reuse, R178, R168 ;  /* 0x000000b2b4a8723c */ /* 0x040fec00000418a8 */
[----:B--2---:R-:W-:Y:S01]  /*6e60*/  HMMA.16816.F32.BF16 R32, R180, R200, R32 ;  /* 0x000000c8b420723c */ /* 0x004fe20000041820 */
[----:B------:R-:W-:Y:S01]  /*6e70*/  FMUL.FTZ R0, R4, UR24 ;  /* 0x0000001804007c20 */ /* 0x000fe20008410000 */
[----:B------:R-:W-:Y:S01]  /*6e80*/  FMUL.FTZ R2, R5, UR24 ;  /* 0x0000001805027c20 */ /* 0x000fe20008410000 */
[----:B------:R-:W-:Y:S01]  /*6e90*/  FMUL.FTZ R165, R6, UR24 ;  /* 0x0000001806a57c20 */ /* 0x000fe20008410000 */
[----:B------:R-:W-:-:S02]  /*6ea0*/  FMUL.FTZ R176, R7, UR24 ;  /* 0x0000001807b07c20 */ /* 0x000fc40008410000 */
[----:B------:R-:W-:Y:S01]  /*6eb0*/  HMMA.16816.F32.BF16 R28, R180, R202, R28 ;  /* 0x000000cab41c723c */ /* 0x000fe2000004181c */
[----:B------:R-:W-:Y:S01]  /*6ec0*/  LDSM.16.M88.4 R4, [R231+0xf800] ;  /* 0x00f80000e704783b */ /* 0x000fe20000000200 */
[----:B------:R-:W2:Y:S01]  /*6ed0*/  MUFU.TANH R0, R0 ;  /* 0x0000000000007308 */ /* 0x000ea20000002400 */
[----:B------:R-:W-:Y:S01]  /*6ee0*/  FMUL.FTZ R177, R18, UR24 ;  /* 0x0000001812b17c20 */ /* 0x000fe20008410000 */
[----:B------:R-:W-:Y:S01]  /*6ef0*/  FMUL.FTZ R19, R19, UR24 ;  /* 0x0000001813137c20 */ /* 0x000fe20008410000 */
[----:B------:R-:W-:Y:S01]  /*6f00*/  FMUL.FTZ R16, R16, UR24 ;  /* 0x0000001810107c20 */ /* 0x000fe20008410000 */
[----:B---3--:R-:W-:Y:S01]  /*6f10*/  HMMA.16816.F32.BF16 R172, R12, R184, R172 ;  /* 0x000000b80cac723c */ /* 0x008fe200000418ac */
[----:B------:R-:W-:-:S03]  /*6f20*/  FMUL.FTZ R17, R17, UR24 ;  /* 0x0000001811117c20 */ /* 0x000fc60008410000 */
[----:B------:R2:W-:Y:S02]  /*6f30*/  MUFU.TANH R178, R19 ;  /* 0x0000001300b27308 */ /* 0x0005e40000002400 */
[C---:B------:R-:W-:Y:S01]  /*6f40*/  HMMA.16816.F32.BF16 R168, R24.reuse, R22, R168 ;  /* 0x0000001618a8723c */ /* 0x040fe200000418a8 */
[----:B------:R-:W3:Y:S05]  /*6f50*/  LDSM.16.M88.4 R20, [R224+0x7000] ;  /* 0x00700000e014783b */ /* 0x000eea0000000200 */
[----:B-1----:R-:W-:Y:S01]  /*6f60*/  HMMA.16816.F32.BF16 R32, R24, R8, R32 ;  /* 0x000000081820723c */ /* 0x002fe20000041820 */
[----:B------:R-:W-:Y:S05]  /*6f70*/  MUFU.TANH R2, R2 ;  /* 0x0000000200027308 */ /* 0x000fea0000002400 */
[----:B------:R-:W-:Y:S01]  /*6f80*/  HMMA.16816.F32.BF16 R188, R180, R196, R188 ;  /* 0x000000c4b4bc723c */ /* 0x000fe200000418bc */
[----:B------:R-:W-:-:S02]  /*6f90*/  IMAD.U32 R9, RZ, RZ, UR16 ;  /* 0x00000010ff097e24 */ /* 0x000fc4000f8e00ff */
[----:B------:R-:W1:Y:S02]  /*6fa0*/  MUFU.TANH R165, R165 ;  /* 0x000000a500a57308 */ /* 0x000e640000002400 */
[----:B------:R-:W-:Y:S02]  /*6fb0*/  IMAD R18, R9, 0x40, R250 ;  /* 0x0000004009127824 */ /* 0x000fe400078e02fa */
[----:B------:R-:W-:Y:S01]  /*6fc0*/  FMUL.FTZ R8, R174, UR24 ;  /* 0x00000018ae087c20 */ /* 0x000fe20008410000 */
[----:B------:R-:W-:Y:S01]  /*6fd0*/  FMUL.FTZ R174, R175, UR24 ;  /* 0x00000018afae7c20 */ /* 0x000fe20008410000 */
[----:B------:R-:W-:Y:S01]  /*6fe0*/  HMMA.16816.F32.BF16 R28, R24, R10, R28 ;  /* 0x0000000a181c723c */ /* 0x000fe2000004181c */
[----:B------:R-:W-:Y:S01]  /*6ff0*/  FMUL.FTZ R172, R172, UR24 ;  /* 0x00000018acac7c20 */ /* 0x000fe20008410000 */
[C---:B------:R-:W-:Y:S01]  /*7000*/  ISETP.GE.AND P6, PT, R18.reuse, R246, PT ;  /* 0x000000f61200720c */ /* 0x040fe20003fc6270 */
[----:B------:R4:W-:Y:S01]  /*7010*/  MUFU.TANH R175, R8 ;  /* 0x0000000800af7308 */ /* 0x0009e20000002400 */
[C---:B------:R-:W-:Y:S01]  /*7020*/  ISETP.GE.AND P1, PT, R18.reuse, R244, PT ;  /* 0x000000f41200720c */ /* 0x040fe20003f26270 */
[----:B------:R-:W-:Y:S01]  /*7030*/  FMUL.FTZ R173, R173, UR24 ;  /* 0x00000018adad7c20 */ /* 0x000fe20008410000 */
[C---:B------:R-:W-:Y:S01]  /*7040*/  ISETP.LT.OR P6, PT, R18.reuse, R247, P6 ;  /* 0x000000f71200720c */ /* 0x040fe200037c1670 */
[----:B------:R-:W-:Y:S01]  /*7050*/  HMMA.16816.F32.BF16 R168, R12, R186, R168 ;  /* 0x000000ba0ca8723c */ /* 0x000fe200000418a8 */
[----:B------:R-:W-:-:S02]  /*7060*/  ISETP.LT.OR P1, PT, R18, R245, P1 ;  /* 0x000000f51200720c */ /* 0x000fc40000f21670 */
[----:B--2---:R-:W-:Y:S01]  /*7070*/  FSEL R19, R0, -INF , !P6 ;  /* 0xff80000000137808 */ /* 0x004fe20007000000 */
[----:B------:R-:W2:Y:S01]  /*7080*/  MUFU.TANH R176, R176 ;  /* 0x000000b000b07308 */ /* 0x000ea20000002400 */
[----:B-1----:R-:W-:Y:S01]  /*7090*/  FSEL R0, R165, -INF , !P1 ;  /* 0xff800000a5007808 */ /* 0x002fe20004800000 */
[----:B------:R-:W-:Y:S06]  /*70a0*/  HMMA.16816.F32.BF16 R192, R180, R198, R192 ;  /* 0x000000c6b4c0723c */ /* 0x000fec00000418c0 */
[----:B------:R-:W1:Y:S01]  /*70b0*/  MUFU.TANH R16, R16 ;  /* 0x0000001000107308 */ /* 0x000e620000002400 */
[----:B----4-:R-:W-:Y:S01]  /*70c0*/  VIADD R8, R18, 0x9 ;  /* 0x0000000912087836 */ /* 0x010fe20000000000 */
[----:B---3--:R-:W-:Y:S04]  /*70d0*/  HMMA.16816.F32.BF16 R32, R12, R20, R32 ;  /* 0x000000140c20723c */ /* 0x008fe80000041820 */
[----:B------:R-:W-:-:S02]  /*70e0*/  ISETP.GE.AND P2, PT, R8, R246, PT ;  /* 0x000000f60800720c */ /* 0x000fc40003f46270 */
[C---:B------:R-:W-:Y:S01]  /*70f0*/  ISETP.GE.AND P6, PT, R8.reuse, R244, PT ;  /* 0x000000f40800720c */ /* 0x040fe20003fc6270 */
[----:B------:R-:W-:Y:S01]  /*7100*/  HMMA.16816.F32.BF16 R188, R24, R4, R188 ;  /* 0x0000000418bc723c */ /* 0x000fe200000418bc */
[C---:B------:R-:W-:Y:S01]  /*7110*/  ISETP.LT.OR P2, PT, R8.reuse, R247, P2 ;  /* 0x000000f70800720c */ /* 0x040fe20001741670 */
[----:B------:R-:W3:Y:S01]  /*7120*/  MUFU.TANH R17, R17 ;  /* 0x0000001100117308 */ /* 0x000ee20000002400 */
[----:B------:R-:W-:Y:S01]  /*7130*/  ISETP.LT.OR P6, PT, R8, R245, P6 ;  /* 0x000000f50800720c */ /* 0x000fe200037c1670 */
[----:B------:R-:W-:Y:S01]  /*7140*/  FMUL.FTZ R20, R168, UR24 ;  /* 0x00000018a8147c20 */ /* 0x000fe20008410000 */
[----:B------:R-:W4:Y:S01]  /*7150*/  LDSM.16.M88.4 R8, [R224+0x7800] ;  /* 0x00780000e008783b */ /* 0x000f220000000200 */
[----:B------:R-:W-:Y:S01]  /*7160*/  HMMA.16816.F32.BF16 R28, R12, R22, R28 ;  /* 0x000000160c1c723c */ /* 0x000fe2000004181c */
[C---:B------:R-:W-:Y:S02]  /*7170*/  VIADD R4, R18.reuse, 0x1 ;  /* 0x0000000112047836 */ /* 0x040fe40000000000 */
[----:B------:R-:W-:Y:S01]  /*7180*/  FMUL.FTZ R21, R169, UR24 ;  /* 0x00000018a9157c20 */ /* 0x000fe20008410000 */
[----:B------:R-:W-:Y:S01]  /*7190*/  VIADD R5, R18, 0x8 ;  /* 0x0000000812057836 */ /* 0x000fe20000000000 */
[----:B------:R-:W5:Y:S01]  /*71a0*/  MUFU.TANH R172, R172 ;  /* 0x000000ac00ac7308 */ /* 0x000f620000002400 */
[----:B------:R-:W-:Y:S01]  /*71b0*/  FMUL.FTZ R168, R170, UR24 ;  /* 0x00000018aaa87c20 */ /* 0x000fe20008410000 */
[----:B------:R-:W-:Y:S01]  /*71c0*/  ISETP.GE.AND P4, PT, R4, R246, PT ;  /* 0x000000f60400720c */ /* 0x000fe20003f86270 */
[----:B------:R-:W-:Y:S01]  /*71d0*/  VIADD R22, R18, 0x11 ;  /* 0x0000001112167836 */ /* 0x000fe20000000000 */
[----:B------:R-:W-:Y:S01]  /*71e0*/  ISETP.GE.AND P5, PT, R4, R244, PT ;  /* 0x000000f40400720c */ /* 0x000fe20003fa6270 */
[----:B------:R-:W-:Y:S01]  /*71f0*/  HMMA.16816.F32.BF16 R192, R24, R6, R192 ;  /* 0x0000000618c0723c */ /* 0x000fe200000418c0 */
[C---:B------:R-:W-:Y:S01]  /*7200*/  ISETP.GE.AND P3, PT, R5.reuse, R246, PT ;  /* 0x000000f60500720c */ /* 0x040fe20003f66270 */
[----:B------:R-:W-:Y:S01]  /*7210*/  VIADD R23, R18, 0x18 ;  /* 0x0000001812177836 */ /* 0x000fe20000000000 */
[C---:B------:R-:W-:Y:S01]  /*7220*/  ISETP.GE.AND P0, PT, R5.reuse, R244, PT ;  /* 0x000000f40500720c */ /* 0x040fe20003f06270 */
[----:B------:R-:W5:Y:S01]  /*7230*/  MUFU.TANH R21, R21 ;  /* 0x0000001500157308 */ /* 0x000f620000002400 */
[----:B------:R-:W-:Y:S01]  /*7240*/  ISETP.LT.OR P4, PT, R4, R247, P4 ;  /* 0x000000f70400720c */ /* 0x000fe20002781670 */
[----:B------:R-:W-:Y:S01]  /*7250*/  FMUL.FTZ R32, R32, UR24 ;  /* 0x0000001820207c20 */ /* 0x000fe20008410000 */
[----:B------:R-:W-:Y:S01]  /*7260*/  ISETP.LT.OR P5, PT, R4, R245, P5 ;  /* 0x000000f50400720c */ /* 0x000fe20002fa1670 */
[----:B------:R-:W-:Y:S01]  /*7270*/  VIADD R4, R18, 0x10 ;  /* 0x0000001012047836 */ /* 0x000fe20000000000 */
[----:B------:R-:W-:Y:S01]  /*7280*/  ISETP.LT.OR P3, PT, R5, R247, P3 ;  /* 0x000000f70500720c */ /* 0x000fe20001f61670 */
[----:B------:R-:W-:Y:S01]  /*7290*/  FMUL.FTZ R33, R33, UR24 ;  /* 0x0000001821217c20 */ /* 0x000fe20008410000 */
[----:B------:R-:W-:Y:S01]  /*72a0*/  ISETP.LT.OR P0, PT, R5, R245, P0 ;  /* 0x000000f50500720c */ /* 0x000fe20000701670 */
[----:B------:R-:W-:Y:S01]  /*72b0*/  MUFU.TANH R168, R168 ;  /* 0x000000a800a87308 */ /* 0x000fe20000002400 */
[----:B------:R-:W-:Y:S01]  /*72c0*/  FSEL R5, R2, -INF , !P4 ;  /* 0xff80000002057808 */ /* 0x000fe20006000000 */
[----:B------:R-:W-:Y:S01]  /*72d0*/  VIADD R7, R18, 0x19 ;  /* 0x0000001912077836 */ /* 0x000fe20000000000 */
[-C--:B------:R-:W-:Y:S01]  /*72e0*/  ISETP.GE.AND P1, PT, R4, R246.reuse, PT ;  /* 0x000000f60400720c */ /* 0x080fe20003f26270 */
[----:B------:R-:W-:Y:S01]  /*72f0*/  FMUL.FTZ R169, R171, UR24 ;  /* 0x00000018aba97c20 */ /* 0x000fe20008410000 */
[----:B--2---:R-:W-:Y:S01]  /*7300*/  FSEL R2, R176, -INF , !P5 ;  /* 0xff800000b0027808 */ /* 0x004fe20006800000 */
[----:B------:R-:W-:Y:S01]  /*7310*/  FMUL.FTZ R28, R28, UR24 ;  /* 0x000000181c1c7c20 */ /* 0x000fe20008410000 */
[----:B-1----:R-:W-:Y:S01]  /*7320*/  FSEL R165, R16, -INF , !P3 ;  /* 0xff80000010a57808 */ /* 0x002fe20005800000 */
[----:B------:R-:W1:Y:S01]  /*7330*/  MUFU.TANH R173, R173 ;  /* 0x000000ad00ad7308 */ /* 0x000e620000002400 */
[----:B------:R-:W-:Y:S01]  /*7340*/  ISETP.GE.AND P5, PT, R22, R246, PT ;  /* 0x000000f61600720c */ /* 0x000fe20003fa6270 */
[----:B------:R-:W-:Y:S01]  /*7350*/  VIADD R16, R18, 0x20 ;  /* 0x0000002012107836 */ /* 0x000fe20000000000 */
[-C--:B------:R-:W-:Y:S01]  /*7360*/  ISETP.GE.AND P3, PT, R22, R244.reuse, PT ;  /* 0x000000f41600720c */ /* 0x080fe20003f66270 */
[----:B------:R-:W-:Y:S01]  /*7370*/  FMUL.FTZ R29, R29, UR24 ;  /* 0x000000181d1d7c20 */ /* 0x000fe20008410000 */
[-C--:B------:R-:W-:Y:S01]  /*7380*/  ISETP.LT.OR P1, PT, R4, R247.reuse, P1 ;  /* 0x000000f70400720c */ /* 0x080fe20000f21670 */
[----:B------:R-:W-:Y:S01]  /*7390*/  FMUL.FTZ R30, R30, UR24 ;  /* 0x000000181e1e7c20 */ /* 0x000fe20008410000 */
[C---:B------:R-:W-:Y:S01]  /*73a0*/  ISETP.LT.OR P5, PT, R22.reuse, R247, P5 ;  /* 0x000000f71600720c */ /* 0x040fe20002fa1670 */
[----:B------:R-:W2:Y:S01]  /*73b0*/  MUFU.TANH R174, R174 ;  /* 0x000000ae00ae7308 */ /* 0x000ea20000002400 */
[-C--:B------:R-:W-:Y:S01]  /*73c0*/  ISETP.LT.OR P3, PT, R22, R245.reuse, P3 ;  /* 0x000000f51600720c */ /* 0x080fe20001f61670 */
[----:B------:R-:W-:Y:S01]  /*73d0*/  FMUL.FTZ R22, R34, UR24 ;  /* 0x0000001822167c20 */ /* 0x000fe20008410000 */
[----:B---3--:R-:W-:Y:S01]  /*73e0*/  FSEL R17, R17, -INF , !P2 ;  /* 0xff80000011117808 */ /* 0x008fe20005000000 */
[C---:B----4-:R-:W-:Y:S01]  /*73f0*/  HMMA.16816.F32.BF16 R188, R12.reuse, R8, R188 ;  /* 0x000000080cbc723c */ /* 0x050fe200000418bc */
[----:B------:R-:W-:Y:S01]  /*7400*/  FSEL R6, R178, -INF , !P6 ;  /* 0xff800000b2067808 */ /* 0x000fe20007000000 */
[----:B------:R-:W-:Y:S01]  /*7410*/  FMUL.FTZ R34, R35, UR24 ;  /* 0x0000001823227c20 */ /* 0x000fe20008410000 */
[----:B-----5:R-:W-:Y:S01]  /*7420*/  FSEL R27, R172, -INF , !P1 ;  /* 0xff800000ac1b7808 */ /* 0x020fe20004800000 */
[----:B------:R-:W3:Y:S01]  /*7430*/  MUFU.TANH R177, R177 ;  /* 0x000000b100b17308 */ /* 0x000ee20000002400 */
[----:B------:R-:W-:Y:S01]  /*7440*/  ISETP.GE.AND P2, PT, R23, R244, PT ;  /* 0x000000f41700720c */ /* 0x000fe20003f46270 */
[----:B------:R-:W-:Y:S01]  /*7450*/  HMMA.16816.F32.BF16 R192, R12, R10, R192 ;  /* 0x0000000a0cc0723c */ /* 0x000fe200000418c0 */
[C---:B------:R-:W-:Y:S01]  /*7460*/  ISETP.GE.AND P6, PT, R7.reuse, R246, PT ;  /* 0x000000f60700720c */ /* 0x040fe20003fc6270 */
[C---:B------:R-:W-:Y:S01]  /*7470*/  VIADD R8, R18.reuse, 0x28 ;  /* 0x0000002812087836 */ /* 0x040fe20000000000 */
[----:B------:R-:W-:Y:S01]  /*7480*/  ISETP.GE.AND P1, PT, R7, R244, PT ;  /* 0x000000f40700720c */ /* 0x000fe20003f26270 */
[----:B------:R-:W-:Y:S01]  /*7490*/  VIADD R9, R18, 0x29 ;  /* 0x0000002912097836 */ /* 0x000fe20000000000 */
[----:B------:R-:W-:Y:S01]  /*74a0*/  ISETP.LT.OR P2, PT, R23, R245, P2 ;  /* 0x000000f51700720c */ /* 0x000fe20001741670 */
[----:B------:R-:W-:Y:S01]  /*74b0*/  MUFU.TANH R199, R32 ;  /* 0x0000002000c77308 */ /* 0x000fe20000002400 */
[----:B------:R-:W-:Y:S01]  /*74c0*/  ISETP.LT.OR P6, PT, R7, R247, P6 ;  /* 0x000000f70700720c */ /* 0x000fe200037c1670 */
[----:B------:R-:W-:-:S04]  /*74d0*/  DEPBAR.LE SB0, 0x0 ;  /* 0x000080000000791a */ /* 0x000fc80000000000 */
[-C--:B------:R-:W-:Y:S01]  /*74e0*/  ISETP.LT.OR P1, PT, R7, R245.reuse, P1 ;  /* 0x000000f50700720c */ /* 0x080fe20000f21670 */
[----:B------:R-:W-:Y:S01]  /*74f0*/  VIADD R7, R18, 0x21 ;  /* 0x0000002112077836 */ /* 0x000fe20000000000 */
[----:B------:R-:W-:Y:S01]  /*7500*/  MUFU.TANH R33, R33 ;  /* 0x0000002100217308 */ /* 0x000fe20000002400 */
[CC--:B------:R-:W-:Y:S02]  /*7510*/  ISETP.GE.AND P4, PT, R4.reuse, R244.reuse, PT ;  /* 0x000000f40400720c */ /* 0x0c0fe40003f86270 */
[----:B------:R-:W-:Y:S01]  /*7520*/  FSEL R21, R21, -INF , !P6 ;  /* 0xff80000015157808 */ /* 0x000fe20007000000 */
[----:B------:R-:W-:Y:S01]  /*7530*/  FMUL.FTZ R183, R189, UR24 ;  /* 0x00000018bdb77c20 */ /* 0x000fe20008410000 */
[-C--:B------:R-:W-:Y:S01]  /*7540*/  ISETP.LT.OR P4, PT, R4, R245.reuse, P4 ;  /* 0x000000f50400720c */ /* 0x080fe20002781670 */
[----:B------:R-:W-:Y:S01]  /*7550*/  FMUL.FTZ R188, R188, UR24 ;  /* 0x00000018bcbc7c20 */ /* 0x000fe20008410000 */
[----:B-1----:R-:W-:Y:S01]  /*7560*/  FSEL R25, R173, -INF , !P5 ;  /* 0xff800000ad197808 */ /* 0x002fe20006800000 */
[----:B------:R1:W4:Y:S01]  /*7570*/  MUFU.TANH R32, R22 ;  /* 0x0000001600207308 */ /* 0x0003220000002400 */
[----:B--2---:R-:W-:Y:S01]  /*7580*/  FSEL R24, R174, -INF , !P3 ;  /* 0xff800000ae187808 */ /* 0x004fe20005800000 */
[----:B------:R-:W-:Y:S01]  /*7590*/  FMUL.FTZ R181, R192, UR24 ;  /* 0x00000018c0b57c20 */ /* 0x000fe20008410000 */
[-C--:B------:R-:W-:Y:S01]  /*75a0*/  ISETP.GE.AND P6, PT, R8, R244.reuse, PT ;  /* 0x000000f40800720c */ /* 0x080fe20003fc6270 */
[----:B------:R-:W-:Y:S01]  /*75b0*/  FMUL.FTZ R179, R193, UR24 ;  /* 0x00000018c1b37c20 */ /* 0x000fe20008410000 */
[----:B---3--:R-:W-:Y:S01]  /*75c0*/  FSEL R4, R177, -INF , !P0 ;  /* 0xff800000b1047808 */ /* 0x008fe20004000000 */
[----:B------:R-:W-:Y:S01]  /*75d0*/  FMUL.FTZ R180, R190, UR24 ;  /* 0x00000018beb47c20 */ /* 0x000fe20008410000 */
[----:B------:R-:W-:Y:S01]  /*75e0*/  ISETP.GE.AND P5, PT, R16, R244, PT ;  /* 0x000000f41000720c */ /* 0x000fe20003fa6270 */
[----:B------:R-:W2:Y:S01]  /*75f0*/  MUFU.TANH R20, R20 ;  /* 0x0000001400147308 */ /* 0x000ea20000002400 */
[-C--:B------:R-:W-:Y:S01]  /*7600*/  ISETP.GE.AND P3, PT, R7, R246.reuse, PT ;  /* 0x000000f60700720c */ /* 0x080fe20003f66270 */
[----:B------:R-:W-:Y:S01]  /*7610*/  FMUL.FTZ R178, R191, UR24 ;  /* 0x00000018bfb27c20 */ /* 0x000fe20008410000 */
[----:B------:R-:W-:Y:S01]  /*7620*/  ISETP.GE.AND P0, PT, R23, R246, PT ;  /* 0x000000f61700720c */ /* 0x000fe20003f06270 */
[----:B------:R-:W-:Y:S01]  /*7630*/  FMUL.FTZ R176, R194, UR24 ;  /* 0x00000018c2b07c20 */ /* 0x000fe20008410000 */
[-C--:B------:R-:W-:Y:S01]  /*7640*/  ISETP.LT.OR P6, PT, R8, R245.reuse, P6 ;  /* 0x000000f50800720c */ /* 0x080fe200037c1670 */
[----:B------:R-:W-:Y:S01]  /*7650*/  FMUL.FTZ R174, R195, UR24 ;  /* 0x00000018c3ae7c20 */ /* 0x000fe20008410000 */
[----:B------:R-:W-:Y:S01]  /*7660*/  ISETP.LT.OR P5, PT, R16, R245, P5 ;  /* 0x000000f51000720c */ /* 0x000fe20002fa1670 */
[----:B------:R-:W-:Y:S01]  /*7670*/  MUFU.TANH R34, R34 ;  /* 0x0000002200227308 */ /* 0x000fe20000002400 */
[----:B-1----:R-:W-:-:S02]  /*7680*/  FSEL R22, R168, -INF , !P2 ;  /* 0xff800000a8167808 */ /* 0x002fc40005000000 */
[C---:B------:R-:W-:Y:S02]  /*7690*/  ISETP.GE.AND P2, PT, R8.reuse, R246, PT ;  /* 0x000000f60800720c */ /* 0x040fe40003f46270 */
[-C--:B------:R-:W-:Y:S02]  /*76a0*/  ISETP.LT.OR P3, PT, R7, R247.reuse, P3 ;  /* 0x000000f70700720c */ /* 0x080fe40001f61670 */
[-C--:B------:R-:W-:Y:S01]  /*76b0*/  ISETP.LT.OR P2, PT, R8, R247.reuse, P2 ;  /* 0x000000f70800720c */ /* 0x080fe20001741670 */
[----:B------:R-:W1:Y:S01]  /*76c0*/  MUFU.TANH R197, R28 ;  /* 0x0000001c00c57308 */ /* 0x000e620000002400 */
[----:B------:R-:W-:Y:S01]  /*76d0*/  VIADD R8, R18, 0x30 ;  /* 0x0000003012087836 */ /* 0x000fe20000000000 */
[----:B------:R-:W-:Y:S02]  /*76e0*/  ISETP.LT.OR P0, PT, R23, R247, P0 ;  /* 0x000000f71700720c */ /* 0x000fe40000701670 */
[----:B----4-:R-:W-:Y:S02]  /*76f0*/  FSEL R32, R32, -INF , !P5 ;  /* 0xff80000020207808 */ /* 0x010fe40006800000 */
[----:B------:R-:W-:-:S02]  /*7700*/  FSEL R33, R33, -INF , !P3 ;  /* 0xff80000021217808 */ /* 0x000fc40005800000 */
[----:B------:R-:W3:Y:S01]  /*7710*/  MUFU.TANH R169, R169 ;  /* 0x000000a900a97308 */ /* 0x000ee20000002400 */
[----:B--2---:R-:W-:Y:S02]  /*7720*/  FSEL R23, R20, -INF , !P0 ;  /* 0xff80000014177808 */ /* 0x004fe40004000000 */
[C---:B------:R-:W-:Y:S02]  /*7730*/  ISETP.GE.AND P5, PT, R8.reuse, R246, PT ;  /* 0x000000f60800720c */ /* 0x040fe40003fa6270 */
[CC--:B------:R-:W-:Y:S02]  /*7740*/  ISETP.GE.AND P3, PT, R8.reuse, R244.reuse, PT ;  /* 0x000000f40800720c */ /* 0x0c0fe40003f66270 */
[C---:B------:R-:W-:Y:S01]  /*7750*/  ISETP.GE.AND P0, PT, R7.reuse, R244, PT ;  /* 0x000000f40700720c */ /* 0x040fe20003f06270 */
[----:B------:R-:W-:Y:S01]  /*7760*/  MUFU.TANH R35, R29 ;  /* 0x0000001d00237308 */ /* 0x000fe20000002400 */
[C---:B------:R-:W-:Y:S02]  /*7770*/  ISETP.LT.OR P5, PT, R8.reuse, R247, P5 ;  /* 0x000000f70800720c */ /* 0x040fe40002fa1670 */
[-C--:B------:R-:W-:Y:S01]  /*7780*/  ISETP.LT.OR P3, PT, R8, R245.reuse, P3 ;  /* 0x000000f50800720c */ /* 0x080fe20001f61670 */
[----:B------:R-:W-:Y:S01]  /*7790*/  VIADD R8, R18, 0x31 ;  /* 0x0000003112087836 */ /* 0x000fe20000000000 */
[----:B------:R-:W-:Y:S01]  /*77a0*/  ISETP.LT.OR P0, PT, R7, R245, P0 ;  /* 0x000000f50700720c */ /* 0x000fe20000701670 */
[----:B------:R-:W-:Y:S01]  /*77b0*/  FMUL.FTZ R7, R31, UR24 ;  /* 0x000000181f077c20 */ /* 0x000fe20008410000 */
[----:B-1----:R-:W-:Y:S01]  /*77c0*/  FSEL R197, R197, -INF , !P2 ;  /* 0xff800000c5c57808 */ /* 0x002fe20005000000 */
[----:B------:R-:W1:Y:S01]  /*77d0*/  MUFU.TANH R196, R30 ;  /* 0x0000001e00c47308 */ /* 0x000e620000002400 */
[----:B------:R-:W-:-:S02]  /*77e0*/  FSEL R34, R34, -INF , !P0 ;  /* 0xff80000022227808 */ /* 0x000fc40004000000 */
[----:B------:R-:W-:Y:S02]  /*77f0*/  FMNMX.FTZ R10, R164, R19, !PT ;  /* 0x00000013a40a7209 */ /* 0x000fe40007810000 */
[----:B---3--:R-:W-:Y:S02]  /*7800*/  FSEL R20, R169, -INF , !P1 ;  /* 0xff800000a9147808 */ /* 0x008fe40004800000 */
[C---:B------:R-:W-:Y:S01]  /*7810*/  ISETP.GE.AND P0, PT, R8.reuse, R246, PT ;  /* 0x000000f60800720c */ /* 0x040fe20003f06270 */
[----:B------:R-:W2:Y:S01]  /*7820*/  MUFU.TANH R185, R188 ;  /* 0x000000bc00b97308 */ /* 0x000ea20000002400 */
[----:B------:R-:W-:Y:S02]  /*7830*/  ISETP.GE.AND P2, PT, R8, R244, PT ;  /* 0x000000f40800720c */ /* 0x000fe40003f46270 */
[----:B------:R-:W-:Y:S02]  /*7840*/  ISETP.GE.AND P1, PT, R9, R246, PT ;  /* 0x000000f60900720c */ /* 0x000fe40003f26270 */
[----:B------:R-:W-:-:S02]  /*7850*/  FMNMX.FTZ R10, R5, R10, !PT ;  /* 0x0000000a050a7209 */ /* 0x000fc40007810000 */
[----:B------:R-:W-:Y:S01]  /*7860*/  FSEL R26, R175, -INF , !P4 ;  /* 0xff800000af1a7808 */ /* 0x000fe20006000000 */
[----:B------:R-:W3:Y:S01]  /*7870*/  MUFU.TANH R183, R183 ;  /* 0x000000b700b77308 */ /* 0x000ee20000002400 */
[C---:B------:R-:W-:Y:S02]  /*7880*/  ISETP.LT.OR P0, PT, R8.reuse, R247, P0 ;  /* 0x000000f70800720c */ /* 0x040fe40000701670 */
[----:B------:R-:W-:Y:S01]  /*7890*/  ISETP.LT.OR P2, PT, R8, R245, P2 ;  /* 0x000000f50800720c */ /* 0x000fe20001741670 */
[----:B------:R-:W-:Y:S01]  /*78a0*/  VIADD R8, R18, 0x38 ;  /* 0x0000003812087836 */ /* 0x000fe20000000000 */
[----:B------:R-:W-:Y:S01]  /*78b0*/  ISETP.GE.AND P4, PT, R16, R246, PT ;  /* 0x000000f61000720c */ /* 0x000fe20003f86270 */
[----:B------:R-:W-:Y:S01]  /*78c0*/  VIADD R18, R18, 0x39 ;  /* 0x0000003912127836 */ /* 0x000fe20000000000 */
[----:B------:R-:W-:Y:S01]  /*78d0*/  ISETP.LT.OR P1, PT, R9, R247, P1 ;  /* 0x000000f70900720c */ /* 0x000fe20000f21670 */
[----:B------:R-:W4:Y:S01]  /*78e0*/  MUFU.TANH R181, R181 ;  /* 0x000000b500b57308 */ /* 0x000f220000002400 */
[----:B------:R-:W-:-:S02]  /*78f0*/  FMNMX.FTZ R10, R165, R10, !PT ;  /* 0x0000000aa50a7209 */ /* 0x000fc40007810000 */
[----:B------:R-:W-:Y:S02]  /*7900*/  ISETP.LT.OR P4, PT, R16, R247, P4 ;  /* 0x000000f71000720c */ /* 0x000fe40002781670 */
[----:B-1----:R-:W-:Y:S02]  /*7910*/  FSEL R196, R196, -INF , !P6 ;  /* 0xff800000c4c47808 */ /* 0x002fe40007000000 */
[----:B------:R-:W-:Y:S01]  /*7920*/  FSEL R35, R35, -INF , !P1 ;  /* 0xff80000023237808 */ /* 0x000fe20004800000 */
[----:B------:R-:W1:Y:S01]  /*7930*/  MUFU.TANH R179, R179 ;  /* 0x000000b300b37308 */ /* 0x000e620000002400 */
[C---:B------:R-:W-:Y:S02]  /*7940*/  ISETP.GE.AND P6, PT, R8.reuse, R246, PT ;  /* 0x000000f60800720c */ /* 0x040fe40003fc6270 */
[----:B------:R-:W-:Y:S02]  /*7950*/  ISETP.GE.AND P1, PT, R8, R244, PT ;  /* 0x000000f40800720c */ /* 0x000fe40003f26270 */
[----:B------:R-:W-:-:S02]  /*7960*/  FMNMX.FTZ R10, R17, R10, !PT ;  /* 0x0000000a110a7209 */ /* 0x000fc40007810000 */
[----:B------:R-:W-:Y:S01]  /*7970*/  FSEL R199, R199, -INF , !P4 ;  /* 0xff800000c7c77808 */ /* 0x000fe20006000000 */
[----:B------:R-:W5:Y:S01]  /*7980*/  MUFU.TANH R7, R7 ;  /* 0x0000000700077308 */ /* 0x000f620000002400 */
[----:B------:R-:W-:Y:S02]  /*7990*/  ISETP.GE.AND P4, PT, R9, R244, PT ;  /* 0x000000f40900720c */ /* 0x000fe40003f86270 */
[C---:B------:R-:W-:Y:S02]  /*79a0*/  ISETP.LT.OR P6, PT, R8.reuse, R247, P6 ;  /* 0x000000f70800720c */ /* 0x040fe400037c1670 */
[-C--:B------:R-:W-:Y:S02]  /*79b0*/  ISETP.LT.OR P1, PT, R8, R245.reuse, P1 ;  /* 0x000000f50800720c */ /* 0x080fe40000f21670 */
[----:B------:R-:W-:Y:S01]  /*79c0*/  FMNMX.FTZ R8, R27, R10, !PT ;  /* 0x0000000a1b087209 */ /* 0x000fe20007810000 */
[----:B------:R-:W5:Y:S01]  /*79d0*/  MUFU.TANH R180, R180 ;  /* 0x000000b400b47308 */ /* 0x000f620000002400 */
[----:B------:R-:W-:-:S02]  /*79e0*/  ISETP.LT.OR P4, PT, R9, R245, P4 ;  /* 0x000000f50900720c */ /* 0x000fc40002781670 */
[----:B------:R-:W-:Y:S02]  /*79f0*/  FMNMX.FTZ R9, R3, R0, !PT ;  /* 0x0000000003097209 */ /* 0x000fe40007810000 */
[----:B------:R-:W-:Y:S02]  /*7a00*/  FMNMX.FTZ R8, R25, R8, !PT ;  /* 0x0000000819087209 */ /* 0x000fe40007810000 */
[----:B------:R-:W-:Y:S01]  /*7a10*/  FMNMX.FTZ R9, R2, R9, !PT ;  /* 0x0000000902097209 */ /* 0x000fe20007810000 */
[----:B------:R-:W1:Y:S01]  /*7a20*/  MUFU.TANH R178, R178 ;  /* 0x000000b200b27308 */ /* 0x000e620000002400 */
[----:B------:R-:W-:Y:S02]  /*7a30*/  FMNMX.FTZ R8, R23, R8, !PT ;  /* 0x0000000817087209 */ /* 0x000fe40007810000 */
[----:B------:R-:W-:Y:S02]  /*7a40*/  FMNMX.FTZ R9, R4, R9, !PT ;  /* 0x0000000904097209 */ /* 0x000fe40007810000 */
[----:B------:R-:W-:-:S02]  /*7a50*/  FMNMX.FTZ R8, R21, R8, !PT ;  /* 0x0000000815087209 */ /* 0x000fc40007810000 */
[----:B------:R-:W-:Y:S01]  /*7a60*/  FMNMX.FTZ R9, R6, R9, !PT ;  /* 0x0000000906097209 */ /* 0x000fe20007810000 */
[----:B------:R-:W1:Y:S01]  /*7a70*/  MUFU.TANH R176, R176 ;  /* 0x000000b000b07308 */ /* 0x000e620000002400 */
[----:B------:R-:W-:Y:S02]  /*7a80*/  FMNMX.FTZ R8, R199, R8, !PT ;  /* 0x00000008c7087209 */ /* 0x000fe40007810000 */
[----:B------:R-:W-:Y:S02]  /*7a90*/  FMNMX.FTZ R9, R26, R9, !PT ;  /* 0x000000091a097209 */ /* 0x000fe40007810000 */
[----:B------:R-:W-:Y:S02]  /*7aa0*/  FMNMX.FTZ R8, R33, R8, !PT ;  /* 0x0000000821087209 */ /* 0x000fe40007810000 */
[----:B------:R-:W-:Y:S01]  /*7ab0*/  FMNMX.FTZ R9, R24, R9, !PT ;  /* 0x0000000918097209 */ /* 0x000fe20007810000 */
[----:B------:R-:W1:Y:S01]  /*7ac0*/  MUFU.TANH R174, R174 ;  /* 0x000000ae00ae7308 */ /* 0x000e620000002400 */
[----:B------:R-:W-:-:S02]  /*7ad0*/  FMNMX.FTZ R8, R197, R8, !PT ;  /* 0x00000008c5087209 */ /* 0x000fc40007810000 */
[----:B--2---:R-:W-:Y:S02]  /*7ae0*/  FSEL R185, R185, -INF , !P5 ;  /* 0xff800000b9b97808 */ /* 0x004fe40006800000 */
[----:B---3--:R-:W-:Y:S02]  /*7af0*/  FSEL R183, R183, -INF , !P0 ;  /* 0xff800000b7b77808 */ /* 0x008fe40004000000 */
[----:B------:R-:W-:Y:S02]  /*7b00*/  FMNMX.FTZ R9, R22, R9, !PT ;  /* 0x0000000916097209 */ /* 0x000fe40007810000 */
[----:B------:R-:W-:Y:S01]  /*7b10*/  FMNMX.FTZ R8, R35, R8, !PT ;  /* 0x0000000823087209 */ /* 0x000fe20007810000 */
[----:B------:R-:W-:Y:S01]  /*7b20*/  BAR.SYNC.DEFER_BLOCKING 0x0 ;  /* 0x0000000000007b1d */ /* 0x000fe20000010000 */
[----:B------:R-:W-:Y:S02]  /*7b30*/  PLOP3.LUT P0, PT, PT, PT, UP0, 0x80, 0x0 ;  /* 0x000000000000781c */ /* 0x000fe40003f0f008 */
[----:B------:R-:W-:-:S02]  /*7b40*/  ISETP.GE.AND P5, PT, R18, R246, PT ;  /* 0x000000f61200720c */ /* 0x000fc40003fa6270 */
[----:B------:R-:W-:Y:S02]  /*7b50*/  FMNMX.FTZ R9, R20, R9, !PT ;  /* 0x0000000914097209 */ /* 0x000fe40007810000 */
[----:B------:R-:W-:Y:S02]  /*7b60*/  FMNMX.FTZ R8, R185, R8, !PT ;  /* 0x00000008b9087209 */ /* 0x000fe40007810000 */
[----:B------:R-:W-:Y:S02]  /*7b70*/  ISETP.LT.OR P5, PT, R18, R247, P5 ;  /* 0x000000f71200720c */ /* 0x000fe40002fa1670 */
[----:B----4-:R-:W-:Y:S02]  /*7b80*/  FSEL R181, R181, -INF , !P6 ;  /* 0xff800000b5b57808 */ /* 0x010fe40007000000 */
[----:B------:R-:W-:Y:S02]  /*7b90*/  FMNMX.FTZ R9, R32, R9, !PT ;  /* 0x0000000920097209 */ /* 0x000fe40007810000 */
[----:B------:R-:W-:-:S02]  /*7ba0*/  FMNMX.FTZ R8, R183, R8, !PT ;  /* 0x00000008b7087209 */ /* 0x000fc40007810000 */
[----:B-1----:R-:W-:Y:S02]  /*7bb0*/  FSEL R179, R179, -INF , !P5 ;  /* 0xff800000b3b37808 */ /* 0x002fe40006800000 */
[----:B------:R-:W-:Y:S02]  /*7bc0*/  FMNMX.FTZ R11, R34, R9, !PT ;  /* 0x00000009220b7209 */ /* 0x000fe40007810000 */
[----:B------:R-:W-:Y:S02]  /*7bd0*/  FMNMX.FTZ R8, R181, R8, !PT ;  /* 0x00000008b5087209 */ /* 0x000fe40007810000 */
[----:B-----5:R-:W-:Y:S02]  /*7be0*/  FSEL R192, R7, -INF , !P4 ;  /* 0xff80000007c07808 */ /* 0x020fe40006000000 */
        /* <DEDUP_REMOVED lines=46> */
.L_x_1189:
[----:B------:R-:W-:Y:S01]  /*7ed0*/  FMNMX.FTZ R9, R192, R11, !PT ;  /* 0x0000000bc0097209 */ /* 0x000fe20007810000 */
[----:B------:R-:W2:Y:S01]  /*7ee0*/  SHFL.BFLY PT, R7, R8, 0x2, 0x1f ;  /* 0x0c401f0008077f89 */ /* 0x000ea200000e0000 */
[----:B------:R-:W-:Y:S02]  /*7ef0*/  ISETP.GE.AND P0, PT, R18, R244, PT ;  /* 0x000000f41200720c */ /* 0x000fe40003f06270 */
[----:B------:R-:W-:Y:S01]  /*7f00*/  FSEL R178, R178, -INF , !P2 ;  /* 0xff800000b2b27808 */ /* 0x000fe20005000000 */
[----:B-1----:R-:W-:Y:S01]  /*7f10*/  LDSM.16.MT88.4 R12, [R232+0x10000] ;  /* 0x01000000e80c783b */ /* 0x002fe20000004200 */
[----:B------:R-:W-:Y:S02]  /*7f20*/  FMNMX.FTZ R9, R180, R9, !PT ;  /* 0x00000009b4097209 */ /* 0x000fe40007810000 */
[----:B------:R-:W-:Y:S01]  /*7f30*/  ISETP.LT.OR P0, PT, R18, R245, P0 ;  /* 0x000000f51200720c */ /* 0x000fe20000701670 */
[----:B------:R-:W-:Y:S01]  /*7f40*/  LDSM.16.MT88.4 R28, [R230+0x10800] ;  /* 0x01080000e61c783b */ /* 0x000fe20000004200 */
[----:B------:R-:W-:-:S02]  /*7f50*/  FSEL R176, R176, -INF , !P1 ;  /* 0xff800000b0b07808 */ /* 0x000fc40004800000 */
[----:B------:R-:W-:Y:S02]  /*7f60*/  FMNMX.FTZ R9, R178, R9, !PT ;  /* 0x00000009b2097209 */ /* 0x000fe40007810000 */
[----:B------:R-:W-:Y:S02]  /*7f70*/  FSEL R174, R174, -INF , !P0 ;  /* 0xff800000aeae7808 */ /* 0x000fe40004000000 */
[----:B------:R-:W-:-:S04]  /*7f80*/  FMNMX.FTZ R9, R176, R9, !PT ;  /* 0x00000009b0097209 */ /* 0x000fc80007810000 */
[----:B------:R-:W-:-:S05]  /*7f90*/  FMNMX.FTZ R10, R174, R9, !PT ;  /* 0x00000009ae0a7209 */ /* 0x000fca0007810000 */
[----:B------:R-:W1:Y:S01]  /*7fa0*/  SHFL.BFLY PT, R9, R10, 0x2, 0x1f ;  /* 0x0c401f000a097f89 */ /* 0x000e6200000e0000 */
[----:B--2---:R-:W-:-:S05]  /*7fb0*/  FMNMX.FTZ R8, R8, R7, !PT ;  /* 0x0000000708087209 */ /* 0x004fca0007810000 */
[----:B------:R-:W2:Y:S01]  /*7fc0*/  SHFL.BFLY PT, R173, R8, 0x1, 0x1f ;  /* 0x0c201f0008ad7f89 */ /* 0x000ea200000e0000 */
[----:B-1----:R-:W-:-:S05]  /*7fd0*/  FMNMX.FTZ R7, R10, R9, !PT ;  /* 0x000000090a077209 */ /* 0x002fca0007810000 */
[----:B------:R-:W1:Y:S01]  /*7fe0*/  SHFL.BFLY PT, R172, R7, 0x1, 0x1f ;  /* 0x0c201f0007ac7f89 */ /* 0x000e6200000e0000 */
[----:B--2---:R-:W-:-:S03]  /*7ff0*/  FMNMX.FTZ R173, R8, R173, !PT ;  /* 0x000000ad08ad7209 */ /* 0x004fc60007810000 */
[----:B------:R-:W-:Y:S01]  /*8000*/  LDSM.16.MT88.4 R8, [R230+0x10000] ;  /* 0x01000000e608783b */ /* 0x000fe20000004200 */
[C---:B------:R-:W-:Y:S01]  /*8010*/  FSETP.NEU.FTZ.AND P1, PT, R173.reuse, -INF , PT ;  /* 0xff800000ad00780b */ /* 0x040fe20003f3d000 */
[----:B------:R-:W-:-:S05]  /*8020*/  FMUL.FTZ R182, R173, UR18 ;  /* 0x00000012adb67c20 */ /* 0x000fca0008410000 */
[----:B------:R-:W-:-:S05]  /*8030*/  FSEL R182, R182, RZ, P1 ;  /* 0x000000ffb6b67208 */ /* 0x000fca0000800000 */
[--C-:B------:R-:W-:Y:S01]  /*8040*/  FFMA.FTZ R169, R5, UR18, -R182.reuse ;  /* 0x0000001205a97c23 */ /* 0x100fe200080108b6 */
[----:B------:R-:W-:Y:S01]  /*8050*/  FSEL R5, R173, RZ, P1 ;  /* 0x000000ffad057208 */ /* 0x000fe20000800000 */
[--C-:B------:R-:W-:Y:S01]  /*8060*/  FFMA.FTZ R170, R165, UR18, -R182.reuse ;  /* 0x00000012a5aa7c23 */ /* 0x100fe200080108b6 */
[--C-:B------:R-:W-:Y:S01]  /*8070*/  FFMA.FTZ R171, R19, UR18, -R182.reuse ;  /* 0x0000001213ab7c23 */ /* 0x100fe200080108b6 */
[--C-:B------:R-:W-:Y:S01]  /*8080*/  FFMA.FTZ R165, R17, UR18, -R182.reuse ;  /* 0x0000001211a57c23 */ /* 0x100fe200080108b6 */
[--C-:B------:R-:W-:Y:S01]  /*8090*/  FFMA.FTZ R186, R23, UR18, -R182.reuse ;  /* 0x0000001217ba7c23 */ /* 0x100fe200080108b6 */
[----:B------:R-:W2:Y:S01]  /*80a0*/  LDSM.16.MT88.4 R16, [R229+0x10000] ;  /* 0x01000000e510783b */ /* 0x000ea20000004200 */
[----:B------:R-:W-:Y:S01]  /*80b0*/  MUFU.EX2 R169, R169 ;  /* 0x000000a900a97308 */ /* 0x000fe20000000800 */
[----:B-1----:R-:W-:Y:S01]  /*80c0*/  FMNMX.FTZ R172, R7, R172, !PT ;  /* 0x000000ac07ac7209 */ /* 0x002fe20007810000 */
[--C-:B------:R-:W-:Y:S01]  /*80d0*/  FFMA.FTZ R189, R21, UR18, -R182.reuse ;  /* 0x0000001215bd7c23 */ /* 0x100fe200080108b6 */
[--C-:B------:R-:W-:Y:S01]  /*80e0*/  FFMA.FTZ R184, R27, UR18, -R182.reuse ;  /* 0x000000121bb87c23 */ /* 0x100fe200080108b6 */
[--C-:B------:R-:W-:Y:S01]  /*80f0*/  FFMA.FTZ R187, R25, UR18, -R182.reuse ;  /* 0x0000001219bb7c23 */ /* 0x100fe200080108b6 */
[C---:B------:R-:W-:Y:S01]  /*8100*/  FSETP.NEU.FTZ.AND P0, PT, R172.reuse, -INF , PT ;  /* 0xff800000ac00780b */ /* 0x040fe20003f1d000 */
[----:B------:R-:W-:Y:S01]  /*8110*/  FMUL.FTZ R177, R172, UR18 ;  /* 0x00000012acb17c20 */ /* 0x000fe20008410000 */
[--C-:B------:R-:W-:Y:S01]  /*8120*/  FFMA.FTZ R194, R199, UR18, -R182.reuse ;  /* 0x00000012c7c27c23 */ /* 0x100fe200080108b6 */
[----:B------:R-:W1:Y:S01]  /*8130*/  MUFU.EX2 R171, R171 ;  /* 0x000000ab00ab7308 */ /* 0x000e620000000800 */
[--C-:B------:R-:W-:Y:S01]  /*8140*/  FFMA.FTZ R195, R33, UR18, -R182.reuse ;  /* 0x0000001221c37c23 */ /* 0x100fe200080108b6 */
[--C-:B------:R-:W-:Y:S01]  /*8150*/  FFMA.FTZ R197, R197, UR18, -R182.reuse ;  /* 0x00000012c5c57c23 */ /* 0x100fe200080108b6 */
[----:B------:R-:W-:Y:S01]  /*8160*/  FSEL R177, R177, RZ, P0 ;  /* 0x000000ffb1b17208 */ /* 0x000fe20000000000 */
[--C-:B------:R-:W-:Y:S01]  /*8170*/  FFMA.FTZ R198, R35, UR18, -R182.reuse ;  /* 0x0000001223c67c23 */ /* 0x100fe200080108b6 */
[--C-:B------:R-:W-:Y:S01]  /*8180*/  FFMA.FTZ R185, R185, UR18, -R182.reuse ;  /* 0x00000012b9b97c23 */ /* 0x100fe200080108b6 */
[----:B------:R-:W-:-:S02]  /*8190*/  FFMA.FTZ R181, R181, UR18, -R182 ;  /* 0x00000012b5b57c23 */ /* 0x000fc400080108b6 */
[--C-:B------:R-:W-:Y:S01]  /*81a0*/  FFMA.FTZ R175, R6, UR18, -R177.reuse ;  /* 0x0000001206af7c23 */ /* 0x100fe200080108b1 */
[----:B------:R-:W-:Y:S01]  /*81b0*/  FSEL R6, R172, RZ, P0 ;  /* 0x000000ffac067208 */ /* 0x000fe20000000000 */
[--C-:B------:R-:W-:Y:S01]  /*81c0*/  FFMA.FTZ R168, R0, UR18, -R177.reuse ;  /* 0x0000001200a87c23 */ /* 0x100fe200080108b1 */
[----:B------:R-:W-:Y:S01]  /*81d0*/  FFMA.FTZ R0, R4, UR18, -R177 ;  /* 0x0000001204007c23 */ /* 0x000fe200080108b1 */
[----:B------:R-:W-:Y:S01]  /*81e0*/  FADD.FTZ R4, R164, -R5 ;  /* 0x80000005a4047221 */ /* 0x000fe20000010000 */
[--C-:B------:R-:W-:Y:S01]  /*81f0*/  FFMA.FTZ R2, R2, UR18, -R177.reuse ;  /* 0x0000001202027c23 */ /* 0x100fe200080108b1 */
[----:B------:R-:W-:Y:S01]  /*8200*/  FADD.FTZ R6, R3, -R6 ;  /* 0x8000000603067221 */ /* 0x000fe20000010000 */
[----:B------:R-:W-:Y:S01]  /*8210*/  MUFU.EX2 R170, R170 ;  /* 0x000000aa00aa7308 */ /* 0x000fe20000000800 */
[----:B------:R-:W-:Y:S01]  /*8220*/  FMUL.FTZ R164, R4, UR18 ;  /* 0x0000001204a47c20 */ /* 0x000fe20008410000 */
[----:B-1----:R-:W-:Y:S01]  /*8230*/  F2FP.BF16.F32.PACK_AB R4, R169, R171 ;  /* 0x000000aba904723e */ /* 0x002fe200000010ff */
[----:B------:R-:W-:Y:S01]  /*8240*/  FMUL.FTZ R3, R6, UR18 ;  /* 0x0000001206037c20 */ /* 0x000fe20008410000 */
[--C-:B------:R-:W-:Y:S01]  /*8250*/  FFMA.FTZ R190, R22, UR18, -R177.reuse ;  /* 0x0000001216be7c23 */ /* 0x100fe200080108b1 */
[--C-:B------:R-:W-:Y:S01]  /*8260*/  FFMA.FTZ R193, R20, UR18, -R177.reuse ;  /* 0x0000001214c17c23 */ /* 0x100fe200080108b1 */
[--C-:B------:R-:W-:Y:S01]  /*8270*/  FFMA.FTZ R188, R26, UR18, -R177.reuse ;  /* 0x000000121abc7c23 */ /* 0x100fe200080108b1 */
[----:B------:R-:W-:Y:S01]  /*8280*/  LDSM.16.MT88.4 R20, [R228+0x10800] ;  /* 0x01080000e414783b */ /* 0x000fe20000004200 */
[----:B------:R-:W1:Y:S01]  /*8290*/  MUFU.EX2 R165, R165 ;  /* 0x000000a500a57308 */ /* 0x000e620000000800 */
        /* <DEDUP_REMOVED lines=9> */
[----:B------:R-:W-:Y:S01]  /*8330*/  FFMA.FTZ R182, R179, UR18, -R182 ;  /* 0x00000012b3b67c23 */ /* 0x000fe200080108b6 */
[--C-:B------:R-:W-:Y:S01]  /*8340*/  FFMA.FTZ R179, R180, UR18, -R177.reuse ;  /* 0x00000012b4b37c23 */ /* 0x100fe200080108b1 */
[--C-:B------:R-:W-:Y:S01]  /*8350*/  FFMA.FTZ R178, R178, UR18, -R177.reuse ;  /* 0x00000012b2b27c23 */ /* 0x100fe200080108b1 */
[--C-:B------:R-:W-:Y:S01]  /*8360*/  FFMA.FTZ R176, R176, UR18, -R177.reuse ;  /* 0x00000012b0b07c23 */ /* 0x100fe200080108b1 */
[----:B------:R-:W-:-:S02]  /*8370*/  FFMA.FTZ R177, R174, UR18, -R177 ;  /* 0x00000012aeb17c23 */ /* 0x000fc400080108b1 */
[----:B------:R-:W3:Y:S01]  /*8380*/  MUFU.EX2 R2, R2 ;  /* 0x0000000200027308 */ /* 0x000ee20000000800 */
[----:B-1----:R-:W-:-:S07]  /*8390*/  F2FP.BF16.F32.PACK_AB R6, R165, R170 ;  /* 0x000000aaa506723e */ /* 0x002fce00000010ff */
[----:B------:R-:W-:Y:S08]  /*83a0*/  MUFU.EX2 R0, R0 ;  /* 0x0000000000007308 */ /* 0x000ff00000000800 */
[----:B------:R-:W1:Y:S01]  /*83b0*/  MUFU.EX2 R175, R175 ;  /* 0x000000af00af7308 */ /* 0x000e620000000800 */
[----:B---3--:R-:W-:-:S07]  /*83c0*/  F2FP.BF16.F32.PACK_AB R5, R2, R168 ;  /* 0x000000a80205723e */ /* 0x008fce00000010ff */
[----:B------:R-:W3:Y:S08]  /*83d0*/  MUFU.EX2 R164, R164 ;  /* 0x000000a400a47308 */ /* 0x000ef00000000800 */
[----:B------:R-:W4:Y:S01]  /*83e0*/  MUFU.EX2 R3, R3 ;  /* 0x0000000300037308 */ /* 0x000f220000000800 */
[----:B-1----:R-:W-:-:S07]  /*83f0*/  F2FP.BF16.F32.PACK_AB R7, R175, R0 ;  /* 0x00000000af07723e */ /* 0x002fce00000010ff */
        /* <DEDUP_REMOVED lines=223> */
[----:B------:R-:W5:Y:S02]  /*91f0*/  LDSM.16.MT88.4 R8, [R229+0x12800] ;  /* 0x01280000e508783b */ /* 0x000f640000004200 */
[----:B------:R-:W-:Y:S03]  /*9200*/  MUFU.EX2 R182, R182 ;  /* 0x000000b600b67308 */ /* 0x000fe60000000800 */
[C---:B------:R-:W-:Y:S05]  /*9210*/  HMMA.16816.F32.BF16 R136, R4.reuse, R20, R136 ;  /* 0x000000140488723c */ /* 0x040fea0000041888 */
[----:B------:R-:W-:Y:S01]  /*9220*/  MUFU.EX2 R179, R179 ;  /* 0x000000b300b37308 */ /* 0x000fe20000000800 */
[C---:B------:R-:W-:Y:S01]  /*9230*/  HMMA.16816.F32.BF16 R132, R4.reuse, R22, R132 ;  /* 0x000000160484723c */ /* 0x040fe20000041884 */
[----:B------:R-:W4:Y:S05]  /*9240*/  LDSM.16.MT88.4 R20, [R230+0x14800] ;  /* 0x01480000e614783b */ /* 0x000f2a0000004200 */
        /* <DEDUP_REMOVED lines=27> */
[C---:B-1----:R-:W-:Y:S06]  /*9400*/  HMMA.16816.F32.BF16 R92, R4.reuse, R12, R92 ;  /* 0x0000000c045c723c */ /* 0x042fec000004185c */
[C---:B------:R-:W-:Y:S01]  /*9410*/  HMMA.16816.F32.BF16 R96, R4.reuse, R14, R96 ;  /* 0x0000000e0460723c */ /* 0x040fe20000041860 */
[----:B------:R-:W-:Y:S05]  /*9420*/  LDSM.16.MT88.4 R12, [R232+0x13000] ;  /* 0x01300000e80c783b */ /* 0x000fea0000004200 */
[C---:B---3--:R-:W-:Y:S06]  /*9430*/  HMMA.16816.F32.BF16 R116, R4.reuse, R16, R116 ;  /* 0x000000100474723c */ /* 0x048fec0000041874 */
[C---:B------:R-:W-:Y:S01]  /*9440*/  HMMA.16816.F32.BF16 R120, R4.reuse, R18, R120 ;  /* 0x000000120478723c */ /* 0x040fe20000041878 */
[----:B------:R-:W1:Y:S05]  /*9450*/  LDSM.16.MT88.4 R16, [R228+0x11000] ;  /* 0x01100000e410783b */ /* 0x000e6a0000004200 */
[C---:B-----5:R-:W-:Y:S06]  /*9460*/  HMMA.16816.F32.BF16 R100, R4.reuse, R8, R100 ;  /* 0x000000080464723c */ /* 0x060fec0000041864 */
[C---:B------:R-:W-:Y:S01]  /*9470*/  HMMA.16816.F32.BF16 R104, R4.reuse, R10, R104 ;  /* 0x0000000a0468723c */ /* 0x040fe20000041868 */
[----:B------:R-:W3:Y:S05]  /*9480*/  LDSM.16.MT88.4 R8, [R230+0x13000] ;  /* 0x01300000e608783b */ /* 0x000eea0000004200 */
[C---:B----4-:R-:W-:Y:S06]  /*9490*/  HMMA.16816.F32.BF16 R124, R4.reuse, R20, R124 ;  /* 0x00000014047c723c */ /* 0x050fec000004187c */
[C---:B------:R-:W-:Y:S01]  /*94a0*/  HMMA.16816.F32.BF16 R128, R4.reuse, R22, R128 ;  /* 0x000000160480723c */ /* 0x040fe20000041880 */
[----:B------:R-:W4:Y:S05]  /*94b0*/  LDSM.16.MT88.4 R20, [R228+0x13000] ;  /* 0x01300000e414783b */ /* 0x000f2a0000004200 */
        /* <DEDUP_REMOVED lines=9> */
[----:B------:R-:W-:Y:S01]  /*9550*/  FADD.FTZ R197, R197, R0 ;  /* 0x00000000c5c57221 */ /* 0x000fe20000010000 */
[----:B------:R-:W-:Y:S01]  /*9560*/  FADD.FTZ R0, R196, R3 ;  /* 0x00000003c4007221 */ /* 0x000fe20000010000 */
[----:B------:R-:W-:Y:S02]  /*9570*/  MOV R3, R172 ;  /* 0x000000ac00037202 */ /* 0x000fe40000000f00 */
[----:B------:R-:W-:Y:S01]  /*9580*/  HMMA.16816.F32.BF16 R152, R4, R24, R152 ;  /* 0x000000180498723c */ /* 0x000fe20000041898 */
        /* <DEDUP_REMOVED lines=46> */
[C---:B------:R-:W-:Y:S06]  /*9870*/  HMMA.16816.F32.BF16 R124, R4.reuse, R12, R124 ;  /* 0x0000000c047c723c */ /* 0x040fec000004187c */
[----:B------:R-:W-:Y:S01]  /*9880*/  HMMA.16816.F32.BF16 R128, R4, R14, R128 ;  /* 0x0000000e0480723c */ /* 0x000fe20000041880 */
[----:B------:R-:W5:Y:S06]  /*9890*/  LDSM.16.MT88.4 R12, [R229+0x13800] ;  /* 0x01380000e50c783b */ /* 0x000f6c0000004200 */
        /* <DEDUP_REMOVED lines=39> */
[C---:B--2---:R-:W-:Y:S06]  /*9b10*/  HMMA.16816.F32.BF16 R68, R4.reuse, R24, R68 ;  /* 0x000000180444723c */ /* 0x044fec0000041844 */
        /* <DEDUP_REMOVED lines=9> */
[C---:B---3--:R-:W-:Y:S06]  /*9bb0*/  HMMA.16816.F32.BF16 R116, R4.reuse, R8, R116 ;  /* 0x000000080474723c */ /* 0x048fec0000041874 */
[C---:B------:R-:W-:Y:S06]  /*9bc0*/  HMMA.16816.F32.BF16 R120, R4.reuse, R10, R120 ;  /* 0x0000000a0478723c */ /* 0x040fec0000041878 */
[C---:B----4-:R-:W-:Y:S06]  /*9bd0*/  HMMA.16816.F32.BF16 R124, R4.reuse, R20, R124 ;  /* 0x00000014047c723c */ /* 0x050fec000004187c */
[----:B------:R-:W-:-:S15]  /*9be0*/  HMMA.16816.F32.BF16 R128, R4, R22, R128 ;  /* 0x000000160480723c */ /* 0x000fde0000041880 */
[----:B------:R-:W-:-:S09]  /*9bf0*/  NOP ;  /* 0x0000000000007918 */ /* 0x000fd20000000000 */
.L_x_1188:
        /* <DEDUP_REMOVED lines=13> */
[----:B------:R-:W-:Y:S01]  /*9cd0*/  ULDC UR4, c[0x0][0x2ec] ;  /* 0x0000bb0000047ab9 */ /* 0x000fe20000000800 */
[----:B------:R-:W-:Y:S01]  /*9ce0*/  ULDC.64 UR6, c[0x0][0x218] ;  /* 0x0000860000067ab9 */ /* 0x000fe20000000a00 */
[----:B------:R-:W-:Y:S01]  /*9cf0*/  ULDC.64 UR10, c[0x0][0x220] ;  /* 0x00008800000a7ab9 */ /* 0x000fe20000000a00 */
[----:B------:R-:W-:Y:S01]  /*9d00*/  ULDC.64 UR8, c[0x0][0x248] ;  /* 0x0000920000087ab9 */ /* 0x000fe20000000a00 */
[----:B------:R-:W-:Y:S06]  /*9d10*/  BRA `(.L_x_1191) ;  /* 0x0000000000a07947 */ /* 0x000fec0003800000 */
.L_x_1193:
        /* <DEDUP_REMOVED lines=9> */
[----:B-1----:R-:W-:Y:S01]  /*9db0*/  IMAD.U32 R15, RZ, RZ, UR16 ;  /* 0x00000010ff0f7e24 */ /* 0x002fe2000f8e00ff */
        /* <DEDUP_REMOVED lines=30> */
.L_x_1191:
        /* <DEDUP_REMOVED lines=11> */
[----:B------:R-:W-:Y:S02]  /*a050*/  LEA.HI.X R33, R34, UR11, R3, 0x1, P0 ;  /* 0x0000000b22217c11 */ /* 0x000fe400080f0c03 */
[----:B------:R-:W-:Y:S03]  /*a060*/  IADD3 R10, P0, R32, UR19, RZ ;  /* 0x00000013200a7c10 */ /* 0x000fe6000ff1e0ff */
[----:B------:R-:W-:Y:S01]  /*a070*/  @!PT LDS RZ, [RZ] ;  /* 0x00000000fffff984 */ /* 0x000fe20000000800 */
[----:B------:R-:W-:Y:S01]  /*a080*/  @!PT LDS RZ, [RZ] ;  /* 0x00000000fffff984 */ /* 0x000fe20000000800 */
[----:B------:R-:W-:Y:S01]  /*a090*/  @!PT LDS RZ, [RZ] ;  /* 0x00000000fffff984 */ /* 0x000fe20000000800 */
[----:B------:R-:W-:Y:S01]  /*a0a0*/  LDGSTS.E.BYPASS.LTC128B.128 [R239+0x10000], desc[UR20][R32.64] ;  /* 0x1000000020ef7fae */ /* 0x000fe2000b901d54 */
[----:B------:R-:W-:Y:S02]  /*a0b0*/  IADD3.X R11, R33, UR22, RZ, P0, !PT ;  /* 0x00000016210b7c10 */ /* 0x000fe400087fe4ff */
[----:B------:R-:W-:Y:S02]  /*a0c0*/  IADD3 R6, P0, R10, UR19, RZ ;  /* 0x000000130a067c10 */ /* 0x000fe4000ff1e0ff */
[----:B------:R-:W-:Y:S02]  /*a0d0*/  LDGSTS.E.BYPASS.LTC128B.128 [R239+0x12000], desc[UR20][R32.64+0x80] ;  /* 0x1200008020ef7fae */ /* 0x000fe4000b901d54 */
[----:B------:R-:W-:Y:S03]  /*a0e0*/  IADD3.X R7, R11, UR22, RZ, P0, !PT ;  /* 0x000000160b077c10 */ /* 0x000fe600087fe4ff */
[----:B------:R-:W-:Y:S01]  /*a0f0*/  LDGSTS.E.BYPASS.LTC128B.128 [R239+0x14000], desc[UR20][R32.64+0x100] ;  /* 0x1400010020ef7fae */ /* 0x000fe2000b901d54 */
[----:B------:R-:W-:Y:S04]  /*a100*/  IADD3 R34, P0, R6, UR19, RZ ;  /* 0x0000001306227c10 */ /* 0x000fe8000ff1e0ff */
[----:B------:R-:W-:Y:S01]  /*a110*/  LDGSTS.E.BYPASS.LTC128B.128 [R239+0x16000], desc[UR20][R32.64+0x180] ;  /* 0x1600018020ef7fae */ /* 0x000fe2000b901d54 */
[----:B------:R-:W-:Y:S04]  /*a120*/  IADD3.X R35, R7, UR22, RZ, P0, !PT ;  /* 0x0000001607237c10 */ /* 0x000fe800087fe4ff */
[----:B------:R-:W-:Y:S05]  /*a130*/  LDGSTS.E.BYPASS.LTC128B.128 [R239+0x10800], desc[UR20][R10.64] ;  /* 0x108000000aef7fae */ /* 0x000fea000b901d54 */
[----:B------:R-:W-:Y:S05]  /*a140*/  LDGSTS.E.BYPASS.LTC128B.128 [R239+0x12800], desc[UR20][R10.64+0x80] ;  /* 0x128000800aef7fae */ /* 0x000fea000b901d54 */
[----:B------:R-:W-:Y:S05]  /*a150*/  LDGSTS.E.BYPASS.LTC128B.128 [R239+0x14800], desc[UR20][R10.64+0x100] ;  /* 0x148001000aef7fae */ /* 0x000fea000b901d54 */
        /* <DEDUP_REMOVED lines=10> */
[----:B------:R-:W1:Y:S05]  /*a200*/  LDSM.16.M88.4 R168, [R237+0x8000] ;  /* 0x00800000eda8783b */ /* 0x000e6a0000000200 */
[----:B------:R-:W3:Y:S05]  /*a210*/  LDSM.16.M88.4 R172, [R237+0x8800] ;  /* 0x00880000edac783b */ /* 0x000eea0000000200 */
[----:B------:R-:W4:Y:S05]  /*a220*/  LDSM.16.M88.4 R176, [R237+0x9000] ;  /* 0x00900000edb0783b */ /* 0x000f2a0000000200 */
[----:B------:R-:W5:Y:S05]  /*a230*/  LDSM.16.M88.4 R180, [R237+0x9800] ;  /* 0x00980000edb4783b */ /* 0x000f6a0000000200 */
[----:B------:R-:W0:Y:S05]  /*a240*/  LDGDEPBAR ;  /* 0x00000000000079af */ /* 0x000e2a0000000000 */
[----:B------:R-:W-:Y:S05]  /*a250*/  LDSM.16.M88.4 R184, [R236] ;  /* 0x00000000ecb8783b */ /* 0x000fea0000000200 */
[----:B------:R-:W2:Y:S05]  /*a260*/  LDSM.16.M88.4 R188, [R235] ;  /* 0x00000000ebbc783b */ /* 0x000eaa0000000200 */
[----:B------:R-:W2:Y:S05]  /*a270*/  LDSM.16.M88.4 R192, [R227] ;  /* 0x00000000e3c0783b */ /* 0x000eaa0000000200 */
[----:B------:R-:W2:Y:S01]  /*a280*/  LDSM.16.M88.4 R196, [R226] ;  /* 0x00000000e2c4783b */ /* 0x000ea20000000200 */
[C---:B-1----:R-:W-:Y:S04]  /*a290*/  HMMA.16816.F32.BF16 R4, R164.reuse, R168, RZ ;  /* 0x000000a8a404723c */ /* 0x042fe800000418ff */
[----:B------:R-:W1:Y:S02]  /*a2a0*/  LDSM.16.M88.4 R200, [R225] ;  /* 0x00000000e1c8783b */ /* 0x000e640000000200 */
[C---:B------:R-:W-:Y:S03]  /*a2b0*/  HMMA.16816.F32.BF16 R8, R164.reuse, R170, RZ ;  /* 0x000000aaa408723c */ /* 0x040fe600000418ff */
[----:B------:R-:W-:Y:S03]  /*a2c0*/  LDSM.16.M88.4 R204, [R234] ;  /* 0x00000000eacc783b */ /* 0x000fe60000000200 */
[C---:B---3--:R-:W-:Y:S02]  /*a2d0*/  HMMA.16816.F32.BF16 R12, R164.reuse, R172, RZ ;  /* 0x000000aca40c723c */ /* 0x048fe400000418ff */
[----:B------:R-:W3:Y:S04]  /*a2e0*/  LDSM.16.M88.4 R208, [R231+0x8000] ;  /* 0x00800000e7d0783b */ /* 0x000ee80000000200 */
[C---:B------:R-:W-:Y:S01]  /*a2f0*/  HMMA.16816.F32.BF16 R16, R164.reuse, R174, RZ ;  /* 0x000000aea410723c */ /* 0x040fe200000418ff */
[----:B------:R-:W-:Y:S05]  /*a300*/  LDSM.16.M88.4 R168, [R231+0x9000] ;  /* 0x00900000e7a8783b */ /* 0x000fea0000000200 */
[C---:B----4-:R-:W-:Y:S01]  /*a310*/  HMMA.16816.F32.BF16 R20, R164.reuse, R176, RZ ;  /* 0x000000b0a414723c */ /* 0x050fe200000418ff */
[----:B------:R-:W-:Y:S05]  /*a320*/  LDSM.16.M88.4 R172, [R231+0x9800] ;  /* 0x00980000e7ac783b */ /* 0x000fea0000000200 */
[C---:B------:R-:W-:Y:S01]  /*a330*/  HMMA.16816.F32.BF16 R24, R164.reuse, R178, RZ ;  /* 0x000000b2a418723c */ /* 0x040fe200000418ff */
[----:B------:R-:W-:Y:S05]  /*a340*/  LDSM.16.M88.4 R176, [R233] ;  /* 0x00000000e9b0783b */ /* 0x000fea0000000200 */
[C---:B-----5:R-:W-:Y:S06]  /*a350*/  HMMA.16816.F32.BF16 R28, R164.reuse, R180, RZ ;  /* 0x000000b4a41c723c */ /* 0x060fec00000418ff */
[----:B--2---:R-:W-:Y:S01]  /*a360*/  HMMA.16816.F32.BF16 R32, R164, R182, RZ ;  /* 0x000000b6a420723c */ /* 0x004fe200000418ff */
[----:B------:R-:W2:Y:S05]  /*a370*/  LDSM.16.M88.4 R164, [R231+0x8800] ;  /* 0x00880000e7a4783b */ /* 0x000eaa0000000200 */
[C---:B------:R-:W-:Y:S01]  /*a380*/  HMMA.16816.F32.BF16 R4, R184.reuse, R188, R4 ;  /* 0x000000bcb804723c */ /* 0x040fe20000041804 */
[----:B------:R-:W4:Y:S05]  /*a390*/  LDSM.16.M88.4 R180, [R224] ;  /* 0x00000000e0b4783b */ /* 0x000f2a0000000200 */
        /* <DEDUP_REMOVED lines=10> */
[----:B------:R-:W1:Y:S05]  /*a440*/  LDSM.16.M88.4 R184, [R224+0x800] ;  /* 0x00080000e0b8783b */ /* 0x000e6a0000000200 */
[C---:B---3--:R-:W-:Y:S01]  /*a450*/  HMMA.16816.F32.BF16 R4, R204.reuse, R208, R4 ;  /* 0x000000d0cc04723c */ /* 0x048fe20000041804 */
[----:B------:R-:W3:Y:S05]  /*a460*/  LDSM.16.M88.4 R200, [R237+0xa000] ;  /* 0x00a00000edc8783b */ /* 0x000eea0000000200 */
        /* <DEDUP_REMOVED lines=11> */
[C---:B----4-:R-:W-:Y:S01]  /*a520*/  HMMA.16816.F32.BF16 R4, R176.reuse, R180, R4 ;  /* 0x000000b4b004723c */ /* 0x050fe20000041804 */
[----:B------:R-:W4:Y:S05]  /*a530*/  LDSM.16.M88.4 R204, [R236+0x2000] ;  /* 0x00200000eccc783b */ /* 0x000f2a0000000200 */
[C---:B------:R-:W-:Y:S01]  /*a540*/  HMMA.16816.F32.BF16 R8, R176.reuse, R182, R8 ;  /* 0x000000b6b008723c */ /* 0x040fe20000041808 */
[----:B------:R-:W-:Y:S05]  /*a550*/  LDSM.16.M88.4 R180, [R221] ;  /* 0x00000000ddb4783b */ /* 0x000fea0000000200 */
[C---:B-1----:R-:W-:Y:S06]  /*a560*/  HMMA.16816.F32.BF16 R12, R176.reuse, R184, R12 ;  /* 0x000000b8b00c723c */ /* 0x042fec000004180c */
[C---:B------:R-:W-:Y:S01]  /*a570*/  HMMA.16816.F32.BF16 R16, R176.reuse, R186, R16 ;  /* 0x000000bab010723c */ /* 0x040fe20000041810 */
[----:B------:R-:W-:Y:S05]  /*a580*/  LDSM.16.M88.4 R184, [R220] ;  /* 0x00000000dcb8783b */ /* 0x000fea0000000200 */
[C---:B------:R-:W-:Y:S06]  /*a590*/  HMMA.16816.F32.BF16 R20, R176.reuse, R188, R20 ;  /* 0x000000bcb014723c */ /* 0x040fec0000041814 */
[C---:B------:R-:W-:Y:S01]  /*a5a0*/  HMMA.16816.F32.BF16 R24, R176.reuse, R190, R24 ;  /* 0x000000beb018723c */ /* 0x040fe20000041818 */
[----:B------:R-:W-:Y:S05]  /*a5b0*/  LDSM.16.M88.4 R188, [R234+0x2000] ;  /* 0x00200000eabc783b */ /* 0x000fea0000000200 */
[C---:B------:R-:W-:Y:S06]  /*a5c0*/  HMMA.16816.F32.BF16 R28, R176.reuse, R192, R28 ;  /* 0x000000c0b01c723c */ /* 0x040fec000004181c */
[----:B------:R-:W-:Y:S01]  /*a5d0*/  HMMA.16816.F32.BF16 R32, R176, R194, R32 ;  /* 0x000000c2b020723c */ /* 0x000fe20000041820 */
[----:B------:R-:W1:Y:S05]  /*a5e0*/  LDSM.16.M88.4 R176, [R222] ;  /* 0x00000000deb0783b */ /* 0x000e6a0000000200 */
[C---:B---3--:R-:W-:Y:S01]  /*a5f0*/  HMMA.16816.F32.BF16 R4, R196.reuse, R200, R4 ;  /* 0x000000c8c404723c */ /* 0x048fe20000041804 */
[----:B------:R-:W3:Y:S05]  /*a600*/  LDSM.16.M88.4 R192, [R231+0xa000] ;  /* 0x00a00000e7c0783b */ /* 0x000eea0000000200 */
        /* <DEDUP_REMOVED lines=14> */
[----:B------:R-:W-:Y:S05]  /*a6f0*/  LDSM.16.M88.4 R208, [R237+0xc000] ;  /* 0x00c00000edd0783b */ /* 0x000fea0000000200 */
        /* <DEDUP_REMOVED lines=28> */
[----:B------:R-:W1:Y:S05]  /*a8c0*/  LDSM.16.M88.4 R176, [R218] ;  /* 0x00000000dab0783b */ /* 0x000e6a0000000200 */
[C---:B------:R-:W-:Y:S06]  /*a8d0*/  HMMA.16816.F32.BF16 R20, R196.reuse, R180, R20 ;  /* 0x000000b4c414723c */ /* 0x040fec0000041814 */
[C---:B------:R-:W-:Y:S01]  /*a8e0*/  HMMA.16816.F32.BF16 R24, R196.reuse, R182, R24 ;  /* 0x000000b6c418723c */ /* 0x040fe20000041818 */
[----:B------:R-:W1:Y:S05]  /*a8f0*/  LDSM.16.M88.4 R180, [R217] ;  /* 0x00000000d9b4783b */ /* 0x000e6a0000000200 */
        /* <DEDUP_REMOVED lines=70> */
[C---:B------:R-:W-:Y:S06]  /*ad60*/  HMMA.16816.F32.BF16 R8, R196.reuse, R202, R8 ;  /* 0x000000cac408723c */ /* 0x040fec0000041808 */
[C---:B-1----:R-:W-:Y:S06]  /*ad70*/  HMMA.16816.F32.BF16 R12, R196.reuse, R176, R12 ;  /* 0x000000b0c40c723c */ /* 0x042fec000004180c */
[C---:B------:R-:W-:Y:S06]  /*ad80*/  HMMA.16816.F32.BF16 R16, R196.reuse, R178, R16 ;  /* 0x000000b2c410723c */ /* 0x040fec0000041810 */
[C---:B------:R-:W-:Y:S06]  /*ad90*/  HMMA.16816.F32.BF16 R20, R196.reuse, R180, R20 ;  /* 0x000000b4c414723c */ /* 0x040fec0000041814 */
[C---:B------:R-:W-:Y:S06]  /*ada0*/  HMMA.16816.F32.BF16 R24, R196.reuse, R182, R24 ;  /* 0x000000b6c418723c */ /* 0x040fec0000041818 */
[C---:B------:R-:W-:Y:S06]  /*adb0*/  HMMA.16816.F32.BF16 R28, R196.reuse, R184, R28 ;  /* 0x000000b8c41c723c */ /* 0x040fec000004181c */
[----:B------:R-:W-:Y:S06]  /*adc0*/  HMMA.16816.F32.BF16 R32, R196, R186, R32 ;  /* 0x000000bac420723c */ /* 0x000fec0000041820 */
[C---:B---3--:R-:W-:Y:S06]  /*add0*/  HMMA.16816.F32.BF16 R4, R204.reuse, R208, R4 ;  /* 0x000000d0cc04723c */ /* 0x048fec0000041804 */
        /* <DEDUP_REMOVED lines=9> */
[C---:B----4-:R-:W-:Y:S06]  /*ae70*/  HMMA.16816.F32.BF16 R4, R188.reuse, R192, R4 ;  /* 0x000000c0bc04723c */ /* 0x050fec0000041804 */
        /* <DEDUP_REMOVED lines=11> */
[----:B------:R2:W-:Y:S01]  /*af30*/  MUFU.TANH R5, R3 ;  /* 0x0000000300057308 */ /* 0x0005e20000002400 */
[C---:B------:R-:W-:Y:S03]  /*af40*/  HMMA.16816.F32.BF16 R24, R188.reuse, R170, R24 ;  /* 0x000000aabc18723c */ /* 0x040fe60000041818 */
[----:B------:R-:W-:Y:S01]  /*af50*/  FMUL.FTZ R14, R14, UR24 ;  /* 0x000000180e0e7c20 */ /* 0x000fe20008410000 */
[----:B------:R-:W-:Y:S01]  /*af60*/  FMUL.FTZ R187, R8, UR24 ;  /* 0x0000001808bb7c20 */ /* 0x000fe20008410000 */
[----:B------:R-:W-:Y:S01]  /*af70*/  FMUL.FTZ R185, R4, UR24 ;  /* 0x0000001804b97c20 */ /* 0x000fe20008410000 */
[----:B------:R-:W-:Y:S03]  /*af80*/  FMUL.FTZ R7, R11, UR24 ;  /* 0x000000180b077c20 */ /* 0x000fe60008410000 */
[----:B------:R3:W-:Y:S02]  /*af90*/  MUFU.TANH R186, R9 ;  /* 0x0000000900ba7308 */ /* 0x0007e40000002400 */
[----:B------:R-:W-:Y:S01]  /*afa0*/  FMUL.FTZ R13, R13, UR24 ;  /* 0x000000180d0d7c20 */ /* 0x000fe20008410000 */
[----:B------:R-:W-:Y:S01]  /*afb0*/  FMUL.FTZ R6, R12, UR24 ;  /* 0x000000180c067c20 */ /* 0x000fe20008410000 */
[----:B------:R-:W-:Y:S01]  /*afc0*/  FMUL.FTZ R10, R10, UR24 ;  /* 0x000000180a0a7c20 */ /* 0x000fe20008410000 */
[----:B------:R-:W-:Y:S01]  /*afd0*/  FMUL.FTZ R205, R19, UR24 ;  /* 0x0000001813cd7c20 */ /* 0x000fe20008410000 */
[----:B------:R-:W-:Y:S04]  /*afe0*/  FMUL.FTZ R21, R21, UR24 ;  /* 0x0000001815157c20 */ /* 0x000fe80008410000 */
[----:B------:R-:W4:Y:S01]  /*aff0*/  MUFU.TANH R183, R183 ;  /* 0x000000b700b77308 */ /* 0x000f220000002400 */
[----:B--2---:R-:W-:Y:S02]  /*b000*/  IMAD.U32 R3, RZ, RZ, UR25 ;  /* 0x00000019ff037e24 */ /* 0x004fe4000f8e00ff */
[----:B------:R-:W-:Y:S01]  /*b010*/  FMUL.FTZ R201, R17, UR24 ;  /* 0x0000001811c97c20 */ /* 0x000fe20008410000 */
[----:B------:R-:W-:Y:S01]  /*b020*/  FMUL.FTZ R198, R18, UR24 ;  /* 0x0000001812c67c20 */ /* 0x000fe20008410000 */
[----:B------:R-:W-:Y:S01]  /*b030*/  FMUL.FTZ R15, R15, UR24 ;  /* 0x000000180f0f7c20 */ /* 0x000fe20008410000 */
[----:B------:R-:W-:Y:S02]  /*b040*/  IMAD R3, R3, 0x40, R250 ;  /* 0x0000004003037824 */ /* 0x000fe400078e02fa */
[----:B------:R-:W-:Y:S01]  /*b050*/  FMUL.FTZ R22, R22, UR24 ;  /* 0x0000001816167c20 */ /* 0x000fe20008410000 */
[----:B------:R-:W-:Y:S01]  /*b060*/  FMUL.FTZ R194, R16, UR24 ;  /* 0x0000001810c27c20 */ /* 0x000fe20008410000 */
[----:B------:R-:W2:Y:S01]  /*b070*/  MUFU.TANH R182, R182 ;  /* 0x000000b600b67308 */ /* 0x000ea20000002400 */
[C---:B------:R-:W-:Y:S01]  /*b080*/  VIADD R11, R3.reuse, 0x1 ;  /* 0x00000001030b7836 */ /* 0x040fe20000000000 */
[C---:B------:R-:W-:Y:S01]  /*b090*/  ISETP.GE.AND P3, PT, R3.reuse, R245, PT ;  /* 0x000000f50300720c */ /* 0x040fe20003f66270 */
[C---:B---3--:R-:W-:Y:S01]  /*b0a0*/  VIADD R9, R3.reuse, 0x8 ;  /* 0x0000000803097836 */ /* 0x048fe20000000000 */
[-C--:B------:R-:W-:Y:S01]  /*b0b0*/  ISETP.GE.AND P2, PT, R3, R247.reuse, PT ;  /* 0x000000f70300720c */ /* 0x080fe20003f46270 */
[C---:B-1----:R-:W-:Y:S03]  /*b0c0*/  HMMA.16816.F32.BF16 R28, R188.reuse, R164, R28 ;  /* 0x000000a4bc1c723c */ /* 0x042fe6000004181c */
[C---:B------:R-:W-:Y:S02]  /*b0d0*/  ISETP.GE.AND P6, PT, R11.reuse, R247, PT ;  /* 0x000000f70b00720c */ /* 0x040fe40003fc6270 */
[----:B------:R2:W-:Y:S01]  /*b0e0*/  MUFU.TANH R203, R14 ;  /* 0x0000000e00cb7308 */ /* 0x0005e20000002400 */
[----:B------:R-:W-:Y:S01]  /*b0f0*/  ISETP.GE.AND P4, PT, R11, R245, PT ;  /* 0x000000f50b00720c */ /* 0x000fe20003f86270 */
[----:B------:R-:W-:Y:S01]  /*b100*/  VIADD R19, R3, 0x11 ;  /* 0x0000001103137836 */ /* 0x000fe20000000000 */
[----:B------:R-:W-:Y:S03]  /*b110*/  ISETP.GE.AND P1, PT, R9, R247, PT ;  /* 0x000000f70900720c */ /* 0x000fe60003f26270 */
[----:B------:R-:W-:Y:S01]  /*b120*/  VIADD R193, R3, 0x9 ;  /* 0x0000000903c17836 */ /* 0x000fe20000000000 */
[----:B------:R-:W-:Y:S01]  /*b130*/  ISETP.GE.AND P5, PT, R9, R245, PT ;  /* 0x000000f50900720c */ /* 0x000fe20003fa6270 */
[----:B------:R-:W-:Y:S02]  /*b140*/  HMMA.16816.F32.BF16 R32, R188, R166, R32 ;  /* 0x000000a6bc20723c */ /* 0x000fe40000041820 */
[----:B------:R-:W1:Y:S01]  /*b150*/  MUFU.TANH R187, R187 ;  /* 0x000000bb00bb7308 */ /* 0x000e620000002400 */
[----:B------:R-:W-:Y:S01]  /*b160*/  ISETP.GE.OR P6, PT, R11, R246, !P6 ;  /* 0x000000f60b00720c */ /* 0x000fe200077c6670 */
[----:B------:R-:W-:Y:S01]  /*b170*/  VIADD R17, R3, 0x18 ;  /* 0x0000001803117836 */ /* 0x000fe20000000000 */
[-C--:B------:R-:W-:Y:S01]  /*b180*/  ISETP.GE.OR P4, PT, R11, R244.reuse, !P4 ;  /* 0x000000f40b00720c */ /* 0x080fe20006786670 */
[C---:B------:R-:W-:Y:S01]  /*b190*/  VIADD R11, R3.reuse, 0x10 ;  /* 0x00000010030b7836 */ /* 0x040fe20000000000 */
[----:B------:R-:W-:Y:S01]  /*b1a0*/  ISETP.GE.OR P3, PT, R3, R244, !P3 ;  /* 0x000000f40300720c */ /* 0x000fe20005f66670 */
[----:B------:R-:W-:Y:S01]  /*b1b0*/  FMUL.FTZ R25, R25, UR24 ;  /* 0x0000001819197c20 */ /* 0x000fe20008410000 */
[C---:B------:R-:W-:Y:S03]  /*b1c0*/  ISETP.GE.OR P1, PT, R9.reuse, R246, !P1 ;  /* 0x000000f60900720c */ /* 0x040fe60004f26670 */
[----:B------:R-:W3:Y:S01]  /*b1d0*/  MUFU.TANH R185, R185 ;  /* 0x000000b900b97308 */ /* 0x000ee20000002400 */
[----:B------:R-:W-:Y:S01]  /*b1e0*/  ISETP.GE.OR P5, PT, R9, R244, !P5 ;  /* 0x000000f40900720c */ /* 0x000fe20006fa6670 */
[----:B------:R-:W-:Y:S01]  /*b1f0*/  FMUL.FTZ R23, R23, UR24 ;  /* 0x0000001817177c20 */ /* 0x000fe20008410000 */
[----:B----4-:R-:W-:Y:S01]  /*b200*/  FSEL R9, R183, -INF , !P6 ;  /* 0xff800000b7097808 */ /* 0x010fe20007000000 */
[----:B------:R-:W-:Y:S01]  /*b210*/  FMUL.FTZ R197, R28, UR24 ;  /* 0x000000181cc57c20 */ /* 0x000fe20008410000 */
[----:B--2---:R-:W-:Y:S01]  /*b220*/  FSEL R14, R182, -INF , !P3 ;  /* 0xff800000b60e7808 */ /* 0x004fe20005800000 */
[----:B------:R-:W-:Y:S01]  /*b230*/  VIADD R182, R3, 0x19 ;  /* 0x0000001903b67836 */ /* 0x000fe20000000000 */
[C---:B------:R-:W-:Y:S03]  /*b240*/  ISETP.GE.AND P6, PT, R11.reuse, R247, PT ;  /* 0x000000f70b00720c */ /* 0x040fe60003fc6270 */
[----:B------:R3:W-:Y:S01]  /*b250*/  MUFU.TANH R199, R13 ;  /* 0x0000000d00c77308 */ /* 0x0007e20000002400 */
[----:B------:R-:W-:Y:S01]  /*b260*/  ISETP.GE.AND P3, PT, R11, R245, PT ;  /* 0x000000f50b00720c */ /* 0x000fe20003f66270 */
[----:B------:R-:W-:Y:S01]  /*b270*/  FMUL.FTZ R183, R20, UR24 ;  /* 0x0000001814b77c20 */ /* 0x000fe20008410000 */
[-C--:B------:R-:W-:Y:S01]  /*b280*/  ISETP.GE.OR P2, PT, R3, R246.reuse, !P2 ;  /* 0x000000f60300720c */ /* 0x080fe20005746670 */
[----:B------:R-:W-:Y:S01]  /*b290*/  FMUL.FTZ R29, R29, UR24 ;  /* 0x000000181d1d7c20 */ /* 0x000fe20008410000 */
[----:B------:R-:W-:Y:S01]  /*b2a0*/  ISETP.GE.OR P6, PT, R11, R246, !P6 ;  /* 0x000000f60b00720c */ /* 0x000fe200077c6670 */
[----:B------:R-:W-:Y:S01]  /*b2b0*/  FMUL.FTZ R33, R33, UR24 ;  /* 0x0000001821217c20 */ /* 0x000fe20008410000 */
[----:B------:R-:W-:Y:S03]  /*b2c0*/  ISETP.GE.OR P3, PT, R11, R244, !P3 ;  /* 0x000000f40b00720c */ /* 0x000fe60005f66670 */
[----:B------:R-:W2:Y:S01]  /*b2d0*/  MUFU.TANH R6, R6 ;  /* 0x0000000600067308 */ /* 0x000ea20000002400 */
[----:B------:R-:W-:Y:S01]  /*b2e0*/  FSEL R18, R5, -INF , !P4 ;  /* 0xff80000005127808 */ /* 0x000fe20006000000 */
[----:B------:R-:W-:Y:S01]  /*b2f0*/  FMUL.FTZ R27, R27, UR24 ;  /* 0x000000181b1b7c20 */ /* 0x000fe20008410000 */
[----:B-1----:R-:W-:Y:S01]  /*b300*/  FSEL R11, R187, -INF , !P1 ;  /* 0xff800000bb0b7808 */ /* 0x002fe20004800000 */
[----:B------:R-:W-:Y:S01]  /*b310*/  FMUL.FTZ R34, R34, UR24 ;  /* 0x0000001822227c20 */ /* 0x000fe20008410000 */
[C---:B------:R-:W-:Y:S01]  /*b320*/  ISETP.GE.AND P4, PT, R19.reuse, R247, PT ;  /* 0x000000f71300720c */ /* 0x040fe20003f86270 */
[----:B------:R-:W-:Y:S01]  /*b330*/  FMUL.FTZ R26, R26, UR24 ;  /* 0x000000181a1a7c20 */ /* 0x000fe20008410000 */
[-C--:B------:R-:W-:Y:S03]  /*b340*/  ISETP.GE.AND P1, PT, R19, R245.reuse, PT ;  /* 0x000000f51300720c */ /* 0x080fe60003f26270 */
[----:B------:R-:W1:Y:S01]  /*b350*/  MUFU.TANH R10, R10 ;  /* 0x0000000a000a7308 */ /* 0x000e620000002400 */
[----:B---3--:R-:W-:Y:S01]  /*b360*/  FSEL R13, R185, -INF , !P2 ;  /* 0xff800000b90d7808 */ /* 0x008fe20005000000 */
[----:B------:R-:W-:Y:S01]  /*b370*/  FMUL.FTZ R185, R32, UR24 ;  /* 0x0000001820b97c20 */ /* 0x000fe20008410000 */
[----:B------:R-:W-:Y:S01]  /*b380*/  ISETP.GE.AND P2, PT, R193, R245, PT ;  /* 0x000000f5c100720c */ /* 0x000fe20003f46270 */
[----:B------:R-:W-:Y:S01]  /*b390*/  FMUL.FTZ R32, R31, UR24 ;  /* 0x000000181f207c20 */ /* 0x000fe20008410000 */
[C---:B------:R-:W-:Y:S01]  /*b3a0*/  ISETP.GE.OR P4, PT, R19.reuse, R246, !P4 ;  /* 0x000000f61300720c */ /* 0x040fe20006786670 */
[----:B------:R-:W-:Y:S01]  /*b3b0*/  FMUL.FTZ R30, R30, UR24 ;  /* 0x000000181e1e7c20 */ /* 0x000fe20008410000 */
[-C--:B------:R-:W-:Y:S03]  /*b3c0*/  ISETP.GE.OR P1, PT, R19, R244.reuse, !P1 ;  /* 0x000000f41300720c */ /* 0x080fe60004f26670 */
[----:B------:R-:W3:Y:S01]  /*b3d0*/  MUFU.TANH R7, R7 ;  /* 0x0000000700077308 */ /* 0x000ee20000002400 */
[----:B------:R-:W-:Y:S01]  /*b3e0*/  ISETP.GE.OR P2, PT, R193, R244, !P2 ;  /* 0x000000f4c100720c */ /* 0x000fe20005746670 */
[----:B------:R-:W-:Y:S01]  /*b3f0*/  VIADD R19, R3, 0x20 ;  /* 0x0000002003137836 */ /* 0x000fe20000000000 */
[----:B--2---:R-:W-:Y:S01]  /*b400*/  FSEL R173, R6, -INF , !P6 ;  /* 0xff80000006ad7808 */ /* 0x004fe20007000000 */
[----:B------:R-:W-:Y:S01]  /*b410*/  FMUL.FTZ R6, R24, UR24 ;  /* 0x0000001818067c20 */ /* 0x000fe20008410000 */
[----:B------:R-:W-:Y:S02]  /*b420*/  FSEL R199, R199, -INF , !P4 ;  /* 0xff800000c7c77808 */ /* 0x000fe40006000000 */
[----:B------:R-:W-:Y:S03]  /*b430*/  FSEL R203, R203, -INF , !P3 ;  /* 0xff800000cbcb7808 */ /* 0x000fe60005800000 */
[----:B------:R2:W-:Y:S01]  /*b440*/  MUFU.TANH R209, R21 ;  /* 0x0000001500d17308 */ /* 0x0005e20000002400 */
[----:B-1----:R-:W-:Y:S02]  /*b450*/  FSEL R10, R10, -INF , !P5 ;  /* 0xff8000000a0a7808 */ /* 0x002fe40006800000 */
[C---:B------:R-:W-:Y:S02]  /*b460*/  ISETP.GE.AND P4, PT, R19.reuse, R247, PT ;  /* 0x000000f71300720c */ /* 0x040fe40003f86270 */
[-C--:B------:R-:W-:Y:S02]  /*b470*/  ISETP.GE.AND P3, PT, R19, R245.reuse, PT ;  /* 0x000000f51300720c */ /* 0x080fe40003f66270 */
[----:B------:R-:W-:Y:S03]  /*b480*/  ISETP.GE.AND P5, PT, R17, R245, PT ;  /* 0x000000f51100720c */ /* 0x000fe60003fa6270 */
[----:B------:R-:W1:Y:S01]  /*b490*/  MUFU.TANH R201, R201 ;  /* 0x000000c900c97308 */ /* 0x000e620000002400 */
[----:B---3--:R-:W-:Y:S02]  /*b4a0*/  FSEL R7, R7, -INF , !P2 ;  /* 0xff80000007077808 */ /* 0x008fe40005000000 */
[CC--:B------:R-:W-:Y:S02]  /*b4b0*/  ISETP.GE.AND P2, PT, R182.reuse, R247.reuse, PT ;  /* 0x000000f7b600720c */ /* 0x0c0fe40003f46270 */
[C---:B------:R-:W-:Y:S02]  /*b4c0*/  ISETP.GE.OR P4, PT, R19.reuse, R246, !P4 ;  /* 0x000000f61300720c */ /* 0x040fe40006786670 */
[-C--:B------:R-:W-:Y:S03]  /*b4d0*/  ISETP.GE.OR P3, PT, R19, R244.reuse, !P3 ;  /* 0x000000f41300720c */ /* 0x080fe60005f66670 */
[----:B------:R-:W3:Y:S01]  /*b4e0*/  MUFU.TANH R198, R198 ;  /* 0x000000c600c67308 */ /* 0x000ee20000002400 */
[-C--:B------:R-:W-:Y:S01]  /*b4f0*/  ISETP.GE.AND P0, PT, R193, R247.reuse, PT ;  /* 0x000000f7c100720c */ /* 0x080fe20003f06270 */
[----:B------:R-:W-:Y:S01]  /*b500*/  VIADD R19, R3, 0x28 ;  /* 0x0000002803137836 */ /* 0x000fe20000000000 */
[----:B------:R-:W-:Y:S01]  /*b510*/  ISETP.GE.OR P5, PT, R17, R244, !P5 ;  /* 0x000000f41100720c */ /* 0x000fe20006fa6670 */
[----:B--2---:R-:W-:Y:S01]  /*b520*/  VIADD R21, R3, 0x21 ;  /* 0x0000002103157836 */ /* 0x004fe20000000000 */
[CC--:B------:R-:W-:Y:S02]  /*b530*/  ISETP.GE.OR P2, PT, R182.reuse, R246.reuse, !P2 ;  /* 0x000000f6b600720c */ /* 0x0c0fe40005746670 */
[-C--:B------:R-:W-:Y:S03]  /*b540*/  ISETP.GE.OR P0, PT, R193, R246.reuse, !P0 ;  /* 0x000000f6c100720c */ /* 0x080fe60004706670 */
[----:B------:R-:W2:Y:S01]  /*b550*/  MUFU.TANH R15, R15 ;  /* 0x0000000f000f7308 */ /* 0x000ea20000002400 */
[----:B-1----:R-:W-:Y:S02]  /*b560*/  FSEL R201, R201, -INF , !P2 ;  /* 0xff800000c9c97808 */ /* 0x002fe40005000000 */
[C---:B------:R-:W-:Y:S02]  /*b570*/  ISETP.GE.AND P2, PT, R19.reuse, R247, PT ;  /* 0x000000f71300720c */ /* 0x040fe40003f46270 */
[-C--:B------:R-:W-:Y:S02]  /*b580*/  ISETP.GE.AND P6, PT, R182, R245.reuse, PT ;  /* 0x000000f5b600720c */ /* 0x080fe40003fc6270 */
[----:B------:R-:W-:Y:S03]  /*b590*/  FSEL R5, R186, -INF , !P0 ;  /* 0xff800000ba057808 */ /* 0x000fe60004000000 */
[----:B------:R1:W-:Y:S01]  /*b5a0*/  MUFU.TANH R206, R22 ;  /* 0x0000001600ce7308 */ /* 0x0003e20000002400 */
[----:B---3--:R-:W-:Y:S02]  /*b5b0*/  FSEL R198, R198, -INF , !P5 ;  /* 0xff800000c6c67808 */ /* 0x008fe40006800000 */
[----:B------:R-:W-:Y:S02]  /*b5c0*/  ISETP.GE.AND P5, PT, R19, R245, PT ;  /* 0x000000f51300720c */ /* 0x000fe40003fa6270 */
[-C--:B------:R-:W-:Y:S02]  /*b5d0*/  ISETP.GE.AND P0, PT, R17, R247.reuse, PT ;  /* 0x000000f71100720c */ /* 0x080fe40003f06270 */
[----:B------:R-:W-:Y:S03]  /*b5e0*/  ISETP.GE.OR P2, PT, R19, R246, !P2 ;  /* 0x000000f61300720c */ /* 0x000fe60005746670 */
[----:B------:R-:W3:Y:S01]  /*b5f0*/  MUFU.TANH R205, R205 ;  /* 0x000000cd00cd7308 */ /* 0x000ee20000002400 */
[----:B--2---:R-:W-:Y:S01]  /*b600*/  FSEL R174, R15, -INF , !P1 ;  /* 0xff8000000fae7808 */ /* 0x004fe20004800000 */
[----:B------:R-:W-:Y:S01]  /*b610*/  VIADD R15, R3, 0x30 ;  /* 0x00000030030f7836 */ /* 0x000fe20000000000 */
[-C--:B------:R-:W-:Y:S02]  /*b620*/  ISETP.GE.AND P1, PT, R21, R247.reuse, PT ;  /* 0x000000f71500720c */ /* 0x080fe40003f26270 */
[-C--:B------:R-:W-:Y:S01]  /*b630*/  ISETP.GE.OR P5, PT, R19, R244.reuse, !P5 ;  /* 0x000000f41300720c */ /* 0x080fe20006fa6670 */
[----:B------:R-:W-:Y:S01]  /*b640*/  VIADD R19, R3, 0x29 ;  /* 0x0000002903137836 */ /* 0x000fe20000000000 */
[----:B------:R-:W-:Y:S03]  /*b650*/  ISETP.GE.OR P6, PT, R182, R244, !P6 ;  /* 0x000000f4b600720c */ /* 0x000fe600077c6670 */
[----:B------:R-:W2:Y:S01]  /*b660*/  MUFU.TANH R194, R194 ;  /* 0x000000c200c27308 */ /* 0x000ea20000002400 */
[-C--:B------:R-:W-:Y:S02]  /*b670*/  ISETP.GE.OR P1, PT, R21, R246.reuse, !P1 ;  /* 0x000000f61500720c */ /* 0x080fe40004f26670 */
[----:B------:R-:W-:Y:S02]  /*b680*/  ISETP.GE.OR P0, PT, R17, R246, !P0 ;  /* 0x000000f61100720c */ /* 0x000fe40004706670 */
[----:B-1----:R-:W-:Y:S02]  /*b690*/  FMNMX.FTZ R22, R13, R0, !PT ;  /* 0x000000000d167209 */ /* 0x002fe40007810000 */
[----:B------:R-:W-:Y:S03]  /*b6a0*/  FSEL R209, R209, -INF , !P1 ;  /* 0xff800000d1d17808 */ /* 0x000fe60004800000 */
[----:B------:R-:W1:Y:S01]  /*b6b0*/  MUFU.TANH R6, R6 ;  /* 0x0000000600067308 */ /* 0x000e620000002400 */
[----:B---3--:R-:W-:Y:S02]  /*b6c0*/  FSEL R205, R205, -INF , !P6 ;  /* 0xff800000cdcd7808 */ /* 0x008fe40007000000 */
[-C--:B------:R-:W-:Y:S02]  /*b6d0*/  ISETP.GE.AND P6, PT, R19, R247.reuse, PT ;  /* 0x000000f71300720c */ /* 0x080fe40003fc6270 */
[C---:B------:R-:W-:Y:S02]  /*b6e0*/  ISETP.GE.AND P1, PT, R15.reuse, R247, PT ;  /* 0x000000f70f00720c */ /* 0x040fe40003f26270 */
[----:B------:R-:W-:Y:S03]  /*b6f0*/  FSEL R206, R206, -INF , !P3 ;  /* 0xff800000cece7808 */ /* 0x000fe60005800000 */
[----:B------:R-:W3:Y:S01]  /*b700*/  MUFU.TANH R211, R25 ;  /* 0x0000001900d37308 */ /* 0x000ee20000002400 */
[----:B--2---:R-:W-:Y:S02]  /*b710*/  FSEL R194, R194, -INF , !P0 ;  /* 0xff800000c2c27808 */ /* 0x004fe40004000000 */
[-C--:B------:R-:W-:Y:S02]  /*b720*/  ISETP.GE.AND P3, PT, R15, R245.reuse, PT ;  /* 0x000000f50f00720c */ /* 0x080fe40003f66270 */
[----:B------:R-:W-:Y:S02]  /*b730*/  FMNMX.FTZ R22, R9, R22, !PT ;  /* 0x0000001609167209 */ /* 0x000fe40007810000 */
[----:B------:R-:W-:Y:S03]  /*b740*/  ISETP.GE.AND P0, PT, R21, R245, PT ;  /* 0x000000f51500720c */ /* 0x000fe60003f06270 */
[----:B------:R-:W2:Y:S01]  /*b750*/  MUFU.TANH R197, R197 ;  /* 0x000000c500c57308 */ /* 0x000ea20000002400 */
[----:B-1----:R-:W-:Y:S01]  /*b760*/  FSEL R200, R6, -INF , !P2 ;  /* 0xff80000006c87808 */ /* 0x002fe20005000000 */
[----:B------:R-:W-:Y:S01]  /*b770*/  VIADD R6, R3, 0x38 ;  /* 0x0000003803067836 */ /* 0x000fe20000000000 */
[-C--:B------:R-:W-:Y:S02]  /*b780*/  ISETP.GE.OR P6, PT, R19, R246.reuse, !P6 ;  /* 0x000000f61300720c */ /* 0x080fe400077c6670 */
[C---:B------:R-:W-:Y:S02]  /*b790*/  ISETP.GE.OR P1, PT, R15.reuse, R246, !P1 ;  /* 0x000000f60f00720c */ /* 0x040fe40004f26670 */
[----:B------:R-:W-:Y:S03]  /*b7a0*/  ISETP.GE.OR P3, PT, R15, R244, !P3 ;  /* 0x000000f40f00720c */ /* 0x000fe60005f66670 */
[----:B------:R-:W1:Y:S01]  /*b7b0*/  MUFU.TANH R207, R23 ;  /* 0x0000001700cf7308 */ /* 0x000e620000002400 */
[----:B------:R-:W-:Y:S01]  /*b7c0*/  FMNMX.FTZ R22, R11, R22, !PT ;  /* 0x000000160b167209 */ /* 0x000fe20007810000 */
[----:B------:R-:W-:Y:S01]  /*b7d0*/  VIADD R15, R3, 0x31 ;  /* 0x00000031030f7836 */ /* 0x000fe20000000000 */
[----:B------:R-:W-:Y:S02]  /*b7e0*/  ISETP.GE.OR P0, PT, R21, R244, !P0 ;  /* 0x000000f41500720c */ /* 0x000fe40004706670 */
[----:B---3--:R-:W-:Y:S02]  /*b7f0*/  FSEL R211, R211, -INF , !P6 ;  /* 0xff800000d3d37808 */ /* 0x008fe40007000000 */
[C---:B------:R-:W-:Y:S03]  /*b800*/  ISETP.GE.AND P6, PT, R6.reuse, R247, PT ;  /* 0x000000f70600720c */ /* 0x040fe60003fc6270 */
[----:B------:R-:W3:Y:S01]  /*b810*/  MUFU.TANH R17, R183 ;  /* 0x000000b700117308 */ /* 0x000ee20000002400 */
[----:B--2---:R-:W-:Y:S02]  /*b820*/  FSEL R197, R197, -INF , !P1 ;  /* 0xff800000c5c57808 */ /* 0x004fe40004800000 */
[CC--:B------:R-:W-:Y:S02]  /*b830*/  ISETP.GE.AND P1, PT, R6.reuse, R245.reuse, PT ;  /* 0x000000f50600720c */ /* 0x0c0fe40003f26270 */
[----:B------:R-:W-:Y:S02]  /*b840*/  FMNMX.FTZ R22, R5, R22, !PT ;  /* 0x0000001605167209 */ /* 0x000fe40007810000 */
[----:B------:R-:W-:Y:S03]  /*b850*/  ISETP.GE.AND P2, PT, R15, R245, PT ;  /* 0x000000f50f00720c */ /* 0x000fe60003f46270 */
[----:B------:R-:W-:Y:S01]  /*b860*/  MUFU.TANH R183, R33 ;  /* 0x0000002100b77308 */ /* 0x000fe20000002400 */
[----:B-1----:R-:W-:Y:S02]  /*b870*/  FSEL R207, R207, -INF , !P0 ;  /* 0xff800000cfcf7808 */ /* 0x002fe40004000000 */
[----:B------:R-:W-:Y:S02]  /*b880*/  ISETP.GE.AND P0, PT, R15, R247, PT ;  /* 0x000000f70f00720c */ /* 0x000fe40003f06270 */
[C---:B------:R-:W-:Y:S02]  /*b890*/  ISETP.GE.OR P6, PT, R6.reuse, R246, !P6 ;  /* 0x000000f60600720c */ /* 0x040fe400077c6670 */
[----:B------:R-:W-:Y:S03]  /*b8a0*/  ISETP.GE.OR P1, PT, R6, R244, !P1 ;  /* 0x000000f40600720c */ /* 0x000fe60004f26670 */
[----:B------:R-:W1:Y:S01]  /*b8b0*/  MUFU.TANH R187, R29 ;  /* 0x0000001d00bb7308 */ /* 0x000e620000002400 */
[----:B------:R-:W-:Y:S02]  /*b8c0*/  FMNMX.FTZ R6, R173, R22, !PT ;  /* 0x00000016ad067209 */ /* 0x000fe40007810000 */
[C---:B------:R-:W-:Y:S02]  /*b8d0*/  ISETP.GE.OR P0, PT, R15.reuse, R246, !P0 ;  /* 0x000000f60f00720c */ /* 0x040fe40004706670 */
[----:B------:R-:W-:Y:S02]  /*b8e0*/  ISETP.GE.OR P2, PT, R15, R244, !P2 ;  /* 0x000000f40f00720c */ /* 0x000fe40005746670 */
[----:B---3--:R-:W-:Y:S03]  /*b8f0*/  FSEL R204, R17, -INF , !P4 ;  /* 0xff80000011cc7808 */ /* 0x008fe60006000000 */
[----:B------:R-:W2:Y:S01]  /*b900*/  MUFU.TANH R185, R185 ;  /* 0x000000b900b97308 */ /* 0x000ea20000002400 */
[----:B------:R-:W-:Y:S02]  /*b910*/  FMNMX.FTZ R15, R14, R2, !PT ;  /* 0x000000020e0f7209 */ /* 0x000fe40007810000 */
[----:B------:R-:W-:Y:S02]  /*b920*/  FMNMX.FTZ R17, R199, R6, !PT ;  /* 0x00000006c7117209 */ /* 0x000fe40007810000 */
[----:B------:R-:W-:Y:S02]  /*b930*/  FMNMX.FTZ R15, R18, R15, !PT ;  /* 0x0000000f120f7209 */ /* 0x000fe40007810000 */
[----:B------:R-:W-:Y:S03]  /*b940*/  FMNMX.FTZ R22, R194, R17, !PT ;  /* 0x00000011c2167209 */ /* 0x000fe60007810000 */
[----:B------:R-:W3:Y:S01]  /*b950*/  MUFU.TANH R210, R26 ;  /* 0x0000001a00d27308 */ /* 0x000ee20000002400 */
[----:B------:R-:W-:Y:S01]  /*b960*/  FMNMX.FTZ R6, R10, R15, !PT ;  /* 0x0000000f0a067209 */ /* 0x000fe20007810000 */
[----:B------:R-:W-:Y:S01]  /*b970*/  FMUL.FTZ R15, R35, UR24 ;  /* 0x00000018230f7c20 */ /* 0x000fe20008410000 */
[----:B------:R-:W-:Y:S02]  /*b980*/  FMNMX.FTZ R17, R201, R22, !PT ;  /* 0x00000016c9117209 */ /* 0x000fe40007810000 */
[----:B------:R-:W-:Y:S02]  /*b990*/  ISETP.GE.AND P4, PT, R19, R245, PT ;  /* 0x000000f51300720c */ /* 0x000fe40003f86270 */
[----:B------:R-:W-:Y:S03]  /*b9a0*/  FMNMX.FTZ R6, R7, R6, !PT ;  /* 0x0000000607067209 */ /* 0x000fe60007810000 */
[----:B------:R-:W4:Y:S01]  /*b9b0*/  MUFU.TANH R27, R27 ;  /* 0x0000001b001b7308 */ /* 0x000f220000002400 */
[----:B------:R-:W-:Y:S02]  /*b9c0*/  FMNMX.FTZ R35, R204, R17, !PT ;  /* 0x00000011cc237209 */ /* 0x000fe40007810000 */
[----:B------:R-:W-:Y:S02]  /*b9d0*/  ISETP.GE.OR P4, PT, R19, R244, !P4 ;  /* 0x000000f41300720c */ /* 0x000fe40006786670 */
[----:B------:R-:W-:Y:S02]  /*b9e0*/  FMNMX.FTZ R17, R203, R6, !PT ;  /* 0x00000006cb117209 */ /* 0x000fe40007810000 */
[----:B------:R-:W-:Y:S01]  /*b9f0*/  FMNMX.FTZ R19, R209, R35, !PT ;  /* 0x00000023d1137209 */ /* 0x000fe20007810000 */
[----:B------:R-:W-:Y:S01]  /*ba00*/  VIADD R35, R3, 0x39 ;  /* 0x0000003903237836 */ /* 0x000fe20000000000 */
[----:B------:R-:W-:Y:S01]  /*ba10*/  FMNMX.FTZ R3, R174, R17, !PT ;  /* 0x00000011ae037209 */ /* 0x000fe20007810000 */
[----:B------:R-:W5:Y:S01]  /*ba20*/  MUFU.TANH R186, R30 ;  /* 0x0000001e00ba7308 */ /* 0x000f620000002400 */
[----:B------:R-:W-:Y:S02]  /*ba30*/  FMNMX.FTZ R22, R200, R19, !PT ;  /* 0x00000013c8167209 */ /* 0x000fe40007810000 */
[----:B------:R-:W-:Y:S02]  /*ba40*/  FMNMX.FTZ R6, R198, R3, !PT ;  /* 0x00000003c6067209 */ /* 0x000fe40007810000 */
[----:B------:R-:W-:Y:S02]  /*ba50*/  FMNMX.FTZ R3, R211, R22, !PT ;  /* 0x00000016d3037209 */ /* 0x000fe40007810000 */
[----:B-1----:R-:W-:Y:S03]  /*ba60*/  FSEL R187, R187, -INF , !P0 ;  /* 0xff800000bbbb7808 */ /* 0x002fe60004000000 */
[----:B------:R-:W1:Y:S01]  /*ba70*/  MUFU.TANH R32, R32 ;  /* 0x0000002000207308 */ /* 0x000e620000002400 */
[----:B------:R-:W-:Y:S02]  /*ba80*/  FMNMX.FTZ R33, R197, R3, !PT ;  /* 0x00000003c5217209 */ /* 0x000fe40007810000 */
[----:B------:R-:W-:Y:S02]  /*ba90*/  PLOP3.LUT P0, PT, PT, PT, UP0, 0x80, 0x0 ;  /* 0x000000000000781c */ /* 0x000fe40003f0f008 */
[----:B--2---:R-:W-:Y:S02]  /*baa0*/  FSEL R185, R185, -INF , !P6 ;  /* 0xff800000b9b97808 */ /* 0x004fe40007000000 */
[----:B------:R-:W-:Y:S03]  /*bab0*/  ISETP.GE.AND P6, PT, R35, R247, PT ;  /* 0x000000f72300720c */ /* 0x000fe60003fc6270 */
[----:B------:R-:W2:Y:S01]  /*bac0*/  MUFU.TANH R34, R34 ;  /* 0x0000002200227308 */ /* 0x000ea20000002400 */
[----:B------:R-:W-:Y:S02]  /*bad0*/  FMNMX.FTZ R17, R205, R6, !PT ;  /* 0x00000006cd117209 */ /* 0x000fe40007810000 */
[----:B------:R-:W-:Y:S02]  /*bae0*/  ISETP.GE.OR P6, PT, R35, R246, !P6 ;  /* 0x000000f62300720c */ /* 0x000fe400077c6670 */
[----:B------:R-:W-:Y:S02]  /*baf0*/  FMNMX.FTZ R6, R206, R17, !PT ;  /* 0x00000011ce067209 */ /* 0x000fe40007810000 */
[----:B------:R-:W-:Y:S03]  /*bb00*/  FMNMX.FTZ R33, R187, R33, !PT ;  /* 0x00000021bb217209 */ /* 0x000fe60007810000 */
[----:B------:R1:W1:Y:S01]  /*bb10*/  MUFU.TANH R3, R15 ;  /* 0x0000000f00037308 */ /* 0x0002620000002400 */
[----:B---3--:R-:W-:Y:S02]  /*bb20*/  FSEL R210, R210, -INF , !P5 ;  /* 0xff800000d2d27808 */ /* 0x008fe40006800000 */
[----:B------:R-:W-:Y:S02]  /*bb30*/  FSEL R183, R183, -INF , !P6 ;  /* 0xff800000b7b77808 */ /* 0x000fe40007000000 */
[----:B------:R-:W-:Y:S02]  /*bb40*/  FMNMX.FTZ R17, R207, R6, !PT ;  /* 0x00000006cf117209 */ /* 0x000fe40007810000 */
[----:B------:R-:W-:Y:S02]  /*bb50*/  FMNMX.FTZ R33, R185, R33, !PT ;  /* 0x00000021b9217209 */ /* 0x000fe40007810000 */
[----:B----4-:R-:W-:Y:S02]  /*bb60*/  FSEL R202, R27, -INF , !P4 ;  /* 0xff8000001bca7808 */ /* 0x010fe40006000000 */
[----:B-----5:R-:W-:Y:S02]  /*bb70*/  FSEL R186, R186, -INF , !P3 ;  /* 0xff800000baba7808 */ /* 0x020fe40005800000 */
[----:B------:R-:W-:Y:S02]  /*bb80*/  FMNMX.FTZ R17, R210, R17, !PT ;  /* 0x00000011d2117209 */ /* 0x000fe40007810000 */
[----:B------:R-:W-:Y:S01]  /*bb90*/  FMNMX.FTZ R33, R183, R33, !PT ;  /* 0x00000021b7217209 */ /* 0x000fe20007810000 */
[----:B--2---:R-:W-:Y:S06]  /*bba0*/  @P0 BRA `(.L_x_1193) ;  /* 0xffffffe0005c0947 */ /* 0x004fec000383ffff */
.L_x_1192:
[----:B-1----:R-:W-:Y:S01]  /*bbb0*/  FMNMX.FTZ R15, R202, R17, !PT ;  /* 0x00000011ca0f7209 */ /* 0x002fe20007810000 */
[----:B------:R-:W1:Y:S01]  /*bbc0*/  SHFL.BFLY PT, R4, R33, 0x2, 0x1f ;  /* 0x0c401f0021047f89 */ /* 0x000e6200000e0000 */
[C---:B------:R-:W-:Y:S01]  /*bbd0*/  ISETP.GE.AND P0, PT, R35.reuse, R245, PT ;  /* 0x000000f52300720c */ /* 0x040fe20003f06270 */
[----:B------:R-:W-:Y:S01]  /*bbe0*/  UISETP.GT.AND UP0, UPT, UR25, UR12, UPT ;  /* 0x0000000c1900728c */ /* 0x000fe2000bf04270 */
[----:B------:R-:W-:Y:S05]  /*bbf0*/  FSEL R182, R32, -INF , !P2 ;  /* 0xff80000020b67808 */ /* 0x000fea0005000000 */
[----:B--2---:R-:W-:Y:S01]  /*bc00*/  LDSM.16.MT88.4 R24, [R230+0x10000] ;  /* 0x01000000e618783b */ /* 0x004fe20000004200 */
[----:B------:R-:W-:Y:S01]  /*bc10*/  FMNMX.FTZ R15, R186, R15, !PT ;  /* 0x0000000fba0f7209 */ /* 0x000fe20007810000 */
[----:B------:R-:W-:Y:S01]  /*bc20*/  UMOV UR16, UR25 ;  /* 0x0000001900107c82 */ /* 0x000fe20008000000 */
[----:B------:R-:W-:Y:S02]  /*bc30*/  ISETP.GE.OR P0, PT, R35, R244, !P0 ;  /* 0x000000f42300720c */ /* 0x000fe40004706670 */
[----:B------:R-:W-:Y:S02]  /*bc40*/  FSEL R180, R34, -INF , !P1 ;  /* 0xff80000022b47808 */ /* 0x000fe40004800000 */
[----:B------:R-:W-:Y:S01]  /*bc50*/  FMNMX.FTZ R15, R182, R15, !PT ;  /* 0x0000000fb60f7209 */ /* 0x000fe20007810000 */
[----:B------:R-:W-:Y:S01]  /*bc60*/  LDSM.16.MT88.4 R176, [R228+0x14800] ;  /* 0x01480000e4b0783b */ /* 0x000fe20000004200 */
[----:B------:R-:W-:Y:S02]  /*bc70*/  FSEL R165, R3, -INF , !P0 ;  /* 0xff80000003a57808 */ /* 0x000fe40004000000 */
[----:B------:R-:W-:Y:S04]  /*bc80*/  FMNMX.FTZ R8, R180, R15, !PT ;  /* 0x0000000fb4087209 */ /* 0x000fe80007810000 */
[----:B------:R-:W-:Y:S05]  /*bc90*/  FMNMX.FTZ R6, R165, R8, !PT ;  /* 0x00000008a5067209 */ /* 0x000fea0007810000 */
[----:B------:R-:W2:Y:S01]  /*bca0*/  SHFL.BFLY PT, R3, R6, 0x2, 0x1f ;  /* 0x0c401f0006037f89 */ /* 0x000ea200000e0000 */
[----:B-1----:R-:W-:Y:S07]  /*bcb0*/  FMNMX.FTZ R33, R33, R4, !PT ;  /* 0x0000000421217209 */ /* 0x002fee0007810000 */
[----:B------:R-:W1:Y:S01]  /*bcc0*/  SHFL.BFLY PT, R164, R33, 0x1, 0x1f ;  /* 0x0c201f0021a47f89 */ /* 0x000e6200000e0000 */
[----:B--2---:R-:W-:Y:S07]  /*bcd0*/  FMNMX.FTZ R4, R6, R3, !PT ;  /* 0x0000000306047209 */ /* 0x004fee0007810000 */
[----:B------:R-:W2:Y:S01]  /*bce0*/  SHFL.BFLY PT, R3, R4, 0x1, 0x1f ;  /* 0x0c201f0004037f89 */ /* 0x000ea200000e0000 */
[----:B-1----:R-:W-:Y:S07]  /*bcf0*/  FMNMX.FTZ R164, R33, R164, !PT ;  /* 0x000000a421a47209 */ /* 0x002fee0007810000 */
[----:B------:R-:W-:Y:S01]  /*bd00*/  LDSM.16.MT88.4 R32, [R229+0x10000] ;  /* 0x01000000e520783b */ /* 0x000fe20000004200 */
        /* <DEDUP_REMOVED lines=16> */
[C---:B------:R-:W-:Y:S01]  /*be10*/  FMUL.FTZ R181, R3.reuse, UR4 ;  /* 0x0000000403b57c20 */ /* 0x040fe20008410000 */
[--C-:B------:R-:W-:Y:S03]  /*be20*/  FFMA.FTZ R194, R194, UR4, -R184.reuse ;  /* 0x00000004c2c27c23 */ /* 0x100fe600080108b8 */
[----:B------:R-:W-:Y:S01]  /*be30*/  MUFU.EX2 R193, R193 ;  /* 0x000000c100c17308 */ /* 0x000fe20000000800 */
        /* <DEDUP_REMOVED lines=9> */
[----:B------:R-:W1:Y:S01]  /*bed0*/  LDSM.16.MT88.4 R16, [R232+0x10000] ;  /* 0x01000000e810783b */ /* 0x000e620000004200 */
[--C-:B------:R-:W-:Y:S01]  /*bee0*/  FFMA.FTZ R166, R10, UR4, -R181.reuse ;  /* 0x000000040aa67c23 */ /* 0x100fe200080108b5 */
[--C-:B------:R-:W-:Y:S01]  /*bef0*/  FFMA.FTZ R191, R7, UR4, -R181.reuse ;  /* 0x0000000407bf7c23 */ /* 0x100fe200080108b5 */
[----:B------:R-:W-:Y:S01]  /*bf00*/  FMUL.FTZ R8, R0, UR4 ;  /* 0x0000000400087c20 */ /* 0x000fe20008410000 */
[----:B------:R-:W2:Y:S01]  /*bf10*/  MUFU.EX2 R190, R190 ;  /* 0x000000be00be7308 */ /* 0x000ea20000000800 */
[--C-:B------:R-:W-:Y:S01]  /*bf20*/  FFMA.FTZ R186, R186, UR4, -R181.reuse ;  /* 0x00000004baba7c23 */ /* 0x100fe200080108b5 */
[--C-:B------:R-:W-:Y:S01]  /*bf30*/  FFMA.FTZ R182, R182, UR4, -R181.reuse ;  /* 0x00000004b6b67c23 */ /* 0x100fe200080108b5 */
[--C-:B------:R-:W-:Y:S01]  /*bf40*/  FFMA.FTZ R196, R203, UR4, -R181.reuse ;  /* 0x00000004cbc47c23 */ /* 0x100fe200080108b5 */
[--C-:B------:R-:W-:Y:S01]  /*bf50*/  FFMA.FTZ R203, R174, UR4, -R181.reuse ;  /* 0x00000004aecb7c23 */ /* 0x100fe200080108b5 */
[--C-:B------:R-:W-:Y:S01]  /*bf60*/  FFMA.FTZ R198, R198, UR4, -R181.reuse ;  /* 0x00000004c6c67c23 */ /* 0x100fe200080108b5 */
[----:B------:R-:W-:Y:S01]  /*bf70*/  LDSM.16.MT88.4 R172, [R232+0x14800] ;  /* 0x01480000e8ac783b */ /* 0x000fe20000004200 */
[--C-:B------:R-:W-:Y:S03]  /*bf80*/  FFMA.FTZ R205, R205, UR4, -R181.reuse ;  /* 0x00000004cdcd7c23 */ /* 0x100fe600080108b5 */
[----:B------:R-:W3:Y:S01]  /*bf90*/  MUFU.EX2 R189, R189 ;  /* 0x000000bd00bd7308 */ /* 0x000ee20000000800 */
[--C-:B------:R-:W-:Y:S01]  /*bfa0*/  FFMA.FTZ R211, R211, UR4, -R184.reuse ;  /* 0x00000004d3d37c23 */ /* 0x100fe200080108b8 */
[--C-:B------:R-:W-:Y:S01]  /*bfb0*/  FFMA.FTZ R206, R206, UR4, -R181.reuse ;  /* 0x00000004cece7c23 */ /* 0x100fe200080108b5 */
[--C-:B------:R-:W-:Y:S01]  /*bfc0*/  FFMA.FTZ R207, R207, UR4, -R181.reuse ;  /* 0x00000004cfcf7c23 */ /* 0x100fe200080108b5 */
[--C-:B------:R-:W-:Y:S01]  /*bfd0*/  FFMA.FTZ R208, R210, UR4, -R181.reuse ;  /* 0x00000004d2d07c23 */ /* 0x100fe200080108b5 */
[--C-:B------:R-:W-:Y:S01]  /*bfe0*/  FFMA.FTZ R210, R187, UR4, -R184.reuse ;  /* 0x00000004bbd27c23 */ /* 0x100fe200080108b8 */
[----:B------:R-:W-:Y:S01]  /*bff0*/  FFMA.FTZ R202, R202, UR4, -R181 ;  /* 0x00000004caca7c23 */ /* 0x000fe200080108b5 */
[--C-:B------:R-:W-:Y:S03]  /*c000*/  FFMA.FTZ R197, R197, UR4, -R184.reuse ;  /* 0x00000004c5c57c23 */ /* 0x100fe600080108b8 */
[----:B------:R-:W-:Y:S01]  /*c010*/  MUFU.EX2 R195, R195 ;  /* 0x000000c300c37308 */ /* 0x000fe20000000800 */
[----:B--2---:R-:W-:Y:S01]  /*c020*/  F2FP.BF16.F32.PACK_AB R168, R190, R193 ;  /* 0x000000c1bea8723e */ /* 0x004fe200000010ff */
[----:B------:R-:W-:Y:S01]  /*c030*/  FFMA.FTZ R184, R183, UR4, -R184 ;  /* 0x00000004b7b87c23 */ /* 0x000fe200080108b8 */
[----:B------:R-:W-:Y:S07]  /*c040*/  PLOP3.LUT P0, PT, PT, PT, UP0, 0x80, 0x0 ;  /* 0x000000000000781c */ /* 0x000fee0003f0f008 */
[----:B------:R-:W2:Y:S01]  /*c050*/  MUFU.EX2 R167, R167 ;  /* 0x000000a700a77308 */ /* 0x000ea20000000800 */
[----:B---3--:R-:W-:Y:S09]  /*c060*/  F2FP.BF16.F32.PACK_AB R170, R188, R189 ;  /* 0x000000bdbcaa723e */ /* 0x008ff200000010ff */
[----:B------:R-:W-:Y:S10]  /*c070*/  MUFU.EX2 R166, R166 ;  /* 0x000000a600a67308 */ /* 0x000ff40000000800 */
[----:B------:R-:W3:Y:S01]  /*c080*/  MUFU.EX2 R191, R191 ;  /* 0x000000bf00bf7308 */ /* 0x000ee20000000800 */
[----:B--2---:R-:W-:Y:S09]  /*c090*/  F2FP.BF16.F32.PACK_AB R169, R167, R195 ;  /* 0x000000c3a7a9723e */ /* 0x004ff200000010ff */
[----:B------:R-:W2:Y:S10]  /*c0a0*/  MUFU.EX2 R2, R6 ;  /* 0x0000000600027308 */ /* 0x000eb40000000800 */
[----:B------:R-:W4:Y:S01]  /*c0b0*/  MUFU.EX2 R0, R8 ;  /* 0x0000000800007308 */ /* 0x000f220000000800 */
[----:B---3--:R-:W-:Y:S09]  /*c0c0*/  F2FP.BF16.F32.PACK_AB R171, R191, R166 ;  /* 0x000000a6bfab723e */ /* 0x008ff200000010ff */
        /* <DEDUP_REMOVED lines=14> */
[----:B------:R-:W2:Y:S01]  /*c1b0*/  LDSM.16.MT88.4 R160, [R228+0x10000] ;  /* 0x01000000e4a0783b */ /* 0x000ea20000004200 */
[C---:B------:R-:W-:Y:S01]  /*c1c0*/  FMUL.FTZ R14, R0.reuse, R154 ;  /* 0x0000009a000e7220 */ /* 0x040fe20000410000 */
[----:B------:R-:W-:Y:S01]  /*c1d0*/  FMUL.FTZ R15, R0, R155 ;  /* 0x0000009b000f7220 */ /* 0x000fe20000410000 */
[C---:B-1----:R-:W-:Y:S01]  /*c1e0*/  HMMA.16816.F32.BF16 R4, R168.reuse, R16, R4 ;  /* 0x00000010a804723c */ /* 0x042fe20000041804 */
[----:B------:R-:W1:Y:S04]  /*c1f0*/  MUFU.EX2 R199, R199 ;  /* 0x000000c700c77308 */ /* 0x000e680000000800 */
        /* <DEDUP_REMOVED lines=25> */
[----:B------:R-:W4:Y:S01]  /*c390*/  MUFU.EX2 R203, R203 ;  /* 0x000000cb00cb7308 */ /* 0x000f220000000800 */
[C---:B------:R-:W-:Y:S01]  /*c3a0*/  FMUL.FTZ R32, R2.reuse, R132 ;  /* 0x0000008402207220 */ /* 0x040fe20000410000 */
[C---:B------:R-:W-:Y:S01]  /*c3b0*/  FMUL.FTZ R33, R2.reuse, R133 ;  /* 0x0000008502217220 */ /* 0x040fe20000410000 */
[C---:B------:R-:W-:Y:S02]  /*c3c0*/  HMMA.16816.F32.BF16 R24, R168.reuse, R34, R24 ;  /* 0x00000022a818723c */ /* 0x040fe40000041818 */
[----:B------:R-:W1:Y:S01]  /*c3d0*/  LDSM.16.MT88.4 R136, [R229+0x12000] ;  /* 0x01200000e588783b */ /* 0x000e620000004200 */
[C---:B------:R-:W-:Y:S01]  /*c3e0*/  FMUL.FTZ R36, R2.reuse, R36 ;  /* 0x0000002402247220 */ /* 0x040fe20000410000 */
[----:B------:R-:W-:Y:S02]  /*c3f0*/  FMUL.FTZ R37, R2, R37 ;  /* 0x0000002502257220 */ /* 0x000fe40000410000 */
[C---:B--2---:R-:W-:Y:S01]  /*c400*/  HMMA.16816.F32.BF16 R28, R168.reuse, R160, R28 ;  /* 0x000000a0a81c723c */ /* 0x044fe2000004181c */
[----:B------:R-:W-:Y:S04]  /*c410*/  MUFU.EX2 R198, R198 ;  /* 0x000000c600c67308 */ /* 0x000fe80000000800 */
[C---:B------:R-:W-:Y:S01]  /*c420*/  FMUL.FTZ R34, R0.reuse, R134 ;  /* 0x0000008600227220 */ /* 0x040fe20000410000 */
[C---:B------:R-:W-:Y:S01]  /*c430*/  FMUL.FTZ R35, R0.reuse, R135 ;  /* 0x0000008700237220 */ /* 0x040fe20000410000 */
[C---:B------:R-:W-:Y:S01]  /*c440*/  FMUL.FTZ R38, R0.reuse, R38 ;  /* 0x0000002600267220 */ /* 0x040fe20000410000 */
[----:B------:R-:W-:Y:S01]  /*c450*/  FMUL.FTZ R39, R0, R39 ;  /* 0x0000002700277220 */ /* 0x000fe20000410000 */
[----:B------:R-:W2:Y:S02]  /*c460*/  LDSM.16.MT88.4 R132, [R228+0x12000] ;  /* 0x01200000e484783b */ /* 0x000ea40000004200 */
[----:B------:R-:W4:Y:S01]  /*c470*/  MUFU.EX2 R205, R205 ;  /* 0x000000cd00cd7308 */ /* 0x000f220000000800 */
        /* <DEDUP_REMOVED lines=26> */
[----:B------:R-:W3:Y:S01]  /*c620*/  MUFU.EX2 R211, R211 ;  /* 0x000000d300d37308 */ /* 0x000ee20000000800 */
[----:B------:R-:W-:Y:S01]  /*c630*/  FMUL.FTZ R55, R0, R55 ;  /* 0x0000003700377220 */ /* 0x000fe20000410000 */
[C---:B------:R-:W-:Y:S01]  /*c640*/  FMUL.FTZ R56, R2.reuse, R56 ;  /* 0x0000003802387220 */ /* 0x040fe20000410000 */
[----:B------:R-:W-:Y:S03]  /*c650*/  FMUL.FTZ R57, R2, R57 ;  /* 0x0000003902397220 */ /* 0x000fe60000410000 */
        /* <DEDUP_REMOVED lines=9> */
[----:B------:R-:W3:Y:S01]  /*c6f0*/  MUFU.EX2 R207, R207 ;  /* 0x000000cf00cf7308 */ /* 0x000ee20000000800 */
[----:B------:R-:W-:Y:S01]  /*c700*/  FMUL.FTZ R63, R0, R63 ;  /* 0x0000003f003f7220 */ /* 0x000fe20000410000 */
[C---:B------:R-:W-:Y:S03]  /*c710*/  FMUL.FTZ R64, R2.reuse, R64 ;  /* 0x0000004002407220 */ /* 0x040fe60000410000 */
[----:B------:R-:W-:Y:S01]  /*c720*/  FMUL.FTZ R65, R2, R65 ;  /* 0x0000004102417220 */ /* 0x000fe20000410000 */
[C---:B------:R-:W-:Y:S01]  /*c730*/  FMUL.FTZ R66, R0.reuse, R66 ;  /* 0x0000004200427220 */ /* 0x040fe20000410000 */
[----:B------:R-:W-:Y:S01]  /*c740*/  FMUL.FTZ R67, R0, R67 ;  /* 0x0000004300437220 */ /* 0x000fe20000410000 */
[C---:B--2---:R-:W-:Y:S02]  /*c750*/  HMMA.16816.F32.BF16 R60, R168.reuse, R132, R60 ;  /* 0x00000084a83c723c */ /* 0x044fe4000004183c */
[----:B------:R-:W-:Y:S01]  /*c760*/  MUFU.EX2 R208, R208 ;  /* 0x000000d000d07308 */ /* 0x000fe20000000800 */
[C---:B------:R-:W-:Y:S01]  /*c770*/  FMUL.FTZ R68, R2.reuse, R68 ;  /* 0x0000004402447220 */ /* 0x040fe20000410000 */
[----:B------:R-:W-:Y:S01]  /*c780*/  FMUL.FTZ R69, R2, R69 ;  /* 0x0000004502457220 */ /* 0x000fe20000410000 */
[C---:B------:R-:W-:Y:S01]  /*c790*/  FMUL.FTZ R70, R0.reuse, R70 ;  /* 0x0000004600467220 */ /* 0x040fe20000410000 */
[C---:B------:R-:W-:Y:S01]  /*c7a0*/  HMMA.16816.F32.BF16 R64, R168.reuse, R134, R64 ;  /* 0x00000086a840723c */ /* 0x040fe20000041840 */
[----:B------:R-:W2:Y:S05]  /*c7b0*/  LDSM.16.MT88.4 R132, [R228+0x14000] ;  /* 0x01400000e484783b */ /* 0x000eaa0000004200 */
[----:B------:R-:W3:Y:S01]  /*c7c0*/  MUFU.EX2 R202, R202 ;  /* 0x000000ca00ca7308 */ /* 0x000ee20000000800 */
        /* <DEDUP_REMOVED lines=11> */
[----:B------:R-:W4:Y:S05]  /*c880*/  LDSM.16.MT88.4 R140, [R232+0x16000] ;  /* 0x01600000e88c783b */ /* 0x000f2a0000004200 */
[----:B------:R-:W3:Y:S01]  /*c890*/  MUFU.EX2 R210, R210 ;  /* 0x000000d200d27308 */ /* 0x000ee20000000800 */
[----:B------:R-:W-:Y:S01]  /*c8a0*/  FMUL.FTZ R79, R0, R79 ;  /* 0x0000004f004f7220 */ /* 0x000fe20000410000 */
[C---:B------:R-:W-:Y:S03]  /*c8b0*/  FMUL.FTZ R80, R2.reuse, R80 ;  /* 0x0000005002507220 */ /* 0x040fe60000410000 */
[----:B------:R-:W-:Y:S01]  /*c8c0*/  FMUL.FTZ R81, R2, R81 ;  /* 0x0000005102517220 */ /* 0x000fe20000410000 */
[C---:B------:R-:W-:Y:S01]  /*c8d0*/  FMUL.FTZ R82, R0.reuse, R82 ;  /* 0x0000005200527220 */ /* 0x040fe20000410000 */
[----:B------:R-:W-:Y:S01]  /*c8e0*/  FMUL.FTZ R83, R0, R83 ;  /* 0x0000005300537220 */ /* 0x000fe20000410000 */
[C---:B-----5:R-:W-:Y:S03]  /*c8f0*/  HMMA.16816.F32.BF16 R76, R168.reuse, R144, R76 ;  /* 0x00000090a84c723c */ /* 0x060fe6000004184c */
        /* <DEDUP_REMOVED lines=63> */
[C---:B------:R-:W-:Y:S01]  /*ccf0*/  FMUL.FTZ R131, R0.reuse, R131 ;  /* 0x0000008300837220 */ /* 0x040fe20000410000 */
[C---:B----4-:R-:W-:Y:S03]  /*cd00*/  HMMA.16816.F32.BF16 R124, R168.reuse, R140, R124 ;  /* 0x0000008ca87c723c */ /* 0x050fe6000004187c */
        /* <DEDUP_REMOVED lines=11> */
[----:B------:R-:W-:Y:S01]  /*cdc0*/  FADD.FTZ R190, R190, R193 ;  /* 0x000000c1bebe7221 */ /* 0x000fe20000010000 */
[----:B------:R-:W-:Y:S01]  /*cdd0*/  FADD.FTZ R166, R166, R195 ;  /* 0x000000c3a6a67221 */ /* 0x000fe20000010000 */
        /* <DEDUP_REMOVED lines=13> */
[----:B------:R-:W3:Y:S05]  /*ceb0*/  LDSM.16.MT88.4 R148, [R232+0x16800] ;  /* 0x01680000e894783b */ /* 0x000eea0000004200 */
        /* <DEDUP_REMOVED lines=11> */
[----:B------:R-:W2:Y:S05]  /*cf70*/  LDSM.16.MT88.4 R140, [R230+0x16800] ;  /* 0x01680000e68c783b */ /* 0x000eaa0000004200 */
[C---:B----4-:R-:W-:Y:S06]  /*cf80*/  HMMA.16816.F32.BF16 R60, R132.reuse, R168, R60 ;  /* 0x000000a8843c723c */ /* 0x050fec000004183c */
        /* <DEDUP_REMOVED lines=8> */
[C---:B-----5:R-:W-:Y:S06]  /*d010*/  HMMA.16816.F32.BF16 R84, R132.reuse, R144, R84 ;  /* 0x000000908454723c */ /* 0x060fec0000041854 */
[C---:B------:R-:W-:Y:S01]  /*d020*/  HMMA.16816.F32.BF16 R88, R132.reuse, R146, R88 ;  /* 0x000000928458723c */ /* 0x040fe20000041858 */
[----:B------:R-:W4:Y:S05]  /*d030*/  LDSM.16.MT88.4 R144, [R228+0x16800] ;  /* 0x01680000e490783b */ /* 0x000f2a0000004200 */
[C---:B------:R-:W-:Y:S01]  /*d040*/  HMMA.16816.F32.BF16 R92, R132.reuse, R176, R92 ;  /* 0x000000b0845c723c */ /* 0x040fe2000004185c */
[----:B------:R-:W-:Y:S05]  /*d050*/  MUFU.EX2 R177, R186 ;  /* 0x000000ba00b17308 */ /* 0x000fea0000000800 */
[C---:B------:R-:W-:Y:S05]  /*d060*/  HMMA.16816.F32.BF16 R96, R132.reuse, R178, R96 ;  /* 0x000000b28460723c */ /* 0x040fea0000041860 */
[----:B------:R-:W-:Y:S01]  /*d070*/  MUFU.EX2 R179, R185 ;  /* 0x000000b900b37308 */ /* 0x000fe20000000800 */
[C---:B---3--:R-:W-:Y:S09]  /*d080*/  HMMA.16816.F32.BF16 R100, R132.reuse, R148, R100 ;  /* 0x000000948464723c */ /* 0x048ff20000041864 */
[----:B------:R-:W-:Y:S01]  /*d090*/  MUFU.EX2 R176, R182 ;  /* 0x000000b600b07308 */ /* 0x000fe20000000800 */
[C---:B------:R-:W-:Y:S01]  /*d0a0*/  HMMA.16816.F32.BF16 R104, R132.reuse, R150, R104 ;  /* 0x000000968468723c */ /* 0x040fe20000041868 */
[----:B------:R-:W3:Y:S05]  /*d0b0*/  LDSM.16.MT88.4 R148, [R232+0x11000] ;  /* 0x01100000e894783b */ /* 0x000eea0000004200 */
[C---:B--2---:R-:W-:Y:S06]  /*d0c0*/  HMMA.16816.F32.BF16 R108, R132.reuse, R140, R108 ;  /* 0x0000008c846c723c */ /* 0x044fec000004186c */
[C---:B------:R-:W-:Y:S01]  /*d0d0*/  HMMA.16816.F32.BF16 R112, R132.reuse, R142, R112 ;  /* 0x0000008e8470723c */ /* 0x040fe20000041870 */
[----:B------:R-:W2:Y:S05]  /*d0e0*/  LDSM.16.MT88.4 R140, [R230+0x11000] ;  /* 0x01100000e68c783b */ /* 0x000eaa0000004200 */
[C---:B-1----:R-:W-:Y:S06]  /*d0f0*/  HMMA.16816.F32.BF16 R116, R132.reuse, R136, R116 ;  /* 0x000000888474723c */ /* 0x042fec0000041874 */
[C---:B------:R-:W-:Y:S05]  /*d100*/  HMMA.16816.F32.BF16 R120, R132.reuse, R138, R120 ;  /* 0x0000008a8478723c */ /* 0x040fea0000041878 */
[----:B------:R-:W-:Y:S01]  /*d110*/  F2FP.BF16.F32.PACK_AB R136, R209, R204 ;  /* 0x000000ccd188723e */ /* 0x000fe200000010ff */
[C---:B----4-:R-:W-:Y:S05]  /*d120*/  HMMA.16816.F32.BF16 R124, R132.reuse, R144, R124 ;  /* 0x00000090847c723c */ /* 0x050fea000004187c */
[----:B------:R-:W-:Y:S01]  /*d130*/  F2FP.BF16.F32.PACK_AB R138, R211, R200 ;  /* 0x000000c8d38a723e */ /* 0x000fe200000010ff */
[----:B------:R-:W-:Y:S01]  /*d140*/  HMMA.16816.F32.BF16 R128, R132, R146, R128 ;  /* 0x000000928480723c */ /* 0x000fe20000041880 */
[----:B------:R-:W1:Y:S04]  /*d150*/  LDSM.16.MT88.4 R132, [R228+0x13000] ;  /* 0x01300000e484783b */ /* 0x000e680000004200 */
[----:B------:R-:W-:Y:S01]  /*d160*/  F2FP.BF16.F32.PACK_AB R137, R207, R206 ;  /* 0x000000cecf89723e */ /* 0x000fe200000010ff */
[----:B------:R-:W-:Y:S01]  /*d170*/  FADD.FTZ R206, R206, R205 ;  /* 0x000000cdcece7221 */ /* 0x000fe20000010000 */
[----:B------:R-:W-:Y:S02]  /*d180*/  F2FP.BF16.F32.PACK_AB R139, R202, R208 ;  /* 0x000000d0ca8b723e */ /* 0x000fe400000010ff */
        /* <DEDUP_REMOVED lines=13> */
[C---:B------:R-:W-:Y:S01]  /*d260*/  HMMA.16816.F32.BF16 R36, R136.reuse, R160, R36 ;  /* 0x000000a08824723c */ /* 0x040fe20000041824 */
[----:B------:R1:W-:Y:S05]  /*d270*/  MUFU.EX2 R161, R184 ;  /* 0x000000b800a17308 */ /* 0x0003ea0000000800 */
[C---:B------:R-:W-:Y:S06]  /*d280*/  HMMA.16816.F32.BF16 R40, R136.reuse, R162, R40 ;  /* 0x000000a28828723c */ /* 0x040fec0000041828 */
[C---:B------:R-:W-:Y:S06]  /*d290*/  HMMA.16816.F32.BF16 R44, R136.reuse, R168, R44 ;  /* 0x000000a8882c723c */ /* 0x040fec000004182c */
[C---:B------:R-:W-:Y:S01]  /*d2a0*/  HMMA.16816.F32.BF16 R48, R136.reuse, R170, R48 ;  /* 0x000000aa8830723c */ /* 0x040fe20000041830 */
[----:B-1----:R-:W-:Y:S04]  /*d2b0*/  LDSM.16.MT88.4 R184, [R229+0x13800] ;  /* 0x01380000e5b8783b */ /* 0x002fe80000004200 */
[----:B------:R-:W-:Y:S01]  /*d2c0*/  F2FP.BF16.F32.PACK_AB R168, R210, R197 ;  /* 0x000000c5d2a8723e */ /* 0x000fe200000010ff */
[C---:B------:R-:W-:Y:S06]  /*d2d0*/  HMMA.16816.F32.BF16 R52, R136.reuse, R172, R52 ;  /* 0x000000ac8834723c */ /* 0x040fec0000041834 */
[C---:B------:R-:W-:Y:S01]  /*d2e0*/  HMMA.16816.F32.BF16 R56, R136.reuse, R174, R56 ;  /* 0x000000ae8838723c */ /* 0x040fe20000041838 */
[----:B------:R-:W-:Y:S05]  /*d2f0*/  LDSM.16.MT88.4 R172, [R228+0x11800] ;  /* 0x01180000e4ac783b */ /* 0x000fea0000004200 */
[C---:B------:R-:W-:Y:S06]  /*d300*/  HMMA.16816.F32.BF16 R60, R136.reuse, R132, R60 ;  /* 0x00000084883c723c */ /* 0x040fec000004183c */
[C---:B------:R-:W-:Y:S01]  /*d310*/  HMMA.16816.F32.BF16 R64, R136.reuse, R134, R64 ;  /* 0x000000868840723c */ /* 0x040fe20000041840 */
[----:B------:R-:W1:Y:S05]  /*d320*/  LDSM.16.MT88.4 R132, [R230+0x17000] ;  /* 0x01700000e684783b */ /* 0x000e6a0000004200 */
[C---:B----4-:R-:W-:Y:S06]  /*d330*/  HMMA.16816.F32.BF16 R68, R136.reuse, R144, R68 ;  /* 0x000000908844723c */ /* 0x050fec0000041844 */
[C---:B------:R-:W-:Y:S01]  /*d340*/  HMMA.16816.F32.BF16 R72, R136.reuse, R146, R72 ;  /* 0x000000928848723c */ /* 0x040fe20000041848 */
[----:B------:R-:W-:Y:S05]  /*d350*/  LDSM.16.MT88.4 R144, [R228+0x17000] ;  /* 0x01700000e490783b */ /* 0x000fea0000004200 */
[C---:B---3--:R-:W-:Y:S06]  /*d360*/  HMMA.16816.F32.BF16 R76, R136.reuse, R148, R76 ;  /* 0x00000094884c723c */ /* 0x048fec000004184c */
[C---:B------:R-:W-:Y:S01]  /*d370*/  HMMA.16816.F32.BF16 R80, R136.reuse, R150, R80 ;  /* 0x000000968850723c */ /* 0x040fe20000041850 */
[----:B------:R-:W-:Y:S05]  /*d380*/  LDSM.16.MT88.4 R148, [R230+0x11800] ;  /* 0x01180000e694783b */ /* 0x000fea0000004200 */
[C---:B--2---:R-:W-:Y:S06]  /*d390*/  HMMA.16816.F32.BF16 R84, R136.reuse, R140, R84 ;  /* 0x0000008c8854723c */ /* 0x044fec0000041854 */
[C---:B------:R-:W-:Y:S01]  /*d3a0*/  HMMA.16816.F32.BF16 R88, R136.reuse, R142, R88 ;  /* 0x0000008e8858723c */ /* 0x040fe20000041858 */
[----:B------:R-:W2:Y:S05]  /*d3b0*/  LDSM.16.MT88.4 R140, [R229+0x17000] ;  /* 0x01700000e58c783b */ /* 0x000eaa0000004200 */
        /* <DEDUP_REMOVED lines=8> */
[----:B------:R5:W3:Y:S01]  /*d440*/  MUFU.EX2 R165, R181 ;  /* 0x000000b500a57308 */ /* 0x000ae20000000800 */
[C---:B-1----:R-:W-:Y:S06]  /*d450*/  HMMA.16816.F32.BF16 R108, R136.reuse, R132, R108 ;  /* 0x00000084886c723c */ /* 0x042fec000004186c */
[C---:B------:R-:W-:Y:S01]  /*d460*/  HMMA.16816.F32.BF16 R112, R136.reuse, R134, R112 ;  /* 0x000000868870723c */ /* 0x040fe20000041870 */
[----:B------:R-:W1:Y:S05]  /*d470*/  LDSM.16.MT88.4 R132, [R229+0x11800] ;  /* 0x01180000e584783b */ /* 0x000e6a0000004200 */
[C---:B--2---:R-:W-:Y:S03]  /*d480*/  HMMA.16816.F32.BF16 R116, R136.reuse, R140, R116 ;  /* 0x0000008c8874723c */ /* 0x044fe60000041874 */
        /* <DEDUP_REMOVED lines=8> */
[----:B------:R-:W-:Y:S02]  /*d510*/  MOV R138, R176 ;  /* 0x000000b0008a7202 */ /* 0x000fe40000000f00 */
[----:B------:R-:W-:Y:S02]  /*d520*/  MOV R139, R177 ;  /* 0x000000b1008b7202 */ /* 0x000fe40000000f00 */
[----:B------:R-:W-:Y:S01]  /*d530*/  F2FP.BF16.F32.PACK_AB R170, R140, R137 ;  /* 0x000000898caa723e */ /* 0x000fe200000010ff */
[----:B------:R-:W2:Y:S01]  /*d540*/  LDSM.16.MT88.4 R176, [R232+0x13800] ;  /* 0x01380000e8b0783b */ /* 0x000ea20000004200 */
[----:B------:R-:W-:Y:S07]  /*d550*/  F2FP.BF16.F32.PACK_AB R169, R138, R139 ;  /* 0x0000008b8aa9723e */ /* 0x000fee00000010ff */
[C---:B----4-:R-:W-:Y:S01]  /*d560*/  HMMA.16816.F32.BF16 R160, R168.reuse, R156, R4 ;  /* 0x0000009ca8a0723c */ /* 0x050fe20000041804 */
[----:B------:R-:W3:Y:S05]  /*d570*/  LDSM.16.MT88.4 R4, [R228+0x13800] ;  /* 0x01380000e404783b */ /* 0x000eea0000004200 */
[C---:B------:R-:W-:Y:S03]  /*d580*/  HMMA.16816.F32.BF16 R156, R168.reuse, R158, R8 ;  /* 0x0000009ea89c723c */ /* 0x040fe60000041808 */
[----:B------:R-:W4:Y:S03]  /*d590*/  LDSM.16.MT88.4 R8, [R232+0x15800] ;  /* 0x01580000e808783b */ /* 0x000f260000004200 */
[C---:B------:R-:W-:Y:S05]  /*d5a0*/  HMMA.16816.F32.BF16 R152, R168.reuse, R148, R12 ;  /* 0x00000094a898723c */ /* 0x040fea000004180c */
[----:B------:R-:W5:Y:S01]  /*d5b0*/  LDSM.16.MT88.4 R12, [R230+0x15800] ;  /* 0x01580000e60c783b */ /* 0x000f620000004200 */
[C---:B------:R-:W-:Y:S06]  /*d5c0*/  HMMA.16816.F32.BF16 R148, R168.reuse, R150, R16 ;  /* 0x00000096a894723c */ /* 0x040fec0000041810 */
[C---:B-1----:R-:W-:Y:S01]  /*d5d0*/  HMMA.16816.F32.BF16 R144, R168.reuse, R132, R20 ;  /* 0x00000084a890723c */ /* 0x042fe20000041814 */
[----:B------:R-:W1:Y:S06]  /*d5e0*/  LDSM.16.MT88.4 R16, [R229+0x15800] ;  /* 0x01580000e510783b */ /* 0x000e6c0000004200 */
[----:B------:R-:W-:Y:S02]  /*d5f0*/  MOV R132, R140 ;  /* 0x0000008c00847202 */ /* 0x000fe40000000f00 */
[----:B------:R-:W1:Y:S02]  /*d600*/  LDSM.16.MT88.4 R20, [R228+0x15800] ;  /* 0x01580000e414783b */ /* 0x000e640000004200 */
[----:B------:R-:W-:Y:S02]  /*d610*/  MOV R133, R141 ;  /* 0x0000008d00857202 */ /* 0x000fe40000000f00 */
[C---:B------:R-:W-:Y:S07]  /*d620*/  HMMA.16816.F32.BF16 R140, R168.reuse, R134, R24 ;  /* 0x00000086a88c723c */ /* 0x040fee0000041818 */
[----:B------:R-:W-:Y:S04]  /*d630*/  MOV R25, R137 ;  /* 0x0000008900197202 */ /* 0x000fe80000000f00 */
[----:B------:R-:W-:Y:S02]  /*d640*/  MOV R26, R138 ;  /* 0x0000008a001a7202 */ /* 0x000fe40000000f00 */
[----:B------:R-:W-:Y:S02]  /*d650*/  MOV R27, R139 ;  /* 0x0000008b001b7202 */ /* 0x000fe40000000f00 */
[C---:B------:R-:W-:Y:S01]  /*d660*/  HMMA.16816.F32.BF16 R136, R168.reuse, R172, R28 ;  /* 0x000000aca888723c */ /* 0x040fe2000004181c */
[----:B------:R-:W-:Y:S06]  /*d670*/  LDSM.16.MT88.4 R28, [R230+0x17800] ;  /* 0x01780000e61c783b */ /* 0x000fec0000004200 */
[----:B------:R-:W-:Y:S04]  /*d680*/  MOV R173, R132 ;  /* 0x0000008400ad7202 */ /* 0x000fe80000000f00 */
[----:B------:R-:W-:Y:S02]  /*d690*/  MOV R172, R133 ;  /* 0x0000008500ac7202 */ /* 0x000fe40000000f00 */
[C---:B------:R-:W-:Y:S06]  /*d6a0*/  HMMA.16816.F32.BF16 R132, R168.reuse, R174, R32 ;  /* 0x000000aea884723c */ /* 0x040fec0000041820 */
[C---:B--2---:R-:W-:Y:S05]  /*d6b0*/  HMMA.16816.F32.BF16 R36, R168.reuse, R176, R36 ;  /* 0x000000b0a824723c */ /* 0x044fea0000041824 */
[----:B------:R-:W-:Y:S01]  /*d6c0*/  MOV R35, R25 ;  /* 0x0000001900237202 */ /* 0x000fe20000000f00 */
[C---:B------:R-:W-:Y:S05]  /*d6d0*/  HMMA.16816.F32.BF16 R40, R168.reuse, R178, R40 ;  /* 0x000000b2a828723c */ /* 0x040fea0000041828 */
[----:B------:R-:W-:Y:S01]  /*d6e0*/  MOV R34, R26 ;  /* 0x0000001a00227202 */ /* 0x000fe20000000f00 */
[C---:B------:R-:W-:Y:S05]  /*d6f0*/  HMMA.16816.F32.BF16 R44, R168.reuse, R180, R44 ;  /* 0x000000b4a82c723c */ /* 0x040fea000004182c */
[----:B------:R-:W-:Y:S01]  /*d700*/  MOV R33, R27 ;  /* 0x0000001b00217202 */ /* 0x000fe20000000f00 */
[C---:B------:R-:W-:Y:S01]  /*d710*/  HMMA.16816.F32.BF16 R48, R168.reuse, R182, R48 ;  /* 0x000000b6a830723c */ /* 0x040fe20000041830 */
[----:B------:R-:W2:Y:S05]  /*d720*/  LDSM.16.MT88.4 R24, [R232+0x17800] ;  /* 0x01780000e818783b */ /* 0x000eaa0000004200 */
[C---:B------:R-:W-:Y:S06]  /*d730*/  HMMA.16816.F32.BF16 R52, R168.reuse, R184, R52 ;  /* 0x000000b8a834723c */ /* 0x040fec0000041834 */
[C---:B------:R-:W-:Y:S06]  /*d740*/  HMMA.16816.F32.BF16 R56, R168.reuse, R186, R56 ;  /* 0x000000baa838723c */ /* 0x040fec0000041838 */
[C---:B---3--:R-:W-:Y:S06]  /*d750*/  HMMA.16816.F32.BF16 R60, R168.reuse, R4, R60 ;  /* 0x00000004a83c723c */ /* 0x048fec000004183c */
[C---:B------:R-:W-:Y:S01]  /*d760*/  HMMA.16816.F32.BF16 R64, R168.reuse, R6, R64 ;  /* 0x00000006a840723c */ /* 0x040fe20000041840 */
[----:B------:R-:W3:Y:S05]  /*d770*/  LDSM.16.MT88.4 R4, [R229+0x17800] ;  /* 0x01780000e504783b */ /* 0x000eea0000004200 */
[C---:B----4-:R-:W-:Y:S06]  /*d780*/  HMMA.16816.F32.BF16 R68, R168.reuse, R8, R68 ;  /* 0x00000008a844723c */ /* 0x050fec0000041844 */
[C---:B------:R-:W-:Y:S01]  /*d790*/  HMMA.16816.F32.BF16 R72, R168.reuse, R10, R72 ;  /* 0x0000000aa848723c */ /* 0x040fe20000041848 */
[----:B------:R-:W4:Y:S05]  /*d7a0*/  LDSM.16.MT88.4 R8, [R228+0x17800] ;  /* 0x01780000e408783b */ /* 0x000f2a0000004200 */
[C---:B-----5:R-:W-:Y:S06]  /*d7b0*/  HMMA.16816.F32.BF16 R76, R168.reuse, R12, R76 ;  /* 0x0000000ca84c723c */ /* 0x060fec000004184c */
        /* <DEDUP_REMOVED lines=34> */
[----:B------:R-:W-:Y:S01]  /*d9e0*/  MOV R0, R164 ;  /* 0x000000a400007202 */ /* 0x000fe20000000f00 */
[----:B------:R-:W-:Y:S06]  /*d9f0*/  @P0 BRA `(.L_x_1191) ;  /* 0xffffffc400680947 */ /* 0x000fec000383ffff */
.L_x_1190:
        /* <DEDUP_REMOVED lines=272> */
.L_x_1194:
        /* <DEDUP_REMOVED lines=23> */
.L_x_1195:
        /* <DEDUP_REMOVED lines=122> */
.L_x_1197:
[----:B------:R-:W-:Y:S05]  /*f410*/  BSYNC B0 ;  /* 0x0000000000007941 */ /* 0x000fea0003800000 */
.L_x_1196:
        /* <DEDUP_REMOVED lines=32> */
.L_x_1199:
[----:B------:R-:W-:Y:S05]  /*f620*/  BSYNC B0 ;  /* 0x0000000000007941 */ /* 0x000fea0003800000 */
.L_x_1198:
        /* <DEDUP_REMOVED lines=22> */
.L_x_1201:
[----:B------:R-:W-:Y:S05]  /*f790*/  BSYNC B0 ;  /* 0x0000000000007941 */ /* 0x000fea0003800000 */
.L_x_1200:
        /* <DEDUP_REMOVED lines=22> */
.L_x_1203:
[----:B------:R-:W-:Y:S05]  /*f900*/  BSYNC B0 ;  /* 0x0000000000007941 */ /* 0x000fea0003800000 */
.L_x_1202:
        /* <DEDUP_REMOVED lines=21> */
.L_x_1204:
        /* <DEDUP_REMOVED lines=10> */
.L_x_2409:


//--------------------- .text._ZN5flash16flash_fwd_kernelI23Flash_fwd_kernel_traitsILi256ELi64ELi64ELi4ELb0ELb0EN7cutlass10bfloat16_tE19Flash_kernel_traitsILi256ELi64ELi64ELi4ES3_EELb1ELb0ELb1ELb1ELb0ELb0ELb0ELb0EEEvNS_16Flash_fwd_paramsE --------------------------
	.section	.text._ZN5flash16flash_fwd_kernelI23Flash_fwd_kernel_traitsILi256ELi64ELi64ELi4ELb0ELb0EN7cutlass10bfloat16_tE19Flash_kernel_traitsILi256ELi64ELi64ELi4ES3_EELb1ELb0ELb1ELb1ELb0ELb0ELb0ELb0EEEvNS_16Flash_fwd_paramsE,"ax",@progbits
	.align	128
        .global         _ZN5flash16flash_fwd_kernelI23Flash_fwd_kernel_traitsILi256ELi64ELi64ELi4ELb0ELb0EN7cutlass10bfloat16_tE19Flash_kernel_traitsILi256ELi64ELi64ELi4ES3_EELb1ELb0ELb1ELb1ELb0ELb0ELb0ELb0EEEvNS_16Flash_fwd_paramsE
        .type           _ZN5flash16flash_fwd_kernelI23Flash_fwd_kernel_traitsILi256ELi64ELi64ELi4ELb0ELb0EN7cutlass10bfloat16_tE19Flash_kernel_traitsILi256ELi64ELi64ELi4ES3_EELb1ELb0ELb1ELb1ELb0ELb0ELb0ELb0EEEvNS_16Flash_fwd_paramsE,@function
        .size           _ZN5flash16flash_fwd_kernelI23Flash_fwd_kernel_traitsILi256ELi64ELi64ELi4ELb0ELb0EN7cutlass10bfloat16_tE19Flash_kernel_traitsILi256ELi64ELi64ELi4ES3_EELb1ELb0ELb1ELb1ELb0ELb0ELb0ELb0EEEvNS_16Flash_fwd_paramsE,(.L_x_2410 - _ZN5flash16flash_fwd_kernelI23Flash_fwd_kernel_traitsILi256ELi64ELi64ELi4ELb0ELb0EN7cutlass10bfloat16_tE19Flash_kernel_traitsILi256ELi64ELi64ELi4ES3_EELb1ELb0ELb1ELb1ELb0ELb0ELb0ELb0EEEvNS_16Flash_fwd_paramsE)
        .other          _ZN5flash16flash_fwd_kernelI23Flash_fwd_kernel_traitsILi256ELi64ELi64ELi4ELb0ELb0EN7cutlass10bfloat16_tE19Flash_kernel_traitsILi256ELi64ELi64ELi4ES3_EELb1ELb0ELb1ELb1ELb0ELb0ELb0ELb0EEEvNS_16Flash_fwd_paramsE,@"STO_CUDA_ENTRY STV_DEFAULT"
_ZN5flash16flash_fwd_kernelI23Flash_fwd_kernel_traitsILi256ELi64ELi64ELi4ELb0ELb0EN7cutlass10bfloat16_tE19Flash_kernel_traitsILi256ELi64ELi64ELi4ES3_EELb1ELb0ELb1ELb1ELb0ELb0ELb0ELb0EEEvNS_16Flash_fwd_paramsE:
.text._ZN5flash16flash_fwd_kernelI23Flash_fwd_kernel_traitsILi256ELi64ELi64ELi4ELb0ELb0EN7cutlass10bfloat16_tE19Flash_kernel_traitsILi256ELi64ELi64ELi4ES3_EELb1ELb0ELb1ELb1ELb0ELb0ELb0ELb0EEEvNS_16Flash_fwd_paramsE:
        /* <DEDUP_REMOVED lines=57> */
[----:B------:R-:W-:-:S05]  /*0390*/  IMAD.U32 R3, RZ, RZ, UR9 ;  /* 0x00000009ff037e24 */ /* 0x000fca000f8e00ff */
[----:B------:R1:W4:Y:S02]  /*03a0*/  @P1 LDG.E R0, desc[UR34][R2.64] ;  /* 0x0000002202001981 */ /* 0x000324000c1e1900 */
[----:B-1----:R-:W-:Y:S01]  /*03b0*/  IMAD.U32 R2, RZ, RZ, UR6 ;  /* 0x00000006ff027e24 */ /* 0x002fe2000f8e00ff */
[----:B------:R-:W-:Y:S01]  /*03c0*/  SHF.R.S32.HI R29, RZ, 0x1f, R105 ;  /* 0x0000001fff1d7819 */ /* 0x000fe20000011469 */
[----:B------:R-:W-:Y:S01]  /*03d0*/  IMAD.U32 R3, RZ, RZ, UR7 ;  /* 0x00000007ff037e24 */ /* 0x000fe2000f8e00ff */
[----:B------:R-:W-:-:S04]  /*03e0*/  ULDC UR6, c[0x0][0x270] ;  /* 0x00009c0000067ab9 */ /* 0x000fc80000000800 */
        /* <DEDUP_REMOVED lines=30> */
.L_x_1205:
[----:B------:R-:W-:Y:S01]  /*05d0*/  ULDC UR7, c[0x0][0x2c8] ;  /* 0x0000b20000077ab9 */ /* 0x000fe20000000800 */
.L_x_1206:
        /* <DEDUP_REMOVED lines=80> */
[----:B------:R-:W-:Y:S01]  /*0ae0*/  @UP2 UMOV UR7, 0x1 ;  /* 0x0000000100072882 */ /* 0x000fe20000000000 */
[----:B------:R-:W-:Y:S01]  /*0af0*/  UIMAD UR12, UR12, UR4, URZ ;  /* 0x000000040c0c72a4 */ /* 0x000fe2000f8e023f */
[----:B------:R-:W-:Y:S01]  /*0b00*/  IMAD.U32 R12, RZ, RZ, UR4 ;  /* 0x00000004ff0c7e24 */ /* 0x000fe2000f8e00ff */
[----:B------:R-:W-:Y:S01]  /*0b10*/  @!UP1 UIADD3 UR9, UR15, UR8, URZ ;  /* 0x000000080f099290 */ /* 0x000fe2000fffe03f */
[----:B------:R-:W-:Y:S01]  /*0b20*/  @!UP2 ULDC UR4, c[0x0][0x2c4] ;  /* 0x0000b1000004aab9 */ /* 0x000fe20000000800 */
[----:B------:R-:W-:Y:S01]  /*0b30*/  @UP0 ULDC UR4, c[0x0][0x2e4] ;  /* 0x0000b90000040ab9 */ /* 0x000fe20000000800 */
[----:B------:R-:W-:Y:S02]  /*0b40*/  UIMAD UR5, UR32, UR5, UR12 ;  /* 0x00000005200572a4 */ /* 0x000fe4000f8e020c */
[----:B------:R-:W-:Y:S01]  /*0b50*/  @!UP2 UIMAD UR7, UR4, UR6, URZ ;  /* 0x000000060407a2a4 */ /* 0x000fe2000f8e023f */
[----:B------:R-:W-:Y:S01]  /*0b60*/  @UP1 UMOV UR12, UR10 ;  /* 0x0000000a000c1c82 */ /* 0x000fe20008000000 */
        /* <DEDUP_REMOVED lines=16> */
[----:B------:R-:W-:Y:S01]  /*0c70*/  @UP3 UMOV UR20, UR10 ;  /* 0x0000000a00143c82 */ /* 0x000fe20008000000 */
[----:B------:R-:W-:Y:S01]  /*0c80*/  @!UP3 UMOV UR21, URZ ;  /* 0x0000003f0015bc82 */ /* 0x000fe20008000000 */
[----:B------:R-:W-:Y:S01]  /*0c90*/  USHF.R.S32.HI UR4, URZ, 0x1f, UR6 ;  /* 0x0000001f3f047899 */ /* 0x000fe20008011406 */
[----:B------:R-:W-:Y:S01]  /*0ca0*/  IADD3 R9, R13, UR5, RZ ;  /* 0x000000050d097c10 */ /* 0x000fe2000fffe0ff */
[----:B------:R-:W-:-:S02]  /*0cb0*/  @UP3 USHF.R.S32.HI UR21, URZ, 0x1f, UR10 ;  /* 0x0000001f3f153899 */ /* 0x000fc4000801140a */
        /* <DEDUP_REMOVED lines=22> */
.L_x_1209:
[----:B------:R-:W-:Y:S05]  /*0e20*/  BSYNC B0 ;  /* 0x0000000000007941 */ /* 0x000fea0003800000 */
.L_x_1208:
        /* <DEDUP_REMOVED lines=25> */
.L_x_1211:
[----:B------:R-:W-:Y:S05]  /*0fc0*/  BSYNC B0 ;  /* 0x0000000000007941 */ /* 0x000fea0003800000 */
.L_x_1210:
        /* <DEDUP_REMOVED lines=24> */
.L_x_1213:
[----:B------:R-:W-:Y:S05]  /*1150*/  BSYNC B0 ;  /* 0x0000000000007941 */ /* 0x000fea0003800000 */
.L_x_1212:
        /* <DEDUP_REMOVED lines=27> */
.L_x_1215:
[----:B------:R-:W-:Y:S05]  /*1310*/  BSYNC B0 ;  /* 0x0000000000007941 */ /* 0x000fea0003800000 */
.L_x_1214:
        /* <DEDUP_REMOVED lines=10> */
.L_x_1217:
[----:B------:R-:W-:Y:S05]  /*13c0*/  BSYNC B0 ;  /* 0x0000000000007941 */ /* 0x000fea0003800000 */
.L_x_1216:
        /* <DEDUP_REMOVED lines=10> */
.L_x_1219:
[----:B------:R-:W-:Y:S05]  /*1470*/  BSYNC B0 ;  /* 0x0000000000007941 */ /* 0x000fea0003800000 */
.L_x_1218:
        /* <DEDUP_REMOVED lines=10> */
.L_x_1221:
[----:B------:R-:W-:Y:S05]  /*1520*/  BSYNC B0 ;  /* 0x0000000000007941 */ /* 0x000fea0003800000 */
.L_x_1220:
        /* <DEDUP_REMOVED lines=10> */
.L_x_1207:
        /* <DEDUP_REMOVED lines=33> */
.L_x_1222:
[----:B------:R-:W-:Y:S01]  /*17e0*/  ULDC UR6, c[0x0][0x278] ;  /* 0x00009e0000067ab9 */ /* 0x000fe20000000800 */
[----:B------:R-:W2:Y:S01]  /*17f0*/  S2R R2, SR_CTAID.Z ;  /* 0x0000000000027919 */ /* 0x000ea20000002700 */
[----:B------:R-:W-:Y:S01]  /*1800*/  IMAD.U32 R0, RZ, RZ, UR6 ;  /* 0x00000006ff007e24 */ /* 0x000fe2000f8e00ff */
[----:B------:R-:W-:Y:S01]  /*1810*/  UMOV UR20, URZ ;  /* 0x0000003f00147c82 */ /* 0x000fe20008000000 */
[----:B------:R-:W-:Y:S01]  /*1820*/  IMAD.U32 R10, RZ, RZ, UR17 ;  /* 0x00000011ff0a7e24 */ /* 0x000fe2000f8e00ff */
[----:B------:R-:W-:Y:S02]  /*1830*/  USHF.R.S32.HI UR19, URZ, 0x1f, UR32 ;  /* 0x0000001f3f137899 */ /* 0x000fe40008011420 */
[----:B------:R-:W-:-:S04]  /*1840*/  IABS R0, R0 ;  /* 0x0000000000007213 */ /* 0x000fc80000000000 */
        /* <DEDUP_REMOVED lines=20> */
[--C-:B------:R-:W-:Y:S01]  /*1990*/  SHF.R.S32.HI R57, RZ, 0x1f, R56.reuse ;  /* 0x0000001fff397819 */ /* 0x100fe20000011438 */
[----:B------:R-:W-:Y:S01]  /*19a0*/  UIMAD.WIDE.U32 UR22, UR15, UR11, URZ ;  /* 0x0000000b0f1672a5 */ /* 0x000fe2000f8e003f */
[----:B------:R-:W-:Y:S01]  /*19b0*/  LOP3.LUT R2, R0, 0x38, R56, 0xf8, !PT ;  /* 0x0000003800027812 */ /* 0x000fe200078ef838 */
[----:B------:R-:W-:Y:S01]  /*19c0*/  UIADD3 UR22, UR24, -0x1, URZ ;  /* 0xffffffff18167890 */ /* 0x000fe2000fffe03f */
[----:B------:R-:W-:Y:S01]  /*19d0*/  SHF.R.U32.HI R4, RZ, 0x3, R0 ;  /* 0x00000003ff047819 */ /* 0x000fe20000011600 */
[----:B------:R-:W-:Y:S01]  /*19e0*/  UIADD3 UR14, -UR23, URZ, URZ ;  /* 0x0000003f170e7290 */ /* 0x000fe2000fffe13f */
[----:B------:R-:W-:-:S02]  /*19f0*/  LEA.HI R0, R29, R105, RZ, 0x6 ;  /* 0x000000691d007211 */ /* 0x000fc400078f30ff */
[----:B------:R-:W-:Y:S01]  /*1a00*/  LOP3.LUT R4, R2, R4, RZ, 0x3c, !PT ;  /* 0x0000000402047212 */ /* 0x000fe200078e3cff */
        /* <DEDUP_REMOVED lines=32> */
.L_x_1223:
[----:B------:R-:W-:Y:S01]  /*1c10*/  ULDC.64 UR6, c[0x0][0x258] ;  /* 0x0000960000067ab9 */ /* 0x000fe20000000a00 */
[----:B------:R-:W-:Y:S01]  /*1c20*/  IADD3 R2, P0, R56, UR4, RZ ;  /* 0x0000000438027c10 */ /* 0x000fe2000ff1e0ff */
[----:B------:R-:W-:Y:S01]  /*1c30*/  UIMAD UR15, UR19, UR6, URZ ;  /* 0x00000006130f72a4 */ /* 0x000fe2000f8e023f */
[----:B------:R-:W2:Y:S01]  /*1c40*/  S2UR UR4, SR_CgaCtaId ;  /* 0x00000000000479c3 */ /* 0x000ea20000008800 */
[----:B------:R-:W-:Y:S01]  /*1c50*/  IMAD.SHL.U32 R5, R0, 0x8, RZ ;  /* 0x0000000800057824 */ /* 0x000fe200078e00ff */
[----:B------:R-:W-:Y:S01]  /*1c60*/  IADD3.X R3, R57, UR8, RZ, P0, !PT ;  /* 0x0000000839037c10 */ /* 0x000fe200087fe4ff */
[C---:B------:R-:W-:Y:S01]  /*1c70*/  VIADD R113, R56.reuse, 0x40 ;  /* 0x0000004038717836 */ /* 0x040fe20000000000 */
[----:B------:R-:W-:Y:S01]  /*1c80*/  UIMAD UR15, UR32, UR7, UR15 ;  /* 0x00000007200f72a4 */ /* 0x000fe2000f8e020f */
[----:B------:R-:W-:Y:S01]  /*1c90*/  IMAD.U32 R0, RZ, RZ, UR6 ;  /* 0x00000006ff007e24 */ /* 0x000fe2000f8e00ff */
[C---:B------:R-:W-:Y:S01]  /*1ca0*/  IADD3 R112, R56.reuse, 0x80, RZ ;  /* 0x0000008038707810 */ /* 0x040fe20007ffe0ff */
[----:B------:R-:W-:Y:S01]  /*1cb0*/  ULDC.64 UR8, c[0x0][0x260] ;  /* 0x0000980000087ab9 */ /* 0x000fe20000000a00 */
[----:B------:R-:W-:Y:S01]  /*1cc0*/  VIADD R109, R56, 0xc0 ;  /* 0x000000c0386d7836 */ /* 0x000fe20000000000 */
[----:B------:R-:W-:Y:S01]  /*1cd0*/  ULDC.64 UR6, c[0x0][0x268] ;  /* 0x00009a0000067ab9 */ /* 0x000fe20000000a00 */
[----:B------:R-:W-:Y:S01]  /*1ce0*/  MOV R21, UR8 ;  /* 0x0000000800157c02 */ /* 0x000fe20008000f00 */
[----:B------:R-:W-:Y:S01]  /*1cf0*/  IMAD.U32 R31, RZ, RZ, UR6 ;  /* 0x00000006ff1f7e24 */ /* 0x000fe2000f8e00ff */
[----:B------:R3:W-:Y:S01]  /*1d00*/  STL [R1+0x80], R113 ;  /* 0x0000807101007387 */ /* 0x0007e20000100800 */
[----:B------:R-:W-:Y:S01]  /*1d10*/  UIADD3 UR41, -UR33, UR18, URZ ;  /* 0x0000001221297290 */ /* 0x000fe2000fffe13f */
[----:B------:R-:W-:Y:S01]  /*1d20*/  IMAD.WIDE.U32 R16, R0, UR32, R2 ;  /* 0x0000002000107c25 */ /* 0x000fe2000f8e0002 */
[----:B------:R-:W-:Y:S01]  /*1d30*/  UMOV UR40, 0x400 ;  /* 0x0000040000287882 */ /* 0x000fe20000000000 */
[----:B------:R3:W-:Y:S01]  /*1d40*/  STL [R1+0x54], R112 ;  /* 0x0000547001007387 */ /* 0x0007e20000100800 */
[----:B------:R-:W-:Y:S01]  /*1d50*/  UIMAD UR37, UR14, UR8, URZ ;  /* 0x000000080e2572a4 */ /* 0x000fe2000f8e023f */
[C---:B------:R-:W-:Y:S01]  /*1d60*/  VIADD R24, R18.reuse, 0x20 ;  /* 0x0000002012187836 */ /* 0x040fe20000000000 */
[----:B------:R-:W-:Y:S01]  /*1d70*/  ISETP.GE.AND P1, PT, R18, UR41, PT ;  /* 0x0000002912007c0c */ /* 0x000fe2000bf26270 */
[----:B------:R3:W-:Y:S01]  /*1d80*/  STL [R1+0x84], R109 ;  /* 0x0000846d01007387 */ /* 0x0007e20000100800 */
[----:B------:R-:W-:Y:S01]  /*1d90*/  LOP3.LUT R4, R4, 0xfffffe00, R5, 0xf8, !PT ;  /* 0xfffffe0004047812 */ /* 0x000fe200078ef805 */
[----:B------:R-:W-:Y:S01]  /*1da0*/  USHF.R.S32.HI UR21, URZ, 0x1f, UR22 ;  /* 0x0000001f3f157899 */ /* 0x000fe20008011416 */
[C---:B------:R-:W-:Y:S01]  /*1db0*/  IADD3 R25, R18.reuse, 0x10, RZ ;  /* 0x0000001012197810 */ /* 0x040fe20007ffe0ff */
[----:B------:R3:W-:Y:S01]  /*1dc0*/  STL [R1+0xbc], R21 ;  /* 0x0000bc1501007387 */ /* 0x0007e20000100800 */
[----:B--2---:R-:W-:Y:S01]  /*1dd0*/  ULEA UR4, UR4, UR40, 0x18 ;  /* 0x0000002804047291 */ /* 0x004fe2000f8ec03f */
[----:B------:R-:W-:Y:S01]  /*1de0*/  IADD3 R15, R17, UR15, RZ ;  /* 0x0000000f110f7c10 */ /* 0x000fe2000fffe0ff */
[----:B------:R-:W-:Y:S01]  /*1df0*/  UIMAD UR40, UR14, UR6, URZ ;  /* 0x000000060e2872a4 */ /* 0x000fe2000f8e023f */
[----:B------:R3:W-:Y:S01]  /*1e00*/  STL [R1+0xc0], R31 ;  /* 0x0000c01f01007387 */ /* 0x0007e20000100800 */
[----:B------:R-:W-:Y:S01]  /*1e10*/  UIMAD UR20, UR22, -0x40, UR36 ;  /* 0xffffffc0161478a4 */ /* 0x000fe2000f8e0224 */
[----:B------:R-:W-:Y:S01]  /*1e20*/  BSSY B0, `(.L_x_1224) ;  /* 0x0000036000007945 */ /* 0x000fe20003800000 */
[----:B------:R-:W-:Y:S01]  /*1e30*/  UIMAD UR37, UR23, UR9, UR37 ;  /* 0x00000009172572a4 */ /* 0x000fe2000f8e0225 */
[----:B------:R-:W-:Y:S01]  /*1e40*/  IADD3 R26, R18, 0x30, RZ ;  /* 0x00000030121a7810 */ /* 0x000fe20007ffe0ff */
[----:B------:R-:W-:Y:S01]  /*1e50*/  UIMAD UR40, UR23, UR7, UR40 ;  /* 0x00000007172872a4 */ /* 0x000fe2000f8e0228 */
[----:B------:R-:W-:Y:S01]  /*1e60*/  ISETP.GE.AND P0, PT, R25, UR41, PT ;  /* 0x0000002919007c0c */ /* 0x000fe2000bf06270 */
        /* <DEDUP_REMOVED lines=49> */
.L_x_1225:
[----:B------:R-:W-:Y:S05]  /*2180*/  BSYNC B0 ;  /* 0x0000000000007941 */ /* 0x000fea0003800000 */
.L_x_1224:
[----:B--2-4-:R-:W-:Y:S01]  /*2190*/  IMAD R2, R18, UR13, R20 ;  /* 0x0000000d12027c24 */ /* 0x014fe2000f8e0214 */
        /* <DEDUP_REMOVED lines=18> */
[----:B------:R-:W2:Y:S01]  /*22c0*/  @!P3 LDC.64 R6, c[0x0][0x210] ;  /* 0x00008400ff06bb82 */ /* 0x000ea20000000a00 */
        /* <DEDUP_REMOVED lines=36> */
.L_x_1227:
[----:B------:R-:W-:Y:S05]  /*2510*/  BSYNC B0 ;  /* 0x0000000000007941 */ /* 0x000fea0003800000 */
.L_x_1226:
        /* <DEDUP_REMOVED lines=12> */
[----:B----4-:R-:W4:Y:S01]  /*25e0*/  @!P5 LDC.64 R8, c[0x0][0x210] ;  /* 0x00008400ff08db82 */ /* 0x010f220000000a00 */
[C---:B------:R-:W-:Y:S01]  /*25f0*/  IMAD.WIDE.U32 R2, R0.reuse, UR6, R2 ;  /* 0x0000000600027c25 */ /* 0x040fe2000f8e0002 */
[----:B------:R1:W-:Y:S03]  /*2600*/  @P5 STS.128 [R211+0x1000], RZ ;  /* 0x001000ffd3005388 */ /* 0x0003e60000000c00 */
[----:B------:R-:W-:-:S03]  /*2610*/  IMAD R0, R0, UR7, R20 ;  /* 0x0000000700007c24 */ /* 0x000fc6000f8e0214 */
[----:B------:R-:W5:Y:S01]  /*2620*/  @!P4 LDC.64 R6, c[0x0][0x210] ;  /* 0x00008400ff06cb82 */ /* 0x000f620000000a00 */
[----:B------:R-:W-:-:S07]  /*2630*/  IMAD.IADD R0, R3, 0x1, R0 ;  /* 0x0000000103007824 */ /* 0x000fce00078e0200 */
[----:B--2---:R-:W2:Y:S01]  /*2640*/  @!P2 LDC.64 R4, c[0x0][0x210] ;  /* 0x00008400ff04ab82 */ /* 0x004ea20000000a00 */
        /* <DEDUP_REMOVED lines=30> */
.L_x_1229:
[----:B------:R-:W-:Y:S05]  /*2830*/  BSYNC B0 ;  /* 0x0000000000007941 */ /* 0x000fea0003800000 */
.L_x_1228:
[----:B------:R-:W-:Y:S01]  /*2840*/  IMAD.WIDE.U32 R32, R21, UR23, R12 ;  /* 0x0000001715207c25 */ /* 0x000fe2000f8e000c */
[----:B------:R-:W-:Y:S01]  /*2850*/  USHF.L.U32 UR14, UR12, 0x6, URZ ;  /* 0x000000060c0e7899 */ /* 0x000fe2000800063f */
[----:B------:R-:W-:Y:S03]  /*2860*/  BSSY B0, `(.L_x_1230) ;  /* 0x0000032000007945 */ /* 0x000fe60003800000 */
[----:B------:R1:W-:Y:S01]  /*2870*/  STL.64 [R1+0x98], R32 ;  /* 0x0000982001007387 */ /* 0x0003e20000100a00 */
[----:B------:R-:W-:Y:S07]  /*2880*/  @P6 BRA `(.L_x_1231) ;  /* 0x0000000000bc6947 */ /* 0x000fee0003800000 */
        /* <DEDUP_REMOVED lines=16> */
[----:B---3--:R-:W3:Y:S01]  /*2990*/  @!P2 LDC.64 R20, c[0x0][0x210] ;  /* 0x00008400ff14ab82 */ /* 0x008ee20000000a00 */
        /* <DEDUP_REMOVED lines=30> */
.L_x_1231:
[----:B------:R-:W-:Y:S05]  /*2b80*/  BSYNC B0 ;  /* 0x0000000000007941 */ /* 0x000fea0003800000 */
.L_x_1230:
[----:B------:R-:W-:Y:S01]  /*2b90*/  VIADD R111, R33, UR37 ;  /* 0x00000025216f7c36 */ /* 0x000fe20008000000 */
[----:B------:R-:W-:Y:S01]  /*2ba0*/  MOV R110, R32 ;  /* 0x00000020006e7202 */ /* 0x000fe20000000f00 */
[----:B------:R-:W-:Y:S01]  /*2bb0*/  USHF.L.U64.HI UR15, UR12, 0x6, UR13 ;  /* 0x000000060c0f7899 */ /* 0x000fe2000801020d */
[----:B------:R-:W-:Y:S01]  /*2bc0*/  ISETP.GE.AND P1, PT, R18, UR20, PT ;  /* 0x0000001412007c0c */ /* 0x000fe2000bf26270 */
[----:B------:R-:W-:Y:S01]  /*2bd0*/  IMAD.U32 R104, RZ, RZ, UR14 ;  /* 0x0000000eff687e24 */ /* 0x000fe2000f8e00ff */
[----:B------:R-:W-:Y:S01]  /*2be0*/  BSSY B0, `(.L_x_1232) ;  /* 0x000002f000007945 */ /* 0x000fe20003800000 */
[----:B------:R3:W-:Y:S01]  /*2bf0*/  STL.64 [R1+0x90], R110 ;  /* 0x0000906e01007387 */ /* 0x0007e20000100a00 */
[----:B------:R-:W-:Y:S01]  /*2c00*/  UIMAD UR6, UR15, UR22, URZ ;  /* 0x000000160f0672a4 */ /* 0x000fe2000f8e023f */
[----:B-12---:R-:W-:Y:S01]  /*2c10*/  IMAD.WIDE.U32 R2, R104, UR22, R110 ;  /* 0x0000001668027c25 */ /* 0x006fe2000f8e006e */
[----:B------:R-:W-:Y:S02]  /*2c20*/  ISETP.GE.AND P0, PT, R25, UR20, PT ;  /* 0x0000001419007c0c */ /* 0x000fe4000bf06270 */
[----:B------:R-:W-:Y:S01]  /*2c30*/  UIMAD UR6, UR21, UR14, UR6 ;  /* 0x0000000e150672a4 */ /* 0x000fe2000f8e0206 */
[----:B------:R-:W-:-:S05]  /*2c40*/  ISETP.GE.AND P5, PT, R24, UR20, PT ;  /* 0x0000001418007c0c */ /* 0x000fca000bfa6270 */
[----:B----4-:R-:W-:Y:S01]  /*2c50*/  VIADD R5, R3, UR6 ;  /* 0x0000000603057c36 */ /* 0x010fe20008000000 */
        /* <DEDUP_REMOVED lines=39> */
.L_x_1233:
[----:B------:R-:W-:Y:S05]  /*2ed0*/  BSYNC B0 ;  /* 0x0000000000007941 */ /* 0x000fea0003800000 */
.L_x_1232:
        /* <DEDUP_REMOVED lines=45> */
.L_x_1235:
[----:B------:R-:W-:Y:S05]  /*31b0*/  BSYNC B0 ;  /* 0x0000000000007941 */ /* 0x000fea0003800000 */
.L_x_1234:
[----:B------:R-:W-:Y:S04]  /*31c0*/  BSSY B0, `(.L_x_1236) ;  /* 0x000002d000007945 */ /* 0x000fe80003800000 */
[----:B------:R-:W-:Y:S05]  /*31d0*/  @P5 BRA `(.L_x_1237) ;  /* 0x0000000000ac5947 */ /* 0x000fea0003800000 */
[----:B------:R-:W-:Y:S01]  /*31e0*/  ULDC UR6, c[0x0][0x2d0] ;  /* 0x0000b40000067ab9 */ /* 0x000fe20000000800 */
[----:B------:R-:W-:Y:S01]  /*31f0*/  IMAD.U32 R0, RZ, RZ, UR12 ;  /* 0x0000000cff007e24 */ /* 0x000fe2000f8e00ff */
[----:B------:R-:W-:Y:S01]  /*3200*/  ISETP.GE.AND P5, PT, R56, UR6, PT ;  /* 0x0000000638007c0c */ /* 0x000fe2000bfa6270 */
[----:B-12-4-:R-:W-:Y:S01]  /*3210*/  IMAD.U32 R6, RZ, RZ, UR12 ;  /* 0x0000000cff067e24 */ /* 0x016fe2000f8e00ff */
[----:B------:R-:W-:Y:S01]  /*3220*/  ISETP.GE.AND P4, PT, R113, UR6, PT ;  /* 0x0000000671007c0c */ /* 0x000fe2000bf86270 */
[----:B------:R-:W-:Y:S01]  /*3230*/  IMAD.U32 R12, RZ, RZ, UR13 ;  /* 0x0000000dff0c7e24 */ /* 0x000fe2000f8e00ff */
        /* <DEDUP_REMOVED lines=37> */
.L_x_1237:
[----:B------:R-:W-:Y:S05]  /*3490*/  BSYNC B0 ;  /* 0x0000000000007941 */ /* 0x000fea0003800000 */
.L_x_1236:
        /* <DEDUP_REMOVED lines=45> */
.L_x_1239:
[----:B------:R-:W-:Y:S05]  /*3770*/  BSYNC B0 ;  /* 0x0000000000007941 */ /* 0x000fea0003800000 */
.L_x_1238:
        /* <DEDUP_REMOVED lines=11> */
[----:B-12-4-:R-:W-:Y:S01]  /*3830*/  IMAD.SHL.U32 R6, R27, 0x40, RZ ;  /* 0x000000401b067824 */ /* 0x016fe200078e00ff */
[----:B------:R-:W-:Y:S01]  /*3840*/  @UP1 UIMAD UR7, UR31, UR7, UR43 ;  /* 0x000000071f0712a4 */ /* 0x000fe2000f8e022b */
[----:B------:R-:W-:-:S04]  /*3850*/  DEPBAR.LE SB0, 0x0 ;  /* 0x000080000000791a */ /* 0x000fc80000000000 */
[----:B------:R-:W-:Y:S02]  /*3860*/  @UP1 ULEA UR8, UP0, UR44, UR8, 0x2 ;  /* 0x000000082c081291 */ /* 0x000fe4000f80103f */
[----:B------:R-:W-:Y:S01]  /*3870*/  @UP1 UIADD3 UR7, UR45, UR7, URZ ;  /* 0x000000072d071290 */ /* 0x000fe2000fffe03f */
[----:B------:R-:W-:-:S03]  /*3880*/  @UP1 ULDC UR6, c[0x0][0x2e8] ;  /* 0x0000ba0000061ab9 */ /* 0x000fc60000000800 */
[----:B------:R-:W-:Y:S01]  /*3890*/  @UP1 ULEA.HI.X UR9, UR44, UR9, UR7, 0x2, UP0 ;  /* 0x000000092c091291 */ /* 0x000fe200080f1407 */
[----:B------:R-:W-:-:S05]  /*38a0*/  IMAD.U32 R2, RZ, RZ, UR8 ;  /* 0x00000008ff027e24 */ /* 0x000fca000f8e00ff */
[----:B------:R-:W-:-:S05]  /*38b0*/  IMAD.U32 R3, RZ, RZ, UR9 ;  /* 0x00000009ff037e24 */ /* 0x000fca000f8e00ff */
[----:B------:R1:W2:Y:S01]  /*38c0*/  @P1 LDG.E R10, desc[UR34][R2.64] ;  /* 0x00000022020a1981 */ /* 0x0002a2000c1e1900 */
[----:B------:R-:W2:Y:S01]  /*38d0*/  @P1 MUFU.RCP R9, UR6 ;  /* 0x0000000600091d08 */ /* 0x000ea20008001000 */
[----:B------:R-:W-:Y:S01]  /*38e0*/  ISETP.GE.AND P2, PT, R18, UR20, PT ;  /* 0x0000001412007c0c */ /* 0x000fe2000bf46270 */
[----:B------:R-:W-:Y:S01]  /*38f0*/  USHF.L.U64.HI UR8, UR10, 0x6, UR11 ;  /* 0x000000060a087899 */ /* 0x000fe2000801020b */
[----:B------:R-:W-:Y:S01]  /*3900*/  BAR.SYNC.DEFER_BLOCKING 0x0 ;  /* 0x0000000000007b1d */ /* 0x000fe20000010000 */
[----:B------:R-:W-:Y:S01]  /*3910*/  USHF.L.U32 UR9, UR10, 0x6, URZ ;  /* 0x000000060a097899 */ /* 0x000fe2000800063f */
[----:B------:R-:W-:Y:S01]  /*3920*/  SHF.R.S32.HI R59, RZ, 0x5, R30 ;  /* 0x00000005ff3b7819 */ /* 0x000fe2000001141e */
[----:B------:R-:W-:Y:S01]  /*3930*/  UIMAD UR7, UR8, UR22, URZ ;  /* 0x00000016080772a4 */ /* 0x000fe2000f8e023f */
[----:B------:R-:W-:Y:S02]  /*3940*/  ISETP.GE.AND P5, PT, R24, UR20, PT ;  /* 0x0000001418007c0c */ /* 0x000fe4000bfa6270 */
[----:B------:R-:W-:Y:S01]  /*3950*/  UMOV UR19, URZ ;  /* 0x0000003f00137c82 */ /* 0x000fe20008000000 */
[----:B------:R-:W-:Y:S01]  /*3960*/  UIMAD UR21, UR21, UR9, UR7 ;  /* 0x00000009151572a4 */ /* 0x000fe2000f8e0207 */
[----:B------:R-:W-:Y:S01]  /*3970*/  BSSY B0, `(.L_x_1240) ;  /* 0x0000054000007945 */ /* 0x000fe20003800000 */
[----:B-1----:R-:W-:-:S02]  /*3980*/  LEA.HI R3, R29, R105, RZ, 0x4 ;  /* 0x000000691d037211 */ /* 0x002fc400078f20ff */
[----:B------:R1:W-:Y:S02]  /*3990*/  @P2 STS.128 [R211+0x10000], RZ ;  /* 0x010000ffd3002388 */ /* 0x0003e40000000c00 */
[----:B------:R-:W-:Y:S02]  /*39a0*/  LOP3.LUT R0, R3, 0xfffffff0, RZ, 0xc0, !PT ;  /* 0xfffffff003007812 */ /* 0x000fe400078ec0ff */
[----:B------:R-:W-:Y:S01]  /*39b0*/  SHF.R.S32.HI R2, RZ, 0x4, R3 ;  /* 0x00000004ff027819 */ /* 0x000fe20000011403 */
[----:B------:R1:W-:Y:S02]  /*39c0*/  @P2 STS.128 [R211+0x12000], RZ ;  /* 0x012000ffd3002388 */ /* 0x0003e40000000c00 */
[----:B------:R-:W-:Y:S01]  /*39d0*/  IMAD.IADD R0, R105, 0x1, -R0 ;  /* 0x0000000169007824 */ /* 0x000fe200078e0a00 */
[----:B------:R-:W-:Y:S01]  /*39e0*/  LEA.HI R3, R3, R2, RZ, 0x1 ;  /* 0x0000000203037211 */ /* 0x000fe200078f08ff */
[----:B------:R1:W-:Y:S03]  /*39f0*/  @P2 STS.128 [R211+0x14000], RZ ;  /* 0x014000ffd3002388 */ /* 0x0003e60000000c00 */
[----:B------:R-:W-:Y:S01]  /*3a00*/  SHF.R.S32.HI R4, RZ, 0x1f, R0 ;  /* 0x0000001fff047819 */ /* 0x000fe20000011400 */
[----:B------:R1:W-:Y:S01]  /*3a10*/  @P2 STS.128 [R211+0x16000], RZ ;  /* 0x016000ffd3002388 */ /* 0x0003e20000000c00 */
[----:B------:R-:W-:Y:S01]  /*3a20*/  LOP3.LUT R5, R3, 0xfffffffe, RZ, 0xc0, !PT ;  /* 0xfffffffe03057812 */ /* 0x000fe200078ec0ff */
[----:B------:R-:W-:Y:S01]  /*3a30*/  IMAD.SHL.U32 R3, R18, 0x8, RZ ;  /* 0x0000000812037824 */ /* 0x000fe200078e00ff */
[----:B------:R-:W-:-:S04]  /*3a40*/  LEA.HI R8, R4, R0, RZ, 0x3 ;  /* 0x0000000004087211 */ /* 0x000fc800078f18ff */
[----:B------:R-:W-:-:S05]  /*3a50*/  LOP3.LUT R4, R8, 0xfffffff8, RZ, 0xc0, !PT ;  /* 0xfffffff808047812 */ /* 0x000fca00078ec0ff */
[----:B------:R-:W-:Y:S01]  /*3a60*/  IMAD.IADD R48, R0, 0x1, -R4 ;  /* 0x0000000100307824 */ /* 0x000fe200078e0a04 */
[----:B------:R-:W-:Y:S01]  /*3a70*/  LOP3.LUT R0, R6, 0x1c0, RZ, 0xc0, !PT ;  /* 0x000001c006007812 */ /* 0x000fe200078ec0ff */
[----:B------:R-:W-:Y:S02]  /*3a80*/  IMAD.IADD R6, R2, 0x1, -R5 ;  /* 0x0000000102067824 */ /* 0x000fe400078e0a05 */
[----:B------:R-:W-:Y:S01]  /*3a90*/  IMAD.SHL.U32 R2, R48, 0x40, RZ ;  /* 0x0000004030027824 */ /* 0x000fe200078e00ff */
[----:B------:R-:W-:Y:S01]  /*3aa0*/  LOP3.LUT R7, R0, 0x8, R3, 0xf8, !PT ;  /* 0x0000000800077812 */ /* 0x000fe200078ef803 */
[----:B------:R-:W-:Y:S01]  /*3ab0*/  IMAD.SHL.U32 R4, R6, 0x8, RZ ;  /* 0x0000000806047824 */ /* 0x000fe200078e00ff */
[----:B------:R-:W-:Y:S02]  /*3ac0*/  SHF.R.U32.HI R0, RZ, 0x3, R0 ;  /* 0x00000003ff007819 */ /* 0x000fe40000011600 */
[----:B------:R-:W-:Y:S02]  /*3ad0*/  LOP3.LUT R3, R2, 0x1c0, RZ, 0xc0, !PT ;  /* 0x000001c002037812 */ /* 0x000fe400078ec0ff */
[----:B------:R-:W-:-:S02]  /*3ae0*/  IADD3 R2, P0, R22, UR30, RZ ;  /* 0x0000001e16027c10 */ /* 0x000fc4000ff1e0ff */
[----:B------:R-:W-:Y:S02]  /*3af0*/  LOP3.LUT R4, R3, 0x8, R4, 0xf8, !PT ;  /* 0x0000000803047812 */ /* 0x000fe400078ef804 */
[----:B------:R-:W-:Y:S02]  /*3b00*/  SHF.R.U32.HI R5, RZ, 0x3, R3 ;  /* 0x00000003ff057819 */ /* 0x000fe40000011603 */
[----:B------:R-:W-:Y:S02]  /*3b10*/  IADD3.X R3, R23, UR29, R28, P0, !PT ;  /* 0x0000001d17037c10 */ /* 0x000fe400087fe41c */
[----:B------:R-:W-:Y:S02]  /*3b20*/  LOP3.LUT R0, R7, R0, RZ, 0x3c, !PT ;  /* 0x0000000007007212 */ /* 0x000fe400078e3cff */
[----:B------:R-:W-:Y:S01]  /*3b30*/  LOP3.LUT R5, R4, R5, RZ, 0x3c, !PT ;  /* 0x0000000504057212 */ /* 0x000fe200078e3cff */
[----:B------:R-:W-:Y:S01]  /*3b40*/  IMAD.WIDE.U32 R14, R31, UR23, R2 ;  /* 0x000000171f0e7c25 */ /* 0x000fe2000f8e0002 */
[----:B------:R-:W-:-:S03]  /*3b50*/  ISETP.GE.AND P0, PT, R25, UR20, PT ;  /* 0x0000001419007c0c */ /* 0x000fc6000bf06270 */
[----:B------:R-:W-:Y:S01]  /*3b60*/  VIADD R13, R15, UR40 ;  /* 0x000000280f0d7c36 */ /* 0x000fe20008000000 */
[----:B------:R1:W-:Y:S01]  /*3b70*/  STL.64 [R1+0xb0], R14 ;  /* 0x0000b00e01007387 */ /* 0x0003e20000100a00 */
[----:B------:R-:W-:Y:S02]  /*3b80*/  IMAD.MOV.U32 R12, RZ, RZ, R14 ;  /* 0x000000ffff0c7224 */ /* 0x000fe400078e000e */
[----:B------:R-:W-:Y:S02]  /*3b90*/  IMAD R0, R6, 0x200, R0 ;  /* 0x0000020006007824 */ /* 0x000fe400078e0200 */
[----:B------:R-:W-:Y:S01]  /*3ba0*/  IMAD.U32 R6, RZ, RZ, UR22 ;  /* 0x00000016ff067e24 */ /* 0x000fe2000f8e00ff */
[----:B------:R1:W-:Y:S01]  /*3bb0*/  STL.64 [R1+0xa0], R12 ;  /* 0x0000a00c01007387 */ /* 0x0003e20000100a00 */
[----:B------:R-:W-:Y:S02]  /*3bc0*/  IMAD.SHL.U32 R4, R8, 0x40, RZ ;  /* 0x0000004008047824 */ /* 0x000fe400078e00ff */
[----:B------:R-:W-:-:S03]  /*3bd0*/  IMAD.WIDE.U32 R6, R6, UR9, R12 ;  /* 0x0000000906067c25 */ /* 0x000fc6000f8e000c */
[----:B------:R-:W-:Y:S01]  /*3be0*/  LOP3.LUT R5, R5, 0xfffffe00, R4, 0xf8, !PT ;  /* 0xfffffe0005057812 */ /* 0x000fe200078ef804 */
[----:B------:R-:W-:Y:S02]  /*3bf0*/  VIADD R3, R7, UR21 ;  /* 0x0000001507037c36 */ /* 0x000fe40008000000 */
        /* <DEDUP_REMOVED lines=43> */
.L_x_1241:
[----:B------:R-:W-:Y:S05]  /*3eb0*/  BSYNC B0 ;  /* 0x0000000000007941 */ /* 0x000fea0003800000 */
.L_x_1240:
        /* <DEDUP_REMOVED lines=51> */
.L_x_1243:
[----:B------:R-:W-:Y:S05]  /*41f0*/  BSYNC B0 ;  /* 0x0000000000007941 */ /* 0x000fea0003800000 */
.L_x_1242:
        /* <DEDUP_REMOVED lines=9> */
[----:B-12---:R-:W-:Y:S01]  /*4290*/  IMAD.U32 R8, RZ, RZ, UR11 ;  /* 0x0000000bff087e24 */ /* 0x006fe2000f8e00ff */
[----:B------:R-:W-:Y:S02]  /*42a0*/  ISETP.GE.AND P4, PT, R113, UR6, PT ;  /* 0x0000000671007c0c */ /* 0x000fe4000bf86270 */
[----:B------:R-:W-:Y:S02]  /*42b0*/  ISETP.GE.AND P2, PT, R112, UR6, PT ;  /* 0x0000000670007c0c */ /* 0x000fe4000bf46270 */
[----:B------:R-:W-:-:S04]  /*42c0*/  LEA R0, P0, R4, R6, 0x5 ;  /* 0x0000000604007211 */ /* 0x000fc800078028ff */
[----:B------:R-:W-:-:S03]  /*42d0*/  LEA.HI.X R4, R4, R3, R8, 0x5, P0 ;  /* 0x0000000304047211 */ /* 0x000fc600000f2c08 */
        /* <DEDUP_REMOVED lines=34> */
.L_x_1245:
[----:B------:R-:W-:Y:S05]  /*4500*/  BSYNC B0 ;  /* 0x0000000000007941 */ /* 0x000fea0003800000 */
.L_x_1244:
        /* <DEDUP_REMOVED lines=51> */
.L_x_1247:
[----:B------:R-:W-:Y:S05]  /*4840*/  BSYNC B0 ;  /* 0x0000000000007941 */ /* 0x000fea0003800000 */
.L_x_1246:
[----:B-12---:R-:W-:Y:S01]  /*4850*/  LDSM.16.M88.4 R8, [R191] ;  /* 0x00000000bf08783b */ /* 0x006fe20000000200 */
[----:B------:R-:W-:Y:S01]  /*4860*/  R2P PR, R27, 0x6 ;  /* 0x000000061b007804 */ /* 0x000fe20000000000 */
[----:B------:R-:W-:Y:S01]  /*4870*/  IMAD.MOV.U32 R4, RZ, RZ, 0x10 ;  /* 0x00000010ff047424 */ /* 0x000fe200078e00ff */
[----:B------:R-:W-:Y:S01]  /*4880*/  LOP3.LUT P0, RZ, R48, 0x2, RZ, 0xc0, !PT ;  /* 0x0000000230ff7812 */ /* 0x000fe2000780c0ff */
[----:B---3--:R-:W1:Y:S01]  /*4890*/  LDSM.16.M88.4 R20, [R184+0x8000] ;  /* 0x00800000b814783b */ /* 0x008e620000000200 */
        /* <DEDUP_REMOVED lines=16> */
[----:B------:R-:W-:Y:S01]  /*49a0*/  IMAD.U32 R6, RZ, RZ, UR17 ;  /* 0x00000011ff067e24 */ /* 0x000fe2000f8e00ff */
[----:B------:R-:W-:Y:S01]  /*49b0*/  LOP3.LUT R114, R105, 0x6, RZ, 0xc0, !PT ;  /* 0x0000000669727812 */ /* 0x000fe200078ec0ff */
[----:B------:R-:W-:Y:S01]  /*49c0*/  IMAD.IADD R190, R184, 0x1, R2 ;  /* 0x00000001b8be7824 */ /* 0x000fe200078e0202 */
[----:B------:R-:W4:Y:S01]  /*49d0*/  LDSM.16.M88.4 R44, [R195] ;  /* 0x00000000c32c783b */ /* 0x000f220000000200 */
[----:B------:R-:W-:Y:S01]  /*49e0*/  SEL R0, R0, 0xffffffe0, !P0 ;  /* 0xffffffe000007807 */ /* 0x000fe20004000000 */
[----:B------:R-:W-:Y:S01]  /*49f0*/  IMAD.IADD R189, R2, 0x1, R195 ;  /* 0x0000000102bd7824 */ /* 0x000fe200078e02c3 */
[----:B------:R-:W-:Y:S01]  /*4a00*/  SHF.R.S32.HI R2, RZ, 0x1f, R58 ;  /* 0x0000001fff027819 */ /* 0x000fe2000001143a */
[----:B------:R-:W4:Y:S01]  /*4a10*/  LDSM.16.M88.4 R64, [R195+0x800] ;  /* 0x00080000c340783b */ /* 0x000f220000000200 */
[----:B------:R-:W-:Y:S01]  /*4a20*/  IMAD R108, R6, 0x4, R59 ;  /* 0x00000004066c7824 */ /* 0x000fe200078e023b */
[----:B------:R-:W-:Y:S01]  /*4a30*/  UIADD3 UR11, UR39, 0x646e171e, URZ ;  /* 0x646e171e270b7890 */ /* 0x000fe2000fffe03f */
[C---:B------:R-:W-:Y:S01]  /*4a40*/  IMAD R194, R0.reuse, 0x2, R191 ;  /* 0x0000000200c27824 */ /* 0x040fe200078e02bf */
[----:B------:R-:W4:Y:S01]  /*4a50*/  LDSM.16.M88.4 R76, [R195+0x1000] ;  /* 0x00100000c34c783b */ /* 0x000f220000000200 */
[----:B------:R-:W-:Y:S01]  /*4a60*/  IMAD R193, R0, 0x2, R192 ;  /* 0x0000000200c17824 */ /* 0x000fe200078e02c0 */
[----:B------:R-:W-:Y:S01]  /*4a70*/  LEA.HI R2, R2, R58, RZ, 0x2 ;  /* 0x0000003a02027211 */ /* 0x000fe200078f10ff */
[----:B------:R-:W-:Y:S01]  /*4a80*/  IMAD.U32 R3, RZ, RZ, UR22 ;  /* 0x00000016ff037e24 */ /* 0x000fe2000f8e00ff */
[----:B------:R-:W4:Y:S01]  /*4a90*/  LDSM.16.M88.4 R80, [R195+0x1800] ;  /* 0x00180000c350783b */ /* 0x000f220000000200 */
[----:B------:R-:W-:Y:S01]  /*4aa0*/  UIADD3 UR10, UR38, -0x4ab325aa, URZ ;  /* 0xb54cda56260a7890 */ /* 0x000fe2000fffe03f */
[----:B------:R-:W-:Y:S01]  /*4ab0*/  SHF.R.S32.HI R2, RZ, 0x2, R2 ;  /* 0x00000002ff027819 */ /* 0x000fe20000011402 */
[C---:B------:R-:W-:Y:S01]  /*4ac0*/  VIADD R210, R195.reuse, 0x800 ;  /* 0x00000800c3d27836 */ /* 0x040fe20000000000 */
[----:B------:R-:W-:Y:S01]  /*4ad0*/  LDSM.16.M88.4 R84, [R190+0x8000] ;  /* 0x00800000be54783b */ /* 0x000fe20000000200 */
[----:B------:R-:W-:-:S02]  /*4ae0*/  VIADD R209, R195, 0x1000 ;  /* 0x00001000c3d17836 */ /* 0x000fc40000000000 */
[----:B------:R-:W-:Y:S01]  /*4af0*/  IMAD.IADD R6, R2, 0x1, R7 ;  /* 0x0000000102067824 */ /* 0x000fe200078e0207 */
[C---:B-1----:R-:W-:Y:S01]  /*4b00*/  HMMA.16816.F32.BF16 R24, R8.reuse, R20, RZ ;  /* 0x000000140818723c */ /* 0x042fe200000418ff */
[----:B------:R-:W-:Y:S01]  /*4b10*/  LDSM.16.M88.4 R88, [R190+0x8800] ;  /* 0x00880000be58783b */ /* 0x000fe20000000200 */
[----:B------:R-:W-:Y:S01]  /*4b20*/  IMAD.U32 R7, RZ, RZ, UR36 ;  /* 0x00000024ff077e24 */ /* 0x000fe2000f8e00ff */
[----:B------:R-:W-:Y:S01]  /*4b30*/  UIADD3 UR36, UR36, -UR18, URZ ;  /* 0x8000001224247290 */ /* 0x000fe2000fffe03f */
[----:B------:R-:W-:Y:S01]  /*4b40*/  IMAD R2, R3, 0x40, R114 ;  /* 0x0000004003027824 */ /* 0x000fe200078e0272 */
[----:B------:R-:W-:Y:S01]  /*4b50*/  LDSM.16.M88.4 R96, [R190+0x9000] ;  /* 0x00900000be60783b */ /* 0x000fe20000000200 */
[C---:B------:R-:W-:Y:S01]  /*4b60*/  HMMA.16816.F32.BF16 R32, R8.reuse, R22, RZ ;  /* 0x000000160820723c */ /* 0x040fe200000418ff */
[----:B------:R-:W-:Y:S01]  /*4b70*/  VIADDMNMX R217, R6, UR25, R7, PT ;  /* 0x0000001906d97c46 */ /* 0x000fe2000b800107 */
[----:B------:R-:W-:Y:S01]  /*4b80*/  VIADD R3, R2, 0x1 ;  /* 0x0000000102037836 */ /* 0x000fe20000000000 */
[----:B------:R-:W-:Y:S01]  /*4b90*/  LDSM.16.M88.4 R92, [R189] ;  /* 0x00000000bd5c783b */ /* 0x000fe20000000200 */
[----:B------:R-:W-:Y:S01]  /*4ba0*/  VIADD R214, R6, UR36 ;  /* 0x0000002406d67c36 */ /* 0x000fe20008000000 */
[-C--:B------:R-:W-:Y:S01]  /*4bb0*/  ISETP.GE.AND P2, PT, R2, R217.reuse, PT ;  /* 0x000000d90200720c */ /* 0x080fe20003f46270 */
[C---:B--2---:R-:W-:Y:S01]  /*4bc0*/  HMMA.16816.F32.BF16 R40, R8.reuse, R16, RZ ;  /* 0x000000100828723c */ /* 0x044fe200000418ff */
[----:B------:R-:W-:Y:S01]  /*4bd0*/  LDSM.16.M88.4 R100, [R189+0x1000] ;  /* 0x00100000bd64783b */ /* 0x000fe20000000200 */
[----:B------:R-:W-:Y:S01]  /*4be0*/  ISETP.GE.AND P4, PT, R3, R217, PT ;  /* 0x000000d90300720c */ /* 0x000fe20003f86270 */
[C---:B------:R-:W-:Y:S01]  /*4bf0*/  VIADD R208, R195.reuse, 0x1800 ;  /* 0x00001800c3d07836 */ /* 0x040fe20000000000 */
[----:B------:R-:W-:Y:S01]  /*4c00*/  VIADDMNMX R213, R214, -UR26, RZ, !PT ;  /* 0x8000001ad6d57c46 */ /* 0x000fe2000f8001ff */
[----:B------:R-:W0:Y:S01]  /*4c10*/  LDGDEPBAR ;  /* 0x00000000000079af */ /* 0x000e220000000000 */
[C---:B------:R-:W-:Y:S01]  /*4c20*/  HMMA.16816.F32.BF16 R48, R8.reuse, R18, RZ ;  /* 0x000000120830723c */ /* 0x040fe200000418ff */
[----:B------:R-:W-:Y:S01]  /*4c30*/  VIADD R207, R195, 0x2000 ;  /* 0x00002000c3cf7836 */ /* 0x000fe20000000000 */
[-C--:B------:R-:W-:Y:S01]  /*4c40*/  ISETP.LT.OR P4, PT, R3, R213.reuse, P4 ;  /* 0x000000d50300720c */ /* 0x080fe20002781670 */
[----:B------:R-:W1:Y:S01]  /*4c50*/  LDSM.16.M88.4 R16, [R194] ;  /* 0x00000000c210783b */ /* 0x000e620000000200 */
[----:B------:R-:W-:Y:S01]  /*4c60*/  ISETP.LT.OR P2, PT, R2, R213, P2 ;  /* 0x000000d50200720c */ /* 0x000fe20001741670 */
[C---:B------:R-:W-:Y:S01]  /*4c70*/  VIADD R206, R195.reuse, 0x2800 ;  /* 0x00002800c3ce7836 */ /* 0x040fe20000000000 */
[----:B---3--:R-:W-:Y:S01]  /*4c80*/  HMMA.16816.F32.BF16 R60, R8, R28, RZ ;  /* 0x0000001c083c723c */ /* 0x008fe200000418ff */
[----:B------:R-:W-:Y:S01]  /*4c90*/  STL [R1+0x88], R108 ;  /* 0x0000886c01007387 */ /* 0x000fe20000100800 */
        /* <DEDUP_REMOVED lines=8> */
[----:B------:R-:W-:-:S02]  /*4d20*/  VIADD R199, R195, 0x6000 ;  /* 0x00006000c3c77836 */ /* 0x000fc40000000000 */
[C---:B------:R-:W-:Y:S01]  /*4d30*/  VIADD R198, R195.reuse, 0x6800 ;  /* 0x00006800c3c67836 */ /* 0x040fe20000000000 */
[----:B------:R-:W-:Y:S01]  /*4d40*/  HMMA.16816.F32.BF16 R52, R8, R38, RZ ;  /* 0x000000260834723c */ /* 0x000fe200000418ff */
[----:B------:R-:W-:Y:S01]  /*4d50*/  LDSM.16.M88.4 R8, [R193] ;  /* 0x00000000c108783b */ /* 0x000fe20000000200 */
[C---:B------:R-:W-:Y:S02]  /*4d60*/  VIADD R197, R195.reuse, 0x7000 ;  /* 0x00007000c3c57836 */ /* 0x040fe40000000000 */
[----:B------:R-:W-:Y:S02]  /*4d70*/  VIADD R196, R195, 0x7800 ;  /* 0x00007800c3c47836 */ /* 0x000fe40000000000 */
[C---:B----4-:R-:W-:Y:S01]  /*4d80*/  HMMA.16816.F32.BF16 R20, R12.reuse, R44, R24 ;  /* 0x0000002c0c14723c */ /* 0x050fe20000041818 */
[----:B------:R-:W2:Y:S05]  /*4d90*/  LDSM.16.M88.4 R24, [R190+0x9800] ;  /* 0x00980000be18783b */ /* 0x000eaa0000000200 */
[C---:B------:R-:W-:Y:S06]  /*4da0*/  HMMA.16816.F32.BF16 R28, R12.reuse, R46, R32 ;  /* 0x0000002e0c1c723c */ /* 0x040fec0000041820 */
[C---:B------:R-:W-:Y:S06]  /*4db0*/  HMMA.16816.F32.BF16 R32, R12.reuse, R64, R40 ;  /* 0x000000400c20723c */ /* 0x040fec0000041828 */
[C---:B------:R-:W-:Y:S01]  /*4dc0*/  HMMA.16816.F32.BF16 R36, R12.reuse, R66, R48 ;  /* 0x000000420c24723c */ /* 0x040fe20000041830 */
[----:B------:R-:W-:Y:S05]  /*4dd0*/  LDSM.16.M88.4 R48, [R189+0x1800] ;  /* 0x00180000bd30783b */ /* 0x000fea0000000200 */
[C---:B------:R-:W-:Y:S06]  /*4de0*/  HMMA.16816.F32.BF16 R40, R12.reuse, R76, R60 ;  /* 0x0000004c0c28723c */ /* 0x040fec000004183c */
[C---:B------:R-:W-:Y:S01]  /*4df0*/  HMMA.16816.F32.BF16 R60, R12.reuse, R78, R68 ;  /* 0x0000004e0c3c723c */ /* 0x040fe20000041844 */
[----:B------:R-:W3:Y:S04]  /*4e00*/  LDSM.16.M88.4 R76, [R189+0x800] ;  /* 0x00080000bd4c783b */ /* 0x000ee80000000200 */
[----:B------:R-:W-:Y:S01]  /*4e10*/  LDSM.16.M88.4 R68, [R184+0xa800] ;  /* 0x00a80000b844783b */ /* 0x000fe20000000200 */
[C---:B------:R-:W-:Y:S03]  /*4e20*/  HMMA.16816.F32.BF16 R64, R12.reuse, R80, R72 ;  /* 0x000000500c40723c */ /* 0x040fe60000041848 */
[----:B------:R-:W-:Y:S03]  /*4e30*/  LDSM.16.M88.4 R72, [R195+0x2000] ;  /* 0x00200000c348783b */ /* 0x000fe60000000200 */
[----:B------:R-:W-:Y:S01]  /*4e40*/  HMMA.16816.F32.BF16 R44, R12, R82, R52 ;  /* 0x000000520c2c723c */ /* 0x000fe20000041834 */
[----:B------:R-:W-:Y:S04]  /*4e50*/  LDSM.16.M88.4 R12, [R191+0x2000] ;  /* 0x00200000bf0c783b */ /* 0x000fe80000000200 */
[----:B------:R-:W4:Y:S01]  /*4e60*/  LDSM.16.M88.4 R52, [R184+0xa000] ;  /* 0x00a00000b834783b */ /* 0x000f220000000200 */
[C---:B-1----:R-:W-:Y:S03]  /*4e70*/  HMMA.16816.F32.BF16 R20, R16.reuse, R84, R20 ;  /* 0x000000541014723c */ /* 0x042fe60000041814 */
[----:B------:R-:W1:Y:S03]  /*4e80*/  LDSM.16.M88.4 R80, [R184+0xb000] ;  /* 0x00b00000b850783b */ /* 0x000e660000000200 */
        /* <DEDUP_REMOVED lines=8> */
[C---:B--2---:R-:W-:Y:S06]  /*4f10*/  HMMA.16816.F32.BF16 R64, R16.reuse, R24, R64 ;  /* 0x000000181040723c */ /* 0x044fec0000041840 */
[----:B------:R-:W-:Y:S01]  /*4f20*/  HMMA.16816.F32.BF16 R44, R16, R26, R44 ;  /* 0x0000001a102c723c */ /* 0x000fe2000004182c */
[----:B------:R-:W2:Y:S05]  /*4f30*/  LDSM.16.M88.4 R24, [R184+0xb800] ;  /* 0x00b80000b818783b */ /* 0x000eaa0000000200 */
[C---:B------:R-:W-:Y:S01]  /*4f40*/  HMMA.16816.F32.BF16 R16, R8.reuse, R92, R20 ;  /* 0x0000005c0810723c */ /* 0x040fe20000041814 */
[----:B------:R-:W5:Y:S05]  /*4f50*/  LDSM.16.M88.4 R20, [R192+0x2000] ;  /* 0x00200000c014783b */ /* 0x000f6a0000000200 */
[C---:B------:R-:W-:Y:S01]  /*4f60*/  HMMA.16816.F32.BF16 R28, R8.reuse, R94, R28 ;  /* 0x0000005e081c723c */ /* 0x040fe2000004181c */
[----:B------:R-:W-:Y:S05]  /*4f70*/  LDSM.16.M88.4 R92, [R195+0x5000] ;  /* 0x00500000c35c783b */ /* 0x000fea0000000200 */
[C---:B---3--:R-:W-:Y:S06]  /*4f80*/  HMMA.16816.F32.BF16 R32, R8.reuse, R76, R32 ;  /* 0x0000004c0820723c */ /* 0x048fec0000041820 */
[C---:B------:R-:W-:Y:S01]  /*4f90*/  HMMA.16816.F32.BF16 R36, R8.reuse, R78, R36 ;  /* 0x0000004e0824723c */ /* 0x040fe20000041824 */
[----:B------:R-:W3:Y:S05]  /*4fa0*/  LDSM.16.M88.4 R76, [R195+0x2800] ;  /* 0x00280000c34c783b */ /* 0x000eea0000000200 */
[C---:B------:R-:W-:Y:S06]  /*4fb0*/  HMMA.16816.F32.BF16 R40, R8.reuse, R100, R40 ;  /* 0x000000640828723c */ /* 0x040fec0000041828 */
[C---:B------:R-:W-:Y:S06]  /*4fc0*/  HMMA.16816.F32.BF16 R60, R8.reuse, R102, R60 ;  /* 0x00000066083c723c */ /* 0x040fec000004183c */
[C---:B------:R-:W-:Y:S06]  /*4fd0*/  HMMA.16816.F32.BF16 R64, R8.reuse, R48, R64 ;  /* 0x000000300840723c */ /* 0x040fec0000041840 */
        /* <DEDUP_REMOVED lines=14> */
[----:B------:R-:W2:Y:S05]  /*50c0*/  LDSM.16.M88.4 R24, [R190+0xb800] ;  /* 0x00b80000be18783b */ /* 0x000eaa0000000200 */
[C---:B-----5:R-:W-:Y:S01]  /*50d0*/  HMMA.16816.F32.BF16 R12, R20.reuse, R72, R16 ;  /* 0x00000048140c723c */ /* 0x060fe20000041810 */
[----:B------:R-:W-:Y:S05]  /*50e0*/  LDSM.16.M88.4 R16, [R193+0x2000] ;  /* 0x00200000c110783b */ /* 0x000fea0000000200 */
        /* <DEDUP_REMOVED lines=20> */
[----:B------:R-:W-:Y:S05]  /*5230*/  LDSM.16.M88.4 R80, [R195+0x4000] ;  /* 0x00400000c350783b */ /* 0x000fea0000000200 */
[C---:B--2---:R-:W-:Y:S06]  /*5240*/  HMMA.16816.F32.BF16 R64, R8.reuse, R24, R64 ;  /* 0x000000180840723c */ /* 0x044fec0000041840 */
[----:B------:R-:W-:Y:S01]  /*5250*/  HMMA.16816.F32.BF16 R44, R8, R26, R44 ;  /* 0x0000001a082c723c */ /* 0x000fe2000004182c */
[----:B------:R-:W1:Y:S05]  /*5260*/  LDSM.16.M88.4 R24, [R184+0xd800] ;  /* 0x00d80000b818783b */ /* 0x000e6a0000000200 */
[C---:B-----5:R-:W-:Y:S01]  /*5270*/  HMMA.16816.F32.BF16 R8, R16.reuse, R72, R12 ;  /* 0x000000481008723c */ /* 0x060fe2000004180c */
[----:B------:R-:W2:Y:S05]  /*5280*/  LDSM.16.M88.4 R12, [R192+0x4000] ;  /* 0x00400000c00c783b */ /* 0x000eaa0000000200 */
[C---:B------:R-:W-:Y:S01]  /*5290*/  HMMA.16816.F32.BF16 R28, R16.reuse, R74, R28 ;  /* 0x0000004a101c723c */ /* 0x040fe2000004181c */
[----:B------:R-:W-:Y:S05]  /*52a0*/  LDSM.16.M88.4 R72, [R190+0xc000] ;  /* 0x00c00000be48783b */ /* 0x000fea0000000200 */
[C---:B---3--:R-:W-:Y:S06]  /*52b0*/  HMMA.16816.F32.BF16 R32, R16.reuse, R76, R32 ;  /* 0x0000004c1020723c */ /* 0x048fec0000041820 */
[C---:B------:R-:W-:Y:S01]  /*52c0*/  HMMA.16816.F32.BF16 R36, R16.reuse, R78, R36 ;  /* 0x0000004e1024723c */ /* 0x040fe20000041824 */
[----:B------:R-:W-:Y:S05]  /*52d0*/  LDSM.16.M88.4 R76, [R190+0xc800] ;  /* 0x00c80000be4c783b */ /* 0x000fea0000000200 */
[C---:B------:R-:W-:Y:S06]  /*52e0*/  HMMA.16816.F32.BF16 R40, R16.reuse, R84, R40 ;  /* 0x000000541028723c */ /* 0x040fec0000041828 */
[C---:B------:R-:W-:Y:S01]  /*52f0*/  HMMA.16816.F32.BF16 R60, R16.reuse, R86, R60 ;  /* 0x00000056103c723c */ /* 0x040fe2000004183c */
[----:B------:R-:W3:Y:S05]  /*5300*/  LDSM.16.M88.4 R84, [R195+0x4800] ;  /* 0x00480000c354783b */ /* 0x000eea0000000200 */
[C---:B------:R-:W-:Y:S06]  /*5310*/  HMMA.16816.F32.BF16 R64, R16.reuse, R48, R64 ;  /* 0x000000301040723c */ /* 0x040fec0000041840 */
[----:B------:R-:W-:Y:S01]  /*5320*/  HMMA.16816.F32.BF16 R44, R16, R50, R44 ;  /* 0x00000032102c723c */ /* 0x000fe2000004182c */
[----:B------:R-:W-:Y:S05]  /*5330*/  LDSM.16.M88.4 R48, [R190+0xd800] ;  /* 0x00d80000be30783b */ /* 0x000fea0000000200 */
[C---:B----4-:R-:W-:Y:S01]  /*5340*/  HMMA.16816.F32.BF16 R16, R20.reuse, R52, R8 ;  /* 0x000000341410723c */ /* 0x050fe20000041808 */
[----:B------:R-:W-:Y:S05]  /*5350*/  LDSM.16.M88.4 R8, [R194+0x4000] ;  /* 0x00400000c208783b */ /* 0x000fea0000000200 */
[C---:B------:R-:W-:Y:S01]  /*5360*/  HMMA.16816.F32.BF16 R28, R20.reuse, R54, R28 ;  /* 0x00000036141c723c */ /* 0x040fe2000004181c */
[----:B------:R-:W4:Y:S05]  /*5370*/  LDSM.16.M88.4 R52, [R195+0x5800] ;  /* 0x00580000c334783b */ /* 0x000f2a0000000200 */
[C---:B------:R-:W-:Y:S06]  /*5380*/  HMMA.16816.F32.BF16 R32, R20.reuse, R68, R32 ;  /* 0x000000441420723c */ /* 0x040fec0000041820 */
[C---:B------:R-:W-:Y:S01]  /*5390*/  HMMA.16816.F32.BF16 R36, R20.reuse, R70, R36 ;  /* 0x000000461424723c */ /* 0x040fe20000041824 */
[----:B------:R-:W-:Y:S05]  /*53a0*/  LDSM.16.M88.4 R68, [R189+0x4000] ;  /* 0x00400000bd44783b */ /* 0x000fea0000000200 */
[C---:B------:R-:W-:Y:S06]  /*53b0*/  HMMA.16816.F32.BF16 R40, R20.reuse, R88, R40 ;  /* 0x000000581428723c */ /* 0x040fec0000041828 */
[C---:B-1----:R-:W-:Y:S06]  /*53c0*/  HMMA.16816.F32.BF16 R64, R20.reuse, R24, R64 ;  /* 0x000000181440723c */ /* 0x042fec0000041840 */
[C---:B------:R-:W-:Y:S01]  /*53d0*/  HMMA.16816.F32.BF16 R60, R20.reuse, R90, R60 ;  /* 0x0000005a143c723c */ /* 0x040fe2000004183c */
[----:B------:R-:W1:Y:S05]  /*53e0*/  LDSM.16.M88.4 R88, [R190+0xd000] ;  /* 0x00d00000be58783b */ /* 0x000e6a0000000200 */
[----:B------:R-:W-:Y:S01]  /*53f0*/  HMMA.16816.F32.BF16 R44, R20, R26, R44 ;  /* 0x0000001a142c723c */ /* 0x000fe2000004182c */
[----:B------:R-:W5:Y:S05]  /*5400*/  LDSM.16.M88.4 R20, [R193+0x4000] ;  /* 0x00400000c114783b */ /* 0x000f6a0000000200 */
[C---:B--2---:R-:W-:Y:S06]  /*5410*/  HMMA.16816.F32.BF16 R16, R12.reuse, R80, R16 ;  /* 0x000000500c10723c */ /* 0x044fec0000041810 */
[C---:B------:R-:W-:Y:S01]  /*5420*/  HMMA.16816.F32.BF16 R28, R12.reuse, R82, R28 ;  /* 0x000000520c1c723c */ /* 0x040fe2000004181c */
[----:B------:R-:W-:Y:S05]  /*5430*/  LDSM.16.M88.4 R80, [R184+0xe800] ;  /* 0x00e80000b850783b */ /* 0x000fea0000000200 */
[C---:B---3--:R-:W-:Y:S06]  /*5440*/  HMMA.16816.F32.BF16 R32, R12.reuse, R84, R32 ;  /* 0x000000540c20723c */ /* 0x048fec0000041820 */
[C---:B------:R-:W-:Y:S01]  /*5450*/  HMMA.16816.F32.BF16 R36, R12.reuse, R86, R36 ;  /* 0x000000560c24723c */ /* 0x040fe20000041824 */
[----:B------:R-:W2:Y:S05]  /*5460*/  LDSM.16.M88.4 R84, [R189+0x4800] ;  /* 0x00480000bd54783b */ /* 0x000eaa0000000200 */
[C---:B------:R-:W-:Y:S06]  /*5470*/  HMMA.16816.F32.BF16 R40, R12.reuse, R92, R40 ;  /* 0x0000005c0c28723c */ /* 0x040fec0000041828 */
[C---:B----4-:R-:W-:Y:S06]  /*5480*/  HMMA.16816.F32.BF16 R64, R12.reuse, R52, R64 ;  /* 0x000000340c40723c */ /* 0x050fec0000041840 */
[C---:B------:R-:W-:Y:S01]  /*5490*/  HMMA.16816.F32.BF16 R60, R12.reuse, R94, R60 ;  /* 0x0000005e0c3c723c */ /* 0x040fe2000004183c */
[----:B------:R-:W3:Y:S05]  /*54a0*/  LDSM.16.M88.4 R92, [R189+0x5000] ;  /* 0x00500000bd5c783b */ /* 0x000eea0000000200 */
[----:B------:R-:W-:Y:S01]  /*54b0*/  HMMA.16816.F32.BF16 R44, R12, R54, R44 ;  /* 0x000000360c2c723c */ /* 0x000fe2000004182c */
[----:B------:R-:W4:Y:S05]  /*54c0*/  LDSM.16.M88.4 R52, [R189+0x5800] ;  /* 0x00580000bd34783b */ /* 0x000f2a0000000200 */
[C---:B------:R-:W-:Y:S01]  /*54d0*/  HMMA.16816.F32.BF16 R24, R8.reuse, R72, R16 ;  /* 0x000000480818723c */ /* 0x040fe20000041810 */
[----:B------:R-:W-:Y:S05]  /*54e0*/  LDSM.16.M88.4 R16, [R191+0x6000] ;  /* 0x00600000bf10783b */ /* 0x000fea0000000200 */
[C---:B------:R-:W-:Y:S01]  /*54f0*/  HMMA.16816.F32.BF16 R12, R8.reuse, R74, R28 ;  /* 0x0000004a080c723c */ /* 0x040fe2000004181c */
[----:B------:R-:W-:Y:S05]  /*5500*/  LDSM.16.M88.4 R72, [R195+0x6800] ;  /* 0x00680000c348783b */ /* 0x000fea0000000200 */
[C---:B------:R-:W-:Y:S06]  /*5510*/  HMMA.16816.F32.BF16 R32, R8.reuse, R76, R32 ;  /* 0x0000004c0820723c */ /* 0x040fec0000041820 */
[C---:B------:R-:W-:Y:S01]  /*5520*/  HMMA.16816.F32.BF16 R36, R8.reuse, R78, R36 ;  /* 0x0000004e0824723c */ /* 0x040fe20000041824 */
[----:B------:R-:W4:Y:S05]  /*5530*/  LDSM.16.M88.4 R76, [R184+0xe000] ;  /* 0x00e00000b84c783b */ /* 0x000f2a0000000200 */
[C---:B-1----:R-:W-:Y:S06]  /*5540*/  HMMA.16816.F32.BF16 R40, R8.reuse, R88, R40 ;  /* 0x000000580828723c */ /* 0x042fec0000041828 */
[C---:B------:R-:W-:Y:S06]  /*5550*/  HMMA.16816.F32.BF16 R64, R8.reuse, R48, R64 ;  /* 0x000000300840723c */ /* 0x040fec0000041840 */
[C---:B------:R-:W-:Y:S01]  /*5560*/  HMMA.16816.F32.BF16 R60, R8.reuse, R90, R60 ;  /* 0x0000005a083c723c */ /* 0x040fe2000004183c */
[----:B------:R-:W1:Y:S05]  /*5570*/  LDSM.16.M88.4 R88, [R184+0xf000] ;  /* 0x00f00000b858783b */ /* 0x000e6a0000000200 */
[----:B------:R-:W-:Y:S01]  /*5580*/  HMMA.16816.F32.BF16 R44, R8, R50, R44 ;  /* 0x00000032082c723c */ /* 0x000fe2000004182c */
[----:B------:R-:W1:Y:S05]  /*5590*/  LDSM.16.M88.4 R48, [R184+0xf800] ;  /* 0x00f80000b830783b */ /* 0x000e6a0000000200 */
[C---:B-----5:R-:W-:Y:S06]  /*55a0*/  HMMA.16816.F32.BF16 R28, R20.reuse, R68, R24 ;  /* 0x00000044141c723c */ /* 0x060fec0000041818 */
[C---:B------:R-:W-:Y:S01]  /*55b0*/  HMMA.16816.F32.BF16 R24, R20.reuse, R70, R12 ;  /* 0x000000461418723c */ /* 0x040fe2000004180c */
[----:B------:R-:W-:Y:S04]  /*55c0*/  LDSM.16.M88.4 R12, [R192+0x6000] ;  /* 0x00600000c00c783b */ /* 0x000fe80000000200 */
[----:B------:R-:W5:Y:S01]  /*55d0*/  LDSM.16.M88.4 R68, [R195+0x6000] ;  /* 0x00600000c344783b */ /* 0x000f620000000200 */
[C---:B--2---:R-:W-:Y:S06]  /*55e0*/  HMMA.16816.F32.BF16 R8, R20.reuse, R84, R32 ;  /* 0x000000541408723c */ /* 0x044fec0000041820 */
[C---:B------:R-:W-:Y:S01]  /*55f0*/  HMMA.16816.F32.BF16 R36, R20.reuse, R86, R36 ;  /* 0x000000561424723c */ /* 0x040fe20000041824 */
[----:B------:R-:W-:Y:S05]  /*5600*/  LDSM.16.M88.4 R84, [R190+0xe000] ;  /* 0x00e00000be54783b */ /* 0x000fea0000000200 */
[C---:B---3--:R-:W-:Y:S06]  /*5610*/  HMMA.16816.F32.BF16 R40, R20.reuse, R92, R40 ;  /* 0x0000005c1428723c */ /* 0x048fec0000041828 */
[C---:B----4-:R-:W-:Y:S06]  /*5620*/  HMMA.16816.F32.BF16 R64, R20.reuse, R52, R64 ;  /* 0x000000341440723c */ /* 0x050fec0000041840 */
[C---:B------:R-:W-:Y:S01]  /*5630*/  HMMA.16816.F32.BF16 R60, R20.reuse, R94, R60 ;  /* 0x0000005e143c723c */ /* 0x040fe2000004183c */
[----:B------:R-:W-:Y:S05]  /*5640*/  LDSM.16.M88.4 R92, [R190+0xf000] ;  /* 0x00f00000be5c783b */ /* 0x000fea0000000200 */
[----:B------:R-:W-:Y:S01]  /*5650*/  HMMA.16816.F32.BF16 R44, R20, R54, R44 ;  /* 0x00000036142c723c */ /* 0x000fe2000004182c */
[----:B------:R-:W2:Y:S05]  /*5660*/  LDSM.16.M88.4 R52, [R195+0x7800] ;  /* 0x00780000c334783b */ /* 0x000eaa0000000200 */
[C---:B------:R-:W-:Y:S06]  /*5670*/  HMMA.16816.F32.BF16 R32, R16.reuse, R76, R28 ;  /* 0x0000004c1020723c */ /* 0x040fec000004181c */
[C---:B------:R-:W-:Y:S01]  /*5680*/  HMMA.16816.F32.BF16 R28, R16.reuse, R78, R24 ;  /* 0x0000004e101c723c */ /* 0x040fe20000041818 */
[----:B------:R-:W-:Y:S05]  /*5690*/  LDSM.16.M88.4 R76, [R189+0x6800] ;  /* 0x00680000bd4c783b */ /* 0x000fea0000000200 */
[C---:B------:R-:W-:Y:S01]  /*56a0*/  HMMA.16816.F32.BF16 R24, R16.reuse, R80, R8 ;  /* 0x000000501018723c */ /* 0x040fe20000041808 */
[----:B------:R-:W3:Y:S05]  /*56b0*/  LDSM.16.M88.4 R8, [R194+0x6000] ;  /* 0x00600000c208783b */ /* 0x000eea0000000200 */
[C---:B------:R-:W-:Y:S01]  /*56c0*/  HMMA.16816.F32.BF16 R20, R16.reuse, R82, R36 ;  /* 0x000000521014723c */ /* 0x040fe20000041824 */
[----:B------:R-:W-:Y:S05]  /*56d0*/  LDSM.16.M88.4 R80, [R189+0x7000] ;  /* 0x00700000bd50783b */ /* 0x000fea0000000200 */
[C---:B-1----:R-:W-:Y:S06]  /*56e0*/  HMMA.16816.F32.BF16 R40, R16.reuse, R88, R40 ;  /* 0x000000581028723c */ /* 0x042fec0000041828 */
[C---:B------:R-:W-:Y:S06]  /*56f0*/  HMMA.16816.F32.BF16 R64, R16.reuse, R48, R64 ;  /* 0x000000301040723c */ /* 0x040fec0000041840 */
[C---:B------:R-:W-:Y:S01]  /*5700*/  HMMA.16816.F32.BF16 R60, R16.reuse, R90, R60 ;  /* 0x0000005a103c723c */ /* 0x040fe2000004183c */
[----:B------:R-:W1:Y:S05]  /*5710*/  LDSM.16.M88.4 R88, [R190+0xe800] ;  /* 0x00e80000be58783b */ /* 0x000e6a0000000200 */
[----:B------:R-:W-:Y:S01]  /*5720*/  HMMA.16816.F32.BF16 R44, R16, R50, R44 ;  /* 0x00000032102c723c */ /* 0x000fe2000004182c */
[----:B------:R-:W-:Y:S05]  /*5730*/  LDSM.16.M88.4 R16, [R193+0x6000] ;  /* 0x00600000c110783b */ /* 0x000fea0000000200 */
[C---:B-----5:R-:W-:Y:S06]  /*5740*/  HMMA.16816.F32.BF16 R36, R12.reuse, R68, R32 ;  /* 0x000000440c24723c */ /* 0x060fec0000041820 */
[C---:B------:R-:W-:Y:S01]  /*5750*/  HMMA.16816.F32.BF16 R32, R12.reuse, R70, R28 ;  /* 0x000000460c20723c */ /* 0x040fe2000004181c */
[----:B------:R-:W4:Y:S05]  /*5760*/  LDSM.16.M88.4 R68, [R190+0xf800] ;  /* 0x00f80000be44783b */ /* 0x000f2a0000000200 */
[C---:B------:R-:W-:Y:S06]  /*5770*/  HMMA.16816.F32.BF16 R28, R12.reuse, R72, R24 ;  /* 0x000000480c1c723c */ /* 0x040fec0000041818 */
[C---:B------:R-:W-:Y:S01]  /*5780*/  HMMA.16816.F32.BF16 R24, R12.reuse, R74, R20 ;  /* 0x0000004a0c18723c */ /* 0x040fe20000041814 */
[----:B------:R-:W5:Y:S05]  /*5790*/  LDSM.16.M88.4 R72, [R189+0x6000] ;  /* 0x00600000bd48783b */ /* 0x000f6a0000000200 */
[C---:B------:R-:W-:Y:S06]  /*57a0*/  HMMA.16816.F32.BF16 R20, R12.reuse, R96, R40 ;  /* 0x000000600c14723c */ /* 0x040fec0000041828 */
[C---:B--2---:R-:W-:Y:S06]  /*57b0*/  HMMA.16816.F32.BF16 R64, R12.reuse, R52, R64 ;  /* 0x000000340c40723c */ /* 0x044fec0000041840 */
[C---:B------:R-:W-:Y:S06]  /*57c0*/  HMMA.16816.F32.BF16 R60, R12.reuse, R98, R60 ;  /* 0x000000620c3c723c */ /* 0x040fec000004183c */
[----:B------:R-:W-:Y:S01]  /*57d0*/  HMMA.16816.F32.BF16 R52, R12, R54, R44 ;  /* 0x000000360c34723c */ /* 0x000fe2000004182c */
[----:B------:R-:W2:Y:S01]  /*57e0*/  LDSM.16.M88.4 R44, [R189+0x7800] ;  /* 0x00780000bd2c783b */ /* 0x000ea20000000200 */
[----:B------:R-:W-:-:S04]  /*57f0*/  DEPBAR.LE SB0, 0x0 ;  /* 0x000080000000791a */ /* 0x000fc80000000000 */
[C---:B---3--:R-:W-:Y:S06]  /*5800*/  HMMA.16816.F32.BF16 R48, R8.reuse, R84, R36 ;  /* 0x000000540830723c */ /* 0x048fec0000041824 */
[C---:B------:R-:W-:Y:S06]  /*5810*/  HMMA.16816.F32.BF16 R40, R8.reuse, R86, R32 ;  /* 0x000000560828723c */ /* 0x040fec0000041820 */
[C---:B-1----:R-:W-:Y:S06]  /*5820*/  HMMA.16816.F32.BF16 R36, R8.reuse, R88, R28 ;  /* 0x000000580824723c */ /* 0x042fec000004181c */
[C---:B------:R-:W-:Y:S06]  /*5830*/  HMMA.16816.F32.BF16 R28, R8.reuse, R90, R24 ;  /* 0x0000005a081c723c */ /* 0x040fec0000041818 */
[C---:B------:R-:W-:Y:S06]  /*5840*/  HMMA.16816.F32.BF16 R12, R8.reuse, R92, R20 ;  /* 0x0000005c080c723c */ /* 0x040fec0000041814 */
[C---:B------:R-:W-:Y:S06]  /*5850*/  HMMA.16816.F32.BF16 R20, R8.reuse, R94, R60 ;  /* 0x0000005e0814723c */ /* 0x040fec000004183c */
[C---:B----4-:R-:W-:Y:S06]  /*5860*/  HMMA.16816.F32.BF16 R24, R8.reuse, R68, R64 ;  /* 0x000000440818723c */ /* 0x050fec0000041840 */
[----:B------:R-:W-:Y:S06]  /*5870*/  HMMA.16816.F32.BF16 R32, R8, R70, R52 ;  /* 0x000000460820723c */ /* 0x000fec0000041834 */
[----:B-----5:R-:W-:Y:S01]  /*5880*/  HMMA.16816.F32.BF16 R48, R16, R72, R48 ;  /* 0x000000481030723c */ /* 0x020fe20000041830 */
[----:B------:R-:W-:-:S02]  /*5890*/  VIADD R8, R6, 0x8 ;  /* 0x0000000806087836 */ /* 0x000fc40000000000 */
[----:B------:R-:W-:Y:S02]  /*58a0*/  IMAD.IADD R9, R214, 0x1, -R3 ;  /* 0x00000001d6097824 */ /* 0x000fe400078e0a03 */
[C---:B------:R-:W-:Y:S01]  /*58b0*/  VIADD R215, R8.reuse, UR36 ;  /* 0x0000002408d77c36 */ /* 0x040fe20008000000 */
[----:B------:R-:W-:Y:S01]  /*58c0*/  VIADDMNMX R216, R8, UR25, R7, PT ;  /* 0x0000001908d87c46 */ /* 0x000fe2000b800107 */
[--C-:B------:R-:W-:Y:S01]  /*58d0*/  IMAD.IADD R6, R214, 0x1, -R2.reuse ;  /* 0x00000001d6067824 */ /* 0x100fe200078e0a02 */
[----:B------:R-:W-:Y:S01]  /*58e0*/  IABS R9, R9 ;  /* 0x0000000900097213 */ /* 0x000fe20000000000 */
[----:B------:R-:W-:Y:S01]  /*58f0*/  IMAD.IADD R8, R215, 0x1, -R2 ;  /* 0x00000001d7087824 */ /* 0x000fe200078e0a02 */
[----:B------:R-:W-:Y:S01]  /*5900*/  ISETP.GE.AND P1, PT, R3, R216, PT ;  /* 0x000000d80300720c */ /* 0x000fe20003f26270 */
[C---:B------:R-:W-:Y:S01]  /*5910*/  IMAD.IADD R7, R215.reuse, 0x1, -R3 ;  /* 0x00000001d7077824 */ /* 0x040fe200078e0a03 */
[----:B------:R-:W-:Y:S01]  /*5920*/  VIADDMNMX R212, R215, -UR26, RZ, !PT ;  /* 0x8000001ad7d47c46 */ /* 0x000fe2000f8001ff */
[----:B------:R-:W-:Y:S01]  /*5930*/  IMAD.MOV.U32 R11, RZ, RZ, R9 ;  /* 0x000000ffff0b7224 */ /* 0x000fe200078e0009 */
[----:B------:R-:W-:Y:S01]  /*5940*/  IABS R6, R6 ;  /* 0x0000000600067213 */ /* 0x000fe20000000000 */
[----:B------:R-:W-:Y:S01]  /*5950*/  HMMA.16816.F32.BF16 R40, R16, R74, R40 ;  /* 0x0000004a1028723c */ /* 0x000fe20000041828 */
[----:B------:R-:W-:-:S02]  /*5960*/  ISETP.LT.OR P1, PT, R3, R212, P1 ;  /* 0x000000d40300720c */ /* 0x000fc40000f21670 */
[----:B------:R-:W-:Y:S02]  /*5970*/  IABS R3, R8 ;  /* 0x0000000800037213 */ /* 0x000fe40000000000 */
[----:B------:R-:W-:Y:S01]  /*5980*/  IABS R7, R7 ;  /* 0x0000000700077213 */ /* 0x000fe20000000000 */
[C---:B------:R-:W-:Y:S01]  /*5990*/  HMMA.16816.F32.BF16 R52, R16.reuse, R80, R12 ;  /* 0x000000501034723c */ /* 0x040fe2000004180c */
[----:B------:R-:W-:Y:S01]  /*59a0*/  I2FP.F32.S32 R9, R6 ;  /* 0x0000000600097245 */ /* 0x000fe20000201400 */
[----:B------:R-:W-:Y:S01]  /*59b0*/  VIADD R6, R2, 0x8 ;  /* 0x0000000802067836 */ /* 0x000fe20000000000 */
[----:B------:R-:W-:Y:S02]  /*59c0*/  I2FP.F32.S32 R8, R3 ;  /* 0x0000000300087245 */ /* 0x000fe40000201400 */
[----:B------:R-:W-:Y:S01]  /*59d0*/  I2FP.F32.S32 R11, R11 ;  /* 0x0000000b000b7245 */ /* 0x000fe20000201400 */
[----:B------:R-:W-:Y:S01]  /*59e0*/  FFMA.FTZ R10, R9, -UR19, R48 ;  /* 0x80000013090a7c23 */ /* 0x000fe20008010030 */
[----:B------:R-:W-:Y:S01]  /*59f0*/  I2FP.F32.S32 R3, R7 ;  /* 0x0000000700037245 */ /* 0x000fe20000201400 */
[----:B------:R-:W-:Y:S01]  /*5a00*/  IMAD.IADD R7, R214, 0x1, -R6 ;  /* 0x00000001d6077824 */ /* 0x000fe200078e0a06 */
[C---:B------:R-:W-:Y:S01]  /*5a10*/  ISETP.GE.AND P0, PT, R6.reuse, R217, PT ;  /* 0x000000d90600720c */ /* 0x040fe20003f06270 */
[----:B------:R-:W-:Y:S01]  /*5a20*/  FFMA.FTZ R12, R11, -UR19, R49 ;  /* 0x800000130b0c7c23 */ /* 0x000fe20008010031 */
[----:B------:R-:W-:Y:S01]  /*5a30*/  ISETP.GE.AND P6, PT, R6, R216, PT ;  /* 0x000000d80600720c */ /* 0x000fe20003fc6270 */
[----:B------:R-:W-:Y:S01]  /*5a40*/  FFMA.FTZ R11, R3, -UR19, R51 ;  /* 0x80000013030b7c23 */ /* 0x000fe20008010033 */
[----:B------:R-:W-:Y:S01]  /*5a50*/  VIADD R3, R2, 0x9 ;  /* 0x0000000902037836 */ /* 0x000fe20000000000 */
[----:B------:R-:W-:Y:S01]  /*5a60*/  ISETP.LT.OR P0, PT, R6, R213, P0 ;  /* 0x000000d50600720c */ /* 0x000fe20000701670 */
[----:B------:R-:W-:Y:S01]  /*5a70*/  FFMA.FTZ R13, R8, -UR19, R50 ;  /* 0x80000013080d7c23 */ /* 0x000fe20008010032 */
[----:B------:R-:W-:Y:S01]  /*5a80*/  ISETP.LT.OR P6, PT, R6, R212, P6 ;  /* 0x000000d40600720c */ /* 0x000fe200037c1670 */
[----:B------:R-:W-:Y:S01]  /*5a90*/  IMAD.IADD R6, R215, 0x1, -R6 ;  /* 0x00000001d7067824 */ /* 0x000fe200078e0a06 */
[C---:B------:R-:W-:Y:S01]  /*5aa0*/  ISETP.GE.AND P3, PT, R3.reuse, R217, PT ;  /* 0x000000d90300720c */ /* 0x040fe20003f66270 */
[----:B------:R-:W-:Y:S01]  /*5ab0*/  IMAD.IADD R8, R214, 0x1, -R3 ;  /* 0x00000001d6087824 */ /* 0x000fe200078e0a03 */
[----:B------:R-:W-:Y:S01]  /*5ac0*/  ISETP.GE.AND P5, PT, R3, R216, PT ;  /* 0x000000d80300720c */ /* 0x000fe20003fa6270 */
[----:B--2---:R-:W-:Y:S01]  /*5ad0*/  HMMA.16816.F32.BF16 R24, R16, R44, R24 ;  /* 0x0000002c1018723c */ /* 0x004fe20000041818 */
[----:B------:R-:W-:-:S02]  /*5ae0*/  IABS R7, R7 ;  /* 0x0000000700077213 */ /* 0x000fc40000000000 */
[C---:B------:R-:W-:Y:S01]  /*5af0*/  ISETP.LT.OR P3, PT, R3.reuse, R213, P3 ;  /* 0x000000d50300720c */ /* 0x040fe20001f61670 */
[----:B------:R-:W-:Y:S01]  /*5b00*/  BAR.SYNC.DEFER_BLOCKING 0x0 ;  /* 0x0000000000007b1d */ /* 0x000fe20000010000 */
[----:B------:R-:W-:Y:S01]  /*5b10*/  ISETP.LT.OR P5, PT, R3, R212, P5 ;  /* 0x000000d40300720c */ /* 0x000fe20002fa1670 */
[----:B------:R-:W-:Y:S01]  /*5b20*/  IMAD.IADD R3, R215, 0x1, -R3 ;  /* 0x00000001d7037824 */ /* 0x000fe200078e0a03 */
[----:B------:R-:W-:Y:S01]  /*5b30*/  IABS R6, R6 ;  /* 0x0000000600067213 */ /* 0x000fe20000000000 */
[C---:B------:R-:W-:Y:S01]  /*5b40*/  HMMA.16816.F32.BF16 R44, R16.reuse, R46, R32 ;  /* 0x0000002e102c723c */ /* 0x040fe20000041820 */
[----:B------:R-:W-:Y:S02]  /*5b50*/  I2FP.F32.S32 R7, R7 ;  /* 0x0000000700077245 */ /* 0x000fe40000201400 */
[----:B------:R-:W-:Y:S02]  /*5b60*/  I2FP.F32.S32 R6, R6 ;  /* 0x0000000600067245 */ /* 0x000fe40000201400 */
[----:B------:R-:W-:Y:S01]  /*5b70*/  IABS R3, R3 ;  /* 0x0000000300037213 */ /* 0x000fe20000000000 */
[----:B------:R-:W-:Y:S01]  /*5b80*/  FFMA.FTZ R9, R7, -UR19, R40 ;  /* 0x8000001307097c23 */ /* 0x000fe20008010028 */
[----:B------:R-:W-:Y:S01]  /*5b90*/  FSEL R35, R10, -INF , !P2 ;  /* 0xff8000000a237808 */ /* 0x000fe20005000000 */
[----:B------:R-:W-:Y:S01]  /*5ba0*/  HMMA.16816.F32.BF16 R36, R16, R76, R36 ;  /* 0x0000004c1024723c */ /* 0x000fe20000041824 */
[----:B------:R-:W-:-:S02]  /*5bb0*/  ISETP.GE.AND P2, PT, R2, R216, PT ;  /* 0x000000d80200720c */ /* 0x000fc40003f46270 */
[----:B------:R-:W-:Y:S02]  /*5bc0*/  IABS R7, R8 ;  /* 0x0000000800077213 */ /* 0x000fe40000000000 */
[----:B------:R-:W-:Y:S01]  /*5bd0*/  I2FP.F32.S32 R3, R3 ;  /* 0x0000000300037245 */ /* 0x000fe20000201400 */
[C---:B------:R-:W-:Y:S01]  /*5be0*/  HMMA.16816.F32.BF16 R28, R16.reuse, R78, R28 ;  /* 0x0000004e101c723c */ /* 0x040fe2000004181c */
[----:B------:R-:W-:Y:S02]  /*5bf0*/  ISETP.LT.OR P2, PT, R2, R212, P2 ;  /* 0x000000d40200720c */ /* 0x000fe40001741670 */
[----:B------:R-:W-:Y:S01]  /*5c00*/  I2FP.F32.S32 R7, R7 ;  /* 0x0000000700077245 */ /* 0x000fe20000201400 */
[----:B------:R-:W-:Y:S01]  /*5c10*/  FFMA.FTZ R14, R3, -UR19, R43 ;  /* 0x80000013030e7c23 */ /* 0x000fe2000801002b */
[----:B------:R-:W-:Y:S01]  /*5c20*/  FSEL R33, R12, -INF , !P4 ;  /* 0xff8000000c217808 */ /* 0x000fe20006000000 */
[----:B------:R-:W-:Y:S01]  /*5c30*/  HMMA.16816.F32.BF16 R20, R16, R82, R20 ;  /* 0x000000521014723c */ /* 0x000fe20000041814 */
[----:B------:R-:W-:-:S02]  /*5c40*/  VIADD R3, R2, 0x11 ;  /* 0x0000001102037836 */ /* 0x000fc40000000000 */
[----:B------:R-:W-:Y:S01]  /*5c50*/  FFMA.FTZ R15, R7, -UR19, R41 ;  /* 0x80000013070f7c23 */ /* 0x000fe20008010029 */
[----:B------:R-:W-:Y:S01]  /*5c60*/  VIADD R7, R2, 0x18 ;  /* 0x0000001802077836 */ /* 0x000fe20000000000 */
[----:B------:R-:W-:Y:S02]  /*5c70*/  FSEL R43, R11, -INF , !P1 ;  /* 0xff8000000b2b7808 */ /* 0x000fe40004800000 */
[----:B------:R-:W-:Y:S01]  /*5c80*/  FSEL R41, R9, -INF , !P0 ;  /* 0xff80000009297808 */ /* 0x000fe20004000000 */
[----:B------:R-:W-:Y:S01]  /*5c90*/  FFMA.FTZ R16, R6, -UR19, R42 ;  /* 0x8000001306107c23 */ /* 0x000fe2000801002a */
[----:B------:R-:W-:Y:S01]  /*5ca0*/  VIADD R6, R2, 0x10 ;  /* 0x0000001002067836 */ /* 0x000fe20000000000 */
[----:B------:R-:W-:Y:S01]  /*5cb0*/  FSEL R42, R13, -INF , !P2 ;  /* 0xff8000000d2a7808 */ /* 0x000fe20005000000 */
[C---:B------:R-:W-:Y:S01]  /*5cc0*/  IMAD.IADD R8, R214.reuse, 0x1, -R7 ;  /* 0x00000001d6087824 */ /* 0x040fe200078e0a07 */
[-C--:B------:R-:W-:Y:S01]  /*5cd0*/  ISETP.GE.AND P1, PT, R3, R217.reuse, PT ;  /* 0x000000d90300720c */ /* 0x080fe20003f26270 */
[----:B------:R-:W-:Y:S01]  /*5ce0*/  IMAD.IADD R10, R214, 0x1, -R6 ;  /* 0x00000001d60a7824 */ /* 0x000fe200078e0a06 */
[----:B------:R-:W-:Y:S01]  /*5cf0*/  ISETP.GE.AND P2, PT, R6, R217, PT ;  /* 0x000000d90600720c */ /* 0x000fe20003f46270 */
[----:B------:R-:W-:Y:S01]  /*5d00*/  IMAD.IADD R9, R214, 0x1, -R3 ;  /* 0x00000001d6097824 */ /* 0x000fe200078e0a03 */
[----:B------:R-:W-:-:S02]  /*5d10*/  ISETP.GE.AND P4, PT, R6, R216, PT ;  /* 0x000000d80600720c */ /* 0x000fc40003f86270 */
[CC--:B------:R-:W-:Y:S02]  /*5d20*/  ISETP.LT.OR P2, PT, R6.reuse, R213.reuse, P2 ;  /* 0x000000d50600720c */ /* 0x0c0fe40001741670 */
[----:B------:R-:W-:Y:S01]  /*5d30*/  ISETP.LT.OR P4, PT, R6, R212, P4 ;  /* 0x000000d40600720c */ /* 0x000fe20002781670 */
[----:B------:R-:W-:Y:S01]  /*5d40*/  IMAD.IADD R6, R215, 0x1, -R6 ;  /* 0x00000001d7067824 */ /* 0x000fe200078e0a06 */
[C---:B------:R-:W-:Y:S02]  /*5d50*/  ISETP.GE.AND P0, PT, R3.reuse, R216, PT ;  /* 0x000000d80300720c */ /* 0x040fe40003f06270 */
[C---:B------:R-:W-:Y:S02]  /*5d60*/  ISETP.LT.OR P1, PT, R3.reuse, R213, P1 ;  /* 0x000000d50300720c */ /* 0x040fe40000f21670 */
[----:B------:R-:W-:Y:S01]  /*5d70*/  ISETP.LT.OR P0, PT, R3, R212, P0 ;  /* 0x000000d40300720c */ /* 0x000fe20000701670 */
[----:B------:R-:W-:Y:S01]  /*5d80*/  IMAD.IADD R3, R215, 0x1, -R3 ;  /* 0x00000001d7037824 */ /* 0x000fe200078e0a03 */
[----:B------:R-:W-:-:S02]  /*5d90*/  IABS R6, R6 ;  /* 0x0000000600067213 */ /* 0x000fc40000000000 */
[----:B------:R-:W-:Y:S02]  /*5da0*/  IABS R8, R8 ;  /* 0x0000000800087213 */ /* 0x000fe40000000000 */
[----:B------:R-:W-:Y:S02]  /*5db0*/  IABS R11, R10 ;  /* 0x0000000a000b7213 */ /* 0x000fe40000000000 */
[----:B------:R-:W-:Y:S01]  /*5dc0*/  IABS R10, R9 ;  /* 0x00000009000a7213 */ /* 0x000fe20000000000 */
[----:B------:R-:W-:Y:S01]  /*5dd0*/  IMAD.MOV.U32 R9, RZ, RZ, R6 ;  /* 0x000000ffff097224 */ /* 0x000fe200078e0006 */
[----:B------:R-:W-:Y:S01]  /*5de0*/  IABS R3, R3 ;  /* 0x0000000300037213 */ /* 0x000fe20000000000 */
[----:B------:R-:W-:Y:S01]  /*5df0*/  IMAD.MOV.U32 R6, RZ, RZ, R8 ;  /* 0x000000ffff067224 */ /* 0x000fe200078e0008 */
        /* <DEDUP_REMOVED lines=8> */
[----:B------:R-:W-:Y:S01]  /*5e80*/  FSEL R40, R14, -INF , !P5 ;  /* 0xff8000000e287808 */ /* 0x000fe20006800000 */
[----:B------:R-:W-:Y:S01]  /*5e90*/  FFMA.FTZ R17, R3, -UR19, R28 ;  /* 0x8000001303117c23 */ /* 0x000fe2000801001c */
[----:B------:R-:W-:Y:S01]  /*5ea0*/  FSEL R150, R11, -INF , !P2 ;  /* 0xff8000000b967808 */ /* 0x000fe20005000000 */
[----:B------:R-:W-:Y:S01]  /*5eb0*/  FFMA.FTZ R10, R10, -UR19, R37 ;  /* 0x800000130a0a7c23 */ /* 0x000fe20008010025 */
[----:B------:R-:W-:Y:S01]  /*5ec0*/  ISETP.GE.AND P5, PT, R6, R217, PT ;  /* 0x000000d90600720c */ /* 0x000fe20003fa6270 */
[----:B------:R-:W-:Y:S01]  /*5ed0*/  VIADD R3, R2, 0x20 ;  /* 0x0000002002037836 */ /* 0x000fe20000000000 */
[----:B------:R-:W-:Y:S01]  /*5ee0*/  ISETP.GE.AND P2, PT, R6, R216, PT ;  /* 0x000000d80600720c */ /* 0x000fe20003f46270 */
[----:B------:R-:W-:Y:S01]  /*5ef0*/  FFMA.FTZ R18, R8, -UR19, R39 ;  /* 0x8000001308127c23 */ /* 0x000fe20008010027 */
[----:B------:R-:W-:Y:S01]  /*5f00*/  FSEL R164, R9, -INF , !P4 ;  /* 0xff80000009a47808 */ /* 0x000fe20006000000 */
[--C-:B------:R-:W-:Y:S01]  /*5f10*/  IMAD.IADD R9, R214, 0x1, -R6.reuse ;  /* 0x00000001d6097824 */ /* 0x100fe200078e0a06 */
[----:B------:R-:W-:Y:S01]  /*5f20*/  ISETP.LT.OR P5, PT, R6, R213, P5 ;  /* 0x000000d50600720c */ /* 0x000fe20002fa1670 */
[----:B------:R-:W-:Y:S01]  /*5f30*/  IMAD.IADD R8, R214, 0x1, -R3 ;  /* 0x00000001d6087824 */ /* 0x000fe200078e0a03 */
[----:B------:R-:W-:Y:S01]  /*5f40*/  ISETP.LT.OR P2, PT, R6, R212, P2 ;  /* 0x000000d40600720c */ /* 0x000fe20001741670 */
[----:B------:R-:W-:Y:S01]  /*5f50*/  IMAD.IADD R6, R215, 0x1, -R6 ;  /* 0x00000001d7067824 */ /* 0x000fe200078e0a06 */
        /* <DEDUP_REMOVED lines=9> */
[----:B------:R-:W-:Y:S01]  /*5ff0*/  IMAD.IADD R7, R215, 0x1, -R7 ;  /* 0x00000001d7077824 */ /* 0x000fe200078e0a07 */
[C---:B------:R-:W-:Y:S02]  /*6000*/  ISETP.LT.OR P4, PT, R3.reuse, R213, P4 ;  /* 0x000000d50300720c */ /* 0x040fe40002781670 */
[----:B------:R-:W-:Y:S01]  /*6010*/  ISETP.LT.OR P1, PT, R3, R212, P1 ;  /* 0x000000d40300720c */ /* 0x000fe20000f21670 */
[----:B------:R-:W-:Y:S01]  /*6020*/  IMAD.IADD R3, R215, 0x1, -R3 ;  /* 0x00000001d7037824 */ /* 0x000fe200078e0a03 */
[----:B------:R-:W-:Y:S02]  /*6030*/  IABS R6, R6 ;  /* 0x0000000600067213 */ /* 0x000fe40000000000 */
[----:B------:R-:W-:-:S02]  /*6040*/  IABS R8, R8 ;  /* 0x0000000800087213 */ /* 0x000fc40000000000 */
[----:B------:R-:W-:Y:S02]  /*6050*/  I2FP.F32.S32 R6, R6 ;  /* 0x0000000600067245 */ /* 0x000fe40000201400 */
[----:B------:R-:W-:Y:S01]  /*6060*/  IABS R7, R7 ;  /* 0x0000000700077213 */ /* 0x000fe20000000000 */
[----:B------:R-:W-:Y:S01]  /*6070*/  IMAD.MOV.U32 R10, RZ, RZ, R8 ;  /* 0x000000ffff0a7224 */ /* 0x000fe200078e0008 */
[----:B------:R-:W-:Y:S01]  /*6080*/  IABS R9, R9 ;  /* 0x0000000900097213 */ /* 0x000fe20000000000 */
[----:B------:R-:W-:Y:S01]  /*6090*/  FFMA.FTZ R14, R6, -UR19, R31 ;  /* 0x80000013060e7c23 */ /* 0x000fe2000801001f */
[----:B------:R-:W-:Y:S01]  /*60a0*/  IABS R3, R3 ;  /* 0x0000000300037213 */ /* 0x000fe20000000000 */
[----:B------:R-:W-:Y:S01]  /*60b0*/  VIADD R6, R2, 0x21 ;  /* 0x0000002102067836 */ /* 0x000fe20000000000 */
[----:B------:R-:W-:Y:S02]  /*60c0*/  I2FP.F32.S32 R7, R7 ;  /* 0x0000000700077245 */ /* 0x000fe40000201400 */
[----:B------:R-:W-:-:S02]  /*60d0*/  I2FP.F32.S32 R9, R9 ;  /* 0x0000000900097245 */ /* 0x000fc40000201400 */
[----:B------:R-:W-:Y:S01]  /*60e0*/  I2FP.F32.S32 R3, R3 ;  /* 0x0000000300037245 */ /* 0x000fe20000201400 */
[----:B------:R-:W-:Y:S01]  /*60f0*/  FFMA.FTZ R8, R7, -UR19, R30 ;  /* 0x8000001307087c23 */ /* 0x000fe2000801001e */
        /* <DEDUP_REMOVED lines=10> */
[----:B------:R-:W-:Y:S01]  /*61a0*/  IMAD.IADD R10, R214, 0x1, -R6 ;  /* 0x00000001d60a7824 */ /* 0x000fe200078e0a06 */
[----:B------:R-:W-:-:S02]  /*61b0*/  ISETP.LT.OR P0, PT, R6, R213, P0 ;  /* 0x000000d50600720c */ /* 0x000fc40000701670 */
[----:B------:R-:W-:Y:S01]  /*61c0*/  ISETP.LT.OR P6, PT, R6, R212, P6 ;  /* 0x000000d40600720c */ /* 0x000fe200037c1670 */
[----:B------:R-:W-:Y:S01]  /*61d0*/  IMAD.IADD R6, R215, 0x1, -R6 ;  /* 0x00000001d7067824 */ /* 0x000fe200078e0a06 */
[----:B------:R-:W-:Y:S01]  /*61e0*/  FSEL R149, R8, -INF , !P3 ;  /* 0xff80000008957808 */ /* 0x000fe20005800000 */
[C---:B------:R-:W-:Y:S01]  /*61f0*/  IMAD.IADD R8, R214.reuse, 0x1, -R7 ;  /* 0x00000001d6087824 */ /* 0x040fe200078e0a07 */
[----:B------:R-:W-:Y:S01]  /*6200*/  FSEL R148, R9, -INF , !P5 ;  /* 0xff80000009947808 */ /* 0x000fe20006800000 */
[----:B------:R-:W-:Y:S01]  /*6210*/  IMAD.IADD R9, R214, 0x1, -R3 ;  /* 0x00000001d6097824 */ /* 0x000fe200078e0a03 */
[C---:B------:R-:W-:Y:S02]  /*6220*/  ISETP.GE.AND P3, PT, R3.reuse, R217, PT ;  /* 0x000000d90300720c */ /* 0x040fe40003f66270 */
[C---:B------:R-:W-:Y:S02]  /*6230*/  ISETP.GE.AND P5, PT, R3.reuse, R216, PT ;  /* 0x000000d80300720c */ /* 0x040fe40003fa6270 */
[----:B------:R-:W-:-:S02]  /*6240*/  ISETP.LT.OR P3, PT, R3, R213, P3 ;  /* 0x000000d50300720c */ /* 0x000fc40001f61670 */
[----:B------:R-:W-:Y:S01]  /*6250*/  ISETP.LT.OR P5, PT, R3, R212, P5 ;  /* 0x000000d40300720c */ /* 0x000fe20002fa1670 */
[----:B------:R-:W-:Y:S01]  /*6260*/  IMAD.IADD R3, R215, 0x1, -R3 ;  /* 0x00000001d7037824 */ /* 0x000fe200078e0a03 */
[----:B------:R-:W-:Y:S02]  /*6270*/  IABS R6, R6 ;  /* 0x0000000600067213 */ /* 0x000fe40000000000 */
[----:B------:R-:W-:Y:S02]  /*6280*/  IABS R8, R8 ;  /* 0x0000000800087213 */ /* 0x000fe40000000000 */
[----:B------:R-:W-:Y:S02]  /*6290*/  IABS R11, R10 ;  /* 0x0000000a000b7213 */ /* 0x000fe40000000000 */
[----:B------:R-:W-:Y:S01]  /*62a0*/  IABS R10, R9 ;  /* 0x00000009000a7213 */ /* 0x000fe20000000000 */
[----:B------:R-:W-:Y:S01]  /*62b0*/  IMAD.MOV.U32 R9, RZ, RZ, R6 ;  /* 0x000000ffff097224 */ /* 0x000fe200078e0006 */
[----:B------:R-:W-:Y:S01]  /*62c0*/  IABS R3, R3 ;  /* 0x0000000300037213 */ /* 0x000fe20000000000 */
[----:B------:R-:W-:Y:S01]  /*62d0*/  IMAD.MOV.U32 R6, RZ, RZ, R8 ;  /* 0x000000ffff067224 */ /* 0x000fe200078e0008 */
[----:B------:R-:W-:-:S02]  /*62e0*/  I2FP.F32.S32 R10, R10 ;  /* 0x0000000a000a7245 */ /* 0x000fc40000201400 */
[----:B------:R-:W-:Y:S02]  /*62f0*/  I2FP.F32.S32 R8, R3 ;  /* 0x0000000300087245 */ /* 0x000fe40000201400 */
        /* <DEDUP_REMOVED lines=8> */
[----:B------:R-:W-:-:S02]  /*6380*/  VIADD R3, R2, 0x31 ;  /* 0x0000003102037836 */ /* 0x000fc40000000000 */
[----:B------:R-:W-:Y:S01]  /*6390*/  FFMA.FTZ R11, R11, -UR19, R53 ;  /* 0x800000130b0b7c23 */ /* 0x000fe20008010035 */
[----:B------:R-:W-:Y:S01]  /*63a0*/  FSEL R237, R9, -INF , !P6 ;  /* 0xff80000009ed7808 */ /* 0x000fe20007000000 */
[----:B------:R-:W-:Y:S01]  /*63b0*/  IMAD.IADD R9, R214, 0x1, -R6 ;  /* 0x00000001d6097824 */ /* 0x000fe200078e0a06 */
[----:B------:R-:W-:Y:S01]  /*63c0*/  FSEL R152, R14, -INF , !P2 ;  /* 0xff8000000e987808 */ /* 0x000fe20005000000 */
[----:B------:R-:W-:Y:S01]  /*63d0*/  FFMA.FTZ R16, R8, -UR19, R22 ;  /* 0x8000001308107c23 */ /* 0x000fe20008010016 */
[----:B------:R-:W-:Y:S01]  /*63e0*/  FSEL R219, R13, -INF , !P4 ;  /* 0xff8000000ddb7808 */ /* 0x000fe20006000000 */
[----:B------:R-:W-:Y:S01]  /*63f0*/  IMAD.IADD R8, R214, 0x1, -R3 ;  /* 0x00000001d6087824 */ /* 0x000fe200078e0a03 */
[CC--:B------:R-:W-:Y:S02]  /*6400*/  ISETP.GE.AND P6, PT, R3.reuse, R217.reuse, PT ;  /* 0x000000d90300720c */ /* 0x0c0fe40003fc6270 */
[----:B------:R-:W-:Y:S02]  /*6410*/  ISETP.GE.AND P3, PT, R3, R216, PT ;  /* 0x000000d80300720c */ /* 0x000fe40003f66270 */
[----:B------:R-:W-:-:S02]  /*6420*/  ISETP.GE.AND P2, PT, R7, R217, PT ;  /* 0x000000d90700720c */ /* 0x000fc40003f46270 */
[----:B------:R-:W-:Y:S02]  /*6430*/  ISETP.GE.AND P4, PT, R7, R216, PT ;  /* 0x000000d80700720c */ /* 0x000fe40003f86270 */
[----:B------:R-:W-:Y:S02]  /*6440*/  FSEL R239, R12, -INF , !P1 ;  /* 0xff8000000cef7808 */ /* 0x000fe40004800000 */
[----:B------:R-:W-:Y:S01]  /*6450*/  FSEL R252, R11, -INF , !P0 ;  /* 0xff8000000bfc7808 */ /* 0x000fe20004000000 */
[----:B------:R-:W1:Y:S01]  /*6460*/  LDC.U8 R12, c[0x0][0x388] ;  /* 0x0000e200ff0c7b82 */ /* 0x000e620000000000 */
[C---:B------:R-:W-:Y:S02]  /*6470*/  ISETP.LT.OR P6, PT, R3.reuse, R213, P6 ;  /* 0x000000d50300720c */ /* 0x040fe400037c1670 */
[----:B------:R-:W-:Y:S01]  /*6480*/  ISETP.LT.OR P3, PT, R3, R212, P3 ;  /* 0x000000d40300720c */ /* 0x000fe20001f61670 */
[----:B------:R-:W-:Y:S01]  /*6490*/  IMAD.IADD R3, R215, 0x1, -R3 ;  /* 0x00000001d7037824 */ /* 0x000fe200078e0a03 */
[----:B------:R-:W-:-:S02]  /*64a0*/  ISETP.GE.AND P1, PT, R6, R217, PT ;  /* 0x000000d90600720c */ /* 0x000fc40003f26270 */
[C---:B------:R-:W-:Y:S02]  /*64b0*/  ISETP.GE.AND P0, PT, R6.reuse, R216, PT ;  /* 0x000000d80600720c */ /* 0x040fe40003f06270 */
[C---:B------:R-:W-:Y:S02]  /*64c0*/  ISETP.LT.OR P2, PT, R7.reuse, R213, P2 ;  /* 0x000000d50700720c */ /* 0x040fe40001741670 */
[-C--:B------:R-:W-:Y:S01]  /*64d0*/  ISETP.LT.OR P4, PT, R7, R212.reuse, P4 ;  /* 0x000000d40700720c */ /* 0x080fe20002781670 */
[C---:B------:R-:W-:Y:S01]  /*64e0*/  IMAD.IADD R7, R215.reuse, 0x1, -R7 ;  /* 0x00000001d7077824 */ /* 0x040fe200078e0a07 */
[----:B------:R-:W-:Y:S02]  /*64f0*/  IABS R10, R9 ;  /* 0x00000009000a7213 */ /* 0x000fe40000000000 */
[C---:B------:R-:W-:Y:S02]  /*6500*/  ISETP.LT.OR P1, PT, R6.reuse, R213, P1 ;  /* 0x000000d50600720c */ /* 0x040fe40000f21670 */
[----:B------:R-:W-:Y:S01]  /*6510*/  ISETP.LT.OR P0, PT, R6, R212, P0 ;  /* 0x000000d40600720c */ /* 0x000fe20000701670 */
[----:B------:R-:W-:Y:S01]  /*6520*/  IMAD.IADD R6, R215, 0x1, -R6 ;  /* 0x00000001d7067824 */ /* 0x000fe200078e0a06 */
[----:B------:R-:W-:Y:S01]  /*6530*/  IABS R9, R8 ;  /* 0x0000000800097213 */ /* 0x000fe20000000000 */
[----:B------:R-:W-:Y:S01]  /*6540*/  IMAD.MOV.U32 R8, RZ, RZ, R10 ;  /* 0x000000ffff087224 */ /* 0x000fe200078e000a */
[----:B------:R-:W-:-:S02]  /*6550*/  IABS R3, R3 ;  /* 0x0000000300037213 */ /* 0x000fc40000000000 */
[----:B------:R-:W-:Y:S02]  /*6560*/  IABS R7, R7 ;  /* 0x0000000700077213 */ /* 0x000fe40000000000 */
[----:B------:R-:W-:Y:S02]  /*6570*/  I2FP.F32.S32 R9, R9 ;  /* 0x0000000900097245 */ /* 0x000fe40000201400 */
[----:B------:R-:W-:Y:S02]  /*6580*/  I2FP.F32.S32 R3, R3 ;  /* 0x0000000300037245 */ /* 0x000fe40000201400 */
[----:B------:R-:W-:Y:S01]  /*6590*/  IABS R6, R6 ;  /* 0x0000000600067213 */ /* 0x000fe20000000000 */
[----:B------:R-:W-:Y:S01]  /*65a0*/  FFMA.FTZ R11, R9, -UR19, R25 ;  /* 0x80000013090b7c23 */ /* 0x000fe20008010019 */
[----:B------:R-:W-:Y:S01]  /*65b0*/  I2FP.F32.S32 R7, R7 ;  /* 0x0000000700077245 */ /* 0x000fe20000201400 */
[----:B------:R-:W-:Y:S01]  /*65c0*/  FFMA.FTZ R9, R3, -UR19, R27 ;  /* 0x8000001303097c23 */ /* 0x000fe2000801001b */
[----:B------:R-:W-:Y:S01]  /*65d0*/  I2FP.F32.S32 R8, R8 ;  /* 0x0000000800087245 */ /* 0x000fe20000201400 */
[C---:B------:R-:W-:Y:S01]  /*65e0*/  VIADD R3, R2.reuse, 0x38 ;  /* 0x0000003802037836 */ /* 0x040fe20000000000 */
[----:B------:R-:W-:Y:S01]  /*65f0*/  I2FP.F32.S32 R6, R6 ;  /* 0x0000000600067245 */ /* 0x000fe20000201400 */
[----:B------:R-:W-:Y:S01]  /*6600*/  FFMA.FTZ R7, R7, -UR19, R23 ;  /* 0x8000001307077c23 */ /* 0x000fe20008010017 */
[----:B------:R-:W-:-:S02]  /*6610*/  VIADD R2, R2, 0x39 ;  /* 0x0000003902027836 */ /* 0x000fc40000000000 */
[----:B------:R-:W-:Y:S01]  /*6620*/  FFMA.FTZ R8, R8, -UR19, R24 ;  /* 0x8000001308087c23 */ /* 0x000fe20008010018 */
[----:B------:R-:W-:Y:S01]  /*6630*/  FSEL R238, R16, -INF , !P5 ;  /* 0xff80000010ee7808 */ /* 0x000fe20006800000 */
[----:B------:R-:W-:Y:S01]  /*6640*/  FFMA.FTZ R10, R6, -UR19, R26 ;  /* 0x80000013060a7c23 */ /* 0x000fe2000801001a */
[----:B------:R-:W-:Y:S01]  /*6650*/  FSEL R218, R15, -INF , !P2 ;  /* 0xff8000000fda7808 */ /* 0x000fe20005000000 */
[C---:B------:R-:W-:Y:S01]  /*6660*/  IMAD.IADD R6, R214.reuse, 0x1, -R3 ;  /* 0x00000001d6067824 */ /* 0x040fe200078e0a03 */
[----:B------:R-:W-:Y:S01]  /*6670*/  FSEL R225, R7, -INF , !P4 ;  /* 0xff80000007e17808 */ /* 0x000fe20006000000 */
[----:B------:R-:W-:Y:S01]  /*6680*/  IMAD.IADD R7, R214, 0x1, -R2 ;  /* 0x00000001d6077824 */ /* 0x000fe200078e0a02 */
[----:B------:R-:W-:Y:S02]  /*6690*/  FSEL R170, R8, -INF , !P1 ;  /* 0xff80000008aa7808 */ /* 0x000fe40004800000 */
[C---:B------:R-:W-:Y:S02]  /*66a0*/  ISETP.GE.AND P5, PT, R3.reuse, R217, PT ;  /* 0x000000d90300720c */ /* 0x040fe40003fa6270 */
[----:B------:R-:W-:-:S02]  /*66b0*/  ISETP.GE.AND P2, PT, R3, R216, PT ;  /* 0x000000d80300720c */ /* 0x000fc40003f46270 */
[C---:B------:R-:W-:Y:S02]  /*66c0*/  ISETP.GE.AND P4, PT, R2.reuse, R217, PT ;  /* 0x000000d90200720c */ /* 0x040fe40003f86270 */
[C---:B------:R-:W-:Y:S02]  /*66d0*/  ISETP.GE.AND P1, PT, R2.reuse, R216, PT ;  /* 0x000000d80200720c */ /* 0x040fe40003f26270 */
[CC--:B------:R-:W-:Y:S02]  /*66e0*/  ISETP.LT.OR P5, PT, R3.reuse, R213.reuse, P5 ;  /* 0x000000d50300720c */ /* 0x0c0fe40002fa1670 */
[----:B------:R-:W-:Y:S01]  /*66f0*/  ISETP.LT.OR P2, PT, R3, R212, P2 ;  /* 0x000000d40300720c */ /* 0x000fe20001741670 */
[----:B------:R-:W-:Y:S01]  /*6700*/  IMAD.IADD R3, R215, 0x1, -R3 ;  /* 0x00000001d7037824 */ /* 0x000fe200078e0a03 */
[----:B------:R-:W-:Y:S02]  /*6710*/  IABS R6, R6 ;  /* 0x0000000600067213 */ /* 0x000fe40000000000 */
[----:B------:R-:W-:-:S02]  /*6720*/  ISETP.LT.OR P4, PT, R2, R213, P4 ;  /* 0x000000d50200720c */ /* 0x000fc40002781670 */
[----:B------:R-:W-:Y:S01]  /*6730*/  ISETP.LT.OR P1, PT, R2, R212, P1 ;  /* 0x000000d40200720c */ /* 0x000fe20000f21670 */
[----:B------:R-:W-:Y:S01]  /*6740*/  IMAD.IADD R2, R215, 0x1, -R2 ;  /* 0x00000001d7027824 */ /* 0x000fe200078e0a02 */
[----:B------:R-:W-:Y:S02]  /*6750*/  I2FP.F32.S32 R6, R6 ;  /* 0x0000000600067245 */ /* 0x000fe40000201400 */
[----:B------:R-:W-:Y:S02]  /*6760*/  FSEL R226, R10, -INF , !P0 ;  /* 0xff8000000ae27808 */ /* 0x000fe40004000000 */
[----:B------:R-:W-:Y:S01]  /*6770*/  PLOP3.LUT P0, PT, PT, PT, UP0, 0x80, 0x0 ;  /* 0x000000000000781c */ /* 0x000fe20003f0f008 */
[----:B------:R-:W-:Y:S01]  /*6780*/  FFMA.FTZ R8, R6, -UR19, R44 ;  /* 0x8000001306087c23 */ /* 0x000fe2000801002c */
[----:B------:R-:W-:Y:S02]  /*6790*/  IABS R3, R3 ;  /* 0x0000000300037213 */ /* 0x000fe40000000000 */
[----:B------:R-:W-:-:S02]  /*67a0*/  IABS R7, R7 ;  /* 0x0000000700077213 */ /* 0x000fc40000000000 */
[----:B------:R-:W-:Y:S02]  /*67b0*/  IABS R2, R2 ;  /* 0x0000000200027213 */ /* 0x000fe40000000000 */
[----:B------:R-:W-:Y:S02]  /*67c0*/  I2FP.F32.S32 R3, R3 ;  /* 0x0000000300037245 */ /* 0x000fe40000201400 */
[----:B------:R-:W-:Y:S02]  /*67d0*/  I2FP.F32.S32 R6, R7 ;  /* 0x0000000700067245 */ /* 0x000fe40000201400 */
[----:B------:R-:W-:Y:S01]  /*67e0*/  I2FP.F32.S32 R2, R2 ;  /* 0x0000000200027245 */ /* 0x000fe20000201400 */
[----:B------:R-:W-:Y:S01]  /*67f0*/  FFMA.FTZ R3, R3, -UR19, R46 ;  /* 0x8000001303037c23 */ /* 0x000fe2000801002e */
[----:B-1----:R-:W-:Y:S01]  /*6800*/  PRMT R179, R12, 0x7054, R12 ;  /* 0x000070540cb37816 */ /* 0x002fe2000000000c */
[----:B------:R-:W-:Y:S01]  /*6810*/  FFMA.FTZ R6, R6, -UR19, R45 ;  /* 0x8000001306067c23 */ /* 0x000fe2000801002d */
[----:B------:R-:W-:Y:S01]  /*6820*/  FSEL R171, R11, -INF , !P6 ;  /* 0xff8000000bab7808 */ /* 0x000fe20007000000 */
[----:B------:R-:W-:Y:S01]  /*6830*/  FFMA.FTZ R2, R2, -UR19, R47 ;  /* 0x8000001302027c23 */ /* 0x000fe2000801002f */
        /* <DEDUP_REMOVED lines=153> */
.L_x_1250:
[----:B------:R-:W-:Y:S05]  /*71d0*/  BSYNC B0 ;  /* 0x0000000000007941 */ /* 0x000fea0003800000 */
.L_x_1249:
[----:B------:R-:W0:Y:S02]  /*71e0*/  LDGDEPBAR ;  /* 0x00000000000079af */ /* 0x000e240000000000 */
.L_x_1248:
[----:B-1----:R-:W-:Y:S01]  /*71f0*/  FMNMX.FTZ R2, R35, R33, !PT ;  /* 0x0000002123027209 */ /* 0x002fe20007810000 */
[----:B------:R-:W-:Y:S01]  /*7200*/  IMAD.WIDE.U32 R230, R108, -0x326172a9, RZ ;  /* 0xcd9e8d576ce67825 */ /* 0x000fe200078e00ff */
[----:B------:R-:W-:Y:S01]  /*7210*/  LOP3.LUT R6, R106, UR38, RZ, 0x3c, !PT ;  /* 0x000000266a067c12 */ /* 0x000fe2000f8e3cff */
[----:B------:R-:W-:Y:S01]  /*7220*/  USHF.L.U32 UR43, UR22, 0x1, URZ ;  /* 0x00000001162b7899 */ /* 0x000fe2000800063f */
[----:B------:R-:W-:Y:S01]  /*7230*/  FMNMX.FTZ R2, R41, R2, !PT ;  /* 0x0000000229027209 */ /* 0x000fe20007810000 */
[----:B------:R-:W-:Y:S01]  /*7240*/  UIADD3 UR6, UR39, -0x4498517b, URZ ;  /* 0xbb67ae8527067890 */ /* 0x000fe2000fffe03f */
[----:B------:R-:W-:Y:S01]  /*7250*/  IMAD.WIDE.U32 R134, R107, -0x2daee0ad, RZ ;  /* 0xd2511f536b867825 */ /* 0x000fe200078e00ff */
[----:B------:R1:W-:Y:S01]  /*7260*/  STL [R1+0xa8], R6 ;  /* 0x0000a80601007387 */ /* 0x0003e20000100800 */
[----:B------:R-:W-:Y:S01]  /*7270*/  FMNMX.FTZ R2, R32, R2, !PT ;  /* 0x0000000220027209 */ /* 0x000fe20007810000 */
[----:B------:R-:W-:Y:S01]  /*7280*/  UIADD3 UR36, UR38, -0x61c88647, URZ ;  /* 0x9e3779b926247890 */ /* 0x000fe2000fffe03f */
[----:B------:R-:W-:Y:S01]  /*7290*/  LEA R185, R5, UR4, 0x1 ;  /* 0x0000000405b97c11 */ /* 0x000fe2000f8e08ff */
[----:B------:R-:W-:Y:S01]  /*72a0*/  UIADD3 UR33, UR38, 0x3c6ef372, URZ ;  /* 0x3c6ef37226217890 */ /* 0x000fe2000fffe03f */
[----:B------:R-:W-:Y:S01]  /*72b0*/  FMNMX.FTZ R2, R150, R2, !PT ;  /* 0x0000000296027209 */ /* 0x000fe20007810000 */
[----:B------:R-:W-:-:S02]  /*72c0*/  UIADD3 UR32, UR39, 0x76cf5d0a, URZ ;  /* 0x76cf5d0a27207890 */ /* 0x000fc4000fffe03f */
[----:B------:R-:W-:Y:S01]  /*72d0*/  UIADD3 UR25, UR39, 0x32370b8f, URZ ;  /* 0x32370b8f27197890 */ /* 0x000fe2000fffe03f */
[----:B------:R-:W-:Y:S01]  /*72e0*/  FMNMX.FTZ R2, R160, R2, !PT ;  /* 0x00000002a0027209 */ /* 0x000fe20007810000 */
[----:B------:R-:W-:Y:S01]  /*72f0*/  ULDC UR20, c[0x0][0x2ec] ;  /* 0x0000bb0000147ab9 */ /* 0x000fe20000000800 */
[----:B------:R-:W-:Y:S01]  /*7300*/  UIADD3 UR26, UR38, -0x255992d5, URZ ;  /* 0xdaa66d2b261a7890 */ /* 0x000fe2000fffe03f */
[--C-:B------:R-:W-:Y:S01]  /*7310*/  IMAD R186, R4, 0x2, R185.reuse ;  /* 0x0000000204ba7824 */ /* 0x100fe200078e02b9 */
[----:B------:R-:W-:Y:S01]  /*7320*/  FMNMX.FTZ R2, R133, R2, !PT ;  /* 0x0000000285027209 */ /* 0x000fe20007810000 */
[----:B------:R-:W-:Y:S01]  /*7330*/  UIADD3 UR7, UR38, 0x78dde6e4, URZ ;  /* 0x78dde6e426077890 */ /* 0x000fe2000fffe03f */
[----:B------:R-:W-:Y:S01]  /*7340*/  IMAD R188, R0, 0x2, R185 ;  /* 0x0000000200bc7824 */ /* 0x000fe200078e02b9 */
[----:B------:R-:W-:Y:S01]  /*7350*/  UIADD3 UR14, UR39, -0x56f99767, URZ ;  /* 0xa9066899270e7890 */ /* 0x000fe2000fffe03f */
        /* <DEDUP_REMOVED lines=27> */
[----:B-1----:R-:W-:Y:S01]  /*7510*/  LOP3.LUT R6, R231, R6, RZ, 0x3c, !PT ;  /* 0x00000006e7067212 */ /* 0x002fe200078e3cff */
[----:B------:R-:W1:Y:S01]  /*7520*/  SHFL.BFLY PT, R3, R132, 0x2, 0x1f ;  /* 0x0c401f0084037f89 */ /* 0x000e6200000e0000 */
[----:B------:R-:W-:Y:S02]  /*7530*/  FMNMX.FTZ R2, R238, R2, !PT ;  /* 0x00000002ee027209 */ /* 0x000fe40007810000 */
[----:B------:R-:W-:Y:S01]  /*7540*/  LEA R187, R0, R186, 0x1 ;  /* 0x000000ba00bb7211 */ /* 0x000fe200078e08ff */
[----:B------:R-:W-:Y:S01]  /*7550*/  IMAD.WIDE.U32 R58, R6, -0x2daee0ad, RZ ;  /* 0xd2511f53063a7825 */ /* 0x000fe200078e00ff */
[----:B------:R-:W-:-:S03]  /*7560*/  FMNMX.FTZ R2, R225, R2, !PT ;  /* 0x00000002e1027209 */ /* 0x000fc60007810000 */
[----:B------:R-:W-:Y:S01]  /*7570*/  LDSM.16.MT88.4 R48, [R187+0x10000] ;  /* 0x01000000bb30783b */ /* 0x000fe20000004200 */
[----:B------:R-:W-:Y:S02]  /*7580*/  FMNMX.FTZ R2, R226, R2, !PT ;  /* 0x00000002e2027209 */ /* 0x000fe40007810000 */
[----:B------:R-:W-:Y:S01]  /*7590*/  LOP3.LUT R8, R59, UR6, R134, 0x96, !PT ;  /* 0x000000063b087c12 */ /* 0x000fe2000f8e9686 */
[----:B------:R-:W-:Y:S01]  /*75a0*/  UIADD3 UR6, UR39, -0x126145ec, URZ ;  /* 0xed9eba1427067890 */ /* 0x000fe2000fffe03f */
[----:B------:R-:W-:-:S03]  /*75b0*/  FMNMX.FTZ R2, R228, R2, !PT ;  /* 0x00000002e4027209 */ /* 0x000fc60007810000 */
[----:B------:R-:W-:Y:S01]  /*75c0*/  IMAD.WIDE.U32 R56, R8, -0x326172a9, RZ ;  /* 0xcd9e8d5708387825 */ /* 0x000fe200078e00ff */
[----:B------:R-:W-:-:S04]  /*75d0*/  FMNMX.FTZ R2, R224, R2, !PT ;  /* 0x00000002e0027209 */ /* 0x000fc80007810000 */
[----:B------:R-:W-:Y:S02]  /*75e0*/  FMNMX.FTZ R2, R235, R2, !PT ;  /* 0x00000002eb027209 */ /* 0x000fe40007810000 */
[----:B-1----:R-:W-:Y:S01]  /*75f0*/  FMNMX.FTZ R132, R132, R3, !PT ;  /* 0x0000000384847209 */ /* 0x002fe20007810000 */
[----:B------:R-:W-:Y:S02]  /*7600*/  IMAD.U32 R3, RZ, RZ, UR43 ;  /* 0x0000002bff037e24 */ /* 0x000fe4000f8e00ff */
[----:B------:R-:W1:Y:S01]  /*7610*/  SHFL.BFLY PT, R10, R2, 0x2, 0x1f ;  /* 0x0c401f00020a7f89 */ /* 0x000e6200000e0000 */
[----:B------:R-:W-:-:S03]  /*7620*/  UIADD3 UR43, UR43, 0x1, URZ ;  /* 0x000000012b2b7890 */ /* 0x000fc6000fffe03f */
[----:B------:R-:W2:Y:S01]  /*7630*/  SHFL.BFLY PT, R9, R132, 0x1, 0x1f ;  /* 0x0c201f0084097f89 */ /* 0x000ea200000e0000 */
[----:B------:R-:W-:-:S05]  /*7640*/  LOP3.LUT R3, R135, UR39, R3, 0x96, !PT ;  /* 0x0000002787037c12 */ /* 0x000fca000f8e9603 */
[----:B------:R-:W-:-:S05]  /*7650*/  IMAD.WIDE.U32 R6, R3, -0x326172a9, RZ ;  /* 0xcd9e8d5703067825 */ /* 0x000fca00078e00ff */
[----:B------:R-:W-:Y:S02]  /*7660*/  LOP3.LUT R3, R7, UR36, R230, 0x96, !PT ;  /* 0x0000002407037c12 */ /* 0x000fe4000f8e96e6 */
[----:B------:R-:W-:Y:S02]  /*7670*/  LOP3.LUT R8, R57, UR33, R6, 0x96, !PT ;  /* 0x0000002139087c12 */ /* 0x000fe4000f8e9606 */
[----:B-1----:R-:W-:Y:S01]  /*7680*/  FMNMX.FTZ R10, R2, R10, !PT ;  /* 0x0000000a020a7209 */ /* 0x002fe20007810000 */
[----:B------:R-:W-:Y:S01]  /*7690*/  IMAD.WIDE.U32 R2, R3, -0x2daee0ad, RZ ;  /* 0xd2511f5303027825 */ /* 0x000fe200078e00ff */
[----:B--2---:R-:W-:-:S03]  /*76a0*/  FMNMX.FTZ R132, R132, R9, !PT ;  /* 0x0000000984847209 */ /* 0x004fc60007810000 */
[----:B------:R-:W1:Y:S01]  /*76b0*/  SHFL.BFLY PT, R11, R10, 0x1, 0x1f ;  /* 0x0c201f000a0b7f89 */ /* 0x000e6200000e0000 */
        /* <DEDUP_REMOVED lines=9> */
[--C-:B------:R-:W-:Y:S01]  /*7750*/  FFMA.FTZ R7, R35, UR20, -R12.reuse ;  /* 0x0000001423077c23 */ /* 0x100fe2000801080c */
[--C-:B------:R-:W-:Y:S01]  /*7760*/  FFMA.FTZ R3, R33, UR20, -R12.reuse ;  /* 0x0000001421037c23 */ /* 0x100fe2000801080c */
[----:B------:R-:W-:Y:S01]  /*7770*/  FFMA.FTZ R9, R32, UR20, -R12 ;  /* 0x0000001420097c23 */ /* 0x000fe2000801080c */
[----:B------:R-:W-:Y:S01]  /*7780*/  LOP3.LUT R2, R39, UR7, R2, 0x96, !PT ;  /* 0x0000000727027c12 */ /* 0x000fe2000f8e9602 */
[----:B------:R2:W-:Y:S04]  /*7790*/  MUFU.EX2 R233, R7 ;  /* 0x0000000700e97308 */ /* 0x0005e80000000800 */
[----:B------:R-:W-:-:S04]  /*77a0*/  IMAD.WIDE.U32 R36, R2, -0x2daee0ad, RZ ;  /* 0xd2511f5302247825 */ /* 0x000fc800078e00ff */
[----:B------:R-:W-:Y:S01]  /*77b0*/  FFMA.FTZ R2, R41, UR20, -R12 ;  /* 0x0000001429027c23 */ /* 0x000fe2000801080c */
[----:B------:R1:W-:Y:S08]  /*77c0*/  MUFU.EX2 R234, R3 ;  /* 0x0000000300ea7308 */ /* 0x0003f00000000800 */
[----:B------:R3:W-:Y:S01]  /*77d0*/  MUFU.EX2 R241, R2 ;  /* 0x0000000200f17308 */ /* 0x0007e20000000800 */
[----:B--2---:R-:W-:-:S05]  /*77e0*/  IMAD.WIDE.U32 R6, R6, -0x2daee0ad, RZ ;  /* 0xd2511f5306067825 */ /* 0x004fca00078e00ff */
[----:B------:R-:W-:Y:S02]  /*77f0*/  LOP3.LUT R8, R7, UR6, R8, 0x96, !PT ;  /* 0x0000000607087c12 */ /* 0x000fe4000f8e9608 */
[----:B------:R2:W4:Y:S01]  /*7800*/  MUFU.EX2 R178, R9 ;  /* 0x0000000900b27308 */ /* 0x0005220000000800 */
[----:B-1----:R-:W-:Y:S02]  /*7810*/  FMNMX.FTZ R3, R10, R11, !PT ;  /* 0x0000000b0a037209 */ /* 0x002fe40007810000 */
[----:B------:R-:W-:Y:S01]  /*7820*/  LOP3.LUT R10, R37, UR14, R6, 0x96, !PT ;  /* 0x0000000e250a7c12 */ /* 0x000fe2000f8e9606 */
[----:B------:R-:W-:Y:S01]  /*7830*/  IMAD.WIDE.U32 R14, R8, -0x326172a9, RZ ;  /* 0xcd9e8d57080e7825 */ /* 0x000fe200078e00ff */
[----:B------:R-:W-:-:S03]  /*7840*/  FSETP.NEU.FTZ.AND P1, PT, R3, -INF , PT ;  /* 0xff8000000300780b */ /* 0x000fc60003f3d000 */
[----:B------:R-:W-:-:S05]  /*7850*/  FMUL.FTZ R6, R3, UR20 ;  /* 0x0000001403067c20 */ /* 0x000fca0008410000 */
[----:B---3--:R-:W-:Y:S01]  /*7860*/  FSEL R2, R6, RZ, P1 ;  /* 0x000000ff06027208 */ /* 0x008fe20000800000 */
[----:B------:R-:W-:-:S04]  /*7870*/  IMAD.WIDE.U32 R6, R10, -0x326172a9, RZ ;  /* 0xcd9e8d570a067825 */ /* 0x000fc800078e00ff */
[--C-:B------:R-:W-:Y:S01]  /*7880*/  FFMA.FTZ R10, R42, UR20, -R2.reuse ;  /* 0x000000142a0a7c23 */ /* 0x100fe20008010802 */
[----:B------:R-:W-:Y:S01]  /*7890*/  LOP3.LUT R8, R6, 0xffff, RZ, 0xc0, !PT ;  /* 0x0000ffff06087812 */ /* 0x000fe200078ec0ff */
[----:B------:R-:W-:Y:S01]  /*78a0*/  FFMA.FTZ R5, R40, UR20, -R2 ;  /* 0x0000001428057c23 */ /* 0x000fe20008010802 */
[----:B------:R-:W-:Y:S01]  /*78b0*/  LOP3.LUT R13, R6, 0xff, RZ, 0xc0, !PT ;  /* 0x000000ff060d7812 */ /* 0x000fe200078ec0ff */
[----:B------:R1:W-:Y:S01]  /*78c0*/  MUFU.EX2 R236, R10 ;  /* 0x0000000a00ec7308 */ /* 0x0003e20000000800 */
[----:B--2---:R-:W-:Y:S01]  /*78d0*/  SHF.R.U32.HI R9, RZ, 0x10, R6 ;  /* 0x00000010ff097819 */ /* 0x004fe20000011606 */
[----:B------:R-:W-:Y:S01]  /*78e0*/  FFMA.FTZ R0, R43, UR20, -R2 ;  /* 0x000000142b007c23 */ /* 0x000fe20008010802 */
[----:B------:R-:W-:Y:S01]  /*78f0*/  SHF.R.U32.HI R11, RZ, 0x18, R6 ;  /* 0x00000018ff0b7819 */ /* 0x000fe20000011606 */
[----:B------:R-:W2:Y:S01]  /*7900*/  LDSM.16.MT88.4 R40, [R188+0x12000] ;  /* 0x01200000bc28783b */ /* 0x000ea20000004200 */
[----:B------:R-:W-:Y:S02]  /*7910*/  LOP3.LUT R6, R7, UR10, R14, 0x96, !PT ;  /* 0x0000000a07067c12 */ /* 0x000fe4000f8e960e */
[----:B------:R-:W-:Y:S01]  /*7920*/  LOP3.LUT R9, R9, 0xff, RZ, 0xc0, !PT ;  /* 0x000000ff09097812 */ /* 0x000fe200078ec0ff */
[----:B------:R3:W-:Y:S01]  /*7930*/  MUFU.EX2 R229, R5 ;  /* 0x0000000500e57308 */ /* 0x0007e20000000800 */
[----:B------:R-:W-:-:S02]  /*7940*/  LOP3.LUT R4, R6, 0xffff, RZ, 0xc0, !PT ;  /* 0x0000ffff06047812 */ /* 0x000fc400078ec0ff */
[----:B------:R-:W-:Y:S02]  /*7950*/  LOP3.LUT R7, R6, 0xff, RZ, 0xc0, !PT ;  /* 0x000000ff06077812 */ /* 0x000fe400078ec0ff */
[----:B------:R-:W-:Y:S02]  /*7960*/  SHF.R.U32.HI R4, RZ, 0x8, R4 ;  /* 0x00000008ff047819 */ /* 0x000fe40000011604 */
[----:B------:R-:W-:Y:S01]  /*7970*/  PRMT R9, R9, 0x5410, R11 ;  /* 0x0000541009097816 */ /* 0x000fe2000000000b */
[----:B------:R5:W-:Y:S01]  /*7980*/  MUFU.EX2 R176, R0 ;  /* 0x0000000000b07308 */ /* 0x000be20000000800 */
[----:B-1----:R-:W-:Y:S01]  /*7990*/  SHF.R.U32.HI R10, RZ, 0x8, R8 ;  /* 0x00000008ff0a7819 */ /* 0x002fe20000011608 */
[----:B------:R-:W-:Y:S02]  /*79a0*/  FFMA.FTZ R8, R34, UR20, -R2 ;  /* 0x0000001422087c23 */ /* 0x000fe40008010802 */
[----:B------:R-:W-:Y:S01]  /*79b0*/  LDSM.16.MT88.4 R32, [R187+0x12000] ;  /* 0x01200000bb20783b */ /* 0x000fe20000004200 */
[----:B------:R-:W-:-:S02]  /*79c0*/  PRMT R10, R13, 0x5410, R10 ;  /* 0x000054100d0a7816 */ /* 0x000fc4000000000a */
[----:B------:R-:W-:Y:S01]  /*79d0*/  PRMT R13, R7, 0x5410, R4 ;  /* 0x00005410070d7816 */ /* 0x000fe20000000004 */
[----:B------:R1:W1:Y:S01]  /*79e0*/  MUFU.EX2 R240, R8 ;  /* 0x0000000800f07308 */ /* 0x0002620000000800 */
[----:B---3--:R-:W-:Y:S02]  /*79f0*/  HSET2.LE.AND R5, R9, R179, PT ;  /* 0x000000b309057233 */ /* 0x008fe40003803000 */
[----:B----4-:R-:W-:Y:S02]  /*7a00*/  F2FP.BF16.F32.PACK_AB R4, R178, R241 ;  /* 0x000000f1b204723e */ /* 0x010fe400000010ff */
[----:B-----5:R-:W-:-:S04]  /*7a10*/  SHF.R.U32.HI R0, RZ, 0x10, R6 ;  /* 0x00000010ff007819 */ /* 0x020fc80000011606 */
[----:B------:R-:W-:Y:S02]  /*7a20*/  LOP3.LUT R7, R0, 0xff, RZ, 0xc0, !PT ;  /* 0x000000ff00077812 */ /* 0x000fe400078ec0ff */
[----:B------:R-:W-:Y:S02]  /*7a30*/  HSET2.LE.AND R0, R10, R179, PT ;  /* 0x000000b30a007233 */ /* 0x000fe40003803000 */
[----:B-1----:R-:W-:Y:S02]  /*7a40*/  SHF.R.U32.HI R8, RZ, 0x18, R6 ;  /* 0x00000018ff087819 */ /* 0x002fe40000011606 */
[----:B------:R-:W-:Y:S02]  /*7a50*/  F2FP.BF16.F32.PACK_AB R6, R229, R240 ;  /* 0x000000f0e506723e */ /* 0x000fe400000010ff */
[----:B------:R-:W-:Y:S02]  /*7a60*/  PRMT R7, R7, 0x5410, R8 ;  /* 0x0000541007077816 */ /* 0x000fe40000000008 */
[----:B------:R-:W-:-:S02]  /*7a70*/  LOP3.LUT R10, R0, R4, RZ, 0xc0, !PT ;  /* 0x00000004000a7212 */ /* 0x000fc400078ec0ff */
[----:B------:R-:W-:Y:S02]  /*7a80*/  LOP3.LUT R11, R5, R6, RZ, 0xc0, !PT ;  /* 0x00000006050b7212 */ /* 0x000fe400078ec0ff */
[--C-:B------:R-:W-:Y:S02]  /*7a90*/  HSET2.LE.AND R0, R13, R179.reuse, PT ;  /* 0x000000b30d007233 */ /* 0x100fe40003803000 */
[----:B------:R-:W-:Y:S02]  /*7aa0*/  F2FP.BF16.F32.PACK_AB R4, R234, R233 ;  /* 0x000000e9ea04723e */ /* 0x000fe400000010ff */
[----:B------:R-:W-:Y:S02]  /*7ab0*/  HSET2.LE.AND R5, R7, R179, PT ;  /* 0x000000b307057233 */ /* 0x000fe40003803000 */
[----:B------:R-:W-:Y:S02]  /*7ac0*/  F2FP.BF16.F32.PACK_AB R6, R176, R236 ;  /* 0x000000ecb006723e */ /* 0x000fe400000010ff */
[----:B------:R-:W-:-:S02]  /*7ad0*/  LOP3.LUT R8, R0, R4, RZ, 0xc0, !PT ;  /* 0x0000000400087212 */ /* 0x000fc400078ec0ff */
[----:B------:R-:W-:Y:S02]  /*7ae0*/  LOP3.LUT R9, R5, R6, RZ, 0xc0, !PT ;  /* 0x0000000605097212 */ /* 0x000fe400078ec0ff */
[----:B------:R-:W1:Y:S01]  /*7af0*/  LDSM.16.MT88.4 R4, [R187+0x14000] ;  /* 0x01400000bb04783b */ /* 0x000e620000004200 */
[----:B------:R-:W-:-:S04]  /*7b00*/  LOP3.LUT R0, R15, UR15, R38, 0x96, !PT ;  /* 0x0000000f0f007c12 */ /* 0x000fc8000f8e9626 */
[C---:B------:R-:W-:Y:S06]  /*7b10*/  HMMA.16816.F32.BF16 R144, R8.reuse, R44, RZ ;  /* 0x0000002c0890723c */ /* 0x040fec00000418ff */
[C---:B------:R-:W-:Y:S06]  /*7b20*/  HMMA.16816.F32.BF16 R136, R8.reuse, R46, RZ ;  /* 0x0000002e0888723c */ /* 0x040fec00000418ff */
[C---:B------:R-:W-:Y:S06]  /*7b30*/  HMMA.16816.F32.BF16 R112, R8.reuse, R60, RZ ;  /* 0x0000003c0870723c */ /* 0x040fec00000418ff */
[C---:B------:R-:W-:Y:S06]  /*7b40*/  HMMA.16816.F32.BF16 R84, R8.reuse, R62, RZ ;  /* 0x0000003e0854723c */ /* 0x040fec00000418ff */
[C---:B--2---:R-:W-:Y:S06]  /*7b50*/  HMMA.16816.F32.BF16 R60, R8.reuse, R40, RZ ;  /* 0x00000028083c723c */ /* 0x044fec00000418ff */
[C---:B------:R-:W-:Y:S01]  /*7b60*/  HMMA.16816.F32.BF16 R44, R8.reuse, R42, RZ ;  /* 0x0000002a082c723c */ /* 0x040fe200000418ff */
[----:B------:R-:W-:Y:S05]  /*7b70*/  LDSM.16.MT88.4 R40, [R186+0x16000] ;  /* 0x01600000ba28783b */ /* 0x000fea0000004200 */
[C---:B------:R-:W-:Y:S06]  /*7b80*/  HMMA.16816.F32.BF16 R120, R8.reuse, R28, RZ ;  /* 0x0000001c0878723c */ /* 0x040fec00000418ff */
[C---:B------:R-:W-:Y:S01]  /*7b90*/  HMMA.16816.F32.BF16 R92, R8.reuse, R30, RZ ;  /* 0x0000001e085c723c */ /* 0x040fe200000418ff */
[----:B------:R-:W2:Y:S05]  /*7ba0*/  LDSM.16.MT88.4 R28, [R185+0x16000] ;  /* 0x01600000b91c783b */ /* 0x000eaa0000004200 */
[C---:B------:R-:W-:Y:S06]  /*7bb0*/  HMMA.16816.F32.BF16 R104, R8.reuse, R20, RZ ;  /* 0x000000140868723c */ /* 0x040fec00000418ff */
[C---:B------:R-:W-:Y:S01]  /*7bc0*/  HMMA.16816.F32.BF16 R76, R8.reuse, R22, RZ ;  /* 0x00000016084c723c */ /* 0x040fe200000418ff */
[----:B------:R-:W3:Y:S05]  /*7bd0*/  LDSM.16.MT88.4 R20, [R188+0x16000] ;  /* 0x01600000bc14783b */ /* 0x000eea0000004200 */
[C---:B------:R-:W-:Y:S06]  /*7be0*/  HMMA.16816.F32.BF16 R100, R8.reuse, R16, RZ ;  /* 0x000000100864723c */ /* 0x040fec00000418ff */
[C---:B------:R-:W-:Y:S01]  /*7bf0*/  HMMA.16816.F32.BF16 R72, R8.reuse, R18, RZ ;  /* 0x000000120848723c */ /* 0x040fe200000418ff */
[----:B------:R-:W4:Y:S05]  /*7c00*/  LDSM.16.MT88.4 R16, [R187+0x16000] ;  /* 0x01600000bb10783b */ /* 0x000f2a0000004200 */
[C---:B------:R-:W-:Y:S06]  /*7c10*/  HMMA.16816.F32.BF16 R116, R8.reuse, R64, RZ ;  /* 0x000000400874723c */ /* 0x040fec00000418ff */
[C---:B------:R-:W-:Y:S06]  /*7c20*/  HMMA.16816.F32.BF16 R88, R8.reuse, R66, RZ ;  /* 0x000000420858723c */ /* 0x040fec00000418ff */
[C---:B-1----:R-:W-:Y:S06]  /*7c30*/  HMMA.16816.F32.BF16 R64, R8.reuse, R6, RZ ;  /* 0x000000060840723c */ /* 0x042fec00000418ff */
[----:B------:R-:W-:Y:S01]  /*7c40*/  HMMA.16816.F32.BF16 R124, R8, R52, RZ ;  /* 0x00000034087c723c */ /* 0x000fe200000418ff */
[----:B------:R-:W-:Y:S01]  /*7c50*/  FFMA.FTZ R6, R133, UR20, -R12 ;  /* 0x0000001485067c23 */ /* 0x000fe2000801080c */
[----:B------:R-:W-:-:S03]  /*7c60*/  MOV R133, R232 ;  /* 0x000000e800857202 */ /* 0x000fc60000000f00 */
[----:B------:R1:W-:Y:S01]  /*7c70*/  MUFU.EX2 R172, R6 ;  /* 0x0000000600ac7308 */ /* 0x0003e20000000800 */
[C---:B------:R-:W-:Y:S06]  /*7c80*/  HMMA.16816.F32.BF16 R96, R8.reuse, R54, RZ ;  /* 0x000000360860723c */ /* 0x040fec00000418ff */
[C---:B------:R-:W-:Y:S06]  /*7c90*/  HMMA.16816.F32.BF16 R52, R8.reuse, R4, RZ ;  /* 0x000000040834723c */ /* 0x040fec00000418ff */
[----:B------:R-:W-:Y:S01]  /*7ca0*/  HMMA.16816.F32.BF16 R108, R8, R32, RZ ;  /* 0x00000020086c723c */ /* 0x000fe200000418ff */
[--C-:B------:R-:W-:Y:S01]  /*7cb0*/  FFMA.FTZ R4, R150, UR20, -R12.reuse ;  /* 0x0000001496047c23 */ /* 0x100fe2000801080c */
[----:B-1----:R-:W-:-:S03]  /*7cc0*/  FFMA.FTZ R6, R148, UR20, -R12 ;  /* 0x0000001494067c23 */ /* 0x002fc6000801080c */
[----:B------:R1:W-:Y:S01]  /*7cd0*/  MUFU.EX2 R154, R4 ;  /* 0x00000004009a7308 */ /* 0x0003e20000000800 */
[C---:B------:R-:W-:Y:S06]  /*7ce0*/  HMMA.16816.F32.BF16 R80, R8.reuse, R34, RZ ;  /* 0x000000220850723c */ /* 0x040fec00000418ff */
[C---:B------:R-:W-:Y:S01]  /*7cf0*/  HMMA.16816.F32.BF16 R68, R8.reuse, R48, RZ ;  /* 0x000000300844723c */ /* 0x040fe200000418ff */
[----:B------:R5:W3:Y:S05]  /*7d00*/  MUFU.EX2 R153, R6 ;  /* 0x0000000600997308 */ /* 0x000aea0000000800 */
[----:B--2---:R-:W-:Y:S01]  /*7d10*/  HMMA.16816.F32.BF16 R32, R8, R28, RZ ;  /* 0x0000001c0820723c */ /* 0x004fe200000418ff */
[----:B-1----:R-:W-:-:S05]  /*7d20*/  IMAD.WIDE.U32 R4, R0, -0x2daee0ad, RZ ;  /* 0xd2511f5300047825 */ /* 0x002fca00078e00ff */
[----:B------:R-:W-:Y:S01]  /*7d30*/  HMMA.16816.F32.BF16 R48, R8, R50, RZ ;  /* 0x000000320830723c */ /* 0x000fe200000418ff */
[----:B------:R-:W-:Y:S02]  /*7d40*/  LOP3.LUT R0, R5, UR11, R36, 0x96, !PT ;  /* 0x0000000b05007c12 */ /* 0x000fe4000f8e9624 */
[----:B------:R-:W-:-:S03]  /*7d50*/  LOP3.LUT R5, R4, 0xffff, RZ, 0xc0, !PT ;  /* 0x0000ffff04057812 */ /* 0x000fc600078ec0ff */
[C---:B------:R-:W-:Y:S01]  /*7d60*/  HMMA.16816.F32.BF16 R140, R8.reuse, R24, RZ ;  /* 0x00000018088c723c */ /* 0x040fe200000418ff */
[----:B------:R-:W-:Y:S02]  /*7d70*/  LOP3.LUT R15, R4, 0xff, RZ, 0xc0, !PT ;  /* 0x000000ff040f7812 */ /* 0x000fe400078ec0ff */
[--C-:B------:R-:W-:Y:S02]  /*7d80*/  SHF.R.U32.HI R7, RZ, 0x10, R4.reuse ;  /* 0x00000010ff077819 */ /* 0x100fe40000011604 */
[----:B------:R-:W-:Y:S01]  /*7d90*/  SHF.R.U32.HI R14, RZ, 0x18, R4 ;  /* 0x00000018ff0e7819 */ /* 0x000fe20000011604 */
[C---:B------:R-:W-:Y:S01]  /*7da0*/  HMMA.16816.F32.BF16 R128, R8.reuse, R26, RZ ;  /* 0x0000001a0880723c */ /* 0x040fe200000418ff */
[C---:B------:R-:W-:Y:S01]  /*7db0*/  LOP3.LUT R4, R0.reuse, 0xffff, RZ, 0xc0, !PT ;  /* 0x0000ffff00047812 */ /* 0x040fe200078ec0ff */
[----:B------:R-:W-:Y:S01]  /*7dc0*/  LDSM.16.MT88.4 R24, [R185+0x10800] ;  /* 0x01080000b918783b */ /* 0x000fe20000004200 */
[----:B-----5:R-:W-:Y:S01]  /*7dd0*/  SHF.R.U32.HI R6, RZ, 0x8, R5 ;  /* 0x00000008ff067819 */ /* 0x020fe20000011605 */
[----:B------:R-:W-:Y:S01]  /*7de0*/  FFMA.FTZ R5, R149, UR20, -R2 ;  /* 0x0000001495057c23 */ /* 0x000fe20008010802 */
[----:B------:R-:W-:Y:S01]  /*7df0*/  LOP3.LUT R7, R7, 0xff, RZ, 0xc0, !PT ;  /* 0x000000ff07077812 */ /* 0x000fe200078ec0ff */
[----:B------:R-:W-:Y:S01]  /*7e00*/  HMMA.16816.F32.BF16 R148, R8, R42, RZ ;  /* 0x0000002a0894723c */ /* 0x000fe200000418ff */
[----:B------:R-:W-:Y:S01]  /*7e10*/  LOP3.LUT R13, R0, 0xff, RZ, 0xc0, !PT ;  /* 0x000000ff000d7812 */ /* 0x000fe200078ec0ff */
[----:B------:R1:W-:Y:S01]  /*7e20*/  MUFU.EX2 R173, R5 ;  /* 0x0000000500ad7308 */ /* 0x0003e20000000800 */
[----:B------:R-:W-:-:S02]  /*7e30*/  SHF.R.U32.HI R4, RZ, 0x8, R4 ;  /* 0x00000008ff047819 */ /* 0x000fc40000011604 */
[----:B------:R-:W-:Y:S01]  /*7e40*/  PRMT R6, R15, 0x5410, R6 ;  /* 0x000054100f067816 */ /* 0x000fe20000000006 */
[----:B---3--:R-:W-:Y:S01]  /*7e50*/  IMAD.MOV.U32 R15, RZ, RZ, R153 ;  /* 0x000000ffff0f7224 */ /* 0x008fe200078e0099 */
[----:B------:R-:W-:Y:S01]  /*7e60*/  PRMT R14, R7, 0x5410, R14 ;  /* 0x00005410070e7816 */ /* 0x000fe2000000000e */
[----:B------:R-:W-:Y:S01]  /*7e70*/  IMAD.MOV.U32 R42, RZ, RZ, R154 ;  /* 0x000000ffff2a7224 */ /* 0x000fe200078e009a */
[----:B------:R-:W-:Y:S01]  /*7e80*/  PRMT R13, R13, 0x5410, R4 ;  /* 0x000054100d0d7816 */ /* 0x000fe20000000004 */
[C---:B------:R-:W-:Y:S01]  /*7e90*/  HMMA.16816.F32.BF16 R28, R8.reuse, R30, RZ ;  /* 0x0000001e081c723c */ /* 0x040fe200000418ff */
[--C-:B------:R-:W-:Y:S02]  /*7ea0*/  SHF.R.U32.HI R4, RZ, 0x10, R0.reuse ;  /* 0x00000010ff047819 */ /* 0x100fe40000011600 */
[----:B------:R-:W-:Y:S02]  /*7eb0*/  SHF.R.U32.HI R7, RZ, 0x18, R0 ;  /* 0x00000018ff077819 */ /* 0x000fe40000011600 */
[----:B------:R-:W-:Y:S01]  /*7ec0*/  HSET2.LE.AND R0, R6, R179, PT ;  /* 0x000000b306007233 */ /* 0x000fe20003803000 */
[----:B------:R-:W-:Y:S01]  /*7ed0*/  HMMA.16816.F32.BF16 R36, R8, R40, RZ ;  /* 0x000000280824723c */ /* 0x000fe200000418ff */
[----:B------:R-:W-:Y:S01]  /*7ee0*/  F2FP.BF16.F32.PACK_AB R6, R15, R172 ;  /* 0x000000ac0f06723e */ /* 0x000fe200000010ff */
[----:B-1----:R-:W-:Y:S01]  /*7ef0*/  FFMA.FTZ R5, R152, UR20, -R2 ;  /* 0x0000001498057c23 */ /* 0x002fe20008010802 */
[----:B------:R-:W-:-:S02]  /*7f00*/  LOP3.LUT R4, R4, 0xff, RZ, 0xc0, !PT ;  /* 0x000000ff04047812 */ /* 0x000fc400078ec0ff */
[----:B------:R-:W-:Y:S01]  /*7f10*/  LOP3.LUT R6, R0, R6, RZ, 0xc0, !PT ;  /* 0x0000000600067212 */ /* 0x000fe200078ec0ff */
[----:B------:R1:W2:Y:S01]  /*7f20*/  MUFU.EX2 R227, R5 ;  /* 0x0000000500e37308 */ /* 0x0002a20000000800 */
[----:B------:R-:W-:Y:S01]  /*7f30*/  FFMA.FTZ R0, R164, UR20, -R2 ;  /* 0x00000014a4007c23 */ /* 0x000fe20008010802 */
[----:B------:R-:W-:Y:S01]  /*7f40*/  HMMA.16816.F32.BF16 R156, R8, R20, RZ ;  /* 0x00000014089c723c */ /* 0x000fe200000418ff */
[----:B------:R-:W-:Y:S01]  /*7f50*/  IMAD.MOV.U32 R41, RZ, RZ, R241 ;  /* 0x000000ffff297224 */ /* 0x000fe200078e00f1 */
[----:B------:R-:W-:-:S04]  /*7f60*/  MOV R40, R240 ;  /* 0x000000f000287202 */ /* 0x000fc80000000f00 */
[C---:B------:R-:W-:Y:S01]  /*7f70*/  HMMA.16816.F32.BF16 R152, R8.reuse, R22, RZ ;  /* 0x000000160898723c */ /* 0x040fe200000418ff */
[----:B------:R3:W-:Y:S01]  /*7f80*/  MUFU.EX2 R175, R0 ;  /* 0x0000000000af7308 */ /* 0x0007e20000000800 */
[----:B------:R-:W-:Y:S04]  /*7f90*/  LDSM.16.MT88.4 R20, [R186+0x10800] ;  /* 0x01080000ba14783b */ /* 0x000fe80000004200 */
[----:B----4-:R-:W-:Y:S01]  /*7fa0*/  HMMA.16816.F32.BF16 R164, R8, R18, RZ ;  /* 0x0000001208a4723c */ /* 0x010fe200000418ff */
[----:B-1----:R-:W-:-:S05]  /*7fb0*/  FFMA.FTZ R5, R160, UR20, -R12 ;  /* 0x00000014a0057c23 */ /* 0x002fca000801080c */
[----:B------:R-:W-:Y:S01]  /*7fc0*/  HMMA.16816.F32.BF16 R160, R8, R16, RZ ;  /* 0x0000001008a0723c */ /* 0x000fe200000418ff */
[----:B------:R-:W1:Y:S01]  /*7fd0*/  LDSM.16.MT88.4 R8, [R187+0x10800] ;  /* 0x01080000bb08783b */ /* 0x000e620000004200 */
[----:B------:R4:W5:Y:S03]  /*7fe0*/  MUFU.EX2 R174, R5 ;  /* 0x0000000500ae7308 */ /* 0x0009660000000800 */
[----:B------:R-:W1:Y:S01]  /*7ff0*/  LDSM.16.MT88.4 R16, [R188+0x10800] ;  /* 0x01080000bc10783b */ /* 0x000e620000004200 */
[----:B---3--:R-:W-:Y:S01]  /*8000*/  HSET2.LE.AND R0, R14, R179, PT ;  /* 0x000000b30e007233 */ /* 0x008fe20003803000 */
[----:B------:R-:W-:Y:S01]  /*8010*/  IMAD.MOV.U32 R14, RZ, RZ, R233 ;  /* 0x000000ffff0e7224 */ /* 0x000fe200078e00e9 */
[----:B----4-:R-:W-:Y:S01]  /*8020*/  PRMT R5, R4, 0x5410, R7 ;  /* 0x0000541004057816 */ /* 0x010fe20000000007 */
[----:B------:R-:W-:Y:S01]  /*8030*/  FFMA.FTZ R4, R168, UR20, -R2 ;  /* 0x00000014a8047c23 */ /* 0x000fe20008010802 */
[----:B--2---:R-:W-:-:S03]  /*8040*/  F2FP.BF16.F32.PACK_AB R7, R227, R173 ;  /* 0x000000ade307723e */ /* 0x004fc600000010ff */
[----:B------:R5:W2:Y:S01]  /*8050*/  MUFU.EX2 R43, R4 ;  /* 0x00000004002b7308 */ /* 0x000aa20000000800 */
[----:B------:R-:W-:Y:S02]  /*8060*/  LOP3.LUT R7, R0, R7, RZ, 0xc0, !PT ;  /* 0x0000000700077212 */ /* 0x000fe400078ec0ff */
[----:B------:R-:W-:Y:S01]  /*8070*/  HSET2.LE.AND R0, R13, R179, PT ;  /* 0x000000b30d007233 */ /* 0x000fe20003803000 */
[----:B------:R-:W-:Y:S01]  /*8080*/  IMAD.MOV.U32 R13, RZ, RZ, R235 ;  /* 0x000000ffff0d7224 */ /* 0x000fe200078e00eb */
[----:B-----5:R-:W-:-:S04]  /*8090*/  F2FP.BF16.F32.PACK_AB R4, R174, R42 ;  /* 0x0000002aae04723e */ /* 0x020fc800000010ff */
[----:B------:R-:W-:Y:S02]  /*80a0*/  LOP3.LUT R4, R0, R4, RZ, 0xc0, !PT ;  /* 0x0000000400047212 */ /* 0x000fe400078ec0ff */
[----:B------:R-:W-:Y:S02]  /*80b0*/  HSET2.LE.AND R0, R5, R179, PT ;  /* 0x000000b305007233 */ /* 0x000fe40003803000 */
[----:B--2---:R-:W-:-:S04]  /*80c0*/  F2FP.BF16.F32.PACK_AB R5, R43, R175 ;  /* 0x000000af2b05723e */ /* 0x004fc800000010ff */
[----:B------:R-:W-:Y:S02]  /*80d0*/  LOP3.LUT R5, R0, R5, RZ, 0xc0, !PT ;  /* 0x0000000500057212 */ /* 0x000fe400078ec0ff */
[----:B------:R-:W-:-:S04]  /*80e0*/  MOV R0, UR43 ;  /* 0x0000002b00007c02 */ /* 0x000fc80008000f00 */
[----:B------:R-:W-:Y:S01]  /*80f0*/  LOP3.LUT R0, R135, UR39, R0, 0x96, !PT ;  /* 0x0000002787007c12 */ /* 0x000fe2000f8e9600 */
[C---:B-1----:R-:W-:Y:S06]  /*8100*/  HMMA.16816.F32.BF16 R68, R4.reuse, R8, R68 ;  /* 0x000000080444723c */ /* 0x042fec0000041844 */
[C---:B------:R-:W-:Y:S06]  /*8110*/  HMMA.16816.F32.BF16 R8, R4.reuse, R10, R48 ;  /* 0x0000000a0408723c */ /* 0x040fec0000041830 */
[----:B------:R-:W-:Y:S01]  /*8120*/  HMMA.16816.F32.BF16 R220, R4, R24, R144 ;  /* 0x0000001804dc723c */ /* 0x000fe20000041890 */
[----:B------:R-:W-:Y:S01]  /*8130*/  MOV R48, R175 ;  /* 0x000000af00307202 */ /* 0x000fe20000000f00 */
[----:B------:R-:W-:-:S02]  /*8140*/  IMAD.MOV.U32 R49, RZ, RZ, R174 ;  /* 0x000000ffff317224 */ /* 0x000fc400078e00ae */
[----:B------:R-:W-:Y:S02]  /*8150*/  IMAD.MOV.U32 R51, RZ, RZ, R173 ;  /* 0x000000ffff337224 */ /* 0x000fe400078e00ad */
[----:B------:R-:W-:Y:S01]  /*8160*/  HMMA.16816.F32.BF16 R180, R4, R26, R136 ;  /* 0x0000001a04b4723c */ /* 0x000fe20000041888 */
[----:B------:R-:W-:Y:S01]  /*8170*/  LDSM.16.MT88.4 R24, [R188+0x14800] ;  /* 0x01480000bc18783b */ /* 0x000fe20000004200 */
[----:B------:R-:W-:-:S04]  /*8180*/  IMAD.MOV.U32 R50, RZ, RZ, R172 ;  /* 0x000000ffff327224 */ /* 0x000fc800078e00ac */
[C---:B------:R-:W-:Y:S01]  /*8190*/  HMMA.16816.F32.BF16 R144, R4.reuse, R20, R124 ;  /* 0x000000140490723c */ /* 0x040fe2000004187c */
[----:B------:R-:W-:Y:S01]  /*81a0*/  IMAD.MOV.U32 R139, RZ, RZ, R68 ;  /* 0x000000ffff8b7224 */ /* 0x000fe200078e0044 */
[----:B------:R-:W-:Y:S01]  /*81b0*/  MOV R138, R69 ;  /* 0x00000045008a7202 */ /* 0x000fe20000000f00 */
[----:B------:R-:W-:Y:S02]  /*81c0*/  IMAD.MOV.U32 R137, RZ, RZ, R70 ;  /* 0x000000ffff897224 */ /* 0x000fe400078e0046 */
[----:B------:R-:W-:Y:S01]  /*81d0*/  IMAD.MOV.U32 R136, RZ, RZ, R71 ;  /* 0x000000ffff887224 */ /* 0x000fe200078e0047 */
[----:B------:R-:W-:Y:S01]  /*81e0*/  HMMA.16816.F32.BF16 R124, R4, R22, R96 ;  /* 0x00000016047c723c */ /* 0x000fe20000041860 */
[----:B------:R-:W1:Y:S01]  /*81f0*/  LDSM.16.MT88.4 R20, [R185+0x12800] ;  /* 0x01280000b914783b */ /* 0x000e620000004200 */
[----:B------:R-:W-:Y:S01]  /*8200*/  IMAD.MOV.U32 R71, RZ, RZ, R8 ;  /* 0x000000ffff477224 */ /* 0x000fe200078e0008 */
[----:B------:R-:W-:Y:S01]  /*8210*/  MOV R70, R9 ;  /* 0x0000000900467202 */ /* 0x000fe20000000f00 */
[----:B------:R-:W-:-:S02]  /*8220*/  IMAD.MOV.U32 R69, RZ, RZ, R10 ;  /* 0x000000ffff457224 */ /* 0x000fc400078e000a */
[----:B------:R-:W-:Y:S01]  /*8230*/  IMAD.MOV.U32 R68, RZ, RZ, R11 ;  /* 0x000000ffff447224 */ /* 0x000fe200078e000b */
[C---:B------:R-:W-:Y:S01]  /*8240*/  HMMA.16816.F32.BF16 R120, R4.reuse, R16, R120 ;  /* 0x000000100478723c */ /* 0x040fe20000041878 */
[----:B------:R-:W2:Y:S05]  /*8250*/  LDSM.16.MT88.4 R8, [R188+0x12800] ;  /* 0x01280000bc08783b */ /* 0x000eaa0000004200 */
[C---:B------:R-:W-:Y:S01]  /*8260*/  HMMA.16816.F32.BF16 R96, R4.reuse, R18, R92 ;  /* 0x000000120460723c */ /* 0x040fe2000004185c */
[----:B------:R-:W3:Y:S05]  /*8270*/  LDSM.16.MT88.4 R16, [R186+0x12800] ;  /* 0x01280000ba10783b */ /* 0x000eea0000004200 */
[C---:B-1----:R-:W-:Y:S06]  /*8280*/  HMMA.16816.F32.BF16 R248, R4.reuse, R20, R116 ;  /* 0x0000001404f8723c */ /* 0x042fec0000041874 */
[C---:B------:R-:W-:Y:S01]  /*8290*/  HMMA.16816.F32.BF16 R240, R4.reuse, R22, R88 ;  /* 0x0000001604f0723c */ /* 0x040fe20000041858 */
[----:B------:R-:W1:Y:S05]  /*82a0*/  LDSM.16.MT88.4 R20, [R187+0x12800] ;  /* 0x01280000bb14783b */ /* 0x000e6a0000004200 */
[----:B--2---:R-:W-:Y:S01]  /*82b0*/  HMMA.16816.F32.BF16 R116, R4, R8, R60 ;  /* 0x000000080474723c */ /* 0x004fe2000004183c */
        /* <DEDUP_REMOVED lines=10> */
[----:B------:R-:W2:Y:S05]  /*8360*/  LDSM.16.MT88.4 R16, [R185+0x14800] ;  /* 0x01480000b910783b */ /* 0x000eaa0000004200 */
[----:B------:R-:W-:Y:S01]  /*8370*/  HMMA.16816.F32.BF16 R176, R4, R10, R44 ;  /* 0x0000000a04b0723c */ /* 0x000fe2000004182c */
[----:B------:R-:W3:Y:S06]  /*8380*/  LDSM.16.MT88.4 R8, [R186+0x14800] ;  /* 0x01480000ba08783b */ /* 0x000eec0000004200 */
[----:B------:R-:W-:-:S02]  /*8390*/  IMAD.MOV.U32 R46, RZ, RZ, R239 ;  /* 0x000000ffff2e7224 */ /* 0x000fc400078e00ef */
[----:B------:R-:W-:Y:S02]  /*83a0*/  IMAD.MOV.U32 R47, RZ, RZ, R238 ;  /* 0x000000ffff2f7224 */ /* 0x000fe400078e00ee */
[----:B------:R-:W-:Y:S02]  /*83b0*/  IMAD.MOV.U32 R45, RZ, RZ, R237 ;  /* 0x000000ffff2d7224 */ /* 0x000fe400078e00ed */
[----:B------:R-:W-:Y:S01]  /*83c0*/  IMAD.MOV.U32 R44, RZ, RZ, R225 ;  /* 0x000000ffff2c7224 */ /* 0x000fe200078e00e1 */
[----:B-1----:R-:W-:Y:S07]  /*83d0*/  HMMA.16816.F32.BF16 R172, R4, R20, R108 ;  /* 0x0000001404ac723c */ /* 0x002fee000004186c */
[----:B------:R-:W-:Y:S01]  /*83e0*/  IMAD.MOV.U32 R109, RZ, RZ, R171 ;  /* 0x000000ffff6d7224 */ /* 0x000fe200078e00ab */
[----:B------:R-:W-:Y:S01]  /*83f0*/  MOV R108, R224 ;  /* 0x000000e0006c7202 */ /* 0x000fe20000000f00 */
[----:B------:R-:W-:-:S02]  /*8400*/  IMAD.MOV.U32 R110, RZ, RZ, R170 ;  /* 0x000000ffff6e7224 */ /* 0x000fc400078e00aa */
[----:B------:R-:W-:Y:S02]  /*8410*/  IMAD.MOV.U32 R111, RZ, RZ, R169 ;  /* 0x000000ffff6f7224 */ /* 0x000fe400078e00a9 */
[C---:B------:R-:W-:Y:S01]  /*8420*/  HMMA.16816.F32.BF16 R168, R4.reuse, R22, R80 ;  /* 0x0000001604a8723c */ /* 0x040fe20000041850 */
[----:B------:R-:W1:Y:S05]  /*8430*/  LDSM.16.MT88.4 R20, [R187+0x14800] ;  /* 0x01480000bb14783b */ /* 0x000e6a0000004200 */
[C---:B--2---:R-:W-:Y:S06]  /*8440*/  HMMA.16816.F32.BF16 R140, R4.reuse, R16, R140 ;  /* 0x00000010048c723c */ /* 0x044fec000004188c */
[C---:B---3--:R-:W-:Y:S06]  /*8450*/  HMMA.16816.F32.BF16 R244, R4.reuse, R8, R104 ;  /* 0x0000000804f4723c */ /* 0x048fec0000041868 */
[----:B------:R-:W-:Y:S01]  /*8460*/  HMMA.16816.F32.BF16 R236, R4, R10, R76 ;  /* 0x0000000a04ec723c */ /* 0x000fe2000004184c */
[----:B------:R-:W2:Y:S01]  /*8470*/  LDSM.16.MT88.4 R8, [R185+0x16800] ;  /* 0x01680000b908783b */ /* 0x000ea20000004200 */
[----:B------:R-:W-:Y:S01]  /*8480*/  MOV R104, R230 ;  /* 0x000000e600687202 */ /* 0x000fe20000000f00 */
[----:B------:R-:W-:-:S02]  /*8490*/  IMAD.MOV.U32 R105, RZ, RZ, R231 ;  /* 0x000000ffff697224 */ /* 0x000fc400078e00e7 */
[----:B------:R-:W-:Y:S01]  /*84a0*/  IMAD.MOV.U32 R106, RZ, RZ, R229 ;  /* 0x000000ffff6a7224 */ /* 0x000fe200078e00e5 */
[C---:B------:R-:W-:Y:S01]  /*84b0*/  HMMA.16816.F32.BF16 R224, R4.reuse, R18, R128 ;  /* 0x0000001204e0723c */ /* 0x040fe20000041880 */
[----:B------:R-:W3:Y:S01]  /*84c0*/  LDSM.16.MT88.4 R16, [R186+0x16800] ;  /* 0x01680000ba10783b */ /* 0x000ee20000004200 */
[----:B------:R-:W-:Y:S01]  /*84d0*/  IMAD.MOV.U32 R77, RZ, RZ, R45 ;  /* 0x000000ffff4d7224 */ /* 0x000fe200078e002d */
[----:B------:R-:W-:Y:S01]  /*84e0*/  MOV R78, R60 ;  /* 0x0000003c004e7202 */ /* 0x000fe20000000f00 */
[----:B------:R-:W-:Y:S02]  /*84f0*/  IMAD.MOV.U32 R45, RZ, RZ, R40 ;  /* 0x000000ffff2d7224 */ /* 0x000fe400078e0028 */
[C---:B------:R-:W-:Y:S01]  /*8500*/  HMMA.16816.F32.BF16 R128, R4.reuse, R26, R72 ;  /* 0x0000001a0480723c */ /* 0x040fe20000041848 */
[----:B------:R-:W-:Y:S02]  /*8510*/  IMAD.MOV.U32 R107, RZ, RZ, R228 ;  /* 0x000000ffff6b7224 */ /* 0x000fe400078e00e4 */
[----:B------:R-:W-:Y:S01]  /*8520*/  IMAD.MOV.U32 R76, RZ, RZ, R46 ;  /* 0x000000ffff4c7224 */ /* 0x000fe200078e002e */
[----:B------:R-:W-:Y:S01]  /*8530*/  MOV R46, R13 ;  /* 0x0000000d002e7202 */ /* 0x000fe20000000f00 */
[----:B------:R-:W-:Y:S01]  /*8540*/  IMAD.MOV.U32 R79, RZ, RZ, R62 ;  /* 0x000000ffff4f7224 */ /* 0x000fe200078e003e */
[----:B------:R-:W-:Y:S01]  /*8550*/  HMMA.16816.F32.BF16 R228, R4, R24, R100 ;  /* 0x0000001804e4723c */ /* 0x000fe20000041864 */
[----:B------:R-:W-:Y:S01]  /*8560*/  LDSM.16.MT88.4 R24, [R187+0x16800] ;  /* 0x01680000bb18783b */ /* 0x000fe20000004200 */
[----:B------:R-:W-:Y:S01]  /*8570*/  MOV R135, R76 ;  /* 0x0000004c00877202 */ /* 0x000fe20000000f00 */
[----:B------:R-:W-:-:S02]  /*8580*/  IMAD.MOV.U32 R76, RZ, RZ, R51 ;  /* 0x000000ffff4c7224 */ /* 0x000fc400078e0033 */
[----:B------:R-:W-:Y:S01]  /*8590*/  IMAD.MOV.U32 R105, RZ, RZ, R63 ;  /* 0x000000ffff697224 */ /* 0x000fe200078e003f */
[C---:B-1----:R-:W-:Y:S01]  /*85a0*/  HMMA.16816.F32.BF16 R92, R4.reuse, R20, R52 ;  /* 0x00000014045c723c */ /* 0x042fe20000041834 */
[----:B------:R-:W-:Y:S02]  /*85b0*/  IMAD.MOV.U32 R100, RZ, RZ, R77 ;  /* 0x000000ffff647224 */ /* 0x000fe400078e004d */
[----:B------:R-:W-:Y:S02]  /*85c0*/  IMAD.MOV.U32 R103, RZ, RZ, R61 ;  /* 0x000000ffff677224 */ /* 0x000fe400078e003d */
[----:B------:R-:W-:Y:S01]  /*85d0*/  IMAD.MOV.U32 R77, RZ, RZ, R15 ;  /* 0x000000ffff4d7224 */ /* 0x000fe200078e000f */
[----:B------:R-:W-:Y:S01]  /*85e0*/  HMMA.16816.F32.BF16 R84, R4, R22, R64 ;  /* 0x000000160454723c */ /* 0x000fe20000041840 */
[----:B------:R-:W1:Y:S01]  /*85f0*/  LDSM.16.MT88.4 R20, [R188+0x16800] ;  /* 0x01680000bc14783b */ /* 0x000e620000004200 */
[----:B------:R-:W-:-:S04]  /*8600*/  IMAD.MOV.U32 R102, RZ, RZ, R50 ;  /* 0x000000ffff667224 */ /* 0x000fc800078e0032 */
[C---:B--2---:R-:W-:Y:S06]  /*8610*/  HMMA.16816.F32.BF16 R80, R4.reuse, R8, R32 ;  /* 0x000000080450723c */ /* 0x044fec0000041820 */
[----:B------:R-:W-:Y:S01]  /*8620*/  HMMA.16816.F32.BF16 R72, R4, R10, R28 ;  /* 0x0000000a0448723c */ /* 0x000fe2000004181c */
[----:B------:R-:W-:-:S05]  /*8630*/  IMAD.WIDE.U32 R8, R0, -0x326172a9, RZ ;  /* 0xcd9e8d5700087825 */ /* 0x000fca00078e00ff */
[----:B------:R-:W-:Y:S01]  /*8640*/  LOP3.LUT R9, R9, UR36, R104, 0x96, !PT ;  /* 0x0000002409097c12 */ /* 0x000fe2000f8e9668 */
[----:B------:R-:W-:Y:S01]  /*8650*/  IMAD.MOV.U32 R104, RZ, RZ, R44 ;  /* 0x000000ffff687224 */ /* 0x000fe200078e002c */
[----:B------:R-:W-:Y:S01]  /*8660*/  LOP3.LUT R0, R57, UR33, R8, 0x96, !PT ;  /* 0x0000002139007c12 */ /* 0x000fe2000f8e9608 */
[----:B------:R-:W-:Y:S01]  /*8670*/  IMAD.MOV.U32 R44, RZ, RZ, R41 ;  /* 0x000000ffff2c7224 */ /* 0x000fe200078e0029 */
[----:B---3--:R-:W-:Y:S01]  /*8680*/  HMMA.16816.F32.BF16 R64, R4, R16, R36 ;  /* 0x000000100440723c */ /* 0x008fe20000041824 */
[----:B------:R-:W-:-:S04]  /*8690*/  IMAD.WIDE.U32 R8, R9, -0x2daee0ad, RZ ;  /* 0xd2511f5309087825 */ /* 0x000fc800078e00ff */
[----:B------:R-:W-:Y:S01]  /*86a0*/  IMAD.WIDE.U32 R10, R0, -0x2daee0ad, RZ ;  /* 0xd2511f53000a7825 */ /* 0x000fe200078e00ff */
[----:B------:R-:W-:Y:S01]  /*86b0*/  LOP3.LUT R9, R9, UR32, R58, 0x96, !PT ;  /* 0x0000002009097c12 */ /* 0x000fe2000f8e963a */
[----:B------:R-:W-:Y:S02]  /*86c0*/  HMMA.16816.F32.BF16 R60, R4, R18, R148 ;  /* 0x00000012043c723c */ /* 0x000fe40000041894 */
[----:B------:R-:W-:Y:S01]  /*86d0*/  IMAD.MOV.U32 R101, RZ, RZ, R104 ;  /* 0x000000ffff657224 */ /* 0x000fe200078e0068 */
[----:B------:R-:W-:Y:S01]  /*86e0*/  LOP3.LUT R0, R11, UR25, R8, 0x96, !PT ;  /* 0x000000190b007c12 */ /* 0x000fe2000f8e9608 */
[----:B------:R-:W-:-:S04]  /*86f0*/  IMAD.WIDE.U32 R8, R9, -0x326172a9, RZ ;  /* 0xcd9e8d5709087825 */ /* 0x000fc800078e00ff */
[----:B------:R-:W-:Y:S01]  /*8700*/  FFMA.FTZ R11, R219, UR20, -R12 ;  /* 0x00000014db0b7c23 */ /* 0x000fe2000801080c */
[C---:B-1----:R-:W-:Y:S01]  /*8710*/  HMMA.16816.F32.BF16 R52, R4.reuse, R20, R156 ;  /* 0x000000140434723c */ /* 0x042fe2000004189c */
[----:B------:R-:W-:Y:S01]  /*8720*/  IMAD.WIDE.U32 R40, R0, -0x326172a9, RZ ;  /* 0xcd9e8d5700287825 */ /* 0x000fe200078e00ff */
[----:B------:R-:W-:Y:S01]  /*8730*/  LOP3.LUT R9, R9, UR26, R56, 0x96, !PT ;  /* 0x0000001a09097c12 */ /* 0x000fe2000f8e9638 */
[----:B------:R1:W2:Y:S02]  /*8740*/  MUFU.EX2 R32, R11 ;  /* 0x0000000b00207308 */ /* 0x0002a40000000800 */
[----:B------:R-:W-:Y:S01]  /*8750*/  IMAD.MOV.U32 R104, RZ, RZ, R48 ;  /* 0x000000ffff687224 */ /* 0x000fe200078e0030 */
[----:B------:R-:W-:Y:S01]  /*8760*/  LOP3.LUT R0, R41, UR7, R8, 0x96, !PT ;  /* 0x0000000729007c12 */ /* 0x000fe2000f8e9608 */
[----:B------:R-:W-:Y:S01]  /*8770*/  IMAD.WIDE.U32 R8, R9, -0x2daee0ad, RZ ;  /* 0xd2511f5309087825 */ /* 0x000fe200078e00ff */
[----:B------:R-:W-:Y:S03]  /*8780*/  HMMA.16816.F32.BF16 R56, R4, R24, R160 ;  /* 0x000000180438723c */ /* 0x000fe600000418a0 */
[----:B------:R-:W-:Y:S01]  /*8790*/  IMAD.WIDE.U32 R38, R0, -0x2daee0ad, RZ ;  /* 0xd2511f5300267825 */ /* 0x000fe200078e00ff */
[----:B------:R-:W-:-:S03]  /*87a0*/  LOP3.LUT R13, R9, UR6, R10, 0x96, !PT ;  /* 0x00000006090d7c12 */ /* 0x000fc6000f8e960a */
[----:B------:R-:W-:Y:S01]  /*87b0*/  FFMA.FTZ R10, R103, UR20, -R12 ;  /* 0x00000014670a7c23 */ /* 0x000fe2000801080c */
[----:B------:R-:W-:Y:S01]  /*87c0*/  MOV R103, R49 ;  /* 0x0000003100677202 */ /* 0x000fe20000000f00 */
[----:B------:R-:W-:Y:S01]  /*87d0*/  IMAD.MOV.U32 R158, RZ, RZ, R90 ;  /* 0x000000ffff9e7224 */ /* 0x000fe200078e005a */
[----:B------:R-:W-:Y:S01]  /*87e0*/  LOP3.LUT R0, R39, UR14, R8, 0x96, !PT ;  /* 0x0000000e27007c12 */ /* 0x000fe2000f8e9608 */
[----:B------:R-:W-:Y:S01]  /*87f0*/  IMAD.WIDE.U32 R36, R13, -0x326172a9, RZ ;  /* 0xcd9e8d570d247825 */ /* 0x000fe200078e00ff */
[----:B------:R3:W-:Y:S01]  /*8800*/  MUFU.EX2 R148, R10 ;  /* 0x0000000a00947308 */ /* 0x0007e20000000800 */
[----:B------:R-:W-:Y:S02]  /*8810*/  HMMA.16816.F32.BF16 R48, R4, R22, R152 ;  /* 0x000000160430723c */ /* 0x000fe40000041898 */
[----:B-1----:R-:W-:Y:S01]  /*8820*/  FFMA.FTZ R11, R252, UR20, -R12 ;  /* 0x00000014fc0b7c23 */ /* 0x002fe2000801080c */
[----:B------:R-:W-:Y:S01]  /*8830*/  IMAD.WIDE.U32 R8, R0, -0x326172a9, RZ ;  /* 0xcd9e8d5700087825 */ /* 0x000fe200078e00ff */
[----:B------:R-:W-:Y:S01]  /*8840*/  LDSM.16.MT88.4 R20, [R185+0x11000] ;  /* 0x01100000b914783b */ /* 0x000fe20000004200 */
[----:B------:R-:W-:-:S02]  /*8850*/  MOV R161, R138 ;  /* 0x0000008a00a17202 */ /* 0x000fc40000000f00 */
[----:B--2---:R-:W-:Y:S01]  /*8860*/  IMAD.MOV.U32 R159, RZ, RZ, R32 ;  /* 0x000000ffff9f7224 */ /* 0x004fe200078e0020 */
[C---:B------:R-:W-:Y:S01]  /*8870*/  LOP3.LUT R0, R8.reuse, 0xffff, RZ, 0xc0, !PT ;  /* 0x0000ffff08007812 */ /* 0x040fe200078ec0ff */
[----:B------:R1:W-:Y:S01]  /*8880*/  MUFU.EX2 R151, R11 ;  /* 0x0000000b00977308 */ /* 0x0003e20000000800 */
[----:B------:R-:W-:Y:S01]  /*8890*/  LOP3.LUT R13, R8, 0xff, RZ, 0xc0, !PT ;  /* 0x000000ff080d7812 */ /* 0x000fe200078ec0ff */
[----:B------:R-:W-:Y:S01]  /*88a0*/  IMAD.MOV.U32 R160, RZ, RZ, R139 ;  /* 0x000000ffffa07224 */ /* 0x000fe200078e008b */
[--C-:B------:R-:W-:Y:S01]  /*88b0*/  SHF.R.U32.HI R15, RZ, 0x10, R8.reuse ;  /* 0x00000010ff0f7819 */ /* 0x100fe20000011608 */
[----:B------:R-:W-:Y:S01]  /*88c0*/  IMAD.MOV.U32 R162, RZ, RZ, R137 ;  /* 0x000000ffffa27224 */ /* 0x000fe200078e0089 */
[----:B------:R-:W-:Y:S01]  /*88d0*/  SHF.R.U32.HI R16, RZ, 0x18, R8 ;  /* 0x00000018ff107819 */ /* 0x000fe20000011608 */
[----:B------:R-:W-:Y:S01]  /*88e0*/  FFMA.FTZ R8, R135, UR20, -R2 ;  /* 0x0000001487087c23 */ /* 0x000fe20008010802 */
[----:B------:R-:W-:Y:S01]  /*88f0*/  MOV R135, R100 ;  /* 0x0000006400877202 */ /* 0x000fe20000000f00 */
[----:B------:R-:W-:Y:S01]  /*8900*/  IMAD.MOV.U32 R100, RZ, RZ, R101 ;  /* 0x000000ffff647224 */ /* 0x000fe200078e0065 */
[----:B---3--:R-:W-:Y:S01]  /*8910*/  SHF.R.U32.HI R10, RZ, 0x8, R0 ;  /* 0x00000008ff0a7819 */ /* 0x008fe20000011600 */
[----:B------:R-:W-:Y:S01]  /*8920*/  IMAD.MOV.U32 R101, RZ, RZ, R76 ;  /* 0x000000ffff657224 */ /* 0x000fe200078e004c */
[----:B------:R-:W-:Y:S01]  /*8930*/  LOP3.LUT R0, R9, UR10, R36, 0x96, !PT ;  /* 0x0000000a09007c12 */ /* 0x000fe2000f8e9624 */
[----:B------:R-:W-:Y:S01]  /*8940*/  IMAD.MOV.U32 R76, RZ, RZ, R77 ;  /* 0x000000ffff4c7224 */ /* 0x000fe200078e004d */
[----:B------:R-:W-:Y:S01]  /*8950*/  MOV R77, R78 ;  /* 0x0000004e004d7202 */ /* 0x000fe20000000f00 */
[----:B------:R-:W-:Y:S01]  /*8960*/  IMAD.MOV.U32 R78, RZ, RZ, R79 ;  /* 0x000000ffff4e7224 */ /* 0x000fe200078e004f */
[----:B------:R-:W-:Y:S01]  /*8970*/  PRMT R28, R13, 0x5410, R10 ;  /* 0x000054100d1c7816 */ /* 0x000fe2000000000a */
[----:B------:R-:W-:-:S02]  /*8980*/  IMAD.MOV.U32 R79, RZ, RZ, R44 ;  /* 0x000000ffff4f7224 */ /* 0x000fc400078e002c */
[----:B-1----:R-:W-:Y:S01]  /*8990*/  FFMA.FTZ R11, R218, UR20, -R12 ;  /* 0x00000014da0b7c23 */ /* 0x002fe2000801080c */
[----:B------:R-:W-:Y:S01]  /*89a0*/  IMAD.MOV.U32 R44, RZ, RZ, R45 ;  /* 0x000000ffff2c7224 */ /* 0x000fe200078e002d */
[----:B------:R-:W-:Y:S01]  /*89b0*/  MOV R45, R46 ;  /* 0x0000002e002d7202 */ /* 0x000fe20000000f00 */
[----:B------:R-:W-:Y:S01]  /*89c0*/  IMAD.MOV.U32 R46, RZ, RZ, R88 ;  /* 0x000000ffff2e7224 */ /* 0x000fe200078e0058 */
[C---:B------:R-:W-:Y:S01]  /*89d0*/  LOP3.LUT R9, R0.reuse, 0xffff, RZ, 0xc0, !PT ;  /* 0x0000ffff00097812 */ /* 0x040fe200078ec0ff */
[----:B------:R-:W-:Y:S01]  /*89e0*/  IMAD.MOV.U32 R88, RZ, RZ, R14 ;  /* 0x000000ffff587224 */ /* 0x000fe200078e000e */
[----:B------:R-:W-:Y:S01]  /*89f0*/  LOP3.LUT R14, R0, 0xff, RZ, 0xc0, !PT ;  /* 0x000000ff000e7812 */ /* 0x000fe200078ec0ff */
[----:B------:R1:W-:Y:S01]  /*8a00*/  MUFU.EX2 R156, R8 ;  /* 0x00000008009c7308 */ /* 0x0003e20000000800 */
[----:B------:R-:W-:Y:S01]  /*8a10*/  SHF.R.U32.HI R10, RZ, 0x10, R0 ;  /* 0x00000010ff0a7819 */ /* 0x000fe20000011600 */
[----:B------:R-:W-:Y:S01]  /*8a20*/  IMAD.MOV.U32 R34, RZ, RZ, R100 ;  /* 0x000000ffff227224 */ /* 0x000fe200078e0064 */
[----:B------:R-:W-:Y:S01]  /*8a30*/  SHF.R.U32.HI R13, RZ, 0x18, R0 ;  /* 0x00000018ff0d7819 */ /* 0x000fe20000011600 */
[----:B------:R-:W-:Y:S01]  /*8a40*/  IMAD.MOV.U32 R134, RZ, RZ, R77 ;  /* 0x000000ffff867224 */ /* 0x000fe200078e004d */
[----:B------:R-:W-:Y:S01]  /*8a50*/  LOP3.LUT R0, R15, 0xff, RZ, 0xc0, !PT ;  /* 0x000000ff0f007812 */ /* 0x000fe200078ec0ff */
[----:B------:R-:W-:Y:S01]  /*8a60*/  IMAD.MOV.U32 R35, RZ, RZ, R78 ;  /* 0x000000ffff237224 */ /* 0x000fe200078e004e */
[----:B------:R-:W-:Y:S01]  /*8a70*/  MOV R100, R76 ;  /* 0x0000004c00647202 */ /* 0x000fe20000000f00 */
[----:B------:R2:W3:Y:S01]  /*8a80*/  MUFU.EX2 R149, R11 ;  /* 0x0000000b00957308 */ /* 0x0004e20000000800 */
[----:B------:R-:W-:Y:S01]  /*8a90*/  MOV R76, R44 ;  /* 0x0000002c004c7202 */ /* 0x000fe20000000f00 */
[----:B------:R-:W-:-:S02]  /*8aa0*/  IMAD.MOV.U32 R77, RZ, RZ, R45 ;  /* 0x000000ffff4d7224 */ /* 0x000fc400078e002d */
[----:B------:R-:W-:Y:S02]  /*8ab0*/  IMAD.MOV.U32 R78, RZ, RZ, R46 ;  /* 0x000000ffff4e7224 */ /* 0x000fe400078e002e */
[----:B------:R-:W-:Y:S02]  /*8ac0*/  IMAD.MOV.U32 R163, RZ, RZ, R136 ;  /* 0x000000ffffa37224 */ /* 0x000fe400078e0088 */
[----:B------:R-:W-:Y:S01]  /*8ad0*/  IMAD.MOV.U32 R15, RZ, RZ, R76 ;  /* 0x000000ffff0f7224 */ /* 0x000fe200078e004c */
[----:B-1----:R-:W-:Y:S01]  /*8ae0*/  SHF.R.U32.HI R8, RZ, 0x8, R9 ;  /* 0x00000008ff087819 */ /* 0x002fe20000011609 */
[----:B------:R-:W-:Y:S01]  /*8af0*/  IMAD.MOV.U32 R157, RZ, RZ, R35 ;  /* 0x000000ffff9d7224 */ /* 0x000fe200078e0023 */
[----:B------:R-:W-:Y:S02]  /*8b00*/  LOP3.LUT R9, R10, 0xff, RZ, 0xc0, !PT ;  /* 0x000000ff0a097812 */ /* 0x000fe400078ec0ff */
[----:B------:R-:W-:Y:S01]  /*8b10*/  PRMT R10, R0, 0x5410, R16 ;  /* 0x00005410000a7816 */ /* 0x000fe20000000010 */
[----:B------:R-:W-:Y:S01]  /*8b20*/  FFMA.FTZ R0, R47, UR20, -R2 ;  /* 0x000000142f007c23 */ /* 0x000fe20008010802 */
[----:B------:R-:W-:Y:S01]  /*8b30*/  PRMT R8, R14, 0x5410, R8 ;  /* 0x000054100e087816 */ /* 0x000fe20000000008 */
[----:B------:R-:W-:Y:S01]  /*8b40*/  HMMA.16816.F32.BF16 R44, R4, R26, R164 ;  /* 0x0000001a042c723c */ /* 0x000fe200000418a4 */
[----:B--2---:R-:W-:Y:S01]  /*8b50*/  FFMA.FTZ R11, R135, UR20, -R2 ;  /* 0x00000014870b7c23 */ /* 0x004fe20008010802 */
[----:B------:R-:W-:Y:S01]  /*8b60*/  IMAD.MOV.U32 R135, RZ, RZ, R79 ;  /* 0x000000ffff877224 */ /* 0x000fe200078e004f */
[----:B------:R-:W1:Y:S01]  /*8b70*/  LDSM.16.MT88.4 R24, [R188+0x11000] ;  /* 0x01100000bc18783b */ /* 0x000e620000004200 */
[----:B------:R-:W-:Y:S01]  /*8b80*/  IMAD.MOV.U32 R79, RZ, RZ, R88 ;  /* 0x000000ffff4f7224 */ /* 0x000fe200078e0058 */
[----:B------:R-:W-:Y:S01]  /*8b90*/  MOV R88, R133 ;  /* 0x0000008500587202 */ /* 0x000fe20000000f00 */
[----:B------:R2:W-:Y:S01]  /*8ba0*/  MUFU.EX2 R252, R0 ;  /* 0x0000000000fc7308 */ /* 0x0005e20000000800 */
[----:B------:R-:W4:Y:S01]  /*8bb0*/  LDSM.16.MT88.4 R16, [R186+0x11000] ;  /* 0x01100000ba10783b */ /* 0x000f220000004200 */
[----:B------:R-:W-:Y:S01]  /*8bc0*/  FFMA.FTZ R4, R34, UR20, -R2 ;  /* 0x0000001422047c23 */ /* 0x000fe20008010802 */
[----:B------:R-:W-:Y:S01]  /*8bd0*/  PRMT R9, R9, 0x5410, R13 ;  /* 0x0000541009097816 */ /* 0x000fe2000000000d */
[----:B------:R-:W-:Y:S01]  /*8be0*/  IMAD.MOV.U32 R218, RZ, RZ, R135 ;  /* 0x000000ffffda7224 */ /* 0x000fe200078e0087 */
[----:B---3--:R-:W-:Y:S01]  /*8bf0*/  F2FP.BF16.F32.PACK_AB R6, R149, R148 ;  /* 0x000000949506723e */ /* 0x008fe200000010ff */
[----:B------:R-:W-:Y:S01]  /*8c00*/  IMAD.MOV.U32 R219, RZ, RZ, R88 ;  /* 0x000000ffffdb7224 */ /* 0x000fe200078e0058 */
[----:B------:R-:W-:Y:S01]  /*8c10*/  MOV R135, R89 ;  /* 0x0000005900877202 */ /* 0x000fe20000000f00 */
[----:B------:R-:W3:Y:S01]  /*8c20*/  MUFU.EX2 R133, R11 ;  /* 0x0000000b00857308 */ /* 0x000ee20000000800 */
[----:B------:R-:W-:Y:S01]  /*8c30*/  IMAD.MOV.U32 R166, RZ, RZ, R91 ;  /* 0x000000ffffa67224 */ /* 0x000fe200078e005b */
[----:B------:R-:W-:Y:S01]  /*8c40*/  MOV R14, R77 ;  /* 0x0000004d000e7202 */ /* 0x000fe20000000f00 */
[----:B------:R-:W-:Y:S01]  /*8c50*/  IMAD.MOV.U32 R13, RZ, RZ, R78 ;  /* 0x000000ffff0d7224 */ /* 0x000fe200078e004e */
[----:B------:R-:W-:Y:S01]  /*8c60*/  LDSM.16.MT88.4 R32, [R185+0x15000] ;  /* 0x01500000b920783b */ /* 0x000fe20000004200 */
[----:B------:R-:W-:-:S02]  /*8c70*/  IMAD.MOV.U32 R167, RZ, RZ, R79 ;  /* 0x000000ffffa77224 */ /* 0x000fc400078e004f */
[----:B------:R-:W-:Y:S01]  /*8c80*/  IMAD.MOV.U32 R165, RZ, RZ, R157 ;  /* 0x000000ffffa57224 */ /* 0x000fe200078e009d */
[----:B------:R5:W5:Y:S01]  /*8c90*/  MUFU.EX2 R150, R4 ;  /* 0x0000000400967308 */ /* 0x000b620000000800 */
[----:B--2---:R-:W-:Y:S01]  /*8ca0*/  HSET2.LE.AND R0, R8, R105, PT ;  /* 0x0000006908007233 */ /* 0x004fe20003803000 */
[----:B------:R-:W-:Y:S02]  /*8cb0*/  IMAD.MOV.U32 R157, RZ, RZ, R100 ;  /* 0x000000ffff9d7224 */ /* 0x000fe400078e0064 */
[----:B------:R-:W-:Y:S02]  /*8cc0*/  IMAD.MOV.U32 R164, RZ, RZ, R134 ;  /* 0x000000ffffa47224 */ /* 0x000fe400078e0086 */
[----:B------:R-:W-:Y:S01]  /*8cd0*/  IMAD.MOV.U32 R134, RZ, RZ, R107 ;  /* 0x000000ffff867224 */ /* 0x000fe200078e006b */
[----:B---3--:R-:W-:Y:S02]  /*8ce0*/  F2FP.BF16.F32.PACK_AB R5, R133, R156 ;  /* 0x0000009c8505723e */ /* 0x008fe400000010ff */
[----:B-----5:R-:W-:-:S02]  /*8cf0*/  F2FP.BF16.F32.PACK_AB R4, R151, R159 ;  /* 0x0000009f9704723e */ /* 0x020fc400000010ff */
[----:B------:R-:W-:Y:S02]  /*8d00*/  F2FP.BF16.F32.PACK_AB R7, R150, R252 ;  /* 0x000000fc9607723e */ /* 0x000fe400000010ff */
[----:B------:R-:W-:Y:S02]  /*8d10*/  LOP3.LUT R4, R0, R4, RZ, 0xc0, !PT ;  /* 0x0000000400047212 */ /* 0x000fe400078ec0ff */
[----:B------:R-:W-:-:S05]  /*8d20*/  HSET2.LE.AND R0, R9, R105, PT ;  /* 0x0000006909007233 */ /* 0x000fca0003803000 */
[----:B------:R-:W-:Y:S02]  /*8d30*/  LOP3.LUT R5, R0, R5, RZ, 0xc0, !PT ;  /* 0x0000000500057212 */ /* 0x000fe400078ec0ff */
[--C-:B------:R-:W-:Y:S02]  /*8d40*/  HSET2.LE.AND R0, R28, R105.reuse, PT ;  /* 0x000000691c007233 */ /* 0x100fe40003803000 */
[----:B------:R-:W2:Y:S03]  /*8d50*/  LDSM.16.MT88.4 R28, [R187+0x11000] ;  /* 0x01100000bb1c783b */ /* 0x000ea60000004200 */
[----:B------:R-:W-:Y:S02]  /*8d60*/  LOP3.LUT R6, R0, R6, RZ, 0xc0, !PT ;  /* 0x0000000600067212 */ /* 0x000fe400078ec0ff */
[----:B------:R-:W-:Y:S02]  /*8d70*/  HSET2.LE.AND R0, R10, R105, PT ;  /* 0x000000690a007233 */ /* 0x000fe40003803000 */
[----:B------:R-:W3:Y:S03]  /*8d80*/  LDSM.16.MT88.4 R8, [R187+0x13000] ;  /* 0x01300000bb08783b */ /* 0x000ee60000004200 */
[----:B------:R-:W-:Y:S01]  /*8d90*/  LOP3.LUT R7, R0, R7, RZ, 0xc0, !PT ;  /* 0x0000000700077212 */ /* 0x000fe200078ec0ff */
[----:B------:R-:W-:-:S04]  /*8da0*/  IMAD.MOV.U32 R0, RZ, RZ, R110 ;  /* 0x000000ffff007224 */ /* 0x000fc800078e006e */
[----:B------:R-:W-:Y:S02]  /*8db0*/  FFMA.FTZ R0, R0, UR20, -R12 ;  /* 0x0000001400007c23 */ /* 0x000fe4000801080c */
[C---:B-1----:R-:W-:Y:S06]  /*8dc0*/  HMMA.16816.F32.BF16 R152, R4.reuse, R24, R120 ;  /* 0x000000180498723c */ /* 0x042fec0000041878 */
[C---:B------:R-:W-:Y:S01]  /*8dd0*/  HMMA.16816.F32.BF16 R88, R4.reuse, R26, R96 ;  /* 0x0000001a0458723c */ /* 0x040fe20000041860 */
[----:B------:R-:W1:Y:S05]  /*8de0*/  LDSM.16.MT88.4 R24, [R185+0x13000] ;  /* 0x01300000b918783b */ /* 0x000e6a0000004200 */
[C---:B------:R-:W-:Y:S06]  /*8df0*/  HMMA.16816.F32.BF16 R136, R4.reuse, R20, R220 ;  /* 0x000000140488723c */ /* 0x040fec00000418dc */
[----:B----4-:R-:W-:Y:S01]  /*8e00*/  HMMA.16816.F32.BF16 R144, R4, R16, R144 ;  /* 0x000000100490723c */ /* 0x010fe20000041890 */
[----:B------:R-:W-:Y:S01]  /*8e10*/  IMAD.MOV.U32 R220, RZ, RZ, R71 ;  /* 0x000000ffffdc7224 */ /* 0x000fe200078e0047 */
[----:B------:R-:W-:Y:S01]  /*8e20*/  MOV R221, R70 ;  /* 0x0000004600dd7202 */ /* 0x000fe20000000f00 */
[----:B------:R-:W-:-:S02]  /*8e30*/  IMAD.MOV.U32 R222, RZ, RZ, R69 ;  /* 0x000000ffffde7224 */ /* 0x000fc400078e0045 */
[----:B------:R-:W-:Y:S01]  /*8e40*/  IMAD.MOV.U32 R223, RZ, RZ, R68 ;  /* 0x000000ffffdf7224 */ /* 0x000fe200078e0044 */
[C---:B------:R-:W-:Y:S01]  /*8e50*/  HMMA.16816.F32.BF16 R76, R4.reuse, R18, R124 ;  /* 0x00000012044c723c */ /* 0x040fe2000004187c */
[----:B------:R-:W-:Y:S05]  /*8e60*/  LDSM.16.MT88.4 R16, [R188+0x13000] ;  /* 0x01300000bc10783b */ /* 0x000fea0000004200 */
[C---:B------:R-:W-:Y:S01]  /*8e70*/  HMMA.16816.F32.BF16 R68, R4.reuse, R22, R180 ;  /* 0x000000160444723c */ /* 0x040fe200000418b4 */
[----:B------:R-:W4:Y:S05]  /*8e80*/  LDSM.16.MT88.4 R20, [R186+0x13000] ;  /* 0x01300000ba14783b */ /* 0x000f2a0000004200 */
[C---:B--2---:R-:W-:Y:S06]  /*8e90*/  HMMA.16816.F32.BF16 R96, R4.reuse, R30, R220 ;  /* 0x0000001e0460723c */ /* 0x044fec00000418dc */
        /* <DEDUP_REMOVED lines=10> */
[----:B------:R-:W2:Y:S01]  /*8f40*/  LDSM.16.MT88.4 R8, [R187+0x15000] ;  /* 0x01500000bb08783b */ /* 0x000ea20000004200 */
[----:B------:R-:W-:-:S02]  /*8f50*/  IMAD.MOV.U32 R222, RZ, RZ, R13 ;  /* 0x000000ffffde7224 */ /* 0x000fc400078e000d */
[----:B------:R-:W-:Y:S01]  /*8f60*/  IMAD.MOV.U32 R13, RZ, RZ, R104 ;  /* 0x000000ffff0d7224 */ /* 0x000fe200078e0068 */
[C---:B-1----:R-:W-:Y:S06]  /*8f70*/  HMMA.16816.F32.BF16 R100, R4.reuse, R24, R248 ;  /* 0x000000180464723c */ /* 0x042fec00000418f8 */
[C---:B------:R-:W-:Y:S01]  /*8f80*/  HMMA.16816.F32.BF16 R160, R4.reuse, R28, R160 ;  /* 0x0000001c04a0723c */ /* 0x040fe200000418a0 */
[----:B------:R-:W-:Y:S01]  /*8f90*/  MOV R251, R105 ;  /* 0x0000006900fb7202 */ /* 0x000fe20000000f00 */
[----:B------:R-:W-:Y:S01]  /*8fa0*/  IMAD.MOV.U32 R250, RZ, RZ, R106 ;  /* 0x000000fffffa7224 */ /* 0x000fe200078e006a */
[----:B------:R-:W-:Y:S01]  /*8fb0*/  MOV R248, R109 ;  /* 0x0000006d00f87202 */ /* 0x000fe20000000f00 */
[----:B------:R-:W-:Y:S01]  /*8fc0*/  IMAD.MOV.U32 R249, RZ, RZ, R108 ;  /* 0x000000fffff97224 */ /* 0x000fe200078e006c */
[----:B------:R-:W1:Y:S01]  /*8fd0*/  LDSM.16.MT88.4 R28, [R186+0x17000] ;  /* 0x01700000ba1c783b */ /* 0x000e620000004200 */
[C---:B------:R-:W-:Y:S03]  /*8fe0*/  HMMA.16816.F32.BF16 R104, R4.reuse, R26, R240 ;  /* 0x0000001a0468723c */ /* 0x040fe600000418f0 */
[----:B------:R-:W-:Y:S03]  /*8ff0*/  LDSM.16.MT88.4 R24, [R185+0x17000] ;  /* 0x01700000b918783b */ /* 0x000fe60000004200 */
[----:B----4-:R-:W-:Y:S01]  /*9000*/  HMMA.16816.F32.BF16 R112, R4, R22, R112 ;  /* 0x000000160470723c */ /* 0x010fe20000041870 */
[----:B------:R-:W-:-:S05]  /*9010*/  IMAD.MOV.U32 R243, RZ, RZ, R111 ;  /* 0x000000fffff37224 */ /* 0x000fca00078e006f */
[C---:B------:R-:W-:Y:S01]  /*9020*/  HMMA.16816.F32.BF16 R108, R4.reuse, R20, R232 ;  /* 0x00000014046c723c */ /* 0x040fe200000418e8 */
[----:B------:R-:W3:Y:S05]  /*9030*/  LDSM.16.MT88.4 R20, [R186+0x15000] ;  /* 0x01500000ba14783b */ /* 0x000eea0000004200 */
[C---:B------:R-:W-:Y:S06]  /*9040*/  HMMA.16816.F32.BF16 R116, R4.reuse, R16, R116 ;  /* 0x000000100474723c */ /* 0x040fec0000041874 */
[C---:B------:R-:W-:Y:S01]  /*9050*/  HMMA.16816.F32.BF16 R120, R4.reuse, R18, R176 ;  /* 0x000000120478723c */ /* 0x040fe200000418b0 */
[----:B------:R-:W4:Y:S05]  /*9060*/  LDSM.16.MT88.4 R16, [R188+0x15000] ;  /* 0x01500000bc10783b */ /* 0x000f2a0000004200 */
[C---:B------:R-:W-:Y:S06]  /*9070*/  HMMA.16816.F32.BF16 R172, R4.reuse, R32, R140 ;  /* 0x0000002004ac723c */ /* 0x040fec000004188c */
[----:B--2---:R-:W-:Y:S01]  /*9080*/  HMMA.16816.F32.BF16 R92, R4, R8, R92 ;  /* 0x00000008045c723c */ /* 0x004fe2000004185c */
[----:B------:R-:W-:Y:S01]  /*9090*/  IMAD.MOV.U32 R143, RZ, RZ, R220 ;  /* 0x000000ffff8f7224 */ /* 0x000fe200078e00dc */
[----:B------:R-:W-:Y:S01]  /*90a0*/  MOV R142, R221 ;  /* 0x000000dd008e7202 */ /* 0x000fe20000000f00 */
[----:B------:R-:W-:-:S02]  /*90b0*/  IMAD.MOV.U32 R141, RZ, RZ, R222 ;  /* 0x000000ffff8d7224 */ /* 0x000fc400078e00de */
[----:B------:R-:W-:Y:S01]  /*90c0*/  IMAD.MOV.U32 R140, RZ, RZ, R223 ;  /* 0x000000ffff8c7224 */ /* 0x000fe200078e00df */
[C---:B------:R-:W-:Y:S06]  /*90d0*/  HMMA.16816.F32.BF16 R32, R4.reuse, R34, R224 ;  /* 0x000000220420723c */ /* 0x040fec00000418e0 */
[C---:B-1----:R-:W-:Y:S06]  /*90e0*/  HMMA.16816.F32.BF16 R224, R4.reuse, R30, R60 ;  /* 0x0000001e04e0723c */ /* 0x042fec000004183c */
[----:B---3--:R-:W-:Y:S01]  /*90f0*/  HMMA.16816.F32.BF16 R176, R4, R20, R244 ;  /* 0x0000001404b0723c */ /* 0x008fe200000418f4 */
[----:B------:R-:W-:-:S02]  /*9100*/  IMAD.MOV.U32 R63, RZ, RZ, R42 ;  /* 0x000000ffff3f7224 */ /* 0x000fc400078e002a */
[----:B------:R-:W-:-:S03]  /*9110*/  IMAD.MOV.U32 R62, RZ, RZ, R43 ;  /* 0x000000ffff3e7224 */ /* 0x000fc600078e002b */
[C---:B------:R-:W-:Y:S01]  /*9120*/  HMMA.16816.F32.BF16 R180, R4.reuse, R22, R236 ;  /* 0x0000001604b4723c */ /* 0x040fe200000418ec */
[----:B------:R-:W-:Y:S05]  /*9130*/  LDSM.16.MT88.4 R20, [R187+0x17000] ;  /* 0x01700000bb14783b */ /* 0x000fea0000004200 */
[C---:B----4-:R-:W-:Y:S06]  /*9140*/  HMMA.16816.F32.BF16 R220, R4.reuse, R16, R228 ;  /* 0x0000001004dc723c */ /* 0x050fec00000418e4 */
[C---:B------:R-:W-:Y:S01]  /*9150*/  HMMA.16816.F32.BF16 R244, R4.reuse, R18, R128 ;  /* 0x0000001204f4723c */ /* 0x040fe20000041880 */
[----:B------:R-:W1:Y:S05]  /*9160*/  LDSM.16.MT88.4 R16, [R188+0x17000] ;  /* 0x01700000bc10783b */ /* 0x000e6a0000004200 */
[----:B------:R-:W-:Y:S01]  /*9170*/  HMMA.16816.F32.BF16 R232, R4, R26, R72 ;  /* 0x0000001a04e8723c */ /* 0x000fe20000041848 */
[----:B------:R-:W-:Y:S01]  /*9180*/  MOV R131, R249 ;  /* 0x000000f900837202 */ /* 0x000fe20000000f00 */
[----:B------:R-:W-:Y:S01]  /*9190*/  IMAD.MOV.U32 R130, RZ, RZ, R243 ;  /* 0x000000ffff827224 */ /* 0x000fe200078e00f3 */
[----:B------:R2:W-:Y:S01]  /*91a0*/  MUFU.EX2 R249, R0 ;  /* 0x0000000000f97308 */ /* 0x0005e20000000800 */
[----:B------:R-:W-:-:S02]  /*91b0*/  IMAD.MOV.U32 R128, RZ, RZ, R140 ;  /* 0x000000ffff807224 */ /* 0x000fc400078e008c */
[----:B------:R-:W-:Y:S01]  /*91c0*/  HMMA.16816.F32.BF16 R240, R4, R10, R84 ;  /* 0x0000000a04f0723c */ /* 0x000fe20000041854 */
[----:B------:R-:W-:Y:S01]  /*91d0*/  FFMA.FTZ R8, R130, UR20, -R12 ;  /* 0x0000001482087c23 */ /* 0x000fe2000801080c */
[----:B------:R-:W-:Y:S01]  /*91e0*/  MOV R130, R142 ;  /* 0x0000008e00827202 */ /* 0x000fe20000000f00 */
[----:B------:R-:W-:Y:S01]  /*91f0*/  IMAD.MOV.U32 R129, RZ, RZ, R143 ;  /* 0x000000ffff817224 */ /* 0x000fe200078e008f */
[----:B------:R-:W-:Y:S01]  /*9200*/  MOV R142, R13 ;  /* 0x0000000d008e7202 */ /* 0x000fe20000000f00 */
[----:B------:R-:W-:Y:S01]  /*9210*/  IMAD.MOV.U32 R140, RZ, RZ, R250 ;  /* 0x000000ffff8c7224 */ /* 0x000fe200078e00fa */
[----:B------:R-:W-:Y:S01]  /*9220*/  MOV R72, R133 ;  /* 0x0000008500487202 */ /* 0x000fe20000000f00 */
[----:B------:R-:W-:Y:S02]  /*9230*/  IMAD.MOV.U32 R87, RZ, RZ, R131 ;  /* 0x000000ffff577224 */ /* 0x000fe400078e0083 */
[----:B------:R-:W-:Y:S01]  /*9240*/  FFMA.FTZ R10, R134, UR20, -R2 ;  /* 0x00000014860a7c23 */ /* 0x000fe20008010802 */
[----:B------:R-:W-:-:S02]  /*9250*/  IMAD.MOV.U32 R131, RZ, RZ, R141 ;  /* 0x000000ffff837224 */ /* 0x000fc400078e008d */
[----:B------:R-:W-:Y:S01]  /*9260*/  FFMA.FTZ R11, R128, UR20, -R2 ;  /* 0x00000014800b7c23 */ /* 0x000fe20008010802 */
[----:B------:R-:W-:Y:S01]  /*9270*/  IMAD.MOV.U32 R141, RZ, RZ, R251 ;  /* 0x000000ffff8d7224 */ /* 0x000fe200078e00fb */
[----:B------:R-:W-:Y:S01]  /*9280*/  MUFU.EX2 R134, R10 ;  /* 0x0000000a00867308 */ /* 0x000fe20000000800 */
[----:B------:R-:W-:Y:S02]  /*9290*/  IMAD.MOV.U32 R251, RZ, RZ, R218 ;  /* 0x000000fffffb7224 */ /* 0x000fe400078e00da */
[----:B--2---:R-:W-:Y:S01]  /*92a0*/  FFMA.FTZ R0, R248, UR20, -R12 ;  /* 0x00000014f8007c23 */ /* 0x004fe2000801080c */
[----:B------:R-:W-:Y:S01]  /*92b0*/  IMAD.MOV.U32 R143, RZ, RZ, R14 ;  /* 0x000000ffff8f7224 */ /* 0x000fe200078e000e */
[C---:B------:R-:W-:Y:S01]  /*92c0*/  HMMA.16816.F32.BF16 R236, R4.reuse, R24, R80 ;  /* 0x0000001804ec723c */ /* 0x040fe20000041850 */
[----:B------:R-:W-:Y:S02]  /*92d0*/  IMAD.MOV.U32 R250, RZ, RZ, R15 ;  /* 0x000000fffffa7224 */ /* 0x000fe400078e000f */
[----:B------:R-:W-:Y:S01]  /*92e0*/  IMAD.MOV.U32 R75, RZ, RZ, R159 ;  /* 0x000000ffff4b7224 */ /* 0x000fe200078e009f */
[----:B------:R2:W-:Y:S01]  /*92f0*/  MUFU.EX2 R248, R0 ;  /* 0x0000000000f87308 */ /* 0x0005e20000000800 */
[----:B------:R-:W-:Y:S01]  /*9300*/  IMAD.MOV.U32 R74, RZ, RZ, R156 ;  /* 0x000000ffff4a7224 */ /* 0x000fe200078e009c */
[C---:B------:R-:W-:Y:S01]  /*9310*/  HMMA.16816.F32.BF16 R228, R4.reuse, R28, R64 ;  /* 0x0000001c04e4723c */ /* 0x040fe20000041840 */
[----:B------:R-:W-:Y:S01]  /*9320*/  IMAD.MOV.U32 R81, RZ, RZ, R157 ;  /* 0x000000ffff517224 */ /* 0x000fe200078e009d */
[----:B------:R-:W-:Y:S01]  /*9330*/  MOV R80, R158 ;  /* 0x0000009e00507202 */ /* 0x000fe20000000f00 */
[----:B------:R-:W-:Y:S01]  /*9340*/  IMAD.MOV.U32 R60, RZ, RZ, R130 ;  /* 0x000000ffff3c7224 */ /* 0x000fe200078e0082 */
[----:B------:R-:W-:Y:S01]  /*9350*/  MOV R83, R129 ;  /* 0x0000008100537202 */ /* 0x000fe20000000f00 */
[----:B------:R-:W-:Y:S01]  /*9360*/  LDSM.16.MT88.4 R156, [R188+0x11800] ;  /* 0x01180000bc9c783b */ /* 0x000fe20000004200 */
[----:B------:R-:W-:Y:S01]  /*9370*/  MUFU.EX2 R218, R8 ;  /* 0x0000000800da7308 */ /* 0x000fe20000000800 */
[C---:B-1----:R-:W-:Y:S01]  /*9380*/  HMMA.16816.F32.BF16 R24, R4.reuse, R18, R48 ;  /* 0x000000120418723c */ /* 0x042fe20000041830 */
[----:B------:R-:W-:Y:S01]  /*9390*/  IMAD.MOV.U32 R66, RZ, RZ, R141 ;  /* 0x000000ffff427224 */ /* 0x000fe200078e008d */
[----:B------:R-:W-:Y:S01]  /*93a0*/  LDSM.16.MT88.4 R48, [R186+0x13800] ;  /* 0x01380000ba30783b */ /* 0x000fe20000004200 */
[----:B------:R-:W-:Y:S01]  /*93b0*/  IMAD.MOV.U32 R67, RZ, RZ, R148 ;  /* 0x000000ffff437224 */ /* 0x000fe200078e0094 */
[----:B------:R-:W-:Y:S01]  /*93c0*/  MOV R85, R143 ;  /* 0x0000008f00557202 */ /* 0x000fe20000000f00 */
[----:B------:R-:W-:Y:S01]  /*93d0*/  IMAD.MOV.U32 R61, RZ, RZ, R131 ;  /* 0x000000ffff3d7224 */ /* 0x000fe200078e0083 */
[----:B------:R-:W-:Y:S01]  /*93e0*/  HMMA.16816.F32.BF16 R28, R4, R16, R52 ;  /* 0x00000010041c723c */ /* 0x000fe20000041834 */
[----:B------:R-:W-:Y:S01]  /*93f0*/  MUFU.EX2 R11, R11 ;  /* 0x0000000b000b7308 */ /* 0x000fe20000000800 */
[----:B--2---:R-:W-:Y:S01]  /*9400*/  FFMA.FTZ R0, R219, UR20, -R12 ;  /* 0x00000014db007c23 */ /* 0x004fe2000801080c */
[----:B------:R-:W-:-:S02]  /*9410*/  IMAD.MOV.U32 R82, RZ, RZ, R140 ;  /* 0x000000ffff527224 */ /* 0x000fc400078e008c */
[----:B------:R-:W-:Y:S01]  /*9420*/  IMAD.MOV.U32 R84, RZ, RZ, R142 ;  /* 0x000000ffff547224 */ /* 0x000fe200078e008e */
[C---:B------:R-:W-:Y:S01]  /*9430*/  HMMA.16816.F32.BF16 R16, R4.reuse, R20, R56 ;  /* 0x000000140410723c */ /* 0x040fe20000041838 */
[----:B------:R-:W-:Y:S01]  /*9440*/  LDSM.16.MT88.4 R56, [R188+0x13800] ;  /* 0x01380000bc38783b */ /* 0x000fe20000004200 */
[----:B------:R-:W-:Y:S01]  /*9450*/  MOV R55, R83 ;  /* 0x0000005300377202 */ /* 0x000fe20000000f00 */
[----:B------:R1:W-:Y:S01]  /*9460*/  MUFU.EX2 R219, R0 ;  /* 0x0000000000db7308 */ /* 0x0003e20000000800 */
[----:B------:R-:W-:Y:S01]  /*9470*/  IMAD.MOV.U32 R54, RZ, RZ, R82 ;  /* 0x000000ffff367224 */ /* 0x000fe200078e0052 */
[----:B------:R-:W-:Y:S01]  /*9480*/  MOV R83, R167 ;  /* 0x000000a700537202 */ /* 0x000fe20000000f00 */
[----:B------:R-:W-:Y:S01]  /*9490*/  HMMA.16816.F32.BF16 R20, R4, R22, R44 ;  /* 0x000000160414723c */ /* 0x000fe2000004182c */
[----:B------:R-:W-:Y:S01]  /*94a0*/  IMAD.MOV.U32 R82, RZ, RZ, R166 ;  /* 0x000000ffff527224 */ /* 0x000fe200078e00a6 */
[----:B------:R-:W-:Y:S01]  /*94b0*/  LDSM.16.MT88.4 R140, [R185+0x11800] ;  /* 0x01180000b98c783b */ /* 0x000fe20000004200 */
[----:B------:R-:W-:-:S02]  /*94c0*/  IMAD.MOV.U32 R86, RZ, RZ, R250 ;  /* 0x000000ffff567224 */ /* 0x000fc400078e00fa */
[----:B------:R-:W-:Y:S02]  /*94d0*/  IMAD.MOV.U32 R73, RZ, RZ, R151 ;  /* 0x000000ffff497224 */ /* 0x000fe400078e0097 */
[----:B------:R-:W-:Y:S01]  /*94e0*/  IMAD.MOV.U32 R250, RZ, RZ, R149 ;  /* 0x000000fffffa7224 */ /* 0x000fe200078e0095 */
[----:B-1----:R-:W-:Y:S02]  /*94f0*/  LOP3.LUT R0, R37, UR15, R40, 0x96, !PT ;  /* 0x0000000f25007c12 */ /* 0x002fe4000f8e9628 */
[----:B------:R-:W1:Y:S03]  /*9500*/  LDSM.16.MT88.4 R40, [R185+0x13800] ;  /* 0x01380000b928783b */ /* 0x000e660000004200 */
[----:B------:R-:W-:-:S04]  /*9510*/  IMAD.WIDE.U32 R8, R0, -0x2daee0ad, RZ ;  /* 0xd2511f5300087825 */ /* 0x000fc800078e00ff */
[----:B------:R-:W-:-:S04]  /*9520*/  FFMA.FTZ R0, R135, UR20, -R2 ;  /* 0x0000001487007c23 */ /* 0x000fc80008010802 */
[----:B------:R2:W3:Y:S01]  /*9530*/  MUFU.EX2 R135, R0 ;  /* 0x0000000000877308 */ /* 0x0004e20000000800 */
[C---:B------:R-:W-:Y:S02]  /*9540*/  LOP3.LUT R12, R8.reuse, 0xffff, RZ, 0xc0, !PT ;  /* 0x0000ffff080c7812 */ /* 0x040fe400078ec0ff */
[----:B------:R-:W-:Y:S02]  /*9550*/  LOP3.LUT R15, R8, 0xff, RZ, 0xc0, !PT ;  /* 0x000000ff080f7812 */ /* 0x000fe400078ec0ff */
[--C-:B------:R-:W-:Y:S02]  /*9560*/  SHF.R.U32.HI R13, RZ, 0x10, R8.reuse ;  /* 0x00000010ff0d7819 */ /* 0x100fe40000011608 */
[----:B------:R-:W-:Y:S01]  /*9570*/  SHF.R.U32.HI R14, RZ, 0x18, R8 ;  /* 0x00000018ff0e7819 */ /* 0x000fe20000011608 */
[----:B------:R-:W-:Y:S01]  /*9580*/  FFMA.FTZ R8, R87, UR20, -R2 ;  /* 0x0000001457087c23 */ /* 0x000fe20008010802 */
[----:B------:R-:W-:Y:S01]  /*9590*/  SHF.R.U32.HI R7, RZ, 0x8, R12 ;  /* 0x00000008ff077819 */ /* 0x000fe2000001160c */
[----:B------:R-:W-:Y:S01]  /*95a0*/  IMAD.MOV.U32 R87, RZ, RZ, R251 ;  /* 0x000000ffff577224 */ /* 0x000fe200078e00fb */
[----:B------:R-:W-:Y:S01]  /*95b0*/  LOP3.LUT R6, R13, 0xff, RZ, 0xc0, !PT ;  /* 0x000000ff0d067812 */ /* 0x000fe200078ec0ff */
[----:B------:R4:W5:Y:S01]  /*95c0*/  MUFU.EX2 R133, R8 ;  /* 0x0000000800857308 */ /* 0x0009620000000800 */
[----:B------:R-:W-:Y:S01]  /*95d0*/  PRMT R7, R15, 0x5410, R7 ;  /* 0x000054100f077816 */ /* 0x000fe20000000007 */
[----:B------:R-:W-:Y:S01]  /*95e0*/  IMAD.MOV.U32 R13, RZ, RZ, R74 ;  /* 0x000000ffff0d7224 */ /* 0x000fe200078e004a */
[----:B------:R-:W-:Y:S01]  /*95f0*/  PRMT R6, R6, 0x5410, R14 ;  /* 0x0000541006067816 */ /* 0x000fe2000000000e */
[----:B------:R-:W-:Y:S01]  /*9600*/  IMAD.MOV.U32 R14, RZ, RZ, R81 ;  /* 0x000000ffff0e7224 */ /* 0x000fe200078e0051 */
[----:B--2---:R-:W-:Y:S01]  /*9610*/  LOP3.LUT R0, R9, UR11, R38, 0x96, !PT ;  /* 0x0000000b09007c12 */ /* 0x004fe2000f8e9626 */
[----:B------:R-:W-:Y:S01]  /*9620*/  IMAD.MOV.U32 R81, RZ, RZ, R165 ;  /* 0x000000ffff517224 */ /* 0x000fe200078e00a5 */
[----:B---3--:R-:W-:-:S02]  /*9630*/  F2FP.BF16.F32.PACK_AB R5, R134, R135 ;  /* 0x000000878605723e */ /* 0x008fc400000010ff */
[C---:B------:R-:W-:Y:S02]  /*9640*/  LOP3.LUT R2, R0.reuse, 0xffff, RZ, 0xc0, !PT ;  /* 0x0000ffff00027812 */ /* 0x040fe400078ec0ff */
[----:B------:R-:W-:Y:S02]  /*9650*/  SHF.R.U32.HI R9, RZ, 0x10, R0 ;  /* 0x00000010ff097819 */ /* 0x000fe40000011600 */
[----:B------:R-:W-:Y:S02]  /*9660*/  LOP3.LUT R10, R0, 0xff, RZ, 0xc0, !PT ;  /* 0x000000ff000a7812 */ /* 0x000fe400078ec0ff */
[----:B------:R-:W-:Y:S02]  /*9670*/  MOV R15, R80 ;  /* 0x00000050000f7202 */ /* 0x000fe40000000f00 */
[----:B----4-:R-:W-:Y:S02]  /*9680*/  SHF.R.U32.HI R8, RZ, 0x8, R2 ;  /* 0x00000008ff087819 */ /* 0x010fe40000011602 */
[----:B------:R-:W-:-:S02]  /*9690*/  SHF.R.U32.HI R2, RZ, 0x18, R0 ;  /* 0x00000018ff027819 */ /* 0x000fc40000011600 */
[----:B------:R-:W-:Y:S01]  /*96a0*/  LOP3.LUT R0, R9, 0xff, RZ, 0xc0, !PT ;  /* 0x000000ff09007812 */ /* 0x000fe200078ec0ff */
[----:B------:R-:W-:Y:S01]  /*96b0*/  IMAD.MOV.U32 R9, RZ, RZ, R67 ;  /* 0x000000ffff097224 */ /* 0x000fe200078e0043 */
[----:B------:R-:W-:Y:S01]  /*96c0*/  PRMT R8, R10, 0x5410, R8 ;  /* 0x000054100a087816 */ /* 0x000fe20000000008 */
[----:B------:R-:W-:Y:S01]  /*96d0*/  IMAD.MOV.U32 R10, RZ, RZ, R72 ;  /* 0x000000ffff0a7224 */ /* 0x000fe200078e0048 */
[----:B------:R-:W-:Y:S02]  /*96e0*/  PRMT R2, R0, 0x5410, R2 ;  /* 0x0000541000027816 */ /* 0x000fe40000000002 */
[----:B------:R-:W-:Y:S02]  /*96f0*/  MOV R80, R164 ;  /* 0x000000a400507202 */ /* 0x000fe40000000f00 */
[--C-:B------:R-:W-:Y:S01]  /*9700*/  HSET2.LE.AND R0, R8, R66.reuse, PT ;  /* 0x0000004208007233 */ /* 0x100fe20003803000 */
[----:B------:R-:W-:Y:S01]  /*9710*/  LDSM.16.MT88.4 R164, [R187+0x11800] ;  /* 0x01180000bba4783b */ /* 0x000fe20000004200 */
[----:B------:R-:W-:Y:S01]  /*9720*/  HSET2.LE.AND R4, R2, R66, PT ;  /* 0x0000004202047233 */ /* 0x000fe20003803000 */
[----:B------:R-:W-:Y:S01]  /*9730*/  IMAD.MOV.U32 R8, RZ, RZ, R75 ;  /* 0x000000ffff087224 */ /* 0x000fe200078e004b */
[----:B------:R-:W-:-:S02]  /*9740*/  F2FP.BF16.F32.PACK_AB R2, R248, R249 ;  /* 0x000000f9f802723e */ /* 0x000fc400000010ff */
[----:B------:R-:W-:Y:S02]  /*9750*/  MOV R12, R73 ;  /* 0x00000049000c7202 */ /* 0x000fe40000000f00 */
[----:B------:R-:W-:Y:S01]  /*9760*/  LOP3.LUT R128, R0, R2, RZ, 0xc0, !PT ;  /* 0x0000000200807212 */ /* 0x000fe200078ec0ff */
[----:B------:R-:W-:Y:S01]  /*9770*/  LDSM.16.MT88.4 R72, [R185+0x15800] ;  /* 0x01580000b948783b */ /* 0x000fe20000004200 */
[----:B------:R-:W-:Y:S02]  /*9780*/  LOP3.LUT R129, R4, R5, RZ, 0xc0, !PT ;  /* 0x0000000504817212 */ /* 0x000fe400078ec0ff */
[--C-:B------:R-:W-:Y:S02]  /*9790*/  HSET2.LE.AND R0, R7, R66.reuse, PT ;  /* 0x0000004207007233 */ /* 0x100fe40003803000 */
[----:B------:R-:W-:Y:S02]  /*97a0*/  HSET2.LE.AND R4, R6, R66, PT ;  /* 0x0000004206047233 */ /* 0x000fe40003803000 */
[----:B------:R-:W2:Y:S01]  /*97b0*/  LDSM.16.MT88.4 R64, [R187+0x13800] ;  /* 0x01380000bb40783b */ /* 0x000ea20000004200 */
[----:B------:R-:W-:-:S02]  /*97c0*/  F2FP.BF16.F32.PACK_AB R2, R218, R219 ;  /* 0x000000dbda02723e */ /* 0x000fc400000010ff */
[----:B-----5:R-:W-:Y:S02]  /*97d0*/  F2FP.BF16.F32.PACK_AB R5, R11, R133 ;  /* 0x000000850b05723e */ /* 0x020fe400000010ff */
[----:B------:R-:W-:Y:S01]  /*97e0*/  LOP3.LUT R130, R0, R2, RZ, 0xc0, !PT ;  /* 0x0000000200827212 */ /* 0x000fe200078ec0ff */
[----:B------:R-:W-:Y:S01]  /*97f0*/  IMAD.MOV.U32 R0, RZ, RZ, R55 ;  /* 0x000000ffff007224 */ /* 0x000fe200078e0037 */
[----:B------:R-:W-:Y:S01]  /*9800*/  LOP3.LUT R131, R4, R5, RZ, 0xc0, !PT ;  /* 0x0000000504837212 */ /* 0x000fe200078ec0ff */
[----:B------:R-:W-:Y:S01]  /*9810*/  IMAD.MOV.U32 R2, RZ, RZ, R60 ;  /* 0x000000ffff027224 */ /* 0x000fe200078e003c */
[----:B------:R-:W-:Y:S01]  /*9820*/  MOV R251, R150 ;  /* 0x0000009600fb7202 */ /* 0x000fe20000000f00 */
[----:B------:R-:W-:Y:S04]  /*9830*/  LDSM.16.MT88.4 R4, [R187+0x17800] ;  /* 0x01780000bb04783b */ /* 0x000fe80000004200 */
[C---:B-1----:R-:W-:Y:S01]  /*9840*/  HMMA.16816.F32.BF16 R36, R128.reuse, R40, R100 ;  /* 0x000000288024723c */ /* 0x042fe20000041864 */
[----:B------:R-:W-:Y:S05]  /*9850*/  LDSM.16.MT88.4 R148, [R186+0x11800] ;  /* 0x01180000ba94783b */ /* 0x000fea0000004200 */
[----:B------:R-:W-:Y:S01]  /*9860*/  HMMA.16816.F32.BF16 R44, R128, R48, R108 ;  /* 0x00000030802c723c */ /* 0x000fe2000004186c */
        /* <DEDUP_REMOVED lines=9> */
[----:B------:R-:W-:Y:S01]  /*9900*/  FADD.FTZ R2, R108, R2 ;  /* 0x000000026c027221 */ /* 0x000fe20000010000 */
[----:B------:R-:W-:Y:S01]  /*9910*/  HMMA.16816.F32.BF16 R52, R128, R56, R116 ;  /* 0x000000388034723c */ /* 0x000fe20000041874 */
[----:B------:R-:W-:Y:S01]  /*9920*/  LDSM.16.MT88.4 R80, [R186+0x15800] ;  /* 0x01580000ba50783b */ /* 0x000fe20000004200 */
[----:B------:R-:W-:Y:S01]  /*9930*/  FADD.FTZ R0, R111, R0 ;  /* 0x000000006f007221 */ /* 0x000fe20000010000 */
[----:B------:R-:W-:-:S03]  /*9940*/  FADD.FTZ R2, R110, R2 ;  /* 0x000000026e027221 */ /* 0x000fc60000010000 */
[C---:B------:R-:W-:Y:S01]  /*9950*/  HMMA.16816.F32.BF16 R152, R128.reuse, R156, R152 ;  /* 0x0000009c8098723c */ /* 0x040fe20000041898 */
[----:B------:R-:W-:Y:S01]  /*9960*/  MOV R116, R63 ;  /* 0x0000003f00747202 */ /* 0x000fe20000000f00 */
[----:B------:R-:W-:Y:S02]  /*9970*/  IMAD.MOV.U32 R117, RZ, RZ, R84 ;  /* 0x000000ffff757224 */ /* 0x000fe400078e0054 */
[----:B------:R-:W-:Y:S02]  /*9980*/  IMAD.MOV.U32 R119, RZ, RZ, R62 ;  /* 0x000000ffff777224 */ /* 0x000fe400078e003e */
[----:B------:R-:W-:Y:S01]  /*9990*/  FADD.FTZ R0, R117, R0 ;  /* 0x0000000075007221 */ /* 0x000fe20000010000 */
[C---:B------:R-:W-:Y:S01]  /*99a0*/  HMMA.16816.F32.BF16 R156, R128.reuse, R158, R88 ;  /* 0x0000009e809c723c */ /* 0x040fe20000041858 */
[----:B------:R-:W-:Y:S02]  /*99b0*/  IMAD.MOV.U32 R118, RZ, RZ, R85 ;  /* 0x000000ffff767224 */ /* 0x000fe400078e0055 */
[----:B------:R-:W-:Y:S01]  /*99c0*/  FADD.FTZ R2, R116, R2 ;  /* 0x0000000274027221 */ /* 0x000fe20000010000 */
[----:B------:R-:W1:Y:S01]  /*99d0*/  LDSM.16.MT88.4 R88, [R188+0x15800] ;  /* 0x01580000bc58783b */ /* 0x000e620000004200 */
[----:B------:R-:W-:Y:S01]  /*99e0*/  FADD.FTZ R0, R119, R0 ;  /* 0x0000000077007221 */ /* 0x000fe20000010000 */
[----:B--2---:R-:W-:Y:S01]  /*99f0*/  HMMA.16816.F32.BF16 R60, R128, R64, R124 ;  /* 0x00000040803c723c */ /* 0x004fe2000004187c */
[----:B------:R-:W-:-:S05]  /*9a00*/  FADD.FTZ R2, R118, R2 ;  /* 0x0000000276027221 */ /* 0x000fca0000010000 */
[----:B------:R-:W-:Y:S01]  /*9a10*/  HMMA.16816.F32.BF16 R160, R128, R164, R160 ;  /* 0x000000a480a0723c */ /* 0x000fe200000418a0 */
[----:B------:R-:W-:Y:S01]  /*9a20*/  MOV R126, R86 ;  /* 0x00000056007e7202 */ /* 0x000fe20000000f00 */
[----:B------:R-:W-:-:S04]  /*9a30*/  IMAD.MOV.U32 R127, RZ, RZ, R87 ;  /* 0x000000ffff7f7224 */ /* 0x000fc800078e0057 */
[----:B------:R-:W-:Y:S01]  /*9a40*/  FADD.FTZ R0, R127, R0 ;  /* 0x000000007f007221 */ /* 0x000fe20000010000 */
[----:B------:R-:W-:Y:S01]  /*9a50*/  FADD.FTZ R2, R126, R2 ;  /* 0x000000027e027221 */ /* 0x000fe20000010000 */
[----:B------:R-:W-:Y:S01]  /*9a60*/  HMMA.16816.F32.BF16 R164, R128, R166, R96 ;  /* 0x000000a680a4723c */ /* 0x000fe20000041860 */
[----:B------:R-:W2:Y:S01]  /*9a70*/  LDSM.16.MT88.4 R96, [R187+0x15800] ;  /* 0x01580000bb60783b */ /* 0x000ea20000004200 */
[----:B------:R-:W-:Y:S01]  /*9a80*/  FADD.FTZ R0, R15, R0 ;  /* 0x000000000f007221 */ /* 0x000fe20000010000 */
[----:B------:R-:W-:-:S03]  /*9a90*/  FADD.FTZ R2, R14, R2 ;  /* 0x000000020e027221 */ /* 0x000fc60000010000 */
[----:B------:R-:W-:Y:S01]  /*9aa0*/  FADD.FTZ R0, R13, R0 ;  /* 0x000000000d007221 */ /* 0x000fe20000010000 */
[----:B------:R-:W-:Y:S01]  /*9ab0*/  FADD.FTZ R2, R8, R2 ;  /* 0x0000000208027221 */ /* 0x000fe20000010000 */
[----:B------:R-:W-:Y:S01]  /*9ac0*/  HMMA.16816.F32.BF16 R40, R128, R42, R104 ;  /* 0x0000002a8028723c */ /* 0x000fe20000041868 */
[----:B------:R-:W3:Y:S01]  /*9ad0*/  LDSM.16.MT88.4 R104, [R185+0x17800] ;  /* 0x01780000b968783b */ /* 0x000ee20000004200 */
[----:B------:R-:W-:Y:S01]  /*9ae0*/  FADD.FTZ R0, R10, R0 ;  /* 0x000000000a007221 */ /* 0x000fe20000010000 */
[----:B------:R-:W-:-:S03]  /*9af0*/  FADD.FTZ R2, R12, R2 ;  /* 0x000000020c027221 */ /* 0x000fc60000010000 */
[C---:B------:R-:W-:Y:S01]  /*9b00*/  HMMA.16816.F32.BF16 R48, R128.reuse, R50, R112 ;  /* 0x000000328030723c */ /* 0x040fe20000041870 */
[----:B------:R-:W-:Y:S01]  /*9b10*/  FADD.FTZ R0, R252, R0 ;  /* 0x00000000fc007221 */ /* 0x000fe20000010000 */
[----:B------:R-:W4:Y:S01]  /*9b20*/  LDSM.16.MT88.4 R112, [R186+0x17800] ;  /* 0x01780000ba70783b */ /* 0x000f220000004200 */
[----:B------:R-:W-:Y:S02]  /*9b30*/  FADD.FTZ R2, R9, R2 ;  /* 0x0000000209027221 */ /* 0x000fe40000010000 */
[----:B------:R-:W-:Y:S01]  /*9b40*/  FADD.FTZ R0, R251, R0 ;  /* 0x00000000fb007221 */ /* 0x000fe20000010000 */
        /* <DEDUP_REMOVED lines=10> */
[C---:B------:R-:W-:Y:S06]  /*9bf0*/  HMMA.16816.F32.BF16 R88, R128.reuse, R90, R244 ;  /* 0x0000005a8058723c */ /* 0x040fec00000418f4 */
[----:B------:R-:W-:Y:S01]  /*9c00*/  HMMA.16816.F32.BF16 R136, R128, R140, R136 ;  /* 0x0000008c8088723c */ /* 0x000fe20000041888 */
[----:B------:R-:W-:Y:S01]  /*9c10*/  FADD.FTZ R244, R11, R0 ;  /* 0x000000000bf47221 */ /* 0x000fe20000010000 */
[----:B------:R-:W-:-:S04]  /*9c20*/  FADD.FTZ R245, R218, R2 ;  /* 0x00000002daf57221 */ /* 0x000fc80000010000 */
[----:B------:R1:W-:Y:S01]  /*9c30*/  STL [R1+0x50], R244 ;  /* 0x000050f401007387 */ /* 0x0003e20000100800 */
[C---:B------:R-:W-:Y:S03]  /*9c40*/  HMMA.16816.F32.BF16 R144, R128.reuse, R148, R144 ;  /* 0x000000948090723c */ /* 0x040fe60000041890 */
[----:B------:R1:W-:Y:S03]  /*9c50*/  STL [R1+0x34], R245 ;  /* 0x000034f501007387 */ /* 0x0003e60000100800 */
[C---:B------:R-:W-:Y:S06]  /*9c60*/  HMMA.16816.F32.BF16 R140, R128.reuse, R142, R68 ;  /* 0x0000008e808c723c */ /* 0x040fec0000041844 */
[C---:B------:R-:W-:Y:S06]  /*9c70*/  HMMA.16816.F32.BF16 R148, R128.reuse, R150, R76 ;  /* 0x000000968094723c */ /* 0x040fec000004184c */
[C---:B------:R-:W-:Y:S06]  /*9c80*/  HMMA.16816.F32.BF16 R68, R128.reuse, R72, R172 ;  /* 0x000000488044723c */ /* 0x040fec00000418ac */
[C---:B------:R-:W-:Y:S06]  /*9c90*/  HMMA.16816.F32.BF16 R76, R128.reuse, R80, R176 ;  /* 0x00000050804c723c */ /* 0x040fec00000418b0 */
[C---:B--2---:R-:W-:Y:S06]  /*9ca0*/  HMMA.16816.F32.BF16 R92, R128.reuse, R96, R92 ;  /* 0x00000060805c723c */ /* 0x044fec000004185c */
[C---:B---3--:R-:W-:Y:S06]  /*9cb0*/  HMMA.16816.F32.BF16 R100, R128.reuse, R104, R236 ;  /* 0x000000688064723c */ /* 0x048fec00000418ec */
[C---:B----4-:R-:W-:Y:S06]  /*9cc0*/  HMMA.16816.F32.BF16 R108, R128.reuse, R112, R228 ;  /* 0x00000070806c723c */ /* 0x050fec00000418e4 */
        /* <DEDUP_REMOVED lines=34> */
[----:B------:R-:W1:Y:S01]  /*9ef0*/  @!P5 LDC.64 R24, c[0x0][0x220] ;  /* 0x00008800ff18db82 */ /* 0x000e620000000a00 */
[----:B--2---:R-:W-:-:S02]  /*9f00*/  ISETP.GE.AND P4, PT, R12, UR4, PT ;  /* 0x000000040c007c0c */ /* 0x004fc4000bf86270 */
[----:B---3--:R-:W-:Y:S02]  /*9f10*/  ISETP.GE.AND P3, PT, R9, UR4, PT ;  /* 0x0000000409007c0c */ /* 0x008fe4000bf66270 */
[----:B----4-:R-:W-:Y:S01]  /*9f20*/  ISETP.GE.AND P2, PT, R10, UR4, PT ;  /* 0x000000040a007c0c */ /* 0x010fe2000bf46270 */
[----:B------:R-:W-:Y:S01]  /*9f30*/  UIMAD UR4, UR8, UR22, URZ ;  /* 0x00000016080472a4 */ /* 0x000fe2000f8e023f */
[----:B-----5:R-:W-:-:S07]  /*9f40*/  IMAD.MOV.U32 R5, RZ, RZ, R15 ;  /* 0x000000ffff057224 */ /* 0x020fce00078e000f */
        /* <DEDUP_REMOVED lines=15> */
[----:B------:R-:W5:Y:S01]  /*a040*/  @!P5 LDC.64 R14, c[0x0][0x220] ;  /* 0x00008800ff0edb82 */ /* 0x000f620000000a00 */
[C---:B--2---:R-:W-:Y:S01]  /*a050*/  @!P4 LEA R8, P0, R4.reuse, R8, 0x1 ;  /* 0x000000080408c211 */ /* 0x044fe200078008ff */
[----:B------:R-:W-:Y:S03]  /*a060*/  @P4 STS.128 [R211+0x12000], RZ ;  /* 0x012000ffd3004388 */ /* 0x000fe60000000c00 */
[----:B------:R-:W-:-:S03]  /*a070*/  @!P4 LEA.HI.X R9, R4, R9, R0, 0x1, P0 ;  /* 0x000000090409c211 */ /* 0x000fc600000f0c00 */
[----:B------:R-:W2:Y:S01]  /*a080*/  @!P4 LDC.64 R16, c[0x0][0x220] ;  /* 0x00008800ff10cb82 */ /* 0x000ea20000000a00 */
[C---:B----4-:R-:W-:Y:S01]  /*a090*/  @!P3 LEA R12, P0, R4.reuse, R12, 0x1 ;  /* 0x0000000c040cb211 */ /* 0x050fe200078008ff */
[----:B------:R-:W-:Y:S01]  /*a0a0*/  @!PT LDS RZ, [RZ] ;  /* 0x00000000fffff984 */ /* 0x000fe20000000800 */
[----:B------:R-:W-:Y:S01]  /*a0b0*/  @!PT LDS RZ, [RZ] ;  /* 0x00000000fffff984 */ /* 0x000fe20000000800 */
[----:B------:R-:W-:Y:S01]  /*a0c0*/  @!PT LDS RZ, [RZ] ;  /* 0x00000000fffff984 */ /* 0x000fe20000000800 */
[----:B------:R2:W-:Y:S01]  /*a0d0*/  @!P4 LDGSTS.E.BYPASS.LTC128B.128 [R211+0x12000], desc[UR34][R8.64+0x80] ;  /* 0x1200008008d3cfae */ /* 0x0005e2000b901d62 */
[----:B---3--:R-:W-:Y:S02]  /*a0e0*/  IMAD.SHL.U32 R251, R251, 0x2, RZ ;  /* 0x00000002fbfb7824 */ /* 0x008fe400078e00ff */
[C---:B------:R-:W-:Y:S01]  /*a0f0*/  @!P3 LEA.HI.X R13, R4.reuse, R13, R0, 0x1, P0 ;  /* 0x0000000d040db211 */ /* 0x040fe200000f0c00 */
[----:B------:R-:W-:Y:S02]  /*a100*/  @P3 STS.128 [R211+0x14000], RZ ;  /* 0x014000ffd3003388 */ /* 0x000fe40000000c00 */
[----:B------:R-:W3:Y:S01]  /*a110*/  @!P3 LDC.64 R22, c[0x0][0x220] ;  /* 0x00008800ff16bb82 */ /* 0x000ee20000000a00 */
[----:B-1----:R-:W-:Y:S01]  /*a120*/  @!P2 LEA R10, P0, R4, R10, 0x1 ;  /* 0x0000000a040aa211 */ /* 0x002fe200078008ff */
[----:B------:R-:W-:Y:S01]  /*a130*/  @!PT LDS RZ, [RZ] ;  /* 0x00000000fffff984 */ /* 0x000fe20000000800 */
[----:B------:R-:W-:Y:S01]  /*a140*/  @!PT LDS RZ, [RZ] ;  /* 0x00000000fffff984 */ /* 0x000fe20000000800 */
[----:B------:R-:W-:Y:S01]  /*a150*/  @!PT LDS RZ, [RZ] ;  /* 0x00000000fffff984 */ /* 0x000fe20000000800 */
[----:B------:R1:W-:Y:S01]  /*a160*/  @!P3 LDGSTS.E.BYPASS.LTC128B.128 [R211+0x14000], desc[UR34][R12.64+0x100] ;  /* 0x140001000cd3bfae */ /* 0x0003e2000b901d62 */
[----:B------:R-:W-:-:S02]  /*a170*/  LOP3.LUT R251, R251, 0x6, RZ, 0xc0, !PT ;  /* 0x00000006fbfb7812 */ /* 0x000fc400078ec0ff */
[----:B------:R-:W-:Y:S01]  /*a180*/  @!P2 LEA.HI.X R11, R4, R11, R0, 0x1, P0 ;  /* 0x0000000b040ba211 */ /* 0x000fe200000f0c00 */
[----:B------:R-:W-:Y:S01]  /*a190*/  @P2 STS.128 [R211+0x16000], RZ ;  /* 0x016000ffd3002388 */ /* 0x000fe20000000c00 */
[----:B------:R-:W-:Y:S01]  /*a1a0*/  IADD3.X R4, R0, UR21, RZ, P1, !PT ;  /* 0x0000001500047c10 */ /* 0x000fe20008ffe4ff */
        /* <DEDUP_REMOVED lines=8> */
[----:B------:R-:W-:Y:S01]  /*a230*/  @P5 STS.128 [R211+0x10800], RZ ;  /* 0x010800ffd3005388 */ /* 0x000fe20000000c00 */
[----:B------:R-:W-:Y:S01]  /*a240*/  IADD3.X R5, R4, UR21, RZ, P1, !PT ;  /* 0x0000001504057c10 */ /* 0x000fe20008ffe4ff */
[----:B------:R-:W5:Y:S02]  /*a250*/  @!P3 LDC.64 R14, c[0x0][0x220] ;  /* 0x00008800ff0ebb82 */ /* 0x000f640000000a00 */
[----:B------:R-:W-:Y:S01]  /*a260*/  @!PT LDS RZ, [RZ] ;  /* 0x00000000fffff984 */ /* 0x000fe20000000800 */
[----:B------:R-:W-:Y:S01]  /*a270*/  @!PT LDS RZ, [RZ] ;  /* 0x00000000fffff984 */ /* 0x000fe20000000800 */
[----:B------:R-:W-:Y:S01]  /*a280*/  @!PT LDS RZ, [RZ] ;  /* 0x00000000fffff984 */ /* 0x000fe20000000800 */
[----:B------:R-:W-:Y:S01]  /*a290*/  @!P5 LDGSTS.E.BYPASS.LTC128B.128 [R211+0x10800], desc[UR34][R6.64] ;  /* 0x1080000006d3dfae */ /* 0x000fe2000b901d62 */
[----:B--2---:R-:W-:-:S03]  /*a2a0*/  @!P4 LEA R8, P0, R2, R16, 0x1 ;  /* 0x000000100208c211 */ /* 0x004fc600078008ff */
[----:B------:R-:W-:Y:S01]  /*a2b0*/  @P4 STS.128 [R211+0x12800], RZ ;  /* 0x012800ffd3004388 */ /* 0x000fe20000000c00 */
[----:B------:R-:W-:Y:S02]  /*a2c0*/  @!P4 LEA.HI.X R9, R2, R17, R4, 0x1, P0 ;  /* 0x000000110209c211 */ /* 0x000fe400000f0c04 */
[----:B------:R-:W2:Y:S01]  /*a2d0*/  @!P4 LDC.64 R16, c[0x0][0x220] ;  /* 0x00008800ff10cb82 */ /* 0x000ea20000000a00 */
[C---:B-1----:R-:W-:Y:S02]  /*a2e0*/  @!P5 LEA R12, P1, R0.reuse, R18, 0x1 ;  /* 0x00000012000cd211 */ /* 0x042fe400078208ff */
[----:B------:R-:W-:Y:S01]  /*a2f0*/  @!PT LDS RZ, [RZ] ;  /* 0x00000000fffff984 */ /* 0x000fe20000000800 */
[----:B------:R-:W-:Y:S01]  /*a300*/  @!PT LDS RZ, [RZ] ;  /* 0x00000000fffff984 */ /* 0x000fe20000000800 */
[----:B------:R-:W-:Y:S01]  /*a310*/  @!PT LDS RZ, [RZ] ;  /* 0x00000000fffff984 */ /* 0x000fe20000000800 */
[----:B------:R4:W-:Y:S02]  /*a320*/  @!P4 LDGSTS.E.BYPASS.LTC128B.128 [R211+0x12800], desc[UR34][R8.64+0x80] ;  /* 0x1280008008d3cfae */ /* 0x0009e4000b901d62 */
[----:B------:R-:W-:Y:S02]  /*a330*/  @!P5 LEA.HI.X R13, R0, R19, R5, 0x1, P1 ;  /* 0x00000013000dd211 */ /* 0x000fe400008f0c05 */
[----:B------:R-:W-:Y:S01]  /*a340*/  @P3 STS.128 [R211+0x14800], RZ ;  /* 0x014800ffd3003388 */ /* 0x000fe20000000c00 */
[----:B------:R-:W1:Y:S01]  /*a350*/  @!P3 LDC.64 R18, c[0x0][0x220] ;  /* 0x00008800ff12bb82 */ /* 0x000e620000000a00 */
[----:B---3--:R-:W-:-:S04]  /*a360*/  @!P3 LEA R10, P0, R2, R22, 0x1 ;  /* 0x00000016020ab211 */ /* 0x008fc800078008ff */
[----:B------:R-:W-:-:S03]  /*a370*/  @!P3 LEA.HI.X R11, R2, R23, R4, 0x1, P0 ;  /* 0x00000017020bb211 */ /* 0x000fc600000f0c04 */
[----:B------:R-:W3:Y:S02]  /*a380*/  @!P2 LDC.64 R22, c[0x0][0x220] ;  /* 0x00008800ff16ab82 */ /* 0x000ee40000000a00 */
[----:B------:R-:W-:Y:S01]  /*a390*/  @!PT LDS RZ, [RZ] ;  /* 0x00000000fffff984 */ /* 0x000fe20000000800 */
[----:B------:R-:W-:Y:S01]  /*a3a0*/  @!PT LDS RZ, [RZ] ;  /* 0x00000000fffff984 */ /* 0x000fe20000000800 */
[----:B------:R-:W-:Y:S01]  /*a3b0*/  @!PT LDS RZ, [RZ] ;  /* 0x00000000fffff984 */ /* 0x000fe20000000800 */
[----:B------:R5:W-:Y:S04]  /*a3c0*/  @!P3 LDGSTS.E.BYPASS.LTC128B.128 [R211+0x14800], desc[UR34][R10.64+0x100] ;  /* 0x148001000ad3bfae */ /* 0x000be8000b901d62 */
[----:B------:R-:W-:Y:S01]  /*a3d0*/  @P2 STS.128 [R211+0x16800], RZ ;  /* 0x016800ffd3002388 */ /* 0x000fe20000000c00 */
[----:B----4-:R-:W-:-:S04]  /*a3e0*/  @!P2 LEA R8, P0, R2, R20, 0x1 ;  /* 0x000000140208a211 */ /* 0x010fc800078008ff */
[----:B------:R-:W-:Y:S02]  /*a3f0*/  @!P2 LEA.HI.X R9, R2, R21, R4, 0x1, P0 ;  /* 0x000000150209a211 */ /* 0x000fe400000f0c04 */
[----:B------:R-:W4:Y:S01]  /*a400*/  @!P2 LDC.64 R20, c[0x0][0x220] ;  /* 0x00008800ff14ab82 */ /* 0x000f220000000a00 */
[C---:B--2---:R-:W-:Y:S02]  /*a410*/  @!P4 LEA R6, P0, R0.reuse, R16, 0x1 ;  /* 0x000000100006c211 */ /* 0x044fe400078008ff */
        /* <DEDUP_REMOVED lines=8> */
[----:B-----5:R-:W5:Y:S02]  /*a4a0*/  @!P4 LDC.64 R10, c[0x0][0x220] ;  /* 0x00008800ff0acb82 */ /* 0x020f640000000a00 */
        /* <DEDUP_REMOVED lines=10> */
[----:B--2---:R-:W-:-:S02]  /*a550*/  @!P3 LEA R8, P0, R0, R14, 0x1 ;  /* 0x0000000e0008b211 */ /* 0x004fc400078008ff */
[----:B------:R-:W-:Y:S02]  /*a560*/  @!P5 LEA R14, P1, R2, R24, 0x1 ;  /* 0x00000018020ed211 */ /* 0x000fe400078208ff */
[--C-:B------:R-:W-:Y:S02]  /*a570*/  @!P3 LEA.HI.X R9, R0, R15, R5.reuse, 0x1, P0 ;  /* 0x0000000f0009b211 */ /* 0x100fe400000f0c05 */
[----:B-----5:R-:W-:Y:S02]  /*a580*/  @!P4 LEA R10, P6, R2, R10, 0x1 ;  /* 0x0000000a020ac211 */ /* 0x020fe400078c08ff */
[----:B---3--:R-:W-:Y:S01]  /*a590*/  @!P2 LEA R12, P0, R0, R22, 0x1 ;  /* 0x00000016000ca211 */ /* 0x008fe200078008ff */
[----:B------:R-:W-:Y:S01]  /*a5a0*/  @!PT LDS RZ, [RZ] ;  /* 0x00000000fffff984 */ /* 0x000fe20000000800 */
[----:B------:R-:W-:Y:S01]  /*a5b0*/  @!PT LDS RZ, [RZ] ;  /* 0x00000000fffff984 */ /* 0x000fe20000000800 */
[----:B------:R-:W-:Y:S01]  /*a5c0*/  @!PT LDS RZ, [RZ] ;  /* 0x00000000fffff984 */ /* 0x000fe20000000800 */
[----:B------:R1:W-:Y:S01]  /*a5d0*/  @!P3 LDGSTS.E.BYPASS.LTC128B.128 [R211+0x15000], desc[UR34][R8.64+0x100] ;  /* 0x1500010008d3bfae */ /* 0x0003e2000b901d62 */
[--C-:B------:R-:W-:Y:S02]  /*a5e0*/  @!P5 LEA.HI.X R15, R2, R25, R4.reuse, 0x1, P1 ;  /* 0x00000019020fd211 */ /* 0x100fe400008f0c04 */
[----:B------:R-:W-:Y:S01]  /*a5f0*/  @!P2 LEA.HI.X R13, R0, R23, R5, 0x1, P0 ;  /* 0x00000017000da211 */ /* 0x000fe200000f0c05 */
[----:B------:R-:W-:Y:S01]  /*a600*/  @P2 STS.128 [R211+0x17000], RZ ;  /* 0x017000ffd3002388 */ /* 0x000fe20000000c00 */
[C-C-:B------:R-:W-:Y:S01]  /*a610*/  @!P4 LEA.HI.X R11, R2.reuse, R11, R4.reuse, 0x1, P6 ;  /* 0x0000000b020bc211 */ /* 0x140fe200030f0c04 */
[----:B------:R-:W-:Y:S01]  /*a620*/  IMAD.U32 R0, RZ, RZ, UR22 ;  /* 0x00000016ff007e24 */ /* 0x000fe2000f8e00ff */
[----:B----4-:R-:W-:Y:S01]  /*a630*/  @!P2 LEA R6, P0, R2, R20, 0x1 ;  /* 0x000000140206a211 */ /* 0x010fe200078008ff */
[----:B------:R-:W-:Y:S01]  /*a640*/  @!PT LDS RZ, [RZ] ;  /* 0x00000000fffff984 */ /* 0x000fe20000000800 */
[----:B------:R-:W-:Y:S01]  /*a650*/  @!PT LDS RZ, [RZ] ;  /* 0x00000000fffff984 */ /* 0x000fe20000000800 */
[----:B------:R-:W-:Y:S01]  /*a660*/  @!PT LDS RZ, [RZ] ;  /* 0x00000000fffff984 */ /* 0x000fe20000000800 */
[----:B------:R-:W-:Y:S02]  /*a670*/  @!P2 LDGSTS.E.BYPASS.LTC128B.128 [R211+0x17000], desc[UR34][R12.64+0x180] ;  /* 0x170001800cd3afae */ /* 0x000fe4000b901d62 */
[----:B------:R-:W-:Y:S01]  /*a680*/  IMAD R0, R0, 0x40, R251 ;  /* 0x0000004000007824 */ /* 0x000fe200078e02fb */
[----:B------:R-:W-:Y:S01]  /*a690*/  @!P2 LEA.HI.X R7, R2, R21, R4, 0x1, P0 ;  /* 0x000000150207a211 */ /* 0x000fe200000f0c04 */
[----:B------:R-:W-:Y:S03]  /*a6a0*/  @P5 STS.128 [R211+0x11800], RZ ;  /* 0x011800ffd3005388 */ /* 0x000fe60000000c00 */
[C---:B------:R-:W-:Y:S01]  /*a6b0*/  ISETP.GE.AND P6, PT, R0.reuse, R217, PT ;  /* 0x000000d90000720c */ /* 0x040fe20003fc6270 */
[----:B------:R-:W-:Y:S01]  /*a6c0*/  @!PT LDS RZ, [RZ] ;  /* 0x00000000fffff984 */ /* 0x000fe20000000800 */
[----:B------:R-:W-:Y:S01]  /*a6d0*/  @!PT LDS RZ, [RZ] ;  /* 0x00000000fffff984 */ /* 0x000fe20000000800 */
[----:B------:R-:W-:Y:S01]  /*a6e0*/  @!PT LDS RZ, [RZ] ;  /* 0x00000000fffff984 */ /* 0x000fe20000000800 */
[----:B------:R2:W-:Y:S03]  /*a6f0*/  @!P5 LDGSTS.E.BYPASS.LTC128B.128 [R211+0x11800], desc[UR34][R14.64] ;  /* 0x118000000ed3dfae */ /* 0x0005e6000b901d62 */
[----:B------:R-:W-:Y:S01]  /*a700*/  ISETP.LT.OR P6, PT, R0, R213, P6 ;  /* 0x000000d50000720c */ /* 0x000fe200037c1670 */
[----:B------:R-:W-:Y:S04]  /*a710*/  @P4 STS.128 [R211+0x13800], RZ ;  /* 0x013800ffd3004388 */ /* 0x000fe80000000c00 */
[----:B------:R-:W-:Y:S01]  /*a720*/  @!PT LDS RZ, [RZ] ;  /* 0x00000000fffff984 */ /* 0x000fe20000000800 */
[----:B------:R-:W-:Y:S01]  /*a730*/  @!PT LDS RZ, [RZ] ;  /* 0x00000000fffff984 */ /* 0x000fe20000000800 */
[----:B------:R-:W-:Y:S01]  /*a740*/  @!PT LDS RZ, [RZ] ;  /* 0x00000000fffff984 */ /* 0x000fe20000000800 */
[----:B------:R-:W-:Y:S01]  /*a750*/  @!P4 LDGSTS.E.BYPASS.LTC128B.128 [R211+0x13800], desc[UR34][R10.64+0x80] ;  /* 0x138000800ad3cfae */ /* 0x000fe2000b901d62 */
[----:B-1----:R-:W-:-:S03]  /*a760*/  @!P3 LEA R8, P1, R2, R18, 0x1 ;  /* 0x000000120208b211 */ /* 0x002fc600078208ff */
[----:B------:R-:W-:Y:S01]  /*a770*/  @P3 STS.128 [R211+0x15800], RZ ;  /* 0x015800ffd3003388 */ /* 0x000fe20000000c00 */
[----:B------:R-:W-:Y:S01]  /*a780*/  @!P3 LEA.HI.X R9, R2, R19, R4, 0x1, P1 ;  /* 0x000000130209b211 */ /* 0x000fe200008f0c04 */
[----:B------:R-:W-:Y:S01]  /*a790*/  IMAD.IADD R2, R215, 0x1, -R0 ;  /* 0x00000001d7027824 */ /* 0x000fe200078e0a00 */
[----:B------:R-:W-:-:S03]  /*a7a0*/  ISETP.GE.AND P1, PT, R0, R216, PT ;  /* 0x000000d80000720c */ /* 0x000fc60003f26270 */
[----:B------:R-:W-:Y:S01]  /*a7b0*/  @!PT LDS RZ, [RZ] ;  /* 0x00000000fffff984 */ /* 0x000fe20000000800 */
[----:B------:R-:W-:Y:S01]  /*a7c0*/  @!PT LDS RZ, [RZ] ;  /* 0x00000000fffff984 */ /* 0x000fe20000000800 */
[----:B------:R-:W-:Y:S01]  /*a7d0*/  @!PT LDS RZ, [RZ] ;  /* 0x00000000fffff984 */ /* 0x000fe20000000800 */
[----:B------:R1:W-:Y:S01]  /*a7e0*/  @!P3 LDGSTS.E.BYPASS.LTC128B.128 [R211+0x15800], desc[UR34][R8.64+0x100] ;  /* 0x1580010008d3bfae */ /* 0x0003e2000b901d62 */
[----:B------:R-:W-:Y:S02]  /*a7f0*/  IABS R2, R2 ;  /* 0x0000000200027213 */ /* 0x000fe40000000000 */
[C---:B------:R-:W-:Y:S01]  /*a800*/  ISETP.LT.OR P1, PT, R0.reuse, R212, P1 ;  /* 0x000000d40000720c */ /* 0x040fe20000f21670 */
        /* <DEDUP_REMOVED lines=14> */
[----:B------:R-:W4:Y:S04]  /*a8f0*/  LDSM.16.M88.4 R240, [R208] ;  /* 0x00000000d0f0783b */ /* 0x000f280000000200 */
[----:B------:R-:W0:Y:S01]  /*a900*/  LDGDEPBAR ;  /* 0x00000000000079af */ /* 0x000e220000000000 */
[C---:B-1----:R-:W-:Y:S06]  /*a910*/  HMMA.16816.F32.BF16 R28, R4.reuse, R24, RZ ;  /* 0x00000018041c723c */ /* 0x042fec00000418ff */
[C---:B------:R-:W-:Y:S06]  /*a920*/  HMMA.16816.F32.BF16 R32, R4.reuse, R26, RZ ;  /* 0x0000001a0420723c */ /* 0x040fec00000418ff */
[C---:B------:R-:W-:Y:S06]  /*a930*/  HMMA.16816.F32.BF16 R224, R4.reuse, R20, RZ ;  /* 0x0000001404e0723c */ /* 0x040fec00000418ff */
[C---:B------:R-:W-:Y:S01]  /*a940*/  HMMA.16816.F32.BF16 R220, R4.reuse, R22, RZ ;  /* 0x0000001604dc723c */ /* 0x040fe200000418ff */
[----:B------:R-:W-:Y:S05]  /*a950*/  LDSM.16.M88.4 R20, [R190+0x8000] ;  /* 0x00800000be14783b */ /* 0x000fea0000000200 */
[C---:B------:R-:W-:Y:S06]  /*a960*/  HMMA.16816.F32.BF16 R180, R4.reuse, R16, RZ ;  /* 0x0000001004b4723c */ /* 0x040fec00000418ff */
[C---:B------:R-:W-:Y:S06]  /*a970*/  HMMA.16816.F32.BF16 R176, R4.reuse, R18, RZ ;  /* 0x0000001204b0723c */ /* 0x040fec00000418ff */
[C---:B------:R-:W-:Y:S06]  /*a980*/  HMMA.16816.F32.BF16 R168, R4.reuse, R12, RZ ;  /* 0x0000000c04a8723c */ /* 0x040fec00000418ff */
[----:B------:R-:W-:Y:S01]  /*a990*/  HMMA.16816.F32.BF16 R24, R4, R14, RZ ;  /* 0x0000000e0418723c */ /* 0x000fe200000418ff */
[----:B------:R-:W1:Y:S05]  /*a9a0*/  LDSM.16.M88.4 R4, [R194] ;  /* 0x00000000c204783b */ /* 0x000e6a0000000200 */
[C---:B------:R-:W-:Y:S01]  /*a9b0*/  HMMA.16816.F32.BF16 R16, R8.reuse, R172, R28 ;  /* 0x000000ac0810723c */ /* 0x040fe2000004181c */
[----:B------:R-:W-:Y:S05]  /*a9c0*/  LDSM.16.M88.4 R28, [R189+0x800] ;  /* 0x00080000bd1c783b */ /* 0x000fea0000000200 */
[C---:B------:R-:W-:Y:S06]  /*a9d0*/  HMMA.16816.F32.BF16 R12, R8.reuse, R174, R32 ;  /* 0x000000ae080c723c */ /* 0x040fec0000041820 */
[C---:B--2---:R-:W-:Y:S06]  /*a9e0*/  HMMA.16816.F32.BF16 R236, R8.reuse, R232, R224 ;  /* 0x000000e808ec723c */ /* 0x044fec00000418e0 */
[C---:B---3--:R-:W-:Y:S06]  /*a9f0*/  HMMA.16816.F32.BF16 R224, R8.reuse, R228, R180 ;  /* 0x000000e408e0723c */ /* 0x048fec00000418b4 */
[C---:B------:R-:W-:Y:S01]  /*aa00*/  HMMA.16816.F32.BF16 R228, R8.reuse, R230, R176 ;  /* 0x000000e608e4723c */ /* 0x040fe200000418b0 */
[----:B------:R-:W2:Y:S05]  /*aa10*/  LDSM.16.M88.4 R176, [R190+0x8800] ;  /* 0x00880000beb0783b */ /* 0x000eaa0000000200 */
[C---:B------:R-:W-:Y:S01]  /*aa20*/  HMMA.16816.F32.BF16 R232, R8.reuse, R234, R220 ;  /* 0x000000ea08e8723c */ /* 0x040fe200000418dc */
[----:B------:R-:W3:Y:S05]  /*aa30*/  LDSM.16.M88.4 R220, [R190+0x9000] ;  /* 0x00900000bedc783b */ /* 0x000eea0000000200 */
[----:B----4-:R-:W-:Y:S01]  /*aa40*/  HMMA.16816.F32.BF16 R172, R8, R242, R24 ;  /* 0x000000f208ac723c */ /* 0x010fe20000041818 */
[----:B------:R-:W4:Y:S05]  /*aa50*/  LDSM.16.M88.4 R24, [R190+0x9800] ;  /* 0x00980000be18783b */ /* 0x000f2a0000000200 */
[----:B-1----:R-:W-:Y:S06]  /*aa60*/  HMMA.16816.F32.BF16 R32, R4, R20, R16 ;  /* 0x000000140420723c */ /* 0x002fec0000041810 */
[----:B------:R-:W-:Y:S01]  /*aa70*/  HMMA.16816.F32.BF16 R180, R8, R240, R168 ;  /* 0x000000f008b4723c */ /* 0x000fe200000418a8 */
[----:B------:R-:W-:Y:S05]  /*aa80*/  LDSM.16.M88.4 R8, [R193] ;  /* 0x00000000c108783b */ /* 0x000fea0000000200 */
[C---:B------:R-:W-:Y:S01]  /*aa90*/  HMMA.16816.F32.BF16 R16, R4.reuse, R22, R12 ;  /* 0x000000160410723c */ /* 0x040fe2000004180c */
[----:B------:R-:W1:Y:S05]  /*aaa0*/  LDSM.16.M88.4 R20, [R189] ;  /* 0x00000000bd14783b */ /* 0x000e6a0000000200 */
[C---:B--2---:R-:W-:Y:S06]  /*aab0*/  HMMA.16816.F32.BF16 R168, R4.reuse, R178, R232 ;  /* 0x000000b204a8723c */ /* 0x044fec00000418e8 */
[C---:B---3--:R-:W-:Y:S06]  /*aac0*/  HMMA.16816.F32.BF16 R232, R4.reuse, R220, R224 ;  /* 0x000000dc04e8723c */ /* 0x048fec00000418e0 */
[C---:B------:R-:W-:Y:S01]  /*aad0*/  HMMA.16816.F32.BF16 R228, R4.reuse, R222, R228 ;  /* 0x000000de04e4723c */ /* 0x040fe200000418e4 */
[----:B------:R-:W2:Y:S05]  /*aae0*/  LDSM.16.M88.4 R220, [R189+0x1000] ;  /* 0x00100000bddc783b */ /* 0x000eaa0000000200 */
[C---:B------:R-:W-:Y:S01]  /*aaf0*/  HMMA.16816.F32.BF16 R12, R4.reuse, R176, R236 ;  /* 0x000000b0040c723c */ /* 0x040fe200000418ec */
[----:B------:R-:W-:Y:S05]  /*ab00*/  LDSM.16.M88.4 R236, [R184+0xb800] ;  /* 0x00b80000b8ec783b */ /* 0x000fea0000000200 */
[C---:B----4-:R-:W-:Y:S06]  /*ab10*/  HMMA.16816.F32.BF16 R240, R4.reuse, R24, R180 ;  /* 0x0000001804f0723c */ /* 0x050fec00000418b4 */
[----:B------:R-:W-:Y:S01]  /*ab20*/  HMMA.16816.F32.BF16 R224, R4, R26, R172 ;  /* 0x0000001a04e0723c */ /* 0x000fe200000418ac */
[----:B------:R-:W-:Y:S04]  /*ab30*/  LDSM.16.M88.4 R4, [R191+0x2000] ;  /* 0x00200000bf04783b */ /* 0x000fe80000000200 */
[----:B------:R-:W-:Y:S01]  /*ab40*/  LDSM.16.M88.4 R24, [R184+0xa800] ;  /* 0x00a80000b818783b */ /* 0x000fe20000000200 */
[C---:B-1----:R-:W-:Y:S06]  /*ab50*/  HMMA.16816.F32.BF16 R180, R8.reuse, R20, R32 ;  /* 0x0000001408b4723c */ /* 0x042fec0000041820 */
[C---:B------:R-:W-:Y:S01]  /*ab60*/  HMMA.16816.F32.BF16 R176, R8.reuse, R22, R16 ;  /* 0x0000001608b0723c */ /* 0x040fe20000041810 */
[----:B------:R-:W1:Y:S04]  /*ab70*/  LDSM.16.M88.4 R20, [R189+0x1800] ;  /* 0x00180000bd14783b */ /* 0x000e680000000200 */
[----:B------:R-:W3:Y:S01]  /*ab80*/  LDSM.16.M88.4 R16, [R184+0xa000] ;  /* 0x00a00000b810783b */ /* 0x000ee20000000200 */
[C---:B------:R-:W-:Y:S03]  /*ab90*/  HMMA.16816.F32.BF16 R32, R8.reuse, R30, R168 ;  /* 0x0000001e0820723c */ /* 0x040fe600000418a8 */
[----:B------:R-:W4:Y:S03]  /*aba0*/  LDSM.16.M88.4 R168, [R184+0xb000] ;  /* 0x00b00000b8a8783b */ /* 0x000f260000000200 */
[C---:B------:R-:W-:Y:S06]  /*abb0*/  HMMA.16816.F32.BF16 R12, R8.reuse, R28, R12 ;  /* 0x0000001c080c723c */ /* 0x040fec000004180c */
[C---:B--2---:R-:W-:Y:S06]  /*abc0*/  HMMA.16816.F32.BF16 R28, R8.reuse, R220, R232 ;  /* 0x000000dc081c723c */ /* 0x044fec00000418e8 */
[C---:B------:R-:W-:Y:S06]  /*abd0*/  HMMA.16816.F32.BF16 R172, R8.reuse, R222, R228 ;  /* 0x000000de08ac723c */ /* 0x040fec00000418e4 */
[C---:B-1----:R-:W-:Y:S06]  /*abe0*/  HMMA.16816.F32.BF16 R228, R8.reuse, R20, R240 ;  /* 0x0000001408e4723c */ /* 0x042fec00000418f0 */
[----:B------:R-:W-:Y:S01]  /*abf0*/  HMMA.16816.F32.BF16 R224, R8, R22, R224 ;  /* 0x0000001608e0723c */ /* 0x000fe200000418e0 */
[----:B------:R-:W-:Y:S05]  /*ac00*/  LDSM.16.M88.4 R8, [R192+0x2000] ;  /* 0x00200000c008783b */ /* 0x000fea0000000200 */
[C---:B---3--:R-:W-:Y:S01]  /*ac10*/  HMMA.16816.F32.BF16 R232, R4.reuse, R16, R180 ;  /* 0x0000001004e8723c */ /* 0x048fe200000418b4 */
[----:B------:R-:W1:Y:S05]  /*ac20*/  LDSM.16.M88.4 R180, [R207] ;  /* 0x00000000cfb4783b */ /* 0x000e6a0000000200 */
[C---:B------:R-:W-:Y:S01]  /*ac30*/  HMMA.16816.F32.BF16 R240, R4.reuse, R24, R12 ;  /* 0x0000001804f0723c */ /* 0x040fe2000004180c */
[----:B------:R-:W2:Y:S05]  /*ac40*/  LDSM.16.M88.4 R12, [R205] ;  /* 0x00000000cd0c783b */ /* 0x000eaa0000000200 */
[C---:B------:R-:W-:Y:S06]  /*ac50*/  HMMA.16816.F32.BF16 R220, R4.reuse, R18, R176 ;  /* 0x0000001204dc723c */ /* 0x040fec00000418b0 */
[C---:B------:R-:W-:Y:S01]  /*ac60*/  HMMA.16816.F32.BF16 R176, R4.reuse, R26, R32 ;  /* 0x0000001a04b0723c */ /* 0x040fe20000041820 */
[----:B------:R-:W3:Y:S05]  /*ac70*/  LDSM.16.M88.4 R32, [R206] ;  /* 0x00000000ce20783b */ /* 0x000eea0000000200 */
[C---:B----4-:R-:W-:Y:S01]  /*ac80*/  HMMA.16816.F32.BF16 R24, R4.reuse, R168, R28 ;  /* 0x000000a80418723c */ /* 0x050fe2000004181c */
[----:B------:R-:W4:Y:S05]  /*ac90*/  LDSM.16.M88.4 R28, [R204] ;  /* 0x00000000cc1c783b */ /* 0x000f2a0000000200 */
[C---:B------:R-:W-:Y:S06]  /*aca0*/  HMMA.16816.F32.BF16 R20, R4.reuse, R170, R172 ;  /* 0x000000aa0414723c */ /* 0x040fec00000418ac */
[C---:B------:R-:W-:Y:S06]  /*acb0*/  HMMA.16816.F32.BF16 R16, R4.reuse, R236, R228 ;  /* 0x000000ec0410723c */ /* 0x040fec00000418e4 */
[----:B------:R-:W-:Y:S01]  /*acc0*/  HMMA.16816.F32.BF16 R168, R4, R238, R224 ;  /* 0x000000ee04a8723c */ /* 0x000fe200000418e0 */
[----:B------:R-:W-:Y:S05]  /*acd0*/  LDSM.16.M88.4 R4, [R194+0x2000] ;  /* 0x00200000c204783b */ /* 0x000fea0000000200 */
[C---:B-1----:R-:W-:Y:S06]  /*ace0*/  HMMA.16816.F32.BF16 R224, R8.reuse, R180, R232 ;  /* 0x000000b408e0723c */ /* 0x042fec00000418e8 */
[C---:B------:R-:W-:Y:S01]  /*acf0*/  HMMA.16816.F32.BF16 R180, R8.reuse, R182, R220 ;  /* 0x000000b608b4723c */ /* 0x040fe200000418dc */
[----:B------:R-:W1:Y:S05]  /*ad00*/  LDSM.16.M88.4 R220, [R190+0xa000] ;  /* 0x00a00000bedc783b */ /* 0x000e6a0000000200 */
[C---:B--2---:R-:W-:Y:S01]  /*ad10*/  HMMA.16816.F32.BF16 R172, R8.reuse, R12, R24 ;  /* 0x0000000c08ac723c */ /* 0x044fe20000041818 */
[----:B------:R-:W2:Y:S05]  /*ad20*/  LDSM.16.M88.4 R24, [R190+0xa800] ;  /* 0x00a80000be18783b */ /* 0x000eaa0000000200 */
[C---:B---3--:R-:W-:Y:S01]  /*ad30*/  HMMA.16816.F32.BF16 R236, R8.reuse, R32, R240 ;  /* 0x0000002008ec723c */ /* 0x048fe200000418f0 */
[----:B------:R-:W-:Y:S05]  /*ad40*/  LDSM.16.M88.4 R240, [R202] ;  /* 0x00000000caf0783b */ /* 0x000fea0000000200 */
[C---:B------:R-:W-:Y:S06]  /*ad50*/  HMMA.16816.F32.BF16 R228, R8.reuse, R34, R176 ;  /* 0x0000002208e4723c */ /* 0x040fec00000418b0 */
[C---:B------:R-:W-:Y:S01]  /*ad60*/  HMMA.16816.F32.BF16 R32, R8.reuse, R14, R20 ;  /* 0x0000000e0820723c */ /* 0x040fe20000041814 */
[----:B------:R-:W3:Y:S05]  /*ad70*/  LDSM.16.M88.4 R12, [R190+0xb800] ;  /* 0x00b80000be0c783b */ /* 0x000eea0000000200 */
[C---:B----4-:R-:W-:Y:S01]  /*ad80*/  HMMA.16816.F32.BF16 R20, R8.reuse, R28, R16 ;  /* 0x0000001c0814723c */ /* 0x050fe20000041810 */
[----:B------:R-:W4:Y:S05]  /*ad90*/  LDSM.16.M88.4 R16, [R190+0xb000] ;  /* 0x00b00000be10783b */ /* 0x000f2a0000000200 */
[----:B------:R-:W-:Y:S01]  /*ada0*/  HMMA.16816.F32.BF16 R28, R8, R30, R168 ;  /* 0x0000001e081c723c */ /* 0x000fe200000418a8 */
[----:B------:R-:W-:Y:S05]  /*adb0*/  LDSM.16.M88.4 R8, [R193+0x2000] ;  /* 0x00200000c108783b */ /* 0x000fea0000000200 */
[C---:B-1----:R-:W-:Y:S01]  /*adc0*/  HMMA.16816.F32.BF16 R176, R4.reuse, R222, R180 ;  /* 0x000000de04b0723c */ /* 0x042fe200000418b4 */
[----:B------:R-:W1:Y:S05]  /*add0*/  LDSM.16.M88.4 R180, [R189+0x2000] ;  /* 0x00200000bdb4783b */ /* 0x000e6a0000000200 */
[C---:B------:R-:W-:Y:S06]  /*ade0*/  HMMA.16816.F32.BF16 R168, R4.reuse, R220, R224 ;  /* 0x000000dc04a8723c */ /* 0x040fec00000418e0 */
[C---:B--2---:R-:W-:Y:S06]  /*adf0*/  HMMA.16816.F32.BF16 R236, R4.reuse, R24, R236 ;  /* 0x0000001804ec723c */ /* 0x044fec00000418ec */
[C---:B------:R-:W-:Y:S01]  /*ae00*/  HMMA.16816.F32.BF16 R224, R4.reuse, R26, R228 ;  /* 0x0000001a04e0723c */ /* 0x040fe200000418e4 */
[----:B------:R-:W2:Y:S05]  /*ae10*/  LDSM.16.M88.4 R24, [R189+0x3000] ;  /* 0x00300000bd18783b */ /* 0x000eaa0000000200 */
[C---:B---3--:R-:W-:Y:S06]  /*ae20*/  HMMA.16816.F32.BF16 R20, R4.reuse, R12, R20 ;  /* 0x0000000c0414723c */ /* 0x048fec0000041814 */
[C---:B----4-:R-:W-:Y:S01]  /*ae30*/  HMMA.16816.F32.BF16 R220, R4.reuse, R16, R172 ;  /* 0x0000001004dc723c */ /* 0x050fe200000418ac */
[----:B------:R-:W3:Y:S05]  /*ae40*/  LDSM.16.M88.4 R172, [R189+0x2800] ;  /* 0x00280000bdac783b */ /* 0x000eea0000000200 */
[----:B------:R-:W-:Y:S01]  /*ae50*/  HMMA.16816.F32.BF16 R32, R4, R18, R32 ;  /* 0x000000120420723c */ /* 0x000fe20000041820 */
[----:B------:R-:W4:Y:S05]  /*ae60*/  LDSM.16.M88.4 R16, [R189+0x3800] ;  /* 0x00380000bd10783b */ /* 0x000f2a0000000200 */
[----:B-1----:R-:W-:Y:S06]  /*ae70*/  HMMA.16816.F32.BF16 R168, R8, R180, R168 ;  /* 0x000000b408a8723c */ /* 0x002fec00000418a8 */
[----:B------:R-:W-:Y:S01]  /*ae80*/  HMMA.16816.F32.BF16 R12, R4, R14, R28 ;  /* 0x0000000e040c723c */ /* 0x000fe2000004181c */
[----:B------:R-:W-:Y:S04]  /*ae90*/  LDSM.16.M88.4 R4, [R191+0x4000] ;  /* 0x00400000bf04783b */ /* 0x000fe80000000200 */
[----:B------:R-:W-:Y:S01]  /*aea0*/  LDSM.16.M88.4 R28, [R184+0xd800] ;  /* 0x00d80000b81c783b */ /* 0x000fe20000000200 */
[C---:B------:R-:W-:Y:S03]  /*aeb0*/  HMMA.16816.F32.BF16 R180, R8.reuse, R182, R176 ;  /* 0x000000b608b4723c */ /* 0x040fe600000418b0 */
[----:B------:R-:W1:Y:S03]  /*aec0*/  LDSM.16.M88.4 R176, [R184+0xc000] ;  /* 0x00c00000b8b0783b */ /* 0x000e660000000200 */
[C---:B--2---:R-:W-:Y:S01]  /*aed0*/  HMMA.16816.F32.BF16 R228, R8.reuse, R24, R220 ;  /* 0x0000001808e4723c */ /* 0x044fe200000418dc */
[----:B------:R-:W2:Y:S05]  /*aee0*/  LDSM.16.M88.4 R220, [R184+0xc800] ;  /* 0x00c80000b8dc783b */ /* 0x000eaa0000000200 */
[C---:B---3--:R-:W-:Y:S06]  /*aef0*/  HMMA.16816.F32.BF16 R232, R8.reuse, R174, R224 ;  /* 0x000000ae08e8723c */ /* 0x048fec00000418e0 */
[C---:B------:R-:W-:Y:S01]  /*af00*/  HMMA.16816.F32.BF16 R224, R8.reuse, R26, R32 ;  /* 0x0000001a08e0723c */ /* 0x040fe20000041820 */
[----:B------:R-:W3:Y:S05]  /*af10*/  LDSM.16.M88.4 R32, [R184+0xd000] ;  /* 0x00d00000b820783b */ /* 0x000eea0000000200 */
[C---:B------:R-:W-:Y:S06]  /*af20*/  HMMA.16816.F32.BF16 R236, R8.reuse, R172, R236 ;  /* 0x000000ac08ec723c */ /* 0x040fec00000418ec */
[C---:B----4-:R-:W-:Y:S01]  /*af30*/  HMMA.16816.F32.BF16 R172, R8.reuse, R16, R20 ;  /* 0x0000001008ac723c */ /* 0x050fe20000041814 */
[----:B------:R-:W-:Y:S05]  /*af40*/  LDSM.16.M88.4 R20, [R203] ;  /* 0x00000000cb14783b */ /* 0x000fea0000000200 */
[----:B------:R-:W-:Y:S01]  /*af50*/  HMMA.16816.F32.BF16 R24, R8, R18, R12 ;  /* 0x000000120818723c */ /* 0x000fe2000004180c */
[----:B------:R-:W4:Y:S05]  /*af60*/  LDSM.16.M88.4 R8, [R192+0x4000] ;  /* 0x00400000c008783b */ /* 0x000f2a0000000200 */
[C---:B-1----:R-:W-:Y:S06]  /*af70*/  HMMA.16816.F32.BF16 R16, R4.reuse, R176, R168 ;  /* 0x000000b00410723c */ /* 0x042fec00000418a8 */
[C---:B------:R-:W-:Y:S01]  /*af80*/  HMMA.16816.F32.BF16 R12, R4.reuse, R178, R180 ;  /* 0x000000b2040c723c */ /* 0x040fe200000418b4 */
[----:B------:R-:W1:Y:S04]  /*af90*/  LDSM.16.M88.4 R176, [R200] ;  /* 0x00000000c8b0783b */ /* 0x000e680000000200 */
[----:B------:R-:W5:Y:S01]  /*afa0*/  LDSM.16.M88.4 R180, [R201] ;  /* 0x00000000c9b4783b */ /* 0x000f620000000200 */
[C---:B--2---:R-:W-:Y:S03]  /*afb0*/  HMMA.16816.F32.BF16 R168, R4.reuse, R220, R236 ;  /* 0x000000dc04a8723c */ /* 0x044fe600000418ec */
[----:B------:R-:W-:Y:S03]  /*afc0*/  LDSM.16.M88.4 R236, [R189+0x5000] ;  /* 0x00500000bdec783b */ /* 0x000fe60000000200 */
[C---:B------:R-:W-:Y:S06]  /*afd0*/  HMMA.16816.F32.BF16 R232, R4.reuse, R222, R232 ;  /* 0x000000de04e8723c */ /* 0x040fec00000418e8 */
[C---:B------:R-:W-:Y:S06]  /*afe0*/  HMMA.16816.F32.BF16 R220, R4.reuse, R28, R172 ;  /* 0x0000001c04dc723c */ /* 0x040fec00000418ac */
[C---:B---3--:R-:W-:Y:S06]  /*aff0*/  HMMA.16816.F32.BF16 R228, R4.reuse, R32, R228 ;  /* 0x0000002004e4723c */ /* 0x048fec00000418e4 */
[C---:B------:R-:W-:Y:S06]  /*b000*/  HMMA.16816.F32.BF16 R224, R4.reuse, R34, R224 ;  /* 0x0000002204e0723c */ /* 0x040fec00000418e0 */
[----:B------:R-:W-:Y:S01]  /*b010*/  HMMA.16816.F32.BF16 R172, R4, R30, R24 ;  /* 0x0000001e04ac723c */ /* 0x000fe20000041818 */
[----:B------:R-:W-:Y:S04]  /*b020*/  LDSM.16.M88.4 R4, [R194+0x4000] ;  /* 0x00400000c204783b */ /* 0x000fe80000000200 */
[----:B------:R-:W2:Y:S01]  /*b030*/  LDSM.16.M88.4 R28, [R190+0xc000] ;  /* 0x00c00000be1c783b */ /* 0x000ea20000000200 */
[C---:B----4-:R-:W-:Y:S03]  /*b040*/  HMMA.16816.F32.BF16 R32, R8.reuse, R20, R16 ;  /* 0x000000140820723c */ /* 0x050fe60000041810 */
[----:B------:R-:W3:Y:S03]  /*b050*/  LDSM.16.M88.4 R24, [R190+0xc800] ;  /* 0x00c80000be18783b */ /* 0x000ee60000000200 */
[C---:B------:R-:W-:Y:S06]  /*b060*/  HMMA.16816.F32.BF16 R20, R8.reuse, R22, R12 ;  /* 0x000000160814723c */ /* 0x040fec000004180c */
[C---:B------:R-:W-:Y:S06]  /*b070*/  HMMA.16816.F32.BF16 R16, R8.reuse, R240, R168 ;  /* 0x000000f00810723c */ /* 0x040fec00000418a8 */
[C---:B------:R-:W-:Y:S06]  /*b080*/  HMMA.16816.F32.BF16 R12, R8.reuse, R242, R232 ;  /* 0x000000f2080c723c */ /* 0x040fec00000418e8 */
[C---:B-1----:R-:W-:Y:S06]  /*b090*/  HMMA.16816.F32.BF16 R220, R8.reuse, R176, R220 ;  /* 0x000000b008dc723c */ /* 0x042fec00000418dc */
[C---:B------:R-:W-:Y:S01]  /*b0a0*/  HMMA.16816.F32.BF16 R176, R8.reuse, R178, R172 ;  /* 0x000000b208b0723c */ /* 0x040fe200000418ac */
[----:B------:R-:W1:Y:S05]  /*b0b0*/  LDSM.16.M88.4 R172, [R190+0xd000] ;  /* 0x00d00000beac783b */ /* 0x000e6a0000000200 */
[----:B-----5:R-:W-:Y:S06]  /*b0c0*/  HMMA.16816.F32.BF16 R228, R8, R180, R228 ;  /* 0x000000b408e4723c */ /* 0x020fec00000418e4 */
[----:B--2---:R-:W-:Y:S06]  /*b0d0*/  HMMA.16816.F32.BF16 R168, R4, R28, R32 ;  /* 0x0000001c04a8723c */ /* 0x004fec0000041820 */
[----:B------:R-:W-:Y:S06]  /*b0e0*/  HMMA.16816.F32.BF16 R224, R8, R182, R224 ;  /* 0x000000b608e0723c */ /* 0x000fec00000418e0 */
[C---:B------:R-:W-:Y:S01]  /*b0f0*/  HMMA.16816.F32.BF16 R32, R4.reuse, R30, R20 ;  /* 0x0000001e0420723c */ /* 0x040fe20000041814 */
[----:B------:R-:W-:Y:S05]  /*b100*/  LDSM.16.M88.4 R20, [R189+0x4000] ;  /* 0x00400000bd14783b */ /* 0x000fea0000000200 */
[C---:B---3--:R-:W-:Y:S01]  /*b110*/  HMMA.16816.F32.BF16 R28, R4.reuse, R24, R16 ;  /* 0x00000018041c723c */ /* 0x048fe20000041810 */
[----:B------:R-:W-:Y:S05]  /*b120*/  LDSM.16.M88.4 R16, [R189+0x4800] ;  /* 0x00480000bd10783b */ /* 0x000fea0000000200 */
[C---:B------:R-:W-:Y:S01]  /*b130*/  HMMA.16816.F32.BF16 R8, R4.reuse, R26, R12 ;  /* 0x0000001a0408723c */ /* 0x040fe2000004180c */
[----:B------:R-:W2:Y:S04]  /*b140*/  LDSM.16.M88.4 R24, [R190+0xd800] ;  /* 0x00d80000be18783b */ /* 0x000ea80000000200 */
[----:B------:R-:W3:Y:S01]  /*b150*/  LDSM.16.M88.4 R12, [R193+0x4000] ;  /* 0x00400000c10c783b */ /* 0x000ee20000000200 */
[C---:B-1----:R-:W-:Y:S06]  /*b160*/  HMMA.16816.F32.BF16 R180, R4.reuse, R172, R228 ;  /* 0x000000ac04b4723c */ /* 0x042fec00000418e4 */
[C---:B------:R-:W-:Y:S01]  /*b170*/  HMMA.16816.F32.BF16 R228, R4.reuse, R174, R224 ;  /* 0x000000ae04e4723c */ /* 0x040fe200000418e0 */
[----:B------:R-:W1:Y:S05]  /*b180*/  LDSM.16.M88.4 R172, [R189+0x5800] ;  /* 0x00580000bdac783b */ /* 0x000e6a0000000200 */
[C---:B--2---:R-:W-:Y:S06]  /*b190*/  HMMA.16816.F32.BF16 R232, R4.reuse, R24, R220 ;  /* 0x0000001804e8723c */ /* 0x044fec00000418dc */
[----:B------:R-:W-:Y:S06]  /*b1a0*/  HMMA.16816.F32.BF16 R224, R4, R26, R176 ;  /* 0x0000001a04e0723c */ /* 0x000fec00000418b0 */
[C---:B---3--:R-:W-:Y:S06]  /*b1b0*/  HMMA.16816.F32.BF16 R220, R12.reuse, R20, R168 ;  /* 0x000000140cdc723c */ /* 0x048fec00000418a8 */
[C---:B------:R-:W-:Y:S01]  /*b1c0*/  HMMA.16816.F32.BF16 R176, R12.reuse, R22, R32 ;  /* 0x000000160cb0723c */ /* 0x040fe20000041820 */
[----:B------:R-:W-:Y:S04]  /*b1d0*/  LDSM.16.M88.4 R20, [R184+0xe000] ;  /* 0x00e00000b814783b */ /* 0x000fe80000000200 */
[----:B------:R-:W-:Y:S01]  /*b1e0*/  LDSM.16.M88.4 R32, [R184+0xf000] ;  /* 0x00f00000b820783b */ /* 0x000fe20000000200 */
[C---:B------:R-:W-:Y:S03]  /*b1f0*/  HMMA.16816.F32.BF16 R4, R12.reuse, R18, R8 ;  /* 0x000000120c04723c */ /* 0x040fe60000041808 */
[----:B------:R-:W2:Y:S03]  /*b200*/  LDSM.16.M88.4 R8, [R191+0x6000] ;  /* 0x00600000bf08783b */ /* 0x000ea60000000200 */
[C---:B------:R-:W-:Y:S01]  /*b210*/  HMMA.16816.F32.BF16 R168, R12.reuse, R16, R28 ;  /* 0x000000100ca8723c */ /* 0x040fe2000004181c */
[----:B------:R-:W3:Y:S05]  /*b220*/  LDSM.16.M88.4 R16, [R184+0xe800] ;  /* 0x00e80000b810783b */ /* 0x000eea0000000200 */
[C---:B------:R-:W-:Y:S06]  /*b230*/  HMMA.16816.F32.BF16 R28, R12.reuse, R236, R180 ;  /* 0x000000ec0c1c723c */ /* 0x040fec00000418b4 */
[C---:B------:R-:W-:Y:S01]  /*b240*/  HMMA.16816.F32.BF16 R24, R12.reuse, R238, R228 ;  /* 0x000000ee0c18723c */ /* 0x040fe200000418e4 */
[----:B------:R-:W4:Y:S05]  /*b250*/  LDSM.16.M88.4 R236, [R184+0xf800] ;  /* 0x00f80000b8ec783b */ /* 0x000f2a0000000200 */
[C---:B-1----:R-:W-:Y:S06]  /*b260*/  HMMA.16816.F32.BF16 R180, R12.reuse, R172, R232 ;  /* 0x000000ac0cb4723c */ /* 0x042fec00000418e8 */
[----:B------:R-:W-:Y:S06]  /*b270*/  HMMA.16816.F32.BF16 R12, R12, R174, R224 ;  /* 0x000000ae0c0c723c */ /* 0x000fec00000418e0 */
[C---:B--2---:R-:W-:Y:S06]  /*b280*/  HMMA.16816.F32.BF16 R232, R8.reuse, R20, R220 ;  /* 0x0000001408e8723c */ /* 0x044fec00000418dc */
[C---:B------:R-:W-:Y:S01]  /*b290*/  HMMA.16816.F32.BF16 R228, R8.reuse, R22, R176 ;  /* 0x0000001608e4723c */ /* 0x040fe200000418b0 */
[----:B------:R-:W-:Y:S04]  /*b2a0*/  LDSM.16.M88.4 R176, [R199] ;  /* 0x00000000c7b0783b */ /* 0x000fe80000000200 */
[----:B------:R-:W-:Y:S01]  /*b2b0*/  LDSM.16.M88.4 R20, [R197] ;  /* 0x00000000c514783b */ /* 0x000fe20000000200 */
[C---:B---3--:R-:W-:Y:S03]  /*b2c0*/  HMMA.16816.F32.BF16 R220, R8.reuse, R18, R4 ;  /* 0x0000001208dc723c */ /* 0x048fe60000041804 */
[----:B------:R-:W1:Y:S03]  /*b2d0*/  LDSM.16.M88.4 R4, [R192+0x6000] ;  /* 0x00600000c004783b */ /* 0x000e660000000200 */
[C---:B------:R-:W-:Y:S06]  /*b2e0*/  HMMA.16816.F32.BF16 R172, R8.reuse, R32, R28 ;  /* 0x0000002008ac723c */ /* 0x040fec000004181c */
[C---:B------:R-:W-:Y:S01]  /*b2f0*/  HMMA.16816.F32.BF16 R28, R8.reuse, R34, R24 ;  /* 0x00000022081c723c */ /* 0x040fe20000041818 */
[----:B------:R-:W2:Y:S05]  /*b300*/  LDSM.16.M88.4 R32, [R198] ;  /* 0x00000000c620783b */ /* 0x000eaa0000000200 */
[C---:B------:R-:W-:Y:S01]  /*b310*/  HMMA.16816.F32.BF16 R224, R8.reuse, R16, R168 ;  /* 0x0000001008e0723c */ /* 0x040fe200000418a8 */
[----:B------:R-:W3:Y:S05]  /*b320*/  LDSM.16.M88.4 R16, [R196] ;  /* 0x00000000c410783b */ /* 0x000eea0000000200 */
[C---:B----4-:R-:W-:Y:S06]  /*b330*/  HMMA.16816.F32.BF16 R24, R8.reuse, R236, R180 ;  /* 0x000000ec0818723c */ /* 0x050fec00000418b4 */
[----:B------:R-:W-:Y:S01]  /*b340*/  HMMA.16816.F32.BF16 R12, R8, R238, R12 ;  /* 0x000000ee080c723c */ /* 0x000fe2000004180c */
[----:B------:R-:W-:Y:S04]  /*b350*/  LDSM.16.M88.4 R8, [R194+0x6000] ;  /* 0x00600000c208783b */ /* 0x000fe80000000200 */
[----:B------:R-:W4:Y:S01]  /*b360*/  LDSM.16.M88.4 R236, [R190+0xe000] ;  /* 0x00e00000beec783b */ /* 0x000f220000000200 */
[C---:B-1----:R-:W-:Y:S06]  /*b370*/  HMMA.16816.F32.BF16 R168, R4.reuse, R176, R232 ;  /* 0x000000b004a8723c */ /* 0x042fec00000418e8 */
[C---:B------:R-:W-:Y:S06]  /*b380*/  HMMA.16816.F32.BF16 R232, R4.reuse, R178, R228 ;  /* 0x000000b204e8723c */ /* 0x040fec00000418e4 */
[C---:B--2---:R-:W-:Y:S06]  /*b390*/  HMMA.16816.F32.BF16 R228, R4.reuse, R32, R224 ;  /* 0x0000002004e4723c */ /* 0x044fec00000418e0 */
[C---:B------:R-:W-:Y:S06]  /*b3a0*/  HMMA.16816.F32.BF16 R224, R4.reuse, R34, R220 ;  /* 0x0000002204e0723c */ /* 0x040fec00000418dc */
[C---:B------:R-:W-:Y:S06]  /*b3b0*/  HMMA.16816.F32.BF16 R220, R4.reuse, R20, R172 ;  /* 0x0000001404dc723c */ /* 0x040fec00000418ac */
[C---:B------:R-:W-:Y:S01]  /*b3c0*/  HMMA.16816.F32.BF16 R180, R4.reuse, R22, R28 ;  /* 0x0000001604b4723c */ /* 0x040fe2000004181c */
[----:B------:R-:W1:Y:S04]  /*b3d0*/  LDSM.16.M88.4 R20, [R190+0xf000] ;  /* 0x00f00000be14783b */ /* 0x000e680000000200 */
[----:B------:R-:W-:Y:S01]  /*b3e0*/  LDSM.16.M88.4 R28, [R190+0xf800] ;  /* 0x00f80000be1c783b */ /* 0x000fe20000000200 */
[C---:B---3--:R-:W-:Y:S03]  /*b3f0*/  HMMA.16816.F32.BF16 R176, R4.reuse, R16, R24 ;  /* 0x0000001004b0723c */ /* 0x048fe60000041818 */
[----:B------:R-:W-:Y:S03]  /*b400*/  LDSM.16.M88.4 R24, [R189+0x6000] ;  /* 0x00600000bd18783b */ /* 0x000fe60000000200 */
[----:B------:R-:W-:Y:S01]  /*b410*/  HMMA.16816.F32.BF16 R172, R4, R18, R12 ;  /* 0x0000001204ac723c */ /* 0x000fe2000004180c */
[----:B------:R-:W2:Y:S04]  /*b420*/  LDSM.16.M88.4 R4, [R193+0x6000] ;  /* 0x00600000c104783b */ /* 0x000ea80000000200 */
[----:B------:R-:W3:Y:S01]  /*b430*/  LDSM.16.M88.4 R12, [R190+0xe800] ;  /* 0x00e80000be0c783b */ /* 0x000ee20000000200 */
[C---:B----4-:R-:W-:Y:S03]  /*b440*/  HMMA.16816.F32.BF16 R16, R8.reuse, R236, R168 ;  /* 0x000000ec0810723c */ /* 0x050fe600000418a8 */
[----:B------:R-:W4:Y:S03]  /*b450*/  LDSM.16.M88.4 R168, [R189+0x6800] ;  /* 0x00680000bda8783b */ /* 0x000f260000000200 */
[C---:B------:R-:W-:Y:S06]  /*b460*/  HMMA.16816.F32.BF16 R32, R8.reuse, R238, R232 ;  /* 0x000000ee0820723c */ /* 0x040fec00000418e8 */
[C---:B-1----:R-:W-:Y:S06]  /*b470*/  HMMA.16816.F32.BF16 R220, R8.reuse, R20, R220 ;  /* 0x0000001408dc723c */ /* 0x042fec00000418dc */
[----:B------:R-:W-:Y:S06]  /*b480*/  HMMA.16816.F32.BF16 R180, R8, R22, R180 ;  /* 0x0000001608b4723c */ /* 0x000fec00000418b4 */
[----:B--2---:R-:W-:Y:S06]  /*b490*/  HMMA.16816.F32.BF16 R16, R4, R24, R16 ;  /* 0x000000180410723c */ /* 0x004fec0000041810 */
[C---:B---3--:R-:W-:Y:S06]  /*b4a0*/  HMMA.16816.F32.BF16 R228, R8.reuse, R12, R228 ;  /* 0x0000000c08e4723c */ /* 0x048fec00000418e4 */
[----:B------:R-:W-:Y:S01]  /*b4b0*/  HMMA.16816.F32.BF16 R224, R8, R14, R224 ;  /* 0x0000000e08e0723c */ /* 0x000fe200000418e0 */
[----:B------:R-:W-:-:S02]  /*b4c0*/  VIADD R12, R0, 0x1 ;  /* 0x00000001000c7836 */ /* 0x000fc40000000000 */
[----:B------:R-:W-:-:S03]  /*b4d0*/  IMAD.IADD R13, R214, 0x1, -R0 ;  /* 0x00000001d60d7824 */ /* 0x000fc600078e0a00 */
[C---:B------:R-:W-:Y:S01]  /*b4e0*/  HMMA.16816.F32.BF16 R176, R8.reuse, R28, R176 ;  /* 0x0000001c08b0723c */ /* 0x040fe200000418b0 */
[----:B------:R-:W-:Y:S01]  /*b4f0*/  IMAD.IADD R15, R214, 0x1, -R12 ;  /* 0x00000001d60f7824 */ /* 0x000fe200078e0a0c */
[----:B------:R-:W-:Y:S02]  /*b500*/  IABS R14, R13 ;  /* 0x0000000d000e7213 */ /* 0x000fe40000000000 */
[C---:B------:R-:W-:Y:S02]  /*b510*/  ISETP.GE.AND P0, PT, R12.reuse, R217, PT ;  /* 0x000000d90c00720c */ /* 0x040fe40003f06270 */
[----:B------:R-:W-:Y:S01]  /*b520*/  IABS R13, R15 ;  /* 0x0000000f000d7213 */ /* 0x000fe20000000000 */
[----:B------:R-:W-:Y:S01]  /*b530*/  IMAD.MOV.U32 R15, RZ, RZ, R14 ;  /* 0x000000ffff0f7224 */ /* 0x000fe200078e000e */
[----:B------:R-:W-:Y:S01]  /*b540*/  HMMA.16816.F32.BF16 R232, R8, R30, R172 ;  /* 0x0000001e08e8723c */ /* 0x000fe200000418ac */
[----:B------:R-:W-:Y:S01]  /*b550*/  IMAD.MOV.U32 R14, RZ, RZ, R2 ;  /* 0x000000ffff0e7224 */ /* 0x000fe200078e0002 */
[----:B------:R-:W-:Y:S01]  /*b560*/  ISETP.LT.OR P0, PT, R12, R213, P0 ;  /* 0x000000d50c00720c */ /* 0x000fe20000701670 */
[----:B------:R-:W-:Y:S01]  /*b570*/  IMAD.MOV.U32 R2, RZ, RZ, R13 ;  /* 0x000000ffff027224 */ /* 0x000fe200078e000d */
[----:B------:R-:W1:Y:S02]  /*b580*/  LDSM.16.M88.4 R28, [R189+0x7000] ;  /* 0x00700000bd1c783b */ /* 0x000e640000000200 */
[----:B------:R-:W-:Y:S01]  /*b590*/  HMMA.16816.F32.BF16 R24, R4, R26, R32 ;  /* 0x0000001a0418723c */ /* 0x000fe20000041820 */
[----:B------:R-:W-:Y:S01]  /*b5a0*/  I2FP.F32.S32 R9, R15 ;  /* 0x0000000f00097245 */ /* 0x000fe20000201400 */
[----:B------:R-:W-:Y:S01]  /*b5b0*/  IMAD.IADD R11, R215, 0x1, -R12 ;  /* 0x00000001d70b7824 */ /* 0x000fe200078e0a0c */
[----:B------:R-:W-:-:S02]  /*b5c0*/  I2FP.F32.S32 R2, R2 ;  /* 0x0000000200027245 */ /* 0x000fc40000201400 */
[----:B------:R-:W-:Y:S01]  /*b5d0*/  I2FP.F32.S32 R8, R14 ;  /* 0x0000000e00087245 */ /* 0x000fe20000201400 */
[----:B------:R-:W-:Y:S01]  /*b5e0*/  FFMA.FTZ R10, R9, -UR19, R16 ;  /* 0x80000013090a7c23 */ /* 0x000fe20008010010 */
[----:B----4-:R-:W-:Y:S01]  /*b5f0*/  HMMA.16816.F32.BF16 R20, R4, R168, R228 ;  /* 0x000000a80414723c */ /* 0x010fe200000418e4 */
[----:B------:R-:W-:Y:S01]  /*b600*/  FFMA.FTZ R9, R2, -UR19, R17 ;  /* 0x8000001302097c23 */ /* 0x000fe20008010011 */
[----:B------:R-:W-:Y:S02]  /*b610*/  VIADD R2, R0, 0x8 ;  /* 0x0000000800027836 */ /* 0x000fe40000000000 */
[----:B------:R-:W-:Y:S01]  /*b620*/  FFMA.FTZ R13, R8, -UR19, R18 ;  /* 0x80000013080d7c23 */ /* 0x000fe20008010012 */
[----:B------:R-:W-:Y:S01]  /*b630*/  FSEL R172, R10, -INF , !P6 ;  /* 0xff8000000aac7808 */ /* 0x000fe20007000000 */
[----:B------:R-:W-:Y:S01]  /*b640*/  VIADD R8, R0, 0x9 ;  /* 0x0000000900087836 */ /* 0x000fe20000000000 */
[----:B------:R-:W-:Y:S01]  /*b650*/  ISETP.GE.AND P6, PT, R12, R216, PT ;  /* 0x000000d80c00720c */ /* 0x000fe20003fc6270 */
[--C-:B------:R-:W-:Y:S01]  /*b660*/  IMAD.IADD R10, R214, 0x1, -R2.reuse ;  /* 0x00000001d60a7824 */ /* 0x100fe200078e0a02 */
[----:B------:R-:W-:Y:S01]  /*b670*/  FSEL R174, R9, -INF , !P0 ;  /* 0xff80000009ae7808 */ /* 0x000fe20004000000 */
[----:B------:R-:W-:Y:S01]  /*b680*/  IMAD.IADD R9, R215, 0x1, -R2 ;  /* 0x00000001d7097824 */ /* 0x000fe200078e0a02 */
[----:B------:R-:W-:Y:S01]  /*b690*/  ISETP.LT.OR P6, PT, R12, R212, P6 ;  /* 0x000000d40c00720c */ /* 0x000fe200037c1670 */
[----:B------:R-:W-:Y:S01]  /*b6a0*/  IMAD.IADD R12, R214, 0x1, -R8 ;  /* 0x00000001d60c7824 */ /* 0x000fe200078e0a08 */
[----:B------:R-:W-:-:S02]  /*b6b0*/  FSEL R173, R13, -INF , !P1 ;  /* 0xff8000000dad7808 */ /* 0x000fc40004800000 */
        /* <DEDUP_REMOVED lines=17> */
[----:B------:R-:W-:Y:S01]  /*b7d0*/  HMMA.16816.F32.BF16 R16, R4, R170, R224 ;  /* 0x000000aa0410723c */ /* 0x000fe200000418e0 */
        /* <DEDUP_REMOVED lines=30> */
[----:B------:R-:W2:Y:S01]  /*b9c0*/  LDSM.16.M88.4 R24, [R189+0x7800] ;  /* 0x00780000bd18783b */ /* 0x000ea20000000200 */
        /* <DEDUP_REMOVED lines=70> */
[----:B------:R-:W-:Y:S01]  /*be30*/  VIADD R8, R0, 0x29 ;  /* 0x0000002900087836 */ /* 0x000fe20000000000 */
[----:B------:R-:W-:-:S02]  /*be40*/  FSEL R237, R10, -INF , !P1 ;  /* 0xff8000000aed7808 */ /* 0x000fc40004800000 */
[C---:B------:R-:W-:Y:S02]  /*be50*/  ISETP.GE.AND P1, PT, R9.reuse, R216, PT ;  /* 0x000000d80900720c */ /* 0x040fe40003f26270 */
[----:B------:R-:W-:Y:S01]  /*be60*/  FSEL R30, R2, -INF , !P6 ;  /* 0xff800000021e7808 */ /* 0x000fe20007000000 */
[----:B------:R-:W-:Y:S01]  /*be70*/  VIADD R2, R0, 0x28 ;  /* 0x0000002800027836 */ /* 0x000fe20000000000 */
[C---:B------:R-:W-:Y:S02]  /*be80*/  ISETP.GE.AND P6, PT, R9.reuse, R217, PT ;  /* 0x000000d90900720c */ /* 0x040fe40003fc6270 */
[C---:B------:R-:W-:Y:S01]  /*be90*/  ISETP.LT.OR P1, PT, R9.reuse, R212, P1 ;  /* 0x000000d40900720c */ /* 0x040fe20000f21670 */
        /* <DEDUP_REMOVED lines=78> */
[----:B------:R-:W-:Y:S01]  /*c380*/  I2FP.F32.S32 R7, R5 ;  /* 0x0000000500077245 */ /* 0x000fe20000201400 */
[----:B------:R-:W-:Y:S01]  /*c390*/  IMAD.IADD R5, R214, 0x1, -R0 ;  /* 0x00000001d6057824 */ /* 0x000fe200078e0a00 */
[----:B------:R-:W-:-:S02]  /*c3a0*/  ISETP.LT.OR P0, PT, R2, R212, P0 ;  /* 0x000000d40200720c */ /* 0x000fc40000701670 */
[----:B------:R-:W-:Y:S01]  /*c3b0*/  ISETP.GE.AND P1, PT, R2, R217, PT ;  /* 0x000000d90200720c */ /* 0x000fe20003f26270 */
[----:B------:R-:W-:Y:S01]  /*c3c0*/  FFMA.FTZ R7, R7, -UR19, R12 ;  /* 0x8000001307077c23 */ /* 0x000fe2000801000c */
[----:B------:R-:W-:Y:S02]  /*c3d0*/  IABS R4, R5 ;  /* 0x0000000500047213 */ /* 0x000fe40000000000 */
[----:B------:R-:W-:Y:S02]  /*c3e0*/  FSEL R5, R8, -INF , !P0 ;  /* 0xff80000008057808 */ /* 0x000fe40004000000 */
[----:B------:R-:W-:Y:S02]  /*c3f0*/  I2FP.F32.S32 R6, R6 ;  /* 0x0000000600067245 */ /* 0x000fe40000201400 */
[----:B------:R-:W-:Y:S01]  /*c400*/  ISETP.LT.OR P1, PT, R2, R213, P1 ;  /* 0x000000d50200720c */ /* 0x000fe20000f21670 */
[----:B------:R1:W-:Y:S01]  /*c410*/  STL [R1+0x5c], R5 ;  /* 0x00005c0501007387 */ /* 0x0003e20000100800 */
[----:B------:R-:W-:-:S02]  /*c420*/  IMAD.IADD R2, R215, 0x1, -R0 ;  /* 0x00000001d7027824 */ /* 0x000fc400078e0a00 */
[----:B------:R-:W-:Y:S01]  /*c430*/  FFMA.FTZ R6, R6, -UR19, R23 ;  /* 0x8000001306067c23 */ /* 0x000fe20008010017 */
[----:B------:R-:W-:Y:S02]  /*c440*/  ISETP.LT.OR P6, PT, R9, R212, P6 ;  /* 0x000000d40900720c */ /* 0x000fe400037c1670 */
[----:B------:R-:W-:Y:S02]  /*c450*/  PLOP3.LUT P0, PT, PT, PT, UP0, 0x80, 0x0 ;  /* 0x000000000000781c */ /* 0x000fe40003f0f008 */
[----:B------:R-:W-:Y:S02]  /*c460*/  IABS R2, R2 ;  /* 0x0000000200027213 */ /* 0x000fe40000000000 */
[----:B------:R-:W-:Y:S02]  /*c470*/  FSEL R221, R6, -INF , !P6 ;  /* 0xff80000006dd7808 */ /* 0x000fe40007000000 */
[----:B------:R-:W-:Y:S02]  /*c480*/  FSEL R236, R7, -INF , !P1 ;  /* 0xff80000007ec7808 */ /* 0x000fe40004800000 */
[----:B------:R-:W-:-:S02]  /*c490*/  ISETP.GE.AND P6, PT, R0, R217, PT ;  /* 0x000000d90000720c */ /* 0x000fc40003fc6270 */
        /* <DEDUP_REMOVED lines=9> */
[----:B-1----:R-:W-:Y:S06]  /*c530*/  @!P0 BRA `(.L_x_1252) ;  /* 0x00000008005c8947 */ /* 0x002fec0003800000 */
        /* <DEDUP_REMOVED lines=30> */
[C---:B------:R-:W-:Y:S01]  /*c720*/  IADD3 R2, P6, R0.reuse, UR42, RZ ;  /* 0x0000002a00027c10 */ /* 0x040fe2000ffde0ff */
[----:B------:R-:W-:Y:S01]  /*c730*/  @!PT LDS RZ, [RZ] ;  /* 0x00000000fffff984 */ /* 0x000fe20000000800 */
[----:B------:R-:W-:Y:S01]  /*c740*/  @!PT LDS RZ, [RZ] ;  /* 0x00000000fffff984 */ /* 0x000fe20000000800 */
[----:B------:R-:W-:Y:S01]  /*c750*/  @!PT LDS RZ, [RZ] ;  /* 0x00000000fffff984 */ /* 0x000fe20000000800 */
[----:B------:R1:W-:Y:S01]  /*c760*/  @!P5 LDGSTS.E.BYPASS.LTC128B.128 [R211+0x8000], desc[UR34][R8.64] ;  /* 0x0800000008d3dfae */ /* 0x0003e2000b901d62 */
[----:B------:R-:W-:-:S02]  /*c770*/  @!P4 LEA.HI.X R7, R0, R7, R4, 0x1, P0 ;  /* 0x000000070007c211 */ /* 0x000fc400000f0c04 */
[C---:B------:R-:W-:Y:S01]  /*c780*/  @!P2 LEA R10, P0, R0.reuse, R10, 0x1 ;  /* 0x0000000a000aa211 */ /* 0x040fe200078008ff */
[----:B------:R2:W-:Y:S01]  /*c790*/  @P4 STS.128 [R211+0xa000], RZ ;  /* 0x00a000ffd3004388 */ /* 0x0005e20000000c00 */
[C-C-:B------:R-:W-:Y:S02]  /*c7a0*/  @!P3 LEA.HI.X R13, R0.reuse, R13, R4.reuse, 0x1, P1 ;  /* 0x0000000d000db211 */ /* 0x140fe400008f0c04 */
[----:B------:R-:W-:Y:S01]  /*c7b0*/  @!P2 LEA.HI.X R11, R0, R11, R4, 0x1, P0 ;  /* 0x0000000b000ba211 */ /* 0x000fe200000f0c04 */
[----:B------:R-:W-:Y:S01]  /*c7c0*/  @!PT LDS RZ, [RZ] ;  /* 0x00000000fffff984 */ /* 0x000fe20000000800 */
[----:B------:R-:W-:Y:S01]  /*c7d0*/  @!PT LDS RZ, [RZ] ;  /* 0x00000000fffff984 */ /* 0x000fe20000000800 */
[----:B------:R-:W-:Y:S01]  /*c7e0*/  @!PT LDS RZ, [RZ] ;  /* 0x00000000fffff984 */ /* 0x000fe20000000800 */
[----:B------:R3:W-:Y:S01]  /*c7f0*/  @!P4 LDGSTS.E.BYPASS.LTC128B.128 [R211+0xa000], desc[UR34][R6.64+0x80] ;  /* 0x0a00008006d3cfae */ /* 0x0007e2000b901d62 */
[----:B------:R-:W-:-:S03]  /*c800*/  IADD3.X R4, R4, UR41, RZ, P6, !PT ;  /* 0x0000002904047c10 */ /* 0x000fc6000b7fe4ff */
        /* <DEDUP_REMOVED lines=13> */
[----:B------:R-:W1:Y:S01]  /*c8e0*/  @!P4 LDC.64 R14, c[0x0][0x218] ;  /* 0x00008600ff0ecb82 */ /* 0x000e620000000a00 */
[C---:B---3--:R-:W-:Y:S02]  /*c8f0*/  @!P4 LEA R6, P0, R2.reuse, R16, 0x1 ;  /* 0x000000100206c211 */ /* 0x048fe400078008ff */
[----:B------:R-:W-:Y:S01]  /*c900*/  @!PT LDS RZ, [RZ] ;  /* 0x00000000fffff984 */ /* 0x000fe20000000800 */
[----:B------:R-:W-:Y:S01]  /*c910*/  @!PT LDS RZ, [RZ] ;  /* 0x00000000fffff984 */ /* 0x000fe20000000800 */
[----:B------:R-:W-:Y:S01]  /*c920*/  @!PT LDS RZ, [RZ] ;  /* 0x00000000fffff984 */ /* 0x000fe20000000800 */
[----:B------:R3:W-:Y:S02]  /*c930*/  @!P5 LDGSTS.E.BYPASS.LTC128B.128 [R211+0x8800], desc[UR34][R8.64] ;  /* 0x0880000008d3dfae */ /* 0x0007e4000b901d62 */
[C---:B------:R-:W-:Y:S02]  /*c940*/  @!P4 LEA.HI.X R7, R2.reuse, R17, R4, 0x1, P0 ;  /* 0x000000110207c211 */ /* 0x040fe400000f0c04 */
[----:B------:R2:W-:Y:S01]  /*c950*/  @P4 STS.128 [R211+0xa800], RZ ;  /* 0x00a800ffd3004388 */ /* 0x0005e20000000c00 */
[----:B------:R-:W2:Y:S01]  /*c960*/  @!P3 LDC.64 R16, c[0x0][0x218] ;  /* 0x00008600ff10bb82 */ /* 0x000ea20000000a00 */
[----:B----4-:R-:W-:-:S02]  /*c970*/  @!P2 LEA R12, P0, R2, R22, 0x1 ;  /* 0x00000016020ca211 */ /* 0x010fc400078008ff */
[----:B------:R-:W-:Y:S01]  /*c980*/  @!PT LDS RZ, [RZ] ;  /* 0x00000000fffff984 */ /* 0x000fe20000000800 */
[----:B------:R-:W-:Y:S01]  /*c990*/  @!PT LDS RZ, [RZ] ;  /* 0x00000000fffff984 */ /* 0x000fe20000000800 */
[----:B------:R-:W-:Y:S01]  /*c9a0*/  @!PT LDS RZ, [RZ] ;  /* 0x00000000fffff984 */ /* 0x000fe20000000800 */
[----:B------:R1:W-:Y:S02]  /*c9b0*/  @!P4 LDGSTS.E.BYPASS.LTC128B.128 [R211+0xa800], desc[UR34][R6.64+0x80] ;  /* 0x0a80008006d3cfae */ /* 0x0003e4000b901d62 */
[C---:B------:R-:W-:Y:S02]  /*c9c0*/  @!P2 LEA.HI.X R13, R2.reuse, R23, R4, 0x1, P0 ;  /* 0x00000017020da211 */ /* 0x040fe400000f0c04 */
[----:B------:R4:W-:Y:S01]  /*c9d0*/  @P3 STS.128 [R211+0xc800], RZ ;  /* 0x00c800ffd3003388 */ /* 0x0009e20000000c00 */
[----:B------:R-:W4:Y:S01]  /*c9e0*/  @!P4 LDC.64 R22, c[0x0][0x218] ;  /* 0x00008600ff16cb82 */ /* 0x000f220000000a00 */
[----:B-----5:R-:W-:-:S04]  /*c9f0*/  @!P3 LEA R10, P1, R2, R20, 0x1 ;  /* 0x00000014020ab211 */ /* 0x020fc800078208ff */
[----:B------:R-:W-:-:S03]  /*ca00*/  @!P3 LEA.HI.X R11, R2, R21, R4, 0x1, P1 ;  /* 0x00000015020bb211 */ /* 0x000fc600008f0c04 */
[----:B------:R-:W5:Y:S01]  /*ca10*/  @!P5 LDC.64 R20, c[0x0][0x218] ;  /* 0x00008600ff14db82 */ /* 0x000f620000000a00 */
[----:B------:R-:W-:Y:S01]  /*ca20*/  IADD3 R0, P1, R2, UR42, RZ ;  /* 0x0000002a02007c10 */ /* 0x000fe2000ff3e0ff */
[----:B------:R-:W-:Y:S01]  /*ca30*/  @!PT LDS RZ, [RZ] ;  /* 0x00000000fffff984 */ /* 0x000fe20000000800 */
[----:B------:R-:W-:Y:S01]  /*ca40*/  @!PT LDS RZ, [RZ] ;  /* 0x00000000fffff984 */ /* 0x000fe20000000800 */
[----:B------:R-:W-:Y:S01]  /*ca50*/  @!PT LDS RZ, [RZ] ;  /* 0x00000000fffff984 */ /* 0x000fe20000000800 */
[----:B------:R5:W-:Y:S03]  /*ca60*/  @!P3 LDGSTS.E.BYPASS.LTC128B.128 [R211+0xc800], desc[UR34][R10.64+0x100] ;  /* 0x0c8001000ad3bfae */ /* 0x000be6000b901d62 */
[----:B------:R-:W-:Y:S02]  /*ca70*/  IADD3.X R4, R4, UR41, RZ, P1, !PT ;  /* 0x0000002904047c10 */ /* 0x000fe40008ffe4ff */
[C---:B---3--:R-:W-:Y:S01]  /*ca80*/  @!P5 LEA R8, P0, R0.reuse, R26, 0x1 ;  /* 0x0000001a0008d211 */ /* 0x048fe200078008ff */
[----:B------:R3:W-:Y:S03]  /*ca90*/  @P2 STS.128 [R211+0xe800], RZ ;  /* 0x00e800ffd3002388 */ /* 0x0007e60000000c00 */
[C---:B------:R-:W-:Y:S01]  /*caa0*/  @!P5 LEA.HI.X R9, R0.reuse, R27, R4, 0x1, P0 ;  /* 0x0000001b0009d211 */ /* 0x040fe200000f0c04 */
[----:B------:R-:W-:Y:S01]  /*cab0*/  @!PT LDS RZ, [RZ] ;  /* 0x00000000fffff984 */ /* 0x000fe20000000800 */
[----:B------:R-:W-:Y:S01]  /*cac0*/  @!PT LDS RZ, [RZ] ;  /* 0x00000000fffff984 */ /* 0x000fe20000000800 */
[----:B------:R-:W-:Y:S01]  /*cad0*/  @!PT LDS RZ, [RZ] ;  /* 0x00000000fffff984 */ /* 0x000fe20000000800 */
[----:B------:R3:W-:Y:S01]  /*cae0*/  @!P2 LDGSTS.E.BYPASS.LTC128B.128 [R211+0xe800], desc[UR34][R12.64+0x180] ;  /* 0x0e8001800cd3afae */ /* 0x0007e2000b901d62 */
[----:B-1----:R-:W-:-:S02]  /*caf0*/  @!P4 LEA R6, P0, R0, R14, 0x1 ;  /* 0x0000000e0006c211 */ /* 0x002fc400078008ff */
[C---:B--2---:R-:W-:Y:S01]  /*cb00*/  @!P3 LEA R14, P6, R0.reuse, R16, 0x1 ;  /* 0x00000010000eb211 */ /* 0x044fe200078c08ff */
[----:B------:R1:W-:Y:S01]  /*cb10*/  @P5 STS.128 [R211+0x9000], RZ ;  /* 0x009000ffd3005388 */ /* 0x0003e20000000c00 */
[C-C-:B------:R-:W-:Y:S02]  /*cb20*/  @!P4 LEA.HI.X R7, R0.reuse, R15, R4.reuse, 0x1, P0 ;  /* 0x0000000f0007c211 */ /* 0x140fe400000f0c04 */
[C---:B------:R-:W-:Y:S01]  /*cb30*/  IADD3 R2, P0, R0.reuse, UR42, RZ ;  /* 0x0000002a00027c10 */ /* 0x040fe2000ff1e0ff */
        /* <DEDUP_REMOVED lines=9> */
[----:B------:R2:W-:Y:S01]  /*cbd0*/  @!P4 LDGSTS.E.BYPASS.LTC128B.128 [R211+0xb000], desc[UR34][R6.64+0x80] ;  /* 0x0b00008006d3cfae */ /* 0x0005e2000b901d62 */
[----:B-----5:R-:W-:-:S03]  /*cbe0*/  @!P5 LEA R10, P6, R2, R20, 0x1 ;  /* 0x00000014020ad211 */ /* 0x020fc600078c08ff */
[----:B------:R1:W-:Y:S04]  /*cbf0*/  @P3 STS.128 [R211+0xd000], RZ ;  /* 0x00d000ffd3003388 */ /* 0x0003e80000000c00 */
[----:B------:R-:W-:Y:S01]  /*cc00*/  @!PT LDS RZ, [RZ] ;  /* 0x00000000fffff984 */ /* 0x000fe20000000800 */
[----:B------:R-:W-:Y:S01]  /*cc10*/  @!PT LDS RZ, [RZ] ;  /* 0x00000000fffff984 */ /* 0x000fe20000000800 */
[----:B------:R-:W-:Y:S01]  /*cc20*/  @!PT LDS RZ, [RZ] ;  /* 0x00000000fffff984 */ /* 0x000fe20000000800 */
[----:B------:R1:W-:Y:S01]  /*cc30*/  @!P3 LDGSTS.E.BYPASS.LTC128B.128 [R211+0xd000], desc[UR34][R14.64+0x100] ;  /* 0x0d0001000ed3bfae */ /* 0x0003e2000b901d62 */
[----:B---3--:R-:W-:-:S03]  /*cc40*/  @!P2 LEA R12, P1, R0, R18, 0x1 ;  /* 0x00000012000ca211 */ /* 0x008fc600078208ff */
[----:B------:R1:W-:Y:S01]  /*cc50*/  @P2 STS.128 [R211+0xf000], RZ ;  /* 0x00f000ffd3002388 */ /* 0x0003e20000000c00 */
[----:B------:R-:W-:Y:S02]  /*cc60*/  @!P2 LEA.HI.X R13, R0, R19, R4, 0x1, P1 ;  /* 0x00000013000da211 */ /* 0x000fe400008f0c04 */
[----:B------:R-:W-:Y:S02]  /*cc70*/  IADD3.X R4, R4, UR41, RZ, P0, !PT ;  /* 0x0000002904047c10 */ /* 0x000fe400087fe4ff */
[C---:B----4-:R-:W-:Y:S01]  /*cc80*/  @!P4 LEA R8, P1, R2.reuse, R22, 0x1 ;  /* 0x000000160208c211 */ /* 0x050fe200078208ff */
[----:B------:R-:W-:Y:S01]  /*cc90*/  @!PT LDS RZ, [RZ] ;  /* 0x00000000fffff984 */ /* 0x000fe20000000800 */
[----:B------:R-:W-:Y:S01]  /*cca0*/  @!PT LDS RZ, [RZ] ;  /* 0x00000000fffff984 */ /* 0x000fe20000000800 */
[----:B------:R-:W-:Y:S01]  /*ccb0*/  @!PT LDS RZ, [RZ] ;  /* 0x00000000fffff984 */ /* 0x000fe20000000800 */
[----:B------:R1:W-:Y:S01]  /*ccc0*/  @!P2 LDGSTS.E.BYPASS.LTC128B.128 [R211+0xf000], desc[UR34][R12.64+0x180] ;  /* 0x0f0001800cd3afae */ /* 0x0003e2000b901d62 */
[C-C-:B------:R-:W-:Y:S02]  /*ccd0*/  @!P5 LEA.HI.X R11, R2.reuse, R21, R4.reuse, 0x1, P6 ;  /* 0x00000015020bd211 */ /* 0x140fe400030f0c04 */
        /* <DEDUP_REMOVED lines=27> */
.L_x_1254:
[----:B------:R-:W-:Y:S05]  /*ce90*/  BSYNC B0 ;  /* 0x0000000000007941 */ /* 0x000fea0003800000 */
.L_x_1253:
[----:B------:R-:W0:Y:S02]  /*cea0*/  LDGDEPBAR ;  /* 0x00000000000079af */ /* 0x000e240000000000 */
.L_x_1252:
[----:B-12---:R-:W2:Y:S01]  /*ceb0*/  LDL R6, [R1+0x88] ;  /* 0x0000880001067983 */ /* 0x006ea20000100800 */
[----:B------:R-:W-:Y:S01]  /*cec0*/  FMNMX.FTZ R0, R132, R172, !PT ;  /* 0x000000ac84007209 */ /* 0x000fe20007810000 */
[----:B------:R-:W-:Y:S01]  /*ced0*/  IMAD.MOV.U32 R20, RZ, RZ, R238 ;  /* 0x000000ffff147224 */ /* 0x000fe200078e00ee */
[----:B------:R-:W-:Y:S01]  /*cee0*/  MOV R21, R239 ;  /* 0x000000ef00157202 */ /* 0x000fe20000000f00 */
[----:B------:R1:W-:Y:S01]  /*cef0*/  STL [R1+0xd4], R192 ;  /* 0x0000d4c001007387 */ /* 0x0003e20000100800 */
[----:B------:R-:W-:Y:S01]  /*cf00*/  MOV R22, R219 ;  /* 0x000000db00167202 */ /* 0x000fe20000000f00 */
[----:B------:R-:W-:Y:S01]  /*cf10*/  USHF.L.U32 UR26, UR22, 0x1, URZ ;  /* 0x00000001161a7899 */ /* 0x000fe2000800063f */
[----:B------:R-:W3:Y:S01]  /*cf20*/  LDC.U8 R171, c[0x0][0x388] ;  /* 0x0000e200ffab7b82 */ /* 0x000ee20000000000 */
[----:B------:R-:W-:Y:S01]  /*cf30*/  UIADD3 UR4, UR39, -0x4498517b, URZ ;  /* 0xbb67ae8527047890 */ /* 0x000fe2000fffe03f */
[----:B------:R-:W-:Y:S01]  /*cf40*/  LDSM.16.MT88.4 R12, [R185+0x10000] ;  /* 0x01000000b90c783b */ /* 0x000fe20000004200 */
[----:B------:R-:W-:-:S02]  /*cf50*/  UIADD3 UR13, UR38, -0x61c88647, URZ ;  /* 0x9e3779b9260d7890 */ /* 0x000fc4000fffe03f */
[----:B------:R-:W-:Y:S02]  /*cf60*/  UIADD3 UR12, UR38, 0x3c6ef372, URZ ;  /* 0x3c6ef372260c7890 */ /* 0x000fe4000fffe03f */
[----:B------:R-:W-:Y:S01]  /*cf70*/  UIADD3 UR11, UR39, 0x76cf5d0a, URZ ;  /* 0x76cf5d0a270b7890 */ /* 0x000fe2000fffe03f */
[----:B------:R-:W3:Y:S01]  /*cf80*/  LDC.U8 R170, c[0x0][0x388] ;  /* 0x0000e200ffaa7b82 */ /* 0x000ee20000000000 */
[----:B-1----:R-:W4:Y:S04]  /*cf90*/  LDL.LU R192, [R1+0x5c] ;  /* 0x00005c0001c07983 */ /* 0x002f280000300800 */
[----:B------:R-:W-:Y:S04]  /*cfa0*/  STL [R1+0xd0], R191 ;  /* 0x0000d0bf01007387 */ /* 0x000fe80000100800 */
[----:B------:R-:W-:Y:S04]  /*cfb0*/  STL [R1+0xcc], R190 ;  /* 0x0000ccbe01007387 */ /* 0x000fe80000100800 */
[----:B------:R1:W-:Y:S04]  /*cfc0*/  STL [R1+0xc8], R189 ;  /* 0x0000c8bd01007387 */ /* 0x0003e80000100800 */
[----:B------:R-:W4:Y:S04]  /*cfd0*/  LDL R5, [R1+0xa8] ;  /* 0x0000a80001057983 */ /* 0x000f280000100800 */
[----:B------:R-:W4:Y:S01]  /*cfe0*/  LDL R7, [R1+0xb8] ;  /* 0x0000b80001077983 */ /* 0x000f220000100800 */
        /* <DEDUP_REMOVED lines=11> */
[----:B------:R-:W-:Y:S01]  /*d0a0*/  FMNMX.FTZ R4, R231, R4, !PT ;  /* 0x00000004e7047209 */ /* 0x000fe20007810000 */
[----:B-1----:R-:W-:Y:S01]  /*d0b0*/  IMAD.MOV.U32 R189, RZ, RZ, R218 ;  /* 0x000000ffffbd7224 */ /* 0x002fe200078e00da */
        /* <DEDUP_REMOVED lines=17> */
[----:B------:R-:W1:Y:S01]  /*d1d0*/  SHFL.BFLY PT, R10, R0, 0x2, 0x1f ;  /* 0x0c401f00000a7f89 */ /* 0x000e6200000e0000 */
[----:B------:R-:W-:Y:S02]  /*d1e0*/  UIADD3 UR7, UR39, 0x32370b8f, URZ ;  /* 0x32370b8f27077890 */ /* 0x000fe4000fffe03f */
[----:B------:R-:W-:Y:S02]  /*d1f0*/  UIADD3 UR10, UR38, -0x255992d5, URZ ;  /* 0xdaa66d2b260a7890 */ /* 0x000fe4000fffe03f */
[----:B------:R-:W-:Y:S02]  /*d200*/  UIADD3 UR6, UR38, 0x78dde6e4, URZ ;  /* 0x78dde6e426067890 */ /* 0x000fe4000fffe03f */
[----:B------:R-:W-:Y:S01]  /*d210*/  UIADD3 UR24, UR38, -0x4ab325aa, URZ ;  /* 0xb54cda5626187890 */ /* 0x000fe2000fffe03f */
[----:B------:R-:W-:Y:S01]  /*d220*/  STL [R1+0xc4], R184 ;  /* 0x0000c4b801007387 */ /* 0x000fe20000100800 */
[----:B---3--:R-:W-:Y:S01]  /*d230*/  PRMT R170, R170, 0x7054, R171 ;  /* 0x00007054aaaa7816 */ /* 0x008fe200000000ab */
[----:B--2---:R-:W-:Y:S01]  /*d240*/  IMAD.WIDE.U32 R176, R6, -0x326172a9, RZ ;  /* 0xcd9e8d5706b07825 */ /* 0x004fe200078e00ff */
[----:B------:R-:W-:-:S02]  /*d250*/  MOV R6, UR39 ;  /* 0x0000002700067c02 */ /* 0x000fc40008000f00 */
[----:B----4-:R-:W-:-:S04]  /*d260*/  FMNMX.FTZ R2, R192, R2, !PT ;  /* 0x00000002c0027209 */ /* 0x010fc80007810000 */
[----:B------:R-:W-:Y:S02]  /*d270*/  FMNMX.FTZ R8, R175, R2, !PT ;  /* 0x00000002af087209 */ /* 0x000fe40007810000 */
[----:B------:R-:W-:Y:S01]  /*d280*/  LOP3.LUT R5, R177, R5, RZ, 0x3c, !PT ;  /* 0x00000005b1057212 */ /* 0x000fe200078e3cff */
[----:B------:R-:W-:-:S04]  /*d290*/  IMAD.WIDE.U32 R178, R7, -0x2daee0ad, RZ ;  /* 0xd2511f5307b27825 */ /* 0x000fc800078e00ff */
[----:B------:R-:W-:Y:S01]  /*d2a0*/  IMAD.WIDE.U32 R34, R5, -0x2daee0ad, RZ ;  /* 0xd2511f5305227825 */ /* 0x000fe200078e00ff */
[----:B------:R-:W-:-:S04]  /*d2b0*/  LOP3.LUT R4, R179, UR26, R6, 0x96, !PT ;  /* 0x0000001ab3047c12 */ /* 0x000fc8000f8e9606 */
[----:B------:R-:W-:Y:S01]  /*d2c0*/  LOP3.LUT R6, R35, UR4, R178, 0x96, !PT ;  /* 0x0000000423067c12 */ /* 0x000fe2000f8e96b2 */
[----:B------:R-:W-:Y:S01]  /*d2d0*/  IMAD.WIDE.U32 R4, R4, -0x326172a9, RZ ;  /* 0xcd9e8d5704047825 */ /* 0x000fe200078e00ff */
[----:B------:R-:W2:Y:S03]  /*d2e0*/  SHFL.BFLY PT, R9, R8, 0x2, 0x1f ;  /* 0x0c401f0008097f89 */ /* 0x000ea600000e0000 */
[----:B------:R-:W-:Y:S01]  /*d2f0*/  IMAD.WIDE.U32 R32, R6, -0x326172a9, RZ ;  /* 0xcd9e8d5706207825 */ /* 0x000fe200078e00ff */
[----:B------:R-:W-:-:S04]  /*d300*/  LOP3.LUT R5, R5, UR13, R176, 0x96, !PT ;  /* 0x0000000d05057c12 */ /* 0x000fc8000f8e96b0 */
[----:B------:R-:W-:Y:S01]  /*d310*/  LOP3.LUT R6, R33, UR12, R4, 0x96, !PT ;  /* 0x0000000c21067c12 */ /* 0x000fe2000f8e9604 */
[----:B------:R-:W-:Y:S01]  /*d320*/  IMAD.WIDE.U32 R4, R5, -0x2daee0ad, RZ ;  /* 0xd2511f5305047825 */ /* 0x000fe200078e00ff */
[----:B-1----:R-:W-:-:S03]  /*d330*/  FMNMX.FTZ R2, R0, R10, !PT ;  /* 0x0000000a00027209 */ /* 0x002fc60007810000 */
[----:B------:R-:W-:Y:S01]  /*d340*/  IMAD.WIDE.U32 R6, R6, -0x2daee0ad, RZ ;  /* 0xd2511f5306067825 */ /* 0x000fe200078e00ff */
[----:B------:R-:W-:Y:S01]  /*d350*/  LOP3.LUT R5, R5, UR11, R34, 0x96, !PT ;  /* 0x0000000b05057c12 */ /* 0x000fe2000f8e9622 */
[----:B------:R-:W1:Y:S03]  /*d360*/  SHFL.BFLY PT, R10, R2, 0x1, 0x1f ;  /* 0x0c201f00020a7f89 */ /* 0x000e6600000e0000 */
[----:B------:R-:W-:Y:S01]  /*d370*/  LOP3.LUT R7, R7, UR7, R4, 0x96, !PT ;  /* 0x0000000707077c12 */ /* 0x000fe2000f8e9604 */
[----:B------:R-:W-:-:S04]  /*d380*/  IMAD.WIDE.U32 R4, R5, -0x326172a9, RZ ;  /* 0xcd9e8d5705047825 */ /* 0x000fc800078e00ff */
[----:B------:R-:W-:Y:S01]  /*d390*/  IMAD.WIDE.U32 R28, R7, -0x326172a9, RZ ;  /* 0xcd9e8d57071c7825 */ /* 0x000fe200078e00ff */
[----:B------:R-:W-:Y:S02]  /*d3a0*/  LOP3.LUT R5, R5, UR10, R32, 0x96, !PT ;  /* 0x0000000a05057c12 */ /* 0x000fe4000f8e9620 */
[----:B--2---:R-:W-:Y:S02]  /*d3b0*/  FMNMX.FTZ R0, R8, R9, !PT ;  /* 0x0000000908007209 */ /* 0x004fe40007810000 */
[----:B------:R-:W-:Y:S01]  /*d3c0*/  LOP3.LUT R7, R29, UR6, R4, 0x96, !PT ;  /* 0x000000061d077c12 */ /* 0x000fe2000f8e9604 */
[----:B------:R-:W-:Y:S02]  /*d3d0*/  IMAD.WIDE.U32 R4, R5, -0x2daee0ad, RZ ;  /* 0xd2511f5305047825 */ /* 0x000fe400078e00ff */
[----:B------:R-:W2:Y:S02]  /*d3e0*/  SHFL.BFLY PT, R8, R0, 0x1, 0x1f ;  /* 0x0c201f0000087f89 */ /* 0x000ea400000e0000 */
[----:B------:R-:W-:Y:S01]  /*d3f0*/  IMAD.WIDE.U32 R26, R7, -0x2daee0ad, RZ ;  /* 0xd2511f53071a7825 */ /* 0x000fe200078e00ff */
[----:B------:R-:W-:-:S04]  /*d400*/  UIADD3 UR4, UR39, -0x126145ec, URZ ;  /* 0xed9eba1427047890 */ /* 0x000fc8000fffe03f */
[----:B------:R-:W-:Y:S02]  /*d410*/  LOP3.LUT R4, R27, UR14, R4, 0x96, !PT ;  /* 0x0000000e1b047c12 */ /* 0x000fe4000f8e9604 */
[----:B------:R-:W-:Y:S02]  /*d420*/  LOP3.LUT R7, R5, UR4, R6, 0x96, !PT ;  /* 0x0000000405077c12 */ /* 0x000fe4000f8e9606 */
[----:B-1----:R-:W-:Y:S01]  /*d430*/  FMNMX.FTZ R219, R2, R10, !PT ;  /* 0x0000000a02db7209 */ /* 0x002fe20007810000 */
[----:B------:R-:W-:-:S03]  /*d440*/  IMAD.WIDE.U32 R4, R4, -0x326172a9, RZ ;  /* 0xcd9e8d5704047825 */ /* 0x000fc600078e00ff */
[C---:B------:R-:W-:Y:S01]  /*d450*/  FSETP.NEU.FTZ.AND P1, PT, R219.reuse, -INF , PT ;  /* 0xff800000db00780b */ /* 0x040fe20003f3d000 */
[----:B------:R-:W-:Y:S01]  /*d460*/  FMUL.FTZ R10, R219, UR20 ;  /* 0x00000014db0a7c20 */ /* 0x000fe20008410000 */
[----:B------:R-:W-:-:S04]  /*d470*/  LOP3.LUT R2, R4, 0xffff, RZ, 0xc0, !PT ;  /* 0x0000ffff04027812 */ /* 0x000fc800078ec0ff */
[----:B------:R-:W-:Y:S02]  /*d480*/  SHF.R.U32.HI R6, RZ, 0x8, R2 ;  /* 0x00000008ff067819 */ /* 0x000fe40000011602 */
[----:B------:R-:W-:Y:S02]  /*d490*/  LOP3.LUT R2, R4, 0xff, RZ, 0xc0, !PT ;  /* 0x000000ff04027812 */ /* 0x000fe400078ec0ff */
[----:B------:R-:W-:Y:S02]  /*d4a0*/  FSEL R10, R10, RZ, P1 ;  /* 0x000000ff0a0a7208 */ /* 0x000fe40000800000 */
[----:B------:R-:W-:Y:S01]  /*d4b0*/  PRMT R17, R2, 0x5410, R6 ;  /* 0x0000541002117816 */ /* 0x000fe20000000006 */
[----:B------:R-:W-:Y:S01]  /*d4c0*/  IMAD.WIDE.U32 R24, R7, -0x326172a9, RZ ;  /* 0xcd9e8d5707187825 */ /* 0x000fe200078e00ff */
[----:B--2---:R-:W-:-:S03]  /*d4d0*/  FMNMX.FTZ R218, R0, R8, !PT ;  /* 0x0000000800da7209 */ /* 0x004fc60007810000 */
[----:B------:R-:W-:Y:S01]  /*d4e0*/  FFMA.FTZ R2, R172, UR20, -R10 ;  /* 0x00000014ac027c23 */ /* 0x000fe2000801080a */
[----:B------:R-:W-:-:S03]  /*d4f0*/  SHF.R.U32.HI R0, RZ, 0x10, R4 ;  /* 0x00000010ff007819 */ /* 0x000fc60000011604 */
[----:B------:R1:W-:Y:S01]  /*d500*/  MUFU.EX2 R172, R2 ;  /* 0x0000000200ac7308 */ /* 0x0003e20000000800 */
[----:B------:R-:W-:Y:S01]  /*d510*/  LOP3.LUT R0, R0, 0xff, RZ, 0xc0, !PT ;  /* 0x000000ff00007812 */ /* 0x000fe200078ec0ff */
[C---:B------:R-:W-:Y:S01]  /*d520*/  FMUL.FTZ R11, R218.reuse, UR20 ;  /* 0x00000014da0b7c20 */ /* 0x040fe20008410000 */
[----:B------:R-:W-:-:S04]  /*d530*/  FSETP.NEU.FTZ.AND P0, PT, R218, -INF , PT ;  /* 0xff800000da00780b */ /* 0x000fc80003f1d000 */
[----:B------:R-:W-:Y:S02]  /*d540*/  FSEL R11, R11, RZ, P0 ;  /* 0x000000ff0b0b7208 */ /* 0x000fe40000000000 */
[----:B-1----:R-:W-:Y:S02]  /*d550*/  SHF.R.U32.HI R2, RZ, 0x18, R4 ;  /* 0x00000018ff027819 */ /* 0x002fe40000011604 */
[----:B------:R-:W-:Y:S02]  /*d560*/  LOP3.LUT R4, R5, UR24, R24, 0x96, !PT ;  /* 0x0000001805047c12 */ /* 0x000fe4000f8e9618 */
[----:B------:R-:W-:Y:S01]  /*d570*/  PRMT R16, R0, 0x5410, R2 ;  /* 0x0000541000107816 */ /* 0x000fe20000000002 */
[----:B------:R-:W-:Y:S01]  /*d580*/  FFMA.FTZ R2, R134, UR20, -R10 ;  /* 0x0000001486027c23 */ /* 0x000fe2000801080a */
[----:B------:R-:W-:-:S03]  /*d590*/  LOP3.LUT R0, R4, 0xffff, RZ, 0xc0, !PT ;  /* 0x0000ffff04007812 */ /* 0x000fc600078ec0ff */
[----:B------:R1:W-:Y:S01]  /*d5a0*/  MUFU.EX2 R191, R2 ;  /* 0x0000000200bf7308 */ /* 0x0003e20000000800 */
[----:B------:R-:W-:Y:S02]  /*d5b0*/  SHF.R.U32.HI R5, RZ, 0x8, R0 ;  /* 0x00000008ff057819 */ /* 0x000fe40000011600 */
[----:B------:R-:W-:Y:S01]  /*d5c0*/  LOP3.LUT R0, R4, 0xff, RZ, 0xc0, !PT ;  /* 0x000000ff04007812 */ /* 0x000fe200078ec0ff */
[----:B------:R-:W-:-:S03]  /*d5d0*/  FFMA.FTZ R6, R174, UR20, -R10 ;  /* 0x00000014ae067c23 */ /* 0x000fc6000801080a */
[----:B------:R-:W-:Y:S01]  /*d5e0*/  PRMT R7, R0, 0x5410, R5 ;  /* 0x0000541000077816 */ /* 0x000fe20000000005 */
[----:B------:R-:W-:Y:S01]  /*d5f0*/  FFMA.FTZ R0, R173, UR20, -R11 ;  /* 0x00000014ad007c23 */ /* 0x000fe2000801080b */
[----:B-1----:R-:W-:-:S04]  /*d600*/  FFMA.FTZ R2, R135, UR20, -R10 ;  /* 0x0000001487027c23 */ /* 0x002fc8000801080a */
[----:B------:R1:W-:Y:S08]  /*d610*/  MUFU.EX2 R18, R2 ;  /* 0x0000000200127308 */ /* 0x0003f00000000800 */
[----:B------:R2:W-:Y:S01]  /*d620*/  MUFU.EX2 R135, R0 ;  /* 0x0000000000877308 */ /* 0x0005e20000000800 */
[----:B-1----:R-:W-:-:S07]  /*d630*/  SHF.R.U32.HI R2, RZ, 0x10, R4 ;  /* 0x00000010ff027819 */ /* 0x002fce0000011604 */
[----:B------:R1:W3:Y:S01]  /*d640*/  MUFU.EX2 R180, R6 ;  /* 0x0000000600b47308 */ /* 0x0002e20000000800 */
[----:B------:R-:W-:Y:S02]  /*d650*/  SHF.R.U32.HI R4, RZ, 0x18, R4 ;  /* 0x00000018ff047819 */ /* 0x000fe40000011604 */
[----:B--2---:R-:W-:Y:S01]  /*d660*/  LOP3.LUT R0, R2, 0xff, RZ, 0xc0, !PT ;  /* 0x000000ff02007812 */ /* 0x004fe200078ec0ff */
[----:B------:R-:W-:-:S04]  /*d670*/  FFMA.FTZ R2, R168, UR20, -R11 ;  /* 0x00000014a8027c23 */ /* 0x000fc8000801080b */
[----:B------:R2:W4:Y:S01]  /*d680*/  MUFU.EX2 R184, R2 ;  /* 0x0000000200b87308 */ /* 0x0005220000000800 */
[----:B------:R-:W-:Y:S02]  /*d690*/  PRMT R5, R0, 0x5410, R4 ;  /* 0x0000541000057816 */ /* 0x000fe40000000004 */
[----:B------:R-:W-:Y:S01]  /*d6a0*/  FSEL R4, R219, RZ, P1 ;  /* 0x000000ffdb047208 */ /* 0x000fe20000800000 */
[----:B------:R-:W-:-:S04]  /*d6b0*/  FFMA.FTZ R0, R169, UR20, -R11 ;  /* 0x00000014a9007c23 */ /* 0x000fc8000801080b */
[----:B-1----:R-:W-:Y:S01]  /*d6c0*/  FADD.FTZ R6, R132, -R4 ;  /* 0x8000000484067221 */ /* 0x002fe20000010000 */
[----:B--2---:R-:W-:Y:S01]  /*d6d0*/  FSEL R2, R218, RZ, P0 ;  /* 0x000000ffda027208 */ /* 0x004fe20000000000 */
[----:B------:R3:W-:Y:S04]  /*d6e0*/  MUFU.EX2 R190, R0 ;  /* 0x0000000000be7308 */ /* 0x0007e80000000800 */
[----:B------:R-:W-:Y:S01]  /*d6f0*/  FADD.FTZ R3, R3, -R2 ;  /* 0x8000000203037221 */ /* 0x000fe20000010000 */
[----:B------:R-:W-:Y:S01]  /*d700*/  FFMA.FTZ R2, R133, UR20, -R11 ;  /* 0x0000001485027c23 */ /* 0x000fe2000801080b */
[--C-:B------:R-:W-:Y:S01]  /*d710*/  HSET2.LE.AND R4, R7, R170.reuse, PT ;  /* 0x000000aa07047233 */ /* 0x100fe20003803000 */
[----:B------:R-:W-:Y:S01]  /*d720*/  FMUL.FTZ R6, R6, UR20 ;  /* 0x0000001406067c20 */ /* 0x000fe20008410000 */
[----:B------:R-:W-:Y:S01]  /*d730*/  FMUL.FTZ R3, R3, UR20 ;  /* 0x0000001403037c20 */ /* 0x000fe20008410000 */
[----:B------:R1:W2:Y:S01]  /*d740*/  MUFU.EX2 R23, R2 ;  /* 0x0000000200177308 */ /* 0x0002a20000000800 */
[----:B------:R-:W-:-:S02]  /*d750*/  HSET2.LE.AND R5, R5, R170, PT ;  /* 0x000000aa05057233 */ /* 0x000fc40003803000 */
[----:B---3--:R-:W-:-:S05]  /*d760*/  F2FP.BF16.F32.PACK_AB R0, R180, R172 ;  /* 0x000000acb400723e */ /* 0x008fca00000010ff */
[----:B------:R3:W2:Y:S01]  /*d770*/  MUFU.EX2 R9, R6 ;  /* 0x0000000600097308 */ /* 0x0006a20000000800 */
[----:B------:R-:W-:Y:S02]  /*d780*/  LOP3.LUT R4, R4, R0, RZ, 0xc0, !PT ;  /* 0x0000000004047212 */ /* 0x000fe400078ec0ff */
[----:B----4-:R-:W-:-:S05]  /*d790*/  F2FP.BF16.F32.PACK_AB R0, R184, R135 ;  /* 0x00000087b800723e */ /* 0x010fca00000010ff */
[----:B------:R-:W4:Y:S01]  /*d7a0*/  MUFU.EX2 R8, R3 ;  /* 0x0000000300087308 */ /* 0x000f220000000800 */
[----:B------:R-:W-:Y:S02]  /*d7b0*/  LOP3.LUT R5, R5, R0, RZ, 0xc0, !PT ;  /* 0x0000000005057212 */ /* 0x000fe400078ec0ff */
[----:B------:R-:W-:Y:S02]  /*d7c0*/  HSET2.LE.AND R0, R17, R170, PT ;  /* 0x000000aa11007233 */ /* 0x000fe40003803000 */
[----:B-1----:R-:W-:-:S04]  /*d7d0*/  F2FP.BF16.F32.PACK_AB R2, R18, R191 ;  /* 0x000000bf1202723e */ /* 0x002fc800000010ff */
[----:B---3--:R-:W-:Y:S02]  /*d7e0*/  LOP3.LUT R6, R0, R2, RZ, 0xc0, !PT ;  /* 0x0000000200067212 */ /* 0x008fe400078ec0ff */
[----:B------:R-:W-:Y:S02]  /*d7f0*/  HSET2.LE.AND R0, R16, R170, PT ;  /* 0x000000aa10007233 */ /* 0x000fe40003803000 */
[----:B--2---:R-:W-:Y:S01]  /*d800*/  F2FP.BF16.F32.PACK_AB R2, R23, R190 ;  /* 0x000000be1702723e */ /* 0x004fe200000010ff */
[-C--:B------:R-:W-:Y:S01]  /*d810*/  FMUL.FTZ R136, R136, R9.reuse ;  /* 0x0000000988887220 */ /* 0x080fe20000410000 */
        /* <DEDUP_REMOVED lines=8> */
[----:B------:R-:W-:-:S02]  /*d8a0*/  IMAD.MOV.U32 R0, RZ, RZ, R18 ;  /* 0x000000ffff007224 */ /* 0x000fc400078e0012 */
[----:B------:R-:W1:Y:S01]  /*d8b0*/  LDSM.16.MT88.4 R16, [R186+0x10000] ;  /* 0x01000000ba10783b */ /* 0x000e620000004200 */
[C---:B------:R-:W-:Y:S06]  /*d8c0*/  HMMA.16816.F32.BF16 R136, R4.reuse, R12, R136 ;  /* 0x0000000c0488723c */ /* 0x040fec0000041888 */
        /* <DEDUP_REMOVED lines=17> */
[-C--:B------:R-:W-:Y:S01]  /*d9e0*/  FMUL.FTZ R159, R159, R8.reuse ;  /* 0x000000089f9f7220 */ /* 0x080fe20000410000 */
[----:B------:R-:W-:Y:S01]  /*d9f0*/  MOV R182, R245 ;  /* 0x000000f500b67202 */ /* 0x000fe20000000f00 */
[----:B------:R-:W-:Y:S01]  /*da00*/  IMAD.MOV.U32 R183, RZ, RZ, R244 ;  /* 0x000000ffffb77224 */ /* 0x000fe200078e00f4 */
        /* <DEDUP_REMOVED lines=22> */
[----:B------:R-:W-:Y:S01]  /*db70*/  MOV R174, R237 ;  /* 0x000000ed00ae7202 */ /* 0x000fe20000000f00 */
[----:B------:R-:W-:Y:S01]  /*db80*/  IMAD.MOV.U32 R134, RZ, RZ, R236 ;  /* 0x000000ffff867224 */ /* 0x000fe200078e00ec */
[C---:B-1----:R-:W-:Y:S06]  /*db90*/  HMMA.16816.F32.BF16 R160, R4.reuse, R16, R160 ;  /* 0x0000001004a0723c */ /* 0x042fec00000418a0 */
[C---:B------:R-:W-:Y:S01]  /*dba0*/  HMMA.16816.F32.BF16 R236, R4.reuse, R18, R164 ;  /* 0x0000001204ec723c */ /* 0x040fe200000418a4 */
[----:B------:R-:W1:Y:S05]  /*dbb0*/  LDSM.16.MT88.4 R16, [R186+0x12000] ;  /* 0x01200000ba10783b */ /* 0x000e6a0000004200 */
[----:B--2---:R-:W-:Y:S07]  /*dbc0*/  HMMA.16816.F32.BF16 R232, R4, R12, R36 ;  /* 0x0000000c04e8723c */ /* 0x004fee0000041824 */
[----:B------:R-:W-:Y:S01]  /*dbd0*/  MOV R39, R228 ;  /* 0x000000e400277202 */ /* 0x000fe20000000f00 */
[----:B------:R-:W-:Y:S01]  /*dbe0*/  IMAD.MOV.U32 R38, RZ, RZ, R229 ;  /* 0x000000ffff267224 */ /* 0x000fe200078e00e5 */
[----:B------:R-:W-:Y:S01]  /*dbf0*/  MOV R37, R230 ;  /* 0x000000e600257202 */ /* 0x000fe20000000f00 */
[----:B------:R-:W-:-:S02]  /*dc00*/  IMAD.MOV.U32 R36, RZ, RZ, R231 ;  /* 0x000000ffff247224 */ /* 0x000fc400078e00e7 */
[----:B------:R-:W-:Y:S01]  /*dc10*/  HMMA.16816.F32.BF16 R228, R4, R14, R40 ;  /* 0x0000000e04e4723c */ /* 0x000fe20000041828 */
        /* <DEDUP_REMOVED lines=17> */
[----:B------:R-:W-:Y:S01]  /*dd30*/  IMAD.MOV.U32 R171, RZ, RZ, R134 ;  /* 0x000000ffffab7224 */ /* 0x000fe200078e0086 */
[----:B------:R-:W-:Y:S01]  /*dd40*/  MOV R169, R174 ;  /* 0x000000ae00a97202 */ /* 0x000fe20000000f00 */
[----:B------:R-:W-:Y:S01]  /*dd50*/  IMAD.MOV.U32 R42, RZ, RZ, R224 ;  /* 0x000000ffff2a7224 */ /* 0x000fe200078e00e0 */
[----:B------:R-:W-:Y:S01]  /*dd60*/  MOV R173, R220 ;  /* 0x000000dc00ad7202 */ /* 0x000fe20000000f00 */
[----:B------:R-:W-:Y:S01]  /*dd70*/  IMAD.MOV.U32 R40, RZ, RZ, R226 ;  /* 0x000000ffff287224 */ /* 0x000fe200078e00e2 */
[----:B------:R-:W-:-:S02]  /*dd80*/  MOV R174, R182 ;  /* 0x000000b600ae7202 */ /* 0x000fc40000000f00 */
[----:B------:R-:W-:Y:S02]  /*dd90*/  MOV R41, R225 ;  /* 0x000000e100297202 */ /* 0x000fe40000000f00 */
[----:B------:R-:W-:Y:S01]  /*dda0*/  MOV R134, R227 ;  /* 0x000000e300867202 */ /* 0x000fe20000000f00 */
[----:B------:R-:W-:Y:S01]  /*ddb0*/  IMAD.MOV.U32 R168, RZ, RZ, R183 ;  /* 0x000000ffffa87224 */ /* 0x000fe200078e00b7 */
[----:B------:R-:W-:Y:S01]  /*ddc0*/  MOV R43, R135 ;  /* 0x00000087002b7202 */ /* 0x000fe20000000f00 */
[----:B-1----:R-:W-:Y:S01]  /*ddd0*/  HMMA.16816.F32.BF16 R224, R4, R16, R44 ;  /* 0x0000001004e0723c */ /* 0x002fe2000004182c */
[----:B------:R-:W-:-:S06]  /*dde0*/  IMAD.MOV.U32 R135, RZ, RZ, R221 ;  /* 0x000000ffff877224 */ /* 0x000fcc00078e00dd */
[----:B------:R-:W-:Y:S01]  /*ddf0*/  IMAD.MOV.U32 R47, RZ, RZ, R222 ;  /* 0x000000ffff2f7224 */ /* 0x000fe200078e00de */
[----:B------:R-:W-:Y:S01]  /*de00*/  MOV R46, R181 ;  /* 0x000000b5002e7202 */ /* 0x000fe20000000f00 */
[----:B------:R-:W-:Y:S01]  /*de10*/  IMAD.MOV.U32 R45, RZ, RZ, R223 ;  /* 0x000000ffff2d7224 */ /* 0x000fe200078e00df */
[----:B------:R-:W-:Y:S01]  /*de20*/  MOV R44, R180 ;  /* 0x000000b4002c7202 */ /* 0x000fe20000000f00 */
[C---:B------:R-:W-:Y:S01]  /*de30*/  HMMA.16816.F32.BF16 R220, R4.reuse, R18, R48 ;  /* 0x0000001204dc723c */ /* 0x040fe20000041830 */
[----:B------:R-:W1:Y:S05]  /*de40*/  LDSM.16.MT88.4 R16, [R187+0x12000] ;  /* 0x01200000bb10783b */ /* 0x000e6a0000004200 */
[----:B--2---:R-:W-:Y:S01]  /*de50*/  HMMA.16816.F32.BF16 R180, R4, R12, R52 ;  /* 0x0000000c04b4723c */ /* 0x004fe20000041834 */
[----:B------:R-:W-:-:S06]  /*de60*/  MOV R49, R173 ;  /* 0x000000ad00317202 */ /* 0x000fcc0000000f00 */
[----:B------:R-:W-:Y:S01]  /*de70*/  MOV R54, R174 ;  /* 0x000000ae00367202 */ /* 0x000fe20000000f00 */
[----:B------:R-:W-:Y:S01]  /*de80*/  IMAD.MOV.U32 R53, RZ, RZ, R172 ;  /* 0x000000ffff357224 */ /* 0x000fe200078e00ac */
[----:B------:R-:W-:Y:S02]  /*de90*/  MOV R52, R175 ;  /* 0x000000af00347202 */ /* 0x000fe40000000f00 */
        /* <DEDUP_REMOVED lines=29> */
[C---:B--2---:R-:W-:Y:S06]  /*e070*/  HMMA.16816.F32.BF16 R156, R4.reuse, R12, R68 ;  /* 0x0000000c049c723c */ /* 0x044fec0000041844 */
[----:B------:R-:W-:Y:S01]  /*e080*/  HMMA.16816.F32.BF16 R164, R4, R14, R72 ;  /* 0x0000000e04a4723c */ /* 0x000fe20000041848 */
[----:B------:R-:W2:Y:S01]  /*e090*/  LDSM.16.MT88.4 R12, [R188+0x14000] ;  /* 0x01400000bc0c783b */ /* 0x000ea20000004200 */
[-C--:B------:R-:W-:Y:S01]  /*e0a0*/  FMUL.FTZ R84, R84, R9.reuse ;  /* 0x0000000954547220 */ /* 0x080fe20000410000 */
[----:B------:R-:W-:Y:S01]  /*e0b0*/  FMUL.FTZ R85, R85, R9 ;  /* 0x0000000955557220 */ /* 0x000fe20000410000 */
[-C--:B------:R-:W-:Y:S01]  /*e0c0*/  FMUL.FTZ R86, R86, R8.reuse ;  /* 0x0000000856567220 */ /* 0x080fe20000410000 */
[----:B------:R-:W-:Y:S01]  /*e0d0*/  FMUL.FTZ R87, R87, R8 ;  /* 0x0000000857577220 */ /* 0x000fe20000410000 */
[----:B------:R-:W-:-:S02]  /*e0e0*/  IMAD.MOV.U32 R59, RZ, RZ, R134 ;  /* 0x000000ffff3b7224 */ /* 0x000fc400078e0086 */
        /* <DEDUP_REMOVED lines=22> */
[----:B--2---:R-:W-:Y:S07]  /*e250*/  HMMA.16816.F32.BF16 R140, R4, R12, R84 ;  /* 0x0000000c048c723c */ /* 0x004fee0000041854 */
[----:B------:R-:W-:-:S02]  /*e260*/  IMAD.MOV.U32 R87, RZ, RZ, R58 ;  /* 0x000000ffff577224 */ /* 0x000fc400078e003a */
[----:B------:R-:W-:Y:S02]  /*e270*/  IMAD.MOV.U32 R58, RZ, RZ, R38 ;  /* 0x000000ffff3a7224 */ /* 0x000fe400078e0026 */
        /* <DEDUP_REMOVED lines=25> */
[----:B-1----:R-:W-:Y:S01]  /*e410*/  HMMA.16816.F32.BF16 R92, R4, R16, R92 ;  /* 0x00000010045c723c */ /* 0x002fe2000004185c */
[----:B------:R-:W-:-:S02]  /*e420*/  IMAD.MOV.U32 R0, RZ, RZ, R20 ;  /* 0x000000ffff007224 */ /* 0x000fc400078e0014 */
[----:B------:R-:W1:Y:S03]  /*e430*/  LDSM.16.MT88.4 R20, [R186+0x16000] ;  /* 0x01600000ba14783b */ /* 0x000e660000004200 */
[C---:B------:R-:W-:Y:S01]  /*e440*/  HMMA.16816.F32.BF16 R96, R4.reuse, R18, R96 ;  /* 0x000000120460723c */ /* 0x040fe20000041860 */
[----:B------:R-:W3:Y:S05]  /*e450*/  LDSM.16.MT88.4 R16, [R188+0x16000] ;  /* 0x01600000bc10783b */ /* 0x000eea0000004200 */
[C---:B--2---:R-:W-:Y:S06]  /*e460*/  HMMA.16816.F32.BF16 R100, R4.reuse, R12, R100 ;  /* 0x0000000c0464723c */ /* 0x044fec0000041864 */
[----:B------:R-:W-:Y:S01]  /*e470*/  HMMA.16816.F32.BF16 R104, R4, R14, R104 ;  /* 0x0000000e0468723c */ /* 0x000fe20000041868 */
[----:B------:R-:W2:Y:S01]  /*e480*/  LDSM.16.MT88.4 R12, [R187+0x16000] ;  /* 0x01600000bb0c783b */ /* 0x000ea20000004200 */
[----:B------:R-:W-:Y:S01]  /*e490*/  IMAD.MOV.U32 R71, RZ, RZ, R46 ;  /* 0x000000ffff477224 */ /* 0x000fe200078e002e */
[----:B------:R-:W-:Y:S01]  /*e4a0*/  MOV R66, R55 ;  /* 0x0000003700427202 */ /* 0x000fe20000000f00 */
[----:B------:R-:W-:-:S02]  /*e4b0*/  IMAD.MOV.U32 R75, RZ, RZ, R42 ;  /* 0x000000ffff4b7224 */ /* 0x000fc400078e002a */
[----:B------:R-:W-:Y:S01]  /*e4c0*/  FFMA.FTZ R0, R0, UR20, -R10 ;  /* 0x0000001400007c23 */ /* 0x000fe2000801080a */
[----:B------:R-:W-:Y:S01]  /*e4d0*/  MOV R64, R45 ;  /* 0x0000002d00407202 */ /* 0x000fe20000000f00 */
[----:B------:R-:W-:Y:S01]  /*e4e0*/  IMAD.MOV.U32 R72, RZ, RZ, R75 ;  /* 0x000000ffff487224 */ /* 0x000fe200078e004b */
[----:B------:R-:W-:Y:S02]  /*e4f0*/  MOV R68, R41 ;  /* 0x0000002900447202 */ /* 0x000fe40000000f00 */
[----:B------:R-:W-:Y:S01]  /*e500*/  MOV R75, R71 ;  /* 0x00000047004b7202 */ /* 0x000fe20000000f00 */
[----:B------:R-:W-:Y:S01]  /*e510*/  IMAD.MOV.U32 R71, RZ, RZ, R66 ;  /* 0x000000ffff477224 */ /* 0x000fe200078e0042 */
[----:B------:R4:W-:Y:S01]  /*e520*/  MUFU.EX2 R76, R0 ;  /* 0x00000000004c7308 */ /* 0x0009e20000000800 */
[----:B------:R-:W-:Y:S01]  /*e530*/  MOV R66, R60 ;  /* 0x0000003c00427202 */ /* 0x000fe20000000f00 */
[----:B------:R-:W-:Y:S01]  /*e540*/  IMAD.MOV.U32 R65, RZ, RZ, R44 ;  /* 0x000000ffff417224 */ /* 0x000fe200078e002c */
[----:B------:R-:W-:Y:S01]  /*e550*/  MOV R60, R2 ;  /* 0x00000002003c7202 */ /* 0x000fe20000000f00 */
[----:B------:R-:W-:Y:S01]  /*e560*/  IMAD.MOV.U32 R69, RZ, RZ, R40 ;  /* 0x000000ffff457224 */ /* 0x000fe200078e0028 */
[----:B------:R-:W-:Y:S01]  /*e570*/  LOP3.LUT R2, R25, UR15, R28, 0x96, !PT ;  /* 0x0000000f19027c12 */ /* 0x000fe2000f8e961c */
[-C--:B------:R-:W-:Y:S01]  /*e580*/  FMUL.FTZ R108, R108, R9.reuse ;  /* 0x000000096c6c7220 */ /* 0x080fe20000410000 */
[----:B------:R-:W-:Y:S01]  /*e590*/  MOV R79, R74 ;  /* 0x0000004a004f7202 */ /* 0x000fe20000000f00 */
[-C--:B------:R-:W-:Y:S01]  /*e5a0*/  FMUL.FTZ R109, R109, R9.reuse ;  /* 0x000000096d6d7220 */ /* 0x080fe20000410000 */
[-C--:B------:R-:W-:Y:S01]  /*e5b0*/  FMUL.FTZ R110, R110, R8.reuse ;  /* 0x000000086e6e7220 */ /* 0x080fe20000410000 */
[-C--:B------:R-:W-:Y:S01]  /*e5c0*/  FMUL.FTZ R111, R111, R8.reuse ;  /* 0x000000086f6f7220 */ /* 0x080fe20000410000 */
[-C--:B------:R-:W-:Y:S01]  /*e5d0*/  FMUL.FTZ R112, R112, R9.reuse ;  /* 0x0000000970707220 */ /* 0x080fe20000410000 */
[----:B------:R-:W-:Y:S01]  /*e5e0*/  FMUL.FTZ R113, R113, R9 ;  /* 0x0000000971717220 */ /* 0x000fe20000410000 */
[----:B------:R-:W-:Y:S01]  /*e5f0*/  FMUL.FTZ R114, R114, R8 ;  /* 0x0000000872727220 */ /* 0x000fe20000410000 */
[----:B----4-:R-:W-:Y:S01]  /*e600*/  FFMA.FTZ R0, R73, UR20, -R10 ;  /* 0x0000001449007c23 */ /* 0x010fe2000801080a */
[----:B------:R-:W-:Y:S01]  /*e610*/  MOV R73, R68 ;  /* 0x0000004400497202 */ /* 0x000fe20000000f00 */
[----:B------:R-:W-:Y:S01]  /*e620*/  IMAD.MOV.U32 R68, RZ, RZ, R64 ;  /* 0x000000ffff447224 */ /* 0x000fe200078e0040 */
[----:B------:R-:W-:Y:S01]  /*e630*/  MOV R64, R67 ;  /* 0x0000004300407202 */ /* 0x000fe20000000f00 */
        /* <DEDUP_REMOVED lines=20> */
[----:B------:R-:W-:Y:S01]  /*e780*/  UIADD3 UR25, UR39, 0x646e171e, URZ ;  /* 0x646e171e27197890 */ /* 0x000fe2000fffe03f */
[----:B------:R-:W-:-:S02]  /*e790*/  IMAD.MOV.U32 R61, RZ, RZ, R3 ;  /* 0x000000ffff3d7224 */ /* 0x000fc400078e0003 */
[----:B------:R-:W-:Y:S01]  /*e7a0*/  IMAD.MOV.U32 R65, RZ, RZ, R62 ;  /* 0x000000ffff417224 */ /* 0x000fe200078e003e */
[----:B------:R-:W-:Y:S01]  /*e7b0*/  MOV R62, R63 ;  /* 0x0000003f003e7202 */ /* 0x000fe20000000f00 */
[----:B------:R-:W-:Y:S01]  /*e7c0*/  IMAD.WIDE.U32 R2, R2, -0x2daee0ad, RZ ;  /* 0xd2511f5302027825 */ /* 0x000fe200078e00ff */
[----:B------:R-:W-:-:S03]  /*e7d0*/  MOV R70, R47 ;  /* 0x0000002f00467202 */ /* 0x000fc60000000f00 */
[----:B------:R-:W-:Y:S01]  /*e7e0*/  IMAD.MOV.U32 R63, RZ, RZ, R56 ;  /* 0x000000ffff3f7224 */ /* 0x000fe200078e0038 */
[----:B------:R-:W-:Y:S01]  /*e7f0*/  MOV R56, R189 ;  /* 0x000000bd00387202 */ /* 0x000fe20000000f00 */
[C---:B-1----:R-:W-:Y:S01]  /*e800*/  HMMA.16816.F32.BF16 R108, R4.reuse, R20, R108 ;  /* 0x00000014046c723c */ /* 0x042fe2000004186c */
[----:B------:R-:W-:Y:S01]  /*e810*/  MOV R55, R43 ;  /* 0x0000002b00377202 */ /* 0x000fe20000000f00 */
[----:B------:R1:W4:Y:S04]  /*e820*/  MUFU.EX2 R189, R0 ;  /* 0x0000000000bd7308 */ /* 0x0003280000000800 */
[C---:B------:R-:W-:Y:S01]  /*e830*/  HMMA.16816.F32.BF16 R112, R4.reuse, R22, R112 ;  /* 0x000000160470723c */ /* 0x040fe20000041870 */
[----:B------:R-:W4:Y:S05]  /*e840*/  LDSM.16.MT88.4 R20, [R185+0x10800] ;  /* 0x01080000b914783b */ /* 0x000f2a0000004200 */
[C---:B---3--:R-:W-:Y:S06]  /*e850*/  HMMA.16816.F32.BF16 R116, R4.reuse, R16, R116 ;  /* 0x000000100474723c */ /* 0x048fec0000041874 */
[----:B------:R-:W-:Y:S01]  /*e860*/  HMMA.16816.F32.BF16 R120, R4, R18, R120 ;  /* 0x000000120478723c */ /* 0x000fe20000041878 */
[----:B-1----:R-:W-:Y:S01]  /*e870*/  LOP3.LUT R0, R3, UR25, R26, 0x96, !PT ;  /* 0x0000001903007c12 */ /* 0x002fe2000f8e961a */
[----:B------:R-:W1:Y:S01]  /*e880*/  LDSM.16.MT88.4 R16, [R186+0x10800] ;  /* 0x01080000ba10783b */ /* 0x000e620000004200 */
[----:B------:R-:W-:-:S03]  /*e890*/  LOP3.LUT R3, R2, 0xffff, RZ, 0xc0, !PT ;  /* 0x0000ffff02037812 */ /* 0x000fc600078ec0ff */
[C---:B--2---:R-:W-:Y:S01]  /*e8a0*/  HMMA.16816.F32.BF16 R40, R4.reuse, R12, R124 ;  /* 0x0000000c0428723c */ /* 0x044fe2000004187c */
[----:B------:R-:W-:Y:S01]  /*e8b0*/  SHF.R.U32.HI R3, RZ, 0x8, R3 ;  /* 0x00000008ff037819 */ /* 0x000fe20000011603 */
[----:B------:R-:W-:Y:S04]  /*e8c0*/  LDSM.16.MT88.4 R24, [R188+0x12800] ;  /* 0x01280000bc18783b */ /* 0x000fe80000004200 */
[----:B------:R-:W-:Y:S01]  /*e8d0*/  HMMA.16816.F32.BF16 R44, R4, R14, R128 ;  /* 0x0000000e042c723c */ /* 0x000fe20000041880 */
[----:B------:R-:W-:-:S06]  /*e8e0*/  SHF.R.U32.HI R12, RZ, 0x18, R2 ;  /* 0x00000018ff0c7819 */ /* 0x000fcc0000011602 */
[----:B------:R-:W-:Y:S01]  /*e8f0*/  FFMA.FTZ R4, R252, UR20, -R10 ;  /* 0x00000014fc047c23 */ /* 0x000fe2000801080a */
[----:B------:R-:W-:Y:S02]  /*e900*/  LOP3.LUT R6, R2, 0xff, RZ, 0xc0, !PT ;  /* 0x000000ff02067812 */ /* 0x000fe400078ec0ff */
[----:B------:R-:W-:Y:S01]  /*e910*/  SHF.R.U32.HI R7, RZ, 0x10, R2 ;  /* 0x00000010ff077819 */ /* 0x000fe20000011602 */
[----:B------:R2:W-:Y:S01]  /*e920*/  MUFU.EX2 R80, R4 ;  /* 0x0000000400507308 */ /* 0x0005e20000000800 */
[----:B------:R-:W-:Y:S01]  /*e930*/  LOP3.LUT R2, R0, 0xffff, RZ, 0xc0, !PT ;  /* 0x0000ffff00027812 */ /* 0x000fe200078ec0ff */
[----:B------:R-:W-:Y:S01]  /*e940*/  FFMA.FTZ R5, R72, UR20, -R11 ;  /* 0x0000001448057c23 */ /* 0x000fe2000801080b */
[----:B------:R-:W-:Y:S01]  /*e950*/  PRMT R13, R6, 0x5410, R3 ;  /* 0x00005410060d7816 */ /* 0x000fe20000000003 */
[----:B------:R-:W-:Y:S01]  /*e960*/  FFMA.FTZ R6, R73, UR20, -R11 ;  /* 0x0000001449067c23 */ /* 0x000fe2000801080b */
[----:B------:R-:W-:-:S03]  /*e970*/  SHF.R.U32.HI R2, RZ, 0x8, R2 ;  /* 0x00000008ff027819 */ /* 0x000fc60000011602 */
[----:B------:R3:W-:Y:S01]  /*e980*/  MUFU.EX2 R28, R5 ;  /* 0x00000005001c7308 */ /* 0x0007e20000000800 */
[----:B--2---:R-:W-:-:S07]  /*e990*/  FFMA.FTZ R4, R79, UR20, -R10 ;  /* 0x000000144f047c23 */ /* 0x004fce000801080a */
[----:B------:R2:W-:Y:S01]  /*e9a0*/  MUFU.EX2 R29, R4 ;  /* 0x00000004001d7308 */ /* 0x0005e20000000800 */
[----:B------:R-:W-:-:S07]  /*e9b0*/  SHF.R.U32.HI R3, RZ, 0x10, R0 ;  /* 0x00000010ff037819 */ /* 0x000fce0000011600 */
[----:B------:R-:W1:Y:S01]  /*e9c0*/  MUFU.EX2 R81, R6 ;  /* 0x0000000600517308 */ /* 0x000e620000000800 */
[----:B---3--:R-:W-:Y:S02]  /*e9d0*/  SHF.R.U32.HI R5, RZ, 0x18, R0 ;  /* 0x00000018ff057819 */ /* 0x008fe40000011600 */
[----:B--2---:R-:W-:-:S04]  /*e9e0*/  LOP3.LUT R4, R0, 0xff, RZ, 0xc0, !PT ;  /* 0x000000ff00047812 */ /* 0x004fc800078ec0ff */
[----:B------:R-:W-:Y:S02]  /*e9f0*/  PRMT R2, R4, 0x5410, R2 ;  /* 0x0000541004027816 */ /* 0x000fe40000000002 */
[----:B------:R-:W-:Y:S02]  /*ea00*/  LOP3.LUT R4, R7, 0xff, RZ, 0xc0, !PT ;  /* 0x000000ff07047812 */ /* 0x000fe400078ec0ff */
[----:B------:R-:W-:Y:S02]  /*ea10*/  LOP3.LUT R3, R3, 0xff, RZ, 0xc0, !PT ;  /* 0x000000ff03037812 */ /* 0x000fe400078ec0ff */
[----:B------:R-:W-:Y:S02]  /*ea20*/  HSET2.LE.AND R0, R2, R87, PT ;  /* 0x0000005702007233 */ /* 0x000fe40003803000 */
[----:B----4-:R-:W-:Y:S02]  /*ea30*/  F2FP.BF16.F32.PACK_AB R2, R189, R76 ;  /* 0x0000004cbd02723e */ /* 0x010fe400000010ff */
[----:B------:R-:W-:Y:S01]  /*ea40*/  MOV R128, R71 ;  /* 0x0000004700807202 */ /* 0x000fe20000000f00 */
[----:B------:R-:W-:Y:S01]  /*ea50*/  IMAD.MOV.U32 R71, RZ, RZ, R64 ;  /* 0x000000ffff477224 */ /* 0x000fe200078e0040 */
[----:B------:R-:W-:Y:S01]  /*ea60*/  MOV R64, R65 ;  /* 0x0000004100407202 */ /* 0x000fe20000000f00 */
[----:B------:R-:W-:Y:S01]  /*ea70*/  IMAD.MOV.U32 R65, RZ, RZ, R62 ;  /* 0x000000ffff417224 */ /* 0x000fe200078e003e */
[----:B------:R-:W-:-:S02]  /*ea80*/  PRMT R7, R4, 0x5410, R12 ;  /* 0x0000541004077816 */ /* 0x000fc4000000000c */
[----:B------:R-:W-:Y:S02]  /*ea90*/  PRMT R3, R3, 0x5410, R5 ;  /* 0x0000541003037816 */ /* 0x000fe40000000005 */
[----:B------:R-:W-:Y:S01]  /*eaa0*/  LOP3.LUT R4, R0, R2, RZ, 0xc0, !PT ;  /* 0x0000000200047212 */ /* 0x000fe200078ec0ff */
[--C-:B------:R-:W-:Y:S01]  /*eab0*/  FFMA.FTZ R2, R74, UR20, -R11.reuse ;  /* 0x000000144a027c23 */ /* 0x100fe2000801080b */
[----:B------:R-:W-:Y:S01]  /*eac0*/  MOV R62, R63 ;  /* 0x0000003f003e7202 */ /* 0x000fe20000000f00 */
[----:B------:R-:W-:Y:S01]  /*ead0*/  IMAD.MOV.U32 R63, RZ, RZ, R56 ;  /* 0x000000ffff3f7224 */ /* 0x000fe200078e0038 */
[----:B------:R-:W-:Y:S01]  /*eae0*/  MOV R56, R57 ;  /* 0x0000003900387202 */ /* 0x000fe20000000f00 */
[----:B------:R-:W-:Y:S01]  /*eaf0*/  IMAD.MOV.U32 R57, RZ, RZ, R58 ;  /* 0x000000ffff397224 */ /* 0x000fe200078e003a */
[----:B------:R-:W-:Y:S01]  /*eb00*/  MOV R58, R59 ;  /* 0x0000003b003a7202 */ /* 0x000fe20000000f00 */
[----:B------:R-:W-:Y:S01]  /*eb10*/  IMAD.MOV.U32 R59, RZ, RZ, R52 ;  /* 0x000000ffff3b7224 */ /* 0x000fe200078e0034 */
[----:B------:R-:W-:Y:S01]  /*eb20*/  HSET2.LE.AND R0, R3, R87, PT ;  /* 0x0000005703007233 */ /* 0x000fe20003803000 */
[----:B------:R1:W-:Y:S01]  /*eb30*/  MUFU.EX2 R252, R2 ;  /* 0x0000000200fc7308 */ /* 0x0003e20000000800 */
[----:B------:R-:W-:Y:S01]  /*eb40*/  MOV R52, R53 ;  /* 0x0000003500347202 */ /* 0x000fe20000000f00 */
[----:B------:R-:W-:Y:S01]  /*eb50*/  FFMA.FTZ R3, R30, UR20, -R11 ;  /* 0x000000141e037c23 */ /* 0x000fe2000801080b */
[----:B------:R-:W-:Y:S01]  /*eb60*/  IMAD.MOV.U32 R53, RZ, RZ, R54 ;  /* 0x000000ffff357224 */ /* 0x000fe200078e0036 */
[----:B------:R-:W-:Y:S01]  /*eb70*/  MOV R54, R55 ;  /* 0x0000003700367202 */ /* 0x000fe20000000f00 */
[----:B------:R-:W-:-:S03]  /*eb80*/  IMAD.MOV.U32 R55, RZ, RZ, R184 ;  /* 0x000000ffff377224 */ /* 0x000fc600078e00b8 */
[----:B------:R-:W2:Y:S01]  /*eb90*/  MUFU.EX2 R184, R3 ;  /* 0x0000000300b87308 */ /* 0x000ea20000000800 */
[----:B-1----:R-:W-:-:S04]  /*eba0*/  F2FP.BF16.F32.PACK_AB R2, R81, R28 ;  /* 0x0000001c5102723e */ /* 0x002fc800000010ff */
[----:B------:R-:W-:Y:S02]  /*ebb0*/  LOP3.LUT R5, R0, R2, RZ, 0xc0, !PT ;  /* 0x0000000200057212 */ /* 0x000fe400078ec0ff */
[----:B------:R-:W-:Y:S02]  /*ebc0*/  HSET2.LE.AND R0, R13, R87, PT ;  /* 0x000000570d007233 */ /* 0x000fe40003803000 */
[----:B------:R-:W1:Y:S01]  /*ebd0*/  LDSM.16.MT88.4 R12, [R188+0x10800] ;  /* 0x01080000bc0c783b */ /* 0x000e620000004200 */
[----:B------:R-:W-:-:S04]  /*ebe0*/  F2FP.BF16.F32.PACK_AB R2, R29, R80 ;  /* 0x000000501d02723e */ /* 0x000fc800000010ff */
[----:B------:R-:W-:Y:S02]  /*ebf0*/  LOP3.LUT R6, R0, R2, RZ, 0xc0, !PT ;  /* 0x0000000200067212 */ /* 0x000fe400078ec0ff */
[----:B------:R-:W-:Y:S02]  /*ec00*/  HSET2.LE.AND R0, R7, R87, PT ;  /* 0x0000005707007233 */ /* 0x000fe40003803000 */
[----:B--2---:R-:W-:-:S04]  /*ec10*/  F2FP.BF16.F32.PACK_AB R2, R184, R252 ;  /* 0x000000fcb802723e */ /* 0x004fc800000010ff */
[----:B------:R-:W-:Y:S01]  /*ec20*/  LOP3.LUT R7, R0, R2, RZ, 0xc0, !PT ;  /* 0x0000000200077212 */ /* 0x000fe200078ec0ff */
[----:B------:R-:W-:Y:S01]  /*ec30*/  IMAD.MOV.U32 R79, RZ, RZ, R49 ;  /* 0x000000ffff4f7224 */ /* 0x000fe200078e0031 */
[----:B------:R-:W-:Y:S01]  /*ec40*/  MOV R78, R48 ;  /* 0x00000030004e7202 */ /* 0x000fe20000000f00 */
[----:B------:R-:W-:Y:S01]  /*ec50*/  IMAD.MOV.U32 R73, RZ, RZ, R51 ;  /* 0x000000ffff497224 */ /* 0x000fe200078e0033 */
[----:B------:R-:W-:-:S03]  /*ec60*/  MOV R72, R50 ;  /* 0x0000003200487202 */ /* 0x000fc60000000f00 */
[C---:B------:R-:W-:Y:S06]  /*ec70*/  HMMA.16816.F32.BF16 R136, R4.reuse, R20, R136 ;  /* 0x000000140488723c */ /* 0x040fec0000041888 */
[C---:B------:R-:W-:Y:S01]  /*ec80*/  HMMA.16816.F32.BF16 R48, R4.reuse, R22, R248 ;  /* 0x000000160430723c */ /* 0x040fe200000418f8 */
[----:B------:R-:W2:Y:S01]  /*ec90*/  LDSM.16.MT88.4 R20, [R187+0x10800] ;  /* 0x01080000bb14783b */ /* 0x000ea20000004200 */
        /* <DEDUP_REMOVED lines=9> */
[C---:B------:R-:W-:Y:S01]  /*ed30*/  HMMA.16816.F32.BF16 R52, R4.reuse, R18, R244 ;  /* 0x000000120434723c */ /* 0x040fe200000418f4 */
[----:B------:R-:W3:Y:S01]  /*ed40*/  LDSM.16.MT88.4 R16, [R185+0x12800] ;  /* 0x01280000b910783b */ /* 0x000ee20000004200 */
[----:B------:R-:W-:Y:S01]  /*ed50*/  MOV R71, R56 ;  /* 0x0000003800477202 */ /* 0x000fe20000000f00 */
[----:B------:R-:W-:Y:S01]  /*ed60*/  IMAD.MOV.U32 R70, RZ, RZ, R57 ;  /* 0x000000ffff467224 */ /* 0x000fe200078e0039 */
[----:B------:R-:W-:Y:S01]  /*ed70*/  MOV R69, R58 ;  /* 0x0000003a00457202 */ /* 0x000fe20000000f00 */
[----:B------:R-:W-:Y:S01]  /*ed80*/  IMAD.MOV.U32 R82, RZ, RZ, R59 ;  /* 0x000000ffff527224 */ /* 0x000fe200078e003b */
[C---:B-1----:R-:W-:Y:S06]  /*ed90*/  HMMA.16816.F32.BF16 R152, R4.reuse, R12, R152 ;  /* 0x0000000c0498723c */ /* 0x042fec0000041898 */
        /* <DEDUP_REMOVED lines=8> */
[C---:B--2---:R-:W-:Y:S06]  /*ee20*/  HMMA.16816.F32.BF16 R160, R4.reuse, R20, R160 ;  /* 0x0000001404a0723c */ /* 0x044fec00000418a0 */
[C---:B------:R-:W-:Y:S01]  /*ee30*/  HMMA.16816.F32.BF16 R60, R4.reuse, R22, R236 ;  /* 0x00000016043c723c */ /* 0x040fe200000418ec */
[----:B------:R-:W2:Y:S01]  /*ee40*/  LDSM.16.MT88.4 R20, [R187+0x12800] ;  /* 0x01280000bb14783b */ /* 0x000ea20000004200 */
[----:B------:R-:W-:Y:S01]  /*ee50*/  IMAD.MOV.U32 R89, RZ, RZ, R65 ;  /* 0x000000ffff597224 */ /* 0x000fe200078e0041 */
[----:B------:R-:W-:Y:S01]  /*ee60*/  MOV R91, R67 ;  /* 0x00000043005b7202 */ /* 0x000fe20000000f00 */
[----:B------:R-:W-:Y:S01]  /*ee70*/  IMAD.MOV.U32 R90, RZ, RZ, R66 ;  /* 0x000000ffff5a7224 */ /* 0x000fe200078e0042 */
[----:B------:R-:W-:Y:S01]  /*ee80*/  MOV R241, R71 ;  /* 0x0000004700f17202 */ /* 0x000fe20000000f00 */
[----:B------:R-:W-:Y:S01]  /*ee90*/  IMAD.MOV.U32 R244, RZ, RZ, R68 ;  /* 0x000000fffff47224 */ /* 0x000fe200078e0044 */
[----:B---3--:R-:W-:Y:S01]  /*eea0*/  HMMA.16816.F32.BF16 R64, R4, R16, R232 ;  /* 0x000000100440723c */ /* 0x008fe200000418e8 */
[----:B------:R-:W-:Y:S01]  /*eeb0*/  IMAD.MOV.U32 R237, RZ, RZ, R70 ;  /* 0x000000ffffed7224 */ /* 0x000fe200078e0046 */
[----:B------:R-:W-:Y:S01]  /*eec0*/  MOV R236, R86 ;  /* 0x0000005600ec7202 */ /* 0x000fe20000000f00 */
[----:B------:R-:W-:Y:S01]  /*eed0*/  IMAD.MOV.U32 R126, RZ, RZ, R84 ;  /* 0x000000ffff7e7224 */ /* 0x000fe200078e0054 */
[----:B------:R-:W-:Y:S01]  /*eee0*/  MOV R127, R85 ;  /* 0x00000055007f7202 */ /* 0x000fe20000000f00 */
[----:B------:R-:W-:-:S02]  /*eef0*/  IMAD.MOV.U32 R247, RZ, RZ, R76 ;  /* 0x000000fffff77224 */ /* 0x000fc400078e004c */
[----:B------:R-:W-:Y:S01]  /*ef00*/  MOV R233, R69 ;  /* 0x0000004500e97202 */ /* 0x000fe20000000f00 */
[----:B------:R-:W-:Y:S01]  /*ef10*/  IMAD.MOV.U32 R232, RZ, RZ, R87 ;  /* 0x000000ffffe87224 */ /* 0x000fe200078e0057 */
[C---:B------:R-:W-:Y:S01]  /*ef20*/  HMMA.16816.F32.BF16 R68, R4.reuse, R18, R228 ;  /* 0x000000120444723c */ /* 0x040fe200000418e4 */
[----:B------:R-:W-:Y:S01]  /*ef30*/  IMAD.MOV.U32 R240, RZ, RZ, R77 ;  /* 0x000000fffff07224 */ /* 0x000fe200078e004d */
[----:B------:R-:W-:Y:S01]  /*ef40*/  MOV R238, R78 ;  /* 0x0000004e00ee7202 */ /* 0x000fe20000000f00 */
[----:B------:R-:W-:Y:S01]  /*ef50*/  IMAD.MOV.U32 R239, RZ, RZ, R79 ;  /* 0x000000ffffef7224 */ /* 0x000fe200078e004f */
[----:B------:R-:W3:Y:S02]  /*ef60*/  LDSM.16.MT88.4 R16, [R185+0x14800] ;  /* 0x01480000b910783b */ /* 0x000ee40000004200 */
[C---:B-1----:R-:W-:Y:S06]  /*ef70*/  HMMA.16816.F32.BF16 R76, R4.reuse, R12, R224 ;  /* 0x0000000c044c723c */ /* 0x042fec00000418e0 */
[C---:B------:R-:W-:Y:S01]  /*ef80*/  HMMA.16816.F32.BF16 R84, R4.reuse, R14, R220 ;  /* 0x0000000e0454723c */ /* 0x040fe200000418dc */
[----:B------:R-:W1:Y:S01]  /*ef90*/  LDSM.16.MT88.4 R12, [R186+0x14800] ;  /* 0x01480000ba0c783b */ /* 0x000e620000004200 */
[----:B------:R-:W-:Y:S01]  /*efa0*/  MOV R235, R88 ;  /* 0x0000005800eb7202 */ /* 0x000fe20000000f00 */
[----:B------:R-:W-:Y:S01]  /*efb0*/  IMAD.MOV.U32 R234, RZ, RZ, R89 ;  /* 0x000000ffffea7224 */ /* 0x000fe200078e0059 */
[----:B------:R-:W-:Y:S01]  /*efc0*/  MOV R125, R91 ;  /* 0x0000005b007d7202 */ /* 0x000fe20000000f00 */
[----:B------:R-:W-:Y:S01]  /*efd0*/  IMAD.MOV.U32 R124, RZ, RZ, R90 ;  /* 0x000000ffff7c7224 */ /* 0x000fe200078e005a */
[----:B------:R-:W-:Y:S01]  /*efe0*/  MOV R251, R29 ;  /* 0x0000001d00fb7202 */ /* 0x000fe20000000f00 */
[----:B------:R-:W-:Y:S01]  /*eff0*/  HMMA.16816.F32.BF16 R88, R4, R24, R180 ;  /* 0x000000180458723c */ /* 0x000fe200000418b4 */
[----:B------:R-:W-:Y:S01]  /*f000*/  MOV R248, R28 ;  /* 0x0000001c00f87202 */ /* 0x000fe20000000f00 */
[----:B------:R-:W-:-:S05]  /*f010*/  IMAD.MOV.U32 R250, RZ, RZ, R80 ;  /* 0x000000fffffa7224 */ /* 0x000fca00078e0050 */
[----:B------:R-:W-:Y:S02]  /*f020*/  MOV R25, R31 ;  /* 0x0000001f00197202 */ /* 0x000fe40000000f00 */
[----:B------:R-:W4:Y:S01]  /*f030*/  LDSM.16.MT88.4 R28, [R188+0x14800] ;  /* 0x01480000bc1c783b */ /* 0x000f220000004200 */
[----:B------:R-:W-:Y:S01]  /*f040*/  MOV R249, R81 ;  /* 0x0000005100f97202 */ /* 0x000fe20000000f00 */
[----:B------:R-:W-:Y:S01]  /*f050*/  IMAD.MOV.U32 R245, RZ, RZ, R82 ;  /* 0x000000fffff57224 */ /* 0x000fe200078e0052 */
[----:B------:R-:W-:Y:S02]  /*f060*/  MOV R246, R83 ;  /* 0x0000005300f67202 */ /* 0x000fe40000000f00 */
[----:B--2---:R-:W-:Y:S07]  /*f070*/  HMMA.16816.F32.BF16 R80, R4, R20, R176 ;  /* 0x000000140450723c */ /* 0x004fee00000418b0 */
[----:B------:R-:W-:Y:S01]  /*f080*/  IMAD.MOV.U32 R176, RZ, RZ, R124 ;  /* 0x000000ffffb07224 */ /* 0x000fe200078e007c */
[----:B------:R-:W-:Y:S01]  /*f090*/  MOV R177, R125 ;  /* 0x0000007d00b17202 */ /* 0x000fe20000000f00 */
[----:B------:R-:W-:Y:S01]  /*f0a0*/  IMAD.MOV.U32 R178, RZ, RZ, R126 ;  /* 0x000000ffffb27224 */ /* 0x000fe200078e007e */
[----:B------:R-:W-:-:S02]  /*f0b0*/  MOV R179, R127 ;  /* 0x0000007f00b37202 */ /* 0x000fc40000000f00 */
[C---:B------:R-:W-:Y:S01]  /*f0c0*/  HMMA.16816.F32.BF16 R124, R4.reuse, R22, R168 ;  /* 0x00000016047c723c */ /* 0x040fe200000418a8 */
[----:B------:R-:W2:Y:S05]  /*f0d0*/  LDSM.16.MT88.4 R20, [R187+0x14800] ;  /* 0x01480000bb14783b */ /* 0x000eaa0000004200 */
[C---:B---3--:R-:W-:Y:S06]  /*f0e0*/  HMMA.16816.F32.BF16 R156, R4.reuse, R16, R156 ;  /* 0x00000010049c723c */ /* 0x048fec000004189c */
[C---:B------:R-:W-:Y:S01]  /*f0f0*/  HMMA.16816.F32.BF16 R224, R4.reuse, R18, R164 ;  /* 0x0000001204e0723c */ /* 0x040fe200000418a4 */
[----:B------:R-:W3:Y:S05]  /*f100*/  LDSM.16.MT88.4 R16, [R185+0x16800] ;  /* 0x01680000b910783b */ /* 0x000eea0000004200 */
[C---:B-1----:R-:W-:Y:S06]  /*f110*/  HMMA.16816.F32.BF16 R228, R4.reuse, R12, R148 ;  /* 0x0000000c04e4723c */ /* 0x042fec0000041894 */
[----:B------:R-:W-:Y:S01]  /*f120*/  HMMA.16816.F32.BF16 R220, R4, R14, R132 ;  /* 0x0000000e04dc723c */ /* 0x000fe20000041884 */
[----:B------:R-:W1:Y:S01]  /*f130*/  LDSM.16.MT88.4 R12, [R186+0x16800] ;  /* 0x01680000ba0c783b */ /* 0x000e620000004200 */
[----:B------:R-:W-:Y:S01]  /*f140*/  UIADD3 UR26, UR26, 0x1, URZ ;  /* 0x000000011a1a7890 */ /* 0x000fe2000fffe03f */
[----:B------:R-:W-:Y:S01]  /*f150*/  IMAD.MOV.U32 R0, RZ, RZ, R73 ;  /* 0x000000ffff007224 */ /* 0x000fe200078e0049 */
[----:B------:R-:W-:Y:S01]  /*f160*/  MOV R242, R72 ;  /* 0x0000004800f27202 */ /* 0x000fe20000000f00 */
[----:B------:R-:W-:Y:S01]  /*f170*/  IMAD.MOV.U32 R24, RZ, RZ, R75 ;  /* 0x000000ffff187224 */ /* 0x000fe200078e004b */
[----:B------:R-:W-:-:S02]  /*f180*/  MOV R243, R74 ;  /* 0x0000004a00f37202 */ /* 0x000fc40000000f00 */
[C---:B------:R-:W-:Y:S06]  /*f190*/  HMMA.16816.F32.BF16 R72, R4.reuse, R26, R172 ;  /* 0x0000001a0448723c */ /* 0x040fec00000418ac */
[----:B----4-:R-:W-:Y:S07]  /*f1a0*/  HMMA.16816.F32.BF16 R172, R4, R30, R36 ;  /* 0x0000001e04ac723c */ /* 0x010fee0000041824 */
[----:B------:R-:W-:Y:S01]  /*f1b0*/  IMAD.MOV.U32 R39, RZ, RZ, R0 ;  /* 0x000000ffff277224 */ /* 0x000fe200078e0000 */
[----:B------:R-:W-:-:S02]  /*f1c0*/  MOV R31, R177 ;  /* 0x000000b1001f7202 */ /* 0x000fc40000000f00 */
[----:B------:R-:W-:Y:S02]  /*f1d0*/  MOV R0, UR26 ;  /* 0x0000001a00007c02 */ /* 0x000fe40008000f00 */
[----:B------:R-:W-:Y:S01]  /*f1e0*/  MOV R37, R179 ;  /* 0x000000b300257202 */ /* 0x000fe20000000f00 */
[----:B------:R-:W-:Y:S01]  /*f1f0*/  IMAD.MOV.U32 R36, RZ, RZ, R178 ;  /* 0x000000ffff247224 */ /* 0x000fe200078e00b2 */
[----:B------:R-:W-:Y:S01]  /*f200*/  LOP3.LUT R0, R31, UR39, R0, 0x96, !PT ;  /* 0x000000271f007c12 */ /* 0x000fe2000f8e9600 */
[----:B------:R-:W-:Y:S01]  /*f210*/  HMMA.16816.F32.BF16 R180, R4, R28, R140 ;  /* 0x0000001c04b4723c */ /* 0x000fe2000004188c */
[----:B------:R-:W-:-:S05]  /*f220*/  IMAD.MOV.U32 R38, RZ, RZ, R2 ;  /* 0x000000ffff267224 */ /* 0x000fca00078e0002 */
[----:B--2---:R-:W-:Y:S01]  /*f230*/  HMMA.16816.F32.BF16 R168, R4, R20, R92 ;  /* 0x0000001404a8723c */ /* 0x004fe2000004185c */
[----:B------:R-:W-:Y:S01]  /*f240*/  IMAD.MOV.U32 R28, RZ, RZ, R24 ;  /* 0x000000ffff1c7224 */ /* 0x000fe200078e0018 */
[----:B------:R-:W-:Y:S01]  /*f250*/  MOV R29, R25 ;  /* 0x00000019001d7202 */ /* 0x000fe20000000f00 */
[----:B------:R-:W-:Y:S01]  /*f260*/  IMAD.MOV.U32 R30, RZ, RZ, R176 ;  /* 0x000000ffff1e7224 */ /* 0x000fe200078e00b0 */
[----:B------:R-:W-:Y:S01]  /*f270*/  MOV R31, R232 ;  /* 0x000000e8001f7202 */ /* 0x000fe20000000f00 */
[----:B------:R-:W2:Y:S02]  /*f280*/  LDSM.16.MT88.4 R24, [R188+0x16800] ;  /* 0x01680000bc18783b */ /* 0x000ea40000004200 */
[----:B------:R-:W-:Y:S01]  /*f290*/  MOV R93, R37 ;  /* 0x00000025005d7202 */ /* 0x000fe20000000f00 */
[----:B------:R-:W-:Y:S01]  /*f2a0*/  IMAD.MOV.U32 R92, RZ, RZ, R36 ;  /* 0x000000ffff5c7224 */ /* 0x000fe200078e0024 */
[----:B------:R-:W-:Y:S01]  /*f2b0*/  MOV R37, R3 ;  /* 0x0000000300257202 */ /* 0x000fe20000000f00 */
[----:B------:R-:W-:Y:S01]  /*f2c0*/  IMAD.WIDE.U32 R2, R0, -0x326172a9, RZ ;  /* 0xcd9e8d5700027825 */ /* 0x000fe200078e00ff */
[----:B------:R-:W-:-:S03]  /*f2d0*/  MOV R95, R28 ;  /* 0x0000001c005f7202 */ /* 0x000fc60000000f00 */
[----:B------:R-:W-:Y:S01]  /*f2e0*/  IMAD.MOV.U32 R94, RZ, RZ, R39 ;  /* 0x000000ffff5e7224 */ /* 0x000fe200078e0027 */
[----:B------:R-:W-:Y:S01]  /*f2f0*/  LOP3.LUT R3, R3, UR13, R92, 0x96, !PT ;  /* 0x0000000d03037c12 */ /* 0x000fe2000f8e965c */
[----:B------:R-:W-:Y:S01]  /*f300*/  IMAD.MOV.U32 R30, RZ, RZ, R29 ;  /* 0x000000ffff1e7224 */ /* 0x000fe200078e001d */
[----:B------:R-:W-:Y:S01]  /*f310*/  LOP3.LUT R0, R33, UR12, R2, 0x96, !PT ;  /* 0x0000000c21007c12 */ /* 0x000fe2000f8e9602 */
[----:B------:R-:W-:Y:S01]  /*f320*/  IMAD.MOV.U32 R36, RZ, RZ, R234 ;  /* 0x000000ffff247224 */ /* 0x000fe200078e00ea */
[C---:B---3--:R-:W-:Y:S01]  /*f330*/  HMMA.16816.F32.BF16 R164, R4.reuse, R16, R100 ;  /* 0x0000001004a4723c */ /* 0x048fe20000041864 */
[----:B------:R-:W-:Y:S01]  /*f340*/  MOV R93, R94 ;  /* 0x0000005e005d7202 */ /* 0x000fe20000000f00 */
[----:B------:R-:W-:Y:S01]  /*f350*/  IMAD.MOV.U32 R94, RZ, RZ, R95 ;  /* 0x000000ffff5e7224 */ /* 0x000fe200078e005f */
[----:B------:R-:W-:Y:S01]  /*f360*/  MOV R28, R129 ;  /* 0x00000081001c7202 */ /* 0x000fe20000000f00 */
[----:B------:R-:W-:Y:S02]  /*f370*/  IMAD.MOV.U32 R29, RZ, RZ, R130 ;  /* 0x000000ffff1d7224 */ /* 0x000fe400078e0082 */
[----:B------:R-:W-:Y:S01]  /*f380*/  HMMA.16816.F32.BF16 R148, R4, R18, R104 ;  /* 0x000000120494723c */ /* 0x000fe20000041868 */
[----:B------:R-:W3:Y:S01]  /*f390*/  LDSM.16.MT88.4 R16, [R187+0x16800] ;  /* 0x01680000bb10783b */ /* 0x000ee20000004200 */
[----:B------:R-:W-:Y:S01]  /*f3a0*/  MOV R95, R30 ;  /* 0x0000001e005f7202 */ /* 0x000fe20000000f00 */
[----:B------:R-:W-:-:S02]  /*f3b0*/  IMAD.MOV.U32 R232, RZ, RZ, R192 ;  /* 0x000000ffffe87224 */ /* 0x000fc400078e00c0 */
[----:B------:R-:W-:Y:S01]  /*f3c0*/  IMAD.MOV.U32 R30, RZ, RZ, R31 ;  /* 0x000000ffff1e7224 */ /* 0x000fe200078e001f */
[----:B-1----:R-:W-:Y:S01]  /*f3d0*/  HMMA.16816.F32.BF16 R140, R4, R12, R108 ;  /* 0x0000000c048c723c */ /* 0x002fe2000004186c */
[----:B------:R-:W-:Y:S01]  /*f3e0*/  IMAD.WIDE.U32 R2, R3, -0x2daee0ad, RZ ;  /* 0xd2511f5303027825 */ /* 0x000fe200078e00ff */
[----:B------:R-:W-:Y:S01]  /*f3f0*/  MOV R31, R36 ;  /* 0x00000024001f7202 */ /* 0x000fe20000000f00 */
[----:B------:R1:W5:Y:S01]  /*f400*/  LDL.LU R192, [R1+0xd4] ;  /* 0x0000d40001c07983 */ /* 0x0003620000300800 */
[----:B------:R-:W-:-:S03]  /*f410*/  MOV R36, R37 ;  /* 0x0000002500247202 */ /* 0x000fc60000000f00 */
[----:B------:R-:W-:Y:S01]  /*f420*/  IMAD.WIDE.U32 R12, R0, -0x2daee0ad, RZ ;  /* 0xd2511f53000c7825 */ /* 0x000fe200078e00ff */
[----:B------:R-:W-:-:S03]  /*f430*/  MOV R92, R94 ;  /* 0x0000005e005c7202 */ /* 0x000fc60000000f00 */
[----:B------:R-:W-:Y:S01]  /*f440*/  IMAD.MOV.U32 R37, RZ, RZ, R28 ;  /* 0x000000ffff257224 */ /* 0x000fe200078e001c */
[----:B------:R-:W-:Y:S02]  /*f450*/  MOV R28, R29 ;  /* 0x0000001d001c7202 */ /* 0x000fe40000000f00 */
[----:B------:R-:W-:Y:S01]  /*f460*/  MOV R29, R232 ;  /* 0x000000e8001d7202 */ /* 0x000fe20000000f00 */
[----:B------:R-:W-:Y:S01]  /*f470*/  IMAD.MOV.U32 R232, RZ, RZ, R233 ;  /* 0x000000ffffe87224 */ /* 0x000fe200078e00e9 */
[----:B------:R-:W-:Y:S01]  /*f480*/  LOP3.LUT R0, R13, UR7, R2, 0x96, !PT ;  /* 0x000000070d007c12 */ /* 0x000fe2000f8e9602 */
[----:B------:R-:W-:Y:S01]  /*f490*/  FFMA.FTZ R13, R93, UR20, -R10 ;  /* 0x000000145d0d7c23 */ /* 0x000fe2000801080a */
[----:B------:R-:W-:Y:S01]  /*f4a0*/  MOV R233, R237 ;  /* 0x000000ed00e97202 */ /* 0x000fe20000000f00 */
[----:B------:R-:W-:Y:S01]  /*f4b0*/  IMAD.MOV.U32 R94, RZ, RZ, R30 ;  /* 0x000000ffff5e7224 */ /* 0x000fe200078e001e */
[----:B------:R-:W-:Y:S02]  /*f4c0*/  LOP3.LUT R3, R3, UR11, R34, 0x96, !PT ;  /* 0x0000000b03037c12 */ /* 0x000fe4000f8e9622 */
[----:B------:R-:W-:-:S02]  /*f4d0*/  MOV R93, R95 ;  /* 0x0000005f005d7202 */ /* 0x000fc40000000f00 */
[----:B------:R-:W-:Y:S02]  /*f4e0*/  MOV R237, R241 ;  /* 0x000000f100ed7202 */ /* 0x000fe40000000f00 */
[----:B------:R-:W-:Y:S01]  /*f4f0*/  MOV R30, R31 ;  /* 0x0000001f001e7202 */ /* 0x000fe20000000f00 */
[----:B------:R-:W-:Y:S01]  /*f500*/  IMAD.MOV.U32 R31, RZ, RZ, R37 ;  /* 0x000000ffff1f7224 */ /* 0x000fe200078e0025 */
[----:B------:R-:W-:Y:S01]  /*f510*/  MOV R95, R36 ;  /* 0x00000024005f7202 */ /* 0x000fe20000000f00 */
[----:B------:R-:W-:Y:S01]  /*f520*/  IMAD.MOV.U32 R37, RZ, RZ, R232 ;  /* 0x000000ffff257224 */ /* 0x000fe200078e00e8 */
[----:B------:R-:W-:Y:S01]  /*f530*/  MOV R36, R28 ;  /* 0x0000001c00247202 */ /* 0x000fe20000000f00 */
[----:B------:R-:W-:Y:S01]  /*f540*/  IMAD.WIDE.U32 R34, R0, -0x326172a9, RZ ;  /* 0xcd9e8d5700227825 */ /* 0x000fe200078e00ff */
[----:B------:R-:W-:-:S03]  /*f550*/  MOV R28, R29 ;  /* 0x0000001d001c7202 */ /* 0x000fc60000000f00 */
[----:B------:R-:W-:Y:S01]  /*f560*/  FFMA.FTZ R0, R92, UR20, -R10 ;  /* 0x000000145c007c23 */ /* 0x000fe2000801080a */
[----:B------:R-:W-:Y:S01]  /*f570*/  MOV R29, R233 ;  /* 0x000000e9001d7202 */ /* 0x000fe20000000f00 */
[----:B------:R-:W-:Y:S01]  /*f580*/  IMAD.WIDE.U32 R2, R3, -0x326172a9, RZ ;  /* 0xcd9e8d5703027825 */ /* 0x000fe200078e00ff */
[----:B------:R-:W-:Y:S02]  /*f590*/  MOV R232, R237 ;  /* 0x000000ed00e87202 */ /* 0x000fe40000000f00 */
        /* <DEDUP_REMOVED lines=9> */
[----:B------:R-:W-:Y:S02]  /*f630*/  LOP3.LUT R3, R3, UR10, R32, 0x96, !PT ;  /* 0x0000000a03037c12 */ /* 0x000fe4000f8e9620 */
[----:B------:R-:W-:Y:S01]  /*f640*/  LOP3.LUT R14, R35, UR6, R2, 0x96, !PT ;  /* 0x00000006230e7c12 */ /* 0x000fe2000f8e9602 */
[----:B------:R-:W-:Y:S01]  /*f650*/  HMMA.16816.F32.BF16 R176, R4, R22, R96 ;  /* 0x0000001604b0723c */ /* 0x000fe20000041860 */
[----:B------:R-:W-:Y:S01]  /*f660*/  MOV R237, R239 ;  /* 0x000000ef00ed7202 */ /* 0x000fe20000000f00 */
[----:B------:R-:W-:Y:S01]  /*f670*/  IMAD.MOV.U32 R233, RZ, RZ, R238 ;  /* 0x000000ffffe97224 */ /* 0x000fe200078e00ee */
[----:B------:R4:W-:Y:S01]  /*f680*/  MUFU.EX2 R239, R13 ;  /* 0x0000000d00ef7308 */ /* 0x0009e20000000800 */
[----:B------:R-:W-:Y:S01]  /*f690*/  MOV R238, R242 ;  /* 0x000000f200ee7202 */ /* 0x000fe20000000f00 */
[----:B------:R-:W-:Y:S02]  /*f6a0*/  IMAD.WIDE.U32 R2, R3, -0x2daee0ad, RZ ;  /* 0xd2511f5303027825 */ /* 0x000fe400078e00ff */
[----:B------:R-:W-:-:S02]  /*f6b0*/  MOV R99, R93 ;  /* 0x0000005d00637202 */ /* 0x000fc40000000f00 */
[----:B------:R-:W-:Y:S01]  /*f6c0*/  MOV R93, R36 ;  /* 0x00000024005d7202 */ /* 0x000fe20000000f00 */
[----:B------:R-:W-:Y:S02]  /*f6d0*/  IMAD.MOV.U32 R232, RZ, RZ, R238 ;  /* 0x000000ffffe87224 */ /* 0x000fe400078e00ee */
[----:B------:R2:W1:Y:S01]  /*f6e0*/  MUFU.EX2 R238, R0 ;  /* 0x0000000000ee7308 */ /* 0x0004620000000800 */
[----:B----4-:R-:W-:Y:S01]  /*f6f0*/  FFMA.FTZ R13, R21, UR20, -R10 ;  /* 0x00000014150d7c23 */ /* 0x010fe2000801080a */
[----:B------:R-:W-:Y:S02]  /*f700*/  IMAD.MOV.U32 R21, RZ, RZ, R37 ;  /* 0x000000ffff157224 */ /* 0x000fe400078e0025 */
[----:B------:R-:W-:Y:S01]  /*f710*/  IMAD.WIDE.U32 R36, R14, -0x2daee0ad, RZ ;  /* 0xd2511f530e247825 */ /* 0x000fe200078e00ff */
[----:B------:R-:W-:-:S04]  /*f720*/  MOV R29, R237 ;  /* 0x000000ed001d7202 */ /* 0x000fc80000000f00 */
[----:B------:R-:W-:Y:S02]  /*f730*/  LOP3.LUT R2, R37, UR14, R2, 0x96, !PT ;  /* 0x0000000e25027c12 */ /* 0x000fe4000f8e9602 */
[----:B--2---:R-:W-:Y:S01]  /*f740*/  LOP3.LUT R0, R3, UR4, R12, 0x96, !PT ;  /* 0x0000000403007c12 */ /* 0x004fe2000f8e960c */
[----:B------:R-:W-:Y:S01]  /*f750*/  IMAD.MOV.U32 R20, RZ, RZ, R95 ;  /* 0x000000ffff147224 */ /* 0x000fe200078e005f */
[----:B------:R-:W-:Y:S01]  /*f760*/  MOV R95, R29 ;  /* 0x0000001d005f7202 */ /* 0x000fe20000000f00 */
[----:B------:R-:W-:-:S04]  /*f770*/  IMAD.WIDE.U32 R2, R2, -0x326172a9, RZ ;  /* 0xcd9e8d5702027825 */ /* 0x000fc800078e00ff */
[----:B------:R-:W-:Y:S01]  /*f780*/  FFMA.FTZ R12, R99, UR20, -R10 ;  /* 0x00000014630c7c23 */ /* 0x000fe2000801080a */
[----:B------:R-:W-:Y:S01]  /*f790*/  IMAD.WIDE.U32 R32, R0, -0x326172a9, RZ ;  /* 0xcd9e8d5700207825 */ /* 0x000fe200078e00ff */
[----:B------:R-:W-:-:S03]  /*f7a0*/  MOV R39, R235 ;  /* 0x000000eb00277202 */ /* 0x000fc60000000f00 */
        /* <DEDUP_REMOVED lines=8> */
[----:B------:R-:W-:Y:S01]  /*f830*/  HMMA.16816.F32.BF16 R128, R4, R24, R116 ;  /* 0x000000180480723c */ /* 0x000fe20000041874 */
[----:B------:R-:W-:Y:S02]  /*f840*/  LOP3.LUT R0, R3, UR24, R32, 0x96, !PT ;  /* 0x0000001803007c12 */ /* 0x000fe4000f8e9620 */
[----:B------:R-:W-:-:S03]  /*f850*/  MOV R237, R242 ;  /* 0x000000f200ed7202 */ /* 0x000fc60000000f00 */
[----:B------:R-:W-:Y:S01]  /*f860*/  HMMA.16816.F32.BF16 R120, R4, R26, R120 ;  /* 0x0000001a0478723c */ /* 0x000fe20000041878 */
[----:B------:R-:W-:-:S05]  /*f870*/  MOV R243, R244 ;  /* 0x000000f400f37202 */ /* 0x000fca0000000f00 */
[C---:B---3--:R-:W-:Y:S06]  /*f880*/  HMMA.16816.F32.BF16 R40, R4.reuse, R16, R40 ;  /* 0x000000100428723c */ /* 0x048fec0000041828 */
[----:B------:R-:W-:Y:S01]  /*f890*/  HMMA.16816.F32.BF16 R44, R4, R18, R44 ;  /* 0x00000012042c723c */ /* 0x000fe2000004182c */
[----:B------:R-:W-:Y:S01]  /*f8a0*/  MOV R94, R31 ;  /* 0x0000001f005e7202 */ /* 0x000fe20000000f00 */
[----:B------:R-:W-:Y:S01]  /*f8b0*/  IMAD.MOV.U32 R95, RZ, RZ, R236 ;  /* 0x000000ffff5f7224 */ /* 0x000fe200078e00ec */
[----:B------:R-:W-:Y:S01]  /*f8c0*/  MOV R242, R243 ;  /* 0x000000f300f27202 */ /* 0x000fe20000000f00 */
[----:B------:R-:W-:Y:S03]  /*f8d0*/  LDSM.16.MT88.4 R24, [R185+0x11000] ;  /* 0x01100000b918783b */ /* 0x000fe60000004200 */
[----:B------:R-:W-:Y:S01]  /*f8e0*/  FFMA.FTZ R4, R99, UR20, -R11 ;  /* 0x0000001463047c23 */ /* 0x000fe2000801080b */
[----:B------:R-:W-:Y:S01]  /*f8f0*/  MOV R99, R20 ;  /* 0x0000001400637202 */ /* 0x000fe20000000f00 */
[----:B------:R-:W2:Y:S01]  /*f900*/  LDSM.16.MT88.4 R16, [R188+0x11000] ;  /* 0x01100000bc10783b */ /* 0x000ea20000004200 */
[----:B------:R-:W-:-:S02]  /*f910*/  LOP3.LUT R5, R2, 0xffff, RZ, 0xc0, !PT ;  /* 0x0000ffff02057812 */ /* 0x000fc400078ec0ff */
[----:B------:R-:W-:Y:S01]  /*f920*/  MOV R20, R21 ;  /* 0x0000001500147202 */ /* 0x000fe20000000f00 */
[----:B------:R-:W-:Y:S01]  /*f930*/  IMAD.MOV.U32 R21, RZ, RZ, R92 ;  /* 0x000000ffff157224 */ /* 0x000fe200078e005c */
[----:B------:R-:W-:Y:S02]  /*f940*/  LOP3.LUT R3, R0, 0xffff, RZ, 0xc0, !PT ;  /* 0x0000ffff00037812 */ /* 0x000fe400078ec0ff */
[----:B------:R-:W-:Y:S02]  /*f950*/  MOV R92, R235 ;  /* 0x000000eb005c7202 */ /* 0x000fe40000000f00 */
[----:B------:R3:W-:Y:S01]  /*f960*/  MUFU.EX2 R235, R4 ;  /* 0x0000000400eb7308 */ /* 0x0007e20000000800 */
[----:B------:R-:W-:Y:S01]  /*f970*/  SHF.R.U32.HI R3, RZ, 0x8, R3 ;  /* 0x00000008ff037819 */ /* 0x000fe20000011603 */
[----:B------:R-:W-:Y:S01]  /*f980*/  IMAD.MOV.U32 R31, RZ, RZ, R237 ;  /* 0x000000ffff1f7224 */ /* 0x000fe200078e00ed */
[----:B------:R-:W-:Y:S01]  /*f990*/  MOV R98, R20 ;  /* 0x0000001400627202 */ /* 0x000fe20000000f00 */
[----:B------:R-:W-:Y:S01]  /*f9a0*/  FFMA.FTZ R6, R99, UR20, -R11 ;  /* 0x0000001463067c23 */ /* 0x000fe2000801080b */
[----:B------:R-:W-:Y:S01]  /*f9b0*/  IMAD.MOV.U32 R99, RZ, RZ, R21 ;  /* 0x000000ffff637224 */ /* 0x000fe200078e0015 */
[----:B------:R-:W-:-:S02]  /*f9c0*/  SHF.R.U32.HI R7, RZ, 0x10, R2 ;  /* 0x00000010ff077819 */ /* 0x000fc40000011602 */
[----:B------:R4:W-:Y:S01]  /*f9d0*/  MUFU.EX2 R237, R13 ;  /* 0x0000000d00ed7308 */ /* 0x0009e20000000800 */
[----:B------:R-:W-:Y:S02]  /*f9e0*/  MOV R29, R232 ;  /* 0x000000e8001d7202 */ /* 0x000fe40000000f00 */
[----:B------:R-:W-:Y:S02]  /*f9f0*/  SHF.R.U32.HI R5, RZ, 0x8, R5 ;  /* 0x00000008ff057819 */ /* 0x000fe40000011605 */
[----:B------:R-:W-:Y:S02]  /*fa00*/  MOV R20, R92 ;  /* 0x0000005c00147202 */ /* 0x000fe40000000f00 */
[----:B---3--:R-:W-:Y:S01]  /*fa10*/  LOP3.LUT R4, R0, 0xff, RZ, 0xc0, !PT ;  /* 0x000000ff00047812 */ /* 0x008fe200078ec0ff */
[----:B------:R3:W2:Y:S01]  /*fa20*/  MUFU.EX2 R236, R12 ;  /* 0x0000000c00ec7308 */ /* 0x0006a20000000800 */
[----:B------:R-:W-:Y:S01]  /*fa30*/  MOV R232, R242 ;  /* 0x000000f200e87202 */ /* 0x000fe20000000f00 */
[----:B------:R-:W-:Y:S01]  /*fa40*/  IMAD.MOV.U32 R92, RZ, RZ, R94 ;  /* 0x000000ffff5c7224 */ /* 0x000fe200078e005e */
[----:B------:R-:W-:-:S02]  /*fa50*/  MOV R21, R93 ;  /* 0x0000005d00157202 */ /* 0x000fc40000000f00 */
[----:B----4-:R-:W-:Y:S02]  /*fa60*/  SHF.R.U32.HI R13, RZ, 0x18, R2 ;  /* 0x00000018ff0d7819 */ /* 0x010fe40000011602 */
[----:B------:R-:W-:Y:S02]  /*fa70*/  MOV R93, R28 ;  /* 0x0000001c005d7202 */ /* 0x000fe40000000f00 */
[----:B------:R-:W-:Y:S02]  /*fa80*/  MOV R94, R234 ;  /* 0x000000ea005e7202 */ /* 0x000fe40000000f00 */
[----:B---3--:R-:W-:Y:S02]  /*fa90*/  LOP3.LUT R12, R2, 0xff, RZ, 0xc0, !PT ;  /* 0x000000ff020c7812 */ /* 0x008fe400078ec0ff */
[----:B------:R-:W-:Y:S01]  /*faa0*/  PRMT R2, R4, 0x5410, R3 ;  /* 0x0000541004027816 */ /* 0x000fe20000000003 */
[----:B------:R-:W-:Y:S01]  /*fab0*/  FFMA.FTZ R4, R98, UR20, -R11 ;  /* 0x0000001462047c23 */ /* 0x000fe2000801080b */
[----:B------:R-:W-:Y:S01]  /*fac0*/  SHF.R.U32.HI R3, RZ, 0x10, R0 ;  /* 0x00000010ff037819 */ /* 0x000fe20000011600 */
[----:B------:R-:W-:Y:S01]  /*fad0*/  IMAD.MOV.U32 R98, RZ, RZ, R99 ;  /* 0x000000ffff627224 */ /* 0x000fe200078e0063 */
[----:B------:R-:W-:-:S02]  /*fae0*/  PRMT R28, R12, 0x5410, R5 ;  /* 0x000054100c1c7816 */ /* 0x000fc40000000005 */
[----:B------:R-:W-:Y:S01]  /*faf0*/  MOV R99, R20 ;  /* 0x0000001400637202 */ /* 0x000fe20000000f00 */
[----:B------:R3:W-:Y:S01]  /*fb00*/  MUFU.EX2 R234, R6 ;  /* 0x0000000600ea7308 */ /* 0x0007e20000000800 */
[----:B------:R-:W-:Y:S01]  /*fb10*/  MOV R20, R21 ;  /* 0x0000001500147202 */ /* 0x000fe20000000f00 */
[----:B------:R-:W-:Y:S01]  /*fb20*/  IMAD.MOV.U32 R21, RZ, RZ, R92 ;  /* 0x000000ffff157224 */ /* 0x000fe200078e005c */
[----:B------:R-:W-:Y:S01]  /*fb30*/  LOP3.LUT R5, R3, 0xff, RZ, 0xc0, !PT ;  /* 0x000000ff03057812 */ /* 0x000fe200078ec0ff */
[----:B------:R-:W-:Y:S01]  /*fb40*/  FFMA.FTZ R3, R232, UR20, -R11 ;  /* 0x00000014e8037c23 */ /* 0x000fe2000801080b */
[----:B------:R-:W-:Y:S02]  /*fb50*/  SHF.R.U32.HI R12, RZ, 0x18, R0 ;  /* 0x00000018ff0c7819 */ /* 0x000fe40000011600 */
[----:B------:R-:W-:Y:S02]  /*fb60*/  MOV R92, R93 ;  /* 0x0000005d005c7202 */ /* 0x000fe40000000f00 */
[----:B------:R-:W-:Y:S01]  /*fb70*/  MOV R93, R94 ;  /* 0x0000005e005d7202 */ /* 0x000fe20000000f00 */
[----:B------:R-:W-:Y:S01]  /*fb80*/  IMAD.MOV.U32 R94, RZ, RZ, R233 ;  /* 0x000000ffff5e7224 */ /* 0x000fe200078e00e9 */
[----:B------:R-:W-:Y:S01]  /*fb90*/  MUFU.EX2 R232, R3 ;  /* 0x0000000300e87308 */ /* 0x000fe20000000800 */
[----:B------:R-:W-:-:S02]  /*fba0*/  PRMT R5, R5, 0x5410, R12 ;  /* 0x0000541005057816 */ /* 0x000fc4000000000c */
[----:B---3--:R-:W-:-:S05]  /*fbb0*/  LOP3.LUT R6, R7, 0xff, RZ, 0xc0, !PT ;  /* 0x000000ff07067812 */ /* 0x008fca00078ec0ff */
[----:B------:R3:W4:Y:S01]  /*fbc0*/  MUFU.EX2 R233, R4 ;  /* 0x0000000400e97308 */ /* 0x0007220000000800 */
[----:B------:R-:W-:Y:S01]  /*fbd0*/  IMAD.MOV.U32 R110, RZ, RZ, R20 ;  /* 0x000000ffff6e7224 */ /* 0x000fe200078e0014 */
[----:B------:R-:W-:Y:S02]  /*fbe0*/  PRMT R7, R6, 0x5410, R13 ;  /* 0x0000541006077816 */ /* 0x000fe4000000000d */
[----:B------:R-:W-:Y:S01]  /*fbf0*/  MOV R103, R21 ;  /* 0x0000001500677202 */ /* 0x000fe20000000f00 */
[----:B------:R-:W4:Y:S01]  /*fc00*/  LDSM.16.MT88.4 R12, [R187+0x11000] ;  /* 0x01100000bb0c783b */ /* 0x000f220000004200 */
[----:B------:R-:W-:-:S03]  /*fc10*/  HSET2.LE.AND R0, R2, R97, PT ;  /* 0x0000006102007233 */ /* 0x000fc60003803000 */
[----:B------:R-:W4:Y:S01]  /*fc20*/  LDSM.16.MT88.4 R20, [R186+0x11000] ;  /* 0x01100000ba14783b */ /* 0x000f220000004200 */
[----:B-1----:R-:W-:-:S04]  /*fc30*/  F2FP.BF16.F32.PACK_AB R2, R238, R239 ;  /* 0x000000efee02723e */ /* 0x002fc800000010ff */
[----:B---3--:R-:W-:Y:S02]  /*fc40*/  LOP3.LUT R4, R0, R2, RZ, 0xc0, !PT ;  /* 0x0000000200047212 */ /* 0x008fe400078ec0ff */
[----:B------:R-:W-:Y:S02]  /*fc50*/  HSET2.LE.AND R0, R28, R97, PT ;  /* 0x000000611c007233 */ /* 0x000fe40003803000 */
[----:B--2---:R-:W-:-:S04]  /*fc60*/  F2FP.BF16.F32.PACK_AB R2, R236, R237 ;  /* 0x000000edec02723e */ /* 0x004fc800000010ff */
[----:B------:R-:W-:Y:S02]  /*fc70*/  LOP3.LUT R6, R0, R2, RZ, 0xc0, !PT ;  /* 0x0000000200067212 */ /* 0x000fe400078ec0ff */
[----:B------:R-:W-:Y:S02]  /*fc80*/  HSET2.LE.AND R0, R7, R97, PT ;  /* 0x0000006107007233 */ /* 0x000fe40003803000 */
[----:B----4-:R-:W-:-:S04]  /*fc90*/  F2FP.BF16.F32.PACK_AB R2, R232, R233 ;  /* 0x000000e9e802723e */ /* 0x010fc800000010ff */
[----:B------:R-:W-:Y:S02]  /*fca0*/  LOP3.LUT R7, R0, R2, RZ, 0xc0, !PT ;  /* 0x0000000200077212 */ /* 0x000fe400078ec0ff */
[----:B------:R-:W-:Y:S02]  /*fcb0*/  HSET2.LE.AND R0, R5, R97, PT ;  /* 0x0000006105007233 */ /* 0x000fe40003803000 */
[----:B------:R-:W-:-:S04]  /*fcc0*/  F2FP.BF16.F32.PACK_AB R2, R234, R235 ;  /* 0x000000ebea02723e */ /* 0x000fc800000010ff */
[----:B------:R-:W-:-:S07]  /*fcd0*/  LOP3.LUT R5, R0, R2, RZ, 0xc0, !PT ;  /* 0x0000000200057212 */ /* 0x000fce00078ec0ff */
[C---:B------:R-:W-:Y:S06]  /*fce0*/  HMMA.16816.F32.BF16 R152, R4.reuse, R16, R152 ;  /* 0x000000100498723c */ /* 0x040fec0000041898 */
        /* <DEDUP_REMOVED lines=8> */
[C---:B------:R-:W-:Y:S06]  /*fd70*/  HMMA.16816.F32.BF16 R144, R4.reuse, R20, R144 ;  /* 0x000000140490723c */ /* 0x040fec0000041890 */
[----:B------:R-:W-:Y:S01]  /*fd80*/  HMMA.16816.F32.BF16 R52, R4, R22, R52 ;  /* 0x000000160434723c */ /* 0x000fe20000041834 */
[----:B------:R-:W4:Y:S01]  /*fd90*/  LDSM.16.MT88.4 R20, [R186+0x13000] ;  /* 0x01300000ba14783b */ /* 0x000f220000004200 */
[----:B------:R-:W-:Y:S01]  /*fda0*/  MOV R3, R98 ;  /* 0x0000006200037202 */ /* 0x000fe20000000f00 */
[----:B------:R-:W-:Y:S01]  /*fdb0*/  IMAD.MOV.U32 R98, RZ, RZ, R30 ;  /* 0x000000ffff627224 */ /* 0x000fe200078e001e */
[----:B------:R-:W-:-:S02]  /*fdc0*/  MOV R96, R31 ;  /* 0x0000001f00607202 */ /* 0x000fc40000000f00 */
[----:B------:R-:W-:Y:S02]  /*fdd0*/  MOV R107, R29 ;  /* 0x0000001d006b7202 */ /* 0x000fe40000000f00 */
[----:B------:R-:W4:Y:S01]  /*fde0*/  LDSM.16.MT88.4 R28, [R185+0x15000] ;  /* 0x01500000b91c783b */ /* 0x000f220000004200 */
[----:B------:R-:W-:Y:S01]  /*fdf0*/  MOV R111, R99 ;  /* 0x00000063006f7202 */ /* 0x000fe20000000f00 */
[----:B------:R-:W-:Y:S01]  /*fe00*/  IMAD.MOV.U32 R101, RZ, RZ, R93 ;  /* 0x000000ffff657224 */ /* 0x000fe200078e005d */
[----:B------:R-:W-:Y:S01]  /*fe10*/  MOV R102, R92 ;  /* 0x0000005c00667202 */ /* 0x000fe20000000f00 */
[----:B-1----:R-:W-:Y:S01]  /*fe20*/  HMMA.16816.F32.BF16 R88, R4, R16, R88 ;  /* 0x000000100458723c */ /* 0x002fe20000041858 */
[----:B------:R-:W-:Y:S02]  /*fe30*/  MOV R100, R94 ;  /* 0x0000005e00647202 */ /* 0x000fe40000000f00 */
[----:B------:R-:W-:-:S03]  /*fe40*/  MOV R99, R95 ;  /* 0x0000005f00637202 */ /* 0x000fc60000000f00 */
[----:B------:R-:W-:Y:S01]  /*fe50*/  HMMA.16816.F32.BF16 R92, R4, R18, R72 ;  /* 0x00000012045c723c */ /* 0x000fe20000041848 */
[----:B------:R-:W1:Y:S01]  /*fe60*/  LDSM.16.MT88.4 R16, [R187+0x15000] ;  /* 0x01500000bb10783b */ /* 0x000e620000004200 */
[----:B------:R-:W-:-:S04]  /*fe70*/  MOV R0, R99 ;  /* 0x0000006300007202 */ /* 0x000fc80000000f00 */
[----:B--2---:R-:W-:Y:S01]  /*fe80*/  HMMA.16816.F32.BF16 R64, R4, R24, R64 ;  /* 0x000000180440723c */ /* 0x004fe20000041840 */
[----:B------:R-:W-:Y:S01]  /*fe90*/  MOV R75, R96 ;  /* 0x00000060004b7202 */ /* 0x000fe20000000f00 */
[----:B------:R-:W-:Y:S01]  /*fea0*/  IMAD.MOV.U32 R72, RZ, RZ, R98 ;  /* 0x000000ffff487224 */ /* 0x000fe200078e0062 */
[----:B------:R-:W-:-:S03]  /*feb0*/  MOV R73, R97 ;  /* 0x0000006100497202 */ /* 0x000fc60000000f00 */
[C---:B------:R-:W-:Y:S01]  /*fec0*/  HMMA.16816.F32.BF16 R68, R4.reuse, R26, R68 ;  /* 0x0000001a0444723c */ /* 0x040fe20000041844 */
[----:B------:R-:W2:Y:S05]  /*fed0*/  LDSM.16.MT88.4 R24, [R186+0x15000] ;  /* 0x01500000ba18783b */ /* 0x000eaa0000004200 */
[C---:B---3--:R-:W-:Y:S06]  /*fee0*/  HMMA.16816.F32.BF16 R96, R4.reuse, R12, R80 ;  /* 0x0000000c0460723c */ /* 0x048fec0000041850 */
[----:B----4-:R-:W-:Y:S01]  /*fef0*/  HMMA.16816.F32.BF16 R76, R4, R20, R76 ;  /* 0x00000014044c723c */ /* 0x010fe2000004184c */
[----:B------:R-:W-:Y:S01]  /*ff00*/  MOV R81, R100 ;  /* 0x0000006400517202 */ /* 0x000fe20000000f00 */
[----:B------:R-:W-:Y:S01]  /*ff10*/  IMAD.MOV.U32 R80, RZ, RZ, R101 ;  /* 0x000000ffff507224 */ /* 0x000fe200078e0065 */
[----:B------:R-:W-:-:S02]  /*ff20*/  MOV R82, R102 ;  /* 0x0000006600527202 */ /* 0x000fc40000000f00 */
[----:B------:R-:W-:Y:S01]  /*ff30*/  MOV R83, R103 ;  /* 0x0000006700537202 */ /* 0x000fe20000000f00 */
[C---:B------:R-:W-:Y:S01]  /*ff40*/  HMMA.16816.F32.BF16 R84, R4.reuse, R22, R84 ;  /* 0x000000160454723c */ /* 0x040fe20000041854 */
[----:B------:R-:W3:Y:S05]  /*ff50*/  LDSM.16.MT88.4 R20, [R188+0x15000] ;  /* 0x01500000bc14783b */ /* 0x000eea0000004200 */
[----:B------:R-:W-:Y:S01]  /*ff60*/  HMMA.16816.F32.BF16 R100, R4, R14, R124 ;  /* 0x0000000e0464723c */ /* 0x000fe2000004187c */
[----:B------:R-:W4:Y:S01]  /*ff70*/  LDSM.16.MT88.4 R12, [R185+0x17000] ;  /* 0x01700000b90c783b */ /* 0x000f220000004200 */
[----:B------:R-:W-:-:S04]  /*ff80*/  IMAD.MOV.U32 R74, RZ, RZ, R107 ;  /* 0x000000ffff4a7224 */ /* 0x000fc800078e006b */
[C---:B------:R-:W-:Y:S07]  /*ff90*/  HMMA.16816.F32.BF16 R104, R4.reuse, R28, R156 ;  /* 0x0000001c0468723c */ /* 0x040fee000004189c */
[----:B------:R-:W-:Y:S01]  /*ffa0*/  IMAD.MOV.U32 R158, RZ, RZ, R110 ;  /* 0x000000ffff9e7224 */ /* 0x000fe200078e006e */
[----:B------:R-:W-:Y:S02]  /*ffb0*/  MOV R159, R111 ;  /* 0x0000006f009f7202 */ /* 0x000fe40000000f00 */
[C---:B------:R-:W-:Y:S01]  /*ffc0*/  HMMA.16816.F32.BF16 R108, R4.reuse, R30, R224 ;  /* 0x0000001e046c723c */ /* 0x040fe200000418e0 */
[----:B------:R-:W4:Y:S05]  /*ffd0*/  LDSM.16.MT88.4 R28, [R186+0x17000] ;  /* 0x01700000ba1c783b */ /* 0x000f2a0000004200 */
[C---:B-1----:R-:W-:Y:S06]  /*ffe0*/  HMMA.16816.F32.BF16 R124, R4.reuse, R16, R168 ;  /* 0x00000010047c723c */ /* 0x042fec00000418a8 */
[C---:B------:R-:W-:Y:S01]  /*fff0*/  HMMA.16816.F32.BF16 R176, R4.reuse, R18, R176 ;  /* 0x0000001204b0723c */ /* 0x040fe200000418b0 */
[----:B------:R-:W1:Y:S05]  /*10000*/  LDSM.16.MT88.4 R16, [R187+0x17000] ;  /* 0x01700000bb10783b */ /* 0x000e6a0000004200 */
[C---:B--2---:R-:W-:Y:S06]  /*10010*/  HMMA.16816.F32.BF16 R112, R4.reuse, R24, R228 ;  /* 0x000000180470723c */ /* 0x044fec00000418e4 */
[C---:B------:R-:W-:Y:S06]  /*10020*/  HMMA.16816.F32.BF16 R24, R4.reuse, R26, R220 ;  /* 0x0000001a0418723c */ /* 0x040fec00000418dc */
[----:B---3--:R-:W-:Y:S01]  /*10030*/  HMMA.16816.F32.BF16 R116, R4, R20, R180 ;  /* 0x000000140474723c */ /* 0x008fe200000418b4 */
[----:B------:R-:W-:-:S05]  /*10040*/  FFMA.FTZ R0, R0, UR20, -R10 ;  /* 0x0000001400007c23 */ /* 0x000fca000801080a */
[C---:B----4-:R-:W-:Y:S06]  /*10050*/  HMMA.16816.F32.BF16 R220, R4.reuse, R12, R164 ;  /* 0x0000000c04dc723c */ /* 0x050fec00000418a4 */
[C---:B------:R-:W-:Y:S01]  /*10060*/  HMMA.16816.F32.BF16 R180, R4.reuse, R14, R148 ;  /* 0x0000000e04b4723c */ /* 0x040fe20000041894 */
[----:B------:R-:W2:Y:S01]  /*10070*/  LDSM.16.MT88.4 R12, [R188+0x17000] ;  /* 0x01700000bc0c783b */ /* 0x000ea20000004200 */
[----:B------:R3:W-:Y:S01]  /*10080*/  MUFU.EX2 R226, R0 ;  /* 0x0000000000e27308 */ /* 0x0007e20000000800 */
[----:B------:R-:W-:Y:S02]  /*10090*/  LOP3.LUT R2, R33, UR15, R34, 0x96, !PT ;  /* 0x0000000f21027c12 */ /* 0x000fe4000f8e9622 */
[----:B------:R-:W-:Y:S01]  /*100a0*/  LDSM.16.MT88.4 R148, [R186+0x11800] ;  /* 0x01180000ba94783b */ /* 0x000fe20000004200 */
[C---:B------:R-:W-:Y:S06]  /*100b0*/  HMMA.16816.F32.BF16 R20, R4.reuse, R22, R172 ;  /* 0x000000160414723c */ /* 0x040fec00000418ac */
[----:B------:R-:W-:Y:S01]  /*100c0*/  HMMA.16816.F32.BF16 R168, R4, R30, R132 ;  /* 0x0000001e04a8723c */ /* 0x000fe20000041884 */
[----:B------:R-:W-:Y:S01]  /*100d0*/  LDSM.16.MT88.4 R164, [R187+0x11800] ;  /* 0x01180000bba4783b */ /* 0x000fe20000004200 */
[----:B---3--:R-:W-:-:S04]  /*100e0*/  FFMA.FTZ R0, R158, UR20, -R10 ;  /* 0x000000149e007c23 */ /* 0x008fc8000801080a */
[----:B------:R3:W4:Y:S01]  /*100f0*/  MUFU.EX2 R227, R0 ;  /* 0x0000000000e37308 */ /* 0x0007220000000800 */
[----:B------:R-:W-:Y:S01]  /*10100*/  HMMA.16816.F32.BF16 R172, R4, R28, R140 ;  /* 0x0000001c04ac723c */ /* 0x000fe2000004188c */
[----:B------:R-:W4:Y:S01]  /*10110*/  LDSM.16.MT88.4 R140, [R185+0x11800] ;  /* 0x01180000b98c783b */ /* 0x000f220000004200 */
[----:B---3--:R-:W-:-:S04]  /*10120*/  FFMA.FTZ R0, R159, UR20, -R10 ;  /* 0x000000149f007c23 */ /* 0x008fc8000801080a */
[----:B-1----:R-:W-:Y:S01]  /*10130*/  HMMA.16816.F32.BF16 R28, R4, R16, R40 ;  /* 0x00000010041c723c */ /* 0x002fe20000041828 */
[----:B------:R-:W1:Y:S01]  /*10140*/  LDSM.16.MT88.4 R156, [R188+0x11800] ;  /* 0x01180000bc9c783b */ /* 0x000e620000004200 */
[----:B------:R3:W-:Y:S03]  /*10150*/  MUFU.EX2 R229, R0 ;  /* 0x0000000000e57308 */ /* 0x0007e60000000800 */
[----:B------:R-:W1:Y:S01]  /*10160*/  LDSM.16.MT88.4 R40, [R185+0x13800] ;  /* 0x01380000b928783b */ /* 0x000e620000004200 */
[----:B---3--:R-:W-:-:S04]  /*10170*/  FFMA.FTZ R0, R80, UR20, -R10 ;  /* 0x0000001450007c23 */ /* 0x008fc8000801080a */
[----:B------:R3:W-:Y:S01]  /*10180*/  MUFU.EX2 R228, R0 ;  /* 0x0000000000e47308 */ /* 0x0007e20000000800 */
[----:B------:R-:W-:-:S07]  /*10190*/  FFMA.FTZ R10, R81, UR20, -R11 ;  /* 0x00000014510a7c23 */ /* 0x000fce000801080b */
[----:B------:R2:W-:Y:S01]  /*101a0*/  MUFU.EX2 R224, R10 ;  /* 0x0000000a00e07308 */ /* 0x0005e20000000800 */
[----:B---3--:R-:W-:Y:S01]  /*101b0*/  FFMA.FTZ R0, R83, UR20, -R11 ;  /* 0x0000001453007c23 */ /* 0x008fe2000801080b */
[----:B------:R-:W-:Y:S01]  /*101c0*/  MOV R83, R72 ;  /* 0x0000004800537202 */ /* 0x000fe20000000f00 */
[----:B------:R-:W-:Y:S01]  /*101d0*/  IMAD.MOV.U32 R72, RZ, RZ, R73 ;  /* 0x000000ffff487224 */ /* 0x000fe200078e0049 */
[----:B------:R-:W-:Y:S01]  /*101e0*/  MOV R73, R3 ;  /* 0x0000000300497202 */ /* 0x000fe20000000f00 */
[----:B------:R-:W-:-:S03]  /*101f0*/  IMAD.WIDE.U32 R2, R2, -0x2daee0ad, RZ ;  /* 0xd2511f5302027825 */ /* 0x000fc600078e00ff */
[----:B------:R3:W1:Y:S01]  /*10200*/  MUFU.EX2 R225, R0 ;  /* 0x0000000000e17308 */ /* 0x0006620000000800 */
[----:B--2---:R-:W-:Y:S01]  /*10210*/  LOP3.LUT R10, R2, 0xffff, RZ, 0xc0, !PT ;  /* 0x0000ffff020a7812 */ /* 0x004fe200078ec0ff */
[C---:B------:R-:W-:Y:S06]  /*10220*/  HMMA.16816.F32.BF16 R32, R4.reuse, R14, R120 ;  /* 0x0000000e0420723c */ /* 0x040fec0000041878 */
[----:B------:R-:W-:Y:S01]  /*10230*/  HMMA.16816.F32.BF16 R132, R4, R12, R128 ;  /* 0x0000000c0484723c */ /* 0x000fe20000041880 */
[----:B---3--:R-:W-:Y:S01]  /*10240*/  LOP3.LUT R0, R3, UR25, R36, 0x96, !PT ;  /* 0x0000001903007c12 */ /* 0x008fe2000f8e9624 */
[--C-:B------:R-:W-:Y:S01]  /*10250*/  FFMA.FTZ R3, R82, UR20, -R11.reuse ;  /* 0x0000001452037c23 */ /* 0x100fe2000801080b */
[----:B------:R-:W-:Y:S01]  /*10260*/  FFMA.FTZ R11, R83, UR20, -R11 ;  /* 0x00000014530b7c23 */ /* 0x000fe2000801080b */
[----:B------:R-:W-:-:S02]  /*10270*/  LOP3.LUT R14, R2, 0xff, RZ, 0xc0, !PT ;  /* 0x000000ff020e7812 */ /* 0x000fc400078ec0ff */
[----:B------:R-:W-:Y:S01]  /*10280*/  HMMA.16816.F32.BF16 R16, R4, R18, R44 ;  /* 0x000000120410723c */ /* 0x000fe2000004182c */
[----:B------:R2:W-:Y:S01]  /*10290*/  MUFU.EX2 R15, R3 ;  /* 0x00000003000f7308 */ /* 0x0005e20000000800 */
[----:B------:R-:W-:Y:S01]  /*102a0*/  SHF.R.U32.HI R12, RZ, 0x10, R2 ;  /* 0x00000010ff0c7819 */ /* 0x000fe20000011602 */
[----:B------:R-:W-:Y:S01]  /*102b0*/  IMAD.MOV.U32 R230, RZ, RZ, R74 ;  /* 0x000000ffffe67224 */ /* 0x000fe200078e004a */
[----:B------:R-:W-:Y:S01]  /*102c0*/  SHF.R.U32.HI R13, RZ, 0x18, R2 ;  /* 0x00000018ff0d7819 */ /* 0x000fe20000011602 */
[----:B------:R-:W-:Y:S01]  /*102d0*/  LDSM.16.MT88.4 R80, [R186+0x15800] ;  /* 0x01580000ba50783b */ /* 0x000fe20000004200 */
[----:B------:R-:W-:-:S03]  /*102e0*/  LOP3.LUT R2, R0, 0xffff, RZ, 0xc0, !PT ;  /* 0x0000ffff00027812 */ /* 0x000fc600078ec0ff */
[----:B------:R-:W3:Y:S01]  /*102f0*/  MUFU.EX2 R11, R11 ;  /* 0x0000000b000b7308 */ /* 0x000ee20000000800 */
[----:B------:R-:W-:Y:S01]  /*10300*/  LOP3.LUT R7, R0, 0xff, RZ, 0xc0, !PT ;  /* 0x000000ff00077812 */ /* 0x000fe200078ec0ff */
[----:B------:R-:W-:Y:S01]  /*10310*/  IMAD.MOV.U32 R241, RZ, RZ, R191 ;  /* 0x000000fffff17224 */ /* 0x000fe200078e00bf */
[--C-:B------:R-:W-:Y:S01]  /*10320*/  SHF.R.U32.HI R6, RZ, 0x18, R0.reuse ;  /* 0x00000018ff067819 */ /* 0x100fe20000011600 */
[----:B------:R-:W-:Y:S01]  /*10330*/  LDSM.16.MT88.4 R120, [R188+0x17800] ;  /* 0x01780000bc78783b */ /* 0x000fe20000004200 */
[----:B------:R-:W-:Y:S02]  /*10340*/  LOP3.LUT R4, R12, 0xff, RZ, 0xc0, !PT ;  /* 0x000000ff0c047812 */ /* 0x000fe400078ec0ff */
[----:B--2---:R-:W-:Y:S01]  /*10350*/  SHF.R.U32.HI R3, RZ, 0x10, R0 ;  /* 0x00000010ff037819 */ /* 0x004fe20000011600 */
[----:B------:R2:W5:Y:S01]  /*10360*/  LDL.LU R191, [R1+0xd0] ;  /* 0x0000d00001bf7983 */ /* 0x0005620000300800 */
[----:B------:R-:W-:Y:S02]  /*10370*/  SHF.R.U32.HI R0, RZ, 0x8, R10 ;  /* 0x00000008ff007819 */ /* 0x000fe4000001160a */
[----:B------:R-:W-:-:S02]  /*10380*/  SHF.R.U32.HI R5, RZ, 0x8, R2 ;  /* 0x00000008ff057819 */ /* 0x000fc40000011602 */
[----:B------:R-:W-:Y:S02]  /*10390*/  LOP3.LUT R3, R3, 0xff, RZ, 0xc0, !PT ;  /* 0x000000ff03037812 */ /* 0x000fe400078ec0ff */
[----:B------:R-:W-:Y:S02]  /*103a0*/  PRMT R0, R14, 0x5410, R0 ;  /* 0x000054100e007816 */ /* 0x000fe40000000000 */
[----:B------:R-:W-:Y:S02]  /*103b0*/  PRMT R2, R4, 0x5410, R13 ;  /* 0x0000541004027816 */ /* 0x000fe4000000000d */
[----:B------:R-:W-:Y:S02]  /*103c0*/  PRMT R4, R7, 0x5410, R5 ;  /* 0x0000541007047816 */ /* 0x000fe40000000005 */
[----:B------:R-:W-:Y:S02]  /*103d0*/  PRMT R3, R3, 0x5410, R6 ;  /* 0x0000541003037816 */ /* 0x000fe40000000006 */
[----:B------:R-:W-:-:S02]  /*103e0*/  HSET2.LE.AND R5, R0, R72, PT ;  /* 0x0000004800057233 */ /* 0x000fc40003803000 */
[--C-:B------:R-:W-:Y:S02]  /*103f0*/  HSET2.LE.AND R7, R2, R72.reuse, PT ;  /* 0x0000004802077233 */ /* 0x100fe40003803000 */
[--C-:B------:R-:W-:Y:S02]  /*10400*/  HSET2.LE.AND R0, R4, R72.reuse, PT ;  /* 0x0000004804007233 */ /* 0x100fe40003803000 */
[----:B------:R-:W-:Y:S02]  /*10410*/  HSET2.LE.AND R3, R3, R72, PT ;  /* 0x0000004803037233 */ /* 0x000fe40003803000 */
[----:B----4-:R-:W-:Y:S02]  /*10420*/  F2FP.BF16.F32.PACK_AB R2, R227, R226 ;  /* 0x000000e2e302723e */ /* 0x010fe400000010ff */
[----:B-1----:R-:W-:Y:S02]  /*10430*/  F2FP.BF16.F32.PACK_AB R4, R224, R225 ;  /* 0x000000e1e004723e */ /* 0x002fe400000010ff */
[----:B------:R-:W-:-:S02]  /*10440*/  F2FP.BF16.F32.PACK_AB R6, R228, R229 ;  /* 0x000000e5e406723e */ /* 0x000fc400000010ff */
[----:B---3--:R-:W-:Y:S02]  /*10450*/  F2FP.BF16.F32.PACK_AB R10, R11, R15 ;  /* 0x0000000f0b0a723e */ /* 0x008fe400000010ff */
[----:B------:R-:W-:Y:S02]  /*10460*/  LOP3.LUT R128, R0, R2, RZ, 0xc0, !PT ;  /* 0x0000000200807212 */ /* 0x000fe400078ec0ff */
[----:B------:R-:W-:Y:S02]  /*10470*/  LOP3.LUT R129, R3, R4, RZ, 0xc0, !PT ;  /* 0x0000000403817212 */ /* 0x000fe400078ec0ff */
[----:B------:R-:W-:Y:S02]  /*10480*/  LOP3.LUT R130, R5, R6, RZ, 0xc0, !PT ;  /* 0x0000000605827212 */ /* 0x000fe400078ec0ff */
[----:B------:R-:W-:Y:S01]  /*10490*/  LOP3.LUT R131, R7, R10, RZ, 0xc0, !PT ;  /* 0x0000000a07837212 */ /* 0x000fe200078ec0ff */
[----:B------:R-:W-:Y:S01]  /*104a0*/  IMAD.MOV.U32 R13, RZ, RZ, R39 ;  /* 0x000000ffff0d7224 */ /* 0x000fe200078e0027 */
[----:B------:R-:W-:Y:S01]  /*104b0*/  MOV R14, R38 ;  /* 0x00000026000e7202 */ /* 0x000fe20000000f00 */
[----:B------:R-:W-:Y:S01]  /*104c0*/  LDSM.16.MT88.4 R4, [R187+0x17800] ;  /* 0x01780000bb04783b */ /* 0x000fe20000004200 */
[----:B------:R-:W-:-:S03]  /*104d0*/  MOV R231, R73 ;  /* 0x0000004900e77202 */ /* 0x000fc60000000f00 */
[C---:B------:R-:W-:Y:S01]  /*104e0*/  HMMA.16816.F32.BF16 R136, R128.reuse, R140, R136 ;  /* 0x0000008c8088723c */ /* 0x040fe20000041888 */
[----:B------:R-:W-:Y:S02]  /*104f0*/  MOV R12, R75 ;  /* 0x0000004b000c7202 */ /* 0x000fe40000000f00 */
[----:B------:R-:W-:Y:S03]  /*10500*/  LDSM.16.MT88.4 R72, [R185+0x15800] ;  /* 0x01580000b948783b */ /* 0x000fe60000004200 */
[C---:B------:R-:W-:Y:S06]  /*10510*/  HMMA.16816.F32.BF16 R152, R128.reuse, R156, R152 ;  /* 0x0000009c8098723c */ /* 0x040fec0000041898 */
[C---:B------:R-:W-:Y:S01]  /*10520*/  HMMA.16816.F32.BF16 R140, R128.reuse, R142, R48 ;  /* 0x0000008e808c723c */ /* 0x040fe20000041830 */
[----:B------:R-:W1:Y:S05]  /*10530*/  LDSM.16.MT88.4 R48, [R186+0x13800] ;  /* 0x01380000ba30783b */ /* 0x000e6a0000004200 */
[C---:B------:R-:W-:Y:S01]  /*10540*/  HMMA.16816.F32.BF16 R156, R128.reuse, R158, R56 ;  /* 0x0000009e809c723c */ /* 0x040fe20000041838 */
[----:B------:R-:W3:Y:S05]  /*10550*/  LDSM.16.MT88.4 R56, [R188+0x13800] ;  /* 0x01380000bc38783b */ /* 0x000eea0000004200 */
[----:B------:R-:W-:Y:S01]  /*10560*/  HMMA.16816.F32.BF16 R36, R128, R40, R64 ;  /* 0x000000288024723c */ /* 0x000fe20000041840 */
[----:B------:R-:W4:Y:S01]  /*10570*/  LDSM.16.MT88.4 R64, [R187+0x13800] ;  /* 0x01380000bb40783b */ /* 0x000f220000004200 */
[----:B------:R-:W-:Y:S01]  /*10580*/  MOV R244, R190 ;  /* 0x000000be00f47202 */ /* 0x000fe20000000f00 */
[----:B------:R-:W-:Y:S01]  /*10590*/  FFMA.FTZ R2, R14, R9, R13 ;  /* 0x000000090e027223 */ /* 0x000fe2000001000d */
[----:B------:R-:W-:Y:S01]  /*105a0*/  FFMA.FTZ R0, R230, R8, R12 ;  /* 0x00000008e6007223 */ /* 0x000fe2000001000c */
[----:B------:R2:W5:Y:S02]  /*105b0*/  LDL.LU R190, [R1+0xcc] ;  /* 0x0000cc0001be7983 */ /* 0x0005640000300800 */
        /* <DEDUP_REMOVED lines=8> */
[----:B------:R-:W-:Y:S01]  /*10640*/  IMAD.MOV.U32 R243, RZ, RZ, R244 ;  /* 0x000000fffff37224 */ /* 0x000fe200078e00f4 */
[----:B------:R-:W-:Y:S01]  /*10650*/  MOV R244, R245 ;  /* 0x000000f500f47202 */ /* 0x000fe20000000f00 */
[----:B------:R-:W-:Y:S01]  /*10660*/  FADD.FTZ R2, R241, R2 ;  /* 0x00000002f1027221 */ /* 0x000fe20000010000 */
[----:B------:R-:W-:Y:S01]  /*10670*/  FADD.FTZ R0, R242, R0 ;  /* 0x00000000f2007221 */ /* 0x000fe20000010000 */
[----:B------:R-:W-:-:S02]  /*10680*/  MOV R248, R189 ;  /* 0x000000bd00f87202 */ /* 0x000fc40000000f00 */
[----:B------:R-:W-:Y:S01]  /*10690*/  MOV R245, R246 ;  /* 0x000000f600f57202 */ /* 0x000fe20000000f00 */
[----:B------:R-:W-:Y:S01]  /*106a0*/  FADD.FTZ R2, R243, R2 ;  /* 0x00000002f3027221 */ /* 0x000fe20000010000 */
[----:B------:R-:W-:Y:S02]  /*106b0*/  IMAD.MOV.U32 R246, RZ, RZ, R247 ;  /* 0x000000fffff67224 */ /* 0x000fe400078e00f7 */
[----:B------:R-:W-:Y:S01]  /*106c0*/  FADD.FTZ R0, R244, R0 ;  /* 0x00000000f4007221 */ /* 0x000fe20000010000 */
[----:B------:R-:W-:Y:S01]  /*106d0*/  MOV R247, R248 ;  /* 0x000000f800f77202 */ /* 0x000fe20000000f00 */
[----:B------:R-:W-:Y:S01]  /*106e0*/  FADD.FTZ R2, R245, R2 ;  /* 0x00000002f5027221 */ /* 0x000fe20000010000 */
[----:B------:R-:W-:Y:S01]  /*106f0*/  MOV R248, R249 ;  /* 0x000000f900f87202 */ /* 0x000fe20000000f00 */
[----:B------:R-:W-:Y:S01]  /*10700*/  FADD.FTZ R0, R246, R0 ;  /* 0x00000000f6007221 */ /* 0x000fe20000010000 */
[----:B------:R-:W-:Y:S02]  /*10710*/  IMAD.MOV.U32 R249, RZ, RZ, R250 ;  /* 0x000000fffff97224 */ /* 0x000fe400078e00fa */
[----:B------:R-:W-:Y:S01]  /*10720*/  FADD.FTZ R2, R247, R2 ;  /* 0x00000002f7027221 */ /* 0x000fe20000010000 */
[C---:B------:R-:W-:Y:S01]  /*10730*/  HMMA.16816.F32.BF16 R144, R128.reuse, R148, R144 ;  /* 0x000000948090723c */ /* 0x040fe20000041890 */
[----:B------:R-:W-:Y:S01]  /*10740*/  FADD.FTZ R0, R248, R0 ;  /* 0x00000000f8007221 */ /* 0x000fe20000010000 */
[----:B------:R-:W-:Y:S01]  /*10750*/  MOV R250, R251 ;  /* 0x000000fb00fa7202 */ /* 0x000fe20000000f00 */
[----:B------:R-:W-:Y:S01]  /*10760*/  FADD.FTZ R2, R249, R2 ;  /* 0x00000002f9027221 */ /* 0x000fe20000010000 */
[----:B------:R-:W-:Y:S01]  /*10770*/  MOV R251, R184 ;  /* 0x000000b800fb7202 */ /* 0x000fe20000000f00 */
[----:B------:R2:W5:Y:S01]  /*10780*/  LDL.LU R189, [R1+0xc8] ;  /* 0x0000c80001bd7983 */ /* 0x0005620000300800 */
[----:B------:R-:W-:Y:S01]  /*10790*/  HMMA.16816.F32.BF16 R148, R128, R150, R52 ;  /* 0x000000968094723c */ /* 0x000fe20000041834 */
[----:B------:R-:W-:-:S05]  /*107a0*/  FADD.FTZ R0, R252, R0 ;  /* 0x00000000fc007221 */ /* 0x000fca0000010000 */
[C---:B------:R-:W-:Y:S01]  /*107b0*/  HMMA.16816.F32.BF16 R160, R128.reuse, R164, R160 ;  /* 0x000000a480a0723c */ /* 0x040fe200000418a0 */
[----:B------:R-:W-:Y:S01]  /*107c0*/  FADD.FTZ R2, R250, R2 ;  /* 0x00000002fa027221 */ /* 0x000fe20000010000 */
[----:B------:R2:W5:Y:S04]  /*107d0*/  LDL.LU R184, [R1+0xc4] ;  /* 0x0000c40001b87983 */ /* 0x0005680000300800 */
[----:B------:R-:W-:Y:S01]  /*107e0*/  HMMA.16816.F32.BF16 R164, R128, R166, R60 ;  /* 0x000000a680a4723c */ /* 0x000fe2000004183c */
[----:B------:R-:W-:-:S05]  /*107f0*/  FADD.FTZ R0, R251, R0 ;  /* 0x00000000fb007221 */ /* 0x000fca0000010000 */
[C---:B------:R-:W-:Y:S06]  /*10800*/  HMMA.16816.F32.BF16 R40, R128.reuse, R42, R68 ;  /* 0x0000002a8028723c */ /* 0x040fec0000041844 */
[C---:B-1----:R-:W-:Y:S06]  /*10810*/  HMMA.16816.F32.BF16 R44, R128.reuse, R48, R76 ;  /* 0x00000030802c723c */ /* 0x042fec000004184c */
[C---:B---3--:R-:W-:Y:S01]  /*10820*/  HMMA.16816.F32.BF16 R52, R128.reuse, R56, R88 ;  /* 0x000000388034723c */ /* 0x048fe20000041858 */
[----:B------:R-:W1:Y:S05]  /*10830*/  LDSM.16.MT88.4 R88, [R188+0x15800] ;  /* 0x01580000bc58783b */ /* 0x000e6a0000004200 */
[C---:B----4-:R-:W-:Y:S01]  /*10840*/  HMMA.16816.F32.BF16 R60, R128.reuse, R64, R96 ;  /* 0x00000040803c723c */ /* 0x050fe20000041860 */
[----:B------:R-:W3:Y:S05]  /*10850*/  LDSM.16.MT88.4 R96, [R187+0x15800] ;  /* 0x01580000bb60783b */ /* 0x000eea0000004200 */
[C---:B------:R-:W-:Y:S01]  /*10860*/  HMMA.16816.F32.BF16 R68, R128.reuse, R72, R104 ;  /* 0x000000488044723c */ /* 0x040fe20000041868 */
[----:B------:R-:W4:Y:S05]  /*10870*/  LDSM.16.MT88.4 R104, [R185+0x17800] ;  /* 0x01780000b968783b */ /* 0x000f2a0000004200 */
[----:B------:R-:W-:Y:S01]  /*10880*/  HMMA.16816.F32.BF16 R76, R128, R80, R112 ;  /* 0x00000050804c723c */ /* 0x000fe20000041870 */
[----:B------:R-:W2:Y:S01]  /*10890*/  LDSM.16.MT88.4 R112, [R186+0x17800] ;  /* 0x01780000ba70783b */ /* 0x000ea20000004200 */
        /* <DEDUP_REMOVED lines=22> */
[C---:B-1----:R-:W-:Y:S06]  /*10a00*/  HMMA.16816.F32.BF16 R84, R128.reuse, R88, R116 ;  /* 0x000000588054723c */ /* 0x042fec0000041874 */
[C---:B---3--:R-:W-:Y:S06]  /*10a10*/  HMMA.16816.F32.BF16 R92, R128.reuse, R96, R124 ;  /* 0x00000060805c723c */ /* 0x048fec000004187c */
[C---:B----4-:R-:W-:Y:S06]  /*10a20*/  HMMA.16816.F32.BF16 R100, R128.reuse, R104, R220 ;  /* 0x000000688064723c */ /* 0x050fec00000418dc */
[C---:B--2---:R-:W-:Y:S06]  /*10a30*/  HMMA.16816.F32.BF16 R108, R128.reuse, R112, R172 ;  /* 0x00000070806c723c */ /* 0x044fec00000418ac */
        /* <DEDUP_REMOVED lines=9> */
[----:B------:R-:W-:-:S02]  /*10ad0*/  MOV R3, R218 ;  /* 0x000000da00037202 */ /* 0x000fc40000000f00 */
[----:B------:R-:W-:-:S15]  /*10ae0*/  MOV R132, R219 ;  /* 0x000000db00847202 */ /* 0x000fde0000000f00 */
[----:B------:R-:W-:-:S06]  /*10af0*/  NOP ;  /* 0x0000000000007918 */ /* 0x000fcc0000000000 */
.L_x_1251:
[----:B------:R-:W-:-:S06]  /*10b00*/  UISETP.GT.AND UP0, UPT, UR22, UR5, UPT ;  /* 0x000000051600728c */ /* 0x000fcc000bf04270 */
[----:B------:R-:W-:-:S13]  /*10b10*/  PLOP3.LUT P0, PT, PT, PT, UP0, 0x80, 0x0 ;  /* 0x000000000000781c */ /* 0x000fda0003f0f008 */
[----:B------:R-:W-:Y:S05]  /*10b20*/  @!P0 BRA `(.L_x_1255) ;  /* 0x0000005c00b48947 */ /* 0x000fea0003800000 */
[----:B------:R-:W2:Y:S01]  /*10b30*/  LDL.LU R6, [R1+0xbc] ;  /* 0x0000bc0001067983 */ /* 0x000ea20000300800 */
[----:B------:R-:W-:Y:S01]  /*10b40*/  ULDC UR4, c[0x0][0x2d0] ;  /* 0x0000b40000047ab9 */ /* 0x000fe20000000800 */
[----:B------:R-:W-:Y:S01]  /*10b50*/  ULDC.64 UR10, c[0x0][0x218] ;  /* 0x00008600000a7ab9 */ /* 0x000fe20000000a00 */
[----:B------:R-:W-:Y:S01]  /*10b60*/  ULDC.64 UR6, c[0x0][0x220] ;  /* 0x0000880000067ab9 */ /* 0x000fe20000000a00 */
[----:B------:R-:W3:Y:S01]  /*10b70*/  LDL.LU R9, [R1+0xa8] ;  /* 0x0000a80001097983 */ /* 0x000ee20000300800 */
[----:B------:R-:W1:Y:S01]  /*10b80*/  S2R R0, SR_TID.X ;  /* 0x0000000000007919 */ /* 0x000e620000002100 */
[----:B------:R-:W-:Y:S01]  /*10b90*/  IMAD.MOV.U32 R134, RZ, RZ, R3 ;  /* 0x000000ffff867224 */ /* 0x000fe200078e0003 */
[----:B------:R-:W-:Y:S01]  /*10ba0*/  UIADD3 UR12, UR22, -0x2, URZ ;  /* 0xfffffffe160c7890 */ /* 0x000fe2000fffe03f */
[----:B------:R-:W4:Y:S01]  /*10bb0*/  LDL.LU R8, [R1+0xc0] ;  /* 0x0000c00001087983 */ /* 0x000f220000300800 */
[----:B------:R-:W-:Y:S01]  /*10bc0*/  IMAD.MOV.U32 R133, RZ, RZ, R132 ;  /* 0x000000ffff857224 */ /* 0x000fe200078e0084 */
[----:B------:R-:W-:Y:S01]  /*10bd0*/  UMOV UR24, URZ ;  /* 0x0000003f00187c82 */ /* 0x000fe20008000000 */
[----:B------:R-:W-:Y:S01]  /*10be0*/  ULDC UR13, c[0x0][0x2d0] ;  /* 0x0000b400000d7ab9 */ /* 0x000fe20000000800 */
[----:B------:R-:W4:Y:S04]  /*10bf0*/  LDL.LU R2, [R1+0xb8] ;  /* 0x0000b80001027983 */ /* 0x000f280000300800 */
[----:B------:R-:W4:Y:S01]  /*10c00*/  LDL.LU R13, [R1+0x88] ;  /* 0x00008800010d7983 */ /* 0x000f220000300800 */
        /* <DEDUP_REMOVED lines=13> */
[----:B------:R-:W-:-:S03]  /*10ce0*/  UIADD3 UR23, UR22, -0x1, URZ ;  /* 0xffffffff16177890 */ /* 0x000fc6000fffe03f */
[----:B------:R-:W-:Y:S01]  /*10cf0*/  IMAD.MOV.U32 R11, RZ, RZ, R2 ;  /* 0x000000ffff0b7224 */ /* 0x000fe200078e0002 */
[----:B------:R-:W-:Y:S01]  /*10d00*/  IADD3 R2, P0, R6, UR28, RZ ;  /* 0x0000001c06027c10 */ /* 0x000fe2000ff1e0ff */
[----:B------:R-:W-:-:S03]  /*10d10*/  IMAD.U32 R4, RZ, RZ, UR29 ;  /* 0x0000001dff047e24 */ /* 0x000fc6000f8e00ff */
[----:B------:R-:W-:Y:S02]  /*10d20*/  LEA R14, P1, R2, UR10, 0x1 ;  /* 0x0000000a020e7c11 */ /* 0x000fe4000f8208ff */
[----:B------:R-:W-:Y:S02]  /*10d30*/  IADD3.X R6, R0, UR37, R7, P0, !PT ;  /* 0x0000002500067c10 */ /* 0x000fe400087fe407 */
[----:B------:R-:W-:Y:S01]  /*10d40*/  IADD3 R0, P0, R8, UR30, RZ ;  /* 0x0000001e08007c10 */ /* 0x000fe2000ff1e0ff */
[----:B------:R2:W-:Y:S01]  /*10d50*/  STL [R1+0x30], R14 ;  /* 0x0000300e01007387 */ /* 0x0005e20000100800 */
[----:B------:R-:W-:Y:S01]  /*10d60*/  LEA.HI.X R2, R2, UR11, R6, 0x1, P1 ;  /* 0x0000000b02027c11 */ /* 0x000fe200088f0c06 */
[----:B------:R-:W-:Y:S01]  /*10d70*/  ULDC.64 UR10, c[0x0][0x248] ;  /* 0x00009200000a7ab9 */ /* 0x000fe20000000a00 */
[----:B------:R-:W-:Y:S02]  /*10d80*/  IADD3.X R4, R4, UR40, R9, P0, !PT ;  /* 0x0000002804047c10 */ /* 0x000fe400087fe409 */
[----:B------:R-:W-:-:S04]  /*10d90*/  LEA R7, P0, R0, UR6, 0x1 ;  /* 0x0000000600077c11 */ /* 0x000fc8000f8008ff */
[----:B------:R-:W-:Y:S01]  /*10da0*/  LEA.HI.X R0, R0, UR7, R4, 0x1, P0 ;  /* 0x0000000700007c11 */ /* 0x000fe200080f0c04 */
[----:B------:R3:W-:Y:S01]  /*10db0*/  STL [R1+0x28], R7 ;  /* 0x0000280701007387 */ /* 0x0007e20000100800 */
[----:B------:R-:W-:Y:S01]  /*10dc0*/  SHF.R.S32.HI R4, RZ, 0x3, R10 ;  /* 0x00000003ff047819 */ /* 0x000fe2000001140a */
[----:B------:R-:W-:Y:S01]  /*10dd0*/  IMAD.WIDE.U32 R10, R11, -0x2daee0ad, RZ ;  /* 0xd2511f530b0a7825 */ /* 0x000fe200078e00ff */
[----:B------:R-:W-:Y:S01]  /*10de0*/  ULDC.64 UR6, c[0x0][0x250] ;  /* 0x0000940000067ab9 */ /* 0x000fe20000000a00 */
[----:B------:R4:W-:Y:S01]  /*10df0*/  STL [R1+0x2c], R2 ;  /* 0x00002c0201007387 */ /* 0x0009e20000100800 */
[----:B------:R-:W-:Y:S02]  /*10e00*/  SHF.R.S32.HI R5, RZ, 0x1f, R4 ;  /* 0x0000001fff057819 */ /* 0x000fe40000011404 */
[C---:B------:R-:W-:Y:S01]  /*10e10*/  IADD3 R8, P1, R4.reuse, 0x20, RZ ;  /* 0x0000002004087810 */ /* 0x040fe20007f3e0ff */
[----:B------:R-:W-:Y:S01]  /*10e20*/  STL [R1], R0 ;  /* 0x0000000001007387 */ /* 0x000fe20000100800 */
        /* <DEDUP_REMOVED lines=11> */
[----:B------:R-:W-:Y:S04]  /*10ee0*/  STL.64 [R1+0x8], R4 ;  /* 0x0000080401007387 */ /* 0x000fe80000100a00 */
        /* <DEDUP_REMOVED lines=19> */
.L_x_1258:
        /* <DEDUP_REMOVED lines=16> */
[----:B---3--:R-:W-:Y:S04]  /*11120*/  LEA.HI.X R135, R0, R183, R135, 0x6, P1 ;  /* 0x000000b700877211 */ /* 0x008fe800008f3487 */
[C---:B------:R-:W-:Y:S02]  /*11130*/  @!P2 LEA.HI.X R175, R132.reuse, R175, R135, 0x1, P0 ;  /* 0x000000af84afa211 */ /* 0x040fe400000f0c87 */
[----:B------:R-:W-:Y:S03]  /*11140*/  IADD3 R132, P1, R132, UR42, RZ ;  /* 0x0000002a84847c10 */ /* 0x000fe6000ff3e0ff */
[----:B------:R-:W-:Y:S01]  /*11150*/  @!PT LDS RZ, [RZ] ;  /* 0x00000000fffff984 */ /* 0x000fe20000000800 */
[----:B------:R-:W-:Y:S01]  /*11160*/  @!PT LDS RZ, [RZ] ;  /* 0x00000000fffff984 */ /* 0x000fe20000000800 */
[----:B------:R-:W-:Y:S01]  /*11170*/  @!PT LDS RZ, [RZ] ;  /* 0x00000000fffff984 */ /* 0x000fe20000000800 */
[----:B------:R1:W-:Y:S01]  /*11180*/  @!P2 LDGSTS.E.BYPASS.LTC128B.128 [R211+0x8000], desc[UR34][R174.64] ;  /* 0x08000000aed3afae */ /* 0x0003e2000b901d62 */
[C---:B-----5:R-:W-:Y:S02]  /*11190*/  @!P2 LEA R176, P0, R132.reuse, R176, 0x1 ;  /* 0x000000b084b0a211 */ /* 0x060fe400078008ff */
[----:B------:R-:W-:Y:S01]  /*111a0*/  IADD3.X R135, R135, UR41, RZ, P1, !PT ;  /* 0x0000002987877c10 */ /* 0x000fe20008ffe4ff */
[----:B------:R4:W-:Y:S01]  /*111b0*/  @P6 STS.128 [R211+0xa000], RZ ;  /* 0x00a000ffd3006388 */ /* 0x0009e20000000c00 */
[C---:B------:R-:W-:Y:S02]  /*111c0*/  IADD3 R0, P1, R132.reuse, UR42, RZ ;  /* 0x0000002a84007c10 */ /* 0x040fe4000ff3e0ff */
[----:B------:R-:W-:Y:S01]  /*111d0*/  @!P2 LEA.HI.X R177, R132, R177, R135, 0x1, P0 ;  /* 0x000000b184b1a211 */ /* 0x000fe200000f0c87 */
[----:B------:R-:W-:Y:S01]  /*111e0*/  @!PT LDS RZ, [RZ] ;  /* 0x00000000fffff984 */ /* 0x000fe20000000800 */
[----:B------:R-:W-:Y:S01]  /*111f0*/  @!PT LDS RZ, [RZ] ;  /* 0x00000000fffff984 */ /* 0x000fe20000000800 */
[----:B------:R-:W-:Y:S01]  /*11200*/  @!PT LDS RZ, [RZ] ;  /* 0x00000000fffff984 */ /* 0x000fe20000000800 */
[----:B------:R-:W-:Y:S01]  /*11210*/  @!P6 LDGSTS.E.BYPASS.LTC128B.128 [R211+0xa000], desc[UR34][R172.64+0x80] ;  /* 0x0a000080acd3efae */ /* 0x000fe2000b901d62 */
[----:B------:R-:W-:Y:S02]  /*11220*/  IADD3.X R135, R135, UR41, RZ, P1, !PT ;  /* 0x0000002987877c10 */ /* 0x000fe40008ffe4ff */
[C---:B------:R-:W-:Y:S01]  /*11230*/  IADD3 R132, P1, R0.reuse, UR42, RZ ;  /* 0x0000002a00847c10 */ /* 0x040fe2000ff3e0ff */
        /* <DEDUP_REMOVED lines=10> */
[----:B-1----:R-:W1:Y:S03]  /*112e0*/  @!P2 LDC.64 R174, c[0x0][0x218] ;  /* 0x00008600ffaeab82 */ /* 0x002e660000000a00 */
        /* <DEDUP_REMOVED lines=17> */
[C---:B-1----:R-:W-:Y:S03]  /*11400*/  @!P2 LEA R174, P0, R0.reuse, R174, 0x1 ;  /* 0x000000ae00aea211 */ /* 0x042fe600078008ff */
[----:B------:R-:W-:Y:S01]  /*11410*/  @!PT LDS RZ, [RZ] ;  /* 0x00000000fffff984 */ /* 0x000fe20000000800 */
[----:B------:R-:W-:Y:S01]  /*11420*/  @!PT LDS RZ, [RZ] ;  /* 0x00000000fffff984 */ /* 0x000fe20000000800 */
[----:B------:R-:W-:Y:S01]  /*11430*/  @!PT LDS RZ, [RZ] ;  /* 0x00000000fffff984 */ /* 0x000fe20000000800 */
[----:B------:R4:W-:Y:S01]  /*11440*/  @!P4 LDGSTS.E.BYPASS.LTC128B.128 [R211+0xe800], desc[UR34][R170.64+0x180] ;  /* 0x0e800180aad3cfae */ /* 0x0009e2000b901d62 */
[----:B------:R-:W-:Y:S02]  /*11450*/  @!P2 LEA.HI.X R175, R0, R175, R135, 0x1, P0 ;  /* 0x000000af00afa211 */ /* 0x000fe400000f0c87 */
[----:B------:R-:W-:Y:S01]  /*11460*/  IADD3.X R135, R135, UR41, RZ, P1, !PT ;  /* 0x0000002987877c10 */ /* 0x000fe20008ffe4ff */
        /* <DEDUP_REMOVED lines=10> */
[C---:B--2---:R-:W-:Y:S03]  /*11510*/  @!P2 LEA R172, P0, R132.reuse, R172, 0x1 ;  /* 0x000000ac84aca211 */ /* 0x044fe600078008ff */
        /* <DEDUP_REMOVED lines=33> */
.L_x_1256:
[----:B-12---:R-:W2:Y:S01]  /*11730*/  LDL.64 R2, [R1+0x58] ;  /* 0x0000580001027983 */ /* 0x006ea20000100a00 */
[----:B------:R-:W-:Y:S01]  /*11740*/  UIADD3 UR20, UR22, -0x1, URZ ;  /* 0xffffffff16147890 */ /* 0x000fe2000fffe03f */
[----:B------:R-:W-:Y:S04]  /*11750*/  DEPBAR.LE SB0, 0x0 ;  /* 0x000080000000791a */ /* 0x000fe80000000000 */
[----:B------:R-:W3:Y:S01]  /*11760*/  LDL.64 R226, [R1+0x8] ;  /* 0x0000080001e27983 */ /* 0x000ee20000100a00 */
        /* <DEDUP_REMOVED lines=14> */
[----:B------:R-:W4:Y:S04]  /*11850*/  LDL R24, [R1] ;  /* 0x0000000001187983 */ /* 0x000f280000100800 */
[----:B------:R-:W4:Y:S04]  /*11860*/  LDL R21, [R1+0x84] ;  /* 0x0000840001157983 */ /* 0x000f280000100800 */
[----:B------:R-:W4:Y:S04]  /*11870*/  LDL R11, [R1+0x70] ;  /* 0x00007000010b7983 */ /* 0x000f280000100800 */
[----:B------:R-:W4:Y:S04]  /*11880*/  LDL R28, [R1+0x74] ;  /* 0x00007400011c7983 */ /* 0x000f280000100800 */
[----:B------:R-:W4:Y:S04]  /*11890*/  LDL.64 R224, [R1+0x20] ;  /* 0x0000200001e07983 */ /* 0x000f280000100a00 */
[----:B------:R-:W4:Y:S04]  /*118a0*/  LDL R27, [R1+0x6c] ;  /* 0x00006c00011b7983 */ /* 0x000f280000100800 */
[----:B------:R-:W4:Y:S04]  /*118b0*/  LDL R26, [R1+0x64] ;  /* 0x00006400011a7983 */ /* 0x000f280000100800 */
[----:B------:R-:W4:Y:S04]  /*118c0*/  LDL.64 R222, [R1+0x18] ;  /* 0x0000180001de7983 */ /* 0x000f280000100a00 */
[----:B------:R-:W4:Y:S01]  /*118d0*/  LDL.64 R220, [R1+0x10] ;  /* 0x0000100001dc7983 */ /* 0x000f220000100a00 */
[----:B------:R-:W-:Y:S06]  /*118e0*/  BAR.SYNC.DEFER_BLOCKING 0x0 ;  /* 0x0000000000007b1d */ /* 0x000fec0000010000 */
[----:B------:R-:W-:Y:S04]  /*118f0*/  @P2 STS.128 [R211+0x10000], RZ ;  /* 0x010000ffd3002388 */ /* 0x000fe80000000c00 */
[----:B------:R-:W4:Y:S04]  /*11900*/  LDL R219, [R1+0x30] ;  /* 0x0000300001db7983 */ /* 0x000f280000100800 */
[----:B------:R-:W4:Y:S01]  /*11910*/  LDL R218, [R1+0x2c] ;  /* 0x00002c0001da7983 */ /* 0x000f220000100800 */
        /* <DEDUP_REMOVED lines=9> */
[----:B------:R-:W-:Y:S01]  /*119b0*/  ISETP.GE.AND P6, PT, R23, UR13, PT ;  /* 0x0000000d17007c0c */ /* 0x000fe2000bfc6270 */
[----:B------:R-:W-:Y:S01]  /*119c0*/  IMAD R8, R3, UR6, RZ ;  /* 0x0000000603087c24 */ /* 0x000fe2000f8e02ff */
[----:B------:R-:W-:Y:S02]  /*119d0*/  IADD3 R0, P1, R5, UR31, RZ ;  /* 0x0000001f05007c10 */ /* 0x000fe4000ff3e0ff */
        /* <DEDUP_REMOVED lines=76> */
[----:B------:R-:W-:Y:S01]  /*11ea0*/  @!P4 LDGSTS.E.BYPASS.LTC128B.128 [R211+0x16800], desc[UR34][R6.64+0x180] ;  /* 0x1680018006d3cfae */ /* 0x000fe2000b901d62 */
[----:B------:R-:W-:Y:S02]  /*11eb0*/  IMAD.U32 R0, RZ, RZ, UR25 ;  /* 0x00000019ff007e24 */ /* 0x000fe4000f8e00ff */
[----:B------:R-:W-:Y:S01]  /*11ec0*/  IMAD.IADD R3, R19, 0x1, R3 ;  /* 0x0000000113037824 */ /* 0x000fe200078e0203 */
[----:B------:R-:W-:Y:S04]  /*11ed0*/  @P2 STS.128 [R211+0x11000], RZ ;  /* 0x011000ffd3002388 */ /* 0x000fe80000000c00 */
[----:B------:R-:W-:Y:S01]  /*11ee0*/  @!PT LDS RZ, [RZ] ;  /* 0x00000000fffff984 */ /* 0x000fe20000000800 */
[----:B------:R-:W-:Y:S01]  /*11ef0*/  @!PT LDS RZ, [RZ] ;  /* 0x00000000fffff984 */ /* 0x000fe20000000800 */
[----:B------:R-:W-:Y:S01]  /*11f00*/  @!PT LDS RZ, [RZ] ;  /* 0x00000000fffff984 */ /* 0x000fe20000000800 */
[----:B------:R-:W-:Y:S01]  /*11f10*/  @!P2 LDGSTS.E.BYPASS.LTC128B.128 [R211+0x11000], desc[UR34][R12.64] ;  /* 0x110000000cd3afae */ /* 0x000fe2000b901d62 */
[----:B------:R-:W-:Y:S03]  /*11f20*/  LEA.HI.X R3, R18, R24, R3, 0x1, P0 ;  /* 0x0000001812037211 */ /* 0x000fe600000f0c03 */
        /* <DEDUP_REMOVED lines=60> */
[C---:B------:R-:W-:Y:S06]  /*122f0*/  HMMA.16816.F32.BF16 R12, R172.reuse, R180, R12 ;  /* 0x000000b4ac0c723c */ /* 0x040fec000004180c */
[C---:B------:R-:W-:Y:S01]  /*12300*/  HMMA.16816.F32.BF16 R16, R172.reuse, R182, R16 ;  /* 0x000000b6ac10723c */ /* 0x040fe20000041810 */
[----:B------:R-:W-:Y:S05]  /*12310*/  LDSM.16.M88.4 R180, [R190+0x8000] ;  /* 0x00800000beb4783b */ /* 0x000fea0000000200 */
[C---:B-1----:R-:W-:Y:S06]  /*12320*/  HMMA.16816.F32.BF16 R20, R172.reuse, R168, R20 ;  /* 0x000000a8ac14723c */ /* 0x042fec0000041814 */
[C---:B------:R-:W-:Y:S01]  /*12330*/  HMMA.16816.F32.BF16 R24, R172.reuse, R170, R24 ;  /* 0x000000aaac18723c */ /* 0x040fe20000041818 */
[----:B------:R-:W1:Y:S05]  /*12340*/  LDSM.16.M88.4 R168, [R194] ;  /* 0x00000000c2a8783b */ /* 0x000e6a0000000200 */
        /* <DEDUP_REMOVED lines=16> */
[----:B------:R-:W-:Y:S01]  /*12450*/  LDSM.16.M88.4 R180, [R189+0x1800] ;  /* 0x00180000bdb4783b */ /* 0x000fe20000000200 */
[C---:B--2---:R-:W-:Y:S06]  /*12460*/  HMMA.16816.F32.BF16 R4, R172.reuse, R176, R4 ;  /* 0x000000b0ac04723c */ /* 0x044fec0000041804 */
[C---:B------:R-:W-:Y:S01]  /*12470*/  HMMA.16816.F32.BF16 R8, R172.reuse, R178, R8 ;  /* 0x000000b2ac08723c */ /* 0x040fe20000041808 */
[----:B------:R-:W2:Y:S05]  /*12480*/  LDSM.16.M88.4 R176, [R189+0x1000] ;  /* 0x00100000bdb0783b */ /* 0x000eaa0000000200 */
        /* <DEDUP_REMOVED lines=10> */
[C---:B-1----:R-:W-:Y:S06]  /*12530*/  HMMA.16816.F32.BF16 R4, R168.reuse, R176, R4 ;  /* 0x000000b0a804723c */ /* 0x042fec0000041804 */
[C---:B------:R-:W-:Y:S01]  /*12540*/  HMMA.16816.F32.BF16 R8, R168.reuse, R178, R8 ;  /* 0x000000b2a808723c */ /* 0x040fe20000041808 */
[----:B------:R-:W1:Y:S05]  /*12550*/  LDSM.16.M88.4 R176, [R184+0xb000] ;  /* 0x00b00000b8b0783b */ /* 0x000e6a0000000200 */
[C---:B--2---:R-:W-:Y:S06]  /*12560*/  HMMA.16816.F32.BF16 R12, R168.reuse, R172, R12 ;  /* 0x000000aca80c723c */ /* 0x044fec000004180c */
[C---:B------:R-:W-:Y:S01]  /*12570*/  HMMA.16816.F32.BF16 R16, R168.reuse, R174, R16 ;  /* 0x000000aea810723c */ /* 0x040fe20000041810 */
[----:B------:R-:W-:Y:S05]  /*12580*/  LDSM.16.M88.4 R172, [R192+0x2000] ;  /* 0x00200000c0ac783b */ /* 0x000fea0000000200 */
[C---:B-1----:R-:W-:Y:S06]  /*12590*/  HMMA.16816.F32.BF16 R20, R168.reuse, R176, R20 ;  /* 0x000000b0a814723c */ /* 0x042fec0000041814 */
[C---:B------:R-:W-:Y:S01]  /*125a0*/  HMMA.16816.F32.BF16 R24, R168.reuse, R178, R24 ;  /* 0x000000b2a818723c */ /* 0x040fe20000041818 */
[----:B------:R-:W1:Y:S05]  /*125b0*/  LDSM.16.M88.4 R176, [R207] ;  /* 0x00000000cfb0783b */ /* 0x000e6a0000000200 */
[C---:B------:R-:W-:Y:S06]  /*125c0*/  HMMA.16816.F32.BF16 R28, R168.reuse, R180, R28 ;  /* 0x000000b4a81c723c */ /* 0x040fec000004181c */
[----:B------:R-:W-:Y:S01]  /*125d0*/  HMMA.16816.F32.BF16 R32, R168, R182, R32 ;  /* 0x000000b6a820723c */ /* 0x000fe20000041820 */
[----:B------:R-:W2:Y:S04]  /*125e0*/  LDSM.16.M88.4 R168, [R206] ;  /* 0x00000000cea8783b */ /* 0x000ea80000000200 */
[----:B------:R-:W-:Y:S01]  /*125f0*/  LDSM.16.M88.4 R180, [R204] ;  /* 0x00000000ccb4783b */ /* 0x000fe20000000200 */
[C---:B-1----:R-:W-:Y:S06]  /*12600*/  HMMA.16816.F32.BF16 R4, R172.reuse, R176, R4 ;  /* 0x000000b0ac04723c */ /* 0x042fec0000041804 */
[C---:B------:R-:W-:Y:S01]  /*12610*/  HMMA.16816.F32.BF16 R8, R172.reuse, R178, R8 ;  /* 0x000000b2ac08723c */ /* 0x040fe20000041808 */
[----:B------:R-:W1:Y:S05]  /*12620*/  LDSM.16.M88.4 R176, [R205] ;  /* 0x00000000cdb0783b */ /* 0x000e6a0000000200 */
[C---:B--2---:R-:W-:Y:S06]  /*12630*/  HMMA.16816.F32.BF16 R12, R172.reuse, R168, R12 ;  /* 0x000000a8ac0c723c */ /* 0x044fec000004180c */
[C---:B------:R-:W-:Y:S01]  /*12640*/  HMMA.16816.F32.BF16 R16, R172.reuse, R170, R16 ;  /* 0x000000aaac10723c */ /* 0x040fe20000041810 */
[----:B------:R-:W-:Y:S05]  /*12650*/  LDSM.16.M88.4 R168, [R194+0x2000] ;  /* 0x00200000c2a8783b */ /* 0x000fea0000000200 */
[C---:B-1----:R-:W-:Y:S06]  /*12660*/  HMMA.16816.F32.BF16 R20, R172.reuse, R176, R20 ;  /* 0x000000b0ac14723c */ /* 0x042fec0000041814 */
        /* <DEDUP_REMOVED lines=122> */
[----:B------:R-:W3:Y:S01]  /*12e10*/  LDSM.16.M88.4 R180, [R189+0x7000] ;  /* 0x00700000bdb4783b */ /* 0x000ee20000000200 */
[C---:B-1----:R-:W-:Y:S06]  /*12e20*/  HMMA.16816.F32.BF16 R4, R172.reuse, R176, R4 ;  /* 0x000000b0ac04723c */ /* 0x042fec0000041804 */
[C---:B------:R-:W-:Y:S01]  /*12e30*/  HMMA.16816.F32.BF16 R8, R172.reuse, R178, R8 ;  /* 0x000000b2ac08723c */ /* 0x040fe20000041808 */
[----:B------:R-:W1:Y:S01]  /*12e40*/  LDSM.16.M88.4 R176, [R189+0x7800] ;  /* 0x00780000bdb0783b */ /* 0x000e620000000200 */
[----:B------:R-:W-:Y:S04]  /*12e50*/  DEPBAR.LE SB0, 0x0 ;  /* 0x000080000000791a */ /* 0x000fe80000000000 */
[C---:B--2---:R-:W-:Y:S01]  /*12e60*/  HMMA.16816.F32.BF16 R12, R172.reuse, R168, R12 ;  /* 0x000000a8ac0c723c */ /* 0x044fe2000004180c */
[----:B------:R-:W-:Y:S05]  /*12e70*/  BAR.SYNC.DEFER_BLOCKING 0x0 ;  /* 0x0000000000007b1d */ /* 0x000fea0000010000 */
[C---:B------:R-:W-:Y:S06]  /*12e80*/  HMMA.16816.F32.BF16 R16, R172.reuse, R170, R16 ;  /* 0x000000aaac10723c */ /* 0x040fec0000041810 */
[C---:B---3--:R-:W-:Y:S05]  /*12e90*/  HMMA.16816.F32.BF16 R20, R172.reuse, R180, R20 ;  /* 0x000000b4ac14723c */ /* 0x048fea0000041814 */
[C---:B------:R-:W-:Y:S01]  /*12ea0*/  LEA R170, P1, R0.reuse, R222, 0x6 ;  /* 0x000000de00aa7211 */ /* 0x040fe200078230ff */
[C---:B------:R-:W-:Y:S05]  /*12eb0*/  HMMA.16816.F32.BF16 R24, R172.reuse, R182, R24 ;  /* 0x000000b6ac18723c */ /* 0x040fea0000041818 */
[C---:B------:R-:W-:Y:S02]  /*12ec0*/  LEA R180, P0, R0.reuse, R226, 0x6 ;  /* 0x000000e200b47211 */ /* 0x040fe400078030ff */
[C---:B------:R-:W-:Y:S04]  /*12ed0*/  LEA.HI.X.SX32 R171, R0.reuse, R223, 0x6, P1 ;  /* 0x000000df00ab7211 */ /* 0x040fe800008f36ff */
[C---:B------:R-:W-:Y:S01]  /*12ee0*/  LEA.HI.X.SX32 R181, R0.reuse, R227, 0x6, P0 ;  /* 0x000000e300b57211 */ /* 0x040fe200000f36ff */
[----:B------:R-:W-:Y:S01]  /*12ef0*/  IMAD R3, R171, UR10, RZ ;  /* 0x0000000aab037c24 */ /* 0x000fe2000f8e02ff */
[----:B------:R-:W-:Y:S03]  /*12f00*/  LEA R168, P0, R0, R220, 0x6 ;  /* 0x000000dc00a87211 */ /* 0x000fe600078030ff */
[----:B------:R-:W-:Y:S01]  /*12f10*/  IMAD R3, R170, UR11, R3 ;  /* 0x0000000baa037c24 */ /* 0x000fe2000f8e0203 */
[C---:B-1----:R-:W-:Y:S03]  /*12f20*/  HMMA.16816.F32.BF16 R28, R172.reuse, R176, R28 ;  /* 0x000000b0ac1c723c */ /* 0x042fe6000004181c */
[----:B------:R-:W-:Y:S01]  /*12f30*/  LEA.HI.X.SX32 R169, R0, R221, 0x6, P0 ;  /* 0x000000dd00a97211 */ /* 0x000fe200000f36ff */
[----:B------:R-:W-:Y:S02]  /*12f40*/  IMAD R0, R181, UR10, RZ ;  /* 0x0000000ab5007c24 */ /* 0x000fe4000f8e02ff */
[----:B------:R-:W-:Y:S05]  /*12f50*/  HMMA.16816.F32.BF16 R32, R172, R178, R32 ;  /* 0x000000b2ac20723c */ /* 0x000fea0000041820 */
[C---:B------:R-:W-:Y:S06]  /*12f60*/  IMAD R0, R180.reuse, UR11, R0 ;  /* 0x0000000bb4007c24 */ /* 0x040fec000f8e0200 */
[----:B------:R-:W-:Y:S04]  /*12f70*/  IMAD.WIDE.U32 R180, R180, UR10, RZ ;  /* 0x0000000ab4b47c25 */ /* 0x000fe8000f8e00ff */
[----:B------:R-:W-:Y:S01]  /*12f80*/  IMAD.WIDE.U32 R178, R2, UR10, RZ ;  /* 0x0000000a02b27c25 */ /* 0x000fe2000f8e00ff */
[-C--:B------:R-:W-:Y:S03]  /*12f90*/  LEA R172, P0, R180, R219.reuse, 0x1 ;  /* 0x000000dbb4ac7211 */ /* 0x080fe600078008ff */
[----:B------:R-:W-:Y:S02]  /*12fa0*/  IMAD R2, R169, UR10, RZ ;  /* 0x0000000aa9027c24 */ /* 0x000fe4000f8e02ff */
[----:B------:R-:W-:Y:S02]  /*12fb0*/  IMAD.IADD R135, R181, 0x1, R0 ;  /* 0x00000001b5877824 */ /* 0x000fe400078e0200 */
[----:B------:R-:W-:Y:S01]  /*12fc0*/  IMAD.WIDE.U32 R176, R170, UR10, RZ ;  /* 0x0000000aaab07c25 */ /* 0x000fe2000f8e00ff */
[-C--:B------:R-:W-:Y:S02]  /*12fd0*/  LEA R170, P3, R178, R219.reuse, 0x1 ;  /* 0x000000dbb2aa7211 */ /* 0x080fe400078608ff */
[-C--:B------:R-:W-:Y:S01]  /*12fe0*/  LEA.HI.X R173, R180, R218.reuse, R135, 0x1, P0 ;  /* 0x000000dab4ad7211 */ /* 0x080fe200000f0c87 */
[C---:B------:R-:W-:Y:S02]  /*12ff0*/  IMAD R0, R168.reuse, UR11, R2 ;  /* 0x0000000ba8007c24 */ /* 0x040fe4000f8e0202 */
[----:B------:R-:W-:Y:S01]  /*13000*/  IMAD.WIDE.U32 R174, R168, UR10, RZ ;  /* 0x0000000aa8ae7c25 */ /* 0x000fe2000f8e00ff */
[-C--:B------:R-:W-:Y:S03]  /*13010*/  LEA R168, P1, R176, R219.reuse, 0x1 ;  /* 0x000000dbb0a87211 */ /* 0x080fe600078208ff */
[----:B------:R-:W-:Y:S01]  /*13020*/  IMAD.IADD R3, R177, 0x1, R3 ;  /* 0x00000001b1037824 */ /* 0x000fe200078e0203 */
[----:B------:R-:W-:Y:S01]  /*13030*/  LEA R2, P0, R174, R219, 0x1 ;  /* 0x000000dbae027211 */ /* 0x000fe200078008ff */
[----:B------:R-:W-:Y:S02]  /*13040*/  IMAD.IADD R0, R175, 0x1, R0 ;  /* 0x00000001af007824 */ /* 0x000fe400078e0200 */
[----:B------:R-:W-:Y:S01]  /*13050*/  IMAD.IADD R132, R179, 0x1, R132 ;  /* 0x00000001b3847824 */ /* 0x000fe200078e0284 */
[-C--:B------:R-:W-:Y:S02]  /*13060*/  LEA.HI.X R169, R176, R218.reuse, R3, 0x1, P1 ;  /* 0x000000dab0a97211 */ /* 0x080fe400008f0c03 */
[-C--:B------:R-:W-:Y:S02]  /*13070*/  LEA.HI.X R3, R174, R218.reuse, R0, 0x1, P0 ;  /* 0x000000daae037211 */ /* 0x080fe400000f0c00 */
[----:B------:R-:W-:Y:S02]  /*13080*/  PLOP3.LUT P0, PT, PT, PT, UP0, 0x80, 0x0 ;  /* 0x000000000000781c */ /* 0x000fe40003f0f008 */
[----:B------:R-:W-:Y:S11]  /*13090*/  LEA.HI.X R171, R178, R218, R132, 0x1, P3 ;  /* 0x000000dab2ab7211 */ /* 0x000ff600018f0c84 */
[----:B------:R-:W-:Y:S05]  /*130a0*/  @P0 BRA `(.L_x_1258) ;  /* 0xffffffdc00dc0947 */ /* 0x000fea000383ffff */
.L_x_1257:
[----:B------:R-:W2:Y:S01]  /*130b0*/  LDL.64 R250, [R1+0x40] ;  /* 0x0000400001fa7983 */ /* 0x000ea20000100a00 */
[----:B------:R-:W-:Y:S01]  /*130c0*/  IMAD.U32 R0, RZ, RZ, UR20 ;  /* 0x00000014ff007e24 */ /* 0x000fe2000f8e00ff */
[----:B------:R-:W-:Y:S01]  /*130d0*/  USHF.L.U32 UR36, UR20, 0x1, URZ ;  /* 0x0000000114247899 */ /* 0x000fe2000800063f */
[----:B------:R-:W1:Y:S01]  /*130e0*/  LDC.U8 R226, c[0x0][0x388] ;  /* 0x0000e200ffe27b82 */ /* 0x000e620000000000 */
[----:B------:R-:W-:Y:S01]  /*130f0*/  UIADD3 UR22, UR39, -0x4498517b, URZ ;  /* 0xbb67ae8527167890 */ /* 0x000fe2000fffe03f */
[----:B----4-:R-:W3:Y:S01]  /*13100*/  S2R R2, SR_TID.X ;  /* 0x0000000000027919 */ /* 0x010ee20000002100 */
[----:B------:R-:W-:Y:S05]  /*13110*/  UIADD3 UR33, UR38, -0x61c88647, URZ ;  /* 0x9e3779b926217890 */ /* 0x000fea000fffe03f */
[----:B------:R-:W1:Y:S01]  /*13120*/  LDC.U8 R225, c[0x0][0x388] ;  /* 0x0000e200ffe17b82 */ /* 0x000e620000000000 */
[----:B------:R-:W-:Y:S01]  /*13130*/  UIADD3 UR32, UR38, 0x3c6ef372, URZ ;  /* 0x3c6ef37226207890 */ /* 0x000fe2000fffe03f */
[----:B------:R-:W4:Y:S01]  /*13140*/  LDL.64 R228, [R1+0x38] ;  /* 0x0000380001e47983 */ /* 0x000f220000100a00 */
[----:B------:R-:W-:Y:S02]  /*13150*/  UIADD3 UR30, UR39, 0x76cf5d0a, URZ ;  /* 0x76cf5d0a271e7890 */ /* 0x000fe4000fffe03f */
[----:B------:R-:W-:Y:S02]  /*13160*/  UIADD3 UR28, UR39, 0x32370b8f, URZ ;  /* 0x32370b8f271c7890 */ /* 0x000fe4000fffe03f */
[----:B------:R-:W-:Y:S01]  /*13170*/  UIADD3 UR29, UR38, -0x255992d5, URZ ;  /* 0xdaa66d2b261d7890 */ /* 0x000fe2000fffe03f */
[----:B------:R-:W5:Y:S01]  /*13180*/  LDL.64 R238, [R1+0x48] ;  /* 0x0000480001ee7983 */ /* 0x000f620000100a00 */
[----:B------:R-:W-:Y:S02]  /*13190*/  UIADD3 UR27, UR38, 0x78dde6e4, URZ ;  /* 0x78dde6e4261b7890 */ /* 0x000fe4000fffe03f */
[----:B------:R-:W-:Y:S02]  /*131a0*/  UIADD3 UR26, UR39, -0x126145ec, URZ ;  /* 0xed9eba14271a7890 */ /* 0x000fe4000fffe03f */
[----:B------:R-:W-:Y:S02]  /*131b0*/  UIADD3 UR25, UR38, -0x4ab325aa, URZ ;  /* 0xb54cda5626197890 */ /* 0x000fe4000fffe03f */
[----:B------:R-:W-:Y:S02]  /*131c0*/  UISETP.GT.AND UP0, UPT, UR20, UR5, UPT ;  /* 0x000000051400728c */ /* 0x000fe4000bf04270 */
[----:B------:R-:W-:Y:S01]  /*131d0*/  UIADD3 UR24, UR24, 0x1, URZ ;  /* 0x0000000118187890 */ /* 0x000fe2000fffe03f */
[----:B-1----:R-:W-:Y:S01]  /*131e0*/  PRMT R225, R225, 0x7054, R226 ;  /* 0x00007054e1e17816 */ /* 0x002fe200000000e2 */
[----:B---3--:R-:W-:Y:S05]  /*131f0*/  IMAD.SHL.U32 R2, R2, 0x2, RZ ;  /* 0x0000000202027824 */ /* 0x008fea00078e00ff */
[----:B------:R-:W-:Y:S05]  /*13200*/  LOP3.LUT R2, R2, 0x6, RZ, 0xc0, !PT ;  /* 0x0000000602027812 */ /* 0x000fea00078ec0ff */
[----:B------:R-:W-:Y:S04]  /*13210*/  IMAD R0, R0, 0x40, R2 ;  /* 0x0000004000007824 */ /* 0x000fe800078e0202 */
[--C-:B------:R-:W-:Y:S01]  /*13220*/  IMAD.IADD R2, R214, 0x1, -R0.reuse ;  /* 0x00000001d6027824 */ /* 0x100fe200078e0a00 */
[CC--:B------:R-:W-:Y:S01]  /*13230*/  ISETP.GE.AND P1, PT, R0.reuse, R213.reuse, PT ;  /* 0x000000d50000720c */ /* 0x0c0fe20003f26270 */
[----:B------:R-:W-:Y:S01]  /*13240*/  IMAD.IADD R132, R215, 0x1, -R0 ;  /* 0x00000001d7847824 */ /* 0x000fe200078e0a00 */
[C---:B------:R-:W-:Y:S01]  /*13250*/  ISETP.GE.AND P5, PT, R0.reuse, R212, PT ;  /* 0x000000d40000720c */ /* 0x040fe20003fa6270 */
[----:B------:R-:W-:Y:S01]  /*13260*/  VIADD R135, R0, 0x8 ;  /* 0x0000000800877836 */ /* 0x000fe20000000000 */
[----:B------:R-:W-:Y:S02]  /*13270*/  IABS R2, R2 ;  /* 0x0000000200027213 */ /* 0x000fe40000000000 */
[----:B------:R-:W-:Y:S01]  /*13280*/  IABS R168, R132 ;  /* 0x0000008400a87213 */ /* 0x000fe20000000000 */
[----:B------:R-:W-:Y:S01]  /*13290*/  IMAD.IADD R132, R214, 0x1, -R135 ;  /* 0x00000001d6847824 */ /* 0x000fe200078e0a87 */
[----:B------:R-:W-:Y:S01]  /*132a0*/  I2FP.F32.S32 R3, R2 ;  /* 0x0000000200037245 */ /* 0x000fe20000201400 */
[----:B------:R-:W-:Y:S01]  /*132b0*/  VIADD R2, R0, 0x1 ;  /* 0x0000000100027836 */ /* 0x000fe20000000000 */
[----:B------:R-:W-:Y:S02]  /*132c0*/  I2FP.F32.S32 R168, R168 ;  /* 0x000000a800a87245 */ /* 0x000fe40000201400 */
[----:B------:R-:W-:Y:S01]  /*132d0*/  IABS R132, R132 ;  /* 0x0000008400847213 */ /* 0x000fe20000000000 */
[----:B------:R-:W-:Y:S01]  /*132e0*/  FFMA.FTZ R4, R3, -UR19, R4 ;  /* 0x8000001303047c23 */ /* 0x000fe20008010004 */
[----:B------:R-:W-:Y:S01]  /*132f0*/  ISETP.GE.AND P3, PT, R2, R213, PT ;  /* 0x000000d50200720c */ /* 0x000fe20003f66270 */
[----:B------:R-:W-:Y:S01]  /*13300*/  VIADD R3, R0, 0x9 ;  /* 0x0000000900037836 */ /* 0x000fe20000000000 */
[----:B------:R-:W-:Y:S01]  /*13310*/  ISETP.GE.AND P4, PT, R2, R212, PT ;  /* 0x000000d40200720c */ /* 0x000fe20003f86270 */
[--C-:B------:R-:W-:Y:S01]  /*13320*/  IMAD.IADD R170, R214, 0x1, -R2.reuse ;  /* 0x00000001d6aa7824 */ /* 0x100fe200078e0a02 */
[-C--:B------:R-:W-:Y:S01]  /*13330*/  ISETP.GE.OR P3, PT, R2, R217.reuse, !P3 ;  /* 0x000000d90200720c */ /* 0x080fe20005f66670 */
[----:B------:R-:W-:Y:S01]  /*13340*/  IMAD.IADD R169, R214, 0x1, -R3 ;  /* 0x00000001d6a97824 */ /* 0x000fe200078e0a03 */
[----:B------:R-:W-:Y:S01]  /*13350*/  ISETP.GE.OR P4, PT, R2, R216, !P4 ;  /* 0x000000d80200720c */ /* 0x000fe20006786670 */
[----:B------:R-:W-:Y:S01]  /*13360*/  IMAD.IADD R2, R215, 0x1, -R2 ;  /* 0x00000001d7027824 */ /* 0x000fe200078e0a02 */
[----:B------:R-:W-:Y:S01]  /*13370*/  IABS R171, R170 ;  /* 0x000000aa00ab7213 */ /* 0x000fe20000000000 */
[----:B------:R-:W-:Y:S01]  /*13380*/  FFMA.FTZ R6, R168, -UR19, R6 ;  /* 0x80000013a8067c23 */ /* 0x000fe20008010006 */
[----:B------:R-:W-:Y:S02]  /*13390*/  ISETP.GE.OR P1, PT, R0, R217, !P1 ;  /* 0x000000d90000720c */ /* 0x000fe40004f26670 */
[----:B------:R-:W-:Y:S02]  /*133a0*/  IABS R170, R2 ;  /* 0x0000000200aa7213 */ /* 0x000fe40000000000 */
[----:B------:R-:W-:Y:S01]  /*133b0*/  IABS R2, R169 ;  /* 0x000000a900027213 */ /* 0x000fe20000000000 */
[----:B------:R-:W-:Y:S01]  /*133c0*/  IMAD.MOV.U32 R169, RZ, RZ, R171 ;  /* 0x000000ffffa97224 */ /* 0x000fe200078e00ab */
[----:B------:R-:W-:Y:S02]  /*133d0*/  I2FP.F32.S32 R170, R170 ;  /* 0x000000aa00aa7245 */ /* 0x000fe40000201400 */
[----:B------:R-:W-:Y:S02]  /*133e0*/  I2FP.F32.S32 R2, R2 ;  /* 0x0000000200027245 */ /* 0x000fe40000201400 */
[----:B------:R-:W-:Y:S01]  /*133f0*/  I2FP.F32.S32 R169, R169 ;  /* 0x000000a900a97245 */ /* 0x000fe20000201400 */
[----:B------:R-:W-:Y:S01]  /*13400*/  FFMA.FTZ R7, R170, -UR19, R7 ;  /* 0x80000013aa077c23 */ /* 0x000fe20008010007 */
[C---:B------:R-:W-:Y:S01]  /*13410*/  ISETP.GE.AND P0, PT, R135.reuse, R213, PT ;  /* 0x000000d58700720c */ /* 0x040fe20003f06270 */
[----:B------:R-:W-:Y:S01]  /*13420*/  FFMA.FTZ R9, R2, -UR19, R9 ;  /* 0x8000001302097c23 */ /* 0x000fe20008010009 */
[----:B------:R-:W-:Y:S01]  /*13430*/  ISETP.GE.AND P6, PT, R135, R212, PT ;  /* 0x000000d48700720c */ /* 0x000fe20003fc6270 */
[----:B------:R-:W-:Y:S01]  /*13440*/  FFMA.FTZ R5, R169, -UR19, R5 ;  /* 0x80000013a9057c23 */ /* 0x000fe20008010005 */
[----:B------:R-:W-:Y:S01]  /*13450*/  I2FP.F32.S32 R132, R132 ;  /* 0x0000008400847245 */ /* 0x000fe20000201400 */
[C---:B------:R-:W-:Y:S01]  /*13460*/  VIADD R2, R0.reuse, 0x10 ;  /* 0x0000001000027836 */ /* 0x040fe20000000000 */
[----:B------:R-:W-:Y:S02]  /*13470*/  ISETP.GE.OR P5, PT, R0, R216, !P5 ;  /* 0x000000d80000720c */ /* 0x000fe40006fa6670 */
[----:B------:R-:W-:Y:S01]  /*13480*/  FSEL R175, R5, -INF , !P3 ;  /* 0xff80000005af7808 */ /* 0x000fe20005800000 */
[----:B------:R-:W-:Y:S01]  /*13490*/  FFMA.FTZ R8, R132, -UR19, R8 ;  /* 0x8000001384087c23 */ /* 0x000fe20008010008 */
[----:B------:R-:W-:Y:S01]  /*134a0*/  FSEL R174, R4, -INF , !P1 ;  /* 0xff80000004ae7808 */ /* 0x000fe20004800000 */
[----:B------:R-:W-:Y:S01]  /*134b0*/  VIADD R132, R0, 0x11 ;  /* 0x0000001100847836 */ /* 0x000fe20000000000 */
[----:B------:R-:W-:Y:S01]  /*134c0*/  ISETP.GE.AND P3, PT, R3, R212, PT ;  /* 0x000000d40300720c */ /* 0x000fe20003f66270 */
[----:B------:R-:W-:Y:S01]  /*134d0*/  IMAD.IADD R4, R215, 0x1, -R3 ;  /* 0x00000001d7047824 */ /* 0x000fe200078e0a03 */
[C---:B------:R-:W-:Y:S01]  /*134e0*/  ISETP.GE.OR P0, PT, R135.reuse, R217, !P0 ;  /* 0x000000d98700720c */ /* 0x040fe20004706670 */
[--C-:B------:R-:W-:Y:S01]  /*134f0*/  IMAD.IADD R5, R214, 0x1, -R2.reuse ;  /* 0x00000001d6057824 */ /* 0x100fe200078e0a02 */
[----:B------:R-:W-:Y:S01]  /*13500*/  ISETP.GE.OR P6, PT, R135, R216, !P6 ;  /* 0x000000d88700720c */ /* 0x000fe200077c6670 */
[----:B------:R-:W-:Y:S01]  /*13510*/  IMAD.IADD R135, R215, 0x1, -R135 ;  /* 0x00000001d7877824 */ /* 0x000fe200078e0a87 */
[-C--:B------:R-:W-:Y:S02]  /*13520*/  ISETP.GE.AND P1, PT, R3, R213.reuse, PT ;  /* 0x000000d50300720c */ /* 0x080fe40003f26270 */
[----:B------:R-:W-:Y:S02]  /*13530*/  FSEL R176, R6, -INF , !P5 ;  /* 0xff80000006b07808 */ /* 0x000fe40006800000 */
[----:B------:R-:W-:Y:S02]  /*13540*/  FSEL R177, R7, -INF , !P4 ;  /* 0xff80000007b17808 */ /* 0x000fe40006000000 */
[C---:B------:R-:W-:Y:S02]  /*13550*/  ISETP.GE.AND P4, PT, R2.reuse, R212, PT ;  /* 0x000000d40200720c */ /* 0x040fe40003f86270 */
[C---:B------:R-:W-:Y:S02]  /*13560*/  ISETP.GE.AND P5, PT, R2.reuse, R213, PT ;  /* 0x000000d50200720c */ /* 0x040fe40003fa6270 */
[CC--:B------:R-:W-:Y:S02]  /*13570*/  ISETP.GE.OR P3, PT, R3.reuse, R216.reuse, !P3 ;  /* 0x000000d80300720c */ /* 0x0c0fe40005f66670 */
[----:B------:R-:W-:Y:S01]  /*13580*/  ISETP.GE.OR P1, PT, R3, R217, !P1 ;  /* 0x000000d90300720c */ /* 0x000fe20004f26670 */
[----:B------:R-:W-:Y:S01]  /*13590*/  IMAD.IADD R3, R215, 0x1, -R2 ;  /* 0x00000001d7037824 */ /* 0x000fe200078e0a02 */
[C---:B------:R-:W-:Y:S02]  /*135a0*/  ISETP.GE.OR P4, PT, R2.reuse, R216, !P4 ;  /* 0x000000d80200720c */ /* 0x040fe40006786670 */
[----:B------:R-:W-:Y:S02]  /*135b0*/  IABS R135, R135 ;  /* 0x0000008700877213 */ /* 0x000fe40000000000 */
[----:B------:R-:W-:Y:S01]  /*135c0*/  ISETP.GE.OR P5, PT, R2, R217, !P5 ;  /* 0x000000d90200720c */ /* 0x000fe20006fa6670 */
[----:B------:R-:W-:Y:S01]  /*135d0*/  IMAD.IADD R2, R214, 0x1, -R132 ;  /* 0x00000001d6027824 */ /* 0x000fe200078e0a84 */
[----:B------:R-:W-:Y:S01]  /*135e0*/  IABS R6, R3 ;  /* 0x0000000300067213 */ /* 0x000fe20000000000 */
[----:B------:R-:W-:Y:S01]  /*135f0*/  IMAD.MOV.U32 R3, RZ, RZ, R135 ;  /* 0x000000ffff037224 */ /* 0x000fe200078e0087 */
        /* <DEDUP_REMOVED lines=15> */
[----:B------:R-:W-:Y:S01]  /*136f0*/  ISETP.GE.OR P0, PT, R132, R217, !P0 ;  /* 0x000000d98400720c */ /* 0x000fe20004706670 */
[----:B------:R-:W-:Y:S01]  /*13700*/  VIADD R2, R0, 0x19 ;  /* 0x0000001900027836 */ /* 0x000fe20000000000 */
[----:B------:R-:W-:Y:S01]  /*13710*/  ISETP.GE.AND P1, PT, R132, R212, PT ;  /* 0x000000d48400720c */ /* 0x000fe20003f26270 */
[C-C-:B------:R-:W-:Y:S01]  /*13720*/  IMAD.IADD R5, R214.reuse, 0x1, -R3.reuse ;  /* 0x00000001d6057824 */ /* 0x140fe200078e0a03 */
[----:B------:R-:W-:Y:S01]  /*13730*/  FSEL R220, R13, -INF , !P0 ;  /* 0xff8000000ddc7808 */ /* 0x000fe20004000000 */
[----:B------:R-:W-:Y:S01]  /*13740*/  IMAD.IADD R4, R214, 0x1, -R2 ;  /* 0x00000001d6047824 */ /* 0x000fe200078e0a02 */
[----:B------:R-:W-:Y:S02]  /*13750*/  FSEL R171, R11, -INF , !P3 ;  /* 0xff8000000bab7808 */ /* 0x000fe40005800000 */
[----:B------:R-:W-:Y:S02]  /*13760*/  FSEL R170, R10, -INF , !P6 ;  /* 0xff8000000aaa7808 */ /* 0x000fe40007000000 */
[----:B------:R-:W-:Y:S02]  /*13770*/  FSEL R219, R12, -INF , !P5 ;  /* 0xff8000000cdb7808 */ /* 0x000fe40006800000 */
[----:B------:R-:W-:Y:S01]  /*13780*/  ISETP.GE.OR P1, PT, R132, R216, !P1 ;  /* 0x000000d88400720c */ /* 0x000fe20004f26670 */
[----:B------:R-:W-:Y:S01]  /*13790*/  IMAD.IADD R132, R215, 0x1, -R132 ;  /* 0x00000001d7847824 */ /* 0x000fe200078e0a84 */
[CC--:B------:R-:W-:Y:S02]  /*137a0*/  ISETP.GE.AND P6, PT, R3.reuse, R213.reuse, PT ;  /* 0x000000d50300720c */ /* 0x0c0fe40003fc6270 */
[CC--:B------:R-:W-:Y:S02]  /*137b0*/  ISETP.GE.AND P3, PT, R3.reuse, R212.reuse, PT ;  /* 0x000000d40300720c */ /* 0x0c0fe40003f66270 */
[C---:B------:R-:W-:Y:S02]  /*137c0*/  ISETP.GE.AND P5, PT, R2.reuse, R213, PT ;  /* 0x000000d50200720c */ /* 0x040fe40003fa6270 */
[C---:B------:R-:W-:Y:S02]  /*137d0*/  ISETP.GE.AND P0, PT, R2.reuse, R212, PT ;  /* 0x000000d40200720c */ /* 0x040fe40003f06270 */
[----:B------:R-:W-:Y:S02]  /*137e0*/  I2FP.F32.S32 R6, R6 ;  /* 0x0000000600067245 */ /* 0x000fe40000201400 */
[CC--:B------:R-:W-:Y:S02]  /*137f0*/  ISETP.GE.OR P6, PT, R3.reuse, R217.reuse, !P6 ;  /* 0x000000d90300720c */ /* 0x0c0fe400077c6670 */
[-C--:B------:R-:W-:Y:S01]  /*13800*/  ISETP.GE.OR P3, PT, R3, R216.reuse, !P3 ;  /* 0x000000d80300720c */ /* 0x080fe20005f66670 */
[C---:B------:R-:W-:Y:S01]  /*13810*/  IMAD.IADD R3, R215.reuse, 0x1, -R3 ;  /* 0x00000001d7037824 */ /* 0x040fe200078e0a03 */
[----:B------:R-:W-:Y:S01]  /*13820*/  ISETP.GE.OR P5, PT, R2, R217, !P5 ;  /* 0x000000d90200720c */ /* 0x000fe20006fa6670 */
[----:B------:R-:W-:Y:S01]  /*13830*/  FFMA.FTZ R14, R6, -UR19, R14 ;  /* 0x80000013060e7c23 */ /* 0x000fe2000801000e */
[----:B------:R-:W-:Y:S01]  /*13840*/  ISETP.GE.OR P0, PT, R2, R216, !P0 ;  /* 0x000000d80200720c */ /* 0x000fe20004706670 */
        /* <DEDUP_REMOVED lines=8> */
[----:B------:R-:W-:Y:S02]  /*138d0*/  I2FP.F32.S32 R5, R5 ;  /* 0x0000000500057245 */ /* 0x000fe40000201400 */
[----:B------:R-:W-:Y:S02]  /*138e0*/  I2FP.F32.S32 R2, R2 ;  /* 0x0000000200027245 */ /* 0x000fe40000201400 */
[----:B------:R-:W-:Y:S01]  /*138f0*/  I2FP.F32.S32 R3, R3 ;  /* 0x0000000300037245 */ /* 0x000fe20000201400 */
[----:B------:R-:W-:Y:S01]  /*13900*/  FFMA.FTZ R18, R5, -UR19, R18 ;  /* 0x8000001305127c23 */ /* 0x000fe20008010012 */
[----:B------:R-:W-:Y:S01]  /*13910*/  I2FP.F32.S32 R4, R4 ;  /* 0x0000000400047245 */ /* 0x000fe20000201400 */
[----:B------:R-:W-:Y:S01]  /*13920*/  FFMA.FTZ R15, R2, -UR19, R15 ;  /* 0x80000013020f7c23 */ /* 0x000fe2000801000f */
[C---:B------:R-:W-:Y:S02]  /*13930*/  VIADD R2, R0.reuse, 0x21 ;  /* 0x0000002100027836 */ /* 0x040fe40000000000 */
[----:B------:R-:W-:Y:S01]  /*13940*/  FFMA.FTZ R16, R3, -UR19, R16 ;  /* 0x8000001303107c23 */ /* 0x000fe20008010010 */
[----:B------:R-:W-:Y:S02]  /*13950*/  VIADD R3, R0, 0x20 ;  /* 0x0000002000037836 */ /* 0x000fe40000000000 */
[----:B------:R-:W-:Y:S01]  /*13960*/  FFMA.FTZ R17, R4, -UR19, R17 ;  /* 0x8000001304117c23 */ /* 0x000fe20008010011 */
[----:B------:R-:W-:Y:S01]  /*13970*/  I2FP.F32.S32 R6, R6 ;  /* 0x0000000600067245 */ /* 0x000fe20000201400 */
[----:B------:R-:W-:Y:S01]  /*13980*/  VIADD R5, R0, 0x28 ;  /* 0x0000002800057836 */ /* 0x000fe20000000000 */
[----:B------:R-:W-:Y:S01]  /*13990*/  FSEL R181, R16, -INF , !P6 ;  /* 0xff80000010b57808 */ /* 0x000fe20007000000 */
[----:B------:R-:W-:Y:S01]  /*139a0*/  IMAD.IADD R7, R214, 0x1, -R3 ;  /* 0x00000001d6077824 */ /* 0x000fe200078e0a03 */
[----:B------:R-:W-:Y:S01]  /*139b0*/  FSEL R180, R17, -INF , !P5 ;  /* 0xff80000011b47808 */ /* 0x000fe20006800000 */
[----:B------:R-:W-:Y:S01]  /*139c0*/  FFMA.FTZ R19, R6, -UR19, R19 ;  /* 0x8000001306137c23 */ /* 0x000fe20008010013 */
[----:B------:R-:W-:Y:S01]  /*139d0*/  FSEL R182, R14, -INF , !P4 ;  /* 0xff8000000eb67808 */ /* 0x000fe20006000000 */
[--C-:B------:R-:W-:Y:S01]  /*139e0*/  IMAD.IADD R6, R214, 0x1, -R2.reuse ;  /* 0x00000001d6067824 */ /* 0x100fe200078e0a02 */
[----:B------:R-:W-:Y:S01]  /*139f0*/  FSEL R183, R15, -INF , !P1 ;  /* 0xff8000000fb77808 */ /* 0x000fe20004800000 */
[----:B------:R-:W-:Y:S01]  /*13a00*/  IMAD.IADD R4, R215, 0x1, -R3 ;  /* 0x00000001d7047824 */ /* 0x000fe200078e0a03 */
[CC--:B------:R-:W-:Y:S02]  /*13a10*/  ISETP.GE.AND P6, PT, R2.reuse, R213.reuse, PT ;  /* 0x000000d50200720c */ /* 0x0c0fe40003fc6270 */
[CC--:B------:R-:W-:Y:S02]  /*13a20*/  ISETP.GE.AND P5, PT, R2.reuse, R212.reuse, PT ;  /* 0x000000d40200720c */ /* 0x0c0fe40003fa6270 */
[C---:B------:R-:W-:Y:S02]  /*13a30*/  ISETP.GE.AND P4, PT, R3.reuse, R213, PT ;  /* 0x000000d50300720c */ /* 0x040fe40003f86270 */
[----:B------:R-:W-:Y:S02]  /*13a40*/  ISETP.GE.AND P1, PT, R3, R212, PT ;  /* 0x000000d40300720c */ /* 0x000fe40003f26270 */
[CC--:B------:R-:W-:Y:S02]  /*13a50*/  ISETP.GE.OR P6, PT, R2.reuse, R217.reuse, !P6 ;  /* 0x000000d90200720c */ /* 0x0c0fe400077c6670 */
[-C--:B------:R-:W-:Y:S01]  /*13a60*/  ISETP.GE.OR P5, PT, R2, R216.reuse, !P5 ;  /* 0x000000d80200720c */ /* 0x080fe20006fa6670 */
[----:B------:R-:W-:Y:S01]  /*13a70*/  IMAD.IADD R2, R215, 0x1, -R2 ;  /* 0x00000001d7027824 */ /* 0x000fe200078e0a02 */
[C---:B------:R-:W-:Y:S02]  /*13a80*/  ISETP.GE.OR P4, PT, R3.reuse, R217, !P4 ;  /* 0x000000d90300720c */ /* 0x040fe40006786670 */
        /* <DEDUP_REMOVED lines=13> */
[----:B------:R-:W-:Y:S01]  /*13b60*/  VIADD R2, R0, 0x29 ;  /* 0x0000002900027836 */ /* 0x000fe20000000000 */
[----:B------:R-:W-:Y:S01]  /*13b70*/  I2FP.F32.S32 R6, R6 ;  /* 0x0000000600067245 */ /* 0x000fe20000201400 */
[----:B------:R-:W-:Y:S01]  /*13b80*/  FFMA.FTZ R20, R3, -UR19, R20 ;  /* 0x8000001303147c23 */ /* 0x000fe20008010014 */
[----:B------:R-:W-:Y:S01]  /*13b90*/  FFMA.FTZ R21, R4, -UR19, R21 ;  /* 0x8000001304157c23 */ /* 0x000fe20008010015 */
[----:B------:R-:W-:Y:S01]  /*13ba0*/  IMAD.IADD R8, R214, 0x1, -R2 ;  /* 0x00000001d6087824 */ /* 0x000fe200078e0a02 */
[----:B------:R-:W-:Y:S01]  /*13bb0*/  I2FP.F32.S32 R7, R7 ;  /* 0x0000000700077245 */ /* 0x000fe20000201400 */
[----:B------:R-:W-:Y:S01]  /*13bc0*/  FFMA.FTZ R22, R6, -UR19, R22 ;  /* 0x8000001306167c23 */ /* 0x000fe20008010016 */
[----:B------:R-:W-:Y:S01]  /*13bd0*/  IMAD.IADD R6, R215, 0x1, -R5 ;  /* 0x00000001d7067824 */ /* 0x000fe200078e0a05 */
[----:B------:R-:W-:Y:S01]  /*13be0*/  FSEL R242, R20, -INF , !P4 ;  /* 0xff80000014f27808 */ /* 0x000fe20006000000 */
[----:B------:R-:W-:Y:S01]  /*13bf0*/  VIADD R3, R0, 0x31 ;  /* 0x0000003100037836 */ /* 0x000fe20000000000 */
[----:B------:R-:W-:Y:S01]  /*13c00*/  FSEL R241, R21, -INF , !P6 ;  /* 0xff80000015f17808 */ /* 0x000fe20007000000 */
[----:B------:R-:W-:Y:S01]  /*13c10*/  FFMA.FTZ R23, R7, -UR19, R23 ;  /* 0x8000001307177c23 */ /* 0x000fe20008010017 */
[----:B------:R-:W-:Y:S01]  /*13c20*/  IABS R10, R8 ;  /* 0x00000008000a7213 */ /* 0x000fe20000000000 */
[----:B------:R-:W-:Y:S01]  /*13c30*/  IMAD.IADD R7, R214, 0x1, -R3 ;  /* 0x00000001d6077824 */ /* 0x000fe200078e0a03 */
[----:B------:R-:W-:Y:S01]  /*13c40*/  ISETP.GE.AND P4, PT, R2, R213, PT ;  /* 0x000000d50200720c */ /* 0x000fe20003f86270 */
[----:B------:R-:W-:Y:S01]  /*13c50*/  VIADD R4, R0, 0x30 ;  /* 0x0000003000047836 */ /* 0x000fe20000000000 */
[C---:B------:R-:W-:Y:S02]  /*13c60*/  ISETP.GE.AND P6, PT, R2.reuse, R212, PT ;  /* 0x000000d40200720c */ /* 0x040fe40003fc6270 */
[----:B------:R-:W-:Y:S01]  /*13c70*/  IABS R9, R6 ;  /* 0x0000000600097213 */ /* 0x000fe20000000000 */
[----:B------:R-:W-:Y:S01]  /*13c80*/  IMAD.MOV.U32 R6, RZ, RZ, R10 ;  /* 0x000000ffff067224 */ /* 0x000fe200078e000a */
[C---:B------:R-:W-:Y:S02]  /*13c90*/  ISETP.GE.OR P4, PT, R2.reuse, R217, !P4 ;  /* 0x000000d90200720c */ /* 0x040fe40006786670 */
[----:B------:R-:W-:Y:S01]  /*13ca0*/  ISETP.GE.OR P6, PT, R2, R216, !P6 ;  /* 0x000000d80200720c */ /* 0x000fe200077c6670 */
[----:B------:R-:W-:Y:S01]  /*13cb0*/  IMAD.IADD R2, R215, 0x1, -R2 ;  /* 0x00000001d7027824 */ /* 0x000fe200078e0a02 */
[----:B------:R-:W-:Y:S02]  /*13cc0*/  I2FP.F32.S32 R6, R6 ;  /* 0x0000000600067245 */ /* 0x000fe40000201400 */
[----:B------:R-:W-:Y:S02]  /*13cd0*/  FSEL R179, R18, -INF , !P3 ;  /* 0xff80000012b37808 */ /* 0x000fe40005800000 */
[----:B------:R-:W-:Y:S01]  /*13ce0*/  IABS R8, R2 ;  /* 0x0000000200087213 */ /* 0x000fe20000000000 */
[----:B------:R-:W-:Y:S01]  /*13cf0*/  FFMA.FTZ R25, R6, -UR19, R25 ;  /* 0x8000001306197c23 */ /* 0x000fe20008010019 */
[----:B------:R-:W-:Y:S01]  /*13d00*/  IABS R2, R7 ;  /* 0x0000000700027213 */ /* 0x000fe20000000000 */
[----:B------:R-:W-:Y:S01]  /*13d10*/  IMAD.MOV.U32 R7, RZ, RZ, R9 ;  /* 0x000000ffff077224 */ /* 0x000fe200078e0009 */
[-C--:B------:R-:W-:Y:S02]  /*13d20*/  ISETP.GE.AND P3, PT, R5, R213.reuse, PT ;  /* 0x000000d50500720c */ /* 0x080fe40003f66270 */
[----:B------:R-:W-:Y:S02]  /*13d30*/  FSEL R178, R19, -INF , !P0 ;  /* 0xff80000013b27808 */ /* 0x000fe40004000000 */
[----:B------:R-:W-:Y:S02]  /*13d40*/  FSEL R237, R22, -INF , !P1 ;  /* 0xff80000016ed7808 */ /* 0x000fe40004800000 */
[----:B------:R-:W-:Y:S02]  /*13d50*/  FSEL R240, R23, -INF , !P5 ;  /* 0xff80000017f07808 */ /* 0x000fe40006800000 */
[C---:B------:R-:W-:Y:S01]  /*13d60*/  ISETP.GE.AND P0, PT, R5.reuse, R212, PT ;  /* 0x000000d40500720c */ /* 0x040fe20003f06270 */
[----:B------:R-:W-:Y:S01]  /*13d70*/  LDSM.16.MT88.4 R20, [R186+0x10000] ;  /* 0x01000000ba14783b */ /* 0x000fe20000004200 */
[----:B------:R-:W-:Y:S02]  /*13d80*/  I2FP.F32.S32 R2, R2 ;  /* 0x0000000200027245 */ /* 0x000fe40000201400 */
[C---:B------:R-:W-:Y:S02]  /*13d90*/  ISETP.GE.AND P1, PT, R4.reuse, R213, PT ;  /* 0x000000d50400720c */ /* 0x040fe40003f26270 */
[----:B------:R-:W-:Y:S01]  /*13da0*/  ISETP.GE.AND P5, PT, R4, R212, PT ;  /* 0x000000d40400720c */ /* 0x000fe20003fa6270 */
[----:B------:R-:W-:Y:S01]  /*13db0*/  FFMA.FTZ R29, R2, -UR19, R29 ;  /* 0x80000013021d7c23 */ /* 0x000fe2000801001d */
[CC--:B------:R-:W-:Y:S01]  /*13dc0*/  ISETP.GE.OR P3, PT, R5.reuse, R217.reuse, !P3 ;  /* 0x000000d90500720c */ /* 0x0c0fe20005f66670 */
[----:B------:R-:W-:Y:S01]  /*13dd0*/  VIADD R2, R0, 0x38 ;  /* 0x0000003800027836 */ /* 0x000fe20000000000 */
[-C--:B------:R-:W-:Y:S01]  /*13de0*/  ISETP.GE.OR P0, PT, R5, R216.reuse, !P0 ;  /* 0x000000d80500720c */ /* 0x080fe20004706670 */
[--C-:B------:R-:W-:Y:S01]  /*13df0*/  IMAD.IADD R5, R214, 0x1, -R4.reuse ;  /* 0x00000001d6057824 */ /* 0x100fe200078e0a04 */
[----:B------:R-:W-:Y:S01]  /*13e00*/  FSEL R236, R25, -INF , !P4 ;  /* 0xff80000019ec7808 */ /* 0x000fe20006000000 */
[----:B------:R-:W-:Y:S01]  /*13e10*/  VIADD R0, R0, 0x39 ;  /* 0x0000003900007836 */ /* 0x000fe20000000000 */
[C---:B------:R-:W-:Y:S02]  /*13e20*/  ISETP.GE.OR P1, PT, R4.reuse, R217, !P1 ;  /* 0x000000d90400720c */ /* 0x040fe40004f26670 */
[----:B------:R-:W-:Y:S01]  /*13e30*/  ISETP.GE.OR P5, PT, R4, R216, !P5 ;  /* 0x000000d80400720c */ /* 0x000fe20006fa6670 */
[----:B------:R-:W-:Y:S01]  /*13e40*/  IMAD.IADD R4, R215, 0x1, -R4 ;  /* 0x00000001d7047824 */ /* 0x000fe200078e0a04 */
[----:B------:R-:W-:Y:S02]  /*13e50*/  FSEL R235, R24, -INF , !P3 ;  /* 0xff80000018eb7808 */ /* 0x000fe40005800000 */
[C---:B------:R-:W-:Y:S02]  /*13e60*/  ISETP.GE.AND P3, PT, R3.reuse, R213, PT ;  /* 0x000000d50300720c */ /* 0x040fe40003f66270 */
[C---:B------:R-:W-:Y:S02]  /*13e70*/  ISETP.GE.AND P4, PT, R3.reuse, R212, PT ;  /* 0x000000d40300720c */ /* 0x040fe40003f86270 */
[C---:B------:R-:W-:Y:S02]  /*13e80*/  ISETP.GE.OR P3, PT, R3.reuse, R217, !P3 ;  /* 0x000000d90300720c */ /* 0x040fe40005f66670 */
[----:B------:R-:W-:Y:S01]  /*13e90*/  ISETP.GE.OR P4, PT, R3, R216, !P4 ;  /* 0x000000d80300720c */ /* 0x000fe20006786670 */
[----:B------:R-:W-:Y:S01]  /*13ea0*/  IMAD.IADD R3, R215, 0x1, -R3 ;  /* 0x00000001d7037824 */ /* 0x000fe200078e0a03 */
[----:B------:R-:W-:Y:S02]  /*13eb0*/  I2FP.F32.S32 R7, R7 ;  /* 0x0000000700077245 */ /* 0x000fe40000201400 */
[----:B------:R-:W-:Y:S02]  /*13ec0*/  IABS R5, R5 ;  /* 0x0000000500057213 */ /* 0x000fe40000000000 */
[----:B------:R-:W-:Y:S01]  /*13ed0*/  IABS R6, R4 ;  /* 0x0000000400067213 */ /* 0x000fe20000000000 */
[----:B------:R-:W-:Y:S01]  /*13ee0*/  IMAD.IADD R4, R214, 0x1, -R0 ;  /* 0x00000001d6047824 */ /* 0x000fe200078e0a00 */
[----:B------:R-:W-:Y:S01]  /*13ef0*/  I2FP.F32.S32 R5, R5 ;  /* 0x0000000500057245 */ /* 0x000fe20000201400 */
[----:B------:R-:W-:Y:S01]  /*13f00*/  FFMA.FTZ R26, R7, -UR19, R26 ;  /* 0x80000013071a7c23 */ /* 0x000fe2000801001a */
[----:B------:R-:W-:Y:S02]  /*13f10*/  IABS R7, R3 ;  /* 0x0000000300077213 */ /* 0x000fe40000000000 */
[----:B------:R-:W-:Y:S01]  /*13f20*/  IABS R3, R4 ;  /* 0x0000000400037213 */ /* 0x000fe20000000000 */
[----:B------:R-:W-:Y:S01]  /*13f30*/  FFMA.FTZ R28, R5, -UR19, R28 ;  /* 0x80000013051c7c23 */ /* 0x000fe2000801001c */
[----:B------:R-:W-:Y:S01]  /*13f40*/  FMNMX.FTZ R4, R174, R133, !PT ;  /* 0x00000085ae047209 */ /* 0x000fe20007810000 */
[----:B------:R-:W-:Y:S01]  /*13f50*/  IMAD.IADD R5, R214, 0x1, -R2 ;  /* 0x00000001d6057824 */ /* 0x000fe200078e0a02 */
[----:B------:R-:W-:Y:S02]  /*13f60*/  I2FP.F32.S32 R6, R6 ;  /* 0x0000000600067245 */ /* 0x000fe40000201400 */
[----:B------:R-:W-:Y:S02]  /*13f70*/  FMNMX.FTZ R4, R175, R4, !PT ;  /* 0x00000004af047209 */ /* 0x000fe40007810000 */
[----:B------:R-:W-:Y:S01]  /*13f80*/  IABS R5, R5 ;  /* 0x0000000500057213 */ /* 0x000fe20000000000 */
[----:B------:R-:W-:Y:S01]  /*13f90*/  FFMA.FTZ R30, R6, -UR19, R30 ;  /* 0x80000013061e7c23 */ /* 0x000fe2000801001e */
[----:B------:R-:W-:Y:S02]  /*13fa0*/  FMNMX.FTZ R4, R168, R4, !PT ;  /* 0x00000004a8047209 */ /* 0x000fe40007810000 */
[----:B------:R-:W-:Y:S02]  /*13fb0*/  I2FP.F32.S32 R6, R5 ;  /* 0x0000000500067245 */ /* 0x000fe40000201400 */
[----:B------:R-:W-:Y:S02]  /*13fc0*/  FMNMX.FTZ R4, R169, R4, !PT ;  /* 0x00000004a9047209 */ /* 0x000fe40007810000 */
[----:B------:R-:W-:Y:S01]  /*13fd0*/  I2FP.F32.S32 R5, R3 ;  /* 0x0000000300057245 */ /* 0x000fe20000201400 */
[----:B------:R-:W-:Y:S01]  /*13fe0*/  FFMA.FTZ R32, R6, -UR19, R32 ;  /* 0x8000001306207c23 */ /* 0x000fe20008010020 */
[----:B------:R-:W-:Y:S02]  /*13ff0*/  FMNMX.FTZ R3, R176, R134, !PT ;  /* 0x00000086b0037209 */ /* 0x000fe40007810000 */
[----:B------:R-:W-:Y:S01]  /*14000*/  FMNMX.FTZ R4, R219, R4, !PT ;  /* 0x00000004db047209 */ /* 0x000fe20007810000 */
[----:B------:R-:W-:Y:S01]  /*14010*/  FFMA.FTZ R33, R5, -UR19, R33 ;  /* 0x8000001305217c23 */ /* 0x000fe20008010021 */
[----:B------:R-:W-:Y:S01]  /*14020*/  FMNMX.FTZ R3, R177, R3, !PT ;  /* 0x00000003b1037209 */ /* 0x000fe20007810000 */
[----:B------:R-:W-:Y:S01]  /*14030*/  IMAD.IADD R5, R215, 0x1, -R2 ;  /* 0x00000001d7057824 */ /* 0x000fe200078e0a02 */
[----:B------:R-:W-:Y:S02]  /*14040*/  FMNMX.FTZ R4, R220, R4, !PT ;  /* 0x00000004dc047209 */ /* 0x000fe40007810000 */
[----:B------:R-:W-:Y:S02]  /*14050*/  FMNMX.FTZ R3, R170, R3, !PT ;  /* 0x00000003aa037209 */ /* 0x000fe40007810000 */
[----:B------:R-:W-:Y:S02]  /*14060*/  FMNMX.FTZ R4, R181, R4, !PT ;  /* 0x00000004b5047209 */ /* 0x000fe40007810000 */
[----:B------:R-:W-:Y:S02]  /*14070*/  FMNMX.FTZ R3, R171, R3, !PT ;  /* 0x00000003ab037209 */ /* 0x000fe40007810000 */
[----:B------:R-:W-:Y:S02]  /*14080*/  FSEL R232, R26, -INF , !P0 ;  /* 0xff8000001ae87808 */ /* 0x000fe40004000000 */
[----:B------:R-:W-:Y:S02]  /*14090*/  ISETP.GE.AND P0, PT, R2, R213, PT ;  /* 0x000000d50200720c */ /* 0x000fe40003f06270 */
[----:B------:R-:W-:Y:S02]  /*140a0*/  FMNMX.FTZ R4, R180, R4, !PT ;  /* 0x00000004b4047209 */ /* 0x000fe40007810000 */
[----:B------:R-:W-:Y:S02]  /*140b0*/  FMNMX.FTZ R3, R182, R3, !PT ;  /* 0x00000003b6037209 */ /* 0x000fe40007810000 */
[----:B------:R-:W-:Y:S02]  /*140c0*/  FSEL R234, R28, -INF , !P1 ;  /* 0xff8000001cea7808 */ /* 0x000fe40004800000 */
[----:B------:R-:W-:Y:S02]  /*140d0*/  ISETP.GE.OR P0, PT, R2, R217, !P0 ;  /* 0x000000d90200720c */ /* 0x000fe40004706670 */
[----:B------:R-:W-:Y:S02]  /*140e0*/  FMNMX.FTZ R4, R242, R4, !PT ;  /* 0x00000004f2047209 */ /* 0x000fe40007810000 */
[----:B------:R-:W-:Y:S02]  /*140f0*/  ISETP.GE.AND P1, PT, R2, R212, PT ;  /* 0x000000d40200720c */ /* 0x000fe40003f26270 */
[----:B------:R-:W-:Y:S02]  /*14100*/  FMNMX.FTZ R3, R183, R3, !PT ;  /* 0x00000003b7037209 */ /* 0x000fe40007810000 */
[----:B------:R-:W-:Y:S02]  /*14110*/  FSEL R233, R29, -INF , !P3 ;  /* 0xff8000001de97808 */ /* 0x000fe40005800000 */
[----:B------:R-:W-:Y:S02]  /*14120*/  FSEL R231, R32, -INF , !P0 ;  /* 0xff80000020e77808 */ /* 0x000fe40004000000 */
[----:B------:R-:W-:Y:S02]  /*14130*/  FMNMX.FTZ R4, R241, R4, !PT ;  /* 0x00000004f1047209 */ /* 0x000fe40007810000 */
[----:B------:R-:W-:Y:S02]  /*14140*/  ISETP.GE.OR P1, PT, R2, R216, !P1 ;  /* 0x000000d80200720c */ /* 0x000fe40004f26670 */
[C---:B------:R-:W-:Y:S02]  /*14150*/  ISETP.GE.AND P3, PT, R0.reuse, R213, PT ;  /* 0x000000d50000720c */ /* 0x040fe40003f66270 */
[C---:B------:R-:W-:Y:S02]  /*14160*/  ISETP.GE.AND P0, PT, R0.reuse, R212, PT ;  /* 0x000000d40000720c */ /* 0x040fe40003f06270 */
[----:B------:R-:W-:Y:S02]  /*14170*/  FMNMX.FTZ R2, R179, R3, !PT ;  /* 0x00000003b3027209 */ /* 0x000fe40007810000 */
[----:B------:R-:W-:Y:S01]  /*14180*/  FMNMX.FTZ R3, R235, R4, !PT ;  /* 0x00000004eb037209 */ /* 0x000fe20007810000 */
[----:B------:R-:W-:Y:S01]  /*14190*/  IMAD.IADD R4, R215, 0x1, -R0 ;  /* 0x00000001d7047824 */ /* 0x000fe200078e0a00 */
[C---:B------:R-:W-:Y:S02]  /*141a0*/  ISETP.GE.OR P3, PT, R0.reuse, R217, !P3 ;  /* 0x000000d90000720c */ /* 0x040fe40005f66670 */
[----:B------:R-:W-:Y:S02]  /*141b0*/  ISETP.GE.OR P0, PT, R0, R216, !P0 ;  /* 0x000000d80000720c */ /* 0x000fe40004706670 */
[----:B------:R-:W-:Y:S02]  /*141c0*/  FMNMX.FTZ R0, R178, R2, !PT ;  /* 0x00000002b2007209 */ /* 0x000fe40007810000 */
[----:B------:R-:W-:Y:S02]  /*141d0*/  I2FP.F32.S32 R8, R8 ;  /* 0x0000000800087245 */ /* 0x000fe40000201400 */
[----:B------:R-:W-:Y:S02]  /*141e0*/  FMNMX.FTZ R3, R236, R3, !PT ;  /* 0x00000003ec037209 */ /* 0x000fe40007810000 */
[----:B------:R-:W-:Y:S01]  /*141f0*/  IABS R5, R5 ;  /* 0x0000000500057213 */ /* 0x000fe20000000000 */
[----:B------:R-:W-:Y:S01]  /*14200*/  FFMA.FTZ R27, R8, -UR19, R27 ;  /* 0x80000013081b7c23 */ /* 0x000fe2000801001b */
[----:B------:R-:W-:Y:S02]  /*14210*/  FMNMX.FTZ R0, R237, R0, !PT ;  /* 0x00000000ed007209 */ /* 0x000fe40007810000 */
[----:B------:R-:W-:Y:S02]  /*14220*/  FMNMX.FTZ R3, R234, R3, !PT ;  /* 0x00000003ea037209 */ /* 0x000fe40007810000 */
[----:B------:R-:W-:Y:S01]  /*14230*/  IABS R2, R4 ;  /* 0x0000000400027213 */ /* 0x000fe20000000000 */
[----:B------:R-:W-:Y:S01]  /*14240*/  IMAD.MOV.U32 R4, RZ, RZ, R5 ;  /* 0x000000ffff047224 */ /* 0x000fe200078e0005 */
[----:B------:R-:W-:Y:S02]  /*14250*/  FMNMX.FTZ R0, R240, R0, !PT ;  /* 0x00000000f0007209 */ /* 0x000fe40007810000 */
[----:B------:R-:W-:Y:S02]  /*14260*/  I2FP.F32.S32 R7, R7 ;  /* 0x0000000700077245 */ /* 0x000fe40000201400 */
[----:B------:R-:W-:Y:S02]  /*14270*/  FMNMX.FTZ R3, R233, R3, !PT ;  /* 0x00000003e9037209 */ /* 0x000fe40007810000 */
[----:B------:R-:W-:Y:S01]  /*14280*/  FSEL R223, R27, -INF , !P6 ;  /* 0xff8000001bdf7808 */ /* 0x000fe20007000000 */
[----:B------:R-:W-:Y:S01]  /*14290*/  FFMA.FTZ R31, R7, -UR19, R31 ;  /* 0x80000013071f7c23 */ /* 0x000fe2000801001f */
[----:B------:R-:W-:Y:S02]  /*142a0*/  FMNMX.FTZ R0, R232, R0, !PT ;  /* 0x00000000e8007209 */ /* 0x000fe40007810000 */
[----:B------:R-:W-:Y:S02]  /*142b0*/  FSEL R230, R33, -INF , !P3 ;  /* 0xff80000021e67808 */ /* 0x000fe40005800000 */
[----:B------:R-:W-:Y:S02]  /*142c0*/  I2FP.F32.S32 R4, R4 ;  /* 0x0000000400047245 */ /* 0x000fe40000201400 */
[----:B------:R-:W-:Y:S02]  /*142d0*/  FMNMX.FTZ R3, R231, R3, !PT ;  /* 0x00000003e7037209 */ /* 0x000fe40007810000 */
[----:B------:R-:W-:Y:S01]  /*142e0*/  FSEL R247, R30, -INF , !P5 ;  /* 0xff8000001ef77808 */ /* 0x000fe20006800000 */
[----:B------:R-:W-:Y:S01]  /*142f0*/  FFMA.FTZ R34, R4, -UR19, R34 ;  /* 0x8000001304227c23 */ /* 0x000fe20008010022 */
[----:B------:R-:W-:Y:S01]  /*14300*/  FMNMX.FTZ R0, R223, R0, !PT ;  /* 0x00000000df007209 */ /* 0x000fe20007810000 */
[----:B------:R-:W-:Y:S01]  /*14310*/  IMAD.U32 R4, RZ, RZ, UR39 ;  /* 0x00000027ff047e24 */ /* 0x000fe2000f8e00ff */
[----:B------:R-:W-:Y:S02]  /*14320*/  FMNMX.FTZ R3, R230, R3, !PT ;  /* 0x00000003e6037209 */ /* 0x000fe40007810000 */
[----:B------:R-:W-:Y:S02]  /*14330*/  I2FP.F32.S32 R2, R2 ;  /* 0x0000000200027245 */ /* 0x000fe40000201400 */
[----:B------:R-:W-:Y:S01]  /*14340*/  FSEL R249, R31, -INF , !P4 ;  /* 0xff8000001ff97808 */ /* 0x000fe20006000000 */
[----:B------:R-:W1:Y:S01]  /*14350*/  SHFL.BFLY PT, R6, R3, 0x2, 0x1f ;  /* 0x0c401f0003067f89 */ /* 0x000e6200000e0000 */
[----:B------:R-:W-:Y:S01]  /*14360*/  FMNMX.FTZ R0, R247, R0, !PT ;  /* 0x00000000f7007209 */ /* 0x000fe20007810000 */
[----:B------:R-:W-:Y:S01]  /*14370*/  FFMA.FTZ R35, R2, -UR19, R35 ;  /* 0x8000001302237c23 */ /* 0x000fe20008010023 */
[----:B------:R-:W-:Y:S05]  /*14380*/  FSEL R248, R34, -INF , !P1 ;  /* 0xff80000022f87808 */ /* 0x000fea0004800000 */
[----:B------:R-:W-:Y:S01]  /*14390*/  LDSM.16.MT88.4 R28, [R188+0x10000] ;  /* 0x01000000bc1c783b */ /* 0x000fe20000004200 */
[----:B------:R-:W-:Y:S02]  /*143a0*/  FMNMX.FTZ R0, R249, R0, !PT ;  /* 0x00000000f9007209 */ /* 0x000fe40007810000 */
[----:B------:R-:W-:Y:S02]  /*143b0*/  FSEL R135, R35, -INF , !P0 ;  /* 0xff80000023877808 */ /* 0x000fe40004000000 */
[----:B------:R-:W-:Y:S02]  /*143c0*/  FMNMX.FTZ R0, R248, R0, !PT ;  /* 0x00000000f8007209 */ /* 0x000fe40007810000 */
[----:B--2---:R-:W-:Y:S01]  /*143d0*/  LOP3.LUT R5, R251, UR36, R4, 0x96, !PT ;  /* 0x00000024fb057c12 */ /* 0x004fe2000f8e9604 */
[----:B------:R-:W-:Y:S01]  /*143e0*/  UIADD3 UR36, UR36, 0x1, URZ ;  /* 0x0000000124247890 */ /* 0x000fe2000fffe03f */
[----:B------:R-:W-:Y:S02]  /*143f0*/  FMNMX.FTZ R0, R135, R0, !PT ;  /* 0x0000000087007209 */ /* 0x000fe40007810000 */
[----:B----4-:R-:W-:Y:S01]  /*14400*/  LOP3.LUT R4, R229, UR22, R250, 0x96, !PT ;  /* 0x00000016e5047c12 */ /* 0x010fe2000f8e96fa */
[----:B------:R-:W-:Y:S01]  /*14410*/  IMAD.WIDE.U32 R8, R5, -0x326172a9, RZ ;  /* 0xcd9e8d5705087825 */ /* 0x000fe200078e00ff */
[----:B------:R-:W-:Y:S01]  /*14420*/  UIADD3 UR22, UR39, 0x646e171e, URZ ;  /* 0x646e171e27167890 */ /* 0x000fe2000fffe03f */
[----:B------:R-:W2:Y:S02]  /*14430*/  SHFL.BFLY PT, R2, R0, 0x2, 0x1f ;  /* 0x0c401f0000027f89 */ /* 0x000ea400000e0000 */
[----:B------:R-:W-:Y:S01]  /*14440*/  IMAD.WIDE.U32 R14, R4, -0x326172a9, RZ ;  /* 0xcd9e8d57040e7825 */ /* 0x000fe200078e00ff */
[----:B-----5:R-:W-:Y:S02]  /*14450*/  LOP3.LUT R4, R9, UR33, R238, 0x96, !PT ;  /* 0x0000002109047c12 */ /* 0x020fe4000f8e96ee */
[----:B-1----:R-:W-:Y:S02]  /*14460*/  FMNMX.FTZ R3, R3, R6, !PT ;  /* 0x0000000603037209 */ /* 0x002fe40007810000 */
[----:B------:R-:W-:Y:S01]  /*14470*/  LOP3.LUT R6, R15, UR32, R8, 0x96, !PT ;  /* 0x000000200f067c12 */ /* 0x000fe2000f8e9608 */
[----:B------:R-:W-:Y:S02]  /*14480*/  IMAD.WIDE.U32 R4, R4, -0x2daee0ad, RZ ;  /* 0xd2511f5304047825 */ /* 0x000fe400078e00ff */
[----:B------:R-:W1:Y:S02]  /*14490*/  SHFL.BFLY PT, R132, R3, 0x1, 0x1f ;  /* 0x0c201f0003847f89 */ /* 0x000e6400000e0000 */
[----:B------:R-:W-:Y:S01]  /*144a0*/  IMAD.WIDE.U32 R6, R6, -0x2daee0ad, RZ ;  /* 0xd2511f5306067825 */ /* 0x000fe200078e00ff */
[----:B------:R-:W-:Y:S04]  /*144b0*/  LOP3.LUT R5, R5, UR30, R228, 0x96, !PT ;  /* 0x0000001e05057c12 */ /* 0x000fe8000f8e96e4 */
[----:B------:R-:W-:Y:S01]  /*144c0*/  LOP3.LUT R8, R7, UR28, R4, 0x96, !PT ;  /* 0x0000001c07087c12 */ /* 0x000fe2000f8e9604 */
[----:B------:R-:W-:Y:S04]  /*144d0*/  IMAD.WIDE.U32 R4, R5, -0x326172a9, RZ ;  /* 0xcd9e8d5705047825 */ /* 0x000fe800078e00ff */
[----:B------:R-:W-:Y:S01]  /*144e0*/  IMAD.WIDE.U32 R8, R8, -0x326172a9, RZ ;  /* 0xcd9e8d5708087825 */ /* 0x000fe200078e00ff */
[----:B--2---:R-:W-:Y:S02]  /*144f0*/  FMNMX.FTZ R0, R0, R2, !PT ;  /* 0x0000000200007209 */ /* 0x004fe40007810000 */
[----:B------:R-:W-:Y:S02]  /*14500*/  LOP3.LUT R5, R5, UR29, R14, 0x96, !PT ;  /* 0x0000001d05057c12 */ /* 0x000fe4000f8e960e */
[----:B------:R-:W-:Y:S01]  /*14510*/  LOP3.LUT R10, R9, UR27, R4, 0x96, !PT ;  /* 0x0000001b090a7c12 */ /* 0x000fe2000f8e9604 */
[----:B------:R-:W2:Y:S02]  /*14520*/  SHFL.BFLY PT, R2, R0, 0x1, 0x1f ;  /* 0x0c201f0000027f89 */ /* 0x000ea400000e0000 */
[----:B------:R-:W-:Y:S01]  /*14530*/  IMAD.WIDE.U32 R4, R5, -0x2daee0ad, RZ ;  /* 0xd2511f5305047825 */ /* 0x000fe200078e00ff */
[----:B-1----:R-:W-:Y:S03]  /*14540*/  FMNMX.FTZ R132, R3, R132, !PT ;  /* 0x0000008403847209 */ /* 0x002fe60007810000 */
[----:B------:R-:W-:Y:S01]  /*14550*/  IMAD.WIDE.U32 R10, R10, -0x2daee0ad, RZ ;  /* 0xd2511f530a0a7825 */ /* 0x000fe200078e00ff */
[----:B------:R-:W-:Y:S02]  /*14560*/  LOP3.LUT R6, R5, UR26, R6, 0x96, !PT ;  /* 0x0000001a05067c12 */ /* 0x000fe4000f8e9606 */
[C---:B------:R-:W-:Y:S01]  /*14570*/  FSETP.NEU.FTZ.AND P1, PT, R132.reuse, -INF , PT ;  /* 0xff8000008400780b */ /* 0x040fe20003f3d000 */
[----:B------:R-:W-:Y:S01]  /*14580*/  FMUL.FTZ R172, R132, UR4 ;  /* 0x0000000484ac7c20 */ /* 0x000fe20008410000 */
[----:B------:R-:W-:Y:S01]  /*14590*/  LOP3.LUT R4, R11, UR14, R4, 0x96, !PT ;  /* 0x0000000e0b047c12 */ /* 0x000fe2000f8e9604 */
[----:B------:R-:W-:Y:S03]  /*145a0*/  IMAD.WIDE.U32 R6, R6, -0x326172a9, RZ ;  /* 0xcd9e8d5706067825 */ /* 0x000fe600078e00ff */
[----:B------:R-:W-:Y:S01]  /*145b0*/  FSEL R172, R172, RZ, P1 ;  /* 0x000000ffacac7208 */ /* 0x000fe20000800000 */
[----:B------:R-:W-:Y:S01]  /*145c0*/  IMAD.WIDE.U32 R4, R4, -0x326172a9, RZ ;  /* 0xcd9e8d5704047825 */ /* 0x000fe200078e00ff */
[----:B------:R-:W-:Y:S03]  /*145d0*/  LOP3.LUT R9, R7, UR15, R8, 0x96, !PT ;  /* 0x0000000f07097c12 */ /* 0x000fe6000f8e9608 */
[----:B------:R-:W-:Y:S01]  /*145e0*/  FFMA.FTZ R7, R168, UR4, -R172 ;  /* 0x00000004a8077c23 */ /* 0x000fe200080108ac */
[----:B------:R-:W-:Y:S02]  /*145f0*/  SHF.R.U32.HI R12, RZ, 0x18, R4 ;  /* 0x00000018ff0c7819 */ /* 0x000fe40000011604 */
[----:B--2---:R-:W-:Y:S01]  /*14600*/  FMNMX.FTZ R3, R0, R2, !PT ;  /* 0x0000000200037209 */ /* 0x004fe20007810000 */
[----:B------:R-:W-:Y:S01]  /*14610*/  FFMA.FTZ R2, R169, UR4, -R172 ;  /* 0x00000004a9027c23 */ /* 0x000fe200080108ac */
[----:B------:R1:W-:Y:S01]  /*14620*/  MUFU.EX2 R245, R7 ;  /* 0x0000000700f57308 */ /* 0x0003e20000000800 */
[C---:B------:R-:W-:Y:S02]  /*14630*/  LOP3.LUT R0, R4.reuse, 0xffff, RZ, 0xc0, !PT ;  /* 0x0000ffff04007812 */ /* 0x040fe400078ec0ff */
[C---:B------:R-:W-:Y:S01]  /*14640*/  FMUL.FTZ R173, R3.reuse, UR4 ;  /* 0x0000000403ad7c20 */ /* 0x040fe20008410000 */
[----:B------:R-:W-:Y:S02]  /*14650*/  FSETP.NEU.FTZ.AND P0, PT, R3, -INF , PT ;  /* 0xff8000000300780b */ /* 0x000fe40003f1d000 */
[----:B------:R-:W-:Y:S04]  /*14660*/  LOP3.LUT R6, R5, UR25, R6, 0x96, !PT ;  /* 0x0000001905067c12 */ /* 0x000fe8000f8e9606 */
[----:B------:R2:W3:Y:S01]  /*14670*/  MUFU.EX2 R244, R2 ;  /* 0x0000000200f47308 */ /* 0x0004e20000000800 */
[----:B------:R-:W-:Y:S02]  /*14680*/  FSEL R173, R173, RZ, P0 ;  /* 0x000000ffadad7208 */ /* 0x000fe40000000000 */
[----:B------:R-:W-:Y:S02]  /*14690*/  SHF.R.U32.HI R8, RZ, 0x10, R4 ;  /* 0x00000010ff087819 */ /* 0x000fe40000011604 */
[----:B------:R-:W-:Y:S02]  /*146a0*/  SHF.R.U32.HI R0, RZ, 0x8, R0 ;  /* 0x00000008ff007819 */ /* 0x000fe40000011600 */
[----:B-1----:R-:W-:Y:S01]  /*146b0*/  LOP3.LUT R7, R4, 0xff, RZ, 0xc0, !PT ;  /* 0x000000ff04077812 */ /* 0x002fe200078ec0ff */
[----:B------:R-:W-:Y:S03]  /*146c0*/  IMAD.WIDE.U32 R4, R9, -0x2daee0ad, RZ ;  /* 0xd2511f5309047825 */ /* 0x000fe600078e00ff */
[----:B------:R-:W-:Y:S01]  /*146d0*/  LOP3.LUT R9, R4, 0xff, RZ, 0xc0, !PT ;  /* 0x000000ff04097812 */ /* 0x000fe200078ec0ff */
[--C-:B--2---:R-:W-:Y:S01]  /*146e0*/  FFMA.FTZ R2, R170, UR4, -R173.reuse ;  /* 0x00000004aa027c23 */ /* 0x104fe200080108ad */
[----:B------:R-:W-:Y:S02]  /*146f0*/  PRMT R170, R7, 0x5410, R0 ;  /* 0x0000541007aa7816 */ /* 0x000fe40000000000 */
[----:B------:R-:W-:Y:S01]  /*14700*/  LOP3.LUT R7, R5, UR22, R10, 0x96, !PT ;  /* 0x0000001605077c12 */ /* 0x000fe2000f8e960a */
[----:B------:R1:W-:Y:S01]  /*14710*/  MUFU.EX2 R243, R2 ;  /* 0x0000000200f37308 */ /* 0x0003e20000000800 */
[----:B------:R-:W-:Y:S01]  /*14720*/  LOP3.LUT R0, R4, 0xffff, RZ, 0xc0, !PT ;  /* 0x0000ffff04007812 */ /* 0x000fe200078ec0ff */
[--C-:B------:R-:W-:Y:S01]  /*14730*/  FFMA.FTZ R5, R171, UR4, -R173.reuse ;  /* 0x00000004ab057c23 */ /* 0x100fe200080108ad */
[--C-:B------:R-:W-:Y:S02]  /*14740*/  SHF.R.U32.HI R11, RZ, 0x10, R4.reuse ;  /* 0x00000010ff0b7819 */ /* 0x100fe40000011604 */
[----:B------:R-:W-:Y:S02]  /*14750*/  SHF.R.U32.HI R10, RZ, 0x18, R4 ;  /* 0x00000018ff0a7819 */ /* 0x000fe40000011604 */
[--C-:B------:R-:W-:Y:S03]  /*14760*/  HSET2.LE.AND R170, R170, R225.reuse, PT ;  /* 0x000000e1aaaa7233 */ /* 0x100fe60003803000 */
[----:B------:R2:W4:Y:S01]  /*14770*/  MUFU.EX2 R246, R5 ;  /* 0x0000000500f67308 */ /* 0x0005220000000800 */
[----:B-1----:R-:W-:Y:S02]  /*14780*/  LOP3.LUT R2, R8, 0xff, RZ, 0xc0, !PT ;  /* 0x000000ff08027812 */ /* 0x002fe400078ec0ff */
[----:B------:R-:W-:Y:S02]  /*14790*/  SHF.R.U32.HI R8, RZ, 0x8, R0 ;  /* 0x00000008ff087819 */ /* 0x000fe40000011600 */
[C---:B------:R-:W-:Y:S02]  /*147a0*/  LOP3.LUT R0, R6.reuse, 0xffff, RZ, 0xc0, !PT ;  /* 0x0000ffff06007812 */ /* 0x040fe400078ec0ff */
[----:B------:R-:W-:Y:S01]  /*147b0*/  PRMT R224, R9, 0x5410, R8 ;  /* 0x0000541009e07816 */ /* 0x000fe20000000008 */
[----:B------:R-:W-:Y:S01]  /*147c0*/  FFMA.FTZ R8, R175, UR4, -R172 ;  /* 0x00000004af087c23 */ /* 0x000fe200080108ac */
[----:B--2---:R-:W-:Y:S02]  /*147d0*/  LOP3.LUT R5, R6, 0xff, RZ, 0xc0, !PT ;  /* 0x000000ff06057812 */ /* 0x004fe400078ec0ff */
[----:B------:R-:W-:Y:S01]  /*147e0*/  SHF.R.U32.HI R4, RZ, 0x8, R0 ;  /* 0x00000008ff047819 */ /* 0x000fe20000011600 */
[----:B------:R1:W-:Y:S01]  /*147f0*/  MUFU.EX2 R218, R8 ;  /* 0x0000000800da7308 */ /* 0x0003e20000000800 */
[----:B------:R-:W-:Y:S01]  /*14800*/  PRMT R12, R2, 0x5410, R12 ;  /* 0x00005410020c7816 */ /* 0x000fe2000000000c */
[----:B------:R-:W-:Y:S01]  /*14810*/  FFMA.FTZ R2, R174, UR4, -R172 ;  /* 0x00000004ae027c23 */ /* 0x000fe200080108ac */
[----:B------:R-:W-:Y:S02]  /*14820*/  PRMT R168, R5, 0x5410, R4 ;  /* 0x0000541005a87816 */ /* 0x000fe40000000004 */
[--C-:B------:R-:W-:Y:S02]  /*14830*/  SHF.R.U32.HI R5, RZ, 0x10, R6.reuse ;  /* 0x00000010ff057819 */ /* 0x100fe40000011606 */
[----:B---3--:R-:W-:Y:S03]  /*14840*/  F2FP.BF16.F32.PACK_AB R4, R244, R245 ;  /* 0x000000f5f404723e */ /* 0x008fe600000010ff */
[----:B------:R-:W2:Y:S01]  /*14850*/  MUFU.EX2 R174, R2 ;  /* 0x0000000200ae7308 */ /* 0x000ea20000000800 */
[----:B------:R-:W-:Y:S02]  /*14860*/  LOP3.LUT R5, R5, 0xff, RZ, 0xc0, !PT ;  /* 0x000000ff05057812 */ /* 0x000fe400078ec0ff */
[--C-:B------:R-:W-:Y:S02]  /*14870*/  HSET2.LE.AND R171, R12, R225.reuse, PT ;  /* 0x000000e10cab7233 */ /* 0x100fe40003803000 */
[----:B------:R-:W-:Y:S02]  /*14880*/  LOP3.LUT R170, R170, R4, RZ, 0xc0, !PT ;  /* 0x00000004aaaa7212 */ /* 0x000fe400078ec0ff */
[----:B----4-:R-:W-:Y:S02]  /*14890*/  F2FP.BF16.F32.PACK_AB R4, R246, R243 ;  /* 0x000000f3f604723e */ /* 0x010fe400000010ff */
[----:B-1----:R-:W-:Y:S01]  /*148a0*/  SHF.R.U32.HI R8, RZ, 0x18, R6 ;  /* 0x00000018ff087819 */ /* 0x002fe20000011606 */
[--C-:B------:R-:W-:Y:S01]  /*148b0*/  FFMA.FTZ R6, R176, UR4, -R173.reuse ;  /* 0x00000004b0067c23 */ /* 0x100fe200080108ad */
[----:B------:R-:W-:Y:S02]  /*148c0*/  LOP3.LUT R171, R171, R4, RZ, 0xc0, !PT ;  /* 0x00000004abab7212 */ /* 0x000fe400078ec0ff */
[----:B------:R-:W-:Y:S01]  /*148d0*/  PRMT R169, R5, 0x5410, R8 ;  /* 0x0000541005a97816 */ /* 0x000fe20000000008 */
[----:B------:R1:W-:Y:S01]  /*148e0*/  MUFU.EX2 R175, R6 ;  /* 0x0000000600af7308 */ /* 0x0003e20000000800 */
[----:B------:R-:W-:Y:S01]  /*148f0*/  FFMA.FTZ R5, R177, UR4, -R173 ;  /* 0x00000004b1057c23 */ /* 0x000fe200080108ad */
[--C-:B------:R-:W-:Y:S02]  /*14900*/  HSET2.LE.AND R168, R168, R225.reuse, PT ;  /* 0x000000e1a8a87233 */ /* 0x100fe40003803000 */
[----:B--2---:R-:W-:Y:S02]  /*14910*/  F2FP.BF16.F32.PACK_AB R4, R218, R174 ;  /* 0x000000aeda04723e */ /* 0x004fe400000010ff */
[----:B------:R-:W-:Y:S04]  /*14920*/  LOP3.LUT R8, R7, 0xff, RZ, 0xc0, !PT ;  /* 0x000000ff07087812 */ /* 0x000fe800078ec0ff */
[----:B------:R2:W3:Y:S01]  /*14930*/  MUFU.EX2 R176, R5 ;  /* 0x0000000500b07308 */ /* 0x0004e20000000800 */
[----:B------:R-:W-:Y:S02]  /*14940*/  LOP3.LUT R168, R168, R4, RZ, 0xc0, !PT ;  /* 0x00000004a8a87212 */ /* 0x000fe400078ec0ff */
[--C-:B------:R-:W-:Y:S02]  /*14950*/  SHF.R.U32.HI R4, RZ, 0x10, R7.reuse ;  /* 0x00000010ff047819 */ /* 0x100fe40000011607 */
[----:B------:R-:W-:Y:S02]  /*14960*/  HSET2.LE.AND R169, R169, R225, PT ;  /* 0x000000e1a9a97233 */ /* 0x000fe40003803000 */
[----:B------:R-:W-:Y:S02]  /*14970*/  LOP3.LUT R2, R11, 0xff, RZ, 0xc0, !PT ;  /* 0x000000ff0b027812 */ /* 0x000fe400078ec0ff */
[----:B-1----:R-:W-:Y:S02]  /*14980*/  LOP3.LUT R6, R7, 0xffff, RZ, 0xc0, !PT ;  /* 0x0000ffff07067812 */ /* 0x002fe400078ec0ff */
[----:B------:R-:W-:Y:S02]  /*14990*/  SHF.R.U32.HI R7, RZ, 0x18, R7 ;  /* 0x00000018ff077819 */ /* 0x000fe40000011607 */
[----:B------:R-:W-:Y:S02]  /*149a0*/  FSEL R0, R132, RZ, P1 ;  /* 0x000000ff84007208 */ /* 0x000fe40000800000 */
[----:B------:R-:W-:Y:S02]  /*149b0*/  PRMT R222, R2, 0x5410, R10 ;  /* 0x0000541002de7816 */ /* 0x000fe4000000000a */
[----:B--2---:R-:W-:Y:S01]  /*149c0*/  SHF.R.U32.HI R5, RZ, 0x8, R6 ;  /* 0x00000008ff057819 */ /* 0x004fe20000011606 */
[----:B------:R-:W-:Y:S01]  /*149d0*/  FADD.FTZ R2, -R0, R133 ;  /* 0x0000008500027221 */ /* 0x000fe20000010100 */
[----:B------:R-:W-:Y:S01]  /*149e0*/  FSEL R0, R3, RZ, P0 ;  /* 0x000000ff03007208 */ /* 0x000fe20000000000 */
[----:B------:R-:W-:Y:S01]  /*149f0*/  FFMA.FTZ R133, R181, UR4, -R172 ;  /* 0x00000004b5857c23 */ /* 0x000fe200080108ac */
[----:B------:R-:W-:Y:S01]  /*14a00*/  PRMT R221, R8, 0x5410, R5 ;  /* 0x0000541008dd7816 */ /* 0x000fe20000000005 */
[----:B------:R-:W-:Y:S01]  /*14a10*/  FMUL.FTZ R2, R2, UR4 ;  /* 0x0000000402027c20 */ /* 0x000fe20008410000 */
[----:B------:R-:W-:Y:S01]  /*14a20*/  LOP3.LUT R5, R4, 0xff, RZ, 0xc0, !PT ;  /* 0x000000ff04057812 */ /* 0x000fe200078ec0ff */
[----:B------:R-:W-:Y:S01]  /*14a30*/  FADD.FTZ R0, -R0, R134 ;  /* 0x0000008600007221 */ /* 0x000fe20000010100 */
[----:B---3--:R-:W-:Y:S01]  /*14a40*/  F2FP.BF16.F32.PACK_AB R4, R176, R175 ;  /* 0x000000afb004723e */ /* 0x008fe200000010ff */
[----:B------:R1:W-:Y:S01]  /*14a50*/  MUFU.EX2 R226, R133 ;  /* 0x0000008500e27308 */ /* 0x0003e20000000800 */
[----:B------:R-:W-:Y:S01]  /*14a60*/  PRMT R177, R5, 0x5410, R7 ;  /* 0x0000541005b17816 */ /* 0x000fe20000000007 */
[----:B------:R-:W-:Y:S01]  /*14a70*/  FMUL.FTZ R0, R0, UR4 ;  /* 0x0000000400007c20 */ /* 0x000fe20008410000 */
[----:B------:R-:W-:Y:S01]  /*14a80*/  LOP3.LUT R169, R169, R4, RZ, 0xc0, !PT ;  /* 0x00000004a9a97212 */ /* 0x000fe200078ec0ff */
[----:B------:R-:W-:Y:S02]  /*14a90*/  IMAD.U32 R4, RZ, RZ, UR36 ;  /* 0x00000024ff047e24 */ /* 0x000fe4000f8e00ff */
[--C-:B------:R-:W-:Y:S01]  /*14aa0*/  FFMA.FTZ R134, R220, UR4, -R172.reuse ;  /* 0x00000004dc867c23 */ /* 0x100fe200080108ac */
[----:B------:R-:W-:Y:S01]  /*14ab0*/  FFMA.FTZ R181, R233, UR4, -R172 ;  /* 0x00000004e9b57c23 */ /* 0x000fe200080108ac */
[----:B------:R-:W-:Y:S02]  /*14ac0*/  PLOP3.LUT P0, PT, PT, PT, UP0, 0x80, 0x0 ;  /* 0x000000000000781c */ /* 0x000fe40003f0f008 */
[----:B------:R-:W2:Y:S01]  /*14ad0*/  MUFU.EX2 R2, R2 ;  /* 0x0000000200027308 */ /* 0x000ea20000000800 */
[----:B------:R-:W-:Y:S05]  /*14ae0*/  LOP3.LUT R4, R251, UR39, R4, 0x96, !PT ;  /* 0x00000027fb047c12 */ /* 0x000fea000f8e9604 */
[----:B------:R-:W-:Y:S04]  /*14af0*/  IMAD.WIDE.U32 R8, R4, -0x326172a9, RZ ;  /* 0xcd9e8d5704087825 */ /* 0x000fe800078e00ff */
[----:B------:R-:W3:Y:S01]  /*14b00*/  MUFU.EX2 R0, R0 ;  /* 0x0000000000007308 */ /* 0x000ee20000000800 */
[--C-:B-1----:R-:W-:Y:S01]  /*14b10*/  FFMA.FTZ R133, R180, UR4, -R172.reuse ;  /* 0x00000004b4857c23 */ /* 0x102fe200080108ac */
[----:B------:R-:W-:Y:S01]  /*14b20*/  FFMA.FTZ R180, R231, UR4, -R172 ;  /* 0x00000004e7b47c23 */ /* 0x000fe200080108ac */
[----:B------:R-:W-:Y:S02]  /*14b30*/  LOP3.LUT R4, R9, UR33, R238, 0x96, !PT ;  /* 0x0000002109047c12 */ /* 0x000fe4000f8e96ee */
[----:B------:R-:W-:Y:S03]  /*14b40*/  LOP3.LUT R8, R15, UR32, R8, 0x96, !PT ;  /* 0x000000200f087c12 */ /* 0x000fe6000f8e9608 */
[----:B------:R-:W-:Y:S04]  /*14b50*/  IMAD.WIDE.U32 R4, R4, -0x2daee0ad, RZ ;  /* 0xd2511f5304047825 */ /* 0x000fe800078e00ff */
[C---:B--2---:R-:W-:Y:S01]  /*14b60*/  FMUL.FTZ R16, R2.reuse, R148 ;  /* 0x0000009402107220 */ /* 0x044fe20000410000 */
[----:B------:R1:W-:Y:S01]  /*14b70*/  MUFU.EX2 R229, R133 ;  /* 0x0000008500e57308 */ /* 0x0003e20000000800 */
[----:B------:R-:W-:Y:S01]  /*14b80*/  FMUL.FTZ R17, R2, R149 ;  /* 0x0000009502117220 */ /* 0x000fe20000410000 */
[----:B------:R-:W-:Y:S01]  /*14b90*/  IMAD.WIDE.U32 R8, R8, -0x2daee0ad, RZ ;  /* 0xd2511f5308087825 */ /* 0x000fe200078e00ff */
[----:B------:R-:W-:Y:S03]  /*14ba0*/  LOP3.LUT R6, R5, UR30, R228, 0x96, !PT ;  /* 0x0000001e05067c12 */ /* 0x000fe6000f8e96e4 */
[C---:B------:R-:W-:Y:S01]  /*14bb0*/  FMUL.FTZ R25, R2.reuse, R157 ;  /* 0x0000009d02197220 */ /* 0x040fe20000410000 */
[----:B------:R-:W-:Y:S01]  /*14bc0*/  FMUL.FTZ R24, R2, R156 ;  /* 0x0000009c02187220 */ /* 0x000fe20000410000 */
[----:B------:R-:W-:Y:S01]  /*14bd0*/  LOP3.LUT R9, R9, UR28, R4, 0x96, !PT ;  /* 0x0000001c09097c12 */ /* 0x000fe2000f8e9604 */
[----:B------:R-:W-:Y:S04]  /*14be0*/  IMAD.WIDE.U32 R6, R6, -0x326172a9, RZ ;  /* 0xcd9e8d5706067825 */ /* 0x000fe800078e00ff */
[C---:B---3--:R-:W-:Y:S01]  /*14bf0*/  FMUL.FTZ R11, R0.reuse, R143 ;  /* 0x0000008f000b7220 */ /* 0x048fe20000410000 */
[----:B------:R-:W-:Y:S01]  /*14c00*/  MUFU.EX2 R180, R180 ;  /* 0x000000b400b47308 */ /* 0x000fe20000000800 */
[C---:B------:R-:W-:Y:S01]  /*14c10*/  FMUL.FTZ R18, R0.reuse, R150 ;  /* 0x0000009600127220 */ /* 0x040fe20000410000 */
[C---:B------:R-:W-:Y:S01]  /*14c20*/  FMUL.FTZ R19, R0.reuse, R151 ;  /* 0x0000009700137220 */ /* 0x040fe20000410000 */
[----:B------:R-:W-:Y:S01]  /*14c30*/  LOP3.LUT R4, R7, UR29, R14, 0x96, !PT ;  /* 0x0000001d07047c12 */ /* 0x000fe2000f8e960e */
[C---:B------:R-:W-:Y:S01]  /*14c40*/  FMUL.FTZ R26, R0.reuse, R158 ;  /* 0x0000009e001a7220 */ /* 0x040fe20000410000 */
[----:B------:R-:W2:Y:S01]  /*14c50*/  LDSM.16.MT88.4 R12, [R185+0x10000] ;  /* 0x01000000b90c783b */ /* 0x000ea20000004200 */
[C---:B------:R-:W-:Y:S01]  /*14c60*/  FMUL.FTZ R27, R0.reuse, R159 ;  /* 0x0000009f001b7220 */ /* 0x040fe20000410000 */
[----:B------:R-:W-:Y:S01]  /*14c70*/  FMUL.FTZ R34, R0, R166 ;  /* 0x000000a600227220 */ /* 0x000fe20000410000 */
[----:B------:R-:W-:Y:S04]  /*14c80*/  IMAD.WIDE.U32 R4, R4, -0x2daee0ad, RZ ;  /* 0xd2511f5304047825 */ /* 0x000fe800078e00ff */
[----:B------:R-:W-:Y:S01]  /*14c90*/  FMUL.FTZ R35, R0, R167 ;  /* 0x000000a700237220 */ /* 0x000fe20000410000 */
[----:B------:R-:W-:Y:S01]  /*14ca0*/  MUFU.EX2 R181, R181 ;  /* 0x000000b500b57308 */ /* 0x000fe20000000800 */
[C---:B------:R-:W-:Y:S01]  /*14cb0*/  FMUL.FTZ R32, R2.reuse, R164 ;  /* 0x000000a402207220 */ /* 0x040fe20000410000 */
[C---:B------:R-:W-:Y:S01]  /*14cc0*/  FMUL.FTZ R33, R2.reuse, R165 ;  /* 0x000000a502217220 */ /* 0x040fe20000410000 */
[----:B------:R-:W-:Y:S01]  /*14cd0*/  LOP3.LUT R7, R5, UR26, R8, 0x96, !PT ;  /* 0x0000001a05077c12 */ /* 0x000fe2000f8e9608 */
[----:B------:R-:W-:Y:S04]  /*14ce0*/  IMAD.WIDE.U32 R8, R9, -0x326172a9, RZ ;  /* 0xcd9e8d5709087825 */ /* 0x000fe800078e00ff */
[C---:B------:R-:W-:Y:S01]  /*14cf0*/  FMUL.FTZ R36, R2.reuse, R36 ;  /* 0x0000002402247220 */ /* 0x040fe20000410000 */
[----:B------:R-:W-:Y:S01]  /*14d00*/  LDSM.16.MT88.4 R148, [R185+0x11000] ;  /* 0x01100000b994783b */ /* 0x000fe20000004200 */
[----:B------:R-:W-:Y:S01]  /*14d10*/  FMUL.FTZ R37, R2, R37 ;  /* 0x0000002502257220 */ /* 0x000fe20000410000 */
[----:B------:R-:W-:Y:S01]  /*14d20*/  FMUL.FTZ R38, R0, R38 ;  /* 0x0000002600267220 */ /* 0x000fe20000410000 */
[----:B------:R-:W-:Y:S01]  /*14d30*/  LOP3.LUT R6, R9, UR27, R6, 0x96, !PT ;  /* 0x0000001b09067c12 */ /* 0x000fe2000f8e9606 */
[----:B------:R-:W-:Y:S01]  /*14d40*/  FMUL.FTZ R9, R2, R141 ;  /* 0x0000008d02097220 */ /* 0x000fe20000410000 */
[----:B------:R-:W-:Y:S01]  /*14d50*/  FMUL.FTZ R39, R0, R39 ;  /* 0x0000002700277220 */ /* 0x000fe20000410000 */
[C---:B------:R-:W-:Y:S01]  /*14d60*/  FMUL.FTZ R40, R2.reuse, R40 ;  /* 0x0000002802287220 */ /* 0x040fe20000410000 */
[----:B------:R-:W-:Y:S01]  /*14d70*/  FMUL.FTZ R41, R2, R41 ;  /* 0x0000002902297220 */ /* 0x000fe20000410000 */
[----:B------:R-:W-:Y:S04]  /*14d80*/  IMAD.WIDE.U32 R238, R6, -0x2daee0ad, RZ ;  /* 0xd2511f5306ee7825 */ /* 0x000fe800078e00ff */
[C---:B------:R-:W-:Y:S01]  /*14d90*/  FMUL.FTZ R42, R0.reuse, R42 ;  /* 0x0000002a002a7220 */ /* 0x040fe20000410000 */
[----:B------:R-:W-:Y:S01]  /*14da0*/  MUFU.EX2 R165, R134 ;  /* 0x0000008600a57308 */ /* 0x000fe20000000800 */
[----:B------:R-:W-:Y:S01]  /*14db0*/  FMUL.FTZ R43, R0, R43 ;  /* 0x0000002b002b7220 */ /* 0x000fe20000410000 */
[----:B------:R-:W-:Y:S01]  /*14dc0*/  IMAD.WIDE.U32 R6, R7, -0x326172a9, RZ ;  /* 0xcd9e8d5707067825 */ /* 0x000fe200078e00ff */
[----:B------:R-:W-:Y:S03]  /*14dd0*/  LOP3.LUT R4, R239, UR14, R4, 0x96, !PT ;  /* 0x0000000eef047c12 */ /* 0x000fe6000f8e9604 */
[C---:B------:R-:W-:Y:S01]  /*14de0*/  FMUL.FTZ R44, R2.reuse, R44 ;  /* 0x0000002c022c7220 */ /* 0x040fe20000410000 */
[----:B------:R-:W-:Y:S01]  /*14df0*/  FMUL.FTZ R45, R2, R45 ;  /* 0x0000002d022d7220 */ /* 0x000fe20000410000 */
[----:B------:R-:W-:Y:S01]  /*14e00*/  LOP3.LUT R10, R7, UR15, R8, 0x96, !PT ;  /* 0x0000000f070a7c12 */ /* 0x000fe2000f8e9608 */
[----:B------:R-:W-:Y:S04]  /*14e10*/  IMAD.WIDE.U32 R4, R4, -0x326172a9, RZ ;  /* 0xcd9e8d5704047825 */ /* 0x000fe800078e00ff */
[----:B------:R-:W-:Y:S01]  /*14e20*/  FMUL.FTZ R8, R2, R140 ;  /* 0x0000008c02087220 */ /* 0x000fe20000410000 */
[C---:B------:R-:W-:Y:S01]  /*14e30*/  FMUL.FTZ R46, R0.reuse, R46 ;  /* 0x0000002e002e7220 */ /* 0x040fe20000410000 */
[----:B------:R-:W-:Y:S01]  /*14e40*/  IMAD.MOV.U32 R140, RZ, RZ, R10 ;  /* 0x000000ffff8c7224 */ /* 0x000fe200078e000a */
[----:B------:R-:W-:Y:S01]  /*14e50*/  LOP3.LUT R6, R5, UR25, R6, 0x96, !PT ;  /* 0x0000001905067c12 */ /* 0x000fe2000f8e9606 */
[----:B------:R-:W-:Y:S01]  /*14e60*/  FMUL.FTZ R10, R0, R142 ;  /* 0x0000008e000a7220 */ /* 0x000fe20000410000 */
[----:B------:R-:W-:Y:S01]  /*14e70*/  LOP3.LUT R5, R4, 0xffff, RZ, 0xc0, !PT ;  /* 0x0000ffff04057812 */ /* 0x000fe200078ec0ff */
[----:B------:R-:W-:Y:S01]  /*14e80*/  FMUL.FTZ R47, R0, R47 ;  /* 0x0000002f002f7220 */ /* 0x000fe20000410000 */
[C---:B------:R-:W-:Y:S01]  /*14e90*/  FMUL.FTZ R48, R2.reuse, R48 ;  /* 0x0000003002307220 */ /* 0x040fe20000410000 */
[----:B------:R-:W-:Y:S01]  /*14ea0*/  FMUL.FTZ R49, R2, R49 ;  /* 0x0000003102317220 */ /* 0x000fe20000410000 */
[----:B------:R-:W-:Y:S01]  /*14eb0*/  SHF.R.U32.HI R7, RZ, 0x8, R5 ;  /* 0x00000008ff077819 */ /* 0x000fe20000011605 */
[----:B------:R-:W-:Y:S01]  /*14ec0*/  FMUL.FTZ R50, R0, R50 ;  /* 0x0000003200327220 */ /* 0x000fe20000410000 */
[----:B------:R-:W-:Y:S01]  /*14ed0*/  LOP3.LUT R5, R4, 0xff, RZ, 0xc0, !PT ;  /* 0x000000ff04057812 */ /* 0x000fe200078ec0ff */
[----:B------:R-:W-:Y:S01]  /*14ee0*/  FMUL.FTZ R51, R0, R51 ;  /* 0x0000003300337220 */ /* 0x000fe20000410000 */
[C---:B------:R-:W-:Y:S01]  /*14ef0*/  FMUL.FTZ R52, R2.reuse, R52 ;  /* 0x0000003402347220 */ /* 0x040fe20000410000 */
[----:B------:R-:W-:Y:S01]  /*14f00*/  FMUL.FTZ R53, R2, R53 ;  /* 0x0000003502357220 */ /* 0x000fe20000410000 */
[----:B------:R-:W-:Y:S01]  /*14f10*/  PRMT R239, R5, 0x5410, R7 ;  /* 0x0000541005ef7816 */ /* 0x000fe20000000007 */
[C---:B------:R-:W-:Y:S01]  /*14f20*/  FMUL.FTZ R54, R0.reuse, R54 ;  /* 0x0000003600367220 */ /* 0x040fe20000410000 */
[--C-:B------:R-:W-:Y:S01]  /*14f30*/  SHF.R.U32.HI R7, RZ, 0x10, R4.reuse ;  /* 0x00000010ff077819 */ /* 0x100fe20000011604 */
[----:B------:R-:W-:Y:S01]  /*14f40*/  FMUL.FTZ R55, R0, R55 ;  /* 0x0000003700377220 */ /* 0x000fe20000410000 */
[----:B------:R-:W-:Y:S01]  /*14f50*/  SHF.R.U32.HI R5, RZ, 0x18, R4 ;  /* 0x00000018ff057819 */ /* 0x000fe20000011604 */
[----:B------:R-:W-:Y:S01]  /*14f60*/  FMUL.FTZ R56, R2, R56 ;  /* 0x0000003802387220 */ /* 0x000fe20000410000 */
[----:B------:R-:W-:Y:S01]  /*14f70*/  LOP3.LUT R4, R7, 0xff, RZ, 0xc0, !PT ;  /* 0x000000ff07047812 */ /* 0x000fe200078ec0ff */
[----:B------:R-:W-:Y:S01]  /*14f80*/  FMUL.FTZ R7, R0, R139 ;  /* 0x0000008b00077220 */ /* 0x000fe20000410000 */
[----:B------:R-:W-:Y:S01]  /*14f90*/  FMUL.FTZ R57, R2, R57 ;  /* 0x0000003902397220 */ /* 0x000fe20000410000 */
[----:B------:R-:W-:Y:S01]  /*14fa0*/  FMUL.FTZ R58, R0, R58 ;  /* 0x0000003a003a7220 */ /* 0x000fe20000410000 */
[----:B------:R-:W-:Y:S01]  /*14fb0*/  PRMT R252, R4, 0x5410, R5 ;  /* 0x0000541004fc7816 */ /* 0x000fe20000000005 */
[----:B------:R-:W-:Y:S01]  /*14fc0*/  FMUL.FTZ R59, R0, R59 ;  /* 0x0000003b003b7220 */ /* 0x000fe20000410000 */
[----:B------:R-:W-:Y:S01]  /*14fd0*/  LOP3.LUT R4, R6, 0xffff, RZ, 0xc0, !PT ;  /* 0x0000ffff06047812 */ /* 0x000fe200078ec0ff */
[C---:B------:R-:W-:Y:S01]  /*14fe0*/  FMUL.FTZ R60, R2.reuse, R60 ;  /* 0x0000003c023c7220 */ /* 0x040fe20000410000 */
[----:B------:R-:W-:Y:S01]  /*14ff0*/  FMUL.FTZ R61, R2, R61 ;  /* 0x0000003d023d7220 */ /* 0x000fe20000410000 */
[C---:B------:R-:W-:Y:S01]  /*15000*/  FMUL.FTZ R62, R0.reuse, R62 ;  /* 0x0000003e003e7220 */ /* 0x040fe20000410000 */
[----:B------:R-:W-:Y:S01]  /*15010*/  SHF.R.U32.HI R5, RZ, 0x8, R4 ;  /* 0x00000008ff057819 */ /* 0x000fe20000011604 */
[----:B------:R-:W-:Y:S01]  /*15020*/  FMUL.FTZ R63, R0, R63 ;  /* 0x0000003f003f7220 */ /* 0x000fe20000410000 */
[----:B------:R-:W-:Y:S01]  /*15030*/  LOP3.LUT R4, R6, 0xff, RZ, 0xc0, !PT ;  /* 0x000000ff06047812 */ /* 0x000fe200078ec0ff */
[C---:B------:R-:W-:Y:S01]  /*15040*/  FMUL.FTZ R64, R2.reuse, R64 ;  /* 0x0000004002407220 */ /* 0x040fe20000410000 */
[----:B------:R-:W-:Y:S01]  /*15050*/  FMUL.FTZ R65, R2, R65 ;  /* 0x0000004102417220 */ /* 0x000fe20000410000 */
[----:B------:R-:W-:Y:S01]  /*15060*/  FMUL.FTZ R66, R0, R66 ;  /* 0x0000004200427220 */ /* 0x000fe20000410000 */
[----:B------:R-:W-:Y:S01]  /*15070*/  PRMT R251, R4, 0x5410, R5 ;  /* 0x0000541004fb7816 */ /* 0x000fe20000000005 */
[----:B------:R-:W-:Y:S01]  /*15080*/  FMUL.FTZ R5, R2, R137 ;  /* 0x0000008902057220 */ /* 0x000fe20000410000 */
[--C-:B------:R-:W-:Y:S01]  /*15090*/  SHF.R.U32.HI R4, RZ, 0x10, R6.reuse ;  /* 0x00000010ff047819 */ /* 0x100fe20000011606 */
        /* <DEDUP_REMOVED lines=8> */
[----:B------:R-:W-:Y:S01]  /*15120*/  FMUL.FTZ R4, R2, R136 ;  /* 0x0000008802047220 */ /* 0x000fe20000410000 */
[----:B------:R-:W-:Y:S01]  /*15130*/  FMUL.FTZ R6, R0, R138 ;  /* 0x0000008a00067220 */ /* 0x000fe20000410000 */
[----:B------:R-:W3:Y:S01]  /*15140*/  LDL.LU R142, [R1+0x34] ;  /* 0x00003400018e7983 */ /* 0x000ee20000300800 */
[----:B------:R-:W-:Y:S02]  /*15150*/  IMAD.MOV.U32 R141, RZ, RZ, R225 ;  /* 0x000000ffff8d7224 */ /* 0x000fe400078e00e1 */
[C---:B------:R-:W-:Y:S01]  /*15160*/  FMUL.FTZ R72, R2.reuse, R72 ;  /* 0x0000004802487220 */ /* 0x040fe20000410000 */
[----:B------:R-:W-:Y:S01]  /*15170*/  FMUL.FTZ R73, R2, R73 ;  /* 0x0000004902497220 */ /* 0x000fe20000410000 */
[----:B------:R-:W4:Y:S01]  /*15180*/  LDSM.16.MT88.4 R136, [R187+0x10000] ;  /* 0x01000000bb88783b */ /* 0x000f220000004200 */
[C---:B------:R-:W-:Y:S01]  /*15190*/  FMUL.FTZ R74, R0.reuse, R74 ;  /* 0x0000004a004a7220 */ /* 0x040fe20000410000 */
[C---:B--2---:R-:W-:Y:S05]  /*151a0*/  HMMA.16816.F32.BF16 R4, R168.reuse, R12, R4 ;  /* 0x0000000ca804723c */ /* 0x044fea0000041804 */
[----:B------:R-:W-:Y:S01]  /*151b0*/  FMUL.FTZ R75, R0, R75 ;  /* 0x0000004b004b7220 */ /* 0x000fe20000410000 */
[C---:B------:R-:W-:Y:S05]  /*151c0*/  HMMA.16816.F32.BF16 R8, R168.reuse, R14, R8 ;  /* 0x0000000ea808723c */ /* 0x040fea0000041808 */
[C---:B------:R-:W-:Y:S01]  /*151d0*/  FMUL.FTZ R13, R2.reuse, R145 ;  /* 0x00000091020d7220 */ /* 0x040fe20000410000 */
[----:B------:R-:W-:Y:S01]  /*151e0*/  FMUL.FTZ R12, R2, R144 ;  /* 0x00000090020c7220 */ /* 0x000fe20000410000 */
[C---:B------:R-:W-:Y:S01]  /*151f0*/  FMUL.FTZ R14, R0.reuse, R146 ;  /* 0x00000092000e7220 */ /* 0x040fe20000410000 */
[----:B------:R-:W-:Y:S01]  /*15200*/  FMUL.FTZ R15, R0, R147 ;  /* 0x00000093000f7220 */ /* 0x000fe20000410000 */
[----:B------:R-:W2:Y:S02]  /*15210*/  LDL.LU R145, [R1+0x50] ;  /* 0x0000500001917983 */ /* 0x000ea40000300800 */
[----:B------:R-:W-:Y:S02]  /*15220*/  IMAD.MOV.U32 R144, RZ, RZ, R140 ;  /* 0x000000ffff907224 */ /* 0x000fe400078e008c */
[C---:B------:R-:W-:Y:S01]  /*15230*/  FMUL.FTZ R76, R2.reuse, R76 ;  /* 0x0000004c024c7220 */ /* 0x040fe20000410000 */
[----:B------:R-:W-:Y:S01]  /*15240*/  FMUL.FTZ R77, R2, R77 ;  /* 0x0000004d024d7220 */ /* 0x000fe20000410000 */
[C---:B------:R-:W-:Y:S01]  /*15250*/  FMUL.FTZ R78, R0.reuse, R78 ;  /* 0x0000004e004e7220 */ /* 0x040fe20000410000 */
[C---:B------:R-:W-:Y:S03]  /*15260*/  HMMA.16816.F32.BF16 R12, R168.reuse, R20, R12 ;  /* 0x00000014a80c723c */ /* 0x040fe6000004180c */
[----:B------:R-:W-:Y:S01]  /*15270*/  FMUL.FTZ R79, R0, R79 ;  /* 0x0000004f004f7220 */ /* 0x000fe20000410000 */
[C---:B------:R-:W-:Y:S01]  /*15280*/  FMUL.FTZ R80, R2.reuse, R80 ;  /* 0x0000005002507220 */ /* 0x040fe20000410000 */
[C---:B------:R-:W-:Y:S01]  /*15290*/  FMUL.FTZ R81, R2.reuse, R81 ;  /* 0x0000005102517220 */ /* 0x040fe20000410000 */
[C---:B------:R-:W-:Y:S05]  /*152a0*/  HMMA.16816.F32.BF16 R16, R168.reuse, R22, R16 ;  /* 0x00000016a810723c */ /* 0x040fea0000041810 */
[C---:B------:R-:W-:Y:S01]  /*152b0*/  FMUL.FTZ R20, R2.reuse, R152 ;  /* 0x0000009802147220 */ /* 0x040fe20000410000 */
[----:B------:R-:W-:Y:S01]  /*152c0*/  FMUL.FTZ R21, R2, R153 ;  /* 0x0000009902157220 */ /* 0x000fe20000410000 */
[C---:B------:R-:W-:Y:S01]  /*152d0*/  FMUL.FTZ R23, R0.reuse, R155 ;  /* 0x0000009b00177220 */ /* 0x040fe20000410000 */
[C---:B------:R-:W-:Y:S03]  /*152e0*/  FMUL.FTZ R22, R0.reuse, R154 ;  /* 0x0000009a00167220 */ /* 0x040fe60000410000 */
[----:B------:R-:W-:Y:S02]  /*152f0*/  IMAD.MOV.U32 R154, RZ, RZ, R144 ;  /* 0x000000ffff9a7224 */ /* 0x000fe400078e0090 */
[C---:B------:R-:W-:Y:S01]  /*15300*/  FMUL.FTZ R82, R0.reuse, R82 ;  /* 0x0000005200527220 */ /* 0x040fe20000410000 */
[----:B------:R-:W-:Y:S01]  /*15310*/  FMUL.FTZ R83, R0, R83 ;  /* 0x0000005300537220 */ /* 0x000fe20000410000 */
[C---:B------:R-:W-:Y:S01]  /*15320*/  FMUL.FTZ R84, R2.reuse, R84 ;  /* 0x0000005402547220 */ /* 0x040fe20000410000 */
        /* <DEDUP_REMOVED lines=8> */
[----:B------:R-:W-:Y:S02]  /*153b0*/  FMUL.FTZ R31, R0, R163 ;  /* 0x000000a3001f7220 */ /* 0x000fe40000410000 */
[----:B------:R-:W-:Y:S01]  /*153c0*/  LDSM.16.MT88.4 R160, [R188+0x11800] ;  /* 0x01180000bca0783b */ /* 0x000fe20000004200 */
        /* <DEDUP_REMOVED lines=40> */
[----:B------:R1:W-:Y:S01]  /*15650*/  MUFU.EX2 R228, R133 ;  /* 0x0000008500e47308 */ /* 0x0003e20000000800 */
[C---:B------:R-:W-:Y:S01]  /*15660*/  FMUL.FTZ R124, R2.reuse, R124 ;  /* 0x0000007c027c7220 */ /* 0x040fe20000410000 */
[----:B------:R-:W-:Y:S01]  /*15670*/  FMUL.FTZ R125, R2, R125 ;  /* 0x0000007d027d7220 */ /* 0x000fe20000410000 */
[C---:B------:R-:W-:Y:S01]  /*15680*/  FMUL.FTZ R126, R0.reuse, R126 ;  /* 0x0000007e007e7220 */ /* 0x040fe20000410000 */
[C---:B----4-:R-:W-:Y:S03]  /*15690*/  HMMA.16816.F32.BF16 R36, R168.reuse, R136, R36 ;  /* 0x00000088a824723c */ /* 0x050fe60000041824 */
[----:B------:R-:W-:Y:S01]  /*156a0*/  FMUL.FTZ R127, R0, R127 ;  /* 0x0000007f007f7220 */ /* 0x000fe20000410000 */
[C---:B------:R-:W-:Y:S01]  /*156b0*/  FMUL.FTZ R128, R2.reuse, R128 ;  /* 0x0000008002807220 */ /* 0x040fe20000410000 */
[----:B------:R-:W-:Y:S01]  /*156c0*/  FMUL.FTZ R129, R2, R129 ;  /* 0x0000008102817220 */ /* 0x000fe20000410000 */
[C---:B------:R-:W-:Y:S01]  /*156d0*/  HMMA.16816.F32.BF16 R40, R168.reuse, R138, R40 ;  /* 0x0000008aa828723c */ /* 0x040fe20000041828 */
[----:B------:R-:W4:Y:S04]  /*156e0*/  LDSM.16.MT88.4 R136, [R186+0x12000] ;  /* 0x01200000ba88783b */ /* 0x000f280000004200 */
[C---:B------:R-:W-:Y:S01]  /*156f0*/  FMUL.FTZ R130, R0.reuse, R130 ;  /* 0x0000008200827220 */ /* 0x040fe20000410000 */
[----:B------:R-:W-:Y:S01]  /*15700*/  FMUL.FTZ R131, R0, R131 ;  /* 0x0000008300837220 */ /* 0x000fe20000410000 */
[--C-:B-1----:R-:W-:Y:S04]  /*15710*/  FFMA.FTZ R133, R178, UR4, -R173.reuse ;  /* 0x00000004b2857c23 */ /* 0x102fe800080108ad */
[----:B------:R1:W5:Y:S02]  /*15720*/  MUFU.EX2 R227, R133 ;  /* 0x0000008500e37308 */ /* 0x0003640000000800 */
[--C-:B-1----:R-:W-:Y:S01]  /*15730*/  FFMA.FTZ R133, R182, UR4, -R173.reuse ;  /* 0x00000004b6857c23 */ /* 0x102fe200080108ad */
[----:B------:R-:W-:Y:S07]  /*15740*/  FFMA.FTZ R182, R234, UR4, -R172 ;  /* 0x00000004eab67c23 */ /* 0x000fee00080108ac */
[----:B------:R1:W-:Y:S10]  /*15750*/  MUFU.EX2 R164, R133 ;  /* 0x0000008500a47308 */ /* 0x0003f40000000800 */
[----:B------:R-:W-:Y:S01]  /*15760*/  MUFU.EX2 R182, R182 ;  /* 0x000000b600b67308 */ /* 0x000fe20000000800 */
[C---:B----4-:R-:W-:Y:S06]  /*15770*/  HMMA.16816.F32.BF16 R44, R168.reuse, R136, R44 ;  /* 0x00000088a82c723c */ /* 0x050fec000004182c */
[C---:B------:R-:W-:Y:S01]  /*15780*/  HMMA.16816.F32.BF16 R48, R168.reuse, R138, R48 ;  /* 0x0000008aa830723c */ /* 0x040fe20000041830 */
[----:B------:R-:W4:Y:S04]  /*15790*/  LDSM.16.MT88.4 R136, [R188+0x12000] ;  /* 0x01200000bc88783b */ /* 0x000f280000004200 */
[----:B-1----:R-:W-:Y:S04]  /*157a0*/  FFMA.FTZ R133, R183, UR4, -R173 ;  /* 0x00000004b7857c23 */ /* 0x002fe800080108ad */
[----:B------:R5:W1:Y:S02]  /*157b0*/  MUFU.EX2 R225, R133 ;  /* 0x0000008500e17308 */ /* 0x000a640000000800 */
[----:B-----5:R-:W-:Y:S01]  /*157c0*/  F2FP.BF16.F32.PACK_AB R133, R227, R228 ;  /* 0x000000e4e385723e */ /* 0x020fe200000010ff */
[C---:B----4-:R-:W-:Y:S06]  /*157d0*/  HMMA.16816.F32.BF16 R52, R168.reuse, R136, R52 ;  /* 0x00000088a834723c */ /* 0x050fec0000041834 */
[C---:B------:R-:W-:Y:S01]  /*157e0*/  HMMA.16816.F32.BF16 R56, R168.reuse, R138, R56 ;  /* 0x0000008aa838723c */ /* 0x040fe20000041838 */
[----:B------:R-:W4:Y:S05]  /*157f0*/  LDSM.16.MT88.4 R136, [R187+0x12000] ;  /* 0x01200000bb88783b */ /* 0x000f2a0000004200 */
[C---:B----4-:R-:W-:Y:S06]  /*15800*/  HMMA.16816.F32.BF16 R60, R168.reuse, R136, R60 ;  /* 0x00000088a83c723c */ /* 0x050fec000004183c */
[C---:B------:R-:W-:Y:S01]  /*15810*/  HMMA.16816.F32.BF16 R64, R168.reuse, R138, R64 ;  /* 0x0000008aa840723c */ /* 0x040fe20000041840 */
[----:B------:R-:W4:Y:S04]  /*15820*/  LDSM.16.MT88.4 R136, [R185+0x14000] ;  /* 0x01400000b988783b */ /* 0x000f280000004200 */
[----:B---3--:R-:W-:Y:S01]  /*15830*/  FFMA.FTZ R134, R2, R142, R174 ;  /* 0x0000008e02867223 */ /* 0x008fe200000100ae */
[----:B------:R-:W-:Y:S01]  /*15840*/  IMAD.MOV.U32 R174, RZ, RZ, R141 ;  /* 0x000000ffffae7224 */ /* 0x000fe200078e008d */
[----:B------:R-:W-:Y:S02]  /*15850*/  F2FP.BF16.F32.PACK_AB R2, R229, R226 ;  /* 0x000000e2e502723e */ /* 0x000fe400000010ff */
[----:B------:R-:W-:Y:S01]  /*15860*/  LDSM.16.MT88.4 R140, [R185+0x10800] ;  /* 0x01080000b98c783b */ /* 0x000fe20000004200 */
[C---:B----4-:R-:W-:Y:S03]  /*15870*/  HMMA.16816.F32.BF16 R68, R168.reuse, R136, R68 ;  /* 0x00000088a844723c */ /* 0x050fe60000041844 */
[--C-:B------:R-:W-:Y:S01]  /*15880*/  HSET2.LE.AND R146, R239, R174.reuse, PT ;  /* 0x000000aeef927233 */ /* 0x100fe20003803000 */
[----:B------:R-:W-:Y:S01]  /*15890*/  FADD.FTZ R153, R218, R134 ;  /* 0x00000086da997221 */ /* 0x000fe20000010000 */
[--C-:B------:R-:W-:Y:S01]  /*158a0*/  HSET2.LE.AND R147, R252, R174.reuse, PT ;  /* 0x000000aefc937233 */ /* 0x100fe20003803000 */
[C---:B------:R-:W-:Y:S01]  /*158b0*/  HMMA.16816.F32.BF16 R72, R168.reuse, R138, R72 ;  /* 0x0000008aa848723c */ /* 0x040fe20000041848 */
[----:B------:R-:W3:Y:S04]  /*158c0*/  LDSM.16.MT88.4 R136, [R186+0x14000] ;  /* 0x01400000ba88783b */ /* 0x000ee80000004200 */
[--C-:B------:R-:W-:Y:S01]  /*158d0*/  HSET2.LE.AND R144, R251, R174.reuse, PT ;  /* 0x000000aefb907233 */ /* 0x100fe20003803000 */
[C---:B---3--:R-:W-:Y:S06]  /*158e0*/  HMMA.16816.F32.BF16 R76, R168.reuse, R136, R76 ;  /* 0x00000088a84c723c */ /* 0x048fec000004184c */
[C---:B------:R-:W-:Y:S01]  /*158f0*/  HMMA.16816.F32.BF16 R80, R168.reuse, R138, R80 ;  /* 0x0000008aa850723c */ /* 0x040fe20000041850 */
[----:B------:R-:W3:Y:S05]  /*15900*/  LDSM.16.MT88.4 R136, [R188+0x14000] ;  /* 0x01400000bc88783b */ /* 0x000eea0000004200 */
        /* <DEDUP_REMOVED lines=16> */
[----:B------:R-:W-:Y:S05]  /*15a10*/  HMMA.16816.F32.BF16 R128, R168, R138, R128 ;  /* 0x0000008aa880723c */ /* 0x000fea0000041880 */
[--C-:B------:R-:W-:Y:S01]  /*15a20*/  FFMA.FTZ R136, R219, UR4, -R172.reuse ;  /* 0x00000004db887c23 */ /* 0x100fe200080108ac */
[--C-:B------:R-:W-:Y:S02]  /*15a30*/  HSET2.LE.AND R137, R177, R174.reuse, PT ;  /* 0x000000aeb1897233 */ /* 0x100fe40003803000 */
[--C-:B------:R-:W-:Y:S01]  /*15a40*/  HSET2.LE.AND R138, R224, R174.reuse, PT ;  /* 0x000000aee08a7233 */ /* 0x100fe20003803000 */
[----:B------:R3:W4:Y:S02]  /*15a50*/  MUFU.EX2 R156, R136 ;  /* 0x00000088009c7308 */ /* 0x0007240000000800 */
[--C-:B------:R-:W-:Y:S02]  /*15a60*/  HSET2.LE.AND R139, R222, R174.reuse, PT ;  /* 0x000000aede8b7233 */ /* 0x100fe40003803000 */
[----:B------:R-:W-:Y:S03]  /*15a70*/  LOP3.LUT R138, R138, R2, RZ, 0xc0, !PT ;  /* 0x000000028a8a7212 */ /* 0x000fe600078ec0ff */
[----:B------:R-:W-:Y:S02]  /*15a80*/  LOP3.LUT R139, R139, R133, RZ, 0xc0, !PT ;  /* 0x000000858b8b7212 */ /* 0x000fe400078ec0ff */
[----:B-1----:R-:W-:Y:S04]  /*15a90*/  F2FP.BF16.F32.PACK_AB R133, R225, R164 ;  /* 0x000000a4e185723e */ /* 0x002fe800000010ff */
[----:B------:R-:W-:Y:S01]  /*15aa0*/  LOP3.LUT R137, R137, R133, RZ, 0xc0, !PT ;  /* 0x0000008589897212 */ /* 0x000fe200078ec0ff */
[----:B--2---:R-:W-:Y:S01]  /*15ab0*/  FFMA.FTZ R133, R0, R145, R175 ;  /* 0x0000009100857223 */ /* 0x004fe200000100af */
[--C-:B------:R-:W-:Y:S01]  /*15ac0*/  FFMA.FTZ R0, R235, UR4, -R172.reuse ;  /* 0x00000004eb007c23 */ /* 0x100fe200080108ac */
[--C-:B------:R-:W-:Y:S02]  /*15ad0*/  HSET2.LE.AND R145, R250, R174.reuse, PT ;  /* 0x000000aefa917233 */ /* 0x100fe40003803000 */
[--C-:B---3--:R-:W-:Y:S01]  /*15ae0*/  HSET2.LE.AND R136, R221, R174.reuse, PT ;  /* 0x000000aedd887233 */ /* 0x108fe20003803000 */
[----:B------:R1:W-:Y:S01]  /*15af0*/  MUFU.EX2 R222, R0 ;  /* 0x0000000000de7308 */ /* 0x0003e20000000800 */
[----:B----4-:R-:W-:Y:S01]  /*15b00*/  F2FP.BF16.F32.PACK_AB R2, R165, R156 ;  /* 0x0000009ca502723e */ /* 0x010fe200000010ff */
[----:B------:R-:W-:Y:S03]  /*15b10*/  FADD.FTZ R152, R176, R133 ;  /* 0x00000085b0987221 */ /* 0x000fe60000010000 */
[----:B------:R-:W-:Y:S01]  /*15b20*/  LOP3.LUT R136, R136, R2, RZ, 0xc0, !PT ;  /* 0x0000000288887212 */ /* 0x000fe200078ec0ff */
[--C-:B------:R-:W-:Y:S04]  /*15b30*/  FFMA.FTZ R2, R241, UR4, -R172.reuse ;  /* 0x00000004f1027c23 */ /* 0x100fe800080108ac */
[----:B------:R-:W-:Y:S02]  /*15b40*/  MUFU.EX2 R218, R2 ;  /* 0x0000000200da7308 */ /* 0x000fe40000000800 */
[C---:B------:R-:W-:Y:S05]  /*15b50*/  HMMA.16816.F32.BF16 R4, R136.reuse, R140, R4 ;  /* 0x0000008c8804723c */ /* 0x040fea0000041804 */
[--C-:B-1----:R-:W-:Y:S01]  /*15b60*/  FFMA.FTZ R0, R236, UR4, -R172.reuse ;  /* 0x00000004ec007c23 */ /* 0x102fe200080108ac */
[C---:B------:R-:W-:Y:S01]  /*15b70*/  HMMA.16816.F32.BF16 R8, R136.reuse, R142, R8 ;  /* 0x0000008e8808723c */ /* 0x040fe20000041808 */
[----:B------:R-:W1:Y:S02]  /*15b80*/  LDSM.16.MT88.4 R140, [R186+0x10800] ;  /* 0x01080000ba8c783b */ /* 0x000e640000004200 */
[----:B------:R2:W-:Y:S02]  /*15b90*/  MUFU.EX2 R224, R0 ;  /* 0x0000000000e07308 */ /* 0x0005e40000000800 */
[--C-:B--2---:R-:W-:Y:S08]  /*15ba0*/  FFMA.FTZ R0, R232, UR4, -R173.reuse ;  /* 0x00000004e8007c23 */ /* 0x104ff000080108ad */
[----:B------:R2:W-:Y:S01]  /*15bb0*/  MUFU.EX2 R221, R0 ;  /* 0x0000000000dd7308 */ /* 0x0005e20000000800 */
[C---:B-1----:R-:W-:Y:S03]  /*15bc0*/  HMMA.16816.F32.BF16 R12, R136.reuse, R140, R12 ;  /* 0x0000008c880c723c */ /* 0x042fe6000004180c */
[--C-:B--2---:R-:W-:Y:S03]  /*15bd0*/  FFMA.FTZ R0, R223, UR4, -R173.reuse ;  /* 0x00000004df007c23 */ /* 0x104fe600080108ad */
[C---:B------:R-:W-:Y:S01]  /*15be0*/  HMMA.16816.F32.BF16 R16, R136.reuse, R142, R16 ;  /* 0x0000008e8810723c */ /* 0x040fe20000041810 */
[----:B------:R-:W1:Y:S02]  /*15bf0*/  LDSM.16.MT88.4 R140, [R188+0x10800] ;  /* 0x01080000bc8c783b */ /* 0x000e640000004200 */
[----:B------:R2:W-:Y:S02]  /*15c00*/  MUFU.EX2 R223, R0 ;  /* 0x0000000000df7308 */ /* 0x0005e40000000800 */
[--C-:B--2---:R-:W-:Y:S01]  /*15c10*/  FFMA.FTZ R0, R242, UR4, -R172.reuse ;  /* 0x00000004f2007c23 */ /* 0x104fe200080108ac */
[----:B------:R-:W-:Y:S07]  /*15c20*/  FFMA.FTZ R172, R230, UR4, -R172 ;  /* 0x00000004e6ac7c23 */ /* 0x000fee00080108ac */
[----:B------:R-:W2:Y:S10]  /*15c30*/  MUFU.EX2 R220, R0 ;  /* 0x0000000000dc7308 */ /* 0x000eb40000000800 */
[----:B------:R-:W-:Y:S01]  /*15c40*/  MUFU.EX2 R179, R172 ;  /* 0x000000ac00b37308 */ /* 0x000fe20000000800 */
[----:B--2---:R-:W-:Y:S01]  /*15c50*/  F2FP.BF16.F32.PACK_AB R2, R218, R220 ;  /* 0x000000dcda02723e */ /* 0x004fe200000010ff */
[C---:B-1----:R-:W-:Y:S03]  /*15c60*/  HMMA.16816.F32.BF16 R20, R136.reuse, R140, R20 ;  /* 0x0000008c8814723c */ /* 0x042fe60000041814 */
[----:B------:R-:W-:Y:S02]  /*15c70*/  LOP3.LUT R144, R144, R2, RZ, 0xc0, !PT ;  /* 0x0000000290907212 */ /* 0x000fe400078ec0ff */
[----:B------:R-:W-:Y:S01]  /*15c80*/  F2FP.BF16.F32.PACK_AB R0, R224, R222 ;  /* 0x000000dee000723e */ /* 0x000fe200000010ff */
[C---:B------:R-:W-:Y:S01]  /*15c90*/  HMMA.16816.F32.BF16 R24, R136.reuse, R142, R24 ;  /* 0x0000008e8818723c */ /* 0x040fe20000041818 */
[----:B------:R-:W1:Y:S04]  /*15ca0*/  LDSM.16.MT88.4 R140, [R187+0x10800] ;  /* 0x01080000bb8c783b */ /* 0x000e680000004200 */
[----:B------:R-:W-:Y:S01]  /*15cb0*/  LOP3.LUT R146, R146, R0, RZ, 0xc0, !PT ;  /* 0x0000000092927212 */ /* 0x000fe200078ec0ff */
[--C-:B------:R-:W-:Y:S04]  /*15cc0*/  FFMA.FTZ R0, R237, UR4, -R173.reuse ;  /* 0x00000004ed007c23 */ /* 0x100fe800080108ad */
[----:B------:R2:W-:Y:S02]  /*15cd0*/  MUFU.EX2 R183, R0 ;  /* 0x0000000000b77308 */ /* 0x0005e40000000800 */
[--C-:B--2---:R-:W-:Y:S08]  /*15ce0*/  FFMA.FTZ R0, R240, UR4, -R173.reuse ;  /* 0x00000004f0007c23 */ /* 0x104ff000080108ad */
[----:B------:R2:W3:Y:S01]  /*15cf0*/  MUFU.EX2 R219, R0 ;  /* 0x0000000000db7308 */ /* 0x0004e20000000800 */
[C---:B-1----:R-:W-:Y:S06]  /*15d00*/  HMMA.16816.F32.BF16 R28, R136.reuse, R140, R28 ;  /* 0x0000008c881c723c */ /* 0x042fec000004181c */
[C---:B------:R-:W-:Y:S01]  /*15d10*/  HMMA.16816.F32.BF16 R32, R136.reuse, R142, R32 ;  /* 0x0000008e8820723c */ /* 0x040fe20000041820 */
[----:B------:R-:W1:Y:S04]  /*15d20*/  LDSM.16.MT88.4 R140, [R185+0x12800] ;  /* 0x01280000b98c783b */ /* 0x000e680000004200 */
[----:B--2---:R-:W-:Y:S02]  /*15d30*/  F2FP.BF16.F32.PACK_AB R0, R223, R221 ;  /* 0x000000dddf00723e */ /* 0x004fe400000010ff */
[----:B---3--:R-:W-:Y:S04]  /*15d40*/  F2FP.BF16.F32.PACK_AB R133, R219, R183 ;  /* 0x000000b7db85723e */ /* 0x008fe800000010ff */
[----:B------:R-:W-:Y:S02]  /*15d50*/  LOP3.LUT R147, R147, R0, RZ, 0xc0, !PT ;  /* 0x0000000093937212 */ /* 0x000fe400078ec0ff */
[----:B------:R-:W-:Y:S01]  /*15d60*/  LOP3.LUT R145, R145, R133, RZ, 0xc0, !PT ;  /* 0x0000008591917212 */ /* 0x000fe200078ec0ff */
        /* <DEDUP_REMOVED lines=108> */
[----:B------:R3:W3:Y:S01]  /*16430*/  MUFU.EX2 R133, R173 ;  /* 0x000000ad00857308 */ /* 0x0006e20000000800 */
[----:B--2---:R-:W-:Y:S01]  /*16440*/  FADD.FTZ R134, R243, R152 ;  /* 0x00000098f3867221 */ /* 0x004fe20000010000 */
[----:B----4-:R-:W-:Y:S01]  /*16450*/  FADD.FTZ R0, R245, R153 ;  /* 0x00000099f5007221 */ /* 0x010fe20000010000 */
[C---:B-1----:R-:W-:Y:S01]  /*16460*/  HMMA.16816.F32.BF16 R116, R144.reuse, R140, R116 ;  /* 0x0000008c9074723c */ /* 0x042fe20000041874 */
[----:B------:R-:W1:Y:S02]  /*16470*/  LDSM.16.MT88.4 R152, [R185+0x11800] ;  /* 0x01180000b998783b */ /* 0x000e640000004200 */
[----:B-----5:R-:W-:Y:S01]  /*16480*/  F2FP.BF16.F32.PACK_AB R2, R178, R177 ;  /* 0x000000b1b202723e */ /* 0x020fe200000010ff */
[----:B------:R-:W-:Y:S01]  /*16490*/  FADD.FTZ R135, R244, R0 ;  /* 0x00000000f4877221 */ /* 0x000fe20000010000 */
[----:B------:R-:W-:Y:S01]  /*164a0*/  F2FP.BF16.F32.PACK_AB R0, R181, R182 ;  /* 0x000000b6b500723e */ /* 0x000fe200000010ff */
[C---:B------:R-:W-:Y:S03]  /*164b0*/  HMMA.16816.F32.BF16 R120, R144.reuse, R142, R120 ;  /* 0x0000008e9078723c */ /* 0x040fe60000041878 */
[----:B---3--:R-:W-:Y:S02]  /*164c0*/  LDSM.16.MT88.4 R172, [R185+0x13800] ;  /* 0x01380000b9ac783b */ /* 0x008fe40000004200 */
[----:B------:R-:W-:Y:S01]  /*164d0*/  LOP3.LUT R169, R169, R2, RZ, 0xc0, !PT ;  /* 0x00000002a9a97212 */ /* 0x000fe200078ec0ff */
[----:B------:R-:W-:Y:S01]  /*164e0*/  FADD.FTZ R2, R156, R135 ;  /* 0x000000879c027221 */ /* 0x000fe20000010000 */
[----:B------:R-:W-:Y:S01]  /*164f0*/  LOP3.LUT R168, R168, R0, RZ, 0xc0, !PT ;  /* 0x00000000a8a87212 */ /* 0x000fe200078ec0ff */
[----:B------:R-:W-:Y:S01]  /*16500*/  FADD.FTZ R0, R246, R134 ;  /* 0x00000086f6007221 */ /* 0x000fe20000010000 */
[C---:B------:R-:W-:Y:S02]  /*16510*/  HMMA.16816.F32.BF16 R124, R144.reuse, R148, R124 ;  /* 0x00000094907c723c */ /* 0x040fe4000004187c */
[----:B------:R-:W2:Y:S01]  /*16520*/  LDSM.16.MT88.4 R156, [R186+0x11800] ;  /* 0x01180000ba9c783b */ /* 0x000ea20000004200 */
[----:B------:R-:W-:Y:S01]  /*16530*/  FADD.FTZ R134, R164, R0 ;  /* 0x00000000a4867221 */ /* 0x000fe20000010000 */
[----:B------:R-:W-:Y:S01]  /*16540*/  FADD.FTZ R135, R165, R2 ;  /* 0x00000002a5877221 */ /* 0x000fe20000010000 */
[----:B------:R-:W-:Y:S01]  /*16550*/  F2FP.BF16.F32.PACK_AB R0, R179, R180 ;  /* 0x000000b4b300723e */ /* 0x000fe200000010ff */
[----:B------:R-:W-:Y:S04]  /*16560*/  HMMA.16816.F32.BF16 R128, R144, R150, R128 ;  /* 0x000000969080723c */ /* 0x000fe80000041880 */
[----:B------:R-:W3:Y:S01]  /*16570*/  LDSM.16.MT88.4 R164, [R187+0x11800] ;  /* 0x01180000bba4783b */ /* 0x000ee20000004200 */
[----:B------:R-:W-:Y:S02]  /*16580*/  F2FP.BF16.F32.PACK_AB R2, R133, R176 ;  /* 0x000000b08502723e */ /* 0x000fe400000010ff */
[----:B------:R-:W-:Y:S01]  /*16590*/  LOP3.LUT R170, R170, R0, RZ, 0xc0, !PT ;  /* 0x00000000aaaa7212 */ /* 0x000fe200078ec0ff */
[----:B------:R-:W-:Y:S03]  /*165a0*/  FADD.FTZ R0, R225, R134 ;  /* 0x00000086e1007221 */ /* 0x000fe60000010000 */
[----:B------:R-:W-:Y:S01]  /*165b0*/  LOP3.LUT R171, R171, R2, RZ, 0xc0, !PT ;  /* 0x00000002abab7212 */ /* 0x000fe200078ec0ff */
[----:B------:R-:W-:Y:S01]  /*165c0*/  FADD.FTZ R0, R228, R0 ;  /* 0x00000000e4007221 */ /* 0x000fe20000010000 */
[----:B------:R-:W-:Y:S03]  /*165d0*/  IMAD.MOV.U32 R134, RZ, RZ, R3 ;  /* 0x000000ffff867224 */ /* 0x000fe600078e0003 */
[----:B------:R-:W-:Y:S02]  /*165e0*/  FADD.FTZ R2, R227, R0 ;  /* 0x00000000e3027221 */ /* 0x000fe40000010000 */
[C---:B-1----:R-:W-:Y:S01]  /*165f0*/  HMMA.16816.F32.BF16 R136, R168.reuse, R152, R4 ;  /* 0x00000098a888723c */ /* 0x042fe20000041804 */
[----:B------:R-:W1:Y:S04]  /*16600*/  LDSM.16.MT88.4 R4, [R186+0x13800] ;  /* 0x01380000ba04783b */ /* 0x000e680000004200 */
[----:B------:R-:W-:Y:S01]  /*16610*/  FADD.FTZ R2, R183, R2 ;  /* 0x00000002b7027221 */ /* 0x000fe20000010000 */
[C---:B------:R-:W-:Y:S03]  /*16620*/  HMMA.16816.F32.BF16 R140, R168.reuse, R154, R8 ;  /* 0x0000009aa88c723c */ /* 0x040fe60000041808 */
[----:B------:R-:W4:Y:S03]  /*16630*/  LDSM.16.MT88.4 R8, [R188+0x13800] ;  /* 0x01380000bc08783b */ /* 0x000f260000004200 */
[C---:B--2---:R-:W-:Y:S05]  /*16640*/  HMMA.16816.F32.BF16 R144, R168.reuse, R156, R12 ;  /* 0x0000009ca890723c */ /* 0x044fea000004180c */
[----:B------:R-:W2:Y:S01]  /*16650*/  LDSM.16.MT88.4 R12, [R187+0x13800] ;  /* 0x01380000bb0c783b */ /* 0x000ea20000004200 */
[C---:B------:R-:W-:Y:S07]  /*16660*/  HMMA.16816.F32.BF16 R148, R168.reuse, R158, R16 ;  /* 0x0000009ea894723c */ /* 0x040fee0000041810 */
[----:B------:R-:W5:Y:S01]  /*16670*/  LDSM.16.MT88.4 R16, [R185+0x15800] ;  /* 0x01580000b910783b */ /* 0x000f620000004200 */
[C---:B------:R-:W-:Y:S07]  /*16680*/  HMMA.16816.F32.BF16 R152, R168.reuse, R160, R20 ;  /* 0x000000a0a898723c */ /* 0x040fee0000041814 */
[----:B------:R-:W5:Y:S01]  /*16690*/  LDSM.16.MT88.4 R20, [R186+0x15800] ;  /* 0x01580000ba14783b */ /* 0x000f620000004200 */
[C---:B------:R-:W-:Y:S06]  /*166a0*/  HMMA.16816.F32.BF16 R156, R168.reuse, R162, R24 ;  /* 0x000000a2a89c723c */ /* 0x040fec0000041818 */
[C---:B---3--:R-:W-:Y:S01]  /*166b0*/  HMMA.16816.F32.BF16 R160, R168.reuse, R164, R28 ;  /* 0x000000a4a8a0723c */ /* 0x048fe2000004181c */
[----:B------:R-:W3:Y:S05]  /*166c0*/  LDSM.16.MT88.4 R24, [R188+0x15800] ;  /* 0x01580000bc18783b */ /* 0x000eea0000004200 */
[C---:B------:R-:W-:Y:S06]  /*166d0*/  HMMA.16816.F32.BF16 R164, R168.reuse, R166, R32 ;  /* 0x000000a6a8a4723c */ /* 0x040fec0000041820 */
[C---:B------:R-:W-:Y:S06]  /*166e0*/  HMMA.16816.F32.BF16 R36, R168.reuse, R172, R36 ;  /* 0x000000aca824723c */ /* 0x040fec0000041824 */
[C---:B------:R-:W-:Y:S06]  /*166f0*/  HMMA.16816.F32.BF16 R40, R168.reuse, R174, R40 ;  /* 0x000000aea828723c */ /* 0x040fec0000041828 */
        /* <DEDUP_REMOVED lines=14> */
[----:B------:R-:W5:Y:S05]  /*167e0*/  LDSM.16.MT88.4 R20, [R187+0x17800] ;  /* 0x01780000bb14783b */ /* 0x000f6a0000004200 */
[C---:B---3--:R-:W-:Y:S06]  /*167f0*/  HMMA.16816.F32.BF16 R84, R168.reuse, R24, R84 ;  /* 0x00000018a854723c */ /* 0x048fec0000041854 */
[C---:B------:R-:W-:Y:S06]  /*16800*/  HMMA.16816.F32.BF16 R88, R168.reuse, R26, R88 ;  /* 0x0000001aa858723c */ /* 0x040fec0000041858 */
[C---:B-1----:R-:W-:Y:S06]  /*16810*/  HMMA.16816.F32.BF16 R92, R168.reuse, R4, R92 ;  /* 0x00000004a85c723c */ /* 0x042fec000004185c */
[C---:B------:R-:W-:Y:S05]  /*16820*/  HMMA.16816.F32.BF16 R96, R168.reuse, R6, R96 ;  /* 0x00000006a860723c */ /* 0x040fea0000041860 */
[----:B------:R-:W-:Y:S01]  /*16830*/  FADD.FTZ R4, R226, R135 ;  /* 0x00000087e2047221 */ /* 0x000fe20000010000 */
[C---:B----4-:R-:W-:Y:S05]  /*16840*/  HMMA.16816.F32.BF16 R100, R168.reuse, R8, R100 ;  /* 0x00000008a864723c */ /* 0x050fea0000041864 */
[----:B------:R-:W-:Y:S01]  /*16850*/  FADD.FTZ R4, R229, R4 ;  /* 0x00000004e5047221 */ /* 0x000fe20000010000 */
[C---:B------:R-:W-:Y:S05]  /*16860*/  HMMA.16816.F32.BF16 R104, R168.reuse, R10, R104 ;  /* 0x0000000aa868723c */ /* 0x040fea0000041868 */
[----:B------:R-:W-:Y:S01]  /*16870*/  FADD.FTZ R0, R220, R4 ;  /* 0x00000004dc007221 */ /* 0x000fe20000010000 */
[C---:B--2---:R-:W-:Y:S05]  /*16880*/  HMMA.16816.F32.BF16 R108, R168.reuse, R12, R108 ;  /* 0x0000000ca86c723c */ /* 0x044fea000004186c */
        /* <DEDUP_REMOVED lines=19> */
[----:B------:R-:W-:Y:S01]  /*169c0*/  IMAD.MOV.U32 R133, RZ, RZ, R132 ;  /* 0x000000ffff857224 */ /* 0x000fe200078e0084 */
[----:B------:R2:W-:Y:S04]  /*169d0*/  STL [R1+0x34], R2 ;  /* 0x0000340201007387 */ /* 0x0005e80000100800 */
[----:B------:R2:W-:Y:S01]  /*169e0*/  STL [R1+0x50], R0 ;  /* 0x0000500001007387 */ /* 0x0005e20000100800 */
[----:B------:R-:W-:Y:S05]  /*169f0*/  @P0 BRA `(.L_x_1256) ;  /* 0xffffffac004c0947 */ /* 0x000fea000383ffff */
.L_x_1255:
        /* <DEDUP_REMOVED lines=305> */
.L_x_1259:
        /* <DEDUP_REMOVED lines=28> */
[----:B-1----:R-:W1:Y:S01]  /*17ed0*/  @P1 LDC.64 R4, c[0x0][0x2c0] ;  /* 0x0000b000ff041b82 */ /* 0x002e620000000a00 */
[----:B------:R-:W-:Y:S02]  /*17ee0*/  SHF.R.S32.HI R18, RZ, 0x1f, R23 ;  /* 0x0000001fff127819 */ /* 0x000fe40000011417 */
[----:B------:R4:W-:Y:S02]  /*17ef0*/  STS [R7+0x6400], R12 ;  /* 0x0064000c07007388 */ /* 0x0009e40000000800 */
[----:B------:R-:W-:Y:S02]  /*17f00*/  LEA.HI R2, R18, R23, RZ, 0x5 ;  /* 0x0000001712027211 */ /* 0x000fe400078f28ff */
[----:B------:R2:W-:Y:S01]  /*17f10*/  STS [R6+0x6400], R10 ;  /* 0x0064000a06007388 */ /* 0x0005e20000000800 */
[----:B---3--:R-:W-:-:S03]  /*17f20*/  SHF.R.S32.HI R9, RZ, 0x3, R19 ;  /* 0x00000003ff097819 */ /* 0x008fc60000011413 */
[----:B------:R3:W-:Y:S01]  /*17f30*/  STS [R6+0x6000], R11 ;  /* 0x0060000b06007388 */ /* 0x0007e20000000800 */
[----:B------:R-:W1:Y:S01]  /*17f40*/  S2R R15, SR_CTAID.Y ;  /* 0x00000000000f7919 */ /* 0x000e620000002600 */
[----:B------:R-:W3:Y:S08]  /*17f50*/  @P5 LDC R14, c[0x0][0x2e8] ;  /* 0x0000ba00ff0e5b82 */ /* 0x000ef00000000800 */
[----:B------:R-:W3:Y:S01]  /*17f60*/  @P1 LDC R8, c[0x0][0x2c0] ;  /* 0x0000b000ff081b82 */ /* 0x000ee20000000800 */
[----:B----4-:R-:W-:Y:S01]  /*17f70*/  IMAD.IADD R7, R171, 0x1, -R0 ;  /* 0x00000001ab077824 */ /* 0x010fe200078e0a00 */
[----:B------:R-:W-:Y:S01]  /*17f80*/  LEA.HI.SX32 R12, R19, 0x10, 0x1d ;  /* 0x00000010130c7811 */ /* 0x000fe200078feaff */
[----:B-1----:R-:W-:Y:S01]  /*17f90*/  @P1 IMAD R0, R5, R4, RZ ;  /* 0x0000000405001224 */ /* 0x002fe200078e02ff */
[----:B------:R-:W-:Y:S01]  /*17fa0*/  @!P0 CS2R R4, SRZ ;  /* 0x0000000000048805 */ /* 0x000fe2000001ff00 */
[----:B--2---:R1:W2:Y:S01]  /*17fb0*/  @P5 MUFU.LG2 R10, R133 ;  /* 0x00000085000a5308 */ /* 0x0042a20000000c00 */
        /* <DEDUP_REMOVED lines=10> */
.L_x_1260:
[----:B------:R-:W-:Y:S05]  /*18060*/  @P1 BRA `(.L_x_1261) ;  /* 0x0000000000181947 */ /* 0x000fea0003800000 */
[----:B------:R-:W3:Y:S01]  /*18070*/  LDC R0, c[0x0][0x2c4] ;  /* 0x0000b100ff007b82 */ /* 0x000ee20000000800 */
[----:B------:R-:W-:Y:S02]  /*18080*/  ISETP.NE.AND P0, PT, RZ, UR8, PT ;  /* 0x00000008ff007c0c */ /* 0x000fe4000bf05270 */
[----:B------:R-:W-:-:S05]  /*18090*/  MOV R8, 0x1 ;  /* 0x0000000100087802 */ /* 0x000fca0000000f00 */
[----:B------:R-:W4:Y:S08]  /*180a0*/  LDC R6, c[0x0][0x270] ;  /* 0x00009c00ff067b82 */ /* 0x000f300000000800 */
[----:B---3--:R-:W4:Y:S02]  /*180b0*/  @P0 LDC R0, c[0x0][0x2e4] ;  /* 0x0000b900ff000b82 */ /* 0x008f240000000800 */
[----:B----4-:R-:W-:-:S07]  /*180c0*/  IMAD R6, R0, R6, RZ ;  /* 0x0000000600067224 */ /* 0x010fce00078e02ff */
.L_x_1261:
[----:B------:R-:W-:Y:S01]  /*180d0*/  BAR.SYNC.DEFER_BLOCKING 0x0 ;  /* 0x0000000000007b1d */ /* 0x000fe20000010000 */
[----:B------:R-:W-:Y:S01]  /*180e0*/  LOP3.LUT R2, R2, 0xffffffe0, RZ, 0xc0, !PT ;  /* 0xffffffe002027812 */ /* 0x000fe200078ec0ff */
[----:B------:R-:W-:Y:S01]  /*180f0*/  IMAD R6, R15, R6, RZ ;  /* 0x000000060f067224 */ /* 0x000fe200078e02ff */
[----:B------:R-:W-:Y:S01]  /*18100*/  ISETP.GE.AND P0, PT, R9, UR4, PT ;  /* 0x0000000409007c0c */ /* 0x000fe2000bf06270 */
[----:B------:R-:W-:Y:S01]  /*18110*/  IMAD.MOV.U32 R16, RZ, RZ, 0x7f800000 ;  /* 0x7f800000ff107424 */ /* 0x000fe200078e00ff */
[----:B------:R-:W-:Y:S01]  /*18120*/  SHF.R.S32.HI R9, RZ, 0x1f, R46 ;  /* 0x0000001fff097819 */ /* 0x000fe2000001142e */
[----:B------:R-:W-:Y:S02]  /*18130*/  IMAD.IADD R2, R23, 0x1, -R2 ;  /* 0x0000000117027824 */ /* 0x000fe400078e0a02 */
[----:B------:R-:W3:Y:S01]  /*18140*/  @P3 LDC R17, c[0x0][0x2e8] ;  /* 0x0000ba00ff113b82 */ /* 0x000ee20000000800 */
[----:B------:R-:W-:Y:S01]  /*18150*/  ISETP.GE.AND P6, PT, R11, UR4, PT ;  /* 0x000000040b007c0c */ /* 0x000fe2000bfc6270 */
[----:B------:R-:W4:Y:S01]  /*18160*/  @P3 MUFU.LG2 R13, R134 ;  /* 0x00000086000d3308 */ /* 0x000f220000000c00 */
[----:B------:R-:W-:Y:S01]  /*18170*/  LEA.HI R9, R9, R46, RZ, 0x2 ;  /* 0x0000002e09097211 */ /* 0x000fe200078f10ff */
[----:B------:R-:W-:Y:S01]  /*18180*/  BSSY B0, `(.L_x_1262) ;  /* 0x000002d000007945 */ /* 0x000fe20003800000 */
[----:B------:R-:W-:Y:S01]  /*18190*/  SHF.R.S32.HI R11, RZ, 0x1f, R2 ;  /* 0x0000001fff0b7819 */ /* 0x000fe20000011402 */
[----:B------:R-:W-:Y:S01]  /*181a0*/  IMAD.MOV.U32 R15, RZ, RZ, 0x7f800000 ;  /* 0x7f800000ff0f7424 */ /* 0x000fe200078e00ff */
[----:B------:R-:W-:-:S02]  /*181b0*/  LOP3.LUT P1, RZ, R7, 0x3, RZ, 0xc0, !PT ;  /* 0x0000000307ff7812 */ /* 0x000fc4000782c0ff */
[----:B------:R-:W-:Y:S02]  /*181c0*/  LEA.HI R11, R11, R2, RZ, 0x2 ;  /* 0x000000020b0b7211 */ /* 0x000fe400078f10ff */
[----:B------:R-:W-:Y:S01]  /*181d0*/  LOP3.LUT R2, R9, 0xffffffc, RZ, 0xc0, !PT ;  /* 0x0ffffffc09027812 */ /* 0x000fe200078ec0ff */
[----:B--2---:R-:W-:Y:S01]  /*181e0*/  @P5 FMUL.FTZ R9, R10, 0.69314718246459960938 ;  /* 0x3f3172180a095820 */ /* 0x004fe20000410000 */
        /* <DEDUP_REMOVED lines=10> */
[----:B----4-:R-:W-:Y:S01]  /*18290*/  @P3 FMUL.FTZ R10, R13, 0.69314718246459960938 ;  /* 0x3f3172180d0a3820 */ /* 0x010fe20000410000 */
[----:B------:R-:W-:Y:S02]  /*182a0*/  LOP3.LUT R6, R18, 0xfffffff8, RZ, 0xc0, !PT ;  /* 0xfffffff812067812 */ /* 0x000fe400078ec0ff */
[----:B------:R-:W-:Y:S01]  /*182b0*/  IADD3 R4, P5, P2, R0, R4, R2 ;  /* 0x0000000400047210 */ /* 0x000fe20007abe002 */
[----:B---3--:R-:W-:Y:S01]  /*182c0*/  @P3 FFMA.FTZ R15, R3, R17, R10 ;  /* 0x00000011030f3223 */ /* 0x008fe2000001000a */
[----:B------:R-:W-:Y:S01]  /*182d0*/  SHF.R.S32.HI R9, RZ, 0x1f, R0 ;  /* 0x0000001fff097819 */ /* 0x000fe20000011400 */
[----:B------:R-:W-:Y:S01]  /*182e0*/  IMAD.IADD R14, R23, 0x1, -R6 ;  /* 0x00000001170e7824 */ /* 0x000fe200078e0a06 */
[----:B------:R-:W-:Y:S01]  /*182f0*/  SHF.R.S32.HI R2, RZ, 0x1f, R2 ;  /* 0x0000001fff027819 */ /* 0x000fe20000011402 */
[----:B------:R-:W-:-:S03]  /*18300*/  IMAD R0, R12, 0x10, R7 ;  /* 0x000000100c007824 */ /* 0x000fc600078e0207 */
[----:B------:R-:W-:Y:S01]  /*18310*/  IADD3.X R5, R9, R5, R2, P5, P2 ;  /* 0x0000000509057210 */ /* 0x000fe20002fe4402 */
[----:B--2---:R-:W-:Y:S06]  /*18320*/  @P1 BRA `(.L_x_1263) ;  /* 0x0000000000481947 */ /* 0x004fec0003800000 */
        /* <DEDUP_REMOVED lines=18> */
.L_x_1263:
[----:B------:R-:W-:Y:S05]  /*18450*/  BSYNC B0 ;  /* 0x0000000000007941 */ /* 0x000fea0003800000 */
.L_x_1262:
        /* <DEDUP_REMOVED lines=43> */
.L_x_1265:
[----:B------:R-:W-:Y:S05]  /*18710*/  BSYNC B0 ;  /* 0x0000000000007941 */ /* 0x000fea0003800000 */
.L_x_1264:
        /* <DEDUP_REMOVED lines=27> */
.L_x_1267:
[----:B------:R-:W-:Y:S05]  /*188d0*/  BSYNC B0 ;  /* 0x0000000000007941 */ /* 0x000fea0003800000 */
.L_x_1266:
        /* <DEDUP_REMOVED lines=27> */
.L_x_1269:
[----:B------:R-:W-:Y:S05]  /*18a90*/  BSYNC B0 ;  /* 0x0000000000007941 */ /* 0x000fea0003800000 */
.L_x_1268:
        /* <DEDUP_REMOVED lines=27> */
.L_x_1270:
        /* <DEDUP_REMOVED lines=11> */
.L_x_2410:


//--------------------- .text._ZN5flash16flash_fwd_kernelI23Flash_fwd_kernel_traitsILi256ELi64ELi64ELi4ELb0ELb0EN7cutlass10bfloat16_tE19Flash_kernel_traitsILi256ELi64ELi64ELi4ES3_EELb1ELb0ELb1ELb0ELb0ELb0ELb0ELb1EEEvNS_16Flash_fwd_paramsE --------------------------
	.section	.text._ZN5flash16flash_fwd_kernelI23Flash_fwd_kernel_traitsILi256ELi64ELi64ELi4ELb0ELb0EN7cutlass10bfloat16_tE19Flash_kernel_traitsILi256ELi64ELi64ELi4ES3_EELb1ELb0ELb1ELb0ELb0ELb0ELb0ELb1EEEvNS_16Flash_fwd_paramsE,"ax",@progbits
	.align	128
        .global         _ZN5flash16flash_fwd_kernelI23Flash_fwd_kernel_traitsILi256ELi64ELi64ELi4ELb0ELb0EN7cutlass10bfloat16_tE19Flash_kernel_traitsILi256ELi64ELi64ELi4ES3_EELb1ELb0ELb1ELb0ELb0ELb0ELb0ELb1EEEvNS_16Flash_fwd_paramsE
        .type           _ZN5flash16flash_fwd_kernelI23Flash_fwd_kernel_traitsILi256ELi64ELi64ELi4ELb0ELb0EN7cutlass10bfloat16_tE19Flash_kernel_traitsILi256ELi64ELi64ELi4ES3_EELb1ELb0ELb1ELb0ELb0ELb0ELb0ELb1EEEvNS_16Flash_fwd_paramsE,@function
        .size           _ZN5flash16flash_fwd_kernelI23Flash_fwd_kernel_traitsILi256ELi64ELi64ELi4ELb0ELb0EN7cutlass10bfloat16_tE19Flash_kernel_traitsILi256ELi64ELi64ELi4ES3_EELb1ELb0ELb1ELb0ELb0ELb0ELb0ELb1EEEvNS_16Flash_fwd_paramsE,(.L_x_2411 - _ZN5flash16flash_fwd_kernelI23Flash_fwd_kernel_traitsILi256ELi64ELi64ELi4ELb0ELb0EN7cutlass10bfloat16_tE19Flash_kernel_traitsILi256ELi64ELi64ELi4ES3_EELb1ELb0ELb1ELb0ELb0ELb0ELb0ELb1EEEvNS_16Flash_fwd_paramsE)
        .other          _ZN5flash16flash_fwd_kernelI23Flash_fwd_kernel_traitsILi256ELi64ELi64ELi4ELb0ELb0EN7cutlass10bfloat16_tE19Flash_kernel_traitsILi256ELi64ELi64ELi4ES3_EELb1ELb0ELb1ELb0ELb0ELb0ELb0ELb1EEEvNS_16Flash_fwd_paramsE,@"STO_CUDA_ENTRY STV_DEFAULT"
_ZN5flash16flash_fwd_kernelI23Flash_fwd_kernel_traitsILi256ELi64ELi64ELi4ELb0ELb0EN7cutlass10bfloat16_tE19Flash_kernel_traitsILi256ELi64ELi64ELi4ES3_EELb1ELb0ELb1ELb0ELb0ELb0ELb0ELb1EEEvNS_16Flash_fwd_paramsE:
.text._ZN5flash16flash_fwd_kernelI23Flash_fwd_kernel_traitsILi256ELi64ELi64ELi4ELb0ELb0EN7cutlass10bfloat16_tE19Flash_kernel_traitsILi256ELi64ELi64ELi4ES3_EELb1ELb0ELb1ELb0ELb0ELb0ELb0ELb1EEEvNS_16Flash_fwd_paramsE:
        /* <DEDUP_REMOVED lines=15> */
[----:B------:R-:W-:Y:S01]  /*00f0*/  S2UR UR12, SR_CTAID.Y ;  /* 0x00000000000c79c3 */ /* 0x000fe20000002600 */
[----:B------:R-:W-:Y:S01]  /*0100*/  UMOV UR15, 0xffffffff ;  /* 0xffffffff000f7882 */ /* 0x000fe20000000000 */
[----:B------:R-:W-:Y:S01]  /*0110*/  UMOV UR13, URZ ;  /* 0x0000003f000d7c82 */ /* 0x000fe20008000000 */
[----:B------:R-:W-:Y:S01]  /*0120*/  UMOV UR18, 0xffffffff ;  /* 0xffffffff00127882 */ /* 0x000fe20000000000 */
[----:B------:R-:W-:-:S04]  /*0130*/  ULDC.U8 UR14, c[0x0][0x388] ;  /* 0x0000e200000e7ab9 */ /* 0x000fc80000000000 */
[----:B------:R-:W1:Y:S08]  /*0140*/  S2UR UR4, SR_CTAID.Z ;  /* 0x00000000000479c3 */ /* 0x000e700000002700 */
[----:B------:R-:W5:Y:S01]  /*0150*/  @P2 LDC R0, c[0x0][0x3b0] ;  /* 0x0000ec00ff002b82 */ /* 0x000f620000000800 */
[----:B--2---:R-:W-:Y:S02]  /*0160*/  @P2 IMAD.MOV.U32 R2, RZ, RZ, R9 ;  /* 0x000000ffff022224 */ /* 0x004fe400078e0009 */
[----:B---3--:R-:W-:-:S06]  /*0170*/  @P2 IMAD.MOV.U32 R3, RZ, RZ, R8 ;  /* 0x000000ffff032224 */ /* 0x008fcc00078e0008 */
[----:B------:R-:W2:Y:S01]  /*0180*/  @P2 LDG.E.64 R2, desc[UR28][R2.64] ;  /* 0x0000001c02022981 */ /* 0x000ea2000c1e1b00 */
[----:B------:R-:W-:Y:S02]  /*0190*/  UISETP.NE.U32.AND UP2, UPT, UR8, URZ, UPT ;  /* 0x0000003f0800728c */ /* 0x000fe4000bf45070 */
[----:B------:R-:W-:Y:S02]  /*01a0*/  UISETP.NE.U32.AND UP1, UPT, UR6, URZ, UPT ;  /* 0x0000003f0600728c */ /* 0x000fe4000bf25070 */
[----:B------:R-:W-:Y:S02]  /*01b0*/  UISETP.NE.AND.EX UP2, UPT, UR9, URZ, UPT, UP2 ;  /* 0x0000003f0900728c */ /* 0x000fe4000bf45320 */
[----:B-1----:R-:W-:Y:S01]  /*01c0*/  ULOP3.LUT UR5, UR4, UR16, UR12, 0xfe, !UPT ;  /* 0x0000001004057292 */ /* 0x002fe2000f8efe0c */
[----:B------:R-:W-:Y:S01]  /*01d0*/  ULDC.64 UR8, c[0x0][0x2f0] ;  /* 0x0000bc0000087ab9 */ /* 0x000fe20000000a00 */
[----:B------:R-:W-:Y:S02]  /*01e0*/  UISETP.NE.AND.EX UP1, UPT, UR7, URZ, UPT, UP1 ;  /* 0x0000003f0700728c */ /* 0x000fe4000bf25310 */
[----:B------:R-:W-:Y:S01]  /*01f0*/  PLOP3.LUT P0, PT, PT, PT, UP2, 0x80, 0x0 ;  /* 0x000000000000781c */ /* 0x000fe20003f0f028 */
[----:B------:R-:W-:Y:S01]  /*0200*/  UIMAD.WIDE UR8, UR12, 0x4, UR8 ;  /* 0x000000040c0878a5 */ /* 0x000fe2000f8e0208 */
[----:B----4-:R-:W-:Y:S01]  /*0210*/  LOP3.LUT P3, RZ, R107, UR5, RZ, 0xfc, !PT ;  /* 0x000000056bff7c12 */ /* 0x010fe2000f86fcff */
[----:B------:R-:W-:Y:S01]  /*0220*/  ULDC.U8 UR5, c[0x0][0x3c2] ;  /* 0x0000f08000057ab9 */ /* 0x000fe20000000000 */
[----:B------:R-:W-:Y:S01]  /*0230*/  ULDC.64 UR6, c[0x0][0x2f8] ;  /* 0x0000be0000067ab9 */ /* 0x000fe20000000a00 */
[----:B------:R-:W-:-:S02]  /*0240*/  UISETP.NE.AND UP3, UPT, UR5, URZ, UPT ;  /* 0x0000003f0500728c */ /* 0x000fc4000bf65270 */
[----:B------:R-:W-:Y:S02]  /*0250*/  UISETP.EQ.U32.AND UP0, UPT, UR6, URZ, UPT ;  /* 0x0000003f0600728c */ /* 0x000fe4000bf02070 */
[----:B------:R-:W-:Y:S02]  /*0260*/  @UP1 ULDC.64 UR10, c[0x0][0x300] ;  /* 0x0000c000000a1ab9 */ /* 0x000fe40000000a00 */
[----:B------:R-:W-:-:S04]  /*0270*/  UISETP.EQ.OR.EX UP0, UPT, UR7, URZ, !UP3, UP0 ;  /* 0x0000003f0700728c */ /* 0x000fc8000df02700 */
[----:B------:R-:W1:Y:S01]  /*0280*/  @!P3 LDC.64 R6, c[0x0][0x3b8] ;  /* 0x0000ee00ff06bb82 */ /* 0x000e620000000a00 */
[----:B------:R-:W-:Y:S01]  /*0290*/  @UP1 UIMAD.WIDE UR10, UR12, 0x4, UR10 ;  /* 0x000000040c0a18a5 */ /* 0x000fe2000f8e020a */
        /* <DEDUP_REMOVED lines=12> */
[----:B------:R-:W-:-:S05]  /*0360*/  @!P3 IMAD.MOV.U32 R5, RZ, RZ, R8 ;  /* 0x000000ffff05b224 */ /* 0x000fca00078e0008 */
[----:B------:R1:W-:Y:S01]  /*0370*/  @!P3 STG.E.64 desc[UR28][R6.64+0x8], R4 ;  /* 0x000008040600b986 */ /* 0x0003e2000c101b1c */
[----:B------:R-:W-:Y:S01]  /*0380*/  PLOP3.LUT P2, PT, PT, PT, UP0, 0x80, 0x0 ;  /* 0x000000000000781c */ /* 0x000fe20003f4f008 */
[----:B------:R-:W-:Y:S02]  /*0390*/  UIMAD.WIDE UR8, UR12, 0x4, UR8 ;  /* 0x000000040c0878a5 */ /* 0x000fe4000f8e0208 */
        /* <DEDUP_REMOVED lines=26> */
.L_x_1271:
[----:B------:R-:W-:-:S05]  /*0540*/  ULDC UR5, c[0x0][0x2c8] ;  /* 0x0000b20000057ab9 */ /* 0x000fca0000000800 */
.L_x_1272:
        /* <DEDUP_REMOVED lines=21> */
[----:B------:R-:W-:Y:S01]  /*06a0*/  LOP3.LUT R0, R7, 0xffffffe0, RZ, 0xc0, !PT ;  /* 0xffffffe007007812 */ /* 0x000fe200078ec0ff */
[----:B------:R-:W-:Y:S02]  /*06b0*/  UIADD3 UR6, -UR17, 0x7f, UR27 ;  /* 0x0000007f11067890 */ /* 0x000fe4000fffe11b */
[----:B------:R-:W-:Y:S01]  /*06c0*/  UIADD3 UR10, UR30, UR27, -UR17 ;  /* 0x0000001b1e0a7290 */ /* 0x000fe2000fffe811 */
[----:B------:R-:W-:Y:S01]  /*06d0*/  ULDC UR21, c[0x0][0x398] ;  /* 0x0000e60000157ab9 */ /* 0x000fe20000000800 */
[----:B------:R-:W-:Y:S01]  /*06e0*/  ULDC UR22, c[0x0][0x394] ;  /* 0x0000e50000167ab9 */ /* 0x000fe20000000800 */
[----:B------:R-:W-:Y:S01]  /*06f0*/  UIADD3 UR8, UR30, 0x3f, URZ ;  /* 0x0000003f1e087890 */ /* 0x000fe2000fffe03f */
[----:B------:R-:W-:Y:S01]  /*0700*/  IMAD.IADD R2, R107, 0x1, -R0 ;  /* 0x000000016b027824 */ /* 0x000fe200078e0a00 */
        /* <DEDUP_REMOVED lines=18> */
[----:B------:R-:W-:Y:S01]  /*0830*/  ULDC.U8 UR5, c[0x0][0x3d8] ;  /* 0x0000f60000057ab9 */ /* 0x000fe20000000000 */
[----:B------:R-:W-:Y:S01]  /*0840*/  UISETP.NE.AND UP0, UPT, UR15, -0x1, UPT ;  /* 0xffffffff0f00788c */ /* 0x000fe2000bf05270 */
[----:B------:R-:W-:Y:S01]  /*0850*/  LEA.HI R8, R12, R107, RZ, 0x3 ;  /* 0x0000006b0c087211 */ /* 0x000fe200078f18ff */
[----:B------:R-:W-:Y:S01]  /*0860*/  UISETP.NE.AND UP2, UPT, UR5, URZ, UPT ;  /* 0x0000003f0500728c */ /* 0x000fe2000bf45270 */
[----:B------:R-:W-:Y:S02]  /*0870*/  ULDC.U8 UR6, c[0x0][0x3d9] ;  /* 0x0000f64000067ab9 */ /* 0x000fe40000000000 */
[----:B------:R-:W-:Y:S01]  /*0880*/  LOP3.LUT R0, R8, 0xfffffff8, RZ, 0xc0, !PT ;  /* 0xfffffff808007812 */ /* 0x000fe200078ec0ff */
[----:B------:R-:W-:Y:S02]  /*0890*/  UISETP.EQ.AND UP2, UPT, UR6, URZ, UP2 ;  /* 0x0000003f0600728c */ /* 0x000fe40009742270 */
[----:B------:R-:W-:Y:S02]  /*08a0*/  UISETP.NE.AND UP1, UPT, UR6, URZ, UPT ;  /* 0x0000003f0600728c */ /* 0x000fe4000bf25270 */
[----:B------:R-:W-:Y:S01]  /*08b0*/  IMAD.IADD R0, R107, 0x1, -R0 ;  /* 0x000000016b007824 */ /* 0x000fe200078e0a00 */
[----:B------:R-:W-:Y:S01]  /*08c0*/  @!UP0 USHF.R.S32.HI UR13, URZ, 0x1f, UR12 ;  /* 0x0000001f3f0d8899 */ /* 0x000fe2000801140c */
[----:B------:R-:W-:Y:S01]  /*08d0*/  @UP0 ULDC.64 UR8, c[0x0][0x298] ;  /* 0x0000a60000080ab9 */ /* 0x000fe20000000a00 */
[----:B------:R-:W-:Y:S01]  /*08e0*/  @!UP0 ULDC.64 UR6, c[0x0][0x290] ;  /* 0x0000a40000068ab9 */ /* 0x000fe20000000a00 */
[----:B------:R-:W-:Y:S01]  /*08f0*/  @UP0 UIMAD.WIDE.U32 UR10, UR15, UR8, URZ ;  /* 0x000000080f0a02a5 */ /* 0x000fe2000f8e003f */
[----:B------:R-:W-:-:S02]  /*0900*/  PLOP3.LUT P0, PT, PT, PT, UP1, 0x80, 0x0 ;  /* 0x000000000000781c */ /* 0x000fc40003f0f018 */
[----:B------:R-:W-:Y:S01]  /*0910*/  @UP2 ULDC UR14, c[0x0][0x2c4] ;  /* 0x0000b100000e2ab9 */ /* 0x000fe20000000800 */
[----:B------:R-:W-:Y:S02]  /*0920*/  @!UP0 UIMAD UR8, UR13, UR6, URZ ;  /* 0x000000060d0882a4 */ /* 0x000fe4000f8e023f */
[----:B------:R-:W-:Y:S02]  /*0930*/  @UP2 UIMAD UR14, UR12, UR14, URZ ;  /* 0x0000000e0c0e22a4 */ /* 0x000fe4000f8e023f */
[----:B------:R-:W-:Y:S02]  /*0940*/  @UP0 UIMAD UR9, UR15, UR9, UR11 ;  /* 0x000000090f0902a4 */ /* 0x000fe4000f8e020b */
[----:B------:R-:W-:Y:S02]  /*0950*/  @!UP0 UIMAD.WIDE.U32 UR18, UR12, UR6, URZ ;  /* 0x000000060c1282a5 */ /* 0x000fe4000f8e003f */
[----:B------:R-:W-:Y:S02]  /*0960*/  @!UP0 UIMAD UR8, UR12, UR7, UR8 ;  /* 0x000000070c0882a4 */ /* 0x000fe4000f8e0208 */
[----:B------:R-:W-:Y:S01]  /*0970*/  @UP2 USEL UR15, UR14, UR15, !UP0 ;  /* 0x0000000f0e0f2287 */ /* 0x000fe2000c000000 */
[----:B------:R-:W-:Y:S01]  /*0980*/  @UP1 ULDC.64 UR6, c[0x0][0x2c0] ;  /* 0x0000b00000061ab9 */ /* 0x000fe20000000a00 */
[----:B------:R-:W-:Y:S01]  /*0990*/  @!UP2 UMOV UR20, URZ ;  /* 0x0000003f0014ac82 */ /* 0x000fe20008000000 */
[----:B------:R-:W-:-:S02]  /*09a0*/  @UP1 UIMAD UR11, UR7, UR6, URZ ;  /* 0x00000006070b12a4 */ /* 0x000fc4000f8e023f */
[----:B------:R-:W-:Y:S01]  /*09b0*/  @UP2 USHF.R.S32.HI UR6, URZ, 0x1f, UR15 ;  /* 0x0000001f3f062899 */ /* 0x000fe2000801140f */
[----:B------:R-:W-:Y:S01]  /*09c0*/  @!UP2 UMOV UR21, URZ ;  /* 0x0000003f0015ac82 */ /* 0x000fe20008000000 */
[----:B------:R-:W-:Y:S01]  /*09d0*/  @UP1 ULDC UR13, c[0x0][0x2c0] ;  /* 0x0000b000000d1ab9 */ /* 0x000fe20000000800 */
[----:B------:R-:W-:Y:S01]  /*09e0*/  @UP1 UMOV UR14, 0x1 ;  /* 0x00000001000e1882 */ /* 0x000fe20000000000 */
[----:B------:R-:W-:Y:S01]  /*09f0*/  @!UP0 UIADD3 UR9, UR19, UR8, URZ ;  /* 0x0000000813098290 */ /* 0x000fe2000fffe03f */
[----:B------:R-:W-:Y:S01]  /*0a00*/  @!UP0 UMOV UR10, UR18 ;  /* 0x00000012000a8c82 */ /* 0x000fe20008000000 */
[----:B------:R-:W-:Y:S01]  /*0a10*/  @UP2 UMOV UR20, UR15 ;  /* 0x0000000f00142c82 */ /* 0x000fe20008000000 */
[----:B------:R-:W-:Y:S01]  /*0a20*/  @UP2 UMOV UR21, UR6 ;  /* 0x0000000600152c82 */ /* 0x000fe20008000000 */
[----:B------:R-:W-:Y:S08]  /*0a30*/  @P0 BRA `(.L_x_1274) ;  /* 0x0000000000180947 */ /* 0x000ff00003800000 */
[----:B------:R-:W-:Y:S01]  /*0a40*/  UISETP.NE.AND UP0, UPT, UR5, URZ, UPT ;  /* 0x0000003f0500728c */ /* 0x000fe2000bf05270 */
[----:B------:R-:W-:Y:S01]  /*0a50*/  ULDC UR11, c[0x0][0x2c4] ;  /* 0x0000b100000b7ab9 */ /* 0x000fe20000000800 */
[----:B------:R-:W-:Y:S01]  /*0a60*/  ULDC UR14, c[0x0][0x270] ;  /* 0x00009c00000e7ab9 */ /* 0x000fe20000000800 */
[----:B------:R-:W-:-:S08]  /*0a70*/  UMOV UR13, 0x1 ;  /* 0x00000001000d7882 */ /* 0x000fd00000000000 */
[----:B------:R-:W-:Y:S02]  /*0a80*/  @UP0 ULDC UR11, c[0x0][0x2e4] ;  /* 0x0000b900000b0ab9 */ /* 0x000fe40000000800 */
[----:B------:R-:W-:-:S12]  /*0a90*/  UIMAD UR14, UR11, UR14, URZ ;  /* 0x0000000e0b0e72a4 */ /* 0x000fd8000f8e023f */
.L_x_1274:
[C---:B------:R-:W-:Y:S01]  /*0aa0*/  ISETP.NE.AND P3, PT, R0.reuse, RZ, PT ;  /* 0x000000ff0000720c */ /* 0x040fe20003f65270 */
[----:B------:R-:W-:Y:S01]  /*0ab0*/  IMAD.SHL.U32 R0, R0, 0x8, RZ ;  /* 0x0000000800007824 */ /* 0x000fe200078e00ff */
[----:B------:R-:W-:Y:S01]  /*0ac0*/  UIADD3 UR17, -UR27, UR17, URZ ;  /* 0x000000111b117290 */ /* 0x000fe2000fffe13f */
[----:B------:R-:W-:Y:S01]  /*0ad0*/  SHF.R.S32.HI R8, RZ, 0x3, R8 ;  /* 0x00000003ff087819 */ /* 0x000fe20000011408 */
[----:B------:R-:W-:Y:S01]  /*0ae0*/  UIMAD UR14, UR12, UR14, URZ ;  /* 0x0000000e0c0e72a4 */ /* 0x000fe2000f8e023f */
[----:B------:R-:W-:Y:S01]  /*0af0*/  IMAD.U32 R6, RZ, RZ, UR16 ;  /* 0x00000010ff067e24 */ /* 0x000fe2000f8e00ff */
[----:B------:R-:W-:Y:S01]  /*0b00*/  IADD3 R2, P0, R0, UR10, RZ ;  /* 0x0000000a00027c10 */ /* 0x000fe2000ff1e0ff */
[----:B------:R-:W-:Y:S01]  /*0b10*/  USHF.R.S32.HI UR5, URZ, 0x1f, UR4 ;  /* 0x0000001f3f057899 */ /* 0x000fe20008011404 */
[----:B------:R-:W-:Y:S01]  /*0b20*/  ISETP.GE.AND P1, PT, R8, UR17, PT ;  /* 0x0000001108007c0c */ /* 0x000fe2000bf26270 */
[----:B------:R-:W-:Y:S01]  /*0b30*/  ULDC.64 UR6, c[0x0][0x2a0] ;  /* 0x0000a80000067ab9 */ /* 0x000fe20000000a00 */
[----:B------:R-:W-:Y:S01]  /*0b40*/  USEL UR14, UR14, URZ, !UP2 ;  /* 0x0000003f0e0e7287 */ /* 0x000fe2000d000000 */
[----:B------:R-:W-:Y:S01]  /*0b50*/  LEA.HI.X.SX32 R3, R0, UR9, 0x1, P0 ;  /* 0x0000000900037c11 */ /* 0x000fe200080f0eff */
[----:B------:R-:W-:Y:S01]  /*0b60*/  UIMAD UR5, UR5, UR6, URZ ;  /* 0x00000006050572a4 */ /* 0x000fe2000f8e023f */
[----:B------:R-:W-:Y:S01]  /*0b70*/  IMAD.U32 R12, RZ, RZ, UR6 ;  /* 0x00000006ff0c7e24 */ /* 0x000fe2000f8e00ff */
[----:B------:R-:W-:Y:S01]  /*0b80*/  UIMAD UR6, UR27, UR13, URZ ;  /* 0x0000000d1b0672a4 */ /* 0x000fe2000f8e023f */
[----:B------:R-:W-:Y:S01]  /*0b90*/  SHF.R.S32.HI R9, RZ, 0x1f, R8 ;  /* 0x0000001fff097819 */ /* 0x000fe20000011408 */
[----:B------:R-:W-:Y:S01]  /*0ba0*/  UIMAD UR14, UR4, UR11, UR14 ;  /* 0x0000000b040e72a4 */ /* 0x000fe2000f8e020e */
[----:B------:R-:W-:Y:S01]  /*0bb0*/  IMAD.WIDE.U32 R12, R12, UR4, R2 ;  /* 0x000000040c0c7c25 */ /* 0x000fe2000f8e0002 */
[----:B------:R-:W-:Y:S01]  /*0bc0*/  UIMAD UR5, UR4, UR7, UR5 ;  /* 0x00000007040572a4 */ /* 0x000fe2000f8e0205 */
[----:B------:R-:W-:Y:S01]  /*0bd0*/  IADD3 R14, R8, 0x10, RZ ;  /* 0x00000010080e7810 */ /* 0x000fe20007ffe0ff */
[----:B------:R-:W-:Y:S01]  /*0be0*/  USHF.R.S32.HI UR4, URZ, 0x1f, UR6 ;  /* 0x0000001f3f047899 */ /* 0x000fe20008011406 */
[----:B------:R-:W-:Y:S01]  /*0bf0*/  BSSY B0, `(.L_x_1275) ;  /* 0x000001e000007945 */ /* 0x000fe20003800000 */
[----:B------:R-:W-:Y:S01]  /*0c00*/  USHF.R.S32.HI UR7, URZ, 0x1f, UR14 ;  /* 0x0000001f3f077899 */ /* 0x000fe2000801140e */
[----:B------:R-:W-:Y:S01]  /*0c10*/  IMAD.WIDE R6, R6, 0x40, R8 ;  /* 0x0000004006067825 */ /* 0x000fe200078e0208 */
[----:B------:R-:W-:Y:S01]  /*0c20*/  UIADD3 UR6, UP1, UP0, UR6, UR20, UR14 ;  /* 0x0000001406067290 */ /* 0x000fe2000f83e00e */
[----:B------:R-:W-:-:S02]  /*0c30*/  IADD3 R11, R13, UR5, RZ ;  /* 0x000000050d0b7c10 */ /* 0x000fc4000fffe0ff */
[----:B------:R-:W-:Y:S01]  /*0c40*/  ISETP.GE.AND P0, PT, R14, UR17, PT ;  /* 0x000000110e007c0c */ /* 0x000fe2000bf06270 */
[----:B------:R-:W-:Y:S01]  /*0c50*/  UIADD3.X UR20, UR4, UR21, UR7, UP1, UP0 ;  /* 0x0000001504147290 */ /* 0x000fe20008fe0407 */
[----:B------:R-:W-:Y:S01]  /*0c60*/  VIADD R16, R8, 0x20 ;  /* 0x0000002008107836 */ /* 0x000fe20000000000 */
[C---:B------:R-:W-:Y:S01]  /*0c70*/  IADD3 R18, R0.reuse, 0x80, RZ ;  /* 0x0000008000127810 */ /* 0x040fe20007ffe0ff */
        /* <DEDUP_REMOVED lines=21> */
.L_x_1276:
[----:B------:R-:W-:Y:S05]  /*0dd0*/  BSYNC B0 ;  /* 0x0000000000007941 */ /* 0x000fea0003800000 */
.L_x_1275:
        /* <DEDUP_REMOVED lines=25> */
.L_x_1278:
[----:B------:R-:W-:Y:S05]  /*0f70*/  BSYNC B0 ;  /* 0x0000000000007941 */ /* 0x000fea0003800000 */
.L_x_1277:
        /* <DEDUP_REMOVED lines=24> */
.L_x_1280:
[----:B------:R-:W-:Y:S05]  /*1100*/  BSYNC B0 ;  /* 0x0000000000007941 */ /* 0x000fea0003800000 */
.L_x_1279:
        /* <DEDUP_REMOVED lines=27> */
.L_x_1282:
[----:B------:R-:W-:Y:S05]  /*12c0*/  BSYNC B0 ;  /* 0x0000000000007941 */ /* 0x000fea0003800000 */
.L_x_1281:
        /* <DEDUP_REMOVED lines=10> */
.L_x_1284:
[----:B------:R-:W-:Y:S05]  /*1370*/  BSYNC B0 ;  /* 0x0000000000007941 */ /* 0x000fea0003800000 */
.L_x_1283:
        /* <DEDUP_REMOVED lines=10> */
.L_x_1286:
[----:B------:R-:W-:Y:S05]  /*1420*/  BSYNC B0 ;  /* 0x0000000000007941 */ /* 0x000fea0003800000 */
.L_x_1285:
        /* <DEDUP_REMOVED lines=10> */
.L_x_1288:
[----:B------:R-:W-:Y:S05]  /*14d0*/  BSYNC B0 ;  /* 0x0000000000007941 */ /* 0x000fea0003800000 */
.L_x_1287:
        /* <DEDUP_REMOVED lines=10> */
.L_x_1273:
[----:B------:R-:W-:Y:S01]  /*1580*/  ULDC UR24, c[0x0][0x270] ;  /* 0x00009c0000187ab9 */ /* 0x000fe20000000800 */
[----:B------:R-:W-:Y:S01]  /*1590*/  UISETP.NE.AND UP1, UPT, UR15, -0x1, UPT ;  /* 0xffffffff0f00788c */ /* 0x000fe2000bf25270 */
[----:B------:R-:W-:Y:S01]  /*15a0*/  SHF.R.S32.HI R0, RZ, 0x1f, R2 ;  /* 0x0000001fff007819 */ /* 0x000fe20000011402 */
[----:B------:R-:W-:Y:S01]  /*15b0*/  UIMAD UR24, UR12, UR24, UR4 ;  /* 0x000000180c1872a4 */ /* 0x000fe2000f8e0204 */
[----:B------:R-:W-:Y:S01]  /*15c0*/  ULDC UR36, c[0x0][0x2d4] ;  /* 0x0000b50000247ab9 */ /* 0x000fe20000000800 */
[----:B------:R-:W-:Y:S02]  /*15d0*/  UISETP.NE.AND UP0, UPT, UR18, -0x1, UPT ;  /* 0xffffffff1200788c */ /* 0x000fe4000bf05270 */
[----:B------:R-:W-:Y:S02]  /*15e0*/  UIMAD UR36, UR24, UR36, UR27 ;  /* 0x00000024182472a4 */ /* 0x000fe4000f8e021b */
[----:B------:R-:W-:-:S03]  /*15f0*/  USHF.L.U32 UR24, UR24, 0x5, URZ ;  /* 0x0000000518187899 */ /* 0x000fc6000800063f */
[----:B------:R-:W-:Y:S01]  /*1600*/  @!UP1 USHF.R.S32.HI UR10, URZ, 0x1f, UR12 ;  /* 0x0000001f3f0a9899 */ /* 0x000fe2000801140c */
[----:B------:R-:W-:Y:S01]  /*1610*/  PLOP3.LUT P0, PT, PT, PT, UP0, 0x80, 0x0 ;  /* 0x000000000000781c */ /* 0x000fe20003f0f008 */
[----:B------:R-:W-:Y:S01]  /*1620*/  @!UP1 ULDC.64 UR6, c[0x0][0x228] ;  /* 0x00008a0000069ab9 */ /* 0x000fe20000000a00 */
[----:B------:R-:W-:Y:S01]  /*1630*/  @UP1 ULDC.64 UR8, c[0x0][0x240] ;  /* 0x0000900000081ab9 */ /* 0x000fe20000000a00 */
[----:B------:R-:W-:Y:S01]  /*1640*/  IADD3 R123, P2, P1, R9, UR24, R2 ;  /* 0x00000018097b7c10 */ /* 0x000fe2000f95e002 */
[----:B------:R-:W-:Y:S02]  /*1650*/  @!UP1 UIMAD UR10, UR10, UR6, URZ ;  /* 0x000000060a0a92a4 */ /* 0x000fe4000f8e023f */
[----:B------:R-:W-:Y:S02]  /*1660*/  @UP1 UIMAD.WIDE.U32 UR38, UR15, UR8, URZ ;  /* 0x000000080f2612a5 */ /* 0x000fe4000f8e003f */
[----:B------:R1:W-:Y:S01]  /*1670*/  STL [R1+0xe0], R123 ;  /* 0x0000e07b01007387 */ /* 0x0003e20000100800 */
[----:B------:R-:W-:-:S02]  /*1680*/  @UP0 UIADD3 UR23, UR13, UR18, URZ ;  /* 0x000000120d170290 */ /* 0x000fc4000fffe03f */
[----:B------:R-:W-:Y:S02]  /*1690*/  @!UP1 UIMAD UR7, UR12, UR7, UR10 ;  /* 0x000000070c0792a4 */ /* 0x000fe4000f8e020a */
[----:B------:R-:W-:Y:S01]  /*16a0*/  @UP1 UIMAD UR31, UR15, UR9, UR39 ;  /* 0x000000090f1f12a4 */ /* 0x000fe2000f8e0227 */
[----:B------:R-:W-:Y:S01]  /*16b0*/  @UP0 ULDC.64 UR10, c[0x0][0x248] ;  /* 0x00009200000a0ab9 */ /* 0x000fe20000000a00 */
[----:B------:R-:W-:Y:S02]  /*16c0*/  @!UP1 UIMAD.WIDE.U32 UR8, UR12, UR6, URZ ;  /* 0x000000060c0892a5 */ /* 0x000fe4000f8e003f */
[----:B------:R-:W-:Y:S02]  /*16d0*/  @UP0 UIMAD.WIDE.U32 UR34, UR23, UR10, URZ ;  /* 0x0000000a172202a5 */ /* 0x000fe4000f8e003f */
[----:B------:R-:W-:Y:S02]  /*16e0*/  USHF.R.S32.HI UR6, URZ, 0x1f, UR24 ;  /* 0x0000001f3f067899 */ /* 0x000fe40008011418 */
[----:B------:R-:W-:Y:S01]  /*16f0*/  @UP0 UIMAD UR23, UR23, UR11, URZ ;  /* 0x0000000b171702a4 */ /* 0x000fe2000f8e023f */
[----:B------:R-:W-:-:S02]  /*1700*/  ULDC UR20, c[0x0][0x2d8] ;  /* 0x0000b60000147ab9 */ /* 0x000fc40000000800 */
[----:B------:R-:W-:Y:S01]  /*1710*/  @UP0 UMOV UR24, UR34 ;  /* 0x0000002200180c82 */ /* 0x000fe20008000000 */
[----:B------:R-:W-:Y:S01]  /*1720*/  UIMAD UR36, UR36, UR20, URZ ;  /* 0x00000014242472a4 */ /* 0x000fe2000f8e023f */
        /* <DEDUP_REMOVED lines=17> */
.L_x_1289:
[----:B------:R-:W-:Y:S01]  /*1840*/  ULDC UR6, c[0x0][0x278] ;  /* 0x00009e0000067ab9 */ /* 0x000fe20000000800 */
[----:B------:R-:W2:Y:S01]  /*1850*/  S2R R3, SR_CTAID.Z ;  /* 0x0000000000037919 */ /* 0x000ea20000002700 */
[----:B------:R-:W-:Y:S01]  /*1860*/  IMAD.U32 R0, RZ, RZ, UR6 ;  /* 0x00000006ff007e24 */ /* 0x000fe2000f8e00ff */
[----:B------:R-:W-:Y:S01]  /*1870*/  UMOV UR34, URZ ;  /* 0x0000003f00227c82 */ /* 0x000fe20008000000 */
[----:B------:R-:W-:Y:S01]  /*1880*/  LEA.HI R5, R12, R107, RZ, 0x3 ;  /* 0x0000006b0c057211 */ /* 0x000fe200078f18ff */
[----:B------:R-:W-:Y:S01]  /*1890*/  IMAD.U32 R4, RZ, RZ, UR16 ;  /* 0x00000010ff047e24 */ /* 0x000fe2000f8e00ff */
[----:B------:R-:W-:Y:S02]  /*18a0*/  SHF.R.S32.HI R104, RZ, 0x5, R7 ;  /* 0x00000005ff687819 */ /* 0x000fe40000011407 */
[----:B------:R-:W-:Y:S02]  /*18b0*/  IABS R0, R0 ;  /* 0x0000000000007213 */ /* 0x000fe40000000000 */
[----:B------:R-:W-:-:S02]  /*18c0*/  SHF.R.S32.HI R32, RZ, 0x3, R5 ;  /* 0x00000003ff207819 */ /* 0x000fc40000011405 */
[----:B------:R-:W-:Y:S02]  /*18d0*/  R2UR UR7, R0 ;  /* 0x00000000000772ca */ /* 0x000fe400000e0000 */
[----:B------:R-:W-:-:S03]  /*18e0*/  SHF.R.S32.HI R33, RZ, 0x1f, R32 ;  /* 0x0000001fff217819 */ /* 0x000fc60000011420 */
[----:B------:R-:W-:Y:S01]  /*18f0*/  IMAD.WIDE R14, R4, 0x40, R32 ;  /* 0x00000040040e7825 */ /* 0x000fe200078e0220 */
[----:B------:R-:W-:Y:S01]  /*1900*/  SHF.R.S32.HI R4, RZ, 0x1f, R7 ;  /* 0x0000001fff047819 */ /* 0x000fe20000011407 */
[----:B------:R3:W-:Y:S06]  /*1910*/  STL.64 [R1], R32 ;  /* 0x0000002001007387 */ /* 0x0007ec0000100a00 */
[----:B------:R-:W4:Y:S08]  /*1920*/  I2F.RP R0, UR7 ;  /* 0x0000000700007d06 */ /* 0x000f300008209400 */
[----:B----4-:R-:W4:Y:S02]  /*1930*/  MUFU.RCP R0, R0 ;  /* 0x0000000000007308 */ /* 0x010f240000001000 */
[----:B----4-:R-:W-:-:S06]  /*1940*/  VIADD R0, R0, 0xffffffe ;  /* 0x0ffffffe00007836 */ /* 0x010fcc0000000000 */
[----:B------:R-:W4:Y:S02]  /*1950*/  F2I.FTZ.U32.TRUNC.NTZ R0, R0 ;  /* 0x0000000000007305 */ /* 0x000f24000021f000 */
[----:B----4-:R-:W-:Y:S02]  /*1960*/  R2UR UR35, R0 ;  /* 0x00000000002372ca */ /* 0x010fe400000e0000 */
[----:B--2---:R-:W-:-:S04]  /*1970*/  IABS R0, R3 ;  /* 0x0000000300007213 */ /* 0x004fc80000000000 */
[----:B------:R-:W-:Y:S02]  /*1980*/  R2UR UR8, R0 ;  /* 0x00000000000872ca */ /* 0x000fe400000e0000 */
[----:B------:R-:W-:-:S04]  /*1990*/  SHF.R.S32.HI R0, RZ, 0x1f, R2 ;  /* 0x0000001fff007819 */ /* 0x000fc80000011402 */
[----:B------:R-:W-:Y:S01]  /*19a0*/  LEA.HI R3, R0, R2, RZ, 0x2 ;  /* 0x0000000200037211 */ /* 0x000fe200078f10ff */
[----:B------:R-:W-:-:S03]  /*19b0*/  UIADD3 UR9, URZ, -UR35, URZ ;  /* 0x800000233f097290 */ /* 0x000fc6000fffe03f */
[----:B------:R-:W-:Y:S01]  /*19c0*/  LOP3.LUT R0, R3, 0x7ffffffc, RZ, 0xc0, !PT ;  /* 0x7ffffffc03007812 */ /* 0x000fe200078ec0ff */
[----:B------:R-:W-:Y:S01]  /*19d0*/  UIMAD UR9, UR9, UR7, URZ ;  /* 0x00000007090972a4 */ /* 0x000fe2000f8e023f */
[----:B------:R-:W-:-:S03]  /*19e0*/  SHF.R.S32.HI R105, RZ, 0x2, R3 ;  /* 0x00000002ff697819 */ /* 0x000fc60000011403 */
[----:B------:R-:W-:Y:S01]  /*19f0*/  UIMAD.WIDE.U32 UR34, UR35, UR9, UR34 ;  /* 0x00000009232272a5 */ /* 0x000fe2000f8e0022 */
[----:B------:R-:W-:Y:S01]  /*1a00*/  IMAD.IADD R6, R2, 0x1, -R0 ;  /* 0x0000000102067824 */ /* 0x000fe200078e0a00 */
[----:B------:R-:W-:Y:S01]  /*1a10*/  LOP3.LUT R0, R5, 0xfffffff8, RZ, 0xc0, !PT ;  /* 0xfffffff805007812 */ /* 0x000fe200078ec0ff */
[----:B------:R-:W-:-:S04]  /*1a20*/  IMAD.SHL.U32 R2, R32, 0x40, RZ ;  /* 0x0000004020027824 */ /* 0x000fc800078e00ff */
[----:B------:R-:W-:Y:S01]  /*1a30*/  UMOV UR9, UR35 ;  /* 0x0000002300097c82 */ /* 0x000fe20008000000 */
[----:B------:R-:W-:Y:S01]  /*1a40*/  IMAD.IADD R36, R107, 0x1, -R0 ;  /* 0x000000016b247824 */ /* 0x000fe200078e0a00 */
[----:B------:R-:W-:Y:S01]  /*1a50*/  UIMAD.WIDE.U32 UR34, UR9, UR8, URZ ;  /* 0x00000008092272a5 */ /* 0x000fe2000f8e003f */
[----:B------:R-:W-:Y:S01]  /*1a60*/  LEA.HI R0, R4, R104, RZ, 0x2 ;  /* 0x0000006804007211 */ /* 0x000fe200078f10ff */
[----:B------:R-:W-:Y:S01]  /*1a70*/  USHF.R.S32.HI UR34, URZ, 0x1f, UR4 ;  /* 0x0000001f3f227899 */ /* 0x000fe20008011404 */
[----:B------:R-:W-:Y:S01]  /*1a80*/  IMAD.SHL.U32 R24, R36, 0x8, RZ ;  /* 0x0000000824187824 */ /* 0x000fe200078e00ff */
[----:B------:R-:W-:Y:S02]  /*1a90*/  LOP3.LUT R2, R2, 0x1c0, RZ, 0xc0, !PT ;  /* 0x000001c002027812 */ /* 0x000fe400078ec0ff */
[----:B------:R-:W-:Y:S01]  /*1aa0*/  LOP3.LUT R0, R0, 0xffffffc, RZ, 0xc0, !PT ;  /* 0x0ffffffc00007812 */ /* 0x000fe200078ec0ff */
[----:B------:R-:W-:Y:S01]  /*1ab0*/  UMOV UR25, UR35 ;  /* 0x0000002300197c82 */ /* 0x000fe20008000000 */
[----:B------:R-:W-:Y:S01]  /*1ac0*/  LOP3.LUT R3, R2, 0x38, R24, 0xf8, !PT ;  /* 0x0000003802037812 */ /* 0x000fe200078ef818 */
[----:B------:R-:W-:Y:S01]  /*1ad0*/  UIADD3 UR9, -UR25, URZ, URZ ;  /* 0x0000003f19097290 */ /* 0x000fe2000fffe13f */
[----:B------:R-:W-:Y:S01]  /*1ae0*/  SHF.R.U32.HI R2, RZ, 0x3, R2 ;  /* 0x00000003ff027819 */ /* 0x000fe20000011602 */
[----:B------:R-:W-:Y:S01]  /*1af0*/  IMAD.IADD R0, R104, 0x1, -R0 ;  /* 0x0000000168007824 */ /* 0x000fe200078e0a00 */
[----:B------:R-:W-:Y:S01]  /*1b00*/  LEA.HI R4, R12, R107, RZ, 0x6 ;  /* 0x0000006b0c047211 */ /* 0x000fe200078f30ff */
[----:B------:R-:W-:Y:S01]  /*1b10*/  UIMAD UR8, UR7, UR9, UR8 ;  /* 0x00000009070872a4 */ /* 0x000fe2000f8e0208 */
[----:B------:R-:W-:Y:S01]  /*1b20*/  LOP3.LUT R3, R3, R2, RZ, 0x3c, !PT ;  /* 0x0000000203037212 */ /* 0x000fe200078e3cff */
[----:B------:R-:W-:Y:S01]  /*1b30*/  IMAD R2, R0, 0x10, R105 ;  /* 0x0000001000027824 */ /* 0x000fe200078e0269 */
[----:B------:R-:W-:Y:S01]  /*1b40*/  UIADD3 UR35, -UR27, UR17, URZ ;  /* 0x000000111b237290 */ /* 0x000fe2000fffe13f */
[----:B------:R-:W-:Y:S01]  /*1b50*/  IMAD.SHL.U32 R0, R6, 0x2, RZ ;  /* 0x0000000206007824 */ /* 0x000fe200078e00ff */
[----:B------:R-:W-:Y:S01]  /*1b60*/  UISETP.GT.U32.AND UP1, UPT, UR7, UR8, UPT ;  /* 0x000000080700728c */ /* 0x000fe2000bf24070 */
[----:B------:R-:W-:-:S02]  /*1b70*/  SHF.R.S32.HI R25, RZ, 0x1f, R24 ;  /* 0x0000001fff197819 */ /* 0x000fc40000011418 */
[----:B------:R-:W-:Y:S02]  /*1b80*/  IMAD R106, R2, UR20, R0 ;  /* 0x00000014026a7c24 */ /* 0x000fe4000f8e0200 */
[----:B------:R-:W-:-:S05]  /*1b90*/  IMAD.SHL.U32 R0, R4, 0x8, RZ ;  /* 0x0000000804007824 */ /* 0x000fca00078e00ff */
[----:B------:R-:W-:Y:S01]  /*1ba0*/  LOP3.LUT R213, R3, 0xfffffe00, R0, 0xf8, !PT ;  /* 0xfffffe0003d57812 */ /* 0x000fe200078ef800 */
[----:B------:R-:W-:Y:S02]  /*1bb0*/  @!UP1 UIADD3 UR8, UR8, -UR7, URZ ;  /* 0x8000000708089290 */ /* 0x000fe4000fffe03f */
[----:B------:R-:W-:Y:S02]  /*1bc0*/  @!UP1 UIADD3 UR25, UR25, 0x1, URZ ;  /* 0x0000000119199890 */ /* 0x000fe4000fffe03f */
[----:B------:R-:W-:Y:S02]  /*1bd0*/  UISETP.GE.U32.AND UP2, UPT, UR8, UR7, UPT ;  /* 0x000000070800728c */ /* 0x000fe4000bf46070 */
[----:B------:R-:W-:Y:S02]  /*1be0*/  ULOP3.LUT UR8, UR4, UR6, URZ, 0x3c, !UPT ;  /* 0x0000000604087292 */ /* 0x000fe4000f8e3c3f */
[----:B------:R-:W-:Y:S02]  /*1bf0*/  @UP0 UIADD3 UR7, UR13, UR18, URZ ;  /* 0x000000120d070290 */ /* 0x000fe4000fffe03f */
[----:B------:R-:W-:-:S03]  /*1c00*/  UISETP.GE.AND UP1, UPT, UR8, URZ, UPT ;  /* 0x0000003f0800728c */ /* 0x000fc6000bf26270 */
[----:B------:R-:W-:Y:S02]  /*1c10*/  @UP0 ULDC.64 UR8, c[0x0][0x250] ;  /* 0x0000940000080ab9 */ /* 0x000fe40000000a00 */
[----:B------:R-:W-:Y:S02]  /*1c20*/  @UP2 UIADD3 UR25, UR25, 0x1, URZ ;  /* 0x0000000119192890 */ /* 0x000fe4000fffe03f */
[----:B------:R-:W-:Y:S02]  /*1c30*/  UISETP.NE.AND UP2, UPT, UR6, URZ, UPT ;  /* 0x0000003f0600728c */ /* 0x000fe4000bf45270 */
[----:B------:R-:W-:Y:S02]  /*1c40*/  @UP0 UIMAD.WIDE.U32 UR40, UR7, UR8, URZ ;  /* 0x00000008072802a5 */ /* 0x000fe4000f8e003f */
[----:B------:R-:W-:Y:S01]  /*1c50*/  @UP0 UIMAD UR7, UR7, UR9, URZ ;  /* 0x00000009070702a4 */ /* 0x000fe2000f8e023f */
[----:B------:R-:W-:Y:S02]  /*1c60*/  UMOV UR18, UR25 ;  /* 0x0000001900127c82 */ /* 0x000fe40008000000 */
[----:B------:R-:W-:-:S02]  /*1c70*/  @!UP1 UIADD3 UR18, -UR18, URZ, URZ ;  /* 0x0000003f12129290 */ /* 0x000fc4000fffe13f */
[----:B------:R-:W-:Y:S02]  /*1c80*/  @UP0 UIADD3 UR25, UR41, UR7, URZ ;  /* 0x0000000729190290 */ /* 0x000fe4000fffe03f */
[----:B------:R-:W-:Y:S01]  /*1c90*/  @!UP2 ULOP3.LUT UR18, URZ, UR6, URZ, 0x33, !UPT ;  /* 0x000000063f12a292 */ /* 0x000fe2000f8e333f */
[----:B------:R-:W-:-:S03]  /*1ca0*/  @UP0 UMOV UR26, UR40 ;  /* 0x00000028001a0c82 */ /* 0x000fc60008000000 */
[----:B------:R-:W-:Y:S01]  /*1cb0*/  USHF.R.S32.HI UR37, URZ, 0x1f, UR18 ;  /* 0x0000001f3f257899 */ /* 0x000fe20008011412 */
[----:B---3--:R-:W-:Y:S11]  /*1cc0*/  @P0 BRA `(.L_x_1290) ;  /* 0x0000000000340947 */ /* 0x008ff60003800000 */
        /* <DEDUP_REMOVED lines=13> */
.L_x_1290:
[C---:B------:R-:W-:Y:S01]  /*1da0*/  IADD3 R2, P0, R24.reuse, UR38, RZ ;  /* 0x0000002618027c10 */ /* 0x040fe2000ff1e0ff */
[----:B------:R-:W-:Y:S01]  /*1db0*/  ULDC.64 UR12, c[0x0][0x260] ;  /* 0x00009800000c7ab9 */ /* 0x000fe20000000a00 */
[----:B------:R-:W2:Y:S01]  /*1dc0*/  S2UR UR39, SR_CgaCtaId ;  /* 0x00000000002779c3 */ /* 0x000ea20000008800 */
[----:B------:R-:W-:Y:S01]  /*1dd0*/  IMAD.U32 R18, RZ, RZ, UR12 ;  /* 0x0000000cff127e24 */ /* 0x000fe2000f8e00ff */
[----:B------:R-:W-:Y:S01]  /*1de0*/  IADD3.X R3, R25, UR31, RZ, P0, !PT ;  /* 0x0000001f19037c10 */ /* 0x000fe200087fe4ff */
[----:B------:R-:W-:Y:S01]  /*1df0*/  UIMAD UR31, UR37, UR12, URZ ;  /* 0x0000000c251f72a4 */ /* 0x000fe2000f8e023f */
[C---:B------:R-:W-:Y:S01]  /*1e00*/  IADD3 R124, R24.reuse, 0x40, RZ ;  /* 0x00000040187c7810 */ /* 0x040fe20007ffe0ff */
[C---:B------:R-:W-:Y:S01]  /*1e10*/  VIADD R122, R24.reuse, 0x80 ;  /* 0x00000080187a7836 */ /* 0x040fe20000000000 */
[----:B------:R-:W-:Y:S01]  /*1e20*/  IADD3 R119, R24, 0xc0, RZ ;  /* 0x000000c018777810 */ /* 0x000fe20007ffe0ff */
[----:B------:R-:W-:Y:S01]  /*1e30*/  UIMAD UR31, UR18, UR13, UR31 ;  /* 0x0000000d121f72a4 */ /* 0x000fe2000f8e021f */
[----:B------:R-:W-:Y:S01]  /*1e40*/  IMAD R0, R33, UR10, RZ ;  /* 0x0000000a21007c24 */ /* 0x000fe2000f8e02ff */
[----:B------:R3:W-:Y:S01]  /*1e50*/  STL [R1+0xac], R124 ;  /* 0x0000ac7c01007387 */ /* 0x0007e20000100800 */
[----:B------:R-:W-:Y:S01]  /*1e60*/  ULDC.64 UR12, c[0x0][0x268] ;  /* 0x00009a00000c7ab9 */ /* 0x000fe20000000a00 */
[----:B------:R-:W-:Y:S01]  /*1e70*/  IMAD.WIDE.U32 R4, R32, UR10, R24 ;  /* 0x0000000a20047c25 */ /* 0x000fe2000f8e0018 */
[----:B------:R-:W-:Y:S01]  /*1e80*/  ULDC.64 UR6, c[0x0][0x258] ;  /* 0x0000960000067ab9 */ /* 0x000fe20000000a00 */
[----:B------:R3:W-:Y:S01]  /*1e90*/  STL [R1+0xa8], R122 ;  /* 0x0000a87a01007387 */ /* 0x0007e20000100800 */
[----:B------:R-:W-:Y:S01]  /*1ea0*/  UIMAD UR34, UR34, UR6, URZ ;  /* 0x00000006222272a4 */ /* 0x000fe2000f8e023f */
[----:B------:R-:W-:Y:S01]  /*1eb0*/  IMAD.U32 R31, RZ, RZ, UR12 ;  /* 0x0000000cff1f7e24 */ /* 0x000fe2000f8e00ff */
[----:B------:R-:W-:Y:S01]  /*1ec0*/  IADD3 R10, P1, R4, UR24, RZ ;  /* 0x00000018040a7c10 */ /* 0x000fe2000ff3e0ff */
[----:B------:R-:W-:Y:S01]  /*1ed0*/  IMAD R6, R32, UR11, R0 ;  /* 0x0000000b20067c24 */ /* 0x000fe2000f8e0200 */
[----:B------:R-:W-:Y:S01]  /*1ee0*/  UIMAD UR7, UR4, UR7, UR34 ;  /* 0x00000007040772a4 */ /* 0x000fe2000f8e0222 */
[----:B------:R-:W-:Y:S01]  /*1ef0*/  IMAD.U32 R0, RZ, RZ, UR6 ;  /* 0x00000006ff007e24 */ /* 0x000fe2000f8e00ff */
[----:B------:R3:W-:Y:S01]  /*1f00*/  STL [R1+0xe4], R31 ;  /* 0x0000e41f01007387 */ /* 0x0007e20000100800 */
[----:B------:R-:W-:Y:S01]  /*1f10*/  UIMAD UR37, UR37, UR12, URZ ;  /* 0x0000000c252572a4 */ /* 0x000fe2000f8e023f */
[----:B------:R-:W-:Y:S01]  /*1f20*/  IADD3.X R11, R5, UR23, R6, P1, !PT ;  /* 0x00000017050b7c10 */ /* 0x000fe20008ffe406 */
[----:B------:R-:W-:Y:S01]  /*1f30*/  IMAD.WIDE.U32 R16, R0, UR4, R2 ;  /* 0x0000000400107c25 */ /* 0x000fe2000f8e0002 */
[----:B------:R3:W-:Y:S01]  /*1f40*/  STL [R1+0xb0], R119 ;  /* 0x0000b07701007387 */ /* 0x0007e20000100800 */
[C---:B------:R-:W-:Y:S01]  /*1f50*/  ISETP.GE.AND P1, PT, R32.reuse, UR35, PT ;  /* 0x0000002320007c0c */ /* 0x040fe2000bf26270 */
[----:B------:R-:W-:Y:S01]  /*1f60*/  UMOV UR4, 0x400 ;  /* 0x0000040000047882 */ /* 0x000fe20000000000 */
[----:B------:R-:W-:Y:S01]  /*1f70*/  IADD3 R26, R32, 0x10, RZ ;  /* 0x00000010201a7810 */ /* 0x000fe20007ffe0ff */
[----:B--2---:R-:W-:Y:S01]  /*1f80*/  ULEA UR4, UR39, UR4, 0x18 ;  /* 0x0000000427047291 */ /* 0x004fe2000f8ec03f */
[----:B------:R-:W-:Y:S01]  /*1f90*/  IADD3 R13, R17, UR7, RZ ;  /* 0x00000007110d7c10 */ /* 0x000fe2000fffe0ff */
[----:B------:R-:W-:Y:S01]  /*1fa0*/  UIADD3 UR34, UR19, -0x1, URZ ;  /* 0xffffffff13227890 */ /* 0x000fe2000fffe03f */
[----:B------:R-:W-:Y:S01]  /*1fb0*/  BSSY B0, `(.L_x_1291) ;  /* 0x0000034000007945 */ /* 0x000fe20003800000 */
[----:B------:R-:W-:Y:S01]  /*1fc0*/  UIMAD UR13, UR18, UR13, UR37 ;  /* 0x0000000d120d72a4 */ /* 0x000fe2000f8e0225 */
[----:B------:R-:W-:Y:S01]  /*1fd0*/  LEA.HI R23, R12, R107, RZ, 0x4 ;  /* 0x0000006b0c177211 */ /* 0x000fe200078f20ff */
[----:B------:R-:W-:Y:S01]  /*1fe0*/  VIADD R28, R32, 0x20 ;  /* 0x00000020201c7836 */ /* 0x000fe20000000000 */
[----:B------:R-:W-:Y:S01]  /*1ff0*/  ISETP.GE.AND P0, PT, R26, UR35, PT ;  /* 0x000000231a007c0c */ /* 0x000fe2000bf06270 */
[----:B------:R-:W-:Y:S01]  /*2000*/  VIADD R29, R32, 0x30 ;  /* 0x00000030201d7836 */ /* 0x000fe20000000000 */
        /* <DEDUP_REMOVED lines=12> */
[----:B------:R-:W2:Y:S01]  /*20d0*/  @!P6 LDC.64 R6, c[0x0][0x210] ;  /* 0x00008400ff06eb82 */ /* 0x000ea20000000a00 */
[----:B------:R4:W-:Y:S07]  /*20e0*/  @P6 STS.128 [R213], RZ ;  /* 0x000000ffd5006388 */ /* 0x0009ee0000000c00 */
[----:B------:R-:W5:Y:S08]  /*20f0*/  @!P5 LDC.64 R4, c[0x0][0x210] ;  /* 0x00008400ff04db82 */ /* 0x000f700000000a00 */
[----:B------:R-:W1:Y:S01]  /*2100*/  @!P4 LDC.64 R2, c[0x0][0x210] ;  /* 0x00008400ff02cb82 */ /* 0x000e620000000a00 */
[----:B--2---:R-:W-:-:S04]  /*2110*/  @!P6 LEA R6, P3, R8, R6, 0x1 ;  /* 0x000000060806e211 */ /* 0x004fc800078608ff */
[C-C-:B------:R-:W-:Y:S02]  /*2120*/  @!P6 LEA.HI.X R7, R8.reuse, R7, R0.reuse, 0x1, P3 ;  /* 0x000000070807e211 */ /* 0x140fe400018f0c00 */
[----:B------:R-:W-:Y:S02]  /*2130*/  ISETP.GE.AND P3, PT, R119, UR37, PT ;  /* 0x0000002577007c0c */ /* 0x000fe4000bf66270 */
[C---:B-----5:R-:W-:Y:S01]  /*2140*/  @!P5 LEA R4, P2, R8.reuse, R4, 0x1 ;  /* 0x000000040804d211 */ /* 0x060fe200078408ff */
[----:B------:R-:W-:Y:S01]  /*2150*/  @!PT LDS RZ, [RZ] ;  /* 0x00000000fffff984 */ /* 0x000fe20000000800 */
[----:B------:R-:W-:Y:S01]  /*2160*/  @!PT LDS RZ, [RZ] ;  /* 0x00000000fffff984 */ /* 0x000fe20000000800 */
[----:B------:R-:W-:Y:S01]  /*2170*/  @!PT LDS RZ, [RZ] ;  /* 0x00000000fffff984 */ /* 0x000fe20000000800 */
[----:B------:R4:W-:Y:S03]  /*2180*/  @!P6 LDGSTS.E.BYPASS.LTC128B.128 [R213], desc[UR28][R6.64] ;  /* 0x0000000006d5efae */ /* 0x0009e6000b901d5c */
        /* <DEDUP_REMOVED lines=22> */
.L_x_1292:
[----:B------:R-:W-:Y:S05]  /*22f0*/  BSYNC B0 ;  /* 0x0000000000007941 */ /* 0x000fea0003800000 */
.L_x_1291:
[----:B------:R-:W-:Y:S01]  /*2300*/  IMAD.WIDE.U32 R34, R18, UR18, R10 ;  /* 0x0000001212227c25 */ /* 0x000fe2000f8e000a */
[----:B------:R-:W-:Y:S01]  /*2310*/  ULEA UR6, UR19, UR36, 0x6 ;  /* 0x0000002413067291 */ /* 0x000fe2000f8e303f */
[----:B------:R-:W-:Y:S01]  /*2320*/  BSSY B0, `(.L_x_1293) ;  /* 0x000003b000007945 */ /* 0x000fe20003800000 */
[----:B------:R-:W-:Y:S01]  /*2330*/  ISETP.GE.AND P4, PT, R28, UR35, PT ;  /* 0x000000231c007c0c */ /* 0x000fe2000bf86270 */
[----:B------:R-:W-:Y:S01]  /*2340*/  IMAD R0, R33, UR8, RZ ;  /* 0x0000000821007c24 */ /* 0x000fe2000f8e02ff */
[----:B------:R1:W-:Y:S01]  /*2350*/  STL.64 [R1+0xc0], R34 ;  /* 0x0000c02201007387 */ /* 0x0003e20000100a00 */
[----:B------:R-:W-:Y:S01]  /*2360*/  UIADD3 UR6, UR6, -0x40, URZ ;  /* 0xffffffc006067890 */ /* 0x000fe2000fffe03f */
[----:B------:R-:W-:Y:S01]  /*2370*/  ISETP.GE.AND P5, PT, R29, UR35, PT ;  /* 0x000000231d007c0c */ /* 0x000fe2000bfa6270 */
[----:B------:R-:W-:Y:S01]  /*2380*/  IMAD.WIDE.U32 R20, R32, UR8, R24 ;  /* 0x0000000820147c25 */ /* 0x000fe2000f8e0018 */
[----:B------:R-:W-:-:S03]  /*2390*/  LOP3.LUT R22, R23, 0xfffffff0, RZ, 0xc0, !PT ;  /* 0xfffffff017167812 */ /* 0x000fc600078ec0ff */
[----:B------:R-:W-:Y:S01]  /*23a0*/  IADD3 R217, P6, R106, UR6, RZ ;  /* 0x000000066ad97c10 */ /* 0x000fe2000ffde0ff */
[----:B------:R-:W-:Y:S01]  /*23b0*/  IMAD R30, R32, UR9, R0 ;  /* 0x00000009201e7c24 */ /* 0x000fe2000f8e0200 */
[----:B------:R-:W-:Y:S01]  /*23c0*/  MOV R143, UR6 ;  /* 0x00000006008f7c02 */ /* 0x000fe20008000f00 */
[----:B------:R-:W-:Y:S10]  /*23d0*/  @P0 BRA `(.L_x_1294) ;  /* 0x0000000000bc0947 */ /* 0x000ff40003800000 */
        /* <DEDUP_REMOVED lines=47> */
.L_x_1294:
[----:B------:R-:W-:Y:S05]  /*26d0*/  BSYNC B0 ;  /* 0x0000000000007941 */ /* 0x000fea0003800000 */
.L_x_1293:
        /* <DEDUP_REMOVED lines=49> */
.L_x_1296:
[----:B------:R-:W-:Y:S05]  /*29f0*/  BSYNC B0 ;  /* 0x0000000000007941 */ /* 0x000fea0003800000 */
.L_x_1295:
        /* <DEDUP_REMOVED lines=49> */
.L_x_1298:
[----:B------:R-:W-:Y:S05]  /*2d10*/  BSYNC B0 ;  /* 0x0000000000007941 */ /* 0x000fea0003800000 */
.L_x_1297:
[----:B------:R-:W-:Y:S01]  /*2d20*/  VIADD R121, R35, UR31 ;  /* 0x0000001f23797c36 */ /* 0x000fe20008000000 */
[----:B------:R-:W-:Y:S01]  /*2d30*/  UIMAD UR38, UR34, -0x40, UR30 ;  /* 0xffffffc0222678a4 */ /* 0x000fe2000f8e021e */
[----:B------:R-:W-:Y:S01]  /*2d40*/  IMAD.MOV.U32 R120, RZ, RZ, R34 ;  /* 0x000000ffff787224 */ /* 0x000fe200078e0022 */
[----:B-12-4-:R-:W-:Y:S01]  /*2d50*/  SHF.R.S32.HI R5, RZ, 0x4, R23 ;  /* 0x00000004ff057819 */ /* 0x016fe20000011417 */
[----:B------:R-:W-:Y:S01]  /*2d60*/  IMAD.IADD R6, R107, 0x1, -R22 ;  /* 0x000000016b067824 */ /* 0x000fe200078e0a16 */
[----:B------:R-:W-:Y:S01]  /*2d70*/  USHF.L.U64.HI UR12, UR10, 0x6, UR11 ;  /* 0x000000060a0c7899 */ /* 0x000fe2000801020b */
[----:B------:R-:W-:Y:S01]  /*2d80*/  IMAD.U32 R22, RZ, RZ, UR34 ;  /* 0x00000022ff167e24 */ /* 0x000fe2000f8e00ff */
[----:B------:R1:W-:Y:S01]  /*2d90*/  STL.64 [R1+0xb8], R120 ;  /* 0x0000b87801007387 */ /* 0x0003e20000100a00 */
[----:B------:R-:W-:Y:S01]  /*2da0*/  ISETP.GE.AND P1, PT, R32, UR38, PT ;  /* 0x0000002620007c0c */ /* 0x000fe2000bf26270 */
[----:B------:R-:W-:Y:S01]  /*2db0*/  USHF.R.S32.HI UR39, URZ, 0x1f, UR34 ;  /* 0x0000001f3f277899 */ /* 0x000fe20008011422 */
[----:B------:R-:W-:Y:S01]  /*2dc0*/  SHF.R.S32.HI R2, RZ, 0x1f, R6 ;  /* 0x0000001fff027819 */ /* 0x000fe20000011406 */
[----:B------:R-:W-:Y:S01]  /*2dd0*/  USHF.L.U32 UR35, UR10, 0x6, URZ ;  /* 0x000000060a237899 */ /* 0x000fe2000800063f */
[----:B------:R-:W-:Y:S01]  /*2de0*/  LEA.HI R0, R23, R5, RZ, 0x1 ;  /* 0x0000000517007211 */ /* 0x000fe200078f08ff */
[----:B------:R-:W-:Y:S01]  /*2df0*/  UIMAD UR6, UR12, UR34, URZ ;  /* 0x000000220c0672a4 */ /* 0x000fe2000f8e023f */
[----:B------:R-:W-:Y:S01]  /*2e00*/  LEA.HI R19, R2, R6, RZ, 0x3 ;  /* 0x0000000602137211 */ /* 0x000fe200078f18ff */
[----:B------:R-:W-:Y:S01]  /*2e10*/  BSSY B0, `(.L_x_1299) ;  /* 0x0000030000007945 */ /* 0x000fe20003800000 */
[----:B------:R-:W-:Y:S01]  /*2e20*/  LOP3.LUT R0, R0, 0xfffffffe, RZ, 0xc0, !PT ;  /* 0xfffffffe00007812 */ /* 0x000fe200078ec0ff */
[----:B------:R-:W-:Y:S01]  /*2e30*/  UIMAD UR6, UR39, UR35, UR6 ;  /* 0x00000023270672a4 */ /* 0x000fe2000f8e0206 */
[----:B------:R-:W-:Y:S01]  /*2e40*/  IMAD.WIDE.U32 R2, R22, UR35, R120 ;  /* 0x0000002316027c25 */ /* 0x000fe2000f8e0078 */
[----:B------:R-:W-:-:S02]  /*2e50*/  LOP3.LUT R4, R19, 0xfffffff8, RZ, 0xc0, !PT ;  /* 0xfffffff813047812 */ /* 0x000fc400078ec0ff */
[----:B------:R-:W-:Y:S01]  /*2e60*/  ISETP.GE.AND P0, PT, R26, UR38, PT ;  /* 0x000000261a007c0c */ /* 0x000fe2000bf06270 */
[----:B------:R-:W-:Y:S02]  /*2e70*/  IMAD.IADD R23, R5, 0x1, -R0 ;  /* 0x0000000105177824 */ /* 0x000fe400078e0a00 */
[----:B------:R-:W-:Y:S02]  /*2e80*/  VIADD R5, R3, UR6 ;  /* 0x0000000603057c36 */ /* 0x000fe40008000000 */
[----:B------:R-:W-:Y:S01]  /*2e90*/  IMAD.IADD R27, R6, 0x1, -R4 ;  /* 0x00000001061b7824 */ /* 0x000fe200078e0a04 */
[----:B------:R-:W-:Y:S07]  /*2ea0*/  @P1 BRA `(.L_x_1300) ;  /* 0x0000000000981947 */ /* 0x000fee0003800000 */
[----:B------:R-:W-:Y:S02]  /*2eb0*/  ULDC UR6, c[0x0][0x2d0] ;  /* 0x0000b40000067ab9 */ /* 0x000fe40000000800 */
[----:B------:R-:W-:Y:S02]  /*2ec0*/  ISETP.GE.AND P4, PT, R124, UR6, PT ;  /* 0x000000067c007c0c */ /* 0x000fe4000bf86270 */
[----:B------:R-:W-:Y:S02]  /*2ed0*/  ISETP.GE.AND P5, PT, R24, UR6, PT ;  /* 0x0000000618007c0c */ /* 0x000fe4000bfa6270 */
[----:B------:R-:W-:-:S09]  /*2ee0*/  ISETP.GE.AND P3, PT, R122, UR6, PT ;  /* 0x000000067a007c0c */ /* 0x000fd2000bf66270 */
[----:B------:R-:W2:Y:S02]  /*2ef0*/  @!P4 LDC.64 R8, c[0x0][0x218] ;  /* 0x00008600ff08cb82 */ /* 0x000ea40000000a00 */
[----:B------:R4:W-:Y:S06]  /*2f00*/  @P5 STS.128 [R213+0x8000], RZ ;  /* 0x008000ffd5005388 */ /* 0x0009ec0000000c00 */
        /* <DEDUP_REMOVED lines=32> */
.L_x_1300:
[----:B------:R-:W-:Y:S05]  /*3110*/  BSYNC B0 ;  /* 0x0000000000007941 */ /* 0x000fea0003800000 */
.L_x_1299:
[----:B--2-4-:R-:W-:Y:S01]  /*3120*/  IMAD.SHL.U32 R6, R27, 0x40, RZ ;  /* 0x000000401b067824 */ /* 0x014fe200078e00ff */
[----:B------:R-:W-:Y:S01]  /*3130*/  IADD3 R16, P1, R20, UR26, RZ ;  /* 0x0000001a14107c10 */ /* 0x000fe2000ff3e0ff */
[----:B------:R-:W-:Y:S01]  /*3140*/  IMAD.SHL.U32 R0, R23, 0x8, RZ ;  /* 0x0000000817007824 */ /* 0x000fe200078e00ff */
[----:B------:R-:W-:Y:S01]  /*3150*/  USHF.L.U64.HI UR36, UR10, 0x4, UR11 ;  /* 0x000000040a247899 */ /* 0x000fe2000801020b */
[----:B------:R-:W-:Y:S01]  /*3160*/  BSSY B0, `(.L_x_1301) ;  /* 0x0000030000007945 */ /* 0x000fe20003800000 */
[----:B------:R-:W-:Y:S01]  /*3170*/  LOP3.LUT R18, R6, 0x1c0, RZ, 0xc0, !PT ;  /* 0x000001c006127812 */ /* 0x000fe200078ec0ff */
[----:B------:R-:W-:Y:S01]  /*3180*/  USHF.L.U32 UR37, UR10, 0x4, URZ ;  /* 0x000000040a257899 */ /* 0x000fe2000800063f */
[----:B------:R-:W-:Y:S02]  /*3190*/  ISETP.GE.AND P4, PT, R28, UR38, PT ;  /* 0x000000261c007c0c */ /* 0x000fe4000bf86270 */
[----:B------:R-:W-:Y:S02]  /*31a0*/  ISETP.GE.AND P5, PT, R29, UR38, PT ;  /* 0x000000261d007c0c */ /* 0x000fe4000bfa6270 */
[----:B------:R-:W-:-:S02]  /*31b0*/  IADD3.X R17, R21, UR25, R30, P1, !PT ;  /* 0x0000001915117c10 */ /* 0x000fc40008ffe41e */
[----:B------:R-:W-:Y:S01]  /*31c0*/  LOP3.LUT R20, R18, 0x8, R0, 0xf8, !PT ;  /* 0x0000000812147812 */ /* 0x000fe200078ef800 */
[----:B------:R-:W-:Y:S08]  /*31d0*/  @P0 BRA `(.L_x_1302) ;  /* 0x0000000000a00947 */ /* 0x000ff00003800000 */
[----:B------:R-:W-:Y:S01]  /*31e0*/  ULDC UR6, c[0x0][0x2d0] ;  /* 0x0000b40000067ab9 */ /* 0x000fe20000000800 */
[----:B------:R-:W-:Y:S02]  /*31f0*/  IADD3 R0, P0, R2, UR37, RZ ;  /* 0x0000002502007c10 */ /* 0x000fe4000ff1e0ff */
[----:B------:R-:W-:Y:S02]  /*3200*/  ISETP.GE.AND P1, PT, R24, UR6, PT ;  /* 0x0000000618007c0c */ /* 0x000fe4000bf26270 */
[----:B------:R-:W-:Y:S02]  /*3210*/  ISETP.GE.AND P3, PT, R124, UR6, PT ;  /* 0x000000067c007c0c */ /* 0x000fe4000bf66270 */
[----:B------:R-:W-:Y:S02]  /*3220*/  ISETP.GE.AND P2, PT, R122, UR6, PT ;  /* 0x000000067a007c0c */ /* 0x000fe4000bf46270 */
[----:B------:R-:W-:-:S07]  /*3230*/  IADD3.X R10, R5, UR36, RZ, P0, !PT ;  /* 0x00000024050a7c10 */ /* 0x000fce00087fe4ff */
[----:B------:R-:W2:Y:S01]  /*3240*/  @!P1 LDC.64 R6, c[0x0][0x218] ;  /* 0x00008600ff069b82 */ /* 0x000ea20000000a00 */
[----:B------:R4:W-:Y:S07]  /*3250*/  @P1 STS.128 [R213+0x8800], RZ ;  /* 0x008800ffd5001388 */ /* 0x0009ee0000000c00 */
        /* <DEDUP_REMOVED lines=32> */
.L_x_1302:
[----:B------:R-:W-:Y:S05]  /*3460*/  BSYNC B0 ;  /* 0x0000000000007941 */ /* 0x000fea0003800000 */
.L_x_1301:
[----:B------:R-:W-:Y:S04]  /*3470*/  BSSY B0, `(.L_x_1303) ;  /* 0x000002c000007945 */ /* 0x000fe80003800000 */
[----:B------:R-:W-:Y:S05]  /*3480*/  @P4 BRA `(.L_x_1304) ;  /* 0x0000000000a84947 */ /* 0x000fea0003800000 */
[----:B------:R-:W-:Y:S01]  /*3490*/  ULDC UR6, c[0x0][0x2d0] ;  /* 0x0000b40000067ab9 */ /* 0x000fe20000000800 */
[----:B--2-4-:R-:W-:Y:S01]  /*34a0*/  IMAD.U32 R6, RZ, RZ, UR10 ;  /* 0x0000000aff067e24 */ /* 0x014fe2000f8e00ff */
[----:B------:R-:W-:Y:S01]  /*34b0*/  ISETP.GE.AND P3, PT, R124, UR6, PT ;  /* 0x000000067c007c0c */ /* 0x000fe2000bf66270 */
[----:B------:R-:W-:Y:S01]  /*34c0*/  IMAD.U32 R12, RZ, RZ, UR11 ;  /* 0x0000000bff0c7e24 */ /* 0x000fe2000f8e00ff */
[----:B------:R-:W-:Y:S02]  /*34d0*/  ISETP.GE.AND P4, PT, R24, UR6, PT ;  /* 0x0000000618007c0c */ /* 0x000fe4000bf86270 */
[----:B------:R-:W-:Y:S02]  /*34e0*/  ISETP.GE.AND P2, PT, R122, UR6, PT ;  /* 0x000000067a007c0c */ /* 0x000fe4000bf46270 */
[----:B------:R-:W-:-:S04]  /*34f0*/  LEA R0, P0, R6, R2, 0x5 ;  /* 0x0000000206007211 */ /* 0x000fc800078028ff */
[----:B------:R-:W-:-:S03]  /*3500*/  LEA.HI.X R12, R6, R5, R12, 0x5, P0 ;  /* 0x00000005060c7211 */ /* 0x000fc600000f2c0c */
        /* <DEDUP_REMOVED lines=34> */
.L_x_1304:
[----:B------:R-:W-:Y:S05]  /*3730*/  BSYNC B0 ;  /* 0x0000000000007941 */ /* 0x000fea0003800000 */
.L_x_1303:
        /* <DEDUP_REMOVED lines=13> */
[----:B-12---:R-:W1:Y:S08]  /*3810*/  @!P4 LDC.64 R6, c[0x0][0x218] ;  /* 0x00008600ff06cb82 */ /* 0x006e700000000a00 */
[----:B------:R-:W2:Y:S01]  /*3820*/  @!P2 LDC.64 R10, c[0x0][0x218] ;  /* 0x00008600ff0aab82 */ /* 0x000ea20000000a00 */
[----:B----4-:R-:W-:-:S04]  /*3830*/  @!P5 LEA R8, P0, R2, R8, 0x1 ;  /* 0x000000080208d211 */ /* 0x010fc800078008ff */
        /* <DEDUP_REMOVED lines=29> */
.L_x_1306:
[----:B------:R-:W-:Y:S05]  /*3a10*/  BSYNC B0 ;  /* 0x0000000000007941 */ /* 0x000fea0003800000 */
.L_x_1305:
[----:B------:R-:W0:Y:S01]  /*3a20*/  LDGDEPBAR ;  /* 0x00000000000079af */ /* 0x000e220000000000 */
[----:B------:R-:W-:Y:S01]  /*3a30*/  ISETP.GE.AND P1, PT, R32, UR38, PT ;  /* 0x0000002620007c0c */ /* 0x000fe2000bf26270 */
[----:B----4-:R-:W-:Y:S01]  /*3a40*/  IMAD.WIDE.U32 R10, R31, UR18, R16 ;  /* 0x000000121f0a7c25 */ /* 0x010fe2000f8e0010 */
[----:B------:R-:W-:Y:S01]  /*3a50*/  USHF.L.U64.HI UR10, UR8, 0x6, UR9 ;  /* 0x00000006080a7899 */ /* 0x000fe20008010209 */
[----:B------:R-:W-:Y:S01]  /*3a60*/  SHF.R.U32.HI R0, RZ, 0x3, R18 ;  /* 0x00000003ff007819 */ /* 0x000fe20000011612 */
[----:B------:R-:W-:Y:S01]  /*3a70*/  USHF.L.U32 UR11, UR8, 0x6, URZ ;  /* 0x00000006080b7899 */ /* 0x000fe2000800063f */
[----:B------:R-:W-:Y:S01]  /*3a80*/  IMAD.SHL.U32 R3, R36, 0x40, RZ ;  /* 0x0000004024037824 */ /* 0x000fe200078e00ff */
[----:B------:R-:W-:Y:S01]  /*3a90*/  UIMAD UR6, UR10, UR34, URZ ;  /* 0x000000220a0672a4 */ /* 0x000fe2000f8e023f */
[----:B-1-3--:R-:W-:Y:S01]  /*3aa0*/  VIADD R5, R11, UR13 ;  /* 0x0000000d0b057c36 */ /* 0x00afe20008000000 */
[----:B--2---:R-:W-:Y:S01]  /*3ab0*/  LOP3.LUT R6, R20, R0, RZ, 0x3c, !PT ;  /* 0x0000000014067212 */ /* 0x004fe200078e3cff */
[----:B------:R-:W-:Y:S01]  /*3ac0*/  IMAD.MOV.U32 R4, RZ, RZ, R10 ;  /* 0x000000ffff047224 */ /* 0x000fe200078e000a */
[----:B------:R-:W-:Y:S01]  /*3ad0*/  LOP3.LUT R0, R3, 0x1c0, RZ, 0xc0, !PT ;  /* 0x000001c003007812 */ /* 0x000fe200078ec0ff */
[----:B------:R-:W-:Y:S01]  /*3ae0*/  IMAD.SHL.U32 R2, R32, 0x8, RZ ;  /* 0x0000000820027824 */ /* 0x000fe200078e00ff */
[----:B------:R-:W-:Y:S01]  /*3af0*/  STL.64 [R1+0xd8], R10 ;  /* 0x0000d80a01007387 */ /* 0x000fe20000100a00 */
[----:B------:R-:W-:Y:S01]  /*3b00*/  UIMAD UR6, UR39, UR11, UR6 ;  /* 0x0000000b270672a4 */ /* 0x000fe2000f8e0206 */
[----:B------:R-:W-:Y:S01]  /*3b10*/  IMAD.SHL.U32 R3, R19, 0x40, RZ ;  /* 0x0000004013037824 */ /* 0x000fe200078e00ff */
[----:B------:R-:W-:Y:S01]  /*3b20*/  BSSY B0, `(.L_x_1307) ;  /* 0x0000037000007945 */ /* 0x000fe20003800000 */
[----:B------:R1:W-:Y:S01]  /*3b30*/  STL.64 [R1+0xd0], R4 ;  /* 0x0000d00401007387 */ /* 0x0003e20000100a00 */
[----:B------:R-:W-:-:S02]  /*3b40*/  LOP3.LUT R2, R0, 0x8, R2, 0xf8, !PT ;  /* 0x0000000800027812 */ /* 0x000fc400078ef802 */
[----:B------:R-:W-:Y:S02]  /*3b50*/  SHF.R.U32.HI R0, RZ, 0x3, R0 ;  /* 0x00000003ff007819 */ /* 0x000fe40000011600 */
[----:B------:R-:W-:Y:S01]  /*3b60*/  ISETP.GE.AND P0, PT, R26, UR38, PT ;  /* 0x000000261a007c0c */ /* 0x000fe2000bf06270 */
[----:B------:R-:W-:-:S04]  /*3b70*/  DEPBAR.LE SB0, 0x0 ;  /* 0x000080000000791a */ /* 0x000fc80000000000 */
[----:B------:R-:W-:Y:S01]  /*3b80*/  BAR.SYNC.DEFER_BLOCKING 0x0 ;  /* 0x0000000000007b1d */ /* 0x000fe20000010000 */
[----:B------:R-:W-:Y:S02]  /*3b90*/  LOP3.LUT R0, R2, R0, RZ, 0x3c, !PT ;  /* 0x0000000002007212 */ /* 0x000fe400078e3cff */
[----:B------:R-:W-:Y:S02]  /*3ba0*/  LOP3.LUT R6, R6, 0xfffffe00, R3, 0xf8, !PT ;  /* 0xfffffe0006067812 */ /* 0x000fe400078ef803 */
[----:B------:R-:W-:Y:S01]  /*3bb0*/  LEA R26, R104, UR27, 0x4 ;  /* 0x0000001b681a7c11 */ /* 0x000fe2000f8e20ff */
[----:B-1----:R-:W-:-:S04]  /*3bc0*/  IMAD.WIDE.U32 R4, R22, UR11, R4 ;  /* 0x0000000b16047c25 */ /* 0x002fc8000f8e0004 */
[----:B------:R-:W-:Y:S01]  /*3bd0*/  VIADD R9, R5, UR6 ;  /* 0x0000000605097c36 */ /* 0x000fe20008000000 */
        /* <DEDUP_REMOVED lines=43> */
.L_x_1308:
[----:B------:R-:W-:Y:S05]  /*3e90*/  BSYNC B0 ;  /* 0x0000000000007941 */ /* 0x000fea0003800000 */
.L_x_1307:
[----:B------:R4:W-:Y:S01]  /*3ea0*/  @P0 STS.128 [R213+0x10800], RZ ;  /* 0x010800ffd5000388 */ /* 0x0009e20000000c00 */
[----:B--23--:R-:W-:Y:S01]  /*3eb0*/  IMAD R2, R104, 0x400, R6 ;  /* 0x0000040068027824 */ /* 0x00cfe200078e0206 */
[----:B------:R-:W-:Y:S01]  /*3ec0*/  UIADD3 UR40, UR30, -UR22, -UR17 ;  /* 0x800000161e287290 */ /* 0x000fe2000fffe811 */
[----:B------:R-:W-:Y:S01]  /*3ed0*/  IMAD R0, R23, 0x200, R0 ;  /* 0x0000020017007824 */ /* 0x000fe200078e0200 */
[----:B------:R4:W-:Y:S01]  /*3ee0*/  @P0 STS.128 [R213+0x12800], RZ ;  /* 0x012800ffd5000388 */ /* 0x0009e20000000c00 */
[----:B------:R-:W-:Y:S01]  /*3ef0*/  USHF.L.U64.HI UR27, UR8, 0x4, UR9 ;  /* 0x00000004081b7899 */ /* 0x000fe20008010209 */
[----:B------:R-:W-:Y:S01]  /*3f00*/  BSSY B0, `(.L_x_1309) ;  /* 0x0000031000007945 */ /* 0x000fe20003800000 */
[----:B------:R-:W-:Y:S01]  /*3f10*/  USHF.L.U32 UR39, UR8, 0x4, URZ ;  /* 0x0000000408277899 */ /* 0x000fe2000800063f */
[----:B------:R4:W-:Y:S01]  /*3f20*/  @P0 STS.128 [R213+0x14800], RZ ;  /* 0x014800ffd5000388 */ /* 0x0009e20000000c00 */
[----:B------:R-:W-:Y:S02]  /*3f30*/  ISETP.GE.AND P4, PT, R28, UR38, PT ;  /* 0x000000261c007c0c */ /* 0x000fe4000bf86270 */
[----:B------:R-:W-:Y:S01]  /*3f40*/  ISETP.GE.AND P5, PT, R29, UR38, PT ;  /* 0x000000261d007c0c */ /* 0x000fe2000bfa6270 */
[----:B------:R4:W-:Y:S01]  /*3f50*/  @P0 STS.128 [R213+0x16800], RZ ;  /* 0x016800ffd5000388 */ /* 0x0009e20000000c00 */
[----:B------:R-:W-:-:S02]  /*3f60*/  LEA R193, R2, UR4, 0x1 ;  /* 0x0000000402c17c11 */ /* 0x000fc4000f8e08ff */
[----:B------:R-:W-:Y:S01]  /*3f70*/  LEA R184, R0, UR4, 0x1 ;  /* 0x0000000400b87c11 */ /* 0x000fe2000f8e08ff */
        /* <DEDUP_REMOVED lines=41> */
.L_x_1310:
[----:B------:R-:W-:Y:S05]  /*4210*/  BSYNC B0 ;  /* 0x0000000000007941 */ /* 0x000fea0003800000 */
.L_x_1309:
[----:B------:R1:W-:Y:S01]  /*4220*/  @P4 STS.128 [R213+0x11000], RZ ;  /* 0x011000ffd5004388 */ /* 0x0003e20000000c00 */
[----:B------:R-:W-:Y:S03]  /*4230*/  BSSY B0, `(.L_x_1311) ;  /* 0x000002f000007945 */ /* 0x000fe60003800000 */
[----:B------:R1:W-:Y:S04]  /*4240*/  @P4 STS.128 [R213+0x13000], RZ ;  /* 0x013000ffd5004388 */ /* 0x0003e80000000c00 */
[----:B------:R1:W-:Y:S04]  /*4250*/  @P4 STS.128 [R213+0x15000], RZ ;  /* 0x015000ffd5004388 */ /* 0x0003e80000000c00 */
[----:B------:R1:W-:Y:S01]  /*4260*/  @P4 STS.128 [R213+0x17000], RZ ;  /* 0x017000ffd5004388 */ /* 0x0003e20000000c00 */
[----:B------:R-:W-:Y:S05]  /*4270*/  @P4 BRA `(.L_x_1312) ;  /* 0x0000000000a84947 */ /* 0x000fea0003800000 */
[----:B------:R-:W-:Y:S01]  /*4280*/  ULDC UR6, c[0x0][0x2d0] ;  /* 0x0000b40000067ab9 */ /* 0x000fe20000000800 */
[----:B--23--:R-:W-:Y:S01]  /*4290*/  IMAD.U32 R2, RZ, RZ, UR8 ;  /* 0x00000008ff027e24 */ /* 0x00cfe2000f8e00ff */
        /* <DEDUP_REMOVED lines=9> */
[----:B------:R-:W4:Y:S01]  /*4330*/  @!P2 LDC.64 R10, c[0x0][0x220] ;  /* 0x00008800ff0aab82 */ /* 0x000f220000000a00 */
[----:B--2---:R-:W-:-:S04]  /*4340*/  @!P3 LEA R12, P0, R0, R12, 0x1 ;  /* 0x0000000c000cb211 */ /* 0x004fc800078008ff */
[C---:B------:R-:W-:Y:S02]  /*4350*/  @!P3 LEA.HI.X R13, R0.reuse, R13, R2, 0x1, P0 ;  /* 0x0000000d000db211 */ /* 0x040fe400000f0c02 */
[----:B------:R-:W-:Y:S02]  /*4360*/  ISETP.GE.AND P0, PT, R119, UR6, PT ;  /* 0x0000000677007c0c */ /* 0x000fe4000bf06270 */
[----:B-----5:R-:W-:-:S04]  /*4370*/  @!P4 LEA R14, P1, R0, R14, 0x1 ;  /* 0x0000000e000ec211 */ /* 0x020fc800078208ff */
        /* <DEDUP_REMOVED lines=26> */
.L_x_1312:
[----:B------:R-:W-:Y:S05]  /*4520*/  BSYNC B0 ;  /* 0x0000000000007941 */ /* 0x000fea0003800000 */
.L_x_1311:
        /* <DEDUP_REMOVED lines=9> */
[----:B--23--:R-:W-:Y:S01]  /*45c0*/  IMAD.U32 R2, RZ, RZ, UR8 ;  /* 0x00000008ff027e24 */ /* 0x00cfe2000f8e00ff */
[----:B------:R-:W-:Y:S01]  /*45d0*/  ISETP.GE.AND P5, PT, R24, UR6, PT ;  /* 0x0000000618007c0c */ /* 0x000fe2000bfa6270 */
[----:B------:R-:W-:Y:S01]  /*45e0*/  IMAD.MOV.U32 R8, RZ, RZ, R4 ;  /* 0x000000ffff087224 */ /* 0x000fe200078e0004 */
[----:B------:R-:W-:Y:S01]  /*45f0*/  ISETP.GE.AND P4, PT, R124, UR6, PT ;  /* 0x000000067c007c0c */ /* 0x000fe2000bf86270 */
[----:B------:R-:W-:Y:S01]  /*4600*/  UIMAD UR7, UR9, 0x30, URZ ;  /* 0x00000030090778a4 */ /* 0x000fe2000f8e023f */
[----:B------:R-:W-:Y:S01]  /*4610*/  ISETP.GE.AND P2, PT, R122, UR6, PT ;  /* 0x000000067a007c0c */ /* 0x000fe2000bf46270 */
[----:B------:R-:W-:-:S04]  /*4620*/  IMAD.WIDE.U32 R2, R2, 0x30, R8 ;  /* 0x0000003002027825 */ /* 0x000fc800078e0008 */
[----:B------:R-:W-:-:S04]  /*4630*/  VIADD R0, R3, UR7 ;  /* 0x0000000703007c36 */ /* 0x000fc80008000000 */
[----:B------:R-:W2:Y:S01]  /*4640*/  @!P5 LDC.64 R10, c[0x0][0x220] ;  /* 0x00008800ff0adb82 */ /* 0x000ea20000000a00 */
[----:B------:R3:W-:Y:S07]  /*4650*/  @P5 STS.128 [R213+0x11800], RZ ;  /* 0x011800ffd5005388 */ /* 0x0007ee0000000c00 */
[----:B------:R-:W5:Y:S08]  /*4660*/  @!P4 LDC.64 R12, c[0x0][0x220] ;  /* 0x00008800ff0ccb82 */ /* 0x000f700000000a00 */
[----:B------:R-:W4:Y:S01]  /*4670*/  @!P2 LDC.64 R14, c[0x0][0x220] ;  /* 0x00008800ff0eab82 */ /* 0x000f220000000a00 */
        /* <DEDUP_REMOVED lines=30> */
.L_x_1314:
[----:B------:R-:W-:Y:S05]  /*4860*/  BSYNC B0 ;  /* 0x0000000000007941 */ /* 0x000fea0003800000 */
.L_x_1313:
[----:B--23--:R-:W-:Y:S01]  /*4870*/  LDSM.16.M88.4 R8, [R193] ;  /* 0x00000000c108783b */ /* 0x00cfe20000000200 */
[----:B------:R-:W-:Y:S01]  /*4880*/  LOP3.LUT P0, RZ, R36, 0x2, RZ, 0xc0, !PT ;  /* 0x0000000224ff7812 */ /* 0x000fe2000780c0ff */
[----:B------:R-:W-:Y:S01]  /*4890*/  IMAD.MOV.U32 R5, RZ, RZ, 0x10 ;  /* 0x00000010ff057424 */ /* 0x000fe200078e00ff */
[----:B------:R-:W-:Y:S01]  /*48a0*/  LOP3.LUT P1, RZ, R27, 0x2, RZ, 0xc0, !PT ;  /* 0x000000021bff7812 */ /* 0x000fe2000782c0ff */
[----:B------:R-:W2:Y:S01]  /*48b0*/  LDSM.16.M88.4 R16, [R184+0x8000] ;  /* 0x00800000b810783b */ /* 0x000ea20000000200 */
[C---:B------:R-:W-:Y:S01]  /*48c0*/  VIADD R0, R184.reuse, 0x8000 ;  /* 0x00008000b8007836 */ /* 0x040fe20000000000 */
[----:B------:R-:W-:Y:S01]  /*48d0*/  UISETP.GT.AND UP0, UPT, UR34, UR5, UPT ;  /* 0x000000052200728c */ /* 0x000fe2000bf04270 */
[----:B------:R-:W-:Y:S01]  /*48e0*/  SEL R5, R5, 0xfffffff0, !P1 ;  /* 0xfffffff005057807 */ /* 0x000fe20004800000 */
[----:B------:R-:W-:Y:S01]  /*48f0*/  VIADD R197, R184, 0x8020 ;  /* 0x00008020b8c57836 */ /* 0x000fe20000000000 */
[----:B------:R-:W3:Y:S01]  /*4900*/  LDSM.16.M88.4 R32, [R184+0x8800] ;  /* 0x00880000b820783b */ /* 0x000ee20000000200 */
[----:B------:R-:W-:Y:S01]  /*4910*/  IMAD.MOV.U32 R4, RZ, RZ, 0x20 ;  /* 0x00000020ff047424 */ /* 0x000fe200078e00ff */
[----:B------:R-:W-:Y:S01]  /*4920*/  LOP3.LUT P1, RZ, R27, 0x4, RZ, 0xc0, !PT ;  /* 0x000000041bff7812 */ /* 0x000fe2000782c0ff */
[----:B------:R-:W-:Y:S01]  /*4930*/  IMAD R194, R5, 0x2, R193 ;  /* 0x0000000205c27824 */ /* 0x000fe200078e02c1 */
[----:B------:R-:W5:Y:S01]  /*4940*/  LDSM.16.M88.4 R28, [R184+0x9000] ;  /* 0x00900000b81c783b */ /* 0x000f620000000200 */
[----:B------:R-:W-:Y:S01]  /*4950*/  @P0 VIADD R197, R0, 0xffffffe0 ;  /* 0xffffffe000c50836 */ /* 0x000fe20000000000 */
[----:B------:R-:W-:Y:S01]  /*4960*/  LOP3.LUT P0, RZ, R36, 0x4, RZ, 0xc0, !PT ;  /* 0x0000000424ff7812 */ /* 0x000fe2000780c0ff */
[----:B------:R-:W-:Y:S01]  /*4970*/  IMAD.SHL.U32 R107, R107, 0x2, RZ ;  /* 0x000000026b6b7824 */ /* 0x000fe200078e00ff */
[----:B------:R-:W4:Y:S01]  /*4980*/  LDSM.16.M88.4 R20, [R184+0x9800] ;  /* 0x00980000b814783b */ /* 0x000f220000000200 */
[----:B------:R-:W-:Y:S01]  /*4990*/  IMAD.IADD R3, R105, 0x1, R26 ;  /* 0x0000000169037824 */ /* 0x000fe200078e021a */
[C---:B------:R-:W-:Y:S01]  /*49a0*/  SEL R0, R4.reuse, 0xffffffe0, !P0 ;  /* 0xffffffe004007807 */ /* 0x040fe20004000000 */
[----:B------:R-:W-:Y:S01]  /*49b0*/  IMAD.U32 R7, RZ, RZ, UR30 ;  /* 0x0000001eff077e24 */ /* 0x000fe2000f8e00ff */
[----:B------:R-:W-:Y:S01]  /*49c0*/  LDSM.16.M88.4 R12, [R194] ;  /* 0x00000000c20c783b */ /* 0x000fe20000000200 */
[----:B------:R-:W-:Y:S01]  /*49d0*/  SEL R4, R4, 0xffffffe0, !P1 ;  /* 0xffffffe004047807 */ /* 0x000fe20004800000 */
[----:B------:R-:W-:Y:S01]  /*49e0*/  UIADD3 UR9, UR32, -0x4ab325aa, URZ ;  /* 0xb54cda5620097890 */ /* 0x000fe2000fffe03f */
[C---:B------:R-:W-:Y:S01]  /*49f0*/  IMAD R190, R0.reuse, 0x2, R184 ;  /* 0x0000000200be7824 */ /* 0x040fe200078e02b8 */
[----:B------:R-:W1:Y:S01]  /*4a00*/  LDSM.16.M88.4 R44, [R197] ;  /* 0x00000000c52c783b */ /* 0x000e620000000200 */
[----:B------:R-:W-:Y:S01]  /*4a10*/  IMAD R189, R0, 0x2, R197 ;  /* 0x0000000200bd7824 */ /* 0x000fe200078e02c5 */
[----:B------:R-:W-:Y:S01]  /*4a20*/  LOP3.LUT R2, R107, 0x6, RZ, 0xc0, !PT ;  /* 0x000000066b027812 */ /* 0x000fe200078ec0ff */
[C---:B------:R-:W-:Y:S01]  /*4a30*/  IMAD R196, R4.reuse, 0x2, R193 ;  /* 0x0000000204c47824 */ /* 0x040fe200078e02c1 */
[----:B------:R-:W1:Y:S01]  /*4a40*/  LDSM.16.M88.4 R64, [R197+0x800] ;  /* 0x00080000c540783b */ /* 0x000e620000000200 */
[----:B------:R-:W-:Y:S01]  /*4a50*/  IMAD R195, R4, 0x2, R194 ;  /* 0x0000000204c37824 */ /* 0x000fe200078e02c2 */
[C---:B------:R-:W-:Y:S01]  /*4a60*/  VIADDMNMX R223, R3.reuse, UR21, R7, PT ;  /* 0x0000001503df7c46 */ /* 0x040fe2000b800107 */
[----:B------:R-:W-:Y:S01]  /*4a70*/  IMAD.U32 R0, RZ, RZ, UR34 ;  /* 0x00000022ff007e24 */ /* 0x000fe2000f8e00ff */
[----:B------:R-:W1:Y:S01]  /*4a80*/  LDSM.16.M88.4 R68, [R197+0x1000] ;  /* 0x00100000c544783b */ /* 0x000e620000000200 */
[----:B------:R-:W-:Y:S01]  /*4a90*/  VIADDMNMX R221, R3, UR40, RZ, !PT ;  /* 0x0000002803dd7c46 */ /* 0x000fe2000f8001ff */
[----:B------:R-:W-:-:S02]  /*4aa0*/  VIADD R212, R197, 0x800 ;  /* 0x00000800c5d47836 */ /* 0x000fc40000000000 */
[----:B------:R-:W1:Y:S01]  /*4ab0*/  LDSM.16.M88.4 R72, [R197+0x1800] ;  /* 0x00180000c548783b */ /* 0x000e620000000200 */
[----:B------:R-:W-:Y:S02]  /*4ac0*/  IMAD R0, R0, 0x40, R2 ;  /* 0x0000004000007824 */ /* 0x000fe400078e0202 */
[C---:B------:R-:W-:Y:S01]  /*4ad0*/  VIADD R211, R197.reuse, 0x1000 ;  /* 0x00001000c5d37836 */ /* 0x040fe20000000000 */
[----:B------:R-:W-:Y:S01]  /*4ae0*/  LDSM.16.M88.4 R80, [R190+0x8000] ;  /* 0x00800000be50783b */ /* 0x000fe20000000200 */
[----:B------:R-:W-:Y:S01]  /*4af0*/  VIADD R2, R0, 0x1 ;  /* 0x0000000100027836 */ /* 0x000fe20000000000 */
[C---:B--2---:R-:W-:Y:S02]  /*4b00*/  HMMA.16816.F32.BF16 R36, R8.reuse, R16, RZ ;  /* 0x000000100824723c */ /* 0x044fe400000418ff */
[----:B------:R-:W-:Y:S01]  /*4b10*/  LDSM.16.M88.4 R76, [R190+0x8800] ;  /* 0x00880000be4c783b */ /* 0x000fe20000000200 */
[C---:B------:R-:W-:Y:S01]  /*4b20*/  VIADD R210, R197.reuse, 0x1800 ;  /* 0x00001800c5d27836 */ /* 0x040fe20000000000 */
[----:B------:R-:W-:Y:S01]  /*4b30*/  ISETP.GE.AND P0, PT, R2, R223, PT ;  /* 0x000000df0200720c */ /* 0x000fe20003f06270 */
[C---:B------:R-:W-:Y:S01]  /*4b40*/  VIADD R209, R197.reuse, 0x2000 ;  /* 0x00002000c5d17836 */ /* 0x040fe20000000000 */
[----:B------:R-:W-:Y:S01]  /*4b50*/  LDSM.16.M88.4 R84, [R190+0x9000] ;  /* 0x00900000be54783b */ /* 0x000fe20000000200 */
[----:B------:R-:W-:Y:S01]  /*4b60*/  HMMA.16816.F32.BF16 R40, R8, R18, RZ ;  /* 0x000000120828723c */ /* 0x000fe200000418ff */
[----:B------:R-:W-:-:S02]  /*4b70*/  VIADD R208, R197, 0x2800 ;  /* 0x00002800c5d07836 */ /* 0x000fc40000000000 */
[----:B------:R-:W2:Y:S01]  /*4b80*/  LDSM.16.M88.4 R16, [R196] ;  /* 0x00000000c410783b */ /* 0x000ea20000000200 */
[C---:B------:R-:W-:Y:S02]  /*4b90*/  VIADD R207, R197.reuse, 0x3000 ;  /* 0x00003000c5cf7836 */ /* 0x040fe40000000000 */
[C---:B---3--:R-:W-:Y:S01]  /*4ba0*/  HMMA.16816.F32.BF16 R48, R8.reuse, R32, RZ ;  /* 0x000000200830723c */ /* 0x048fe200000418ff */
[----:B------:R-:W3:Y:S01]  /*4bb0*/  LDSM.16.M88.4 R88, [R190+0x9800] ;  /* 0x00980000be58783b */ /* 0x000ee20000000200 */
[C---:B------:R-:W-:Y:S02]  /*4bc0*/  VIADD R206, R197.reuse, 0x3800 ;  /* 0x00003800c5ce7836 */ /* 0x040fe40000000000 */
[C---:B------:R-:W-:Y:S01]  /*4bd0*/  VIADD R205, R197.reuse, 0x4000 ;  /* 0x00004000c5cd7836 */ /* 0x040fe20000000000 */
[----:B------:R-:W-:Y:S01]  /*4be0*/  LDSM.16.M88.4 R92, [R189] ;  /* 0x00000000bd5c783b */ /* 0x000fe20000000200 */
[----:B------:R-:W-:Y:S01]  /*4bf0*/  HMMA.16816.F32.BF16 R52, R8, R34, RZ ;  /* 0x000000220834723c */ /* 0x000fe200000418ff */
[----:B------:R-:W-:-:S02]  /*4c00*/  VIADD R204, R197, 0x4800 ;  /* 0x00004800c5cc7836 */ /* 0x000fc40000000000 */
[----:B------:R-:W-:Y:S01]  /*4c10*/  LDSM.16.M88.4 R100, [R197+0x6000] ;  /* 0x00600000c564783b */ /* 0x000fe20000000200 */
[C---:B------:R-:W-:Y:S02]  /*4c20*/  VIADD R203, R197.reuse, 0x5000 ;  /* 0x00005000c5cb7836 */ /* 0x040fe40000000000 */
[C---:B-----5:R-:W-:Y:S01]  /*4c30*/  HMMA.16816.F32.BF16 R56, R8.reuse, R28, RZ ;  /* 0x0000001c0838723c */ /* 0x060fe200000418ff */
        /* <DEDUP_REMOVED lines=8> */
[C---:B----4-:R-:W-:Y:S06]  /*4cc0*/  HMMA.16816.F32.BF16 R28, R8.reuse, R20, RZ ;  /* 0x00000014081c723c */ /* 0x050fec00000418ff */
[----:B------:R-:W-:Y:S01]  /*4cd0*/  HMMA.16816.F32.BF16 R20, R8, R22, RZ ;  /* 0x000000160814723c */ /* 0x000fe200000418ff */
[----:B------:R-:W4:Y:S05]  /*4ce0*/  LDSM.16.M88.4 R8, [R195] ;  /* 0x00000000c308783b */ /* 0x000f2a0000000200 */
[C---:B-1----:R-:W-:Y:S06]  /*4cf0*/  HMMA.16816.F32.BF16 R32, R12.reuse, R44, R36 ;  /* 0x0000002c0c20723c */ /* 0x042fec0000041824 */
[C---:B------:R-:W-:Y:S01]  /*4d00*/  HMMA.16816.F32.BF16 R36, R12.reuse, R46, R40 ;  /* 0x0000002e0c24723c */ /* 0x040fe20000041828 */
[----:B------:R-:W-:Y:S05]  /*4d10*/  LDSM.16.M88.4 R44, [R184+0xa800] ;  /* 0x00a80000b82c783b */ /* 0x000fea0000000200 */
[C---:B------:R-:W-:Y:S06]  /*4d20*/  HMMA.16816.F32.BF16 R40, R12.reuse, R64, R48 ;  /* 0x000000400c28723c */ /* 0x040fec0000041830 */
[C---:B------:R-:W-:Y:S06]  /*4d30*/  HMMA.16816.F32.BF16 R48, R12.reuse, R66, R52 ;  /* 0x000000420c30723c */ /* 0x040fec0000041834 */
[C---:B------:R-:W-:Y:S01]  /*4d40*/  HMMA.16816.F32.BF16 R52, R12.reuse, R68, R56 ;  /* 0x000000440c34723c */ /* 0x040fe20000041838 */
[----:B------:R-:W-:Y:S05]  /*4d50*/  LDSM.16.M88.4 R56, [R189+0x1000] ;  /* 0x00100000bd38783b */ /* 0x000fea0000000200 */
[C---:B------:R-:W-:Y:S01]  /*4d60*/  HMMA.16816.F32.BF16 R60, R12.reuse, R70, R60 ;  /* 0x000000460c3c723c */ /* 0x040fe2000004183c */
[----:B------:R-:W-:Y:S05]  /*4d70*/  LDSM.16.M88.4 R68, [R184+0xb000] ;  /* 0x00b00000b844783b */ /* 0x000fea0000000200 */
[C---:B------:R-:W-:Y:S01]  /*4d80*/  HMMA.16816.F32.BF16 R64, R12.reuse, R72, R28 ;  /* 0x000000480c40723c */ /* 0x040fe2000004181c */
[----:B------:R-:W1:Y:S05]  /*4d90*/  LDSM.16.M88.4 R28, [R189+0x800] ;  /* 0x00080000bd1c783b */ /* 0x000e6a0000000200 */
        /* <DEDUP_REMOVED lines=11> */
[----:B------:R-:W-:Y:S05]  /*4e50*/  LDSM.16.M88.4 R84, [R190+0xa000] ;  /* 0x00a00000be54783b */ /* 0x000fea0000000200 */
[C---:B---3--:R-:W-:Y:S06]  /*4e60*/  HMMA.16816.F32.BF16 R64, R16.reuse, R88, R64 ;  /* 0x000000581040723c */ /* 0x048fec0000041840 */
[----:B------:R-:W-:Y:S01]  /*4e70*/  HMMA.16816.F32.BF16 R16, R16, R90, R20 ;  /* 0x0000005a1010723c */ /* 0x000fe20000041814 */
[----:B------:R-:W-:Y:S04]  /*4e80*/  LDSM.16.M88.4 R20, [R194+0x2000] ;  /* 0x00200000c214783b */ /* 0x000fe80000000200 */
        /* <DEDUP_REMOVED lines=36> */
[C---:B-----5:R-:W-:Y:S06]  /*50d0*/  HMMA.16816.F32.BF16 R64, R20.reuse, R72, R64 ;  /* 0x000000481440723c */ /* 0x060fec0000041840 */
[----:B------:R-:W-:Y:S01]  /*50e0*/  HMMA.16816.F32.BF16 R12, R20, R74, R12 ;  /* 0x0000004a140c723c */ /* 0x000fe2000004180c */
[----:B------:R-:W4:Y:S04]  /*50f0*/  LDSM.16.M88.4 R20, [R193+0x4000] ;  /* 0x00400000c114783b */ /* 0x000f280000000200 */
[----:B------:R-:W-:Y:S01]  /*5100*/  LDSM.16.M88.4 R72, [R184+0xd000] ;  /* 0x00d00000b848783b */ /* 0x000fe20000000200 */
[C---:B------:R-:W-:Y:S06]  /*5110*/  HMMA.16816.F32.BF16 R32, R8.reuse, R84, R32 ;  /* 0x000000540820723c */ /* 0x040fec0000041820 */
[C---:B------:R-:W-:Y:S01]  /*5120*/  HMMA.16816.F32.BF16 R36, R8.reuse, R86, R36 ;  /* 0x000000560824723c */ /* 0x040fe20000041824 */
[----:B------:R-:W-:Y:S05]  /*5130*/  LDSM.16.M88.4 R84, [R184+0xd800] ;  /* 0x00d80000b854783b */ /* 0x000fea0000000200 */
[C---:B--2---:R-:W-:Y:S06]  /*5140*/  HMMA.16816.F32.BF16 R40, R8.reuse, R44, R40 ;  /* 0x0000002c0828723c */ /* 0x044fec0000041828 */
        /* <DEDUP_REMOVED lines=10> */
[C---:B------:R-:W-:Y:S01]  /*51f0*/  HMMA.16816.F32.BF16 R36, R16.reuse, R94, R36 ;  /* 0x0000005e1024723c */ /* 0x040fe20000041824 */
[----:B------:R-:W5:Y:S05]  /*5200*/  LDSM.16.M88.4 R92, [R197+0x4000] ;  /* 0x00400000c55c783b */ /* 0x000f6a0000000200 */
[C---:B-1----:R-:W-:Y:S06]  /*5210*/  HMMA.16816.F32.BF16 R40, R16.reuse, R28, R40 ;  /* 0x0000001c1028723c */ /* 0x042fec0000041828 */
[C---:B------:R-:W-:Y:S01]  /*5220*/  HMMA.16816.F32.BF16 R48, R16.reuse, R30, R48 ;  /* 0x0000001e1030723c */ /* 0x040fe20000041830 */
[----:B------:R-:W1:Y:S05]  /*5230*/  LDSM.16.M88.4 R28, [R197+0x4800] ;  /* 0x00480000c51c783b */ /* 0x000e6a0000000200 */
[C---:B---3--:R-:W-:Y:S06]  /*5240*/  HMMA.16816.F32.BF16 R52, R16.reuse, R56, R52 ;  /* 0x000000381034723c */ /* 0x048fec0000041834 */
        /* <DEDUP_REMOVED lines=9> */
[C---:B--2---:R-:W-:Y:S06]  /*52e0*/  HMMA.16816.F32.BF16 R40, R20.reuse, R44, R40 ;  /* 0x0000002c1428723c */ /* 0x044fec0000041828 */
[C---:B------:R-:W-:Y:S01]  /*52f0*/  HMMA.16816.F32.BF16 R48, R20.reuse, R46, R48 ;  /* 0x0000002e1430723c */ /* 0x040fe20000041830 */
[----:B------:R-:W-:Y:S05]  /*5300*/  LDSM.16.M88.4 R44, [R189+0x4800] ;  /* 0x00480000bd2c783b */ /* 0x000fea0000000200 */
[C---:B------:R-:W-:Y:S06]  /*5310*/  HMMA.16816.F32.BF16 R52, R20.reuse, R72, R52 ;  /* 0x000000481434723c */ /* 0x040fec0000041834 */
[C---:B------:R-:W-:Y:S01]  /*5320*/  HMMA.16816.F32.BF16 R60, R20.reuse, R74, R60 ;  /* 0x0000004a143c723c */ /* 0x040fe2000004183c */
[----:B------:R-:W-:Y:S05]  /*5330*/  LDSM.16.M88.4 R72, [R189+0x5000] ;  /* 0x00500000bd48783b */ /* 0x000fea0000000200 */
[C---:B------:R-:W-:Y:S06]  /*5340*/  HMMA.16816.F32.BF16 R64, R20.reuse, R84, R64 ;  /* 0x000000541440723c */ /* 0x040fec0000041840 */
[----:B------:R-:W-:Y:S01]  /*5350*/  HMMA.16816.F32.BF16 R16, R20, R86, R16 ;  /* 0x000000561410723c */ /* 0x000fe20000041810 */
[----:B------:R-:W2:Y:S04]  /*5360*/  LDSM.16.M88.4 R84, [R190+0xd800] ;  /* 0x00d80000be54783b */ /* 0x000ea80000000200 */
[----:B------:R-:W-:Y:S01]  /*5370*/  LDSM.16.M88.4 R20, [R195+0x4000] ;  /* 0x00400000c314783b */ /* 0x000fe20000000200 */
[C---:B-----5:R-:W-:Y:S06]  /*5380*/  HMMA.16816.F32.BF16 R32, R12.reuse, R92, R32 ;  /* 0x0000005c0c20723c */ /* 0x060fec0000041820 */
[C---:B------:R-:W-:Y:S01]  /*5390*/  HMMA.16816.F32.BF16 R36, R12.reuse, R94, R36 ;  /* 0x0000005e0c24723c */ /* 0x040fe20000041824 */
[----:B------:R-:W4:Y:S05]  /*53a0*/  LDSM.16.M88.4 R92, [R189+0x4000] ;  /* 0x00400000bd5c783b */ /* 0x000f2a0000000200 */
[C---:B-1----:R-:W-:Y:S06]  /*53b0*/  HMMA.16816.F32.BF16 R40, R12.reuse, R28, R40 ;  /* 0x0000001c0c28723c */ /* 0x042fec0000041828 */
[C---:B------:R-:W-:Y:S06]  /*53c0*/  HMMA.16816.F32.BF16 R48, R12.reuse, R30, R48 ;  /* 0x0000001e0c30723c */ /* 0x040fec0000041830 */
[C---:B------:R-:W-:Y:S06]  /*53d0*/  HMMA.16816.F32.BF16 R52, R12.reuse, R68, R52 ;  /* 0x000000440c34723c */ /* 0x040fec0000041834 */
[C---:B------:R-:W-:Y:S01]  /*53e0*/  HMMA.16816.F32.BF16 R60, R12.reuse, R70, R60 ;  /* 0x000000460c3c723c */ /* 0x040fe2000004183c */
[----:B------:R-:W-:Y:S05]  /*53f0*/  LDSM.16.M88.4 R68, [R184+0xf000] ;  /* 0x00f00000b844783b */ /* 0x000fea0000000200 */
[C---:B------:R-:W-:Y:S06]  /*5400*/  HMMA.16816.F32.BF16 R64, R12.reuse, R80, R64 ;  /* 0x000000500c40723c */ /* 0x040fec0000041840 */
        /* <DEDUP_REMOVED lines=8> */
[----:B------:R-:W5:Y:S05]  /*5490*/  LDSM.16.M88.4 R56, [R184+0xe800] ;  /* 0x00e80000b838783b */ /* 0x000f6a0000000200 */
[C---:B------:R-:W-:Y:S06]  /*54a0*/  HMMA.16816.F32.BF16 R52, R8.reuse, R76, R52 ;  /* 0x0000004c0834723c */ /* 0x040fec0000041834 */
[C---:B------:R-:W-:Y:S01]  /*54b0*/  HMMA.16816.F32.BF16 R60, R8.reuse, R78, R60 ;  /* 0x0000004e083c723c */ /* 0x040fe2000004183c */
[----:B------:R-:W5:Y:S05]  /*54c0*/  LDSM.16.M88.4 R76, [R184+0xf800] ;  /* 0x00f80000b84c783b */ /* 0x000f6a0000000200 */
[C---:B--2---:R-:W-:Y:S06]  /*54d0*/  HMMA.16816.F32.BF16 R64, R8.reuse, R84, R64 ;  /* 0x000000540840723c */ /* 0x044fec0000041840 */
[----:B------:R-:W-:Y:S01]  /*54e0*/  HMMA.16816.F32.BF16 R32, R8, R86, R28 ;  /* 0x000000560820723c */ /* 0x000fe2000004181c */
[----:B------:R-:W-:Y:S05]  /*54f0*/  LDSM.16.M88.4 R84, [R197+0x7000] ;  /* 0x00700000c554783b */ /* 0x000fea0000000200 */
[C---:B----4-:R-:W-:Y:S01]  /*5500*/  HMMA.16816.F32.BF16 R28, R20.reuse, R92, R12 ;  /* 0x0000005c141c723c */ /* 0x050fe2000004180c */
[----:B------:R-:W2:Y:S05]  /*5510*/  LDSM.16.M88.4 R12, [R194+0x6000] ;  /* 0x00600000c20c783b */ /* 0x000eaa0000000200 */
[C---:B------:R-:W-:Y:S01]  /*5520*/  HMMA.16816.F32.BF16 R8, R20.reuse, R94, R36 ;  /* 0x0000005e1408723c */ /* 0x040fe20000041824 */
[----:B------:R-:W-:Y:S05]  /*5530*/  LDSM.16.M88.4 R92, [R197+0x7800] ;  /* 0x00780000c55c783b */ /* 0x000fea0000000200 */
[C---:B------:R-:W-:Y:S06]  /*5540*/  HMMA.16816.F32.BF16 R36, R20.reuse, R44, R40 ;  /* 0x0000002c1424723c */ /* 0x040fec0000041828 */
[C---:B------:R-:W-:Y:S06]  /*5550*/  HMMA.16816.F32.BF16 R48, R20.reuse, R46, R48 ;  /* 0x0000002e1430723c */ /* 0x040fec0000041830 */
[C---:B------:R-:W-:Y:S06]  /*5560*/  HMMA.16816.F32.BF16 R52, R20.reuse, R72, R52 ;  /* 0x000000481434723c */ /* 0x040fec0000041834 */
[C---:B------:R-:W-:Y:S01]  /*5570*/  HMMA.16816.F32.BF16 R60, R20.reuse, R74, R60 ;  /* 0x0000004a143c723c */ /* 0x040fe2000004183c */
[----:B------:R-:W4:Y:S05]  /*5580*/  LDSM.16.M88.4 R72, [R197+0x6800] ;  /* 0x00680000c548783b */ /* 0x000f2a0000000200 */
[C---:B-1----:R-:W-:Y:S06]  /*5590*/  HMMA.16816.F32.BF16 R64, R20.reuse, R80, R64 ;  /* 0x000000501440723c */ /* 0x042fec0000041840 */
[----:B------:R-:W-:Y:S01]  /*55a0*/  HMMA.16816.F32.BF16 R44, R20, R82, R32 ;  /* 0x00000052142c723c */ /* 0x000fe20000041820 */
[----:B------:R-:W-:Y:S05]  /*55b0*/  LDSM.16.M88.4 R80, [R190+0xf800] ;  /* 0x00f80000be50783b */ /* 0x000fea0000000200 */
[C---:B---3--:R-:W-:Y:S06]  /*55c0*/  HMMA.16816.F32.BF16 R40, R16.reuse, R88, R28 ;  /* 0x000000581028723c */ /* 0x048fec000004181c */
[C---:B------:R-:W-:Y:S01]  /*55d0*/  HMMA.16816.F32.BF16 R20, R16.reuse, R90, R8 ;  /* 0x0000005a1014723c */ /* 0x040fe20000041808 */
[----:B------:R-:W1:Y:S04]  /*55e0*/  LDSM.16.M88.4 R8, [R196+0x6000] ;  /* 0x00600000c408783b */ /* 0x000e680000000200 */
[----:B------:R-:W-:Y:S01]  /*55f0*/  LDSM.16.M88.4 R88, [R189+0x6000] ;  /* 0x00600000bd58783b */ /* 0x000fe20000000200 */
[C---:B-----5:R-:W-:Y:S06]  /*5600*/  HMMA.16816.F32.BF16 R36, R16.reuse, R56, R36 ;  /* 0x000000381024723c */ /* 0x060fec0000041824 */
[C---:B------:R-:W-:Y:S06]  /*5610*/  HMMA.16816.F32.BF16 R32, R16.reuse, R58, R48 ;  /* 0x0000003a1020723c */ /* 0x040fec0000041830 */
[C---:B------:R-:W-:Y:S06]  /*5620*/  HMMA.16816.F32.BF16 R28, R16.reuse, R68, R52 ;  /* 0x00000044101c723c */ /* 0x040fec0000041834 */
[C---:B------:R-:W-:Y:S01]  /*5630*/  HMMA.16816.F32.BF16 R60, R16.reuse, R70, R60 ;  /* 0x00000046103c723c */ /* 0x040fe2000004183c */
[----:B------:R-:W3:Y:S05]  /*5640*/  LDSM.16.M88.4 R68, [R190+0xe800] ;  /* 0x00e80000be44783b */ /* 0x000eea0000000200 */
[C---:B------:R-:W-:Y:S06]  /*5650*/  HMMA.16816.F32.BF16 R64, R16.reuse, R76, R64 ;  /* 0x0000004c1040723c */ /* 0x040fec0000041840 */
[----:B------:R-:W-:Y:S01]  /*5660*/  HMMA.16816.F32.BF16 R56, R16, R78, R44 ;  /* 0x0000004e1038723c */ /* 0x000fe2000004182c */
[----:B------:R-:W5:Y:S04]  /*5670*/  LDSM.16.M88.4 R16, [R195+0x6000] ;  /* 0x00600000c310783b */ /* 0x000f680000000200 */
[----:B------:R-:W5:Y:S01]  /*5680*/  LDSM.16.M88.4 R76, [R190+0xf000] ;  /* 0x00f00000be4c783b */ /* 0x000f620000000200 */
[C---:B--2---:R-:W-:Y:S06]  /*5690*/  HMMA.16816.F32.BF16 R52, R12.reuse, R100, R40 ;  /* 0x000000640c34723c */ /* 0x044fec0000041828 */
[C---:B------:R-:W-:Y:S06]  /*56a0*/  HMMA.16816.F32.BF16 R40, R12.reuse, R102, R20 ;  /* 0x000000660c28723c */ /* 0x040fec0000041814 */
[C---:B----4-:R-:W-:Y:S06]  /*56b0*/  HMMA.16816.F32.BF16 R48, R12.reuse, R72, R36 ;  /* 0x000000480c30723c */ /* 0x050fec0000041824 */
[C---:B------:R-:W-:Y:S06]  /*56c0*/  HMMA.16816.F32.BF16 R44, R12.reuse, R74, R32 ;  /* 0x0000004a0c2c723c */ /* 0x040fec0000041820 */
[C---:B------:R-:W-:Y:S06]  /*56d0*/  HMMA.16816.F32.BF16 R36, R12.reuse, R84, R28 ;  /* 0x000000540c24723c */ /* 0x040fec000004181c */
[C---:B------:R-:W-:Y:S06]  /*56e0*/  HMMA.16816.F32.BF16 R32, R12.reuse, R86, R60 ;  /* 0x000000560c20723c */ /* 0x040fec000004183c */
[C---:B------:R-:W-:Y:S01]  /*56f0*/  HMMA.16816.F32.BF16 R28, R12.reuse, R92, R64 ;  /* 0x0000005c0c1c723c */ /* 0x040fe20000041840 */
[----:B------:R-:W2:Y:S05]  /*5700*/  LDSM.16.M88.4 R64, [R189+0x6800] ;  /* 0x00680000bd40783b */ /* 0x000eaa0000000200 */
[----:B------:R-:W-:Y:S06]  /*5710*/  HMMA.16816.F32.BF16 R20, R12, R94, R56 ;  /* 0x0000005e0c14723c */ /* 0x000fec0000041838 */
[C---:B-1----:R-:W-:Y:S06]  /*5720*/  HMMA.16816.F32.BF16 R12, R8.reuse, R96, R52 ;  /* 0x00000060080c723c */ /* 0x042fec0000041834 */
[C---:B------:R-:W-:Y:S06]  /*5730*/  HMMA.16816.F32.BF16 R40, R8.reuse, R98, R40 ;  /* 0x000000620828723c */ /* 0x040fec0000041828 */
[C---:B---3--:R-:W-:Y:S06]  /*5740*/  HMMA.16816.F32.BF16 R48, R8.reuse, R68, R48 ;  /* 0x000000440830723c */ /* 0x048fec0000041830 */
[----:B------:R-:W-:Y:S01]  /*5750*/  HMMA.16816.F32.BF16 R56, R8, R82, R20 ;  /* 0x000000520838723c */ /* 0x000fe20000041814 */
[----:B------:R-:W1:Y:S05]  /*5760*/  LDSM.16.M88.4 R20, [R189+0x7000] ;  /* 0x00700000bd14783b */ /* 0x000e6a0000000200 */
[----:B-----5:R-:W-:Y:S06]  /*5770*/  HMMA.16816.F32.BF16 R12, R16, R88, R12 ;  /* 0x00000058100c723c */ /* 0x020fec000004180c */
[C---:B------:R-:W-:Y:S06]  /*5780*/  HMMA.16816.F32.BF16 R44, R8.reuse, R70, R44 ;  /* 0x00000046082c723c */ /* 0x040fec000004182c */
[C---:B------:R-:W-:Y:S06]  /*5790*/  HMMA.16816.F32.BF16 R52, R8.reuse, R76, R36 ;  /* 0x0000004c0834723c */ /* 0x040fec0000041824 */
[C---:B------:R-:W-:Y:S06]  /*57a0*/  HMMA.16816.F32.BF16 R60, R8.reuse, R78, R32 ;  /* 0x0000004e083c723c */ /* 0x040fec0000041820 */
[----:B------:R-:W-:Y:S06]  /*57b0*/  HMMA.16816.F32.BF16 R68, R8, R80, R28 ;  /* 0x000000500844723c */ /* 0x000fec000004181c */
[----:B------:R-:W-:Y:S01]  /*57c0*/  HMMA.16816.F32.BF16 R40, R16, R90, R40 ;  /* 0x0000005a1028723c */ /* 0x000fe20000041828 */
[----:B------:R-:W-:Y:S01]  /*57d0*/  VIADD R8, R3, 0x8 ;  /* 0x0000000803087836 */ /* 0x000fe20000000000 */
[----:B------:R-:W-:Y:S01]  /*57e0*/  SHF.R.S32.HI R3, RZ, 0x1f, R106 ;  /* 0x0000001fff037819 */ /* 0x000fe2000001146a */
[----:B------:R-:W-:-:S03]  /*57f0*/  IMAD.U32 R9, RZ, RZ, UR16 ;  /* 0x00000010ff097e24 */ /* 0x000fc6000f8e00ff */
[C---:B------:R-:W-:Y:S01]  /*5800*/  VIADDMNMX R222, R8.reuse, UR21, R7, PT ;  /* 0x0000001508de7c46 */ /* 0x040fe2000b800107 */
[----:B------:R-:W-:Y:S01]  /*5810*/  IMAD R72, R9, 0x4, R104 ;  /* 0x0000000409487824 */ /* 0x000fe200078e0268 */
[----:B------:R-:W-:Y:S01]  /*5820*/  LEA.HI.X.SX32 R143, R143, R3, 0x1, P6 ;  /* 0x000000038f8f7211 */ /* 0x000fe200030f0eff */
[C---:B--2---:R-:W-:Y:S01]  /*5830*/  HMMA.16816.F32.BF16 R28, R16.reuse, R64, R48 ;  /* 0x00000040101c723c */ /* 0x044fe20000041830 */
[----:B------:R-:W-:Y:S01]  /*5840*/  VIADDMNMX R220, R8, UR40, RZ, !PT ;  /* 0x0000002808dc7c46 */ /* 0x000fe2000f8001ff */
[----:B------:R-:W-:Y:S01]  /*5850*/  VIADD R3, R0, 0x8 ;  /* 0x0000000800037836 */ /* 0x000fe20000000000 */
[C---:B------:R-:W-:Y:S01]  /*5860*/  ISETP.GE.AND P2, PT, R2.reuse, R222, PT ;  /* 0x000000de0200720c */ /* 0x040fe20003f46270 */
[----:B------:R-:W2:Y:S01]  /*5870*/  LDSM.16.M88.4 R8, [R189+0x7800] ;  /* 0x00780000bd08783b */ /* 0x000ea20000000200 */
[----:B------:R-:W-:Y:S01]  /*5880*/  ISETP.LT.OR P6, PT, R2, R221, P0 ;  /* 0x000000dd0200720c */ /* 0x000fe200007c1670 */
[C---:B------:R-:W-:Y:S01]  /*5890*/  HMMA.16816.F32.BF16 R36, R16.reuse, R66, R44 ;  /* 0x000000421024723c */ /* 0x040fe2000004182c */
[----:B------:R-:W-:Y:S01]  /*58a0*/  ISETP.GE.AND P0, PT, R0, R223, PT ;  /* 0x000000df0000720c */ /* 0x000fe20003f06270 */
[----:B------:R3:W-:Y:S01]  /*58b0*/  STL [R1+0xc8], R72 ;  /* 0x0000c84801007387 */ /* 0x0007e20000100800 */
[----:B------:R-:W-:Y:S01]  /*58c0*/  ISETP.LT.OR P2, PT, R2, R220, P2 ;  /* 0x000000dc0200720c */ /* 0x000fe20001741670 */
[C---:B------:R-:W-:Y:S01]  /*58d0*/  VIADD R2, R0.reuse, 0x9 ;  /* 0x0000000900027836 */ /* 0x040fe20000000000 */
[----:B------:R-:W-:Y:S01]  /*58e0*/  ISETP.LT.OR P0, PT, R0, R221, P0 ;  /* 0x000000dd0000720c */ /* 0x000fe20000701670 */
[----:B-1----:R-:W-:Y:S01]  /*58f0*/  HMMA.16816.F32.BF16 R32, R16, R20, R52 ;  /* 0x000000141020723c */ /* 0x002fe20000041834 */
[----:B------:R-:W-:Y:S01]  /*5900*/  ISETP.GE.AND P1, PT, R3, R223, PT ;  /* 0x000000df0300720c */ /* 0x000fe20003f26270 */
[----:B------:R-:W-:-:S04]  /*5910*/  DEPBAR.LE SB0, 0x0 ;  /* 0x000080000000791a */ /* 0x000fc80000000000 */
[----:B------:R-:W-:Y:S01]  /*5920*/  FSEL R48, R12, -INF , !P0 ;  /* 0xff8000000c307808 */ /* 0x000fe20004000000 */
[----:B------:R-:W-:Y:S01]  /*5930*/  HMMA.16816.F32.BF16 R20, R16, R22, R60 ;  /* 0x000000161014723c */ /* 0x000fe2000004183c */
[C---:B------:R-:W-:Y:S01]  /*5940*/  ISETP.GE.AND P5, PT, R2.reuse, R223, PT ;  /* 0x000000df0200720c */ /* 0x040fe20003fa6270 */
[----:B------:R-:W-:Y:S01]  /*5950*/  UIADD3 UR21, UR33, 0x646e171e, URZ ;  /* 0x646e171e21157890 */ /* 0x000fe2000fffe03f */
[----:B------:R-:W-:Y:S01]  /*5960*/  BAR.SYNC.DEFER_BLOCKING 0x0 ;  /* 0x0000000000007b1d */ /* 0x000fe20000010000 */
[-C--:B------:R-:W-:Y:S02]  /*5970*/  ISETP.GE.AND P0, PT, R2, R222.reuse, PT ;  /* 0x000000de0200720c */ /* 0x080fe40003f06270 */
[-C--:B------:R-:W-:Y:S02]  /*5980*/  ISETP.GE.AND P4, PT, R3, R222.reuse, PT ;  /* 0x000000de0300720c */ /* 0x080fe40003f86270 */
[----:B------:R-:W-:Y:S02]  /*5990*/  ISETP.GE.AND P3, PT, R0, R222, PT ;  /* 0x000000de0000720c */ /* 0x000fe40003f66270 */
[----:B------:R-:W-:-:S02]  /*59a0*/  ISETP.LT.OR P5, PT, R2, R221, P5 ;  /* 0x000000dd0200720c */ /* 0x000fc40002fa1670 */
[-C--:B------:R-:W-:Y:S01]  /*59b0*/  ISETP.LT.OR P0, PT, R2, R220.reuse, P0 ;  /* 0x000000dc0200720c */ /* 0x080fe20000701670 */
[C---:B------:R-:W-:Y:S01]  /*59c0*/  VIADD R2, R0.reuse, 0x11 ;  /* 0x0000001100027836 */ /* 0x040fe20000000000 */
[C---:B------:R-:W-:Y:S02]  /*59d0*/  ISETP.LT.OR P1, PT, R3.reuse, R221, P1 ;  /* 0x000000dd0300720c */ /* 0x040fe40000f21670 */
[-C--:B------:R-:W-:Y:S01]  /*59e0*/  ISETP.LT.OR P4, PT, R3, R220.reuse, P4 ;  /* 0x000000dc0300720c */ /* 0x080fe20002781670 */
[C---:B------:R-:W-:Y:S01]  /*59f0*/  VIADD R3, R0.reuse, 0x10 ;  /* 0x0000001000037836 */ /* 0x040fe20000000000 */
[----:B------:R-:W-:Y:S02]  /*5a00*/  ISETP.LT.OR P3, PT, R0, R220, P3 ;  /* 0x000000dc0000720c */ /* 0x000fe40001f61670 */
        /* <DEDUP_REMOVED lines=13> */
[C---:B------:R-:W-:Y:S02]  /*5ae0*/  ISETP.LT.OR P2, PT, R3.reuse, R221, P2 ;  /* 0x000000dd0300720c */ /* 0x040fe40001741670 */
[----:B------:R-:W-:Y:S01]  /*5af0*/  ISETP.LT.OR P3, PT, R3, R220, P3 ;  /* 0x000000dc0300720c */ /* 0x000fe20001f61670 */
[----:B------:R-:W-:Y:S01]  /*5b00*/  VIADD R3, R0, 0x18 ;  /* 0x0000001800037836 */ /* 0x000fe20000000000 */
[----:B------:R-:W-:Y:S02]  /*5b10*/  FSEL R41, R41, -INF , !P5 ;  /* 0xff80000029297808 */ /* 0x000fe40006800000 */
[----:B------:R-:W-:Y:S02]  /*5b20*/  FSEL R28, R28, -INF , !P2 ;  /* 0xff8000001c1c7808 */ /* 0x000fe40005000000 */
[----:B------:R-:W-:-:S02]  /*5b30*/  FSEL R42, R42, -INF , !P4 ;  /* 0xff8000002a2a7808 */ /* 0x000fc40006000000 */
[----:B------:R-:W-:Y:S02]  /*5b40*/  FSEL R43, R43, -INF , !P0 ;  /* 0xff8000002b2b7808 */ /* 0x000fe40004000000 */
[CC--:B------:R-:W-:Y:S02]  /*5b50*/  ISETP.GE.AND P5, PT, R2.reuse, R223.reuse, PT ;  /* 0x000000df0200720c */ /* 0x0c0fe40003fa6270 */
[CC--:B------:R-:W-:Y:S02]  /*5b60*/  ISETP.GE.AND P2, PT, R2.reuse, R222.reuse, PT ;  /* 0x000000de0200720c */ /* 0x0c0fe40003f46270 */
[C---:B------:R-:W-:Y:S02]  /*5b70*/  ISETP.GE.AND P0, PT, R3.reuse, R223, PT ;  /* 0x000000df0300720c */ /* 0x040fe40003f06270 */
[----:B------:R-:W-:Y:S02]  /*5b80*/  ISETP.GE.AND P4, PT, R3, R222, PT ;  /* 0x000000de0300720c */ /* 0x000fe40003f86270 */
        /* <DEDUP_REMOVED lines=23> */
[CC--:B------:R-:W-:Y:S02]  /*5d00*/  ISETP.GE.AND P5, PT, R2.reuse, R223.reuse, PT ;  /* 0x000000df0200720c */ /* 0x0c0fe40003fa6270 */
[-C--:B------:R-:W-:Y:S02]  /*5d10*/  ISETP.GE.AND P1, PT, R2, R222.reuse, PT ;  /* 0x000000de0200720c */ /* 0x080fe40003f26270 */
[----:B------:R-:W-:Y:S02]  /*5d20*/  FSEL R38, R38, -INF , !P4 ;  /* 0xff80000026267808 */ /* 0x000fe40006000000 */
        /* <DEDUP_REMOVED lines=10> */
[----:B------:R-:W-:-:S02]  /*5dd0*/  ISETP.GE.AND P6, PT, R2, R223, PT ;  /* 0x000000df0200720c */ /* 0x000fc40003fc6270 */
[C---:B------:R-:W-:Y:S02]  /*5de0*/  ISETP.GE.AND P2, PT, R2.reuse, R222, PT ;  /* 0x000000de0200720c */ /* 0x040fe40003f46270 */
[----:B------:R-:W-:Y:S02]  /*5df0*/  FSEL R109, R35, -INF , !P0 ;  /* 0xff800000236d7808 */ /* 0x000fe40004000000 */
[C---:B------:R-:W-:Y:S02]  /*5e00*/  ISETP.GE.AND P0, PT, R3.reuse, R223, PT ;  /* 0x000000df0300720c */ /* 0x040fe40003f06270 */
[CC--:B------:R-:W-:Y:S02]  /*5e10*/  ISETP.LT.OR P6, PT, R2.reuse, R221.reuse, P6 ;  /* 0x000000dd0200720c */ /* 0x0c0fe400037c1670 */
[----:B------:R-:W-:Y:S01]  /*5e20*/  ISETP.LT.OR P2, PT, R2, R220, P2 ;  /* 0x000000dc0200720c */ /* 0x000fe20001741670 */
[C---:B------:R-:W-:Y:S01]  /*5e30*/  VIADD R2, R0.reuse, 0x38 ;  /* 0x0000003800027836 */ /* 0x040fe20000000000 */
[----:B------:R-:W-:Y:S01]  /*5e40*/  ISETP.LT.OR P0, PT, R3, R221, P0 ;  /* 0x000000dd0300720c */ /* 0x000fe20000701670 */
[----:B------:R-:W-:Y:S01]  /*5e50*/  VIADD R0, R0, 0x39 ;  /* 0x0000003900007836 */ /* 0x000fe20000000000 */
[----:B------:R-:W-:-:S02]  /*5e60*/  FSEL R108, R34, -INF , !P3 ;  /* 0xff800000226c7808 */ /* 0x000fc40005800000 */
[----:B------:R-:W-:Y:S02]  /*5e70*/  FSEL R115, R12, -INF , !P0 ;  /* 0xff8000000c737808 */ /* 0x000fe40004000000 */
[----:B------:R-:W-:Y:S02]  /*5e80*/  ISETP.GE.AND P0, PT, R0, R222, PT ;  /* 0x000000de0000720c */ /* 0x000fe40003f06270 */
[----:B------:R-:W-:Y:S02]  /*5e90*/  FSEL R113, R22, -INF , !P4 ;  /* 0xff80000016717808 */ /* 0x000fe40006000000 */
[----:B------:R-:W-:Y:S02]  /*5ea0*/  ISETP.LT.OR P0, PT, R0, R220, P0 ;  /* 0x000000dc0000720c */ /* 0x000fe40000701670 */
[----:B------:R-:W-:Y:S02]  /*5eb0*/  FSEL R110, R21, -INF , !P5 ;  /* 0xff800000156e7808 */ /* 0x000fe40006800000 */
[----:B------:R-:W-:-:S02]  /*5ec0*/  FSEL R140, R19, -INF , !P0 ;  /* 0xff800000138c7808 */ /* 0x000fc40004000000 */
[----:B------:R-:W-:Y:S02]  /*5ed0*/  PLOP3.LUT P0, PT, PT, PT, UP0, 0x80, 0x0 ;  /* 0x000000000000781c */ /* 0x000fe40003f0f008 */
[----:B------:R-:W-:Y:S02]  /*5ee0*/  FSEL R112, R23, -INF , !P1 ;  /* 0xff80000017707808 */ /* 0x000fe40004800000 */
[-C--:B------:R-:W-:Y:S02]  /*5ef0*/  ISETP.GE.AND P3, PT, R3, R222.reuse, PT ;  /* 0x000000de0300720c */ /* 0x080fe40003f66270 */
[CC--:B------:R-:W-:Y:S02]  /*5f00*/  ISETP.GE.AND P5, PT, R2.reuse, R223.reuse, PT ;  /* 0x000000df0200720c */ /* 0x0c0fe40003fa6270 */
[----:B------:R-:W-:Y:S02]  /*5f10*/  ISETP.GE.AND P1, PT, R2, R222, PT ;  /* 0x000000de0200720c */ /* 0x000fe40003f26270 */
[----:B------:R-:W-:-:S02]  /*5f20*/  ISETP.GE.AND P4, PT, R0, R223, PT ;  /* 0x000000df0000720c */ /* 0x000fc40003f86270 */
[-C--:B------:R-:W-:Y:S02]  /*5f30*/  ISETP.LT.OR P3, PT, R3, R220.reuse, P3 ;  /* 0x000000dc0300720c */ /* 0x080fe40001f61670 */
[CC--:B------:R-:W-:Y:S02]  /*5f40*/  ISETP.LT.OR P5, PT, R2.reuse, R221.reuse, P5 ;  /* 0x000000dd0200720c */ /* 0x0c0fe40002fa1670 */
        /* <DEDUP_REMOVED lines=8> */
[----:B---3--:R-:W-:Y:S06]  /*5fd0*/  @!P0 BRA `(.L_x_1315) ;  /* 0x0000000800588947 */ /* 0x008fec0003800000 */
[----:B------:R-:W-:Y:S01]  /*5fe0*/  ULDC UR6, c[0x0][0x2d0] ;  /* 0x0000b40000067ab9 */ /* 0x000fe20000000800 */
[----:B------:R-:W-:Y:S01]  /*5ff0*/  UIADD3 UR8, UR19, -0x2, URZ ;  /* 0xfffffffe13087890 */ /* 0x000fe2000fffe03f */
[----:B------:R-:W-:Y:S01]  /*6000*/  ISETP.GE.AND P6, PT, R24, UR6, PT ;  /* 0x0000000618007c0c */ /* 0x000fe2000bfc6270 */
[----:B------:R-:W-:Y:S01]  /*6010*/  BSSY B0, `(.L_x_1316) ;  /* 0x0000091000007945 */ /* 0x000fe20003800000 */
[----:B------:R-:W-:Y:S01]  /*6020*/  ISETP.GE.AND P5, PT, R124, UR6, PT ;  /* 0x000000067c007c0c */ /* 0x000fe2000bfa6270 */
[----:B------:R-:W-:Y:S01]  /*6030*/  USHF.R.S32.HI UR7, URZ, 0x1f, UR8 ;  /* 0x0000001f3f077899 */ /* 0x000fe20008011408 */
[----:B------:R-:W-:Y:S01]  /*6040*/  ISETP.GE.AND P4, PT, R122, UR6, PT ;  /* 0x000000067a007c0c */ /* 0x000fe2000bf86270 */
[----:B------:R-:W-:Y:S01]  /*6050*/  IMAD.U32 R8, RZ, RZ, UR8 ;  /* 0x00000008ff087e24 */ /* 0x000fe2000f8e00ff */
[----:B------:R-:W-:Y:S01]  /*6060*/  ISETP.GE.AND P3, PT, R119, UR6, PT ;  /* 0x0000000677007c0c */ /* 0x000fe2000bf66270 */
[----:B------:R-:W-:Y:S02]  /*6070*/  UIMAD UR6, UR12, UR8, URZ ;  /* 0x000000080c0672a4 */ /* 0x000fe4000f8e023f */
[----:B------:R-:W-:-:S02]  /*6080*/  IMAD.WIDE.U32 R8, R8, UR35, R120 ;  /* 0x0000002308087c25 */ /* 0x000fc4000f8e0078 */
        /* <DEDUP_REMOVED lines=39> */
[----:B------:R5:W-:Y:S01]  /*6300*/  @!P3 LDGSTS.E.BYPASS.LTC128B.128 [R213+0xe000], desc[UR28][R14.64+0x180] ;  /* 0x0e0001800ed5bfae */ /* 0x000be2000b901d5c */
[----:B-1----:R-:W-:-:S03]  /*6310*/  @!P6 LEA R10, P1, R2, R18, 0x1 ;  /* 0x00000012020ae211 */ /* 0x002fc600078208ff */
[----:B------:R1:W-:Y:S02]  /*6320*/  @P6 STS.128 [R213+0x8800], RZ ;  /* 0x008800ffd5006388 */ /* 0x0003e40000000c00 */
        /* <DEDUP_REMOVED lines=11> */
[C---:B------:R-:W-:Y:S01]  /*63e0*/  @!P4 LEA.HI.X R13, R2.reuse, R21, R3, 0x1, P2 ;  /* 0x00000015020dc211 */ /* 0x040fe200010f0c03 */
[----:B------:R-:W-:Y:S01]  /*63f0*/  @!PT LDS RZ, [RZ] ;  /* 0x00000000fffff984 */ /* 0x000fe20000000800 */
[----:B------:R-:W-:Y:S01]  /*6400*/  @!PT LDS RZ, [RZ] ;  /* 0x00000000fffff984 */ /* 0x000fe20000000800 */
[----:B------:R-:W-:Y:S01]  /*6410*/  @!PT LDS RZ, [RZ] ;  /* 0x00000000fffff984 */ /* 0x000fe20000000800 */
[----:B------:R4:W-:Y:S01]  /*6420*/  @!P5 LDGSTS.E.BYPASS.LTC128B.128 [R213+0xa800], desc[UR28][R8.64+0x80] ;  /* 0x0a80008008d5dfae */ /* 0x0009e2000b901d5c */
[C---:B------:R-:W-:Y:S01]  /*6430*/  IADD3 R0, P2, R2.reuse, UR37, RZ ;  /* 0x0000002502007c10 */ /* 0x040fe2000ff5e0ff */
[----:B-----5:R-:W4:Y:S02]  /*6440*/  @!P6 LDC.64 R16, c[0x0][0x218] ;  /* 0x00008600ff10eb82 */ /* 0x020f240000000a00 */
[----:B------:R1:W-:Y:S04]  /*6450*/  @P4 STS.128 [R213+0xc800], RZ ;  /* 0x00c800ffd5004388 */ /* 0x0003e80000000c00 */
[----:B------:R-:W-:Y:S01]  /*6460*/  @!PT LDS RZ, [RZ] ;  /* 0x00000000fffff984 */ /* 0x000fe20000000800 */
[----:B------:R-:W-:Y:S01]  /*6470*/  @!PT LDS RZ, [RZ] ;  /* 0x00000000fffff984 */ /* 0x000fe20000000800 */
[----:B------:R-:W-:Y:S01]  /*6480*/  @!PT LDS RZ, [RZ] ;  /* 0x00000000fffff984 */ /* 0x000fe20000000800 */
[----:B------:R5:W-:Y:S02]  /*6490*/  @!P4 LDGSTS.E.BYPASS.LTC128B.128 [R213+0xc800], desc[UR28][R12.64+0x100] ;  /* 0x0c8001000cd5cfae */ /* 0x000be4000b901d5c */
[----:B------:R-:W1:Y:S02]  /*64a0*/  @!P5 LDC.64 R14, c[0x0][0x218] ;  /* 0x00008600ff0edb82 */ /* 0x000e640000000a00 */
[----:B------:R1:W-:Y:S06]  /*64b0*/  @P3 STS.128 [R213+0xe800], RZ ;  /* 0x00e800ffd5003388 */ /* 0x0003ec0000000c00 */
[----:B------:R-:W5:Y:S01]  /*64c0*/  @!P6 LDC.64 R20, c[0x0][0x218] ;  /* 0x00008600ff14eb82 */ /* 0x000f620000000a00 */
[----:B--2---:R-:W-:-:S04]  /*64d0*/  @!P3 LEA R10, P1, R2, R22, 0x1 ;  /* 0x00000016020ab211 */ /* 0x004fc800078208ff */
[----:B------:R-:W-:Y:S02]  /*64e0*/  @!P3 LEA.HI.X R11, R2, R23, R3, 0x1, P1 ;  /* 0x00000017020bb211 */ /* 0x000fe400008f0c03 */
[----:B------:R-:W-:Y:S01]  /*64f0*/  IADD3.X R3, R3, UR36, RZ, P2, !PT ;  /* 0x0000002403037c10 */ /* 0x000fe200097fe4ff */
        /* <DEDUP_REMOVED lines=8> */
[C---:B---3--:R-:W-:Y:S01]  /*6580*/  @!P4 LEA R18, P1, R0.reuse, R18, 0x1 ;  /* 0x000000120012c211 */ /* 0x048fe200078208ff */
[----:B------:R-:W3:Y:S01]  /*6590*/  @!P4 LDC.64 R24, c[0x0][0x218] ;  /* 0x00008600ff18cb82 */ /* 0x000ee20000000a00 */
[C---:B-1----:R-:W-:Y:S01]  /*65a0*/  @!P5 LEA R14, P2, R0.reuse, R14, 0x1 ;  /* 0x0000000e000ed211 */ /* 0x042fe200078408ff */
[----:B------:R-:W-:Y:S01]  /*65b0*/  @!PT LDS RZ, [RZ] ;  /* 0x00000000fffff984 */ /* 0x000fe20000000800 */
[----:B------:R-:W-:Y:S01]  /*65c0*/  @!PT LDS RZ, [RZ] ;  /* 0x00000000fffff984 */ /* 0x000fe20000000800 */
[----:B------:R-:W-:Y:S01]  /*65d0*/  @!PT LDS RZ, [RZ] ;  /* 0x00000000fffff984 */ /* 0x000fe20000000800 */
[----:B------:R3:W-:Y:S01]  /*65e0*/  @!P6 LDGSTS.E.BYPASS.LTC128B.128 [R213+0x9000], desc[UR28][R8.64] ;  /* 0x0900000008d5efae */ /* 0x0007e2000b901d5c */
[----:B------:R-:W-:-:S02]  /*65f0*/  @!P4 LEA.HI.X R19, R0, R19, R3, 0x1, P1 ;  /* 0x000000130013c211 */ /* 0x000fc400008f0c03 */
[C-C-:B------:R-:W-:Y:S01]  /*6600*/  @!P5 LEA.HI.X R15, R0.reuse, R15, R3.reuse, 0x1, P2 ;  /* 0x0000000f000fd211 */ /* 0x140fe200010f0c03 */
[----:B------:R4:W-:Y:S01]  /*6610*/  @P5 STS.128 [R213+0xb000], RZ ;  /* 0x00b000ffd5005388 */ /* 0x0009e20000000c00 */
[C---:B------:R-:W-:Y:S02]  /*6620*/  @!P3 LEA R16, P1, R0.reuse, R26, 0x1 ;  /* 0x0000001a0010b211 */ /* 0x040fe400078208ff */
[C---:B------:R-:W-:Y:S01]  /*6630*/  IADD3 R2, P2, R0.reuse, UR37, RZ ;  /* 0x0000002500027c10 */ /* 0x040fe2000ff5e0ff */
[----:B------:R-:W-:Y:S01]  /*6640*/  @!PT LDS RZ, [RZ] ;  /* 0x00000000fffff984 */ /* 0x000fe20000000800 */
[----:B------:R-:W-:Y:S01]  /*6650*/  @!PT LDS RZ, [RZ] ;  /* 0x00000000fffff984 */ /* 0x000fe20000000800 */
[----:B------:R-:W-:Y:S01]  /*6660*/  @!PT LDS RZ, [RZ] ;  /* 0x00000000fffff984 */ /* 0x000fe20000000800 */
[----:B------:R4:W-:Y:S01]  /*6670*/  @!P5 LDGSTS.E.BYPASS.LTC128B.128 [R213+0xb000], desc[UR28][R14.64+0x80] ;  /* 0x0b0000800ed5dfae */ /* 0x0009e2000b901d5c */
[----:B------:R-:W-:Y:S02]  /*6680*/  @!P3 LEA.HI.X R17, R0, R27, R3, 0x1, P1 ;  /* 0x0000001b0011b211 */ /* 0x000fe400008f0c03 */
[----:B------:R-:W-:Y:S01]  /*6690*/  IADD3.X R3, R3, UR36, RZ, P2, !PT ;  /* 0x0000002403037c10 */ /* 0x000fe200097fe4ff */
[----:B------:R4:W-:Y:S01]  /*66a0*/  @P4 STS.128 [R213+0xd000], RZ ;  /* 0x00d000ffd5004388 */ /* 0x0009e20000000c00 */
[----:B-----5:R-:W-:-:S03]  /*66b0*/  @!P6 LEA R12, P1, R2, R20, 0x1 ;  /* 0x00000014020ce211 */ /* 0x020fc600078208ff */
        /* <DEDUP_REMOVED lines=12> */
[----:B---3--:R-:W-:-:S03]  /*6780*/  @!P4 LEA R8, P1, R2, R24, 0x1 ;  /* 0x000000180208c211 */ /* 0x008fc600078208ff */
        /* <DEDUP_REMOVED lines=25> */
.L_x_1317:
[----:B------:R-:W-:Y:S05]  /*6920*/  BSYNC B0 ;  /* 0x0000000000007941 */ /* 0x000fea0003800000 */
.L_x_1316:
[----:B------:R-:W0:Y:S02]  /*6930*/  LDGDEPBAR ;  /* 0x00000000000079af */ /* 0x000e240000000000 */
.L_x_1315:
[----:B------:R-:W-:Y:S01]  /*6940*/  FMNMX.FTZ R0, R44, R45, !PT ;  /* 0x0000002d2c007209 */ /* 0x000fe20007810000 */
[----:B------:R-:W-:Y:S01]  /*6950*/  IMAD.WIDE.U32 R124, R72, -0x326172a9, RZ ;  /* 0xcd9e8d57487c7825 */ /* 0x000fe200078e00ff */
[----:B------:R-:W-:Y:S01]  /*6960*/  FMNMX.FTZ R2, R48, R46, !PT ;  /* 0x0000002e30027209 */ /* 0x000fe20007810000 */
[----:B------:R-:W-:Y:S01]  /*6970*/  STL [R1+0x114], R201 ;  /* 0x000114c901007387 */ /* 0x000fe20000100800 */
[----:B------:R-:W-:Y:S01]  /*6980*/  FMNMX.FTZ R0, R42, R0, !PT ;  /* 0x000000002a007209 */ /* 0x000fe20007810000 */
[----:B------:R-:W-:Y:S01]  /*6990*/  USHF.L.U32 UR44, UR34, 0x1, URZ ;  /* 0x00000001222c7899 */ /* 0x000fe2000800063f */
[----:B------:R-:W-:Y:S01]  /*69a0*/  FMNMX.FTZ R2, R40, R2, !PT ;  /* 0x0000000228027209 */ /* 0x000fe20007810000 */
[----:B------:R-:W-:Y:S01]  /*69b0*/  STL [R1+0x110], R200 ;  /* 0x000110c801007387 */ /* 0x000fe20000100800 */
        /* <DEDUP_REMOVED lines=9> */
[----:B------:R-:W-:Y:S01]  /*6a50*/  IMAD.WIDE.U32 R104, R123, -0x2daee0ad, RZ ;  /* 0xd2511f537b687825 */ /* 0x000fe200078e00ff */
        /* <DEDUP_REMOVED lines=9> */
[----:B------:R-:W-:Y:S01]  /*6af0*/  STL [R1+0xfc], R195 ;  /* 0x0000fcc301007387 */ /* 0x000fe20000100800 */
[----:B------:R-:W-:Y:S01]  /*6b00*/  FMNMX.FTZ R0, R108, R0, !PT ;  /* 0x000000006c007209 */ /* 0x000fe20007810000 */
[----:B------:R-:W-:Y:S01]  /*6b10*/  ULDC UR8, c[0x0][0x2ec] ;  /* 0x0000bb0000087ab9 */ /* 0x000fe20000000800 */
[----:B------:R-:W-:Y:S01]  /*6b20*/  FMNMX.FTZ R2, R107, R2, !PT ;  /* 0x000000026b027209 */ /* 0x000fe20007810000 */
[----:B------:R-:W-:Y:S01]  /*6b30*/  STL [R1+0xf8], R194 ;  /* 0x0000f8c201007387 */ /* 0x000fe20000100800 */
[----:B------:R-:W-:Y:S01]  /*6b40*/  FMNMX.FTZ R0, R109, R0, !PT ;  /* 0x000000006d007209 */ /* 0x000fe20007810000 */
[----:B------:R-:W-:Y:S01]  /*6b50*/  UIADD3 UR41, UR33, 0x76cf5d0a, URZ ;  /* 0x76cf5d0a21297890 */ /* 0x000fe2000fffe03f */
[----:B------:R-:W-:Y:S01]  /*6b60*/  FMNMX.FTZ R2, R106, R2, !PT ;  /* 0x000000026a027209 */ /* 0x000fe20007810000 */
[----:B------:R-:W-:Y:S01]  /*6b70*/  STL [R1+0xf4], R193 ;  /* 0x0000f4c101007387 */ /* 0x000fe20000100800 */
[----:B------:R-:W-:Y:S01]  /*6b80*/  FMNMX.FTZ R0, R113, R0, !PT ;  /* 0x0000000071007209 */ /* 0x000fe20007810000 */
[----:B------:R-:W-:Y:S01]  /*6b90*/  UIADD3 UR38, UR33, 0x32370b8f, URZ ;  /* 0x32370b8f21267890 */ /* 0x000fe2000fffe03f */
        /* <DEDUP_REMOVED lines=12> */
[----:B------:R-:W-:-:S02]  /*6c60*/  FMNMX.FTZ R2, R114, R2, !PT ;  /* 0x0000000272027209 */ /* 0x000fc40007810000 */
[----:B------:R-:W-:Y:S02]  /*6c70*/  FMNMX.FTZ R0, R139, R0, !PT ;  /* 0x000000008b007209 */ /* 0x000fe40007810000 */
[----:B------:R-:W-:Y:S02]  /*6c80*/  FMNMX.FTZ R2, R138, R2, !PT ;  /* 0x000000028a027209 */ /* 0x000fe40007810000 */
[----:B------:R-:W-:Y:S02]  /*6c90*/  FMNMX.FTZ R0, R140, R0, !PT ;  /* 0x000000008c007209 */ /* 0x000fe40007810000 */
[----:B------:R-:W-:Y:S02]  /*6ca0*/  LOP3.LUT R7, R118, UR32, RZ, 0x3c, !PT ;  /* 0x0000002076077c12 */ /* 0x000fe4000f8e3cff */
[----:B------:R-:W-:Y:S01]  /*6cb0*/  FMNMX.FTZ R2, R137, R2, !PT ;  /* 0x0000000289027209 */ /* 0x000fe20007810000 */
[----:B------:R-:W2:Y:S01]  /*6cc0*/  SHFL.BFLY PT, R3, R0, 0x2, 0x1f ;  /* 0x0c401f0000037f89 */ /* 0x000ea200000e0000 */
[----:B-1--4-:R-:W-:Y:S01]  /*6cd0*/  LOP3.LUT R8, R105, UR7, RZ, 0x3c, !PT ;  /* 0x0000000769087c12 */ /* 0x012fe2000f8e3cff */
[----:B------:R-:W-:Y:S01]  /*6ce0*/  UIADD3 UR7, UR32, 0x1715609d, URZ ;  /* 0x1715609d20077890 */ /* 0x000fe2000fffe03f */
[----:B------:R-:W-:Y:S01]  /*6cf0*/  LEA R185, R6, UR4, 0x1 ;  /* 0x0000000406b97c11 */ /* 0x000fe2000f8e08ff */
[----:B------:R-:W1:Y:S01]  /*6d00*/  SHFL.BFLY PT, R12, R2, 0x2, 0x1f ;  /* 0x0c401f00020c7f89 */ /* 0x000e6200000e0000 */
[----:B------:R-:W-:Y:S01]  /*6d10*/  UIADD3 UR4, UR44, 0x1, URZ ;  /* 0x000000012c047890 */ /* 0x000fe2000fffe03f */
[----:B------:R-:W-:-:S02]  /*6d20*/  IMAD.WIDE.U32 R8, R8, -0x326172a9, RZ ;  /* 0xcd9e8d5708087825 */ /* 0x000fc400078e00ff */
[----:B------:R3:W-:Y:S01]  /*6d30*/  STL [R1+0xcc], R7 ;  /* 0x0000cc0701007387 */ /* 0x0007e20000100800 */
[----:B------:R-:W-:Y:S01]  /*6d40*/  ULOP3.LUT UR4, UR4, UR33, URZ, 0x3c, !UPT ;  /* 0x0000002104047292 */ /* 0x000fe2000f8e3c3f */
[--C-:B------:R-:W-:Y:S01]  /*6d50*/  IMAD R186, R5, 0x2, R185.reuse ;  /* 0x0000000205ba7824 */ /* 0x100fe200078e02b9 */
[----:B------:R-:W-:Y:S01]  /*6d60*/  LOP3.LUT R9, R9, UR43, R124, 0x96, !PT ;  /* 0x0000002b09097c12 */ /* 0x000fe2000f8e967c */
[C---:B------:R-:W-:Y:S01]  /*6d70*/  IMAD R188, R4.reuse, 0x2, R185 ;  /* 0x0000000204bc7824 */ /* 0x040fe200078e02b9 */
[----:B------:R-:W-:Y:S01]  /*6d80*/  LDSM.16.MT88.4 R72, [R185+0x12000] ;  /* 0x01200000b948783b */ /* 0x000fe20000004200 */
[----:B------:R-:W-:-:S03]  /*6d90*/  IMAD R187, R4, 0x2, R186 ;  /* 0x0000000204bb7824 */ /* 0x000fc600078e02ba */
[----:B------:R-:W-:Y:S04]  /*6da0*/  LDSM.16.MT88.4 R80, [R186+0x12000] ;  /* 0x01200000ba50783b */ /* 0x000fe80000004200 */
[----:B------:R-:W-:Y:S01]  /*6db0*/  LDSM.16.MT88.4 R76, [R187+0x10000] ;  /* 0x01000000bb4c783b */ /* 0x000fe20000004200 */
[----:B--2---:R-:W-:-:S03]  /*6dc0*/  FMNMX.FTZ R0, R0, R3, !PT ;  /* 0x0000000300007209 */ /* 0x004fc60007810000 */
[----:B------:R-:W-:Y:S01]  /*6dd0*/  LDSM.16.MT88.4 R92, [R187+0x10800] ;  /* 0x01080000bb5c783b */ /* 0x000fe20000004200 */
[----:B------:R-:W-:Y:S02]  /*6de0*/  LOP3.LUT R3, R125, R7, RZ, 0x3c, !PT ;  /* 0x000000077d037212 */ /* 0x000fe400078e3cff */
[----:B-1----:R-:W-:Y:S01]  /*6df0*/  FMNMX.FTZ R2, R2, R12, !PT ;  /* 0x0000000c02027209 */ /* 0x002fe20007810000 */
[----:B------:R-:W1:Y:S02]  /*6e00*/  SHFL.BFLY PT, R10, R0, 0x1, 0x1f ;  /* 0x0c201f00000a7f89 */ /* 0x000e6400000e0000 */
[----:B------:R-:W-:Y:S02]  /*6e10*/  IMAD.WIDE.U32 R62, R3, -0x2daee0ad, RZ ;  /* 0xd2511f53033e7825 */ /* 0x000fe400078e00ff */
[----:B------:R-:W2:Y:S03]  /*6e20*/  SHFL.BFLY PT, R14, R2, 0x1, 0x1f ;  /* 0x0c201f00020e7f89 */ /* 0x000ea600000e0000 */
[----:B---3--:R-:W-:Y:S01]  /*6e30*/  LOP3.LUT R7, R63, UR6, R104, 0x96, !PT ;  /* 0x000000063f077c12 */ /* 0x008fe2000f8e9668 */
[----:B------:R-:W-:Y:S01]  /*6e40*/  UIADD3 UR6, UR33, -0x56f99767, URZ ;  /* 0xa906689921067890 */ /* 0x000fe2000fffe03f */
[----:B------:R-:W-:Y:S03]  /*6e50*/  LDSM.16.MT88.4 R84, [R188+0x10800] ;  /* 0x01080000bc54783b */ /* 0x000fe60000004200 */
[----:B------:R-:W-:Y:S01]  /*6e60*/  IMAD.WIDE.U32 R60, R7, -0x326172a9, RZ ;  /* 0xcd9e8d57073c7825 */ /* 0x000fe200078e00ff */
[----:B------:R-:W-:Y:S04]  /*6e70*/  LDSM.16.MT88.4 R68, [R187+0x12000] ;  /* 0x01200000bb44783b */ /* 0x000fe80000004200 */
[----:B------:R-:W-:Y:S04]  /*6e80*/  LDSM.16.MT88.4 R88, [R185+0x14000] ;  /* 0x01400000b958783b */ /* 0x000fe80000004200 */
[----:B------:R-:W-:Y:S01]  /*6e90*/  LDSM.16.MT88.4 R100, [R186+0x14000] ;  /* 0x01400000ba64783b */ /* 0x000fe20000004200 */
[----:B-1----:R-:W-:-:S03]  /*6ea0*/  FMNMX.FTZ R3, R0, R10, !PT ;  /* 0x0000000a00037209 */ /* 0x002fc60007810000 */
[----:B------:R-:W-:Y:S01]  /*6eb0*/  LDSM.16.MT88.4 R64, [R188+0x12000] ;  /* 0x01200000bc40783b */ /* 0x000fe20000004200 */
[----:B------:R-:W-:Y:S01]  /*6ec0*/  LOP3.LUT R10, R61, UR42, R8, 0x96, !PT ;  /* 0x0000002a3d0a7c12 */ /* 0x000fe2000f8e9608 */
[----:B------:R-:W-:Y:S01]  /*6ed0*/  IMAD.WIDE.U32 R8, R9, -0x2daee0ad, RZ ;  /* 0xd2511f5309087825 */ /* 0x000fe200078e00ff */
[----:B------:R-:W-:-:S03]  /*6ee0*/  FSETP.NEU.FTZ.AND P1, PT, R3, -INF , PT ;  /* 0xff8000000300780b */ /* 0x000fc60003f3d000 */
[----:B------:R-:W-:Y:S01]  /*6ef0*/  FMUL.FTZ R0, R3, UR8 ;  /* 0x0000000803007c20 */ /* 0x000fe20008410000 */
[----:B--2---:R-:W-:Y:S01]  /*6f00*/  FMNMX.FTZ R2, R2, R14, !PT ;  /* 0x0000000e02027209 */ /* 0x004fe20007810000 */
[----:B------:R-:W-:Y:S01]  /*6f10*/  IMAD.WIDE.U32 R10, R10, -0x2daee0ad, RZ ;  /* 0xd2511f530a0a7825 */ /* 0x000fe200078e00ff */
[----:B------:R-:W-:Y:S02]  /*6f20*/  LOP3.LUT R9, R9, UR41, R62, 0x96, !PT ;  /* 0x0000002909097c12 */ /* 0x000fe4000f8e963e */
[----:B------:R-:W-:Y:S02]  /*6f30*/  FSEL R0, R0, RZ, P1 ;  /* 0x000000ff00007208 */ /* 0x000fe40000800000 */
[----:B------:R-:W-:Y:S01]  /*6f40*/  LOP3.LUT R12, R11, UR38, R8, 0x96, !PT ;  /* 0x000000260b0c7c12 */ /* 0x000fe2000f8e9608 */
[----:B------:R-:W-:Y:S01]  /*6f50*/  IMAD.WIDE.U32 R8, R9, -0x326172a9, RZ ;  /* 0xcd9e8d5709087825 */ /* 0x000fe200078e00ff */
[----:B------:R-:W-:-:S03]  /*6f60*/  FSETP.NEU.FTZ.AND P1, PT, R2, -INF , PT ;  /* 0xff8000000200780b */ /* 0x000fc60003f3d000 */
[--C-:B------:R-:W-:Y:S01]  /*6f70*/  FFMA.FTZ R7, R44, UR8, -R0.reuse ;  /* 0x000000082c077c23 */ /* 0x100fe20008010800 */
[----:B------:R-:W-:Y:S01]  /*6f80*/  FFMA.FTZ R11, R42, UR8, -R0 ;  /* 0x000000082a0b7c23 */ /* 0x000fe20008010800 */
[----:B------:R-:W-:Y:S01]  /*6f90*/  IMAD.WIDE.U32 R12, R12, -0x326172a9, RZ ;  /* 0xcd9e8d570c0c7825 */ /* 0x000fe200078e00ff */
[----:B------:R-:W-:Y:S01]  /*6fa0*/  LOP3.LUT R9, R9, UR40, R60, 0x96, !PT ;  /* 0x0000002809097c12 */ /* 0x000fe2000f8e963c */
[----:B------:R1:W-:Y:S08]  /*6fb0*/  MUFU.EX2 R126, R7 ;  /* 0x00000007007e7308 */ /* 0x0003f00000000800 */
[----:B------:R2:W-:Y:S01]  /*6fc0*/  MUFU.EX2 R252, R11 ;  /* 0x0000000b00fc7308 */ /* 0x0005e20000000800 */
[----:B-1----:R-:W-:-:S07]  /*6fd0*/  FFMA.FTZ R7, R45, UR8, -R0 ;  /* 0x000000082d077c23 */ /* 0x002fce0008010800 */
[----:B------:R1:W3:Y:S01]  /*6fe0*/  MUFU.EX2 R123, R7 ;  /* 0x00000007007b7308 */ /* 0x0002e20000000800 */
[----:B--2---:R-:W-:-:S07]  /*6ff0*/  FFMA.FTZ R11, R31, UR8, -R0 ;  /* 0x000000081f0b7c23 */ /* 0x004fce0008010800 */
[----:B------:R2:W-:Y:S01]  /*7000*/  MUFU.EX2 R180, R11 ;  /* 0x0000000b00b47308 */ /* 0x0005e20000000800 */
[----:B-1----:R-:W-:Y:S01]  /*7010*/  LOP3.LUT R7, R13, UR30, R8, 0x96, !PT ;  /* 0x0000001e0d077c12 */ /* 0x002fe2000f8e9608 */
[----:B------:R-:W-:Y:S01]  /*7020*/  IMAD.WIDE.U32 R8, R9, -0x2daee0ad, RZ ;  /* 0xd2511f5309087825 */ /* 0x000fe200078e00ff */
[----:B---3--:R-:W-:-:S03]  /*7030*/  F2FP.BF16.F32.PACK_AB R6, R123, R126 ;  /* 0x0000007e7b06723e */ /* 0x008fc600000010ff */
[----:B------:R-:W-:-:S04]  /*7040*/  IMAD.WIDE.U32 R98, R7, -0x2daee0ad, RZ ;  /* 0xd2511f5307627825 */ /* 0x000fc800078e00ff */
[----:B------:R-:W-:Y:S01]  /*7050*/  FFMA.FTZ R7, R43, UR8, -R0 ;  /* 0x000000082b077c23 */ /* 0x000fe20008010800 */
[----:B------:R-:W-:Y:S02]  /*7060*/  PRMT R104, R6, 0x7610, R104 ;  /* 0x0000761006687816 */ /* 0x000fe40000000068 */
[----:B------:R-:W-:Y:S01]  /*7070*/  LOP3.LUT R16, R99, UR6, R8, 0x96, !PT ;  /* 0x0000000663107c12 */ /* 0x000fe2000f8e9608 */
[----:B------:R1:W-:Y:S01]  /*7080*/  MUFU.EX2 R162, R7 ;  /* 0x0000000700a27308 */ /* 0x0003e20000000800 */
[----:B------:R-:W-:Y:S01]  /*7090*/  LOP3.LUT R8, R9, UR22, R10, 0x96, !PT ;  /* 0x0000001609087c12 */ /* 0x000fe2000f8e960a */
[----:B------:R-:W-:Y:S01]  /*70a0*/  FFMA.FTZ R9, R30, UR8, -R0 ;  /* 0x000000081e097c23 */ /* 0x000fe20008010800 */
[----:B------:R-:W-:Y:S01]  /*70b0*/  PRMT R99, R6, 0x7632, R99 ;  /* 0x0000763206637816 */ /* 0x000fe20000000063 */
[----:B------:R-:W-:-:S04]  /*70c0*/  IMAD.WIDE.U32 R16, R16, -0x326172a9, RZ ;  /* 0xcd9e8d5710107825 */ /* 0x000fc800078e00ff */
[----:B------:R3:W4:Y:S01]  /*70d0*/  MUFU.EX2 R154, R9 ;  /* 0x00000009009a7308 */ /* 0x0007220000000800 */
[----:B------:R-:W-:Y:S01]  /*70e0*/  IMAD.WIDE.U32 R96, R8, -0x326172a9, RZ ;  /* 0xcd9e8d5708607825 */ /* 0x000fe200078e00ff */
[C---:B------:R-:W-:Y:S02]  /*70f0*/  LOP3.LUT R10, R16.reuse, 0xff, RZ, 0xc0, !PT ;  /* 0x000000ff100a7812 */ /* 0x040fe400078ec0ff */
[----:B--2---:R-:W-:Y:S02]  /*7100*/  SHF.R.U32.HI R11, RZ, 0x10, R16 ;  /* 0x00000010ff0b7819 */ /* 0x004fe40000011610 */
[----:B------:R-:W-:Y:S02]  /*7110*/  LOP3.LUT R18, R97, UR7, R12, 0x96, !PT ;  /* 0x0000000761127c12 */ /* 0x000fe4000f8e960c */
[----:B------:R-:W-:Y:S02]  /*7120*/  SHF.R.U32.HI R14, RZ, 0x18, R16 ;  /* 0x00000018ff0e7819 */ /* 0x000fe40000011610 */
[----:B-1----:R-:W-:Y:S01]  /*7130*/  LOP3.LUT R7, R16, 0xffff, RZ, 0xc0, !PT ;  /* 0x0000ffff10077812 */ /* 0x002fe200078ec0ff */
[----:B------:R-:W-:Y:S01]  /*7140*/  IMAD.WIDE.U32 R18, R18, -0x2daee0ad, RZ ;  /* 0xd2511f5312127825 */ /* 0x000fe200078e00ff */
[----:B------:R-:W-:-:S02]  /*7150*/  LOP3.LUT R11, R11, 0xff, RZ, 0xc0, !PT ;  /* 0x000000ff0b0b7812 */ /* 0x000fc400078ec0ff */
[----:B------:R-:W-:Y:S02]  /*7160*/  SHF.R.U32.HI R8, RZ, 0x8, R7 ;  /* 0x00000008ff087819 */ /* 0x000fe40000011607 */
[----:B------:R-:W-:Y:S01]  /*7170*/  PRMT R22, R11, 0x5410, R14 ;  /* 0x000054100b167816 */ /* 0x000fe2000000000e */
[----:B---3--:R-:W-:Y:S01]  /*7180*/  FMUL.FTZ R9, R2, UR8 ;  /* 0x0000000802097c20 */ /* 0x008fe20008410000 */
[----:B------:R-:W-:Y:S02]  /*7190*/  PRMT R23, R10, 0x5410, R8 ;  /* 0x000054100a177816 */ /* 0x000fe40000000008 */
[----:B------:R-:W-:Y:S02]  /*71a0*/  LOP3.LUT R8, R17, UR9, R96, 0x96, !PT ;  /* 0x0000000911087c12 */ /* 0x000fe4000f8e9660 */
[----:B------:R-:W-:Y:S02]  /*71b0*/  FSEL R7, R9, RZ, P1 ;  /* 0x000000ff09077208 */ /* 0x000fe40000800000 */
[----:B------:R-:W-:-:S02]  /*71c0*/  LOP3.LUT R10, R8, 0xffff, RZ, 0xc0, !PT ;  /* 0x0000ffff080a7812 */ /* 0x000fc400078ec0ff */
[----:B------:R-:W-:Y:S01]  /*71d0*/  LOP3.LUT R13, R8, 0xff, RZ, 0xc0, !PT ;  /* 0x000000ff080d7812 */ /* 0x000fe200078ec0ff */
[--C-:B------:R-:W-:Y:S01]  /*71e0*/  FFMA.FTZ R9, R48, UR8, -R7.reuse ;  /* 0x0000000830097c23 */ /* 0x100fe20008010807 */
[----:B------:R-:W-:Y:S01]  /*71f0*/  SHF.R.U32.HI R12, RZ, 0x18, R8 ;  /* 0x00000018ff0c7819 */ /* 0x000fe20000011608 */
[----:B------:R-:W1:Y:S01]  /*7200*/  LDSM.16.MT88.4 R48, [R186+0x10000] ;  /* 0x01000000ba30783b */ /* 0x000e620000004200 */
[----:B------:R-:W-:Y:S01]  /*7210*/  SHF.R.U32.HI R10, RZ, 0x8, R10 ;  /* 0x00000008ff0a7819 */ /* 0x000fe2000001160a */
[----:B------:R2:W-:Y:S01]  /*7220*/  MUFU.EX2 R242, R9 ;  /* 0x0000000900f27308 */ /* 0x0005e20000000800 */
[----:B------:R-:W-:Y:S02]  /*7230*/  SHF.R.U32.HI R15, RZ, 0x18, R18 ;  /* 0x00000018ff0f7819 */ /* 0x000fe40000011612 */
[----:B------:R-:W-:Y:S01]  /*7240*/  PRMT R21, R13, 0x5410, R10 ;  /* 0x000054100d157816 */ /* 0x000fe2000000000a */
[----:B------:R-:W-:Y:S01]  /*7250*/  FFMA.FTZ R10, R40, UR8, -R7 ;  /* 0x00000008280a7c23 */ /* 0x000fe20008010807 */
[----:B------:R-:W-:-:S02]  /*7260*/  LOP3.LUT R13, R18, 0xff, RZ, 0xc0, !PT ;  /* 0x000000ff120d7812 */ /* 0x000fc400078ec0ff */
[----:B----4-:R-:W-:Y:S01]  /*7270*/  F2FP.BF16.F32.PACK_AB R4, R180, R154 ;  /* 0x0000009ab404723e */ /* 0x010fe200000010ff */
[----:B------:R3:W-:Y:S03]  /*7280*/  MUFU.EX2 R243, R10 ;  /* 0x0000000a00f37308 */ /* 0x0007e60000000800 */
[C---:B------:R-:W-:Y:S02]  /*7290*/  PRMT R229, R4.reuse, 0x7610, R229 ;  /* 0x0000761004e57816 */ /* 0x040fe400000000e5 */
[----:B------:R-:W-:Y:S02]  /*72a0*/  PRMT R215, R4, 0x7632, R215 ;  /* 0x0000763204d77816 */ /* 0x000fe400000000d7 */
[----:B--2---:R-:W-:Y:S01]  /*72b0*/  SHF.R.U32.HI R9, RZ, 0x10, R8 ;  /* 0x00000010ff097819 */ /* 0x004fe20000011608 */
[----:B------:R-:W-:-:S03]  /*72c0*/  FFMA.FTZ R8, R46, UR8, -R7 ;  /* 0x000000082e087c23 */ /* 0x000fc60008010807 */
[----:B------:R-:W-:Y:S01]  /*72d0*/  LOP3.LUT R9, R9, 0xff, RZ, 0xc0, !PT ;  /* 0x000000ff09097812 */ /* 0x000fe200078ec0ff */
[----:B------:R2:W4:Y:S03]  /*72e0*/  MUFU.EX2 R240, R8 ;  /* 0x0000000800f07308 */ /* 0x0005260000000800 */
[----:B------:R-:W-:Y:S01]  /*72f0*/  PRMT R20, R9, 0x5410, R12 ;  /* 0x0000541009147816 */ /* 0x000fe2000000000c */
[----:B------:R-:W-:Y:S01]  /*7300*/  FFMA.FTZ R12, R41, UR8, -R7 ;  /* 0x00000008290c7c23 */ /* 0x000fe20008010807 */
[----:B------:R-:W-:Y:S01]  /*7310*/  LOP3.LUT R9, R18, 0xffff, RZ, 0xc0, !PT ;  /* 0x0000ffff12097812 */ /* 0x000fe200078ec0ff */
[----:B------:R-:W-:Y:S01]  /*7320*/  LDSM.16.MT88.4 R40, [R185+0x10800] ;  /* 0x01080000b928783b */ /* 0x000fe20000004200 */
[----:B---3--:R-:W-:Y:S01]  /*7330*/  SHF.R.U32.HI R10, RZ, 0x10, R18 ;  /* 0x00000010ff0a7819 */ /* 0x008fe20000011612 */
[----:B------:R3:W1:Y:S01]  /*7340*/  MUFU.EX2 R198, R12 ;  /* 0x0000000c00c67308 */ /* 0x0006620000000800 */
[----:B------:R-:W-:-:S02]  /*7350*/  SHF.R.U32.HI R11, RZ, 0x8, R9 ;  /* 0x00000008ff0b7819 */ /* 0x000fc40000011609 */
[----:B------:R-:W-:Y:S02]  /*7360*/  LOP3.LUT R10, R10, 0xff, RZ, 0xc0, !PT ;  /* 0x000000ff0a0a7812 */ /* 0x000fe400078ec0ff */
[----:B------:R-:W-:Y:S01]  /*7370*/  PRMT R53, R13, 0x5410, R11 ;  /* 0x000054100d357816 */ /* 0x000fe2000000000b */
[----:B------:R-:W-:Y:S01]  /*7380*/  FFMA.FTZ R11, R38, UR8, -R0 ;  /* 0x00000008260b7c23 */ /* 0x000fe20008010800 */
[----:B------:R-:W-:Y:S01]  /*7390*/  PRMT R54, R10, 0x5410, R15 ;  /* 0x000054100a367816 */ /* 0x000fe2000000000f */
[----:B------:R-:W-:Y:S01]  /*73a0*/  IMAD.U32 R10, RZ, RZ, UR14 ;  /* 0x0000000eff0a7e24 */ /* 0x000fe2000f8e00ff */
[----:B--2---:R-:W-:Y:S01]  /*73b0*/  LOP3.LUT R8, R19, UR21, R98, 0x96, !PT ;  /* 0x0000001513087c12 */ /* 0x004fe2000f8e9662 */
[----:B------:R2:W-:Y:S03]  /*73c0*/  MUFU.EX2 R216, R11 ;  /* 0x0000000b00d87308 */ /* 0x0005e60000000800 */
[----:B------:R-:W-:-:S02]  /*73d0*/  LOP3.LUT R9, R8, 0xffff, RZ, 0xc0, !PT ;  /* 0x0000ffff08097812 */ /* 0x000fc400078ec0ff */
[----:B------:R-:W-:Y:S01]  /*73e0*/  LEA R6, R10, UR14, 0x10 ;  /* 0x0000000e0a067c11 */ /* 0x000fe2000f8e80ff */
[----:B------:R-:W-:Y:S01]  /*73f0*/  FFMA.FTZ R10, R47, UR8, -R7 ;  /* 0x000000082f0a7c23 */ /* 0x000fe20008010807 */
[----:B---3--:R-:W-:Y:S01]  /*7400*/  SHF.R.U32.HI R12, RZ, 0x8, R9 ;  /* 0x00000008ff0c7819 */ /* 0x008fe20000011609 */
[----:B------:R-:W-:Y:S01]  /*7410*/  LDSM.16.MT88.4 R44, [R188+0x10000] ;  /* 0x01000000bc2c783b */ /* 0x000fe20000004200 */
[----:B----4-:R-:W-:Y:S01]  /*7420*/  F2FP.BF16.F32.PACK_AB R9, R240, R242 ;  /* 0x000000f2f009723e */ /* 0x010fe200000010ff */
[----:B------:R3:W-:Y:S01]  /*7430*/  MUFU.EX2 R196, R10 ;  /* 0x0000000a00c47308 */ /* 0x0007e20000000800 */
[----:B------:R-:W-:Y:S02]  /*7440*/  LOP3.LUT R14, R8, 0xff, RZ, 0xc0, !PT ;  /* 0x000000ff080e7812 */ /* 0x000fe400078ec0ff */
[C---:B------:R-:W-:Y:S02]  /*7450*/  PRMT R97, R9.reuse, 0x7610, R97 ;  /* 0x0000761009617816 */ /* 0x040fe40000000061 */
[----:B------:R-:W-:Y:S01]  /*7460*/  PRMT R63, R9, 0x7632, R63 ;  /* 0x00007632093f7816 */ /* 0x000fe2000000003f */
[--C-:B------:R-:W-:Y:S01]  /*7470*/  FFMA.FTZ R9, R28, UR8, -R7.reuse ;  /* 0x000000081c097c23 */ /* 0x100fe20008010807 */
[--C-:B------:R-:W-:Y:S01]  /*7480*/  HSET2.LE.AND R5, R21, R6.reuse, PT ;  /* 0x0000000615057233 */ /* 0x100fe20003803000 */
[----:B--2---:R-:W-:Y:S01]  /*7490*/  FFMA.FTZ R11, R39, UR8, -R0 ;  /* 0x00000008270b7c23 */ /* 0x004fe20008010800 */
[----:B------:R-:W-:Y:S01]  /*74a0*/  PRMT R52, R14, 0x5410, R12 ;  /* 0x000054100e347816 */ /* 0x000fe2000000000c */
[----:B------:R1:W2:Y:S01]  /*74b0*/  MUFU.EX2 R241, R9 ;  /* 0x0000000900f17308 */ /* 0x0002a20000000800 */
[----:B------:R-:W4:Y:S03]  /*74c0*/  LDSM.16.MT88.4 R28, [R185+0x10000] ;  /* 0x01000000b91c783b */ /* 0x000f260000004200 */
[----:B------:R-:W-:Y:S01]  /*74d0*/  HSET2.LE.AND R4, R52, R6, PT ;  /* 0x0000000634047233 */ /* 0x000fe20003803000 */
[----:B---3--:R-:W-:-:S03]  /*74e0*/  FFMA.FTZ R10, R36, UR8, -R7 ;  /* 0x00000008240a7c23 */ /* 0x008fc60008010807 */
[----:B------:R-:W-:Y:S08]  /*74f0*/  MUFU.EX2 R127, R11 ;  /* 0x0000000b007f7308 */ /* 0x000ff00000000800 */
[----:B------:R3:W-:Y:S01]  /*7500*/  MUFU.EX2 R194, R10 ;  /* 0x0000000a00c27308 */ /* 0x0007e20000000800 */
[----:B-1----:R-:W-:-:S04]  /*7510*/  F2FP.BF16.F32.PACK_AB R9, R198, R243 ;  /* 0x000000f3c609723e */ /* 0x002fc800000010ff */
[C---:B------:R-:W-:Y:S02]  /*7520*/  PRMT R239, R9.reuse, 0x7610, R239 ;  /* 0x0000761009ef7816 */ /* 0x040fe400000000ef */
[----:B------:R-:W-:Y:S02]  /*7530*/  PRMT R238, R9, 0x7632, R238 ;  /* 0x0000763209ee7816 */ /* 0x000fe400000000ee */
[----:B------:R-:W-:-:S04]  /*7540*/  F2FP.BF16.F32.PACK_AB R9, R162, R252 ;  /* 0x000000fca209723e */ /* 0x000fc800000010ff */
[C---:B------:R-:W-:Y:S02]  /*7550*/  PRMT R237, R9.reuse, 0x7610, R237 ;  /* 0x0000761009ed7816 */ /* 0x040fe400000000ed */
[----:B------:R-:W-:Y:S02]  /*7560*/  PRMT R236, R9, 0x7632, R236 ;  /* 0x0000763209ec7816 */ /* 0x000fe400000000ec */
[----:B---3--:R-:W-:Y:S02]  /*7570*/  PRMT R10, R97, 0x5410, R63 ;  /* 0x00005410610a7816 */ /* 0x008fe4000000003f */
[----:B------:R-:W-:Y:S02]  /*7580*/  HSET2.LE.AND R9, R20, R6, PT ;  /* 0x0000000614097233 */ /* 0x000fe40003803000 */
[----:B------:R-:W-:Y:S02]  /*7590*/  LOP3.LUT R12, R5, R10, RZ, 0xc0, !PT ;  /* 0x0000000a050c7212 */ /* 0x000fe400078ec0ff */
[----:B------:R-:W-:-:S02]  /*75a0*/  PRMT R5, R104, 0x5410, R99 ;  /* 0x0000541068057816 */ /* 0x000fc40000000063 */
[--C-:B------:R-:W-:Y:S02]  /*75b0*/  SHF.R.U32.HI R10, RZ, 0x10, R8.reuse ;  /* 0x00000010ff0a7819 */ /* 0x100fe40000011608 */
[----:B------:R-:W-:Y:S01]  /*75c0*/  LOP3.LUT R13, R9, R5, RZ, 0xc0, !PT ;  /* 0x00000005090d7212 */ /* 0x000fe200078ec0ff */
[----:B------:R-:W-:Y:S01]  /*75d0*/  FFMA.FTZ R9, R37, UR8, -R7 ;  /* 0x0000000825097c23 */ /* 0x000fe20008010807 */
[--C-:B------:R-:W-:Y:S01]  /*75e0*/  HSET2.LE.AND R5, R23, R6.reuse, PT ;  /* 0x0000000617057233 */ /* 0x100fe20003803000 */
[----:B------:R-:W1:Y:S01]  /*75f0*/  LDSM.16.MT88.4 R36, [R186+0x10800] ;  /* 0x01080000ba24783b */ /* 0x000e620000004200 */
[----:B------:R-:W-:Y:S01]  /*7600*/  SHF.R.U32.HI R20, RZ, 0x18, R8 ;  /* 0x00000018ff147819 */ /* 0x000fe20000011608 */
[----:B------:R3:W4:Y:S01]  /*7610*/  MUFU.EX2 R163, R9 ;  /* 0x0000000900a37308 */ /* 0x0007220000000800 */
[----:B------:R-:W-:Y:S02]  /*7620*/  HSET2.LE.AND R8, R22, R6, PT ;  /* 0x0000000616087233 */ /* 0x000fe40003803000 */
[----:B------:R-:W-:-:S04]  /*7630*/  LOP3.LUT R10, R10, 0xff, RZ, 0xc0, !PT ;  /* 0x000000ff0a0a7812 */ /* 0x000fc800078ec0ff */
[----:B------:R-:W-:Y:S02]  /*7640*/  PRMT R10, R10, 0x5410, R20 ;  /* 0x000054100a0a7816 */ /* 0x000fe40000000014 */
[----:B---3--:R-:W-:-:S04]  /*7650*/  PRMT R9, R239, 0x5410, R238 ;  /* 0x00005410ef097816 */ /* 0x008fc800000000ee */
[----:B------:R-:W-:Y:S02]  /*7660*/  LOP3.LUT R14, R5, R9, RZ, 0xc0, !PT ;  /* 0x00000009050e7212 */ /* 0x000fe400078ec0ff */
[----:B------:R-:W-:Y:S02]  /*7670*/  PRMT R5, R237, 0x5410, R236 ;  /* 0x00005410ed057816 */ /* 0x000fe400000000ec */
[----:B------:R-:W-:Y:S02]  /*7680*/  PRMT R9, R229, 0x5410, R215 ;  /* 0x00005410e5097816 */ /* 0x000fe400000000d7 */
[----:B------:R-:W-:Y:S02]  /*7690*/  LOP3.LUT R15, R8, R5, RZ, 0xc0, !PT ;  /* 0x00000005080f7212 */ /* 0x000fe400078ec0ff */
[----:B--2---:R-:W-:Y:S02]  /*76a0*/  F2FP.BF16.F32.PACK_AB R5, R196, R241 ;  /* 0x000000f1c405723e */ /* 0x004fe400000010ff */
[----:B----4-:R-:W-:-:S02]  /*76b0*/  F2FP.BF16.F32.PACK_AB R8, R163, R194 ;  /* 0x000000c2a308723e */ /* 0x010fc400000010ff */
[C---:B------:R-:W-:Y:S01]  /*76c0*/  PRMT R231, R5.reuse, 0x7610, R231 ;  /* 0x0000761005e77816 */ /* 0x040fe200000000e7 */
[C---:B------:R-:W-:Y:S01]  /*76d0*/  HMMA.16816.F32.BF16 R24, R12.reuse, R48, RZ ;  /* 0x000000300c18723c */ /* 0x040fe200000418ff */
[----:B------:R-:W-:Y:S02]  /*76e0*/  PRMT R230, R5, 0x7632, R230 ;  /* 0x0000763205e67816 */ /* 0x000fe400000000e6 */
[----:B------:R-:W-:Y:S02]  /*76f0*/  F2FP.BF16.F32.PACK_AB R5, R127, R216 ;  /* 0x000000d87f05723e */ /* 0x000fe400000010ff */
[----:B------:R-:W-:Y:S01]  /*7700*/  PRMT R228, R8, 0x7610, R228 ;  /* 0x0000761008e47816 */ /* 0x000fe200000000e4 */
[----:B------:R-:W-:Y:S01]  /*7710*/  HMMA.16816.F32.BF16 R20, R12, R50, RZ ;  /* 0x000000320c14723c */ /* 0x000fe200000418ff */
[C---:B------:R-:W-:Y:S01]  /*7720*/  PRMT R192, R5.reuse, 0x7610, R192 ;  /* 0x0000761005c07816 */ /* 0x040fe200000000c0 */
[----:B------:R-:W-:Y:S01]  /*7730*/  LDSM.16.MT88.4 R48, [R186+0x12800] ;  /* 0x01280000ba30783b */ /* 0x000fe20000004200 */
[----:B------:R-:W-:-:S02]  /*7740*/  PRMT R191, R5, 0x7632, R191 ;  /* 0x0000763205bf7816 */ /* 0x000fc400000000bf */
[----:B------:R-:W-:Y:S01]  /*7750*/  PRMT R5, R231, 0x5410, R230 ;  /* 0x00005410e7057816 */ /* 0x000fe200000000e6 */
[C---:B------:R-:W-:Y:S01]  /*7760*/  HMMA.16816.F32.BF16 R32, R12.reuse, R28, RZ ;  /* 0x0000001c0c20723c */ /* 0x040fe200000418ff */
[----:B------:R-:W-:Y:S02]  /*7770*/  PRMT R214, R8, 0x7632, R214 ;  /* 0x0000763208d67816 */ /* 0x000fe400000000d6 */
[----:B------:R-:W-:Y:S02]  /*7780*/  LOP3.LUT R8, R4, R5, RZ, 0xc0, !PT ;  /* 0x0000000504087212 */ /* 0x000fe400078ec0ff */
[--C-:B------:R-:W-:Y:S01]  /*7790*/  HSET2.LE.AND R4, R10, R6.reuse, PT ;  /* 0x000000060a047233 */ /* 0x100fe20003803000 */
[----:B------:R-:W-:Y:S01]  /*77a0*/  HMMA.16816.F32.BF16 R28, R12, R30, RZ ;  /* 0x0000001e0c1c723c */ /* 0x000fe200000418ff */
[----:B------:R-:W-:Y:S02]  /*77b0*/  HSET2.LE.AND R5, R53, R6, PT ;  /* 0x0000000635057233 */ /* 0x000fe40003803000 */
[----:B------:R-:W-:-:S02]  /*77c0*/  PRMT R10, R228, 0x5410, R214 ;  /* 0x00005410e40a7816 */ /* 0x000fc400000000d6 */
[----:B------:R-:W-:Y:S02]  /*77d0*/  LOP3.LUT R9, R4, R9, RZ, 0xc0, !PT ;  /* 0x0000000904097212 */ /* 0x000fe400078ec0ff */
[----:B------:R-:W-:Y:S02]  /*77e0*/  HSET2.LE.AND R4, R54, R6, PT ;  /* 0x0000000636047233 */ /* 0x000fe40003803000 */
[----:B------:R-:W-:Y:S01]  /*77f0*/  LOP3.LUT R10, R5, R10, RZ, 0xc0, !PT ;  /* 0x0000000a050a7212 */ /* 0x000fe200078ec0ff */
[----:B------:R-:W2:Y:S01]  /*7800*/  LDSM.16.MT88.4 R52, [R185+0x12800] ;  /* 0x01280000b934783b */ /* 0x000ea20000004200 */
[----:B------:R-:W-:-:S04]  /*7810*/  PRMT R5, R192, 0x5410, R191 ;  /* 0x00005410c0057816 */ /* 0x000fc800000000bf */
[----:B------:R-:W-:-:S07]  /*7820*/  LOP3.LUT R11, R4, R5, RZ, 0xc0, !PT ;  /* 0x00000005040b7212 */ /* 0x000fce00078ec0ff */
[C---:B-1----:R-:W-:Y:S06]  /*7830*/  HMMA.16816.F32.BF16 R56, R8.reuse, R36, R24 ;  /* 0x000000240838723c */ /* 0x042fec0000041818 */
[----:B------:R-:W-:Y:S06]  /*7840*/  HMMA.16816.F32.BF16 R20, R8, R38, R20 ;  /* 0x000000260814723c */ /* 0x000fec0000041814 */
[----:B------:R-:W-:Y:S06]  /*7850*/  HMMA.16816.F32.BF16 R36, R12, R78, RZ ;  /* 0x0000004e0c24723c */ /* 0x000fec00000418ff */
[----:B------:R-:W-:Y:S06]  /*7860*/  HMMA.16816.F32.BF16 R164, R8, R40, R32 ;  /* 0x0000002808a4723c */ /* 0x000fec0000041820 */
[----:B------:R-:W-:Y:S01]  /*7870*/  HMMA.16816.F32.BF16 R32, R12, R72, RZ ;  /* 0x000000480c20723c */ /* 0x000fe200000418ff */
[----:B------:R-:W-:-:S02]  /*7880*/  IMAD.MOV.U32 R183, RZ, RZ, R56 ;  /* 0x000000ffffb77224 */ /* 0x000fc400078e0038 */
[----:B------:R-:W-:Y:S02]  /*7890*/  IMAD.MOV.U32 R182, RZ, RZ, R57 ;  /* 0x000000ffffb67224 */ /* 0x000fe400078e0039 */
[----:B------:R-:W-:Y:S01]  /*78a0*/  IMAD.MOV.U32 R181, RZ, RZ, R58 ;  /* 0x000000ffffb57224 */ /* 0x000fe200078e003a */
[----:B------:R-:W-:Y:S01]  /*78b0*/  HMMA.16816.F32.BF16 R24, R12, R80, RZ ;  /* 0x000000500c18723c */ /* 0x000fe200000418ff */
[----:B------:R-:W-:Y:S02]  /*78c0*/  IMAD.MOV.U32 R153, RZ, RZ, R20 ;  /* 0x000000ffff997224 */ /* 0x000fe400078e0014 */
[----:B------:R-:W-:Y:S02]  /*78d0*/  IMAD.MOV.U32 R152, RZ, RZ, R21 ;  /* 0x000000ffff987224 */ /* 0x000fe400078e0015 */
[----:B------:R-:W-:Y:S01]  /*78e0*/  IMAD.MOV.U32 R147, RZ, RZ, R22 ;  /* 0x000000ffff937224 */ /* 0x000fe200078e0016 */
[----:B------:R-:W-:Y:S01]  /*78f0*/  HMMA.16816.F32.BF16 R36, R8, R94, R36 ;  /* 0x0000005e0824723c */ /* 0x000fe20000041824 */
[----:B------:R-:W-:-:S02]  /*7900*/  IMAD.MOV.U32 R146, RZ, RZ, R23 ;  /* 0x000000ffff927224 */ /* 0x000fc400078e0017 */
[----:B------:R-:W-:-:S03]  /*7910*/  IMAD.MOV.U32 R195, RZ, RZ, R59 ;  /* 0x000000ffffc37224 */ /* 0x000fc600078e003b */
[C---:B------:R-:W-:Y:S01]  /*7920*/  HMMA.16816.F32.BF16 R20, R12.reuse, R82, RZ ;  /* 0x000000520c14723c */ /* 0x040fe200000418ff */
[----:B------:R-:W-:Y:S05]  /*7930*/  LDSM.16.MT88.4 R80, [R186+0x14800] ;  /* 0x01480000ba50783b */ /* 0x000fea0000004200 */
[----:B------:R-:W-:Y:S06]  /*7940*/  HMMA.16816.F32.BF16 R56, R12, R44, RZ ;  /* 0x0000002c0c38723c */ /* 0x000fec00000418ff */
[----:B------:R-:W-:Y:S06]  /*7950*/  HMMA.16816.F32.BF16 R156, R8, R42, R28 ;  /* 0x0000002a089c723c */ /* 0x000fec000004181c */
[----:B------:R-:W-:Y:S01]  /*7960*/  HMMA.16816.F32.BF16 R40, R12, R76, RZ ;  /* 0x0000004c0c28723c */ /* 0x000fe200000418ff */
[----:B------:R-:W-:Y:S01]  /*7970*/  IMAD.MOV.U32 R145, RZ, RZ, R39 ;  /* 0x000000ffff917224 */ /* 0x000fe200078e0027 */
[----:B------:R-:W-:Y:S01]  /*7980*/  LDSM.16.MT88.4 R76, [R188+0x12800] ;  /* 0x01280000bc4c783b */ /* 0x000fe20000004200 */
[----:B------:R-:W-:-:S02]  /*7990*/  IMAD.MOV.U32 R4, RZ, RZ, R38 ;  /* 0x000000ffff047224 */ /* 0x000fc400078e0026 */
[----:B------:R-:W-:Y:S01]  /*79a0*/  IMAD.MOV.U32 R144, RZ, RZ, R36 ;  /* 0x000000ffff907224 */ /* 0x000fe200078e0024 */
[----:B------:R-:W-:Y:S01]  /*79b0*/  HMMA.16816.F32.BF16 R28, R12, R74, RZ ;  /* 0x0000004a0c1c723c */ /* 0x000fe200000418ff */
[----:B------:R-:W-:Y:S01]  /*79c0*/  IMAD.MOV.U32 R5, RZ, RZ, R37 ;  /* 0x000000ffff057224 */ /* 0x000fe200078e0025 */
[----:B------:R-:W1:Y:S04]  /*79d0*/  LDSM.16.MT88.4 R72, [R187+0x12800] ;  /* 0x01280000bb48783b */ /* 0x000e680000004200 */
[C---:B--2---:R-:W-:Y:S06]  /*79e0*/  HMMA.16816.F32.BF16 R36, R8.reuse, R52, R32 ;  /* 0x000000340824723c */ /* 0x044fec0000041820 */
[----:B------:R-:W-:Y:S01]  /*79f0*/  HMMA.16816.F32.BF16 R20, R8, R50, R20 ;  /* 0x000000320814723c */ /* 0x000fe20000041814 */
[----:B------:R-:W-:-:S02]  /*7a00*/  IMAD.MOV.U32 R52, RZ, RZ, R198 ;  /* 0x000000ffff347224 */ /* 0x000fc400078e00c6 */
[----:B------:R-:W-:-:S03]  /*7a10*/  IMAD.MOV.U32 R53, RZ, RZ, R154 ;  /* 0x000000ffff357224 */ /* 0x000fc600078e009a */
[----:B------:R-:W-:Y:S01]  /*7a20*/  HMMA.16816.F32.BF16 R148, R8, R84, R56 ;  /* 0x000000540894723c */ /* 0x000fe20000041838 */
[----:B------:R-:W2:Y:S05]  /*7a30*/  LDSM.16.MT88.4 R56, [R185+0x14800] ;  /* 0x01480000b938783b */ /* 0x000eaa0000004200 */
[----:B------:R-:W-:Y:S06]  /*7a40*/  HMMA.16816.F32.BF16 R44, R12, R46, RZ ;  /* 0x0000002e0c2c723c */ /* 0x000fec00000418ff */
[----:B------:R-:W-:Y:S01]  /*7a50*/  HMMA.16816.F32.BF16 R24, R8, R48, R24 ;  /* 0x000000300818723c */ /* 0x000fe20000041818 */
[----:B------:R-:W-:Y:S01]  /*7a60*/  IMAD.MOV.U32 R33, RZ, RZ, R39 ;  /* 0x000000ffff217224 */ /* 0x000fe200078e0027 */
[----:B------:R-:W3:Y:S01]  /*7a70*/  LDSM.16.MT88.4 R48, [R188+0x14000] ;  /* 0x01400000bc30783b */ /* 0x000ee20000004200 */
[----:B------:R-:W-:-:S02]  /*7a80*/  IMAD.MOV.U32 R32, RZ, RZ, R38 ;  /* 0x000000ffff207224 */ /* 0x000fc400078e0026 */
[----:B------:R-:W-:Y:S01]  /*7a90*/  IMAD.MOV.U32 R201, RZ, RZ, R37 ;  /* 0x000000ffffc97224 */ /* 0x000fe200078e0025 */
[C---:B------:R-:W-:Y:S01]  /*7aa0*/  HMMA.16816.F32.BF16 R40, R8.reuse, R92, R40 ;  /* 0x0000005c0828723c */ /* 0x040fe20000041828 */
[----:B------:R-:W-:Y:S02]  /*7ab0*/  IMAD.MOV.U32 R200, RZ, RZ, R20 ;  /* 0x000000ffffc87224 */ /* 0x000fe400078e0014 */
[----:B------:R-:W-:Y:S02]  /*7ac0*/  IMAD.MOV.U32 R199, RZ, RZ, R22 ;  /* 0x000000ffffc77224 */ /* 0x000fe400078e0016 */
[----:B------:R-:W-:Y:S01]  /*7ad0*/  IMAD.MOV.U32 R198, RZ, RZ, R23 ;  /* 0x000000ffffc67224 */ /* 0x000fe200078e0017 */
[----:B------:R-:W-:Y:S01]  /*7ae0*/  HMMA.16816.F32.BF16 R248, R8, R54, R28 ;  /* 0x0000003608f8723c */ /* 0x000fe2000004181c */
[----:B------:R-:W-:-:S05]  /*7af0*/  IMAD.MOV.U32 R92, RZ, RZ, R36 ;  /* 0x000000ffff5c7224 */ /* 0x000fca00078e0024 */
[----:B------:R-:W-:Y:S01]  /*7b00*/  HMMA.16816.F32.BF16 R36, R12, R68, RZ ;  /* 0x000000440c24723c */ /* 0x000fe200000418ff */
[----:B------:R-:W-:Y:S02]  /*7b10*/  IMAD.MOV.U32 R54, RZ, RZ, R127 ;  /* 0x000000ffff367224 */ /* 0x000fe400078e007f */
[----:B------:R-:W-:-:S03]  /*7b20*/  IMAD.MOV.U32 R127, RZ, RZ, R21 ;  /* 0x000000ffff7f7224 */ /* 0x000fc600078e0015 */
[C---:B------:R-:W-:Y:S01]  /*7b30*/  HMMA.16816.F32.BF16 R28, R12.reuse, R88, RZ ;  /* 0x000000580c1c723c */ /* 0x040fe200000418ff */
[----:B------:R-:W-:Y:S02]  /*7b40*/  IMAD.MOV.U32 R154, RZ, RZ, R27 ;  /* 0x000000ffff9a7224 */ /* 0x000fe400078e001b */
        /* <DEDUP_REMOVED lines=8> */
[----:B------:R-:W-:Y:S02]  /*7bd0*/  IMAD.MOV.U32 R197, RZ, RZ, R43 ;  /* 0x000000ffffc57224 */ /* 0x000fe400078e002b */
[----:B------:R-:W-:Y:S01]  /*7be0*/  IMAD.MOV.U32 R68, RZ, RZ, R52 ;  /* 0x000000ffff447224 */ /* 0x000fe200078e0034 */
[C---:B------:R-:W-:Y:S01]  /*7bf0*/  HMMA.16816.F32.BF16 R24, R12.reuse, R90, RZ ;  /* 0x0000005a0c18723c */ /* 0x040fe200000418ff */
[----:B------:R-:W-:Y:S02]  /*7c00*/  IMAD.MOV.U32 R52, RZ, RZ, R163 ;  /* 0x000000ffff347224 */ /* 0x000fe400078e00a3 */
[----:B------:R-:W-:Y:S02]  /*7c10*/  IMAD.MOV.U32 R69, RZ, RZ, R162 ;  /* 0x000000ffff457224 */ /* 0x000fe400078e00a2 */
[----:B------:R-:W-:Y:S01]  /*7c20*/  IMAD.MOV.U32 R101, RZ, RZ, R153 ;  /* 0x000000ffff657224 */ /* 0x000fe200078e0099 */
[----:B------:R-:W-:Y:S01]  /*7c30*/  HMMA.16816.F32.BF16 R44, R12, R64, RZ ;  /* 0x000000400c2c723c */ /* 0x000fe200000418ff */
[----:B------:R-:W-:-:S05]  /*7c40*/  IMAD.MOV.U32 R100, RZ, RZ, R146 ;  /* 0x000000ffff647224 */ /* 0x000fca00078e0092 */
[----:B-1----:R-:W-:Y:S01]  /*7c50*/  HMMA.16816.F32.BF16 R244, R8, R72, R36 ;  /* 0x0000004808f4723c */ /* 0x002fe20000041824 */
[----:B------:R-:W-:Y:S02]  /*7c60*/  IMAD.MOV.U32 R64, RZ, RZ, R33 ;  /* 0x000000ffff407224 */ /* 0x000fe400078e0021 */
[----:B------:R-:W-:-:S03]  /*7c70*/  IMAD.MOV.U32 R65, RZ, RZ, R32 ;  /* 0x000000ffff417224 */ /* 0x000fc600078e0020 */
[C---:B------:R-:W-:Y:S01]  /*7c80*/  HMMA.16816.F32.BF16 R232, R8.reuse, R80, R20 ;  /* 0x0000005008e8723c */ /* 0x040fe20000041814 */
[----:B------:R-:W-:Y:S01]  /*7c90*/  IMAD.MOV.U32 R72, RZ, RZ, R92 ;  /* 0x000000ffff487224 */ /* 0x000fe200078e005c */
[----:B------:R-:W-:Y:S01]  /*7ca0*/  LOP3.LUT R39, R18, 0xffff, RZ, 0xc0, !PT ;  /* 0x0000ffff12277812 */ /* 0x000fe200078ec0ff */
[----:B------:R-:W-:Y:S01]  /*7cb0*/  IMAD.MOV.U32 R193, RZ, RZ, R224 ;  /* 0x000000ffffc17224 */ /* 0x000fe200078e00e0 */
[----:B------:R-:W-:Y:S01]  /*7cc0*/  SHF.R.U32.HI R38, RZ, 0x10, R18 ;  /* 0x00000010ff267819 */ /* 0x000fe20000011612 */
[----:B------:R-:W-:Y:S01]  /*7cd0*/  IMAD.MOV.U32 R190, RZ, RZ, R225 ;  /* 0x000000ffffbe7224 */ /* 0x000fe200078e00e1 */
[----:B--2---:R-:W-:Y:S01]  /*7ce0*/  HMMA.16816.F32.BF16 R92, R8, R56, R28 ;  /* 0x00000038085c723c */ /* 0x004fe2000004181c */
[----:B------:R-:W1:Y:S01]  /*7cf0*/  LDSM.16.MT88.4 R28, [R188+0x14800] ;  /* 0x01480000bc1c783b */ /* 0x000e620000004200 */
[----:B------:R-:W-:Y:S02]  /*7d00*/  IMAD.MOV.U32 R189, RZ, RZ, R226 ;  /* 0x000000ffffbd7224 */ /* 0x000fe400078e00e2 */
[----:B------:R-:W-:-:S02]  /*7d10*/  IMAD.MOV.U32 R184, RZ, RZ, R227 ;  /* 0x000000ffffb87224 */ /* 0x000fc400078e00e3 */
        /* <DEDUP_REMOVED lines=8> */
[----:B---3--:R-:W-:Y:S01]  /*7da0*/  HMMA.16816.F32.BF16 R24, R12, R48, RZ ;  /* 0x000000300c18723c */ /* 0x008fe200000418ff */
[----:B------:R-:W-:-:S02]  /*7db0*/  IMAD.MOV.U32 R59, RZ, RZ, R64 ;  /* 0x000000ffff3b7224 */ /* 0x000fc400078e0040 */
[----:B------:R-:W-:-:S03]  /*7dc0*/  IMAD.MOV.U32 R64, RZ, RZ, R219 ;  /* 0x000000ffff407224 */ /* 0x000fc600078e00db */
[----:B------:R-:W-:Y:S01]  /*7dd0*/  HMMA.16816.F32.BF16 R32, R12, R70, RZ ;  /* 0x000000460c20723c */ /* 0x000fe200000418ff */
[----:B------:R-:W-:-:S05]  /*7de0*/  IMAD.MOV.U32 R48, RZ, RZ, R100 ;  /* 0x000000ffff307224 */ /* 0x000fca00078e0064 */
[----:B------:R-:W-:Y:S01]  /*7df0*/  HMMA.16816.F32.BF16 R84, R8, R76, R44 ;  /* 0x0000004c0854723c */ /* 0x000fe2000004182c */
[----:B------:R-:W-:Y:S02]  /*7e00*/  IMAD.MOV.U32 R70, RZ, RZ, R152 ;  /* 0x000000ffff467224 */ /* 0x000fe400078e0098 */
[----:B------:R-:W-:-:S03]  /*7e10*/  IMAD.MOV.U32 R71, RZ, RZ, R147 ;  /* 0x000000ffff477224 */ /* 0x000fc600078e0093 */
[----:B------:R-:W-:Y:S01]  /*7e20*/  HMMA.16816.F32.BF16 R40, R12, R66, RZ ;  /* 0x000000420c28723c */ /* 0x000fe200000418ff */
[----:B------:R-:W-:Y:S01]  /*7e30*/  IMAD.MOV.U32 R47, RZ, RZ, R4 ;  /* 0x000000ffff2f7224 */ /* 0x000fe200078e0004 */
[----:B------:R-:W-:Y:S01]  /*7e40*/  LOP3.LUT R4, R105, UR4, RZ, 0x3c, !PT ;  /* 0x0000000469047c12 */ /* 0x000fe2000f8e3cff */
[----:B------:R-:W-:Y:S02]  /*7e50*/  IMAD.MOV.U32 R46, RZ, RZ, R145 ;  /* 0x000000ffff2e7224 */ /* 0x000fe400078e0091 */
[----:B------:R-:W-:Y:S02]  /*7e60*/  IMAD.MOV.U32 R105, RZ, RZ, R216 ;  /* 0x000000ffff697224 */ /* 0x000fe400078e00d8 */
[----:B------:R-:W-:Y:S02]  /*7e70*/  IMAD.MOV.U32 R66, RZ, RZ, R160 ;  /* 0x000000ffff427224 */ /* 0x000fe400078e00a0 */
[----:B------:R-:W-:Y:S01]  /*7e80*/  HMMA.16816.F32.BF16 R160, R8, R82, R20 ;  /* 0x0000005208a0723c */ /* 0x000fe20000041814 */
[----:B------:R-:W-:-:S02]  /*7e90*/  IMAD.MOV.U32 R67, RZ, RZ, R155 ;  /* 0x000000ffff437224 */ /* 0x000fc400078e009b */
[----:B------:R-:W-:Y:S02]  /*7ea0*/  IMAD.MOV.U32 R49, RZ, RZ, R66 ;  /* 0x000000ffff317224 */ /* 0x000fe400078e0042 */
[----:B------:R-:W-:Y:S01]  /*7eb0*/  IMAD.MOV.U32 R66, RZ, RZ, R55 ;  /* 0x000000ffff427224 */ /* 0x000fe200078e0037 */
[----:B-1----:R-:W-:Y:S01]  /*7ec0*/  HMMA.16816.F32.BF16 R152, R8, R28, R24 ;  /* 0x0000001c0898723c */ /* 0x002fe20000041818 */
[----:B------:R-:W-:Y:S02]  /*7ed0*/  IMAD.MOV.U32 R83, RZ, RZ, R5 ;  /* 0x000000ffff537224 */ /* 0x000fe400078e0005 */
[----:B------:R-:W-:-:S03]  /*7ee0*/  IMAD.WIDE.U32 R4, R4, -0x326172a9, RZ ;  /* 0xcd9e8d5704047825 */ /* 0x000fc600078e00ff */
[----:B------:R-:W-:Y:S01]  /*7ef0*/  HMMA.16816.F32.BF16 R88, R8, R74, R32 ;  /* 0x0000004a0858723c */ /* 0x000fe20000041820 */
[----:B------:R-:W-:Y:S01]  /*7f00*/  IMAD.MOV.U32 R82, RZ, RZ, R144 ;  /* 0x000000ffff527224 */ /* 0x000fe200078e0090 */
[----:B------:R-:W-:Y:S01]  /*7f10*/  LOP3.LUT R5, R5, UR43, R124, 0x96, !PT ;  /* 0x0000002b05057c12 */ /* 0x000fe2000f8e967c */
[----:B------:R-:W-:Y:S01]  /*7f20*/  IMAD.MOV.U32 R55, RZ, RZ, R181 ;  /* 0x000000ffff377224 */ /* 0x000fe200078e00b5 */
[----:B------:R-:W-:Y:S01]  /*7f30*/  LOP3.LUT R20, R61, UR42, R4, 0x96, !PT ;  /* 0x0000002a3d147c12 */ /* 0x000fe2000f8e9604 */
[----:B------:R-:W-:Y:S01]  /*7f40*/  IMAD.MOV.U32 R61, RZ, RZ, R46 ;  /* 0x000000ffff3d7224 */ /* 0x000fe200078e002e */
[----:B------:R-:W-:Y:S01]  /*7f50*/  HMMA.16816.F32.BF16 R32, R12, R50, RZ ;  /* 0x000000320c20723c */ /* 0x000fe200000418ff */
[----:B------:R-:W-:-:S04]  /*7f60*/  IMAD.WIDE.U32 R4, R5, -0x2daee0ad, RZ ;  /* 0xd2511f5305047825 */ /* 0x000fc800078e00ff */
[----:B------:R-:W-:Y:S01]  /*7f70*/  IMAD.WIDE.U32 R20, R20, -0x2daee0ad, RZ ;  /* 0xd2511f5314147825 */ /* 0x000fe200078e00ff */
[----:B------:R-:W-:Y:S01]  /*7f80*/  LOP3.LUT R22, R5, UR41, R62, 0x96, !PT ;  /* 0x0000002905167c12 */ /* 0x000fe2000f8e963e */
[----:B------:R-:W-:Y:S02]  /*7f90*/  HMMA.16816.F32.BF16 R76, R8, R78, R40 ;  /* 0x0000004e084c723c */ /* 0x000fe40000041828 */
[----:B------:R-:W-:Y:S01]  /*7fa0*/  IMAD.MOV.U32 R51, RZ, RZ, R71 ;  /* 0x000000ffff337224 */ /* 0x000fe200078e0047 */
[C-C-:B------:R-:W-:Y:S01]  /*7fb0*/  LOP3.LUT R24, R21.reuse, UR38, R4.reuse, 0x96, !PT ;  /* 0x0000002615187c12 */ /* 0x140fe2000f8e9604 */
[----:B------:R-:W-:Y:S01]  /*7fc0*/  IMAD.WIDE.U32 R22, R22, -0x326172a9, RZ ;  /* 0xcd9e8d5716167825 */ /* 0x000fe200078e00ff */
[----:B------:R-:W-:Y:S02]  /*7fd0*/  LOP3.LUT R21, R21, UR38, R4, 0x96, !PT ;  /* 0x0000002615157c12 */ /* 0x000fe4000f8e9604 */
[----:B------:R-:W-:Y:S01]  /*7fe0*/  LOP3.LUT R43, R16, 0xffff, RZ, 0xc0, !PT ;  /* 0x0000ffff102b7812 */ /* 0x000fe200078ec0ff */
[----:B------:R-:W-:Y:S01]  /*7ff0*/  IMAD.WIDE.U32 R24, R24, -0x326172a9, RZ ;  /* 0xcd9e8d5718187825 */ /* 0x000fe200078e00ff */
[----:B------:R-:W-:-:S03]  /*8000*/  LOP3.LUT R23, R23, UR40, R60, 0x96, !PT ;  /* 0x0000002817177c12 */ /* 0x000fc6000f8e963c */
[----:B------:R-:W-:Y:S01]  /*8010*/  IMAD.WIDE.U32 R26, R21, -0x326172a9, RZ ;  /* 0xcd9e8d57151a7825 */ /* 0x000fe200078e00ff */
[----:B------:R-:W-:Y:S02]  /*8020*/  LOP3.LUT R22, R25, UR30, R22, 0x96, !PT ;  /* 0x0000001e19167c12 */ /* 0x000fe4000f8e9616 */
[----:B------:R-:W-:Y:S01]  /*8030*/  LOP3.LUT R25, R5, UR41, R62, 0x96, !PT ;  /* 0x0000002905197c12 */ /* 0x000fe2000f8e963e */
[----:B------:R-:W-:Y:S01]  /*8040*/  IMAD.WIDE.U32 R4, R23, -0x2daee0ad, RZ ;  /* 0xd2511f5317047825 */ /* 0x000fe200078e00ff */
[----:B------:R-:W-:Y:S03]  /*8050*/  HMMA.16816.F32.BF16 R144, R8, R30, R32 ;  /* 0x0000001e0890723c */ /* 0x000fe60000041820 */
[----:B------:R-:W-:Y:S01]  /*8060*/  IMAD.WIDE.U32 R28, R22, -0x2daee0ad, RZ ;  /* 0xd2511f53161c7825 */ /* 0x000fe200078e00ff */
[----:B------:R-:W-:-:S03]  /*8070*/  LOP3.LUT R22, R5, UR22, R20, 0x96, !PT ;  /* 0x0000001605167c12 */ /* 0x000fc6000f8e9614 */
[----:B------:R-:W-:Y:S01]  /*8080*/  IMAD.MOV.U32 R62, RZ, RZ, R101 ;  /* 0x000000ffff3e7224 */ /* 0x000fe200078e0065 */
[----:B------:R-:W-:Y:S01]  /*8090*/  LOP3.LUT R29, R29, UR6, R4, 0x96, !PT ;  /* 0x000000061d1d7c12 */ /* 0x000fe2000f8e9604 */
[----:B------:R-:W-:-:S04]  /*80a0*/  IMAD.WIDE.U32 R4, R25, -0x326172a9, RZ ;  /* 0xcd9e8d5719047825 */ /* 0x000fc800078e00ff */
[----:B------:R-:W-:Y:S01]  /*80b0*/  IMAD.WIDE.U32 R22, R22, -0x326172a9, RZ ;  /* 0xcd9e8d5716167825 */ /* 0x000fe200078e00ff */
[----:B------:R-:W-:Y:S02]  /*80c0*/  LOP3.LUT R30, R5, UR40, R60, 0x96, !PT ;  /* 0x00000028051e7c12 */ /* 0x000fe4000f8e963c */
[----:B------:R-:W-:Y:S01]  /*80d0*/  LOP3.LUT R25, R27, UR30, R4, 0x96, !PT ;  /* 0x0000001e1b197c12 */ /* 0x000fe2000f8e9604 */
[----:B------:R-:W-:Y:S01]  /*80e0*/  IMAD.WIDE.U32 R4, R29, -0x326172a9, RZ ;  /* 0xcd9e8d571d047825 */ /* 0x000fe200078e00ff */
[----:B------:R-:W-:-:S03]  /*80f0*/  LOP3.LUT R31, R23, UR7, R24, 0x96, !PT ;  /* 0x00000007171f7c12 */ /* 0x000fc6000f8e9618 */
[----:B------:R-:W-:Y:S01]  /*8100*/  IMAD.WIDE.U32 R32, R25, -0x2daee0ad, RZ ;  /* 0xd2511f5319207825 */ /* 0x000fe200078e00ff */
[----:B------:R-:W-:Y:S02]  /*8110*/  LOP3.LUT R21, R5, UR9, R22, 0x96, !PT ;  /* 0x0000000905157c12 */ /* 0x000fe4000f8e9616 */
[C---:B------:R-:W-:Y:S01]  /*8120*/  LOP3.LUT R24, R4.reuse, 0xff, RZ, 0xc0, !PT ;  /* 0x000000ff04187812 */ /* 0x040fe200078ec0ff */
[----:B------:R-:W-:Y:S01]  /*8130*/  IMAD.MOV.U32 R60, RZ, RZ, R47 ;  /* 0x000000ffff3c7224 */ /* 0x000fe200078e002f */
[----:B------:R-:W-:Y:S01]  /*8140*/  LOP3.LUT R29, R4, 0xffff, RZ, 0xc0, !PT ;  /* 0x0000ffff041d7812 */ /* 0x000fe200078ec0ff */
[----:B------:R-:W-:Y:S01]  /*8150*/  IMAD.MOV.U32 R71, RZ, RZ, R54 ;  /* 0x000000ffff477224 */ /* 0x000fe200078e0036 */
[----:B------:R-:W-:Y:S01]  /*8160*/  SHF.R.U32.HI R27, RZ, 0x10, R4 ;  /* 0x00000010ff1b7819 */ /* 0x000fe20000011604 */
[----:B------:R-:W-:Y:S01]  /*8170*/  IMAD.MOV.U32 R50, RZ, RZ, R70 ;  /* 0x000000ffff327224 */ /* 0x000fe200078e0046 */
[----:B------:R-:W-:Y:S01]  /*8180*/  SHF.R.U32.HI R23, RZ, 0x18, R4 ;  /* 0x00000018ff177819 */ /* 0x000fe20000011604 */
[----:B------:R-:W-:Y:S01]  /*8190*/  IMAD.WIDE.U32 R4, R30, -0x2daee0ad, RZ ;  /* 0xd2511f531e047825 */ /* 0x000fe200078e00ff */
[----:B------:R-:W-:-:S02]  /*81a0*/  LOP3.LUT R22, R17, UR9, R96, 0x96, !PT ;  /* 0x0000000911167c12 */ /* 0x000fc4000f8e9660 */
[----:B------:R-:W-:Y:S01]  /*81b0*/  LOP3.LUT R30, R16, 0xff, RZ, 0xc0, !PT ;  /* 0x000000ff101e7812 */ /* 0x000fe200078ec0ff */
[----:B------:R-:W-:Y:S01]  /*81c0*/  IMAD.MOV.U32 R70, RZ, RZ, R53 ;  /* 0x000000ffff467224 */ /* 0x000fe200078e0035 */
[----:B------:R-:W-:Y:S01]  /*81d0*/  LOP3.LUT R5, R5, UR22, R20, 0x96, !PT ;  /* 0x0000001605057c12 */ /* 0x000fe2000f8e9614 */
[----:B------:R-:W-:Y:S01]  /*81e0*/  IMAD.MOV.U32 R58, RZ, RZ, R67 ;  /* 0x000000ffff3a7224 */ /* 0x000fe200078e0043 */
[----:B------:R-:W-:Y:S01]  /*81f0*/  LOP3.LUT R4, R33, UR6, R4, 0x96, !PT ;  /* 0x0000000621047c12 */ /* 0x000fe2000f8e9604 */
[----:B------:R-:W-:Y:S01]  /*8200*/  IMAD.MOV.U32 R67, RZ, RZ, R65 ;  /* 0x000000ffff437224 */ /* 0x000fe200078e0041 */
[----:B------:R-:W-:Y:S01]  /*8210*/  SHF.R.U32.HI R33, RZ, 0x10, R16 ;  /* 0x00000010ff217819 */ /* 0x000fe20000011610 */
[----:B------:R-:W-:Y:S01]  /*8220*/  IMAD.MOV.U32 R65, RZ, RZ, R218 ;  /* 0x000000ffff417224 */ /* 0x000fe200078e00da */
[----:B------:R-:W-:Y:S01]  /*8230*/  SHF.R.U32.HI R25, RZ, 0x18, R16 ;  /* 0x00000018ff197819 */ /* 0x000fe20000011610 */
[----:B------:R-:W-:Y:S01]  /*8240*/  IMAD.WIDE.U32 R16, R5, -0x326172a9, RZ ;  /* 0xcd9e8d5705107825 */ /* 0x000fe200078e00ff */
[----:B------:R-:W-:-:S03]  /*8250*/  ISETP.LE.U32.AND P2, PT, R23, UR14, PT ;  /* 0x0000000e17007c0c */ /* 0x000fc6000bf43070 */
[----:B------:R-:W-:Y:S01]  /*8260*/  FFMA.FTZ R23, R110, UR8, -R7 ;  /* 0x000000086e177c23 */ /* 0x000fe20008010807 */
[----:B------:R-:W-:Y:S01]  /*8270*/  ISETP.LE.U32.AND P5, PT, R24, UR14, PT ;  /* 0x0000000e18007c0c */ /* 0x000fe2000bfa3070 */
[----:B------:R-:W-:Y:S01]  /*8280*/  IMAD.WIDE.U32 R4, R4, -0x326172a9, RZ ;  /* 0xcd9e8d5704047825 */ /* 0x000fe200078e00ff */
[----:B------:R-:W-:Y:S01]  /*8290*/  LOP3.LUT R42, R17, UR7, R26, 0x96, !PT ;  /* 0x00000007112a7c12 */ /* 0x000fe2000f8e961a */
[----:B------:R1:W-:Y:S01]  /*82a0*/  MUFU.EX2 R74, R23 ;  /* 0x00000017004a7308 */ /* 0x0003e20000000800 */
[----:B------:R-:W-:Y:S01]  /*82b0*/  LOP3.LUT R17, R19, UR21, R98, 0x96, !PT ;  /* 0x0000001513117c12 */ /* 0x000fe2000f8e9662 */
[----:B------:R-:W-:Y:S01]  /*82c0*/  IMAD.MOV.U32 R96, RZ, RZ, R217 ;  /* 0x000000ffff607224 */ /* 0x000fe200078e00d9 */
[----:B------:R-:W-:Y:S01]  /*82d0*/  LOP3.LUT R20, R5, UR9, R16, 0x96, !PT ;  /* 0x0000000905147c12 */ /* 0x000fe2000f8e9610 */
[----:B------:R-:W-:Y:S01]  /*82e0*/  FFMA.FTZ R16, R107, UR8, -R7 ;  /* 0x000000086b107c23 */ /* 0x000fe20008010807 */
[C---:B------:R-:W-:Y:S01]  /*82f0*/  LOP3.LUT R34, R4.reuse, 0xffff, RZ, 0xc0, !PT ;  /* 0x0000ffff04227812 */ /* 0x040fe200078ec0ff */
[----:B------:R-:W-:Y:S01]  /*8300*/  ULDC.64 UR6, c[0x0][0x2a8] ;  /* 0x0000aa0000067ab9 */ /* 0x000fe20000000a00 */
[----:B------:R-:W-:Y:S01]  /*8310*/  LOP3.LUT R35, R4, 0xff, RZ, 0xc0, !PT ;  /* 0x000000ff04237812 */ /* 0x000fe200078ec0ff */
[----:B------:R-:W-:Y:S01]  /*8320*/  MUFU.EX2 R101, R16 ;  /* 0x0000001000657308 */ /* 0x000fe20000000800 */
[----:B------:R-:W-:-:S02]  /*8330*/  SHF.R.U32.HI R41, RZ, 0x10, R4 ;  /* 0x00000010ff297819 */ /* 0x000fc40000011604 */
[----:B------:R-:W-:Y:S01]  /*8340*/  SHF.R.U32.HI R40, RZ, 0x18, R4 ;  /* 0x00000018ff287819 */ /* 0x000fe20000011604 */
[----:B------:R-:W-:Y:S01]  /*8350*/  FFMA.FTZ R4, R106, UR8, -R7 ;  /* 0x000000086a047c23 */ /* 0x000fe20008010807 */
[----:B------:R-:W-:-:S03]  /*8360*/  LOP3.LUT R5, R21, 0xff, RZ, 0xc0, !PT ;  /* 0x000000ff15057812 */ /* 0x000fc600078ec0ff */
[----:B------:R2:W3:Y:S01]  /*8370*/  MUFU.EX2 R103, R4 ;  /* 0x0000000400677308 */ /* 0x0004e20000000800 */
[----:B------:R-:W-:Y:S01]  /*8380*/  ISETP.LE.U32.AND P1, PT, R5, UR14, PT ;  /* 0x0000000e05007c0c */ /* 0x000fe2000bf23070 */
[----:B-1----:R-:W-:Y:S01]  /*8390*/  FFMA.FTZ R23, R113, UR8, -R0 ;  /* 0x0000000871177c23 */ /* 0x002fe20008010800 */
[----:B------:R-:W-:-:S04]  /*83a0*/  LOP3.LUT R5, R27, 0xff, RZ, 0xc0, !PT ;  /* 0x000000ff1b057812 */ /* 0x000fc800078ec0ff */
[----:B------:R-:W-:Y:S01]  /*83b0*/  ISETP.LE.U32.AND P3, PT, R5, UR14, PT ;  /* 0x0000000e05007c0c */ /* 0x000fe2000bf63070 */
[----:B------:R-:W-:-:S04]  /*83c0*/  FFMA.FTZ R5, R108, UR8, -R0 ;  /* 0x000000086c057c23 */ /* 0x000fc80008010800 */
[----:B------:R1:W-:Y:S01]  /*83d0*/  MUFU.EX2 R98, R5 ;  /* 0x0000000500627308 */ /* 0x0003e20000000800 */
[----:B--2---:R-:W-:Y:S02]  /*83e0*/  LOP3.LUT R4, R21, 0xffff, RZ, 0xc0, !PT ;  /* 0x0000ffff15047812 */ /* 0x004fe400078ec0ff */
[----:B---3--:R-:W-:Y:S02]  /*83f0*/  F2FP.BF16.F32.PACK_AB R16, R103, R101 ;  /* 0x000000656710723e */ /* 0x008fe400000010ff */
[----:B------:R-:W-:Y:S02]  /*8400*/  SHF.R.U32.HI R4, RZ, 0x8, R4 ;  /* 0x00000008ff047819 */ /* 0x000fe40000011604 */
[----:B------:R-:W-:Y:S02]  /*8410*/  PRMT R179, R16, 0x7610, R179 ;  /* 0x0000761010b37816 */ /* 0x000fe400000000b3 */
[----:B------:R-:W-:Y:S02]  /*8420*/  LOP3.LUT R4, R4, 0xffff, RZ, 0xc0, !PT ;  /* 0x0000ffff04047812 */ /* 0x000fe400078ec0ff */
[----:B------:R-:W-:Y:S01]  /*8430*/  PRMT R178, R16, 0x7632, R178 ;  /* 0x0000763210b27816 */ /* 0x000fe200000000b2 */
[----:B------:R-:W-:-:S02]  /*8440*/  @!P1 HFMA2.BF16_V2 R106, -RZ.H0_H0, RZ.H0_H0, -R179.H0_H0 ;  /* 0x200000ffff6a9231 */ /* 0x000fc400003409b3 */
[----:B-1----:R-:W-:Y:S01]  /*8450*/  FFMA.FTZ R5, R109, UR8, -R0 ;  /* 0x000000086d057c23 */ /* 0x002fe20008010800 */
[----:B------:R-:W-:Y:S02]  /*8460*/  ISETP.LE.U32.AND P6, PT, R4, UR14, PT ;  /* 0x0000000e04007c0c */ /* 0x000fe4000bfc3070 */
[--C-:B------:R-:W-:Y:S01]  /*8470*/  SHF.R.U32.HI R4, RZ, 0x18, R21.reuse ;  /* 0x00000018ff047819 */ /* 0x100fe20000011615 */
[----:B------:R-:W1:Y:S01]  /*8480*/  MUFU.EX2 R100, R5 ;  /* 0x0000000500647308 */ /* 0x000e620000000800 */
[----:B------:R-:W-:Y:S02]  /*8490*/  PRMT R47, R179, 0x5410, R178 ;  /* 0x00005410b32f7816 */ /* 0x000fe400000000b2 */
[----:B------:R-:W-:Y:S02]  /*84a0*/  ISETP.LE.U32.AND P4, PT, R4, UR14, PT ;  /* 0x0000000e04007c0c */ /* 0x000fe4000bf83070 */
[----:B------:R-:W-:Y:S02]  /*84b0*/  SHF.R.U32.HI R4, RZ, 0x10, R21 ;  /* 0x00000010ff047819 */ /* 0x000fe40000011615 */
[----:B------:R-:W-:-:S02]  /*84c0*/  @!P1 PRMT R179, R106, 0x5410, RZ ;  /* 0x000054106ab39816 */ /* 0x000fc400000000ff */
[----:B------:R-:W-:Y:S01]  /*84d0*/  LOP3.LUT R4, R4, 0xff, RZ, 0xc0, !PT ;  /* 0x000000ff04047812 */ /* 0x000fe200078ec0ff */
[----:B------:R-:W-:-:S03]  /*84e0*/  @!P6 HFMA2.BF16_V2 R107, -RZ.H0_H0, RZ.H0_H0, -R178.H0_H0 ;  /* 0x200000ffff6be231 */ /* 0x000fc600003409b2 */
[----:B------:R-:W-:Y:S02]  /*84f0*/  ISETP.LE.U32.AND P1, PT, R4, UR14, PT ;  /* 0x0000000e04007c0c */ /* 0x000fe4000bf23070 */
[----:B------:R-:W-:Y:S02]  /*8500*/  SHF.R.U32.HI R4, RZ, 0x8, R29 ;  /* 0x00000008ff047819 */ /* 0x000fe4000001161d */
[----:B-1----:R-:W-:Y:S02]  /*8510*/  F2FP.BF16.F32.PACK_AB R21, R100, R98 ;  /* 0x000000626415723e */ /* 0x002fe400000010ff */
[----:B------:R-:W-:Y:S02]  /*8520*/  LOP3.LUT R4, R4, 0xffff, RZ, 0xc0, !PT ;  /* 0x0000ffff04047812 */ /* 0x000fe400078ec0ff */
[C---:B------:R-:W-:Y:S02]  /*8530*/  PRMT R177, R21.reuse, 0x7632, R177 ;  /* 0x0000763215b17816 */ /* 0x040fe400000000b1 */
[----:B------:R-:W-:Y:S01]  /*8540*/  PRMT R176, R21, 0x7610, R176 ;  /* 0x0000761015b07816 */ /* 0x000fe200000000b0 */
[----:B------:R-:W-:Y:S01]  /*8550*/  FFMA.FTZ R21, R111, UR8, -R7 ;  /* 0x000000086f157c23 */ /* 0x000fe20008010807 */
[----:B------:R-:W-:Y:S01]  /*8560*/  @!P6 PRMT R178, R107, 0x5410, RZ ;  /* 0x000054106bb2e816 */ /* 0x000fe200000000ff */
[----:B------:R-:W-:Y:S01]  /*8570*/  @!P4 HFMA2.BF16_V2 R108, -RZ.H0_H0, RZ.H0_H0, -R177.H0_H0 ;  /* 0x200000ffff6cc231 */ /* 0x000fe200003409b1 */
[----:B------:R-:W-:Y:S01]  /*8580*/  ISETP.LE.U32.AND P6, PT, R4, UR14, PT ;  /* 0x0000000e04007c0c */ /* 0x000fe2000bfc3070 */
[----:B------:R1:W2:Y:S01]  /*8590*/  MUFU.EX2 R73, R21 ;  /* 0x0000001500497308 */ /* 0x0002a20000000800 */
[----:B------:R-:W-:Y:S01]  /*85a0*/  IMAD.WIDE.U32 R4, R31, -0x2daee0ad, RZ ;  /* 0xd2511f531f047825 */ /* 0x000fe200078e00ff */
[----:B------:R-:W-:-:S03]  /*85b0*/  PRMT R54, R176, 0x5410, R177 ;  /* 0x00005410b0367816 */ /* 0x000fc600000000b1 */
[----:B------:R-:W-:Y:S01]  /*85c0*/  @!P1 HFMA2.BF16_V2 R109, -RZ.H0_H0, RZ.H0_H0, -R176.H0_H0 ;  /* 0x200000ffff6d9231 */ /* 0x000fe200003409b0 */
[----:B------:R-:W-:Y:S02]  /*85d0*/  @!P4 PRMT R177, R108, 0x5410, RZ ;  /* 0x000054106cb1c816 */ /* 0x000fe400000000ff */
[----:B------:R-:W-:Y:S02]  /*85e0*/  LOP3.LUT R16, R5, UR21, R28, 0x96, !PT ;  /* 0x0000001505107c12 */ /* 0x000fe4000f8e961c */
[----:B------:R-:W-:Y:S02]  /*85f0*/  @!P1 PRMT R176, R109, 0x5410, RZ ;  /* 0x000054106db09816 */ /* 0x000fe400000000ff */
[----:B------:R2:W-:Y:S01]  /*8600*/  MUFU.EX2 R109, R23 ;  /* 0x00000017006d7308 */ /* 0x0005e20000000800 */
[----:B------:R-:W-:Y:S02]  /*8610*/  LOP3.LUT R37, R4, 0xffff, RZ, 0xc0, !PT ;  /* 0x0000ffff04257812 */ /* 0x000fe400078ec0ff */
[----:B------:R-:W-:-:S02]  /*8620*/  SHF.R.U32.HI R36, RZ, 0x10, R4 ;  /* 0x00000010ff247819 */ /* 0x000fc40000011604 */
[----:B------:R-:W-:Y:S02]  /*8630*/  LOP3.LUT R5, R41, 0xff, RZ, 0xc0, !PT ;  /* 0x000000ff29057812 */ /* 0x000fe400078ec0ff */
[----:B-1----:R-:W-:Y:S02]  /*8640*/  SHF.R.U32.HI R21, RZ, 0x10, R17 ;  /* 0x00000010ff157819 */ /* 0x002fe40000011611 */
[----:B------:R-:W-:Y:S02]  /*8650*/  PRMT R41, R5, 0x5410, R40 ;  /* 0x0000541005297816 */ /* 0x000fe40000000028 */
[----:B------:R-:W-:-:S04]  /*8660*/  LOP3.LUT R21, R21, 0xff, RZ, 0xc0, !PT ;  /* 0x000000ff15157812 */ /* 0x000fc800078ec0ff */
[----:B------:R-:W-:Y:S02]  /*8670*/  ISETP.LE.U32.AND P4, PT, R21, UR14, PT ;  /* 0x0000000e15007c0c */ /* 0x000fe4000bf83070 */
[----:B------:R-:W-:Y:S02]  /*8680*/  SHF.R.U32.HI R21, RZ, 0x10, R16 ;  /* 0x00000010ff157819 */ /* 0x000fe40000011610 */
[----:B--2---:R-:W-:Y:S02]  /*8690*/  F2FP.BF16.F32.PACK_AB R23, R74, R73 ;  /* 0x000000494a17723e */ /* 0x004fe400000010ff */
[----:B------:R-:W-:Y:S02]  /*86a0*/  LOP3.LUT R21, R21, 0xff, RZ, 0xc0, !PT ;  /* 0x000000ff15157812 */ /* 0x000fe400078ec0ff */
[----:B------:R-:W-:Y:S02]  /*86b0*/  PRMT R175, R23, 0x7610, R175 ;  /* 0x0000761017af7816 */ /* 0x000fe400000000af */
[----:B------:R-:W-:Y:S01]  /*86c0*/  ISETP.LE.U32.AND P1, PT, R21, UR14, PT ;  /* 0x0000000e15007c0c */ /* 0x000fe2000bf23070 */
[----:B------:R-:W-:Y:S01]  /*86d0*/  FFMA.FTZ R21, R112, UR8, -R0 ;  /* 0x0000000870157c23 */ /* 0x000fe20008010800 */
[----:B------:R-:W-:Y:S01]  /*86e0*/  PRMT R174, R23, 0x7632, R174 ;  /* 0x0000763217ae7816 */ /* 0x000fe200000000ae */
[----:B------:R-:W-:-:S02]  /*86f0*/  @!P5 HFMA2.BF16_V2 R110, -RZ.H0_H0, RZ.H0_H0, -R175.H0_H0 ;  /* 0x200000ffff6ed231 */ /* 0x000fc400003409af */
[----:B------:R-:W-:Y:S01]  /*8700*/  FFMA.FTZ R23, R114, UR8, -R7 ;  /* 0x0000000872177c23 */ /* 0x000fe20008010807 */
[----:B------:R1:W2:Y:S01]  /*8710*/  MUFU.EX2 R75, R21 ;  /* 0x00000015004b7308 */ /* 0x0002a20000000800 */
[----:B------:R-:W-:Y:S01]  /*8720*/  PRMT R53, R175, 0x5410, R174 ;  /* 0x00005410af357816 */ /* 0x000fe200000000ae */
[----:B------:R-:W-:Y:S01]  /*8730*/  @!P6 HFMA2.BF16_V2 R111, -RZ.H0_H0, RZ.H0_H0, -R174.H0_H0 ;  /* 0x200000ffff6fe231 */ /* 0x000fe200003409ae */
[----:B------:R-:W-:Y:S01]  /*8740*/  @!P5 PRMT R175, R110, 0x5410, RZ ;  /* 0x000054106eafd816 */ /* 0x000fe200000000ff */
[----:B------:R-:W-:Y:S02]  /*8750*/  IMAD.MOV.U32 R110, RZ, RZ, R70 ;  /* 0x000000ffff6e7224 */ /* 0x000fe400078e0046 */
[----:B------:R-:W-:Y:S02]  /*8760*/  @!P4 HFMA2.BF16_V2 R119, -RZ.H0_H0, RZ.H0_H0, -R229.H0_H0 ;  /* 0x200000ffff77c231 */ /* 0x000fe400003409e5 */
[----:B------:R-:W-:Y:S01]  /*8770*/  IMAD.MOV.U32 R70, RZ, RZ, R71 ;  /* 0x000000ffff467224 */ /* 0x000fe200078e0047 */
[----:B------:R-:W-:Y:S01]  /*8780*/  @!P6 PRMT R174, R111, 0x5410, RZ ;  /* 0x000054106faee816 */ /* 0x000fe200000000ff */
[----:B------:R-:W-:Y:S01]  /*8790*/  IMAD.MOV.U32 R71, RZ, RZ, R52 ;  /* 0x000000ffff477224 */ /* 0x000fe200078e0034 */
[----:B------:R3:W-:Y:S01]  /*87a0*/  MUFU.EX2 R102, R23 ;  /* 0x0000001700667308 */ /* 0x0007e20000000800 */
[----:B------:R-:W-:Y:S01]  /*87b0*/  @!P4 PRMT R229, R119, 0x5410, RZ ;  /* 0x0000541077e5c816 */ /* 0x000fe200000000ff */
[----:B------:R-:W-:-:S02]  /*87c0*/  IMAD.MOV.U32 R111, RZ, RZ, R68 ;  /* 0x000000ffff6f7224 */ /* 0x000fc400078e0044 */
[----:B------:R-:W-:Y:S01]  /*87d0*/  IMAD.MOV.U32 R68, RZ, RZ, R180 ;  /* 0x000000ffff447224 */ /* 0x000fe200078e00b4 */
[----:B-1----:R-:W-:-:S04]  /*87e0*/  LOP3.LUT R21, R17, 0xffff, RZ, 0xc0, !PT ;  /* 0x0000ffff11157812 */ /* 0x002fc800078ec0ff */
[----:B------:R-:W-:-:S04]  /*87f0*/  SHF.R.U32.HI R21, RZ, 0x8, R21 ;  /* 0x00000008ff157819 */ /* 0x000fc80000011615 */
[----:B------:R-:W-:Y:S02]  /*8800*/  LOP3.LUT R21, R21, 0xffff, RZ, 0xc0, !PT ;  /* 0x0000ffff15157812 */ /* 0x000fe400078ec0ff */
[----:B---3--:R-:W-:Y:S02]  /*8810*/  LOP3.LUT R23, R18, 0xff, RZ, 0xc0, !PT ;  /* 0x000000ff12177812 */ /* 0x008fe400078ec0ff */
[----:B------:R-:W-:Y:S02]  /*8820*/  ISETP.LE.U32.AND P5, PT, R21, UR14, PT ;  /* 0x0000000e15007c0c */ /* 0x000fe4000bfa3070 */
[----:B--2---:R-:W-:-:S04]  /*8830*/  F2FP.BF16.F32.PACK_AB R21, R75, R109 ;  /* 0x0000006d4b15723e */ /* 0x004fc800000010ff */
[C---:B------:R-:W-:Y:S02]  /*8840*/  PRMT R172, R21.reuse, 0x7610, R172 ;  /* 0x0000761015ac7816 */ /* 0x040fe400000000ac */
[----:B------:R-:W-:Y:S01]  /*8850*/  PRMT R173, R21, 0x7632, R173 ;  /* 0x0000763215ad7816 */ /* 0x000fe200000000ad */
[----:B------:R-:W-:Y:S02]  /*8860*/  FFMA.FTZ R21, R115, UR8, -R7 ;  /* 0x0000000873157c23 */ /* 0x000fe40008010807 */
[----:B------:R-:W-:Y:S01]  /*8870*/  @!P3 HFMA2.BF16_V2 R113, -RZ.H0_H0, RZ.H0_H0, -R172.H0_H0 ;  /* 0x200000ffff71b231 */ /* 0x000fe200003409ac */
[----:B------:R-:W-:Y:S01]  /*8880*/  PRMT R52, R172, 0x5410, R173 ;  /* 0x00005410ac347816 */ /* 0x000fe200000000ad */
[----:B------:R1:W2:Y:S01]  /*8890*/  MUFU.EX2 R108, R21 ;  /* 0x00000015006c7308 */ /* 0x0002a20000000800 */
[----:B------:R-:W-:Y:S02]  /*88a0*/  @!P2 HFMA2.BF16_V2 R112, -RZ.H0_H0, RZ.H0_H0, -R173.H0_H0 ;  /* 0x200000ffff70a231 */ /* 0x000fe400003409ad */
[----:B------:R-:W-:Y:S01]  /*88b0*/  @!P3 PRMT R172, R113, 0x5410, RZ ;  /* 0x0000541071acb816 */ /* 0x000fe200000000ff */
[----:B------:R-:W-:-:S02]  /*88c0*/  @!P5 HFMA2.BF16_V2 R120, -RZ.H0_H0, RZ.H0_H0, -R230.H0_H0 ;  /* 0x200000ffff78d231 */ /* 0x000fc400003409e6 */
[----:B------:R-:W-:Y:S01]  /*88d0*/  IMAD.MOV.U32 R113, RZ, RZ, R126 ;  /* 0x000000ffff717224 */ /* 0x000fe200078e007e */
[----:B------:R-:W-:Y:S01]  /*88e0*/  @!P2 PRMT R173, R112, 0x5410, RZ ;  /* 0x0000541070ada816 */ /* 0x000fe200000000ff */
[----:B------:R-:W-:Y:S01]  /*88f0*/  IMAD.MOV.U32 R112, RZ, RZ, R69 ;  /* 0x000000ffff707224 */ /* 0x000fe200078e0045 */
[----:B------:R-:W-:Y:S01]  /*8900*/  @!P5 PRMT R230, R120, 0x5410, RZ ;  /* 0x0000541078e6d816 */ /* 0x000fe200000000ff */
[----:B------:R-:W-:Y:S01]  /*8910*/  IMAD.MOV.U32 R69, RZ, RZ, R127 ;  /* 0x000000ffff457224 */ /* 0x000fe200078e007f */
[----:B-1----:R-:W-:-:S04]  /*8920*/  LOP3.LUT R21, R16, 0xff, RZ, 0xc0, !PT ;  /* 0x000000ff10157812 */ /* 0x002fc800078ec0ff */
        /* <DEDUP_REMOVED lines=9> */
[----:B--2---:R-:W-:-:S04]  /*89c0*/  F2FP.BF16.F32.PACK_AB R16, R102, R108 ;  /* 0x0000006c6610723e */ /* 0x004fc800000010ff */
        /* <DEDUP_REMOVED lines=11> */
[----:B------:R-:W-:-:S02]  /*8a80*/  ISETP.LE.U32.AND P3, PT, R16, UR14, PT ;  /* 0x0000000e10007c0c */ /* 0x000fc4000bf63070 */
[----:B------:R-:W-:Y:S01]  /*8a90*/  @!P2 PRMT R170, R115, 0x5410, RZ ;  /* 0x0000541073aaa816 */ /* 0x000fe200000000ff */
[----:B------:R-:W-:Y:S01]  /*8aa0*/  IMAD.MOV.U32 R115, RZ, RZ, R81 ;  /* 0x000000ffff737224 */ /* 0x000fe200078e0051 */
[----:B------:R-:W-:Y:S02]  /*8ab0*/  ISETP.LE.U32.AND P2, PT, R17, UR14, PT ;  /* 0x0000000e11007c0c */ /* 0x000fe4000bf43070 */
[----:B------:R-:W-:-:S04]  /*8ac0*/  SHF.R.U32.HI R17, RZ, 0x10, R22 ;  /* 0x00000010ff117819 */ /* 0x000fc80000011616 */
[----:B------:R-:W-:-:S03]  /*8ad0*/  LOP3.LUT R17, R17, 0xff, RZ, 0xc0, !PT ;  /* 0x000000ff11117812 */ /* 0x000fc600078ec0ff */
[----:B------:R-:W-:Y:S01]  /*8ae0*/  @!P3 HFMA2.BF16_V2 R121, -RZ.H0_H0, RZ.H0_H0, -R231.H0_H0 ;  /* 0x200000ffff79b231 */ /* 0x000fe200003409e7 */
[----:B-1----:R-:W-:Y:S02]  /*8af0*/  F2FP.BF16.F32.PACK_AB R16, R106, R107 ;  /* 0x0000006b6a10723e */ /* 0x002fe400000010ff */
[----:B------:R-:W-:Y:S01]  /*8b00*/  SHF.R.U32.HI R21, RZ, 0x18, R18 ;  /* 0x00000018ff157819 */ /* 0x000fe20000011612 */
[----:B------:R-:W-:Y:S01]  /*8b10*/  @!P2 HFMA2.BF16_V2 R118, -RZ.H0_H0, RZ.H0_H0, -R215.H0_H0 ;  /* 0x200000ffff76a231 */ /* 0x000fe200003409d7 */
[C---:B------:R-:W-:Y:S02]  /*8b20*/  PRMT R169, R16.reuse, 0x7632, R169 ;  /* 0x0000763210a97816 */ /* 0x040fe400000000a9 */
[----:B------:R-:W-:Y:S02]  /*8b30*/  PRMT R168, R16, 0x7610, R168 ;  /* 0x0000761010a87816 */ /* 0x000fe400000000a8 */
[----:B------:R-:W-:Y:S01]  /*8b40*/  LOP3.LUT R16, R33, 0xff, RZ, 0xc0, !PT ;  /* 0x000000ff21107812 */ /* 0x000fe200078ec0ff */
[----:B------:R-:W-:Y:S01]  /*8b50*/  @!P6 HFMA2.BF16_V2 R116, -RZ.H0_H0, RZ.H0_H0, -R169.H0_H0 ;  /* 0x200000ffff74e231 */ /* 0x000fe200003409a9 */
[----:B------:R-:W-:Y:S01]  /*8b60*/  PRMT R45, R168, 0x5410, R169 ;  /* 0x00005410a82d7816 */ /* 0x000fe200000000a9 */
[----:B------:R-:W-:Y:S01]  /*8b70*/  @!P1 HFMA2.BF16_V2 R117, -RZ.H0_H0, RZ.H0_H0, -R168.H0_H0 ;  /* 0x200000ffff759231 */ /* 0x000fe200003409a8 */
[----:B------:R-:W-:-:S02]  /*8b80*/  @!P3 PRMT R231, R121, 0x5410, RZ ;  /* 0x0000541079e7b816 */ /* 0x000fc400000000ff */
[----:B------:R-:W-:Y:S02]  /*8b90*/  @!P6 PRMT R169, R116, 0x5410, RZ ;  /* 0x0000541074a9e816 */ /* 0x000fe400000000ff */
[----:B------:R-:W-:Y:S02]  /*8ba0*/  ISETP.LE.U32.AND P6, PT, R30, UR14, PT ;  /* 0x0000000e1e007c0c */ /* 0x000fe4000bfc3070 */
[----:B------:R-:W1:Y:S01]  /*8bb0*/  LDSM.16.MT88.4 R28, [R187+0x14000] ;  /* 0x01400000bb1c783b */ /* 0x000e620000004200 */
[----:B------:R-:W-:Y:S02]  /*8bc0*/  ISETP.LE.U32.AND P3, PT, R16, UR14, PT ;  /* 0x0000000e10007c0c */ /* 0x000fe4000bf63070 */
[----:B------:R-:W-:Y:S02]  /*8bd0*/  LOP3.LUT R16, R22, 0xff, RZ, 0xc0, !PT ;  /* 0x000000ff16107812 */ /* 0x000fe400078ec0ff */
[----:B------:R-:W-:Y:S02]  /*8be0*/  @!P2 PRMT R215, R118, 0x5410, RZ ;  /* 0x0000541076d7a816 */ /* 0x000fe400000000ff */
[----:B------:R-:W-:-:S02]  /*8bf0*/  ISETP.LE.U32.AND P2, PT, R16, UR14, PT ;  /* 0x0000000e10007c0c */ /* 0x000fc4000bf43070 */
[----:B------:R-:W-:Y:S02]  /*8c00*/  @!P1 PRMT R168, R117, 0x5410, RZ ;  /* 0x0000541075a89816 */ /* 0x000fe400000000ff */
[----:B------:R-:W-:Y:S01]  /*8c10*/  SHF.R.U32.HI R16, RZ, 0x18, R22 ;  /* 0x00000018ff107819 */ /* 0x000fe20000011616 */
[----:B------:R-:W-:Y:S01]  /*8c20*/  @!P6 HFMA2.BF16_V2 R131, -RZ.H0_H0, RZ.H0_H0, -R239.H0_H0 ;  /* 0x200000ffff83e231 */ /* 0x000fe200003409ef */
[----:B------:R-:W-:Y:S01]  /*8c30*/  ISETP.LE.U32.AND P1, PT, R25, UR14, PT ;  /* 0x0000000e19007c0c */ /* 0x000fe2000bf23070 */
[----:B------:R-:W-:Y:S01]  /*8c40*/  @!P3 HFMA2.BF16_V2 R133, -RZ.H0_H0, RZ.H0_H0, -R237.H0_H0 ;  /* 0x200000ffff85b231 */ /* 0x000fe200003409ed */
[----:B------:R-:W2:Y:S01]  /*8c50*/  LDSM.16.MT88.4 R24, [R187+0x14800] ;  /* 0x01480000bb18783b */ /* 0x000ea20000004200 */
[----:B------:R-:W-:Y:S02]  /*8c60*/  ISETP.LE.U32.AND P4, PT, R16, UR14, PT ;  /* 0x0000000e10007c0c */ /* 0x000fe4000bf83070 */
[----:B------:R-:W-:Y:S02]  /*8c70*/  LOP3.LUT R16, R22, 0xffff, RZ, 0xc0, !PT ;  /* 0x0000ffff16107812 */ /* 0x000fe400078ec0ff */
[----:B------:R-:W-:Y:S01]  /*8c80*/  @!P2 HFMA2.BF16_V2 R122, -RZ.H0_H0, RZ.H0_H0, -R97.H0_H0 ;  /* 0x200000ffff7aa231 */ /* 0x000fe20000340961 */
[----:B------:R-:W-:-:S02]  /*8c90*/  ISETP.LE.U32.AND P5, PT, R17, UR14, PT ;  /* 0x0000000e11007c0c */ /* 0x000fc4000bfa3070 */
[----:B------:R-:W-:Y:S02]  /*8ca0*/  SHF.R.U32.HI R16, RZ, 0x8, R16 ;  /* 0x00000008ff107819 */ /* 0x000fe40000011610 */
[----:B------:R-:W-:Y:S01]  /*8cb0*/  @!P2 PRMT R97, R122, 0x5410, RZ ;  /* 0x000054107a61a816 */ /* 0x000fe200000000ff */
[----:B------:R-:W-:Y:S01]  /*8cc0*/  @!P1 HFMA2.BF16_V2 R132, -RZ.H0_H0, RZ.H0_H0, -R236.H0_H0 ;  /* 0x200000ffff849231 */ /* 0x000fe200003409ec */
[----:B------:R-:W-:Y:S02]  /*8cd0*/  LOP3.LUT R16, R16, 0xffff, RZ, 0xc0, !PT ;  /* 0x0000ffff10107812 */ /* 0x000fe400078ec0ff */
[----:B------:R-:W-:Y:S01]  /*8ce0*/  @!P4 HFMA2.BF16_V2 R130, -RZ.H0_H0, RZ.H0_H0, -R99.H0_H0 ;  /* 0x200000ffff82c231 */ /* 0x000fe20000340963 */
[----:B------:R-:W-:Y:S02]  /*8cf0*/  @!P6 PRMT R239, R131, 0x5410, RZ ;  /* 0x0000541083efe816 */ /* 0x000fe400000000ff */
[----:B------:R-:W-:Y:S02]  /*8d00*/  ISETP.LE.U32.AND P2, PT, R16, UR14, PT ;  /* 0x0000000e10007c0c */ /* 0x000fe4000bf43070 */
[----:B------:R-:W-:Y:S01]  /*8d10*/  @!P5 HFMA2.BF16_V2 R128, -RZ.H0_H0, RZ.H0_H0, -R104.H0_H0 ;  /* 0x200000ffff80d231 */ /* 0x000fe20000340968 */
[----:B------:R-:W-:-:S02]  /*8d20*/  @!P4 PRMT R99, R130, 0x5410, RZ ;  /* 0x000054108263c816 */ /* 0x000fc400000000ff */
[----:B------:R-:W-:Y:S02]  /*8d30*/  @!P3 PRMT R237, R133, 0x5410, RZ ;  /* 0x0000541085edb816 */ /* 0x000fe400000000ff */
[----:B------:R-:W-:Y:S01]  /*8d40*/  @!P5 PRMT R104, R128, 0x5410, RZ ;  /* 0x000054108068d816 */ /* 0x000fe200000000ff */
[----:B-1----:R-:W-:Y:S01]  /*8d50*/  HMMA.16816.F32.BF16 R16, R12, R28, RZ ;  /* 0x0000001c0c10723c */ /* 0x002fe200000418ff */
[----:B------:R-:W-:Y:S01]  /*8d60*/  ISETP.LE.U32.AND P5, PT, R21, UR14, PT ;  /* 0x0000000e15007c0c */ /* 0x000fe2000bfa3070 */
[----:B------:R-:W-:Y:S01]  /*8d70*/  IMAD.MOV.U32 R128, RZ, RZ, R111 ;  /* 0x000000ffff807224 */ /* 0x000fe200078e006f */
[----:B------:R-:W-:Y:S01]  /*8d80*/  SHF.R.U32.HI R21, RZ, 0x18, R4 ;  /* 0x00000018ff157819 */ /* 0x000fe20000011604 */
[----:B------:R-:W-:Y:S02]  /*8d90*/  IMAD.MOV.U32 R111, RZ, RZ, R82 ;  /* 0x000000ffff6f7224 */ /* 0x000fe400078e0052 */
[----:B------:R-:W-:Y:S01]  /*8da0*/  @!P2 HFMA2.BF16_V2 R129, -RZ.H0_H0, RZ.H0_H0, -R63.H0_H0 ;  /* 0x200000ffff81a231 */ /* 0x000fe2000034093f */
[----:B------:R-:W-:-:S02]  /*8db0*/  @!P1 PRMT R236, R132, 0x5410, RZ ;  /* 0x0000541084ec9816 */ /* 0x000fc400000000ff */
[----:B------:R-:W-:Y:S02]  /*8dc0*/  ISETP.LE.U32.AND P1, PT, R21, UR14, PT ;  /* 0x0000000e15007c0c */ /* 0x000fe4000bf23070 */
[----:B------:R-:W-:Y:S01]  /*8dd0*/  @!P2 PRMT R63, R129, 0x5410, RZ ;  /* 0x00005410813fa816 */ /* 0x000fe200000000ff */
[----:B------:R-:W-:Y:S01]  /*8de0*/  IMAD.MOV.U32 R129, RZ, RZ, R110 ;  /* 0x000000ffff817224 */ /* 0x000fe200078e006e */
[----:B------:R-:W-:Y:S01]  /*8df0*/  ISETP.LE.U32.AND P2, PT, R23, UR14, PT ;  /* 0x0000000e17007c0c */ /* 0x000fe2000bf43070 */
[----:B------:R-:W-:-:S10]  /*8e00*/  IMAD.MOV.U32 R110, RZ, RZ, R83 ;  /* 0x000000ffff6e7224 */ /* 0x000fd400078e0053 */
[----:B--2---:R-:W-:Y:S02]  /*8e10*/  HMMA.16816.F32.BF16 R120, R8, R24, R16 ;  /* 0x000000180878723c */ /* 0x004fe40000041810 */
[----:B------:R-:W-:-:S04]  /*8e20*/  @!P2 HFMA2.BF16_V2 R135, -RZ.H0_H0, RZ.H0_H0, -R228.H0_H0 ;  /* 0x200000ffff87a231 */ /* 0x000fc800003409e4 */
[----:B------:R-:W-:Y:S01]  /*8e30*/  HMMA.16816.F32.BF16 R16, R12, R30, RZ ;  /* 0x0000001e0c10723c */ /* 0x000fe200000418ff */
[----:B------:R-:W1:Y:S01]  /*8e40*/  LDSM.16.MT88.4 R28, [R185+0x16000] ;  /* 0x01600000b91c783b */ /* 0x000e620000004200 */
[----:B------:R-:W-:-:S15]  /*8e50*/  @!P2 PRMT R228, R135, 0x5410, RZ ;  /* 0x0000541087e4a816 */ /* 0x000fde00000000ff */
[----:B------:R-:W-:-:S07]  /*8e60*/  NOP ;  /* 0x0000000000007918 */ /* 0x000fce0000000000 */
[----:B------:R-:W-:Y:S01]  /*8e70*/  HMMA.16816.F32.BF16 R124, R8, R26, R16 ;  /* 0x0000001a087c723c */ /* 0x000fe20000041810 */
[----:B------:R-:W2:Y:S06]  /*8e80*/  LDSM.16.MT88.4 R24, [R185+0x16800] ;  /* 0x01680000b918783b */ /* 0x000eac0000004200 */
[----:B------:R-:W-:Y:S02]  /*8e90*/  LOP3.LUT R17, R4, 0xff, RZ, 0xc0, !PT ;  /* 0x000000ff04117812 */ /* 0x000fe400078ec0ff */
[----:B------:R-:W-:Y:S01]  /*8ea0*/  SHF.R.U32.HI R4, RZ, 0x8, R43 ;  /* 0x00000008ff047819 */ /* 0x000fe2000001162b */
[----:B------:R-:W-:Y:S01]  /*8eb0*/  IMAD.MOV.U32 R43, RZ, RZ, R112 ;  /* 0x000000ffff2b7224 */ /* 0x000fe200078e0070 */
[----:B------:R-:W-:Y:S01]  /*8ec0*/  SHF.R.U32.HI R16, RZ, 0x8, R34 ;  /* 0x00000008ff107819 */ /* 0x000fe20000011622 */
[----:B------:R-:W-:Y:S01]  /*8ed0*/  IMAD.MOV.U32 R112, RZ, RZ, R72 ;  /* 0x000000ffff707224 */ /* 0x000fe200078e0048 */
[----:B------:R-:W-:-:S02]  /*8ee0*/  LOP3.LUT R4, R4, 0xffff, RZ, 0xc0, !PT ;  /* 0x0000ffff04047812 */ /* 0x000fc400078ec0ff */
[----:B------:R-:W-:Y:S02]  /*8ef0*/  PRMT R44, R35, 0x5410, R16 ;  /* 0x00005410232c7816 */ /* 0x000fe40000000010 */
[----:B------:R-:W-:Y:S01]  /*8f00*/  ISETP.LE.U32.AND P4, PT, R4, UR14, PT ;  /* 0x0000000e04007c0c */ /* 0x000fe2000bf83070 */
[----:B------:R-:W-:Y:S01]  /*8f10*/  IMAD.WIDE.U32 R4, R42, -0x2daee0ad, RZ ;  /* 0xd2511f532a047825 */ /* 0x000fe200078e00ff */
[----:B------:R-:W-:Y:S02]  /*8f20*/  SHF.R.U32.HI R18, RZ, 0x10, R20 ;  /* 0x00000010ff127819 */ /* 0x000fe40000011614 */
[----:B------:R-:W-:Y:S02]  /*8f30*/  LOP3.LUT R19, R20, 0xff, RZ, 0xc0, !PT ;  /* 0x000000ff14137812 */ /* 0x000fe400078ec0ff */
[----:B------:R-:W-:Y:S02]  /*8f40*/  LOP3.LUT R16, R5, UR21, R32, 0x96, !PT ;  /* 0x0000001505107c12 */ /* 0x000fe4000f8e9620 */
[----:B------:R-:W-:-:S02]  /*8f50*/  LOP3.LUT R32, R4, 0xffff, RZ, 0xc0, !PT ;  /* 0x0000ffff04207812 */ /* 0x000fc400078ec0ff */
[----:B------:R-:W-:Y:S02]  /*8f60*/  LOP3.LUT R35, R4, 0xff, RZ, 0xc0, !PT ;  /* 0x000000ff04237812 */ /* 0x000fe400078ec0ff */
[--C-:B------:R-:W-:Y:S01]  /*8f70*/  SHF.R.U32.HI R34, RZ, 0x10, R4.reuse ;  /* 0x00000010ff227819 */ /* 0x100fe20000011604 */
[----:B------:R-:W-:Y:S01]  /*8f80*/  @!P4 HFMA2.BF16_V2 R134, -RZ.H0_H0, RZ.H0_H0, -R238.H0_H0 ;  /* 0x200000ffff86c231 */ /* 0x000fe200003409ee */
[----:B------:R-:W-:Y:S02]  /*8f90*/  SHF.R.U32.HI R33, RZ, 0x18, R4 ;  /* 0x00000018ff217819 */ /* 0x000fe40000011604 */
[----:B------:R-:W-:Y:S02]  /*8fa0*/  LOP3.LUT R4, R38, 0xff, RZ, 0xc0, !PT ;  /* 0x000000ff26047812 */ /* 0x000fe400078ec0ff */
[----:B------:R-:W-:Y:S02]  /*8fb0*/  @!P4 PRMT R238, R134, 0x5410, RZ ;  /* 0x0000541086eec816 */ /* 0x000fe400000000ff */
[----:B------:R-:W-:-:S02]  /*8fc0*/  ISETP.LE.U32.AND P6, PT, R4, UR14, PT ;  /* 0x0000000e04007c0c */ /* 0x000fc4000bfc3070 */
[----:B------:R-:W-:Y:S02]  /*8fd0*/  SHF.R.U32.HI R4, RZ, 0x8, R39 ;  /* 0x00000008ff047819 */ /* 0x000fe40000011627 */
[----:B------:R-:W-:Y:S02]  /*8fe0*/  ISETP.LE.U32.AND P4, PT, R17, UR14, PT ;  /* 0x0000000e11007c0c */ /* 0x000fe4000bf83070 */
[----:B------:R-:W-:Y:S02]  /*8ff0*/  LOP3.LUT R4, R4, 0xffff, RZ, 0xc0, !PT ;  /* 0x0000ffff04047812 */ /* 0x000fe400078ec0ff */
[----:B------:R-:W-:Y:S02]  /*9000*/  SHF.R.U32.HI R17, RZ, 0x18, R20 ;  /* 0x00000018ff117819 */ /* 0x000fe40000011614 */
[----:B------:R-:W-:Y:S02]  /*9010*/  ISETP.LE.U32.AND P3, PT, R4, UR14, PT ;  /* 0x0000000e04007c0c */ /* 0x000fe4000bf63070 */
[----:B------:R-:W-:-:S02]  /*9020*/  LOP3.LUT R4, R20, 0xffff, RZ, 0xc0, !PT ;  /* 0x0000ffff14047812 */ /* 0x000fc400078ec0ff */
[----:B-1----:R-:W-:Y:S02]  /*9030*/  HMMA.16816.F32.BF16 R20, R12, R28, RZ ;  /* 0x0000001c0c14723c */ /* 0x002fe400000418ff */
[----:B------:R-:W-:Y:S02]  /*9040*/  SHF.R.U32.HI R5, RZ, 0x8, R4 ;  /* 0x00000008ff057819 */ /* 0x000fe40000011604 */
[----:B------:R-:W-:Y:S02]  /*9050*/  LOP3.LUT R4, R18, 0xff, RZ, 0xc0, !PT ;  /* 0x000000ff12047812 */ /* 0x000fe400078ec0ff */
[----:B------:R-:W-:Y:S02]  /*9060*/  PRMT R39, R19, 0x5410, R5 ;  /* 0x0000541013277816 */ /* 0x000fe40000000005 */
[----:B------:R-:W-:Y:S01]  /*9070*/  PRMT R40, R4, 0x5410, R17 ;  /* 0x0000541004287816 */ /* 0x000fe20000000011 */
[----:B------:R-:W-:Y:S01]  /*9080*/  @!P3 HFMA2.BF16_V2 R136, -RZ.H0_H0, RZ.H0_H0, -R214.H0_H0 ;  /* 0x200000ffff88b231 */ /* 0x000fe200003409d6 */
[----:B------:R-:W-:-:S02]  /*9090*/  SHF.R.U32.HI R5, RZ, 0x8, R32 ;  /* 0x00000008ff057819 */ /* 0x000fc40000011620 */
[----:B------:R-:W-:Y:S02]  /*90a0*/  LOP3.LUT R4, R34, 0xff, RZ, 0xc0, !PT ;  /* 0x000000ff22047812 */ /* 0x000fe400078ec0ff */
[----:B------:R-:W-:Y:S02]  /*90b0*/  LOP3.LUT R17, R36, 0xff, RZ, 0xc0, !PT ;  /* 0x000000ff24117812 */ /* 0x000fe400078ec0ff */
[----:B------:R-:W-:Y:S02]  /*90c0*/  PRMT R38, R35, 0x5410, R5 ;  /* 0x0000541023267816 */ /* 0x000fe40000000005 */
[----:B------:R-:W-:Y:S02]  /*90d0*/  PRMT R36, R4, 0x5410, R33 ;  /* 0x0000541004247816 */ /* 0x000fe40000000021 */
[----:B------:R-:W-:Y:S02]  /*90e0*/  SHF.R.U32.HI R5, RZ, 0x8, R37 ;  /* 0x00000008ff057819 */ /* 0x000fe40000011625 */
[----:B------:R-:W-:-:S02]  /*90f0*/  LOP3.LUT R4, R16, 0xffff, RZ, 0xc0, !PT ;  /* 0x0000ffff10047812 */ /* 0x000fc400078ec0ff */
[----:B--2---:R-:W-:Y:S01]  /*9100*/  HMMA.16816.F32.BF16 R180, R8, R24, R20 ;  /* 0x0000001808b4723c */ /* 0x004fe20000041814 */
[----:B------:R-:W-:Y:S02]  /*9110*/  ISETP.LE.U32.AND P2, PT, R17, UR14, PT ;  /* 0x0000000e11007c0c */ /* 0x000fe4000bf43070 */
[--C-:B------:R-:W-:Y:S02]  /*9120*/  SHF.R.U32.HI R18, RZ, 0x10, R16.reuse ;  /* 0x00000010ff127819 */ /* 0x100fe40000011610 */
[----:B------:R-:W-:Y:S01]  /*9130*/  LOP3.LUT R19, R16, 0xff, RZ, 0xc0, !PT ;  /* 0x000000ff10137812 */ /* 0x000fe200078ec0ff */
[----:B------:R-:W-:Y:S01]  /*9140*/  HMMA.16816.F32.BF16 R20, R12, R30, RZ ;  /* 0x0000001e0c14723c */ /* 0x000fe200000418ff */
[----:B------:R-:W-:Y:S02]  /*9150*/  SHF.R.U32.HI R17, RZ, 0x18, R16 ;  /* 0x00000018ff117819 */ /* 0x000fe40000011610 */
[----:B------:R-:W-:Y:S02]  /*9160*/  LOP3.LUT R16, R5, 0xffff, RZ, 0xc0, !PT ;  /* 0x0000ffff05107812 */ /* 0x000fe400078ec0ff */
[----:B------:R-:W-:-:S02]  /*9170*/  SHF.R.U32.HI R5, RZ, 0x8, R4 ;  /* 0x00000008ff057819 */ /* 0x000fc40000011604 */
[----:B------:R-:W-:Y:S02]  /*9180*/  LOP3.LUT R4, R18, 0xff, RZ, 0xc0, !PT ;  /* 0x000000ff12047812 */ /* 0x000fe400078ec0ff */
[----:B------:R-:W-:Y:S02]  /*9190*/  @!P3 PRMT R214, R136, 0x5410, RZ ;  /* 0x0000541088d6b816 */ /* 0x000fe400000000ff */
[----:B------:R-:W-:Y:S02]  /*91a0*/  ISETP.LE.U32.AND P3, PT, R16, UR14, PT ;  /* 0x0000000e10007c0c */ /* 0x000fe4000bf63070 */
[----:B------:R-:W-:Y:S01]  /*91b0*/  PRMT R35, R19, 0x5410, R5 ;  /* 0x0000541013237816 */ /* 0x000fe20000000005 */
[----:B------:R-:W-:Y:S01]  /*91c0*/  FADD.FTZ R5, R113, R114 ;  /* 0x0000007271057221 */ /* 0x000fe20000010000 */
[----:B------:R-:W-:-:S09]  /*91d0*/  PRMT R34, R4, 0x5410, R17 ;  /* 0x0000541004227816 */ /* 0x000fd20000000011 */
[----:B------:R-:W-:Y:S01]  /*91e0*/  HMMA.16816.F32.BF16 R216, R8, R26, R20 ;  /* 0x0000001a08d8723c */ /* 0x000fe20000041814 */
[----:B------:R-:W1:Y:S01]  /*91f0*/  LDSM.16.MT88.4 R20, [R186+0x16000] ;  /* 0x01600000ba14783b */ /* 0x000e620000004200 */
[----:B------:R-:W-:Y:S01]  /*9200*/  FADD.FTZ R28, R242, R240 ;  /* 0x000000f0f21c7221 */ /* 0x000fe20000010000 */
[----:B------:R-:W-:Y:S02]  /*9210*/  IMAD.MOV.U32 R114, RZ, RZ, R80 ;  /* 0x000000ffff727224 */ /* 0x000fe400078e0050 */
[----:B------:R-:W2:Y:S01]  /*9220*/  LDSM.16.MT88.4 R24, [R186+0x16800] ;  /* 0x01680000ba18783b */ /* 0x000ea20000004200 */
[--C-:B------:R-:W-:Y:S01]  /*9230*/  FFMA.FTZ R4, R138, UR8, -R7.reuse ;  /* 0x000000088a047c23 */ /* 0x100fe20008010807 */
[----:B------:R-:W-:Y:S01]  /*9240*/  FFMA.FTZ R7, R137, UR8, -R7 ;  /* 0x0000000889077c23 */ /* 0x000fe20008010807 */
[----:B------:R-:W-:Y:S01]  /*9250*/  FADD.FTZ R5, R252, R5 ;  /* 0x00000005fc057221 */ /* 0x000fe20000010000 */
[----:B------:R-:W-:Y:S01]  /*9260*/  USHF.L.U32 UR20, UR20, 0x3, URZ ;  /* 0x0000000314147899 */ /* 0x000fe2000800063f */
[----:B------:R3:W-:Y:S01]  /*9270*/  MUFU.EX2 R72, R4 ;  /* 0x0000000400487308 */ /* 0x0007e20000000800 */
[----:B------:R-:W-:Y:S01]  /*9280*/  IMAD.MOV.U32 R113, RZ, RZ, R201 ;  /* 0x000000ffff717224 */ /* 0x000fe200078e00c9 */
[----:B-1----:R-:W-:Y:S06]  /*9290*/  HMMA.16816.F32.BF16 R16, R12, R20, RZ ;  /* 0x000000140c10723c */ /* 0x002fec00000418ff */
[----:B------:R1:W4:Y:S01]  /*92a0*/  MUFU.EX2 R252, R7 ;  /* 0x0000000700fc7308 */ /* 0x0003220000000800 */
[--C-:B---3--:R-:W-:Y:S01]  /*92b0*/  FFMA.FTZ R4, R139, UR8, -R0.reuse ;  /* 0x000000088b047c23 */ /* 0x108fe20008010800 */
[----:B------:R-:W-:Y:S01]  /*92c0*/  FFMA.FTZ R0, R140, UR8, -R0 ;  /* 0x000000088c007c23 */ /* 0x000fe20008010800 */
[----:B------:R-:W-:Y:S01]  /*92d0*/  FADD.FTZ R5, R43, R5 ;  /* 0x000000052b057221 */ /* 0x000fe20000010000 */
[----:B------:R-:W-:Y:S01]  /*92e0*/  @!P6 HFMA2.BF16_V2 R137, -RZ.H0_H0, RZ.H0_H0, -R192.H0_H0 ;  /* 0x200000ffff89e231 */ /* 0x000fe200003409c0 */
[----:B------:R3:W5:Y:S01]  /*92f0*/  LDL.LU R201, [R1+0x114] ;  /* 0x0001140001c97983 */ /* 0x0007620000300800 */
[----:B------:R-:W-:-:S12]  /*9300*/  IMAD.MOV.U32 R43, RZ, RZ, R128 ;  /* 0x000000ffff2b7224 */ /* 0x000fd800078e0080 */
[----:B--2---:R-:W-:Y:S01]  /*9310*/  HMMA.16816.F32.BF16 R116, R8, R24, R16 ;  /* 0x000000180874723c */ /* 0x004fe20000041810 */
[----:B------:R4:W-:Y:S01]  /*9320*/  MUFU.EX2 R242, R0 ;  /* 0x0000000000f27308 */ /* 0x0009e20000000800 */
[----:B-1----:R-:W-:Y:S01]  /*9330*/  FADD.FTZ R7, R243, R28 ;  /* 0x0000001cf3077221 */ /* 0x002fe20000010000 */
[----:B------:R-:W-:Y:S01]  /*9340*/  IMAD.MOV.U32 R128, RZ, RZ, R129 ;  /* 0x000000ffff807224 */ /* 0x000fe200078e0081 */
[----:B------:R-:W-:Y:S01]  /*9350*/  LDSM.16.MT88.4 R28, [R188+0x16800] ;  /* 0x01680000bc1c783b */ /* 0x000fe20000004200 */
[----:B------:R-:W-:Y:S01]  /*9360*/  IMAD.MOV.U32 R129, RZ, RZ, R96 ;  /* 0x000000ffff817224 */ /* 0x000fe200078e0060 */
[----:B------:R-:W-:Y:S01]  /*9370*/  HMMA.16816.F32.BF16 R16, R12, R22, RZ ;  /* 0x000000160c10723c */ /* 0x000fe200000418ff */
[----:B------:R-:W-:Y:S01]  /*9380*/  IMAD.MOV.U32 R96, RZ, RZ, R105 ;  /* 0x000000ffff607224 */ /* 0x000fe200078e0069 */
[----:B------:R-:W1:Y:S01]  /*9390*/  LDSM.16.MT88.4 R20, [R188+0x16000] ;  /* 0x01600000bc14783b */ /* 0x000e620000004200 */
[----:B------:R2:W3:Y:S01]  /*93a0*/  MUFU.EX2 R243, R4 ;  /* 0x0000000400f37308 */ /* 0x0004e20000000800 */
[----:B------:R-:W-:-:S02]  /*93b0*/  IMAD.MOV.U32 R105, RZ, RZ, R68 ;  /* 0x000000ffff697224 */ /* 0x000fc400078e0044 */
[----:B------:R-:W-:Y:S01]  /*93c0*/  @!P5 HFMA2.BF16_V2 R138, -RZ.H0_H0, RZ.H0_H0, -R191.H0_H0 ;  /* 0x200000ffff8ad231 */ /* 0x000fe200003409bf */
[----:B------:R-:W-:Y:S01]  /*93d0*/  @!P6 PRMT R192, R137, 0x5410, RZ ;  /* 0x0000541089c0e816 */ /* 0x000fe200000000ff */
[----:B------:R-:W-:Y:S02]  /*93e0*/  IMAD.MOV.U32 R68, RZ, RZ, R200 ;  /* 0x000000ffff447224 */ /* 0x000fe400078e00c8 */
[----:B------:R1:W5:Y:S01]  /*93f0*/  LDL.LU R200, [R1+0x110] ;  /* 0x0001100001c87983 */ /* 0x0003620000300800 */
[----:B----4-:R-:W-:-:S04]  /*9400*/  F2FP.BF16.F32.PACK_AB R0, R252, R72 ;  /* 0x00000048fc00723e */ /* 0x010fc800000010ff */
[C---:B------:R-:W-:Y:S01]  /*9410*/  PRMT R134, R0.reuse, 0x7632, R134 ;  /* 0x0000763200867816 */ /* 0x040fe20000000086 */
[----:B--2---:R-:W-:Y:S01]  /*9420*/  FADD.FTZ R4, R43, R7 ;  /* 0x000000072b047221 */ /* 0x004fe20000010000 */
[----:B------:R-:W-:Y:S02]  /*9430*/  IMAD.MOV.U32 R43, RZ, RZ, R128 ;  /* 0x000000ffff2b7224 */ /* 0x000fe400078e0080 */
[----:B------:R-:W-:Y:S01]  /*9440*/  IMAD.MOV.U32 R128, RZ, RZ, R129 ;  /* 0x000000ffff807224 */ /* 0x000fe200078e0081 */
[----:B------:R-:W-:Y:S01]  /*9450*/  PRMT R135, R0, 0x7610, R135 ;  /* 0x0000761000877816 */ /* 0x000fe20000000087 */
[----:B------:R-:W-:Y:S01]  /*9460*/  FADD.FTZ R5, R43, R5 ;  /* 0x000000052b057221 */ /* 0x000fe20000010000 */
[----:B------:R-:W-:Y:S02]  /*9470*/  @!P3 HFMA2.BF16_V2 R140, -RZ.H0_H0, RZ.H0_H0, -R134.H0_H0 ;  /* 0x200000ffff8cb231 */ /* 0x000fe40000340986 */
[----:B------:R-:W-:Y:S01]  /*9480*/  IMAD.MOV.U32 R43, RZ, RZ, R128 ;  /* 0x000000ffff2b7224 */ /* 0x000fe200078e0080 */
[----:B------:R-:W-:Y:S01]  /*9490*/  HMMA.16816.F32.BF16 R80, R8, R26, R16 ;  /* 0x0000001a0850723c */ /* 0x000fe20000041810 */
[----:B------:R-:W-:-:S02]  /*94a0*/  IMAD.MOV.U32 R129, RZ, RZ, R96 ;  /* 0x000000ffff817224 */ /* 0x000fc400078e0060 */
[----:B------:R-:W-:-:S04]  /*94b0*/  IMAD.MOV.U32 R96, RZ, RZ, R105 ;  /* 0x000000ffff607224 */ /* 0x000fc800078e0069 */
[----:B------:R-:W-:Y:S02]  /*94c0*/  PRMT R27, R135, 0x5410, R134 ;  /* 0x00005410871b7816 */ /* 0x000fe40000000086 */
[----:B------:R-:W-:Y:S01]  /*94d0*/  @!P3 PRMT R134, R140, 0x5410, RZ ;  /* 0x000054108c86b816 */ /* 0x000fe200000000ff */
[----:B------:R-:W-:Y:S01]  /*94e0*/  IMAD.MOV.U32 R128, RZ, RZ, R96 ;  /* 0x000000ffff807224 */ /* 0x000fe200078e0060 */
[C---:B------:R-:W-:Y:S02]  /*94f0*/  LEA R24, P3, R43.reuse, UR6, 0x1 ;  /* 0x000000062b187c11 */ /* 0x040fe4000f8608ff */
[----:B---3--:R-:W-:Y:S02]  /*9500*/  F2FP.BF16.F32.PACK_AB R0, R242, R243 ;  /* 0x000000f3f200723e */ /* 0x008fe400000010ff */
[----:B------:R-:W-:Y:S01]  /*9510*/  LEA.HI.X R25, R43, UR7, R143, 0x1, P3 ;  /* 0x000000072b197c11 */ /* 0x000fe200098f0c8f */
[----:B------:R-:W-:Y:S01]  /*9520*/  IMAD.MOV.U32 R43, RZ, RZ, R128 ;  /* 0x000000ffff2b7224 */ /* 0x000fe200078e0080 */
[----:B-1----:R-:W-:Y:S01]  /*9530*/  HMMA.16816.F32.BF16 R16, R12, R20, RZ ;  /* 0x000000140c10723c */ /* 0x002fe200000418ff */
[----:B------:R-:W-:Y:S01]  /*9540*/  IMAD.MOV.U32 R128, RZ, RZ, R129 ;  /* 0x000000ffff807224 */ /* 0x000fe200078e0081 */
[C---:B------:R-:W-:Y:S01]  /*9550*/  PRMT R133, R0.reuse, 0x7610, R133 ;  /* 0x0000761000857816 */ /* 0x040fe20000000085 */
[----:B------:R-:W-:Y:S01]  /*9560*/  IMAD.MOV.U32 R129, RZ, RZ, R111 ;  /* 0x000000ffff817224 */ /* 0x000fe200078e006f */
[----:B------:R-:W-:Y:S01]  /*9570*/  PRMT R132, R0, 0x7632, R132 ;  /* 0x0000763200847816 */ /* 0x000fe20000000084 */
[----:B------:R-:W-:-:S02]  /*9580*/  IMAD.MOV.U32 R111, RZ, RZ, R110 ;  /* 0x000000ffff6f7224 */ /* 0x000fc400078e006e */
[----:B------:R-:W-:Y:S01]  /*9590*/  FADD.FTZ R0, R43, R5 ;  /* 0x000000052b007221 */ /* 0x000fe20000010000 */
        /* <DEDUP_REMOVED lines=21> */
[----:B------:R-:W-:Y:S02]  /*96f0*/  @!P4 HFMA2.BF16_V2 R139, -RZ.H0_H0, RZ.H0_H0, -R135.H0_H0 ;  /* 0x200000ffff8bc231 */ /* 0x000fe40000340987 */
[----:B------:R-:W-:Y:S02]  /*9700*/  IMAD.MOV.U32 R49, RZ, RZ, R58 ;  /* 0x000000ffff317224 */ /* 0x000fe400078e003a */
[----:B------:R-:W-:-:S02]  /*9710*/  IMAD.MOV.U32 R58, RZ, RZ, R59 ;  /* 0x000000ffff3a7224 */ /* 0x000fc400078e003b */
[----:B------:R-:W-:Y:S02]  /*9720*/  IMAD.MOV.U32 R59, RZ, RZ, R56 ;  /* 0x000000ffff3b7224 */ /* 0x000fe400078e0038 */
[----:B------:R-:W-:Y:S02]  /*9730*/  IMAD.MOV.U32 R56, RZ, RZ, R57 ;  /* 0x000000ffff387224 */ /* 0x000fe400078e0039 */
[----:B------:R-:W-:Y:S01]  /*9740*/  IMAD.MOV.U32 R57, RZ, RZ, R55 ;  /* 0x000000ffff397224 */ /* 0x000fe200078e0037 */
[----:B------:R-:W-:Y:S01]  /*9750*/  @!P5 PRMT R191, R138, 0x5410, RZ ;  /* 0x000054108abfd816 */ /* 0x000fe200000000ff */
[----:B------:R-:W-:Y:S01]  /*9760*/  IMAD.MOV.U32 R137, RZ, RZ, R129 ;  /* 0x000000ffff897224 */ /* 0x000fe200078e0081 */
[----:B------:R-:W-:Y:S01]  /*9770*/  @!P4 PRMT R135, R139, 0x5410, RZ ;  /* 0x000054108b87c816 */ /* 0x000fe200000000ff */
[----:B------:R-:W-:Y:S02]  /*9780*/  IMAD.MOV.U32 R138, RZ, RZ, R111 ;  /* 0x000000ffff8a7224 */ /* 0x000fe400078e006f */
[----:B------:R-:W-:-:S02]  /*9790*/  IMAD.MOV.U32 R139, RZ, RZ, R110 ;  /* 0x000000ffff8b7224 */ /* 0x000fc400078e006e */
[----:B------:R-:W-:Y:S02]  /*97a0*/  IMAD.MOV.U32 R143, RZ, RZ, R58 ;  /* 0x000000ffff8f7224 */ /* 0x000fe400078e003a */
[----:B------:R-:W-:Y:S02]  /*97b0*/  IMAD.MOV.U32 R129, RZ, RZ, R59 ;  /* 0x000000ffff817224 */ /* 0x000fe400078e003b */
[----:B------:R-:W-:Y:S02]  /*97c0*/  IMAD.MOV.U32 R111, RZ, RZ, R56 ;  /* 0x000000ffff6f7224 */ /* 0x000fe400078e0038 */
[----:B------:R-:W-:Y:S02]  /*97d0*/  IMAD.MOV.U32 R110, RZ, RZ, R57 ;  /* 0x000000ffff6e7224 */ /* 0x000fe400078e0039 */
[----:B------:R-:W-:Y:S06]  /*97e0*/  HMMA.16816.F32.BF16 R56, R8, R28, R16 ;  /* 0x0000001c0838723c */ /* 0x000fec0000041810 */
[----:B------:R-:W-:Y:S01]  /*97f0*/  HMMA.16816.F32.BF16 R16, R12, R22, RZ ;  /* 0x000000160c10723c */ /* 0x000fe200000418ff */
[----:B------:R-:W1:Y:S01]  /*9800*/  LDSM.16.MT88.4 R20, [R187+0x16000] ;  /* 0x01600000bb14783b */ /* 0x000e620000004200 */
[----:B------:R-:W-:-:S02]  /*9810*/  @!P2 HFMA2.BF16_V2 R142, -RZ.H0_H0, RZ.H0_H0, -R133.H0_H0 ;  /* 0x200000ffff8ea231 */ /* 0x000fc40000340985 */
[----:B------:R-:W-:Y:S01]  /*9820*/  @!P1 HFMA2.BF16_V2 R141, -RZ.H0_H0, RZ.H0_H0, -R132.H0_H0 ;  /* 0x200000ffff8d9231 */ /* 0x000fe20000340984 */
[----:B------:R-:W-:Y:S01]  /*9830*/  PRMT R26, R133, 0x5410, R132 ;  /* 0x00005410851a7816 */ /* 0x000fe20000000084 */
[----:B------:R-:W-:Y:S01]  /*9840*/  IMAD.MOV.U32 R136, RZ, RZ, R128 ;  /* 0x000000ffff887224 */ /* 0x000fe200078e0080 */
[----:B------:R-:W-:Y:S01]  /*9850*/  @!P2 PRMT R133, R142, 0x5410, RZ ;  /* 0x000054108e85a816 */ /* 0x000fe200000000ff */
[----:B------:R-:W-:Y:S01]  /*9860*/  IMAD.MOV.U32 R128, RZ, RZ, R50 ;  /* 0x000000ffff807224 */ /* 0x000fe200078e0032 */
[----:B------:R-:W-:Y:S01]  /*9870*/  @!P1 PRMT R132, R141, 0x5410, RZ ;  /* 0x000054108d849816 */ /* 0x000fe200000000ff */
[----:B------:R-:W-:Y:S02]  /*9880*/  IMAD.MOV.U32 R140, RZ, RZ, R51 ;  /* 0x000000ffff8c7224 */ /* 0x000fe400078e0033 */
[----:B------:R-:W-:Y:S02]  /*9890*/  IMAD.MOV.U32 R141, RZ, RZ, R48 ;  /* 0x000000ffff8d7224 */ /* 0x000fe400078e0030 */
[----:B------:R-:W-:-:S10]  /*98a0*/  IMAD.MOV.U32 R142, RZ, RZ, R49 ;  /* 0x000000ffff8e7224 */ /* 0x000fd400078e0031 */
[----:B------:R-:W-:Y:S06]  /*98b0*/  HMMA.16816.F32.BF16 R48, R8, R30, R16 ;  /* 0x0000001e0830723c */ /* 0x000fec0000041810 */
[C---:B-1----:R-:W-:Y:S06]  /*98c0*/  HMMA.16816.F32.BF16 R28, R12.reuse, R20, RZ ;  /* 0x000000140c1c723c */ /* 0x042fec00000418ff */
[----:B------:R-:W-:Y:S01]  /*98d0*/  HMMA.16816.F32.BF16 R20, R12, R22, RZ ;  /* 0x000000160c14723c */ /* 0x000fe200000418ff */
[----:B------:R-:W1:Y:S01]  /*98e0*/  LDSM.16.MT88.4 R12, [R187+0x16800] ;  /* 0x01680000bb0c783b */ /* 0x000e620000004200 */
[----:B------:R-:W-:Y:S01]  /*98f0*/  FADD.FTZ R240, R43, R0 ;  /* 0x000000002bf07221 */ /* 0x000fe20000010000 */
[----:B------:R-:W-:-:S02]  /*9900*/  IMAD.U32 R0, RZ, RZ, UR20 ;  /* 0x00000014ff007e24 */ /* 0x000fc4000f8e00ff */
[----:B------:R-:W-:Y:S02]  /*9910*/  FADD.FTZ R4, R241, R4 ;  /* 0x00000004f1047221 */ /* 0x000fe40000010000 */
[----:B------:R-:W-:-:S04]  /*9920*/  IMAD.WIDE R32, R0, 0x2, R24 ;  /* 0x0000000200207825 */ /* 0x000fc800078e0218 */
[----:B------:R-:W-:Y:S01]  /*9930*/  FADD.FTZ R4, R196, R4 ;  /* 0x00000004c4047221 */ /* 0x000fe20000010000 */
[----:B------:R-:W-:-:S03]  /*9940*/  HSET2.LE.AND R0, R39, R6, PT ;  /* 0x0000000627007233 */ /* 0x000fc60003803000 */
[----:B------:R-:W-:Y:S02]  /*9950*/  FADD.FTZ R241, R194, R4 ;  /* 0x00000004c2f17221 */ /* 0x000fe40000010000 */
[----:B------:R-:W-:Y:S02]  /*9960*/  LOP3.LUT R4, R0, R47, RZ, 0xc0, !PT ;  /* 0x0000002f00047212 */ /* 0x000fe400078ec0ff */
[----:B------:R-:W-:Y:S01]  /*9970*/  HSET2.LE.AND R0, R40, R6, PT ;  /* 0x0000000628007233 */ /* 0x000fe20003803000 */
[C---:B-1----:R-:W-:Y:S06]  /*9980*/  HMMA.16816.F32.BF16 R28, R8.reuse, R12, R28 ;  /* 0x0000000c081c723c */ /* 0x042fec000004181c */
[----:B------:R-:W-:Y:S01]  /*9990*/  HMMA.16816.F32.BF16 R20, R8, R14, R20 ;  /* 0x0000000e0814723c */ /* 0x000fe20000041814 */
[----:B------:R-:W1:Y:S01]  /*99a0*/  LDSM.16.MT88.4 R8, [R185+0x11000] ;  /* 0x01100000b908783b */ /* 0x000e620000004200 */
[----:B------:R-:W-:-:S02]  /*99b0*/  LOP3.LUT R5, R0, R54, RZ, 0xc0, !PT ;  /* 0x0000003600057212 */ /* 0x000fc400078ec0ff */
[--C-:B------:R-:W-:Y:S02]  /*99c0*/  HSET2.LE.AND R0, R44, R6.reuse, PT ;  /* 0x000000062c007233 */ /* 0x100fe40003803000 */
[--C-:B------:R-:W-:Y:S01]  /*99d0*/  HSET2.LE.AND R7, R41, R6.reuse, PT ;  /* 0x0000000629077233 */ /* 0x100fe20003803000 */
[----:B------:R-:W-:Y:S01]  /*99e0*/  IMAD.MOV.U32 R42, RZ, RZ, R60 ;  /* 0x000000ffff2a7224 */ /* 0x000fe200078e003c */
[--C-:B------:R-:W-:Y:S01]  /*99f0*/  HSET2.LE.AND R18, R38, R6.reuse, PT ;  /* 0x0000000626127233 */ /* 0x100fe20003803000 */
[----:B------:R-:W-:Y:S01]  /*9a00*/  IMAD.MOV.U32 R43, RZ, RZ, R62 ;  /* 0x000000ffff2b7224 */ /* 0x000fe200078e003e */
[--C-:B------:R-:W-:Y:S01]  /*9a10*/  HSET2.LE.AND R19, R36, R6.reuse, PT ;  /* 0x0000000624137233 */ /* 0x100fe20003803000 */
[----:B------:R-:W-:Y:S01]  /*9a20*/  IMAD.MOV.U32 R130, RZ, RZ, R61 ;  /* 0x000000ffff827224 */ /* 0x000fe200078e003d */
[--C-:B------:R-:W-:Y:S01]  /*9a30*/  HSET2.LE.AND R17, R35, R6.reuse, PT ;  /* 0x0000000623117233 */ /* 0x100fe20003803000 */
[----:B------:R-:W2:Y:S01]  /*9a40*/  LDSM.16.MT88.4 R12, [R186+0x11000] ;  /* 0x01100000ba0c783b */ /* 0x000ea20000004200 */
[----:B------:R-:W-:-:S02]  /*9a50*/  HSET2.LE.AND R16, R34, R6, PT ;  /* 0x0000000622107233 */ /* 0x000fc40003803000 */
[----:B------:R-:W-:Y:S02]  /*9a60*/  LOP3.LUT R6, R0, R53, RZ, 0xc0, !PT ;  /* 0x0000003500067212 */ /* 0x000fe400078ec0ff */
[----:B------:R-:W-:Y:S01]  /*9a70*/  LOP3.LUT R7, R7, R52, RZ, 0xc0, !PT ;  /* 0x0000003407077212 */ /* 0x000fe200078ec0ff */
[----:B------:R-:W-:Y:S02]  /*9a80*/  IMAD.MOV.U32 R40, RZ, RZ, R42 ;  /* 0x000000ffff287224 */ /* 0x000fe400078e002a */
[----:B------:R-:W-:Y:S01]  /*9a90*/  IMAD.MOV.U32 R42, RZ, RZ, R43 ;  /* 0x000000ffff2a7224 */ /* 0x000fe200078e002b */
[----:B------:R-:W-:Y:S01]  /*9aa0*/  LOP3.LUT R131, R19, R26, RZ, 0xc0, !PT ;  /* 0x0000001a13837212 */ /* 0x000fe200078ec0ff */
[----:B------:R-:W-:Y:S01]  /*9ab0*/  IMAD.MOV.U32 R41, RZ, RZ, R130 ;  /* 0x000000ffff297224 */ /* 0x000fe200078e0082 */
[----:B------:R-:W-:Y:S01]  /*9ac0*/  LOP3.LUT R130, R18, R27, RZ, 0xc0, !PT ;  /* 0x0000001b12827212 */ /* 0x000fe200078ec0ff */
[----:B------:R-:W-:Y:S01]  /*9ad0*/  IMAD.MOV.U32 R43, RZ, RZ, R128 ;  /* 0x000000ffff2b7224 */ /* 0x000fe200078e0080 */
[----:B------:R-:W-:Y:S01]  /*9ae0*/  LOP3.LUT R128, R17, R46, RZ, 0xc0, !PT ;  /* 0x0000002e11807212 */ /* 0x000fe200078ec0ff */
[----:B------:R-:W-:Y:S01]  /*9af0*/  IMAD.MOV.U32 R36, RZ, RZ, R129 ;  /* 0x000000ffff247224 */ /* 0x000fe200078e0081 */
[----:B------:R-:W-:Y:S01]  /*9b00*/  LOP3.LUT R129, R16, R45, RZ, 0xc0, !PT ;  /* 0x0000002d10817212 */ /* 0x000fe200078ec0ff */
[C---:B-1----:R-:W-:Y:S06]  /*9b10*/  HMMA.16816.F32.BF16 R164, R4.reuse, R8, R164 ;  /* 0x0000000804a4723c */ /* 0x042fec00000418a4 */
[----:B------:R-:W-:Y:S01]  /*9b20*/  HMMA.16816.F32.BF16 R16, R4, R10, R156 ;  /* 0x0000000a0410723c */ /* 0x000fe2000004189c */
[----:B------:R-:W1:Y:S01]  /*9b30*/  LDSM.16.MT88.4 R8, [R188+0x11000] ;  /* 0x01100000bc08783b */ /* 0x000e620000004200 */
[----:B------:R-:W-:-:S02]  /*9b40*/  IMAD.MOV.U32 R55, RZ, RZ, R195 ;  /* 0x000000ffff377224 */ /* 0x000fc400078e00c3 */
[----:B------:R-:W-:Y:S01]  /*9b50*/  IMAD.MOV.U32 R37, RZ, RZ, R111 ;  /* 0x000000ffff257224 */ /* 0x000fe200078e006f */
[----:B------:R3:W-:Y:S01]  /*9b60*/  STG.E.U16 desc[UR28][R24.64+0x2], R63 ;  /* 0x0000023f18007986 */ /* 0x0007e2000c10151c */
[----:B------:R-:W-:Y:S02]  /*9b70*/  IMAD.MOV.U32 R38, RZ, RZ, R110 ;  /* 0x000000ffff267224 */ /* 0x000fe400078e006e */
[----:B------:R-:W-:Y:S02]  /*9b80*/  IMAD.MOV.U32 R39, RZ, RZ, R55 ;  /* 0x000000ffff277224 */ /* 0x000fe400078e0037 */
[----:B------:R-:W-:Y:S02]  /*9b90*/  IMAD.MOV.U32 R60, RZ, RZ, R193 ;  /* 0x000000ffff3c7224 */ /* 0x000fe400078e00c1 */
[----:B------:R-:W-:Y:S02]  /*9ba0*/  IMAD.MOV.U32 R61, RZ, RZ, R190 ;  /* 0x000000ffff3d7224 */ /* 0x000fe400078e00be */
[----:B------:R-:W-:Y:S01]  /*9bb0*/  IMAD.MOV.U32 R62, RZ, RZ, R189 ;  /* 0x000000ffff3e7224 */ /* 0x000fe200078e00bd */
[C---:B--2---:R-:W-:Y:S06]  /*9bc0*/  HMMA.16816.F32.BF16 R156, R4.reuse, R12, R36 ;  /* 0x0000000c049c723c */ /* 0x044fec0000041824 */
[----:B------:R-:W-:Y:S01]  /*9bd0*/  HMMA.16816.F32.BF16 R36, R4, R14, R40 ;  /* 0x0000000e0424723c */ /* 0x000fe20000041828 */
[----:B------:R-:W2:Y:S01]  /*9be0*/  LDSM.16.MT88.4 R12, [R187+0x11000] ;  /* 0x01100000bb0c783b */ /* 0x000ea20000004200 */
[----:B---3--:R-:W-:-:S04]  /*9bf0*/  IMAD.MOV.U32 R63, RZ, RZ, R184 ;  /* 0x000000ffff3f7224 */ /* 0x008fc800078e00b8 */
[C---:B-1----:R-:W-:Y:S06]  /*9c00*/  HMMA.16816.F32.BF16 R148, R4.reuse, R8, R148 ;  /* 0x000000080494723c */ /* 0x042fec0000041894 */
[C---:B------:R-:W-:Y:S01]  /*9c10*/  HMMA.16816.F32.BF16 R40, R4.reuse, R10, R60 ;  /* 0x0000000a0428723c */ /* 0x040fe2000004183c */
[----:B------:R-:W1:Y:S05]  /*9c20*/  LDSM.16.MT88.4 R8, [R185+0x13000] ;  /* 0x01300000b908783b */ /* 0x000e6a0000004200 */
[C---:B--2---:R-:W-:Y:S06]  /*9c30*/  HMMA.16816.F32.BF16 R140, R4.reuse, R12, R140 ;  /* 0x0000000c048c723c */ /* 0x044fec000004188c */
[C---:B------:R-:W-:Y:S01]  /*9c40*/  HMMA.16816.F32.BF16 R44, R4.reuse, R14, R136 ;  /* 0x0000000e042c723c */ /* 0x040fe20000041888 */
[----:B------:R-:W2:Y:S05]  /*9c50*/  LDSM.16.MT88.4 R12, [R186+0x13000] ;  /* 0x01300000ba0c783b */ /* 0x000eaa0000004200 */
[C---:B-1----:R-:W-:Y:S06]  /*9c60*/  HMMA.16816.F32.BF16 R52, R4.reuse, R8, R112 ;  /* 0x000000080434723c */ /* 0x042fec0000041870 */
[----:B------:R-:W-:Y:S01]  /*9c70*/  HMMA.16816.F32.BF16 R60, R4, R10, R248 ;  /* 0x0000000a043c723c */ /* 0x000fe200000418f8 */
[----:B------:R-:W1:Y:S01]  /*9c80*/  LDSM.16.MT88.4 R8, [R188+0x13000] ;  /* 0x01300000bc08783b */ /* 0x000e620000004200 */
[----:B------:R-:W-:-:S02]  /*9c90*/  IMAD.MOV.U32 R105, RZ, RZ, R71 ;  /* 0x000000ffff697224 */ /* 0x000fc400078e0047 */
[----:B------:R-:W-:Y:S02]  /*9ca0*/  IMAD.MOV.U32 R71, RZ, RZ, R199 ;  /* 0x000000ffff477224 */ /* 0x000fe400078e00c7 */
[----:B------:R-:W-:Y:S01]  /*9cb0*/  IMAD.MOV.U32 R96, RZ, RZ, R105 ;  /* 0x000000ffff607224 */ /* 0x000fe200078e0069 */
[----:B------:R-:W-:Y:S01]  /*9cc0*/  STG.E.U16 desc[UR28][R24.64], R97 ;  /* 0x0000006118007986 */ /* 0x000fe2000c10151c */
[----:B------:R-:W-:Y:S02]  /*9cd0*/  IMAD.MOV.U32 R105, RZ, RZ, R70 ;  /* 0x000000ffff697224 */ /* 0x000fe400078e0046 */
[----:B------:R-:W-:Y:S01]  /*9ce0*/  IMAD.MOV.U32 R70, RZ, RZ, R71 ;  /* 0x000000ffff467224 */ /* 0x000fe200078e0047 */
[----:B------:R3:W5:Y:S01]  /*9cf0*/  LDL.LU R199, [R1+0x10c] ;  /* 0x00010c0001c77983 */ /* 0x0007620000300800 */
[----:B------:R-:W-:Y:S02]  /*9d00*/  IMAD.MOV.U32 R71, RZ, RZ, R198 ;  /* 0x000000ffff477224 */ /* 0x000fe400078e00c6 */
[----:B------:R-:W-:Y:S01]  /*9d10*/  IMAD.MOV.U32 R250, RZ, RZ, R74 ;  /* 0x000000fffffa7224 */ /* 0x000fe200078e004a */
[----:B--2---:R-:W-:Y:S01]  /*9d20*/  HMMA.16816.F32.BF16 R64, R4, R12, R64 ;  /* 0x0000000c0440723c */ /* 0x004fe20000041840 */
[----:B------:R-:W-:-:S02]  /*9d30*/  IMAD.MOV.U32 R249, RZ, RZ, R75 ;  /* 0x000000fffff97224 */ /* 0x000fc400078e004b */
[----:B------:R-:W-:Y:S02]  /*9d40*/  IMAD.MOV.U32 R35, RZ, RZ, R72 ;  /* 0x000000ffff237224 */ /* 0x000fe400078e0048 */
[----:B------:R-:W-:Y:S01]  /*9d50*/  IMAD.MOV.U32 R248, RZ, RZ, R73 ;  /* 0x000000fffff87224 */ /* 0x000fe200078e0049 */
[C---:B------:R-:W-:Y:S01]  /*9d60*/  HMMA.16816.F32.BF16 R68, R4.reuse, R14, R68 ;  /* 0x0000000e0444723c */ /* 0x040fe20000041844 */
[----:B------:R-:W2:Y:S05]  /*9d70*/  LDSM.16.MT88.4 R12, [R187+0x13000] ;  /* 0x01300000bb0c783b */ /* 0x000eaa0000004200 */
[----:B-1----:R-:W-:Y:S01]  /*9d80*/  HMMA.16816.F32.BF16 R76, R4, R10, R76 ;  /* 0x0000000a044c723c */ /* 0x002fe2000004184c */
[----:B------:R-:W-:Y:S01]  /*9d90*/  STG.E.U16 desc[UR28][R32.64+0x2], R99 ;  /* 0x0000026320007986 */ /* 0x000fe2000c10151c */
[----:B------:R-:W-:-:S02]  /*9da0*/  IMAD.MOV.U32 R138, RZ, RZ, R98 ;  /* 0x000000ffff8a7224 */ /* 0x000fc400078e0062 */
[----:B------:R-:W-:Y:S01]  /*9db0*/  IMAD.MOV.U32 R137, RZ, RZ, R96 ;  /* 0x000000ffff897224 */ /* 0x000fe200078e0060 */
[----:B------:R3:W5:Y:S01]  /*9dc0*/  LDL.LU R198, [R1+0x108] ;  /* 0x0001080001c67983 */ /* 0x0007620000300800 */
[----:B------:R-:W-:Y:S03]  /*9dd0*/  HMMA.16816.F32.BF16 R72, R4, R8, R84 ;  /* 0x000000080448723c */ /* 0x000fe60000041854 */
[----:B------:R-:W1:Y:S04]  /*9de0*/  LDSM.16.MT88.4 R8, [R185+0x15000] ;  /* 0x01500000b908783b */ /* 0x000e680000004200 */
[----:B------:R3:W5:Y:S01]  /*9df0*/  LDL.LU R197, [R1+0x104] ;  /* 0x0001040001c57983 */ /* 0x0007620000300800 */
[----:B------:R-:W-:-:S03]  /*9e00*/  IMAD.MOV.U32 R251, RZ, RZ, R107 ;  /* 0x000000fffffb7224 */ /* 0x000fc600078e006b */
[----:B------:R3:W5:Y:S01]  /*9e10*/  LDL.LU R196, [R1+0x100] ;  /* 0x0001000001c47983 */ /* 0x0007620000300800 */
[C---:B--2---:R-:W-:Y:S03]  /*9e20*/  HMMA.16816.F32.BF16 R84, R4.reuse, R12, R244 ;  /* 0x0000000c0454723c */ /* 0x044fe600000418f4 */
[----:B------:R3:W5:Y:S01]  /*9e30*/  LDL.LU R195, [R1+0xfc] ;  /* 0x0000fc0001c37983 */ /* 0x0007620000300800 */
[----:B------:R-:W-:Y:S02]  /*9e40*/  IMAD.MOV.U32 R27, RZ, RZ, R106 ;  /* 0x000000ffff1b7224 */ /* 0x000fe400078e006a */
[----:B------:R-:W-:Y:S01]  /*9e50*/  IMAD.MOV.U32 R136, RZ, RZ, R105 ;  /* 0x000000ffff887224 */ /* 0x000fe200078e0069 */
[----:B------:R3:W5:Y:S01]  /*9e60*/  LDL.LU R194, [R1+0xf8] ;  /* 0x0000f80001c27983 */ /* 0x0007620000300800 */
[C---:B------:R-:W-:Y:S03]  /*9e70*/  HMMA.16816.F32.BF16 R88, R4.reuse, R14, R88 ;  /* 0x0000000e0458723c */ /* 0x040fe60000041858 */
[----:B------:R-:W2:Y:S03]  /*9e80*/  LDSM.16.MT88.4 R12, [R186+0x15000] ;  /* 0x01500000ba0c783b */ /* 0x000ea60000004200 */
[C---:B-1----:R-:W-:Y:S01]  /*9e90*/  HMMA.16816.F32.BF16 R92, R4.reuse, R8, R92 ;  /* 0x00000008045c723c */ /* 0x042fe2000004185c */
[----:B------:R3:W5:Y:S05]  /*9ea0*/  LDL.LU R193, [R1+0xf4] ;  /* 0x0000f40001c17983 */ /* 0x00076a0000300800 */
[----:B------:R-:W-:Y:S01]  /*9eb0*/  HMMA.16816.F32.BF16 R96, R4, R10, R224 ;  /* 0x0000000a0460723c */ /* 0x000fe200000418e0 */
[----:B------:R-:W1:Y:S01]  /*9ec0*/  LDSM.16.MT88.4 R8, [R188+0x15000] ;  /* 0x01500000bc08783b */ /* 0x000e620000004200 */
[----:B------:R-:W-:-:S02]  /*9ed0*/  IMAD.MOV.U32 R34, RZ, RZ, R102 ;  /* 0x000000ffff227224 */ /* 0x000fc400078e0066 */
[----:B------:R-:W-:Y:S01]  /*9ee0*/  IMAD.MOV.U32 R246, RZ, RZ, R103 ;  /* 0x000000fffff67224 */ /* 0x000fe200078e0067 */
[----:B------:R4:W-:Y:S01]  /*9ef0*/  STG.E.U16 desc[UR28][R32.64], R104 ;  /* 0x0000006820007986 */ /* 0x0009e2000c10151c */
[----:B------:R-:W-:Y:S02]  /*9f00*/  IMAD.MOV.U32 R245, RZ, RZ, R100 ;  /* 0x000000fffff57224 */ /* 0x000fe400078e0064 */
[----:B------:R-:W-:Y:S01]  /*9f10*/  IMAD.MOV.U32 R244, RZ, RZ, R101 ;  /* 0x000000fffff47224 */ /* 0x000fe200078e0065 */
[----:B------:R3:W5:Y:S01]  /*9f20*/  LDL.LU R190, [R1+0xf0] ;  /* 0x0000f00001be7983 */ /* 0x0007620000300800 */
[----:B------:R-:W-:Y:S02]  /*9f30*/  IMAD.MOV.U32 R247, RZ, RZ, R109 ;  /* 0x000000fffff77224 */ /* 0x000fe400078e006d */
[----:B------:R-:W-:Y:S01]  /*9f40*/  IMAD.MOV.U32 R26, RZ, RZ, R108 ;  /* 0x000000ffff1a7224 */ /* 0x000fe200078e006c */
[----:B------:R3:W5:Y:S01]  /*9f50*/  LDL.LU R189, [R1+0xec] ;  /* 0x0000ec0001bd7983 */ /* 0x0007620000300800 */
[C---:B--2---:R-:W-:Y:S03]  /*9f60*/  HMMA.16816.F32.BF16 R100, R4.reuse, R12, R232 ;  /* 0x0000000c0464723c */ /* 0x044fe600000418e8 */
[----:B------:R3:W5:Y:S03]  /*9f70*/  LDL.LU R184, [R1+0xe8] ;  /* 0x0000e80001b87983 */ /* 0x0007660000300800 */
[----:B----4-:R-:W-:Y:S01]  /*9f80*/  HMMA.16816.F32.BF16 R104, R4, R14, R160 ;  /* 0x0000000e0468723c */ /* 0x010fe200000418a0 */
[----:B------:R-:W2:Y:S01]  /*9f90*/  LDSM.16.MT88.4 R12, [R187+0x15000] ;  /* 0x01500000bb0c783b */ /* 0x000ea20000004200 */
[----:B------:R-:W-:-:S03]  /*9fa0*/  IMAD.MOV.U32 R0, RZ, RZ, R136 ;  /* 0x000000ffff007224 */ /* 0x000fc600078e0088 */
[----:B------:R-:W-:Y:S01]  /*9fb0*/  LDSM.16.MT88.4 R160, [R185+0x11800] ;  /* 0x01180000b9a0783b */ /* 0x000fe20000004200 */
[C---:B-1----:R-:W-:Y:S03]  /*9fc0*/  HMMA.16816.F32.BF16 R108, R4.reuse, R8, R152 ;  /* 0x00000008046c723c */ /* 0x042fe60000041898 */
[----:B------:R-:W-:Y:S03]  /*9fd0*/  LDSM.16.MT88.4 R152, [R186+0x11800] ;  /* 0x01180000ba98783b */ /* 0x000fe60000004200 */
[C---:B------:R-:W-:Y:S01]  /*9fe0*/  HMMA.16816.F32.BF16 R112, R4.reuse, R10, R144 ;  /* 0x0000000a0470723c */ /* 0x040fe20000041890 */
[----:B------:R-:W1:Y:S04]  /*9ff0*/  LDSM.16.MT88.4 R8, [R185+0x17000] ;  /* 0x01700000b908783b */ /* 0x000e680000004200 */
[----:B------:R-:W-:Y:S01]  /*a000*/  LDSM.16.MT88.4 R144, [R188+0x11800] ;  /* 0x01180000bc90783b */ /* 0x000fe20000004200 */
[C---:B--2---:R-:W-:Y:S06]  /*a010*/  HMMA.16816.F32.BF16 R120, R4.reuse, R12, R120 ;  /* 0x0000000c0478723c */ /* 0x044fec0000041878 */
[C---:B------:R-:W-:Y:S01]  /*a020*/  HMMA.16816.F32.BF16 R124, R4.reuse, R14, R124 ;  /* 0x0000000e047c723c */ /* 0x040fe2000004187c */
[----:B------:R-:W2:Y:S05]  /*a030*/  LDSM.16.MT88.4 R12, [R186+0x17000] ;  /* 0x01700000ba0c783b */ /* 0x000eaa0000004200 */
[C---:B-1----:R-:W-:Y:S06]  /*a040*/  HMMA.16816.F32.BF16 R180, R4.reuse, R8, R180 ;  /* 0x0000000804b4723c */ /* 0x042fec00000418b4 */
[C---:B------:R-:W-:Y:S01]  /*a050*/  HMMA.16816.F32.BF16 R216, R4.reuse, R10, R216 ;  /* 0x0000000a04d8723c */ /* 0x040fe200000418d8 */
[----:B------:R-:W1:Y:S05]  /*a060*/  LDSM.16.MT88.4 R8, [R188+0x17000] ;  /* 0x01700000bc08783b */ /* 0x000e6a0000004200 */
[C---:B--2---:R-:W-:Y:S06]  /*a070*/  HMMA.16816.F32.BF16 R232, R4.reuse, R12, R116 ;  /* 0x0000000c04e8723c */ /* 0x044fec0000041874 */
[C---:B------:R-:W-:Y:S01]  /*a080*/  HMMA.16816.F32.BF16 R224, R4.reuse, R14, R80 ;  /* 0x0000000e04e0723c */ /* 0x040fe20000041850 */
[----:B------:R-:W-:Y:S05]  /*a090*/  LDSM.16.MT88.4 R80, [R186+0x15800] ;  /* 0x01580000ba50783b */ /* 0x000fea0000004200 */
[C---:B-1----:R-:W-:Y:S01]  /*a0a0*/  HMMA.16816.F32.BF16 R116, R4.reuse, R8, R56 ;  /* 0x000000080474723c */ /* 0x042fe20000041838 */
[----:B------:R-:W-:Y:S05]  /*a0b0*/  LDSM.16.MT88.4 R56, [R188+0x13800] ;  /* 0x01380000bc38783b */ /* 0x000fea0000004200 */
[----:B------:R-:W-:Y:S01]  /*a0c0*/  HMMA.16816.F32.BF16 R12, R4, R10, R48 ;  /* 0x0000000a040c723c */ /* 0x000fe20000041830 */
[----:B------:R-:W1:Y:S04]  /*a0d0*/  LDSM.16.MT88.4 R8, [R187+0x17000] ;  /* 0x01700000bb08783b */ /* 0x000e680000004200 */
[----:B------:R-:W-:Y:S01]  /*a0e0*/  LDSM.16.MT88.4 R48, [R186+0x13800] ;  /* 0x01380000ba30783b */ /* 0x000fe20000004200 */
[C---:B------:R-:W-:Y:S06]  /*a0f0*/  HMMA.16816.F32.BF16 R148, R128.reuse, R144, R148 ;  /* 0x000000908094723c */ /* 0x040fec0000041894 */
[----:B------:R-:W-:Y:S01]  /*a100*/  HMMA.16816.F32.BF16 R144, R128, R146, R40 ;  /* 0x000000928090723c */ /* 0x000fe20000041828 */
[----:B------:R-:W2:Y:S05]  /*a110*/  LDSM.16.MT88.4 R40, [R185+0x13800] ;  /* 0x01380000b928783b */ /* 0x000eaa0000004200 */
[----:B-1----:R-:W-:Y:S07]  /*a120*/  HMMA.16816.F32.BF16 R28, R4, R8, R28 ;  /* 0x00000008041c723c */ /* 0x002fee000004181c */
[----:B------:R-:W-:-:S02]  /*a130*/  IMAD.MOV.U32 R9, RZ, RZ, R138 ;  /* 0x000000ffff097224 */ /* 0x000fc400078e008a */
[----:B------:R-:W-:Y:S02]  /*a140*/  IMAD.MOV.U32 R8, RZ, RZ, R137 ;  /* 0x000000ffff087224 */ /* 0x000fe400078e0089 */
[----:B------:R-:W1:Y:S01]  /*a150*/  LDSM.16.MT88.4 R136, [R187+0x11800] ;  /* 0x01180000bb88783b */ /* 0x000e620000004200 */
[C---:B------:R-:W-:Y:S06]  /*a160*/  HMMA.16816.F32.BF16 R156, R128.reuse, R152, R156 ;  /* 0x00000098809c723c */ /* 0x040fec000004189c */
[C---:B------:R-:W-:Y:S06]  /*a170*/  HMMA.16816.F32.BF16 R152, R128.reuse, R154, R36 ;  /* 0x0000009a8098723c */ /* 0x040fec0000041824 */
[C---:B--2---:R-:W-:Y:S06]  /*a180*/  HMMA.16816.F32.BF16 R36, R128.reuse, R40, R52 ;  /* 0x000000288024723c */ /* 0x044fec0000041834 */
[C---:B------:R-:W-:Y:S01]  /*a190*/  HMMA.16816.F32.BF16 R52, R128.reuse, R56, R72 ;  /* 0x000000388034723c */ /* 0x040fe20000041848 */
[----:B------:R-:W2:Y:S05]  /*a1a0*/  LDSM.16.MT88.4 R72, [R185+0x15800] ;  /* 0x01580000b948783b */ /* 0x000eaa0000004200 */
[C---:B-1----:R-:W-:Y:S06]  /*a1b0*/  HMMA.16816.F32.BF16 R140, R128.reuse, R136, R140 ;  /* 0x00000088808c723c */ /* 0x042fec000004188c */
        /* <DEDUP_REMOVED lines=8> */
[C---:B-1----:R-:W-:Y:S06]  /*a240*/  HMMA.16816.F32.BF16 R60, R128.reuse, R64, R84 ;  /* 0x00000040803c723c */ /* 0x042fec0000041854 */
[----:B------:R-:W-:Y:S01]  /*a250*/  HMMA.16816.F32.BF16 R64, R128, R66, R88 ;  /* 0x000000428040723c */ /* 0x000fe20000041858 */
[----:B------:R-:W1:Y:S05]  /*a260*/  LDSM.16.MT88.4 R88, [R188+0x15800] ;  /* 0x01580000bc58783b */ /* 0x000e6a0000004200 */
[----:B------:R-:W-:Y:S01]  /*a270*/  HMMA.16816.F32.BF16 R20, R4, R10, R20 ;  /* 0x0000000a0414723c */ /* 0x000fe20000041814 */
[----:B------:R-:W4:Y:S05]  /*a280*/  LDSM.16.MT88.4 R4, [R187+0x17800] ;  /* 0x01780000bb04783b */ /* 0x000f2a0000004200 */
[C---:B------:R-:W-:Y:S06]  /*a290*/  HMMA.16816.F32.BF16 R56, R128.reuse, R58, R76 ;  /* 0x0000003a8038723c */ /* 0x040fec000004184c */
[C---:B------:R-:W-:Y:S06]  /*a2a0*/  HMMA.16816.F32.BF16 R76, R128.reuse, R80, R100 ;  /* 0x00000050804c723c */ /* 0x040fec0000041864 */
[C---:B------:R-:W-:Y:S01]  /*a2b0*/  HMMA.16816.F32.BF16 R80, R128.reuse, R82, R104 ;  /* 0x000000528050723c */ /* 0x040fe20000041868 */
[----:B------:R-:W3:Y:S05]  /*a2c0*/  LDSM.16.MT88.4 R104, [R185+0x17800] ;  /* 0x01780000b968783b */ /* 0x000eea0000004200 */
[C---:B--2---:R-:W-:Y:S01]  /*a2d0*/  HMMA.16816.F32.BF16 R92, R128.reuse, R96, R120 ;  /* 0x00000060805c723c */ /* 0x044fe20000041878 */
[----:B------:R-:W-:Y:S05]  /*a2e0*/  LDSM.16.MT88.4 R120, [R188+0x17800] ;  /* 0x01780000bc78783b */ /* 0x000fea0000004200 */
[C---:B-1----:R-:W-:Y:S06]  /*a2f0*/  HMMA.16816.F32.BF16 R84, R128.reuse, R88, R108 ;  /* 0x000000588054723c */ /* 0x042fec000004186c */
[----:B------:R-:W-:Y:S01]  /*a300*/  HMMA.16816.F32.BF16 R88, R128, R90, R112 ;  /* 0x0000005a8058723c */ /* 0x000fe20000041870 */
[----:B------:R-:W1:Y:S01]  /*a310*/  LDSM.16.MT88.4 R112, [R186+0x17800] ;  /* 0x01780000ba70783b */ /* 0x000e620000004200 */
[----:B------:R-:W-:-:S03]  /*a320*/  FADD.FTZ R0, R0, R240 ;  /* 0x000000f000007221 */ /* 0x000fc60000010000 */
[----:B------:R2:W-:Y:S01]  /*a330*/  STG.E.U16 desc[UR28][R24.64+0x10], R239 ;  /* 0x000010ef18007986 */ /* 0x0005e2000c10151c */
[C---:B------:R-:W-:Y:S03]  /*a340*/  HMMA.16816.F32.BF16 R96, R128.reuse, R98, R124 ;  /* 0x000000628060723c */ /* 0x040fe6000004187c */
[----:B------:R2:W-:Y:S03]  /*a350*/  STG.E.U16 desc[UR28][R24.64+0x12], R238 ;  /* 0x000012ee18007986 */ /* 0x0005e6000c10151c */
[----:B----4-:R-:W-:Y:S01]  /*a360*/  HMMA.16816.F32.BF16 R124, R128, R4, R28 ;  /* 0x00000004807c723c */ /* 0x010fe2000004181c */
[----:B------:R2:W-:Y:S04]  /*a370*/  STG.E.U16 desc[UR28][R32.64+0x10], R237 ;  /* 0x000010ed20007986 */ /* 0x0005e8000c10151c */
[----:B------:R2:W-:Y:S02]  /*a380*/  STG.E.U16 desc[UR28][R32.64+0x12], R236 ;  /* 0x000012ec20007986 */ /* 0x0005e4000c10151c */
[----:B------:R-:W-:-:S02]  /*a390*/  FADD.FTZ R4, R8, R241 ;  /* 0x000000f108047221 */ /* 0x000fc40000010000 */
[----:B------:R2:W-:Y:S01]  /*a3a0*/  STG.E.U16 desc[UR28][R24.64+0x20], R231 ;  /* 0x000020e718007986 */ /* 0x0005e2000c10151c */
[----:B------:R-:W-:-:S03]  /*a3b0*/  FADD.FTZ R0, R9, R0 ;  /* 0x0000000009007221 */ /* 0x000fc60000010000 */
[----:B------:R2:W-:Y:S01]  /*a3c0*/  STG.E.U16 desc[UR28][R24.64+0x22], R230 ;  /* 0x000022e618007986 */ /* 0x0005e2000c10151c */
[----:B------:R-:W-:-:S03]  /*a3d0*/  FADD.FTZ R4, R244, R4 ;  /* 0x00000004f4047221 */ /* 0x000fc60000010000 */
[----:B------:R2:W-:Y:S04]  /*a3e0*/  STG.E.U16 desc[UR28][R32.64+0x20], R229 ;  /* 0x000020e520007986 */ /* 0x0005e8000c10151c */
[----:B------:R2:W-:Y:S04]  /*a3f0*/  STG.E.U16 desc[UR28][R32.64+0x22], R215 ;  /* 0x000022d720007986 */ /* 0x0005e8000c10151c */
[----:B------:R2:W-:Y:S04]  /*a400*/  STG.E.U16 desc[UR28][R24.64+0x30], R228 ;  /* 0x000030e418007986 */ /* 0x0005e8000c10151c */
[----:B------:R2:W-:Y:S04]  /*a410*/  STG.E.U16 desc[UR28][R24.64+0x32], R214 ;  /* 0x000032d618007986 */ /* 0x0005e8000c10151c */
[----:B------:R2:W-:Y:S04]  /*a420*/  STG.E.U16 desc[UR28][R32.64+0x30], R192 ;  /* 0x000030c020007986 */ /* 0x0005e8000c10151c */
        /* <DEDUP_REMOVED lines=29> */
[----:B------:R-:W-:-:S05]  /*a600*/  FADD.FTZ R0, R243, R0 ;  /* 0x00000000f3007221 */ /* 0x000fca0000010000 */
[C---:B------:R-:W-:Y:S06]  /*a610*/  HMMA.16816.F32.BF16 R104, R128.reuse, R106, R216 ;  /* 0x0000006a8068723c */ /* 0x040fec00000418d8 */
[----:B-1----:R-:W-:Y:S01]  /*a620*/  HMMA.16816.F32.BF16 R108, R128, R112, R232 ;  /* 0x00000070806c723c */ /* 0x002fe200000418e8 */
[----:B------:R-:W-:Y:S01]  /*a630*/  IADD3 R216, P1, R24, -0x80, RZ ;  /* 0xffffff8018d87810 */ /* 0x000fe20007f3e0ff */
[----:B------:R-:W-:-:S04]  /*a640*/  FADD.FTZ R218, R35, R4 ;  /* 0x0000000423da7221 */ /* 0x000fc80000010000 */
[----:B------:R-:W-:Y:S01]  /*a650*/  HMMA.16816.F32.BF16 R116, R128, R120, R116 ;  /* 0x000000788074723c */ /* 0x000fe20000041874 */
[----:B------:R-:W-:Y:S01]  /*a660*/  FADD.FTZ R232, R242, R0 ;  /* 0x00000000f2e87221 */ /* 0x000fe20000010000 */
[----:B------:R-:W-:-:S04]  /*a670*/  FADD.FTZ R218, R252, R218 ;  /* 0x000000dafcda7221 */ /* 0x000fc80000010000 */
[----:B------:R-:W-:Y:S01]  /*a680*/  HMMA.16816.F32.BF16 R160, R128, R162, R16 ;  /* 0x000000a280a0723c */ /* 0x000fe20000041810 */
[----:B------:R-:W-:-:S05]  /*a690*/  IADD3.X R217, R25, -0x1, RZ, P1, !PT ;  /* 0xffffffff19d97810 */ /* 0x000fca0000ffe4ff */
[C---:B------:R-:W-:Y:S06]  /*a6a0*/  HMMA.16816.F32.BF16 R112, R128.reuse, R114, R224 ;  /* 0x000000728070723c */ /* 0x040fec00000418e0 */
[C---:B------:R-:W-:Y:S06]  /*a6b0*/  HMMA.16816.F32.BF16 R120, R128.reuse, R122, R12 ;  /* 0x0000007a8078723c */ /* 0x040fec000004180c */
[----:B------:R-:W-:Y:S01]  /*a6c0*/  HMMA.16816.F32.BF16 R128, R128, R6, R20 ;  /* 0x000000068080723c */ /* 0x000fe20000041814 */
[----:B------:R-:W-:-:S08]  /*a6d0*/  NOP ;  /* 0x0000000000007918 */ /* 0x000fd00000000000 */
[----:B--2---:R-:W-:-:S15]  /*a6e0*/  @!P0 BRA `(.L_x_1318) ;  /* 0x0000007c00d88947 */ /* 0x004fde0003800000 */
        /* <DEDUP_REMOVED lines=11> */
[----:B------:R-:W1:Y:S02]  /*a7a0*/  S2R R219, SR_TID.X ;  /* 0x0000000000db7919 */ /* 0x000e640000002100 */
[----:B-1----:R-:W-:-:S04]  /*a7b0*/  SHF.R.S32.HI R0, RZ, 0x1f, R4 ;  /* 0x0000001fff007819 */ /* 0x002fc80000011404 */
[----:B------:R-:W-:Y:S01]  /*a7c0*/  LEA.HI R0, R0, R4, RZ, 0x3 ;  /* 0x0000000400007211 */ /* 0x000fe200078f18ff */
[----:B------:R-:W-:-:S03]  /*a7d0*/  IMAD.SHL.U32 R219, R219, 0x2, RZ ;  /* 0x00000002dbdb7824 */ /* 0x000fc600078e00ff */
[----:B------:R-:W-:Y:S02]  /*a7e0*/  LOP3.LUT R0, R0, 0xfffffff8, RZ, 0xc0, !PT ;  /* 0xfffffff800007812 */ /* 0x000fe400078ec0ff */
[----:B------:R-:W-:-:S03]  /*a7f0*/  LOP3.LUT R219, R219, 0x6, RZ, 0xc0, !PT ;  /* 0x00000006dbdb7812 */ /* 0x000fc600078ec0ff */
        /* <DEDUP_REMOVED lines=40> */
[----:B------:R-:W-:Y:S02]  /*aa80*/  @P4 STS.128 [R213+0x14000], RZ ;  /* 0x014000ffd5004388 */ /* 0x000fe40000000c00 */
[----:B------:R-:W2:Y:S01]  /*aa90*/  @!P3 LDC.64 R22, c[0x0][0x220] ;  /* 0x00008800ff16bb82 */ /* 0x000ea20000000a00 */
[C---:B-1----:R-:W-:Y:S01]  /*aaa0*/  @!P3 LEA R10, P0, R4.reuse, R10, 0x1 ;  /* 0x0000000a040ab211 */ /* 0x042fe200078008ff */
[----:B------:R-:W-:Y:S01]  /*aab0*/  @!PT LDS RZ, [RZ] ;  /* 0x00000000fffff984 */ /* 0x000fe20000000800 */
[----:B------:R-:W-:Y:S01]  /*aac0*/  @!PT LDS RZ, [RZ] ;  /* 0x00000000fffff984 */ /* 0x000fe20000000800 */
[----:B------:R-:W-:Y:S01]  /*aad0*/  @!PT LDS RZ, [RZ] ;  /* 0x00000000fffff984 */ /* 0x000fe20000000800 */
[----:B------:R2:W-:Y:S03]  /*aae0*/  @!P4 LDGSTS.E.BYPASS.LTC128B.128 [R213+0x14000], desc[UR28][R12.64+0x100] ;  /* 0x140001000cd5cfae */ /* 0x0005e6000b901d5c */
[----:B------:R-:W-:Y:S01]  /*aaf0*/  @!P3 LEA.HI.X R11, R4, R11, R0, 0x1, P0 ;  /* 0x0000000b040bb211 */ /* 0x000fe200000f0c00 */
[----:B------:R-:W-:Y:S01]  /*ab00*/  @P3 STS.128 [R213+0x16000], RZ ;  /* 0x016000ffd5003388 */ /* 0x000fe20000000c00 */
[----:B------:R-:W-:Y:S01]  /*ab10*/  IADD3.X R4, R0, UR27, RZ, P1, !PT ;  /* 0x0000001b00047c10 */ /* 0x000fe20008ffe4ff */
[----:B------:R-:W1:Y:S01]  /*ab20*/  @!P5 LDC.64 R18, c[0x0][0x220] ;  /* 0x00008800ff12db82 */ /* 0x000e620000000a00 */
[C---:B----4-:R-:W-:Y:S01]  /*ab30*/  @!P6 LEA R6, P0, R5.reuse, R14, 0x1 ;  /* 0x0000000e0506e211 */ /* 0x050fe200078008ff */
[----:B------:R-:W-:Y:S01]  /*ab40*/  @!PT LDS RZ, [RZ] ;  /* 0x00000000fffff984 */ /* 0x000fe20000000800 */
[----:B------:R-:W-:Y:S01]  /*ab50*/  @!PT LDS RZ, [RZ] ;  /* 0x00000000fffff984 */ /* 0x000fe20000000800 */
[----:B------:R-:W-:Y:S01]  /*ab60*/  @!PT LDS RZ, [RZ] ;  /* 0x00000000fffff984 */ /* 0x000fe20000000800 */
[----:B------:R4:W-:Y:S01]  /*ab70*/  @!P3 LDGSTS.E.BYPASS.LTC128B.128 [R213+0x16000], desc[UR28][R10.64+0x180] ;  /* 0x160001800ad5bfae */ /* 0x0009e2000b901d5c */
[----:B------:R-:W-:-:S02]  /*ab80*/  IADD3 R0, P1, R5, UR39, RZ ;  /* 0x0000002705007c10 */ /* 0x000fc4000ff3e0ff */
[C---:B------:R-:W-:Y:S01]  /*ab90*/  @!P6 LEA.HI.X R7, R5.reuse, R15, R4, 0x1, P0 ;  /* 0x0000000f0507e211 */ /* 0x040fe200000f0c04 */
[----:B------:R-:W-:Y:S02]  /*aba0*/  @P6 STS.128 [R213+0x10800], RZ ;  /* 0x010800ffd5006388 */ /* 0x000fe40000000c00 */
[----:B------:R-:W1:Y:S02]  /*abb0*/  @!P3 LDC.64 R28, c[0x0][0x220] ;  /* 0x00008800ff1cbb82 */ /* 0x000e640000000a00 */
[----:B------:R-:W-:Y:S01]  /*abc0*/  @!PT LDS RZ, [RZ] ;  /* 0x00000000fffff984 */ /* 0x000fe20000000800 */
[----:B------:R-:W-:Y:S01]  /*abd0*/  @!PT LDS RZ, [RZ] ;  /* 0x00000000fffff984 */ /* 0x000fe20000000800 */
[----:B------:R-:W-:Y:S01]  /*abe0*/  @!PT LDS RZ, [RZ] ;  /* 0x00000000fffff984 */ /* 0x000fe20000000800 */
[----:B------:R4:W-:Y:S01]  /*abf0*/  @!P6 LDGSTS.E.BYPASS.LTC128B.128 [R213+0x10800], desc[UR28][R6.64] ;  /* 0x1080000006d5efae */ /* 0x0009e2000b901d5c */
[----:B---3--:R-:W-:-:S03]  /*ac00*/  @!P5 LEA R8, P0, R5, R16, 0x1 ;  /* 0x000000100508d211 */ /* 0x008fc600078008ff */
[----:B------:R-:W-:Y:S01]  /*ac10*/  @P5 STS.128 [R213+0x12800], RZ ;  /* 0x012800ffd5005388 */ /* 0x000fe20000000c00 */
[C-C-:B------:R-:W-:Y:S02]  /*ac20*/  @!P5 LEA.HI.X R9, R5.reuse, R17, R4.reuse, 0x1, P0 ;  /* 0x000000110509d211 */ /* 0x140fe400000f0c04 */
[----:B------:R-:W3:Y:S01]  /*ac30*/  @!P4 LDC.64 R16, c[0x0][0x220] ;  /* 0x00008800ff10cb82 */ /* 0x000ee20000000a00 */
[C---:B--2---:R-:W-:Y:S02]  /*ac40*/  @!P4 LEA R12, P0, R5.reuse, R26, 0x1 ;  /* 0x0000001a050cc211 */ /* 0x044fe400078008ff */
[----:B------:R-:W-:Y:S01]  /*ac50*/  @!PT LDS RZ, [RZ] ;  /* 0x00000000fffff984 */ /* 0x000fe20000000800 */
[----:B------:R-:W-:Y:S01]  /*ac60*/  @!PT LDS RZ, [RZ] ;  /* 0x00000000fffff984 */ /* 0x000fe20000000800 */
[----:B------:R-:W-:Y:S01]  /*ac70*/  @!PT LDS RZ, [RZ] ;  /* 0x00000000fffff984 */ /* 0x000fe20000000800 */
[----:B------:R1:W-:Y:S02]  /*ac80*/  @!P5 LDGSTS.E.BYPASS.LTC128B.128 [R213+0x12800], desc[UR28][R8.64+0x80] ;  /* 0x1280008008d5dfae */ /* 0x0003e4000b901d5c */
[C---:B------:R-:W-:Y:S02]  /*ac90*/  @!P4 LEA.HI.X R13, R5.reuse, R27, R4, 0x1, P0 ;  /* 0x0000001b050dc211 */ /* 0x040fe400000f0c04 */
[----:B------:R-:W-:Y:S01]  /*aca0*/  @P4 STS.128 [R213+0x14800], RZ ;  /* 0x014800ffd5004388 */ /* 0x000fe20000000c00 */
[----:B------:R-:W2:Y:S01]  /*acb0*/  @!P3 LDC.64 R26, c[0x0][0x220] ;  /* 0x00008800ff1abb82 */ /* 0x000ea20000000a00 */
[----:B----4-:R-:W-:-:S02]  /*acc0*/  @!P3 LEA R10, P0, R5, R22, 0x1 ;  /* 0x00000016050ab211 */ /* 0x010fc400078008ff */
[----:B------:R-:W-:Y:S01]  /*acd0*/  @!PT LDS RZ, [RZ] ;  /* 0x00000000fffff984 */ /* 0x000fe20000000800 */
[----:B------:R-:W-:Y:S01]  /*ace0*/  @!PT LDS RZ, [RZ] ;  /* 0x00000000fffff984 */ /* 0x000fe20000000800 */
[----:B------:R-:W-:Y:S01]  /*acf0*/  @!PT LDS RZ, [RZ] ;  /* 0x00000000fffff984 */ /* 0x000fe20000000800 */
[----:B------:R-:W-:Y:S02]  /*ad00*/  @!P4 LDGSTS.E.BYPASS.LTC128B.128 [R213+0x14800], desc[UR28][R12.64+0x100] ;  /* 0x148001000cd5cfae */ /* 0x000fe4000b901d5c */
[----:B------:R-:W-:Y:S02]  /*ad10*/  @!P3 LEA.HI.X R11, R5, R23, R4, 0x1, P0 ;  /* 0x00000017050bb211 */ /* 0x000fe400000f0c04 */
[----:B------:R-:W-:Y:S01]  /*ad20*/  @P3 STS.128 [R213+0x16800], RZ ;  /* 0x016800ffd5003388 */ /* 0x000fe20000000c00 */
[----:B------:R-:W4:Y:S01]  /*ad30*/  @!P4 LDC.64 R22, c[0x0][0x220] ;  /* 0x00008800ff16cb82 */ /* 0x000f220000000a00 */
[----:B------:R-:W-:Y:S02]  /*ad40*/  IADD3.X R6, R4, UR27, RZ, P1, !PT ;  /* 0x0000001b04067c10 */ /* 0x000fe40008ffe4ff */
[----:B------:R-:W-:Y:S01]  /*ad50*/  @!PT LDS RZ, [RZ] ;  /* 0x00000000fffff984 */ /* 0x000fe20000000800 */
[----:B------:R-:W-:Y:S01]  /*ad60*/  @!PT LDS RZ, [RZ] ;  /* 0x00000000fffff984 */ /* 0x000fe20000000800 */
[----:B------:R-:W-:Y:S01]  /*ad70*/  @!PT LDS RZ, [RZ] ;  /* 0x00000000fffff984 */ /* 0x000fe20000000800 */
[----:B------:R3:W-:Y:S01]  /*ad80*/  @!P3 LDGSTS.E.BYPASS.LTC128B.128 [R213+0x16800], desc[UR28][R10.64+0x180] ;  /* 0x168001800ad5bfae */ /* 0x0007e2000b901d5c */
[----:B------:R-:W-:-:S03]  /*ad90*/  @!P6 LEA R14, P1, R0, R20, 0x1 ;  /* 0x00000014000ee211 */ /* 0x000fc600078208ff */
[----:B------:R-:W-:Y:S01]  /*ada0*/  @P6 STS.128 [R213+0x11000], RZ ;  /* 0x011000ffd5006388 */ /* 0x000fe20000000c00 */
[C-C-:B------:R-:W-:Y:S02]  /*adb0*/  @!P6 LEA.HI.X R15, R0.reuse, R21, R6.reuse, 0x1, P1 ;  /* 0x00000015000fe211 */ /* 0x140fe400008f0c06 */
[----:B------:R-:W4:Y:S01]  /*adc0*/  @!P5 LDC.64 R20, c[0x0][0x220] ;  /* 0x00008800ff14db82 */ /* 0x000f220000000a00 */
[C---:B------:R-:W-:Y:S02]  /*add0*/  IADD3 R4, P1, R0.reuse, UR39, RZ ;  /* 0x0000002700047c10 */ /* 0x040fe4000ff3e0ff */
[----:B------:R-:W-:Y:S01]  /*ade0*/  @!PT LDS RZ, [RZ] ;  /* 0x00000000fffff984 */ /* 0x000fe20000000800 */
[----:B------:R-:W-:Y:S01]  /*adf0*/  @!PT LDS RZ, [RZ] ;  /* 0x00000000fffff984 */ /* 0x000fe20000000800 */
[----:B------:R-:W-:Y:S01]  /*ae00*/  @!PT LDS RZ, [RZ] ;  /* 0x00000000fffff984 */ /* 0x000fe20000000800 */
[----:B------:R2:W-:Y:S01]  /*ae10*/  @!P6 LDGSTS.E.BYPASS.LTC128B.128 [R213+0x11000], desc[UR28][R14.64] ;  /* 0x110000000ed5efae */ /* 0x0005e2000b901d5c */
[----:B-1----:R-:W-:Y:S02]  /*ae20*/  @!P5 LEA R8, P0, R0, R18, 0x1 ;  /* 0x000000120008d211 */ /* 0x002fe400078008ff */
[----:B------:R-:W-:Y:S01]  /*ae30*/  IADD3.X R5, R6, UR27, RZ, P1, !PT ;  /* 0x0000001b06057c10 */ /* 0x000fe20008ffe4ff */
[----:B------:R-:W-:Y:S01]  /*ae40*/  @P5 STS.128 [R213+0x13000], RZ ;  /* 0x013000ffd5005388 */ /* 0x000fe20000000c00 */
[----:B------:R-:W-:-:S05]  /*ae50*/  @!P5 LEA.HI.X R9, R0, R19, R6, 0x1, P0 ;  /* 0x000000130009d211 */ /* 0x000fca00000f0c06 */
[----:B------:R-:W-:Y:S01]  /*ae60*/  @!PT LDS RZ, [RZ] ;  /* 0x00000000fffff984 */ /* 0x000fe20000000800 */
[----:B------:R-:W-:Y:S01]  /*ae70*/  @!PT LDS RZ, [RZ] ;  /* 0x00000000fffff984 */ /* 0x000fe20000000800 */
[----:B------:R-:W-:Y:S01]  /*ae80*/  @!PT LDS RZ, [RZ] ;  /* 0x00000000fffff984 */ /* 0x000fe20000000800 */
[----:B------:R4:W-:Y:S04]  /*ae90*/  @!P5 LDGSTS.E.BYPASS.LTC128B.128 [R213+0x13000], desc[UR28][R8.64+0x80] ;  /* 0x1300008008d5dfae */ /* 0x0009e8000b901d5c */
[----:B------:R-:W-:Y:S01]  /*aea0*/  @P4 STS.128 [R213+0x15000], RZ ;  /* 0x015000ffd5004388 */ /* 0x000fe20000000c00 */
[----:B---3--:R-:W-:-:S04]  /*aeb0*/  @!P4 LEA R10, P0, R0, R16, 0x1 ;  /* 0x00000010000ac211 */ /* 0x008fc800078008ff */
[C---:B------:R-:W-:Y:S02]  /*aec0*/  @!P4 LEA.HI.X R11, R0.reuse, R17, R6, 0x1, P0 ;  /* 0x00000011000bc211 */ /* 0x040fe400000f0c06 */
[----:B------:R-:W-:-:S03]  /*aed0*/  @!P3 LEA R12, P0, R0, R28, 0x1 ;  /* 0x0000001c000cb211 */ /* 0x000fc600078008ff */
[----:B------:R-:W-:Y:S01]  /*aee0*/  @!PT LDS RZ, [RZ] ;  /* 0x00000000fffff984 */ /* 0x000fe20000000800 */
[----:B------:R-:W-:Y:S01]  /*aef0*/  @!PT LDS RZ, [RZ] ;  /* 0x00000000fffff984 */ /* 0x000fe20000000800 */
[----:B------:R-:W-:Y:S01]  /*af00*/  @!PT LDS RZ, [RZ] ;  /* 0x00000000fffff984 */ /* 0x000fe20000000800 */
[----:B------:R1:W-:Y:S01]  /*af10*/  @!P4 LDGSTS.E.BYPASS.LTC128B.128 [R213+0x15000], desc[UR28][R10.64+0x100] ;  /* 0x150001000ad5cfae */ /* 0x0003e2000b901d5c */
[----:B--2---:R-:W-:Y:S02]  /*af20*/  @!P6 LEA R14, P1, R4, R30, 0x1 ;  /* 0x0000001e040ee211 */ /* 0x004fe400078208ff */
[----:B------:R-:W-:Y:S01]  /*af30*/  @!P3 LEA.HI.X R13, R0, R29, R6, 0x1, P0 ;  /* 0x0000001d000db211 */ /* 0x000fe200000f0c06 */
[----:B------:R-:W-:Y:S01]  /*af40*/  @P3 STS.128 [R213+0x17000], RZ ;  /* 0x017000ffd5003388 */ /* 0x000fe20000000c00 */
[C---:B------:R-:W-:Y:S01]  /*af50*/  @!P6 LEA.HI.X R15, R4.reuse, R31, R5, 0x1, P1 ;  /* 0x0000001f040fe211 */ /* 0x040fe200008f0c05 */
[----:B------:R-:W-:Y:S01]  /*af60*/  IMAD.U32 R0, RZ, RZ, UR34 ;  /* 0x00000022ff007e24 */ /* 0x000fe2000f8e00ff */
[----:B------:R-:W-:Y:S01]  /*af70*/  @!P3 LEA R6, P0, R4, R26, 0x1 ;  /* 0x0000001a0406b211 */ /* 0x000fe200078008ff */
[----:B------:R-:W-:Y:S01]  /*af80*/  @!PT LDS RZ, [RZ] ;  /* 0x00000000fffff984 */ /* 0x000fe20000000800 */
[----:B------:R-:W-:Y:S01]  /*af90*/  @!PT LDS RZ, [RZ] ;  /* 0x00000000fffff984 */ /* 0x000fe20000000800 */
[----:B------:R-:W-:Y:S01]  /*afa0*/  @!PT LDS RZ, [RZ] ;  /* 0x00000000fffff984 */ /* 0x000fe20000000800 */
[----:B------:R-:W-:Y:S02]  /*afb0*/  @!P3 LDGSTS.E.BYPASS.LTC128B.128 [R213+0x17000], desc[UR28][R12.64+0x180] ;  /* 0x170001800cd5bfae */ /* 0x000fe4000b901d5c */
[----:B------:R-:W-:Y:S01]  /*afc0*/  IMAD R0, R0, 0x40, R219 ;  /* 0x0000004000007824 */ /* 0x000fe200078e02db */
[C---:B----4-:R-:W-:Y:S01]  /*afd0*/  @!P4 LEA R8, P1, R4.reuse, R22, 0x1 ;  /* 0x000000160408c211 */ /* 0x050fe200078208ff */
[----:B------:R-:W-:Y:S01]  /*afe0*/  @P6 STS.128 [R213+0x11800], RZ ;  /* 0x011800ffd5006388 */ /* 0x000fe20000000c00 */
[----:B------:R-:W-:-:S02]  /*aff0*/  @!P3 LEA.HI.X R7, R4, R27, R5, 0x1, P0 ;  /* 0x0000001b0407b211 */ /* 0x000fc400000f0c05 */
[----:B------:R-:W-:Y:S01]  /*b000*/  @!P4 LEA.HI.X R9, R4, R23, R5, 0x1, P1 ;  /* 0x000000170409c211 */ /* 0x000fe200008f0c05 */
[----:B------:R-:W-:Y:S01]  /*b010*/  @!PT LDS RZ, [RZ] ;  /* 0x00000000fffff984 */ /* 0x000fe20000000800 */
[----:B------:R-:W-:Y:S01]  /*b020*/  @!PT LDS RZ, [RZ] ;  /* 0x00000000fffff984 */ /* 0x000fe20000000800 */
[----:B------:R-:W-:Y:S01]  /*b030*/  @!PT LDS RZ, [RZ] ;  /* 0x00000000fffff984 */ /* 0x000fe20000000800 */
[----:B------:R2:W-:Y:S01]  /*b040*/  @!P6 LDGSTS.E.BYPASS.LTC128B.128 [R213+0x11800], desc[UR28][R14.64] ;  /* 0x118000000ed5efae */ /* 0x0005e2000b901d5c */
[----:B------:R-:W-:-:S03]  /*b050*/  ISETP.GE.AND P0, PT, R0, R223, PT ;  /* 0x000000df0000720c */ /* 0x000fc60003f06270 */
[----:B------:R-:W-:Y:S01]  /*b060*/  @P5 STS.128 [R213+0x13800], RZ ;  /* 0x013800ffd5005388 */ /* 0x000fe20000000c00 */
[----:B------:R-:W-:Y:S02]  /*b070*/  ISETP.LT.OR P0, PT, R0, R221, P0 ;  /* 0x000000dd0000720c */ /* 0x000fe40000701670 */
[----:B-1----:R-:W-:-:S04]  /*b080*/  @!P5 LEA R10, P2, R4, R20, 0x1 ;  /* 0x00000014040ad211 */ /* 0x002fc800078408ff */
[----:B------:R-:W-:Y:S02]  /*b090*/  @!P5 LEA.HI.X R11, R4, R21, R5, 0x1, P2 ;  /* 0x00000015040bd211 */ /* 0x000fe400010f0c05 */
[----:B------:R-:W-:-:S03]  /*b0a0*/  ISETP.GE.AND P2, PT, R0, R222, PT ;  /* 0x000000de0000720c */ /* 0x000fc60003f46270 */
[----:B------:R-:W-:Y:S01]  /*b0b0*/  @!PT LDS RZ, [RZ] ;  /* 0x00000000fffff984 */ /* 0x000fe20000000800 */
[----:B------:R-:W-:Y:S01]  /*b0c0*/  @!PT LDS RZ, [RZ] ;  /* 0x00000000fffff984 */ /* 0x000fe20000000800 */
[----:B------:R-:W-:Y:S01]  /*b0d0*/  @!PT LDS RZ, [RZ] ;  /* 0x00000000fffff984 */ /* 0x000fe20000000800 */
[----:B------:R-:W-:Y:S01]  /*b0e0*/  @!P5 LDGSTS.E.BYPASS.LTC128B.128 [R213+0x13800], desc[UR28][R10.64+0x80] ;  /* 0x138000800ad5dfae */ /* 0x000fe2000b901d5c */
[----:B------:R-:W-:-:S03]  /*b0f0*/  ISETP.LT.OR P2, PT, R0, R220, P2 ;  /* 0x000000dc0000720c */ /* 0x000fc60001741670 */
        /* <DEDUP_REMOVED lines=10> */
[----:B-----5:R-:W-:Y:S04]  /*b1a0*/  LDSM.16.M88.4 R20, [R184+0x8000] ;  /* 0x00800000b814783b */ /* 0x020fe80000000200 */
[----:B------:R-:W-:Y:S04]  /*b1b0*/  LDSM.16.M88.4 R16, [R184+0x8800] ;  /* 0x00880000b810783b */ /* 0x000fe80000000200 */
[----:B--2---:R-:W-:Y:S04]  /*b1c0*/  LDSM.16.M88.4 R12, [R184+0x9000] ;  /* 0x00900000b80c783b */ /* 0x004fe80000000200 */
[----:B------:R-:W-:Y:S04]  /*b1d0*/  LDSM.16.M88.4 R168, [R184+0x9800] ;  /* 0x00980000b8a8783b */ /* 0x000fe80000000200 */
[----:B-1----:R-:W-:Y:S04]  /*b1e0*/  LDSM.16.M88.4 R8, [R194] ;  /* 0x00000000c208783b */ /* 0x002fe80000000200 */
        /* <DEDUP_REMOVED lines=15> */
[----:B------:R-:W1:Y:S04]  /*b2e0*/  LDSM.16.M88.4 R4, [R196] ;  /* 0x00000000c404783b */ /* 0x000e680000000200 */
[----:B------:R-:W1:Y:S01]  /*b2f0*/  LDSM.16.M88.4 R168, [R190+0x8800] ;  /* 0x00880000bea8783b */ /* 0x000e620000000200 */
[C---:B------:R-:W-:Y:S06]  /*b300*/  HMMA.16816.F32.BF16 R180, R8.reuse, R228, R180 ;  /* 0x000000e408b4723c */ /* 0x040fec00000418b4 */
[C---:B------:R-:W-:Y:S06]  /*b310*/  HMMA.16816.F32.BF16 R224, R8.reuse, R230, R224 ;  /* 0x000000e608e0723c */ /* 0x040fec00000418e0 */
[C---:B--2---:R-:W-:Y:S06]  /*b320*/  HMMA.16816.F32.BF16 R240, R8.reuse, R32, R176 ;  /* 0x0000002008f0723c */ /* 0x044fec00000418b0 */
[C---:B------:R-:W-:Y:S01]  /*b330*/  HMMA.16816.F32.BF16 R228, R8.reuse, R34, R172 ;  /* 0x0000002208e4723c */ /* 0x040fe200000418ac */
[----:B------:R-:W-:Y:S05]  /*b340*/  LDSM.16.M88.4 R32, [R189] ;  /* 0x00000000bd20783b */ /* 0x000fea0000000200 */
[C---:B---3--:R-:W-:Y:S06]  /*b350*/  HMMA.16816.F32.BF16 R176, R8.reuse, R28, R132 ;  /* 0x0000001c08b0723c */ /* 0x048fec0000041884 */
[C---:B------:R-:W-:Y:S01]  /*b360*/  HMMA.16816.F32.BF16 R172, R8.reuse, R30, R20 ;  /* 0x0000001e08ac723c */ /* 0x040fe20000041814 */
[----:B------:R-:W2:Y:S04]  /*b370*/  LDSM.16.M88.4 R28, [R190+0x9000] ;  /* 0x00900000be1c783b */ /* 0x000ea80000000200 */
[----:B------:R-:W3:Y:S01]  /*b380*/  LDSM.16.M88.4 R20, [R190+0x9800] ;  /* 0x00980000be14783b */ /* 0x000ee20000000200 */
[C---:B----4-:R-:W-:Y:S06]  /*b390*/  HMMA.16816.F32.BF16 R132, R8.reuse, R236, R16 ;  /* 0x000000ec0884723c */ /* 0x050fec0000041810 */
[----:B------:R-:W-:Y:S01]  /*b3a0*/  HMMA.16816.F32.BF16 R16, R8, R238, R12 ;  /* 0x000000ee0810723c */ /* 0x000fe2000004180c */
[----:B------:R-:W4:Y:S05]  /*b3b0*/  LDSM.16.M88.4 R8, [R195] ;  /* 0x00000000c308783b */ /* 0x000f2a0000000200 */
[C---:B-1----:R-:W-:Y:S06]  /*b3c0*/  HMMA.16816.F32.BF16 R12, R4.reuse, R244, R180 ;  /* 0x000000f4040c723c */ /* 0x042fec00000418b4 */
        /* <DEDUP_REMOVED lines=8> */
[C---:B---3--:R-:W-:Y:S01]  /*b450*/  HMMA.16816.F32.BF16 R228, R4.reuse, R20, R132 ;  /* 0x0000001404e4723c */ /* 0x048fe20000041884 */
[----:B------:R-:W3:Y:S05]  /*b460*/  LDSM.16.M88.4 R132, [R189+0x1800] ;  /* 0x00180000bd84783b */ /* 0x000eea0000000200 */
[----:B------:R-:W-:Y:S01]  /*b470*/  HMMA.16816.F32.BF16 R172, R4, R22, R16 ;  /* 0x0000001604ac723c */ /* 0x000fe20000041810 */
[----:B------:R-:W3:Y:S05]  /*b480*/  LDSM.16.M88.4 R4, [R193+0x2000] ;  /* 0x00200000c104783b */ /* 0x000eea0000000200 */
[C---:B----4-:R-:W-:Y:S06]  /*b490*/  HMMA.16816.F32.BF16 R20, R8.reuse, R32, R12 ;  /* 0x000000200814723c */ /* 0x050fec000004180c */
[C---:B------:R-:W-:Y:S01]  /*b4a0*/  HMMA.16816.F32.BF16 R16, R8.reuse, R34, R180 ;  /* 0x000000220810723c */ /* 0x040fe200000418b4 */
[----:B------:R-:W4:Y:S04]  /*b4b0*/  LDSM.16.M88.4 R32, [R184+0xa800] ;  /* 0x00a80000b820783b */ /* 0x000f280000000200 */
[----:B------:R-:W4:Y:S01]  /*b4c0*/  LDSM.16.M88.4 R180, [R184+0xb000] ;  /* 0x00b00000b8b4783b */ /* 0x000f220000000200 */
[C---:B-1----:R-:W-:Y:S06]  /*b4d0*/  HMMA.16816.F32.BF16 R12, R8.reuse, R244, R224 ;  /* 0x000000f4080c723c */ /* 0x042fec00000418e0 */
[C---:B------:R-:W-:Y:S06]  /*b4e0*/  HMMA.16816.F32.BF16 R168, R8.reuse, R246, R168 ;  /* 0x000000f608a8723c */ /* 0x040fec00000418a8 */
[C---:B--2---:R-:W-:Y:S06]  /*b4f0*/  HMMA.16816.F32.BF16 R240, R8.reuse, R176, R240 ;  /* 0x000000b008f0723c */ /* 0x044fec00000418f0 */
[C---:B------:R-:W-:Y:S06]  /*b500*/  HMMA.16816.F32.BF16 R236, R8.reuse, R178, R236 ;  /* 0x000000b208ec723c */ /* 0x040fec00000418ec */
[C---:B---3--:R-:W-:Y:S06]  /*b510*/  HMMA.16816.F32.BF16 R224, R8.reuse, R134, R172 ;  /* 0x0000008608e0723c */ /* 0x048fec00000418ac */
[----:B------:R-:W-:Y:S01]  /*b520*/  HMMA.16816.F32.BF16 R228, R8, R132, R228 ;  /* 0x0000008408e4723c */ /* 0x000fe200000418e4 */
[----:B------:R-:W-:Y:S05]  /*b530*/  LDSM.16.M88.4 R8, [R194+0x2000] ;  /* 0x00200000c208783b */ /* 0x000fea0000000200 */
[C---:B------:R-:W-:Y:S01]  /*b540*/  HMMA.16816.F32.BF16 R176, R4.reuse, R28, R20 ;  /* 0x0000001c04b0723c */ /* 0x040fe20000041814 */
[----:B------:R-:W1:Y:S05]  /*b550*/  LDSM.16.M88.4 R20, [R208] ;  /* 0x00000000d014783b */ /* 0x000e6a0000000200 */
[C---:B------:R-:W-:Y:S01]  /*b560*/  HMMA.16816.F32.BF16 R172, R4.reuse, R30, R16 ;  /* 0x0000001e04ac723c */ /* 0x040fe20000041810 */
[----:B------:R-:W2:Y:S05]  /*b570*/  LDSM.16.M88.4 R28, [R209] ;  /* 0x00000000d11c783b */ /* 0x000eaa0000000200 */
[C---:B----4-:R-:W-:Y:S06]  /*b580*/  HMMA.16816.F32.BF16 R16, R4.reuse, R32, R12 ;  /* 0x000000200410723c */ /* 0x050fec000004180c */
[C---:B------:R-:W-:Y:S01]  /*b590*/  HMMA.16816.F32.BF16 R12, R4.reuse, R34, R168 ;  /* 0x00000022040c723c */ /* 0x040fe200000418a8 */
[----:B------:R-:W3:Y:S04]  /*b5a0*/  LDSM.16.M88.4 R32, [R184+0xb800] ;  /* 0x00b80000b820783b */ /* 0x000ee80000000200 */
[----:B------:R-:W4:Y:S01]  /*b5b0*/  LDSM.16.M88.4 R168, [R207] ;  /* 0x00000000cfa8783b */ /* 0x000f220000000200 */
[C---:B------:R-:W-:Y:S06]  /*b5c0*/  HMMA.16816.F32.BF16 R132, R4.reuse, R180, R240 ;  /* 0x000000b40484723c */ /* 0x040fec00000418f0 */
[----:B------:R-:W-:-:S12]  /*b5d0*/  HMMA.16816.F32.BF16 R240, R4, R182, R236 ;  /* 0x000000b604f0723c */ /* 0x000fd800000418ec */
[C---:B-1----:R-:W-:Y:S06]  /*b5e0*/  HMMA.16816.F32.BF16 R12, R8.reuse, R22, R12 ;  /* 0x00000016080c723c */ /* 0x042fec000004180c */
[----:B--2---:R-:W-:Y:S01]  /*b5f0*/  HMMA.16816.F32.BF16 R180, R8, R30, R172 ;  /* 0x0000001e08b4723c */ /* 0x004fe200000418ac */
[----:B------:R-:W1:Y:S05]  /*b600*/  LDSM.16.M88.4 R172, [R206] ;  /* 0x00000000ceac783b */ /* 0x000e6a0000000200 */
[----:B---3--:R-:W-:Y:S06]  /*b610*/  HMMA.16816.F32.BF16 R244, R4, R32, R228 ;  /* 0x0000002004f4723c */ /* 0x008fec00000418e4 */
[----:B------:R-:W-:Y:S06]  /*b620*/  HMMA.16816.F32.BF16 R228, R8, R28, R176 ;  /* 0x0000001c08e4723c */ /* 0x000fec00000418b0 */
[----:B------:R-:W-:Y:S01]  /*b630*/  HMMA.16816.F32.BF16 R236, R4, R34, R224 ;  /* 0x0000002204ec723c */ /* 0x000fe200000418e0 */
[----:B------:R-:W-:Y:S04]  /*b640*/  LDSM.16.M88.4 R4, [R196+0x2000] ;  /* 0x00200000c404783b */ /* 0x000fe80000000200 */
[----:B------:R-:W-:Y:S01]  /*b650*/  LDSM.16.M88.4 R224, [R190+0xb800] ;  /* 0x00b80000bee0783b */ /* 0x000fe20000000200 */
[C---:B------:R-:W-:Y:S03]  /*b660*/  HMMA.16816.F32.BF16 R176, R8.reuse, R20, R16 ;  /* 0x0000001408b0723c */ /* 0x040fe60000041810 */
[----:B------:R-:W2:Y:S03]  /*b670*/  LDSM.16.M88.4 R16, [R190+0xa800] ;  /* 0x00a80000be10783b */ /* 0x000ea60000000200 */
[C---:B----4-:R-:W-:Y:S01]  /*b680*/  HMMA.16816.F32.BF16 R32, R8.reuse, R168, R132 ;  /* 0x000000a80820723c */ /* 0x050fe20000041884 */
[----:B------:R-:W3:Y:S04]  /*b690*/  LDSM.16.M88.4 R20, [R190+0xa000] ;  /* 0x00a00000be14783b */ /* 0x000ee80000000200 */
[----:B------:R-:W4:Y:S01]  /*b6a0*/  LDSM.16.M88.4 R132, [R190+0xb000] ;  /* 0x00b00000be84783b */ /* 0x000f220000000200 */
[C---:B------:R-:W-:Y:S06]  /*b6b0*/  HMMA.16816.F32.BF16 R28, R8.reuse, R170, R240 ;  /* 0x000000aa081c723c */ /* 0x040fec00000418f0 */
[C---:B-1----:R-:W-:Y:S06]  /*b6c0*/  HMMA.16816.F32.BF16 R168, R8.reuse, R172, R244 ;  /* 0x000000ac08a8723c */ /* 0x042fec00000418f4 */
[----:B------:R-:W-:Y:S01]  /*b6d0*/  HMMA.16816.F32.BF16 R172, R8, R174, R236 ;  /* 0x000000ae08ac723c */ /* 0x000fe200000418ec */
[----:B------:R-:W-:Y:S05]  /*b6e0*/  LDSM.16.M88.4 R8, [R195+0x2000] ;  /* 0x00200000c308783b */ /* 0x000fea0000000200 */
[C---:B--2---:R-:W-:Y:S06]  /*b6f0*/  HMMA.16816.F32.BF16 R236, R4.reuse, R16, R176 ;  /* 0x0000001004ec723c */ /* 0x044fec00000418b0 */
[C---:B---3--:R-:W-:Y:S01]  /*b700*/  HMMA.16816.F32.BF16 R240, R4.reuse, R22, R180 ;  /* 0x0000001604f0723c */ /* 0x048fe200000418b4 */
[----:B------:R-:W1:Y:S05]  /*b710*/  LDSM.16.M88.4 R180, [R189+0x2000] ;  /* 0x00200000bdb4783b */ /* 0x000e6a0000000200 */
[C---:B----4-:R-:W-:Y:S06]  /*b720*/  HMMA.16816.F32.BF16 R176, R4.reuse, R132, R32 ;  /* 0x0000008404b0723c */ /* 0x050fec0000041820 */
[C---:B------:R-:W-:Y:S01]  /*b730*/  HMMA.16816.F32.BF16 R32, R4.reuse, R224, R168 ;  /* 0x000000e00420723c */ /* 0x040fe200000418a8 */
[----:B------:R-:W2:Y:S05]  /*b740*/  LDSM.16.M88.4 R168, [R189+0x2800] ;  /* 0x00280000bda8783b */ /* 0x000eaa0000000200 */
[C---:B------:R-:W-:Y:S01]  /*b750*/  HMMA.16816.F32.BF16 R132, R4.reuse, R134, R28 ;  /* 0x000000860484723c */ /* 0x040fe2000004181c */
[----:B------:R-:W3:Y:S05]  /*b760*/  LDSM.16.M88.4 R28, [R189+0x3000] ;  /* 0x00300000bd1c783b */ /* 0x000eea0000000200 */
[C---:B------:R-:W-:Y:S01]  /*b770*/  HMMA.16816.F32.BF16 R244, R4.reuse, R20, R228 ;  /* 0x0000001404f4723c */ /* 0x040fe200000418e4 */
[----:B------:R-:W4:Y:S05]  /*b780*/  LDSM.16.M88.4 R20, [R189+0x3800] ;  /* 0x00380000bd14783b */ /* 0x000f2a0000000200 */
[C---:B------:R-:W-:Y:S06]  /*b790*/  HMMA.16816.F32.BF16 R228, R4.reuse, R18, R12 ;  /* 0x0000001204e4723c */ /* 0x040fec000004180c */
[----:B------:R-:W-:Y:S01]  /*b7a0*/  HMMA.16816.F32.BF16 R16, R4, R226, R172 ;  /* 0x000000e20410723c */ /* 0x000fe200000418ac */
[----:B------:R-:W-:Y:S04]  /*b7b0*/  LDSM.16.M88.4 R4, [R193+0x4000] ;  /* 0x00400000c104783b */ /* 0x000fe80000000200 */
[----:B------:R-:W4:Y:S01]  /*b7c0*/  LDSM.16.M88.4 R172, [R184+0xc000] ;  /* 0x00c00000b8ac783b */ /* 0x000f220000000200 */
        /* <DEDUP_REMOVED lines=9> */
[C---:B----4-:R-:W-:Y:S01]  /*b860*/  HMMA.16816.F32.BF16 R176, R8.reuse, R20, R32 ;  /* 0x0000001408b0723c */ /* 0x050fe20000041820 */
[----:B------:R-:W3:Y:S05]  /*b870*/  LDSM.16.M88.4 R32, [R184+0xd000] ;  /* 0x00d00000b820783b */ /* 0x000eea0000000200 */
[----:B------:R-:W-:Y:S01]  /*b880*/  HMMA.16816.F32.BF16 R132, R8, R22, R16 ;  /* 0x000000160884723c */ /* 0x000fe20000041810 */
[----:B------:R-:W-:Y:S04]  /*b890*/  LDSM.16.M88.4 R8, [R194+0x4000] ;  /* 0x00400000c208783b */ /* 0x000fe80000000200 */
[----:B------:R-:W4:Y:S01]  /*b8a0*/  LDSM.16.M88.4 R20, [R205] ;  /* 0x00000000cd14783b */ /* 0x000f220000000200 */
[C---:B------:R-:W-:Y:S06]  /*b8b0*/  HMMA.16816.F32.BF16 R16, R4.reuse, R172, R12 ;  /* 0x000000ac0410723c */ /* 0x040fec000004180c */
[C---:B------:R-:W-:Y:S06]  /*b8c0*/  HMMA.16816.F32.BF16 R12, R4.reuse, R174, R224 ;  /* 0x000000ae040c723c */ /* 0x040fec00000418e0 */
[C---:B-1----:R-:W-:Y:S06]  /*b8d0*/  HMMA.16816.F32.BF16 R172, R4.reuse, R168, R240 ;  /* 0x000000a804ac723c */ /* 0x042fec00000418f0 */
[C---:B------:R-:W-:Y:S01]  /*b8e0*/  HMMA.16816.F32.BF16 R240, R4.reuse, R170, R236 ;  /* 0x000000aa04f0723c */ /* 0x040fe200000418ec */
[----:B------:R-:W-:Y:S05]  /*b8f0*/  LDSM.16.M88.4 R168, [R202] ;  /* 0x00000000caa8783b */ /* 0x000fea0000000200 */
[C---:B--2---:R-:W-:Y:S06]  /*b900*/  HMMA.16816.F32.BF16 R224, R4.reuse, R28, R176 ;  /* 0x0000001c04e0723c */ /* 0x044fec00000418b0 */
[C---:B---3--:R-:W-:Y:S06]  /*b910*/  HMMA.16816.F32.BF16 R236, R4.reuse, R32, R228 ;  /* 0x0000002004ec723c */ /* 0x048fec00000418e4 */
[C---:B------:R-:W-:Y:S01]  /*b920*/  HMMA.16816.F32.BF16 R228, R4.reuse, R34, R180 ;  /* 0x0000002204e4723c */ /* 0x040fe200000418b4 */
[----:B------:R-:W1:Y:S04]  /*b930*/  LDSM.16.M88.4 R180, [R203] ;  /* 0x00000000cbb4783b */ /* 0x000e680000000200 */
[----:B------:R-:W-:Y:S01]  /*b940*/  LDSM.16.M88.4 R32, [R190+0xc000] ;  /* 0x00c00000be20783b */ /* 0x000fe20000000200 */
[----:B------:R-:W-:Y:S03]  /*b950*/  HMMA.16816.F32.BF16 R176, R4, R30, R132 ;  /* 0x0000001e04b0723c */ /* 0x000fe60000041884 */
[----:B------:R-:W2:Y:S03]  /*b960*/  LDSM.16.M88.4 R4, [R196+0x4000] ;  /* 0x00400000c404783b */ /* 0x000ea60000000200 */
[C---:B----4-:R-:W-:Y:S01]  /*b970*/  HMMA.16816.F32.BF16 R132, R8.reuse, R20, R16 ;  /* 0x000000140884723c */ /* 0x050fe20000041810 */
[----:B------:R-:W3:Y:S05]  /*b980*/  LDSM.16.M88.4 R28, [R190+0xc800] ;  /* 0x00c80000be1c783b */ /* 0x000eea0000000200 */
[C---:B------:R-:W-:Y:S06]  /*b990*/  HMMA.16816.F32.BF16 R20, R8.reuse, R22, R12 ;  /* 0x000000160814723c */ /* 0x040fec000004180c */
[C---:B------:R-:W-:Y:S06]  /*b9a0*/  HMMA.16816.F32.BF16 R16, R8.reuse, R244, R172 ;  /* 0x000000f40810723c */ /* 0x040fec00000418ac */
[C---:B------:R-:W-:Y:S06]  /*b9b0*/  HMMA.16816.F32.BF16 R12, R8.reuse, R246, R240 ;  /* 0x000000f6080c723c */ /* 0x040fec00000418f0 */
[C---:B-1----:R-:W-:Y:S06]  /*b9c0*/  HMMA.16816.F32.BF16 R236, R8.reuse, R180, R236 ;  /* 0x000000b408ec723c */ /* 0x042fec00000418ec */
[----:B------:R-:W-:Y:S06]  /*b9d0*/  HMMA.16816.F32.BF16 R244, R8, R182, R228 ;  /* 0x000000b608f4723c */ /* 0x000fec00000418e4 */
[----:B--2---:R-:W-:Y:S06]  /*b9e0*/  HMMA.16816.F32.BF16 R172, R4, R32, R132 ;  /* 0x0000002004ac723c */ /* 0x004fec0000041884 */
[C---:B------:R-:W-:Y:S01]  /*b9f0*/  HMMA.16816.F32.BF16 R228, R8.reuse, R168, R224 ;  /* 0x000000a808e4723c */ /* 0x040fe200000418e0 */
[----:B------:R-:W-:Y:S05]  /*ba00*/  LDSM.16.M88.4 R224, [R189+0x5000] ;  /* 0x00500000bde0783b */ /* 0x000fea0000000200 */
[----:B------:R-:W-:Y:S01]  /*ba10*/  HMMA.16816.F32.BF16 R180, R8, R170, R176 ;  /* 0x000000aa08b4723c */ /* 0x000fe200000418b0 */
[----:B------:R-:W1:Y:S04]  /*ba20*/  LDSM.16.M88.4 R176, [R190+0xd000] ;  /* 0x00d00000beb0783b */ /* 0x000e680000000200 */
[----:B------:R-:W-:Y:S01]  /*ba30*/  LDSM.16.M88.4 R8, [R195+0x4000] ;  /* 0x00400000c308783b */ /* 0x000fe20000000200 */
[C---:B---3--:R-:W-:Y:S03]  /*ba40*/  HMMA.16816.F32.BF16 R132, R4.reuse, R28, R16 ;  /* 0x0000001c0484723c */ /* 0x048fe60000041810 */
[----:B------:R-:W-:Y:S03]  /*ba50*/  LDSM.16.M88.4 R16, [R189+0x4800] ;  /* 0x00480000bd10783b */ /* 0x000fe60000000200 */
[C---:B------:R-:W-:Y:S01]  /*ba60*/  HMMA.16816.F32.BF16 R12, R4.reuse, R30, R12 ;  /* 0x0000001e040c723c */ /* 0x040fe2000004180c */
[----:B------:R-:W2:Y:S05]  /*ba70*/  LDSM.16.M88.4 R28, [R190+0xd800] ;  /* 0x00d80000be1c783b */ /* 0x000eaa0000000200 */
[C---:B------:R-:W-:Y:S01]  /*ba80*/  HMMA.16816.F32.BF16 R168, R4.reuse, R34, R20 ;  /* 0x0000002204a8723c */ /* 0x040fe20000041814 */
[----:B------:R-:W3:Y:S05]  /*ba90*/  LDSM.16.M88.4 R20, [R189+0x4000] ;  /* 0x00400000bd14783b */ /* 0x000eea0000000200 */
[C---:B-1----:R-:W-:Y:S06]  /*baa0*/  HMMA.16816.F32.BF16 R32, R4.reuse, R176, R236 ;  /* 0x000000b00420723c */ /* 0x042fec00000418ec */
[C---:B------:R-:W-:Y:S06]  /*bab0*/  HMMA.16816.F32.BF16 R244, R4.reuse, R178, R244 ;  /* 0x000000b204f4723c */ /* 0x040fec00000418f4 */
[----:B--2---:R-:W-:Y:S06]  /*bac0*/  HMMA.16816.F32.BF16 R240, R4, R30, R180 ;  /* 0x0000001e04f0723c */ /* 0x004fec00000418b4 */
[----:B---3--:R-:W-:Y:S01]  /*bad0*/  HMMA.16816.F32.BF16 R180, R8, R22, R168 ;  /* 0x0000001608b4723c */ /* 0x008fe200000418a8 */
[----:B------:R-:W1:Y:S05]  /*bae0*/  LDSM.16.M88.4 R168, [R189+0x5800] ;  /* 0x00580000bda8783b */ /* 0x000e6a0000000200 */
[----:B------:R-:W-:Y:S01]  /*baf0*/  HMMA.16816.F32.BF16 R248, R4, R28, R228 ;  /* 0x0000001c04f8723c */ /* 0x000fe200000418e4 */
[----:B------:R-:W-:Y:S04]  /*bb00*/  LDSM.16.M88.4 R4, [R193+0x6000] ;  /* 0x00600000c104783b */ /* 0x000fe80000000200 */
[----:B------:R-:W-:Y:S01]  /*bb10*/  LDSM.16.M88.4 R228, [R184+0xf800] ;  /* 0x00f80000b8e4783b */ /* 0x000fe20000000200 */
[C---:B------:R-:W-:Y:S03]  /*bb20*/  HMMA.16816.F32.BF16 R236, R8.reuse, R20, R172 ;  /* 0x0000001408ec723c */ /* 0x040fe600000418ac */
[----:B------:R-:W2:Y:S03]  /*bb30*/  LDSM.16.M88.4 R20, [R184+0xe000] ;  /* 0x00e00000b814783b */ /* 0x000ea60000000200 */
[C---:B------:R-:W-:Y:S01]  /*bb40*/  HMMA.16816.F32.BF16 R176, R8.reuse, R16, R132 ;  /* 0x0000001008b0723c */ /* 0x040fe20000041884 */
[----:B------:R-:W-:Y:S05]  /*bb50*/  LDSM.16.M88.4 R132, [R184+0xf000] ;  /* 0x00f00000b884783b */ /* 0x000fea0000000200 */
[C---:B------:R-:W-:Y:S01]  /*bb60*/  HMMA.16816.F32.BF16 R12, R8.reuse, R18, R12 ;  /* 0x00000012080c723c */ /* 0x040fe2000004180c */
[----:B------:R-:W3:Y:S05]  /*bb70*/  LDSM.16.M88.4 R16, [R184+0xe800] ;  /* 0x00e80000b810783b */ /* 0x000eea0000000200 */
[C---:B------:R-:W-:Y:S06]  /*bb80*/  HMMA.16816.F32.BF16 R32, R8.reuse, R224, R32 ;  /* 0x000000e00820723c */ /* 0x040fec0000041820 */
[C---:B------:R-:W-:Y:S06]  /*bb90*/  HMMA.16816.F32.BF16 R28, R8.reuse, R226, R244 ;  /* 0x000000e2081c723c */ /* 0x040fec00000418f4 */
[C---:B-1----:R-:W-:Y:S06]  /*bba0*/  HMMA.16816.F32.BF16 R172, R8.reuse, R168, R248 ;  /* 0x000000a808ac723c */ /* 0x042fec00000418f8 */
[----:B------:R-:W-:Y:S01]  /*bbb0*/  HMMA.16816.F32.BF16 R168, R8, R170, R240 ;  /* 0x000000aa08a8723c */ /* 0x000fe200000418f0 */
[----:B------:R-:W-:Y:S05]  /*bbc0*/  LDSM.16.M88.4 R8, [R194+0x6000] ;  /* 0x00600000c208783b */ /* 0x000fea0000000200 */
[C---:B--2---:R-:W-:Y:S01]  /*bbd0*/  HMMA.16816.F32.BF16 R240, R4.reuse, R22, R180 ;  /* 0x0000001604f0723c */ /* 0x044fe200000418b4 */
[----:B------:R-:W1:Y:S05]  /*bbe0*/  LDSM.16.M88.4 R180, [R201] ;  /* 0x00000000c9b4783b */ /* 0x000e6a0000000200 */
[C---:B------:R-:W-:Y:S01]  /*bbf0*/  HMMA.16816.F32.BF16 R244, R4.reuse, R20, R236 ;  /* 0x0000001404f4723c */ /* 0x040fe200000418ec */
[----:B------:R-:W2:Y:S05]  /*bc00*/  LDSM.16.M88.4 R20, [R199] ;  /* 0x00000000c714783b */ /* 0x000eaa0000000200 */
[C---:B---3--:R-:W-:Y:S06]  /*bc10*/  HMMA.16816.F32.BF16 R236, R4.reuse, R16, R176 ;  /* 0x0000001004ec723c */ /* 0x048fec00000418b0 */
[C---:B------:R-:W-:Y:S06]  /*bc20*/  HMMA.16816.F32.BF16 R176, R4.reuse, R132, R32 ;  /* 0x0000008404b0723c */ /* 0x040fec0000041820 */
[C---:B------:R-:W-:Y:S01]  /*bc30*/  HMMA.16816.F32.BF16 R32, R4.reuse, R134, R28 ;  /* 0x000000860420723c */ /* 0x040fe2000004181c */
[----:B------:R-:W3:Y:S05]  /*bc40*/  LDSM.16.M88.4 R132, [R200] ;  /* 0x00000000c884783b */ /* 0x000eea0000000200 */
[C---:B------:R-:W-:Y:S01]  /*bc50*/  HMMA.16816.F32.BF16 R224, R4.reuse, R18, R12 ;  /* 0x0000001204e0723c */ /* 0x040fe2000004180c */
[----:B------:R-:W4:Y:S05]  /*bc60*/  LDSM.16.M88.4 R16, [R198] ;  /* 0x00000000c610783b */ /* 0x000f2a0000000200 */
[C---:B------:R-:W-:Y:S01]  /*bc70*/  HMMA.16816.F32.BF16 R28, R4.reuse, R228, R172 ;  /* 0x000000e4041c723c */ /* 0x040fe200000418ac */
[----:B------:R-:W-:Y:S05]  /*bc80*/  LDSM.16.M88.4 R172, [R190+0xe000] ;  /* 0x00e00000beac783b */ /* 0x000fea0000000200 */
[----:B------:R-:W-:Y:S01]  /*bc90*/  HMMA.16816.F32.BF16 R12, R4, R230, R168 ;  /* 0x000000e6040c723c */ /* 0x000fe200000418a8 */
[----:B------:R-:W4:Y:S05]  /*bca0*/  LDSM.16.M88.4 R4, [R196+0x6000] ;  /* 0x00600000c404783b */ /* 0x000f2a0000000200 */
[C---:B-1----:R-:W-:Y:S06]  /*bcb0*/  HMMA.16816.F32.BF16 R168, R8.reuse, R180, R244 ;  /* 0x000000b408a8723c */ /* 0x042fec00000418f4 */
[C---:B------:R-:W-:Y:S06]  /*bcc0*/  HMMA.16816.F32.BF16 R240, R8.reuse, R182, R240 ;  /* 0x000000b608f0723c */ /* 0x040fec00000418f0 */
[C---:B--2---:R-:W-:Y:S01]  /*bcd0*/  HMMA.16816.F32.BF16 R228, R8.reuse, R22, R32 ;  /* 0x0000001608e4723c */ /* 0x044fe20000041820 */
[----:B------:R-:W1:Y:S05]  /*bce0*/  LDSM.16.M88.4 R32, [R190+0xe800] ;  /* 0x00e80000be20783b */ /* 0x000e6a0000000200 */
[C---:B---3--:R-:W-:Y:S06]  /*bcf0*/  HMMA.16816.F32.BF16 R180, R8.reuse, R134, R224 ;  /* 0x0000008608b4723c */ /* 0x048fec00000418e0 */
[C---:B------:R-:W-:Y:S01]  /*bd00*/  HMMA.16816.F32.BF16 R244, R8.reuse, R132, R236 ;  /* 0x0000008408f4723c */ /* 0x040fe200000418ec */
[----:B------:R-:W-:Y:S05]  /*bd10*/  LDSM.16.M88.4 R132, [R189+0x6000] ;  /* 0x00600000bd84783b */ /* 0x000fea0000000200 */
[C---:B----4-:R-:W-:Y:S01]  /*bd20*/  HMMA.16816.F32.BF16 R224, R8.reuse, R16, R28 ;  /* 0x0000001008e0723c */ /* 0x050fe2000004181c */
[----:B------:R-:W2:Y:S05]  /*bd30*/  LDSM.16.M88.4 R28, [R190+0xf000] ;  /* 0x00f00000be1c783b */ /* 0x000eaa0000000200 */
[C---:B------:R-:W-:Y:S01]  /*bd40*/  HMMA.16816.F32.BF16 R236, R8.reuse, R20, R176 ;  /* 0x0000001408ec723c */ /* 0x040fe200000418b0 */
[----:B------:R-:W3:Y:S04]  /*bd50*/  LDSM.16.M88.4 R20, [R190+0xf800] ;  /* 0x00f80000be14783b */ /* 0x000ee80000000200 */
[----:B------:R-:W-:Y:S01]  /*bd60*/  LDSM.16.M88.4 R176, [R189+0x6800] ;  /* 0x00680000bdb0783b */ /* 0x000fe20000000200 */
[----:B------:R-:W-:Y:S03]  /*bd70*/  HMMA.16816.F32.BF16 R16, R8, R18, R12 ;  /* 0x000000120810723c */ /* 0x000fe6000004180c */
[----:B------:R-:W4:Y:S03]  /*bd80*/  LDSM.16.M88.4 R8, [R195+0x6000] ;  /* 0x00600000c308783b */ /* 0x000f260000000200 */
[C---:B------:R-:W-:Y:S06]  /*bd90*/  HMMA.16816.F32.BF16 R12, R4.reuse, R172, R168 ;  /* 0x000000ac040c723c */ /* 0x040fec00000418a8 */
[C---:B------:R-:W-:Y:S06]  /*bda0*/  HMMA.16816.F32.BF16 R168, R4.reuse, R174, R240 ;  /* 0x000000ae04a8723c */ /* 0x040fec00000418f0 */
[C---:B-1----:R-:W-:Y:S06]  /*bdb0*/  HMMA.16816.F32.BF16 R172, R4.reuse, R32, R244 ;  /* 0x0000002004ac723c */ /* 0x042fec00000418f4 */
[C---:B------:R-:W-:Y:S06]  /*bdc0*/  HMMA.16816.F32.BF16 R180, R4.reuse, R34, R180 ;  /* 0x0000002204b4723c */ /* 0x040fec00000418b4 */
[C---:B--2---:R-:W-:Y:S06]  /*bdd0*/  HMMA.16816.F32.BF16 R236, R4.reuse, R28, R236 ;  /* 0x0000001c04ec723c */ /* 0x044fec00000418ec */
[C---:B---3--:R-:W-:Y:S06]  /*bde0*/  HMMA.16816.F32.BF16 R240, R4.reuse, R20, R224 ;  /* 0x0000001404f0723c */ /* 0x048fec00000418e0 */
[----:B------:R-:W-:Y:S01]  /*bdf0*/  HMMA.16816.F32.BF16 R224, R4, R22, R16 ;  /* 0x0000001604e0723c */ /* 0x000fe20000041810 */
[----:B------:R-:W1:Y:S05]  /*be00*/  LDSM.16.M88.4 R20, [R189+0x7000] ;  /* 0x00700000bd14783b */ /* 0x000e6a0000000200 */
[C---:B----4-:R-:W-:Y:S06]  /*be10*/  HMMA.16816.F32.BF16 R32, R8.reuse, R132, R12 ;  /* 0x000000840820723c */ /* 0x050fec000004180c */
[----:B------:R-:W-:Y:S06]  /*be20*/  HMMA.16816.F32.BF16 R12, R8, R134, R168 ;  /* 0x00000086080c723c */ /* 0x000fec00000418a8 */
[----:B------:R-:W-:Y:S06]  /*be30*/  HMMA.16816.F32.BF16 R228, R4, R30, R228 ;  /* 0x0000001e04e4723c */ /* 0x000fec00000418e4 */
[----:B------:R-:W-:Y:S01]  /*be40*/  HMMA.16816.F32.BF16 R16, R8, R176, R172 ;  /* 0x000000b00810723c */ /* 0x000fe200000418ac */
[----:B------:R-:W-:-:S02]  /*be50*/  VIADD R4, R0, 0x1 ;  /* 0x0000000100047836 */ /* 0x000fc40000000000 */
[C---:B------:R-:W-:Y:S02]  /*be60*/  VIADD R5, R0.reuse, 0x8 ;  /* 0x0000000800057836 */ /* 0x040fe40000000000 */
[----:B------:R-:W-:Y:S01]  /*be70*/  VIADD R6, R0, 0x29 ;  /* 0x0000002900067836 */ /* 0x000fe20000000000 */
[----:B------:R-:W-:Y:S01]  /*be80*/  FSEL R192, R32, -INF , !P0 ;  /* 0xff80000020c07808 */ /* 0x000fe20004000000 */
[----:B------:R-:W-:Y:S01]  /*be90*/  HMMA.16816.F32.BF16 R28, R8, R178, R180 ;  /* 0x000000b2081c723c */ /* 0x000fe200000418b4 */
[C---:B------:R-:W-:Y:S02]  /*bea0*/  ISETP.GE.AND P1, PT, R4.reuse, R223, PT ;  /* 0x000000df0400720c */ /* 0x040fe40003f26270 */
[C---:B------:R-:W-:Y:S02]  /*beb0*/  ISETP.GE.AND P0, PT, R4.reuse, R222, PT ;  /* 0x000000de0400720c */ /* 0x040fe40003f06270 */
[C---:B------:R-:W-:Y:S02]  /*bec0*/  ISETP.LT.OR P1, PT, R4.reuse, R221, P1 ;  /* 0x000000dd0400720c */ /* 0x040fe40000f21670 */
[----:B------:R-:W-:Y:S01]  /*bed0*/  ISETP.LT.OR P0, PT, R4, R220, P0 ;  /* 0x000000dc0400720c */ /* 0x000fe20000701670 */
[----:B------:R-:W-:Y:S01]  /*bee0*/  VIADD R4, R0, 0x9 ;  /* 0x0000000900047836 */ /* 0x000fe20000000000 */
[----:B------:R-:W-:-:S02]  /*bef0*/  FSEL R214, R34, -INF , !P2 ;  /* 0xff80000022d67808 */ /* 0x000fc40005000000 */
[----:B------:R-:W-:Y:S02]  /*bf00*/  FSEL R215, R33, -INF , !P1 ;  /* 0xff80000021d77808 */ /* 0x000fe40004800000 */
[CC--:B------:R-:W-:Y:S02]  /*bf10*/  ISETP.GE.AND P2, PT, R5.reuse, R223.reuse, PT ;  /* 0x000000df0500720c */ /* 0x0c0fe40003f46270 */
[----:B------:R-:W-:Y:S02]  /*bf20*/  ISETP.GE.AND P1, PT, R5, R222, PT ;  /* 0x000000de0500720c */ /* 0x000fe40003f26270 */
[----:B------:R-:W-:Y:S02]  /*bf30*/  FSEL R191, R35, -INF , !P0 ;  /* 0xff80000023bf7808 */ /* 0x000fe40004000000 */
[----:B------:R-:W-:Y:S01]  /*bf40*/  ISETP.GE.AND P0, PT, R4, R223, PT ;  /* 0x000000df0400720c */ /* 0x000fe20003f06270 */
[----:B------:R-:W2:Y:S01]  /*bf50*/  LDSM.16.M88.4 R32, [R189+0x7800] ;  /* 0x00780000bd20783b */ /* 0x000ea20000000200 */
[----:B------:R-:W-:Y:S01]  /*bf60*/  ISETP.LT.OR P2, PT, R5, R221, P2 ;  /* 0x000000dd0500720c */ /* 0x000fe20001741670 */
[----:B------:R-:W-:-:S04]  /*bf70*/  DEPBAR.LE SB0, 0x0 ;  /* 0x000080000000791a */ /* 0x000fc80000000000 */
[----:B------:R-:W-:Y:S01]  /*bf80*/  BAR.SYNC.DEFER_BLOCKING 0x0 ;  /* 0x0000000000007b1d */ /* 0x000fe20000010000 */
[----:B------:R-:W-:Y:S01]  /*bf90*/  ISETP.LT.OR P1, PT, R5, R220, P1 ;  /* 0x000000dc0500720c */ /* 0x000fe20000f21670 */
[----:B------:R-:W-:Y:S01]  /*bfa0*/  VIADD R5, R0, 0x10 ;  /* 0x0000001000057836 */ /* 0x000fe20000000000 */
[----:B------:R-:W-:Y:S02]  /*bfb0*/  ISETP.LT.OR P0, PT, R4, R221, P0 ;  /* 0x000000dd0400720c */ /* 0x000fe40000701670 */
[----:B------:R-:W-:Y:S02]  /*bfc0*/  FSEL R183, R12, -INF , !P2 ;  /* 0xff8000000cb77808 */ /* 0x000fe40005000000 */
[----:B------:R-:W-:Y:S02]  /*bfd0*/  ISETP.GE.AND P2, PT, R4, R222, PT ;  /* 0x000000de0400720c */ /* 0x000fe40003f46270 */
[----:B------:R-:W-:Y:S02]  /*bfe0*/  FSEL R182, R14, -INF , !P1 ;  /* 0xff8000000eb67808 */ /* 0x000fe40004800000 */
[----:B------:R-:W-:-:S02]  /*bff0*/  FSEL R181, R13, -INF , !P0 ;  /* 0xff8000000db57808 */ /* 0x000fc40004000000 */
[C---:B------:R-:W-:Y:S02]  /*c000*/  ISETP.GE.AND P1, PT, R5.reuse, R223, PT ;  /* 0x000000df0500720c */ /* 0x040fe40003f26270 */
[C---:B------:R-:W-:Y:S02]  /*c010*/  ISETP.GE.AND P0, PT, R5.reuse, R222, PT ;  /* 0x000000de0500720c */ /* 0x040fe40003f06270 */
[-C--:B------:R-:W-:Y:S01]  /*c020*/  ISETP.LT.OR P2, PT, R4, R220.reuse, P2 ;  /* 0x000000dc0400720c */ /* 0x080fe20001741670 */
[C---:B------:R-:W-:Y:S01]  /*c030*/  VIADD R4, R0.reuse, 0x11 ;  /* 0x0000001100047836 */ /* 0x040fe20000000000 */
[C---:B------:R-:W-:Y:S02]  /*c040*/  ISETP.LT.OR P1, PT, R5.reuse, R221, P1 ;  /* 0x000000dd0500720c */ /* 0x040fe40000f21670 */
[----:B------:R-:W-:Y:S01]  /*c050*/  ISETP.LT.OR P0, PT, R5, R220, P0 ;  /* 0x000000dc0500720c */ /* 0x000fe20000701670 */
[----:B------:R-:W-:Y:S01]  /*c060*/  VIADD R5, R0, 0x18 ;  /* 0x0000001800057836 */ /* 0x000fe20000000000 */
[----:B------:R-:W-:-:S02]  /*c070*/  FSEL R180, R15, -INF , !P2 ;  /* 0xff8000000fb47808 */ /* 0x000fc40005000000 */
[----:B------:R-:W-:Y:S01]  /*c080*/  FSEL R179, R16, -INF , !P1 ;  /* 0xff80000010b37808 */ /* 0x000fe20004800000 */
[C---:B-1----:R-:W-:Y:S01]  /*c090*/  HMMA.16816.F32.BF16 R12, R8.reuse, R20, R236 ;  /* 0x00000014080c723c */ /* 0x042fe200000418ec */
[CC--:B------:R-:W-:Y:S02]  /*c0a0*/  ISETP.GE.AND P2, PT, R4.reuse, R223.reuse, PT ;  /* 0x000000df0400720c */ /* 0x0c0fe40003f46270 */
[----:B------:R-:W-:Y:S02]  /*c0b0*/  ISETP.GE.AND P1, PT, R4, R222, PT ;  /* 0x000000de0400720c */ /* 0x000fe40003f26270 */
[----:B------:R-:W-:Y:S01]  /*c0c0*/  FSEL R178, R18, -INF , !P0 ;  /* 0xff80000012b27808 */ /* 0x000fe20004000000 */
[----:B------:R-:W-:Y:S01]  /*c0d0*/  HMMA.16816.F32.BF16 R20, R8, R22, R228 ;  /* 0x000000160814723c */ /* 0x000fe200000418e4 */
[----:B------:R-:W-:Y:S02]  /*c0e0*/  ISETP.GE.AND P0, PT, R5, R223, PT ;  /* 0x000000df0500720c */ /* 0x000fe40003f06270 */
[----:B------:R-:W-:-:S02]  /*c0f0*/  ISETP.LT.OR P2, PT, R4, R221, P2 ;  /* 0x000000dd0400720c */ /* 0x000fc40001741670 */
[----:B------:R-:W-:Y:S01]  /*c100*/  ISETP.LT.OR P1, PT, R4, R220, P1 ;  /* 0x000000dc0400720c */ /* 0x000fe20000f21670 */
[----:B------:R-:W-:Y:S01]  /*c110*/  VIADD R4, R0, 0x19 ;  /* 0x0000001900047836 */ /* 0x000fe20000000000 */
[----:B------:R-:W-:Y:S02]  /*c120*/  ISETP.LT.OR P0, PT, R5, R221, P0 ;  /* 0x000000dd0500720c */ /* 0x000fe40000701670 */
[----:B------:R-:W-:Y:S02]  /*c130*/  FSEL R176, R19, -INF , !P1 ;  /* 0xff80000013b07808 */ /* 0x000fe40004800000 */
[----:B------:R-:W-:Y:S02]  /*c140*/  FSEL R175, R28, -INF , !P0 ;  /* 0xff8000001caf7808 */ /* 0x000fe40004000000 */
[----:B------:R-:W-:Y:S02]  /*c150*/  FSEL R177, R17, -INF , !P2 ;  /* 0xff80000011b17808 */ /* 0x000fe40005000000 */
[C---:B------:R-:W-:Y:S01]  /*c160*/  ISETP.GE.AND P1, PT, R4.reuse, R223, PT ;  /* 0x000000df0400720c */ /* 0x040fe20003f26270 */
[----:B--2---:R-:W-:Y:S01]  /*c170*/  HMMA.16816.F32.BF16 R16, R8, R32, R240 ;  /* 0x000000200810723c */ /* 0x004fe200000418f0 */
[----:B------:R-:W-:-:S02]  /*c180*/  ISETP.GE.AND P0, PT, R4, R222, PT ;  /* 0x000000de0400720c */ /* 0x000fc40003f06270 */
[C---:B------:R-:W-:Y:S02]  /*c190*/  ISETP.GE.AND P2, PT, R5.reuse, R222, PT ;  /* 0x000000de0500720c */ /* 0x040fe40003f46270 */
[C---:B------:R-:W-:Y:S01]  /*c1a0*/  ISETP.LT.OR P1, PT, R4.reuse, R221, P1 ;  /* 0x000000dd0400720c */ /* 0x040fe20000f21670 */
[----:B------:R-:W-:Y:S01]  /*c1b0*/  HMMA.16816.F32.BF16 R8, R8, R34, R224 ;  /* 0x000000220808723c */ /* 0x000fe200000418e0 */
[-C--:B------:R-:W-:Y:S01]  /*c1c0*/  ISETP.LT.OR P0, PT, R4, R220.reuse, P0 ;  /* 0x000000dc0400720c */ /* 0x080fe20000701670 */
[C---:B------:R-:W-:Y:S01]  /*c1d0*/  VIADD R4, R0.reuse, 0x20 ;  /* 0x0000002000047836 */ /* 0x040fe20000000000 */
[----:B------:R-:W-:Y:S01]  /*c1e0*/  ISETP.LT.OR P2, PT, R5, R220, P2 ;  /* 0x000000dc0500720c */ /* 0x000fe20001741670 */
[----:B------:R-:W-:Y:S01]  /*c1f0*/  VIADD R5, R0, 0x21 ;  /* 0x0000002100057836 */ /* 0x000fe20000000000 */
[----:B------:R-:W-:Y:S02]  /*c200*/  FSEL R173, R29, -INF , !P1 ;  /* 0xff8000001dad7808 */ /* 0x000fe40004800000 */
[----:B------:R-:W-:-:S02]  /*c210*/  FSEL R174, R30, -INF , !P2 ;  /* 0xff8000001eae7808 */ /* 0x000fc40005000000 */
[CC--:B------:R-:W-:Y:S02]  /*c220*/  ISETP.GE.AND P2, PT, R4.reuse, R223.reuse, PT ;  /* 0x000000df0400720c */ /* 0x0c0fe40003f46270 */
[C---:B------:R-:W-:Y:S02]  /*c230*/  ISETP.GE.AND P1, PT, R4.reuse, R222, PT ;  /* 0x000000de0400720c */ /* 0x040fe40003f26270 */
[----:B------:R-:W-:Y:S02]  /*c240*/  FSEL R172, R31, -INF , !P0 ;  /* 0xff8000001fac7808 */ /* 0x000fe40004000000 */
[C---:B------:R-:W-:Y:S02]  /*c250*/  ISETP.GE.AND P0, PT, R5.reuse, R223, PT ;  /* 0x000000df0500720c */ /* 0x040fe40003f06270 */
[CC--:B------:R-:W-:Y:S02]  /*c260*/  ISETP.LT.OR P2, PT, R4.reuse, R221.reuse, P2 ;  /* 0x000000dd0400720c */ /* 0x0c0fe40001741670 */
[----:B------:R-:W-:Y:S01]  /*c270*/  ISETP.LT.OR P1, PT, R4, R220, P1 ;  /* 0x000000dc0400720c */ /* 0x000fe20000f21670 */
[----:B------:R-:W-:Y:S01]  /*c280*/  VIADD R4, R0, 0x28 ;  /* 0x0000002800047836 */ /* 0x000fe20000000000 */
[----:B------:R-:W-:-:S02]  /*c290*/  ISETP.LT.OR P0, PT, R5, R221, P0 ;  /* 0x000000dd0500720c */ /* 0x000fc40000701670 */
[----:B------:R-:W-:Y:S02]  /*c2a0*/  FSEL R33, R12, -INF , !P2 ;  /* 0xff8000000c217808 */ /* 0x000fe40005000000 */
[----:B------:R-:W-:Y:S02]  /*c2b0*/  FSEL R32, R14, -INF , !P1 ;  /* 0xff8000000e207808 */ /* 0x000fe40004800000 */
[-C--:B------:R-:W-:Y:S02]  /*c2c0*/  ISETP.GE.AND P2, PT, R5, R222.reuse, PT ;  /* 0x000000de0500720c */ /* 0x080fe40003f46270 */
[C---:B------:R-:W-:Y:S02]  /*c2d0*/  ISETP.GE.AND P1, PT, R4.reuse, R223, PT ;  /* 0x000000df0400720c */ /* 0x040fe40003f26270 */
[----:B------:R-:W-:Y:S02]  /*c2e0*/  FSEL R31, R13, -INF , !P0 ;  /* 0xff8000000d1f7808 */ /* 0x000fe40004000000 */
[----:B------:R-:W-:-:S02]  /*c2f0*/  ISETP.GE.AND P0, PT, R4, R222, PT ;  /* 0x000000de0400720c */ /* 0x000fc40003f06270 */
[-C--:B------:R-:W-:Y:S01]  /*c300*/  ISETP.LT.OR P2, PT, R5, R220.reuse, P2 ;  /* 0x000000dc0500720c */ /* 0x080fe20001741670 */
[----:B------:R-:W-:Y:S01]  /*c310*/  VIADD R5, R0, 0x30 ;  /* 0x0000003000057836 */ /* 0x000fe20000000000 */
[C---:B------:R-:W-:Y:S02]  /*c320*/  ISETP.LT.OR P1, PT, R4.reuse, R221, P1 ;  /* 0x000000dd0400720c */ /* 0x040fe40000f21670 */
[----:B------:R-:W-:Y:S01]  /*c330*/  ISETP.LT.OR P0, PT, R4, R220, P0 ;  /* 0x000000dc0400720c */ /* 0x000fe20000701670 */
[----:B------:R-:W-:Y:S01]  /*c340*/  VIADD R4, R0, 0x31 ;  /* 0x0000003100047836 */ /* 0x000fe20000000000 */
[----:B------:R-:W-:Y:S02]  /*c350*/  FSEL R30, R20, -INF , !P1 ;  /* 0xff800000141e7808 */ /* 0x000fe40004800000 */
[----:B------:R-:W-:Y:S02]  /*c360*/  ISETP.GE.AND P1, PT, R6, R222, PT ;  /* 0x000000de0600720c */ /* 0x000fe40003f26270 */
[----:B------:R-:W-:-:S02]  /*c370*/  FSEL R28, R22, -INF , !P0 ;  /* 0xff800000161c7808 */ /* 0x000fc40004000000 */
[C---:B------:R-:W-:Y:S02]  /*c380*/  ISETP.GE.AND P0, PT, R5.reuse, R223, PT ;  /* 0x000000df0500720c */ /* 0x040fe40003f06270 */
[C---:B------:R-:W-:Y:S02]  /*c390*/  ISETP.LT.OR P1, PT, R6.reuse, R220, P1 ;  /* 0x000000dc0600720c */ /* 0x040fe40000f21670 */
[----:B------:R-:W-:Y:S02]  /*c3a0*/  ISETP.LT.OR P0, PT, R5, R221, P0 ;  /* 0x000000dd0500720c */ /* 0x000fe40000701670 */
[----:B------:R-:W-:Y:S02]  /*c3b0*/  FSEL R29, R15, -INF , !P2 ;  /* 0xff8000000f1d7808 */ /* 0x000fe40005000000 */
[----:B------:R-:W-:Y:S02]  /*c3c0*/  FSEL R23, R23, -INF , !P1 ;  /* 0xff80000017177808 */ /* 0x000fe40004800000 */
[----:B------:R-:W-:-:S02]  /*c3d0*/  ISETP.GE.AND P2, PT, R6, R223, PT ;  /* 0x000000df0600720c */ /* 0x000fc40003f46270 */
[CC--:B------:R-:W-:Y:S02]  /*c3e0*/  ISETP.GE.AND P1, PT, R5.reuse, R222.reuse, PT ;  /* 0x000000de0500720c */ /* 0x0c0fe40003f26270 */
[----:B------:R-:W-:Y:S02]  /*c3f0*/  FSEL R26, R16, -INF , !P0 ;  /* 0xff800000101a7808 */ /* 0x000fe40004000000 */
[----:B------:R-:W-:Y:S02]  /*c400*/  ISETP.GE.AND P0, PT, R4, R222, PT ;  /* 0x000000de0400720c */ /* 0x000fe40003f06270 */
[----:B------:R-:W-:Y:S02]  /*c410*/  ISETP.LT.OR P2, PT, R6, R221, P2 ;  /* 0x000000dd0600720c */ /* 0x000fe40001741670 */
[-C--:B------:R-:W-:Y:S01]  /*c420*/  ISETP.LT.OR P1, PT, R5, R220.reuse, P1 ;  /* 0x000000dc0500720c */ /* 0x080fe20000f21670 */
[----:B------:R-:W-:Y:S01]  /*c430*/  VIADD R5, R0, 0x38 ;  /* 0x0000003800057836 */ /* 0x000fe20000000000 */
[----:B------:R-:W-:Y:S01]  /*c440*/  ISETP.LT.OR P0, PT, R4, R220, P0 ;  /* 0x000000dc0400720c */ /* 0x000fe20000701670 */
[----:B------:R-:W-:Y:S01]  /*c450*/  VIADD R0, R0, 0x39 ;  /* 0x0000003900007836 */ /* 0x000fe20000000000 */
[----:B------:R-:W-:-:S02]  /*c460*/  FSEL R27, R21, -INF , !P2 ;  /* 0xff800000151b7808 */ /* 0x000fc40005000000 */
[C---:B------:R-:W-:Y:S02]  /*c470*/  ISETP.GE.AND P2, PT, R4.reuse, R223, PT ;  /* 0x000000df0400720c */ /* 0x040fe40003f46270 */
[----:B------:R-:W-:Y:S02]  /*c480*/  FSEL R20, R19, -INF , !P0 ;  /* 0xff80000013147808 */ /* 0x000fe40004000000 */
[C---:B------:R-:W-:Y:S02]  /*c490*/  ISETP.GE.AND P0, PT, R5.reuse, R222, PT ;  /* 0x000000de0500720c */ /* 0x040fe40003f06270 */
[----:B------:R-:W-:Y:S02]  /*c4a0*/  ISETP.LT.OR P2, PT, R4, R221, P2 ;  /* 0x000000dd0400720c */ /* 0x000fe40001741670 */
[----:B------:R-:W-:Y:S02]  /*c4b0*/  ISETP.LT.OR P0, PT, R5, R220, P0 ;  /* 0x000000dc0500720c */ /* 0x000fe40000701670 */
[----:B------:R-:W-:-:S02]  /*c4c0*/  FSEL R21, R18, -INF , !P1 ;  /* 0xff80000012157808 */ /* 0x000fc40004800000 */
[----:B------:R-:W-:Y:S02]  /*c4d0*/  ISETP.GE.AND P1, PT, R5, R223, PT ;  /* 0x000000df0500720c */ /* 0x000fe40003f26270 */
[----:B------:R-:W-:Y:S02]  /*c4e0*/  FSEL R22, R17, -INF , !P2 ;  /* 0xff80000011167808 */ /* 0x000fe40005000000 */
[----:B------:R-:W-:Y:S02]  /*c4f0*/  FSEL R17, R10, -INF , !P0 ;  /* 0xff8000000a117808 */ /* 0x000fe40004000000 */
[----:B------:R-:W-:Y:S02]  /*c500*/  PLOP3.LUT P0, PT, PT, PT, UP0, 0x80, 0x0 ;  /* 0x000000000000781c */ /* 0x000fe40003f0f008 */
[----:B------:R-:W-:Y:S02]  /*c510*/  ISETP.LT.OR P1, PT, R5, R221, P1 ;  /* 0x000000dd0500720c */ /* 0x000fe40000f21670 */
[----:B------:R-:W-:-:S02]  /*c520*/  ISETP.GE.AND P2, PT, R0, R223, PT ;  /* 0x000000df0000720c */ /* 0x000fc40003f46270 */
[----:B------:R-:W-:Y:S02]  /*c530*/  FSEL R19, R8, -INF , !P1 ;  /* 0xff80000008137808 */ /* 0x000fe40004800000 */
[C---:B------:R-:W-:Y:S02]  /*c540*/  ISETP.GE.AND P1, PT, R0.reuse, R222, PT ;  /* 0x000000de0000720c */ /* 0x040fe40003f26270 */
[C---:B------:R-:W-:Y:S02]  /*c550*/  ISETP.LT.OR P2, PT, R0.reuse, R221, P2 ;  /* 0x000000dd0000720c */ /* 0x040fe40001741670 */
[----:B------:R-:W-:Y:S02]  /*c560*/  ISETP.LT.OR P1, PT, R0, R220, P1 ;  /* 0x000000dc0000720c */ /* 0x000fe40000f21670 */
[----:B------:R-:W-:Y:S02]  /*c570*/  FSEL R18, R9, -INF , !P2 ;  /* 0xff80000009127808 */ /* 0x000fe40005000000 */
[----:B------:R-:W-:Y:S01]  /*c580*/  FSEL R16, R11, -INF , !P1 ;  /* 0xff8000000b107808 */ /* 0x000fe20004800000 */
[----:B------:R-:W-:Y:S08]  /*c590*/  @!P0 BRA `(.L_x_1319) ;  /* 0x0000000800488947 */ /* 0x000ff00003800000 */
[----:B------:R-:W2:Y:S01]  /*c5a0*/  LDL.64 R234, [R1+0xb8] ;  /* 0x0000b80001ea7983 */ /* 0x000ea20000100a00 */
[----:B------:R-:W1:Y:S01]  /*c5b0*/  @!P6 LDC.64 R6, c[0x0][0x218] ;  /* 0x00008600ff06eb82 */ /* 0x000e620000000a00 */
[----:B------:R-:W-:Y:S01]  /*c5c0*/  UIADD3 UR19, UR19, -0x3, URZ ;  /* 0xfffffffd13137890 */ /* 0x000fe2000fffe03f */
[----:B------:R-:W-:Y:S01]  /*c5d0*/  BSSY B0, `(.L_x_1320) ;  /* 0x000008d000007945 */ /* 0x000fe20003800000 */
[----:B------:R3:W-:Y:S02]  /*c5e0*/  @P6 STS.128 [R213+0x8000], RZ ;  /* 0x008000ffd5006388 */ /* 0x0007e40000000c00 */
[----:B------:R-:W-:Y:S02]  /*c5f0*/  USHF.R.S32.HI UR4, URZ, 0x1f, UR19 ;  /* 0x0000001f3f047899 */ /* 0x000fe40008011413 */
[----:B------:R-:W-:Y:S01]  /*c600*/  UIMAD UR12, UR12, UR19, URZ ;  /* 0x000000130c0c72a4 */ /* 0x000fe2000f8e023f */
[----:B------:R-:W4:Y:S01]  /*c610*/  @!P5 LDC.64 R8, c[0x0][0x218] ;  /* 0x00008600ff08db82 */ /* 0x000f220000000a00 */
[----:B------:R-:W-:-:S02]  /*c620*/  IMAD.U32 R4, RZ, RZ, UR19 ;  /* 0x00000013ff047e24 */ /* 0x000fc4000f8e00ff */
[----:B------:R-:W-:-:S05]  /*c630*/  UIMAD UR4, UR4, UR35, UR12 ;  /* 0x00000023040472a4 */ /* 0x000fca000f8e020c */
[----:B------:R-:W5:Y:S08]  /*c640*/  @!P4 LDC.64 R10, c[0x0][0x218] ;  /* 0x00008600ff0acb82 */ /* 0x000f700000000a00 */
[----:B------:R-:W3:Y:S08]  /*c650*/  @!P3 LDC.64 R12, c[0x0][0x218] ;  /* 0x00008600ff0cbb82 */ /* 0x000ef00000000a00 */
[----:B------:R-:W3:Y:S08]  /*c660*/  @!P6 LDC.64 R14, c[0x0][0x218] ;  /* 0x00008600ff0eeb82 */ /* 0x000ef00000000a00 */
[----:B------:R-:W3:Y:S08]  /*c670*/  @!P5 LDC.64 R34, c[0x0][0x218] ;  /* 0x00008600ff22db82 */ /* 0x000ef00000000a00 */
[----:B------:R-:W3:Y:S08]  /*c680*/  @!P4 LDC.64 R134, c[0x0][0x218] ;  /* 0x00008600ff86cb82 */ /* 0x000ef00000000a00 */
[----:B------:R-:W3:Y:S08]  /*c690*/  @!P3 LDC.64 R168, c[0x0][0x218] ;  /* 0x00008600ffa8bb82 */ /* 0x000ef00000000a00 */
[----:B------:R-:W3:Y:S08]  /*c6a0*/  @!P3 LDC.64 R132, c[0x0][0x218] ;  /* 0x00008600ff84bb82 */ /* 0x000ef00000000a00 */
[----:B------:R-:W3:Y:S01]  /*c6b0*/  @!P4 LDC.64 R170, c[0x0][0x218] ;  /* 0x00008600ffaacb82 */ /* 0x000ee20000000a00 */
[----:B--2---:R-:W-:-:S04]  /*c6c0*/  IMAD.WIDE.U32 R4, R4, UR35, R234 ;  /* 0x0000002304047c25 */ /* 0x004fc8000f8e00ea */
[----:B------:R-:W-:Y:S01]  /*c6d0*/  VIADD R5, R5, UR4 ;  /* 0x0000000405057c36 */ /* 0x000fe20008000000 */
        /* <DEDUP_REMOVED lines=10> */
[C---:B------:R-:W-:Y:S01]  /*c780*/  IADD3 R0, P1, R4.reuse, UR37, RZ ;  /* 0x0000002504007c10 */ /* 0x040fe2000ff3e0ff */
        /* <DEDUP_REMOVED lines=10> */
[----:B------:R1:W-:Y:S01]  /*c830*/  @P3 STS.128 [R213+0xe000], RZ ;  /* 0x00e000ffd5003388 */ /* 0x0003e20000000c00 */
[----:B---3--:R-:W-:-:S04]  /*c840*/  @!P3 LEA R6, P0, R4, R12, 0x1 ;  /* 0x0000000c0406b211 */ /* 0x008fc800078008ff */
[----:B------:R-:W-:Y:S02]  /*c850*/  @!P3 LEA.HI.X R7, R4, R13, R5, 0x1, P0 ;  /* 0x0000000d0407b211 */ /* 0x000fe400000f0c05 */
[----:B------:R-:W-:Y:S01]  /*c860*/  IADD3.X R5, R5, UR36, RZ, P1, !PT ;  /* 0x0000002405057c10 */ /* 0x000fe20008ffe4ff */
[----:B------:R-:W3:Y:S01]  /*c870*/  @!P5 LDC.64 R12, c[0x0][0x218] ;  /* 0x00008600ff0cdb82 */ /* 0x000ee20000000a00 */
[C---:B--2---:R-:W-:Y:S01]  /*c880*/  @!P6 LEA R8, P0, R0.reuse, R14, 0x1 ;  /* 0x0000000e0008e211 */ /* 0x044fe200078008ff */
[----:B------:R-:W-:Y:S01]  /*c890*/  @!PT LDS RZ, [RZ] ;  /* 0x00000000fffff984 */ /* 0x000fe20000000800 */
[----:B------:R-:W-:Y:S01]  /*c8a0*/  @!PT LDS RZ, [RZ] ;  /* 0x00000000fffff984 */ /* 0x000fe20000000800 */
[----:B------:R-:W-:Y:S01]  /*c8b0*/  @!PT LDS RZ, [RZ] ;  /* 0x00000000fffff984 */ /* 0x000fe20000000800 */
[----:B------:R2:W-:Y:S03]  /*c8c0*/  @!P3 LDGSTS.E.BYPASS.LTC128B.128 [R213+0xe000], desc[UR28][R6.64+0x180] ;  /* 0x0e00018006d5bfae */ /* 0x0005e6000b901d5c */
[C---:B------:R-:W-:Y:S01]  /*c8d0*/  @!P6 LEA.HI.X R9, R0.reuse, R15, R5, 0x1, P0 ;  /* 0x0000000f0009e211 */ /* 0x040fe200000f0c05 */
[----:B------:R1:W-:Y:S02]  /*c8e0*/  @P6 STS.128 [R213+0x8800], RZ ;  /* 0x008800ffd5006388 */ /* 0x0003e40000000c00 */
[----:B------:R-:W4:Y:S02]  /*c8f0*/  @!P6 LDC.64 R14, c[0x0][0x218] ;  /* 0x00008600ff0eeb82 */ /* 0x000f240000000a00 */
[----:B------:R-:W-:Y:S01]  /*c900*/  @!PT LDS RZ, [RZ] ;  /* 0x00000000fffff984 */ /* 0x000fe20000000800 */
[----:B------:R-:W-:Y:S01]  /*c910*/  @!PT LDS RZ, [RZ] ;  /* 0x00000000fffff984 */ /* 0x000fe20000000800 */
[----:B------:R-:W-:Y:S01]  /*c920*/  @!PT LDS RZ, [RZ] ;  /* 0x00000000fffff984 */ /* 0x000fe20000000800 */
[----:B------:R5:W-:Y:S04]  /*c930*/  @!P6 LDGSTS.E.BYPASS.LTC128B.128 [R213+0x8800], desc[UR28][R8.64] ;  /* 0x0880000008d5efae */ /* 0x000be8000b901d5c */
[----:B------:R1:W-:Y:S01]  /*c940*/  @P5 STS.128 [R213+0xa800], RZ ;  /* 0x00a800ffd5005388 */ /* 0x0003e20000000c00 */
[----:B--2---:R-:W-:-:S04]  /*c950*/  @!P5 LEA R6, P0, R0, R34, 0x1 ;  /* 0x000000220006d211 */ /* 0x004fc800078008ff */
[C-C-:B------:R-:W-:Y:S02]  /*c960*/  @!P5 LEA.HI.X R7, R0.reuse, R35, R5.reuse, 0x1, P0 ;  /* 0x000000230007d211 */ /* 0x140fe400000f0c05 */
[----:B------:R-:W2:Y:S01]  /*c970*/  @!P4 LDC.64 R34, c[0x0][0x218] ;  /* 0x00008600ff22cb82 */ /* 0x000ea20000000a00 */
[C---:B------:R-:W-:Y:S02]  /*c980*/  @!P3 LEA R10, P0, R0.reuse, R168, 0x1 ;  /* 0x000000a8000ab211 */ /* 0x040fe400078008ff */
[C---:B-----5:R-:W-:Y:S01]  /*c990*/  @!P4 LEA R8, P1, R0.reuse, R134, 0x1 ;  /* 0x000000860008c211 */ /* 0x060fe200078208ff */
[----:B------:R-:W-:Y:S01]  /*c9a0*/  @!PT LDS RZ, [RZ] ;  /* 0x00000000fffff984 */ /* 0x000fe20000000800 */
[----:B------:R-:W-:Y:S01]  /*c9b0*/  @!PT LDS RZ, [RZ] ;  /* 0x00000000fffff984 */ /* 0x000fe20000000800 */
[----:B------:R-:W-:Y:S01]  /*c9c0*/  @!PT LDS RZ, [RZ] ;  /* 0x00000000fffff984 */ /* 0x000fe20000000800 */
[----:B------:R4:W-:Y:S01]  /*c9d0*/  @!P5 LDGSTS.E.BYPASS.LTC128B.128 [R213+0xa800], desc[UR28][R6.64+0x80] ;  /* 0x0a80008006d5dfae */ /* 0x0009e2000b901d5c */
[C-C-:B------:R-:W-:Y:S02]  /*c9e0*/  @!P3 LEA.HI.X R11, R0.reuse, R169, R5.reuse, 0x1, P0 ;  /* 0x000000a9000bb211 */ /* 0x140fe400000f0c05 */
[C---:B------:R-:W-:Y:S01]  /*c9f0*/  @!P4 LEA.HI.X R9, R0.reuse, R135, R5, 0x1, P1 ;  /* 0x000000870009c211 */ /* 0x040fe200008f0c05 */
[----:B------:R-:W5:Y:S01]  /*ca00*/  @!P5 LDC.64 R168, c[0x0][0x218] ;  /* 0x00008600ffa8db82 */ /* 0x000f620000000a00 */
[----:B------:R-:W-:Y:S01]  /*ca10*/  IADD3 R0, P0, R0, UR37, RZ ;  /* 0x0000002500007c10 */ /* 0x000fe2000ff1e0ff */
[----:B------:R1:W-:Y:S03]  /*ca20*/  @P4 STS.128 [R213+0xc800], RZ ;  /* 0x00c800ffd5004388 */ /* 0x0003e60000000c00 */
[----:B------:R-:W-:Y:S01]  /*ca30*/  IADD3.X R5, R5, UR36, RZ, P0, !PT ;  /* 0x0000002405057c10 */ /* 0x000fe200087fe4ff */
[----:B------:R-:W-:Y:S01]  /*ca40*/  @!PT LDS RZ, [RZ] ;  /* 0x00000000fffff984 */ /* 0x000fe20000000800 */
[----:B------:R-:W-:Y:S01]  /*ca50*/  @!PT LDS RZ, [RZ] ;  /* 0x00000000fffff984 */ /* 0x000fe20000000800 */
[----:B------:R-:W-:Y:S01]  /*ca60*/  @!PT LDS RZ, [RZ] ;  /* 0x00000000fffff984 */ /* 0x000fe20000000800 */
[----:B------:R3:W-:Y:S01]  /*ca70*/  @!P4 LDGSTS.E.BYPASS.LTC128B.128 [R213+0xc800], desc[UR28][R8.64+0x100] ;  /* 0x0c80010008d5cfae */ /* 0x0007e2000b901d5c */
[C---:B------:R-:W-:Y:S01]  /*ca80*/  IADD3 R4, P2, R0.reuse, UR37, RZ ;  /* 0x0000002500047c10 */ /* 0x040fe2000ff5e0ff */
[----:B------:R-:W1:Y:S02]  /*ca90*/  @!P6 LDC.64 R134, c[0x0][0x218] ;  /* 0x00008600ff86eb82 */ /* 0x000e640000000a00 */
[----:B------:R1:W-:Y:S04]  /*caa0*/  @P3 STS.128 [R213+0xe800], RZ ;  /* 0x00e800ffd5003388 */ /* 0x0003e80000000c00 */
[----:B------:R-:W-:Y:S01]  /*cab0*/  @!PT LDS RZ, [RZ] ;  /* 0x00000000fffff984 */ /* 0x000fe20000000800 */
[----:B------:R-:W-:Y:S01]  /*cac0*/  @!PT LDS RZ, [RZ] ;  /* 0x00000000fffff984 */ /* 0x000fe20000000800 */
[----:B------:R-:W-:Y:S01]  /*cad0*/  @!PT LDS RZ, [RZ] ;  /* 0x00000000fffff984 */ /* 0x000fe20000000800 */
[----:B------:R1:W-:Y:S04]  /*cae0*/  @!P3 LDGSTS.E.BYPASS.LTC128B.128 [R213+0xe800], desc[UR28][R10.64+0x180] ;  /* 0x0e8001800ad5bfae */ /* 0x0003e8000b901d5c */
[----:B------:R1:W-:Y:S01]  /*caf0*/  @P6 STS.128 [R213+0x9000], RZ ;  /* 0x009000ffd5006388 */ /* 0x0003e20000000c00 */
[----:B----4-:R-:W-:-:S02]  /*cb00*/  @!P6 LEA R6, P0, R0, R14, 0x1 ;  /* 0x0000000e0006e211 */ /* 0x010fc400078008ff */
[C---:B--2---:R-:W-:Y:S02]  /*cb10*/  @!P4 LEA R14, P1, R0.reuse, R34, 0x1 ;  /* 0x00000022000ec211 */ /* 0x044fe400078208ff */
[C-C-:B------:R-:W-:Y:S02]  /*cb20*/  @!P6 LEA.HI.X R7, R0.reuse, R15, R5.reuse, 0x1, P0 ;  /* 0x0000000f0007e211 */ /* 0x140fe400000f0c05 */
[----:B------:R-:W-:-:S03]  /*cb30*/  @!P4 LEA.HI.X R15, R0, R35, R5, 0x1, P1 ;  /* 0x00000023000fc211 */ /* 0x000fc600008f0c05 */
[----:B------:R-:W-:Y:S01]  /*cb40*/  @!PT LDS RZ, [RZ] ;  /* 0x00000000fffff984 */ /* 0x000fe20000000800 */
[----:B------:R-:W-:Y:S01]  /*cb50*/  @!PT LDS RZ, [RZ] ;  /* 0x00000000fffff984 */ /* 0x000fe20000000800 */
[----:B------:R-:W-:Y:S01]  /*cb60*/  @!PT LDS RZ, [RZ] ;  /* 0x00000000fffff984 */ /* 0x000fe20000000800 */
[----:B------:R2:W-:Y:S01]  /*cb70*/  @!P6 LDGSTS.E.BYPASS.LTC128B.128 [R213+0x9000], desc[UR28][R6.64] ;  /* 0x0900000006d5efae */ /* 0x0005e2000b901d5c */
[----:B---3--:R-:W-:-:S03]  /*cb80*/  @!P5 LEA R8, P0, R0, R12, 0x1 ;  /* 0x0000000c0008d211 */ /* 0x008fc600078008ff */
[----:B------:R3:W-:Y:S01]  /*cb90*/  @P5 STS.128 [R213+0xb000], RZ ;  /* 0x00b000ffd5005388 */ /* 0x0007e20000000c00 */
[C---:B------:R-:W-:Y:S02]  /*cba0*/  @!P5 LEA.HI.X R9, R0.reuse, R13, R5, 0x1, P0 ;  /* 0x0000000d0009d211 */ /* 0x040fe400000f0c05 */
[----:B------:R-:W-:-:S03]  /*cbb0*/  @!P3 LEA R12, P0, R0, R132, 0x1 ;  /* 0x00000084000cb211 */ /* 0x000fc600078008ff */
[----:B------:R-:W-:Y:S01]  /*cbc0*/  @!PT LDS RZ, [RZ] ;  /* 0x00000000fffff984 */ /* 0x000fe20000000800 */
[----:B------:R-:W-:Y:S01]  /*cbd0*/  @!PT LDS RZ, [RZ] ;  /* 0x00000000fffff984 */ /* 0x000fe20000000800 */
[----:B------:R-:W-:Y:S01]  /*cbe0*/  @!PT LDS RZ, [RZ] ;  /* 0x00000000fffff984 */ /* 0x000fe20000000800 */
[----:B------:R5:W-:Y:S01]  /*cbf0*/  @!P5 LDGSTS.E.BYPASS.LTC128B.128 [R213+0xb000], desc[UR28][R8.64+0x80] ;  /* 0x0b00008008d5dfae */ /* 0x000be2000b901d5c */
[----:B------:R-:W-:Y:S02]  /*cc00*/  @!P3 LEA.HI.X R13, R0, R133, R5, 0x1, P0 ;  /* 0x00000085000db211 */ /* 0x000fe400000f0c05 */
[----:B------:R-:W-:Y:S01]  /*cc10*/  IADD3.X R5, R5, UR36, RZ, P2, !PT ;  /* 0x0000002405057c10 */ /* 0x000fe200097fe4ff */
        /* <DEDUP_REMOVED lines=18> */
[----:B------:R3:W-:Y:S01]  /*cd40*/  @!P6 LDGSTS.E.BYPASS.LTC128B.128 [R213+0x9800], desc[UR28][R10.64] ;  /* 0x098000000ad5efae */ /* 0x0007e2000b901d5c */
[----:B-----5:R-:W-:-:S03]  /*cd50*/  @!P5 LEA R8, P1, R4, R168, 0x1 ;  /* 0x000000a80408d211 */ /* 0x020fc600078208ff */
        /* <DEDUP_REMOVED lines=20> */
.L_x_1321:
[----:B------:R-:W-:Y:S05]  /*cea0*/  BSYNC B0 ;  /* 0x0000000000007941 */ /* 0x000fea0003800000 */
.L_x_1320:
[----:B------:R-:W0:Y:S02]  /*ceb0*/  LDGDEPBAR ;  /* 0x00000000000079af */ /* 0x000e240000000000 */
.L_x_1319:
[----:B---3--:R-:W2:Y:S04]  /*cec0*/  LDL R11, [R1+0xc8] ;  /* 0x0000c800010b7983 */ /* 0x008ea80000100800 */
[----:B------:R-:W3:Y:S04]  /*ced0*/  LDL R10, [R1+0xcc] ;  /* 0x0000cc00010a7983 */ /* 0x000ee80000100800 */
[----:B------:R-:W4:Y:S01]  /*cee0*/  LDL R9, [R1+0xe0] ;  /* 0x0000e00001097983 */ /* 0x000f220000100800 */
[----:B------:R-:W-:Y:S01]  /*cef0*/  FMNMX.FTZ R4, R2, R192, !PT ;  /* 0x000000c002047209 */ /* 0x000fe20007810000 */
[----:B------:R-:W-:Y:S01]  /*cf00*/  USHF.L.U32 UR7, UR34, 0x1, URZ ;  /* 0x0000000122077899 */ /* 0x000fe2000800063f */
        /* <DEDUP_REMOVED lines=11> */
[----:B------:R-:W-:Y:S01]  /*cfc0*/  ULOP3.LUT UR7, UR7, UR33, URZ, 0x3c, !UPT ;  /* 0x0000002107077292 */ /* 0x000fe2000f8e3c3f */
        /* <DEDUP_REMOVED lines=17> */
[----:B------:R-:W-:Y:S01]  /*d0e0*/  STL.64 [R1+0x138], R210 ;  /* 0x000138d201007387 */ /* 0x000fe20000100a00 */
        /* <DEDUP_REMOVED lines=16> */
[----:B------:R-:W-:-:S02]  /*d1f0*/  FMNMX.FTZ R4, R26, R4, !PT ;  /* 0x000000041a047209 */ /* 0x000fc40007810000 */
[----:B------:R-:W-:Y:S01]  /*d200*/  FMNMX.FTZ R0, R21, R0, !PT ;  /* 0x0000000015007209 */ /* 0x000fe20007810000 */
[----:B------:R-:W-:Y:S01]  /*d210*/  STL [R1+0x120], R204 ;  /* 0x000120cc01007387 */ /* 0x000fe20000100800 */
[----:B------:R-:W-:Y:S02]  /*d220*/  FMNMX.FTZ R4, R22, R4, !PT ;  /* 0x0000000416047209 */ /* 0x000fe40007810000 */
[----:B------:R-:W-:Y:S01]  /*d230*/  FMNMX.FTZ R0, R20, R0, !PT ;  /* 0x0000000014007209 */ /* 0x000fe20007810000 */
[----:B------:R-:W-:Y:S01]  /*d240*/  STL [R1+0x11c], R203 ;  /* 0x00011ccb01007387 */ /* 0x000fe20000100800 */
[----:B------:R-:W-:Y:S02]  /*d250*/  FMNMX.FTZ R4, R19, R4, !PT ;  /* 0x0000000413047209 */ /* 0x000fe40007810000 */
[----:B------:R-:W-:Y:S01]  /*d260*/  FMNMX.FTZ R5, R17, R0, !PT ;  /* 0x0000000011057209 */ /* 0x000fe20007810000 */
[----:B------:R-:W-:Y:S01]  /*d270*/  STL [R1+0x118], R202 ;  /* 0x000118ca01007387 */ /* 0x000fe20000100800 */
[----:B------:R-:W-:-:S02]  /*d280*/  FMNMX.FTZ R0, R18, R4, !PT ;  /* 0x0000000412007209 */ /* 0x000fc40007810000 */
[----:B------:R-:W-:Y:S01]  /*d290*/  FMNMX.FTZ R5, R16, R5, !PT ;  /* 0x0000000510057209 */ /* 0x000fe20007810000 */
[----:B------:R-:W-:Y:S04]  /*d2a0*/  STL [R1+0x114], R201 ;  /* 0x000114c901007387 */ /* 0x000fe80000100800 */
[----:B------:R-:W1:Y:S04]  /*d2b0*/  SHFL.BFLY PT, R4, R0, 0x2, 0x1f ;  /* 0x0c401f0000047f89 */ /* 0x000e6800000e0000 */
[----:B-1----:R-:W1:Y:S04]  /*d2c0*/  SHFL.BFLY PT, R6, R5, 0x2, 0x1f ;  /* 0x0c401f0005067f89 */ /* 0x002e6800000e0000 */
[----:B------:R-:W-:Y:S04]  /*d2d0*/  STL [R1+0x110], R200 ;  /* 0x000110c801007387 */ /* 0x000fe80000100800 */
[----:B------:R-:W-:Y:S04]  /*d2e0*/  STL [R1+0x10c], R199 ;  /* 0x00010cc701007387 */ /* 0x000fe80000100800 */
[----:B------:R-:W-:Y:S04]  /*d2f0*/  STL [R1+0x108], R198 ;  /* 0x000108c601007387 */ /* 0x000fe80000100800 */
[----:B------:R-:W-:Y:S01]  /*d300*/  STL [R1+0x104], R197 ;  /* 0x000104c501007387 */ /* 0x000fe20000100800 */
[----:B------:R-:W-:-:S03]  /*d310*/  FMNMX.FTZ R4, R0, R4, !PT ;  /* 0x0000000400047209 */ /* 0x000fc60007810000 */
[----:B------:R-:W-:Y:S01]  /*d320*/  STL [R1+0x100], R196 ;  /* 0x000100c401007387 */ /* 0x000fe20000100800 */
[----:B-1----:R-:W-:-:S03]  /*d330*/  FMNMX.FTZ R0, R5, R6, !PT ;  /* 0x0000000605007209 */ /* 0x002fc60007810000 */
[----:B------:R-:W-:Y:S04]  /*d340*/  STL [R1+0xfc], R195 ;  /* 0x0000fcc301007387 */ /* 0x000fe80000100800 */
[----:B------:R-:W1:Y:S04]  /*d350*/  SHFL.BFLY PT, R6, R4, 0x1, 0x1f ;  /* 0x0c201f0004067f89 */ /* 0x000e6800000e0000 */
[----:B------:R-:W1:Y:S04]  /*d360*/  SHFL.BFLY PT, R5, R0, 0x1, 0x1f ;  /* 0x0c201f0000057f89 */ /* 0x000e6800000e0000 */
[----:B------:R-:W-:Y:S04]  /*d370*/  STL [R1+0xf8], R194 ;  /* 0x0000f8c201007387 */ /* 0x000fe80000100800 */
[----:B------:R-:W-:Y:S04]  /*d380*/  STL [R1+0xf4], R193 ;  /* 0x0000f4c101007387 */ /* 0x000fe80000100800 */
[----:B------:R1:W-:Y:S04]  /*d390*/  STL [R1+0xf0], R190 ;  /* 0x0000f0be01007387 */ /* 0x0003e80000100800 */
[----:B------:R-:W-:Y:S01]  /*d3a0*/  STL [R1+0xec], R189 ;  /* 0x0000ecbd01007387 */ /* 0x000fe20000100800 */
[----:B-1----:R-:W-:-:S03]  /*d3b0*/  FMNMX.FTZ R200, R4, R6, !PT ;  /* 0x0000000604c87209 */ /* 0x002fc60007810000 */
[----:B------:R-:W-:Y:S01]  /*d3c0*/  STL [R1+0xe8], R184 ;  /* 0x0000e8b801007387 */ /* 0x000fe20000100800 */
[----:B------:R-:W-:Y:S01]  /*d3d0*/  FMNMX.FTZ R233, R0, R5, !PT ;  /* 0x0000000500e97209 */ /* 0x000fe20007810000 */
[C---:B------:R-:W-:Y:S01]  /*d3e0*/  FMUL.FTZ R4, R200.reuse, UR8 ;  /* 0x00000008c8047c20 */ /* 0x040fe20008410000 */
[----:B------:R-:W-:Y:S02]  /*d3f0*/  FSETP.NEU.FTZ.AND P1, PT, R200, -INF , PT ;  /* 0xff800000c800780b */ /* 0x000fe40003f3d000 */
[C---:B------:R-:W-:Y:S01]  /*d400*/  FSETP.NEU.FTZ.AND P0, PT, R233.reuse, -INF , PT ;  /* 0xff800000e900780b */ /* 0x040fe20003f1d000 */
[----:B------:R-:W-:Y:S01]  /*d410*/  FMUL.FTZ R0, R233, UR8 ;  /* 0x00000008e9007c20 */ /* 0x000fe20008410000 */
[----:B------:R-:W-:Y:S01]  /*d420*/  FSEL R4, R4, RZ, P1 ;  /* 0x000000ff04047208 */ /* 0x000fe20000800000 */
[----:B------:R1:W-:Y:S01]  /*d430*/  STL [R1+0x78], R233 ;  /* 0x000078e901007387 */ /* 0x0003e20000100800 */
[----:B------:R-:W-:Y:S02]  /*d440*/  FSEL R6, R200, RZ, P1 ;  /* 0x000000ffc8067208 */ /* 0x000fe40000800000 */
[----:B------:R-:W-:Y:S01]  /*d450*/  FSEL R0, R0, RZ, P0 ;  /* 0x000000ff00007208 */ /* 0x000fe20000000000 */
[--C-:B------:R-:W-:Y:S01]  /*d460*/  FFMA.FTZ R252, R30, UR8, -R4.reuse ;  /* 0x000000081efc7c23 */ /* 0x100fe20008010804 */
[--C-:B------:R-:W-:Y:S01]  /*d470*/  FFMA.FTZ R239, R22, UR8, -R4.reuse ;  /* 0x0000000816ef7c23 */ /* 0x100fe20008010804 */
[--C-:B------:R-:W-:Y:S01]  /*d480*/  FFMA.FTZ R7, R192, UR8, -R4.reuse ;  /* 0x00000008c0077c23 */ /* 0x100fe20008010804 */
[----:B------:R-:W-:Y:S01]  /*d490*/  FFMA.FTZ R8, R215, UR8, -R4 ;  /* 0x00000008d7087c23 */ /* 0x000fe20008010804 */
        /* <DEDUP_REMOVED lines=28> */
[----:B------:R-:W-:Y:S01]  /*d660*/  FADD.FTZ R2, R2, -R6 ;  /* 0x8000000602027221 */ /* 0x000fe20000010000 */
[----:B------:R-:W-:Y:S01]  /*d670*/  MUFU.EX2 R17, R8 ;  /* 0x0000000800117308 */ /* 0x000fe20000000800 */
[----:B------:R1:W-:Y:S02]  /*d680*/  STL [R1+0x15c], R200 ;  /* 0x00015cc801007387 */ /* 0x0003e40000100800 */
[----:B------:R-:W-:-:S05]  /*d690*/  FMUL.FTZ R2, R2, UR8 ;  /* 0x0000000802027c20 */ /* 0x000fca0008410000 */
[----:B------:R-:W-:Y:S08]  /*d6a0*/  MUFU.EX2 R183, R183 ;  /* 0x000000b700b77308 */ /* 0x000ff00000000800 */
[----:B------:R-:W1:Y:S08]  /*d6b0*/  MUFU.EX2 R2, R2 ;  /* 0x0000000200027308 */ /* 0x000e700000000800 */
[----:B------:R-:W-:Y:S08]  /*d6c0*/  MUFU.EX2 R214, R214 ;  /* 0x000000d600d67308 */ /* 0x000ff00000000800 */
[----:B------:R-:W-:Y:S01]  /*d6d0*/  MUFU.EX2 R182, R182 ;  /* 0x000000b600b67308 */ /* 0x000fe20000000800 */
[-C--:B-1----:R-:W-:Y:S01]  /*d6e0*/  FMUL.FTZ R240, R88, R2.reuse ;  /* 0x0000000258f07220 */ /* 0x082fe20000410000 */
[-C--:B------:R-:W-:Y:S01]  /*d6f0*/  FMUL.FTZ R236, R84, R2.reuse ;  /* 0x0000000254ec7220 */ /* 0x080fe20000410000 */
[----:B------:R-:W-:Y:S01]  /*d700*/  FMUL.FTZ R237, R85, R2 ;  /* 0x0000000255ed7220 */ /* 0x000fe20000410000 */
[----:B------:R-:W-:-:S02]  /*d710*/  IMAD.MOV.U32 R88, RZ, RZ, R241 ;  /* 0x000000ffff587224 */ /* 0x000fc400078e00f1 */
        /* <DEDUP_REMOVED lines=53> */
[----:B------:R-:W-:-:S06]  /*da70*/  FMUL.FTZ R129, R129, R2 ;  /* 0x0000000281817220 */ /* 0x000fcc0000410000 */
[----:B------:R-:W-:Y:S08]  /*da80*/  MUFU.EX2 R173, R173 ;  /* 0x000000ad00ad7308 */ /* 0x000ff00000000800 */
[----:B------:R-:W-:Y:S08]  /*da90*/  MUFU.EX2 R174, R174 ;  /* 0x000000ae00ae7308 */ /* 0x000ff00000000800 */
[----:B------:R-:W-:Y:S01]  /*daa0*/  MUFU.EX2 R172, R172 ;  /* 0x000000ac00ac7308 */ /* 0x000fe20000000800 */
[----:B--2---:R-:W-:-:S07]  /*dab0*/  IMAD.WIDE.U32 R210, R11, -0x326172a9, RZ ;  /* 0xcd9e8d570bd27825 */ /* 0x004fce00078e00ff */
[----:B------:R-:W-:Y:S01]  /*dac0*/  MUFU.EX2 R22, R22 ;  /* 0x0000001600167308 */ /* 0x000fe20000000800 */
[----:B---3--:R-:W-:Y:S01]  /*dad0*/  LOP3.LUT R0, R211, R10, RZ, 0x3c, !PT ;  /* 0x0000000ad3007212 */ /* 0x008fe200078e3cff */
[----:B----4-:R-:W-:-:S06]  /*dae0*/  IMAD.WIDE.U32 R4, R9, -0x2daee0ad, RZ ;  /* 0xd2511f5309047825 */ /* 0x010fcc00078e00ff */
[----:B------:R-:W-:Y:S01]  /*daf0*/  MUFU.EX2 R30, R30 ;  /* 0x0000001e001e7308 */ /* 0x000fe20000000800 */
[----:B------:R-:W-:Y:S01]  /*db00*/  IMAD.WIDE.U32 R168, R0, -0x2daee0ad, RZ ;  /* 0xd2511f5300a87825 */ /* 0x000fe200078e00ff */
[C---:B------:R-:W-:Y:S01]  /*db10*/  LOP3.LUT R0, R5.reuse, UR7, RZ, 0x3c, !PT ;  /* 0x0000000705007c12 */ /* 0x040fe2000f8e3cff */
[----:B------:R-:W-:Y:S01]  /*db20*/  UIADD3 UR7, UR33, -0x56f99767, URZ ;  /* 0xa906689921077890 */ /* 0x000fe2000fffe03f */
[----:B------:R-:W-:Y:S01]  /*db30*/  LOP3.LUT R170, R5, UR6, RZ, 0x3c, !PT ;  /* 0x0000000605aa7c12 */ /* 0x000fe2000f8e3cff */
[----:B------:R-:W-:Y:S01]  /*db40*/  UIADD3 UR6, UR32, -0x4ab325aa, URZ ;  /* 0xb54cda5620067890 */ /* 0x000fe2000fffe03f */
[----:B------:R-:W-:Y:S01]  /*db50*/  LOP3.LUT R20, R169, UR4, R4, 0x96, !PT ;  /* 0x00000004a9147c12 */ /* 0x000fe2000f8e9604 */
[----:B------:R-:W-:Y:S01]  /*db60*/  IMAD.WIDE.U32 R4, R0, -0x326172a9, RZ ;  /* 0xcd9e8d5700047825 */ /* 0x000fe200078e00ff */
[----:B------:R-:W-:Y:S01]  /*db70*/  UIADD3 UR4, UR33, 0x76cf5d0a, URZ ;  /* 0x76cf5d0a21047890 */ /* 0x000fe2000fffe03f */
[----:B------:R1:W2:Y:S02]  /*db80*/  MUFU.EX2 R0, R7 ;  /* 0x0000000700007308 */ /* 0x0002a40000000800 */
[----:B------:R-:W-:Y:S01]  /*db90*/  IMAD.WIDE.U32 R20, R20, -0x326172a9, RZ ;  /* 0xcd9e8d5714147825 */ /* 0x000fe200078e00ff */
[----:B------:R-:W-:-:S04]  /*dba0*/  LOP3.LUT R5, R5, UR30, R210, 0x96, !PT ;  /* 0x0000001e05057c12 */ /* 0x000fc8000f8e96d2 */
[----:B------:R-:W-:Y:S01]  /*dbb0*/  LOP3.LUT R6, R21, UR22, R4, 0x96, !PT ;  /* 0x0000001615067c12 */ /* 0x000fe2000f8e9604 */
[----:B------:R-:W-:Y:S01]  /*dbc0*/  IMAD.WIDE.U32 R4, R5, -0x2daee0ad, RZ ;  /* 0xd2511f5305047825 */ /* 0x000fe200078e00ff */
[----:B------:R-:W-:Y:S04]  /*dbd0*/  MUFU.EX2 R23, R23 ;  /* 0x0000001700177308 */ /* 0x000fe80000000800 */
[----:B------:R-:W-:Y:S01]  /*dbe0*/  LOP3.LUT R12, R5, UR4, R168, 0x96, !PT ;  /* 0x00000004050c7c12 */ /* 0x000fe2000f8e96a8 */
[----:B-1----:R-:W-:-:S04]  /*dbf0*/  IMAD.WIDE.U32 R6, R6, -0x2daee0ad, RZ ;  /* 0xd2511f5306067825 */ /* 0x002fc800078e00ff */
[----:B--2---:R-:W-:Y:S01]  /*dc00*/  FFMA.FTZ R218, R218, R2, R0 ;  /* 0x00000002dada7223 */ /* 0x004fe20000010000 */
[----:B------:R-:W-:Y:S01]  /*dc10*/  MUFU.EX2 R222, R222 ;  /* 0x000000de00de7308 */ /* 0x000fe20000000800 */
[----:B------:R-:W-:Y:S01]  /*dc20*/  IMAD.WIDE.U32 R12, R12, -0x326172a9, RZ ;  /* 0xcd9e8d570c0c7825 */ /* 0x000fe200078e00ff */
[----:B------:R-:W-:-:S04]  /*dc30*/  LOP3.LUT R10, R7, UR19, R4, 0x96, !PT ;  /* 0x00000013070a7c12 */ /* 0x000fc8000f8e9604 */
[C-C-:B------:R-:W-:Y:S01]  /*dc40*/  LOP3.LUT R4, R13.reuse, UR21, R20.reuse, 0x96, !PT ;  /* 0x000000150d047c12 */ /* 0x140fe2000f8e9614 */
[----:B------:R-:W-:Y:S01]  /*dc50*/  IMAD.WIDE.U32 R10, R10, -0x326172a9, RZ ;  /* 0xcd9e8d570a0a7825 */ /* 0x000fe200078e00ff */
[----:B------:R1:W2:Y:S01]  /*dc60*/  MUFU.EX2 R7, R181 ;  /* 0x000000b500077308 */ /* 0x0002a20000000800 */
[----:B------:R-:W-:Y:S02]  /*dc70*/  LOP3.LUT R13, R13, UR21, R20, 0x96, !PT ;  /* 0x000000150d0d7c12 */ /* 0x000fe4000f8e9614 */
[----:B------:R-:W-:Y:S01]  /*dc80*/  IMAD.WIDE.U32 R4, R4, -0x2daee0ad, RZ ;  /* 0xd2511f5304047825 */ /* 0x000fe200078e00ff */
[C-C-:B------:R-:W-:Y:S02]  /*dc90*/  LOP3.LUT R8, R11.reuse, UR12, R12.reuse, 0x96, !PT ;  /* 0x0000000c0b087c12 */ /* 0x140fe4000f8e960c */
[----:B------:R-:W-:Y:S02]  /*dca0*/  LOP3.LUT R11, R11, UR12, R12, 0x96, !PT ;  /* 0x0000000c0b0b7c12 */ /* 0x000fe4000f8e960c */
[----:B------:R-:W-:Y:S01]  /*dcb0*/  LOP3.LUT R14, R5, UR9, R6, 0x96, !PT ;  /* 0x00000009050e7c12 */ /* 0x000fe2000f8e9606 */
[----:B------:R-:W-:Y:S01]  /*dcc0*/  IMAD.WIDE.U32 R8, R8, -0x2daee0ad, RZ ;  /* 0xd2511f5308087825 */ /* 0x000fe200078e00ff */
[----:B------:R-:W-:Y:S03]  /*dcd0*/  MUFU.EX2 R223, R223 ;  /* 0x000000df00df7308 */ /* 0x000fe60000000800 */
[----:B------:R-:W-:Y:S01]  /*dce0*/  IMAD.WIDE.U32 R14, R14, -0x326172a9, RZ ;  /* 0xcd9e8d570e0e7825 */ /* 0x000fe200078e00ff */
[----:B------:R-:W-:-:S03]  /*dcf0*/  LOP3.LUT R4, R9, UR7, R4, 0x96, !PT ;  /* 0x0000000709047c12 */ /* 0x000fc6000f8e9604 */
[C---:B------:R-:W-:Y:S01]  /*dd00*/  FADD.FTZ R9, R17.reuse, R218 ;  /* 0x000000da11097221 */ /* 0x040fe20000010000 */
[----:B------:R-:W-:Y:S01]  /*dd10*/  F2FP.BF16.F32.PACK_AB R17, R17, R0 ;  /* 0x000000001111723e */ /* 0x000fe200000010ff */
[----:B-1----:R-:W-:Y:S01]  /*dd20*/  FMUL.FTZ R181, R41, R2 ;  /* 0x0000000229b57220 */ /* 0x002fe20000410000 */
[----:B------:R-:W-:Y:S01]  /*dd30*/  FSEL R0, R233, RZ, P0 ;  /* 0x000000ffe9007208 */ /* 0x000fe20000000000 */
[----:B------:R-:W-:Y:S01]  /*dd40*/  IMAD.WIDE.U32 R4, R4, -0x326172a9, RZ ;  /* 0xcd9e8d5704047825 */ /* 0x000fe200078e00ff */
[----:B------:R-:W-:-:S03]  /*dd50*/  PRMT R16, R17, 0x7632, R16 ;  /* 0x0000763211107816 */ /* 0x000fc60000000010 */
[----:B------:R-:W-:Y:S01]  /*dd60*/  FADD.FTZ R9, R183, R9 ;  /* 0x00000009b7097221 */ /* 0x000fe20000010000 */
[----:B------:R-:W-:Y:S01]  /*dd70*/  FMUL.FTZ R233, R77, R2 ;  /* 0x000000024de97220 */ /* 0x000fe20000410000 */
[----:B------:R-:W-:Y:S01]  /*dd80*/  FADD.FTZ R6, R3, -R0 ;  /* 0x8000000003067221 */ /* 0x000fe20000010000 */
[----:B------:R-:W-:Y:S01]  /*dd90*/  LOP3.LUT R0, R5, UR6, R14, 0x96, !PT ;  /* 0x0000000605007c12 */ /* 0x000fe2000f8e960e */
[----:B--2---:R-:W-:Y:S01]  /*dda0*/  FADD.FTZ R9, R7, R9 ;  /* 0x0000000907097221 */ /* 0x004fe20000010000 */
[----:B------:R-:W-:Y:S01]  /*ddb0*/  LOP3.LUT R5, R4, 0xffff, RZ, 0xc0, !PT ;  /* 0x0000ffff04057812 */ /* 0x000fe200078ec0ff */
[----:B------:R-:W-:Y:S01]  /*ddc0*/  FMUL.FTZ R6, R6, UR8 ;  /* 0x0000000806067c20 */ /* 0x000fe20008410000 */
[----:B------:R-:W-:Y:S01]  /*ddd0*/  LOP3.LUT R3, R0, 0xff, RZ, 0xc0, !PT ;  /* 0x000000ff00037812 */ /* 0x000fe200078ec0ff */
[----:B------:R-:W-:Y:S01]  /*dde0*/  UIADD3 UR8, UR33, 0x646e171e, URZ ;  /* 0x646e171e21087890 */ /* 0x000fe2000fffe03f */
[----:B------:R-:W-:Y:S01]  /*ddf0*/  PRMT R193, R17, 0x5410, R16 ;  /* 0x0000541011c17816 */ /* 0x000fe20000000010 */
[----:B------:R-:W-:Y:S01]  /*de00*/  IMAD.MOV.U32 R77, RZ, RZ, R234 ;  /* 0x000000ffff4d7224 */ /* 0x000fe200078e00ea */
[----:B------:R-:W-:-:S02]  /*de10*/  ISETP.LE.U32.AND P2, PT, R3, UR14, PT ;  /* 0x0000000e03007c0c */ /* 0x000fc4000bf43070 */
[----:B------:R-:W-:Y:S02]  /*de20*/  LOP3.LUT R3, R0, 0xffff, RZ, 0xc0, !PT ;  /* 0x0000ffff00037812 */ /* 0x000fe400078ec0ff */
[----:B------:R-:W-:Y:S02]  /*de30*/  F2FP.BF16.F32.PACK_AB R7, R7, R183 ;  /* 0x000000b70707723e */ /* 0x000fe400000010ff */
[----:B------:R-:W-:Y:S02]  /*de40*/  SHF.R.U32.HI R3, RZ, 0x8, R3 ;  /* 0x00000008ff037819 */ /* 0x000fe40000011603 */
[----:B------:R-:W-:Y:S02]  /*de50*/  PRMT R220, R7, 0x7610, R220 ;  /* 0x0000761007dc7816 */ /* 0x000fe400000000dc */
[----:B------:R-:W-:Y:S02]  /*de60*/  LOP3.LUT R3, R3, 0xffff, RZ, 0xc0, !PT ;  /* 0x0000ffff03037812 */ /* 0x000fe400078ec0ff */
[----:B------:R-:W-:Y:S01]  /*de70*/  PRMT R221, R7, 0x7632, R221 ;  /* 0x0000763207dd7816 */ /* 0x000fe200000000dd */
[----:B------:R-:W-:Y:S01]  /*de80*/  @!P2 HFMA2.BF16_V2 R19, -RZ.H0_H0, RZ.H0_H0, -R17.H0_H0 ;  /* 0x200000ffff13a231 */ /* 0x000fe20000340911 */
[----:B------:R-:W-:-:S02]  /*de90*/  ISETP.LE.U32.AND P5, PT, R3, UR14, PT ;  /* 0x0000000e03007c0c */ /* 0x000fc4000bfa3070 */
[--C-:B------:R-:W-:Y:S02]  /*dea0*/  SHF.R.U32.HI R3, RZ, 0x18, R0.reuse ;  /* 0x00000018ff037819 */ /* 0x100fe40000011600 */
[----:B------:R-:W-:Y:S02]  /*deb0*/  SHF.R.U32.HI R0, RZ, 0x10, R0 ;  /* 0x00000010ff007819 */ /* 0x000fe40000011600 */
[----:B------:R-:W-:Y:S02]  /*dec0*/  ISETP.LE.U32.AND P4, PT, R3, UR14, PT ;  /* 0x0000000e03007c0c */ /* 0x000fe4000bf83070 */
[----:B------:R-:W-:Y:S02]  /*ded0*/  LOP3.LUT R3, R4, 0xff, RZ, 0xc0, !PT ;  /* 0x000000ff04037812 */ /* 0x000fe400078ec0ff */
[----:B------:R-:W-:Y:S02]  /*dee0*/  LOP3.LUT R0, R0, 0xff, RZ, 0xc0, !PT ;  /* 0x000000ff00007812 */ /* 0x000fe400078ec0ff */
[----:B------:R-:W-:Y:S01]  /*def0*/  ISETP.LE.U32.AND P3, PT, R3, UR14, PT ;  /* 0x0000000e03007c0c */ /* 0x000fe2000bf63070 */
[----:B------:R-:W-:Y:S01]  /*df00*/  @!P5 HFMA2.BF16_V2 R133, -RZ.H0_H0, RZ.H0_H0, -R16.H0_H0 ;  /* 0x200000ffff85d231 */ /* 0x000fe20000340910 */
[----:B------:R-:W-:-:S02]  /*df10*/  SHF.R.U32.HI R3, RZ, 0x10, R4 ;  /* 0x00000010ff037819 */ /* 0x000fc40000011604 */
[----:B------:R-:W-:Y:S02]  /*df20*/  SHF.R.U32.HI R4, RZ, 0x18, R4 ;  /* 0x00000018ff047819 */ /* 0x000fe40000011604 */
[----:B------:R-:W-:Y:S02]  /*df30*/  LOP3.LUT R3, R3, 0xff, RZ, 0xc0, !PT ;  /* 0x000000ff03037812 */ /* 0x000fe400078ec0ff */
[----:B------:R-:W-:Y:S02]  /*df40*/  ISETP.LE.U32.AND P0, PT, R4, UR14, PT ;  /* 0x0000000e04007c0c */ /* 0x000fe4000bf03070 */
[----:B------:R-:W-:Y:S02]  /*df50*/  ISETP.LE.U32.AND P1, PT, R3, UR14, PT ;  /* 0x0000000e03007c0c */ /* 0x000fe4000bf23070 */
[----:B------:R-:W-:Y:S01]  /*df60*/  LOP3.LUT R4, R15, UR35, R10, 0x96, !PT ;  /* 0x000000230f047c12 */ /* 0x000fe2000f8e960a */
[----:B------:R-:W-:Y:S01]  /*df70*/  @!P3 HFMA2.BF16_V2 R216, -RZ.H0_H0, RZ.H0_H0, -R220.H0_H0 ;  /* 0x200000ffffd8b231 */ /* 0x000fe200003409dc */
[----:B------:R-:W-:-:S02]  /*df80*/  SHF.R.U32.HI R3, RZ, 0x8, R5 ;  /* 0x00000008ff037819 */ /* 0x000fc40000011605 */
[----:B------:R-:W-:Y:S01]  /*df90*/  ISETP.LE.U32.AND P6, PT, R0, UR14, PT ;  /* 0x0000000e00007c0c */ /* 0x000fe2000bfc3070 */
[----:B------:R-:W-:Y:S01]  /*dfa0*/  IMAD.WIDE.U32 R4, R4, -0x2daee0ad, RZ ;  /* 0xd2511f5304047825 */ /* 0x000fe200078e00ff */
[----:B------:R1:W2:Y:S01]  /*dfb0*/  MUFU.EX2 R0, R6 ;  /* 0x0000000600007308 */ /* 0x0002a20000000800 */
[----:B------:R-:W-:Y:S02]  /*dfc0*/  LOP3.LUT R3, R3, 0xffff, RZ, 0xc0, !PT ;  /* 0x0000ffff03037812 */ /* 0x000fe400078ec0ff */
[----:B------:R-:W-:Y:S02]  /*dfd0*/  @!P2 PRMT R17, R19, 0x5410, RZ ;  /* 0x000054101311a816 */ /* 0x000fe400000000ff */
[----:B------:R-:W-:Y:S02]  /*dfe0*/  ISETP.LE.U32.AND P2, PT, R3, UR14, PT ;  /* 0x0000000e03007c0c */ /* 0x000fe4000bf43070 */
[----:B------:R-:W-:Y:S01]  /*dff0*/  LOP3.LUT R3, R5, UR8, R8, 0x96, !PT ;  /* 0x0000000805037c12 */ /* 0x000fe2000f8e9608 */
[----:B------:R-:W-:Y:S01]  /*e000*/  STG.E.U16 desc[UR28][R24.64+-0x80], R17 ;  /* 0xffff801118007986 */ /* 0x000fe2000c10151c */
[----:B------:R-:W-:-:S02]  /*e010*/  @!P5 PRMT R16, R133, 0x5410, RZ ;  /* 0x000054108510d816 */ /* 0x000fc400000000ff */
[----:B------:R-:W-:Y:S02]  /*e020*/  PRMT R169, R220, 0x5410, R221 ;  /* 0x00005410dca97816 */ /* 0x000fe400000000dd */
[----:B------:R-:W-:Y:S01]  /*e030*/  @!P3 PRMT R220, R216, 0x5410, RZ ;  /* 0x00005410d8dcb816 */ /* 0x000fe200000000ff */
[----:B------:R-:W-:Y:S01]  /*e040*/  FMUL.FTZ R216, R56, R2 ;  /* 0x0000000238d87220 */ /* 0x000fe20000410000 */
[----:B------:R-:W-:Y:S01]  /*e050*/  F2FP.BF16.F32.PACK_AB R133, R30, R22 ;  /* 0x000000161e85723e */ /* 0x000fe200000010ff */
[----:B------:R-:W-:Y:S01]  /*e060*/  IMAD.MOV.U32 R56, RZ, RZ, R235 ;  /* 0x000000ffff387224 */ /* 0x000fe200078e00eb */
[----:B-1----:R-:W-:Y:S01]  /*e070*/  SHF.R.U32.HI R6, RZ, 0x10, R3 ;  /* 0x00000010ff067819 */ /* 0x002fe20000011603 */
[----:B--2---:R-:W-:Y:S01]  /*e080*/  FFMA.FTZ R232, R232, R0, R214 ;  /* 0x00000000e8e87223 */ /* 0x004fe200000100d6 */
[----:B------:R-:W-:Y:S01]  /*e090*/  @!P2 HFMA2.BF16_V2 R215, -RZ.H0_H0, RZ.H0_H0, -R221.H0_H0 ;  /* 0x200000ffffd7a231 */ /* 0x000fe200003409dd */
[----:B------:R-:W-:Y:S01]  /*e0a0*/  STL [R1+0x160], R220 ;  /* 0x000160dc01007387 */ /* 0x000fe20000100800 */
[----:B------:R-:W-:Y:S01]  /*e0b0*/  LOP3.LUT R6, R6, 0xff, RZ, 0xc0, !PT ;  /* 0x000000ff06067812 */ /* 0x000fe200078ec0ff */
[C---:B------:R-:W-:Y:S01]  /*e0c0*/  FADD.FTZ R232, R18.reuse, R232 ;  /* 0x000000e812e87221 */ /* 0x040fe20000010000 */
[----:B------:R-:W-:Y:S01]  /*e0d0*/  F2FP.BF16.F32.PACK_AB R18, R18, R214 ;  /* 0x000000d61212723e */ /* 0x000fe200000010ff */
[----:B------:R-:W-:Y:S01]  /*e0e0*/  FMUL.FTZ R166, R166, R0 ;  /* 0x00000000a6a67220 */ /* 0x000fe20000410000 */
[----:B------:R-:W-:Y:S01]  /*e0f0*/  ISETP.LE.U32.AND P5, PT, R6, UR14, PT ;  /* 0x0000000e06007c0c */ /* 0x000fe2000bfa3070 */
[----:B------:R-:W-:Y:S01]  /*e100*/  FADD.FTZ R8, R182, R232 ;  /* 0x000000e8b6087221 */ /* 0x000fe20000010000 */
[----:B------:R-:W-:Y:S01]  /*e110*/  F2FP.BF16.F32.PACK_AB R6, R180, R182 ;  /* 0x000000b6b406723e */ /* 0x000fe200000010ff */
[----:B------:R-:W-:Y:S01]  /*e120*/  @!P6 HFMA2.BF16_V2 R192, -RZ.H0_H0, RZ.H0_H0, -R18.H0_H0 ;  /* 0x200000ffffc0e231 */ /* 0x000fe20000340912 */
[----:B------:R-:W-:Y:S01]  /*e130*/  PRMT R19, R18, 0x7632, R19 ;  /* 0x0000763212137816 */ /* 0x000fe20000000013 */
[----:B------:R-:W-:Y:S01]  /*e140*/  FADD.FTZ R7, R180, R8 ;  /* 0x00000008b4077221 */ /* 0x000fe20000010000 */
[----:B------:R-:W-:Y:S01]  /*e150*/  PRMT R199, R6, 0x7610, R199 ;  /* 0x0000761006c77816 */ /* 0x000fe200000000c7 */
[-C--:B------:R-:W-:Y:S01]  /*e160*/  FMUL.FTZ R232, R76, R2.reuse ;  /* 0x000000024ce87220 */ /* 0x080fe20000410000 */
[----:B------:R-:W-:Y:S01]  /*e170*/  PRMT R201, R6, 0x7632, R201 ;  /* 0x0000763206c97816 */ /* 0x000fe200000000c9 */
[----:B------:R-:W-:Y:S01]  /*e180*/  @!P4 HFMA2.BF16_V2 R171, -RZ.H0_H0, RZ.H0_H0, -R19.H0_H0 ;  /* 0x200000ffffabc231 */ /* 0x000fe20000340913 */
[----:B------:R-:W-:Y:S01]  /*e190*/  LOP3.LUT R6, R4, 0xff, RZ, 0xc0, !PT ;  /* 0x000000ff04067812 */ /* 0x000fe200078ec0ff */
[----:B------:R-:W-:Y:S01]  /*e1a0*/  @!P1 HFMA2.BF16_V2 R135, -RZ.H0_H0, RZ.H0_H0, -R199.H0_H0 ;  /* 0x200000ffff879231 */ /* 0x000fe200003409c7 */
[----:B------:R-:W-:Y:S01]  /*e1b0*/  @!P2 PRMT R221, R215, 0x5410, RZ ;  /* 0x00005410d7dda816 */ /* 0x000fe200000000ff */
[----:B------:R-:W-:Y:S01]  /*e1c0*/  @!P0 HFMA2.BF16_V2 R134, -RZ.H0_H0, RZ.H0_H0, -R201.H0_H0 ;  /* 0x200000ffff868231 */ /* 0x000fe200003409c9 */
[----:B------:R-:W-:Y:S01]  /*e1d0*/  ISETP.LE.U32.AND P3, PT, R6, UR14, PT ;  /* 0x0000000e06007c0c */ /* 0x000fe2000bf63070 */
[-C--:B------:R-:W-:Y:S01]  /*e1e0*/  FMUL.FTZ R180, R40, R2.reuse ;  /* 0x0000000228b47220 */ /* 0x080fe20000410000 */
[----:B------:R-:W-:Y:S01]  /*e1f0*/  LOP3.LUT R6, R3, 0xff, RZ, 0xc0, !PT ;  /* 0x000000ff03067812 */ /* 0x000fe200078ec0ff */
[----:B------:R-:W-:Y:S01]  /*e200*/  FMUL.FTZ R76, R109, R2 ;  /* 0x000000026d4c7220 */ /* 0x000fe20000410000 */
[----:B------:R-:W-:Y:S01]  /*e210*/  PRMT R209, R18, 0x5410, R19 ;  /* 0x0000541012d17816 */ /* 0x000fe20000000013 */
[-C--:B------:R-:W-:Y:S01]  /*e220*/  FMUL.FTZ R167, R167, R0.reuse ;  /* 0x00000000a7a77220 */ /* 0x080fe20000410000 */
[----:B------:R-:W-:Y:S01]  /*e230*/  ISETP.LE.U32.AND P2, PT, R6, UR14, PT ;  /* 0x0000000e06007c0c */ /* 0x000fe2000bf43070 */
[-C--:B------:R-:W-:Y:S01]  /*e240*/  FMUL.FTZ R162, R162, R0.reuse ;  /* 0x00000000a2a27220 */ /* 0x080fe20000410000 */
[----:B------:R-:W-:Y:S01]  /*e250*/  SHF.R.U32.HI R6, RZ, 0x18, R3 ;  /* 0x00000018ff067819 */ /* 0x000fe20000011603 */
[-C--:B------:R-:W-:Y:S01]  /*e260*/  FMUL.FTZ R163, R163, R0.reuse ;  /* 0x00000000a3a37220 */ /* 0x080fe20000410000 */
[----:B------:R-:W-:Y:S01]  /*e270*/  @!P4 PRMT R19, R171, 0x5410, RZ ;  /* 0x00005410ab13c816 */ /* 0x000fe200000000ff */
[-C--:B------:R-:W-:Y:S01]  /*e280*/  FMUL.FTZ R158, R158, R0.reuse ;  /* 0x000000009e9e7220 */ /* 0x080fe20000410000 */
[----:B------:R-:W-:Y:S01]  /*e290*/  ISETP.LE.U32.AND P4, PT, R6, UR14, PT ;  /* 0x0000000e06007c0c */ /* 0x000fe2000bf83070 */
[-C--:B------:R-:W-:Y:S01]  /*e2a0*/  FMUL.FTZ R159, R159, R0.reuse ;  /* 0x000000009f9f7220 */ /* 0x080fe20000410000 */
[----:B------:R-:W-:Y:S01]  /*e2b0*/  LOP3.LUT R6, R4, 0xffff, RZ, 0xc0, !PT ;  /* 0x0000ffff04067812 */ /* 0x000fe200078ec0ff */
[-C--:B------:R-:W-:Y:S01]  /*e2c0*/  FMUL.FTZ R154, R154, R0.reuse ;  /* 0x000000009a9a7220 */ /* 0x080fe20000410000 */
[--C-:B------:R-:W-:Y:S01]  /*e2d0*/  SHF.R.U32.HI R5, RZ, 0x10, R4.reuse ;  /* 0x00000010ff057819 */ /* 0x100fe20000011604 */
[-C--:B------:R-:W-:Y:S01]  /*e2e0*/  FMUL.FTZ R155, R155, R0.reuse ;  /* 0x000000009b9b7220 */ /* 0x080fe20000410000 */
[----:B------:R-:W-:Y:S01]  /*e2f0*/  LOP3.LUT R3, R3, 0xffff, RZ, 0xc0, !PT ;  /* 0x0000ffff03037812 */ /* 0x000fe200078ec0ff */
[-C--:B------:R-:W-:Y:S01]  /*e300*/  FMUL.FTZ R150, R150, R0.reuse ;  /* 0x0000000096967220 */ /* 0x080fe20000410000 */
[----:B------:R-:W-:Y:S01]  /*e310*/  SHF.R.U32.HI R4, RZ, 0x18, R4 ;  /* 0x00000018ff047819 */ /* 0x000fe20000011604 */
[-C--:B------:R-:W-:Y:S01]  /*e320*/  FMUL.FTZ R151, R151, R0.reuse ;  /* 0x0000000097977220 */ /* 0x080fe20000410000 */
[----:B------:R-:W-:Y:S01]  /*e330*/  PRMT R171, R199, 0x5410, R201 ;  /* 0x00005410c7ab7816 */ /* 0x000fe200000000c9 */
[-C--:B------:R-:W-:Y:S01]  /*e340*/  FMUL.FTZ R146, R146, R0.reuse ;  /* 0x0000000092927220 */ /* 0x080fe20000410000 */
[----:B------:R-:W-:Y:S01]  /*e350*/  @!P0 PRMT R201, R134, 0x5410, RZ ;  /* 0x0000541086c98816 */ /* 0x000fe200000000ff */
[-C--:B------:R-:W-:Y:S01]  /*e360*/  FMUL.FTZ R147, R147, R0.reuse ;  /* 0x0000000093937220 */ /* 0x080fe20000410000 */
[----:B------:R-:W-:Y:S01]  /*e370*/  SHF.R.U32.HI R3, RZ, 0x8, R3 ;  /* 0x00000008ff037819 */ /* 0x000fe20000011603 */
[----:B------:R1:W2:Y:S01]  /*e380*/  MUFU.EX2 R134, R132 ;  /* 0x0000008400867308 */ /* 0x0002a20000000800 */
[----:B------:R-:W-:Y:S01]  /*e390*/  ISETP.LE.U32.AND P0, PT, R4, UR14, PT ;  /* 0x0000000e04007c0c */ /* 0x000fe2000bf03070 */
[-C--:B------:R-:W-:Y:S01]  /*e3a0*/  FMUL.FTZ R142, R142, R0.reuse ;  /* 0x000000008e8e7220 */ /* 0x080fe20000410000 */
[----:B------:R-:W-:Y:S01]  /*e3b0*/  LOP3.LUT R4, R5, 0xff, RZ, 0xc0, !PT ;  /* 0x000000ff05047812 */ /* 0x000fe200078ec0ff */
[-C--:B------:R-:W-:Y:S01]  /*e3c0*/  FMUL.FTZ R143, R143, R0.reuse ;  /* 0x000000008f8f7220 */ /* 0x080fe20000410000 */
[----:B------:R-:W-:Y:S01]  /*e3d0*/  LOP3.LUT R3, R3, 0xffff, RZ, 0xc0, !PT ;  /* 0x0000ffff03037812 */ /* 0x000fe200078ec0ff */
[-C--:B------:R-:W-:Y:S01]  /*e3e0*/  FMUL.FTZ R138, R138, R0.reuse ;  /* 0x000000008a8a7220 */ /* 0x080fe20000410000 */
[----:B------:R-:W-:Y:S01]  /*e3f0*/  @!P1 PRMT R199, R135, 0x5410, RZ ;  /* 0x0000541087c79816 */ /* 0x000fe200000000ff */
[-C--:B------:R-:W-:Y:S01]  /*e400*/  FMUL.FTZ R139, R139, R0.reuse ;  /* 0x000000008b8b7220 */ /* 0x080fe20000410000 */
[----:B------:R-:W-:Y:S01]  /*e410*/  ISETP.LE.U32.AND P1, PT, R4, UR14, PT ;  /* 0x0000000e04007c0c */ /* 0x000fe2000bf23070 */
[-C--:B------:R-:W-:Y:S01]  /*e420*/  FMUL.FTZ R182, R42, R0.reuse ;  /* 0x000000002ab67220 */ /* 0x080fe20000410000 */
[----:B------:R-:W-:Y:S01]  /*e430*/  @!P6 PRMT R18, R192, 0x5410, RZ ;  /* 0x00005410c012e816 */ /* 0x000fe200000000ff */
[----:B------:R3:W-:Y:S01]  /*e440*/  STL [R1+0x164], R199 ;  /* 0x000164c701007387 */ /* 0x0007e20000100800 */
[----:B------:R-:W-:Y:S01]  /*e450*/  F2FP.BF16.F32.PACK_AB R4, R177, R179 ;  /* 0x000000b3b104723e */ /* 0x000fe200000010ff */
[-C--:B------:R-:W-:Y:S01]  /*e460*/  FMUL.FTZ R183, R43, R0.reuse ;  /* 0x000000002bb77220 */ /* 0x080fe20000410000 */
[----:B------:R-:W-:Y:S01]  /*e470*/  ISETP.LE.U32.AND P6, PT, R3, UR14, PT ;  /* 0x0000000e03007c0c */ /* 0x000fe2000bfc3070 */
[----:B------:R-:W-:Y:S01]  /*e480*/  FADD.FTZ R3, R179, R9 ;  /* 0x00000009b3037221 */ /* 0x000fe20000010000 */
[----:B------:R-:W-:Y:S01]  /*e490*/  PRMT R200, R4, 0x7610, R200 ;  /* 0x0000761004c87816 */ /* 0x000fe200000000c8 */
[----:B------:R4:W-:Y:S01]  /*e4a0*/  STL [R1+0x68], R201 ;  /* 0x000068c901007387 */ /* 0x0009e20000100800 */
[----:B------:R-:W-:Y:S01]  /*e4b0*/  FMUL.FTZ R46, R46, R0 ;  /* 0x000000002e2e7220 */ /* 0x000fe20000410000 */
[----:B------:R-:W-:Y:S01]  /*e4c0*/  FADD.FTZ R5, R177, R3 ;  /* 0x00000003b1057221 */ /* 0x000fe20000010000 */
[----:B------:R-:W-:Y:S01]  /*e4d0*/  SHF.R.U32.HI R3, RZ, 0x8, R6 ;  /* 0x00000008ff037819 */ /* 0x000fe20000011606 */
[----:B------:R-:W-:-:S02]  /*e4e0*/  @!P2 HFMA2.BF16_V2 R217, -RZ.H0_H0, RZ.H0_H0, -R200.H0_H0 ;  /* 0x200000ffffd9a231 */ /* 0x000fc400003409c8 */
[-C--:B------:R-:W-:Y:S01]  /*e4f0*/  FMUL.FTZ R47, R47, R0.reuse ;  /* 0x000000002f2f7220 */ /* 0x080fe20000410000 */
[-C--:B------:R-:W-:Y:S01]  /*e500*/  FMUL.FTZ R50, R50, R0.reuse ;  /* 0x0000000032327220 */ /* 0x080fe20000410000 */
[----:B------:R-:W-:Y:S01]  /*e510*/  LOP3.LUT R3, R3, 0xffff, RZ, 0xc0, !PT ;  /* 0x0000ffff03037812 */ /* 0x000fe200078ec0ff */
        /* <DEDUP_REMOVED lines=11> */
[----:B---3--:R-:W-:Y:S01]  /*e5d0*/  PRMT R199, R4, 0x7632, R199 ;  /* 0x0000763204c77816 */ /* 0x008fe200000000c7 */
[----:B------:R-:W-:Y:S01]  /*e5e0*/  FADD.FTZ R4, R178, R7 ;  /* 0x00000007b2047221 */ /* 0x000fe20000010000 */
[-C--:B------:R-:W-:Y:S01]  /*e5f0*/  FMUL.FTZ R83, R83, R0.reuse ;  /* 0x0000000053537220 */ /* 0x080fe20000410000 */
[----:B------:R-:W-:Y:S01]  /*e600*/  FMUL.FTZ R242, R90, R0 ;  /* 0x000000005af27220 */ /* 0x000fe20000410000 */
[----:B------:R-:W-:Y:S01]  /*e610*/  PRMT R206, R200, 0x5410, R199 ;  /* 0x00005410c8ce7816 */ /* 0x000fe200000000c7 */
[----:B------:R-:W-:Y:S01]  /*e620*/  @!P6 HFMA2.BF16_V2 R225, -RZ.H0_H0, RZ.H0_H0, -R199.H0_H0 ;  /* 0x200000ffffe1e231 */ /* 0x000fe200003409c7 */
[----:B------:R-:W-:Y:S01]  /*e630*/  @!P2 PRMT R200, R217, 0x5410, RZ ;  /* 0x00005410d9c8a816 */ /* 0x000fe200000000ff */
[-C--:B------:R-:W-:Y:S01]  /*e640*/  FMUL.FTZ R217, R57, R2.reuse ;  /* 0x0000000239d97220 */ /* 0x080fe20000410000 */
[----:B------:R-:W-:Y:S01]  /*e650*/  ISETP.LE.U32.AND P2, PT, R3, UR14, PT ;  /* 0x0000000e03007c0c */ /* 0x000fe2000bf43070 */
[----:B------:R-:W-:Y:S01]  /*e660*/  FMUL.FTZ R57, R108, R2 ;  /* 0x000000026c397220 */ /* 0x000fe20000410000 */
[C---:B------:R-:W-:Y:S01]  /*e670*/  F2FP.BF16.F32.PACK_AB R3, R176.reuse, R178 ;  /* 0x000000b2b003723e */ /* 0x040fe200000010ff */
[----:B------:R-:W-:Y:S01]  /*e680*/  FMUL.FTZ R243, R91, R0 ;  /* 0x000000005bf37220 */ /* 0x000fe20000410000 */
[----:B------:R-:W-:Y:S01]  /*e690*/  @!P6 PRMT R199, R225, 0x5410, RZ ;  /* 0x00005410e1c7e816 */ /* 0x000fe200000000ff */
[----:B------:R-:W-:Y:S01]  /*e6a0*/  FMUL.FTZ R225, R61, R2 ;  /* 0x000000023de17220 */ /* 0x000fe20000410000 */
[C---:B------:R-:W-:Y:S01]  /*e6b0*/  PRMT R220, R3.reuse, 0x7610, R220 ;  /* 0x0000761003dc7816 */ /* 0x040fe200000000dc */
[----:B------:R-:W-:Y:S01]  /*e6c0*/  IMAD.MOV.U32 R61, RZ, RZ, R239 ;  /* 0x000000ffff3d7224 */ /* 0x000fe200078e00ef */
[----:B------:R-:W-:Y:S01]  /*e6d0*/  PRMT R204, R3, 0x7632, R204 ;  /* 0x0000763203cc7816 */ /* 0x000fe200000000cc */
[----:B------:R-:W-:Y:S01]  /*e6e0*/  FADD.FTZ R3, R176, R4 ;  /* 0x00000004b0037221 */ /* 0x000fe20000010000 */
[----:B------:R-:W-:Y:S01]  /*e6f0*/  F2FP.BF16.F32.PACK_AB R4, R173, R175 ;  /* 0x000000afad04723e */ /* 0x000fe200000010ff */
[----:B------:R-:W-:Y:S01]  /*e700*/  @!P5 HFMA2.BF16_V2 R224, -RZ.H0_H0, RZ.H0_H0, -R220.H0_H0 ;  /* 0x200000ffffe0d231 */ /* 0x000fe200003409dc */
[----:B------:R-:W-:Y:S01]  /*e710*/  PRMT R203, R220, 0x5410, R204 ;  /* 0x00005410dccb7816 */ /* 0x000fe200000000cc */
[----:B------:R-:W-:Y:S01]  /*e720*/  FADD.FTZ R3, R174, R3 ;  /* 0x00000003ae037221 */ /* 0x000fe20000010000 */
[C---:B------:R-:W-:Y:S01]  /*e730*/  PRMT R189, R4.reuse, 0x7610, R189 ;  /* 0x0000761004bd7816 */ /* 0x040fe200000000bd */
[----:B------:R-:W-:Y:S01]  /*e740*/  @!P4 HFMA2.BF16_V2 R219, -RZ.H0_H0, RZ.H0_H0, -R204.H0_H0 ;  /* 0x200000ffffdbc231 */ /* 0x000fe200003409cc */
[----:B------:R-:W-:Y:S01]  /*e750*/  PRMT R184, R4, 0x7632, R184 ;  /* 0x0000763204b87816 */ /* 0x000fe200000000b8 */
[C---:B------:R-:W-:Y:S01]  /*e760*/  FADD.FTZ R4, R172.reuse, R3 ;  /* 0x00000003ac047221 */ /* 0x040fe20000010000 */
[----:B------:R-:W-:Y:S01]  /*e770*/  F2FP.BF16.F32.PACK_AB R3, R172, R174 ;  /* 0x000000aeac03723e */ /* 0x000fe200000010ff */
[----:B------:R-:W-:Y:S01]  /*e780*/  @!P3 HFMA2.BF16_V2 R228, -RZ.H0_H0, RZ.H0_H0, -R189.H0_H0 ;  /* 0x200000ffffe4b231 */ /* 0x000fe200003409bd */
[----:B------:R-:W-:Y:S01]  /*e790*/  PRMT R202, R189, 0x5410, R184 ;  /* 0x00005410bdca7816 */ /* 0x000fe200000000b8 */
[----:B------:R-:W-:Y:S01]  /*e7a0*/  @!P2 HFMA2.BF16_V2 R229, -RZ.H0_H0, RZ.H0_H0, -R184.H0_H0 ;  /* 0x200000ffffe5a231 */ /* 0x000fe200003409b8 */
[C---:B------:R-:W-:Y:S01]  /*e7b0*/  PRMT R197, R3.reuse, 0x7610, R197 ;  /* 0x0000761003c57816 */ /* 0x040fe200000000c5 */
[-C--:B------:R-:W-:Y:S01]  /*e7c0*/  FMUL.FTZ R172, R36, R2.reuse ;  /* 0x0000000224ac7220 */ /* 0x080fe20000410000 */
[----:B------:R-:W-:Y:S01]  /*e7d0*/  PRMT R194, R3, 0x7632, R194 ;  /* 0x0000763203c27816 */ /* 0x000fe200000000c2 */
[----:B------:R-:W-:Y:S01]  /*e7e0*/  FADD.FTZ R3, R22, R4 ;  /* 0x0000000416037221 */ /* 0x000fe20000010000 */
[----:B------:R-:W-:Y:S01]  /*e7f0*/  FADD.FTZ R4, R175, R5 ;  /* 0x00000005af047221 */ /* 0x000fe20000010000 */
[----:B------:R-:W-:Y:S01]  /*e800*/  @!P5 PRMT R220, R224, 0x5410, RZ ;  /* 0x00005410e0dcd816 */ /* 0x000fe200000000ff */
[----:B------:R-:W-:Y:S01]  /*e810*/  FMUL.FTZ R224, R60, R2 ;  /* 0x000000023ce07220 */ /* 0x000fe20000410000 */
[----:B------:R-:W-:Y:S01]  /*e820*/  FADD.FTZ R3, R30, R3 ;  /* 0x000000031e037221 */ /* 0x000fe20000010000 */
[----:B------:R-:W-:Y:S01]  /*e830*/  @!P3 PRMT R189, R228, 0x5410, RZ ;  /* 0x00005410e4bdb816 */ /* 0x000fe200000000ff */
[----:B-1----:R-:W-:Y:S01]  /*e840*/  FADD.FTZ R132, R173, R4 ;  /* 0x00000004ad847221 */ /* 0x002fe20000010000 */
[----:B------:R-:W-:Y:S01]  /*e850*/  @!P2 PRMT R184, R229, 0x5410, RZ ;  /* 0x00005410e5b8a816 */ /* 0x000fe200000000ff */
[----:B--2---:R-:W-:Y:S01]  /*e860*/  FADD.FTZ R3, R134, R3 ;  /* 0x0000000386037221 */ /* 0x004fe20000010000 */
[----:B------:R-:W-:Y:S01]  /*e870*/  F2FP.BF16.F32.PACK_AB R134, R23, R134 ;  /* 0x000000861786723e */ /* 0x000fe200000010ff */
[-C--:B------:R-:W-:Y:S01]  /*e880*/  FMUL.FTZ R173, R37, R2.reuse ;  /* 0x0000000225ad7220 */ /* 0x080fe20000410000 */
[----:B------:R-:W-:Y:S01]  /*e890*/  FMUL.FTZ R228, R72, R2 ;  /* 0x0000000248e47220 */ /* 0x000fe20000410000 */
[----:B------:R-:W-:Y:S01]  /*e8a0*/  FADD.FTZ R135, R23, R3 ;  /* 0x0000000317877221 */ /* 0x000fe20000010000 */
[----:B------:R-:W-:-:S04]  /*e8b0*/  IMAD.WIDE.U32 R22, R170, -0x326172a9, RZ ;  /* 0xcd9e8d57aa167825 */ /* 0x000fc800078e00ff */
[----:B------:R-:W-:Y:S01]  /*e8c0*/  FMUL.FTZ R229, R73, R2 ;  /* 0x0000000249e57220 */ /* 0x000fe20000410000 */
[----:B------:R-:W-:Y:S01]  /*e8d0*/  @!P4 PRMT R204, R219, 0x5410, RZ ;  /* 0x00005410dbccc816 */ /* 0x000fe200000000ff */
[----:B------:R-:W-:Y:S01]  /*e8e0*/  @!P0 HFMA2.BF16_V2 R226, -RZ.H0_H0, RZ.H0_H0, -R194.H0_H0 ;  /* 0x200000ffffe28231 */ /* 0x000fe200003409c2 */
[----:B----4-:R-:W-:Y:S01]  /*e8f0*/  PRMT R201, R197, 0x5410, R194 ;  /* 0x00005410c5c97816 */ /* 0x010fe200000000c2 */
[----:B------:R1:W2:Y:S01]  /*e900*/  MUFU.EX2 R30, R230 ;  /* 0x000000e6001e7308 */ /* 0x0002a20000000800 */
[----:B------:R-:W-:Y:S01]  /*e910*/  LOP3.LUT R2, R23, UR30, R210, 0x96, !PT ;  /* 0x0000001e17027c12 */ /* 0x000fe2000f8e96d2 */
[----:B------:R-:W-:Y:S01]  /*e920*/  @!P1 HFMA2.BF16_V2 R227, -RZ.H0_H0, RZ.H0_H0, -R197.H0_H0 ;  /* 0x200000ffffe39231 */ /* 0x000fe200003409c5 */
[----:B------:R-:W-:Y:S01]  /*e930*/  LOP3.LUT R4, R21, UR22, R22, 0x96, !PT ;  /* 0x0000001615047c12 */ /* 0x000fe2000f8e9616 */
[----:B------:R-:W-:Y:S01]  /*e940*/  FMUL.FTZ R174, R38, R0 ;  /* 0x0000000026ae7220 */ /* 0x000fe20000410000 */
[----:B------:R-:W-:Y:S01]  /*e950*/  @!P0 PRMT R194, R226, 0x5410, RZ ;  /* 0x00005410e2c28816 */ /* 0x000fe200000000ff */
[----:B------:R-:W-:Y:S01]  /*e960*/  IMAD.WIDE.U32 R2, R2, -0x2daee0ad, RZ ;  /* 0xd2511f5302027825 */ /* 0x000fe200078e00ff */
[----:B------:R-:W-:-:S03]  /*e970*/  @!P1 PRMT R197, R227, 0x5410, RZ ;  /* 0x00005410e3c59816 */ /* 0x000fc600000000ff */
[----:B------:R-:W-:Y:S01]  /*e980*/  FMUL.FTZ R175, R39, R0 ;  /* 0x0000000027af7220 */ /* 0x000fe20000410000 */
[----:B------:R-:W-:Y:S01]  /*e990*/  MOV R60, R238 ;  /* 0x000000ee003c7202 */ /* 0x000fe20000000f00 */
[----:B------:R-:W-:Y:S01]  /*e9a0*/  IMAD.WIDE.U32 R4, R4, -0x2daee0ad, RZ ;  /* 0xd2511f5304047825 */ /* 0x000fe200078e00ff */
[----:B------:R-:W-:-:S03]  /*e9b0*/  LOP3.LUT R3, R3, UR4, R168, 0x96, !PT ;  /* 0x0000000403037c12 */ /* 0x000fc6000f8e96a8 */
[-C--:B------:R-:W-:Y:S01]  /*e9c0*/  FMUL.FTZ R219, R59, R0.reuse ;  /* 0x000000003bdb7220 */ /* 0x080fe20000410000 */
[-C--:B------:R-:W-:Y:S01]  /*e9d0*/  FMUL.FTZ R226, R62, R0.reuse ;  /* 0x000000003ee27220 */ /* 0x080fe20000410000 */
[----:B------:R-:W-:Y:S01]  /*e9e0*/  FMUL.FTZ R227, R63, R0 ;  /* 0x000000003fe37220 */ /* 0x000fe20000410000 */
[----:B------:R-:W-:Y:S01]  /*e9f0*/  LOP3.LUT R6, R5, UR19, R2, 0x96, !PT ;  /* 0x0000001305067c12 */ /* 0x000fe2000f8e9602 */
[----:B------:R-:W-:-:S04]  /*ea00*/  IMAD.WIDE.U32 R8, R3, -0x326172a9, RZ ;  /* 0xcd9e8d5703087825 */ /* 0x000fc800078e00ff */
[-C--:B-1----:R-:W-:Y:S01]  /*ea10*/  FMUL.FTZ R230, R74, R0.reuse ;  /* 0x000000004ae67220 */ /* 0x082fe20000410000 */
[-C--:B------:R-:W-:Y:S01]  /*ea20*/  FMUL.FTZ R238, R86, R0.reuse ;  /* 0x0000000056ee7220 */ /* 0x080fe20000410000 */
[----:B------:R-:W-:Y:S01]  /*ea30*/  FMUL.FTZ R239, R87, R0 ;  /* 0x0000000057ef7220 */ /* 0x000fe20000410000 */
[----:B------:R-:W-:Y:S01]  /*ea40*/  IMAD.WIDE.U32 R6, R6, -0x326172a9, RZ ;  /* 0xcd9e8d5706067825 */ /* 0x000fe200078e00ff */
[----:B------:R-:W-:-:S03]  /*ea50*/  LOP3.LUT R3, R9, UR21, R20, 0x96, !PT ;  /* 0x0000001509037c12 */ /* 0x000fc6000f8e9614 */
[-C--:B------:R-:W-:Y:S01]  /*ea60*/  FMUL.FTZ R246, R94, R0.reuse ;  /* 0x000000005ef67220 */ /* 0x080fe20000410000 */
[-C--:B------:R-:W-:Y:S01]  /*ea70*/  FMUL.FTZ R247, R95, R0.reuse ;  /* 0x000000005ff77220 */ /* 0x080fe20000410000 */
[-C--:B------:R-:W-:Y:S01]  /*ea80*/  FMUL.FTZ R250, R98, R0.reuse ;  /* 0x0000000062fa7220 */ /* 0x080fe20000410000 */
[----:B------:R-:W-:Y:S01]  /*ea90*/  FMUL.FTZ R251, R99, R0 ;  /* 0x0000000063fb7220 */ /* 0x000fe20000410000 */
[----:B------:R-:W-:-:S04]  /*eaa0*/  IMAD.WIDE.U32 R2, R3, -0x2daee0ad, RZ ;  /* 0xd2511f5303027825 */ /* 0x000fc800078e00ff */
[-C--:B------:R-:W-:Y:S01]  /*eab0*/  FMUL.FTZ R102, R102, R0.reuse ;  /* 0x0000000066667220 */ /* 0x080fe20000410000 */
[-C--:B------:R-:W-:Y:S01]  /*eac0*/  FMUL.FTZ R103, R103, R0.reuse ;  /* 0x0000000067677220 */ /* 0x080fe20000410000 */
[-C--:B------:R-:W-:Y:S01]  /*ead0*/  FMUL.FTZ R106, R106, R0.reuse ;  /* 0x000000006a6a7220 */ /* 0x080fe20000410000 */
[-C--:B------:R-:W-:Y:S01]  /*eae0*/  FMUL.FTZ R107, R107, R0.reuse ;  /* 0x000000006b6b7220 */ /* 0x080fe20000410000 */
[----:B------:R-:W-:Y:S01]  /*eaf0*/  LOP3.LUT R4, R3, UR9, R4, 0x96, !PT ;  /* 0x0000000903047c12 */ /* 0x000fe2000f8e9604 */
[-C--:B------:R-:W-:Y:S01]  /*eb00*/  FMUL.FTZ R73, R110, R0.reuse ;  /* 0x000000006e497220 */ /* 0x080fe20000410000 */
[----:B------:R-:W-:Y:S01]  /*eb10*/  LOP3.LUT R3, R7, UR12, R8, 0x96, !PT ;  /* 0x0000000c07037c12 */ /* 0x000fe2000f8e9608 */
[-C--:B------:R-:W-:Y:S01]  /*eb20*/  FMUL.FTZ R72, R111, R0.reuse ;  /* 0x000000006f487220 */ /* 0x080fe20000410000 */
[----:B------:R-:W-:Y:S01]  /*eb30*/  FMUL.FTZ R114, R114, R0 ;  /* 0x0000000072727220 */ /* 0x000fe20000410000 */
[----:B------:R-:W-:-:S04]  /*eb40*/  IMAD.WIDE.U32 R4, R4, -0x326172a9, RZ ;  /* 0xcd9e8d5704047825 */ /* 0x000fc800078e00ff */
[-C--:B------:R-:W-:Y:S01]  /*eb50*/  FMUL.FTZ R115, R115, R0.reuse ;  /* 0x0000000073737220 */ /* 0x080fe20000410000 */
[-C--:B------:R-:W-:Y:S01]  /*eb60*/  FMUL.FTZ R118, R118, R0.reuse ;  /* 0x0000000076767220 */ /* 0x080fe20000410000 */
[----:B------:R-:W-:Y:S01]  /*eb70*/  FMUL.FTZ R119, R119, R0 ;  /* 0x0000000077777220 */ /* 0x000fe20000410000 */
[----:B------:R-:W-:Y:S01]  /*eb80*/  IMAD.WIDE.U32 R8, R3, -0x2daee0ad, RZ ;  /* 0xd2511f5303087825 */ /* 0x000fe200078e00ff */
[----:B------:R-:W-:-:S03]  /*eb90*/  LOP3.LUT R7, R5, UR35, R6, 0x96, !PT ;  /* 0x0000002305077c12 */ /* 0x000fc6000f8e9606 */
[-C--:B------:R-:W-:Y:S01]  /*eba0*/  FMUL.FTZ R122, R122, R0.reuse ;  /* 0x000000007a7a7220 */ /* 0x080fe20000410000 */
[-C--:B------:R-:W-:Y:S01]  /*ebb0*/  FMUL.FTZ R123, R123, R0.reuse ;  /* 0x000000007b7b7220 */ /* 0x080fe20000410000 */
[-C--:B------:R-:W-:Y:S01]  /*ebc0*/  FMUL.FTZ R126, R126, R0.reuse ;  /* 0x000000007e7e7220 */ /* 0x080fe20000410000 */
[----:B------:R-:W-:Y:S01]  /*ebd0*/  LOP3.LUT R2, R9, UR7, R2, 0x96, !PT ;  /* 0x0000000709027c12 */ /* 0x000fe2000f8e9602 */
[-C--:B------:R-:W-:Y:S01]  /*ebe0*/  FMUL.FTZ R127, R127, R0.reuse ;  /* 0x000000007f7f7220 */ /* 0x080fe20000410000 */
[-C--:B------:R-:W-:Y:S01]  /*ebf0*/  FMUL.FTZ R130, R130, R0.reuse ;  /* 0x0000000082827220 */ /* 0x080fe20000410000 */
[----:B------:R-:W-:Y:S01]  /*ec00*/  FMUL.FTZ R131, R131, R0 ;  /* 0x0000000083837220 */ /* 0x000fe20000410000 */
[C---:B------:R-:W-:Y:S01]  /*ec10*/  PRMT R195, R133.reuse, 0x7632, R195 ;  /* 0x0000763285c37816 */ /* 0x040fe200000000c3 */
[----:B------:R-:W-:Y:S01]  /*ec20*/  IMAD.WIDE.U32 R2, R2, -0x326172a9, RZ ;  /* 0xcd9e8d5702027825 */ /* 0x000fe200078e00ff */
[----:B------:R-:W-:Y:S01]  /*ec30*/  PRMT R208, R133, 0x7610, R208 ;  /* 0x0000761085d07816 */ /* 0x000fe200000000d0 */
[----:B------:R-:W-:Y:S01]  /*ec40*/  STG.E.U16 desc[UR28][R24.64+-0x7e], R16 ;  /* 0xffff821018007986 */ /* 0x000fe2000c10151c */
[----:B------:R-:W-:-:S02]  /*ec50*/  PRMT R214, R134, 0x7632, R214 ;  /* 0x0000763286d67816 */ /* 0x000fc400000000d6 */
[----:B------:R-:W-:Y:S02]  /*ec60*/  LOP3.LUT R4, R3, UR6, R4, 0x96, !PT ;  /* 0x0000000603047c12 */ /* 0x000fe4000f8e9604 */
[----:B------:R-:W-:Y:S02]  /*ec70*/  LOP3.LUT R6, R2, 0xffff, RZ, 0xc0, !PT ;  /* 0x0000ffff02067812 */ /* 0x000fe400078ec0ff */
[----:B------:R-:W-:Y:S02]  /*ec80*/  LOP3.LUT R5, R4, 0xff, RZ, 0xc0, !PT ;  /* 0x000000ff04057812 */ /* 0x000fe400078ec0ff */
[----:B------:R-:W-:Y:S02]  /*ec90*/  PRMT R192, R134, 0x7610, R192 ;  /* 0x0000761086c07816 */ /* 0x000fe400000000c0 */
[----:B------:R-:W-:Y:S02]  /*eca0*/  ISETP.LE.U32.AND P4, PT, R5, UR14, PT ;  /* 0x0000000e05007c0c */ /* 0x000fe4000bf83070 */
[----:B------:R-:W-:-:S02]  /*ecb0*/  LOP3.LUT R5, R4, 0xffff, RZ, 0xc0, !PT ;  /* 0x0000ffff04057812 */ /* 0x000fc400078ec0ff */
[----:B------:R-:W-:Y:S02]  /*ecc0*/  PRMT R170, R192, 0x5410, R214 ;  /* 0x00005410c0aa7816 */ /* 0x000fe400000000d6 */
[----:B------:R-:W-:Y:S02]  /*ecd0*/  SHF.R.U32.HI R5, RZ, 0x8, R5 ;  /* 0x00000008ff057819 */ /* 0x000fe40000011605 */
[----:B------:R-:W-:Y:S02]  /*ece0*/  LOP3.LUT R15, R15, UR35, R10, 0x96, !PT ;  /* 0x000000230f0f7c12 */ /* 0x000fe4000f8e960a */
[----:B------:R-:W-:Y:S02]  /*ecf0*/  LOP3.LUT R5, R5, 0xffff, RZ, 0xc0, !PT ;  /* 0x0000ffff05057812 */ /* 0x000fe400078ec0ff */
[----:B------:R-:W-:Y:S02]  /*ed00*/  F2FP.BF16.F32.PACK_AB R134, R223, R222 ;  /* 0x000000dedf86723e */ /* 0x000fe400000010ff */
[----:B------:R-:W-:-:S02]  /*ed10*/  ISETP.LE.U32.AND P3, PT, R5, UR14, PT ;  /* 0x0000000e05007c0c */ /* 0x000fc4000bf63070 */
[--C-:B------:R-:W-:Y:S02]  /*ed20*/  SHF.R.U32.HI R5, RZ, 0x10, R4.reuse ;  /* 0x00000010ff057819 */ /* 0x100fe40000011604 */
[----:B------:R-:W-:Y:S02]  /*ed30*/  SHF.R.U32.HI R4, RZ, 0x18, R4 ;  /* 0x00000018ff047819 */ /* 0x000fe40000011604 */
[----:B------:R-:W-:Y:S02]  /*ed40*/  LOP3.LUT R5, R5, 0xff, RZ, 0xc0, !PT ;  /* 0x000000ff05057812 */ /* 0x000fe400078ec0ff */
[----:B------:R-:W-:Y:S02]  /*ed50*/  ISETP.LE.U32.AND P0, PT, R4, UR14, PT ;  /* 0x0000000e04007c0c */ /* 0x000fe4000bf03070 */
[----:B------:R-:W-:Y:S02]  /*ed60*/  LOP3.LUT R4, R2, 0xff, RZ, 0xc0, !PT ;  /* 0x000000ff02047812 */ /* 0x000fe400078ec0ff */
[----:B------:R-:W-:-:S02]  /*ed70*/  ISETP.LE.U32.AND P5, PT, R5, UR14, PT ;  /* 0x0000000e05007c0c */ /* 0x000fc4000bfa3070 */
[----:B------:R-:W-:Y:S01]  /*ed80*/  ISETP.LE.U32.AND P2, PT, R4, UR14, PT ;  /* 0x0000000e04007c0c */ /* 0x000fe2000bf43070 */
[----:B------:R1:W3:Y:S01]  /*ed90*/  MUFU.EX2 R5, R231 ;  /* 0x000000e700057308 */ /* 0x0002e20000000800 */
[--C-:B------:R-:W-:Y:S02]  /*eda0*/  SHF.R.U32.HI R4, RZ, 0x10, R2.reuse ;  /* 0x00000010ff047819 */ /* 0x100fe40000011602 */
[----:B------:R-:W-:Y:S02]  /*edb0*/  SHF.R.U32.HI R2, RZ, 0x18, R2 ;  /* 0x00000018ff027819 */ /* 0x000fe40000011602 */
[----:B------:R-:W-:Y:S01]  /*edc0*/  LOP3.LUT R3, R4, 0xff, RZ, 0xc0, !PT ;  /* 0x000000ff04037812 */ /* 0x000fe200078ec0ff */
[----:B------:R-:W-:Y:S01]  /*edd0*/  @!P0 HFMA2.BF16_V2 R27, -RZ.H0_H0, RZ.H0_H0, -R195.H0_H0 ;  /* 0x200000ffff1b8231 */ /* 0x000fe200003409c3 */
[----:B------:R-:W-:Y:S02]  /*ede0*/  ISETP.LE.U32.AND P1, PT, R2, UR14, PT ;  /* 0x0000000e02007c0c */ /* 0x000fe4000bf23070 */
[----:B------:R-:W-:Y:S01]  /*edf0*/  ISETP.LE.U32.AND P6, PT, R3, UR14, PT ;  /* 0x0000000e03007c0c */ /* 0x000fe2000bfc3070 */
[----:B------:R-:W-:-:S04]  /*ee00*/  IMAD.WIDE.U32 R2, R7, -0x2daee0ad, RZ ;  /* 0xd2511f5307027825 */ /* 0x000fc800078e00ff */
[----:B------:R-:W-:Y:S01]  /*ee10*/  @!P5 HFMA2.BF16_V2 R28, -RZ.H0_H0, RZ.H0_H0, -R208.H0_H0 ;  /* 0x200000ffff1cd231 */ /* 0x000fe200003409d0 */
[----:B------:R-:W-:Y:S02]  /*ee20*/  LOP3.LUT R4, R3, UR8, R8, 0x96, !PT ;  /* 0x0000000803047c12 */ /* 0x000fe4000f8e9608 */
[C---:B------:R-:W-:Y:S01]  /*ee30*/  LOP3.LUT R9, R2.reuse, 0xffff, RZ, 0xc0, !PT ;  /* 0x0000ffff02097812 */ /* 0x040fe200078ec0ff */
[----:B-1----:R-:W-:Y:S01]  /*ee40*/  FMUL.FTZ R231, R75, R0 ;  /* 0x000000004be77220 */ /* 0x002fe20000410000 */
[----:B------:R-:W-:Y:S01]  /*ee50*/  LOP3.LUT R7, R2, 0xff, RZ, 0xc0, !PT ;  /* 0x000000ff02077812 */ /* 0x000fe200078ec0ff */
[----:B------:R-:W-:Y:S01]  /*ee60*/  @!P1 HFMA2.BF16_V2 R33, -RZ.H0_H0, RZ.H0_H0, -R214.H0_H0 ;  /* 0x200000ffff219231 */ /* 0x000fe200003409d6 */
[--C-:B------:R-:W-:Y:S01]  /*ee70*/  SHF.R.U32.HI R8, RZ, 0x10, R2.reuse ;  /* 0x00000010ff087819 */ /* 0x100fe20000011602 */
[----:B------:R-:W-:Y:S01]  /*ee80*/  @!P6 HFMA2.BF16_V2 R34, -RZ.H0_H0, RZ.H0_H0, -R192.H0_H0 ;  /* 0x200000ffff22e231 */ /* 0x000fe200003409c0 */
[----:B------:R-:W-:Y:S01]  /*ee90*/  SHF.R.U32.HI R3, RZ, 0x18, R2 ;  /* 0x00000018ff037819 */ /* 0x000fe20000011602 */
[----:B--2---:R-:W-:Y:S01]  /*eea0*/  FADD.FTZ R2, R30, R132 ;  /* 0x000000841e027221 */ /* 0x004fe20000010000 */
[----:B---3--:R-:W-:Y:S01]  /*eeb0*/  F2FP.BF16.F32.PACK_AB R0, R5, R30 ;  /* 0x0000001e0500723e */ /* 0x008fe200000010ff */
[----:B------:R-:W-:Y:S01]  /*eec0*/  IMAD.MOV.U32 R30, RZ, RZ, R106 ;  /* 0x000000ffff1e7224 */ /* 0x000fe200078e006a */
[----:B------:R-:W-:Y:S01]  /*eed0*/  @!P1 PRMT R214, R33, 0x5410, RZ ;  /* 0x0000541021d69816 */ /* 0x000fe200000000ff */
[----:B------:R-:W-:Y:S01]  /*eee0*/  FADD.FTZ R2, R5, R2 ;  /* 0x0000000205027221 */ /* 0x000fe20000010000 */
[C---:B------:R-:W-:Y:S01]  /*eef0*/  PRMT R205, R0.reuse, 0x7610, R205 ;  /* 0x0000761000cd7816 */ /* 0x040fe200000000cd */
[----:B------:R-:W1:Y:S01]  /*ef00*/  MUFU.EX2 R5, R252 ;  /* 0x000000fc00057308 */ /* 0x000e620000000800 */
[----:B------:R-:W-:-:S02]  /*ef10*/  PRMT R207, R0, 0x7632, R207 ;  /* 0x0000763200cf7816 */ /* 0x000fc400000000cf */
[----:B------:R-:W-:Y:S01]  /*ef20*/  SHF.R.U32.HI R0, RZ, 0x8, R6 ;  /* 0x00000008ff007819 */ /* 0x000fe20000011606 */
[----:B------:R-:W-:Y:S01]  /*ef30*/  @!P4 HFMA2.BF16_V2 R26, -RZ.H0_H0, RZ.H0_H0, -R205.H0_H0 ;  /* 0x200000ffff1ac231 */ /* 0x000fe200003409cd */
[----:B------:R-:W-:Y:S01]  /*ef40*/  PRMT R212, R205, 0x5410, R207 ;  /* 0x00005410cdd47816 */ /* 0x000fe200000000cf */
[----:B------:R-:W-:Y:S01]  /*ef50*/  @!P3 HFMA2.BF16_V2 R29, -RZ.H0_H0, RZ.H0_H0, -R207.H0_H0 ;  /* 0x200000ffff1db231 */ /* 0x000fe200003409cf */
[----:B------:R-:W-:Y:S01]  /*ef60*/  LOP3.LUT R0, R0, 0xffff, RZ, 0xc0, !PT ;  /* 0x0000ffff00007812 */ /* 0x000fe200078ec0ff */
[----:B------:R2:W3:Y:S01]  /*ef70*/  MUFU.EX2 R6, R77 ;  /* 0x0000004d00067308 */ /* 0x0004e20000000800 */
[----:B------:R-:W-:Y:S02]  /*ef80*/  @!P4 PRMT R205, R26, 0x5410, RZ ;  /* 0x000054101acdc816 */ /* 0x000fe400000000ff */
[----:B------:R-:W-:Y:S02]  /*ef90*/  ISETP.LE.U32.AND P4, PT, R0, UR14, PT ;  /* 0x0000000e00007c0c */ /* 0x000fe4000bf83070 */
[----:B------:R-:W-:-:S02]  /*efa0*/  SHF.R.U32.HI R0, RZ, 0x10, R4 ;  /* 0x00000010ff007819 */ /* 0x000fc40000011604 */
[----:B------:R-:W-:Y:S02]  /*efb0*/  @!P3 PRMT R207, R29, 0x5410, RZ ;  /* 0x000054101dcfb816 */ /* 0x000fe400000000ff */
[----:B------:R-:W-:Y:S02]  /*efc0*/  LOP3.LUT R0, R0, 0xff, RZ, 0xc0, !PT ;  /* 0x000000ff00007812 */ /* 0x000fe400078ec0ff */
[----:B------:R-:W-:Y:S02]  /*efd0*/  ISETP.LE.U32.AND P3, PT, R7, UR14, PT ;  /* 0x0000000e07007c0c */ /* 0x000fe4000bf63070 */
[----:B------:R-:W-:Y:S02]  /*efe0*/  @!P6 PRMT R192, R34, 0x5410, RZ ;  /* 0x0000541022c0e816 */ /* 0x000fe400000000ff */
[----:B------:R-:W-:Y:S02]  /*eff0*/  MOV R29, R105 ;  /* 0x00000069001d7202 */ /* 0x000fe40000000f00 */
[----:B--2---:R-:W-:Y:S01]  /*f000*/  MOV R77, R61 ;  /* 0x0000003d004d7202 */ /* 0x004fe20000000f00 */
[----:B------:R-:W-:Y:S01]  /*f010*/  IMAD.MOV.U32 R61, RZ, RZ, R213 ;  /* 0x000000ffff3d7224 */ /* 0x000fe200078e00d5 */
[----:B------:R-:W-:-:S02]  /*f020*/  PRMT R213, R208, 0x5410, R195 ;  /* 0x00005410d0d57816 */ /* 0x000fc400000000c3 */
[----:B------:R-:W-:Y:S01]  /*f030*/  @!P0 PRMT R195, R27, 0x5410, RZ ;  /* 0x000054101bc38816 */ /* 0x000fe200000000ff */
[----:B------:R2:W-:Y:S01]  /*f040*/  MUFU.EX2 R7, R61 ;  /* 0x0000003d00077308 */ /* 0x0005e20000000800 */
[----:B------:R-:W-:Y:S01]  /*f050*/  ISETP.LE.U32.AND P0, PT, R3, UR14, PT ;  /* 0x0000000e03007c0c */ /* 0x000fe2000bf03070 */
[----:B-1----:R-:W-:Y:S01]  /*f060*/  FADD.FTZ R3, R5, R2 ;  /* 0x0000000205037221 */ /* 0x002fe20000010000 */
[----:B---3--:R-:W-:Y:S02]  /*f070*/  F2FP.BF16.F32.PACK_AB R2, R6, R5 ;  /* 0x000000050602723e */ /* 0x008fe400000010ff */
[----:B------:R-:W-:Y:S01]  /*f080*/  @!P5 PRMT R208, R28, 0x5410, RZ ;  /* 0x000054101cd0d816 */ /* 0x000fe200000000ff */
[----:B------:R-:W-:Y:S01]  /*f090*/  FADD.FTZ R3, R6, R3 ;  /* 0x0000000306037221 */ /* 0x000fe20000010000 */
[C---:B------:R-:W-:Y:S01]  /*f0a0*/  PRMT R252, R2.reuse, 0x7610, R252 ;  /* 0x0000761002fc7816 */ /* 0x040fe200000000fc */
[----:B------:R1:W-:Y:S01]  /*f0b0*/  MUFU.EX2 R6, R77 ;  /* 0x0000004d00067308 */ /* 0x0003e20000000800 */
[----:B------:R-:W-:-:S02]  /*f0c0*/  PRMT R215, R2, 0x7632, R215 ;  /* 0x0000763202d77816 */ /* 0x000fc400000000d7 */
[----:B------:R-:W-:Y:S01]  /*f0d0*/  ISETP.LE.U32.AND P5, PT, R0, UR14, PT ;  /* 0x0000000e00007c0c */ /* 0x000fe2000bfa3070 */
[----:B------:R-:W-:Y:S01]  /*f0e0*/  @!P2 HFMA2.BF16_V2 R32, -RZ.H0_H0, RZ.H0_H0, -R252.H0_H0 ;  /* 0x200000ffff20a231 */ /* 0x000fe200003409fc */
[----:B------:R-:W-:Y:S01]  /*f0f0*/  LOP3.LUT R0, R4, 0xff, RZ, 0xc0, !PT ;  /* 0x000000ff04007812 */ /* 0x000fe200078ec0ff */
[----:B------:R-:W-:Y:S01]  /*f100*/  @!P4 HFMA2.BF16_V2 R31, -RZ.H0_H0, RZ.H0_H0, -R215.H0_H0 ;  /* 0x200000ffff1fc231 */ /* 0x000fe200003409d7 */
[----:B------:R-:W-:Y:S01]  /*f110*/  PRMT R26, R252, 0x5410, R215 ;  /* 0x00005410fc1a7816 */ /* 0x000fe200000000d7 */
[----:B------:R-:W3:Y:S01]  /*f120*/  MUFU.EX2 R2, R88 ;  /* 0x0000005800027308 */ /* 0x000ee20000000800 */
[----:B------:R-:W-:Y:S01]  /*f130*/  @!P2 PRMT R252, R32, 0x5410, RZ ;  /* 0x0000541020fca816 */ /* 0x000fe200000000ff */
[----:B--2---:R-:W-:Y:S01]  /*f140*/  IMAD.MOV.U32 R61, RZ, RZ, R194 ;  /* 0x000000ffff3d7224 */ /* 0x004fe200078e00c2 */
[----:B------:R-:W-:Y:S01]  /*f150*/  ISETP.LE.U32.AND P2, PT, R0, UR14, PT ;  /* 0x0000000e00007c0c */ /* 0x000fe2000bf43070 */
[----:B------:R-:W-:Y:S01]  /*f160*/  @!P0 HFMA2.BF16_V2 R36, -RZ.H0_H0, RZ.H0_H0, -R134.H1_H1 ;  /* 0x200000ffff248231 */ /* 0x000fe20000360986 */
[----:B------:R-:W-:-:S02]  /*f170*/  SHF.R.U32.HI R0, RZ, 0x18, R4 ;  /* 0x00000018ff007819 */ /* 0x000fc40000011604 */
[----:B------:R-:W-:Y:S01]  /*f180*/  @!P4 PRMT R215, R31, 0x5410, RZ ;  /* 0x000054101fd7c816 */ /* 0x000fe200000000ff */
[----:B------:R2:W-:Y:S01]  /*f190*/  MUFU.EX2 R5, R56 ;  /* 0x0000003800057308 */ /* 0x0005e20000000800 */
[----:B------:R-:W-:Y:S01]  /*f1a0*/  ISETP.LE.U32.AND P4, PT, R0, UR14, PT ;  /* 0x0000000e00007c0c */ /* 0x000fe2000bf83070 */
[----:B-1----:R-:W-:Y:S01]  /*f1b0*/  IMAD.MOV.U32 R77, RZ, RZ, R193 ;  /* 0x000000ffff4d7224 */ /* 0x002fe200078e00c1 */
[----:B------:R-:W-:Y:S01]  /*f1c0*/  LOP3.LUT R0, R8, 0xff, RZ, 0xc0, !PT ;  /* 0x000000ff08007812 */ /* 0x000fe200078ec0ff */
[----:B------:R-:W-:Y:S01]  /*f1d0*/  IMAD.MOV.U32 R31, RZ, RZ, R107 ;  /* 0x000000ffff1f7224 */ /* 0x000fe200078e006b */
[----:B------:R-:W-:Y:S02]  /*f1e0*/  MOV R28, R104 ;  /* 0x00000068001c7202 */ /* 0x000fe40000000f00 */
[----:B------:R-:W-:Y:S01]  /*f1f0*/  ISETP.LE.U32.AND P1, PT, R0, UR14, PT ;  /* 0x0000000e00007c0c */ /* 0x000fe2000bf23070 */
[----:B------:R1:W-:Y:S01]  /*f200*/  MUFU.EX2 R27, R190 ;  /* 0x000000be001b7308 */ /* 0x0003e20000000800 */
[----:B------:R-:W-:Y:S01]  /*f210*/  LOP3.LUT R0, R4, 0xffff, RZ, 0xc0, !PT ;  /* 0x0000ffff04007812 */ /* 0x000fe200078ec0ff */
[----:B---3--:R-:W-:Y:S01]  /*f220*/  FADD.FTZ R3, R2, R3 ;  /* 0x0000000302037221 */ /* 0x008fe20000010000 */
[----:B------:R-:W-:-:S02]  /*f230*/  F2FP.BF16.F32.PACK_AB R2, R6, R2 ;  /* 0x000000020602723e */ /* 0x000fc400000010ff */
[----:B------:R-:W-:Y:S01]  /*f240*/  SHF.R.U32.HI R0, RZ, 0x8, R0 ;  /* 0x00000008ff007819 */ /* 0x000fe20000011600 */
[----:B------:R-:W-:Y:S01]  /*f250*/  FADD.FTZ R3, R6, R3 ;  /* 0x0000000306037221 */ /* 0x000fe20000010000 */
[----:B------:R-:W-:Y:S01]  /*f260*/  PRMT R191, R2, 0x7610, R191 ;  /* 0x0000761002bf7816 */ /* 0x000fe200000000bf */
[----:B------:R-:W3:Y:S01]  /*f270*/  MUFU.EX2 R4, R60 ;  /* 0x0000003c00047308 */ /* 0x000ee20000000800 */
[----:B------:R-:W-:Y:S01]  /*f280*/  LOP3.LUT R0, R0, 0xffff, RZ, 0xc0, !PT ;  /* 0x0000ffff00007812 */ /* 0x000fe200078ec0ff */
[----:B--2---:R-:W-:Y:S01]  /*f290*/  IMAD.MOV.U32 R56, RZ, RZ, R221 ;  /* 0x000000ffff387224 */ /* 0x004fe200078e00dd */
[----:B------:R-:W-:Y:S01]  /*f2a0*/  PRMT R179, R2, 0x7632, R179 ;  /* 0x0000763202b37816 */ /* 0x000fe200000000b3 */
[----:B------:R-:W-:Y:S01]  /*f2b0*/  @!P2 HFMA2.BF16_V2 R35, -RZ.H0_H0, RZ.H0_H0, -R191.H0_H0 ;  /* 0x200000ffff23a231 */ /* 0x000fe200003409bf */
[----:B------:R-:W-:Y:S01]  /*f2c0*/  ISETP.LE.U32.AND P6, PT, R0, UR14, PT ;  /* 0x0000000e00007c0c */ /* 0x000fe2000bfc3070 */
[----:B------:R-:W-:Y:S01]  /*f2d0*/  FADD.FTZ R221, R7, R3 ;  /* 0x0000000307dd7221 */ /* 0x000fe20000010000 */
[----:B------:R-:W-:Y:S01]  /*f2e0*/  SHF.R.U32.HI R0, RZ, 0x8, R9 ;  /* 0x00000008ff007819 */ /* 0x000fe20000011609 */
[----:B------:R-:W-:Y:S01]  /*f2f0*/  @!P1 HFMA2.BF16_V2 R38, -RZ.H0_H0, RZ.H0_H0, -R134.H0_H0 ;  /* 0x200000ffff269231 */ /* 0x000fe20000340986 */
[----:B-1----:R-:W-:-:S02]  /*f300*/  PRMT R190, R191, 0x5410, R179 ;  /* 0x00005410bfbe7816 */ /* 0x002fc400000000b3 */
[----:B------:R-:W-:Y:S02]  /*f310*/  LOP3.LUT R0, R0, 0xffff, RZ, 0xc0, !PT ;  /* 0x0000ffff00007812 */ /* 0x000fe400078ec0ff */
[----:B------:R-:W-:Y:S02]  /*f320*/  @!P2 PRMT R191, R35, 0x5410, RZ ;  /* 0x0000541023bfa816 */ /* 0x000fe400000000ff */
[----:B------:R-:W-:Y:S01]  /*f330*/  ISETP.LE.U32.AND P2, PT, R0, UR14, PT ;  /* 0x0000000e00007c0c */ /* 0x000fe2000bf43070 */
[----:B---3--:R-:W-:Y:S01]  /*f340*/  FADD.FTZ R2, R4, R135 ;  /* 0x0000008704027221 */ /* 0x008fe20000010000 */
[----:B------:R-:W-:Y:S01]  /*f350*/  MOV R60, R209 ;  /* 0x000000d1003c7202 */ /* 0x000fe20000000f00 */
[----:B------:R-:W-:Y:S01]  /*f360*/  @!P6 HFMA2.BF16_V2 R41, -RZ.H0_H0, RZ.H0_H0, -R179.H0_H0 ;  /* 0x200000ffff29e231 */ /* 0x000fe200003409b3 */
[C---:B------:R-:W-:Y:S01]  /*f370*/  F2FP.BF16.F32.PACK_AB R0, R5.reuse, R4 ;  /* 0x000000040500723e */ /* 0x040fe200000010ff */
[----:B------:R-:W-:Y:S01]  /*f380*/  FADD.FTZ R209, R5, R2 ;  /* 0x0000000205d17221 */ /* 0x000fe20000010000 */
[----:B------:R-:W-:Y:S01]  /*f390*/  IMAD R2, R13, -0x2daee0ad, RZ ;  /* 0xd2511f530d027824 */ /* 0x000fe200078e02ff */
[----:B------:R-:W-:Y:S01]  /*f3a0*/  MOV R4, UR20 ;  /* 0x0000001400047c02 */ /* 0x000fe20008000f00 */
[----:B------:R-:W-:Y:S01]  /*f3b0*/  IMAD.WIDE.U32 R12, R11, -0x2daee0ad, RZ ;  /* 0xd2511f530b0c7825 */ /* 0x000fe200078e00ff */
[----:B------:R-:W-:-:S02]  /*f3c0*/  PRMT R178, R0, 0x7610, R178 ;  /* 0x0000761000b27816 */ /* 0x000fc400000000b2 */
[----:B------:R-:W-:Y:S01]  /*f3d0*/  PRMT R177, R0, 0x7632, R177 ;  /* 0x0000763200b17816 */ /* 0x000fe200000000b1 */
[----:B------:R-:W-:Y:S01]  /*f3e0*/  IMAD.WIDE R132, R4, 0x2, R24 ;  /* 0x0000000204847825 */ /* 0x000fe200078e0218 */
[----:B------:R-:W-:-:S03]  /*f3f0*/  LOP3.LUT R2, R13, UR7, R2, 0x96, !PT ;  /* 0x000000070d027c12 */ /* 0x000fc6000f8e9602 */
[----:B------:R-:W-:Y:S01]  /*f400*/  @!P5 HFMA2.BF16_V2 R39, -RZ.H0_H0, RZ.H0_H0, -R178.H0_H0 ;  /* 0x200000ffff27d231 */ /* 0x000fe200003409b2 */
[----:B------:R-:W-:Y:S01]  /*f410*/  F2FP.BF16.F32.PACK_AB R0, R27, R7 ;  /* 0x000000071b00723e */ /* 0x000fe200000010ff */
[----:B------:R-:W-:Y:S01]  /*f420*/  @!P4 HFMA2.BF16_V2 R37, -RZ.H0_H0, RZ.H0_H0, -R177.H0_H0 ;  /* 0x200000ffff25c231 */ /* 0x000fe200003409b1 */
[----:B------:R-:W-:Y:S01]  /*f430*/  STG.E.U16 desc[UR28][R132.64+-0x80], R18 ;  /* 0xffff801284007986 */ /* 0x000fe2000c10151c */
[----:B------:R-:W-:Y:S01]  /*f440*/  IMAD.WIDE.U32 R2, R2, -0x326172a9, RZ ;  /* 0xcd9e8d5702027825 */ /* 0x000fe200078e00ff */
[C---:B------:R-:W-:Y:S02]  /*f450*/  PRMT R176, R0.reuse, 0x7610, R176 ;  /* 0x0000761000b07816 */ /* 0x040fe400000000b0 */
[----:B------:R-:W-:Y:S01]  /*f460*/  PRMT R135, R0, 0x7632, R135 ;  /* 0x0000763200877816 */ /* 0x000fe20000000087 */
[----:B------:R-:W-:Y:S01]  /*f470*/  STG.E.U16 desc[UR28][R132.64+-0x7e], R19 ;  /* 0xffff821384007986 */ /* 0x000fe2000c10151c */
[----:B------:R-:W-:Y:S01]  /*f480*/  LOP3.LUT R0, R3, UR6, R14, 0x96, !PT ;  /* 0x0000000603007c12 */ /* 0x000fe2000f8e960e */
[----:B------:R-:W-:Y:S01]  /*f490*/  @!P3 HFMA2.BF16_V2 R42, -RZ.H0_H0, RZ.H0_H0, -R176.H0_H0 ;  /* 0x200000ffff2ab231 */ /* 0x000fe200003409b0 */
[----:B------:R-:W-:Y:S01]  /*f4a0*/  LOP3.LUT R3, R2, 0xffff, RZ, 0xc0, !PT ;  /* 0x0000ffff02037812 */ /* 0x000fe200078ec0ff */
[----:B------:R-:W-:Y:S01]  /*f4b0*/  @!P2 HFMA2.BF16_V2 R40, -RZ.H0_H0, RZ.H0_H0, -R135.H0_H0 ;  /* 0x200000ffff28a231 */ /* 0x000fe20000340987 */
[----:B------:R-:W-:-:S02]  /*f4c0*/  LOP3.LUT R4, R0, 0xffff, RZ, 0xc0, !PT ;  /* 0x0000ffff00047812 */ /* 0x000fc400078ec0ff */
[----:B------:R-:W-:Y:S02]  /*f4d0*/  PRMT R194, R176, 0x5410, R135 ;  /* 0x00005410b0c27816 */ /* 0x000fe40000000087 */
[----:B------:R-:W-:Y:S02]  /*f4e0*/  SHF.R.U32.HI R5, RZ, 0x8, R4 ;  /* 0x00000008ff057819 */ /* 0x000fe40000011604 */
[----:B------:R-:W-:Y:S02]  /*f4f0*/  LOP3.LUT R4, R0, 0xff, RZ, 0xc0, !PT ;  /* 0x000000ff00047812 */ /* 0x000fe400078ec0ff */
[----:B------:R-:W-:Y:S02]  /*f500*/  @!P6 PRMT R179, R41, 0x5410, RZ ;  /* 0x0000541029b3e816 */ /* 0x000fe400000000ff */
[----:B------:R-:W-:Y:S02]  /*f510*/  PRMT R7, R4, 0x5410, R5 ;  /* 0x0000541004077816 */ /* 0x000fe40000000005 */
[----:B------:R-:W-:-:S02]  /*f520*/  SHF.R.U32.HI R5, RZ, 0x10, R0 ;  /* 0x00000010ff057819 */ /* 0x000fc40000011600 */
[----:B------:R-:W-:Y:S02]  /*f530*/  SHF.R.U32.HI R4, RZ, 0x18, R0 ;  /* 0x00000018ff047819 */ /* 0x000fe40000011600 */
[----:B------:R-:W-:Y:S01]  /*f540*/  LOP3.LUT R0, R5, 0xff, RZ, 0xc0, !PT ;  /* 0x000000ff05007812 */ /* 0x000fe200078ec0ff */
[----:B------:R-:W-:Y:S01]  /*f550*/  IMAD.MOV.U32 R5, RZ, RZ, 0x7054 ;  /* 0x00007054ff057424 */ /* 0x000fe200078e00ff */
[----:B------:R-:W-:Y:S02]  /*f560*/  @!P3 PRMT R176, R42, 0x5410, RZ ;  /* 0x000054102ab0b816 */ /* 0x000fe400000000ff */
[----:B------:R-:W-:Y:S01]  /*f570*/  PRMT R8, R0, 0x5410, R4 ;  /* 0x0000541000087816 */ /* 0x000fe20000000004 */
[----:B------:R-:W-:Y:S01]  /*f580*/  IMAD.U32 R0, RZ, RZ, UR14 ;  /* 0x0000000eff007e24 */ /* 0x000fe2000f8e00ff */
[----:B------:R-:W-:Y:S02]  /*f590*/  SHF.R.U32.HI R4, RZ, 0x8, R3 ;  /* 0x00000008ff047819 */ /* 0x000fe40000011603 */
[----:B------:R-:W-:-:S02]  /*f5a0*/  LOP3.LUT R3, R2, 0xff, RZ, 0xc0, !PT ;  /* 0x000000ff02037812 */ /* 0x000fc400078ec0ff */
[----:B------:R-:W-:Y:S02]  /*f5b0*/  PRMT R0, R0, R5, UR14 ;  /* 0x0000000e00007e16 */ /* 0x000fe40008000005 */
[----:B------:R-:W-:Y:S02]  /*f5c0*/  PRMT R6, R3, 0x5410, R4 ;  /* 0x0000541003067816 */ /* 0x000fe40000000004 */
[--C-:B------:R-:W-:Y:S02]  /*f5d0*/  SHF.R.U32.HI R5, RZ, 0x10, R2.reuse ;  /* 0x00000010ff057819 */ /* 0x100fe40000011602 */
[--C-:B------:R-:W-:Y:S02]  /*f5e0*/  HSET2.LE.AND R3, R7, R0.reuse, PT ;  /* 0x0000000007037233 */ /* 0x100fe40003803000 */
[----:B------:R-:W-:Y:S02]  /*f5f0*/  SHF.R.U32.HI R7, RZ, 0x18, R2 ;  /* 0x00000018ff077819 */ /* 0x000fe40000011602 */
[----:B------:R-:W-:-:S02]  /*f600*/  HSET2.LE.AND R2, R8, R0, PT ;  /* 0x0000000008027233 */ /* 0x000fc40003803000 */
[----:B------:R-:W1:Y:S01]  /*f610*/  LDSM.16.MT88.4 R8, [R185+0x10000] ;  /* 0x01000000b908783b */ /* 0x000e620000004200 */
[----:B------:R-:W-:Y:S02]  /*f620*/  LOP3.LUT R5, R5, 0xff, RZ, 0xc0, !PT ;  /* 0x000000ff05057812 */ /* 0x000fe400078ec0ff */
[----:B------:R-:W-:Y:S02]  /*f630*/  LOP3.LUT R4, R3, R77, RZ, 0xc0, !PT ;  /* 0x0000004d03047212 */ /* 0x000fe400078ec0ff */
[----:B------:R-:W-:Y:S02]  /*f640*/  PRMT R7, R5, 0x5410, R7 ;  /* 0x0000541005077816 */ /* 0x000fe40000000007 */
[----:B------:R-:W-:Y:S02]  /*f650*/  LOP3.LUT R5, R2, R60, RZ, 0xc0, !PT ;  /* 0x0000003c02057212 */ /* 0x000fe400078ec0ff */
[--C-:B------:R-:W-:Y:S02]  /*f660*/  HSET2.LE.AND R3, R6, R0.reuse, PT ;  /* 0x0000000006037233 */ /* 0x100fe40003803000 */
[----:B------:R-:W-:-:S02]  /*f670*/  HSET2.LE.AND R2, R7, R0, PT ;  /* 0x0000000007027233 */ /* 0x000fc40003803000 */
[----:B------:R-:W-:Y:S02]  /*f680*/  MOV R77, R61 ;  /* 0x0000003d004d7202 */ /* 0x000fe40000000f00 */
[----:B------:R-:W-:Y:S01]  /*f690*/  LOP3.LUT R6, R3, R169, RZ, 0xc0, !PT ;  /* 0x000000a903067212 */ /* 0x000fe200078ec0ff */
[----:B------:R-:W-:Y:S01]  /*f6a0*/  IMAD.MOV.U32 R3, RZ, RZ, R56 ;  /* 0x000000ffff037224 */ /* 0x000fe200078e0038 */
[----:B------:R-:W-:Y:S01]  /*f6b0*/  LOP3.LUT R7, R2, R171, RZ, 0xc0, !PT ;  /* 0x000000ab02077212 */ /* 0x000fe200078ec0ff */
[----:B------:R-:W-:Y:S01]  /*f6c0*/  IMAD.MOV.U32 R14, RZ, RZ, R77 ;  /* 0x000000ffff0e7224 */ /* 0x000fe200078e004d */
[----:B------:R-:W-:Y:S01]  /*f6d0*/  @!P2 PRMT R135, R40, 0x5410, RZ ;  /* 0x000054102887a816 */ /* 0x000fe200000000ff */
[----:B------:R-:W-:Y:S01]  /*f6e0*/  IMAD.MOV.U32 R2, RZ, RZ, R130 ;  /* 0x000000ffff027224 */ /* 0x000fe200078e0082 */
[----:B------:R-:W-:Y:S01]  /*f6f0*/  PRMT R193, R178, 0x5410, R177 ;  /* 0x00005410b2c17816 */ /* 0x000fe200000000b1 */
[----:B------:R-:W-:Y:S01]  /*f700*/  IMAD.MOV.U32 R171, RZ, RZ, R131 ;  /* 0x000000ffffab7224 */ /* 0x000fe200078e0083 */
[----:B------:R-:W-:Y:S01]  /*f710*/  MOV R131, R72 ;  /* 0x0000004800837202 */ /* 0x000fe20000000f00 */
[----:B------:R-:W-:Y:S01]  /*f720*/  IMAD.MOV.U32 R130, RZ, RZ, R73 ;  /* 0x000000ffff827224 */ /* 0x000fe200078e0049 */
[----:B------:R-:W-:-:S02]  /*f730*/  @P1 PRMT R198, R134, 0x7610, R198 ;  /* 0x0000761086c61816 */ /* 0x000fc400000000c6 */
[----:B------:R-:W-:Y:S02]  /*f740*/  @P0 PRMT R196, R134, 0x7632, R196 ;  /* 0x0000763286c40816 */ /* 0x000fe400000000c4 */
[----:B------:R-:W-:Y:S02]  /*f750*/  @!P5 PRMT R178, R39, 0x5410, RZ ;  /* 0x0000541027b2d816 */ /* 0x000fe400000000ff */
[----:B------:R-:W-:Y:S02]  /*f760*/  @!P4 PRMT R177, R37, 0x5410, RZ ;  /* 0x0000541025b1c816 */ /* 0x000fe400000000ff */
[----:B------:R-:W-:Y:S02]  /*f770*/  @!P1 PRMT R198, R38, 0x5410, RZ ;  /* 0x0000541026c69816 */ /* 0x000fe400000000ff */
[----:B------:R-:W-:Y:S01]  /*f780*/  @!P0 PRMT R196, R36, 0x5410, RZ ;  /* 0x0000541024c48816 */ /* 0x000fe200000000ff */
[C---:B-1----:R-:W-:Y:S06]  /*f790*/  HMMA.16816.F32.BF16 R60, R4.reuse, R8, R164 ;  /* 0x00000008043c723c */ /* 0x042fec00000418a4 */
[----:B------:R-:W-:Y:S01]  /*f7a0*/  HMMA.16816.F32.BF16 R16, R4, R10, R160 ;  /* 0x0000000a0410723c */ /* 0x000fe200000418a0 */
[----:B------:R-:W1:Y:S01]  /*f7b0*/  LDSM.16.MT88.4 R8, [R186+0x10000] ;  /* 0x01000000ba08783b */ /* 0x000e620000004200 */
[----:B------:R-:W-:Y:S01]  /*f7c0*/  MOV R167, R129 ;  /* 0x0000008100a77202 */ /* 0x000fe20000000f00 */
[----:B------:R-:W-:Y:S01]  /*f7d0*/  IMAD.MOV.U32 R129, RZ, RZ, R76 ;  /* 0x000000ffff817224 */ /* 0x000fe200078e004c */
[----:B------:R-:W-:Y:S01]  /*f7e0*/  MOV R165, R123 ;  /* 0x0000007b00a57202 */ /* 0x000fe20000000f00 */
[----:B------:R-:W-:-:S02]  /*f7f0*/  IMAD.MOV.U32 R166, RZ, RZ, R128 ;  /* 0x000000ffffa67224 */ /* 0x000fc400078e0080 */
[----:B------:R-:W-:Y:S01]  /*f800*/  MOV R160, R126 ;  /* 0x0000007e00a07202 */ /* 0x000fe20000000f00 */
[----:B------:R-:W-:Y:S02]  /*f810*/  IMAD.MOV.U32 R161, RZ, RZ, R127 ;  /* 0x000000ffffa17224 */ /* 0x000fe400078e007f */
[----:B------:R-:W-:Y:S02]  /*f820*/  IMAD.MOV.U32 R128, RZ, RZ, R57 ;  /* 0x000000ffff807224 */ /* 0x000fe400078e0039 */
[----:B------:R-:W-:Y:S02]  /*f830*/  IMAD.MOV.U32 R164, RZ, RZ, R122 ;  /* 0x000000ffffa47224 */ /* 0x000fe400078e007a */
[----:B------:R-:W-:Y:S02]  /*f840*/  IMAD.MOV.U32 R163, RZ, RZ, R121 ;  /* 0x000000ffffa37224 */ /* 0x000fe400078e0079 */
[----:B------:R-:W-:Y:S01]  /*f850*/  IMAD.MOV.U32 R162, RZ, RZ, R120 ;  /* 0x000000ffffa27224 */ /* 0x000fe200078e0078 */
        /* <DEDUP_REMOVED lines=9> */
[----:B------:R-:W-:Y:S01]  /*f8f0*/  MOV R152, R114 ;  /* 0x0000007200987202 */ /* 0x000fe20000000f00 */
        /* <DEDUP_REMOVED lines=11> */
[----:B------:R-:W-:Y:S02]  /*f9b0*/  IMAD.MOV.U32 R145, RZ, RZ, R101 ;  /* 0x000000ffff917224 */ /* 0x000fe400078e0065 */
[----:B------:R-:W-:Y:S02]  /*f9c0*/  IMAD.MOV.U32 R147, RZ, RZ, R103 ;  /* 0x000000ffff937224 */ /* 0x000fe400078e0067 */
[----:B------:R-:W-:Y:S01]  /*f9d0*/  IMAD.MOV.U32 R152, RZ, RZ, R156 ;  /* 0x000000ffff987224 */ /* 0x000fe200078e009c */
[----:B------:R-:W-:Y:S01]  /*f9e0*/  MOV R156, R160 ;  /* 0x000000a0009c7202 */ /* 0x000fe20000000f00 */
[----:B------:R-:W-:-:S02]  /*f9f0*/  IMAD.MOV.U32 R157, RZ, RZ, R161 ;  /* 0x000000ffff9d7224 */ /* 0x000fc400078e00a1 */
[----:B------:R-:W-:Y:S02]  /*fa00*/  IMAD.MOV.U32 R160, RZ, RZ, R164 ;  /* 0x000000ffffa07224 */ /* 0x000fe400078e00a4 */
[----:B------:R-:W-:Y:S01]  /*fa10*/  IMAD.MOV.U32 R161, RZ, RZ, R165 ;  /* 0x000000ffffa17224 */ /* 0x000fe200078e00a5 */
[----:B------:R-:W-:Y:S01]  /*fa20*/  MOV R165, R171 ;  /* 0x000000ab00a57202 */ /* 0x000fe20000000f00 */
[----:B------:R-:W-:Y:S01]  /*fa30*/  IMAD.MOV.U32 R164, RZ, RZ, R2 ;  /* 0x000000ffffa47224 */ /* 0x000fe200078e0002 */
        /* <DEDUP_REMOVED lines=27> */
[----:B-1----:R-:W-:Y:S07]  /*fbf0*/  HMMA.16816.F32.BF16 R44, R4, R8, R144 ;  /* 0x00000008042c723c */ /* 0x002fee0000041890 */
[----:B------:R-:W-:Y:S01]  /*fc00*/  IMAD.MOV.U32 R146, RZ, RZ, R150 ;  /* 0x000000ffff927224 */ /* 0x000fe200078e0096 */
[----:B------:R-:W-:Y:S01]  /*fc10*/  MOV R150, R154 ;  /* 0x0000009a00967202 */ /* 0x000fe20000000f00 */
[----:B------:R-:W-:Y:S01]  /*fc20*/  IMAD.MOV.U32 R154, RZ, RZ, R158 ;  /* 0x000000ffff9a7224 */ /* 0x000fe200078e009e */
[----:B------:R-:W-:Y:S01]  /*fc30*/  MOV R147, R151 ;  /* 0x0000009700937202 */ /* 0x000fe20000000f00 */
[----:B------:R-:W-:Y:S01]  /*fc40*/  IMAD.MOV.U32 R158, RZ, RZ, R162 ;  /* 0x000000ffff9e7224 */ /* 0x000fe200078e00a2 */
[----:B------:R-:W-:Y:S01]  /*fc50*/  MOV R162, R166 ;  /* 0x000000a600a27202 */ /* 0x000fe20000000f00 */
[----:B------:R-:W-:Y:S01]  /*fc60*/  IMAD.MOV.U32 R151, RZ, RZ, R155 ;  /* 0x000000ffff977224 */ /* 0x000fe200078e009b */
[----:B------:R-:W2:Y:S01]  /*fc70*/  LDL.LU R166, [R1+0x68] ;  /* 0x0000680001a67983 */ /* 0x000ea20000300800 */
[----:B------:R-:W-:Y:S01]  /*fc80*/  IMAD.MOV.U32 R155, RZ, RZ, R159 ;  /* 0x000000ffff9b7224 */ /* 0x000fe200078e009f */
[----:B------:R-:W-:Y:S01]  /*fc90*/  MOV R159, R163 ;  /* 0x000000a3009f7202 */ /* 0x000fe20000000f00 */
[----:B------:R-:W-:-:S02]  /*fca0*/  IMAD.MOV.U32 R163, RZ, RZ, R167 ;  /* 0x000000ffffa37224 */ /* 0x000fc400078e00a7 */
[----:B------:R-:W-:Y:S02]  /*fcb0*/  IMAD.MOV.U32 R142, RZ, RZ, R146 ;  /* 0x000000ffff8e7224 */ /* 0x000fe400078e0092 */
[----:B------:R-:W-:Y:S02]  /*fcc0*/  IMAD.MOV.U32 R167, RZ, RZ, R199 ;  /* 0x000000ffffa77224 */ /* 0x000fe400078e00c7 */
[----:B------:R-:W-:Y:S01]  /*fcd0*/  IMAD.MOV.U32 R146, RZ, RZ, R150 ;  /* 0x000000ffff927224 */ /* 0x000fe200078e0096 */
[----:B------:R-:W3:Y:S01]  /*fce0*/  LDL.LU R199, [R1+0x164] ;  /* 0x0001640001c77983 */ /* 0x000ee20000300800 */
[----:B------:R-:W-:Y:S01]  /*fcf0*/  IMAD.MOV.U32 R2, RZ, RZ, R220 ;  /* 0x000000ffff027224 */ /* 0x000fe200078e00dc */
[----:B------:R-:W-:Y:S01]  /*fd00*/  MOV R171, R200 ;  /* 0x000000c800ab7202 */ /* 0x000fe20000000f00 */
[----:B------:R-:W-:Y:S01]  /*fd10*/  IMAD.MOV.U32 R150, RZ, RZ, R158 ;  /* 0x000000ffff967224 */ /* 0x000fe200078e009e */
[----:B------:R-:W4:Y:S01]  /*fd20*/  LDL.LU R220, [R1+0x160] ;  /* 0x0001600001dc7983 */ /* 0x000f220000300800 */
[----:B------:R-:W-:-:S03]  /*fd30*/  IMAD.MOV.U32 R158, RZ, RZ, R162 ;  /* 0x000000ffff9e7224 */ /* 0x000fc600078e00a2 */
[----:B------:R-:W4:Y:S01]  /*fd40*/  LDL.LU R200, [R1+0x15c] ;  /* 0x00015c0001c87983 */ /* 0x000f220000300800 */
[----:B------:R-:W-:Y:S03]  /*fd50*/  HMMA.16816.F32.BF16 R28, R4, R10, R28 ;  /* 0x0000000a041c723c */ /* 0x000fe6000004181c */
[----:B------:R-:W1:Y:S01]  /*fd60*/  LDSM.16.MT88.4 R8, [R186+0x16000] ;  /* 0x01600000ba08783b */ /* 0x000e620000004200 */
[----:B------:R-:W-:Y:S01]  /*fd70*/  IMAD.MOV.U32 R143, RZ, RZ, R147 ;  /* 0x000000ffff8f7224 */ /* 0x000fe200078e0093 */
[----:B------:R-:W-:Y:S01]  /*fd80*/  MOV R144, R148 ;  /* 0x0000009400907202 */ /* 0x000fe20000000f00 */
[----:B------:R-:W-:Y:S02]  /*fd90*/  IMAD.MOV.U32 R145, RZ, RZ, R149 ;  /* 0x000000ffff917224 */ /* 0x000fe400078e0095 */
[----:B------:R-:W-:Y:S01]  /*fda0*/  IMAD.MOV.U32 R136, RZ, RZ, R142 ;  /* 0x000000ffff887224 */ /* 0x000fe200078e008e */
[----:B------:R-:W-:Y:S01]  /*fdb0*/  MOV R138, R144 ;  /* 0x00000090008a7202 */ /* 0x000fe20000000f00 */
[----:B------:R-:W-:-:S02]  /*fdc0*/  IMAD.MOV.U32 R137, RZ, RZ, R143 ;  /* 0x000000ffff897224 */ /* 0x000fc400078e008f */
[----:B------:R-:W-:Y:S01]  /*fdd0*/  IMAD.MOV.U32 R139, RZ, RZ, R145 ;  /* 0x000000ffff8b7224 */ /* 0x000fe200078e0091 */
[----:B------:R-:W-:Y:S01]  /*fde0*/  MOV R147, R151 ;  /* 0x0000009700937202 */ /* 0x000fe20000000f00 */
[----:B------:R-:W-:Y:S01]  /*fdf0*/  IMAD.MOV.U32 R149, RZ, RZ, R153 ;  /* 0x000000ffff957224 */ /* 0x000fe200078e0099 */
[----:B--2---:R-:W-:Y:S02]  /*fe00*/  MOV R162, R166 ;  /* 0x000000a600a27202 */ /* 0x004fe40000000f00 */
[----:B------:R-:W2:Y:S01]  /*fe10*/  LDL.LU R166, [R1+0x78] ;  /* 0x0000780001a67983 */ /* 0x000ea20000300800 */
[C---:B-1----:R-:W-:Y:S06]  /*fe20*/  HMMA.16816.F32.BF16 R128, R4.reuse, R8, R128 ;  /* 0x000000080480723c */ /* 0x042fec0000041880 */
[----:B------:R-:W-:Y:S01]  /*fe30*/  HMMA.16816.F32.BF16 R136, R4, R10, R136 ;  /* 0x0000000a0488723c */ /* 0x000fe20000041888 */
        /* <DEDUP_REMOVED lines=23> */
[----:B------:R-:W-:-:S03]  /*ffb0*/  IMAD.MOV.U32 R160, RZ, RZ, R164 ;  /* 0x000000ffffa07224 */ /* 0x000fc600078e00a4 */
[C---:B-1----:R-:W-:Y:S06]  /*ffc0*/  HMMA.16816.F32.BF16 R140, R4.reuse, R8, R140 ;  /* 0x00000008048c723c */ /* 0x042fec000004188c */
[----:B------:R-:W-:Y:S01]  /*ffd0*/  HMMA.16816.F32.BF16 R148, R4, R10, R148 ;  /* 0x0000000a0494723c */ /* 0x000fe20000041894 */
[----:B------:R-:W1:Y:S01]  /*ffe0*/  LDSM.16.MT88.4 R8, [R187+0x16000] ;  /* 0x01600000bb08783b */ /* 0x000e620000004200 */
        /* <DEDUP_REMOVED lines=13> */
[----:B------:R1:W5:Y:S01]  /*100c0*/  LDL.LU R223, [R1+0x158] ;  /* 0x0001580001df7983 */ /* 0x0003620000300800 */
[----:B------:R-:W-:-:S02]  /*100d0*/  IMAD.MOV.U32 R157, RZ, RZ, R161 ;  /* 0x000000ffff9d7224 */ /* 0x000fc400078e00a1 */
[----:B------:R-:W-:Y:S01]  /*100e0*/  IMAD.MOV.U32 R159, RZ, RZ, R162 ;  /* 0x000000ffff9f7224 */ /* 0x000fe200078e00a2 */
[----:B------:R1:W5:Y:S01]  /*100f0*/  LDL.LU R222, [R1+0x154] ;  /* 0x0001540001de7983 */ /* 0x0003620000300800 */
[----:B------:R-:W-:Y:S02]  /*10100*/  IMAD.MOV.U32 R167, RZ, RZ, R3 ;  /* 0x000000ffffa77224 */ /* 0x000fe400078e0003 */
[----:B------:R-:W-:Y:S01]  /*10110*/  IMAD.MOV.U32 R160, RZ, RZ, R164 ;  /* 0x000000ffffa07224 */ /* 0x000fe200078e00a4 */
[----:B------:R1:W5:Y:S01]  /*10120*/  LDL.LU R221, [R1+0x150] ;  /* 0x0001500001dd7983 */ /* 0x0003620000300800 */
        /* <DEDUP_REMOVED lines=27> */
[----:B---3--:R-:W-:Y:S01]  /*102e0*/  MOV R171, R199 ;  /* 0x000000c700ab7202 */ /* 0x008fe20000000f00 */
[----:B------:R-:W-:Y:S01]  /*102f0*/  IMAD.MOV.U32 R14, RZ, RZ, R197 ;  /* 0x000000ffff0e7224 */ /* 0x000fe200078e00c5 */
[----:B-1----:R-:W-:Y:S01]  /*10300*/  HMMA.16816.F32.BF16 R152, R4, R8, R152 ;  /* 0x000000080498723c */ /* 0x002fe20000041898 */
[----:B------:R-:W-:-:S02]  /*10310*/  IMAD.MOV.U32 R227, RZ, RZ, R218 ;  /* 0x000000ffffe37224 */ /* 0x000fc400078e00da */
[----:B------:R-:W-:-:S03]  /*10320*/  IMAD.MOV.U32 R218, RZ, RZ, R171 ;  /* 0x000000ffffda7224 */ /* 0x000fc600078e00ab */
[----:B------:R-:W-:Y:S01]  /*10330*/  HMMA.16816.F32.BF16 R144, R4, R10, R144 ;  /* 0x0000000a0490723c */ /* 0x000fe20000041890 */
[----:B------:R-:W-:Y:S01]  /*10340*/  IMAD.MOV.U32 R171, RZ, RZ, R14 ;  /* 0x000000ffffab7224 */ /* 0x000fe200078e000e */
[----:B------:R-:W-:Y:S01]  /*10350*/  MOV R156, R161 ;  /* 0x000000a1009c7202 */ /* 0x000fe20000000f00 */
[----:B------:R-:W-:Y:S01]  /*10360*/  IMAD.MOV.U32 R157, RZ, RZ, R160 ;  /* 0x000000ffff9d7224 */ /* 0x000fe200078e00a0 */
[----:B------:R-:W-:Y:S01]  /*10370*/  MOV R161, R211 ;  /* 0x000000d300a17202 */ /* 0x000fe20000000f00 */
[----:B------:R-:W-:Y:S02]  /*10380*/  IMAD.MOV.U32 R172, RZ, RZ, R204 ;  /* 0x000000ffffac7224 */ /* 0x000fe400078e00cc */
[----:B------:R-:W-:Y:S02]  /*10390*/  IMAD.MOV.U32 R160, RZ, RZ, R210 ;  /* 0x000000ffffa07224 */ /* 0x000fe400078e00d2 */
[----:B------:R-:W-:Y:S02]  /*103a0*/  IMAD.MOV.U32 R229, RZ, RZ, R174 ;  /* 0x000000ffffe57224 */ /* 0x000fe400078e00ae */
[----:B------:R-:W-:Y:S01]  /*103b0*/  IMAD.MOV.U32 R174, RZ, RZ, R160 ;  /* 0x000000ffffae7224 */ /* 0x000fe200078e00a0 */
[----:B------:R-:W-:Y:S01]  /*103c0*/  MOV R160, R163 ;  /* 0x000000a300a07202 */ /* 0x000fe20000000f00 */
[----:B------:R-:W-:-:S02]  /*103d0*/  IMAD.MOV.U32 R163, RZ, RZ, R167 ;  /* 0x000000ffffa37224 */ /* 0x000fc400078e00a7 */
[----:B------:R-:W-:Y:S01]  /*103e0*/  IMAD.MOV.U32 R224, RZ, RZ, R157 ;  /* 0x000000ffffe07224 */ /* 0x000fe200078e009d */
[----:B------:R-:W-:Y:S01]  /*103f0*/  MOV R231, R218 ;  /* 0x000000da00e77202 */ /* 0x000fe20000000f00 */
[----:B------:R-:W-:Y:S01]  /*10400*/  IMAD.MOV.U32 R228, RZ, RZ, R219 ;  /* 0x000000ffffe47224 */ /* 0x000fe200078e00db */
[----:B--2---:R-:W-:-:S05]  /*10410*/  MOV R162, R166 ;  /* 0x000000a600a27202 */ /* 0x004fca0000000f00 */
[----:B------:R-:W-:Y:S02]  /*10420*/  IMAD.MOV.U32 R173, RZ, RZ, R162 ;  /* 0x000000ffffad7224 */ /* 0x000fe400078e00a2 */
[----:B------:R-:W-:Y:S02]  /*10430*/  IMAD.MOV.U32 R162, RZ, RZ, R165 ;  /* 0x000000ffffa27224 */ /* 0x000fe400078e00a5 */
[----:B------:R-:W-:Y:S02]  /*10440*/  IMAD.MOV.U32 R165, RZ, RZ, R2 ;  /* 0x000000ffffa57224 */ /* 0x000fe400078e0002 */
[----:B------:R-:W-:Y:S02]  /*10450*/  IMAD.MOV.U32 R2, RZ, RZ, R208 ;  /* 0x000000ffff027224 */ /* 0x000fe400078e00d0 */
[----:B------:R-:W-:Y:S02]  /*10460*/  IMAD.MOV.U32 R180, RZ, RZ, R162 ;  /* 0x000000ffffb47224 */ /* 0x000fe400078e00a2 */
[----:B------:R-:W-:-:S02]  /*10470*/  IMAD.MOV.U32 R162, RZ, RZ, R2 ;  /* 0x000000ffffa27224 */ /* 0x000fc400078e0002 */
[----:B----4-:R-:W-:-:S04]  /*10480*/  IMAD.MOV.U32 R2, RZ, RZ, R200 ;  /* 0x000000ffff027224 */ /* 0x010fc800078e00c8 */
[----:B------:R-:W-:Y:S02]  /*10490*/  IMAD.MOV.U32 R217, RZ, RZ, R2 ;  /* 0x000000ffffd97224 */ /* 0x000fe400078e0002 */
[----:B------:R-:W-:-:S05]  /*104a0*/  IMAD.WIDE.U32 R2, R15, -0x2daee0ad, RZ ;  /* 0xd2511f530f027825 */ /* 0x000fca00078e00ff */
[----:B------:R-:W-:Y:S02]  /*104b0*/  LOP3.LUT R4, R3, UR8, R12, 0x96, !PT ;  /* 0x0000000803047c12 */ /* 0x000fe4000f8e960c */
[C---:B------:R-:W-:Y:S01]  /*104c0*/  LOP3.LUT R3, R2.reuse, 0xffff, RZ, 0xc0, !PT ;  /* 0x0000ffff02037812 */ /* 0x040fe200078ec0ff */
[----:B------:R-:W1:Y:S01]  /*104d0*/  LDSM.16.MT88.4 R12, [R185+0x10800] ;  /* 0x01080000b90c783b */ /* 0x000e620000004200 */
[--C-:B------:R-:W-:Y:S02]  /*104e0*/  SHF.R.U32.HI R6, RZ, 0x10, R2.reuse ;  /* 0x00000010ff067819 */ /* 0x100fe40000011602 */
[----:B------:R-:W-:Y:S02]  /*104f0*/  SHF.R.U32.HI R5, RZ, 0x8, R3 ;  /* 0x00000008ff057819 */ /* 0x000fe40000011603 */
[----:B------:R-:W-:Y:S02]  /*10500*/  LOP3.LUT R3, R2, 0xff, RZ, 0xc0, !PT ;  /* 0x000000ff02037812 */ /* 0x000fe400078ec0ff */
[----:B------:R-:W-:-:S02]  /*10510*/  SHF.R.U32.HI R7, RZ, 0x18, R2 ;  /* 0x00000018ff077819 */ /* 0x000fc40000011602 */
[C---:B------:R-:W-:Y:S02]  /*10520*/  LOP3.LUT R2, R4.reuse, 0xffff, RZ, 0xc0, !PT ;  /* 0x0000ffff04027812 */ /* 0x040fe400078ec0ff */
[----:B------:R-:W-:Y:S02]  /*10530*/  PRMT R8, R3, 0x5410, R5 ;  /* 0x0000541003087816 */ /* 0x000fe40000000005 */
[----:B------:R-:W-:Y:S02]  /*10540*/  SHF.R.U32.HI R3, RZ, 0x8, R2 ;  /* 0x00000008ff037819 */ /* 0x000fe40000011602 */
[----:B------:R-:W-:-:S04]  /*10550*/  LOP3.LUT R2, R4, 0xff, RZ, 0xc0, !PT ;  /* 0x000000ff04027812 */ /* 0x000fc800078ec0ff */
[----:B------:R-:W-:Y:S02]  /*10560*/  PRMT R2, R2, 0x5410, R3 ;  /* 0x0000541002027816 */ /* 0x000fe40000000003 */
[--C-:B------:R-:W-:Y:S02]  /*10570*/  SHF.R.U32.HI R3, RZ, 0x10, R4.reuse ;  /* 0x00000010ff037819 */ /* 0x100fe40000011604 */
[----:B------:R-:W-:Y:S02]  /*10580*/  SHF.R.U32.HI R5, RZ, 0x18, R4 ;  /* 0x00000018ff057819 */ /* 0x000fe40000011604 */
[----:B------:R-:W-:Y:S02]  /*10590*/  LOP3.LUT R3, R3, 0xff, RZ, 0xc0, !PT ;  /* 0x000000ff03037812 */ /* 0x000fe400078ec0ff */
[----:B------:R-:W-:Y:S02]  /*105a0*/  LOP3.LUT R4, R6, 0xff, RZ, 0xc0, !PT ;  /* 0x000000ff06047812 */ /* 0x000fe400078ec0ff */
[----:B------:R-:W-:-:S02]  /*105b0*/  HSET2.LE.AND R2, R2, R0, PT ;  /* 0x0000000002027233 */ /* 0x000fc40003803000 */
[----:B------:R-:W-:Y:S02]  /*105c0*/  PRMT R3, R3, 0x5410, R5 ;  /* 0x0000541003037816 */ /* 0x000fe40000000005 */
[----:B------:R-:W-:Y:S02]  /*105d0*/  PRMT R7, R4, 0x5410, R7 ;  /* 0x0000541004077816 */ /* 0x000fe40000000007 */
[----:B------:R-:W-:Y:S02]  /*105e0*/  LOP3.LUT R4, R2, R225, RZ, 0xc0, !PT ;  /* 0x000000e102047212 */ /* 0x000fe400078ec0ff */
[--C-:B------:R-:W-:Y:S02]  /*105f0*/  HSET2.LE.AND R2, R3, R0.reuse, PT ;  /* 0x0000000003027233 */ /* 0x100fe40003803000 */
[--C-:B------:R-:W-:Y:S02]  /*10600*/  HSET2.LE.AND R3, R8, R0.reuse, PT ;  /* 0x0000000008037233 */ /* 0x100fe40003803000 */
[----:B------:R-:W-:Y:S01]  /*10610*/  HSET2.LE.AND R7, R7, R0, PT ;  /* 0x0000000007077233 */ /* 0x000fe20003803000 */
[----:B------:R-:W-:Y:S01]  /*10620*/  IMAD.MOV.U32 R182, RZ, RZ, R173 ;  /* 0x000000ffffb67224 */ /* 0x000fe200078e00ad */
[----:B------:R-:W-:Y:S01]  /*10630*/  LOP3.LUT R5, R2, R226, RZ, 0xc0, !PT ;  /* 0x000000e202057212 */ /* 0x000fe200078ec0ff */
[----:B------:R-:W-:Y:S01]  /*10640*/  IMAD.MOV.U32 R166, RZ, RZ, R220 ;  /* 0x000000ffffa67224 */ /* 0x000fe200078e00dc */
[----:B------:R-:W-:Y:S01]  /*10650*/  LOP3.LUT R6, R3, R227, RZ, 0xc0, !PT ;  /* 0x000000e303067212 */ /* 0x000fe200078ec0ff */
[----:B------:R-:W-:Y:S01]  /*10660*/  IMAD.MOV.U32 R230, RZ, RZ, R165 ;  /* 0x000000ffffe67224 */ /* 0x000fe200078e00a5 */
[----:B------:R-:W-:Y:S01]  /*10670*/  LOP3.LUT R7, R7, R216, RZ, 0xc0, !PT ;  /* 0x000000d807077212 */ /* 0x000fe200078ec0ff */
[----:B------:R-:W-:Y:S01]  /*10680*/  LDSM.16.MT88.4 R8, [R187+0x10800] ;  /* 0x01080000bb08783b */ /* 0x000fe20000004200 */
[----:B------:R-:W-:Y:S01]  /*10690*/  MOV R173, R205 ;  /* 0x000000cd00ad7202 */ /* 0x000fe20000000f00 */
[----:B------:R-:W-:-:S02]  /*106a0*/  IMAD.MOV.U32 R226, RZ, RZ, R172 ;  /* 0x000000ffffe27224 */ /* 0x000fc400078e00ac */
[----:B------:R-:W-:Y:S01]  /*106b0*/  IMAD.MOV.U32 R172, RZ, RZ, R175 ;  /* 0x000000ffffac7224 */ /* 0x000fe200078e00af */
[----:B------:R-:W-:Y:S01]  /*106c0*/  MOV R227, R173 ;  /* 0x000000ad00e37202 */ /* 0x000fe20000000f00 */
[----:B------:R-:W-:Y:S01]  /*106d0*/  IMAD.MOV.U32 R175, RZ, RZ, R161 ;  /* 0x000000ffffaf7224 */ /* 0x000fe200078e00a1 */
[----:B------:R-:W-:Y:S01]  /*106e0*/  MOV R173, R162 ;  /* 0x000000a200ad7202 */ /* 0x000fe20000000f00 */
[----:B------:R-:W-:Y:S01]  /*106f0*/  IMAD.MOV.U32 R161, RZ, RZ, R164 ;  /* 0x000000ffffa17224 */ /* 0x000fe200078e00a4 */
[----:B------:R-:W-:Y:S01]  /*10700*/  MOV R162, R166 ;  /* 0x000000a600a27202 */ /* 0x000fe20000000f00 */
[C---:B-1----:R-:W-:Y:S01]  /*10710*/  HMMA.16816.F32.BF16 R240, R4.reuse, R14, R16 ;  /* 0x0000000e04f0723c */ /* 0x042fe20000041810 */
[----:B------:R-:W1:Y:S01]  /*10720*/  LDSM.16.MT88.4 R16, [R186+0x10800] ;  /* 0x01080000ba10783b */ /* 0x000e620000004200 */
[----:B------:R-:W-:Y:S01]  /*10730*/  MOV R225, R158 ;  /* 0x0000009e00e17202 */ /* 0x000fe20000000f00 */
[----:B------:R-:W-:Y:S02]  /*10740*/  IMAD.MOV.U32 R2, RZ, RZ, R217 ;  /* 0x000000ffff027224 */ /* 0x000fe400078e00d9 */
[----:B------:R2:W5:Y:S01]  /*10750*/  LDL.LU R220, [R1+0x14c] ;  /* 0x00014c0001dc7983 */ /* 0x0005620000300800 */
[----:B------:R-:W-:Y:S03]  /*10760*/  HMMA.16816.F32.BF16 R164, R4, R12, R60 ;  /* 0x0000000c04a4723c */ /* 0x000fe6000004183c */
[----:B------:R-:W3:Y:S04]  /*10770*/  LDSM.16.MT88.4 R12, [R188+0x10800] ;  /* 0x01080000bc0c783b */ /* 0x000ee80000004200 */
[----:B------:R-:W-:Y:S01]  /*10780*/  IMAD.MOV.U32 R61, RZ, RZ, R180 ;  /* 0x000000ffff3d7224 */ /* 0x000fe200078e00b4 */
[----:B------:R-:W-:Y:S01]  /*10790*/  MOV R60, R181 ;  /* 0x000000b5003c7202 */ /* 0x000fe20000000f00 */
[----:B------:R-:W-:Y:S01]  /*107a0*/  IMAD.MOV.U32 R181, RZ, RZ, R156 ;  /* 0x000000ffffb57224 */ /* 0x000fe200078e009c */
[----:B------:R2:W5:Y:S01]  /*107b0*/  LDL.LU R213, [R1+0x148] ;  /* 0x0001480001d57983 */ /* 0x0005620000300800 */
[----:B------:R-:W-:-:S03]  /*107c0*/  IMAD.MOV.U32 R180, RZ, RZ, R159 ;  /* 0x000000ffffb47224 */ /* 0x000fc600078e009f */
[----:B------:R2:W5:Y:S04]  /*107d0*/  LDL.LU R212, [R1+0x144] ;  /* 0x0001440001d47983 */ /* 0x0005680000300800 */
[----:B------:R2:W5:Y:S04]  /*107e0*/  LDL.LU R209, [R1+0x140] ;  /* 0x0001400001d17983 */ /* 0x0005680000300800 */
[----:B------:R2:W5:Y:S04]  /*107f0*/  LDL.LU.64 R210, [R1+0x138] ;  /* 0x0001380001d27983 */ /* 0x0005680000300a00 */
[----:B------:R2:W5:Y:S04]  /*10800*/  LDL.LU R208, [R1+0x130] ;  /* 0x0001300001d07983 */ /* 0x0005680000300800 */
[----:B------:R2:W5:Y:S04]  /*10810*/  LDL.LU R207, [R1+0x12c] ;  /* 0x00012c0001cf7983 */ /* 0x0005680000300800 */
[----:B------:R2:W5:Y:S01]  /*10820*/  LDL.LU R206, [R1+0x128] ;  /* 0x0001280001ce7983 */ /* 0x0005620000300800 */
[C---:B-1----:R-:W-:Y:S03]  /*10830*/  HMMA.16816.F32.BF16 R156, R4.reuse, R16, R124 ;  /* 0x00000010049c723c */ /* 0x042fe6000004187c */
[----:B------:R2:W5:Y:S03]  /*10840*/  LDL.LU R205, [R1+0x124] ;  /* 0x0001240001cd7983 */ /* 0x0005660000300800 */
[C---:B------:R-:W-:Y:S01]  /*10850*/  HMMA.16816.F32.BF16 R216, R4.reuse, R18, R108 ;  /* 0x0000001204d8723c */ /* 0x040fe2000004186c */
[----:B------:R-:W1:Y:S04]  /*10860*/  LDSM.16.MT88.4 R16, [R185+0x12800] ;  /* 0x01280000b910783b */ /* 0x000e680000004200 */
[----:B------:R2:W5:Y:S01]  /*10870*/  LDL.LU R204, [R1+0x120] ;  /* 0x0001200001cc7983 */ /* 0x0005620000300800 */
[C---:B---3--:R-:W-:Y:S03]  /*10880*/  HMMA.16816.F32.BF16 R124, R4.reuse, R12, R92 ;  /* 0x0000000c047c723c */ /* 0x048fe6000004185c */
[----:B------:R2:W5:Y:S03]  /*10890*/  LDL.LU R203, [R1+0x11c] ;  /* 0x00011c0001cb7983 */ /* 0x0005660000300800 */
[C---:B------:R-:W-:Y:S01]  /*108a0*/  HMMA.16816.F32.BF16 R92, R4.reuse, R8, R56 ;  /* 0x00000008045c723c */ /* 0x040fe20000041838 */
[----:B------:R2:W5:Y:S04]  /*108b0*/  LDL.LU R202, [R1+0x118] ;  /* 0x0001180001ca7983 */ /* 0x0005680000300800 */
[----:B------:R2:W5:Y:S01]  /*108c0*/  LDL.LU R201, [R1+0x114] ;  /* 0x0001140001c97983 */ /* 0x0005620000300800 */
[C---:B------:R-:W-:Y:S06]  /*108d0*/  HMMA.16816.F32.BF16 R8, R4.reuse, R10, R40 ;  /* 0x0000000a0408723c */ /* 0x040fec0000041828 */
[C---:B------:R-:W-:Y:S01]  /*108e0*/  HMMA.16816.F32.BF16 R76, R4.reuse, R14, R76 ;  /* 0x0000000e044c723c */ /* 0x040fe2000004184c */
[----:B------:R-:W3:Y:S01]  /*108f0*/  LDSM.16.MT88.4 R12, [R186+0x12800] ;  /* 0x01280000ba0c783b */ /* 0x000ee20000004200 */
[----:B------:R-:W-:Y:S01]  /*10900*/  IMAD.MOV.U32 R59, RZ, RZ, R228 ;  /* 0x000000ffff3b7224 */ /* 0x000fe200078e00e4 */
[----:B------:R-:W-:Y:S01]  /*10910*/  MOV R58, R229 ;  /* 0x000000e5003a7202 */ /* 0x000fe20000000f00 */
[----:B------:R-:W-:Y:S01]  /*10920*/  IMAD.MOV.U32 R57, RZ, RZ, R230 ;  /* 0x000000ffff397224 */ /* 0x000fe200078e00e6 */
[----:B------:R2:W5:Y:S01]  /*10930*/  LDL.LU R200, [R1+0x110] ;  /* 0x0001100001c87983 */ /* 0x0005620000300800 */
[----:B------:R-:W-:Y:S01]  /*10940*/  IMAD.MOV.U32 R56, RZ, RZ, R231 ;  /* 0x000000ffff387224 */ /* 0x000fe200078e00e7 */
[----:B------:R-:W-:Y:S01]  /*10950*/  MOV R41, R180 ;  /* 0x000000b400297202 */ /* 0x000fe20000000f00 */
[----:B------:R-:W-:Y:S01]  /*10960*/  IMAD.MOV.U32 R40, RZ, RZ, R181 ;  /* 0x000000ffff287224 */ /* 0x000fe200078e00b5 */
[----:B------:R2:W5:Y:S01]  /*10970*/  LDL.LU R199, [R1+0x10c] ;  /* 0x00010c0001c77983 */ /* 0x0005620000300800 */
[C---:B-1----:R-:W-:Y:S08]  /*10980*/  HMMA.16816.F32.BF16 R248, R4.reuse, R16, R120 ;  /* 0x0000001004f8723c */ /* 0x042ff00000041878 */
[----:B------:R-:W-:Y:S01]  /*10990*/  MOV R108, R11 ;  /* 0x0000000b006c7202 */ /* 0x000fe20000000f00 */
[----:B------:R-:W-:Y:S01]  /*109a0*/  IMAD.MOV.U32 R63, RZ, RZ, R8 ;  /* 0x000000ffff3f7224 */ /* 0x000fe200078e0008 */
[----:B------:R-:W-:Y:S01]  /*109b0*/  MOV R3, R9 ;  /* 0x0000000900037202 */ /* 0x000fe20000000f00 */
[----:B------:R-:W-:Y:S01]  /*109c0*/  IMAD.MOV.U32 R62, RZ, RZ, R10 ;  /* 0x000000ffff3e7224 */ /* 0x000fe200078e000a */
[----:B------:R2:W5:Y:S04]  /*109d0*/  LDL.LU R198, [R1+0x108] ;  /* 0x0001080001c67983 */ /* 0x0005680000300800 */
[----:B------:R-:W1:Y:S01]  /*109e0*/  LDSM.16.MT88.4 R8, [R188+0x12800] ;  /* 0x01280000bc08783b */ /* 0x000e620000004200 */
[----:B------:R-:W-:Y:S03]  /*109f0*/  HMMA.16816.F32.BF16 R236, R4, R18, R104 ;  /* 0x0000001204ec723c */ /* 0x000fe60000041868 */
[----:B------:R-:W4:Y:S01]  /*10a00*/  LDSM.16.MT88.4 R16, [R187+0x12800] ;  /* 0x01280000bb10783b */ /* 0x000f220000004200 */
[----:B------:R-:W-:-:S02]  /*10a10*/  IMAD.MOV.U32 R43, RZ, RZ, R224 ;  /* 0x000000ffff2b7224 */ /* 0x000fc400078e00e0 */
[----:B------:R-:W-:Y:S01]  /*10a20*/  IMAD.MOV.U32 R42, RZ, RZ, R225 ;  /* 0x000000ffff2a7224 */ /* 0x000fe200078e00e1 */
[----:B------:R2:W5:Y:S01]  /*10a30*/  LDL.LU R197, [R1+0x104] ;  /* 0x0001040001c57983 */ /* 0x0005620000300800 */
[C---:B---3--:R-:W-:Y:S07]  /*10a40*/  HMMA.16816.F32.BF16 R228, R4.reuse, R12, R88 ;  /* 0x0000000c04e4723c */ /* 0x048fee0000041858 */
[----:B------:R-:W-:Y:S01]  /*10a50*/  IMAD.MOV.U32 R91, RZ, RZ, R182 ;  /* 0x000000ffff5b7224 */ /* 0x000fe200078e00b6 */
[----:B------:R-:W-:Y:S01]  /*10a60*/  MOV R90, R183 ;  /* 0x000000b7005a7202 */ /* 0x000fe20000000f00 */
[----:B------:R-:W-:Y:S01]  /*10a70*/  IMAD.MOV.U32 R88, RZ, RZ, R108 ;  /* 0x000000ffff587224 */ /* 0x000fe200078e006c */
[C---:B------:R-:W-:Y:S01]  /*10a80*/  HMMA.16816.F32.BF16 R180, R4.reuse, R14, R72 ;  /* 0x0000000e04b4723c */ /* 0x040fe20000041848 */
[----:B------:R-:W3:Y:S05]  /*10a90*/  LDSM.16.MT88.4 R12, [R185+0x14800] ;  /* 0x01480000b90c783b */ /* 0x000eea0000004200 */
[C---:B-1----:R-:W-:Y:S06]  /*10aa0*/  HMMA.16816.F32.BF16 R104, R4.reuse, R8, R52 ;  /* 0x000000080468723c */ /* 0x042fec0000041834 */
[C---:B------:R-:W-:Y:S01]  /*10ab0*/  HMMA.16816.F32.BF16 R108, R4.reuse, R10, R36 ;  /* 0x0000000a046c723c */ /* 0x040fe20000041824 */
[----:B------:R-:W1:Y:S01]  /*10ac0*/  LDSM.16.MT88.4 R8, [R186+0x14800] ;  /* 0x01480000ba08783b */ /* 0x000e620000004200 */
[----:B------:R-:W-:Y:S01]  /*10ad0*/  IMAD.MOV.U32 R89, RZ, RZ, R63 ;  /* 0x000000ffff597224 */ /* 0x000fe200078e003f */
[----:B------:R-:W-:Y:S01]  /*10ae0*/  MOV R75, R62 ;  /* 0x0000003e004b7202 */ /* 0x000fe20000000f00 */
[----:B------:R-:W-:Y:S01]  /*10af0*/  IMAD.MOV.U32 R73, RZ, RZ, R226 ;  /* 0x000000ffff497224 */ /* 0x000fe200078e00e2 */
[----:B------:R-:W-:Y:S01]  /*10b00*/  MOV R72, R227 ;  /* 0x000000e300487202 */ /* 0x000fe20000000f00 */
[----:B----4-:R-:W-:Y:S01]  /*10b10*/  HMMA.16816.F32.BF16 R116, R4, R16, R116 ;  /* 0x000000100474723c */ /* 0x010fe20000041874 */
[----:B------:R-:W-:Y:S01]  /*10b20*/  IMAD.MOV.U32 R55, RZ, RZ, R172 ;  /* 0x000000ffff377224 */ /* 0x000fe200078e00ac */
[----:B------:R-:W-:Y:S01]  /*10b30*/  MOV R62, R174 ;  /* 0x000000ae003e7202 */ /* 0x000fe20000000f00 */
[----:B------:R-:W-:-:S02]  /*10b40*/  IMAD.MOV.U32 R54, RZ, RZ, R173 ;  /* 0x000000ffff367224 */ /* 0x000fc400078e00ad */
[----:B------:R-:W-:Y:S01]  /*10b50*/  IMAD.MOV.U32 R63, RZ, RZ, R175 ;  /* 0x000000ffff3f7224 */ /* 0x000fe200078e00af */
[C---:B------:R-:W-:Y:S01]  /*10b60*/  HMMA.16816.F32.BF16 R100, R4.reuse, R18, R100 ;  /* 0x000000120464723c */ /* 0x040fe20000041864 */
[----:B------:R-:W4:Y:S05]  /*10b70*/  LDSM.16.MT88.4 R16, [R188+0x14800] ;  /* 0x01480000bc10783b */ /* 0x000f2a0000004200 */
[C---:B---3--:R-:W-:Y:S06]  /*10b80*/  HMMA.16816.F32.BF16 R244, R4.reuse, R12, R84 ;  /* 0x0000000c04f4723c */ /* 0x048fec0000041854 */
[C---:B------:R-:W-:Y:S01]  /*10b90*/  HMMA.16816.F32.BF16 R232, R4.reuse, R14, R68 ;  /* 0x0000000e04e8723c */ /* 0x040fe20000041844 */
[----:B------:R-:W3:Y:S05]  /*10ba0*/  LDSM.16.MT88.4 R12, [R187+0x14800] ;  /* 0x01480000bb0c783b */ /* 0x000eea0000004200 */
[C---:B-1----:R-:W-:Y:S06]  /*10bb0*/  HMMA.16816.F32.BF16 R224, R4.reuse, R8, R48 ;  /* 0x0000000804e0723c */ /* 0x042fec0000041830 */
[----:B------:R-:W-:Y:S01]  /*10bc0*/  HMMA.16816.F32.BF16 R172, R4, R10, R32 ;  /* 0x0000000a04ac723c */ /* 0x000fe20000041820 */
[----:B------:R-:W1:Y:S01]  /*10bd0*/  LDSM.16.MT88.4 R8, [R185+0x16800] ;  /* 0x01680000b908783b */ /* 0x000e620000004200 */
[----:B------:R-:W-:-:S02]  /*10be0*/  IMAD.MOV.U32 R38, RZ, RZ, R163 ;  /* 0x000000ffff267224 */ /* 0x000fc400078e00a3 */
[----:B------:R-:W-:Y:S01]  /*10bf0*/  IMAD.MOV.U32 R74, RZ, RZ, R3 ;  /* 0x000000ffff4a7224 */ /* 0x000fe200078e0003 */
[----:B------:R-:W-:Y:S01]  /*10c00*/  MOV R53, R161 ;  /* 0x000000a100357202 */ /* 0x000fe20000000f00 */
[----:B------:R-:W-:Y:S02]  /*10c10*/  IMAD.MOV.U32 R52, RZ, RZ, R160 ;  /* 0x000000ffff347224 */ /* 0x000fe400078e00a0 */
[----:B------:R-:W-:Y:S02]  /*10c20*/  IMAD.MOV.U32 R37, RZ, RZ, R162 ;  /* 0x000000ffff257224 */ /* 0x000fe400078e00a2 */
[C---:B----4-:R-:W-:Y:S01]  /*10c30*/  HMMA.16816.F32.BF16 R160, R4.reuse, R16, R112 ;  /* 0x0000001004a0723c */ /* 0x050fe20000041870 */
[----:B------:R-:W-:Y:S02]  /*10c40*/  IMAD.MOV.U32 R33, RZ, RZ, R38 ;  /* 0x000000ffff217224 */ /* 0x000fe400078e0026 */
[----:B------:R-:W-:Y:S02]  /*10c50*/  IMAD.MOV.U32 R38, RZ, RZ, R72 ;  /* 0x000000ffff267224 */ /* 0x000fe400078e0048 */
[----:B------:R-:W-:Y:S01]  /*10c60*/  IMAD.MOV.U32 R85, RZ, RZ, R74 ;  /* 0x000000ffff557224 */ /* 0x000fe200078e004a */
[C---:B------:R-:W-:Y:S01]  /*10c70*/  HMMA.16816.F32.BF16 R120, R4.reuse, R18, R96 ;  /* 0x000000120478723c */ /* 0x040fe20000041860 */
[----:B------:R-:W-:Y:S01]  /*10c80*/  MOV R112, R73 ;  /* 0x0000004900707202 */ /* 0x000fe20000000f00 */
[----:B------:R-:W-:Y:S01]  /*10c90*/  IMAD.MOV.U32 R86, RZ, RZ, R75 ;  /* 0x000000ffff567224 */ /* 0x000fe200078e004b */
[----:B------:R-:W4:Y:S03]  /*10ca0*/  LDSM.16.MT88.4 R16, [R186+0x16800] ;  /* 0x01680000ba10783b */ /* 0x000f260000004200 */
[C---:B---3--:R-:W-:Y:S06]  /*10cb0*/  HMMA.16816.F32.BF16 R80, R4.reuse, R12, R80 ;  /* 0x0000000c0450723c */ /* 0x048fec0000041850 */
        /* <DEDUP_REMOVED lines=32> */
[----:B------:R-:W-:Y:S02]  /*10ec0*/  IMAD.MOV.U32 R90, RZ, RZ, R43 ;  /* 0x000000ffff5a7224 */ /* 0x000fe400078e002b */
[----:B------:R-:W-:Y:S01]  /*10ed0*/  IMAD.MOV.U32 R91, RZ, RZ, R56 ;  /* 0x000000ffff5b7224 */ /* 0x000fe200078e0038 */
[C---:B---3--:R-:W-:Y:S01]  /*10ee0*/  HMMA.16816.F32.BF16 R52, R4.reuse, R14, R148 ;  /* 0x0000000e0434723c */ /* 0x048fe20000041894 */
[----:B------:R-:W-:Y:S02]  /*10ef0*/  IMAD.MOV.U32 R39, RZ, RZ, R58 ;  /* 0x000000ffff277224 */ /* 0x000fe400078e003a */
[----:B------:R-:W-:Y:S02]  /*10f00*/  IMAD.MOV.U32 R44, RZ, RZ, R59 ;  /* 0x000000ffff2c7224 */ /* 0x000fe400078e003b */
[----:B------:R-:W-:Y:S01]  /*10f10*/  IMAD.MOV.U32 R46, RZ, RZ, R61 ;  /* 0x000000ffff2e7224 */ /* 0x000fe200078e003d */
[----:B------:R-:W-:Y:S01]  /*10f20*/  HMMA.16816.F32.BF16 R56, R4, R12, R140 ;  /* 0x0000000c0438723c */ /* 0x000fe2000004188c */
[----:B------:R-:W-:-:S02]  /*10f30*/  IMAD.MOV.U32 R31, RZ, RZ, R63 ;  /* 0x000000ffff1f7224 */ /* 0x000fc400078e003f */
[----:B------:R-:W-:Y:S01]  /*10f40*/  IMAD.MOV.U32 R47, RZ, RZ, R2 ;  /* 0x000000ffff2f7224 */ /* 0x000fe200078e0002 */
[----:B------:R-:W-:Y:S02]  /*10f50*/  LOP3.LUT R2, R23, UR30, R30, 0x96, !PT ;  /* 0x0000001e17027c12 */ /* 0x000fe4000f8e961e */
[C---:B-1----:R-:W-:Y:S01]  /*10f60*/  HMMA.16816.F32.BF16 R48, R4.reuse, R8, R152 ;  /* 0x000000080430723c */ /* 0x042fe20000041898 */
[----:B------:R-:W-:Y:S02]  /*10f70*/  IMAD.MOV.U32 R130, RZ, RZ, R114 ;  /* 0x000000ffff827224 */ /* 0x000fe400078e0072 */
[----:B------:R-:W-:Y:S01]  /*10f80*/  IMAD.MOV.U32 R28, RZ, RZ, R112 ;  /* 0x000000ffff1c7224 */ /* 0x000fe200078e0070 */
[----:B------:R-:W-:Y:S01]  /*10f90*/  MOV R131, R113 ;  /* 0x0000007100837202 */ /* 0x000fe20000000f00 */
[----:B------:R-:W1:Y:S01]  /*10fa0*/  LDSM.16.MT88.4 R12, [R186+0x11000] ;  /* 0x01100000ba0c783b */ /* 0x000e620000004200 */
[----:B------:R-:W-:Y:S01]  /*10fb0*/  HMMA.16816.F32.BF16 R60, R4, R18, R136 ;  /* 0x00000012043c723c */ /* 0x000fe20000041888 */
[----:B------:R-:W-:-:S05]  /*10fc0*/  IMAD.MOV.U32 R114, RZ, RZ, R3 ;  /* 0x000000ffff727224 */ /* 0x000fca00078e0003 */
[----:B------:R-:W-:Y:S01]  /*10fd0*/  HMMA.16816.F32.BF16 R40, R4, R10, R144 ;  /* 0x0000000a0428723c */ /* 0x000fe20000041890 */
[----:B------:R-:W-:Y:S01]  /*10fe0*/  IMAD.WIDE.U32 R2, R2, -0x2daee0ad, RZ ;  /* 0xd2511f5302027825 */ /* 0x000fe200078e00ff */
[----:B------:R-:W-:Y:S01]  /*10ff0*/  MOV R30, R46 ;  /* 0x0000002e001e7202 */ /* 0x000fe20000000f00 */
[----:B------:R-:W3:Y:S04]  /*11000*/  LDSM.16.MT88.4 R8, [R188+0x11000] ;  /* 0x01100000bc08783b */ /* 0x000ee80000004200 */
[----:B------:R-:W-:Y:S01]  /*11010*/  LOP3.LUT R6, R21, UR22, R22, 0x96, !PT ;  /* 0x0000001615067c12 */ /* 0x000fe2000f8e9616 */
[----:B------:R-:W-:Y:S01]  /*11020*/  IMAD.MOV.U32 R29, RZ, RZ, R47 ;  /* 0x000000ffff1d7224 */ /* 0x000fe200078e002f */
[----:B------:R-:W-:Y:S01]  /*11030*/  MOV R129, R26 ;  /* 0x0000001a00817202 */ /* 0x000fe20000000f00 */
[----:B------:R-:W-:Y:S01]  /*11040*/  IMAD.MOV.U32 R31, RZ, RZ, R45 ;  /* 0x000000ffff1f7224 */ /* 0x000fe200078e002d */
[----:B------:R-:W4:Y:S01]  /*11050*/  LDSM.16.MT88.4 R16, [R185+0x11000] ;  /* 0x01100000b910783b */ /* 0x000f220000004200 */
[----:B------:R-:W-:Y:S01]  /*11060*/  IMAD.WIDE.U32 R6, R6, -0x2daee0ad, RZ ;  /* 0xd2511f5306067825 */ /* 0x000fe200078e00ff */
[----:B------:R-:W-:-:S04]  /*11070*/  LOP3.LUT R3, R3, UR4, R168, 0x96, !PT ;  /* 0x0000000403037c12 */ /* 0x000fc8000f8e96a8 */
[----:B------:R-:W-:Y:S01]  /*11080*/  LOP3.LUT R4, R7, UR19, R2, 0x96, !PT ;  /* 0x0000001307047c12 */ /* 0x000fe2000f8e9602 */
[----:B------:R-:W-:Y:S01]  /*11090*/  IMAD.MOV.U32 R47, RZ, RZ, R33 ;  /* 0x000000ffff2f7224 */ /* 0x000fe200078e0021 */
[----:B------:R-:W-:Y:S01]  /*110a0*/  MOV R46, R32 ;  /* 0x00000020002e7202 */ /* 0x000fe20000000f00 */
[----:B------:R-:W-:-:S04]  /*110b0*/  IMAD.WIDE.U32 R2, R3, -0x326172a9, RZ ;  /* 0xcd9e8d5703027825 */ /* 0x000fc800078e00ff */
[----:B------:R-:W-:Y:S01]  /*110c0*/  IMAD.WIDE.U32 R32, R4, -0x326172a9, RZ ;  /* 0xcd9e8d5704207825 */ /* 0x000fe200078e00ff */
[----:B------:R-:W-:-:S04]  /*110d0*/  LOP3.LUT R3, R3, UR21, R20, 0x96, !PT ;  /* 0x0000001503037c12 */ /* 0x000fc8000f8e9614 */
[----:B------:R-:W-:Y:S01]  /*110e0*/  LOP3.LUT R2, R33, UR12, R2, 0x96, !PT ;  /* 0x0000000c21027c12 */ /* 0x000fe2000f8e9602 */
[----:B------:R-:W-:Y:S01]  /*110f0*/  IMAD.MOV.U32 R45, RZ, RZ, R115 ;  /* 0x000000ffff2d7224 */ /* 0x000fe200078e0073 */
[----:B------:R-:W-:Y:S01]  /*11100*/  MOV R115, R35 ;  /* 0x0000002300737202 */ /* 0x000fe20000000f00 */
[----:B------:R-:W-:Y:S02]  /*11110*/  IMAD.MOV.U32 R112, RZ, RZ, R34 ;  /* 0x000000ffff707224 */ /* 0x000fe400078e0022 */
[----:B------:R-:W-:-:S04]  /*11120*/  IMAD.WIDE.U32 R4, R3, -0x2daee0ad, RZ ;  /* 0xd2511f5303047825 */ /* 0x000fc800078e00ff */
[----:B------:R-:W-:-:S05]  /*11130*/  IMAD.WIDE.U32 R34, R2, -0x2daee0ad, RZ ;  /* 0xd2511f5302227825 */ /* 0x000fca00078e00ff */
[----:B------:R-:W-:Y:S02]  /*11140*/  LOP3.LUT R2, R35, UR7, R4, 0x96, !PT ;  /* 0x0000000723027c12 */ /* 0x000fe4000f8e9604 */
[----:B------:R-:W-:-:S03]  /*11150*/  LOP3.LUT R4, R5, UR9, R6, 0x96, !PT ;  /* 0x0000000905047c12 */ /* 0x000fc6000f8e9606 */
[----:B------:R-:W-:-:S04]  /*11160*/  IMAD.WIDE.U32 R2, R2, -0x326172a9, RZ ;  /* 0xcd9e8d5702027825 */ /* 0x000fc800078e00ff */
[----:B------:R-:W-:Y:S01]  /*11170*/  IMAD.MOV.U32 R113, RZ, RZ, R27 ;  /* 0x000000ffff717224 */ /* 0x000fe200078e001b */
[----:B------:R-:W-:Y:S01]  /*11180*/  LOP3.LUT R5, R2, 0xffff, RZ, 0xc0, !PT ;  /* 0x0000ffff02057812 */ /* 0x000fe200078ec0ff */
[----:B------:R-:W-:Y:S01]  /*11190*/  IMAD.WIDE.U32 R26, R4, -0x326172a9, RZ ;  /* 0xcd9e8d57041a7825 */ /* 0x000fe200078e00ff */
[--C-:B------:R-:W-:Y:S02]  /*111a0*/  SHF.R.U32.HI R6, RZ, 0x10, R2.reuse ;  /* 0x00000010ff067819 */ /* 0x100fe40000011602 */
[----:B------:R-:W-:Y:S02]  /*111b0*/  SHF.R.U32.HI R7, RZ, 0x8, R5 ;  /* 0x00000008ff077819 */ /* 0x000fe40000011605 */
[----:B------:R-:W-:Y:S02]  /*111c0*/  LOP3.LUT R5, R2, 0xff, RZ, 0xc0, !PT ;  /* 0x000000ff02057812 */ /* 0x000fe400078ec0ff */
[----:B------:R-:W-:Y:S02]  /*111d0*/  SHF.R.U32.HI R4, RZ, 0x18, R2 ;  /* 0x00000018ff047819 */ /* 0x000fe40000011602 */
[----:B------:R-:W-:-:S02]  /*111e0*/  LOP3.LUT R2, R3, UR6, R26, 0x96, !PT ;  /* 0x0000000603027c12 */ /* 0x000fc4000f8e961a */
[----:B------:R-:W-:Y:S02]  /*111f0*/  LOP3.LUT R6, R6, 0xff, RZ, 0xc0, !PT ;  /* 0x000000ff06067812 */ /* 0x000fe400078ec0ff */
[----:B------:R-:W-:Y:S02]  /*11200*/  LOP3.LUT R3, R2, 0xffff, RZ, 0xc0, !PT ;  /* 0x0000ffff02037812 */ /* 0x000fe400078ec0ff */
[----:B------:R-:W-:Y:S02]  /*11210*/  PRMT R6, R6, 0x5410, R4 ;  /* 0x0000541006067816 */ /* 0x000fe40000000004 */
[----:B------:R-:W-:Y:S02]  /*11220*/  SHF.R.U32.HI R4, RZ, 0x8, R3 ;  /* 0x00000008ff047819 */ /* 0x000fe40000011603 */
[----:B------:R-:W-:-:S04]  /*11230*/  LOP3.LUT R3, R2, 0xff, RZ, 0xc0, !PT ;  /* 0x000000ff02037812 */ /* 0x000fc800078ec0ff */
[----:B------:R-:W-:Y:S02]  /*11240*/  PRMT R20, R3, 0x5410, R4 ;  /* 0x0000541003147816 */ /* 0x000fe40000000004 */
[--C-:B------:R-:W-:Y:S02]  /*11250*/  SHF.R.U32.HI R3, RZ, 0x10, R2.reuse ;  /* 0x00000010ff037819 */ /* 0x100fe40000011602 */
[----:B------:R-:W-:Y:S02]  /*11260*/  PRMT R7, R5, 0x5410, R7 ;  /* 0x0000541005077816 */ /* 0x000fe40000000007 */
[----:B------:R-:W-:Y:S02]  /*11270*/  SHF.R.U32.HI R5, RZ, 0x18, R2 ;  /* 0x00000018ff057819 */ /* 0x000fe40000011602 */
[----:B------:R-:W-:Y:S02]  /*11280*/  LOP3.LUT R4, R3, 0xff, RZ, 0xc0, !PT ;  /* 0x000000ff03047812 */ /* 0x000fe400078ec0ff */
[----:B------:R-:W-:-:S02]  /*11290*/  HSET2.LE.AND R2, R7, R0, PT ;  /* 0x0000000007027233 */ /* 0x000fc40003803000 */
[--C-:B------:R-:W-:Y:S02]  /*112a0*/  HSET2.LE.AND R3, R6, R0.reuse, PT ;  /* 0x0000000006037233 */ /* 0x100fe40003803000 */
[----:B------:R-:W-:Y:S01]  /*112b0*/  PRMT R4, R4, 0x5410, R5 ;  /* 0x0000541004047816 */ /* 0x000fe20000000005 */
[----:B------:R-:W-:Y:S01]  /*112c0*/  IMAD.MOV.U32 R137, RZ, RZ, R130 ;  /* 0x000000ffff897224 */ /* 0x000fe200078e0082 */
[----:B------:R-:W-:Y:S01]  /*112d0*/  LOP3.LUT R6, R2, R129, RZ, 0xc0, !PT ;  /* 0x0000008102067212 */ /* 0x000fe200078ec0ff */
[----:B------:R-:W-:Y:S01]  /*112e0*/  IMAD.MOV.U32 R138, RZ, RZ, R131 ;  /* 0x000000ffff8a7224 */ /* 0x000fe200078e0083 */
[----:B------:R-:W-:Y:S02]  /*112f0*/  LOP3.LUT R7, R3, R170, RZ, 0xc0, !PT ;  /* 0x000000aa03077212 */ /* 0x000fe400078ec0ff */
[--C-:B------:R-:W-:Y:S02]  /*11300*/  HSET2.LE.AND R2, R20, R0.reuse, PT ;  /* 0x0000000014027233 */ /* 0x100fe40003803000 */
[----:B------:R-:W-:Y:S01]  /*11310*/  HSET2.LE.AND R3, R4, R0, PT ;  /* 0x0000000004037233 */ /* 0x000fe20003803000 */
[----:B------:R-:W-:Y:S01]  /*11320*/  IMAD.MOV.U32 R131, RZ, RZ, R44 ;  /* 0x000000ffff837224 */ /* 0x000fe200078e002c */
[----:B------:R-:W-:Y:S01]  /*11330*/  MOV R139, R28 ;  /* 0x0000001c008b7202 */ /* 0x000fe20000000f00 */
[----:B------:R-:W-:Y:S01]  /*11340*/  IMAD.MOV.U32 R128, RZ, RZ, R29 ;  /* 0x000000ffff807224 */ /* 0x000fe200078e001d */
[----:B------:R-:W-:Y:S01]  /*11350*/  LOP3.LUT R4, R2, R137, RZ, 0xc0, !PT ;  /* 0x0000008902047212 */ /* 0x000fe200078ec0ff */
[----:B------:R-:W-:Y:S01]  /*11360*/  IMAD.MOV.U32 R129, RZ, RZ, R30 ;  /* 0x000000ffff817224 */ /* 0x000fe200078e001e */
[----:B------:R-:W-:Y:S01]  /*11370*/  LOP3.LUT R5, R3, R138, RZ, 0xc0, !PT ;  /* 0x0000008a03057212 */ /* 0x000fe200078ec0ff */
[----:B------:R-:W-:Y:S01]  /*11380*/  IMAD.MOV.U32 R44, RZ, RZ, R196 ;  /* 0x000000ffff2c7224 */ /* 0x000fe200078e00c4 */
        /* <DEDUP_REMOVED lines=9> */
[----:B------:R2:W5:Y:S02]  /*11420*/  LDL.LU R196, [R1+0x100] ;  /* 0x0001000001c47983 */ /* 0x0005640000300800 */
[C---:B------:R-:W-:Y:S02]  /*11430*/  HMMA.16816.F32.BF16 R44, R4.reuse, R14, R216 ;  /* 0x0000000e042c723c */ /* 0x040fe400000418d8 */
        /* <DEDUP_REMOVED lines=24> */
[----:B------:R2:W5:Y:S01]  /*115c0*/  LDL.LU R195, [R1+0xfc] ;  /* 0x0000fc0001c37983 */ /* 0x0005620000300800 */
[----:B------:R-:W-:Y:S01]  /*115d0*/  MOV R130, R194 ;  /* 0x000000c200827202 */ /* 0x000fe20000000f00 */
[----:B------:R-:W-:Y:S01]  /*115e0*/  IMAD.MOV.U32 R152, RZ, RZ, R100 ;  /* 0x000000ffff987224 */ /* 0x000fe200078e0064 */
[----:B------:R-:W-:Y:S01]  /*115f0*/  MOV R126, R131 ;  /* 0x00000083007e7202 */ /* 0x000fe20000000f00 */
[----:B------:R-:W-:Y:S01]  /*11600*/  IMAD.MOV.U32 R243, RZ, RZ, R102 ;  /* 0x000000fffff37224 */ /* 0x000fe200078e0066 */
[----:B------:R-:W-:Y:S01]  /*11610*/  MOV R242, R101 ;  /* 0x0000006500f27202 */ /* 0x000fe20000000f00 */
[----:B------:R2:W5:Y:S01]  /*11620*/  LDL.LU R194, [R1+0xf8] ;  /* 0x0000f80001c27983 */ /* 0x0005620000300800 */
[----:B------:R-:W-:Y:S01]  /*11630*/  MOV R2, R103 ;  /* 0x0000006700027202 */ /* 0x000fe20000000f00 */
[----:B------:R-:W-:Y:S01]  /*11640*/  IMAD.MOV.U32 R129, RZ, RZ, R193 ;  /* 0x000000ffff817224 */ /* 0x000fe200078e00c1 */
[----:B------:R-:W-:Y:S01]  /*11650*/  MOV R131, R190 ;  /* 0x000000be00837202 */ /* 0x000fe20000000f00 */
[----:B------:R2:W5:Y:S04]  /*11660*/  LDL.LU R193, [R1+0xf4] ;  /* 0x0000f40001c17983 */ /* 0x0005680000300800 */
[----:B------:R2:W5:Y:S01]  /*11670*/  LDL.LU R190, [R1+0xf0] ;  /* 0x0000f00001be7983 */ /* 0x0005620000300800 */
[----:B-1----:R-:W-:Y:S03]  /*11680*/  HMMA.16816.F32.BF16 R100, R4, R14, R180 ;  /* 0x0000000e0464723c */ /* 0x002fe600000418b4 */
[----:B------:R-:W1:Y:S01]  /*11690*/  LDSM.16.MT88.4 R28, [R187+0x11000] ;  /* 0x01100000bb1c783b */ /* 0x000e620000004200 */
[----:B------:R-:W-:-:S03]  /*116a0*/  MOV R170, R91 ;  /* 0x0000005b00aa7202 */ /* 0x000fc60000000f00 */
[----:B------:R-:W-:Y:S01]  /*116b0*/  LDSM.16.MT88.4 R20, [R187+0x13000] ;  /* 0x01300000bb14783b */ /* 0x000fe20000004200 */
[----:B------:R-:W-:Y:S01]  /*116c0*/  IMAD.MOV.U32 R182, RZ, RZ, R189 ;  /* 0x000000ffffb67224 */ /* 0x000fe200078e00bd */
[----:B------:R-:W-:Y:S02]  /*116d0*/  MOV R183, R184 ;  /* 0x000000b800b77202 */ /* 0x000fe40000000f00 */
[----:B------:R2:W5:Y:S04]  /*116e0*/  LDL.LU R189, [R1+0xec] ;  /* 0x0000ec0001bd7983 */ /* 0x0005680000300800 */
[----:B------:R2:W5:Y:S01]  /*116f0*/  LDL.LU R184, [R1+0xe8] ;  /* 0x0000e80001b87983 */ /* 0x0005620000300800 */
[C---:B------:R-:W-:Y:S03]  /*11700*/  HMMA.16816.F32.BF16 R164, R4.reuse, R16, R164 ;  /* 0x0000001004a4723c */ /* 0x040fe600000418a4 */
[----:B------:R-:W3:Y:S03]  /*11710*/  LDSM.16.MT88.4 R16, [R185+0x13000] ;  /* 0x01300000b910783b */ /* 0x000ee60000004200 */
[----:B------:R-:W-:Y:S01]  /*11720*/  HMMA.16816.F32.BF16 R76, R4, R10, R76 ;  /* 0x0000000a044c723c */ /* 0x000fe2000004184c */
[----:B------:R-:W4:Y:S01]  /*11730*/  LDSM.16.MT88.4 R8, [R188+0x13000] ;  /* 0x01300000bc08783b */ /* 0x000f220000004200 */
[----:B------:R-:W-:Y:S01]  /*11740*/  IMAD.MOV.U32 R3, RZ, RZ, R88 ;  /* 0x000000ffff037224 */ /* 0x000fe200078e0058 */
[----:B------:R-:W-:Y:S01]  /*11750*/  MOV R219, R89 ;  /* 0x0000005900db7202 */ /* 0x000fe20000000f00 */
[----:B------:R-:W-:Y:S01]  /*11760*/  IMAD.MOV.U32 R218, RZ, RZ, R90 ;  /* 0x000000ffffda7224 */ /* 0x000fe200078e005a */
[----:B------:R-:W-:Y:S01]  /*11770*/  MOV R217, R98 ;  /* 0x0000006200d97202 */ /* 0x000fe20000000f00 */
[----:B------:R-:W-:Y:S01]  /*11780*/  IMAD.MOV.U32 R216, RZ, RZ, R99 ;  /* 0x000000ffffd87224 */ /* 0x000fe200078e0063 */
[----:B------:R-:W-:Y:S01]  /*11790*/  MOV R241, R96 ;  /* 0x0000006000f17202 */ /* 0x000fe20000000f00 */
[----:B------:R-:W-:-:S02]  /*117a0*/  IMAD.MOV.U32 R240, RZ, RZ, R97 ;  /* 0x000000fffff07224 */ /* 0x000fc400078e0061 */
[C---:B------:R-:W-:Y:S01]  /*117b0*/  HMMA.16816.F32.BF16 R96, R4.reuse, R12, R228 ;  /* 0x0000000c0460723c */ /* 0x040fe200000418e4 */
[----:B------:R-:W-:Y:S05]  /*117c0*/  LDSM.16.MT88.4 R12, [R186+0x15000] ;  /* 0x01500000ba0c783b */ /* 0x000fea0000004200 */
[C---:B-1----:R-:W-:Y:S06]  /*117d0*/  HMMA.16816.F32.BF16 R140, R4.reuse, R28, R92 ;  /* 0x0000001c048c723c */ /* 0x042fec000004185c */
[C---:B---3--:R-:W-:Y:S06]  /*117e0*/  HMMA.16816.F32.BF16 R88, R4.reuse, R16, R248 ;  /* 0x000000100458723c */ /* 0x048fec00000418f8 */
[C---:B------:R-:W-:Y:S01]  /*117f0*/  HMMA.16816.F32.BF16 R92, R4.reuse, R18, R236 ;  /* 0x00000012045c723c */ /* 0x040fe200000418ec */
[----:B------:R-:W1:Y:S05]  /*11800*/  LDSM.16.MT88.4 R16, [R185+0x15000] ;  /* 0x01500000b910783b */ /* 0x000e6a0000004200 */
[C---:B----4-:R-:W-:Y:S06]  /*11810*/  HMMA.16816.F32.BF16 R104, R4.reuse, R8, R104 ;  /* 0x000000080468723c */ /* 0x050fec0000041868 */
[----:B------:R-:W-:Y:S01]  /*11820*/  HMMA.16816.F32.BF16 R108, R4, R10, R108 ;  /* 0x0000000a046c723c */ /* 0x000fe2000004186c */
[----:B------:R-:W3:Y:S01]  /*11830*/  LDSM.16.MT88.4 R8, [R188+0x15000] ;  /* 0x01500000bc08783b */ /* 0x000ee20000004200 */
[----:B------:R-:W-:Y:S01]  /*11840*/  IMAD.MOV.U32 R127, RZ, RZ, R112 ;  /* 0x000000ffff7f7224 */ /* 0x000fe200078e0070 */
[----:B------:R-:W-:-:S03]  /*11850*/  MOV R144, R153 ;  /* 0x0000009900907202 */ /* 0x000fc60000000f00 */
[C---:B------:R-:W-:Y:S01]  /*11860*/  HMMA.16816.F32.BF16 R84, R4.reuse, R30, R84 ;  /* 0x0000001e0454723c */ /* 0x040fe20000041854 */
[----:B------:R-:W4:Y:S01]  /*11870*/  LDSM.16.MT88.4 R28, [R187+0x15000] ;  /* 0x01500000bb1c783b */ /* 0x000f220000004200 */
[----:B------:R-:W-:Y:S01]  /*11880*/  IMAD.MOV.U32 R145, RZ, RZ, R154 ;  /* 0x000000ffff917224 */ /* 0x000fe200078e009a */
[----:B------:R-:W-:Y:S01]  /*11890*/  MOV R146, R155 ;  /* 0x0000009b00927202 */ /* 0x000fe20000000f00 */
[----:B------:R-:W-:Y:S01]  /*118a0*/  IMAD.MOV.U32 R154, RZ, RZ, R114 ;  /* 0x000000ffff9a7224 */ /* 0x000fe200078e0072 */
[----:B------:R-:W-:Y:S01]  /*118b0*/  MOV R155, R113 ;  /* 0x00000071009b7202 */ /* 0x000fe20000000f00 */
[----:B------:R-:W-:Y:S01]  /*118c0*/  IMAD.MOV.U32 R250, RZ, RZ, R216 ;  /* 0x000000fffffa7224 */ /* 0x000fe200078e00d8 */
[----:B------:R-:W-:Y:S02]  /*118d0*/  MOV R153, R115 ;  /* 0x0000007300997202 */ /* 0x000fe40000000f00 */
[----:B------:R-:W-:Y:S01]  /*118e0*/  MOV R251, R217 ;  /* 0x000000d900fb7202 */ /* 0x000fe20000000f00 */
[----:B------:R-:W-:Y:S01]  /*118f0*/  HMMA.16816.F32.BF16 R112, R4, R20, R116 ;  /* 0x000000140470723c */ /* 0x000fe20000041874 */
[----:B------:R-:W-:Y:S01]  /*11900*/  IMAD.MOV.U32 R217, RZ, RZ, R170 ;  /* 0x000000ffffd97224 */ /* 0x000fe200078e00aa */
[----:B------:R-:W-:Y:S01]  /*11910*/  MOV R180, R168 ;  /* 0x000000a800b47202 */ /* 0x000fe20000000f00 */
[----:B------:R-:W-:Y:S01]  /*11920*/  IMAD.MOV.U32 R181, RZ, RZ, R169 ;  /* 0x000000ffffb57224 */ /* 0x000fe200078e00a9 */
[----:B------:R-:W-:-:S02]  /*11930*/  MOV R216, R171 ;  /* 0x000000ab00d87202 */ /* 0x000fc40000000f00 */
[C---:B------:R-:W-:Y:S01]  /*11940*/  HMMA.16816.F32.BF16 R116, R4.reuse, R22, R124 ;  /* 0x000000160474723c */ /* 0x040fe2000004187c */
[----:B------:R-:W-:Y:S05]  /*11950*/  LDSM.16.MT88.4 R20, [R187+0x17000] ;  /* 0x01700000bb14783b */ /* 0x000fea0000004200 */
[C---:B-1----:R-:W-:Y:S06]  /*11960*/  HMMA.16816.F32.BF16 R124, R4.reuse, R16, R244 ;  /* 0x00000010047c723c */ /* 0x042fec00000418f4 */
[C---:B------:R-:W-:Y:S01]  /*11970*/  HMMA.16816.F32.BF16 R168, R4.reuse, R18, R232 ;  /* 0x0000001204a8723c */ /* 0x040fe200000418e8 */
[----:B------:R-:W1:Y:S05]  /*11980*/  LDSM.16.MT88.4 R16, [R185+0x17000] ;  /* 0x01700000b910783b */ /* 0x000e6a0000004200 */
[----:B------:R-:W-:Y:S01]  /*11990*/  HMMA.16816.F32.BF16 R244, R4, R14, R172 ;  /* 0x0000000e04f4723c */ /* 0x000fe200000418ac */
[----:B------:R-:W-:Y:S01]  /*119a0*/  IMAD.MOV.U32 R232, RZ, RZ, R250 ;  /* 0x000000ffffe87224 */ /* 0x000fe200078e00fa */
[----:B------:R-:W-:Y:S01]  /*119b0*/  MOV R233, R251 ;  /* 0x000000fb00e97202 */ /* 0x000fe20000000f00 */
[----:B------:R-:W-:Y:S01]  /*119c0*/  IMAD.MOV.U32 R234, RZ, RZ, R240 ;  /* 0x000000ffffea7224 */ /* 0x000fe200078e00f0 */
[----:B------:R-:W-:-:S02]  /*119d0*/  MOV R235, R241 ;  /* 0x000000f100eb7202 */ /* 0x000fc40000000f00 */
[C---:B------:R-:W-:Y:S01]  /*119e0*/  HMMA.16816.F32.BF16 R248, R4.reuse, R12, R224 ;  /* 0x0000000c04f8723c */ /* 0x040fe200000418e0 */
[----:B------:R-:W2:Y:S05]  /*119f0*/  LDSM.16.MT88.4 R12, [R186+0x17000] ;  /* 0x01700000ba0c783b */ /* 0x000eaa0000004200 */
[----:B---3--:R-:W-:Y:S01]  /*11a00*/  HMMA.16816.F32.BF16 R236, R4, R10, R120 ;  /* 0x0000000a04ec723c */ /* 0x008fe20000041878 */
[----:B------:R-:W-:Y:S01]  /*11a10*/  IMAD.MOV.U32 R226, RZ, RZ, R242 ;  /* 0x000000ffffe27224 */ /* 0x000fe200078e00f2 */
[----:B------:R-:W-:-:S04]  /*11a20*/  MOV R227, R243 ;  /* 0x000000f300e37202 */ /* 0x000fc80000000f00 */
[C---:B------:R-:W-:Y:S01]  /*11a30*/  HMMA.16816.F32.BF16 R240, R4.reuse, R8, R160 ;  /* 0x0000000804f0723c */ /* 0x040fe200000418a0 */
[----:B------:R-:W3:Y:S05]  /*11a40*/  LDSM.16.MT88.4 R8, [R188+0x17000] ;  /* 0x01700000bc08783b */ /* 0x000eea0000004200 */
[----:B----4-:R-:W-:Y:S01]  /*11a50*/  HMMA.16816.F32.BF16 R228, R4, R28, R80 ;  /* 0x0000001c04e4723c */ /* 0x010fe20000041850 */
[----:B------:R-:W-:Y:S01]  /*11a60*/  IMAD.MOV.U32 R123, RZ, RZ, R226 ;  /* 0x000000ffff7b7224 */ /* 0x000fe200078e00e2 */
[----:B------:R-:W-:Y:S01]  /*11a70*/  MOV R122, R227 ;  /* 0x000000e3007a7202 */ /* 0x000fe20000000f00 */
[----:B------:R-:W-:Y:S01]  /*11a80*/  IMAD.MOV.U32 R121, RZ, RZ, R180 ;  /* 0x000000ffff797224 */ /* 0x000fe200078e00b4 */
[----:B------:R-:W-:Y:S01]  /*11a90*/  MOV R120, R181 ;  /* 0x000000b500787202 */ /* 0x000fe20000000f00 */
[----:B------:R-:W4:Y:S02]  /*11aa0*/  LDSM.16.MT88.4 R160, [R185+0x11800] ;  /* 0x01180000b9a0783b */ /* 0x000f240000004200 */
[----:B------:R-:W-:-:S02]  /*11ab0*/  MOV R83, R2 ;  /* 0x0000000200537202 */ /* 0x000fc40000000f00 */
[----:B------:R-:W-:Y:S01]  /*11ac0*/  LOP3.LUT R2, R27, UR35, R32, 0x96, !PT ;  /* 0x000000231b027c12 */ /* 0x000fe2000f8e9620 */
[----:B------:R-:W-:Y:S01]  /*11ad0*/  IMAD.MOV.U32 R82, RZ, RZ, R3 ;  /* 0x000000ffff527224 */ /* 0x000fe200078e0003 */
[----:B-1----:R-:W-:Y:S01]  /*11ae0*/  HMMA.16816.F32.BF16 R224, R4, R16, R72 ;  /* 0x0000001004e0723c */ /* 0x002fe20000041848 */
[----:B------:R-:W-:Y:S02]  /*11af0*/  IMAD.MOV.U32 R80, RZ, RZ, R218 ;  /* 0x000000ffff507224 */ /* 0x000fe400078e00da */
[----:B------:R-:W-:Y:S01]  /*11b00*/  IMAD.WIDE.U32 R2, R2, -0x2daee0ad, RZ ;  /* 0xd2511f5302027825 */ /* 0x000fe200078e00ff */
[----:B------:R-:W-:-:S03]  /*11b10*/  MOV R81, R219 ;  /* 0x000000db00517202 */ /* 0x000fc60000000f00 */
[----:B------:R-:W-:Y:S01]  /*11b20*/  IMAD.MOV.U32 R75, RZ, RZ, R182 ;  /* 0x000000ffff4b7224 */ /* 0x000fe200078e00b6 */
[----:B------:R-:W-:Y:S01]  /*11b30*/  MOV R74, R183 ;  /* 0x000000b7004a7202 */ /* 0x000fe20000000f00 */
[----:B------:R-:W-:Y:S01]  /*11b40*/  IMAD.MOV.U32 R73, RZ, RZ, R216 ;  /* 0x000000ffff497224 */ /* 0x000fe200078e00d8 */
[----:B------:R-:W-:Y:S01]  /*11b50*/  MOV R72, R217 ;  /* 0x000000d900487202 */ /* 0x000fe20000000f00 */
[C---:B------:R-:W-:Y:S06]  /*11b60*/  HMMA.16816.F32.BF16 R232, R4.reuse, R30, R232 ;  /* 0x0000001e04e8723c */ /* 0x040fec00000418e8 */
[C---:B--2---:R-:W-:Y:S06]  /*11b70*/  HMMA.16816.F32.BF16 R180, R4.reuse, R12, R64 ;  /* 0x0000000c04b4723c */ /* 0x044fec0000041840 */
[C---:B------:R-:W-:Y:S06]  /*11b80*/  HMMA.16816.F32.BF16 R172, R4.reuse, R14, R60 ;  /* 0x0000000e04ac723c */ /* 0x040fec000004183c */
[C---:B------:R-:W-:Y:S06]  /*11b90*/  HMMA.16816.F32.BF16 R216, R4.reuse, R18, R68 ;  /* 0x0000001204d8723c */ /* 0x040fec0000041844 */
[C---:B------:R-:W-:Y:S06]  /*11ba0*/  HMMA.16816.F32.BF16 R12, R4.reuse, R20, R48 ;  /* 0x00000014040c723c */ /* 0x040fec0000041830 */
[C---:B---3--:R-:W-:Y:S06]  /*11bb0*/  HMMA.16816.F32.BF16 R28, R4.reuse, R8, R56 ;  /* 0x00000008041c723c */ /* 0x048fec0000041838 */
[C---:B------:R-:W-:Y:S06]  /*11bc0*/  HMMA.16816.F32.BF16 R16, R4.reuse, R10, R52 ;  /* 0x0000000a0410723c */ /* 0x040fec0000041834 */
[----:B------:R-:W-:Y:S01]  /*11bd0*/  HMMA.16816.F32.BF16 R20, R4, R22, R40 ;  /* 0x000000160414723c */ /* 0x000fe20000041828 */
[----:B------:R-:W-:Y:S01]  /*11be0*/  SHF.R.U32.HI R9, RZ, 0x18, R2 ;  /* 0x00000018ff097819 */ /* 0x000fe20000011602 */
[----:B------:R-:W-:Y:S01]  /*11bf0*/  IMAD.MOV.U32 R67, RZ, RZ, R128 ;  /* 0x000000ffff437224 */ /* 0x000fe200078e0080 */
[----:B------:R-:W-:Y:S01]  /*11c00*/  MOV R70, R153 ;  /* 0x0000009900467202 */ /* 0x000fe20000000f00 */
[----:B------:R-:W-:Y:S01]  /*11c10*/  IMAD.MOV.U32 R71, RZ, RZ, R152 ;  /* 0x000000ffff477224 */ /* 0x000fe200078e0098 */
[----:B------:R-:W-:Y:S01]  /*11c20*/  MOV R63, R123 ;  /* 0x0000007b003f7202 */ /* 0x000fe20000000f00 */
[----:B------:R-:W-:Y:S01]  /*11c30*/  IMAD.MOV.U32 R62, RZ, RZ, R122 ;  /* 0x000000ffff3e7224 */ /* 0x000fe200078e007a */
[----:B------:R-:W-:Y:S01]  /*11c40*/  LOP3.LUT R4, R2, 0xffff, RZ, 0xc0, !PT ;  /* 0x0000ffff02047812 */ /* 0x000fe200078ec0ff */
[----:B------:R-:W1:Y:S01]  /*11c50*/  LDSM.16.MT88.4 R40, [R185+0x13800] ;  /* 0x01380000b928783b */ /* 0x000e620000004200 */
[----:B------:R-:W-:-:S02]  /*11c60*/  LOP3.LUT R3, R3, UR8, R34, 0x96, !PT ;  /* 0x0000000803037c12 */ /* 0x000fc4000f8e9622 */
[----:B------:R-:W-:Y:S01]  /*11c70*/  SHF.R.U32.HI R5, RZ, 0x8, R4 ;  /* 0x00000008ff057819 */ /* 0x000fe20000011604 */
[----:B------:R-:W-:Y:S01]  /*11c80*/  IMAD.MOV.U32 R69, RZ, RZ, R154 ;  /* 0x000000ffff457224 */ /* 0x000fe200078e009a */
[----:B------:R-:W-:Y:S01]  /*11c90*/  LOP3.LUT R4, R2, 0xff, RZ, 0xc0, !PT ;  /* 0x000000ff02047812 */ /* 0x000fe200078ec0ff */
[----:B------:R-:W-:Y:S01]  /*11ca0*/  LDSM.16.MT88.4 R48, [R186+0x13800] ;  /* 0x01380000ba30783b */ /* 0x000fe20000004200 */
[----:B------:R-:W-:Y:S02]  /*11cb0*/  SHF.R.U32.HI R6, RZ, 0x10, R2 ;  /* 0x00000010ff067819 */ /* 0x000fe40000011602 */
[----:B------:R-:W-:Y:S01]  /*11cc0*/  PRMT R10, R4, 0x5410, R5 ;  /* 0x00005410040a7816 */ /* 0x000fe20000000005 */
[----:B------:R-:W-:Y:S01]  /*11cd0*/  LDSM.16.MT88.4 R56, [R188+0x13800] ;  /* 0x01380000bc38783b */ /* 0x000fe20000004200 */
[----:B------:R-:W-:Y:S02]  /*11ce0*/  LOP3.LUT R4, R3, 0xffff, RZ, 0xc0, !PT ;  /* 0x0000ffff03047812 */ /* 0x000fe400078ec0ff */
[----:B------:R-:W-:-:S02]  /*11cf0*/  SHF.R.U32.HI R5, RZ, 0x10, R3 ;  /* 0x00000010ff057819 */ /* 0x000fc40000011603 */
[----:B------:R-:W-:Y:S02]  /*11d00*/  LOP3.LUT R8, R3, 0xff, RZ, 0xc0, !PT ;  /* 0x000000ff03087812 */ /* 0x000fe400078ec0ff */
[----:B------:R-:W-:Y:S02]  /*11d10*/  SHF.R.U32.HI R7, RZ, 0x18, R3 ;  /* 0x00000018ff077819 */ /* 0x000fe40000011603 */
[----:B------:R-:W-:Y:S02]  /*11d20*/  SHF.R.U32.HI R4, RZ, 0x8, R4 ;  /* 0x00000008ff047819 */ /* 0x000fe40000011604 */
[----:B------:R-:W-:Y:S02]  /*11d30*/  LOP3.LUT R2, R6, 0xff, RZ, 0xc0, !PT ;  /* 0x000000ff06027812 */ /* 0x000fe400078ec0ff */
[----:B------:R-:W-:Y:S02]  /*11d40*/  LOP3.LUT R3, R5, 0xff, RZ, 0xc0, !PT ;  /* 0x000000ff05037812 */ /* 0x000fe400078ec0ff */
[----:B------:R-:W-:-:S02]  /*11d50*/  PRMT R5, R8, 0x5410, R4 ;  /* 0x0000541008057816 */ /* 0x000fc40000000004 */
[----:B------:R-:W-:Y:S02]  /*11d60*/  PRMT R2, R2, 0x5410, R9 ;  /* 0x0000541002027816 */ /* 0x000fe40000000009 */
[----:B------:R-:W-:Y:S02]  /*11d70*/  PRMT R4, R3, 0x5410, R7 ;  /* 0x0000541003047816 */ /* 0x000fe40000000007 */
[--C-:B------:R-:W-:Y:S02]  /*11d80*/  HSET2.LE.AND R3, R5, R0.reuse, PT ;  /* 0x0000000005037233 */ /* 0x100fe40003803000 */
[--C-:B------:R-:W-:Y:S02]  /*11d90*/  HSET2.LE.AND R2, R2, R0.reuse, PT ;  /* 0x0000000002027233 */ /* 0x100fe40003803000 */
[--C-:B------:R-:W-:Y:S02]  /*11da0*/  HSET2.LE.AND R4, R4, R0.reuse, PT ;  /* 0x0000000004047233 */ /* 0x100fe40003803000 */
[----:B------:R-:W-:-:S02]  /*11db0*/  HSET2.LE.AND R0, R10, R0, PT ;  /* 0x000000000a007233 */ /* 0x000fc40003803000 */
[----:B------:R-:W-:Y:S01]  /*11dc0*/  MOV R128, R131 ;  /* 0x0000008300807202 */ /* 0x000fe20000000f00 */
[----:B------:R-:W-:Y:S02]  /*11dd0*/  IMAD.MOV.U32 R122, RZ, RZ, R136 ;  /* 0x000000ffff7a7224 */ /* 0x000fe400078e0088 */
[----:B------:R-:W-:Y:S02]  /*11de0*/  LOP3.LUT R130, R0, R130, RZ, 0xc0, !PT ;  /* 0x0000008200827212 */ /* 0x000fe400078ec0ff */
[----:B------:R-:W-:Y:S01]  /*11df0*/  LOP3.LUT R128, R3, R128, RZ, 0xc0, !PT ;  /* 0x0000008003807212 */ /* 0x000fe200078ec0ff */
[----:B------:R-:W-:Y:S01]  /*11e00*/  IMAD.MOV.U32 R3, RZ, RZ, R70 ;  /* 0x000000ffff037224 */ /* 0x000fe200078e0046 */
[----:B------:R-:W-:Y:S01]  /*11e10*/  MOV R0, R71 ;  /* 0x0000004700007202 */ /* 0x000fe20000000f00 */
[----:B------:R-:W-:Y:S01]  /*11e20*/  IMAD.MOV.U32 R70, RZ, RZ, R138 ;  /* 0x000000ffff467224 */ /* 0x000fe200078e008a */
[----:B------:R-:W-:Y:S02]  /*11e30*/  MOV R123, R137 ;  /* 0x00000089007b7202 */ /* 0x000fe40000000f00 */
[----:B------:R-:W-:-:S02]  /*11e40*/  MOV R71, R139 ;  /* 0x0000008b00477202 */ /* 0x000fc40000000f00 */
[----:B------:R-:W2:Y:S01]  /*11e50*/  LDSM.16.MT88.4 R136, [R187+0x11800] ;  /* 0x01180000bb88783b */ /* 0x000ea20000004200 */
[----:B------:R-:W-:Y:S01]  /*11e60*/  IMAD.MOV.U32 R52, RZ, RZ, R72 ;  /* 0x000000ffff347224 */ /* 0x000fe200078e0048 */
[----:B------:R-:W-:Y:S01]  /*11e70*/  MOV R53, R73 ;  /* 0x0000004900357202 */ /* 0x000fe20000000f00 */
[----:B------:R-:W-:Y:S01]  /*11e80*/  IMAD.MOV.U32 R54, RZ, RZ, R74 ;  /* 0x000000ffff367224 */ /* 0x000fe200078e004a */
[----:B------:R-:W-:Y:S02]  /*11e90*/  MOV R55, R75 ;  /* 0x0000004b00377202 */ /* 0x000fe40000000f00 */
[----:B------:R-:W3:Y:S01]  /*11ea0*/  LDSM.16.MT88.4 R72, [R185+0x15800] ;  /* 0x01580000b948783b */ /* 0x000ee20000004200 */
[----:B------:R-:W-:Y:S02]  /*11eb0*/  MOV R68, R155 ;  /* 0x0000009b00447202 */ /* 0x000fe40000000f00 */
[----:B------:R-:W-:Y:S01]  /*11ec0*/  MOV R10, R67 ;  /* 0x00000043000a7202 */ /* 0x000fe20000000f00 */
[----:B------:R-:W3:Y:S04]  /*11ed0*/  LDSM.16.MT88.4 R152, [R186+0x11800] ;  /* 0x01180000ba98783b */ /* 0x000ee80000004200 */
[----:B------:R-:W3:Y:S01]  /*11ee0*/  LDSM.16.MT88.4 R64, [R187+0x13800] ;  /* 0x01380000bb40783b */ /* 0x000ee20000004200 */
[----:B------:R-:W-:Y:S01]  /*11ef0*/  IMAD.MOV.U32 R5, RZ, RZ, R134 ;  /* 0x000000ffff057224 */ /* 0x000fe200078e0086 */
[----:B------:R-:W-:-:S04]  /*11f00*/  LOP3.LUT R129, R4, R129, RZ, 0xc0, !PT ;  /* 0x0000008104817212 */ /* 0x000fc800078ec0ff */
[----:B------:R-:W-:Y:S01]  /*11f10*/  LOP3.LUT R131, R2, R5, RZ, 0xc0, !PT ;  /* 0x0000000502837212 */ /* 0x000fe200078ec0ff */
[----:B------:R-:W-:Y:S01]  /*11f20*/  IMAD.MOV.U32 R134, RZ, RZ, R68 ;  /* 0x000000ffff867224 */ /* 0x000fe200078e0044 */
[----:B------:R-:W-:Y:S01]  /*11f30*/  MOV R2, R69 ;  /* 0x0000004500027202 */ /* 0x000fe20000000f00 */
[----:B------:R-:W-:Y:S01]  /*11f40*/  IMAD.MOV.U32 R60, RZ, RZ, R120 ;  /* 0x000000ffff3c7224 */ /* 0x000fe200078e0078 */
[----:B------:R-:W-:Y:S01]  /*11f50*/  MOV R61, R121 ;  /* 0x00000079003d7202 */ /* 0x000fe20000000f00 */
[----:B------:R-:W-:Y:S02]  /*11f60*/  IMAD.MOV.U32 R68, RZ, RZ, R144 ;  /* 0x000000ffff447224 */ /* 0x000fe400078e0090 */
[----:B----4-:R-:W-:Y:S01]  /*11f70*/  HMMA.16816.F32.BF16 R164, R128, R160, R164 ;  /* 0x000000a080a4723c */ /* 0x010fe200000418a4 */
[----:B------:R-:W-:Y:S01]  /*11f80*/  MOV R69, R145 ;  /* 0x0000009100457202 */ /* 0x000fe20000000f00 */
[----:B------:R-:W-:Y:S01]  /*11f90*/  IMAD.MOV.U32 R120, RZ, RZ, R146 ;  /* 0x000000ffff787224 */ /* 0x000fe200078e0092 */
[----:B------:R-:W-:-:S02]  /*11fa0*/  MOV R121, R147 ;  /* 0x0000009300797202 */ /* 0x000fc40000000f00 */
[----:B------:R-:W4:Y:S01]  /*11fb0*/  LDSM.16.MT88.4 R144, [R188+0x11800] ;  /* 0x01180000bc90783b */ /* 0x000f220000004200 */
[C---:B------:R-:W-:Y:S06]  /*11fc0*/  HMMA.16816.F32.BF16 R160, R128.reuse, R162, R36 ;  /* 0x000000a280a0723c */ /* 0x040fec0000041824 */
[C---:B-1----:R-:W-:Y:S06]  /*11fd0*/  HMMA.16816.F32.BF16 R36, R128.reuse, R40, R88 ;  /* 0x000000288024723c */ /* 0x042fec0000041858 */
[C---:B--2---:R-:W-:Y:S01]  /*11fe0*/  HMMA.16816.F32.BF16 R140, R128.reuse, R136, R140 ;  /* 0x00000088808c723c */ /* 0x044fe2000004188c */
        /* <DEDUP_REMOVED lines=8> */
[----:B------:R-:W-:Y:S01]  /*12070*/  MOV R11, R61 ;  /* 0x0000003d000b7202 */ /* 0x000fe20000000f00 */
[----:B------:R-:W-:Y:S02]  /*12080*/  LDSM.16.MT88.4 R88, [R188+0x15800] ;  /* 0x01580000bc58783b */ /* 0x000fe40000004200 */
[----:B------:R-:W-:Y:S01]  /*12090*/  HMMA.16816.F32.BF16 R40, R128, R42, R92 ;  /* 0x0000002a8028723c */ /* 0x000fe2000004185c */
[----:B------:R-:W-:-:S06]  /*120a0*/  IMAD.MOV.U32 R84, RZ, RZ, R80 ;  /* 0x000000ffff547224 */ /* 0x000fcc00078e0050 */
[----:B------:R-:W-:Y:S01]  /*120b0*/  MOV R95, R81 ;  /* 0x00000051005f7202 */ /* 0x000fe20000000f00 */
[----:B------:R-:W-:Y:S01]  /*120c0*/  IMAD.MOV.U32 R93, RZ, RZ, R82 ;  /* 0x000000ffff5d7224 */ /* 0x000fe200078e0052 */
[----:B------:R-:W-:Y:S02]  /*120d0*/  MOV R94, R83 ;  /* 0x00000053005e7202 */ /* 0x000fe40000000f00 */
[----:B------:R-:W1:Y:S01]  /*120e0*/  LDSM.16.MT88.4 R80, [R186+0x15800] ;  /* 0x01580000ba50783b */ /* 0x000e620000004200 */
[----:B------:R-:W-:Y:S01]  /*120f0*/  IMAD.MOV.U32 R86, RZ, RZ, R70 ;  /* 0x000000ffff567224 */ /* 0x000fe200078e0046 */
[----:B------:R-:W-:Y:S02]  /*12100*/  MOV R85, R71 ;  /* 0x0000004700557202 */ /* 0x000fe40000000f00 */
[----:B---3--:R-:W-:Y:S01]  /*12110*/  HMMA.16816.F32.BF16 R68, R128, R72, R124 ;  /* 0x000000488044723c */ /* 0x008fe2000004187c */
[----:B------:R-:W-:Y:S01]  /*12120*/  IMAD.MOV.U32 R87, RZ, RZ, R52 ;  /* 0x000000ffff577224 */ /* 0x000fe200078e0034 */
[----:B------:R-:W-:-:S04]  /*12130*/  MOV R32, R63 ;  /* 0x0000003f00207202 */ /* 0x000fc80000000f00 */
[----:B------:R-:W-:Y:S01]  /*12140*/  HMMA.16816.F32.BF16 R72, R128, R74, R168 ;  /* 0x0000004a8048723c */ /* 0x000fe200000418a8 */
[----:B------:R-:W-:-:S05]  /*12150*/  MOV R8, R120 ;  /* 0x0000007800087202 */ /* 0x000fca0000000f00 */
[C---:B------:R-:W-:Y:S01]  /*12160*/  HMMA.16816.F32.BF16 R156, R128.reuse, R152, R156 ;  /* 0x00000098809c723c */ /* 0x040fe2000004189c */
[----:B------:R-:W-:Y:S01]  /*12170*/  MOV R168, R35 ;  /* 0x0000002300a87202 */ /* 0x000fe20000000f00 */
[----:B------:R-:W-:Y:S02]  /*12180*/  IMAD.MOV.U32 R171, RZ, RZ, R9 ;  /* 0x000000ffffab7224 */ /* 0x000fe400078e0009 */
[----:B------:R-:W-:Y:S01]  /*12190*/  IMAD.MOV.U32 R169, RZ, RZ, R34 ;  /* 0x000000ffffa97224 */ /* 0x000fe200078e0022 */
[----:B------:R-:W-:Y:S01]  /*121a0*/  MOV R34, R122 ;  /* 0x0000007a00227202 */ /* 0x000fe20000000f00 */
[C---:B------:R-:W-:Y:S01]  /*121b0*/  HMMA.16816.F32.BF16 R152, R128.reuse, R154, R44 ;  /* 0x0000009a8098723c */ /* 0x040fe2000004182c */
[----:B------:R-:W-:Y:S01]  /*121c0*/  IMAD.MOV.U32 R35, RZ, RZ, R27 ;  /* 0x000000ffff237224 */ /* 0x000fe200078e001b */
[----:B------:R-:W-:Y:S01]  /*121d0*/  MOV R170, R6 ;  /* 0x0000000600aa7202 */ /* 0x000fe20000000f00 */
[----:B------:R-:W-:Y:S01]  /*121e0*/  IMAD.MOV.U32 R9, RZ, RZ, R121 ;  /* 0x000000ffff097224 */ /* 0x000fe200078e0079 */
[----:B------:R-:W-:Y:S01]  /*121f0*/  LDSM.16.MT88.4 R4, [R187+0x17800] ;  /* 0x01780000bb04783b */ /* 0x000fe20000004200 */
[----:B------:R-:W-:Y:S01]  /*12200*/  IMAD.MOV.U32 R27, RZ, RZ, R123 ;  /* 0x000000ffff1b7224 */ /* 0x000fe200078e007b */
[C---:B------:R-:W-:Y:S02]  /*12210*/  HMMA.16816.F32.BF16 R44, R128.reuse, R48, R96 ;  /* 0x00000030802c723c */ /* 0x040fe40000041860 */
[----:B------:R-:W2:Y:S04]  /*12220*/  LDSM.16.MT88.4 R96, [R187+0x15800] ;  /* 0x01580000bb60783b */ /* 0x000ea80000004200 */
[C---:B------:R-:W-:Y:S01]  /*12230*/  HMMA.16816.F32.BF16 R52, R128.reuse, R56, R104 ;  /* 0x000000388034723c */ /* 0x040fe20000041868 */
[----:B------:R-:W3:Y:S04]  /*12240*/  LDSM.16.MT88.4 R104, [R185+0x17800] ;  /* 0x01780000b968783b */ /* 0x000ee80000004200 */
[----:B------:R-:W-:Y:S01]  /*12250*/  LDSM.16.MT88.4 R120, [R188+0x17800] ;  /* 0x01780000bc78783b */ /* 0x000fe20000004200 */
[C---:B------:R-:W-:Y:S03]  /*12260*/  HMMA.16816.F32.BF16 R60, R128.reuse, R64, R112 ;  /* 0x00000040803c723c */ /* 0x040fe60000041870 */
[----:B------:R-:W3:Y:S03]  /*12270*/  LDSM.16.MT88.4 R112, [R186+0x17800] ;  /* 0x01780000ba70783b */ /* 0x000ee60000004200 */
[C---:B----4-:R-:W-:Y:S06]  /*12280*/  HMMA.16816.F32.BF16 R148, R128.reuse, R144, R148 ;  /* 0x000000908094723c */ /* 0x050fec0000041894 */
[C---:B------:R-:W-:Y:S06]  /*12290*/  HMMA.16816.F32.BF16 R144, R128.reuse, R146, R76 ;  /* 0x000000928090723c */ /* 0x040fec000004184c */
[C---:B-1----:R-:W-:Y:S06]  /*122a0*/  HMMA.16816.F32.BF16 R76, R128.reuse, R80, R248 ;  /* 0x00000050804c723c */ /* 0x042fec00000418f8 */
[----:B------:R-:W-:Y:S01]  /*122b0*/  HMMA.16816.F32.BF16 R80, R128, R82, R244 ;  /* 0x000000528050723c */ /* 0x000fe200000418f4 */
[----:B------:R-:W-:Y:S01]  /*122c0*/  MOV R248, R93 ;  /* 0x0000005d00f87202 */ /* 0x000fe20000000f00 */
[----:B------:R-:W-:Y:S01]  /*122d0*/  IMAD.MOV.U32 R249, RZ, RZ, R94 ;  /* 0x000000fffff97224 */ /* 0x000fe200078e005e */
[----:B------:R-:W-:Y:S01]  /*122e0*/  MOV R250, R95 ;  /* 0x0000005f00fa7202 */ /* 0x000fe20000000f00 */
[----:B------:R-:W-:-:S03]  /*122f0*/  IMAD.MOV.U32 R251, RZ, RZ, R84 ;  /* 0x000000fffffb7224 */ /* 0x000fc600078e0054 */
[----:B------:R-:W-:Y:S01]  /*12300*/  MOV R245, R85 ;  /* 0x0000005500f57202 */ /* 0x000fe20000000f00 */
[----:B------:R-:W-:Y:S01]  /*12310*/  IMAD.MOV.U32 R246, RZ, RZ, R86 ;  /* 0x000000fffff67224 */ /* 0x000fe200078e0056 */
[----:B------:R-:W-:-:S03]  /*12320*/  MOV R247, R87 ;  /* 0x0000005700f77202 */ /* 0x000fc60000000f00 */
[----:B------:R-:W-:Y:S04]  /*12330*/  STG.E.U16 desc[UR28][R24.64+-0x70], R245 ;  /* 0xffff90f518007986 */ /* 0x000fe8000c10151c */
        /* <DEDUP_REMOVED lines=11> */
[----:B------:R1:W-:Y:S04]  /*123f0*/  STG.E.U16 desc[UR28][R24.64+-0x40], R3 ;  /* 0xffffc00318007986 */ /* 0x0003e8000c10151c */
[----:B------:R4:W-:Y:S04]  /*12400*/  STG.E.U16 desc[UR28][R24.64+-0x3e], R2 ;  /* 0xffffc20218007986 */ /* 0x0009e8000c10151c */
[----:B------:R1:W-:Y:S04]  /*12410*/  STG.E.U16 desc[UR28][R132.64+-0x40], R134 ;  /* 0xffffc08684007986 */ /* 0x0003e8000c10151c */
[----:B------:R1:W-:Y:S04]  /*12420*/  STG.E.U16 desc[UR28][R132.64+-0x3e], R10 ;  /* 0xffffc20a84007986 */ /* 0x0003e8000c10151c */
[----:B------:R1:W-:Y:S04]  /*12430*/  STG.E.U16 desc[UR28][R24.64+-0x30], R252 ;  /* 0xffffd0fc18007986 */ /* 0x0003e8000c10151c */
[----:B------:R1:W-:Y:S01]  /*12440*/  STG.E.U16 desc[UR28][R24.64+-0x2e], R215 ;  /* 0xffffd2d718007986 */ /* 0x0003e2000c10151c */
[C---:B------:R-:W-:Y:S03]  /*12450*/  HMMA.16816.F32.BF16 R48, R128.reuse, R50, R100 ;  /* 0x000000328030723c */ /* 0x040fe60000041864 */
        /* <DEDUP_REMOVED lines=9> */
[----:B------:R1:W-:Y:S03]  /*124f0*/  STG.E.U16 desc[UR28][R24.64+-0x10], R176 ;  /* 0xfffff0b018007986 */ /* 0x0003e6000c10151c */
[C---:B--2---:R-:W-:Y:S01]  /*12500*/  HMMA.16816.F32.BF16 R92, R128.reuse, R96, R228 ;  /* 0x00000060805c723c */ /* 0x044fe200000418e4 */
[----:B------:R2:W-:Y:S04]  /*12510*/  STG.E.U16 desc[UR28][R24.64+-0xe], R135 ;  /* 0xfffff28718007986 */ /* 0x0005e8000c10151c */
[----:B------:R2:W-:Y:S01]  /*12520*/  STG.E.U16 desc[UR28][R132.64+-0x10], R8 ;  /* 0xfffff00884007986 */ /* 0x0005e2000c10151c */
[C---:B---3--:R-:W-:Y:S03]  /*12530*/  HMMA.16816.F32.BF16 R100, R128.reuse, R104, R224 ;  /* 0x000000688064723c */ /* 0x048fe600000418e0 */
[----:B------:R2:W-:Y:S03]  /*12540*/  STG.E.U16 desc[UR28][R132.64+-0xe], R9 ;  /* 0xfffff20984007986 */ /* 0x0005e6000c10151c */
        /* <DEDUP_REMOVED lines=9> */
[----:B------:R-:W-:Y:S01]  /*125e0*/  FADD.FTZ R232, R35, R34 ;  /* 0x0000002223e87221 */ /* 0x000fe20000010000 */
[----:B------:R-:W-:Y:S01]  /*125f0*/  IADD3 R216, P0, R24, -0x100, RZ ;  /* 0xffffff0018d87810 */ /* 0x000fe20007f1e0ff */
[----:B------:R-:W-:Y:S01]  /*12600*/  FADD.FTZ R218, R27, R26 ;  /* 0x0000001a1bda7221 */ /* 0x000fe20000010000 */
[----:B-1----:R-:W-:-:S02]  /*12610*/  IMAD.MOV.U32 R3, RZ, RZ, R33 ;  /* 0x000000ffff037224 */ /* 0x002fc400078e0021 */
[----:B------:R-:W-:Y:S01]  /*12620*/  FADD.FTZ R232, R32, R232 ;  /* 0x000000e820e87221 */ /* 0x000fe20000010000 */
[----:B------:R-:W-:Y:S02]  /*12630*/  IADD3.X R217, R25, -0x1, RZ, P0, !PT ;  /* 0xffffffff19d97810 */ /* 0x000fe400007fe4ff */
[----:B--2-4-:R-:W-:-:S15]  /*12640*/  MOV R2, R11 ;  /* 0x0000000b00027202 */ /* 0x014fde0000000f00 */
.L_x_1318:
[----:B------:R-:W-:-:S06]  /*12650*/  UISETP.GT.AND UP0, UPT, UR34, UR5, UPT ;  /* 0x000000052200728c */ /* 0x000fcc000bf04270 */
[----:B------:R-:W-:-:S13]  /*12660*/  PLOP3.LUT P0, PT, PT, PT, UP0, 0x80, 0x0 ;  /* 0x000000000000781c */ /* 0x000fda0003f0f008 */
[----:B------:R-:W-:Y:S05]  /*12670*/  @!P0 BRA `(.L_x_1322) ;  /* 0x00000068003c8947 */ /* 0x000fea0003800000 */
[----:B------:R-:W2:Y:S01]  /*12680*/  LDL.LU R7, [R1+0xcc] ;  /* 0x0000cc0001077983 */ /* 0x000ea20000300800 */
[----:B------:R-:W-:Y:S01]  /*12690*/  ULDC UR4, c[0x0][0x260] ;  /* 0x0000980000047ab9 */ /* 0x000fe20000000800 */
[----:B------:R-:W-:Y:S01]  /*126a0*/  ULDC.64 UR8, c[0x0][0x218] ;  /* 0x0000860000087ab9 */ /* 0x000fe20000000a00 */
[----:B------:R-:W-:Y:S01]  /*126b0*/  ULDC.64 UR6, c[0x0][0x220] ;  /* 0x0000880000067ab9 */ /* 0x000fe20000000a00 */
[----:B------:R-:W3:Y:S04]  /*126c0*/  LDL.LU R4, [R1+0xe0] ;  /* 0x0000e00001047983 */ /* 0x000ee80000300800 */
[----:B------:R-:W4:Y:S04]  /*126d0*/  LDL.LU R0, [R1+0xc8] ;  /* 0x0000c80001007983 */ /* 0x000f280000300800 */
[----:B------:R-:W4:Y:S01]  /*126e0*/  LDL.LU R6, [R1+0xe4] ;  /* 0x0000e40001067983 */ /* 0x000f220000300800 */
[----:B------:R-:W-:Y:S01]  /*126f0*/  MOV R8, UR4 ;  /* 0x0000000400087c02 */ /* 0x000fe20008000f00 */
[----:B------:R-:W-:-:S02]  /*12700*/  ULDC UR4, c[0x0][0x2d0] ;  /* 0x0000b40000047ab9 */ /* 0x000fc40000000800 */
[----:B------:R-:W4:Y:S01]  /*12710*/  LDL.64 R10, [R1] ;  /* 0x00000000010a7983 */ /* 0x000f220000100a00 */
[----:B--2---:R-:W-:Y:S02]  /*12720*/  IMAD.MOV.U32 R12, RZ, RZ, R7 ;  /* 0x000000ffff0c7224 */ /* 0x004fe400078e0007 */
[----:B---3--:R-:W-:Y:S02]  /*12730*/  IMAD.MOV.U32 R13, RZ, RZ, R4 ;  /* 0x000000ffff0d7224 */ /* 0x008fe400078e0004 */
[----:B----4-:R-:W-:Y:S02]  /*12740*/  IMAD.MOV.U32 R14, RZ, RZ, R0 ;  /* 0x000000ffff0e7224 */ /* 0x010fe400078e0000 */
[----:B------:R-:W1:Y:S02]  /*12750*/  S2R R0, SR_TID.X ;  /* 0x0000000000007919 */ /* 0x000e640000002100 */
[----:B-1----:R-:W-:-:S04]  /*12760*/  SHF.R.S32.HI R4, RZ, 0x1f, R0 ;  /* 0x0000001fff047819 */ /* 0x002fc80000011400 */
[----:B------:R-:W-:-:S04]  /*12770*/  LEA.HI R4, R4, R0, RZ, 0x3 ;  /* 0x0000000004047211 */ /* 0x000fc800078f18ff */
[----:B------:R-:W-:-:S05]  /*12780*/  LOP3.LUT R4, R4, 0xfffffff8, RZ, 0xc0, !PT ;  /* 0xfffffff804047812 */ /* 0x000fca00078ec0ff */
[----:B------:R-:W-:-:S04]  /*12790*/  IMAD.IADD R4, R0, 0x1, -R4 ;  /* 0x0000000100047824 */ /* 0x000fc800078e0a04 */
[----:B------:R-:W-:-:S05]  /*127a0*/  IMAD.SHL.U32 R4, R4, 0x8, RZ ;  /* 0x0000000804047824 */ /* 0x000fca00078e00ff */
[--C-:B------:R-:W-:Y:S02]  /*127b0*/  SHF.R.S32.HI R5, RZ, 0x1f, R4.reuse ;  /* 0x0000001fff057819 */ /* 0x100fe40000011404 */
[----:B------:R-:W-:Y:S01]  /*127c0*/  ISETP.GE.AND P1, PT, R4, UR4, PT ;  /* 0x0000000404007c0c */ /* 0x000fe2000bf26270 */
[----:B------:R-:W-:Y:S01]  /*127d0*/  IMAD.U32 R0, RZ, RZ, UR23 ;  /* 0x00000017ff007e24 */ /* 0x000fe2000f8e00ff */
[----:B------:R-:W-:Y:S01]  /*127e0*/  MOV R132, R2 ;  /* 0x0000000200847202 */ /* 0x000fe20000000f00 */
[----:B------:R-:W-:-:S04]  /*127f0*/  IMAD.WIDE.U32 R6, R6, UR18, R4 ;  /* 0x0000001206067c25 */ /* 0x000fc8000f8e0004 */
[----:B------:R-:W-:Y:S02]  /*12800*/  IMAD.MOV.U32 R133, RZ, RZ, R3 ;  /* 0x000000ffff857224 */ /* 0x000fe400078e0003 */
[----:B------:R-:W-:Y:S01]  /*12810*/  IMAD.WIDE.U32 R8, R8, UR18, R4 ;  /* 0x0000001208087c25 */ /* 0x000fe2000f8e0004 */
[----:B------:R-:W-:Y:S01]  /*12820*/  IADD3 R233, P0, R6, UR26, RZ ;  /* 0x0000001a06e97c10 */ /* 0x000fe2000ff1e0ff */
[----:B------:R-:W-:Y:S02]  /*12830*/  USHF.R.S32.HI UR22, URZ, 0x1f, UR20 ;  /* 0x0000001f3f167899 */ /* 0x000fe40008011414 */
[----:B------:R-:W-:Y:S01]  /*12840*/  IMAD.U32 R5, RZ, RZ, UR25 ;  /* 0x00000019ff057e24 */ /* 0x000fe2000f8e00ff */
[--C-:B------:R-:W-:Y:S01]  /*12850*/  SHF.R.S32.HI R235, RZ, 0x1f, R10.reuse ;  /* 0x0000001fffeb7819 */ /* 0x100fe2000001140a */
[----:B------:R-:W-:Y:S01]  /*12860*/  IMAD.WIDE.U32 R250, R13, -0x2daee0ad, RZ ;  /* 0xd2511f530dfa7825 */ /* 0x000fe200078e00ff */
[----:B------:R-:W-:Y:S01]  /*12870*/  IADD3 R240, P3, R10, 0x10, RZ ;  /* 0x000000100af07810 */ /* 0x000fe20007f7e0ff */
[----:B------:R-:W-:Y:S01]  /*12880*/  UIADD3 UR12, UR34, -0x2, URZ ;  /* 0xfffffffe220c7890 */ /* 0x000fe2000fffe03f */
[----:B------:R-:W-:Y:S01]  /*12890*/  IADD3.X R6, R5, UR13, R7, P0, !PT ;  /* 0x0000000d05067c10 */ /* 0x000fe200087fe407 */
[----:B------:R-:W-:Y:S01]  /*128a0*/  IMAD.MOV.U32 R234, RZ, RZ, R10 ;  /* 0x000000ffffea7224 */ /* 0x000fe200078e000a */
[----:B------:R-:W1:Y:S01]  /*128b0*/  @!P1 LDC.64 R4, c[0x0][0x220] ;  /* 0x00008800ff049b82 */ /* 0x000e620000000a00 */
[----:B------:R-:W-:Y:S01]  /*128c0*/  IADD3 R243, P2, R8, UR24, RZ ;  /* 0x0000001808f37c10 */ /* 0x000fe2000ff5e0ff */
[----:B------:R-:W-:Y:S01]  /*128d0*/  USHF.L.U32 UR19, UR20, 0x1, URZ ;  /* 0x0000000114137899 */ /* 0x000fe2000800063f */
[----:B------:R-:W-:Y:S01]  /*128e0*/  LEA R242, P0, R233, UR6, 0x1 ;  /* 0x00000006e9f27c11 */ /* 0x000fe2000f8008ff */
[----:B------:R-:W-:Y:S01]  /*128f0*/  UMOV UR21, URZ ;  /* 0x0000003f00157c82 */ /* 0x000fe20008000000 */
[----:B------:R-:W-:Y:S01]  /*12900*/  IADD3.X R8, R0, UR31, R9, P2, !PT ;  /* 0x0000001f00087c10 */ /* 0x000fe200097fe409 */
[----:B------:R-:W-:Y:S01]  /*12910*/  ULDC UR18, c[0x0][0x2d0] ;  /* 0x0000b40000127ab9 */ /* 0x000fe20000000800 */
[----:B------:R-:W-:Y:S01]  /*12920*/  LEA R244, P2, R243, UR8, 0x1 ;  /* 0x00000008f3f47c11 */ /* 0x000fe2000f8408ff */
[----:B------:R-:W-:Y:S01]  /*12930*/  ULDC UR4, c[0x0][0x2ec] ;  /* 0x0000bb0000047ab9 */ /* 0x000fe20000000800 */
[----:B------:R-:W-:Y:S01]  /*12940*/  LEA.HI.X R233, R233, UR7, R6, 0x1, P0 ;  /* 0x00000007e9e97c11 */ /* 0x000fe200080f0c06 */
[----:B------:R-:W-:Y:S01]  /*12950*/  IMAD.X R241, RZ, RZ, R235, P3 ;  /* 0x000000fffff17224 */ /* 0x000fe200018e06eb */
[----:B------:R-:W-:Y:S01]  /*12960*/  LEA.HI.X R243, R243, UR9, R8, 0x1, P2 ;  /* 0x00000009f3f37c11 */ /* 0x000fe200090f0c08 */
[----:B------:R-:W2:Y:S01]  /*12970*/  @!P1 LDC.64 R6, c[0x0][0x220] ;  /* 0x00008800ff069b82 */ /* 0x000ea20000000a00 */
[----:B-1----:R1:W-:Y:S07]  /*12980*/  @!P1 STL.64 [R1+0xa0], R4 ;  /* 0x0000a00401009387 */ /* 0x0023ee0000100a00 */
[----:B------:R-:W3:Y:S01]  /*12990*/  @!P1 LDC.64 R8, c[0x0][0x220] ;  /* 0x00008800ff089b82 */ /* 0x000ee20000000a00 */
[----:B------:R-:W-:Y:S01]  /*129a0*/  IADD3 R236, P0, R10, 0x30, RZ ;  /* 0x000000300aec7810 */ /* 0x000fe20007f1e0ff */
[----:B------:R-:W-:-:S02]  /*129b0*/  UIADD3 UR13, UR34, -0x1, URZ ;  /* 0xffffffff220d7890 */ /* 0x000fc4000fffe03f */
[----:B------:R-:W-:Y:S01]  /*129c0*/  USHF.L.U64.HI UR22, UR20, 0x1, UR22 ;  /* 0x0000000114167899 */ /* 0x000fe20008010216 */
[----:B------:R-:W-:Y:S01]  /*129d0*/  ULDC.64 UR6, c[0x0][0x250] ;  /* 0x0000940000067ab9 */ /* 0x000fe20000000a00 */
[----:B------:R-:W-:Y:S02]  /*129e0*/  ULDC.64 UR8, c[0x0][0x248] ;  /* 0x0000920000087ab9 */ /* 0x000fe40000000a00 */
[----:B-1----:R-:W1:Y:S01]  /*129f0*/  @!P1 LDC.64 R4, c[0x0][0x220] ;  /* 0x00008800ff049b82 */ /* 0x002e620000000a00 */
[----:B---3--:R-:W-:Y:S04]  /*12a00*/  @!P1 STL.64 [R1+0x98], R8 ;  /* 0x0000980801009387 */ /* 0x008fe80000100a00 */
[----:B--2---:R-:W-:Y:S04]  /*12a10*/  @!P1 STL.64 [R1+0x90], R6 ;  /* 0x0000900601009387 */ /* 0x004fe80000100a00 */
[----:B-1----:R1:W-:Y:S02]  /*12a20*/  @!P1 STL.64 [R1+0x88], R4 ;  /* 0x0000880401009387 */ /* 0x0023e40000100a00 */
[----:B-1----:R-:W-:-:S05]  /*12a30*/  IMAD.WIDE.U32 R4, R14, -0x326172a9, RZ ;  /* 0xcd9e8d570e047825 */ /* 0x002fca00078e00ff */
[----:B------:R1:W-:Y:S01]  /*12a40*/  STL.64 [R1+0x78], R4 ;  /* 0x0000780401007387 */ /* 0x0003e20000100a00 */
[----:B------:R-:W-:-:S03]  /*12a50*/  LOP3.LUT R248, R5, R12, RZ, 0x3c, !PT ;  /* 0x0000000c05f87212 */ /* 0x000fc600078e3cff */
[----:B------:R-:W2:Y:S04]  /*12a60*/  LDL.LU.64 R14, [R1+0xd0] ;  /* 0x0000d000010e7983 */ /* 0x000ea80000300a00 */
[----:B------:R-:W3:Y:S01]  /*12a70*/  LDL.LU.64 R12, [R1+0xd8] ;  /* 0x0000d800010c7983 */ /* 0x000ee20000300a00 */
[----:B------:R-:W-:Y:S01]  /*12a80*/  IADD3 R238, P2, R10, 0x20, RZ ;  /* 0x000000200aee7810 */ /* 0x000fe20007f5e0ff */
[----:B------:R-:W-:Y:S02]  /*12a90*/  IMAD.X R237, RZ, RZ, R235, P0 ;  /* 0x000000ffffed7224 */ /* 0x000fe400000e06eb */
[----:B------:R-:W-:-:S04]  /*12aa0*/  IMAD.WIDE.U32 R248, R248, -0x2daee0ad, RZ ;  /* 0xd2511f53f8f87825 */ /* 0x000fc800078e00ff */
[----:B------:R-:W-:Y:S02]  /*12ab0*/  IMAD.X R239, RZ, RZ, R235, P2 ;  /* 0x000000ffffef7224 */ /* 0x000fe400010e06eb */
[----:B--2---:R-:W-:Y:S01]  /*12ac0*/  IMAD.MOV.U32 R3, RZ, RZ, R15 ;  /* 0x000000ffff037224 */ /* 0x004fe200078e000f */
[----:B---3--:R-:W-:-:S05]  /*12ad0*/  MOV R2, R12 ;  /* 0x0000000c00027202 */ /* 0x008fca0000000f00 */
[----:B------:R1:W-:Y:S01]  /*12ae0*/  STL.64 [R1+0x80], R2 ;  /* 0x0000800201007387 */ /* 0x0003e20000100a00 */
[----:B------:R-:W-:Y:S05]  /*12af0*/  BRA `(.L_x_1323) ;  /* 0x0000000400c47947 */ /* 0x000fea0003800000 */
.L_x_1325:
        /* <DEDUP_REMOVED lines=113> */
.L_x_1323:
[----:B-1----:R-:W2:Y:S01]  /*13210*/  LDL.64 R2, [R1+0x80] ;  /* 0x0000800001027983 */ /* 0x002ea20000100a00 */
[----:B------:R-:W-:Y:S01]  /*13220*/  UIADD3 UR20, UR34, -0x1, URZ ;  /* 0xffffffff22147890 */ /* 0x000fe2000fffe03f */
[----:B------:R-:W-:Y:S04]  /*13230*/  DEPBAR.LE SB0, 0x0 ;  /* 0x000080000000791a */ /* 0x000fe80000000000 */
[----:B---3--:R-:W3:Y:S01]  /*13240*/  LDL R0, [R1+0xa0] ;  /* 0x0000a00001007983 */ /* 0x008ee20000100800 */
        /* <DEDUP_REMOVED lines=16> */
[----:B------:R-:W4:Y:S01]  /*13350*/  LDL R24, [R1+0x8c] ;  /* 0x00008c0001187983 */ /* 0x000f220000100800 */
[----:B------:R-:W-:Y:S06]  /*13360*/  BAR.SYNC.DEFER_BLOCKING 0x0 ;  /* 0x0000000000007b1d */ /* 0x000fec0000010000 */
[----:B-----5:R-:W-:Y:S01]  /*13370*/  @P1 STS.128 [R213+0x10000], RZ ;  /* 0x010000ffd5001388 */ /* 0x020fe20000000c00 */
        /* <DEDUP_REMOVED lines=10> */
[----:B------:R-:W-:Y:S02]  /*13420*/  IADD3.X R7, R6, UR27, RZ, P2, !PT ;  /* 0x0000001b06077c10 */ /* 0x000fe400097fe4ff */
        /* <DEDUP_REMOVED lines=17> */
[----:B------:R-:W-:Y:S02]  /*13540*/  ISETP.GE.AND P4, PT, R21, UR18, PT ;  /* 0x0000001215007c0c */ /* 0x000fe4000bf86270 */
[C---:B------:R-:W-:Y:S01]  /*13550*/  @!P1 LEA R14, P3, R5.reuse, R11, 0x1 ;  /* 0x0000000b050e9211 */ /* 0x040fe200078608ff */
[----:B------:R-:W-:Y:S01]  /*13560*/  @!PT LDS RZ, [RZ] ;  /* 0x00000000fffff984 */ /* 0x000fe20000000800 */
[----:B------:R-:W-:Y:S01]  /*13570*/  @!PT LDS RZ, [RZ] ;  /* 0x00000000fffff984 */ /* 0x000fe20000000800 */
[----:B------:R-:W-:Y:S01]  /*13580*/  @!PT LDS RZ, [RZ] ;  /* 0x00000000fffff984 */ /* 0x000fe20000000800 */
[----:B------:R-:W-:Y:S03]  /*13590*/  @!P6 LDGSTS.E.BYPASS.LTC128B.128 [R213+0x12000], desc[UR28][R8.64+0x80] ;  /* 0x1200008008d5efae */ /* 0x000fe6000b901d5c */
[----:B------:R-:W-:Y:S01]  /*135a0*/  @!P1 LEA.HI.X R15, R5, R26, R7, 0x1, P3 ;  /* 0x0000001a050f9211 */ /* 0x000fe200018f0c07 */
[----:B------:R-:W-:Y:S01]  /*135b0*/  @P5 STS.128 [R213+0x14000], RZ ;  /* 0x014000ffd5005388 */ /* 0x000fe20000000c00 */
[----:B------:R-:W-:Y:S02]  /*135c0*/  LEA R6, P3, R20, R240, 0x6 ;  /* 0x000000f014067211 */ /* 0x000fe400078630ff */
[----:B------:R-:W-:Y:S01]  /*135d0*/  @!P1 LEA.HI.X R13, R0, R25, R3, 0x1, P2 ;  /* 0x00000019000d9211 */ /* 0x000fe200010f0c03 */
[----:B------:R-:W-:Y:S01]  /*135e0*/  @!PT LDS RZ, [RZ] ;  /* 0x00000000fffff984 */ /* 0x000fe20000000800 */
[----:B------:R-:W-:Y:S01]  /*135f0*/  @!PT LDS RZ, [RZ] ;  /* 0x00000000fffff984 */ /* 0x000fe20000000800 */
[----:B------:R-:W-:Y:S01]  /*13600*/  @!PT LDS RZ, [RZ] ;  /* 0x00000000fffff984 */ /* 0x000fe20000000800 */
[----:B------:R-:W-:Y:S01]  /*13610*/  @!P5 LDGSTS.E.BYPASS.LTC128B.128 [R213+0x14000], desc[UR28][R8.64+0x100] ;  /* 0x1400010008d5dfae */ /* 0x000fe2000b901d5c */
[----:B------:R-:W-:Y:S01]  /*13620*/  LEA.HI.X.SX32 R7, R20, R241, 0x6, P3 ;  /* 0x000000f114077211 */ /* 0x000fe200018f36ff */
[----:B------:R-:W-:Y:S01]  /*13630*/  IMAD.WIDE.U32 R22, R6, UR6, RZ ;  /* 0x0000000606167c25 */ /* 0x000fe2000f8e00ff */
[----:B------:R-:W-:Y:S01]  /*13640*/  @!P1 LEA.HI.X R11, R4, R24, R2, 0x1, P0 ;  /* 0x00000018040b9211 */ /* 0x000fe200000f0c02 */
[----:B------:R-:W-:Y:S01]  /*13650*/  @P4 STS.128 [R213+0x16000], RZ ;  /* 0x016000ffd5004388 */ /* 0x000fe20000000c00 */
[C---:B------:R-:W-:Y:S01]  /*13660*/  LEA R4, P2, R20.reuse, R238, 0x6 ;  /* 0x000000ee14047211 */ /* 0x040fe200078430ff */
[----:B------:R-:W-:Y:S01]  /*13670*/  IMAD R0, R7, UR6, RZ ;  /* 0x0000000607007c24 */ /* 0x000fe2000f8e02ff */
[C---:B------:R-:W-:Y:S01]  /*13680*/  LEA R2, P0, R20.reuse, R236, 0x6 ;  /* 0x000000ec14027211 */ /* 0x040fe200078030ff */
[----:B------:R-:W-:Y:S01]  /*13690*/  @!PT LDS RZ, [RZ] ;  /* 0x00000000fffff984 */ /* 0x000fe20000000800 */
[----:B------:R-:W-:Y:S01]  /*136a0*/  @!PT LDS RZ, [RZ] ;  /* 0x00000000fffff984 */ /* 0x000fe20000000800 */
[----:B------:R-:W-:Y:S01]  /*136b0*/  @!PT LDS RZ, [RZ] ;  /* 0x00000000fffff984 */ /* 0x000fe20000000800 */
[----:B------:R-:W-:Y:S01]  /*136c0*/  @!P4 LDGSTS.E.BYPASS.LTC128B.128 [R213+0x16000], desc[UR28][R8.64+0x180] ;  /* 0x1600018008d5cfae */ /* 0x000fe2000b901d5c */
[----:B------:R-:W-:Y:S01]  /*136d0*/  LEA.HI.X.SX32 R5, R20, R239, 0x6, P2 ;  /* 0x000000ef14057211 */ /* 0x000fe200010f36ff */
[----:B------:R-:W-:Y:S01]  /*136e0*/  IMAD R0, R6, UR7, R0 ;  /* 0x0000000706007c24 */ /* 0x000fe2000f8e0200 */
[-C--:B------:R-:W-:Y:S01]  /*136f0*/  LEA R6, P3, R22, R242.reuse, 0x1 ;  /* 0x000000f216067211 */ /* 0x080fe200078608ff */
[----:B------:R-:W-:Y:S01]  /*13700*/  @P1 STS.128 [R213+0x10800], RZ ;  /* 0x010800ffd5001388 */ /* 0x000fe20000000c00 */
[----:B------:R-:W-:Y:S01]  /*13710*/  LEA.HI.X.SX32 R3, R20, R237, 0x6, P0 ;  /* 0x000000ed14037211 */ /* 0x000fe200000f36ff */
[----:B------:R-:W-:Y:S02]  /*13720*/  IMAD.IADD R0, R23, 0x1, R0 ;  /* 0x0000000117007824 */ /* 0x000fe400078e0200 */
[----:B------:R-:W-:Y:S01]  /*13730*/  @!PT LDS RZ, [RZ] ;  /* 0x00000000fffff984 */ /* 0x000fe20000000800 */
[----:B------:R-:W-:Y:S01]  /*13740*/  @!PT LDS RZ, [RZ] ;  /* 0x00000000fffff984 */ /* 0x000fe20000000800 */
[----:B------:R-:W-:Y:S01]  /*13750*/  @!PT LDS RZ, [RZ] ;  /* 0x00000000fffff984 */ /* 0x000fe20000000800 */
[----:B------:R-:W-:Y:S01]  /*13760*/  @!P1 LDGSTS.E.BYPASS.LTC128B.128 [R213+0x10800], desc[UR28][R14.64] ;  /* 0x108000000ed59fae */ /* 0x000fe2000b901d5c */
[----:B------:R-:W-:Y:S02]  /*13770*/  IMAD R5, R5, UR6, RZ ;  /* 0x0000000605057c24 */ /* 0x000fe4000f8e02ff */
[-C--:B------:R-:W-:Y:S01]  /*13780*/  LEA.HI.X R7, R22, R233.reuse, R0, 0x1, P3 ;  /* 0x000000e916077211 */ /* 0x080fe200018f0c00 */
[----:B------:R-:W-:Y:S01]  /*13790*/  @P6 STS.128 [R213+0x12800], RZ ;  /* 0x012800ffd5006388 */ /* 0x000fe20000000c00 */
[C---:B------:R-:W-:Y:S02]  /*137a0*/  IMAD R5, R4.reuse, UR7, R5 ;  /* 0x0000000704057c24 */ /* 0x040fe4000f8e0205 */
[----:B------:R-:W-:Y:S01]  /*137b0*/  IMAD.WIDE.U32 R20, R4, UR6, RZ ;  /* 0x0000000604147c25 */ /* 0x000fe2000f8e00ff */
[----:B------:R-:W-:Y:S01]  /*137c0*/  @!PT LDS RZ, [RZ] ;  /* 0x00000000fffff984 */ /* 0x000fe20000000800 */
[----:B------:R-:W-:Y:S01]  /*137d0*/  @!PT LDS RZ, [RZ] ;  /* 0x00000000fffff984 */ /* 0x000fe20000000800 */
[----:B------:R-:W-:Y:S01]  /*137e0*/  @!PT LDS RZ, [RZ] ;  /* 0x00000000fffff984 */ /* 0x000fe20000000800 */
[----:B------:R-:W-:Y:S03]  /*137f0*/  @!P6 LDGSTS.E.BYPASS.LTC128B.128 [R213+0x12800], desc[UR28][R6.64+0x80] ;  /* 0x1280008006d5efae */ /* 0x000fe6000b901d5c */
[----:B------:R-:W-:Y:S01]  /*13800*/  IMAD.IADD R5, R21, 0x1, R5 ;  /* 0x0000000115057824 */ /* 0x000fe200078e0205 */
[----:B------:R-:W-:Y:S01]  /*13810*/  @P5 STS.128 [R213+0x14800], RZ ;  /* 0x014800ffd5005388 */ /* 0x000fe20000000c00 */
[CC--:B------:R-:W-:Y:S01]  /*13820*/  LEA R4, P2, R20.reuse, R242.reuse, 0x1 ;  /* 0x000000f214047211 */ /* 0x0c0fe200078408ff */
[----:B------:R-:W-:Y:S02]  /*13830*/  IMAD R3, R3, UR6, RZ ;  /* 0x0000000603037c24 */ /* 0x000fe4000f8e02ff */
[----:B------:R-:W-:Y:S01]  /*13840*/  @!PT LDS RZ, [RZ] ;  /* 0x00000000fffff984 */ /* 0x000fe20000000800 */
[----:B------:R-:W-:Y:S01]  /*13850*/  @!PT LDS RZ, [RZ] ;  /* 0x00000000fffff984 */ /* 0x000fe20000000800 */
[----:B------:R-:W-:Y:S01]  /*13860*/  @!PT LDS RZ, [RZ] ;  /* 0x00000000fffff984 */ /* 0x000fe20000000800 */
[----:B------:R-:W-:Y:S01]  /*13870*/  @!P5 LDGSTS.E.BYPASS.LTC128B.128 [R213+0x14800], desc[UR28][R6.64+0x100] ;  /* 0x1480010006d5dfae */ /* 0x000fe2000b901d5c */
[-C--:B------:R-:W-:Y:S01]  /*13880*/  LEA.HI.X R5, R20, R233.reuse, R5, 0x1, P2 ;  /* 0x000000e914057211 */ /* 0x080fe200010f0c05 */
[C---:B------:R-:W-:Y:S02]  /*13890*/  IMAD.WIDE.U32 R18, R2.reuse, UR6, RZ ;  /* 0x0000000602127c25 */ /* 0x040fe4000f8e00ff */
[----:B------:R-:W-:Y:S02]  /*138a0*/  @P4 STS.128 [R213+0x16800], RZ ;  /* 0x016800ffd5004388 */ /* 0x000fe40000000c00 */
        /* <DEDUP_REMOVED lines=53> */
[----:B------:R-:W4:Y:S04]  /*13c00*/  LDSM.16.M88.4 R168, [R184+0x9800] ;  /* 0x00980000b8a8783b */ /* 0x000f280000000200 */
[----:B------:R-:W0:Y:S01]  /*13c10*/  LDGDEPBAR ;  /* 0x00000000000079af */ /* 0x000e220000000000 */
[C---:B--2---:R-:W-:Y:S03]  /*13c20*/  LEA R2, P3, R0.reuse, R240, 0x6 ;  /* 0x000000f000027211 */ /* 0x044fe600078630ff */
[----:B------:R-:W-:Y:S01]  /*13c30*/  LDSM.16.M88.4 R172, [R194] ;  /* 0x00000000c2ac783b */ /* 0x000fe20000000200 */
[C---:B------:R-:W-:Y:S03]  /*13c40*/  LEA.HI.X.SX32 R3, R0.reuse, R241, 0x6, P3 ;  /* 0x000000f100037211 */ /* 0x040fe600018f36ff */
[----:B------:R-:W2:Y:S04]  /*13c50*/  LDSM.16.M88.4 R176, [R197] ;  /* 0x00000000c5b0783b */ /* 0x000ea80000000200 */
[----:B------:R-:W2:Y:S01]  /*13c60*/  LDSM.16.M88.4 R180, [R212] ;  /* 0x00000000d4b4783b */ /* 0x000ea20000000200 */
        /* <DEDUP_REMOVED lines=197> */
[C---:B------:R-:W-:Y:S05]  /*148c0*/  HMMA.16816.F32.BF16 R16, R172.reuse, R170, R16 ;  /* 0x000000aaac10723c */ /* 0x040fea0000041810 */
[C---:B------:R-:W-:Y:S01]  /*148d0*/  LEA R168, P2, R0.reuse, R238, 0x6 ;  /* 0x000000ee00a87211 */ /* 0x040fe200078430ff */
[C---:B---3--:R-:W-:Y:S05]  /*148e0*/  HMMA.16816.F32.BF16 R20, R172.reuse, R180, R20 ;  /* 0x000000b4ac14723c */ /* 0x048fea0000041814 */
[C---:B------:R-:W-:Y:S01]  /*148f0*/  LEA R170, P0, R0.reuse, R234, 0x6 ;  /* 0x000000ea00aa7211 */ /* 0x040fe200078030ff */
[C---:B------:R-:W-:Y:S05]  /*14900*/  HMMA.16816.F32.BF16 R24, R172.reuse, R182, R24 ;  /* 0x000000b6ac18723c */ /* 0x040fea0000041818 */
[C---:B------:R-:W-:Y:S02]  /*14910*/  LEA.HI.X.SX32 R171, R0.reuse, R235, 0x6, P0 ;  /* 0x000000eb00ab7211 */ /* 0x040fe400000f36ff */
[C---:B------:R-:W-:Y:S04]  /*14920*/  LEA R134, P0, R0.reuse, R236, 0x6 ;  /* 0x000000ec00867211 */ /* 0x040fe800078030ff */
[C---:B------:R-:W-:Y:S02]  /*14930*/  LEA.HI.X.SX32 R169, R0.reuse, R239, 0x6, P2 ;  /* 0x000000ef00a97211 */ /* 0x040fe400010f36ff */
[----:B------:R-:W-:Y:S01]  /*14940*/  LEA.HI.X.SX32 R135, R0, R237, 0x6, P0 ;  /* 0x000000ed00877211 */ /* 0x000fe200000f36ff */
[----:B------:R-:W-:Y:S02]  /*14950*/  IMAD R0, R171, UR8, RZ ;  /* 0x00000008ab007c24 */ /* 0x000fe4000f8e02ff */
[----:B------:R-:W-:Y:S01]  /*14960*/  IMAD R171, R3, UR8, RZ ;  /* 0x0000000803ab7c24 */ /* 0x000fe2000f8e02ff */
[C---:B-1----:R-:W-:Y:S03]  /*14970*/  HMMA.16816.F32.BF16 R28, R172.reuse, R176, R28 ;  /* 0x000000b0ac1c723c */ /* 0x042fe6000004181c */
[----:B------:R-:W-:Y:S02]  /*14980*/  IMAD R3, R169, UR8, RZ ;  /* 0x00000008a9037c24 */ /* 0x000fe4000f8e02ff */
[----:B------:R-:W-:Y:S01]  /*14990*/  IMAD R0, R170, UR9, R0 ;  /* 0x00000009aa007c24 */ /* 0x000fe2000f8e0200 */
[----:B------:R-:W-:Y:S05]  /*149a0*/  HMMA.16816.F32.BF16 R32, R172, R178, R32 ;  /* 0x000000b2ac20723c */ /* 0x000fea0000041820 */
[----:B------:R-:W-:Y:S02]  /*149b0*/  IMAD R169, R2, UR9, R171 ;  /* 0x0000000902a97c24 */ /* 0x000fe4000f8e02ab */
[----:B------:R-:W-:Y:S04]  /*149c0*/  IMAD R3, R168, UR9, R3 ;  /* 0x00000009a8037c24 */ /* 0x000fe8000f8e0203 */
        /* <DEDUP_REMOVED lines=20> */
.L_x_1324:
[----:B------:R-:W2:Y:S01]  /*14b10*/  S2R R0, SR_TID.X ;  /* 0x0000000000007919 */ /* 0x000ea20000002100 */
[----:B-1----:R-:W-:Y:S01]  /*14b20*/  IMAD.U32 R135, RZ, RZ, UR20 ;  /* 0x00000014ff877e24 */ /* 0x002fe2000f8e00ff */
[----:B------:R-:W-:Y:S01]  /*14b30*/  USHF.L.U32 UR42, UR20, 0x1, URZ ;  /* 0x00000001142a7899 */ /* 0x000fe2000800063f */
[----:B------:R3:W4:Y:S01]  /*14b40*/  LDL.S16 R229, [R1+0x64] ;  /* 0x0000640001e57983 */ /* 0x0007220000100600 */
[----:B------:R-:W-:Y:S02]  /*14b50*/  UIADD3 UR23, UR33, -0x4498517b, URZ ;  /* 0xbb67ae8521177890 */ /* 0x000fe4000fffe03f */
[----:B------:R-:W-:Y:S02]  /*14b60*/  ULOP3.LUT UR25, UR42, UR33, URZ, 0x3c, !UPT ;  /* 0x000000212a197292 */ /* 0x000fe4000f8e3c3f */
[----:B------:R-:W-:Y:S02]  /*14b70*/  UIADD3 UR24, UR32, -0x61c88647, URZ ;  /* 0x9e3779b920187890 */ /* 0x000fe4000fffe03f */
[----:B------:R-:W-:Y:S02]  /*14b80*/  UIADD3 UR31, UR32, 0x3c6ef372, URZ ;  /* 0x3c6ef372201f7890 */ /* 0x000fe4000fffe03f */
[----:B------:R-:W-:Y:S02]  /*14b90*/  UIADD3 UR38, UR33, 0x76cf5d0a, URZ ;  /* 0x76cf5d0a21267890 */ /* 0x000fe4000fffe03f */
[----:B------:R-:W-:Y:S02]  /*14ba0*/  UIADD3 UR26, UR33, 0x32370b8f, URZ ;  /* 0x32370b8f211a7890 */ /* 0x000fe4000fffe03f */
[----:B------:R-:W-:Y:S02]  /*14bb0*/  UIADD3 UR41, UR32, 0x78dde6e4, URZ ;  /* 0x78dde6e420297890 */ /* 0x000fe4000fffe03f */
[----:B------:R-:W-:Y:S02]  /*14bc0*/  UIADD3 UR30, UR33, -0x56f99767, URZ ;  /* 0xa9066899211e7890 */ /* 0x000fe4000fffe03f */
[----:B------:R-:W-:Y:S02]  /*14bd0*/  UIADD3 UR34, UR33, -0x126145ec, URZ ;  /* 0xed9eba1421227890 */ /* 0x000fe4000fffe03f */
[----:B------:R-:W-:Y:S02]  /*14be0*/  UIADD3 UR40, UR32, -0x4ab325aa, URZ ;  /* 0xb54cda5620287890 */ /* 0x000fe4000fffe03f */
[----:B------:R-:W-:Y:S02]  /*14bf0*/  UIADD3 UR35, UR33, 0x646e171e, URZ ;  /* 0x646e171e21237890 */ /* 0x000fe4000fffe03f */
[----:B------:R-:W-:Y:S02]  /*14c00*/  UIADD3 UR42, UR42, 0x1, URZ ;  /* 0x000000012a2a7890 */ /* 0x000fe4000fffe03f */
[----:B------:R-:W-:Y:S02]  /*14c10*/  UISETP.GT.AND UP0, UPT, UR20, UR5, UPT ;  /* 0x000000051400728c */ /* 0x000fe4000bf04270 */
[----:B------:R-:W-:Y:S02]  /*14c20*/  ULOP3.LUT UR42, UR42, UR33, URZ, 0x3c, !UPT ;  /* 0x000000212a2a7292 */ /* 0x000fe4000f8e3c3f */
[----:B------:R-:W-:Y:S01]  /*14c30*/  UIADD3 UR21, UR21, 0x1, URZ ;  /* 0x0000000115157890 */ /* 0x000fe2000fffe03f */
[----:B--2---:R-:W-:Y:S05]  /*14c40*/  IMAD.SHL.U32 R0, R0, 0x2, RZ ;  /* 0x0000000200007824 */ /* 0x004fea00078e00ff */
[----:B------:R-:W-:Y:S05]  /*14c50*/  LOP3.LUT R0, R0, 0x6, RZ, 0xc0, !PT ;  /* 0x0000000600007812 */ /* 0x000fea00078ec0ff */
[----:B------:R-:W-:Y:S04]  /*14c60*/  IMAD R135, R135, 0x40, R0 ;  /* 0x0000004087877824 */ /* 0x000fe800078e0200 */
[C---:B------:R-:W-:Y:S01]  /*14c70*/  VIADD R182, R135.reuse, 0x1 ;  /* 0x0000000187b67836 */ /* 0x040fe20000000000 */
[CC--:B------:R-:W-:Y:S01]  /*14c80*/  ISETP.GE.AND P0, PT, R135.reuse, R221.reuse, PT ;  /* 0x000000dd8700720c */ /* 0x0c0fe20003f06270 */
[C---:B------:R-:W-:Y:S02]  /*14c90*/  VIADD R181, R135.reuse, 0x8 ;  /* 0x0000000887b57836 */ /* 0x040fe40000000000 */
[C---:B------:R-:W-:Y:S01]  /*14ca0*/  VIADD R171, R135.reuse, 0x30 ;  /* 0x0000003087ab7836 */ /* 0x040fe20000000000 */
[C---:B------:R-:W-:Y:S01]  /*14cb0*/  ISETP.GE.AND P3, PT, R182.reuse, R221, PT ;  /* 0x000000ddb600720c */ /* 0x040fe20003f66270 */
[C---:B------:R-:W-:Y:S01]  /*14cc0*/  VIADD R175, R135.reuse, 0x20 ;  /* 0x0000002087af7836 */ /* 0x040fe20000000000 */
[C---:B------:R-:W-:Y:S01]  /*14cd0*/  ISETP.GE.OR P0, PT, R135.reuse, R223, !P0 ;  /* 0x000000df8700720c */ /* 0x040fe20004706670 */
[----:B------:R-:W-:Y:S01]  /*14ce0*/  VIADD R180, R135, 0x9 ;  /* 0x0000000987b47836 */ /* 0x000fe20000000000 */
[----:B------:R-:W-:Y:S01]  /*14cf0*/  ISETP.GE.AND P2, PT, R181, R221, PT ;  /* 0x000000ddb500720c */ /* 0x000fe20003f46270 */
[C---:B------:R-:W-:Y:S01]  /*14d00*/  VIADD R174, R135.reuse, 0x21 ;  /* 0x0000002187ae7836 */ /* 0x040fe20000000000 */
[----:B------:R-:W-:Y:S01]  /*14d10*/  ISETP.GE.OR P3, PT, R182, R223, !P3 ;  /* 0x000000dfb600720c */ /* 0x000fe20005f66670 */
[C---:B------:R-:W-:Y:S01]  /*14d20*/  VIADD R173, R135.reuse, 0x28 ;  /* 0x0000002887ad7836 */ /* 0x040fe20000000000 */
[----:B------:R-:W-:Y:S01]  /*14d30*/  FSEL R4, R4, -INF , !P0 ;  /* 0xff80000004047808 */ /* 0x000fe20004000000 */
[C---:B------:R-:W-:Y:S01]  /*14d40*/  VIADD R179, R135.reuse, 0x10 ;  /* 0x0000001087b37836 */ /* 0x040fe20000000000 */
[----:B------:R-:W-:Y:S01]  /*14d50*/  ISETP.GE.AND P0, PT, R180, R221, PT ;  /* 0x000000ddb400720c */ /* 0x000fe20003f06270 */
[----:B------:R-:W-:Y:S01]  /*14d60*/  VIADD R172, R135, 0x29 ;  /* 0x0000002987ac7836 */ /* 0x000fe20000000000 */
[----:B------:R-:W-:Y:S01]  /*14d70*/  ISETP.GE.OR P2, PT, R181, R223, !P2 ;  /* 0x000000dfb500720c */ /* 0x000fe20005746670 */
[----:B------:R-:W-:Y:S01]  /*14d80*/  VIADD R170, R135, 0x31 ;  /* 0x0000003187aa7836 */ /* 0x000fe20000000000 */
[----:B------:R-:W-:Y:S01]  /*14d90*/  FSEL R5, R5, -INF , !P3 ;  /* 0xff80000005057808 */ /* 0x000fe20005800000 */
[C---:B------:R-:W-:Y:S01]  /*14da0*/  VIADD R178, R135.reuse, 0x11 ;  /* 0x0000001187b27836 */ /* 0x040fe20000000000 */
[----:B------:R-:W-:Y:S01]  /*14db0*/  FMNMX.FTZ R2, R4, R132, !PT ;  /* 0x0000008404027209 */ /* 0x000fe20007810000 */
[----:B------:R-:W-:Y:S01]  /*14dc0*/  VIADD R177, R135, 0x18 ;  /* 0x0000001887b17836 */ /* 0x000fe20000000000 */
[----:B------:R-:W-:Y:S01]  /*14dd0*/  ISETP.GE.AND P3, PT, R179, R221, PT ;  /* 0x000000ddb300720c */ /* 0x000fe20003f66270 */
[C---:B------:R-:W-:Y:S01]  /*14de0*/  VIADD R176, R135.reuse, 0x19 ;  /* 0x0000001987b07836 */ /* 0x040fe20000000000 */
[----:B------:R-:W-:Y:S01]  /*14df0*/  ISETP.GE.OR P0, PT, R180, R223, !P0 ;  /* 0x000000dfb400720c */ /* 0x000fe20004706670 */
[C---:B------:R-:W-:Y:S01]  /*14e00*/  VIADD R169, R135.reuse, 0x38 ;  /* 0x0000003887a97836 */ /* 0x040fe20000000000 */
[----:B------:R-:W-:Y:S01]  /*14e10*/  FSEL R8, R8, -INF , !P2 ;  /* 0xff80000008087808 */ /* 0x000fe20005000000 */
[----:B------:R-:W-:Y:S01]  /*14e20*/  VIADD R168, R135, 0x39 ;  /* 0x0000003987a87836 */ /* 0x000fe20000000000 */
[----:B------:R-:W-:Y:S02]  /*14e30*/  FMNMX.FTZ R2, R5, R2, !PT ;  /* 0x0000000205027209 */ /* 0x000fe40007810000 */
[----:B------:R-:W-:Y:S02]  /*14e40*/  ISETP.GE.AND P2, PT, R178, R221, PT ;  /* 0x000000ddb200720c */ /* 0x000fe40003f46270 */
[----:B------:R-:W-:Y:S02]  /*14e50*/  ISETP.GE.OR P3, PT, R179, R223, !P3 ;  /* 0x000000dfb300720c */ /* 0x000fe40005f66670 */
[----:B------:R-:W-:Y:S02]  /*14e60*/  FSEL R9, R9, -INF , !P0 ;  /* 0xff80000009097808 */ /* 0x000fe40004000000 */
[----:B------:R-:W-:Y:S02]  /*14e70*/  FMNMX.FTZ R2, R8, R2, !PT ;  /* 0x0000000208027209 */ /* 0x000fe40007810000 */
[----:B------:R-:W-:Y:S02]  /*14e80*/  ISETP.GE.AND P0, PT, R177, R221, PT ;  /* 0x000000ddb100720c */ /* 0x000fe40003f06270 */
[----:B------:R-:W-:Y:S02]  /*14e90*/  FSEL R12, R12, -INF , !P3 ;  /* 0xff8000000c0c7808 */ /* 0x000fe40005800000 */
[----:B------:R-:W-:Y:S02]  /*14ea0*/  ISETP.GE.OR P2, PT, R178, R223, !P2 ;  /* 0x000000dfb200720c */ /* 0x000fe40005746670 */
[----:B------:R-:W-:Y:S02]  /*14eb0*/  FMNMX.FTZ R2, R9, R2, !PT ;  /* 0x0000000209027209 */ /* 0x000fe40007810000 */
[----:B------:R-:W-:Y:S02]  /*14ec0*/  FSEL R13, R13, -INF , !P2 ;  /* 0xff8000000d0d7808 */ /* 0x000fe40005000000 */
[----:B------:R-:W-:Y:S02]  /*14ed0*/  FMNMX.FTZ R2, R12, R2, !PT ;  /* 0x000000020c027209 */ /* 0x000fe40007810000 */
[C---:B------:R-:W-:Y:S02]  /*14ee0*/  ISETP.GE.AND P3, PT, R176.reuse, R221, PT ;  /* 0x000000ddb000720c */ /* 0x040fe40003f66270 */
[----:B------:R-:W-:Y:S02]  /*14ef0*/  ISETP.GE.OR P0, PT, R177, R223, !P0 ;  /* 0x000000dfb100720c */ /* 0x000fe40004706670 */
[----:B------:R-:W-:Y:S02]  /*14f00*/  ISETP.GE.AND P2, PT, R175, R221, PT ;  /* 0x000000ddaf00720c */ /* 0x000fe40003f46270 */
[----:B------:R-:W-:Y:S02]  /*14f10*/  FMNMX.FTZ R2, R13, R2, !PT ;  /* 0x000000020d027209 */ /* 0x000fe40007810000 */
[----:B------:R-:W-:Y:S02]  /*14f20*/  ISETP.GE.OR P3, PT, R176, R223, !P3 ;  /* 0x000000dfb000720c */ /* 0x000fe40005f66670 */
[----:B------:R-:W-:Y:S02]  /*14f30*/  FSEL R16, R16, -INF , !P0 ;  /* 0xff80000010107808 */ /* 0x000fe40004000000 */
[----:B------:R-:W-:Y:S02]  /*14f40*/  ISETP.GE.AND P0, PT, R174, R221, PT ;  /* 0x000000ddae00720c */ /* 0x000fe40003f06270 */
[----:B------:R-:W-:Y:S02]  /*14f50*/  ISETP.GE.OR P2, PT, R175, R223, !P2 ;  /* 0x000000dfaf00720c */ /* 0x000fe40005746670 */
[----:B------:R-:W-:Y:S02]  /*14f60*/  FSEL R17, R17, -INF , !P3 ;  /* 0xff80000011117808 */ /* 0x000fe40005800000 */
[----:B------:R-:W-:Y:S02]  /*14f70*/  FMNMX.FTZ R2, R16, R2, !PT ;  /* 0x0000000210027209 */ /* 0x000fe40007810000 */
        /* <DEDUP_REMOVED lines=9> */
[-C--:B------:R-:W-:Y:S02]  /*15010*/  ISETP.GE.OR P2, PT, R172, R223.reuse, !P2 ;  /* 0x000000dfac00720c */ /* 0x080fe40005746670 */
[----:B------:R-:W-:Y:S02]  /*15020*/  FSEL R24, R24, -INF , !P3 ;  /* 0xff80000018187808 */ /* 0x000fe40005800000 */
[----:B------:R-:W-:Y:S02]  /*15030*/  FMNMX.FTZ R2, R21, R2, !PT ;  /* 0x0000000215027209 */ /* 0x000fe40007810000 */
[----:B------:R-:W-:Y:S02]  /*15040*/  ISETP.GE.OR P0, PT, R171, R223, !P0 ;  /* 0x000000dfab00720c */ /* 0x000fe40004706670 */
[----:B------:R-:W-:Y:S02]  /*15050*/  ISETP.GE.AND P3, PT, R170, R221, PT ;  /* 0x000000ddaa00720c */ /* 0x000fe40003f66270 */
[----:B------:R-:W-:Y:S02]  /*15060*/  FSEL R25, R25, -INF , !P2 ;  /* 0xff80000019197808 */ /* 0x000fe40005000000 */
[----:B------:R-:W-:Y:S02]  /*15070*/  FMNMX.FTZ R2, R24, R2, !PT ;  /* 0x0000000218027209 */ /* 0x000fe40007810000 */
[----:B------:R-:W-:Y:S02]  /*15080*/  ISETP.GE.OR P3, PT, R170, R223, !P3 ;  /* 0x000000dfaa00720c */ /* 0x000fe40005f66670 */
[-C--:B------:R-:W-:Y:S02]  /*15090*/  ISETP.GE.AND P2, PT, R169, R221.reuse, PT ;  /* 0x000000dda900720c */ /* 0x080fe40003f46270 */
[----:B------:R-:W-:Y:S02]  /*150a0*/  FSEL R28, R28, -INF , !P0 ;  /* 0xff8000001c1c7808 */ /* 0x000fe40004000000 */
[----:B------:R-:W-:Y:S02]  /*150b0*/  FMNMX.FTZ R2, R25, R2, !PT ;  /* 0x0000000219027209 */ /* 0x000fe40007810000 */
[----:B------:R-:W-:Y:S02]  /*150c0*/  ISETP.GE.AND P0, PT, R168, R221, PT ;  /* 0x000000dda800720c */ /* 0x000fe40003f06270 */
[-C--:B------:R-:W-:Y:S02]  /*150d0*/  ISETP.GE.OR P2, PT, R169, R223.reuse, !P2 ;  /* 0x000000dfa900720c */ /* 0x080fe40005746670 */
[----:B------:R-:W-:Y:S02]  /*150e0*/  FSEL R29, R29, -INF , !P3 ;  /* 0xff8000001d1d7808 */ /* 0x000fe40005800000 */
[----:B------:R-:W-:Y:S02]  /*150f0*/  FMNMX.FTZ R2, R28, R2, !PT ;  /* 0x000000021c027209 */ /* 0x000fe40007810000 */
[----:B------:R-:W-:Y:S02]  /*15100*/  FSEL R32, R32, -INF , !P2 ;  /* 0xff80000020207808 */ /* 0x000fe40005000000 */
[----:B------:R-:W-:Y:S02]  /*15110*/  ISETP.GE.OR P0, PT, R168, R223, !P0 ;  /* 0x000000dfa800720c */ /* 0x000fe40004706670 */
[----:B------:R-:W-:Y:S02]  /*15120*/  FMNMX.FTZ R2, R29, R2, !PT ;  /* 0x000000021d027209 */ /* 0x000fe40007810000 */
[----:B------:R-:W-:Y:S02]  /*15130*/  FSEL R33, R33, -INF , !P0 ;  /* 0xff80000021217808 */ /* 0x000fe40004000000 */
[----:B------:R-:W-:Y:S02]  /*15140*/  FMNMX.FTZ R2, R32, R2, !PT ;  /* 0x0000000220027209 */ /* 0x000fe40007810000 */
[----:B------:R-:W-:Y:S02]  /*15150*/  ISETP.GE.AND P3, PT, R135, R220, PT ;  /* 0x000000dc8700720c */ /* 0x000fe40003f66270 */
[----:B------:R-:W-:Y:S02]  /*15160*/  FMNMX.FTZ R2, R33, R2, !PT ;  /* 0x0000000221027209 */ /* 0x000fe40007810000 */
[C---:B------:R-:W-:Y:S02]  /*15170*/  ISETP.GE.AND P2, PT, R182.reuse, R220, PT ;  /* 0x000000dcb600720c */ /* 0x040fe40003f46270 */
[-C--:B------:R-:W-:Y:S01]  /*15180*/  ISETP.GE.OR P3, PT, R135, R222.reuse, !P3 ;  /* 0x000000de8700720c */ /* 0x080fe20005f66670 */
[----:B------:R-:W1:Y:S01]  /*15190*/  SHFL.BFLY PT, R0, R2, 0x2, 0x1f ;  /* 0x0c401f0002007f89 */ /* 0x000e6200000e0000 */
[----:B------:R-:W-:Y:S02]  /*151a0*/  ISETP.GE.OR P2, PT, R182, R222, !P2 ;  /* 0x000000deb600720c */ /* 0x000fe40005746670 */
[C---:B------:R-:W-:Y:S04]  /*151b0*/  ISETP.GE.AND P4, PT, R180.reuse, R220, PT ;  /* 0x000000dcb400720c */ /* 0x040fe80003f86270 */
[----:B------:R-:W-:Y:S02]  /*151c0*/  ISETP.GE.OR P4, PT, R180, R222, !P4 ;  /* 0x000000deb400720c */ /* 0x000fe40006786670 */
[----:B-1----:R-:W-:Y:S05]  /*151d0*/  FMNMX.FTZ R2, R2, R0, !PT ;  /* 0x0000000002027209 */ /* 0x002fea0007810000 */
[----:B------:R-:W1:Y:S02]  /*151e0*/  SHFL.BFLY PT, R0, R2, 0x1, 0x1f ;  /* 0x0c201f0002007f89 */ /* 0x000e6400000e0000 */
[----:B-1----:R-:W-:Y:S04]  /*151f0*/  FMNMX.FTZ R2, R2, R0, !PT ;  /* 0x0000000002027209 */ /* 0x002fe80007810000 */
[C---:B------:R-:W-:Y:S01]  /*15200*/  FSETP.NEU.FTZ.AND P0, PT, R2.reuse, -INF , PT ;  /* 0xff8000000200780b */ /* 0x040fe20003f1d000 */
[C---:B------:R-:W-:Y:S03]  /*15210*/  FMUL.FTZ R3, R2.reuse, UR4 ;  /* 0x0000000402037c20 */ /* 0x040fe60008410000 */
[----:B------:R-:W-:Y:S02]  /*15220*/  FSEL R0, R2, RZ, P0 ;  /* 0x000000ff02007208 */ /* 0x000fe40000000000 */
[----:B------:R-:W-:Y:S02]  /*15230*/  FSEL R3, R3, RZ, P0 ;  /* 0x000000ff03037208 */ /* 0x000fe40000000000 */
[----:B------:R-:W-:Y:S01]  /*15240*/  ISETP.GE.AND P0, PT, R181, R220, PT ;  /* 0x000000dcb500720c */ /* 0x000fe20003f06270 */
[----:B------:R-:W-:Y:S02]  /*15250*/  FADD.FTZ R0, -R0, R132 ;  /* 0x0000008400007221 */ /* 0x000fe40000010100 */
[--C-:B------:R-:W-:Y:S01]  /*15260*/  FFMA.FTZ R214, R12, UR4, -R3.reuse ;  /* 0x000000040cd67c23 */ /* 0x100fe20008010803 */
[--C-:B------:R-:W-:Y:S01]  /*15270*/  FFMA.FTZ R192, R13, UR4, -R3.reuse ;  /* 0x000000040dc07c23 */ /* 0x100fe20008010803 */
[----:B------:R-:W-:Y:S01]  /*15280*/  FMUL.FTZ R0, R0, UR4 ;  /* 0x0000000400007c20 */ /* 0x000fe20008410000 */
        /* <DEDUP_REMOVED lines=15> */
[----:B------:R-:W-:Y:S01]  /*15380*/  MUFU.EX2 R134, R134 ;  /* 0x0000008600867308 */ /* 0x000fe20000000800 */
[----:B------:R-:W-:Y:S01]  /*15390*/  ISETP.GE.OR P0, PT, R181, R222, !P0 ;  /* 0x000000deb500720c */ /* 0x000fe20004706670 */
[C---:B-1----:R-:W-:Y:S01]  /*153a0*/  FMUL.FTZ R12, R0.reuse, R156 ;  /* 0x0000009c000c7220 */ /* 0x042fe20000410000 */
[C---:B------:R-:W-:Y:S01]  /*153b0*/  FMUL.FTZ R13, R0.reuse, R157 ;  /* 0x0000009d000d7220 */ /* 0x040fe20000410000 */
[C---:B------:R-:W-:Y:S01]  /*153c0*/  FMUL.FTZ R5, R0.reuse, R165 ;  /* 0x000000a500057220 */ /* 0x040fe20000410000 */
[----:B------:R-:W2:Y:S01]  /*153d0*/  LDL.64 R156, [R1+0x78] ;  /* 0x00007800019c7983 */ /* 0x000ea20000100a00 */
[C---:B------:R-:W-:Y:S01]  /*153e0*/  FMUL.FTZ R8, R0.reuse, R160 ;  /* 0x000000a000087220 */ /* 0x040fe20000410000 */
[C---:B------:R-:W-:Y:S01]  /*153f0*/  FMUL.FTZ R9, R0.reuse, R161 ;  /* 0x000000a100097220 */ /* 0x040fe20000410000 */
[C---:B------:R-:W-:Y:S01]  /*15400*/  FMUL.FTZ R16, R0.reuse, R152 ;  /* 0x0000009800107220 */ /* 0x040fe20000410000 */
[C---:B------:R-:W-:Y:S01]  /*15410*/  FMUL.FTZ R17, R0.reuse, R153 ;  /* 0x0000009900117220 */ /* 0x040fe20000410000 */
[C---:B------:R-:W-:Y:S01]  /*15420*/  FMUL.FTZ R20, R0.reuse, R148 ;  /* 0x0000009400147220 */ /* 0x040fe20000410000 */
[----:B------:R3:W5:Y:S01]  /*15430*/  LDL.S16 R165, [R1+0x68] ;  /* 0x0000680001a57983 */ /* 0x0007620000100600 */
[----:B------:R1:W4:Y:S01]  /*15440*/  MUFU.EX2 R3, R4 ;  /* 0x0000000400037308 */ /* 0x0003220000000800 */
        /* <DEDUP_REMOVED lines=16> */
[C---:B-1----:R-:W-:Y:S01]  /*15550*/  FMUL.FTZ R4, R0.reuse, R164 ;  /* 0x000000a400047220 */ /* 0x042fe20000410000 */
        /* <DEDUP_REMOVED lines=39> */
[----:B----4-:R-:W-:Y:S01]  /*157d0*/  FFMA.FTZ R0, R0, R218, R3 ;  /* 0x000000da00007223 */ /* 0x010fe20000010003 */
[----:B------:R-:W-:Y:S02]  /*157e0*/  FSEL R141, R6, -INF , !P3 ;  /* 0xff800000068d7808 */ /* 0x000fe40005800000 */
[----:B------:R-:W-:Y:S01]  /*157f0*/  FSEL R153, R7, -INF , !P2 ;  /* 0xff80000007997808 */ /* 0x000fe20005000000 */
[----:B------:R-:W-:Y:S01]  /*15800*/  FADD.FTZ R164, R134, R0 ;  /* 0x0000000086a47221 */ /* 0x000fe20000010000 */
[----:B------:R-:W-:Y:S02]  /*15810*/  FMNMX.FTZ R0, R141, R133, !PT ;  /* 0x000000858d007209 */ /* 0x000fe40007810000 */
[----:B------:R-:W-:Y:S02]  /*15820*/  FSEL R152, R10, -INF , !P0 ;  /* 0xff8000000a987808 */ /* 0x000fe40004000000 */
[----:B------:R-:W-:Y:S02]  /*15830*/  ISETP.GE.AND P3, PT, R179, R220, PT ;  /* 0x000000dcb300720c */ /* 0x000fe40003f66270 */
[----:B------:R-:W-:Y:S02]  /*15840*/  FMNMX.FTZ R0, R153, R0, !PT ;  /* 0x0000000099007209 */ /* 0x000fe40007810000 */
[----:B------:R-:W-:Y:S02]  /*15850*/  ISETP.GE.OR P3, PT, R179, R222, !P3 ;  /* 0x000000deb300720c */ /* 0x000fe40005f66670 */
[----:B------:R-:W-:Y:S02]  /*15860*/  FMNMX.FTZ R0, R152, R0, !PT ;  /* 0x0000000098007209 */ /* 0x000fe40007810000 */
[CC--:B------:R-:W-:Y:S02]  /*15870*/  ISETP.GE.AND P2, PT, R178.reuse, R220.reuse, PT ;  /* 0x000000dcb200720c */ /* 0x0c0fe40003f46270 */
[----:B------:R-:W-:Y:S02]  /*15880*/  FSEL R149, R11, -INF , !P4 ;  /* 0xff8000000b957808 */ /* 0x000fe40006000000 */
[----:B------:R-:W-:Y:S02]  /*15890*/  ISETP.GE.AND P0, PT, R177, R220, PT ;  /* 0x000000dcb100720c */ /* 0x000fe40003f06270 */
[----:B------:R-:W-:Y:S02]  /*158a0*/  ISETP.GE.OR P2, PT, R178, R222, !P2 ;  /* 0x000000deb200720c */ /* 0x000fe40005746670 */
[----:B------:R-:W-:Y:S02]  /*158b0*/  FSEL R148, R14, -INF , !P3 ;  /* 0xff8000000e947808 */ /* 0x000fe40005800000 */
[----:B------:R-:W-:Y:S02]  /*158c0*/  FMNMX.FTZ R0, R149, R0, !PT ;  /* 0x0000000095007209 */ /* 0x000fe40007810000 */
[----:B------:R-:W-:Y:S02]  /*158d0*/  ISETP.GE.OR P0, PT, R177, R222, !P0 ;  /* 0x000000deb100720c */ /* 0x000fe40004706670 */
[----:B------:R-:W-:Y:S02]  /*158e0*/  ISETP.GE.AND P4, PT, R176, R220, PT ;  /* 0x000000dcb000720c */ /* 0x000fe40003f86270 */
[----:B------:R-:W-:Y:S02]  /*158f0*/  FSEL R144, R15, -INF , !P2 ;  /* 0xff8000000f907808 */ /* 0x000fe40005000000 */
[----:B------:R-:W-:Y:S02]  /*15900*/  FMNMX.FTZ R0, R148, R0, !PT ;  /* 0x0000000094007209 */ /* 0x000fe40007810000 */
[C---:B------:R-:W-:Y:S02]  /*15910*/  ISETP.GE.AND P3, PT, R175.reuse, R220, PT ;  /* 0x000000dcaf00720c */ /* 0x040fe40003f66270 */
[----:B------:R-:W-:Y:S02]  /*15920*/  ISETP.GE.OR P4, PT, R176, R222, !P4 ;  /* 0x000000deb000720c */ /* 0x000fe40006786670 */
[----:B------:R-:W-:Y:S02]  /*15930*/  FSEL R140, R18, -INF , !P0 ;  /* 0xff800000128c7808 */ /* 0x000fe40004000000 */
[----:B------:R-:W-:Y:S02]  /*15940*/  FMNMX.FTZ R0, R144, R0, !PT ;  /* 0x0000000090007209 */ /* 0x000fe40007810000 */
[----:B------:R-:W-:Y:S02]  /*15950*/  ISETP.GE.OR P3, PT, R175, R222, !P3 ;  /* 0x000000deaf00720c */ /* 0x000fe40005f66670 */
[----:B------:R-:W-:Y:S02]  /*15960*/  ISETP.GE.AND P2, PT, R174, R220, PT ;  /* 0x000000dcae00720c */ /* 0x000fe40003f46270 */
[----:B------:R-:W-:Y:S02]  /*15970*/  FSEL R135, R19, -INF , !P4 ;  /* 0xff80000013877808 */ /* 0x000fe40006000000 */
[----:B------:R-:W-:Y:S02]  /*15980*/  FMNMX.FTZ R0, R140, R0, !PT ;  /* 0x000000008c007209 */ /* 0x000fe40007810000 */
        /* <DEDUP_REMOVED lines=12> */
[----:B------:R-:W-:Y:S02]  /*15a50*/  F2FP.BF16.F32.PACK_AB R134, R134, R3 ;  /* 0x000000038686723e */ /* 0x000fe400000010ff */
[----:B------:R-:W-:Y:S02]  /*15a60*/  ISETP.GE.OR P3, PT, R171, R222, !P3 ;  /* 0x000000deab00720c */ /* 0x000fe40005f66670 */
[----:B------:R-:W-:Y:S02]  /*15a70*/  ISETP.GE.AND P2, PT, R170, R220, PT ;  /* 0x000000dcaa00720c */ /* 0x000fe40003f46270 */
[----:B------:R-:W-:Y:S02]  /*15a80*/  FSEL R27, R27, -INF , !P4 ;  /* 0xff8000001b1b7808 */ /* 0x000fe40006000000 */
[----:B------:R-:W-:Y:S02]  /*15a90*/  FMNMX.FTZ R0, R26, R0, !PT ;  /* 0x000000001a007209 */ /* 0x000fe40007810000 */
[----:B------:R-:W-:Y:S01]  /*15aa0*/  LOP3.LUT R6, R251, UR25, RZ, 0x3c, !PT ;  /* 0x00000019fb067c12 */ /* 0x000fe2000f8e3cff */
[----:B------:R-:W-:Y:S01]  /*15ab0*/  UIADD3 UR25, UR32, -0x255992d5, URZ ;  /* 0xdaa66d2b20197890 */ /* 0x000fe2000fffe03f */
[----:B------:R-:W-:Y:S01]  /*15ac0*/  LOP3.LUT R3, R249, UR23, R250, 0x96, !PT ;  /* 0x00000017f9037c12 */ /* 0x000fe2000f8e96fa */
[----:B------:R-:W-:Y:S01]  /*15ad0*/  UIADD3 UR23, UR32, 0x1715609d, URZ ;  /* 0x1715609d20177890 */ /* 0x000fe2000fffe03f */
[----:B------:R-:W-:Y:S01]  /*15ae0*/  ISETP.GE.OR P2, PT, R170, R222, !P2 ;  /* 0x000000deaa00720c */ /* 0x000fe20005746670 */
[----:B------:R-:W-:Y:S01]  /*15af0*/  IMAD.WIDE.U32 R10, R6, -0x326172a9, RZ ;  /* 0xcd9e8d57060a7825 */ /* 0x000fe200078e00ff */
[----:B------:R-:W-:Y:S02]  /*15b00*/  FMNMX.FTZ R0, R27, R0, !PT ;  /* 0x000000001b007209 */ /* 0x000fe40007810000 */
[----:B------:R-:W-:Y:S01]  /*15b10*/  ISETP.GE.AND P0, PT, R169, R220, PT ;  /* 0x000000dca900720c */ /* 0x000fe20003f06270 */
[----:B------:R-:W-:Y:S01]  /*15b20*/  IMAD.WIDE.U32 R176, R3, -0x326172a9, RZ ;  /* 0xcd9e8d5703b07825 */ /* 0x000fe200078e00ff */
[----:B------:R-:W-:Y:S02]  /*15b30*/  FSEL R30, R30, -INF , !P3 ;  /* 0xff8000001e1e7808 */ /* 0x000fe40005800000 */
[----:B------:R-:W-:Y:S02]  /*15b40*/  ISETP.GE.OR P0, PT, R169, R222, !P0 ;  /* 0x000000dea900720c */ /* 0x000fe40004706670 */
[----:B------:R-:W-:Y:S02]  /*15b50*/  FSEL R31, R31, -INF , !P2 ;  /* 0xff8000001f1f7808 */ /* 0x000fe40005000000 */
[----:B------:R-:W-:Y:S02]  /*15b60*/  ISETP.GE.AND P3, PT, R168, R220, PT ;  /* 0x000000dca800720c */ /* 0x000fe40003f66270 */
[----:B------:R-:W-:Y:S02]  /*15b70*/  FMNMX.FTZ R0, R30, R0, !PT ;  /* 0x000000001e007209 */ /* 0x000fe40007810000 */
[----:B------:R-:W-:Y:S02]  /*15b80*/  LOP3.LUT R10, R177, UR31, R10, 0x96, !PT ;  /* 0x0000001fb10a7c12 */ /* 0x000fe4000f8e960a */
[----:B------:R-:W-:Y:S02]  /*15b90*/  ISETP.GE.OR P3, PT, R168, R222, !P3 ;  /* 0x000000dea800720c */ /* 0x000fe40005f66670 */
[----:B------:R-:W-:Y:S02]  /*15ba0*/  FSEL R34, R34, -INF , !P0 ;  /* 0xff80000022227808 */ /* 0x000fe40004000000 */
[----:B------:R-:W-:Y:S02]  /*15bb0*/  FMNMX.FTZ R0, R31, R0, !PT ;  /* 0x000000001f007209 */ /* 0x000fe40007810000 */
[----:B------:R-:W-:Y:S02]  /*15bc0*/  FSEL R35, R35, -INF , !P3 ;  /* 0xff80000023237808 */ /* 0x000fe40005800000 */
[----:B------:R-:W-:Y:S02]  /*15bd0*/  FMNMX.FTZ R0, R34, R0, !PT ;  /* 0x0000000022007209 */ /* 0x000fe40007810000 */
[----:B------:R-:W-:Y:S02]  /*15be0*/  PRMT R132, R134, 0x7632, R132 ;  /* 0x0000763286847816 */ /* 0x000fe40000000084 */
[----:B------:R-:W-:Y:S02]  /*15bf0*/  FMNMX.FTZ R0, R35, R0, !PT ;  /* 0x0000000023007209 */ /* 0x000fe40007810000 */
[----:B------:R-:W-:Y:S03]  /*15c00*/  IADD3 R218, P0, R216, UR19, RZ ;  /* 0x00000013d8da7c10 */ /* 0x000fe6000ff1e0ff */
[----:B------:R-:W1:Y:S01]  /*15c10*/  SHFL.BFLY PT, R3, R0, 0x2, 0x1f ;  /* 0x0c401f0000037f89 */ /* 0x000e6200000e0000 */
[----:B------:R-:W-:Y:S02]  /*15c20*/  IADD3.X R219, R217, UR22, RZ, P0, !PT ;  /* 0x00000016d9db7c10 */ /* 0x000fe400087fe4ff */
[----:B-1----:R-:W-:Y:S02]  /*15c30*/  FMNMX.FTZ R3, R0, R3, !PT ;  /* 0x0000000300037209 */ /* 0x002fe40007810000 */
[----:B--2---:R-:W-:Y:S01]  /*15c40*/  LOP3.LUT R6, R11, UR24, R156, 0x96, !PT ;  /* 0x000000180b067c12 */ /* 0x004fe2000f8e969c */
[----:B------:R-:W-:Y:S04]  /*15c50*/  IMAD.WIDE.U32 R10, R10, -0x2daee0ad, RZ ;  /* 0xd2511f530a0a7825 */ /* 0x000fe800078e00ff */
[----:B------:R-:W-:Y:S03]  /*15c60*/  IMAD.WIDE.U32 R6, R6, -0x2daee0ad, RZ ;  /* 0xd2511f5306067825 */ /* 0x000fe600078e00ff */
[----:B------:R-:W-:Y:S02]  /*15c70*/  LOP3.LUT R18, R11, UR26, R6, 0x96, !PT ;  /* 0x0000001a0b127c12 */ /* 0x000fe4000f8e9606 */
[----:B------:R-:W-:Y:S03]  /*15c80*/  LOP3.LUT R7, R7, UR38, R248, 0x96, !PT ;  /* 0x0000002607077c12 */ /* 0x000fe6000f8e96f8 */
[----:B------:R-:W-:Y:S04]  /*15c90*/  IMAD.WIDE.U32 R18, R18, -0x326172a9, RZ ;  /* 0xcd9e8d5712127825 */ /* 0x000fe800078e00ff */
[----:B------:R-:W-:Y:S05]  /*15ca0*/  IMAD.WIDE.U32 R6, R7, -0x326172a9, RZ ;  /* 0xcd9e8d5707067825 */ /* 0x000fea00078e00ff */
[----:B------:R-:W-:Y:S02]  /*15cb0*/  LOP3.LUT R7, R7, UR25, R176, 0x96, !PT ;  /* 0x0000001907077c12 */ /* 0x000fe4000f8e96b0 */
[----:B------:R-:W-:Y:S02]  /*15cc0*/  LOP3.LUT R14, R19, UR41, R6, 0x96, !PT ;  /* 0x00000029130e7c12 */ /* 0x000fe4000f8e9606 */
[----:B------:R-:W1:Y:S01]  /*15cd0*/  SHFL.BFLY PT, R19, R3, 0x1, 0x1f ;  /* 0x0c201f0003137f89 */ /* 0x000e6200000e0000 */
[----:B------:R-:W-:Y:S04]  /*15ce0*/  IMAD.WIDE.U32 R6, R7, -0x2daee0ad, RZ ;  /* 0xd2511f5307067825 */ /* 0x000fe800078e00ff */
[----:B------:R-:W-:Y:S01]  /*15cf0*/  IMAD.WIDE.U32 R14, R14, -0x2daee0ad, RZ ;  /* 0xd2511f530e0e7825 */ /* 0x000fe200078e00ff */
[----:B------:R-:W-:Y:S04]  /*15d00*/  LOP3.LUT R10, R7, UR34, R10, 0x96, !PT ;  /* 0x00000022070a7c12 */ /* 0x000fe8000f8e960a */
[----:B------:R-:W-:Y:S01]  /*15d10*/  LOP3.LUT R136, R15, UR30, R6, 0x96, !PT ;  /* 0x0000001e0f887c12 */ /* 0x000fe2000f8e9606 */
[----:B------:R-:W-:Y:S04]  /*15d20*/  IMAD.WIDE.U32 R10, R10, -0x326172a9, RZ ;  /* 0xcd9e8d570a0a7825 */ /* 0x000fe800078e00ff */
[----:B------:R-:W-:Y:S01]  /*15d30*/  IMAD.WIDE.U32 R136, R136, -0x326172a9, RZ ;  /* 0xcd9e8d5788887825 */ /* 0x000fe200078e00ff */
[----:B------:R-:W-:Y:S04]  /*15d40*/  LOP3.LUT R160, R11, UR23, R18, 0x96, !PT ;  /* 0x000000170ba07c12 */ /* 0x000fe8000f8e9612 */
[----:B------:R-:W-:Y:S01]  /*15d50*/  LOP3.LUT R0, R137, UR40, R10, 0x96, !PT ;  /* 0x0000002889007c12 */ /* 0x000fe2000f8e960a */
[----:B------:R-:W-:Y:S01]  /*15d60*/  IMAD.WIDE.U32 R160, R160, -0x2daee0ad, RZ ;  /* 0xd2511f53a0a07825 */ /* 0x000fe200078e00ff */
[----:B------:R-:W-:Y:S02]  /*15d70*/  LOP3.LUT R7, R136, 0xff, RZ, 0xc0, !PT ;  /* 0x000000ff88077812 */ /* 0x000fe400078ec0ff */
[C---:B------:R-:W-:Y:S02]  /*15d80*/  LOP3.LUT R6, R0.reuse, 0xffff, RZ, 0xc0, !PT ;  /* 0x0000ffff00067812 */ /* 0x040fe400078ec0ff */
[----:B------:R-:W-:Y:S02]  /*15d90*/  LOP3.LUT R15, R0, 0xff, RZ, 0xc0, !PT ;  /* 0x000000ff000f7812 */ /* 0x000fe400078ec0ff */
[----:B------:R-:W-:Y:S02]  /*15da0*/  SHF.R.U32.HI R6, RZ, 0x8, R6 ;  /* 0x00000008ff067819 */ /* 0x000fe40000011606 */
[----:B------:R-:W-:Y:S02]  /*15db0*/  ISETP.LE.U32.AND P2, PT, R7, UR14, PT ;  /* 0x0000000e07007c0c */ /* 0x000fe4000bf43070 */
[----:B------:R-:W-:Y:S02]  /*15dc0*/  ISETP.LE.U32.AND P6, PT, R15, UR14, PT ;  /* 0x0000000e0f007c0c */ /* 0x000fe4000bfc3070 */
[----:B------:R-:W-:Y:S02]  /*15dd0*/  LOP3.LUT R7, R6, 0xffff, RZ, 0xc0, !PT ;  /* 0x0000ffff06077812 */ /* 0x000fe400078ec0ff */
[--C-:B------:R-:W-:Y:S02]  /*15de0*/  SHF.R.U32.HI R11, RZ, 0x18, R0.reuse ;  /* 0x00000018ff0b7819 */ /* 0x100fe40000011600 */
[----:B------:R-:W-:Y:S02]  /*15df0*/  ISETP.LE.U32.AND P5, PT, R7, UR14, PT ;  /* 0x0000000e07007c0c */ /* 0x000fe4000bfa3070 */
[----:B------:R-:W-:Y:S02]  /*15e00*/  SHF.R.U32.HI R6, RZ, 0x10, R0 ;  /* 0x00000010ff067819 */ /* 0x000fe40000011600 */
[----:B------:R-:W-:Y:S02]  /*15e10*/  LOP3.LUT R0, R136, 0xffff, RZ, 0xc0, !PT ;  /* 0x0000ffff88007812 */ /* 0x000fe400078ec0ff */
[----:B-1----:R-:W-:Y:S01]  /*15e20*/  FMNMX.FTZ R3, R3, R19, !PT ;  /* 0x0000001303037209 */ /* 0x002fe20007810000 */
[----:B-----5:R-:W-:Y:S01]  /*15e30*/  @!P6 HFMA2.BF16_V2 R165, -RZ.H0_H0, RZ.H0_H0, -R134.H0_H0 ;  /* 0x200000ffffa5e231 */ /* 0x020fe20000340986 */
[----:B------:R-:W-:Y:S02]  /*15e40*/  ISETP.LE.U32.AND P3, PT, R11, UR14, PT ;  /* 0x0000000e0b007c0c */ /* 0x000fe4000bf63070 */
[C---:B------:R-:W-:Y:S01]  /*15e50*/  FSETP.NEU.FTZ.AND P0, PT, R3.reuse, -INF , PT ;  /* 0xff8000000300780b */ /* 0x040fe20003f1d000 */
[----:B------:R-:W-:Y:S01]  /*15e60*/  FMUL.FTZ R11, R3, UR4 ;  /* 0x00000004030b7c20 */ /* 0x000fe20008410000 */
[----:B------:R1:W-:Y:S01]  /*15e70*/  @!P6 STL.S16 [R1+0x68], R165 ;  /* 0x000068a50100e387 */ /* 0x0003e20000100600 */
[----:B------:R-:W-:Y:S01]  /*15e80*/  @!P5 HFMA2.BF16_V2 R229, -RZ.H0_H0, RZ.H0_H0, -R132.H0_H0 ;  /* 0x200000ffffe5d231 */ /* 0x000fe20000340984 */
[----:B------:R-:W-:Y:S02]  /*15e90*/  LOP3.LUT R6, R6, 0xff, RZ, 0xc0, !PT ;  /* 0x000000ff06067812 */ /* 0x000fe400078ec0ff */
[----:B------:R-:W-:Y:S02]  /*15ea0*/  PRMT R19, R165, 0x7610, R19 ;  /* 0x00007610a5137816 */ /* 0x000fe40000000013 */
[----:B------:R2:W-:Y:S01]  /*15eb0*/  @!P5 STL.S16 [R1+0x64], R229 ;  /* 0x000064e50100d387 */ /* 0x0005e20000100600 */
[----:B------:R-:W-:Y:S02]  /*15ec0*/  SHF.R.U32.HI R0, RZ, 0x8, R0 ;  /* 0x00000008ff007819 */ /* 0x000fe40000011600 */
[----:B------:R-:W-:Y:S01]  /*15ed0*/  ISETP.LE.U32.AND P4, PT, R6, UR14, PT ;  /* 0x0000000e06007c0c */ /* 0x000fe2000bf83070 */
[----:B------:R3:W4:Y:S01]  /*15ee0*/  LDL.S16 R171, [R1+0x5c] ;  /* 0x00005c0001ab7983 */ /* 0x0007220000100600 */
[----:B------:R-:W-:Y:S02]  /*15ef0*/  LOP3.LUT R7, R0, 0xffff, RZ, 0xc0, !PT ;  /* 0x0000ffff00077812 */ /* 0x000fe400078ec0ff */
[----:B------:R-:W-:Y:S02]  /*15f00*/  FSEL R0, R3, RZ, P0 ;  /* 0x000000ff03007208 */ /* 0x000fe40000000000 */
[----:B------:R-:W-:Y:S02]  /*15f10*/  FSEL R6, R11, RZ, P0 ;  /* 0x000000ff0b067208 */ /* 0x000fe40000000000 */
[----:B------:R-:W-:Y:S01]  /*15f20*/  SHF.R.U32.HI R11, RZ, 0x10, R136 ;  /* 0x00000010ff0b7819 */ /* 0x000fe20000011688 */
[----:B------:R-:W-:Y:S01]  /*15f30*/  FADD.FTZ R0, -R0, R133 ;  /* 0x0000008500007221 */ /* 0x000fe20000010100 */
[----:B------:R-:W-:Y:S01]  /*15f40*/  PRMT R133, R134, 0x5410, R132 ;  /* 0x0000541086857816 */ /* 0x000fe20000000084 */
[--C-:B------:R-:W-:Y:S01]  /*15f50*/  FFMA.FTZ R170, R135, UR4, -R6.reuse ;  /* 0x0000000487aa7c23 */ /* 0x100fe20008010806 */
[----:B------:R-:W-:Y:S01]  /*15f60*/  LOP3.LUT R11, R11, 0xff, RZ, 0xc0, !PT ;  /* 0x000000ff0b0b7812 */ /* 0x000fe200078ec0ff */
[----:B------:R-:W-:Y:S01]  /*15f70*/  FMUL.FTZ R0, R0, UR4 ;  /* 0x0000000400007c20 */ /* 0x000fe20008410000 */
[----:B------:R-:W-:Y:S01]  /*15f80*/  @!P6 PRMT R134, R19, 0x5410, RZ ;  /* 0x000054101386e816 */ /* 0x000fe200000000ff */
[----:B------:R-:W-:Y:S01]  /*15f90*/  FFMA.FTZ R172, R22, UR4, -R6 ;  /* 0x0000000416ac7c23 */ /* 0x000fe20008010806 */
[----:B------:R-:W-:Y:S01]  /*15fa0*/  LOP3.LUT R145, R137, UR40, R10, 0x96, !PT ;  /* 0x0000002889917c12 */ /* 0x000fe2000f8e960a */
[----:B------:R-:W-:Y:S01]  /*15fb0*/  FFMA.FTZ R173, R23, UR4, -R6 ;  /* 0x0000000417ad7c23 */ /* 0x000fe20008010806 */
[----:B------:R-:W-:Y:S01]  /*15fc0*/  ISETP.LE.U32.AND P6, PT, R11, UR14, PT ;  /* 0x0000000e0b007c0c */ /* 0x000fe2000bfc3070 */
[----:B------:R5:W-:Y:S01]  /*15fd0*/  STG.E.U16 desc[UR28][R216.64], R134 ;  /* 0x00000086d8007986 */ /* 0x000be2000c10151c */
[----:B------:R-:W-:Y:S01]  /*15fe0*/  PRMT R18, R229, 0x7610, R18 ;  /* 0x00007610e5127816 */ /* 0x000fe20000000012 */
[----:B------:R-:W3:Y:S01]  /*15ff0*/  MUFU.EX2 R0, R0 ;  /* 0x0000000000007308 */ /* 0x000ee20000000800 */
[----:B------:R-:W-:Y:S01]  /*16000*/  SHF.R.U32.HI R11, RZ, 0x18, R136 ;  /* 0x00000018ff0b7819 */ /* 0x000fe20000011688 */
[--C-:B------:R-:W-:Y:S01]  /*16010*/  FFMA.FTZ R174, R26, UR4, -R6.reuse ;  /* 0x000000041aae7c23 */ /* 0x100fe20008010806 */
[----:B------:R-:W-:Y:S01]  /*16020*/  LOP3.LUT R10, R145, 0xffff, RZ, 0xc0, !PT ;  /* 0x0000ffff910a7812 */ /* 0x000fe200078ec0ff */
[--C-:B------:R-:W-:Y:S01]  /*16030*/  FFMA.FTZ R175, R27, UR4, -R6.reuse ;  /* 0x000000041baf7c23 */ /* 0x100fe20008010806 */
[----:B------:R-:W-:Y:S01]  /*16040*/  @!P5 PRMT R132, R18, 0x5410, RZ ;  /* 0x000054101284d816 */ /* 0x000fe200000000ff */
[--C-:B------:R-:W-:Y:S01]  /*16050*/  FFMA.FTZ R152, R152, UR4, -R6.reuse ;  /* 0x0000000498987c23 */ /* 0x100fe20008010806 */
[----:B------:R-:W-:Y:S01]  /*16060*/  ISETP.LE.U32.AND P0, PT, R7, UR14, PT ;  /* 0x0000000e07007c0c */ /* 0x000fe2000bf03070 */
[--C-:B------:R-:W-:Y:S01]  /*16070*/  FFMA.FTZ R168, R148, UR4, -R6.reuse ;  /* 0x0000000494a87c23 */ /* 0x100fe20008010806 */
[----:B------:R-:W-:Y:S01]  /*16080*/  ISETP.LE.U32.AND P5, PT, R11, UR14, PT ;  /* 0x0000000e0b007c0c */ /* 0x000fe2000bfa3070 */
[----:B------:R5:W-:Y:S01]  /*16090*/  STG.E.U16 desc[UR28][R216.64+0x2], R132 ;  /* 0x00000284d8007986 */ /* 0x000be2000c10151c */
[--C-:B-1----:R-:W-:Y:S01]  /*160a0*/  FFMA.FTZ R165, R144, UR4, -R6.reuse ;  /* 0x0000000490a57c23 */ /* 0x102fe20008010806 */
[--C-:B------:R-:W-:Y:S01]  /*160b0*/  FFMA.FTZ R169, R140, UR4, -R6.reuse ;  /* 0x000000048ca97c23 */ /* 0x100fe20008010806 */
[--C-:B------:R-:W-:Y:S01]  /*160c0*/  FFMA.FTZ R7, R141, UR4, -R6.reuse ;  /* 0x000000048d077c23 */ /* 0x100fe20008010806 */
[--C-:B------:R-:W-:Y:S01]  /*160d0*/  FFMA.FTZ R11, R149, UR4, -R6.reuse ;  /* 0x00000004950b7c23 */ /* 0x100fe20008010806 */
[--C-:B--2---:R-:W-:Y:S01]  /*160e0*/  FFMA.FTZ R229, R30, UR4, -R6.reuse ;  /* 0x000000041ee57c23 */ /* 0x104fe20008010806 */
[--C-:B------:R-:W-:Y:S01]  /*160f0*/  FFMA.FTZ R178, R31, UR4, -R6.reuse ;  /* 0x000000041fb27c23 */ /* 0x100fe20008010806 */
[--C-:B------:R-:W-:Y:S01]  /*16100*/  FFMA.FTZ R179, R34, UR4, -R6.reuse ;  /* 0x0000000422b37c23 */ /* 0x100fe20008010806 */
[--C-:B------:R-:W-:Y:S01]  /*16110*/  FFMA.FTZ R180, R35, UR4, -R6.reuse ;  /* 0x0000000423b47c23 */ /* 0x100fe20008010806 */
[----:B------:R-:W-:Y:S01]  /*16120*/  FFMA.FTZ R153, R153, UR4, -R6 ;  /* 0x0000000499997c23 */ /* 0x000fe20008010806 */
[----:B------:R-:W-:Y:S01]  /*16130*/  LOP3.LUT R6, R145, 0xff, RZ, 0xc0, !PT ;  /* 0x000000ff91067812 */ /* 0x000fe200078ec0ff */
[----:B------:R-:W-:Y:S01]  /*16140*/  IMAD.MOV.U32 R18, RZ, RZ, R156 ;  /* 0x000000ffff127224 */ /* 0x000fe200078e009c */
[----:B------:R-:W-:Y:S01]  /*16150*/  SHF.R.U32.HI R10, RZ, 0x8, R10 ;  /* 0x00000008ff0a7819 */ /* 0x000fe2000001160a */
[----:B------:R-:W-:Y:S01]  /*16160*/  IMAD.MOV.U32 R19, RZ, RZ, R157 ;  /* 0x000000ffff137224 */ /* 0x000fe200078e009d */
[----:B------:R-:W-:Y:S01]  /*16170*/  MUFU.EX2 R7, R7 ;  /* 0x0000000700077308 */ /* 0x000fe20000000800 */
[C---:B------:R-:W-:Y:S01]  /*16180*/  LOP3.LUT R149, R161.reuse, UR35, R14, 0x96, !PT ;  /* 0x00000023a1957c12 */ /* 0x040fe2000f8e960e */
[----:B---3--:R-:W-:Y:S01]  /*16190*/  FMUL.FTZ R27, R0, R147 ;  /* 0x00000093001b7220 */ /* 0x008fe20000410000 */
[----:B------:R-:W-:Y:S01]  /*161a0*/  PRMT R156, R6, 0x5410, R10 ;  /* 0x00005410069c7816 */ /* 0x000fe2000000000a */
[----:B------:R-:W-:Y:S01]  /*161b0*/  FMUL.FTZ R15, R0, R159 ;  /* 0x0000009f000f7220 */ /* 0x000fe20000410000 */
[----:B------:R-:W-:Y:S01]  /*161c0*/  LOP3.LUT R6, R136, 0xffff, RZ, 0xc0, !PT ;  /* 0x0000ffff88067812 */ /* 0x000fe200078ec0ff */
[----:B------:R-:W-:Y:S01]  /*161d0*/  FMUL.FTZ R22, R0, R150 ;  /* 0x0000009600167220 */ /* 0x000fe20000410000 */
[----:B------:R-:W-:Y:S03]  /*161e0*/  LOP3.LUT R10, R136, 0xff, RZ, 0xc0, !PT ;  /* 0x000000ff880a7812 */ /* 0x000fe600078ec0ff */
[----:B------:R-:W1:Y:S01]  /*161f0*/  MUFU.EX2 R153, R153 ;  /* 0x0000009900997308 */ /* 0x000e620000000800 */
[----:B------:R-:W-:Y:S01]  /*16200*/  SHF.R.U32.HI R6, RZ, 0x8, R6 ;  /* 0x00000008ff067819 */ /* 0x000fe20000011606 */
[C---:B------:R-:W-:Y:S01]  /*16210*/  FMUL.FTZ R23, R0.reuse, R151 ;  /* 0x0000009700177220 */ /* 0x040fe20000410000 */
[----:B------:R-:W-:Y:S01]  /*16220*/  LOP3.LUT R148, R161, UR35, R14, 0x96, !PT ;  /* 0x00000023a1947c12 */ /* 0x000fe2000f8e960e */
[----:B------:R-:W-:Y:S01]  /*16230*/  FMUL.FTZ R14, R0, R158 ;  /* 0x0000009e000e7220 */ /* 0x000fe20000410000 */
[----:B------:R-:W-:Y:S01]  /*16240*/  PRMT R157, R10, 0x5410, R6 ;  /* 0x000054100a9d7816 */ /* 0x000fe20000000006 */
[C---:B------:R-:W-:Y:S01]  /*16250*/  FMUL.FTZ R6, R0.reuse, R166 ;  /* 0x000000a600067220 */ /* 0x040fe20000410000 */
[C---:B------:R-:W-:Y:S01]  /*16260*/  FMUL.FTZ R10, R0.reuse, R162 ;  /* 0x000000a2000a7220 */ /* 0x040fe20000410000 */
[----:B------:R2:W3:Y:S02]  /*16270*/  LDL.S16 R166, [R1+0x60] ;  /* 0x0000600001a67983 */ /* 0x0004e40000100600 */
[----:B------:R5:W-:Y:S01]  /*16280*/  MUFU.EX2 R137, R11 ;  /* 0x0000000b00897308 */ /* 0x000be20000000800 */
[----:B------:R-:W-:Y:S02]  /*16290*/  IMAD.MOV.U32 R162, RZ, RZ, R18 ;  /* 0x000000ffffa27224 */ /* 0x000fe400078e0012 */
[C---:B------:R-:W-:Y:S01]  /*162a0*/  FMUL.FTZ R18, R0.reuse, R154 ;  /* 0x0000009a00127220 */ /* 0x040fe20000410000 */
[C---:B------:R-:W-:Y:S01]  /*162b0*/  FMUL.FTZ R26, R0.reuse, R146 ;  /* 0x00000092001a7220 */ /* 0x040fe20000410000 */
[C---:B------:R-:W-:Y:S01]  /*162c0*/  FMUL.FTZ R30, R0.reuse, R142 ;  /* 0x0000008e001e7220 */ /* 0x040fe20000410000 */
[C---:B------:R-:W-:Y:S01]  /*162d0*/  FMUL.FTZ R31, R0.reuse, R143 ;  /* 0x0000008f001f7220 */ /* 0x040fe20000410000 */
[C---:B------:R-:W-:Y:S01]  /*162e0*/  FMUL.FTZ R34, R0.reuse, R138 ;  /* 0x0000008a00227220 */ /* 0x040fe20000410000 */
[C---:B------:R-:W-:Y:S02]  /*162f0*/  FMUL.FTZ R35, R0.reuse, R139 ;  /* 0x0000008b00237220 */ /* 0x040fe40000410000 */
[----:B------:R2:W-:Y:S01]  /*16300*/  MUFU.EX2 R144, R152 ;  /* 0x0000009800907308 */ /* 0x0005e20000000800 */
[C---:B-1----:R-:W-:Y:S01]  /*16310*/  F2FP.BF16.F32.PACK_AB R140, R153.reuse, R7 ;  /* 0x00000007998c723e */ /* 0x042fe200000010ff */
[C---:B------:R-:W-:Y:S01]  /*16320*/  FMUL.FTZ R38, R0.reuse, R38 ;  /* 0x0000002600267220 */ /* 0x040fe20000410000 */
[C---:B------:R-:W-:Y:S01]  /*16330*/  FMUL.FTZ R39, R0.reuse, R39 ;  /* 0x0000002700277220 */ /* 0x040fe20000410000 */
[C---:B------:R-:W-:Y:S01]  /*16340*/  FMUL.FTZ R42, R0.reuse, R42 ;  /* 0x0000002a002a7220 */ /* 0x040fe20000410000 */
[C---:B------:R-:W-:Y:S01]  /*16350*/  FMUL.FTZ R43, R0.reuse, R43 ;  /* 0x0000002b002b7220 */ /* 0x040fe20000410000 */
[C---:B------:R-:W-:Y:S01]  /*16360*/  FMUL.FTZ R46, R0.reuse, R46 ;  /* 0x0000002e002e7220 */ /* 0x040fe20000410000 */
[C---:B------:R-:W-:Y:S03]  /*16370*/  FMUL.FTZ R47, R0.reuse, R47 ;  /* 0x0000002f002f7220 */ /* 0x040fe60000410000 */
[----:B------:R1:W-:Y:S01]  /*16380*/  MUFU.EX2 R135, R183 ;  /* 0x000000b700877308 */ /* 0x0003e20000000800 */
[C---:B-----5:R-:W-:Y:S01]  /*16390*/  FMUL.FTZ R11, R0.reuse, R163 ;  /* 0x000000a3000b7220 */ /* 0x060fe20000410000 */
[----:B------:R-:W-:Y:S02]  /*163a0*/  IMAD.MOV.U32 R163, RZ, RZ, R19 ;  /* 0x000000ffffa37224 */ /* 0x000fe400078e0013 */
[C---:B------:R-:W-:Y:S01]  /*163b0*/  FMUL.FTZ R19, R0.reuse, R155 ;  /* 0x0000009b00137220 */ /* 0x040fe20000410000 */
[C---:B------:R-:W-:Y:S01]  /*163c0*/  FMUL.FTZ R50, R0.reuse, R50 ;  /* 0x0000003200327220 */ /* 0x040fe20000410000 */
[C---:B------:R-:W-:Y:S01]  /*163d0*/  FMUL.FTZ R51, R0.reuse, R51 ;  /* 0x0000003300337220 */ /* 0x040fe20000410000 */
[C---:B------:R-:W-:Y:S01]  /*163e0*/  FMUL.FTZ R54, R0.reuse, R54 ;  /* 0x0000003600367220 */ /* 0x040fe20000410000 */
[C---:B------:R-:W-:Y:S02]  /*163f0*/  FMUL.FTZ R55, R0.reuse, R55 ;  /* 0x0000003700377220 */ /* 0x040fe40000410000 */
[----:B------:R-:W5:Y:S01]  /*16400*/  MUFU.EX2 R141, R191 ;  /* 0x000000bf008d7308 */ /* 0x000f620000000800 */
[C---:B--2---:R-:W-:Y:S01]  /*16410*/  FFMA.FTZ R152, R0.reuse, R232, R7 ;  /* 0x000000e800987223 */ /* 0x044fe20000010007 */
[C---:B------:R-:W-:Y:S01]  /*16420*/  FMUL.FTZ R7, R0.reuse, R167 ;  /* 0x000000a700077220 */ /* 0x040fe20000410000 */
[----:B------:R2:W2:Y:S01]  /*16430*/  LDL.S16 R232, [R1+0x74] ;  /* 0x0000740001e87983 */ /* 0x0004a20000100600 */
[C---:B------:R-:W-:Y:S01]  /*16440*/  FMUL.FTZ R58, R0.reuse, R58 ;  /* 0x0000003a003a7220 */ /* 0x040fe20000410000 */
[C---:B------:R-:W-:Y:S01]  /*16450*/  FMUL.FTZ R59, R0.reuse, R59 ;  /* 0x0000003b003b7220 */ /* 0x040fe20000410000 */
[C---:B------:R-:W-:Y:S01]  /*16460*/  FMUL.FTZ R62, R0.reuse, R62 ;  /* 0x0000003e003e7220 */ /* 0x040fe20000410000 */
[C---:B------:R-:W-:Y:S01]  /*16470*/  FMUL.FTZ R63, R0.reuse, R63 ;  /* 0x0000003f003f7220 */ /* 0x040fe20000410000 */
[C---:B------:R-:W-:Y:S01]  /*16480*/  FMUL.FTZ R66, R0.reuse, R66 ;  /* 0x0000004200427220 */ /* 0x040fe20000410000 */
[----:B-1----:R1:W2:Y:S01]  /*16490*/  LDL.S16 R183, [R1+0x70] ;  /* 0x0000700001b77983 */ /* 0x0022a20000100600 */
        /* <DEDUP_REMOVED lines=33> */
[C---:B------:R-:W-:Y:S01]  /*166b0*/  PRMT R0, R140.reuse, 0x7610, R0 ;  /* 0x000076108c007816 */ /* 0x040fe20000000000 */
[----:B------:R-:W-:Y:S01]  /*166c0*/  FADD.FTZ R138, R153, R152 ;  /* 0x00000098998a7221 */ /* 0x000fe20000010000 */
[----:B------:R-:W-:Y:S01]  /*166d0*/  SHF.R.U32.HI R139, RZ, 0x10, R136 ;  /* 0x00000010ff8b7819 */ /* 0x000fe20000011688 */
[----:B------:R-:W-:Y:S01]  /*166e0*/  IMAD.MOV.U32 R154, RZ, RZ, R162 ;  /* 0x000000ffff9a7224 */ /* 0x000fe200078e00a2 */
[----:B------:R-:W-:Y:S01]  /*166f0*/  SHF.R.U32.HI R142, RZ, 0x18, R136 ;  /* 0x00000018ff8e7819 */ /* 0x000fe20000011688 */
[----:B-----5:R-:W-:Y:S01]  /*16700*/  FADD.FTZ R136, R141, R164 ;  /* 0x000000a48d887221 */ /* 0x020fe20000010000 */
[----:B------:R-:W-:Y:S01]  /*16710*/  PRMT R140, R140, 0x7632, R140 ;  /* 0x000076328c8c7816 */ /* 0x000fe2000000008c */
[----:B------:R-:W-:Y:S01]  /*16720*/  FADD.FTZ R138, R144, R138 ;  /* 0x0000008a908a7221 */ /* 0x000fe20000010000 */
[C---:B------:R-:W-:Y:S01]  /*16730*/  F2FP.BF16.F32.PACK_AB R141, R135.reuse, R141 ;  /* 0x0000008d878d723e */ /* 0x040fe200000010ff */
[----:B------:R-:W-:Y:S01]  /*16740*/  FADD.FTZ R150, R135, R136 ;  /* 0x0000008887967221 */ /* 0x000fe20000010000 */
[----:B------:R-:W-:Y:S01]  /*16750*/  PRMT R135, R0, 0x5410, R140 ;  /* 0x0000541000877816 */ /* 0x000fe2000000008c */
[----:B------:R-:W-:Y:S01]  /*16760*/  FADD.FTZ R153, R137, R138 ;  /* 0x0000008a89997221 */ /* 0x000fe20000010000 */
[----:B------:R-:W-:Y:S01]  /*16770*/  LOP3.LUT R138, R139, 0xff, RZ, 0xc0, !PT ;  /* 0x000000ff8b8a7812 */ /* 0x000fe200078ec0ff */
[----:B------:R-:W-:Y:S01]  /*16780*/  IMAD.U32 R162, RZ, RZ, UR14 ;  /* 0x0000000effa27e24 */ /* 0x000fe2000f8e00ff */
[----:B------:R-:W-:Y:S01]  /*16790*/  F2FP.BF16.F32.PACK_AB R144, R137, R144 ;  /* 0x000000908990723e */ /* 0x000fe200000010ff */
[----:B------:R-:W-:Y:S01]  /*167a0*/  IMAD.MOV.U32 R155, RZ, RZ, R163 ;  /* 0x000000ffff9b7224 */ /* 0x000fe200078e00a3 */
[----:B------:R-:W-:Y:S01]  /*167b0*/  PRMT R139, R138, 0x5410, R142 ;  /* 0x000054108a8b7816 */ /* 0x000fe2000000008e */
[----:B------:R-:W-:Y:S01]  /*167c0*/  IMAD.MOV.U32 R164, RZ, RZ, R154 ;  /* 0x000000ffffa47224 */ /* 0x000fe200078e009a */
[--C-:B------:R-:W-:Y:S01]  /*167d0*/  SHF.R.U32.HI R137, RZ, 0x10, R145.reuse ;  /* 0x00000010ff897819 */ /* 0x100fe20000011691 */
[----:B------:R-:W-:Y:S01]  /*167e0*/  MUFU.EX2 R154, R224 ;  /* 0x000000e0009a7308 */ /* 0x000fe20000000800 */
[----:B------:R-:W-:Y:S02]  /*167f0*/  PRMT R142, R141, 0x7632, R142 ;  /* 0x000076328d8e7816 */ /* 0x000fe4000000008e */
[----:B------:R-:W-:Y:S02]  /*16800*/  SHF.R.U32.HI R145, RZ, 0x18, R145 ;  /* 0x00000018ff917819 */ /* 0x000fe40000011691 */
[----:B------:R-:W-:Y:S02]  /*16810*/  LOP3.LUT R137, R137, 0xff, RZ, 0xc0, !PT ;  /* 0x000000ff89897812 */ /* 0x000fe400078ec0ff */
[----:B------:R-:W-:Y:S03]  /*16820*/  LOP3.LUT R136, R149, 0xff, RZ, 0xc0, !PT ;  /* 0x000000ff95887812 */ /* 0x000fe600078ec0ff */
[----:B------:R-:W-:Y:S01]  /*16830*/  MUFU.EX2 R229, R229 ;  /* 0x000000e500e57308 */ /* 0x000fe20000000800 */
[--C-:B------:R-:W-:Y:S02]  /*16840*/  PRMT R138, R137, 0x5410, R145.reuse ;  /* 0x00005410898a7816 */ /* 0x100fe40000000091 */
[----:B------:R-:W-:Y:S02]  /*16850*/  PRMT R145, R144, 0x7632, R145 ;  /* 0x0000763290917816 */ /* 0x000fe40000000091 */
[----:B------:R-:W-:Y:S02]  /*16860*/  SHF.R.U32.HI R137, RZ, 0x18, R149 ;  /* 0x00000018ff897819 */ /* 0x000fe40000011695 */
[----:B------:R-:W-:Y:S03]  /*16870*/  LOP3.LUT R134, R160, 0xff, RZ, 0xc0, !PT ;  /* 0x000000ffa0867812 */ /* 0x000fe600078ec0ff */
[----:B------:R-:W-:Y:S01]  /*16880*/  MUFU.EX2 R224, R180 ;  /* 0x000000b400e07308 */ /* 0x000fe20000000800 */
[----:B------:R-:W-:Y:S01]  /*16890*/  SHF.R.U32.HI R132, RZ, 0x10, R160 ;  /* 0x00000010ff847819 */ /* 0x000fe200000116a0 */
[----:B----4-:R-:W-:Y:S05]  /*168a0*/  @!P0 HFMA2.BF16_V2 R171, -RZ.H0_H0, RZ.H0_H0, -R142.H0_H0 ;  /* 0x200000ffffab8231 */ /* 0x010fea000034098e */
[----:B------:R-:W-:Y:S01]  /*168b0*/  PRMT R151, R171, 0x7610, R151 ;  /* 0x00007610ab977816 */ /* 0x000fe20000000097 */
[----:B---3--:R-:W-:Y:S05]  /*168c0*/  @!P4 HFMA2.BF16_V2 R166, -RZ.H0_H0, RZ.H0_H0, -R0.H0_H0 ;  /* 0x200000ffffa6c231 */ /* 0x008fea0000340900 */
[----:B------:R-:W-:Y:S01]  /*168d0*/  @!P4 STL.S16 [R1+0x60], R166 ;  /* 0x000060a60100c387 */ /* 0x000fe20000100600 */
[----:B------:R-:W-:Y:S03]  /*168e0*/  PRMT R146, R166, 0x7610, R146 ;  /* 0x00007610a6927816 */ /* 0x000fe60000000092 */
[----:B------:R1:W3:Y:S01]  /*168f0*/  LDL.S16 R147, [R1+0x58] ;  /* 0x0000580001937983 */ /* 0x0002e20000100600 */
[----:B------:R-:W-:Y:S02]  /*16900*/  @!P4 PRMT R0, R146, 0x5410, RZ ;  /* 0x000054109200c816 */ /* 0x000fe400000000ff */
[----:B------:R-:W-:Y:S01]  /*16910*/  ISETP.LE.U32.AND P4, PT, R136, UR14, PT ;  /* 0x0000000e88007c0c */ /* 0x000fe2000bf83070 */
[----:B------:R1:W4:Y:S01]  /*16920*/  LDL.S16 R146, [R1+0x54] ;  /* 0x0000540001927983 */ /* 0x0003220000100600 */
[----:B------:R-:W-:Y:S03]  /*16930*/  LOP3.LUT R136, R149, 0xffff, RZ, 0xc0, !PT ;  /* 0x0000ffff95887812 */ /* 0x000fe600078ec0ff */
[----:B------:R5:W-:Y:S01]  /*16940*/  STG.E.U16 desc[UR28][R218.64], R0 ;  /* 0x00000000da007986 */ /* 0x000be2000c10151c */
[----:B------:R-:W-:Y:S04]  /*16950*/  SHF.R.U32.HI R136, RZ, 0x8, R136 ;  /* 0x00000008ff887819 */ /* 0x000fe80000011688 */
[----:B------:R-:W-:Y:S01]  /*16960*/  LOP3.LUT R136, R136, 0xffff, RZ, 0xc0, !PT ;  /* 0x0000ffff88887812 */ /* 0x000fe200078ec0ff */
[----:B--2---:R-:W-:Y:S05]  /*16970*/  @!P3 HFMA2.BF16_V2 R232, -RZ.H0_H0, RZ.H0_H0, -R140.H0_H0 ;  /* 0x200000ffffe8b231 */ /* 0x004fea000034098c */
[----:B------:R-:W-:Y:S01]  /*16980*/  @!P3 STL.S16 [R1+0x74], R232 ;  /* 0x000074e80100b387 */ /* 0x000fe20000100600 */
[----:B------:R-:W-:Y:S01]  /*16990*/  @!P2 HFMA2.BF16_V2 R183, -RZ.H0_H0, RZ.H0_H0, -R141.H0_H0 ;  /* 0x200000ffffb7a231 */ /* 0x000fe2000034098d */
[----:B------:R-:W-:Y:S04]  /*169a0*/  PRMT R158, R232, 0x7610, R158 ;  /* 0x00007610e89e7816 */ /* 0x000fe8000000009e */
[----:B------:R2:W-:Y:S01]  /*169b0*/  @!P2 STL.S16 [R1+0x70], R183 ;  /* 0x000070b70100a387 */ /* 0x0005e20000100600 */
[----:B------:R-:W-:Y:S02]  /*169c0*/  @!P3 PRMT R140, R158, 0x5410, RZ ;  /* 0x000054109e8cb816 */ /* 0x000fe400000000ff */
[----:B------:R-:W-:Y:S01]  /*169d0*/  ISETP.LE.U32.AND P3, PT, R136, UR14, PT ;  /* 0x0000000e88007c0c */ /* 0x000fe2000bf63070 */
[----:B------:R-:W-:Y:S01]  /*169e0*/  @!P0 STL.S16 [R1+0x5c], R171 ;  /* 0x00005cab01008387 */ /* 0x000fe20000100600 */
[----:B------:R-:W-:Y:S02]  /*169f0*/  PRMT R152, R183, 0x7610, R152 ;  /* 0x00007610b7987816 */ /* 0x000fe40000000098 */
[----:B------:R-:W-:Y:S01]  /*16a00*/  PRMT R136, R141, 0x5410, R142 ;  /* 0x000054108d887816 */ /* 0x000fe2000000008e */
[----:B------:R1:W-:Y:S01]  /*16a10*/  STG.E.U16 desc[UR28][R218.64+0x2], R140 ;  /* 0x0000028cda007986 */ /* 0x0003e2000c10151c */
[----:B------:R-:W-:Y:S02]  /*16a20*/  @!P2 PRMT R141, R152, 0x5410, RZ ;  /* 0x00005410988da816 */ /* 0x000fe400000000ff */
[----:B------:R-:W-:Y:S02]  /*16a30*/  ISETP.LE.U32.AND P2, PT, R137, UR14, PT ;  /* 0x0000000e89007c0c */ /* 0x000fe4000bf43070 */
[----:B------:R-:W-:Y:S01]  /*16a40*/  @!P0 PRMT R142, R151, 0x5410, RZ ;  /* 0x00005410978e8816 */ /* 0x000fe200000000ff */
[----:B------:R-:W-:Y:S01]  /*16a50*/  STG.E.U16 desc[UR28][R216.64+0x10], R141 ;  /* 0x0000108dd8007986 */ /* 0x000fe2000c10151c */
[----:B------:R-:W-:Y:S02]  /*16a60*/  ISETP.LE.U32.AND P0, PT, R134, UR14, PT ;  /* 0x0000000e86007c0c */ /* 0x000fe4000bf03070 */
[----:B------:R-:W-:Y:S01]  /*16a70*/  LOP3.LUT R134, R132, 0xff, RZ, 0xc0, !PT ;  /* 0x000000ff84867812 */ /* 0x000fe200078ec0ff */
[----:B------:R-:W-:Y:S01]  /*16a80*/  STG.E.U16 desc[UR28][R216.64+0x12], R142 ;  /* 0x0000128ed8007986 */ /* 0x000fe2000c10151c */
[----:B------:R-:W-:Y:S02]  /*16a90*/  LOP3.LUT R132, R148, 0xffff, RZ, 0xc0, !PT ;  /* 0x0000ffff94847812 */ /* 0x000fe400078ec0ff */
[----:B-----5:R-:W-:Y:S02]  /*16aa0*/  PRMT R0, R144, 0x5410, R145 ;  /* 0x0000541090007816 */ /* 0x020fe40000000091 */
[----:B------:R-:W-:Y:S01]  /*16ab0*/  SHF.R.U32.HI R132, RZ, 0x8, R132 ;  /* 0x00000008ff847819 */ /* 0x000fe20000011684 */
[----:B--2---:R-:W-:Y:S10]  /*16ac0*/  MUFU.EX2 R183, R230 ;  /* 0x000000e600b77308 */ /* 0x004ff40000000800 */
[----:B------:R-:W-:Y:S10]  /*16ad0*/  MUFU.EX2 R230, R231 ;  /* 0x000000e700e67308 */ /* 0x000ff40000000800 */
[----:B-1----:R-:W-:Y:S01]  /*16ae0*/  MUFU.EX2 R140, R192 ;  /* 0x000000c0008c7308 */ /* 0x002fe20000000800 */
[----:B---3--:R-:W-:Y:S02]  /*16af0*/  @!P6 HFMA2.BF16_V2 R147, -RZ.H0_H0, RZ.H0_H0, -R144.H0_H0 ;  /* 0x200000ffff93e231 */ /* 0x008fe40000340990 */
[----:B----4-:R-:W-:Y:S03]  /*16b00*/  @!P5 HFMA2.BF16_V2 R146, -RZ.H0_H0, RZ.H0_H0, -R145.H0_H0 ;  /* 0x200000ffff92d231 */ /* 0x010fe60000340991 */
[----:B------:R-:W-:Y:S01]  /*16b10*/  @!P6 STL.S16 [R1+0x58], R147 ;  /* 0x000058930100e387 */ /* 0x000fe20000100600 */
[----:B------:R-:W-:Y:S03]  /*16b20*/  PRMT R137, R147, 0x7610, R137 ;  /* 0x0000761093897816 */ /* 0x000fe60000000089 */
[----:B------:R1:W-:Y:S01]  /*16b30*/  @!P5 STL.S16 [R1+0x54], R146 ;  /* 0x000054920100d387 */ /* 0x0003e20000100600 */
[----:B------:R-:W-:Y:S02]  /*16b40*/  PRMT R143, R146, 0x7610, R143 ;  /* 0x00007610928f7816 */ /* 0x000fe4000000008f */
[----:B------:R-:W-:Y:S02]  /*16b50*/  @!P6 PRMT R144, R137, 0x5410, RZ ;  /* 0x000054108990e816 */ /* 0x000fe400000000ff */
[----:B------:R-:W-:Y:S02]  /*16b60*/  ISETP.LE.U32.AND P6, PT, R134, UR14, PT ;  /* 0x0000000e86007c0c */ /* 0x000fe4000bfc3070 */
[----:B------:R-:W-:Y:S01]  /*16b70*/  LOP3.LUT R134, R148, 0xff, RZ, 0xc0, !PT ;  /* 0x000000ff94867812 */ /* 0x000fe200078ec0ff */
[----:B------:R-:W-:Y:S01]  /*16b80*/  STG.E.U16 desc[UR28][R218.64+0x10], R144 ;  /* 0x00001090da007986 */ /* 0x000fe2000c10151c */
[----:B------:R-:W-:Y:S02]  /*16b90*/  LOP3.LUT R137, R160, 0xff, RZ, 0xc0, !PT ;  /* 0x000000ffa0897812 */ /* 0x000fe400078ec0ff */
[----:B------:R-:W-:Y:S02]  /*16ba0*/  PRMT R151, R134, 0x5410, R132 ;  /* 0x0000541086977816 */ /* 0x000fe40000000084 */
[--C-:B------:R-:W-:Y:S02]  /*16bb0*/  SHF.R.U32.HI R134, RZ, 0x10, R148.reuse ;  /* 0x00000010ff867819 */ /* 0x100fe40000011694 */
[----:B------:R-:W-:Y:S02]  /*16bc0*/  SHF.R.U32.HI R148, RZ, 0x18, R148 ;  /* 0x00000018ff947819 */ /* 0x000fe40000011694 */
[----:B------:R-:W-:Y:S02]  /*16bd0*/  LOP3.LUT R134, R134, 0xff, RZ, 0xc0, !PT ;  /* 0x000000ff86867812 */ /* 0x000fe400078ec0ff */
[----:B------:R-:W-:Y:S02]  /*16be0*/  @!P5 PRMT R145, R143, 0x5410, RZ ;  /* 0x000054108f91d816 */ /* 0x000fe400000000ff */
[----:B------:R-:W-:Y:S01]  /*16bf0*/  PRMT R152, R134, 0x5410, R148 ;  /* 0x0000541086987816 */ /* 0x000fe20000000094 */
[----:B------:R2:W-:Y:S02]  /*16c00*/  MUFU.EX2 R143, R165 ;  /* 0x000000a5008f7308 */ /* 0x0005e40000000800 */
[----:B------:R-:W-:Y:S01]  /*16c10*/  STG.E.U16 desc[UR28][R218.64+0x12], R145 ;  /* 0x00001291da007986 */ /* 0x000fe2000c10151c */
[----:B-1----:R-:W-:Y:S05]  /*16c20*/  IMAD.MOV.U32 R146, RZ, RZ, 0x7054 ;  /* 0x00007054ff927424 */ /* 0x002fea00078e00ff */
[----:B------:R-:W-:Y:S02]  /*16c30*/  PRMT R162, R162, R146, UR14 ;  /* 0x0000000ea2a27e16 */ /* 0x000fe40008000092 */
[----:B------:R-:W-:Y:S01]  /*16c40*/  MUFU.EX2 R147, R215 ;  /* 0x000000d700937308 */ /* 0x000fe20000000800 */
[----:B------:R3:W4:Y:S02]  /*16c50*/  LDL.S16 R146, [R1+0x6c] ;  /* 0x00006c0001927983 */ /* 0x0007240000100600 */
[--C-:B------:R-:W-:Y:S07]  /*16c60*/  HSET2.LE.AND R132, R156, R162.reuse, PT ;  /* 0x000000a29c847233 */ /* 0x100fee0003803000 */
[----:B------:R-:W1:Y:S01]  /*16c70*/  MUFU.EX2 R148, R214 ;  /* 0x000000d600947308 */ /* 0x000e620000000800 */
[----:B------:R-:W-:Y:S01]  /*16c80*/  LOP3.LUT R132, R132, R133, RZ, 0xc0, !PT ;  /* 0x0000008584847212 */ /* 0x000fe200078ec0ff */
[----:B--2---:R-:W-:Y:S01]  /*16c90*/  IMAD.MOV.U32 R165, RZ, RZ, R155 ;  /* 0x000000ffffa57224 */ /* 0x004fe200078e009b */
[----:B------:R-:W-:Y:S04]  /*16ca0*/  LOP3.LUT R133, R160, 0xffff, RZ, 0xc0, !PT ;  /* 0x0000ffffa0857812 */ /* 0x000fe800078ec0ff */
[----:B------:R-:W-:Y:S02]  /*16cb0*/  SHF.R.U32.HI R134, RZ, 0x8, R133 ;  /* 0x00000008ff867819 */ /* 0x000fe40000011685 */
[--C-:B------:R-:W-:Y:S02]  /*16cc0*/  HSET2.LE.AND R133, R138, R162.reuse, PT ;  /* 0x000000a28a857233 */ /* 0x100fe40003803000 */
[----:B------:R-:W-:Y:S02]  /*16cd0*/  PRMT R156, R137, 0x5410, R134 ;  /* 0x00005410899c7816 */ /* 0x000fe40000000086 */
[--C-:B------:R-:W-:Y:S02]  /*16ce0*/  SHF.R.U32.HI R134, RZ, 0x10, R160.reuse ;  /* 0x00000010ff867819 */ /* 0x100fe400000116a0 */
[----:B------:R-:W-:Y:S02]  /*16cf0*/  SHF.R.U32.HI R138, RZ, 0x18, R160 ;  /* 0x00000018ff8a7819 */ /* 0x000fe400000116a0 */
[----:B------:R-:W-:Y:S01]  /*16d00*/  LOP3.LUT R137, R134, 0xff, RZ, 0xc0, !PT ;  /* 0x000000ff86897812 */ /* 0x000fe200078ec0ff */
[----:B-1----:R-:W-:Y:S01]  /*16d10*/  FADD.FTZ R150, R148, R150 ;  /* 0x0000009694967221 */ /* 0x002fe20000010000 */
[--C-:B------:R-:W-:Y:S02]  /*16d20*/  HSET2.LE.AND R134, R157, R162.reuse, PT ;  /* 0x000000a29d867233 */ /* 0x100fe40003803000 */
[----:B------:R-:W-:Y:S01]  /*16d30*/  LOP3.LUT R133, R133, R135, RZ, 0xc0, !PT ;  /* 0x0000008785857212 */ /* 0x000fe200078ec0ff */
[----:B------:R-:W-:Y:S01]  /*16d40*/  FADD.FTZ R155, R140, R150 ;  /* 0x000000968c9b7221 */ /* 0x000fe20000010000 */
[----:B------:R-:W-:Y:S02]  /*16d50*/  HSET2.LE.AND R135, R139, R162, PT ;  /* 0x000000a28b877233 */ /* 0x000fe40003803000 */
[----:B------:R-:W-:Y:S01]  /*16d60*/  PRMT R158, R137, 0x5410, R138 ;  /* 0x00005410899e7816 */ /* 0x000fe2000000008a */
[----:B------:R-:W-:Y:S01]  /*16d70*/  FADD.FTZ R155, R147, R155 ;  /* 0x0000009b939b7221 */ /* 0x000fe20000010000 */
[----:B------:R-:W-:Y:S02]  /*16d80*/  LOP3.LUT R134, R134, R136, RZ, 0xc0, !PT ;  /* 0x0000008886867212 */ /* 0x000fe400078ec0ff */
[----:B------:R-:W1:Y:S01]  /*16d90*/  LDSM.16.MT88.4 R136, [R185+0x10000] ;  /* 0x01000000b988783b */ /* 0x000e620000004200 */
[----:B------:R-:W-:Y:S01]  /*16da0*/  LOP3.LUT R135, R135, R0, RZ, 0xc0, !PT ;  /* 0x0000000087877212 */ /* 0x000fe200078ec0ff */
[----:B------:R-:W-:Y:S01]  /*16db0*/  FADD.FTZ R166, R154, R155 ;  /* 0x0000009b9aa67221 */ /* 0x000fe20000010000 */
[----:B------:R-:W-:Y:S02]  /*16dc0*/  F2FP.BF16.F32.PACK_AB R148, R140, R148 ;  /* 0x000000948c94723e */ /* 0x000fe400000010ff */
[----:B------:R-:W-:Y:S02]  /*16dd0*/  SHF.R.U32.HI R0, RZ, 0x10, R149 ;  /* 0x00000010ff007819 */ /* 0x000fe40000011695 */
[----:B------:R-:W2:Y:S02]  /*16de0*/  MUFU.EX2 R149, R168 ;  /* 0x000000a800957308 */ /* 0x000ea40000000800 */
[----:B------:R-:W-:Y:S04]  /*16df0*/  LOP3.LUT R0, R0, 0xff, RZ, 0xc0, !PT ;  /* 0x000000ff00007812 */ /* 0x000fe800078ec0ff */
[----:B------:R-:W-:Y:S02]  /*16e00*/  ISETP.LE.U32.AND P5, PT, R0, UR14, PT ;  /* 0x0000000e00007c0c */ /* 0x000fe4000bfa3070 */
[----:B------:R-:W-:Y:S02]  /*16e10*/  LOP3.LUT R0, R160, 0xffff, RZ, 0xc0, !PT ;  /* 0x0000ffffa0007812 */ /* 0x000fe400078ec0ff */
[----:B------:R-:W-:Y:S01]  /*16e20*/  SHF.R.U32.HI R160, RZ, 0x18, R160 ;  /* 0x00000018ffa07819 */ /* 0x000fe200000116a0 */
        /* <DEDUP_REMOVED lines=17> */
[----:B------:R-:W-:Y:S03]  /*16f40*/  PRMT R157, R146, 0x7610, R157 ;  /* 0x00007610929d7816 */ /* 0x000fe6000000009d */
[----:B------:R3:W5:Y:S01]  /*16f50*/  LDL.S16 R163, [R1+0x50] ;  /* 0x0000500001a37983 */ /* 0x0007620000100600 */
[C---:B-1----:R-:W-:Y:S06]  /*16f60*/  HMMA.16816.F32.BF16 R44, R132.reuse, R136, R44 ;  /* 0x00000088842c723c */ /* 0x042fec000004182c */
[C---:B------:R-:W-:Y:S01]  /*16f70*/  HMMA.16816.F32.BF16 R48, R132.reuse, R138, R48 ;  /* 0x0000008a8430723c */ /* 0x040fe20000041830 */
[----:B------:R-:W1:Y:S01]  /*16f80*/  LDSM.16.MT88.4 R136, [R188+0x12000] ;  /* 0x01200000bc88783b */ /* 0x000e620000004200 */
[----:B----4-:R-:W4:Y:S04]  /*16f90*/  MUFU.EX2 R146, R169 ;  /* 0x000000a900927308 */ /* 0x010f280000000800 */
        /* <DEDUP_REMOVED lines=29> */
[--C-:B------:R-:W-:Y:S02]  /*17170*/  SHF.R.U32.HI R136, RZ, 0x8, R0.reuse ;  /* 0x00000008ff887819 */ /* 0x100fe40000011600 */
[----:B------:R-:W-:Y:S01]  /*17180*/  HSET2.LE.AND R132, R151, R162, PT ;  /* 0x000000a297847233 */ /* 0x000fe20003803000 */
[----:B--2---:R-:W-:Y:S01]  /*17190*/  FADD.FTZ R135, R149, R153 ;  /* 0x0000009995877221 */ /* 0x004fe20000010000 */
[----:B------:R-:W1:Y:S02]  /*171a0*/  MUFU.EX2 R151, R170 ;  /* 0x000000aa00977308 */ /* 0x000e640000000800 */
[C---:B------:R-:W-:Y:S01]  /*171b0*/  PRMT R0, R148.reuse, 0x7632, R0 ;  /* 0x0000763294007816 */ /* 0x040fe20000000000 */
[C---:B------:R-:W-:Y:S01]  /*171c0*/  FADD.FTZ R135, R143.reuse, R135 ;  /* 0x000000878f877221 */ /* 0x040fe20000010000 */
[----:B------:R-:W-:Y:S02]  /*171d0*/  F2FP.BF16.F32.PACK_AB R149, R143, R149 ;  /* 0x000000958f95723e */ /* 0x000fe400000010ff */
[----:B------:R-:W-:Y:S01]  /*171e0*/  LDSM.16.MT88.4 R140, [R186+0x10800] ;  /* 0x01080000ba8c783b */ /* 0x000fe20000004200 */
[----:B------:R-:W-:Y:S01]  /*171f0*/  PRMT R133, R148, 0x5410, R0 ;  /* 0x0000541094857816 */ /* 0x000fe20000000000 */
[----:B-----5:R-:W-:Y:S01]  /*17200*/  @!P3 HFMA2.BF16_V2 R163, -RZ.H0_H0, RZ.H0_H0, -R0.H0_H0 ;  /* 0x200000ffffa3b231 */ /* 0x020fe20000340900 */
[----:B------:R-:W-:Y:S02]  /*17210*/  LOP3.LUT R134, R136, 0xffff, RZ, 0xc0, !PT ;  /* 0x0000ffff88867812 */ /* 0x000fe400078ec0ff */
[----:B------:R-:W-:Y:S02]  /*17220*/  PRMT R150, R149, 0x7632, R150 ;  /* 0x0000763295967816 */ /* 0x000fe40000000096 */
[----:B------:R-:W-:Y:S01]  /*17230*/  @!P4 PRMT R148, R157, 0x5410, RZ ;  /* 0x000054109d94c816 */ /* 0x000fe200000000ff */
[----:B------:R-:W2:Y:S01]  /*17240*/  LDSM.16.MT88.4 R136, [R185+0x10800] ;  /* 0x01080000b988783b */ /* 0x000ea20000004200 */
[----:B------:R-:W-:Y:S01]  /*17250*/  LOP3.LUT R132, R132, R133, RZ, 0xc0, !PT ;  /* 0x0000008584847212 */ /* 0x000fe200078ec0ff */
[----:B----4-:R-:W-:Y:S01]  /*17260*/  FADD.FTZ R157, R146, R135 ;  /* 0x00000087929d7221 */ /* 0x010fe20000010000 */
[----:B------:R-:W-:Y:S02]  /*17270*/  ISETP.LE.U32.AND P4, PT, R134, UR14, PT ;  /* 0x0000000e86007c0c */ /* 0x000fe4000bf83070 */
[--C-:B------:R-:W-:Y:S01]  /*17280*/  HSET2.LE.AND R133, R152, R162.reuse, PT ;  /* 0x000000a298857233 */ /* 0x100fe20003803000 */
[----:B-1----:R-:W-:Y:S01]  /*17290*/  FADD.FTZ R157, R151, R157 ;  /* 0x0000009d979d7221 */ /* 0x002fe20000010000 */
[----:B------:R-:W-:Y:S01]  /*172a0*/  F2FP.BF16.F32.PACK_AB R152, R154, R147 ;  /* 0x000000939a98723e */ /* 0x000fe200000010ff */
[----:B------:R1:W-:Y:S01]  /*172b0*/  @!P3 STL.S16 [R1+0x50], R163 ;  /* 0x000050a30100b387 */ /* 0x0003e20000100600 */
[----:B------:R-:W-:Y:S02]  /*172c0*/  PRMT R134, R149, 0x5410, R150 ;  /* 0x0000541095867816 */ /* 0x000fe40000000096 */
[C---:B------:R-:W-:Y:S01]  /*172d0*/  PRMT R153, R152.reuse, 0x7632, R153 ;  /* 0x0000763298997816 */ /* 0x040fe20000000099 */
[----:B------:R3:W4:Y:S01]  /*172e0*/  LDL.S16 R170, [R1+0x4c] ;  /* 0x00004c0001aa7983 */ /* 0x0007220000100600 */
[----:B------:R-:W-:Y:S02]  /*172f0*/  LOP3.LUT R133, R133, R134, RZ, 0xc0, !PT ;  /* 0x0000008685857212 */ /* 0x000fe400078ec0ff */
[--C-:B------:R-:W-:Y:S01]  /*17300*/  HSET2.LE.AND R134, R156, R162.reuse, PT ;  /* 0x000000a29c867233 */ /* 0x100fe20003803000 */
[----:B------:R-:W-:Y:S01]  /*17310*/  STG.E.U16 desc[UR28][R216.64+0x20], R148 ;  /* 0x00002094d8007986 */ /* 0x000fe2000c10151c */
[----:B------:R-:W-:Y:S02]  /*17320*/  F2FP.BF16.F32.PACK_AB R156, R151, R146 ;  /* 0x00000092979c723e */ /* 0x000fe400000010ff */
[----:B------:R-:W-:Y:S01]  /*17330*/  PRMT R135, R152, 0x5410, R153 ;  /* 0x0000541098877816 */ /* 0x000fe20000000099 */
[----:B------:R3:W5:Y:S01]  /*17340*/  LDL.S16 R151, [R1+0x40] ;  /* 0x0000400001977983 */ /* 0x0007620000100600 */
[----:B------:R-:W-:Y:S02]  /*17350*/  PRMT R159, R156, 0x7632, R159 ;  /* 0x000076329c9f7816 */ /* 0x000fe4000000009f */
[----:B------:R-:W-:Y:S02]  /*17360*/  LOP3.LUT R134, R134, R135, RZ, 0xc0, !PT ;  /* 0x0000008786867212 */ /* 0x000fe400078ec0ff */
[----:B------:R-:W-:Y:S02]  /*17370*/  HSET2.LE.AND R135, R158, R162, PT ;  /* 0x000000a29e877233 */ /* 0x000fe40003803000 */
[----:B------:R-:W-:Y:S02]  /*17380*/  PRMT R158, R163, 0x7610, R158 ;  /* 0x00007610a39e7816 */ /* 0x000fe4000000009e */
[----:B------:R-:W-:Y:S02]  /*17390*/  PRMT R144, R156, 0x5410, R159 ;  /* 0x000054109c907816 */ /* 0x000fe4000000009f */
[----:B------:R-:W-:Y:S01]  /*173a0*/  @!P3 PRMT R0, R158, 0x5410, RZ ;  /* 0x000054109e00b816 */ /* 0x000fe200000000ff */
[----:B-1----:R3:W3:Y:S01]  /*173b0*/  LDL.S16 R163, [R1+0x48] ;  /* 0x0000480001a37983 */ /* 0x0026e20000100600 */
[----:B------:R-:W-:Y:S02]  /*173c0*/  LOP3.LUT R135, R135, R144, RZ, 0xc0, !PT ;  /* 0x0000009087877212 */ /* 0x000fe400078ec0ff */
[----:B------:R-:W-:Y:S01]  /*173d0*/  ISETP.LE.U32.AND P3, PT, R160, UR14, PT ;  /* 0x0000000ea0007c0c */ /* 0x000fe2000bf63070 */
[----:B------:R1:W3:Y:S01]  /*173e0*/  LDL.S16 R158, [R1+0x2c] ;  /* 0x00002c00019e7983 */ /* 0x0002e20000100600 */
[----:B------:R-:W-:Y:S03]  /*173f0*/  LOP3.LUT R154, R251, UR42, RZ, 0x3c, !PT ;  /* 0x0000002afb9a7c12 */ /* 0x000fe6000f8e3cff */
[----:B------:R-:W-:Y:S01]  /*17400*/  LDSM.16.MT88.4 R144, [R186+0x12800] ;  /* 0x01280000ba90783b */ /* 0x000fe20000004200 */
[C---:B--2---:R-:W-:Y:S03]  /*17410*/  HMMA.16816.F32.BF16 R4, R132.reuse, R136, R4 ;  /* 0x000000888404723c */ /* 0x044fe60000041804 */
[----:B------:R-:W-:Y:S03]  /*17420*/  IMAD.WIDE.U32 R160, R154, -0x326172a9, RZ ;  /* 0xcd9e8d579aa07825 */ /* 0x000fe600078e00ff */
[C---:B------:R-:W-:Y:S01]  /*17430*/  HMMA.16816.F32.BF16 R8, R132.reuse, R138, R8 ;  /* 0x0000008a8408723c */ /* 0x040fe20000041808 */
[----:B------:R-:W2:Y:S04]  /*17440*/  LDSM.16.MT88.4 R136, [R188+0x10800] ;  /* 0x01080000bc88783b */ /* 0x000ea80000004200 */
[----:B------:R-:W-:Y:S01]  /*17450*/  LOP3.LUT R154, R161, UR24, R164, 0x96, !PT ;  /* 0x00000018a19a7c12 */ /* 0x000fe2000f8e96a4 */
[C---:B------:R-:W-:Y:S03]  /*17460*/  HMMA.16816.F32.BF16 R12, R132.reuse, R140, R12 ;  /* 0x0000008c840c723c */ /* 0x040fe6000004180c */
[----:B------:R-:W-:Y:S02]  /*17470*/  STG.E.U16 desc[UR28][R216.64+0x22], R0 ;  /* 0x00002200d8007986 */ /* 0x000fe4000c10151c */
[----:B------:R-:W-:Y:S01]  /*17480*/  IMAD.WIDE.U32 R154, R154, -0x2daee0ad, RZ ;  /* 0xd2511f539a9a7825 */ /* 0x000fe200078e00ff */
[C---:B------:R-:W-:Y:S01]  /*17490*/  HMMA.16816.F32.BF16 R16, R132.reuse, R142, R16 ;  /* 0x0000008e8410723c */ /* 0x040fe20000041810 */
[----:B------:R-:W1:Y:S04]  /*174a0*/  LDSM.16.MT88.4 R140, [R187+0x10800] ;  /* 0x01080000bb8c783b */ /* 0x000e680000004200 */
[----:B------:R-:W-:Y:S02]  /*174b0*/  LOP3.LUT R160, R177, UR31, R160, 0x96, !PT ;  /* 0x0000001fb1a07c12 */ /* 0x000fe4000f8e96a0 */
[----:B------:R-:W-:Y:S04]  /*174c0*/  LOP3.LUT R164, R155, UR38, R248, 0x96, !PT ;  /* 0x000000269ba47c12 */ /* 0x000fe8000f8e96f8 */
[----:B------:R-:W-:Y:S04]  /*174d0*/  IMAD.WIDE.U32 R160, R160, -0x2daee0ad, RZ ;  /* 0xd2511f53a0a07825 */ /* 0x000fe800078e00ff */
[----:B------:R-:W-:Y:S01]  /*174e0*/  IMAD.WIDE.U32 R164, R164, -0x326172a9, RZ ;  /* 0xcd9e8d57a4a47825 */ /* 0x000fe200078e00ff */
[----:B------:R-:W-:Y:S04]  /*174f0*/  LOP3.LUT R161, R161, UR26, R154, 0x96, !PT ;  /* 0x0000001aa1a17c12 */ /* 0x000fe8000f8e969a */
[----:B------:R-:W-:Y:S05]  /*17500*/  LOP3.LUT R154, R165, UR25, R176, 0x96, !PT ;  /* 0x00000019a59a7c12 */ /* 0x000fea000f8e96b0 */
[----:B------:R-:W-:Y:S01]  /*17510*/  IMAD.WIDE.U32 R154, R154, -0x2daee0ad, RZ ;  /* 0xd2511f539a9a7825 */ /* 0x000fe200078e00ff */
[C---:B--2---:R-:W-:Y:S04]  /*17520*/  HMMA.16816.F32.BF16 R20, R132.reuse, R136, R20 ;  /* 0x000000888414723c */ /* 0x044fe80000041814 */
[----:B------:R-:W-:Y:S01]  /*17530*/  LOP3.LUT R155, R155, UR34, R160, 0x96, !PT ;  /* 0x000000229b9b7c12 */ /* 0x000fe2000f8e96a0 */
[----:B------:R-:W-:Y:S01]  /*17540*/  IMAD.WIDE.U32 R160, R161, -0x326172a9, RZ ;  /* 0xcd9e8d57a1a07825 */ /* 0x000fe200078e00ff */
[----:B------:R-:W-:Y:S01]  /*17550*/  UMOV UR34, UR20 ;  /* 0x0000001400227c82 */ /* 0x000fe20008000000 */
[C---:B------:R-:W-:Y:S01]  /*17560*/  HMMA.16816.F32.BF16 R24, R132.reuse, R138, R24 ;  /* 0x0000008a8418723c */ /* 0x040fe20000041818 */
[----:B------:R-:W2:Y:S03]  /*17570*/  LDSM.16.MT88.4 R136, [R185+0x12800] ;  /* 0x01280000b988783b */ /* 0x000ea60000004200 */
[----:B------:R-:W-:Y:S02]  /*17580*/  LOP3.LUT R164, R161, UR41, R164, 0x96, !PT ;  /* 0x00000029a1a47c12 */ /* 0x000fe4000f8e96a4 */
[C---:B-1----:R-:W-:Y:S05]  /*17590*/  HMMA.16816.F32.BF16 R28, R132.reuse, R140, R28 ;  /* 0x0000008c841c723c */ /* 0x042fea000004181c */
[----:B------:R-:W-:Y:S01]  /*175a0*/  IMAD.WIDE.U32 R168, R164, -0x2daee0ad, RZ ;  /* 0xd2511f53a4a87825 */ /* 0x000fe200078e00ff */
[C---:B------:R-:W-:Y:S01]  /*175b0*/  HMMA.16816.F32.BF16 R32, R132.reuse, R142, R32 ;  /* 0x0000008e8420723c */ /* 0x040fe20000041820 */
[----:B------:R-:W1:Y:S04]  /*175c0*/  LDSM.16.MT88.4 R140, [R188+0x12800] ;  /* 0x01280000bc8c783b */ /* 0x000e680000004200 */
[----:B------:R-:W-:Y:S01]  /*175d0*/  LOP3.LUT R161, R169, UR30, R154, 0x96, !PT ;  /* 0x0000001ea9a17c12 */ /* 0x000fe2000f8e969a */
[----:B------:R-:W-:Y:S05]  /*175e0*/  IMAD.WIDE.U32 R154, R155, -0x326172a9, RZ ;  /* 0xcd9e8d579b9a7825 */ /* 0x000fea00078e00ff */
[----:B------:R-:W-:Y:S01]  /*175f0*/  LOP3.LUT R214, R155, UR23, R160, 0x96, !PT ;  /* 0x000000179bd67c12 */ /* 0x000fe2000f8e96a0 */
[----:B------:R-:W-:Y:S04]  /*17600*/  IMAD.WIDE.U32 R160, R161, -0x326172a9, RZ ;  /* 0xcd9e8d57a1a07825 */ /* 0x000fe800078e00ff */
[----:B------:R-:W-:Y:S01]  /*17610*/  IMAD.WIDE.U32 R214, R214, -0x2daee0ad, RZ ;  /* 0xd2511f53d6d67825 */ /* 0x000fe200078e00ff */
        /* <DEDUP_REMOVED lines=19> */
[C---:B------:R-:W-:Y:S06]  /*17750*/  HMMA.16816.F32.BF16 R88, R132.reuse, R138, R88 ;  /* 0x0000008a8458723c */ /* 0x040fec0000041858 */
[C---:B------:R-:W-:Y:S06]  /*17760*/  HMMA.16816.F32.BF16 R92, R132.reuse, R144, R92 ;  /* 0x00000090845c723c */ /* 0x040fec000004185c */
[C---:B------:R-:W-:Y:S05]  /*17770*/  HMMA.16816.F32.BF16 R96, R132.reuse, R146, R96 ;  /* 0x000000928460723c */ /* 0x040fea0000041860 */
[----:B------:R-:W-:Y:S01]  /*17780*/  LOP3.LUT R144, R160, 0xff, RZ, 0xc0, !PT ;  /* 0x000000ffa0907812 */ /* 0x000fe200078ec0ff */
[C---:B-1----:R-:W-:Y:S05]  /*17790*/  HMMA.16816.F32.BF16 R100, R132.reuse, R140, R100 ;  /* 0x0000008c8464723c */ /* 0x042fea0000041864 */
[--C-:B------:R-:W-:Y:S01]  /*177a0*/  SHF.R.U32.HI R145, RZ, 0x10, R160.reuse ;  /* 0x00000010ff917819 */ /* 0x100fe200000116a0 */
[C---:B------:R-:W-:Y:S05]  /*177b0*/  HMMA.16816.F32.BF16 R104, R132.reuse, R142, R104 ;  /* 0x0000008e8468723c */ /* 0x040fea0000041868 */
[--C-:B------:R-:W-:Y:S02]  /*177c0*/  SHF.R.U32.HI R147, RZ, 0x18, R160.reuse ;  /* 0x00000018ff937819 */ /* 0x100fe400000116a0 */
[----:B------:R-:W-:Y:S04]  /*177d0*/  LOP3.LUT R145, R145, 0xff, RZ, 0xc0, !PT ;  /* 0x000000ff91917812 */ /* 0x000fe800078ec0ff */
[----:B------:R-:W-:Y:S02]  /*177e0*/  SHF.R.U32.HI R146, RZ, 0x10, R160 ;  /* 0x00000010ff927819 */ /* 0x000fe400000116a0 */
[----:B------:R-:W-:Y:S02]  /*177f0*/  PRMT R171, R145, 0x5410, R147 ;  /* 0x0000541091ab7816 */ /* 0x000fe40000000093 */
[----:B------:R-:W-:Y:S01]  /*17800*/  LOP3.LUT R140, R146, 0xff, RZ, 0xc0, !PT ;  /* 0x000000ff928c7812 */ /* 0x000fe200078ec0ff */
[----:B----4-:R-:W-:Y:S05]  /*17810*/  @!P5 HFMA2.BF16_V2 R170, -RZ.H0_H0, RZ.H0_H0, -R149.H0_H0 ;  /* 0x200000ffffaad231 */ /* 0x010fea0000340995 */
[----:B------:R-:W-:Y:S01]  /*17820*/  @!P5 STL.S16 [R1+0x4c], R170 ;  /* 0x00004caa0100d387 */ /* 0x000fe20000100600 */
[----:B------:R-:W-:Y:S01]  /*17830*/  PRMT R148, R170, 0x7610, R148 ;  /* 0x00007610aa947816 */ /* 0x000fe20000000094 */
[----:B-----5:R-:W-:Y:S03]  /*17840*/  @!P2 HFMA2.BF16_V2 R151, -RZ.H0_H0, RZ.H0_H0, -R150.H0_H0 ;  /* 0x200000ffff97a231 */ /* 0x020fe60000340996 */
[----:B------:R-:W-:Y:S02]  /*17850*/  @!P5 PRMT R149, R148, 0x5410, RZ ;  /* 0x000054109495d816 */ /* 0x000fe400000000ff */
[----:B------:R-:W-:Y:S01]  /*17860*/  LOP3.LUT R148, R161, UR40, R154, 0x96, !PT ;  /* 0x00000028a1947c12 */ /* 0x000fe2000f8e969a */
[----:B------:R1:W-:Y:S01]  /*17870*/  @!P2 STL.S16 [R1+0x40], R151 ;  /* 0x000040970100a387 */ /* 0x0003e20000100600 */
[----:B------:R-:W-:Y:S03]  /*17880*/  PRMT R0, R151, 0x7610, R0 ;  /* 0x0000761097007816 */ /* 0x000fe60000000000 */
[----:B------:R2:W-:Y:S01]  /*17890*/  STG.E.U16 desc[UR28][R218.64+0x20], R149 ;  /* 0x00002095da007986 */ /* 0x0005e2000c10151c */
[----:B------:R-:W-:Y:S02]  /*178a0*/  @!P2 PRMT R150, R0, 0x5410, RZ ;  /* 0x000054100096a816 */ /* 0x000fe400000000ff */
[----:B------:R-:W-:Y:S01]  /*178b0*/  LOP3.LUT R0, R148, 0xff, RZ, 0xc0, !PT ;  /* 0x000000ff94007812 */ /* 0x000fe200078ec0ff */
[----:B---3--:R-:W-:Y:S02]  /*178c0*/  @!P0 HFMA2.BF16_V2 R163, -RZ.H0_H0, RZ.H0_H0, -R152.H0_H0 ;  /* 0x200000ffffa38231 */ /* 0x008fe40000340998 */
[----:B------:R3:W-:Y:S01]  /*178d0*/  STG.E.U16 desc[UR28][R218.64+0x22], R150 ;  /* 0x00002296da007986 */ /* 0x0007e2000c10151c */
[----:B------:R-:W-:Y:S01]  /*178e0*/  ISETP.LE.U32.AND P5, PT, R0, UR14, PT ;  /* 0x0000000e00007c0c */ /* 0x000fe2000bfa3070 */
[----:B------:R-:W-:Y:S01]  /*178f0*/  @!P4 HFMA2.BF16_V2 R158, -RZ.H0_H0, RZ.H0_H0, -R153.H0_H0 ;  /* 0x200000ffff9ec231 */ /* 0x000fe20000340999 */
[----:B------:R-:W-:Y:S02]  /*17900*/  PRMT R136, R163, 0x7610, R136 ;  /* 0x00007610a3887816 */ /* 0x000fe40000000088 */
[----:B------:R-:W-:Y:S02]  /*17910*/  LOP3.LUT R0, R148, 0xffff, RZ, 0xc0, !PT ;  /* 0x0000ffff94007812 */ /* 0x000fe400078ec0ff */
[----:B------:R-:W-:Y:S02]  /*17920*/  @!P0 PRMT R152, R136, 0x5410, RZ ;  /* 0x0000541088988816 */ /* 0x000fe400000000ff */
[----:B------:R-:W4:Y:S01]  /*17930*/  LDSM.16.MT88.4 R136, [R186+0x16800] ;  /* 0x01680000ba88783b */ /* 0x000f220000004200 */
[----:B------:R-:W-:Y:S04]  /*17940*/  SHF.R.U32.HI R0, RZ, 0x8, R0 ;  /* 0x00000008ff007819 */ /* 0x000fe80000011600 */
[----:B------:R-:W-:Y:S03]  /*17950*/  LOP3.LUT R0, R0, 0xffff, RZ, 0xc0, !PT ;  /* 0x0000ffff00007812 */ /* 0x000fe600078ec0ff */
[----:B-1----:R1:W5:Y:S01]  /*17960*/  LDL.S16 R151, [R1+0x34] ;  /* 0x0000340001977983 */ /* 0x0023620000100600 */
[----:B------:R-:W-:Y:S02]  /*17970*/  ISETP.LE.U32.AND P2, PT, R0, UR14, PT ;  /* 0x0000000e00007c0c */ /* 0x000fe4000bf43070 */
[----:B------:R-:W-:Y:S01]  /*17980*/  SHF.R.U32.HI R0, RZ, 0x18, R148 ;  /* 0x00000018ff007819 */ /* 0x000fe20000011694 */
[----:B------:R1:W-:Y:S01]  /*17990*/  @!P0 STL.S16 [R1+0x48], R163 ;  /* 0x000048a301008387 */ /* 0x0003e20000100600 */
[----:B--2---:R-:W-:Y:S02]  /*179a0*/  PRMT R149, R158, 0x7610, R149 ;  /* 0x000076109e957816 */ /* 0x004fe40000000095 */
[----:B------:R-:W-:Y:S01]  /*179b0*/  ISETP.LE.U32.AND P0, PT, R0, UR14, PT ;  /* 0x0000000e00007c0c */ /* 0x000fe2000bf03070 */
[----:B------:R2:W-:Y:S01]  /*179c0*/  @!P4 STL.S16 [R1+0x2c], R158 ;  /* 0x00002c9e0100c387 */ /* 0x0005e20000100600 */
[----:B------:R-:W-:Y:S01]  /*179d0*/  @!P4 PRMT R153, R149, 0x5410, RZ ;  /* 0x000054109599c816 */ /* 0x000fe200000000ff */
[----:B---3--:R-:W-:Y:S01]  /*179e0*/  MUFU.EX2 R150, R226 ;  /* 0x000000e200967308 */ /* 0x008fe20000000800 */
[----:B------:R-:W-:Y:S01]  /*179f0*/  ISETP.LE.U32.AND P4, PT, R144, UR14, PT ;  /* 0x0000000e90007c0c */ /* 0x000fe2000bf83070 */
[----:B------:R3:W3:Y:S01]  /*17a00*/  LDL.S16 R165, [R1+0x44] ;  /* 0x0000440001a57983 */ /* 0x0006e20000100600 */
[----:B------:R-:W-:Y:S02]  /*17a10*/  LOP3.LUT R0, R161, UR40, R154, 0x96, !PT ;  /* 0x00000028a1007c12 */ /* 0x000fe4000f8e969a */
[----:B------:R-:W-:Y:S01]  /*17a20*/  LOP3.LUT R144, R160, 0xffff, RZ, 0xc0, !PT ;  /* 0x0000ffffa0907812 */ /* 0x000fe200078ec0ff */
[----:B------:R-:W-:Y:S01]  /*17a30*/  STG.E.U16 desc[UR28][R216.64+0x30], R152 ;  /* 0x00003098d8007986 */ /* 0x000fe2000c10151c */
[--C-:B------:R-:W-:Y:S03]  /*17a40*/  SHF.R.U32.HI R145, RZ, 0x10, R0.reuse ;  /* 0x00000010ff917819 */ /* 0x100fe60000011600 */
[----:B------:R-:W-:Y:S01]  /*17a50*/  MUFU.EX2 R226, R246 ;  /* 0x000000f600e27308 */ /* 0x000fe20000000800 */
[----:B------:R-:W-:Y:S01]  /*17a60*/  LOP3.LUT R147, R0, 0xff, RZ, 0xc0, !PT ;  /* 0x000000ff00937812 */ /* 0x000fe200078ec0ff */
[----:B------:R-:W-:Y:S01]  /*17a70*/  STG.E.U16 desc[UR28][R216.64+0x32], R153 ;  /* 0x00003299d8007986 */ /* 0x000fe2000c10151c */
[----:B------:R-:W-:Y:S02]  /*17a80*/  SHF.R.U32.HI R146, RZ, 0x18, R0 ;  /* 0x00000018ff927819 */ /* 0x000fe40000011600 */
[----:B------:R-:W-:Y:S02]  /*17a90*/  LOP3.LUT R149, R160, 0xff, RZ, 0xc0, !PT ;  /* 0x000000ffa0957812 */ /* 0x000fe400078ec0ff */
[----:B------:R-:W-:Y:S01]  /*17aa0*/  SHF.R.U32.HI R144, RZ, 0x8, R144 ;  /* 0x00000008ff907819 */ /* 0x000fe20000011690 */
[----:B-1----:R1:W3:Y:S03]  /*17ab0*/  LDL.S16 R163, [R1+0x3c] ;  /* 0x00003c0001a37983 */ /* 0x0022e60000100600 */
[----:B------:R-:W-:Y:S02]  /*17ac0*/  PRMT R170, R149, 0x5410, R144 ;  /* 0x0000541095aa7816 */ /* 0x000fe40000000090 */
[----:B------:R-:W-:Y:S01]  /*17ad0*/  LOP3.LUT R144, R0, 0xffff, RZ, 0xc0, !PT ;  /* 0x0000ffff00907812 */ /* 0x000fe200078ec0ff */
[C---:B----4-:R-:W-:Y:S01]  /*17ae0*/  HMMA.16816.F32.BF16 R108, R132.reuse, R136, R108 ;  /* 0x00000088846c723c */ /* 0x050fe2000004186c */
[----:B------:R-:W-:Y:S02]  /*17af0*/  MUFU.EX2 R149, R173 ;  /* 0x000000ad00957308 */ /* 0x000fe40000000800 */
[----:B------:R-:W-:Y:S02]  /*17b00*/  LOP3.LUT R0, R145, 0xff, RZ, 0xc0, !PT ;  /* 0x000000ff91007812 */ /* 0x000fe400078ec0ff */
[----:B------:R-:W-:Y:S01]  /*17b10*/  SHF.R.U32.HI R144, RZ, 0x8, R144 ;  /* 0x00000008ff907819 */ /* 0x000fe20000011690 */
[C---:B------:R-:W-:Y:S05]  /*17b20*/  HMMA.16816.F32.BF16 R112, R132.reuse, R138, R112 ;  /* 0x0000008a8470723c */ /* 0x040fea0000041870 */
[----:B------:R-:W-:Y:S02]  /*17b30*/  PRMT R169, R0, 0x5410, R146 ;  /* 0x0000541000a97816 */ /* 0x000fe40000000092 */
[----:B------:R-:W-:Y:S04]  /*17b40*/  SHF.R.U32.HI R136, RZ, 0x10, R148 ;  /* 0x00000010ff887819 */ /* 0x000fe80000011694 */
[----:B------:R-:W-:Y:S02]  /*17b50*/  LOP3.LUT R136, R136, 0xff, RZ, 0xc0, !PT ;  /* 0x000000ff88887812 */ /* 0x000fe400078ec0ff */
[----:B--2---:R-:W-:Y:S02]  /*17b60*/  PRMT R158, R147, 0x5410, R144 ;  /* 0x00005410939e7816 */ /* 0x004fe40000000090 */
[----:B------:R-:W-:Y:S01]  /*17b70*/  LDSM.16.MT88.4 R144, [R187+0x16800] ;  /* 0x01680000bb90783b */ /* 0x000fe20000004200 */
[----:B-----5:R-:W-:Y:S07]  /*17b80*/  @!P6 HFMA2.BF16_V2 R151, -RZ.H0_H0, RZ.H0_H0, -R156.H0_H0 ;  /* 0x200000ffff97e231 */ /* 0x020fee000034099c */
[----:B------:R2:W-:Y:S01]  /*17b90*/  @!P6 STL.S16 [R1+0x34], R151 ;  /* 0x000034970100e387 */ /* 0x0005e20000100600 */
[----:B------:R-:W-:Y:S04]  /*17ba0*/  PRMT R154, R151, 0x7610, R154 ;  /* 0x00007610979a7816 */ /* 0x000fe8000000009a */
[----:B------:R-:W-:Y:S02]  /*17bb0*/  @!P6 PRMT R156, R154, 0x5410, RZ ;  /* 0x000054109a9ce816 */ /* 0x000fe400000000ff */
[----:B------:R-:W-:Y:S01]  /*17bc0*/  ISETP.LE.U32.AND P6, PT, R140, UR14, PT ;  /* 0x0000000e8c007c0c */ /* 0x000fe2000bfc3070 */
[----:B------:R-:W-:Y:S01]  /*17bd0*/  MUFU.EX2 R154, R172 ;  /* 0x000000ac009a7308 */ /* 0x000fe20000000800 */
[----:B------:R-:W4:Y:S08]  /*17be0*/  LDSM.16.MT88.4 R140, [R188+0x16800] ;  /* 0x01680000bc8c783b */ /* 0x000f300000004200 */
[----:B------:R5:W-:Y:S01]  /*17bf0*/  STG.E.U16 desc[UR28][R218.64+0x30], R156 ;  /* 0x0000309cda007986 */ /* 0x000be2000c10151c */
[----:B---3--:R-:W-:Y:S01]  /*17c00*/  @!P3 HFMA2.BF16_V2 R163, -RZ.H0_H0, RZ.H0_H0, -R159.H0_H0 ;  /* 0x200000ffffa3b231 */ /* 0x008fe2000034099f */
[----:B--2---:R-:W2:Y:S04]  /*17c10*/  MUFU.EX2 R151, R225 ;  /* 0x000000e100977308 */ /* 0x004ea80000000800 */
[----:B------:R3:W-:Y:S01]  /*17c20*/  @!P3 STL.S16 [R1+0x3c], R163 ;  /* 0x00003ca30100b387 */ /* 0x0007e20000100600 */
[----:B------:R-:W-:Y:S05]  /*17c30*/  PRMT R167, R163, 0x7610, R167 ;  /* 0x00007610a3a77816 */ /* 0x000fea00000000a7 */
[----:B------:R-:W-:Y:S01]  /*17c40*/  MUFU.EX2 R225, R179 ;  /* 0x000000b300e17308 */ /* 0x000fe20000000800 */
[----:B------:R-:W-:Y:S02]  /*17c50*/  @!P3 PRMT R159, R167, 0x5410, RZ ;  /* 0x00005410a79fb816 */ /* 0x000fe400000000ff */
[----:B------:R-:W-:Y:S02]  /*17c60*/  ISETP.LE.U32.AND P3, PT, R136, UR14, PT ;  /* 0x0000000e88007c0c */ /* 0x000fe4000bf63070 */
[----:B------:R-:W-:Y:S01]  /*17c70*/  LOP3.LUT R136, R160, 0xffff, RZ, 0xc0, !PT ;  /* 0x0000ffffa0887812 */ /* 0x000fe200078ec0ff */
[----:B------:R-:W-:Y:S01]  /*17c80*/  STG.E.U16 desc[UR28][R218.64+0x32], R159 ;  /* 0x0000329fda007986 */ /* 0x000fe2000c10151c */
[----:B------:R-:W-:Y:S03]  /*17c90*/  SHF.R.U32.HI R160, RZ, 0x18, R160 ;  /* 0x00000018ffa07819 */ /* 0x000fe600000116a0 */
[----:B------:R1:W1:Y:S01]  /*17ca0*/  MUFU.EX2 R161, R174 ;  /* 0x000000ae00a17308 */ /* 0x0002620000000800 */
[----:B--2---:R-:W-:Y:S01]  /*17cb0*/  F2FP.BF16.F32.PACK_AB R0, R150, R151 ;  /* 0x000000979600723e */ /* 0x004fe200000010ff */
[----:B------:R-:W-:Y:S01]  /*17cc0*/  FADD.FTZ R137, R151, R166 ;  /* 0x000000a697897221 */ /* 0x000fe20000010000 */
[----:B------:R-:W-:Y:S02]  /*17cd0*/  SHF.R.U32.HI R136, RZ, 0x8, R136 ;  /* 0x00000008ff887819 */ /* 0x000fe40000011688 */
[----:B-----5:R-:W-:Y:S01]  /*17ce0*/  LOP3.LUT R156, R214, 0xff, RZ, 0xc0, !PT ;  /* 0x000000ffd69c7812 */ /* 0x020fe200078ec0ff */
[----:B------:R-:W-:Y:S02]  /*17cf0*/  @!P5 HFMA2.BF16_V2 R165, -RZ.H0_H0, RZ.H0_H0, -R0.H0_H0 ;  /* 0x200000ffffa5d231 */ /* 0x000fe40000340900 */
[----:B------:R-:W-:Y:S01]  /*17d00*/  FADD.FTZ R164, R150, R137 ;  /* 0x0000008996a47221 */ /* 0x000fe20000010000 */
[C---:B----4-:R-:W-:Y:S01]  /*17d10*/  HMMA.16816.F32.BF16 R116, R132.reuse, R140, R116 ;  /* 0x0000008c8474723c */ /* 0x050fe20000041874 */
[----:B------:R-:W-:Y:S01]  /*17d20*/  MUFU.EX2 R166, R228 ;  /* 0x000000e400a67308 */ /* 0x000fe20000000800 */
[----:B------:R2:W-:Y:S01]  /*17d30*/  @!P5 STL.S16 [R1+0x44], R165 ;  /* 0x000044a50100d387 */ /* 0x0005e20000100600 */
[----:B------:R-:W-:Y:S01]  /*17d40*/  PRMT R148, R165, 0x7610, R148 ;  /* 0x00007610a5947816 */ /* 0x000fe20000000094 */
[--C-:B------:R-:W-:Y:S01]  /*17d50*/  FADD.FTZ R137, R154, R157.reuse ;  /* 0x0000009d9a897221 */ /* 0x100fe20000010000 */
[C---:B------:R-:W-:Y:S01]  /*17d60*/  F2FP.BF16.F32.PACK_AB R154, R149.reuse, R154 ;  /* 0x0000009a959a723e */ /* 0x040fe200000010ff */
[----:B------:R4:W5:Y:S01]  /*17d70*/  LDL.S16 R173, [R1+0x14] ;  /* 0x0000140001ad7983 */ /* 0x0009620000100600 */
[C---:B------:R-:W-:Y:S04]  /*17d80*/  HMMA.16816.F32.BF16 R120, R132.reuse, R142, R120 ;  /* 0x0000008e8478723c */ /* 0x040fe80000041878 */
[----:B---3--:R-:W3:Y:S01]  /*17d90*/  MUFU.EX2 R163, R227 ;  /* 0x000000e300a37308 */ /* 0x008ee20000000800 */
[----:B-1----:R4:W4:Y:S01]  /*17da0*/  LDL.S16 R174, [R1+0x28] ;  /* 0x0000280001ae7983 */ /* 0x0029220000100600 */
[----:B------:R-:W-:Y:S01]  /*17db0*/  PRMT R157, R0, 0x7632, R157 ;  /* 0x00007632009d7816 */ /* 0x000fe2000000009d */
[----:B------:R-:W-:Y:S01]  /*17dc0*/  FADD.FTZ R167, R149, R137 ;  /* 0x0000008995a77221 */ /* 0x000fe20000010000 */
[----:B------:R-:W-:Y:S01]  /*17dd0*/  LOP3.LUT R136, R136, 0xffff, RZ, 0xc0, !PT ;  /* 0x0000ffff88887812 */ /* 0x000fe200078ec0ff */
[----:B------:R-:W-:Y:S02]  /*17de0*/  LDSM.16.MT88.4 R140, [R186+0x11000] ;  /* 0x01100000ba8c783b */ /* 0x000fe40000004200 */
[----:B------:R-:W-:Y:S01]  /*17df0*/  PRMT R137, R0, 0x5410, R157 ;  /* 0x0000541000897816 */ /* 0x000fe2000000009d */
[C---:B------:R-:W-:Y:S02]  /*17e00*/  HMMA.16816.F32.BF16 R124, R132.reuse, R144, R124 ;  /* 0x00000090847c723c */ /* 0x040fe4000004187c */
[----:B------:R-:W-:Y:S01]  /*17e10*/  MUFU.EX2 R227, R245 ;  /* 0x000000f500e37308 */ /* 0x000fe20000000800 */
[----:B------:R-:W-:Y:S01]  /*17e20*/  @!P5 PRMT R0, R148, 0x5410, RZ ;  /* 0x000054109400d816 */ /* 0x000fe200000000ff */
[----:B------:R-:W-:Y:S01]  /*17e30*/  FADD.FTZ R167, R161, R167 ;  /* 0x000000a7a1a77221 */ /* 0x000fe20000010000 */
[----:B------:R-:W-:Y:S01]  /*17e40*/  ISETP.LE.U32.AND P5, PT, R136, UR14, PT ;  /* 0x0000000e88007c0c */ /* 0x000fe2000bfa3070 */
[----:B------:R-:W1:Y:S01]  /*17e50*/  LDSM.16.MT88.4 R148, [R185+0x11000] ;  /* 0x01100000b994783b */ /* 0x000e620000004200 */
[--C-:B------:R-:W-:Y:S01]  /*17e60*/  HSET2.LE.AND R136, R158, R162.reuse, PT ;  /* 0x000000a29e887233 */ /* 0x100fe20003803000 */
[----:B------:R-:W-:Y:S04]  /*17e70*/  HMMA.16816.F32.BF16 R128, R132, R146, R128 ;  /* 0x000000928480723c */ /* 0x000fe80000041880 */
[----:B------:R-:W2:Y:S01]  /*17e80*/  MUFU.EX2 R228, R178 ;  /* 0x000000b200e47308 */ /* 0x000ea20000000800 */
[----:B------:R-:W-:Y:S01]  /*17e90*/  PRMT R155, R154, 0x7632, R155 ;  /* 0x000076329a9b7816 */ /* 0x000fe2000000009b */
[----:B---3--:R-:W-:Y:S01]  /*17ea0*/  FADD.FTZ R164, R163, R164 ;  /* 0x000000a4a3a47221 */ /* 0x008fe20000010000 */
[----:B------:R-:W-:Y:S01]  /*17eb0*/  F2FP.BF16.F32.PACK_AB R152, R166, R163 ;  /* 0x000000a3a698723e */ /* 0x000fe200000010ff */
[----:B------:R-:W3:Y:S03]  /*17ec0*/  LDSM.16.MT88.4 R132, [R188+0x11000] ;  /* 0x01100000bc84783b */ /* 0x000ee60000004200 */
[----:B------:R-:W-:Y:S01]  /*17ed0*/  LOP3.LUT R136, R136, R137, RZ, 0xc0, !PT ;  /* 0x0000008988887212 */ /* 0x000fe200078ec0ff */
[----:B------:R-:W-:Y:S02]  /*17ee0*/  FADD.FTZ R166, R166, R164 ;  /* 0x000000a4a6a67221 */ /* 0x000fe40000010000 */
[----:B--2---:R2:W2:Y:S01]  /*17ef0*/  MUFU.EX2 R165, R175 ;  /* 0x000000af00a57308 */ /* 0x0044a20000000800 */
[--C-:B------:R-:W-:Y:S01]  /*17f00*/  HSET2.LE.AND R137, R169, R162.reuse, PT ;  /* 0x000000a2a9897233 */ /* 0x100fe20003803000 */
[----:B------:R-:W-:Y:S01]  /*17f10*/  FADD.FTZ R231, R183, R166 ;  /* 0x000000a6b7e77221 */ /* 0x000fe20000010000 */
[----:B------:R-:W-:Y:S01]  /*17f20*/  PRMT R138, R154, 0x5410, R155 ;  /* 0x000054109a8a7816 */ /* 0x000fe2000000009b */
[----:B------:R-:W3:Y:S01]  /*17f30*/  LDSM.16.MT88.4 R144, [R187+0x11000] ;  /* 0x01100000bb90783b */ /* 0x000ee20000004200 */
[C---:B------:R-:W-:Y:S02]  /*17f40*/  PRMT R158, R152.reuse, 0x7632, R158 ;  /* 0x00007632989e7816 */ /* 0x040fe4000000009e */
[----:B------:R-:W-:Y:S02]  /*17f50*/  LOP3.LUT R137, R137, R138, RZ, 0xc0, !PT ;  /* 0x0000008a89897212 */ /* 0x000fe400078ec0ff */
[--C-:B------:R-:W-:Y:S02]  /*17f60*/  HSET2.LE.AND R138, R170, R162.reuse, PT ;  /* 0x000000a2aa8a7233 */ /* 0x100fe40003803000 */
[----:B------:R-:W-:Y:S01]  /*17f70*/  PRMT R139, R152, 0x5410, R158 ;  /* 0x00005410988b7816 */ /* 0x000fe2000000009e */
[----:B------:R1:W4:Y:S01]  /*17f80*/  LDL.S16 R172, [R1+0x10] ;  /* 0x0000100001ac7983 */ /* 0x0003220000100600 */
[----:B------:R-:W-:Y:S02]  /*17f90*/  F2FP.BF16.F32.PACK_AB R181, R228, R229 ;  /* 0x000000e5e4b5723e */ /* 0x000fe400000010ff */
[----:B------:R-:W-:Y:S01]  /*17fa0*/  LOP3.LUT R138, R138, R139, RZ, 0xc0, !PT ;  /* 0x0000008b8a8a7212 */ /* 0x000fe200078ec0ff */
[----:B--2---:R2:W2:Y:S01]  /*17fb0*/  LDL.S16 R175, [R1+0x30] ;  /* 0x0000300001af7983 */ /* 0x0044a20000100600 */
[C---:B------:R-:W-:Y:S01]  /*17fc0*/  F2FP.BF16.F32.PACK_AB R192, R165.reuse, R161 ;  /* 0x000000a1a5c0723e */ /* 0x040fe200000010ff */
[----:B------:R-:W-:Y:S01]  /*17fd0*/  FADD.FTZ R232, R165, R167 ;  /* 0x000000a7a5e87221 */ /* 0x000fe20000010000 */
[----:B------:R-:W-:Y:S01]  /*17fe0*/  HSET2.LE.AND R139, R171, R162, PT ;  /* 0x000000a2ab8b7233 */ /* 0x000fe20003803000 */
[----:B------:R-:W-:Y:S01]  /*17ff0*/  STG.E.U16 desc[UR28][R216.64+0x40], R0 ;  /* 0x00004000d8007986 */ /* 0x000fe2000c10151c */
[----:B------:R-:W-:Y:S02]  /*18000*/  PRMT R191, R192, 0x7632, R191 ;  /* 0x00007632c0bf7816 */ /* 0x000fe400000000bf */
[----:B------:R-:W-:Y:S02]  /*18010*/  F2FP.BF16.F32.PACK_AB R176, R226, R227 ;  /* 0x000000e3e2b0723e */ /* 0x000fe400000010ff */
[----:B------:R-:W-:Y:S02]  /*18020*/  PRMT R153, R192, 0x5410, R191 ;  /* 0x00005410c0997816 */ /* 0x000fe400000000bf */
[----:B------:R-:W-:Y:S02]  /*18030*/  PRMT R180, R181, 0x7632, R180 ;  /* 0x00007632b5b47816 */ /* 0x000fe400000000b4 */
[----:B------:R-:W-:Y:S02]  /*18040*/  LOP3.LUT R139, R139, R153, RZ, 0xc0, !PT ;  /* 0x000000998b8b7212 */ /* 0x000fe400078ec0ff */
[----:B------:R-:W-:Y:S02]  /*18050*/  SHF.R.U32.HI R153, RZ, 0x18, R214 ;  /* 0x00000018ff997819 */ /* 0x000fe400000116d6 */
[----:B------:R-:W-:Y:S02]  /*18060*/  PRMT R177, R176, 0x7632, R177 ;  /* 0x00007632b0b17816 */ /* 0x000fe400000000b1 */
[----:B------:R-:W-:Y:S01]  /*18070*/  F2FP.BF16.F32.PACK_AB R183, R230, R183 ;  /* 0x000000b7e6b7723e */ /* 0x000fe200000010ff */
[C---:B-1----:R-:W-:Y:S05]  /*18080*/  HMMA.16816.F32.BF16 R4, R136.reuse, R148, R4 ;  /* 0x000000948804723c */ /* 0x042fea0000041804 */
[----:B------:R-:W-:Y:S01]  /*18090*/  F2FP.BF16.F32.PACK_AB R179, R224, R225 ;  /* 0x000000e1e0b3723e */ /* 0x000fe200000010ff */
[C---:B------:R-:W-:Y:S01]  /*180a0*/  HMMA.16816.F32.BF16 R8, R136.reuse, R150, R8 ;  /* 0x000000968808723c */ /* 0x040fe20000041808 */
[----:B------:R-:W1:Y:S04]  /*180b0*/  LDSM.16.MT88.4 R148, [R185+0x13000] ;  /* 0x01300000b994783b */ /* 0x000e680000004200 */
[----:B------:R-:W-:Y:S01]  /*180c0*/  PRMT R182, R183, 0x7632, R182 ;  /* 0x00007632b7b67816 */ /* 0x000fe200000000b6 */
[C---:B------:R-:W-:Y:S05]  /*180d0*/  HMMA.16816.F32.BF16 R12, R136.reuse, R140, R12 ;  /* 0x0000008c880c723c */ /* 0x040fea000004180c */
[----:B------:R-:W-:Y:S01]  /*180e0*/  PRMT R178, R179, 0x7632, R178 ;  /* 0x00007632b3b27816 */ /* 0x000fe200000000b2 */
        /* <DEDUP_REMOVED lines=17> */
[C---:B------:R-:W-:Y:S06]  /*18200*/  HMMA.16816.F32.BF16 R60, R136.reuse, R144, R60 ;  /* 0x00000090883c723c */ /* 0x040fec000004183c */
[C---:B------:R-:W-:Y:S06]  /*18210*/  HMMA.16816.F32.BF16 R64, R136.reuse, R146, R64 ;  /* 0x000000928840723c */ /* 0x040fec0000041840 */
[C---:B-1----:R-:W-:Y:S06]  /*18220*/  HMMA.16816.F32.BF16 R68, R136.reuse, R148, R68 ;  /* 0x000000948844723c */ /* 0x042fec0000041844 */
[C---:B------:R-:W-:Y:S05]  /*18230*/  HMMA.16816.F32.BF16 R72, R136.reuse, R150, R72 ;  /* 0x000000968848723c */ /* 0x040fea0000041848 */
[----:B------:R-:W-:Y:S01]  /*18240*/  LOP3.LUT R148, R215, UR35, R168, 0x96, !PT ;  /* 0x00000023d7947c12 */ /* 0x000fe2000f8e96a8 */
[C---:B------:R-:W-:Y:S05]  /*18250*/  HMMA.16816.F32.BF16 R76, R136.reuse, R140, R76 ;  /* 0x0000008c884c723c */ /* 0x040fea000004184c */
[----:B------:R-:W-:Y:S01]  /*18260*/  LOP3.LUT R0, R148, 0xff, RZ, 0xc0, !PT ;  /* 0x000000ff94007812 */ /* 0x000fe200078ec0ff */
[C---:B------:R-:W-:Y:S01]  /*18270*/  HMMA.16816.F32.BF16 R80, R136.reuse, R142, R80 ;  /* 0x0000008e8850723c */ /* 0x040fe20000041850 */
[----:B------:R-:W-:Y:S05]  /*18280*/  LDSM.16.MT88.4 R140, [R185+0x17000] ;  /* 0x01700000b98c783b */ /* 0x000fea0000004200 */
[C---:B---3--:R-:W-:Y:S06]  /*18290*/  HMMA.16816.F32.BF16 R84, R136.reuse, R132, R84 ;  /* 0x000000848854723c */ /* 0x048fec0000041854 */
[C---:B------:R-:W-:Y:S05]  /*182a0*/  HMMA.16816.F32.BF16 R88, R136.reuse, R134, R88 ;  /* 0x000000868858723c */ /* 0x040fea0000041858 */
[----:B------:R-:W-:Y:S02]  /*182b0*/  LOP3.LUT R132, R214, 0xffff, RZ, 0xc0, !PT ;  /* 0x0000ffffd6847812 */ /* 0x000fe400078ec0ff */
[----:B------:R-:W-:Y:S04]  /*182c0*/  SHF.R.U32.HI R133, RZ, 0x10, R214 ;  /* 0x00000010ff857819 */ /* 0x000fe800000116d6 */
[----:B------:R-:W-:Y:S04]  /*182d0*/  SHF.R.U32.HI R151, RZ, 0x8, R132 ;  /* 0x00000008ff977819 */ /* 0x000fe80000011684 */
[----:B------:R-:W-:Y:S01]  /*182e0*/  PRMT R163, R156, 0x5410, R151 ;  /* 0x000054109ca37816 */ /* 0x000fe20000000097 */
[----:B-----5:R-:W-:Y:S02]  /*182f0*/  @!P0 HFMA2.BF16_V2 R173, -RZ.H0_H0, RZ.H0_H0, -R155.H0_H0 ;  /* 0x200000ffffad8231 */ /* 0x020fe4000034099b */
[----:B----4-:R-:W-:Y:S03]  /*18300*/  @!P3 HFMA2.BF16_V2 R174, -RZ.H0_H0, RZ.H0_H0, -R154.H0_H0 ;  /* 0x200000ffffaeb231 */ /* 0x010fe6000034099a */
[----:B------:R-:W-:Y:S02]  /*18310*/  PRMT R150, R173, 0x7610, R150 ;  /* 0x00007610ad967816 */ /* 0x000fe40000000096 */
[----:B------:R-:W-:Y:S02]  /*18320*/  PRMT R149, R174, 0x7610, R149 ;  /* 0x00007610ae957816 */ /* 0x000fe40000000095 */
[----:B------:R-:W-:Y:S02]  /*18330*/  @!P0 PRMT R155, R150, 0x5410, RZ ;  /* 0x00005410969b8816 */ /* 0x000fe400000000ff */
[----:B------:R-:W-:Y:S02]  /*18340*/  @!P3 PRMT R154, R149, 0x5410, RZ ;  /* 0x00005410959ab816 */ /* 0x000fe400000000ff */
[----:B------:R-:W-:Y:S02]  /*18350*/  LOP3.LUT R149, R148, 0xffff, RZ, 0xc0, !PT ;  /* 0x0000ffff94957812 */ /* 0x000fe400078ec0ff */
[----:B------:R-:W-:Y:S02]  /*18360*/  LOP3.LUT R150, R133, 0xff, RZ, 0xc0, !PT ;  /* 0x000000ff85967812 */ /* 0x000fe400078ec0ff */
[----:B------:R-:W-:Y:S01]  /*18370*/  LDSM.16.MT88.4 R132, [R186+0x17000] ;  /* 0x01700000ba84783b */ /* 0x000fe20000004200 */
[----:B------:R-:W-:Y:S02]  /*18380*/  SHF.R.U32.HI R149, RZ, 0x8, R149 ;  /* 0x00000008ff957819 */ /* 0x000fe40000011695 */
[----:B------:R-:W-:Y:S02]  /*18390*/  PRMT R161, R150, 0x5410, R153 ;  /* 0x0000541096a17816 */ /* 0x000fe40000000099 */
[----:B------:R-:W-:Y:S01]  /*183a0*/  LOP3.LUT R149, R149, 0xffff, RZ, 0xc0, !PT ;  /* 0x0000ffff95957812 */ /* 0x000fe200078ec0ff */
[----:B------:R-:W-:Y:S02]  /*183b0*/  @!P4 HFMA2.BF16_V2 R172, -RZ.H0_H0, RZ.H0_H0, -R152.H0_H0 ;  /* 0x200000ffffacc231 */ /* 0x000fe40000340998 */
[----:B--2---:R-:W-:Y:S03]  /*183c0*/  @!P2 HFMA2.BF16_V2 R175, -RZ.H0_H0, RZ.H0_H0, -R157.H0_H0 ;  /* 0x200000ffffafa231 */ /* 0x004fe6000034099d */
[----:B------:R-:W-:Y:S02]  /*183d0*/  PRMT R159, R172, 0x7610, R159 ;  /* 0x00007610ac9f7816 */ /* 0x000fe4000000009f */
[----:B------:R-:W-:Y:S01]  /*183e0*/  @!P2 STL.S16 [R1+0x30], R175 ;  /* 0x000030af0100a387 */ /* 0x000fe20000100600 */
[----:B------:R-:W-:Y:S02]  /*183f0*/  PRMT R144, R175, 0x7610, R144 ;  /* 0x00007610af907816 */ /* 0x000fe40000000090 */
[----:B------:R-:W-:Y:S01]  /*18400*/  @!P4 PRMT R152, R159, 0x5410, RZ ;  /* 0x000054109f98c816 */ /* 0x000fe200000000ff */
[----:B------:R-:W-:Y:S01]  /*18410*/  @!P3 STL.S16 [R1+0x28], R174 ;  /* 0x000028ae0100b387 */ /* 0x000fe20000100600 */
[----:B------:R-:W-:Y:S02]  /*18420*/  @!P2 PRMT R157, R144, 0x5410, RZ ;  /* 0x00005410909da816 */ /* 0x000fe400000000ff */
[----:B------:R-:W-:Y:S01]  /*18430*/  ISETP.LE.U32.AND P2, PT, R160, UR14, PT ;  /* 0x0000000ea0007c0c */ /* 0x000fe2000bf43070 */
[----:B------:R-:W1:Y:S01]  /*18440*/  LDSM.16.MT88.4 R144, [R187+0x15000] ;  /* 0x01500000bb90783b */ /* 0x000e620000004200 */
[----:B------:R-:W-:Y:S02]  /*18450*/  ISETP.LE.U32.AND P3, PT, R0, UR14, PT ;  /* 0x0000000e00007c0c */ /* 0x000fe4000bf63070 */
[----:B------:R-:W-:Y:S02]  /*18460*/  LOP3.LUT R0, R215, UR35, R168, 0x96, !PT ;  /* 0x00000023d7007c12 */ /* 0x000fe4000f8e96a8 */
[----:B------:R-:W-:Y:S02]  /*18470*/  SHF.R.U32.HI R159, RZ, 0x10, R148 ;  /* 0x00000010ff9f7819 */ /* 0x000fe40000011694 */
[C---:B------:R-:W-:Y:S01]  /*18480*/  LOP3.LUT R153, R0.reuse, 0xff, RZ, 0xc0, !PT ;  /* 0x000000ff00997812 */ /* 0x040fe200078ec0ff */
[----:B------:R-:W-:Y:S01]  /*18490*/  LDSM.16.MT88.4 R168, [R187+0x11800] ;  /* 0x01180000bba8783b */ /* 0x000fe20000004200 */
[----:B------:R-:W-:Y:S07]  /*184a0*/  SHF.R.U32.HI R156, RZ, 0x18, R0 ;  /* 0x00000018ff9c7819 */ /* 0x000fee0000011600 */
[----:B------:R-:W-:Y:S01]  /*184b0*/  @!P0 STL.S16 [R1+0x14], R173 ;  /* 0x000014ad01008387 */ /* 0x000fe20000100600 */
[----:B------:R-:W-:Y:S02]  /*184c0*/  ISETP.LE.U32.AND P0, PT, R149, UR14, PT ;  /* 0x0000000e95007c0c */ /* 0x000fe4000bf03070 */
[----:B------:R-:W-:Y:S01]  /*184d0*/  SHF.R.U32.HI R149, RZ, 0x18, R148 ;  /* 0x00000018ff957819 */ /* 0x000fe20000011694 */
[----:B------:R2:W3:Y:S04]  /*184e0*/  LDL.S16 R160, [R1+0x38] ;  /* 0x0000380001a07983 */ /* 0x0004e80000100600 */
[----:B------:R-:W-:Y:S01]  /*184f0*/  @!P4 STL.S16 [R1+0x10], R172 ;  /* 0x000010ac0100c387 */ /* 0x000fe20000100600 */
[----:B------:R-:W-:Y:S03]  /*18500*/  ISETP.LE.U32.AND P4, PT, R149, UR14, PT ;  /* 0x0000000e95007c0c */ /* 0x000fe6000bf83070 */
[----:B------:R-:W4:Y:S08]  /*18510*/  LDSM.16.MT88.4 R148, [R188+0x17000] ;  /* 0x01700000bc94783b */ /* 0x000f300000004200 */
[----:B------:R-:W-:Y:S01]  /*18520*/  LDSM.16.MT88.4 R172, [R185+0x13800] ;  /* 0x01380000b9ac783b */ /* 0x000fe20000004200 */
[C---:B-1----:R-:W-:Y:S07]  /*18530*/  HMMA.16816.F32.BF16 R92, R136.reuse, R144, R92 ;  /* 0x00000090885c723c */ /* 0x042fee000004185c */
[----:B------:R-:W-:Y:S01]  /*18540*/  STG.E.U16 desc[UR28][R216.64+0x42], R157 ;  /* 0x0000429dd8007986 */ /* 0x000fe2000c10151c */
[C---:B------:R-:W-:Y:S03]  /*18550*/  HMMA.16816.F32.BF16 R96, R136.reuse, R146, R96 ;  /* 0x000000928860723c */ /* 0x040fe60000041860 */
[----:B------:R-:W-:Y:S01]  /*18560*/  STG.E.U16 desc[UR28][R218.64+0x40], R154 ;  /* 0x0000409ada007986 */ /* 0x000fe2000c10151c */
[----:B------:R-:W-:Y:S02]  /*18570*/  LOP3.LUT R144, R0, 0xffff, RZ, 0xc0, !PT ;  /* 0x0000ffff00907812 */ /* 0x000fe400078ec0ff */
[C---:B------:R-:W-:Y:S01]  /*18580*/  HMMA.16816.F32.BF16 R100, R136.reuse, R140, R100 ;  /* 0x0000008c8864723c */ /* 0x040fe20000041864 */
[----:B------:R-:W-:Y:S04]  /*18590*/  STG.E.U16 desc[UR28][R218.64+0x42], R155 ;  /* 0x0000429bda007986 */ /* 0x000fe8000c10151c */
[----:B------:R-:W-:Y:S01]  /*185a0*/  STG.E.U16 desc[UR28][R216.64+0x50], R152 ;  /* 0x00005098d8007986 */ /* 0x000fe2000c10151c */
[C---:B------:R-:W-:Y:S05]  /*185b0*/  HMMA.16816.F32.BF16 R104, R136.reuse, R142, R104 ;  /* 0x0000008e8868723c */ /* 0x040fea0000041868 */
[----:B------:R-:W-:Y:S01]  /*185c0*/  SHF.R.U32.HI R145, RZ, 0x10, R0 ;  /* 0x00000010ff917819 */ /* 0x000fe20000011600 */
[C---:B------:R-:W-:Y:S05]  /*185d0*/  HMMA.16816.F32.BF16 R108, R136.reuse, R132, R108 ;  /* 0x00000084886c723c */ /* 0x040fea000004186c */
[----:B------:R-:W-:Y:S01]  /*185e0*/  SHF.R.U32.HI R144, RZ, 0x8, R144 ;  /* 0x00000008ff907819 */ /* 0x000fe20000011690 */
[C---:B------:R-:W-:Y:S05]  /*185f0*/  HMMA.16816.F32.BF16 R112, R136.reuse, R134, R112 ;  /* 0x000000868870723c */ /* 0x040fea0000041870 */
[----:B------:R-:W-:Y:S01]  /*18600*/  LOP3.LUT R145, R145, 0xff, RZ, 0xc0, !PT ;  /* 0x000000ff91917812 */ /* 0x000fe200078ec0ff */
[C---:B----4-:R-:W-:Y:S05]  /*18610*/  HMMA.16816.F32.BF16 R116, R136.reuse, R148, R116 ;  /* 0x000000948874723c */ /* 0x050fea0000041874 */
[----:B------:R-:W-:Y:S01]  /*18620*/  LOP3.LUT R0, R159, 0xff, RZ, 0xc0, !PT ;  /* 0x000000ff9f007812 */ /* 0x000fe200078ec0ff */
[C---:B------:R-:W-:Y:S05]  /*18630*/  HMMA.16816.F32.BF16 R120, R136.reuse, R150, R120 ;  /* 0x000000968878723c */ /* 0x040fea0000041878 */
[----:B------:R-:W-:Y:S02]  /*18640*/  HSET2.LE.AND R141, R163, R162, PT ;  /* 0x000000a2a38d7233 */ /* 0x000fe40003803000 */
[----:B------:R-:W-:Y:S04]  /*18650*/  PRMT R133, R181, 0x5410, R180 ;  /* 0x00005410b5857816 */ /* 0x000fe800000000b4 */
[----:B------:R-:W-:Y:S02]  /*18660*/  PRMT R134, R176, 0x5410, R177 ;  /* 0x00005410b0867816 */ /* 0x000fe400000000b1 */
[----:B------:R-:W-:Y:S02]  /*18670*/  PRMT R132, R183, 0x5410, R182 ;  /* 0x00005410b7847816 */ /* 0x000fe400000000b6 */
[----:B------:R-:W-:Y:S02]  /*18680*/  LOP3.LUT R134, R141, R134, RZ, 0xc0, !PT ;  /* 0x000000868d867212 */ /* 0x000fe400078ec0ff */
[----:B------:R-:W-:Y:S01]  /*18690*/  PRMT R135, R179, 0x5410, R178 ;  /* 0x00005410b3877816 */ /* 0x000fe200000000b2 */
[----:B---3--:R-:W-:Y:S05]  /*186a0*/  @!P5 HFMA2.BF16_V2 R160, -RZ.H0_H0, RZ.H0_H0, -R158.H0_H0 ;  /* 0x200000ffffa0d231 */ /* 0x008fea000034099e */
[----:B------:R1:W-:Y:S01]  /*186b0*/  @!P5 STL.S16 [R1+0x38], R160 ;  /* 0x000038a00100d387 */ /* 0x0003e20000100600 */
[----:B------:R-:W-:Y:S03]  /*186c0*/  PRMT R164, R160, 0x7610, R164 ;  /* 0x00007610a0a47816 */ /* 0x000fe600000000a4 */
[----:B------:R2:W3:Y:S01]  /*186d0*/  LDL.S16 R246, [R1+0x4] ;  /* 0x0000040001f67983 */ /* 0x0004e20000100600 */
[----:B------:R-:W-:Y:S02]  /*186e0*/  @!P5 PRMT R158, R164, 0x5410, RZ ;  /* 0x00005410a49ed816 */ /* 0x000fe400000000ff */
[----:B------:R-:W-:Y:S01]  /*186f0*/  ISETP.LE.U32.AND P5, PT, R0, UR14, PT ;  /* 0x0000000e00007c0c */ /* 0x000fe2000bfa3070 */
[----:B------:R2:W4:Y:S04]  /*18700*/  LDL.S16 R245, [R1] ;  /* 0x0000000001f57983 */ /* 0x0005280000100600 */
[----:B------:R-:W-:Y:S01]  /*18710*/  STG.E.U16 desc[UR28][R216.64+0x52], R158 ;  /* 0x0000529ed8007986 */ /* 0x000fe2000c10151c */
[----:B-1----:R-:W-:Y:S02]  /*18720*/  PRMT R160, R153, 0x5410, R144 ;  /* 0x0000541099a07816 */ /* 0x002fe40000000090 */
[----:B------:R-:W-:Y:S02]  /*18730*/  PRMT R153, R145, 0x5410, R156 ;  /* 0x0000541091997816 */ /* 0x000fe4000000009c */
[----:B------:R-:W1:Y:S01]  /*18740*/  LDSM.16.MT88.4 R144, [R187+0x17000] ;  /* 0x01700000bb90783b */ /* 0x000e620000004200 */
[--C-:B------:R-:W-:Y:S02]  /*18750*/  HSET2.LE.AND R156, R161, R162.reuse, PT ;  /* 0x000000a2a19c7233 */ /* 0x100fe40003803000 */
[--C-:B------:R-:W-:Y:S02]  /*18760*/  HSET2.LE.AND R0, R160, R162.reuse, PT ;  /* 0x000000a2a0007233 */ /* 0x100fe40003803000 */
[----:B------:R-:W-:Y:S02]  /*18770*/  HSET2.LE.AND R140, R153, R162, PT ;  /* 0x000000a2998c7233 */ /* 0x000fe40003803000 */
[----:B------:R-:W-:Y:S01]  /*18780*/  LOP3.LUT R135, R156, R135, RZ, 0xc0, !PT ;  /* 0x000000879c877212 */ /* 0x000fe200078ec0ff */
[----:B------:R-:W5:Y:S01]  /*18790*/  LDSM.16.MT88.4 R160, [R185+0x11800] ;  /* 0x01180000b9a0783b */ /* 0x000f620000004200 */
[----:B------:R-:W-:Y:S02]  /*187a0*/  LOP3.LUT R132, R0, R132, RZ, 0xc0, !PT ;  /* 0x0000008400847212 */ /* 0x000fe400078ec0ff */
[----:B------:R-:W-:Y:S05]  /*187b0*/  LOP3.LUT R133, R140, R133, RZ, 0xc0, !PT ;  /* 0x000000858c857212 */ /* 0x000fea00078ec0ff */
[----:B------:R-:W2:Y:S08]  /*187c0*/  LDSM.16.MT88.4 R152, [R186+0x11800] ;  /* 0x01180000ba98783b */ /* 0x000eb00000004200 */
[----:B------:R-:W2:Y:S08]  /*187d0*/  LDSM.16.MT88.4 R140, [R188+0x11800] ;  /* 0x01180000bc8c783b */ /* 0x000eb00000004200 */
[----:B------:R2:W3:Y:S01]  /*187e0*/  LDL.S16 R0, [R1+0x18] ;  /* 0x0000180001007983 */ /* 0x0004e20000100600 */
[C---:B-1----:R-:W-:Y:S06]  /*187f0*/  HMMA.16816.F32.BF16 R124, R136.reuse, R144, R124 ;  /* 0x00000090887c723c */ /* 0x042fec000004187c */
[----:B------:R-:W-:Y:S06]  /*18800*/  HMMA.16816.F32.BF16 R128, R136, R146, R128 ;  /* 0x000000928880723c */ /* 0x000fec0000041880 */
[C---:B-----5:R-:W-:Y:S01]  /*18810*/  HMMA.16816.F32.BF16 R164, R132.reuse, R160, R4 ;  /* 0x000000a084a4723c */ /* 0x060fe20000041804 */
[----:B------:R-:W1:Y:S05]  /*18820*/  LDSM.16.MT88.4 R4, [R186+0x13800] ;  /* 0x01380000ba04783b */ /* 0x000e6a0000004200 */
[C---:B------:R-:W-:Y:S03]  /*18830*/  HMMA.16816.F32.BF16 R160, R132.reuse, R162, R8 ;  /* 0x000000a284a0723c */ /* 0x040fe60000041808 */
[----:B------:R-:W5:Y:S03]  /*18840*/  LDSM.16.MT88.4 R8, [R188+0x13800] ;  /* 0x01380000bc08783b */ /* 0x000f660000004200 */
[C---:B--2---:R-:W-:Y:S05]  /*18850*/  HMMA.16816.F32.BF16 R156, R132.reuse, R152, R12 ;  /* 0x00000098849c723c */ /* 0x044fea000004180c */
[----:B------:R-:W2:Y:S01]  /*18860*/  LDSM.16.MT88.4 R12, [R187+0x13800] ;  /* 0x01380000bb0c783b */ /* 0x000ea20000004200 */
[C---:B------:R-:W-:Y:S06]  /*18870*/  HMMA.16816.F32.BF16 R152, R132.reuse, R154, R16 ;  /* 0x0000009a8498723c */ /* 0x040fec0000041810 */
[C---:B------:R-:W-:Y:S01]  /*18880*/  HMMA.16816.F32.BF16 R148, R132.reuse, R140, R20 ;  /* 0x0000008c8494723c */ /* 0x040fe20000041814 */
[----:B------:R-:W2:Y:S05]  /*18890*/  LDSM.16.MT88.4 R16, [R185+0x15800] ;  /* 0x01580000b910783b */ /* 0x000eaa0000004200 */
[C---:B------:R-:W-:Y:S03]  /*188a0*/  HMMA.16816.F32.BF16 R144, R132.reuse, R142, R24 ;  /* 0x0000008e8490723c */ /* 0x040fe60000041818 */
[----:B------:R-:W2:Y:S03]  /*188b0*/  LDSM.16.MT88.4 R20, [R186+0x15800] ;  /* 0x01580000ba14783b */ /* 0x000ea60000004200 */
[C---:B------:R-:W-:Y:S05]  /*188c0*/  HMMA.16816.F32.BF16 R140, R132.reuse, R168, R28 ;  /* 0x000000a8848c723c */ /* 0x040fea000004181c */
[----:B------:R2:W4:Y:S01]  /*188d0*/  LDL.S16 R169, [R1+0x24] ;  /* 0x0000240001a97983 */ /* 0x0005220000100600 */
[C---:B------:R-:W-:Y:S03]  /*188e0*/  HMMA.16816.F32.BF16 R136, R132.reuse, R170, R32 ;  /* 0x000000aa8488723c */ /* 0x040fe60000041820 */
[----:B------:R2:W4:Y:S03]  /*188f0*/  LDL.S16 R28, [R1+0x20] ;  /* 0x00002000011c7983 */ /* 0x0005260000100600 */
[C---:B------:R-:W-:Y:S01]  /*18900*/  HMMA.16816.F32.BF16 R36, R132.reuse, R172, R36 ;  /* 0x000000ac8424723c */ /* 0x040fe20000041824 */
[----:B------:R2:W4:Y:S04]  /*18910*/  LDL.S16 R29, [R1+0x1c] ;  /* 0x00001c00011d7983 */ /* 0x0005280000100600 */
[----:B------:R2:W4:Y:S01]  /*18920*/  LDL.S16 R30, [R1+0xc] ;  /* 0x00000c00011e7983 */ /* 0x0005220000100600 */
[C---:B------:R-:W-:Y:S03]  /*18930*/  HMMA.16816.F32.BF16 R40, R132.reuse, R174, R40 ;  /* 0x000000ae8428723c */ /* 0x040fe60000041828 */
[----:B------:R2:W4:Y:S03]  /*18940*/  LDL.S16 R31, [R1+0x8] ;  /* 0x00000800011f7983 */ /* 0x0005260000100600 */
[C---:B-1----:R-:W-:Y:S01]  /*18950*/  HMMA.16816.F32.BF16 R44, R132.reuse, R4, R44 ;  /* 0x00000004842c723c */ /* 0x042fe2000004182c */
[----:B------:R-:W1:Y:S05]  /*18960*/  LDSM.16.MT88.4 R24, [R188+0x15800] ;  /* 0x01580000bc18783b */ /* 0x000e6a0000004200 */
[C---:B------:R-:W-:Y:S03]  /*18970*/  HMMA.16816.F32.BF16 R48, R132.reuse, R6, R48 ;  /* 0x000000068430723c */ /* 0x040fe60000041830 */
[----:B------:R-:W1:Y:S03]  /*18980*/  LDSM.16.MT88.4 R4, [R187+0x15800] ;  /* 0x01580000bb04783b */ /* 0x000e660000004200 */
        /* <DEDUP_REMOVED lines=9> */
[C---:B------:R-:W-:Y:S06]  /*18a20*/  HMMA.16816.F32.BF16 R76, R132.reuse, R20, R76 ;  /* 0x00000014844c723c */ /* 0x040fec000004184c */
[C---:B------:R-:W-:Y:S06]  /*18a30*/  HMMA.16816.F32.BF16 R80, R132.reuse, R22, R80 ;  /* 0x000000168450723c */ /* 0x040fec0000041850 */
[C---:B-1----:R-:W-:Y:S06]  /*18a40*/  HMMA.16816.F32.BF16 R84, R132.reuse, R24, R84 ;  /* 0x000000188454723c */ /* 0x042fec0000041854 */
[C---:B------:R-:W-:Y:S06]  /*18a50*/  HMMA.16816.F32.BF16 R88, R132.reuse, R26, R88 ;  /* 0x0000001a8458723c */ /* 0x040fec0000041858 */
[C---:B------:R-:W-:Y:S06]  /*18a60*/  HMMA.16816.F32.BF16 R92, R132.reuse, R4, R92 ;  /* 0x00000004845c723c */ /* 0x040fec000004185c */
[C---:B------:R-:W-:Y:S05]  /*18a70*/  HMMA.16816.F32.BF16 R96, R132.reuse, R6, R96 ;  /* 0x000000068460723c */ /* 0x040fea0000041860 */
[----:B------:R-:W-:Y:S01]  /*18a80*/  SHF.R.U32.HI R5, RZ, 0x10, R214 ;  /* 0x00000010ff057819 */ /* 0x000fe200000116d6 */
[C---:B-----5:R-:W-:Y:S05]  /*18a90*/  HMMA.16816.F32.BF16 R100, R132.reuse, R8, R100 ;  /* 0x000000088464723c */ /* 0x060fea0000041864 */
[----:B------:R-:W-:Y:S01]  /*18aa0*/  LOP3.LUT R4, R214, 0xffff, RZ, 0xc0, !PT ;  /* 0x0000ffffd6047812 */ /* 0x000fe200078ec0ff */
[C---:B------:R-:W-:Y:S06]  /*18ab0*/  HMMA.16816.F32.BF16 R104, R132.reuse, R10, R104 ;  /* 0x0000000a8468723c */ /* 0x040fec0000041868 */
[C---:B--2---:R-:W-:Y:S06]  /*18ac0*/  HMMA.16816.F32.BF16 R108, R132.reuse, R12, R108 ;  /* 0x0000000c846c723c */ /* 0x044fec000004186c */
[C---:B------:R-:W-:Y:S06]  /*18ad0*/  HMMA.16816.F32.BF16 R112, R132.reuse, R14, R112 ;  /* 0x0000000e8470723c */ /* 0x040fec0000041870 */
[C---:B------:R-:W-:Y:S06]  /*18ae0*/  HMMA.16816.F32.BF16 R116, R132.reuse, R16, R116 ;  /* 0x000000108474723c */ /* 0x040fec0000041874 */
[C---:B------:R-:W-:Y:S05]  /*18af0*/  HMMA.16816.F32.BF16 R120, R132.reuse, R18, R120 ;  /* 0x000000128478723c */ /* 0x040fea0000041878 */
[----:B---3--:R-:W-:Y:S05]  /*18b00*/  @!P6 HFMA2.BF16_V2 R0, -RZ.H0_H0, RZ.H0_H0, -R192.H0_H0 ;  /* 0x200000ffff00e231 */ /* 0x008fea00003409c0 */
[----:B------:R1:W-:Y:S01]  /*18b10*/  @!P6 STL.S16 [R1+0x18], R0 ;  /* 0x000018000100e387 */ /* 0x0003e20000100600 */
[----:B------:R-:W-:Y:S04]  /*18b20*/  PRMT R20, R0, 0x7610, R20 ;  /* 0x0000761000147816 */ /* 0x000fe80000000014 */
[----:B------:R-:W-:Y:S02]  /*18b30*/  @!P6 PRMT R192, R20, 0x5410, RZ ;  /* 0x0000541014c0e816 */ /* 0x000fe400000000ff */
[----:B------:R-:W2:Y:S08]  /*18b40*/  LDSM.16.MT88.4 R20, [R187+0x17800] ;  /* 0x01780000bb14783b */ /* 0x000eb00000004200 */
[----:B------:R-:W-:Y:S01]  /*18b50*/  STG.E.U16 desc[UR28][R218.64+0x50], R192 ;  /* 0x000050c0da007986 */ /* 0x000fe2000c10151c */
[----:B-1----:R-:W-:Y:S02]  /*18b60*/  LOP3.LUT R0, R214, 0xff, RZ, 0xc0, !PT ;  /* 0x000000ffd6007812 */ /* 0x002fe400078ec0ff */
[----:B------:R-:W-:Y:S02]  /*18b70*/  SHF.R.U32.HI R214, RZ, 0x18, R214 ;  /* 0x00000018ffd67819 */ /* 0x000fe400000116d6 */
[----:B------:R-:W-:Y:S02]  /*18b80*/  ISETP.LE.U32.AND P6, PT, R0, UR14, PT ;  /* 0x0000000e00007c0c */ /* 0x000fe4000bfc3070 */
[----:B------:R-:W-:Y:S02]  /*18b90*/  SHF.R.U32.HI R0, RZ, 0x8, R4 ;  /* 0x00000008ff007819 */ /* 0x000fe40000011604 */
[----:B------:R-:W-:Y:S02]  /*18ba0*/  LOP3.LUT R4, R5, 0xff, RZ, 0xc0, !PT ;  /* 0x000000ff05047812 */ /* 0x000fe400078ec0ff */
[----:B------:R-:W-:Y:S07]  /*18bb0*/  LOP3.LUT R0, R0, 0xffff, RZ, 0xc0, !PT ;  /* 0x0000ffff00007812 */ /* 0x000fee00078ec0ff */
[----:B------:R-:W-:Y:S01]  /*18bc0*/  @!P6 HFMA2.BF16_V2 R246, -RZ.H0_H0, RZ.H0_H0, -R176.H0_H0 ;  /* 0x200000fffff6e231 */ /* 0x000fe200003409b0 */
[C---:B--2---:R-:W-:Y:S06]  /*18bd0*/  HMMA.16816.F32.BF16 R124, R132.reuse, R20, R124 ;  /* 0x00000014847c723c */ /* 0x044fec000004187c */
[----:B------:R-:W-:Y:S05]  /*18be0*/  HMMA.16816.F32.BF16 R128, R132, R22, R128 ;  /* 0x000000168480723c */ /* 0x000fea0000041880 */
[----:B----4-:R-:W-:Y:S02]  /*18bf0*/  @!P2 HFMA2.BF16_V2 R169, -RZ.H0_H0, RZ.H0_H0, -R191.H0_H0 ;  /* 0x200000ffffa9a231 */ /* 0x010fe400003409bf */
[----:B------:R-:W-:Y:S04]  /*18c00*/  @!P3 HFMA2.BF16_V2 R28, -RZ.H0_H0, RZ.H0_H0, -R183.H0_H0 ;  /* 0x200000ffff1cb231 */ /* 0x000fe800003409b7 */
[----:B------:R-:W-:Y:S01]  /*18c10*/  IMAD.MOV.U32 R133, RZ, RZ, R3 ;  /* 0x000000ffff857224 */ /* 0x000fe200078e0003 */
[----:B------:R-:W-:Y:S01]  /*18c20*/  @!P2 STL.S16 [R1+0x24], R169 ;  /* 0x000024a90100a387 */ /* 0x000fe20000100600 */
[----:B------:R-:W-:Y:S01]  /*18c30*/  @!P0 HFMA2.BF16_V2 R29, -RZ.H0_H0, RZ.H0_H0, -R182.H0_H0 ;  /* 0x200000ffff1d8231 */ /* 0x000fe200003409b6 */
[----:B------:R-:W-:Y:S01]  /*18c40*/  PRMT R24, R28, 0x7610, R24 ;  /* 0x000076101c187816 */ /* 0x000fe20000000018 */
[----:B------:R-:W-:Y:S01]  /*18c50*/  IMAD.MOV.U32 R132, RZ, RZ, R2 ;  /* 0x000000ffff847224 */ /* 0x000fe200078e0002 */
[----:B------:R-:W-:Y:S01]  /*18c60*/  @!P3 STL.S16 [R1+0x20], R28 ;  /* 0x0000201c0100b387 */ /* 0x000fe20000100600 */
[----:B------:R-:W-:Y:S01]  /*18c70*/  PRMT R25, R169, 0x7610, R25 ;  /* 0x00007610a9197816 */ /* 0x000fe20000000019 */
[----:B------:R-:W-:Y:S01]  /*18c80*/  @!P5 HFMA2.BF16_V2 R30, -RZ.H0_H0, RZ.H0_H0, -R181.H0_H0 ;  /* 0x200000ffff1ed231 */ /* 0x000fe200003409b5 */
[----:B------:R-:W-:Y:S01]  /*18c90*/  @!P3 PRMT R183, R24, 0x5410, RZ ;  /* 0x0000541018b7b816 */ /* 0x000fe200000000ff */
[----:B------:R-:W-:Y:S01]  /*18ca0*/  @!P0 STL.S16 [R1+0x1c], R29 ;  /* 0x00001c1d01008387 */ /* 0x000fe20000100600 */
[----:B------:R-:W-:Y:S01]  /*18cb0*/  ISETP.LE.U32.AND P3, PT, R0, UR14, PT ;  /* 0x0000000e00007c0c */ /* 0x000fe2000bf63070 */
[----:B------:R-:W-:Y:S01]  /*18cc0*/  @!P4 HFMA2.BF16_V2 R31, -RZ.H0_H0, RZ.H0_H0, -R180.H0_H0 ;  /* 0x200000ffff1fc231 */ /* 0x000fe200003409b4 */
[----:B------:R-:W-:Y:S01]  /*18cd0*/  PRMT R7, R29, 0x7610, R7 ;  /* 0x000076101d077816 */ /* 0x000fe20000000007 */
[----:B------:R-:W-:Y:S01]  /*18ce0*/  @!P5 STL.S16 [R1+0xc], R30 ;  /* 0x00000c1e0100d387 */ /* 0x000fe20000100600 */
[----:B------:R-:W-:Y:S02]  /*18cf0*/  @!P2 PRMT R191, R25, 0x5410, RZ ;  /* 0x0000541019bfa816 */ /* 0x000fe400000000ff */
[----:B------:R-:W-:Y:S01]  /*18d00*/  @!P0 PRMT R182, R7, 0x5410, RZ ;  /* 0x0000541007b68816 */ /* 0x000fe200000000ff */
[----:B------:R-:W-:Y:S01]  /*18d10*/  @!P4 STL.S16 [R1+0x8], R31 ;  /* 0x0000081f0100c387 */ /* 0x000fe20000100600 */
[----:B------:R-:W-:Y:S02]  /*18d20*/  ISETP.LE.U32.AND P2, PT, R4, UR14, PT ;  /* 0x0000000e04007c0c */ /* 0x000fe4000bf43070 */
[----:B------:R-:W-:Y:S01]  /*18d30*/  ISETP.LE.U32.AND P0, PT, R214, UR14, PT ;  /* 0x0000000ed6007c0c */ /* 0x000fe2000bf03070 */
[----:B------:R-:W-:Y:S01]  /*18d40*/  STG.E.U16 desc[UR28][R218.64+0x52], R191 ;  /* 0x000052bfda007986 */ /* 0x000fe2000c10151c */
[----:B------:R-:W-:Y:S01]  /*18d50*/  PRMT R6, R30, 0x7610, R6 ;  /* 0x000076101e067816 */ /* 0x000fe20000000006 */
[----:B------:R-:W-:Y:S01]  /*18d60*/  @!P3 HFMA2.BF16_V2 R245, -RZ.H0_H0, RZ.H0_H0, -R177.H0_H0 ;  /* 0x200000fffff5b231 */ /* 0x000fe200003409b1 */
[----:B------:R-:W-:Y:S01]  /*18d70*/  PRMT R5, R31, 0x7610, R5 ;  /* 0x000076101f057816 */ /* 0x000fe20000000005 */
[----:B------:R-:W-:Y:S01]  /*18d80*/  STG.E.U16 desc[UR28][R216.64+0x60], R183 ;  /* 0x000060b7d8007986 */ /* 0x000fe2000c10151c */
[----:B------:R-:W-:Y:S02]  /*18d90*/  @!P5 PRMT R181, R6, 0x5410, RZ ;  /* 0x0000541006b5d816 */ /* 0x000fe400000000ff */
[----:B------:R-:W-:Y:S01]  /*18da0*/  @!P4 PRMT R180, R5, 0x5410, RZ ;  /* 0x0000541005b4c816 */ /* 0x000fe200000000ff */
[----:B------:R-:W-:Y:S01]  /*18db0*/  STG.E.U16 desc[UR28][R216.64+0x62], R182 ;  /* 0x000062b6d8007986 */ /* 0x000fe2000c10151c */
[----:B------:R-:W-:Y:S01]  /*18dc0*/  PRMT R4, R246, 0x7610, R4 ;  /* 0x00007610f6047816 */ /* 0x000fe20000000004 */
[----:B------:R-:W-:Y:S01]  /*18dd0*/  @!P2 HFMA2.BF16_V2 R252, -RZ.H0_H0, RZ.H0_H0, -R179.H0_H0 ;  /* 0x200000fffffca231 */ /* 0x000fe200003409b3 */
[----:B------:R-:W-:Y:S01]  /*18de0*/  PRMT R0, R245, 0x7610, R0 ;  /* 0x00007610f5007816 */ /* 0x000fe20000000000 */
[----:B------:R-:W-:Y:S01]  /*18df0*/  STG.E.U16 desc[UR28][R218.64+0x60], R181 ;  /* 0x000060b5da007986 */ /* 0x000fe2000c10151c */
[----:B------:R-:W-:Y:S01]  /*18e00*/  @!P0 HFMA2.BF16_V2 R247, -RZ.H0_H0, RZ.H0_H0, -R178.H0_H0 ;  /* 0x200000fffff78231 */ /* 0x000fe200003409b2 */
[----:B------:R-:W-:Y:S01]  /*18e10*/  @!P6 PRMT R176, R4, 0x5410, RZ ;  /* 0x0000541004b0e816 */ /* 0x000fe200000000ff */
[----:B------:R-:W-:Y:S01]  /*18e20*/  FADD.FTZ R4, R230, R231 ;  /* 0x000000e7e6047221 */ /* 0x000fe20000010000 */
[----:B------:R-:W-:Y:S01]  /*18e30*/  STG.E.U16 desc[UR28][R218.64+0x62], R180 ;  /* 0x000062b4da007986 */ /* 0x000fe2000c10151c */
[----:B------:R-:W-:Y:S01]  /*18e40*/  @!P3 PRMT R177, R0, 0x5410, RZ ;  /* 0x0000541000b1b816 */ /* 0x000fe200000000ff */
[----:B------:R-:W-:Y:S01]  /*18e50*/  FADD.FTZ R0, R229, R232 ;  /* 0x000000e8e5007221 */ /* 0x000fe20000010000 */
[----:B------:R-:W-:Y:S01]  /*18e60*/  @!P2 PRMT R179, R252, 0x5410, RZ ;  /* 0x00005410fcb3a816 */ /* 0x000fe200000000ff */
[----:B------:R-:W-:Y:S01]  /*18e70*/  STG.E.U16 desc[UR28][R216.64+0x70], R176 ;  /* 0x000070b0d8007986 */ /* 0x000fe2000c10151c */
[----:B------:R-:W-:Y:S01]  /*18e80*/  @!P0 PRMT R178, R247, 0x5410, RZ ;  /* 0x00005410f7b28816 */ /* 0x000fe200000000ff */
[----:B------:R-:W-:Y:S01]  /*18e90*/  FADD.FTZ R0, R228, R0 ;  /* 0x00000000e4007221 */ /* 0x000fe20000010000 */
[----:B------:R-:W-:Y:S01]  /*18ea0*/  PLOP3.LUT P0, PT, PT, PT, UP0, 0x80, 0x0 ;  /* 0x000000000000781c */ /* 0x000fe20003f0f008 */
[----:B------:R1:W-:Y:S01]  /*18eb0*/  STG.E.U16 desc[UR28][R216.64+0x72], R177 ;  /* 0x000072b1d8007986 */ /* 0x0003e2000c10151c */
[----:B------:R-:W-:Y:S01]  /*18ec0*/  FADD.FTZ R4, R227, R4 ;  /* 0x00000004e3047221 */ /* 0x000fe20000010000 */
[----:B------:R-:W-:Y:S02]  /*18ed0*/  FADD.FTZ R0, R225, R0 ;  /* 0x00000000e1007221 */ /* 0x000fe40000010000 */
[----:B------:R-:W-:Y:S02]  /*18ee0*/  STG.E.U16 desc[UR28][R218.64+0x70], R179 ;  /* 0x000070b3da007986 */ /* 0x000fe4000c10151c */
[----:B------:R-:W-:Y:S02]  /*18ef0*/  FADD.FTZ R232, R224, R0 ;  /* 0x00000000e0e87221 */ /* 0x000fe40000010000 */
[----:B------:R2:W-:Y:S04]  /*18f00*/  STG.E.U16 desc[UR28][R218.64+0x72], R178 ;  /* 0x000072b2da007986 */ /* 0x0005e8000c10151c */
[----:B------:R3:W-:Y:S04]  /*18f10*/  @!P6 STL.S16 [R1+0x4], R246 ;  /* 0x000004f60100e387 */ /* 0x0007e80000100600 */
[----:B------:R3:W-:Y:S01]  /*18f20*/  @!P3 STL.S16 [R1], R245 ;  /* 0x000000f50100b387 */ /* 0x0007e20000100600 */
[----:B-1----:R-:W-:Y:S04]  /*18f30*/  IADD3 R216, P2, R216, -0x80, RZ ;  /* 0xffffff80d8d87810 */ /* 0x002fe80007f5e0ff */
[----:B------:R-:W-:Y:S01]  /*18f40*/  IADD3.X R217, R217, -0x1, RZ, P2, !PT ;  /* 0xffffffffd9d97810 */ /* 0x000fe200017fe4ff */
[----:B--2---:R-:W-:Y:S01]  /*18f50*/  FADD.FTZ R218, R226, R4 ;  /* 0x00000004e2da7221 */ /* 0x004fe20000010000 */
[----:B------:R-:W-:Y:S07]  /*18f60*/  @P0 BRA `(.L_x_1323) ;  /* 0xffffffa000a80947 */ /* 0x000fee000383ffff */
.L_x_1322:
[----:B------:R-:W1:Y:S01]  /*18f70*/  SHFL.BFLY PT, R0, R218, 0x2, 0x1f ;  /* 0x0c401f00da007f89 */ /* 0x000e6200000e0000 */
[----:B------:R-:W-:Y:S01]  /*18f80*/  ULDC UR4, c[0x0][0x38c] ;  /* 0x0000e30000047ab9 */ /* 0x000fe20000000800 */
[----:B------:R-:W-:Y:S01]  /*18f90*/  UMOV UR5, 0x400 ;  /* 0x0000040000057882 */ /* 0x000fe20000000000 */
[----:B------:R-:W-:Y:S01]  /*18fa0*/  UISETP.NE.AND UP0, UPT, UR15, -0x1, UPT ;  /* 0xffffffff0f00788c */ /* 0x000fe2000bf05270 */
[----:B------:R-:W2:Y:S01]  /*18fb0*/  SHFL.BFLY PT, R4, R232, 0x2, 0x1f ;  /* 0x0c401f00e8047f89 */ /* 0x000ea200000e0000 */
[----:B------:R-:W4:Y:S01]  /*18fc0*/  S2R R168, SR_TID.X ;  /* 0x0000000000a87919 */ /* 0x000f220000002100 */
[----:B-1----:R-:W-:Y:S01]  /*18fd0*/  FADD.FTZ R218, R0, R218 ;  /* 0x000000da00da7221 */ /* 0x002fe20000010000 */
[----:B--2---:R-:W-:-:S04]  /*18fe0*/  FADD.FTZ R232, R4, R232 ;  /* 0x000000e804e87221 */ /* 0x004fc80000010000 */
[----:B------:R-:W1:Y:S01]  /*18ff0*/  SHFL.BFLY PT, R5, R218, 0x1, 0x1f ;  /* 0x0c201f00da057f89 */ /* 0x000e6200000e0000 */
[----:B------:R-:W-:-:S03]  /*19000*/  MOV R4, 0x3f800000 ;  /* 0x3f80000000047802 */ /* 0x000fc60000000f00 */
[----:B------:R-:W2:Y:S01]  /*19010*/  SHFL.BFLY PT, R0, R232, 0x1, 0x1f ;  /* 0x0c201f00e8007f89 */ /* 0x000ea200000e0000 */
[----:B----4-:R-:W-:-:S04]  /*19020*/  SHF.R.S32.HI R169, RZ, 0x1f, R168 ;  /* 0x0000001fffa97819 */ /* 0x010fc800000114a8 */
[CC--:B------:R-:W-:Y:S02]  /*19030*/  LEA.HI R7, R169.reuse, R168.reuse, RZ, 0x2 ;  /* 0x000000a8a9077211 */ /* 0x0c0fe400078f10ff */
[----:B------:R-:W-:Y:S02]  /*19040*/  LEA.HI R135, R169, R168, RZ, 0x5 ;  /* 0x000000a8a9877211 */ /* 0x000fe400078f28ff */
[----:B------:R-:W-:Y:S02]  /*19050*/  SHF.R.S32.HI R6, RZ, 0x1f, R7 ;  /* 0x0000001fff067819 */ /* 0x000fe40000011407 */
[----:B------:R-:W-:Y:S01]  /*19060*/  SHF.R.S32.HI R8, RZ, 0x5, R135 ;  /* 0x00000005ff087819 */ /* 0x000fe20000011487 */
[----:B-1----:R-:W-:Y:S01]  /*19070*/  FADD.FTZ R218, R218, R5 ;  /* 0x00000005dada7221 */ /* 0x002fe20000010000 */
[----:B------:R-:W-:Y:S01]  /*19080*/  MOV R5, 0x3f800000 ;  /* 0x3f80000000057802 */ /* 0x000fe20000000f00 */
[----:B--2---:R-:W-:-:S03]  /*19090*/  FADD.FTZ R232, R232, R0 ;  /* 0x00000000e8e87221 */ /* 0x004fc60000010000 */
[----:B------:R-:W-:Y:S02]  /*190a0*/  FSETP.NE.FTZ.AND P3, PT, R218, RZ, PT ;  /* 0x000000ffda00720b */ /* 0x000fe40003f75000 */
[----:B------:R-:W-:Y:S02]  /*190b0*/  SHF.R.S32.HI R0, RZ, 0x2, R7 ;  /* 0x00000002ff007819 */ /* 0x000fe40000011407 */
[----:B------:R-:W-:Y:S02]  /*190c0*/  FSETP.NE.FTZ.AND P0, PT, R232, RZ, PT ;  /* 0x000000ffe800720b */ /* 0x000fe40003f15000 */
[----:B------:R-:W-:Y:S02]  /*190d0*/  LOP3.LUT R7, R7, 0x3ffffffc, RZ, 0xc0, !PT ;  /* 0x3ffffffc07077812 */ /* 0x000fe400078ec0ff */
[----:B------:R-:W-:Y:S02]  /*190e0*/  LEA.HI R6, R6, R0, RZ, 0x3 ;  /* 0x0000000006067211 */ /* 0x000fe400078f18ff */
[----:B------:R-:W-:-:S02]  /*190f0*/  IADD3 R7, -R7, R168, RZ ;  /* 0x000000a807077210 */ /* 0x000fc40007ffe1ff */
[----:B------:R-:W-:Y:S01]  /*19100*/  LOP3.LUT R6, R6, 0xfffffff8, RZ, 0xc0, !PT ;  /* 0xfffffff806067812 */ /* 0x000fe200078ec0ff */
[----:B------:R-:W1:Y:S01]  /*19110*/  @P3 MUFU.RCP R4, R218 ;  /* 0x000000da00043308 */ /* 0x000e620000001000 */
[----:B------:R-:W-:Y:S02]  /*19120*/  LEA R134, R8, R7, 0x9 ;  /* 0x0000000708867211 */ /* 0x000fe400078e48ff */
[----:B------:R-:W-:-:S04]  /*19130*/  IADD3 R8, R0, -R6, RZ ;  /* 0x8000000600087210 */ /* 0x000fc80007ffe0ff */
[----:B------:R-:W-:Y:S01]  /*19140*/  R2P PR, R8, 0x6 ;  /* 0x0000000608007804 */ /* 0x000fe20000000000 */
        /* <DEDUP_REMOVED lines=133> */
[----:B-1----:R-:W-:Y:S01]  /*199a0*/  ULEA UR4, UR4, UR5, 0x18 ;  /* 0x0000000504047291 */ /* 0x002fe2000f8ec03f */
[----:B------:R-:W-:-:S02]  /*199b0*/  F2FP.BF16.F32.PACK_AB R23, R23, R4 ;  /* 0x000000041717723e */ /* 0x000fc400000010ff */
[----:B------:R-:W-:Y:S02]  /*199c0*/  LOP3.LUT R0, R0, 0x1c0, RZ, 0xc0, !PT ;  /* 0x000001c000007812 */ /* 0x000fe400078ec0ff */
[----:B------:R-:W-:Y:S02]  /*199d0*/  LOP3.LUT R4, R8, 0x1, RZ, 0xc0, !PT ;  /* 0x0000000108047812 */ /* 0x000fe400078ec0ff */
[----:B------:R-:W-:Y:S02]  /*199e0*/  LEA.HI R0, R0, R0, RZ, 0x1d ;  /* 0x0000000000007211 */ /* 0x000fe400078fe8ff */
[----:B------:R-:W-:Y:S02]  /*199f0*/  ISETP.NE.U32.AND P4, PT, R4, 0x1, PT ;  /* 0x000000010400780c */ /* 0x000fe40003f85070 */
[----:B------:R-:W-:Y:S02]  /*19a00*/  LEA R0, R134, R0, 0x1 ;  /* 0x0000000086007211 */ /* 0x000fe400078e08ff */
[----:B------:R-:W-:-:S02]  /*19a10*/  MOV R8, 0x20 ;  /* 0x0000002000087802 */ /* 0x000fc40000000f00 */
[----:B------:R-:W-:Y:S01]  /*19a20*/  LEA R0, R0, UR4, 0x1 ;  /* 0x0000000400007c11 */ /* 0x000fe2000f8e08ff */
[----:B------:R-:W-:Y:S01]  /*19a30*/  @UP0 ULDC.64 UR4, c[0x0][0x298] ;  /* 0x0000a60000040ab9 */ /* 0x000fe20000000a00 */
[----:B------:R-:W-:Y:S01]  /*19a40*/  F2FP.BF16.F32.PACK_AB R6, R6, R164 ;  /* 0x000000a40606723e */ /* 0x000fe200000010ff */
[----:B------:R-:W-:Y:S01]  /*19a50*/  @UP0 UIMAD.WIDE.U32 UR8, UR15, UR4, URZ ;  /* 0x000000040f0802a5 */ /* 0x000fe2000f8e003f */
[----:B------:R-:W-:Y:S02]  /*19a60*/  F2FP.BF16.F32.PACK_AB R5, R5, R166 ;  /* 0x000000a60505723e */ /* 0x000fe400000010ff */
[C---:B------:R-:W-:Y:S01]  /*19a70*/  IADD3 R4, R0.reuse, -0x10, RZ ;  /* 0xfffffff000047810 */ /* 0x040fe20007ffe0ff */
[----:B------:R1:W-:Y:S01]  /*19a80*/  STS [R0], R6 ;  /* 0x0000000600007388 */ /* 0x0003e20000000800 */
[----:B------:R-:W-:Y:S01]  /*19a90*/  F2FP.BF16.F32.PACK_AB R7, R7, R160 ;  /* 0x000000a00707723e */ /* 0x000fe200000010ff */
[----:B------:R-:W-:Y:S01]  /*19aa0*/  @UP0 UIMAD UR7, UR15, UR5, UR9 ;  /* 0x000000050f0702a4 */ /* 0x000fe2000f8e0209 */
[----:B------:R-:W-:Y:S01]  /*19ab0*/  @P4 IADD3 R4, R0, 0x10, RZ ;  /* 0x0000001000044810 */ /* 0x000fe20007ffe0ff */
[----:B------:R2:W-:Y:S01]  /*19ac0*/  STS [R0+0x400], R5 ;  /* 0x0004000500007388 */ /* 0x0005e20000000800 */
[----:B------:R-:W-:-:S02]  /*19ad0*/  SEL R8, R8, 0xffffffe0, !P1 ;  /* 0xffffffe008087807 */ /* 0x000fc40004800000 */
[----:B------:R-:W-:Y:S01]  /*19ae0*/  MOV R49, 0x40 ;  /* 0x0000004000317802 */ /* 0x000fe20000000f00 */
[----:B------:R4:W-:Y:S01]  /*19af0*/  STS [R4], R7 ;  /* 0x0000000704007388 */ /* 0x0009e20000000800 */
[----:B------:R-:W-:Y:S02]  /*19b00*/  F2FP.BF16.F32.PACK_AB R10, R10, R162 ;  /* 0x000000a20a0a723e */ /* 0x000fe400000010ff */
[----:B------:R-:W-:Y:S02]  /*19b10*/  F2FP.BF16.F32.PACK_AB R9, R9, R156 ;  /* 0x0000009c0909723e */ /* 0x000fe400000010ff */
[----:B------:R-:W-:Y:S01]  /*19b20*/  F2FP.BF16.F32.PACK_AB R13, R13, R158 ;  /* 0x0000009e0d0d723e */ /* 0x000fe200000010ff */
[----:B------:R3:W-:Y:S01]  /*19b30*/  STS [R4+0x400], R10 ;  /* 0x0004000a04007388 */ /* 0x0007e20000000800 */
        /* <DEDUP_REMOVED lines=9> */
[----:B------:R-:W-:-:S02]  /*19bd0*/  PLOP3.LUT P1, PT, PT, PT, UP0, 0x80, 0x0 ;  /* 0x000000000000781c */ /* 0x000fc40003f2f008 */
[----:B----4-:R-:W-:Y:S01]  /*19be0*/  SEL R7, R49, 0xffffffc0, !P2 ;  /* 0xffffffc031077807 */ /* 0x010fe20005000000 */
[----:B------:R-:W-:Y:S01]  /*19bf0*/  STS [R6+0x400], R13 ;  /* 0x0004000d06007388 */ /* 0x000fe20000000800 */
[----:B------:R-:W-:Y:S02]  /*19c00*/  F2FP.BF16.F32.PACK_AB R32, R32, R140 ;  /* 0x0000008c2020723e */ /* 0x000fe400000010ff */
[----:B------:R-:W-:Y:S01]  /*19c10*/  F2FP.BF16.F32.PACK_AB R31, R31, R142 ;  /* 0x0000008e1f1f723e */ /* 0x000fe200000010ff */
[----:B------:R-:W-:Y:S01]  /*19c20*/  STS [R5], R12 ;  /* 0x0000000c05007388 */ /* 0x000fe20000000800 */
[-C--:B---3--:R-:W-:Y:S02]  /*19c30*/  IADD3 R10, R0, R7.reuse, RZ ;  /* 0x00000007000a7210 */ /* 0x088fe40007ffe0ff */
[----:B------:R-:W-:Y:S01]  /*19c40*/  IADD3 R8, R6, R7, RZ ;  /* 0x0000000706087210 */ /* 0x000fe20007ffe0ff */
        /* <DEDUP_REMOVED lines=8> */
[----:B------:R-:W-:Y:S02]  /*19cd0*/  F2FP.BF16.F32.PACK_AB R25, R25, R42 ;  /* 0x0000002a1919723e */ /* 0x000fe400000010ff */
[----:B-1----:R-:W-:-:S02]  /*19ce0*/  IADD3 R9, R7, R4, RZ ;  /* 0x0000000407097210 */ /* 0x002fc40007ffe0ff */
[----:B------:R-:W-:Y:S02]  /*19cf0*/  IADD3 R7, R5, R7, RZ ;  /* 0x0000000705077210 */ /* 0x000fe40007ffe0ff */
        /* <DEDUP_REMOVED lines=13> */
[----:B------:R1:W-:Y:S01]  /*19dd0*/  STS [R7], R30 ;  /* 0x0000001e07007388 */ /* 0x0003e20000000800 */
        /* <DEDUP_REMOVED lines=18> */
[----:B-1----:R-:W-:Y:S02]  /*19f00*/  F2FP.BF16.F32.PACK_AB R30, R89, R88 ;  /* 0x00000058591e723e */ /* 0x002fe400000010ff */
[----:B------:R-:W-:Y:S01]  /*19f10*/  F2FP.BF16.F32.PACK_AB R15, R113, R112 ;  /* 0x00000070710f723e */ /* 0x000fe200000010ff */
[----:B------:R-:W-:Y:S01]  /*19f20*/  STS [R6+0x2400], R23 ;  /* 0x0024001706007388 */ /* 0x000fe20000000800 */
[----:B--2---:R-:W-:-:S03]  /*19f30*/  F2FP.BF16.F32.PACK_AB R29, R91, R90 ;  /* 0x0000005a5b1d723e */ /* 0x004fc600000010ff */
[----:B------:R-:W-:Y:S04]  /*19f40*/  STS [R5+0x2000], R22 ;  /* 0x0020001605007388 */ /* 0x000fe80000000800 */
[----:B------:R1:W-:Y:S01]  /*19f50*/  STS [R5+0x2400], R21 ;  /* 0x0024001505007388 */ /* 0x0003e20000000800 */
[----:B---3--:R-:W-:-:S03]  /*19f60*/  F2FP.BF16.F32.PACK_AB R27, R93, R92 ;  /* 0x0000005c5d1b723e */ /* 0x008fc600000010ff */
[----:B------:R2:W-:Y:S01]  /*19f70*/  STS [R10+0x2000], R20 ;  /* 0x002000140a007388 */ /* 0x0005e20000000800 */
[----:B----4-:R-:W-:-:S03]  /*19f80*/  F2FP.BF16.F32.PACK_AB R26, R95, R94 ;  /* 0x0000005e5f1a723e */ /* 0x010fc600000010ff */
[----:B------:R3:W-:Y:S01]  /*19f90*/  STS [R10+0x2400], R19 ;  /* 0x002400130a007388 */ /* 0x0007e20000000800 */
[----:B------:R-:W-:-:S03]  /*19fa0*/  F2FP.BF16.F32.PACK_AB R25, R97, R96 ;  /* 0x000000606119723e */ /* 0x000fc600000010ff */
[----:B------:R4:W-:Y:S01]  /*19fb0*/  STS [R9+0x2000], R18 ;  /* 0x0020001209007388 */ /* 0x0009e20000000800 */
[----:B------:R-:W-:-:S03]  /*19fc0*/  F2FP.BF16.F32.PACK_AB R24, R99, R98 ;  /* 0x000000626318723e */ /* 0x000fc600000010ff */
[----:B------:R4:W-:Y:S04]  /*19fd0*/  STS [R9+0x2400], R17 ;  /* 0x0024001109007388 */ /* 0x0009e80000000800 */
[----:B------:R4:W-:Y:S01]  /*19fe0*/  STS [R8+0x2000], R16 ;  /* 0x0020001008007388 */ /* 0x0009e20000000800 */
[----:B-1----:R-:W-:Y:S02]  /*19ff0*/  F2FP.BF16.F32.PACK_AB R21, R101, R100 ;  /* 0x000000646515723e */ /* 0x002fe400000010ff */
[----:B--2---:R-:W-:Y:S02]  /*1a000*/  F2FP.BF16.F32.PACK_AB R20, R103, R102 ;  /* 0x000000666714723e */ /* 0x004fe400000010ff */
[----:B---3--:R-:W-:Y:S02]  /*1a010*/  F2FP.BF16.F32.PACK_AB R19, R105, R104 ;  /* 0x000000686913723e */ /* 0x008fe400000010ff */
[----:B----4-:R-:W-:-:S02]  /*1a020*/  F2FP.BF16.F32.PACK_AB R18, R107, R106 ;  /* 0x0000006a6b12723e */ /* 0x010fc400000010ff */
        /* <DEDUP_REMOVED lines=10> */
.L_x_1326:
        /* <DEDUP_REMOVED lines=23> */
.L_x_1327:
        /* <DEDUP_REMOVED lines=31> */
[----:B------:R4:W-:Y:S04]  /*1a430*/  STS [R6+0x6000], R17 ;  /* 0x0060001106007388 */ /* 0x0009e80000000800 */
[----:B------:R1:W-:Y:S04]  /*1a440*/  STS [R6+0x6400], R16 ;  /* 0x0064001006007388 */ /* 0x0003e80000000800 */
[----:B------:R-:W-:Y:S04]  /*1a450*/  STS [R5+0x6000], R15 ;  /* 0x0060000f05007388 */ /* 0x000fe80000000800 */
[----:B------:R1:W-:Y:S01]  /*1a460*/  STS [R5+0x6400], R14 ;  /* 0x0064000e05007388 */ /* 0x0003e20000000800 */
[----:B--2---:R-:W-:-:S03]  /*1a470*/  LOP3.LUT R0, R135, 0xffffffe0, RZ, 0xc0, !PT ;  /* 0xffffffe087007812 */ /* 0x004fc600078ec0ff */
[----:B------:R2:W-:Y:S04]  /*1a480*/  STS [R10+0x6000], R13 ;  /* 0x0060000d0a007388 */ /* 0x0005e80000000800 */
[----:B------:R2:W-:Y:S01]  /*1a490*/  STS [R10+0x6400], R12 ;  /* 0x0064000c0a007388 */ /* 0x0005e20000000800 */
[----:B---3--:R-:W-:-:S03]  /*1a4a0*/  @P2 IMAD.MOV.U32 R4, RZ, RZ, 0x1 ;  /* 0x00000001ff042424 */ /* 0x008fc600078e00ff */
[----:B------:R3:W-:Y:S01]  /*1a4b0*/  STS [R9+0x6000], R11 ;  /* 0x0060000b09007388 */ /* 0x0007e20000000800 */
[----:B----4-:R-:W-:-:S03]  /*1a4c0*/  LEA.HI R17, R169, R168, RZ, 0x3 ;  /* 0x000000a8a9117211 */ /* 0x010fc600078f18ff */
[----:B------:R-:W-:Y:S01]  /*1a4d0*/  STS [R9+0x6400], R34 ;  /* 0x0064002209007388 */ /* 0x000fe20000000800 */
[----:B-1----:R-:W1:Y:S03]  /*1a4e0*/  @P3 MUFU.LG2 R6, R218 ;  /* 0x000000da00063308 */ /* 0x002e660000000c00 */
[----:B------:R-:W-:Y:S04]  /*1a4f0*/  STS [R8+0x6000], R33 ;  /* 0x0060002108007388 */ /* 0x000fe80000000800 */
[----:B------:R4:W-:Y:S01]  /*1a500*/  STS [R8+0x6400], R32 ;  /* 0x0064002008007388 */ /* 0x0009e20000000800 */
[----:B------:R-:W-:-:S03]  /*1a510*/  SHF.R.S32.HI R5, RZ, 0x3, R17 ;  /* 0x00000003ff057819 */ /* 0x000fc60000011411 */
[----:B------:R-:W-:Y:S01]  /*1a520*/  STS [R7+0x6000], R31 ;  /* 0x0060001f07007388 */ /* 0x000fe20000000800 */
[----:B--2---:R-:W2:Y:S01]  /*1a530*/  @!P2 LDC R13, c[0x0][0x270] ;  /* 0x00009c00ff0dab82 */ /* 0x004ea20000000800 */
[----:B------:R-:W-:Y:S02]  /*1a540*/  ISETP.GE.AND P1, PT, R5, UR6, PT ;  /* 0x0000000605007c0c */ /* 0x000fe4000bf26270 */
[----:B------:R2:W-:Y:S01]  /*1a550*/  STS [R7+0x6400], R35 ;  /* 0x0064002307007388 */ /* 0x0005e20000000800 */
[C---:B------:R-:W-:Y:S01]  /*1a560*/  LEA.HI.SX32 R5, R17.reuse, 0x20, 0x1d ;  /* 0x0000002011057811 */ /* 0x040fe200078feaff */
[----:B-1----:R-:W-:Y:S01]  /*1a570*/  @P3 FMUL.FTZ R6, R6, 0.69314718246459960938 ;  /* 0x3f31721806063820 */ /* 0x002fe20000410000 */
[----:B------:R-:W-:Y:S02]  /*1a580*/  LEA.HI.SX32 R12, R17, 0x10, 0x1d ;  /* 0x00000010110c7811 */ /* 0x000fe400078feaff */
[----:B------:R-:W-:Y:S01]  /*1a590*/  BAR.SYNC.DEFER_BLOCKING 0x0 ;  /* 0x0000000000007b1d */ /* 0x000fe20000010000 */
[----:B------:R-:W-:-:S02]  /*1a5a0*/  ISETP.GE.AND P6, PT, R5, UR6, PT ;  /* 0x0000000605007c0c */ /* 0x000fc4000bfc6270 */
[----:B------:R-:W-:-:S05]  /*1a5b0*/  ISETP.GE.AND P4, PT, R12, UR6, PT ;  /* 0x000000060c007c0c */ /* 0x000fca000bf86270 */
[----:B---3--:R-:W1:Y:S01]  /*1a5c0*/  @P2 LDC.64 R10, c[0x0][0x2c0] ;  /* 0x0000b000ff0a2b82 */ /* 0x008e620000000a00 */
[----:B------:R-:W3:Y:S01]  /*1a5d0*/  S2R R15, SR_CTAID.Y ;  /* 0x00000000000f7919 */ /* 0x000ee20000002600 */
[----:B------:R-:W3:Y:S06]  /*1a5e0*/  S2R R14, SR_TID.X ;  /* 0x00000000000e7919 */ /* 0x000eec0000002100 */
[----:B----4-:R-:W4:Y:S01]  /*1a5f0*/  @P2 LDC R8, c[0x0][0x2c0] ;  /* 0x0000b000ff082b82 */ /* 0x010f220000000800 */
[----:B------:R-:W4:Y:S01]  /*1a600*/  S2R R18, SR_CTAID.Z ;  /* 0x0000000000127919 */ /* 0x000f220000002700 */
[----:B--2---:R-:W-:-:S02]  /*1a610*/  @!P2 IMAD R4, R28, R13, RZ ;  /* 0x0000000d1c04a224 */ /* 0x004fc400078e02ff */
[----:B------:R-:W-:Y:S02]  /*1a620*/  IMAD.MOV.U32 R13, RZ, RZ, 0x7f800000 ;  /* 0x7f800000ff0d7424 */ /* 0x000fe400078e00ff */
[----:B------:R-:W-:Y:S02]  /*1a630*/  IMAD.IADD R7, R168, 0x1, -R0 ;  /* 0x00000001a8077824 */ /* 0x000fe400078e0a00 */
[----:B------:R-:W2:Y:S01]  /*1a640*/  @P3 LDC R9, c[0x0][0x2e8] ;  /* 0x0000ba00ff093b82 */ /* 0x000ea20000000800 */
[----:B-----5:R2:W2:Y:S01]  /*1a650*/  LDS.128 R32, [R213+0x1800] ;  /* 0x00180000d5207984 */ /* 0x0204a20000000c00 */
[----:B-1----:R-:W-:-:S06]  /*1a660*/  @P2 IMAD R0, R11, R10, RZ ;  /* 0x0000000a0b002224 */ /* 0x002fcc00078e02ff */
[----:B------:R-:W1:Y:S01]  /*1a670*/  @P0 LDC R11, c[0x0][0x2e8] ;  /* 0x0000ba00ff0b0b82 */ /* 0x000e620000000800 */
[----:B------:R-:W2:Y:S01]  /*1a680*/  @P0 MUFU.LG2 R10, R232 ;  /* 0x000000e8000a0308 */ /* 0x000ea20000000c00 */
[----:B------:R-:W-:Y:S02]  /*1a690*/  @!P2 IMAD.MOV.U32 R0, RZ, RZ, R28 ;  /* 0x000000ffff00a224 */ /* 0x000fe400078e001c */
[----:B------:R-:W-:Y:S01]  /*1a6a0*/  @!P2 IMAD.MOV.U32 R8, RZ, RZ, 0x1 ;  /* 0x00000001ff08a424 */ /* 0x000fe200078e00ff */
[----:B------:R-:W-:Y:S01]  /*1a6b0*/  LOP3.LUT P2, RZ, R7, 0x3, RZ, 0xc0, !PT ;  /* 0x0000000307ff7812 */ /* 0x000fe2000784c0ff */
[----:B---3--:R-:W-:Y:S02]  /*1a6c0*/  IMAD R4, R15, R4, RZ ;  /* 0x000000040f047224 */ /* 0x008fe400078e02ff */
[----:B----4-:R-:W-:Y:S02]  /*1a6d0*/  IMAD R5, R8, UR4, RZ ;  /* 0x0000000408057c24 */ /* 0x010fe4000f8e02ff */
[----:B------:R-:W-:Y:S01]  /*1a6e0*/  IMAD.MOV.U32 R15, RZ, RZ, 0x7f800000 ;  /* 0x7f800000ff0f7424 */ /* 0x000fe200078e00ff */
[----:B------:R-:W-:Y:S01]  /*1a6f0*/  SEL R4, R4, RZ, !P5 ;  /* 0x000000ff04047207 */ /* 0x000fe20006800000 */
[----:B--2---:R-:W-:Y:S01]  /*1a700*/  @P3 FFMA.FTZ R15, R2, R9, R6 ;  /* 0x00000009020f3223 */ /* 0x004fe20000010006 */
[----:B------:R-:W-:-:S03]  /*1a710*/  SHF.R.S32.HI R16, RZ, 0x1f, R14 ;  /* 0x0000001fff107819 */ /* 0x000fc6000001140e */
[----:B------:R-:W-:Y:S01]  /*1a720*/  IMAD R2, R18, R0, R4 ;  /* 0x0000000012027224 */ /* 0x000fe200078e0204 */
[----:B------:R-:W-:Y:S01]  /*1a730*/  LEA.HI R16, R16, R14, RZ, 0x3 ;  /* 0x0000000e10107211 */ /* 0x000fe200078f18ff */
[----:B------:R-:W-:Y:S02]  /*1a740*/  IMAD.SHL.U32 R0, R5, 0x40, RZ ;  /* 0x0000004005007824 */ /* 0x000fe400078e00ff */
[----:B------:R-:W-:Y:S01]  /*1a750*/  @P0 FMUL.FTZ R6, R10, 0.69314718246459960938 ;  /* 0x3f3172180a060820 */ /* 0x000fe20000410000 */
[----:B------:R-:W-:Y:S02]  /*1a760*/  LOP3.LUT R4, R16, 0xfffffff8, RZ, 0xc0, !PT ;  /* 0xfffffff810047812 */ /* 0x000fe400078ec0ff */
[----:B------:R-:W-:Y:S01]  /*1a770*/  IADD3 R12, P5, P3, R0, R22, R2 ;  /* 0x00000016000c7210 */ /* 0x000fe20007bbe002 */
[----:B-1----:R-:W-:Y:S01]  /*1a780*/  @P0 FFMA.FTZ R13, R3, R11, R6 ;  /* 0x0000000b030d0223 */ /* 0x002fe20000010006 */
[----:B------:R-:W-:Y:S01]  /*1a790*/  SHF.R.S32.HI R5, RZ, 0x1f, R0 ;  /* 0x0000001fff057819 */ /* 0x000fe20000011400 */
[----:B------:R-:W-:Y:S01]  /*1a7a0*/  IMAD.IADD R14, R14, 0x1, -R4 ;  /* 0x000000010e0e7824 */ /* 0x000fe200078e0a04 */
        /* <DEDUP_REMOVED lines=35> */
.L_x_1329:
[----:B------:R-:W-:Y:S05]  /*1a9e0*/  BSYNC B0 ;  /* 0x0000000000007941 */ /* 0x000fea0003800000 */
.L_x_1328:
        /* <DEDUP_REMOVED lines=43> */
.L_x_1331:
[----:B------:R-:W-:Y:S05]  /*1aca0*/  BSYNC B0 ;  /* 0x0000000000007941 */ /* 0x000fea0003800000 */
.L_x_1330:
        /* <DEDUP_REMOVED lines=27> */
.L_x_1333:
[----:B------:R-:W-:Y:S05]  /*1ae60*/  BSYNC B0 ;  /* 0x0000000000007941 */ /* 0x000fea0003800000 */
.L_x_1332:
        /* <DEDUP_REMOVED lines=27> */
.L_x_1335:
[----:B------:R-:W-:Y:S05]  /*1b020*/  BSYNC B0 ;  /* 0x0000000000007941 */ /* 0x000fea0003800000 */
.L_x_1334:
        /* <DEDUP_REMOVED lines=27> */
.L_x_1336:
        /* <DEDUP_REMOVED lines=10> */
.L_x_2411:


//--------------------- .text._ZN5flash16flash_fwd_kernelI23Flash_fwd_kernel_traitsILi256ELi64ELi64ELi4ELb0ELb0EN7cutlass10bfloat16_tE19Flash_kernel_traitsILi256ELi64ELi64ELi4ES3_EELb0ELb0ELb1ELb0ELb0ELb0ELb1ELb0EEEvNS_16Flash_fwd_paramsE --------------------------
	.section	.text._ZN5flash16flash_fwd_kernelI23Flash_fwd_kernel_traitsILi256ELi64ELi64ELi4ELb0ELb0EN7cutlass10bfloat16_tE19Flash_kernel_traitsILi256ELi64ELi64ELi4ES3_EELb0ELb0ELb1ELb0ELb0ELb0ELb1ELb0EEEvNS_16Flash_fwd_paramsE,"ax",@progbits
	.align	128
        .global         _ZN5flash16flash_fwd_kernelI23Flash_fwd_kernel_traitsILi256ELi64ELi64ELi4ELb0ELb0EN7cutlass10bfloat16_tE19Flash_kernel_traitsILi256ELi64ELi64ELi4ES3_EELb0ELb0ELb1ELb0ELb0ELb0ELb1ELb0EEEvNS_16Flash_fwd_paramsE
        .type           _ZN5flash16flash_fwd_kernelI23Flash_fwd_kernel_traitsILi256ELi64ELi64ELi4ELb0ELb0EN7cutlass10bfloat16_tE19Flash_kernel_traitsILi256ELi64ELi64ELi4ES3_EELb0ELb0ELb1ELb0ELb0ELb0ELb1ELb0EEEvNS_16Flash_fwd_paramsE,@function
        .size           _ZN5flash16flash_fwd_kernelI23Flash_fwd_kernel_traitsILi256ELi64ELi64ELi4ELb0ELb0EN7cutlass10bfloat16_tE19Flash_kernel_traitsILi256ELi64ELi64ELi4ES3_EELb0ELb0ELb1ELb0ELb0ELb0ELb1ELb0EEEvNS_16Flash_fwd_paramsE,(.L_x_2412 - _ZN5flash16flash_fwd_kernelI23Flash_fwd_kernel_traitsILi256ELi64ELi64ELi4ELb0ELb0EN7cutlass10bfloat16_tE19Flash_kernel_traitsILi256ELi64ELi64ELi4ES3_EELb0ELb0ELb1ELb0ELb0ELb0ELb1ELb0EEEvNS_16Flash_fwd_paramsE)
        .other          _ZN5flash16flash_fwd_kernelI23Flash_fwd_kernel_traitsILi256ELi64ELi64ELi4ELb0ELb0EN7cutlass10bfloat16_tE19Flash_kernel_traitsILi256ELi64ELi64ELi4ES3_EELb0ELb0ELb1ELb0ELb0ELb0ELb1ELb0EEEvNS_16Flash_fwd_paramsE,@"STO_CUDA_ENTRY STV_DEFAULT"
_ZN5flash16flash_fwd_kernelI23Flash_fwd_kernel_traitsILi256ELi64ELi64ELi4ELb0ELb0EN7cutlass10bfloat16_tE19Flash_kernel_traitsILi256ELi64ELi64ELi4ES3_EELb0ELb0ELb1ELb0ELb0ELb0ELb1ELb0EEEvNS_16Flash_fwd_paramsE:
.text._ZN5flash16flash_fwd_kernelI23Flash_fwd_kernel_traitsILi256ELi64ELi64ELi4ELb0ELb0EN7cutlass10bfloat16_tE19Flash_kernel_traitsILi256ELi64ELi64ELi4ES3_EELb0ELb0ELb1ELb0ELb0ELb0ELb1ELb0EEEvNS_16Flash_fwd_paramsE:
        /* <DEDUP_REMOVED lines=56> */
.L_x_1337:
[----:B------:R-:W-:-:S05]  /*0380*/  ULDC UR7, c[0x0][0x2c8] ;  /* 0x0000b20000077ab9 */ /* 0x000fca0000000800 */
.L_x_1338:
        /* <DEDUP_REMOVED lines=74> */
[----:B------:R-:W-:Y:S01]  /*0830*/  @UP2 ULDC.64 UR4, c[0x0][0x2c0] ;  /* 0x0000b00000042ab9 */ /* 0x000fe20000000a00 */
[----:B------:R-:W-:Y:S01]  /*0840*/  @UP1 UIMAD UR7, UR15, UR7, UR13 ;  /* 0x000000070f0712a4 */ /* 0x000fe2000f8e020d */
[----:B------:R-:W-:Y:S01]  /*0850*/  IADD3 R16, R10, 0x20, RZ ;  /* 0x000000200a107810 */ /* 0x000fe20007ffe0ff */
        /* <DEDUP_REMOVED lines=11> */
[C---:B------:R-:W-:Y:S01]  /*0910*/  VIADD R18, R0.reuse, 0x80 ;  /* 0x0000008000127836 */ /* 0x040fe20000000000 */
[----:B------:R-:W-:Y:S01]  /*0920*/  @!UP3 ULDC UR12, c[0x0][0x2c4] ;  /* 0x0000b100000cbab9 */ /* 0x000fe20000000800 */
[----:B------:R-:W-:Y:S01]  /*0930*/  @!UP1 UIADD3 UR7, UR19, UR6, URZ ;  /* 0x0000000613079290 */ /* 0x000fe2000fffe03f */
[----:B------:R-:W-:Y:S01]  /*0940*/  IADD3 R17, R0, 0xc0, RZ ;  /* 0x000000c000117810 */ /* 0x000fe20007ffe0ff */
[----:B------:R-:W-:-:S02]  /*0950*/  @!UP3 UIMAD UR12, UR10, UR12, URZ ;  /* 0x0000000c0a0cb2a4 */ /* 0x000fc4000f8e023f */
        /* <DEDUP_REMOVED lines=15> */
[----:B------:R-:W-:Y:S01]  /*0a50*/  UMOV UR21, URZ ;  /* 0x0000003f00157c82 */ /* 0x000fe20008000000 */
[----:B------:R-:W-:Y:S01]  /*0a60*/  USHF.R.S32.HI UR4, URZ, 0x1f, UR6 ;  /* 0x0000001f3f047899 */ /* 0x000fe20008011406 */
[----:B------:R-:W-:Y:S01]  /*0a70*/  VIADD R9, R13, UR5 ;  /* 0x000000050d097c36 */ /* 0x000fe20008000000 */
[----:B------:R-:W-:-:S02]  /*0a80*/  @!UP3 USHF.R.S32.HI UR21, URZ, 0x1f, UR12 ;  /* 0x0000001f3f15b899 */ /* 0x000fc4000801140c */
        /* <DEDUP_REMOVED lines=22> */
.L_x_1341:
[----:B------:R-:W-:Y:S05]  /*0bf0*/  BSYNC B0 ;  /* 0x0000000000007941 */ /* 0x000fea0003800000 */
.L_x_1340:
        /* <DEDUP_REMOVED lines=25> */
.L_x_1343:
[----:B------:R-:W-:Y:S05]  /*0d90*/  BSYNC B0 ;  /* 0x0000000000007941 */ /* 0x000fea0003800000 */
.L_x_1342:
        /* <DEDUP_REMOVED lines=24> */
.L_x_1345:
[----:B------:R-:W-:Y:S05]  /*0f20*/  BSYNC B0 ;  /* 0x0000000000007941 */ /* 0x000fea0003800000 */
.L_x_1344:
        /* <DEDUP_REMOVED lines=27> */
.L_x_1347:
[----:B------:R-:W-:Y:S05]  /*10e0*/  BSYNC B0 ;  /* 0x0000000000007941 */ /* 0x000fea0003800000 */
.L_x_1346:
        /* <DEDUP_REMOVED lines=10> */
.L_x_1349:
[----:B------:R-:W-:Y:S05]  /*1190*/  BSYNC B0 ;  /* 0x0000000000007941 */ /* 0x000fea0003800000 */
.L_x_1348:
        /* <DEDUP_REMOVED lines=10> */
.L_x_1351:
[----:B------:R-:W-:Y:S05]  /*1240*/  BSYNC B0 ;  /* 0x0000000000007941 */ /* 0x000fea0003800000 */
.L_x_1350:
        /* <DEDUP_REMOVED lines=10> */
.L_x_1353:
[----:B------:R-:W-:Y:S05]  /*12f0*/  BSYNC B0 ;  /* 0x0000000000007941 */ /* 0x000fea0003800000 */
.L_x_1352:
        /* <DEDUP_REMOVED lines=10> */
.L_x_1339:
        /* <DEDUP_REMOVED lines=14> */
[----:B------:R-:W-:Y:S01]  /*1480*/  @!UP1 UIMAD UR5, UR10, UR5, UR7 ;  /* 0x000000050a0592a4 */ /* 0x000fe2000f8e0207 */
[----:B------:R-:W-:Y:S01]  /*1490*/  @UP1 UMOV UR12, UR24 ;  /* 0x00000018000c1c82 */ /* 0x000fe20008000000 */
        /* <DEDUP_REMOVED lines=17> */
.L_x_1354:
[----:B------:R-:W-:Y:S01]  /*15b0*/  ULDC UR4, c[0x0][0x278] ;  /* 0x00009e0000047ab9 */ /* 0x000fe20000000800 */
[----:B------:R-:W1:Y:S01]  /*15c0*/  S2R R2, SR_CTAID.Z ;  /* 0x0000000000027919 */ /* 0x000e620000002700 */
[----:B------:R-:W-:Y:S01]  /*15d0*/  IMAD.U32 R0, RZ, RZ, UR4 ;  /* 0x00000004ff007e24 */ /* 0x000fe2000f8e00ff */
[----:B------:R-:W-:Y:S01]  /*15e0*/  UMOV UR18, URZ ;  /* 0x0000003f00127c82 */ /* 0x000fe20008000000 */
[----:B------:R-:W-:Y:S01]  /*15f0*/  SHF.R.S32.HI R30, RZ, 0x1f, R119 ;  /* 0x0000001fff1e7819 */ /* 0x000fe20000011477 */
[----:B------:R-:W-:Y:S01]  /*1600*/  IMAD.U32 R12, RZ, RZ, UR16 ;  /* 0x00000010ff0c7e24 */ /* 0x000fe2000f8e00ff */
[----:B------:R-:W-:Y:S01]  /*1610*/  UIADD3 UR32, -UR27, UR17, URZ ;  /* 0x000000111b207290 */ /* 0x000fe2000fffe13f */
[----:B------:R-:W-:Y:S01]  /*1620*/  IABS R0, R0 ;  /* 0x0000000000007213 */ /* 0x000fe20000000000 */
[----:B------:R-:W-:Y:S01]  /*1630*/  USHF.R.S32.HI UR31, URZ, 0x1f, UR33 ;  /* 0x0000001f3f1f7899 */ /* 0x000fe20008011421 */
        /* <DEDUP_REMOVED lines=23> */
[----:B------:R-:W-:Y:S01]  /*17b0*/  LOP3.LUT R2, R0, 0x38, R32, 0xf8, !PT ;  /* 0x0000003800027812 */ /* 0x000fe200078ef820 */
[----:B------:R-:W-:Y:S01]  /*17c0*/  UIADD3 UR18, UR20, -0x1, URZ ;  /* 0xffffffff14127890 */ /* 0x000fe2000fffe03f */
[----:B------:R-:W-:Y:S01]  /*17d0*/  SHF.R.U32.HI R0, RZ, 0x3, R0 ;  /* 0x00000003ff007819 */ /* 0x000fe20000011600 */
[----:B------:R-:W-:Y:S01]  /*17e0*/  UIADD3 UR13, -UR19, URZ, URZ ;  /* 0x0000003f130d7290 */ /* 0x000fe2000fffe13f */
[----:B------:R-:W-:Y:S02]  /*17f0*/  SHF.R.S32.HI R33, RZ, 0x1f, R32 ;  /* 0x0000001fff217819 */ /* 0x000fe40000011420 */
[----:B------:R-:W-:Y:S01]  /*1800*/  LOP3.LUT R0, R2, R0, RZ, 0x3c, !PT ;  /* 0x0000000002007212 */ /* 0x000fe200078e3cff */
[----:B------:R-:W-:Y:S01]  /*1810*/  UIMAD UR7, UR5, UR13, UR7 ;  /* 0x0000000d050772a4 */ /* 0x000fe2000f8e0207 */
[----:B------:R-:W-:-:S03]  /*1820*/  IMAD.SHL.U32 R2, R3, 0x8, RZ ;  /* 0x0000000803027824 */ /* 0x000fc600078e00ff */
[----:B------:R-:W-:Y:S02]  /*1830*/  UISETP.GT.U32.AND UP1, UPT, UR5, UR7, UPT ;  /* 0x000000070500728c */ /* 0x000fe4000bf24070 */
[----:B------:R-:W-:-:S09]  /*1840*/  LOP3.LUT R219, R0, 0xfffffe00, R2, 0xf8, !PT ;  /* 0xfffffe0000db7812 */ /* 0x000fd200078ef802 */
        /* <DEDUP_REMOVED lines=30> */
.L_x_1355:
[----:B------:R-:W1:Y:S01]  /*1a30*/  S2UR UR34, SR_CgaCtaId ;  /* 0x00000000002279c3 */ /* 0x000e620000008800 */
[C---:B------:R-:W-:Y:S01]  /*1a40*/  VIADD R124, R32.reuse, 0x40 ;  /* 0x00000040207c7836 */ /* 0x040fe20000000000 */
[C---:B------:R-:W-:Y:S01]  /*1a50*/  IADD3 R123, R32.reuse, 0x80, RZ ;  /* 0x00000080207b7810 */ /* 0x040fe20007ffe0ff */
[C---:B------:R-:W-:Y:S01]  /*1a60*/  VIADD R122, R32.reuse, 0xc0 ;  /* 0x000000c0207a7836 */ /* 0x040fe20000000000 */
[----:B------:R-:W-:Y:S01]  /*1a70*/  IADD3 R2, P0, R32, UR12, RZ ;  /* 0x0000000c20027c10 */ /* 0x000fe2000ff1e0ff */
[----:B------:R-:W-:Y:S01]  /*1a80*/  IMAD R0, R249, UR8, RZ ;  /* 0x00000008f9007c24 */ /* 0x000fe2000f8e02ff */
[----:B------:R2:W-:Y:S01]  /*1a90*/  STL [R1+0x58], R124 ;  /* 0x0000587c01007387 */ /* 0x0005e20000100800 */
[----:B------:R-:W-:Y:S01]  /*1aa0*/  ULDC.64 UR4, c[0x0][0x258] ;  /* 0x0000960000047ab9 */ /* 0x000fe20000000a00 */
[----:B------:R-:W-:Y:S01]  /*1ab0*/  IADD3.X R3, R33, UR36, RZ, P0, !PT ;  /* 0x0000002421037c10 */ /* 0x000fe200087fe4ff */
[C---:B------:R-:W-:Y:S01]  /*1ac0*/  IMAD R6, R248.reuse, UR9, R0 ;  /* 0x00000009f8067c24 */ /* 0x040fe2000f8e0200 */
[----:B------:R2:W-:Y:S01]  /*1ad0*/  STL [R1+0x2c], R123 ;  /* 0x00002c7b01007387 */ /* 0x0005e20000100800 */
[----:B------:R-:W-:Y:S01]  /*1ae0*/  IMAD.U32 R0, RZ, RZ, UR4 ;  /* 0x00000004ff007e24 */ /* 0x000fe2000f8e00ff */
[----:B------:R-:W-:Y:S01]  /*1af0*/  UIMAD UR4, UR31, UR4, URZ ;  /* 0x000000041f0472a4 */ /* 0x000fe2000f8e023f */
[C---:B------:R-:W-:Y:S01]  /*1b00*/  ISETP.GE.AND P0, PT, R248.reuse, UR32, PT ;  /* 0x00000020f8007c0c */ /* 0x040fe2000bf06270 */
[----:B------:R2:W-:Y:S01]  /*1b10*/  STL [R1+0x5c], R122 ;  /* 0x00005c7a01007387 */ /* 0x0005e20000100800 */
[----:B------:R-:W-:Y:S01]  /*1b20*/  IMAD.WIDE.U32 R4, R248, UR8, R32 ;  /* 0x00000008f8047c25 */ /* 0x000fe2000f8e0020 */
[----:B------:R-:W-:Y:S01]  /*1b30*/  ULDC.64 UR12, c[0x0][0x260] ;  /* 0x00009800000c7ab9 */ /* 0x000fe20000000a00 */
[----:B------:R-:W-:Y:S01]  /*1b40*/  ULDC.64 UR10, c[0x0][0x268] ;  /* 0x00009a00000a7ab9 */ /* 0x000fe20000000a00 */
[----:B------:R-:W-:Y:S01]  /*1b50*/  UIMAD UR5, UR33, UR5, UR4 ;  /* 0x00000005210572a4 */ /* 0x000fe2000f8e0204 */
[----:B------:R-:W-:Y:S01]  /*1b60*/  IMAD.WIDE.U32 R16, R0, UR33, R2 ;  /* 0x0000002100107c25 */ /* 0x000fe2000f8e0002 */
[----:B------:R-:W-:Y:S01]  /*1b70*/  UIMAD UR37, UR35, UR12, URZ ;  /* 0x0000000c232572a4 */ /* 0x000fe2000f8e023f */
[----:B------:R-:W-:Y:S01]  /*1b80*/  IADD3 R10, P1, R4, UR24, RZ ;  /* 0x00000018040a7c10 */ /* 0x000fe2000ff3e0ff */
[----:B------:R-:W-:Y:S01]  /*1b90*/  UMOV UR4, 0x400 ;  /* 0x0000040000047882 */ /* 0x000fe20000000000 */
[----:B------:R-:W-:Y:S01]  /*1ba0*/  UIMAD UR35, UR35, UR10, URZ ;  /* 0x0000000a232372a4 */ /* 0x000fe2000f8e023f */
[C---:B------:R-:W-:Y:S01]  /*1bb0*/  VIADD R0, R248.reuse, 0x10 ;  /* 0x00000010f8007836 */ /* 0x040fe20000000000 */
[----:B------:R-:W-:Y:S01]  /*1bc0*/  UIMAD UR31, UR18, -0x40, UR30 ;  /* 0xffffffc0121f78a4 */ /* 0x000fe2000f8e021e */
[----:B------:R-:W-:Y:S01]  /*1bd0*/  IMAD.U32 R19, RZ, RZ, UR12 ;  /* 0x0000000cff137e24 */ /* 0x000fe2000f8e00ff */
[----:B-1----:R-:W-:Y:S01]  /*1be0*/  ULEA UR4, UR34, UR4, 0x18 ;  /* 0x0000000422047291 */ /* 0x002fe2000f8ec03f */
[----:B------:R-:W-:Y:S01]  /*1bf0*/  MOV R29, UR10 ;  /* 0x0000000a001d7c02 */ /* 0x000fe20008000f00 */
[----:B------:R-:W-:Y:S01]  /*1c00*/  UIMAD UR13, UR19, UR13, UR37 ;  /* 0x0000000d130d72a4 */ /* 0x000fe2000f8e0225 */
[----:B------:R-:W-:Y:S01]  /*1c10*/  IADD3 R15, R17, UR5, RZ ;  /* 0x00000005110f7c10 */ /* 0x000fe2000fffe0ff */
[----:B------:R-:W-:Y:S01]  /*1c20*/  UIMAD UR12, UR19, UR11, UR35 ;  /* 0x0000000b130c72a4 */ /* 0x000fe2000f8e0223 */
[----:B------:R-:W-:Y:S01]  /*1c30*/  BSSY B0, `(.L_x_1356) ;  /* 0x0000035000007945 */ /* 0x000fe20003800000 */
[----:B------:R-:W-:Y:S01]  /*1c40*/  IADD3.X R11, R5, UR23, R6, P1, !PT ;  /* 0x00000017050b7c10 */ /* 0x000fe20008ffe406 */
[----:B------:R-:W-:Y:S01]  /*1c50*/  VIADD R26, R248, 0x20 ;  /* 0x00000020f81a7836 */ /* 0x000fe20000000000 */
[----:B------:R-:W-:-:S02]  /*1c60*/  LEA.HI R24, R30, R119, RZ, 0x4 ;  /* 0x000000771e187211 */ /* 0x000fc400078f20ff */
[C---:B------:R-:W-:Y:S02]  /*1c70*/  ISETP.GE.AND P2, PT, R0.reuse, UR32, PT ;  /* 0x0000002000007c0c */ /* 0x040fe4000bf46270 */
[----:B------:R-:W-:Y:S02]  /*1c80*/  ISETP.GE.AND P1, PT, R0, UR31, PT ;  /* 0x0000001f00007c0c */ /* 0x000fe4000bf26270 */
[----:B------:R-:W-:Y:S02]  /*1c90*/  IADD3 R27, R248, 0x30, RZ ;  /* 0x00000030f81b7810 */ /* 0x000fe40007ffe0ff */
[----:B------:R-:W-:Y:S01]  /*1ca0*/  LEA R219, R219, UR4, 0x1 ;  /* 0x00000004dbdb7c11 */ /* 0x000fe2000f8e08ff */
[----:B--2---:R-:W-:Y:S08]  /*1cb0*/  @P0 BRA `(.L_x_1357) ;  /* 0x0000000000b00947 */ /* 0x004ff00003800000 */
        /* <DEDUP_REMOVED lines=15> */
[----:B------:R-:W-:Y:S02]  /*1db0*/  @!P5 LEA.HI.X R5, R8, R5, R18, 0x1, P3 ;  /* 0x000000050805d211 */ /* 0x000fe400018f0c12 */
        /* <DEDUP_REMOVED lines=28> */
.L_x_1357:
[----:B------:R-:W-:Y:S05]  /*1f80*/  BSYNC B0 ;  /* 0x0000000000007941 */ /* 0x000fea0003800000 */
.L_x_1356:
[----:B------:R-:W-:Y:S01]  /*1f90*/  IMAD.WIDE.U32 R34, R19, UR19, R10 ;  /* 0x0000001313227c25 */ /* 0x000fe2000f8e000a */
[----:B------:R-:W-:Y:S01]  /*1fa0*/  ISETP.GE.AND P0, PT, R0, UR31, PT ;  /* 0x0000001f00007c0c */ /* 0x000fe2000bf06270 */
[----:B------:R-:W-:Y:S01]  /*1fb0*/  BSSY B0, `(.L_x_1358) ;  /* 0x000003a000007945 */ /* 0x000fe20003800000 */
[----:B-12---:R-:W-:Y:S01]  /*1fc0*/  LOP3.LUT R2, R24, 0xfffffff0, RZ, 0xc0, !PT ;  /* 0xfffffff018027812 */ /* 0x006fe200078ec0ff */
        /* <DEDUP_REMOVED lines=32> */
[----:B------:R-:W4:Y:S01]  /*21d0*/  @!P3 LDC.64 R8, c[0x0][0x210] ;  /* 0x00008400ff08bb82 */ /* 0x000f220000000a00 */
[----:B--2---:R-:W-:-:S04]  /*21e0*/  @!P4 LEA R6, P2, R2, R6, 0x1 ;  /* 0x000000060206c211 */ /* 0x004fc800078408ff */
[----:B------:R-:W-:-:S05]  /*21f0*/  @!P4 LEA.HI.X R7, R2, R7, R0, 0x1, P2 ;  /* 0x000000070207c211 */ /* 0x000fca00010f0c00 */
[----:B------:R-:W-:Y:S01]  /*2200*/  @!PT LDS RZ, [RZ] ;  /* 0x00000000fffff984 */ /* 0x000fe20000000800 */
[----:B------:R-:W-:Y:S01]  /*2210*/  @!PT LDS RZ, [RZ] ;  /* 0x00000000fffff984 */ /* 0x000fe20000000800 */
[----:B------:R-:W-:Y:S01]  /*2220*/  @!PT LDS RZ, [RZ] ;  /* 0x00000000fffff984 */ /* 0x000fe20000000800 */
[----:B------:R3:W-:Y:S01]  /*2230*/  @!P4 LDGSTS.E.BYPASS.LTC128B.128 [R219+0x2800], desc[UR28][R6.64+0x80] ;  /* 0x0280008006dbcfae */ /* 0x0007e2000b901d5c */
[----:B----4-:R-:W-:-:S03]  /*2240*/  @!P3 LEA R4, P2, R2, R8, 0x1 ;  /* 0x000000080204b211 */ /* 0x010fc600078408ff */
        /* <DEDUP_REMOVED lines=16> */
.L_x_1359:
[----:B------:R-:W-:Y:S05]  /*2350*/  BSYNC B0 ;  /* 0x0000000000007941 */ /* 0x000fea0003800000 */
.L_x_1358:
[----:B------:R-:W-:Y:S04]  /*2360*/  BSSY B0, `(.L_x_1360) ;  /* 0x0000031000007945 */ /* 0x000fe80003800000 */
[----:B------:R-:W-:Y:S05]  /*2370*/  @P5 BRA `(.L_x_1361) ;  /* 0x0000000000bc5947 */ /* 0x000fea0003800000 */
[----:B------:R-:W-:Y:S01]  /*2380*/  ULDC UR5, c[0x0][0x2d0] ;  /* 0x0000b40000057ab9 */ /* 0x000fe20000000800 */
[----:B--23--:R-:W-:Y:S01]  /*2390*/  IADD3 R4, P2, R12, 0x20, RZ ;  /* 0x000000200c047810 */ /* 0x00cfe20007f5e0ff */
        /* <DEDUP_REMOVED lines=13> */
[----:B------:R-:W3:Y:S08]  /*2470*/  @!P5 LDC.64 R8, c[0x0][0x210] ;  /* 0x00008400ff08db82 */ /* 0x000ef00000000a00 */
[----:B------:R-:W5:Y:S01]  /*2480*/  @!P4 LDC.64 R10, c[0x0][0x210] ;  /* 0x00008400ff0acb82 */ /* 0x000f620000000a00 */
[----:B--2---:R-:W-:-:S04]  /*2490*/  @!P3 LEA R4, P2, R2, R6, 0x1 ;  /* 0x000000060204b211 */ /* 0x004fc800078408ff */
        /* <DEDUP_REMOVED lines=29> */
.L_x_1361:
[----:B------:R-:W-:Y:S05]  /*2670*/  BSYNC B0 ;  /* 0x0000000000007941 */ /* 0x000fea0003800000 */
.L_x_1360:
[----:B------:R-:W-:Y:S04]  /*2680*/  BSSY B0, `(.L_x_1362) ;  /* 0x0000031000007945 */ /* 0x000fe80003800000 */
[----:B------:R-:W-:Y:S05]  /*2690*/  @P6 BRA `(.L_x_1363) ;  /* 0x0000000000bc6947 */ /* 0x000fea0003800000 */
[----:B------:R-:W-:Y:S01]  /*26a0*/  ULDC UR5, c[0x0][0x2d0] ;  /* 0x0000b40000057ab9 */ /* 0x000fe20000000800 */
[----:B--234-:R-:W-:Y:S01]  /*26b0*/  IADD3 R4, P2, R12, 0x30, RZ ;  /* 0x000000300c047810 */ /* 0x01cfe20007f5e0ff */
        /* <DEDUP_REMOVED lines=13> */
[----:B------:R-:W4:Y:S08]  /*2790*/  @!P6 LDC.64 R6, c[0x0][0x210] ;  /* 0x00008400ff06eb82 */ /* 0x000f300000000a00 */
[----:B------:R-:W5:Y:S01]  /*27a0*/  @!P4 LDC.64 R18, c[0x0][0x210] ;  /* 0x00008400ff12cb82 */ /* 0x000f620000000a00 */
[----:B--2---:R-:W-:-:S04]  /*27b0*/  @!P5 LEA R4, P2, R8, R10, 0x1 ;  /* 0x0000000a0804d211 */ /* 0x004fc800078408ff */
        /* <DEDUP_REMOVED lines=29> */
.L_x_1363:
[----:B------:R-:W-:Y:S05]  /*2990*/  BSYNC B0 ;  /* 0x0000000000007941 */ /* 0x000fea0003800000 */
.L_x_1362:
[----:B------:R-:W-:Y:S01]  /*29a0*/  VIADD R121, R35, UR13 ;  /* 0x0000000d23797c36 */ /* 0x000fe20008000000 */
[----:B------:R-:W-:Y:S01]  /*29b0*/  USHF.L.U32 UR32, UR8, 0x6, URZ ;  /* 0x0000000608207899 */ /* 0x000fe2000800063f */
[----:B------:R-:W-:Y:S01]  /*29c0*/  IMAD.MOV.U32 R120, RZ, RZ, R34 ;  /* 0x000000ffff787224 */ /* 0x000fe200078e0022 */
[----:B------:R-:W-:Y:S01]  /*29d0*/  USHF.L.U64.HI UR5, UR8, 0x6, UR9 ;  /* 0x0000000608057899 */ /* 0x000fe20008010209 */
[----:B------:R-:W-:Y:S01]  /*29e0*/  ISETP.GE.AND P3, PT, R248, UR31, PT ;  /* 0x0000001ff8007c0c */ /* 0x000fe2000bf66270 */
[----:B------:R-:W-:Y:S01]  /*29f0*/  USHF.R.S32.HI UR37, URZ, 0x1f, UR18 ;  /* 0x0000001f3f257899 */ /* 0x000fe20008011412 */
[----:B--23--:R-:W-:Y:S01]  /*2a00*/  SHF.R.S32.HI R2, RZ, 0x1f, R20 ;  /* 0x0000001fff027819 */ /* 0x00cfe20000011414 */
        /* <DEDUP_REMOVED lines=14> */
[----:B-1----:R-:W-:Y:S01]  /*2af0*/  IMAD.IADD R34, R20, 0x1, -R4 ;  /* 0x0000000114227824 */ /* 0x002fe200078e0a04 */
        /* <DEDUP_REMOVED lines=39> */
.L_x_1365:
[----:B------:R-:W-:Y:S05]  /*2d70*/  BSYNC B0 ;  /* 0x0000000000007941 */ /* 0x000fea0003800000 */
.L_x_1364:
[----:B-1-3--:R-:W-:Y:S01]  /*2d80*/  IMAD.SHL.U32 R6, R28, 0x40, RZ ;  /* 0x000000401c067824 */ /* 0x00afe200078e00ff */
        /* <DEDUP_REMOVED lines=51> */
.L_x_1367:
[----:B------:R-:W-:Y:S05]  /*30c0*/  BSYNC B0 ;  /* 0x0000000000007941 */ /* 0x000fea0003800000 */
.L_x_1366:
[----:B------:R-:W-:Y:S04]  /*30d0*/  BSSY B0, `(.L_x_1368) ;  /* 0x000002d000007945 */ /* 0x000fe80003800000 */
[----:B------:R-:W-:Y:S05]  /*30e0*/  @P5 BRA `(.L_x_1369) ;  /* 0x0000000000ac5947 */ /* 0x000fea0003800000 */
[----:B------:R-:W-:Y:S01]  /*30f0*/  ULDC UR10, c[0x0][0x2d0] ;  /* 0x0000b400000a7ab9 */ /* 0x000fe20000000800 */
[----:B------:R-:W-:Y:S01]  /*3100*/  IMAD.U32 R0, RZ, RZ, UR8 ;  /* 0x00000008ff007e24 */ /* 0x000fe2000f8e00ff */
[----:B------:R-:W-:Y:S01]  /*3110*/  ISETP.GE.AND P4, PT, R124, UR10, PT ;  /* 0x0000000a7c007c0c */ /* 0x000fe2000bf86270 */
[----:B-1-3--:R-:W-:Y:S01]  /*3120*/  IMAD.U32 R6, RZ, RZ, UR8 ;  /* 0x00000008ff067e24 */ /* 0x00afe2000f8e00ff */
[----:B------:R-:W-:Y:S01]  /*3130*/  ISETP.GE.AND P5, PT, R32, UR10, PT ;  /* 0x0000000a20007c0c */ /* 0x000fe2000bfa6270 */
[----:B------:R-:W-:Y:S01]  /*3140*/  IMAD.U32 R12, RZ, RZ, UR9 ;  /* 0x00000009ff0c7e24 */ /* 0x000fe2000f8e00ff */
        /* <DEDUP_REMOVED lines=37> */
.L_x_1369:
[----:B------:R-:W-:Y:S05]  /*33a0*/  BSYNC B0 ;  /* 0x0000000000007941 */ /* 0x000fea0003800000 */
.L_x_1368:
        /* <DEDUP_REMOVED lines=45> */
.L_x_1371:
[----:B------:R-:W-:Y:S05]  /*3680*/  BSYNC B0 ;  /* 0x0000000000007941 */ /* 0x000fea0003800000 */
.L_x_1370:
[----:B------:R-:W0:Y:S01]  /*3690*/  LDGDEPBAR ;  /* 0x00000000000079af */ /* 0x000e220000000000 */
[----:B------:R-:W-:Y:S01]  /*36a0*/  ISETP.GE.AND P1, PT, R248, UR31, PT ;  /* 0x0000001ff8007c0c */ /* 0x000fe2000bf26270 */
[----:B----4-:R-:W-:Y:S01]  /*36b0*/  IMAD.WIDE.U32 R10, R29, UR19, R18 ;  /* 0x000000131d0a7c25 */ /* 0x010fe2000f8e0012 */
[----:B------:R-:W-:Y:S01]  /*36c0*/  USHF.L.U64.HI UR35, UR6, 0x6, UR7 ;  /* 0x0000000606237899 */ /* 0x000fe20008010207 */
[----:B------:R-:W-:Y:S01]  /*36d0*/  LOP3.LUT R2, R17, 0x8, R22, 0xf8, !PT ;  /* 0x0000000811027812 */ /* 0x000fe200078ef816 */
[----:B------:R-:W-:Y:S01]  /*36e0*/  USHF.L.U32 UR36, UR6, 0x6, URZ ;  /* 0x0000000606247899 */ /* 0x000fe2000800063f */
[----:B---3--:R-:W-:Y:S01]  /*36f0*/  VIADD R9, R11, UR12 ;  /* 0x0000000c0b097c36 */ /* 0x008fe20008000000 */
[----:B------:R3:W-:Y:S01]  /*3700*/  STL.64 [R1+0x90], R10 ;  /* 0x0000900a01007387 */ /* 0x0007e20000100a00 */
[----:B------:R-:W-:Y:S01]  /*3710*/  IMAD.MOV.U32 R8, RZ, RZ, R10 ;  /* 0x000000ffff087224 */ /* 0x000fe200078e000a */
[----:B-1----:R-:W-:Y:S01]  /*3720*/  SHF.R.U32.HI R5, RZ, 0x3, R17 ;  /* 0x00000003ff057819 */ /* 0x002fe20000011611 */
[----:B------:R-:W-:Y:S01]  /*3730*/  UIMAD UR10, UR35, UR18, URZ ;  /* 0x00000012230a72a4 */ /* 0x000fe2000f8e023f */
[----:B------:R-:W-:Y:S01]  /*3740*/  IMAD.U32 R6, RZ, RZ, UR18 ;  /* 0x00000012ff067e24 */ /* 0x000fe2000f8e00ff */
        /* <DEDUP_REMOVED lines=61> */
.L_x_1373:
[----:B------:R-:W-:Y:S05]  /*3b20*/  BSYNC B0 ;  /* 0x0000000000007941 */ /* 0x000fea0003800000 */
.L_x_1372:
        /* <DEDUP_REMOVED lines=17> */
[----:B---34-:R-:W3:Y:S02]  /*3c40*/  @!P3 LDC.64 R10, c[0x0][0x220] ;  /* 0x00008800ff0abb82 */ /* 0x018ee40000000a00 */
        /* <DEDUP_REMOVED lines=33> */
.L_x_1375:
[----:B------:R-:W-:Y:S05]  /*3e60*/  BSYNC B0 ;  /* 0x0000000000007941 */ /* 0x000fea0003800000 */
.L_x_1374:
        /* <DEDUP_REMOVED lines=9> */
[----:B-1-34-:R-:W-:Y:S01]  /*3f00*/  IMAD.U32 R8, RZ, RZ, UR7 ;  /* 0x00000007ff087e24 */ /* 0x01afe2000f8e00ff */
        /* <DEDUP_REMOVED lines=38> */
.L_x_1377:
[----:B------:R-:W-:Y:S05]  /*4170*/  BSYNC B0 ;  /* 0x0000000000007941 */ /* 0x000fea0003800000 */
.L_x_1376:
        /* <DEDUP_REMOVED lines=49> */
.L_x_1379:
[----:B------:R-:W-:Y:S05]  /*4490*/  BSYNC B0 ;  /* 0x0000000000007941 */ /* 0x000fea0003800000 */
.L_x_1378:
[----:B-1-34-:R-:W-:Y:S01]  /*44a0*/  LDSM.16.M88.4 R8, [R199] ;  /* 0x00000000c708783b */ /* 0x01afe20000000200 */
[----:B------:R-:W-:Y:S01]  /*44b0*/  R2P PR, R28, 0x6 ;  /* 0x000000061c007804 */ /* 0x000fe20000000000 */
[----:B------:R-:W-:Y:S01]  /*44c0*/  IMAD.MOV.U32 R4, RZ, RZ, 0x10 ;  /* 0x00000010ff047424 */ /* 0x000fe200078e00ff */
[----:B------:R-:W-:Y:S01]  /*44d0*/  LOP3.LUT P0, RZ, R34, 0x2, RZ, 0xc0, !PT ;  /* 0x0000000222ff7812 */ /* 0x000fe2000780c0ff */
[----:B------:R-:W1:Y:S01]  /*44e0*/  LDSM.16.M88.4 R12, [R192+0x8000] ;  /* 0x00800000c00c783b */ /* 0x000e620000000200 */
[----:B------:R-:W-:Y:S01]  /*44f0*/  VIADD R0, R192, 0x8000 ;  /* 0x00008000c0007836 */ /* 0x000fe20000000000 */
[----:B------:R-:W-:Y:S01]  /*4500*/  ULDC UR10, c[0x0][0x39c] ;  /* 0x0000e700000a7ab9 */ /* 0x000fe20000000800 */
[----:B------:R-:W-:Y:S01]  /*4510*/  SEL R4, R4, 0xfffffff0, !P0 ;  /* 0xfffffff004047807 */ /* 0x000fe20004000000 */
[----:B------:R-:W-:Y:S01]  /*4520*/  VIADD R203, R192, 0x8020 ;  /* 0x00008020c0cb7836 */ /* 0x000fe20000000000 */
[----:B------:R-:W3:Y:S01]  /*4530*/  LDSM.16.M88.4 R36, [R192+0x8800] ;  /* 0x00880000c024783b */ /* 0x000ee20000000200 */
[----:B------:R-:W-:Y:S01]  /*4540*/  IMAD.MOV.U32 R2, RZ, RZ, 0x40 ;  /* 0x00000040ff027424 */ /* 0x000fe200078e00ff */
[----:B------:R-:W-:Y:S01]  /*4550*/  LOP3.LUT P0, RZ, R34, 0x4, RZ, 0xc0, !PT ;  /* 0x0000000422ff7812 */ /* 0x000fe2000780c0ff */
[----:B------:R-:W-:Y:S01]  /*4560*/  IMAD R200, R4, 0x2, R199 ;  /* 0x0000000204c87824 */ /* 0x000fe200078e02c7 */
[----:B------:R-:W4:Y:S01]  /*4570*/  LDSM.16.M88.4 R28, [R192+0x9000] ;  /* 0x00900000c01c783b */ /* 0x000f220000000200 */
[----:B------:R-:W-:Y:S01]  /*4580*/  @P1 VIADD R203, R0, 0xffffffe0 ;  /* 0xffffffe000cb1836 */ /* 0x000fe20000000000 */
[----:B------:R-:W-:Y:S01]  /*4590*/  SEL R2, R2, 0xffffffc0, !P2 ;  /* 0xffffffc002027807 */ /* 0x000fe20005000000 */
[----:B------:R-:W-:Y:S01]  /*45a0*/  IMAD.MOV.U32 R0, RZ, RZ, 0x20 ;  /* 0x00000020ff007424 */ /* 0x000fe200078e00ff */
[----:B------:R-:W5:Y:S01]  /*45b0*/  LDSM.16.M88.4 R24, [R192+0x9800] ;  /* 0x00980000c018783b */ /* 0x000f620000000200 */
[----:B------:R-:W-:Y:S01]  /*45c0*/  LOP3.LUT R3, R118, 0xffffffe0, RZ, 0xc0, !PT ;  /* 0xffffffe076037812 */ /* 0x000fe200078ec0ff */
[----:B------:R-:W-:Y:S01]  /*45d0*/  UIADD3 UR7, UR30, 0x1, -UR17 ;  /* 0x000000011e077890 */ /* 0x000fe2000fffe811 */
[----:B------:R-:W-:Y:S01]  /*45e0*/  IMAD.IADD R198, R192, 0x1, R2 ;  /* 0x00000001c0c67824 */ /* 0x000fe200078e0202 */
[----:B------:R-:W-:Y:S01]  /*45f0*/  LDSM.16.M88.4 R16, [R200] ;  /* 0x00000000c810783b */ /* 0x000fe20000000200 */
[----:B------:R-:W-:Y:S01]  /*4600*/  SEL R0, R0, 0xffffffe0, !P0 ;  /* 0xffffffe000007807 */ /* 0x000fe20004000000 */
[----:B------:R-:W-:Y:S01]  /*4610*/  IMAD.IADD R197, R2, 0x1, R203 ;  /* 0x0000000102c57824 */ /* 0x000fe200078e02cb */
[----:B------:R-:W-:Y:S01]  /*4620*/  LEA R7, R117, UR27, 0x4 ;  /* 0x0000001b75077c11 */ /* 0x000fe2000f8e20ff */
[----:B------:R-:W2:Y:S01]  /*4630*/  LDSM.16.M88.4 R44, [R203] ;  /* 0x00000000cb2c783b */ /* 0x000ea20000000200 */
[----:B------:R-:W-:Y:S01]  /*4640*/  UIADD3 UR6, UR7, UR21, URZ ;  /* 0x0000001507067290 */ /* 0x000fe2000fffe03f */
[C---:B------:R-:W-:Y:S01]  /*4650*/  IMAD R202, R0.reuse, 0x2, R199 ;  /* 0x0000000200ca7824 */ /* 0x040fe200078e02c7 */
[----:B------:R-:W-:Y:S01]  /*4660*/  UIADD3 UR22, UR30, -UR22, -UR17 ;  /* 0x800000161e167290 */ /* 0x000fe2000fffe811 */
[----:B------:R-:W2:Y:S01]  /*4670*/  LDSM.16.M88.4 R64, [R203+0x800] ;  /* 0x00080000cb40783b */ /* 0x000ea20000000200 */
[----:B------:R-:W-:Y:S01]  /*4680*/  IMAD R201, R0, 0x2, R200 ;  /* 0x0000000200c97824 */ /* 0x000fe200078e02c8 */
[----:B------:R-:W-:Y:S01]  /*4690*/  UISETP.GT.AND UP0, UPT, UR18, UR14, UPT ;  /* 0x0000000e1200728c */ /* 0x000fe2000bf04270 */
[C---:B------:R-:W-:Y:S01]  /*46a0*/  VIADD R218, R203.reuse, 0x800 ;  /* 0x00000800cbda7836 */ /* 0x040fe20000000000 */
[----:B------:R-:W2:Y:S01]  /*46b0*/  LDSM.16.M88.4 R72, [R203+0x1000] ;  /* 0x00100000cb48783b */ /* 0x000ea20000000200 */
[----:B------:R-:W-:-:S02]  /*46c0*/  VIADD R217, R203, 0x1000 ;  /* 0x00001000cbd97836 */ /* 0x000fc40000000000 */
[C---:B------:R-:W-:Y:S01]  /*46d0*/  VIADD R216, R203.reuse, 0x1800 ;  /* 0x00001800cbd87836 */ /* 0x040fe20000000000 */
[----:B------:R-:W2:Y:S01]  /*46e0*/  LDSM.16.M88.4 R76, [R203+0x1800] ;  /* 0x00180000cb4c783b */ /* 0x000ea20000000200 */
[C---:B------:R-:W-:Y:S02]  /*46f0*/  VIADD R215, R203.reuse, 0x2000 ;  /* 0x00002000cbd77836 */ /* 0x040fe40000000000 */
[C---:B------:R-:W-:Y:S01]  /*4700*/  VIADD R214, R203.reuse, 0x2800 ;  /* 0x00002800cbd67836 */ /* 0x040fe20000000000 */
[----:B------:R-:W-:Y:S01]  /*4710*/  LDSM.16.M88.4 R20, [R202] ;  /* 0x00000000ca14783b */ /* 0x000fe20000000200 */
[C---:B------:R-:W-:Y:S01]  /*4720*/  VIADD R213, R203.reuse, 0x3000 ;  /* 0x00003000cbd57836 */ /* 0x040fe20000000000 */
[----:B-1----:R-:W-:Y:S02]  /*4730*/  HMMA.16816.F32.BF16 R40, R8, R12, RZ ;  /* 0x0000000c0828723c */ /* 0x002fe400000418ff */
[----:B------:R-:W1:Y:S01]  /*4740*/  LDSM.16.M88.4 R84, [R198+0x8000] ;  /* 0x00800000c654783b */ /* 0x000e620000000200 */
[----:B------:R-:W-:-:S02]  /*4750*/  VIADD R212, R203, 0x3800 ;  /* 0x00003800cbd47836 */ /* 0x000fc40000000000 */
[C---:B------:R-:W-:Y:S01]  /*4760*/  VIADD R211, R203.reuse, 0x4000 ;  /* 0x00004000cbd37836 */ /* 0x040fe20000000000 */
[----:B------:R-:W1:Y:S01]  /*4770*/  LDSM.16.M88.4 R80, [R198+0x8800] ;  /* 0x00880000c650783b */ /* 0x000e620000000200 */
[C---:B------:R-:W-:Y:S01]  /*4780*/  HMMA.16816.F32.BF16 R12, R8.reuse, R14, RZ ;  /* 0x0000000e080c723c */ /* 0x040fe200000418ff */
[C---:B------:R-:W-:Y:S02]  /*4790*/  VIADD R210, R203.reuse, 0x4800 ;  /* 0x00004800cbd27836 */ /* 0x040fe40000000000 */
[----:B------:R-:W1:Y:S01]  /*47a0*/  LDSM.16.M88.4 R88, [R198+0x9000] ;  /* 0x00900000c658783b */ /* 0x000e620000000200 */
[C---:B------:R-:W-:Y:S02]  /*47b0*/  VIADD R209, R203.reuse, 0x5000 ;  /* 0x00005000cbd17836 */ /* 0x040fe40000000000 */
[----:B---3--:R-:W-:Y:S01]  /*47c0*/  HMMA.16816.F32.BF16 R48, R8, R36, RZ ;  /* 0x000000240830723c */ /* 0x008fe200000418ff */
[----:B------:R-:W3:Y:S01]  /*47d0*/  LDSM.16.M88.4 R92, [R198+0x9800] ;  /* 0x00980000c65c783b */ /* 0x000ee20000000200 */
[----:B------:R-:W-:-:S02]  /*47e0*/  VIADD R208, R203, 0x5800 ;  /* 0x00005800cbd07836 */ /* 0x000fc40000000000 */
[C---:B------:R-:W-:Y:S01]  /*47f0*/  VIADD R207, R203.reuse, 0x6000 ;  /* 0x00006000cbcf7836 */ /* 0x040fe20000000000 */
[----:B------:R-:W-:Y:S01]  /*4800*/  LDSM.16.M88.4 R96, [R197] ;  /* 0x00000000c560783b */ /* 0x000fe20000000200 */
[C---:B------:R-:W-:Y:S01]  /*4810*/  HMMA.16816.F32.BF16 R52, R8.reuse, R38, RZ ;  /* 0x000000260834723c */ /* 0x040fe200000418ff */
[C---:B------:R-:W-:Y:S02]  /*4820*/  VIADD R206, R203.reuse, 0x6800 ;  /* 0x00006800cbce7836 */ /* 0x040fe40000000000 */
[----:B------:R-:W-:Y:S01]  /*4830*/  LDSM.16.M88.4 R108, [R192+0xc000] ;  /* 0x00c00000c06c783b */ /* 0x000fe20000000200 */
[C---:B------:R-:W-:Y:S02]  /*4840*/  VIADD R205, R203.reuse, 0x7000 ;  /* 0x00007000cbcd7836 */ /* 0x040fe40000000000 */
[----:B----4-:R-:W-:Y:S01]  /*4850*/  HMMA.16816.F32.BF16 R56, R8, R28, RZ ;  /* 0x0000001c0838723c */ /* 0x010fe200000418ff */
[----:B------:R-:W-:Y:S01]  /*4860*/  LDSM.16.M88.4 R104, [R203+0x4000] ;  /* 0x00400000cb68783b */ /* 0x000fe20000000200 */
[----:B------:R-:W-:-:S03]  /*4870*/  VIADD R204, R203, 0x7800 ;  /* 0x00007800cbcc7836 */ /* 0x000fc60000000000 */
[----:B------:R-:W-:Y:S01]  /*4880*/  LDSM.16.M88.4 R100, [R192+0xd000] ;  /* 0x00d00000c064783b */ /* 0x000fe20000000200 */
[C---:B------:R-:W-:Y:S03]  /*4890*/  HMMA.16816.F32.BF16 R60, R8.reuse, R30, RZ ;  /* 0x0000001e083c723c */ /* 0x040fe600000418ff */
[----:B------:R-:W-:Y:S03]  /*48a0*/  LDSM.16.M88.4 R112, [R192+0xe800] ;  /* 0x00e80000c070783b */ /* 0x000fe60000000200 */
[C---:B-----5:R-:W-:Y:S01]  /*48b0*/  HMMA.16816.F32.BF16 R68, R8.reuse, R24, RZ ;  /* 0x000000180844723c */ /* 0x060fe200000418ff */
[----:B------:R-:W0:Y:S05]  /*48c0*/  LDGDEPBAR ;  /* 0x00000000000079af */ /* 0x000e2a0000000000 */
[----:B------:R-:W-:Y:S01]  /*48d0*/  HMMA.16816.F32.BF16 R8, R8, R26, RZ ;  /* 0x0000001a0808723c */ /* 0x000fe200000418ff */
[----:B------:R-:W-:Y:S05]  /*48e0*/  LDSM.16.M88.4 R24, [R197+0x800] ;  /* 0x00080000c518783b */ /* 0x000fea0000000200 */
[C---:B--2---:R-:W-:Y:S06]  /*48f0*/  HMMA.16816.F32.BF16 R28, R16.reuse, R44, R40 ;  /* 0x0000002c101c723c */ /* 0x044fec0000041828 */
[C---:B------:R-:W-:Y:S01]  /*4900*/  HMMA.16816.F32.BF16 R36, R16.reuse, R46, R12 ;  /* 0x0000002e1024723c */ /* 0x040fe2000004180c */
[----:B------:R-:W2:Y:S05]  /*4910*/  LDSM.16.M88.4 R12, [R201] ;  /* 0x00000000c90c783b */ /* 0x000eaa0000000200 */
[C---:B------:R-:W-:Y:S01]  /*4920*/  HMMA.16816.F32.BF16 R40, R16.reuse, R64, R48 ;  /* 0x000000401028723c */ /* 0x040fe20000041830 */
[----:B------:R-:W4:Y:S05]  /*4930*/  LDSM.16.M88.4 R48, [R197+0x1000] ;  /* 0x00100000c530783b */ /* 0x000f2a0000000200 */
[C---:B------:R-:W-:Y:S01]  /*4940*/  HMMA.16816.F32.BF16 R44, R16.reuse, R66, R52 ;  /* 0x00000042102c723c */ /* 0x040fe20000041834 */
[----:B------:R-:W5:Y:S05]  /*4950*/  LDSM.16.M88.4 R52, [R197+0x1800] ;  /* 0x00180000c534783b */ /* 0x000f6a0000000200 */
[C---:B------:R-:W-:Y:S06]  /*4960*/  HMMA.16816.F32.BF16 R56, R16.reuse, R72, R56 ;  /* 0x000000481038723c */ /* 0x040fec0000041838 */
[C---:B------:R-:W-:Y:S01]  /*4970*/  HMMA.16816.F32.BF16 R60, R16.reuse, R74, R60 ;  /* 0x0000004a103c723c */ /* 0x040fe2000004183c */
[----:B------:R-:W-:Y:S05]  /*4980*/  LDSM.16.M88.4 R72, [R192+0xb000] ;  /* 0x00b00000c048783b */ /* 0x000fea0000000200 */
[C---:B------:R-:W-:Y:S01]  /*4990*/  HMMA.16816.F32.BF16 R64, R16.reuse, R76, R68 ;  /* 0x0000004c1040723c */ /* 0x040fe20000041844 */
[----:B------:R-:W-:Y:S05]  /*49a0*/  LDSM.16.M88.4 R68, [R192+0xa800] ;  /* 0x00a80000c044783b */ /* 0x000fea0000000200 */
        /* <DEDUP_REMOVED lines=14> */
[----:B------:R-:W-:Y:S04]  /*4a90*/  LDSM.16.M88.4 R20, [R200+0x2000] ;  /* 0x00200000c814783b */ /* 0x000fe80000000200 */
[----:B------:R-:W3:Y:S01]  /*4aa0*/  LDSM.16.M88.4 R92, [R203+0x2000] ;  /* 0x00200000cb5c783b */ /* 0x000ee20000000200 */
[C---:B--2---:R-:W-:Y:S06]  /*4ab0*/  HMMA.16816.F32.BF16 R28, R12.reuse, R96, R28 ;  /* 0x000000600c1c723c */ /* 0x044fec000004181c */
[C---:B------:R-:W-:Y:S01]  /*4ac0*/  HMMA.16816.F32.BF16 R36, R12.reuse, R98, R36 ;  /* 0x000000620c24723c */ /* 0x040fe20000041824 */
[----:B------:R-:W-:Y:S05]  /*4ad0*/  LDSM.16.M88.4 R96, [R197+0x3800] ;  /* 0x00380000c560783b */ /* 0x000fea0000000200 */
[C---:B------:R-:W-:Y:S06]  /*4ae0*/  HMMA.16816.F32.BF16 R40, R12.reuse, R24, R40 ;  /* 0x000000180c28723c */ /* 0x040fec0000041828 */
[C---:B------:R-:W-:Y:S06]  /*4af0*/  HMMA.16816.F32.BF16 R44, R12.reuse, R26, R44 ;  /* 0x0000001a0c2c723c */ /* 0x040fec000004182c */
[C---:B----4-:R-:W-:Y:S06]  /*4b00*/  HMMA.16816.F32.BF16 R56, R12.reuse, R48, R56 ;  /* 0x000000300c38723c */ /* 0x050fec0000041838 */
[C---:B------:R-:W-:Y:S01]  /*4b10*/  HMMA.16816.F32.BF16 R60, R12.reuse, R50, R60 ;  /* 0x000000320c3c723c */ /* 0x040fe2000004183c */
[----:B------:R-:W2:Y:S05]  /*4b20*/  LDSM.16.M88.4 R48, [R203+0x2800] ;  /* 0x00280000cb30783b */ /* 0x000eaa0000000200 */
[C---:B-----5:R-:W-:Y:S06]  /*4b30*/  HMMA.16816.F32.BF16 R64, R12.reuse, R52, R64 ;  /* 0x000000340c40723c */ /* 0x060fec0000041840 */
        /* <DEDUP_REMOVED lines=15> */
[C---:B---3--:R-:W-:Y:S01]  /*4c30*/  HMMA.16816.F32.BF16 R24, R20.reuse, R92, R12 ;  /* 0x0000005c1418723c */ /* 0x048fe2000004180c */
[----:B------:R-:W-:Y:S05]  /*4c40*/  LDSM.16.M88.4 R12, [R201+0x2000] ;  /* 0x00200000c90c783b */ /* 0x000fea0000000200 */
[C---:B------:R-:W-:Y:S01]  /*4c50*/  HMMA.16816.F32.BF16 R8, R20.reuse, R94, R36 ;  /* 0x0000005e1408723c */ /* 0x040fe20000041824 */
[----:B------:R-:W3:Y:S05]  /*4c60*/  LDSM.16.M88.4 R92, [R197+0x2000] ;  /* 0x00200000c55c783b */ /* 0x000eea0000000200 */
[C---:B--2---:R-:W-:Y:S06]  /*4c70*/  HMMA.16816.F32.BF16 R40, R20.reuse, R48, R40 ;  /* 0x000000301428723c */ /* 0x044fec0000041828 */
[C---:B------:R-:W-:Y:S06]  /*4c80*/  HMMA.16816.F32.BF16 R44, R20.reuse, R50, R44 ;  /* 0x00000032142c723c */ /* 0x040fec000004182c */
[C---:B----4-:R-:W-:Y:S06]  /*4c90*/  HMMA.16816.F32.BF16 R56, R20.reuse, R52, R56 ;  /* 0x000000341438723c */ /* 0x050fec0000041838 */
[C---:B------:R-:W-:Y:S06]  /*4ca0*/  HMMA.16816.F32.BF16 R60, R20.reuse, R54, R60 ;  /* 0x00000036143c723c */ /* 0x040fec000004183c */
[C---:B------:R-:W-:Y:S06]  /*4cb0*/  HMMA.16816.F32.BF16 R64, R20.reuse, R80, R64 ;  /* 0x000000501440723c */ /* 0x040fec0000041840 */
[----:B------:R-:W-:Y:S01]  /*4cc0*/  HMMA.16816.F32.BF16 R36, R20, R82, R28 ;  /* 0x000000521424723c */ /* 0x000fe2000004181c */
[----:B------:R-:W-:Y:S05]  /*4cd0*/  LDSM.16.M88.4 R80, [R197+0x3000] ;  /* 0x00300000c550783b */ /* 0x000fea0000000200 */
[C---:B-----5:R-:W-:Y:S06]  /*4ce0*/  HMMA.16816.F32.BF16 R20, R16.reuse, R88, R24 ;  /* 0x000000581014723c */ /* 0x060fec0000041818 */
[C---:B------:R-:W-:Y:S01]  /*4cf0*/  HMMA.16816.F32.BF16 R28, R16.reuse, R90, R8 ;  /* 0x0000005a101c723c */ /* 0x040fe20000041808 */
[----:B------:R-:W2:Y:S04]  /*4d00*/  LDSM.16.M88.4 R8, [R199+0x4000] ;  /* 0x00400000c708783b */ /* 0x000ea80000000200 */
[----:B------:R-:W-:Y:S01]  /*4d10*/  LDSM.16.M88.4 R88, [R192+0xc800] ;  /* 0x00c80000c058783b */ /* 0x000fe20000000200 */
[C---:B-1----:R-:W-:Y:S06]  /*4d20*/  HMMA.16816.F32.BF16 R24, R16.reuse, R76, R40 ;  /* 0x0000004c1018723c */ /* 0x042fec0000041828 */
[----:B------:R-:W-:Y:S06]  /*4d30*/  HMMA.16816.F32.BF16 R44, R16, R78, R44 ;  /* 0x0000004e102c723c */ /* 0x000fec000004182c */
[----:B---3--:R-:W-:Y:S01]  /*4d40*/  HMMA.16816.F32.BF16 R48, R12, R92, R20 ;  /* 0x0000005c0c30723c */ /* 0x008fe20000041814 */
[----:B------:R-:W1:Y:S05]  /*4d50*/  LDSM.16.M88.4 R20, [R200+0x4000] ;  /* 0x00400000c814783b */ /* 0x000e6a0000000200 */
[C---:B------:R-:W-:Y:S06]  /*4d60*/  HMMA.16816.F32.BF16 R56, R16.reuse, R72, R56 ;  /* 0x000000481038723c */ /* 0x040fec0000041838 */
[----:B------:R-:W-:Y:S01]  /*4d70*/  HMMA.16816.F32.BF16 R60, R16, R74, R60 ;  /* 0x0000004a103c723c */ /* 0x000fe2000004183c */
[----:B------:R-:W-:Y:S05]  /*4d80*/  LDSM.16.M88.4 R72, [R192+0xd800] ;  /* 0x00d80000c048783b */ /* 0x000fea0000000200 */
[----:B------:R-:W-:Y:S01]  /*4d90*/  HMMA.16816.F32.BF16 R40, R12, R94, R28 ;  /* 0x0000005e0c28723c */ /* 0x000fe2000004181c */
[----:B------:R-:W-:Y:S04]  /*4da0*/  LDSM.16.M88.4 R28, [R202+0x4000] ;  /* 0x00400000ca1c783b */ /* 0x000fe80000000200 */
[----:B------:R-:W3:Y:S01]  /*4db0*/  LDSM.16.M88.4 R92, [R198+0xc000] ;  /* 0x00c00000c65c783b */ /* 0x000ee20000000200 */
[C---:B------:R-:W-:Y:S06]  /*4dc0*/  HMMA.16816.F32.BF16 R64, R16.reuse, R84, R64 ;  /* 0x000000541040723c */ /* 0x040fec0000041840 */
[----:B------:R-:W-:Y:S06]  /*4dd0*/  HMMA.16816.F32.BF16 R52, R16, R86, R36 ;  /* 0x000000561034723c */ /* 0x000fec0000041824 */
[----:B--2---:R-:W-:Y:S06]  /*4de0*/  HMMA.16816.F32.BF16 R16, R8, R108, R48 ;  /* 0x0000006c0810723c */ /* 0x004fec0000041830 */
[C---:B------:R-:W-:Y:S06]  /*4df0*/  HMMA.16816.F32.BF16 R36, R12.reuse, R68, R24 ;  /* 0x000000440c24723c */ /* 0x040fec0000041818 */
[C---:B------:R-:W-:Y:S06]  /*4e00*/  HMMA.16816.F32.BF16 R24, R12.reuse, R70, R44 ;  /* 0x000000460c18723c */ /* 0x040fec000004182c */
[C---:B------:R-:W-:Y:S01]  /*4e10*/  HMMA.16816.F32.BF16 R44, R12.reuse, R80, R56 ;  /* 0x000000500c2c723c */ /* 0x040fe20000041838 */
[----:B------:R-:W-:Y:S05]  /*4e20*/  LDSM.16.M88.4 R56, [R203+0x5000] ;  /* 0x00500000cb38783b */ /* 0x000fea0000000200 */
[----:B------:R-:W-:Y:S01]  /*4e30*/  HMMA.16816.F32.BF16 R80, R12, R82, R60 ;  /* 0x000000520c50723c */ /* 0x000fe2000004183c */
[----:B------:R-:W2:Y:S05]  /*4e40*/  LDSM.16.M88.4 R60, [R203+0x4800] ;  /* 0x00480000cb3c783b */ /* 0x000eaa0000000200 */
[----:B------:R-:W-:Y:S01]  /*4e50*/  HMMA.16816.F32.BF16 R40, R8, R110, R40 ;  /* 0x0000006e0828723c */ /* 0x000fe20000041828 */
[----:B------:R-:W-:Y:S05]  /*4e60*/  LDSM.16.M88.4 R108, [R203+0x5800] ;  /* 0x00580000cb6c783b */ /* 0x000fea0000000200 */
[C---:B------:R-:W-:Y:S06]  /*4e70*/  HMMA.16816.F32.BF16 R84, R12.reuse, R96, R64 ;  /* 0x000000600c54723c */ /* 0x040fec0000041840 */
[----:B------:R-:W-:Y:S01]  /*4e80*/  HMMA.16816.F32.BF16 R76, R12, R98, R52 ;  /* 0x000000620c4c723c */ /* 0x000fe20000041834 */
[----:B------:R-:W-:Y:S05]  /*4e90*/  LDSM.16.M88.4 R96, [R197+0x4000] ;  /* 0x00400000c560783b */ /* 0x000fea0000000200 */
[----:B-1----:R-:W-:Y:S01]  /*4ea0*/  HMMA.16816.F32.BF16 R12, R20, R104, R16 ;  /* 0x00000068140c723c */ /* 0x002fe20000041810 */
[----:B------:R-:W1:Y:S05]  /*4eb0*/  LDSM.16.M88.4 R16, [R201+0x4000] ;  /* 0x00400000c910783b */ /* 0x000e6a0000000200 */
[C---:B------:R-:W-:Y:S06]  /*4ec0*/  HMMA.16816.F32.BF16 R68, R8.reuse, R88, R36 ;  /* 0x000000580844723c */ /* 0x040fec0000041824 */
[C---:B------:R-:W-:Y:S01]  /*4ed0*/  HMMA.16816.F32.BF16 R64, R8.reuse, R90, R24 ;  /* 0x0000005a0840723c */ /* 0x040fe20000041818 */
[----:B------:R-:W-:Y:S05]  /*4ee0*/  LDSM.16.M88.4 R88, [R203+0x6000] ;  /* 0x00600000cb58783b */ /* 0x000fea0000000200 */
[----:B------:R-:W-:Y:S06]  /*4ef0*/  HMMA.16816.F32.BF16 R52, R8, R100, R44 ;  /* 0x000000640834723c */ /* 0x000fec000004182c */
[----:B------:R-:W-:Y:S01]  /*4f00*/  HMMA.16816.F32.BF16 R36, R20, R106, R40 ;  /* 0x0000006a1424723c */ /* 0x000fe20000041828 */
[----:B------:R-:W4:Y:S05]  /*4f10*/  LDSM.16.M88.4 R104, [R198+0xc800] ;  /* 0x00c80000c668783b */ /* 0x000f2a0000000200 */
[----:B---3--:R-:W-:Y:S01]  /*4f20*/  HMMA.16816.F32.BF16 R24, R28, R92, R12 ;  /* 0x0000005c1c18723c */ /* 0x008fe2000004180c */
[----:B------:R-:W-:Y:S05]  /*4f30*/  LDSM.16.M88.4 R12, [R199+0x6000] ;  /* 0x00600000c70c783b */ /* 0x000fea0000000200 */
[----:B------:R-:W-:Y:S01]  /*4f40*/  HMMA.16816.F32.BF16 R48, R8, R102, R80 ;  /* 0x000000660830723c */ /* 0x000fe20000041850 */
[----:B------:R-:W3:Y:S05]  /*4f50*/  LDSM.16.M88.4 R100, [R192+0xe000] ;  /* 0x00e00000c064783b */ /* 0x000eea0000000200 */
[----:B--2---:R-:W-:Y:S06]  /*4f60*/  HMMA.16816.F32.BF16 R40, R20, R60, R68 ;  /* 0x0000003c1428723c */ /* 0x004fec0000041844 */
[----:B------:R-:W-:Y:S06]  /*4f70*/  HMMA.16816.F32.BF16 R80, R8, R74, R76 ;  /* 0x0000004a0850723c */ /* 0x000fec000004184c */
[C---:B------:R-:W-:Y:S06]  /*4f80*/  HMMA.16816.F32.BF16 R76, R20.reuse, R62, R64 ;  /* 0x0000003e144c723c */ /* 0x040fec0000041840 */
[----:B------:R-:W-:Y:S01]  /*4f90*/  HMMA.16816.F32.BF16 R60, R20, R56, R52 ;  /* 0x00000038143c723c */ /* 0x000fe20000041834 */
[----:B------:R-:W2:Y:S05]  /*4fa0*/  LDSM.16.M88.4 R52, [R198+0xd000] ;  /* 0x00d00000c634783b */ /* 0x000eaa0000000200 */
[----:B------:R-:W-:Y:S01]  /*4fb0*/  HMMA.16816.F32.BF16 R44, R8, R72, R84 ;  /* 0x00000048082c723c */ /* 0x000fe20000041854 */
[----:B------:R-:W5:Y:S04]  /*4fc0*/  LDSM.16.M88.4 R84, [R197+0x4800] ;  /* 0x00480000c554783b */ /* 0x000f680000000200 */
[----:B------:R-:W5:Y:S01]  /*4fd0*/  LDSM.16.M88.4 R8, [R200+0x6000] ;  /* 0x00600000c808783b */ /* 0x000f620000000200 */
[----:B------:R-:W-:Y:S03]  /*4fe0*/  HMMA.16816.F32.BF16 R36, R28, R94, R36 ;  /* 0x0000005e1c24723c */ /* 0x000fe60000041824 */
[----:B------:R-:W5:Y:S03]  /*4ff0*/  LDSM.16.M88.4 R72, [R198+0xd800] ;  /* 0x00d80000c648783b */ /* 0x000f660000000200 */
[----:B-1----:R-:W-:Y:S01]  /*5000*/  HMMA.16816.F32.BF16 R24, R16, R96, R24 ;  /* 0x000000601018723c */ /* 0x002fe20000041818 */
[----:B------:R-:W-:Y:S05]  /*5010*/  LDSM.16.M88.4 R92, [R192+0xf000] ;  /* 0x00f00000c05c783b */ /* 0x000fea0000000200 */
[----:B------:R-:W-:Y:S06]  /*5020*/  HMMA.16816.F32.BF16 R68, R20, R58, R48 ;  /* 0x0000003a1444723c */ /* 0x000fec0000041830 */
[----:B----4-:R-:W-:Y:S06]  /*5030*/  HMMA.16816.F32.BF16 R40, R28, R104, R40 ;  /* 0x000000681c28723c */ /* 0x010fec0000041828 */
[----:B------:R-:W-:Y:S01]  /*5040*/  HMMA.16816.F32.BF16 R36, R16, R98, R36 ;  /* 0x000000621024723c */ /* 0x000fe20000041824 */
[----:B------:R-:W1:Y:S05]  /*5050*/  LDSM.16.M88.4 R96, [R197+0x5000] ;  /* 0x00500000c560783b */ /* 0x000e6a0000000200 */
[----:B---3--:R-:W-:Y:S06]  /*5060*/  HMMA.16816.F32.BF16 R24, R12, R100, R24 ;  /* 0x000000640c18723c */ /* 0x008fec0000041818 */
[C---:B------:R-:W-:Y:S06]  /*5070*/  HMMA.16816.F32.BF16 R64, R20.reuse, R108, R44 ;  /* 0x0000006c1440723c */ /* 0x040fec000004182c */
[----:B------:R-:W-:Y:S01]  /*5080*/  HMMA.16816.F32.BF16 R48, R20, R110, R80 ;  /* 0x0000006e1430723c */ /* 0x000fe20000041850 */
[----:B------:R-:W-:Y:S04]  /*5090*/  LDSM.16.M88.4 R20, [R202+0x6000] ;  /* 0x00600000ca14783b */ /* 0x000fe80000000200 */
[----:B------:R-:W3:Y:S01]  /*50a0*/  LDSM.16.M88.4 R108, [R198+0xe000] ;  /* 0x00e00000c66c783b */ /* 0x000ee20000000200 */
[C---:B------:R-:W-:Y:S03]  /*50b0*/  HMMA.16816.F32.BF16 R56, R28.reuse, R106, R76 ;  /* 0x0000006a1c38723c */ /* 0x040fe6000004184c */
[----:B------:R-:W4:Y:S03]  /*50c0*/  LDSM.16.M88.4 R76, [R197+0x5800] ;  /* 0x00580000c54c783b */ /* 0x000f260000000200 */
[C---:B--2---:R-:W-:Y:S01]  /*50d0*/  HMMA.16816.F32.BF16 R60, R28.reuse, R52, R60 ;  /* 0x000000341c3c723c */ /* 0x044fe2000004183c */
[----:B------:R-:W-:Y:S05]  /*50e0*/  LDSM.16.M88.4 R104, [R197+0x6000] ;  /* 0x00600000c568783b */ /* 0x000fea0000000200 */
[----:B------:R-:W-:Y:S01]  /*50f0*/  HMMA.16816.F32.BF16 R80, R28, R54, R68 ;  /* 0x000000361c50723c */ /* 0x000fe20000041844 */
[----:B------:R-:W-:Y:S05]  /*5100*/  LDSM.16.M88.4 R68, [R192+0xf800] ;  /* 0x00f80000c044783b */ /* 0x000fea0000000200 */
[----:B-----5:R-:W-:Y:S06]  /*5110*/  HMMA.16816.F32.BF16 R52, R16, R84, R40 ;  /* 0x000000541034723c */ /* 0x020fec0000041828 */
[----:B------:R-:W-:Y:S01]  /*5120*/  HMMA.16816.F32.BF16 R44, R12, R102, R36 ;  /* 0x000000660c2c723c */ /* 0x000fe20000041824 */
[----:B------:R-:W2:Y:S05]  /*5130*/  LDSM.16.M88.4 R100, [R203+0x6800] ;  /* 0x00680000cb64783b */ /* 0x000eaa0000000200 */
[----:B------:R-:W-:Y:S01]  /*5140*/  HMMA.16816.F32.BF16 R36, R8, R88, R24 ;  /* 0x000000580824723c */ /* 0x000fe20000041818 */
[----:B------:R-:W5:Y:S05]  /*5150*/  LDSM.16.M88.4 R24, [R201+0x6000] ;  /* 0x00600000c918783b */ /* 0x000f6a0000000200 */
[C---:B------:R-:W-:Y:S06]  /*5160*/  HMMA.16816.F32.BF16 R64, R28.reuse, R72, R64 ;  /* 0x000000481c40723c */ /* 0x040fec0000041840 */
[----:B------:R-:W-:Y:S01]  /*5170*/  HMMA.16816.F32.BF16 R28, R28, R74, R48 ;  /* 0x0000004a1c1c723c */ /* 0x000fe20000041830 */
[----:B------:R-:W-:Y:S05]  /*5180*/  LDSM.16.M88.4 R72, [R203+0x7800] ;  /* 0x00780000cb48783b */ /* 0x000fea0000000200 */
[----:B------:R-:W-:Y:S01]  /*5190*/  HMMA.16816.F32.BF16 R40, R16, R86, R56 ;  /* 0x000000561028723c */ /* 0x000fe20000041838 */
[----:B------:R-:W-:Y:S05]  /*51a0*/  LDSM.16.M88.4 R84, [R203+0x7000] ;  /* 0x00700000cb54783b */ /* 0x000fea0000000200 */
[----:B------:R-:W-:Y:S06]  /*51b0*/  HMMA.16816.F32.BF16 R52, R12, R112, R52 ;  /* 0x000000700c34723c */ /* 0x000fec0000041834 */
[----:B------:R-:W-:Y:S01]  /*51c0*/  HMMA.16816.F32.BF16 R48, R8, R90, R44 ;  /* 0x0000005a0830723c */ /* 0x000fe2000004182c */
[----:B------:R-:W5:Y:S05]  /*51d0*/  LDSM.16.M88.4 R88, [R198+0xe800] ;  /* 0x00e80000c658783b */ /* 0x000f6a0000000200 */
[----:B-1----:R-:W-:Y:S06]  /*51e0*/  HMMA.16816.F32.BF16 R60, R16, R96, R60 ;  /* 0x00000060103c723c */ /* 0x002fec000004183c */
[----:B---3--:R-:W-:Y:S06]  /*51f0*/  HMMA.16816.F32.BF16 R44, R20, R108, R36 ;  /* 0x0000006c142c723c */ /* 0x008fec0000041824 */
[C---:B------:R-:W-:Y:S06]  /*5200*/  HMMA.16816.F32.BF16 R56, R16.reuse, R98, R80 ;  /* 0x000000621038723c */ /* 0x040fec0000041850 */
[C---:B----4-:R-:W-:Y:S06]  /*5210*/  HMMA.16816.F32.BF16 R64, R16.reuse, R76, R64 ;  /* 0x0000004c1040723c */ /* 0x050fec0000041840 */
[----:B------:R-:W-:Y:S01]  /*5220*/  HMMA.16816.F32.BF16 R28, R16, R78, R28 ;  /* 0x0000004e101c723c */ /* 0x000fe2000004181c */
[----:B------:R-:W1:Y:S05]  /*5230*/  LDSM.16.M88.4 R76, [R197+0x6800] ;  /* 0x00680000c54c783b */ /* 0x000e6a0000000200 */
[----:B------:R-:W-:Y:S06]  /*5240*/  HMMA.16816.F32.BF16 R16, R12, R114, R40 ;  /* 0x000000720c10723c */ /* 0x000fec0000041828 */
[----:B--2---:R-:W-:Y:S06]  /*5250*/  HMMA.16816.F32.BF16 R40, R8, R100, R52 ;  /* 0x000000640828723c */ /* 0x004fec0000041834 */
[----:B------:R-:W-:Y:S06]  /*5260*/  HMMA.16816.F32.BF16 R36, R12, R92, R60 ;  /* 0x0000005c0c24723c */ /* 0x000fec000004183c */
[----:B------:R-:W-:Y:S06]  /*5270*/  HMMA.16816.F32.BF16 R48, R20, R110, R48 ;  /* 0x0000006e1430723c */ /* 0x000fec0000041830 */
[----:B-----5:R-:W-:Y:S06]  /*5280*/  HMMA.16816.F32.BF16 R60, R24, R104, R44 ;  /* 0x00000068183c723c */ /* 0x020fec000004182c */
[C---:B------:R-:W-:Y:S06]  /*5290*/  HMMA.16816.F32.BF16 R44, R12.reuse, R94, R56 ;  /* 0x0000005e0c2c723c */ /* 0x040fec0000041838 */
[C---:B------:R-:W-:Y:S06]  /*52a0*/  HMMA.16816.F32.BF16 R56, R12.reuse, R68, R64 ;  /* 0x000000440c38723c */ /* 0x040fec0000041840 */
[----:B------:R-:W-:Y:S06]  /*52b0*/  HMMA.16816.F32.BF16 R52, R12, R70, R28 ;  /* 0x000000460c34723c */ /* 0x000fec000004181c */
[----:B------:R-:W-:Y:S01]  /*52c0*/  HMMA.16816.F32.BF16 R12, R20, R88, R40 ;  /* 0x00000058140c723c */ /* 0x000fe20000041828 */
[----:B------:R-:W2:Y:S01]  /*52d0*/  LDSM.16.M88.4 R40, [R198+0xf000] ;  /* 0x00f00000c628783b */ /* 0x000ea20000000200 */
[----:B------:R-:W-:-:S04]  /*52e0*/  FMUL.FTZ R2, R60, UR10 ;  /* 0x0000000a3c027c20 */ /* 0x000fc80008410000 */
[C---:B------:R-:W-:Y:S01]  /*52f0*/  HMMA.16816.F32.BF16 R28, R8.reuse, R102, R16 ;  /* 0x00000066081c723c */ /* 0x040fe20000041810 */
[----:B------:R3:W4:Y:S05]  /*5300*/  MUFU.TANH R71, R2 ;  /* 0x0000000200477308 */ /* 0x00072a0000002400 */
[----:B------:R-:W-:Y:S06]  /*5310*/  HMMA.16816.F32.BF16 R16, R8, R84, R36 ;  /* 0x000000540810723c */ /* 0x000fec0000041824 */
[----:B------:R-:W-:Y:S01]  /*5320*/  HMMA.16816.F32.BF16 R36, R24, R106, R48 ;  /* 0x0000006a1824723c */ /* 0x000fe20000041830 */
[----:B------:R-:W5:Y:S05]  /*5330*/  LDSM.16.M88.4 R48, [R197+0x7000] ;  /* 0x00700000c530783b */ /* 0x000f6a0000000200 */
[----:B------:R-:W-:Y:S01]  /*5340*/  HMMA.16816.F32.BF16 R44, R8, R86, R44 ;  /* 0x00000056082c723c */ /* 0x000fe2000004182c */
[----:B---3--:R-:W-:-:S04]  /*5350*/  FMUL.FTZ R2, R61, UR10 ;  /* 0x0000000a3d027c20 */ /* 0x008fc80008410000 */
[----:B------:R3:W4:Y:S01]  /*5360*/  MUFU.TANH R70, R2 ;  /* 0x0000000200467308 */ /* 0x0007220000002400 */
[----:B-1----:R-:W-:Y:S06]  /*5370*/  HMMA.16816.F32.BF16 R12, R24, R76, R12 ;  /* 0x0000004c180c723c */ /* 0x002fec000004180c */
[----:B------:R-:W-:Y:S06]  /*5380*/  HMMA.16816.F32.BF16 R56, R8, R72, R56 ;  /* 0x000000480838723c */ /* 0x000fec0000041838 */
[----:B------:R-:W-:Y:S01]  /*5390*/  HMMA.16816.F32.BF16 R28, R20, R90, R28 ;  /* 0x0000005a141c723c */ /* 0x000fe2000004181c */
[----:B---3--:R-:W-:-:S05]  /*53a0*/  FMUL.FTZ R2, R62, UR10 ;  /* 0x0000000a3e027c20 */ /* 0x008fca0008410000 */
[----:B------:R-:W-:Y:S01]  /*53b0*/  HMMA.16816.F32.BF16 R52, R8, R74, R52 ;  /* 0x0000004a0834723c */ /* 0x000fe20000041834 */
[----:B------:R1:W3:Y:S05]  /*53c0*/  MUFU.TANH R35, R2 ;  /* 0x0000000200237308 */ /* 0x0002ea0000002400 */
[C---:B--2---:R-:W-:Y:S01]  /*53d0*/  HMMA.16816.F32.BF16 R8, R20.reuse, R40, R16 ;  /* 0x000000281408723c */ /* 0x044fe20000041810 */
[----:B------:R-:W-:Y:S05]  /*53e0*/  LDSM.16.M88.4 R16, [R197+0x7800] ;  /* 0x00780000c510783b */ /* 0x000fea0000000200 */
[----:B------:R-:W-:Y:S01]  /*53f0*/  HMMA.16816.F32.BF16 R44, R20, R42, R44 ;  /* 0x0000002a142c723c */ /* 0x000fe2000004182c */
[----:B------:R-:W2:Y:S01]  /*5400*/  LDSM.16.M88.4 R40, [R198+0xf800] ;  /* 0x00f80000c628783b */ /* 0x000ea20000000200 */
[----:B------:R-:W-:-:S04]  /*5410*/  DEPBAR.LE SB0, 0x0 ;  /* 0x000080000000791a */ /* 0x000fc80000000000 */
[----:B------:R-:W-:Y:S01]  /*5420*/  HMMA.16816.F32.BF16 R28, R24, R78, R28 ;  /* 0x0000004e181c723c */ /* 0x000fe2000004181c */
[----:B-1----:R-:W-:-:S04]  /*5430*/  FMUL.FTZ R2, R63, UR10 ;  /* 0x0000000a3f027c20 */ /* 0x002fc80008410000 */
[----:B------:R1:W3:Y:S02]  /*5440*/  MUFU.TANH R69, R2 ;  /* 0x0000000200457308 */ /* 0x0002e40000002400 */
[----:B-1----:R-:W-:-:S06]  /*5450*/  FMUL.FTZ R2, R36, UR10 ;  /* 0x0000000a24027c20 */ /* 0x002fcc0008410000 */
[----:B------:R1:W-:Y:S02]  /*5460*/  MUFU.TANH R68, R2 ;  /* 0x0000000200447308 */ /* 0x0003e40000002400 */
[----:B-1----:R-:W-:-:S06]  /*5470*/  FMUL.FTZ R2, R37, UR10 ;  /* 0x0000000a25027c20 */ /* 0x002fcc0008410000 */
[----:B------:R1:W-:Y:S02]  /*5480*/  MUFU.TANH R67, R2 ;  /* 0x0000000200437308 */ /* 0x0003e40000002400 */
[----:B-1----:R-:W-:-:S06]  /*5490*/  FMUL.FTZ R2, R38, UR10 ;  /* 0x0000000a26027c20 */ /* 0x002fcc0008410000 */
[----:B------:R1:W-:Y:S02]  /*54a0*/  MUFU.TANH R65, R2 ;  /* 0x0000000200417308 */ /* 0x0003e40000002400 */
[----:B-1----:R-:W-:Y:S02]  /*54b0*/  IMAD.IADD R2, R119, 0x1, -R3 ;  /* 0x0000000177027824 */ /* 0x002fe400078e0a03 */
[----:B------:R-:W-:Y:S01]  /*54c0*/  FMUL.FTZ R3, R39, UR10 ;  /* 0x0000000a27037c20 */ /* 0x000fe20008410000 */
[----:B------:R-:W-:Y:S01]  /*54d0*/  IMAD.SHL.U32 R119, R119, 0x2, RZ ;  /* 0x0000000277777824 */ /* 0x000fe200078e00ff */
[----:B-----5:R-:W-:Y:S01]  /*54e0*/  HMMA.16816.F32.BF16 R36, R24, R48, R8 ;  /* 0x000000301824723c */ /* 0x020fe20000041808 */
[----:B------:R-:W-:Y:S01]  /*54f0*/  SHF.R.S32.HI R6, RZ, 0x1f, R2 ;  /* 0x0000001fff067819 */ /* 0x000fe20000011402 */
[----:B------:R1:W5:Y:S02]  /*5500*/  MUFU.TANH R66, R3 ;  /* 0x0000000300427308 */ /* 0x0003640000002400 */
[----:B------:R-:W-:-:S02]  /*5510*/  LOP3.LUT R125, R119, 0x6, RZ, 0xc0, !PT ;  /* 0x00000006777d7812 */ /* 0x000fc400078ec0ff */
[----:B------:R-:W-:Y:S01]  /*5520*/  LEA.HI R2, R6, R2, RZ, 0x2 ;  /* 0x0000000206027211 */ /* 0x000fe200078f10ff */
[----:B------:R-:W-:Y:S02]  /*5530*/  IMAD.U32 R9, RZ, RZ, UR7 ;  /* 0x00000007ff097e24 */ /* 0x000fe4000f8e00ff */
[----:B------:R-:W-:Y:S01]  /*5540*/  FMUL.FTZ R11, R15, UR10 ;  /* 0x0000000a0f0b7c20 */ /* 0x000fe20008410000 */
[----:B------:R-:W-:Y:S01]  /*5550*/  IMAD.U32 R10, RZ, RZ, UR30 ;  /* 0x0000001eff0a7e24 */ /* 0x000fe2000f8e00ff */
[----:B------:R-:W-:Y:S02]  /*5560*/  SHF.R.S32.HI R2, RZ, 0x2, R2 ;  /* 0x00000002ff027819 */ /* 0x000fe40000011402 */
[----:B------:R2:W-:Y:S03]  /*5570*/  MUFU.TANH R62, R11 ;  /* 0x0000000b003e7308 */ /* 0x0005e60000002400 */
[----:B------:R-:W-:-:S02]  /*5580*/  IMAD.IADD R7, R2, 0x1, R7 ;  /* 0x0000000102077824 */ /* 0x000fc400078e0207 */
[----:B------:R-:W-:Y:S02]  /*5590*/  IMAD.U32 R2, RZ, RZ, UR18 ;  /* 0x00000012ff027e24 */ /* 0x000fe4000f8e00ff */
[C---:B------:R-:W-:Y:S02]  /*55a0*/  VIADD R8, R7.reuse, 0x8 ;  /* 0x0000000807087836 */ /* 0x040fe40000000000 */
[----:B-1----:R-:W-:Y:S01]  /*55b0*/  FMUL.FTZ R3, R12, UR10 ;  /* 0x0000000a0c037c20 */ /* 0x002fe20008410000 */
[----:B------:R-:W-:Y:S01]  /*55c0*/  IMAD R2, R2, 0x40, R125 ;  /* 0x0000004002027824 */ /* 0x000fe200078e027d */
[----:B------:R-:W-:Y:S01]  /*55d0*/  VIADDMNMX R223, R7, UR6, R10, PT ;  /* 0x0000000607df7c46 */ /* 0x000fe2000b80010a */
[----:B------:R-:W-:Y:S01]  /*55e0*/  FMUL.FTZ R12, R30, UR10 ;  /* 0x0000000a1e0c7c20 */ /* 0x000fe20008410000 */
[----:B------:R1:W-:Y:S01]  /*55f0*/  MUFU.TANH R64, R3 ;  /* 0x0000000300407308 */ /* 0x0003e20000002400 */
[----:B------:R-:W-:Y:S01]  /*5600*/  IADD3 R9, R8, UR21, R9 ;  /* 0x0000001508097c10 */ /* 0x000fe2000fffe009 */
[----:B------:R-:W-:Y:S01]  /*5610*/  VIADD R6, R2, 0x1 ;  /* 0x0000000102067836 */ /* 0x000fe20000000000 */
[----:B------:R-:W-:Y:S01]  /*5620*/  VIADDMNMX R220, R8, UR22, RZ, !PT ;  /* 0x0000001608dc7c46 */ /* 0x000fe2000f8001ff */
[----:B------:R-:W-:Y:S01]  /*5630*/  FMUL.FTZ R39, R39, UR10 ;  /* 0x0000000a27277c20 */ /* 0x000fe20008410000 */
[----:B------:R-:W-:-:S02]  /*5640*/  VIMNMX R222, R9, UR30, PT ;  /* 0x0000001e09de7c48 */ /* 0x000fc4000bfe0100 */
[C---:B--2---:R-:W-:Y:S01]  /*5650*/  HMMA.16816.F32.BF16 R8, R20.reuse, R40, R56 ;  /* 0x000000281408723c */ /* 0x044fe20000041838 */
[----:B------:R-:W-:Y:S01]  /*5660*/  VIADDMNMX R221, R7, UR22, RZ, !PT ;  /* 0x0000001607dd7c46 */ /* 0x000fe2000f8001ff */
[----:B------:R-:W-:Y:S01]  /*5670*/  FMUL.FTZ R7, R28, UR10 ;  /* 0x0000000a1c077c20 */ /* 0x000fe20008410000 */
[-C--:B------:R-:W-:Y:S01]  /*5680*/  ISETP.GE.AND P2, PT, R6, R223.reuse, PT ;  /* 0x000000df0600720c */ /* 0x080fe20003f46270 */
[----:B------:R-:W-:Y:S01]  /*5690*/  MUFU.TANH R39, R39 ;  /* 0x0000002700277308 */ /* 0x000fe20000002400 */
[----:B------:R-:W-:Y:S01]  /*56a0*/  ISETP.GE.AND P1, PT, R2, R223, PT ;  /* 0x000000df0200720c */ /* 0x000fe20003f26270 */
[----:B------:R-:W-:Y:S01]  /*56b0*/  HMMA.16816.F32.BF16 R20, R20, R42, R52 ;  /* 0x0000002a1414723c */ /* 0x000fe20000041834 */
[----:B------:R-:W-:Y:S01]  /*56c0*/  BAR.SYNC.DEFER_BLOCKING 0x0 ;  /* 0x0000000000007b1d */ /* 0x000fe20000010000 */
[C---:B------:R-:W-:Y:S01]  /*56d0*/  ISETP.GE.AND P4, PT, R6.reuse, R222, PT ;  /* 0x000000de0600720c */ /* 0x040fe20003f86270 */
[----:B-1----:R-:W-:Y:S01]  /*56e0*/  FMUL.FTZ R3, R13, UR10 ;  /* 0x0000000a0d037c20 */ /* 0x002fe20008410000 */
[----:B------:R-:W-:-:S02]  /*56f0*/  ISETP.LT.OR P2, PT, R6, R221, P2 ;  /* 0x000000dd0600720c */ /* 0x000fc40001741670 */
[C---:B------:R-:W-:Y:S01]  /*5700*/  ISETP.LT.OR P1, PT, R2.reuse, R221, P1 ;  /* 0x000000dd0200720c */ /* 0x040fe20000f21670 */
[----:B------:R1:W2:Y:S01]  /*5710*/  MUFU.TANH R63, R3 ;  /* 0x00000003003f7308 */ /* 0x0002a20000002400 */
[----:B------:R-:W-:Y:S02]  /*5720*/  ISETP.GE.AND P3, PT, R2, R222, PT ;  /* 0x000000de0200720c */ /* 0x000fe40003f66270 */
[-C--:B------:R-:W-:Y:S01]  /*5730*/  ISETP.LT.OR P4, PT, R6, R220.reuse, P4 ;  /* 0x000000dc0600720c */ /* 0x080fe20002781670 */
[----:B------:R-:W-:Y:S01]  /*5740*/  VIADD R6, R2, 0x9 ;  /* 0x0000000902067836 */ /* 0x000fe20000000000 */
[----:B----4-:R-:W-:Y:S02]  /*5750*/  FSEL R41, R71, -INF , !P1 ;  /* 0xff80000047297808 */ /* 0x010fe40004800000 */
[----:B------:R-:W-:Y:S01]  /*5760*/  FSEL R48, R70, -INF , !P2 ;  /* 0xff80000046307808 */ /* 0x000fe20005000000 */
[----:B------:R4:W-:Y:S01]  /*5770*/  MUFU.TANH R61, R7 ;  /* 0x00000007003d7308 */ /* 0x0009e20000002400 */
[----:B------:R-:W-:-:S02]  /*5780*/  ISETP.LT.OR P3, PT, R2, R220, P3 ;  /* 0x000000dc0200720c */ /* 0x000fc40001f61670 */
[----:B------:R-:W-:Y:S01]  /*5790*/  HMMA.16816.F32.BF16 R8, R24, R16, R8 ;  /* 0x000000101808723c */ /* 0x000fe20000041808 */
[C---:B------:R-:W-:Y:S02]  /*57a0*/  ISETP.GE.AND P6, PT, R6.reuse, R223, PT ;  /* 0x000000df0600720c */ /* 0x040fe40003fc6270 */
[----:B---3--:R-:W-:Y:S02]  /*57b0*/  FSEL R49, R35, -INF , !P3 ;  /* 0xff80000023317808 */ /* 0x008fe40005800000 */
[----:B------:R-:W-:Y:S01]  /*57c0*/  ISETP.GE.AND P3, PT, R6, R222, PT ;  /* 0x000000de0600720c */ /* 0x000fe20003f66270 */
[----:B-1----:R-:W-:Y:S01]  /*57d0*/  FMUL.FTZ R3, R14, UR10 ;  /* 0x0000000a0e037c20 */ /* 0x002fe20008410000 */
[C---:B------:R-:W-:Y:S02]  /*57e0*/  ISETP.LT.OR P6, PT, R6.reuse, R221, P6 ;  /* 0x000000dd0600720c */ /* 0x040fe400037c1670 */
[----:B------:R-:W-:Y:S01]  /*57f0*/  ISETP.LT.OR P3, PT, R6, R220, P3 ;  /* 0x000000dc0600720c */ /* 0x000fe20001f61670 */
[----:B------:R1:W-:Y:S01]  /*5800*/  MUFU.TANH R60, R3 ;  /* 0x00000003003c7308 */ /* 0x0003e20000002400 */
[----:B------:R-:W-:Y:S01]  /*5810*/  VIADD R6, R2, 0x11 ;  /* 0x0000001102067836 */ /* 0x000fe20000000000 */
[----:B------:R-:W-:Y:S01]  /*5820*/  FSEL R40, R69, -INF , !P4 ;  /* 0xff80000045287808 */ /* 0x000fe20006000000 */
[----:B----4-:R-:W-:Y:S01]  /*5830*/  FMUL.FTZ R7, R31, UR10 ;  /* 0x0000000a1f077c20 */ /* 0x010fe20008410000 */
[----:B-----5:R-:W-:-:S02]  /*5840*/  FSEL R42, R66, -INF , !P3 ;  /* 0xff800000422a7808 */ /* 0x020fc40005800000 */
[C---:B------:R-:W-:Y:S02]  /*5850*/  ISETP.GE.AND P4, PT, R6.reuse, R223, PT ;  /* 0x000000df0600720c */ /* 0x040fe40003f86270 */
[----:B------:R3:W-:Y:S02]  /*5860*/  MUFU.TANH R31, R12 ;  /* 0x0000000c001f7308 */ /* 0x0007e40000002400 */
[----:B------:R-:W-:-:S04]  /*5870*/  ISETP.LT.OR P4, PT, R6, R221, P4 ;  /* 0x000000dd0600720c */ /* 0x000fc80002781670 */
[----:B------:R-:W-:Y:S01]  /*5880*/  FMUL.FTZ R8, R8, UR10 ;  /* 0x0000000a08087c20 */ /* 0x000fe20008410000 */
[----:B------:R-:W-:Y:S01]  /*5890*/  FMUL.FTZ R10, R10, UR10 ;  /* 0x0000000a0a0a7c20 */ /* 0x000fe20008410000 */
[----:B--2---:R-:W-:Y:S01]  /*58a0*/  FSEL R63, R63, -INF , !P4 ;  /* 0xff8000003f3f7808 */ /* 0x004fe20006000000 */
[----:B------:R2:W-:Y:S01]  /*58b0*/  MUFU.TANH R35, R7 ;  /* 0x0000000700237308 */ /* 0x0005e20000002400 */
[----:B-1----:R-:W-:Y:S02]  /*58c0*/  VIADD R3, R2, 0x8 ;  /* 0x0000000802037836 */ /* 0x002fe40000000000 */
[----:B------:R-:W-:Y:S01]  /*58d0*/  FMUL.FTZ R11, R11, UR10 ;  /* 0x0000000a0b0b7c20 */ /* 0x000fe20008410000 */
[----:B------:R-:W-:Y:S02]  /*58e0*/  FMUL.FTZ R9, R9, UR10 ;  /* 0x0000000a09097c20 */ /* 0x000fe40008410000 */
[C---:B------:R-:W-:Y:S02]  /*58f0*/  ISETP.GE.AND P5, PT, R3.reuse, R223, PT ;  /* 0x000000df0300720c */ /* 0x040fe40003fa6270 */
[C---:B------:R-:W-:Y:S01]  /*5900*/  ISETP.GE.AND P0, PT, R3.reuse, R222, PT ;  /* 0x000000de0300720c */ /* 0x040fe20003f06270 */
[----:B---3--:R-:W-:Y:S01]  /*5910*/  HMMA.16816.F32.BF16 R12, R24, R50, R44 ;  /* 0x00000032180c723c */ /* 0x008fe2000004182c */
[C---:B------:R-:W-:Y:S01]  /*5920*/  ISETP.LT.OR P5, PT, R3.reuse, R221, P5 ;  /* 0x000000dd0300720c */ /* 0x040fe20002fa1670 */
[----:B------:R-:W-:Y:S01]  /*5930*/  MUFU.TANH R8, R8 ;  /* 0x0000000800087308 */ /* 0x000fe20000002400 */
[----:B------:R-:W-:Y:S01]  /*5940*/  ISETP.LT.OR P0, PT, R3, R220, P0 ;  /* 0x000000dc0300720c */ /* 0x000fe20000701670 */
[----:B------:R-:W-:-:S02]  /*5950*/  FMUL.FTZ R3, R29, UR10 ;  /* 0x0000000a1d037c20 */ /* 0x000fc40008410000 */
[----:B------:R-:W-:Y:S01]  /*5960*/  HMMA.16816.F32.BF16 R24, R24, R18, R20 ;  /* 0x000000121818723c */ /* 0x000fe20000041814 */
[----:B------:R-:W-:Y:S01]  /*5970*/  FSEL R44, R65, -INF , !P0 ;  /* 0xff800000412c7808 */ /* 0x000fe20004000000 */
[----:B--2---:R-:W-:Y:S01]  /*5980*/  FMUL.FTZ R7, R37, UR10 ;  /* 0x0000000a25077c20 */ /* 0x004fe20008410000 */
[----:B------:R-:W-:Y:S01]  /*5990*/  FSEL R37, R68, -INF , !P5 ;  /* 0xff80000044257808 */ /* 0x000fe20006800000 */
[----:B------:R1:W2:Y:S01]  /*59a0*/  MUFU.TANH R34, R3 ;  /* 0x0000000300227308 */ /* 0x0002a20000002400 */
[----:B------:R-:W-:-:S04]  /*59b0*/  ISETP.GE.AND P0, PT, R6, R222, PT ;  /* 0x000000de0600720c */ /* 0x000fc80003f06270 */
[----:B------:R-:W-:Y:S01]  /*59c0*/  ISETP.LT.OR P0, PT, R6, R220, P0 ;  /* 0x000000dc0600720c */ /* 0x000fe20000701670 */
[----:B------:R-:W-:Y:S02]  /*59d0*/  VIADD R6, R2, 0x19 ;  /* 0x0000001902067836 */ /* 0x000fe40000000000 */
[----:B------:R3:W4:Y:S01]  /*59e0*/  MUFU.TANH R29, R7 ;  /* 0x00000007001d7308 */ /* 0x0007220000002400 */
[----:B------:R-:W-:Y:S02]  /*59f0*/  FSEL R53, R62, -INF , !P0 ;  /* 0xff8000003e357808 */ /* 0x000fe40004000000 */
[----:B------:R-:W-:-:S03]  /*5a00*/  ISETP.GE.AND P3, PT, R6, R223, PT ;  /* 0x000000df0600720c */ /* 0x000fc60003f66270 */
[----:B------:R-:W-:Y:S01]  /*5a10*/  FMUL.FTZ R14, R14, UR10 ;  /* 0x0000000a0e0e7c20 */ /* 0x000fe20008410000 */
[----:B------:R-:W-:Y:S01]  /*5a20*/  ISETP.LT.OR P3, PT, R6, R221, P3 ;  /* 0x000000dd0600720c */ /* 0x000fe20001f61670 */
[----:B------:R-:W-:Y:S01]  /*5a30*/  FMUL.FTZ R12, R12, UR10 ;  /* 0x0000000a0c0c7c20 */ /* 0x000fe20008410000 */
[----:B-1----:R-:W-:Y:S02]  /*5a40*/  VIADD R3, R2, 0x10 ;  /* 0x0000001002037836 */ /* 0x002fe40000000000 */
[----:B------:R-:W-:Y:S01]  /*5a50*/  FMUL.FTZ R13, R13, UR10 ;  /* 0x0000000a0d0d7c20 */ /* 0x000fe20008410000 */
[----:B--2---:R-:W-:Y:S01]  /*5a60*/  FSEL R52, R34, -INF , !P3 ;  /* 0xff80000022347808 */ /* 0x004fe20005800000 */
[----:B------:R-:W-:Y:S01]  /*5a70*/  MUFU.TANH R14, R14 ;  /* 0x0000000e000e7308 */ /* 0x000fe20000002400 */
[----:B------:R-:W-:Y:S01]  /*5a80*/  FMUL.FTZ R25, R25, UR10 ;  /* 0x0000000a19197c20 */ /* 0x000fe20008410000 */
[----:B------:R-:W-:Y:S01]  /*5a90*/  ISETP.GE.AND P1, PT, R3, R223, PT ;  /* 0x000000df0300720c */ /* 0x000fe20003f26270 */
[----:B------:R-:W-:Y:S01]  /*5aa0*/  FMUL.FTZ R27, R27, UR10 ;  /* 0x0000000a1b1b7c20 */ /* 0x000fe20008410000 */
[C---:B------:R-:W-:Y:S01]  /*5ab0*/  ISETP.GE.AND P2, PT, R3.reuse, R222, PT ;  /* 0x000000de0300720c */ /* 0x040fe20003f46270 */
[----:B---3--:R-:W-:Y:S01]  /*5ac0*/  FMUL.FTZ R7, R38, UR10 ;  /* 0x0000000a26077c20 */ /* 0x008fe20008410000 */
[C---:B------:R-:W-:Y:S01]  /*5ad0*/  ISETP.LT.OR P1, PT, R3.reuse, R221, P1 ;  /* 0x000000dd0300720c */ /* 0x040fe20000f21670 */
[----:B------:R-:W-:Y:S01]  /*5ae0*/  FMUL.FTZ R24, R24, UR10 ;  /* 0x0000000a18187c20 */ /* 0x000fe20008410000 */
[----:B------:R-:W-:Y:S01]  /*5af0*/  ISETP.LT.OR P2, PT, R3, R220, P2 ;  /* 0x000000dc0300720c */ /* 0x000fe20001741670 */
[----:B------:R-:W-:Y:S01]  /*5b00*/  FMUL.FTZ R3, R36, UR10 ;  /* 0x0000000a24037c20 */ /* 0x000fe20008410000 */
[----:B------:R-:W-:Y:S01]  /*5b10*/  FSEL R36, R67, -INF , !P6 ;  /* 0xff80000043247808 */ /* 0x000fe20007000000 */
[----:B------:R1:W-:Y:S01]  /*5b20*/  MUFU.TANH R28, R7 ;  /* 0x00000007001c7308 */ /* 0x0003e20000002400 */
[----:B------:R-:W-:Y:S01]  /*5b30*/  FSEL R50, R64, -INF , !P1 ;  /* 0xff80000040327808 */ /* 0x000fe20004800000 */
[----:B------:R-:W-:Y:S01]  /*5b40*/  FMUL.FTZ R26, R26, UR10 ;  /* 0x0000000a1a1a7c20 */ /* 0x000fe20008410000 */
[----:B------:R-:W-:-:S02]  /*5b50*/  FSEL R60, R60, -INF , !P2 ;  /* 0xff8000003c3c7808 */ /* 0x000fc40005000000 */
[----:B------:R-:W-:-:S03]  /*5b60*/  ISETP.GE.AND P2, PT, R6, R222, PT ;  /* 0x000000de0600720c */ /* 0x000fc60003f46270 */
[----:B------:R2:W3:Y:S01]  /*5b70*/  MUFU.TANH R30, R3 ;  /* 0x00000003001e7308 */ /* 0x0004e20000002400 */
[----:B------:R-:W-:Y:S01]  /*5b80*/  ISETP.LT.OR P2, PT, R6, R220, P2 ;  /* 0x000000dc0600720c */ /* 0x000fe20001741670 */
[----:B------:R-:W-:-:S03]  /*5b90*/  VIADD R6, R2, 0x21 ;  /* 0x0000002102067836 */ /* 0x000fc60000000000 */
[----:B------:R-:W-:Y:S02]  /*5ba0*/  FSEL R54, R35, -INF , !P2 ;  /* 0xff80000023367808 */ /* 0x000fe40005000000 */
[C---:B------:R-:W-:Y:S01]  /*5bb0*/  ISETP.GE.AND P0, PT, R6.reuse, R223, PT ;  /* 0x000000df0600720c */ /* 0x040fe20003f06270 */
[----:B------:R-:W-:Y:S01]  /*5bc0*/  MUFU.TANH R10, R10 ;  /* 0x0000000a000a7308 */ /* 0x000fe20000002400 */
[----:B-1----:R-:W-:Y:S02]  /*5bd0*/  FMUL.FTZ R7, R15, UR10 ;  /* 0x0000000a0f077c20 */ /* 0x002fe40008410000 */
[----:B------:R-:W-:-:S04]  /*5be0*/  ISETP.LT.OR P0, PT, R6, R221, P0 ;  /* 0x000000dd0600720c */ /* 0x000fc80000701670 */
[----:B----4-:R-:W-:Y:S01]  /*5bf0*/  FSEL R135, R29, -INF , !P0 ;  /* 0xff8000001d877808 */ /* 0x010fe20004000000 */
[----:B------:R-:W1:Y:S01]  /*5c00*/  MUFU.TANH R7, R7 ;  /* 0x0000000700077308 */ /* 0x000e620000002400 */
[----:B--2---:R-:W-:-:S05]  /*5c10*/  VIADD R3, R2, 0x18 ;  /* 0x0000001802037836 */ /* 0x004fca0000000000 */
[C---:B------:R-:W-:Y:S02]  /*5c20*/  ISETP.GE.AND P5, PT, R3.reuse, R223, PT ;  /* 0x000000df0300720c */ /* 0x040fe40003fa6270 */
[C---:B------:R-:W-:Y:S01]  /*5c30*/  ISETP.GE.AND P6, PT, R3.reuse, R222, PT ;  /* 0x000000de0300720c */ /* 0x040fe20003fc6270 */
[----:B------:R-:W2:Y:S01]  /*5c40*/  MUFU.TANH R12, R12 ;  /* 0x0000000c000c7308 */ /* 0x000ea20000002400 */
[C---:B------:R-:W-:Y:S02]  /*5c50*/  ISETP.LT.OR P5, PT, R3.reuse, R221, P5 ;  /* 0x000000dd0300720c */ /* 0x040fe40002fa1670 */
[----:B------:R-:W-:Y:S01]  /*5c60*/  ISETP.LT.OR P6, PT, R3, R220, P6 ;  /* 0x000000dc0300720c */ /* 0x000fe200037c1670 */
[----:B------:R-:W-:Y:S01]  /*5c70*/  VIADD R3, R2, 0x20 ;  /* 0x0000002002037836 */ /* 0x000fe20000000000 */
[----:B------:R-:W-:Y:S02]  /*5c80*/  FSEL R61, R61, -INF , !P5 ;  /* 0xff8000003d3d7808 */ /* 0x000fe40006800000 */
[----:B------:R-:W-:Y:S01]  /*5c90*/  FSEL R55, R31, -INF , !P6 ;  /* 0xff8000001f377808 */ /* 0x000fe20007000000 */
[----:B------:R-:W4:Y:S01]  /*5ca0*/  MUFU.TANH R13, R13 ;  /* 0x0000000d000d7308 */ /* 0x000f220000002400 */
[----:B------:R-:W-:-:S02]  /*5cb0*/  ISETP.GE.AND P1, PT, R3, R223, PT ;  /* 0x000000df0300720c */ /* 0x000fc40003f26270 */
[C---:B------:R-:W-:Y:S02]  /*5cc0*/  ISETP.GE.AND P4, PT, R3.reuse, R222, PT ;  /* 0x000000de0300720c */ /* 0x040fe40003f86270 */
[C---:B------:R-:W-:Y:S02]  /*5cd0*/  ISETP.LT.OR P1, PT, R3.reuse, R221, P1 ;  /* 0x000000dd0300720c */ /* 0x040fe40000f21670 */
[----:B------:R-:W-:Y:S01]  /*5ce0*/  ISETP.LT.OR P4, PT, R3, R220, P4 ;  /* 0x000000dc0300720c */ /* 0x000fe20002781670 */
[----:B------:R-:W-:Y:S01]  /*5cf0*/  VIADD R3, R2, 0x28 ;  /* 0x0000002802037836 */ /* 0x000fe20000000000 */
[----:B------:R-:W-:Y:S01]  /*5d00*/  ISETP.GE.AND P6, PT, R6, R222, PT ;  /* 0x000000de0600720c */ /* 0x000fe20003fc6270 */
[----:B------:R-:W-:Y:S01]  /*5d10*/  MUFU.TANH R11, R11 ;  /* 0x0000000b000b7308 */ /* 0x000fe20000002400 */
[----:B---3--:R-:W-:Y:S02]  /*5d20*/  FSEL R133, R30, -INF , !P1 ;  /* 0xff8000001e857808 */ /* 0x008fe40004800000 */
[----:B------:R-:W-:-:S02]  /*5d30*/  ISETP.GE.AND P5, PT, R3, R223, PT ;  /* 0x000000df0300720c */ /* 0x000fc40003fa6270 */
[C---:B------:R-:W-:Y:S02]  /*5d40*/  ISETP.GE.AND P3, PT, R3.reuse, R222, PT ;  /* 0x000000de0300720c */ /* 0x040fe40003f66270 */
[-C--:B------:R-:W-:Y:S01]  /*5d50*/  ISETP.LT.OR P6, PT, R6, R220.reuse, P6 ;  /* 0x000000dc0600720c */ /* 0x080fe200037c1670 */
[C---:B------:R-:W-:Y:S01]  /*5d60*/  VIADD R6, R2.reuse, 0x29 ;  /* 0x0000002902067836 */ /* 0x040fe20000000000 */
[C---:B------:R-:W-:Y:S01]  /*5d70*/  ISETP.LT.OR P5, PT, R3.reuse, R221, P5 ;  /* 0x000000dd0300720c */ /* 0x040fe20002fa1670 */
[----:B------:R-:W3:Y:S01]  /*5d80*/  MUFU.TANH R25, R25 ;  /* 0x0000001900197308 */ /* 0x000ee20000002400 */
[----:B------:R-:W-:Y:S01]  /*5d90*/  ISETP.LT.OR P3, PT, R3, R220, P3 ;  /* 0x000000dc0300720c */ /* 0x000fe20001f61670 */
[----:B------:R-:W-:Y:S01]  /*5da0*/  VIADD R3, R2, 0x30 ;  /* 0x0000003002037836 */ /* 0x000fe20000000000 */
[----:B------:R-:W-:Y:S02]  /*5db0*/  FSEL R186, R28, -INF , !P4 ;  /* 0xff8000001cba7808 */ /* 0x000fe40006000000 */
[----:B------:R-:W-:-:S02]  /*5dc0*/  ISETP.GE.AND P2, PT, R6, R223, PT ;  /* 0x000000df0600720c */ /* 0x000fc40003f46270 */
[C---:B------:R-:W-:Y:S01]  /*5dd0*/  ISETP.GE.AND P1, PT, R3.reuse, R223, PT ;  /* 0x000000df0300720c */ /* 0x040fe20003f26270 */
[----:B------:R-:W-:Y:S01]  /*5de0*/  MUFU.TANH R27, R27 ;  /* 0x0000001b001b7308 */ /* 0x000fe20000002400 */
[CC--:B------:R-:W-:Y:S02]  /*5df0*/  ISETP.GE.AND P4, PT, R6.reuse, R222.reuse, PT ;  /* 0x000000de0600720c */ /* 0x0c0fe40003f86270 */
[C---:B------:R-:W-:Y:S02]  /*5e00*/  ISETP.GE.AND P0, PT, R3.reuse, R222, PT ;  /* 0x000000de0300720c */ /* 0x040fe40003f06270 */
[CC--:B------:R-:W-:Y:S02]  /*5e10*/  ISETP.LT.OR P2, PT, R6.reuse, R221.reuse, P2 ;  /* 0x000000dd0600720c */ /* 0x0c0fe40001741670 */
[-C--:B------:R-:W-:Y:S01]  /*5e20*/  ISETP.LT.OR P4, PT, R6, R220.reuse, P4 ;  /* 0x000000dc0600720c */ /* 0x080fe20002781670 */
[C---:B------:R-:W-:Y:S01]  /*5e30*/  VIADD R6, R2.reuse, 0x31 ;  /* 0x0000003102067836 */ /* 0x040fe20000000000 */
[C---:B------:R-:W-:Y:S01]  /*5e40*/  ISETP.LT.OR P1, PT, R3.reuse, R221, P1 ;  /* 0x000000dd0300720c */ /* 0x040fe20000f21670 */
[----:B------:R-:W-:Y:S01]  /*5e50*/  MUFU.TANH R9, R9 ;  /* 0x0000000900097308 */ /* 0x000fe20000002400 */
[----:B------:R-:W-:Y:S01]  /*5e60*/  ISETP.LT.OR P0, PT, R3, R220, P0 ;  /* 0x000000dc0300720c */ /* 0x000fe20000701670 */
[C---:B------:R-:W-:Y:S01]  /*5e70*/  VIADD R3, R2.reuse, 0x38 ;  /* 0x0000003802037836 */ /* 0x040fe20000000000 */
[----:B-1----:R-:W-:Y:S01]  /*5e80*/  FSEL R250, R7, -INF , !P4 ;  /* 0xff80000007fa7808 */ /* 0x002fe20006000000 */
[----:B------:R-:W-:Y:S01]  /*5e90*/  VIADD R2, R2, 0x39 ;  /* 0x0000003902027836 */ /* 0x000fe20000000000 */
[----:B------:R-:W-:-:S02]  /*5ea0*/  FSEL R251, R8, -INF , !P1 ;  /* 0xff80000008fb7808 */ /* 0x000fc40004800000 */
[----:B------:R-:W-:Y:S01]  /*5eb0*/  FSEL R187, R14, -INF , !P3 ;  /* 0xff8000000ebb7808 */ /* 0x000fe20005800000 */
[----:B------:R-:W1:Y:S01]  /*5ec0*/  MUFU.TANH R24, R24 ;  /* 0x0000001800187308 */ /* 0x000e620000002400 */
[C---:B------:R-:W-:Y:S02]  /*5ed0*/  ISETP.GE.AND P4, PT, R2.reuse, R223, PT ;  /* 0x000000df0200720c */ /* 0x040fe40003f86270 */
[-C--:B------:R-:W-:Y:S02]  /*5ee0*/  ISETP.GE.AND P1, PT, R2, R222.reuse, PT ;  /* 0x000000de0200720c */ /* 0x080fe40003f26270 */
[----:B------:R-:W-:Y:S02]  /*5ef0*/  ISETP.GE.AND P3, PT, R6, R222, PT ;  /* 0x000000de0600720c */ /* 0x000fe40003f66270 */
[C---:B------:R-:W-:Y:S01]  /*5f00*/  ISETP.LT.OR P4, PT, R2.reuse, R221, P4 ;  /* 0x000000dd0200720c */ /* 0x040fe20002781670 */
[----:B------:R-:W5:Y:S01]  /*5f10*/  MUFU.TANH R26, R26 ;  /* 0x0000001a001a7308 */ /* 0x000f620000002400 */
[----:B------:R-:W-:-:S02]  /*5f20*/  ISETP.LT.OR P1, PT, R2, R220, P1 ;  /* 0x000000dc0200720c */ /* 0x000fc40000f21670 */
[----:B------:R-:W-:Y:S02]  /*5f30*/  FSEL R2, R10, -INF , !P0 ;  /* 0xff8000000a027808 */ /* 0x000fe40004000000 */
[----:B------:R-:W-:Y:S02]  /*5f40*/  ISETP.LT.OR P3, PT, R6, R220, P3 ;  /* 0x000000dc0600720c */ /* 0x000fe40001f61670 */
[----:B--2---:R-:W-:Y:S01]  /*5f50*/  FSEL R134, R12, -INF , !P5 ;  /* 0xff8000000c867808 */ /* 0x004fe20006800000 */
[----:B------:R2:W-:Y:S01]  /*5f60*/  STL [R1+0x28], R2 ;  /* 0x0000280201007387 */ /* 0x0005e20000100800 */
[----:B----4-:R-:W-:Y:S02]  /*5f70*/  FSEL R184, R13, -INF , !P2 ;  /* 0xff8000000db87808 */ /* 0x010fe40005000000 */
[C---:B------:R-:W-:Y:S02]  /*5f80*/  ISETP.GE.AND P5, PT, R3.reuse, R223, PT ;  /* 0x000000df0300720c */ /* 0x040fe40003fa6270 */
[----:B------:R-:W-:-:S02]  /*5f90*/  ISETP.GE.AND P2, PT, R3, R222, PT ;  /* 0x000000de0300720c */ /* 0x000fc40003f46270 */
[C---:B------:R-:W-:Y:S02]  /*5fa0*/  ISETP.LT.OR P5, PT, R3.reuse, R221, P5 ;  /* 0x000000dd0300720c */ /* 0x040fe40002fa1670 */
[----:B------:R-:W-:Y:S02]  /*5fb0*/  ISETP.LT.OR P2, PT, R3, R220, P2 ;  /* 0x000000dc0300720c */ /* 0x000fe40001741670 */
[----:B---3--:R-:W-:Y:S02]  /*5fc0*/  FSEL R3, R25, -INF , !P4 ;  /* 0xff80000019037808 */ /* 0x008fe40006000000 */
[----:B------:R-:W-:Y:S02]  /*5fd0*/  PLOP3.LUT P0, PT, PT, PT, UP0, 0x80, 0x0 ;  /* 0x000000000000781c */ /* 0x000fe40003f0f008 */
[----:B------:R-:W-:Y:S02]  /*5fe0*/  FSEL R185, R39, -INF , !P6 ;  /* 0xff80000027b97808 */ /* 0x000fe40007000000 */
[----:B------:R-:W-:-:S02]  /*5ff0*/  ISETP.GE.AND P6, PT, R6, R223, PT ;  /* 0x000000df0600720c */ /* 0x000fc40003fc6270 */
[----:B-1----:R-:W-:Y:S02]  /*6000*/  FSEL R171, R24, -INF , !P5 ;  /* 0xff80000018ab7808 */ /* 0x002fe40006800000 */
[----:B------:R-:W-:Y:S02]  /*6010*/  ISETP.LT.OR P6, PT, R6, R221, P6 ;  /* 0x000000dd0600720c */ /* 0x000fe400037c1670 */
[----:B-----5:R-:W-:Y:S02]  /*6020*/  FSEL R169, R26, -INF , !P2 ;  /* 0xff8000001aa97808 */ /* 0x020fe40005000000 */
[----:B--2---:R-:W-:Y:S02]  /*6030*/  FSEL R2, R11, -INF , !P3 ;  /* 0xff8000000b027808 */ /* 0x004fe40005800000 */
[----:B------:R-:W-:-:S03]  /*6040*/  FSEL R252, R9, -INF , !P6 ;  /* 0xff80000009fc7808 */ /* 0x000fc60007000000 */
[----:B------:R1:W-:Y:S04]  /*6050*/  STL [R1+0x50], R2 ;  /* 0x0000500201007387 */ /* 0x0003e80000100800 */
[----:B------:R2:W-:Y:S01]  /*6060*/  STL [R1+0x24], R3 ;  /* 0x0000240301007387 */ /* 0x0005e20000100800 */
        /* <DEDUP_REMOVED lines=150> */
.L_x_1382:
[----:B------:R-:W-:Y:S05]  /*69d0*/  BSYNC B0 ;  /* 0x0000000000007941 */ /* 0x000fea0003800000 */
.L_x_1381:
[----:B------:R-:W0:Y:S02]  /*69e0*/  LDGDEPBAR ;  /* 0x00000000000079af */ /* 0x000e240000000000 */
.L_x_1380:
[----:B------:R-:W-:Y:S01]  /*69f0*/  STL [R1+0xc0], R206 ;  /* 0x0000c0ce01007387 */ /* 0x000fe20000100800 */
[----:B-12---:R-:W-:Y:S01]  /*6a00*/  FMNMX.FTZ R2, R41, R48, !PT ;  /* 0x0000003029027209 */ /* 0x006fe20007810000 */
[----:B------:R-:W-:Y:S02]  /*6a10*/  ULDC UR6, c[0x0][0x2ec] ;  /* 0x0000bb0000067ab9 */ /* 0x000fe40000000800 */
[----:B------:R-:W-:Y:S04]  /*6a20*/  STL [R1+0xbc], R205 ;  /* 0x0000bccd01007387 */ /* 0x000fe80000100800 */
[----:B------:R-:W-:Y:S04]  /*6a30*/  STL [R1+0xb8], R204 ;  /* 0x0000b8cc01007387 */ /* 0x000fe80000100800 */
[----:B------:R1:W-:Y:S04]  /*6a40*/  STL [R1+0xb4], R203 ;  /* 0x0000b4cb01007387 */ /* 0x0003e80000100800 */
[----:B-1----:R-:W2:Y:S04]  /*6a50*/  LDL.LU R203, [R1+0x50] ;  /* 0x0000500001cb7983 */ /* 0x002ea80000300800 */
[----:B------:R1:W-:Y:S04]  /*6a60*/  STL [R1+0xb0], R202 ;  /* 0x0000b0ca01007387 */ /* 0x0003e80000100800 */
[----:B-1----:R-:W4:Y:S04]  /*6a70*/  LDL.LU R202, [R1+0x24] ;  /* 0x0000240001ca7983 */ /* 0x002f280000300800 */
[----:B------:R-:W-:Y:S04]  /*6a80*/  STL [R1+0xac], R201 ;  /* 0x0000acc901007387 */ /* 0x000fe80000100800 */
[----:B------:R-:W-:Y:S04]  /*6a90*/  STL [R1+0xa8], R200 ;  /* 0x0000a8c801007387 */ /* 0x000fe80000100800 */
[----:B------:R1:W-:Y:S04]  /*6aa0*/  STL [R1+0xa4], R199 ;  /* 0x0000a4c701007387 */ /* 0x0003e80000100800 */
[----:B-1----:R-:W2:Y:S04]  /*6ab0*/  LDL.LU R199, [R1+0x60] ;  /* 0x0000600001c77983 */ /* 0x002ea80000300800 */
[----:B------:R-:W-:Y:S04]  /*6ac0*/  STL [R1+0xa0], R198 ;  /* 0x0000a0c601007387 */ /* 0x000fe80000100800 */
[----:B------:R1:W-:Y:S04]  /*6ad0*/  STL [R1+0x9c], R197 ;  /* 0x00009cc501007387 */ /* 0x0003e80000100800 */
[----:B-1----:R-:W2:Y:S01]  /*6ae0*/  LDL.LU R197, [R1+0x28] ;  /* 0x0000280001c57983 */ /* 0x002ea20000300800 */
[----:B------:R-:W-:-:S02]  /*6af0*/  FMNMX.FTZ R2, R37, R2, !PT ;  /* 0x0000000225027209 */ /* 0x000fc40007810000 */
[----:B------:R-:W-:Y:S01]  /*6b00*/  LEA R193, R5, UR4, 0x1 ;  /* 0x0000000405c17c11 */ /* 0x000fe2000f8e08ff */
[----:B------:R-:W-:Y:S01]  /*6b10*/  STL [R1+0x98], R192 ;  /* 0x000098c001007387 */ /* 0x000fe20000100800 */
[----:B------:R-:W-:Y:S02]  /*6b20*/  FMNMX.FTZ R2, R36, R2, !PT ;  /* 0x0000000224027209 */ /* 0x000fe40007810000 */
[----:B------:R-:W-:Y:S01]  /*6b30*/  LEA R194, R4, R193, 0x1 ;  /* 0x000000c104c27211 */ /* 0x000fe200078e08ff */
[----:B------:R-:W-:Y:S01]  /*6b40*/  IMAD R196, R0, 0x2, R193 ;  /* 0x0000000200c47824 */ /* 0x000fe200078e02c1 */
[----:B------:R-:W-:Y:S01]  /*6b50*/  FMNMX.FTZ R2, R50, R2, !PT ;  /* 0x0000000232027209 */ /* 0x000fe20007810000 */
[----:B---3--:R-:W-:Y:S01]  /*6b60*/  LDSM.16.MT88.4 R16, [R193+0x12000] ;  /* 0x01200000c110783b */ /* 0x008fe20000004200 */
[----:B------:R-:W-:Y:S02]  /*6b70*/  LEA R195, R0, R194, 0x1 ;  /* 0x000000c200c37211 */ /* 0x000fe400078e08ff */
        /* <DEDUP_REMOVED lines=24> */
[----:B------:R-:W-:-:S04]  /*6d00*/  FMNMX.FTZ R2, R187, R2, !PT ;  /* 0x00000002bb027209 */ /* 0x000fc80007810000 */
[----:B------:R-:W-:Y:S02]  /*6d10*/  FMNMX.FTZ R2, R250, R2, !PT ;  /* 0x00000002fa027209 */ /* 0x000fe40007810000 */
[----:B----4-:R-:W-:-:S05]  /*6d20*/  FMNMX.FTZ R132, R202, R132, !PT ;  /* 0x00000084ca847209 */ /* 0x010fca0007810000 */
[----:B------:R-:W1:Y:S02]  /*6d30*/  SHFL.BFLY PT, R6, R132, 0x2, 0x1f ;  /* 0x0c401f0084067f89 */ /* 0x000e6400000e0000 */
[----:B-1----:R-:W-:-:S05]  /*6d40*/  FMNMX.FTZ R132, R132, R6, !PT ;  /* 0x0000000684847209 */ /* 0x002fca0007810000 */
[----:B------:R-:W1:Y:S02]  /*6d50*/  SHFL.BFLY PT, R6, R132, 0x1, 0x1f ;  /* 0x0c201f0084067f89 */ /* 0x000e6400000e0000 */
[----:B-1----:R-:W-:-:S04]  /*6d60*/  FMNMX.FTZ R132, R132, R6, !PT ;  /* 0x0000000684847209 */ /* 0x002fc80007810000 */
[C---:B------:R-:W-:Y:S01]  /*6d70*/  FSETP.NEU.FTZ.AND P1, PT, R132.reuse, -INF , PT ;  /* 0xff8000008400780b */ /* 0x040fe20003f3d000 */
[----:B------:R-:W-:-:S05]  /*6d80*/  FMUL.FTZ R12, R132, UR6 ;  /* 0x00000006840c7c20 */ /* 0x000fca0008410000 */
[----:B------:R-:W-:Y:S02]  /*6d90*/  FSEL R12, R12, RZ, P1 ;  /* 0x000000ff0c0c7208 */ /* 0x000fe40000800000 */
[----:B--2---:R-:W-:-:S03]  /*6da0*/  FMNMX.FTZ R2, R197, R2, !PT ;  /* 0x00000002c5027209 */ /* 0x004fc60007810000 */
[----:B------:R-:W-:Y:S01]  /*6db0*/  FFMA.FTZ R6, R37, UR6, -R12 ;  /* 0x0000000625067c23 */ /* 0x000fe2000801080c */
[----:B------:R-:W-:-:S03]  /*6dc0*/  FMNMX.FTZ R2, R203, R2, !PT ;  /* 0x00000002cb027209 */ /* 0x000fc60007810000 */
[----:B------:R1:W-:Y:S01]  /*6dd0*/  MUFU.EX2 R200, R6 ;  /* 0x0000000600c87308 */ /* 0x0003e20000000800 */
[----:B------:R-:W-:-:S04]  /*6de0*/  FMNMX.FTZ R2, R169, R2, !PT ;  /* 0x00000002a9027209 */ /* 0x000fc80007810000 */
[----:B------:R-:W-:-:S05]  /*6df0*/  FMNMX.FTZ R2, R199, R2, !PT ;  /* 0x00000002c7027209 */ /* 0x000fca0007810000 */
[----:B------:R-:W2:Y:S01]  /*6e00*/  SHFL.BFLY PT, R3, R2, 0x2, 0x1f ;  /* 0x0c401f0002037f89 */ /* 0x000ea200000e0000 */
[----:B-1----:R-:W-:-:S03]  /*6e10*/  FFMA.FTZ R6, R36, UR6, -R12 ;  /* 0x0000000624067c23 */ /* 0x002fc6000801080c */
[----:B------:R-:W-:Y:S01]  /*6e20*/  LDSM.16.MT88.4 R36, [R193+0x10000] ;  /* 0x01000000c124783b */ /* 0x000fe20000004200 */
[----:B------:R-:W1:Y:S01]  /*6e30*/  MUFU.EX2 R14, R6 ;  /* 0x00000006000e7308 */ /* 0x000e620000000800 */
[----:B--2---:R-:W-:Y:S01]  /*6e40*/  FMNMX.FTZ R2, R2, R3, !PT ;  /* 0x0000000302027209 */ /* 0x004fe20007810000 */
[----:B------:R-:W-:-:S04]  /*6e50*/  FFMA.FTZ R3, R41, UR6, -R12 ;  /* 0x0000000629037c23 */ /* 0x000fc8000801080c */
[----:B------:R-:W2:Y:S02]  /*6e60*/  SHFL.BFLY PT, R7, R2, 0x1, 0x1f ;  /* 0x0c201f0002077f89 */ /* 0x000ea400000e0000 */
[----:B------:R2:W-:Y:S02]  /*6e70*/  MUFU.EX2 R225, R3 ;  /* 0x0000000300e17308 */ /* 0x0005e40000000800 */
[----:B--2---:R-:W-:Y:S01]  /*6e80*/  FMNMX.FTZ R3, R2, R7, !PT ;  /* 0x0000000702037209 */ /* 0x004fe20007810000 */
[----:B------:R-:W-:-:S03]  /*6e90*/  FFMA.FTZ R2, R48, UR6, -R12 ;  /* 0x0000000630027c23 */ /* 0x000fc6000801080c */
[C---:B------:R-:W-:Y:S02]  /*6ea0*/  FSETP.NEU.FTZ.AND P1, PT, R3.reuse, -INF , PT ;  /* 0xff8000000300780b */ /* 0x040fe40003f3d000 */
[----:B------:R2:W3:Y:S02]  /*6eb0*/  MUFU.EX2 R198, R2 ;  /* 0x0000000200c67308 */ /* 0x0004e40000000800 */
[----:B--2---:R-:W-:-:S05]  /*6ec0*/  FMUL.FTZ R2, R3, UR6 ;  /* 0x0000000603027c20 */ /* 0x004fca0008410000 */
[----:B------:R-:W-:-:S05]  /*6ed0*/  FSEL R2, R2, RZ, P1 ;  /* 0x000000ff02027208 */ /* 0x000fca0000800000 */
[--C-:B------:R-:W-:Y:S01]  /*6ee0*/  FFMA.FTZ R0, R44, UR6, -R2.reuse ;  /* 0x000000062c007c23 */ /* 0x100fe20008010802 */
[--C-:B------:R-:W-:Y:S01]  /*6ef0*/  FFMA.FTZ R6, R49, UR6, -R2.reuse ;  /* 0x0000000631067c23 */ /* 0x100fe20008010802 */
[--C-:B------:R-:W-:Y:S01]  /*6f00*/  FFMA.FTZ R4, R40, UR6, -R2.reuse ;  /* 0x0000000628047c23 */ /* 0x100fe20008010802 */
[----:B------:R-:W-:Y:S01]  /*6f10*/  LDSM.16.MT88.4 R44, [R194+0x14000] ;  /* 0x01400000c22c783b */ /* 0x000fe20000004200 */
[----:B------:R2:W-:Y:S08]  /*6f20*/  MUFU.EX2 R192, R0 ;  /* 0x0000000000c07308 */ /* 0x0005f00000000800 */
[----:B------:R1:W-:Y:S08]  /*6f30*/  MUFU.EX2 R224, R6 ;  /* 0x0000000600e07308 */ /* 0x0003f00000000800 */
[----:B------:R3:W4:Y:S01]  /*6f40*/  MUFU.EX2 R226, R4 ;  /* 0x0000000400e27308 */ /* 0x0007220000000800 */
[----:B--2---:R-:W-:-:S02]  /*6f50*/  FFMA.FTZ R0, R42, UR6, -R2 ;  /* 0x000000062a007c23 */ /* 0x004fc40008010802 */
[----:B------:R-:W-:Y:S05]  /*6f60*/  LDSM.16.MT88.4 R40, [R195+0x12000] ;  /* 0x01200000c328783b */ /* 0x000fea0000004200 */
[----:B------:R-:W2:Y:S01]  /*6f70*/  MUFU.EX2 R15, R0 ;  /* 0x00000000000f7308 */ /* 0x000ea20000000800 */
[----:B-1----:R-:W-:Y:S02]  /*6f80*/  F2FP.BF16.F32.PACK_AB R6, R14, R200 ;  /* 0x000000c80e06723e */ /* 0x002fe400000010ff */
[----:B---3--:R-:W-:Y:S02]  /*6f90*/  F2FP.BF16.F32.PACK_AB R4, R198, R225 ;  /* 0x000000e1c604723e */ /* 0x008fe400000010ff */
[----:B----4-:R-:W-:-:S02]  /*6fa0*/  F2FP.BF16.F32.PACK_AB R5, R226, R224 ;  /* 0x000000e0e205723e */ /* 0x010fc400000010ff */
[----:B--2---:R-:W-:Y:S01]  /*6fb0*/  F2FP.BF16.F32.PACK_AB R7, R15, R192 ;  /* 0x000000c00f07723e */ /* 0x004fe200000010ff */
[--C-:B------:R-:W-:Y:S02]  /*6fc0*/  FFMA.FTZ R0, R50, UR6, -R12.reuse ;  /* 0x0000000632007c23 */ /* 0x100fe4000801080c */
[----:B------:R-:W-:Y:S02]  /*6fd0*/  LDSM.16.MT88.4 R48, [R196+0x14000] ;  /* 0x01400000c430783b */ /* 0x000fe40000004200 */
[----:B------:R1:W-:Y:S02]  /*6fe0*/  MUFU.EX2 R206, R0 ;  /* 0x0000000000ce7308 */ /* 0x0003e40000000800 */
[C---:B------:R-:W-:Y:S06]  /*6ff0*/  HMMA.16816.F32.BF16 R108, R4.reuse, R28, RZ ;  /* 0x0000001c046c723c */ /* 0x040fec00000418ff */
[C---:B------:R-:W-:Y:S01]  /*7000*/  HMMA.16816.F32.BF16 R88, R4.reuse, R30, RZ ;  /* 0x0000001e0458723c */ /* 0x040fe200000418ff */
[----:B------:R-:W2:Y:S05]  /*7010*/  LDSM.16.MT88.4 R28, [R193+0x14000] ;  /* 0x01400000c11c783b */ /* 0x000eaa0000004200 */
[----:B------:R-:W-:Y:S01]  /*7020*/  HMMA.16816.F32.BF16 R128, R4, R8, RZ ;  /* 0x000000080480723c */ /* 0x000fe200000418ff */
[----:B-1----:R-:W-:-:S05]  /*7030*/  FFMA.FTZ R0, R63, UR6, -R12 ;  /* 0x000000063f007c23 */ /* 0x002fca000801080c */
[C---:B------:R-:W-:Y:S01]  /*7040*/  HMMA.16816.F32.BF16 R116, R4.reuse, R10, RZ ;  /* 0x0000000a0474723c */ /* 0x040fe200000418ff */
[----:B------:R1:W3:Y:S01]  /*7050*/  MUFU.EX2 R205, R0 ;  /* 0x0000000000cd7308 */ /* 0x0002e20000000800 */
[----:B------:R-:W4:Y:S04]  /*7060*/  LDSM.16.MT88.4 R8, [R194+0x16000] ;  /* 0x01600000c208783b */ /* 0x000f280000004200 */
[C---:B------:R-:W-:Y:S06]  /*7070*/  HMMA.16816.F32.BF16 R80, R4.reuse, R32, RZ ;  /* 0x000000200450723c */ /* 0x040fec00000418ff */
[----:B------:R-:W-:Y:S01]  /*7080*/  HMMA.16816.F32.BF16 R92, R4, R34, RZ ;  /* 0x00000022045c723c */ /* 0x000fe200000418ff */
[----:B------:R-:W-:Y:S01]  /*7090*/  LDSM.16.MT88.4 R32, [R195+0x16000] ;  /* 0x01600000c320783b */ /* 0x000fe20000004200 */
[----:B-1----:R-:W-:-:S04]  /*70a0*/  FFMA.FTZ R0, R61, UR6, -R12 ;  /* 0x000000063d007c23 */ /* 0x002fc8000801080c */
[C---:B------:R-:W-:Y:S01]  /*70b0*/  HMMA.16816.F32.BF16 R104, R4.reuse, R20, RZ ;  /* 0x000000140468723c */ /* 0x040fe200000418ff */
[----:B------:R1:W-:Y:S05]  /*70c0*/  MUFU.EX2 R168, R0 ;  /* 0x0000000000a87308 */ /* 0x0003ea0000000800 */
[C---:B------:R-:W-:Y:S01]  /*70d0*/  HMMA.16816.F32.BF16 R124, R4.reuse, R22, RZ ;  /* 0x00000016047c723c */ /* 0x040fe200000418ff */
[----:B------:R-:W3:Y:S05]  /*70e0*/  LDSM.16.MT88.4 R20, [R195+0x14000] ;  /* 0x01400000c314783b */ /* 0x000eea0000004200 */
[C---:B------:R-:W-:Y:S06]  /*70f0*/  HMMA.16816.F32.BF16 R136, R4.reuse, R16, RZ ;  /* 0x000000100488723c */ /* 0x040fec00000418ff */
[----:B------:R-:W-:Y:S01]  /*7100*/  HMMA.16816.F32.BF16 R120, R4, R18, RZ ;  /* 0x000000120478723c */ /* 0x000fe200000418ff */
[----:B------:R-:W3:Y:S01]  /*7110*/  LDSM.16.MT88.4 R16, [R193+0x16000] ;  /* 0x01600000c110783b */ /* 0x000ee20000004200 */
[----:B-1----:R-:W-:-:S04]  /*7120*/  FFMA.FTZ R0, R52, UR6, -R12 ;  /* 0x0000000634007c23 */ /* 0x002fc8000801080c */
[----:B------:R1:W-:Y:S01]  /*7130*/  MUFU.EX2 R201, R0 ;  /* 0x0000000000c97308 */ /* 0x0003e20000000800 */
[C---:B------:R-:W-:Y:S06]  /*7140*/  HMMA.16816.F32.BF16 R100, R4.reuse, R24, RZ ;  /* 0x000000180464723c */ /* 0x040fec00000418ff */
[C---:B------:R-:W-:Y:S01]  /*7150*/  HMMA.16816.F32.BF16 R76, R4.reuse, R26, RZ ;  /* 0x0000001a044c723c */ /* 0x040fe200000418ff */
[----:B------:R-:W3:Y:S05]  /*7160*/  LDSM.16.MT88.4 R24, [R196+0x16000] ;  /* 0x01600000c418783b */ /* 0x000eea0000004200 */
[----:B------:R-:W-:Y:S01]  /*7170*/  HMMA.16816.F32.BF16 R112, R4, R36, RZ ;  /* 0x000000240470723c */ /* 0x000fe200000418ff */
[----:B-1----:R-:W-:-:S05]  /*7180*/  FFMA.FTZ R0, R60, UR6, -R2 ;  /* 0x000000063c007c23 */ /* 0x002fca0008010802 */
[C---:B------:R-:W-:Y:S01]  /*7190*/  HMMA.16816.F32.BF16 R96, R4.reuse, R38, RZ ;  /* 0x000000260460723c */ /* 0x040fe200000418ff */
[----:B------:R-:W1:Y:S01]  /*71a0*/  LDSM.16.MT88.4 R36, [R194+0x10800] ;  /* 0x01080000c224783b */ /* 0x000e620000004200 */
[----:B------:R4:W-:Y:S04]  /*71b0*/  MUFU.EX2 R170, R0 ;  /* 0x0000000000aa7308 */ /* 0x0009e80000000800 */
[C---:B--2---:R-:W-:Y:S06]  /*71c0*/  HMMA.16816.F32.BF16 R68, R4.reuse, R28, RZ ;  /* 0x0000001c0444723c */ /* 0x044fec00000418ff */
[C---:B------:R-:W-:Y:S01]  /*71d0*/  HMMA.16816.F32.BF16 R60, R4.reuse, R30, RZ ;  /* 0x0000001e043c723c */ /* 0x040fe200000418ff */
[----:B------:R-:W2:Y:S05]  /*71e0*/  LDSM.16.MT88.4 R28, [R193+0x10800] ;  /* 0x01080000c11c783b */ /* 0x000eaa0000004200 */
[----:B------:R-:W-:Y:S01]  /*71f0*/  HMMA.16816.F32.BF16 R64, R4, R44, RZ ;  /* 0x0000002c0440723c */ /* 0x000fe200000418ff */
[----:B----4-:R-:W-:-:S04]  /*7200*/  FFMA.FTZ R0, R53, UR6, -R2 ;  /* 0x0000000635007c23 */ /* 0x010fc80008010802 */
[----:B------:R4:W1:Y:S01]  /*7210*/  MUFU.EX2 R13, R0 ;  /* 0x00000000000d7308 */ /* 0x0008620000000800 */
[C---:B------:R-:W-:Y:S01]  /*7220*/  HMMA.16816.F32.BF16 R56, R4.reuse, R46, RZ ;  /* 0x0000002e0438723c */ /* 0x040fe200000418ff */
[----:B------:R-:W-:Y:S05]  /*7230*/  LDSM.16.MT88.4 R44, [R196+0x10800] ;  /* 0x01080000c42c783b */ /* 0x000fea0000004200 */
[C---:B------:R-:W-:Y:S06]  /*7240*/  HMMA.16816.F32.BF16 R84, R4.reuse, R40, RZ ;  /* 0x000000280454723c */ /* 0x040fec00000418ff */
[----:B------:R-:W-:Y:S01]  /*7250*/  HMMA.16816.F32.BF16 R72, R4, R42, RZ ;  /* 0x0000002a0448723c */ /* 0x000fe200000418ff */
[----:B------:R-:W-:Y:S01]  /*7260*/  LDSM.16.MT88.4 R40, [R193+0x12800] ;  /* 0x01280000c128783b */ /* 0x000fe20000004200 */
[----:B----4-:R-:W-:-:S04]  /*7270*/  FFMA.FTZ R0, R55, UR6, -R2 ;  /* 0x0000000637007c23 */ /* 0x010fc80008010802 */
[C---:B------:R-:W-:Y:S01]  /*7280*/  HMMA.16816.F32.BF16 R160, R4.reuse, R8, RZ ;  /* 0x0000000804a0723c */ /* 0x040fe200000418ff */
[----:B------:R4:W-:Y:S05]  /*7290*/  MUFU.EX2 R227, R0 ;  /* 0x0000000000e37308 */ /* 0x0009ea0000000800 */
[----:B------:R-:W-:Y:S01]  /*72a0*/  HMMA.16816.F32.BF16 R164, R4, R10, RZ ;  /* 0x0000000a04a4723c */ /* 0x000fe200000418ff */
[----:B---3--:R-:W-:Y:S02]  /*72b0*/  F2FP.BF16.F32.PACK_AB R8, R205, R206 ;  /* 0x000000cecd08723e */ /* 0x008fe400000010ff */
[----:B-1----:R-:W-:-:S03]  /*72c0*/  F2FP.BF16.F32.PACK_AB R9, R13, R170 ;  /* 0x000000aa0d09723e */ /* 0x002fc600000010ff */
[----:B------:R-:W-:Y:S01]  /*72d0*/  HMMA.16816.F32.BF16 R140, R4, R48, RZ ;  /* 0x00000030048c723c */ /* 0x000fe200000418ff */
[----:B------:R-:W-:-:S05]  /*72e0*/  F2FP.BF16.F32.PACK_AB R10, R201, R168 ;  /* 0x000000a8c90a723e */ /* 0x000fca00000010ff */
[C---:B------:R-:W-:Y:S01]  /*72f0*/  HMMA.16816.F32.BF16 R48, R4.reuse, R50, RZ ;  /* 0x000000320430723c */ /* 0x040fe200000418ff */
[----:B----4-:R-:W-:Y:S02]  /*7300*/  FFMA.FTZ R0, R54, UR6, -R2 ;  /* 0x0000000636007c23 */ /* 0x010fe40008010802 */
[----:B------:R-:W1:Y:S02]  /*7310*/  LDSM.16.MT88.4 R52, [R195+0x10800] ;  /* 0x01080000c334783b */ /* 0x000e640000004200 */
[----:B------:R-:W3:Y:S01]  /*7320*/  MUFU.EX2 R204, R0 ;  /* 0x0000000000cc7308 */ /* 0x000ee20000000800 */
[C---:B------:R-:W-:Y:S06]  /*7330*/  HMMA.16816.F32.BF16 R144, R4.reuse, R20, RZ ;  /* 0x000000140490723c */ /* 0x040fec00000418ff */
[C---:B------:R-:W-:Y:S01]  /*7340*/  HMMA.16816.F32.BF16 R148, R4.reuse, R22, RZ ;  /* 0x000000160494723c */ /* 0x040fe200000418ff */
[----:B------:R-:W-:Y:S05]  /*7350*/  LDSM.16.MT88.4 R20, [R196+0x12800] ;  /* 0x01280000c414783b */ /* 0x000fea0000004200 */
[----:B------:R-:W-:Y:S01]  /*7360*/  HMMA.16816.F32.BF16 R152, R4, R16, RZ ;  /* 0x000000100498723c */ /* 0x000fe200000418ff */
[----:B---3--:R-:W-:-:S05]  /*7370*/  F2FP.BF16.F32.PACK_AB R11, R204, R227 ;  /* 0x000000e3cc0b723e */ /* 0x008fca00000010ff */
[C---:B------:R-:W-:Y:S01]  /*7380*/  HMMA.16816.F32.BF16 R156, R4.reuse, R18, RZ ;  /* 0x00000012049c723c */ /* 0x040fe200000418ff */
[----:B------:R-:W-:Y:S05]  /*7390*/  LDSM.16.MT88.4 R16, [R195+0x12800] ;  /* 0x01280000c310783b */ /* 0x000fea0000004200 */
[C---:B------:R-:W-:Y:S06]  /*73a0*/  HMMA.16816.F32.BF16 R172, R4.reuse, R24, RZ ;  /* 0x0000001804ac723c */ /* 0x040fec00000418ff */
[C---:B------:R-:W-:Y:S01]  /*73b0*/  HMMA.16816.F32.BF16 R176, R4.reuse, R26, RZ ;  /* 0x0000001a04b0723c */ /* 0x040fe200000418ff */
[----:B------:R-:W3:Y:S05]  /*73c0*/  LDSM.16.MT88.4 R24, [R194+0x12800] ;  /* 0x01280000c218783b */ /* 0x000eea0000004200 */
[C---:B------:R-:W-:Y:S06]  /*73d0*/  HMMA.16816.F32.BF16 R180, R4.reuse, R32, RZ ;  /* 0x0000002004b4723c */ /* 0x040fec00000418ff */
[----:B------:R-:W-:Y:S06]  /*73e0*/  HMMA.16816.F32.BF16 R188, R4, R34, RZ ;  /* 0x0000002204bc723c */ /* 0x000fec00000418ff */
[C---:B------:R-:W-:Y:S06]  /*73f0*/  HMMA.16816.F32.BF16 R4, R8.reuse, R38, R92 ;  /* 0x000000260804723c */ /* 0x040fec000004185c */
[C---:B--2---:R-:W-:Y:S06]  /*7400*/  HMMA.16816.F32.BF16 R240, R8.reuse, R28, R112 ;  /* 0x0000001c08f0723c */ /* 0x044fec0000041870 */
[C---:B------:R-:W-:Y:S06]  /*7410*/  HMMA.16816.F32.BF16 R228, R8.reuse, R30, R96 ;  /* 0x0000001e08e4723c */ /* 0x040fec0000041860 */
[----:B-1----:R-:W-:Y:S01]  /*7420*/  HMMA.16816.F32.BF16 R28, R8, R54, R124 ;  /* 0x00000036081c723c */ /* 0x002fe2000004187c */
[----:B------:R-:W-:Y:S01]  /*7430*/  IMAD.MOV.U32 R99, RZ, RZ, R227 ;  /* 0x000000ffff637224 */ /* 0x000fe200078e00e3 */
[----:B------:R-:W-:Y:S01]  /*7440*/  MOV R98, R226 ;  /* 0x000000e200627202 */ /* 0x000fe20000000f00 */
[----:B------:R-:W-:Y:S01]  /*7450*/  IMAD.MOV.U32 R96, RZ, RZ, R225 ;  /* 0x000000ffff607224 */ /* 0x000fe200078e00e1 */
[----:B------:R-:W-:-:S02]  /*7460*/  MOV R97, R224 ;  /* 0x000000e000617202 */ /* 0x000fc40000000f00 */
[----:B------:R-:W-:Y:S01]  /*7470*/  IMAD.MOV.U32 R94, RZ, RZ, R6 ;  /* 0x000000ffff5e7224 */ /* 0x000fe200078e0006 */
[----:B------:R-:W-:Y:S01]  /*7480*/  MOV R93, R7 ;  /* 0x00000007005d7202 */ /* 0x000fe20000000f00 */
[----:B------:R-:W-:Y:S01]  /*7490*/  IMAD.MOV.U32 R92, RZ, RZ, R4 ;  /* 0x000000ffff5c7224 */ /* 0x000fe200078e0004 */
[----:B------:R-:W-:Y:S01]  /*74a0*/  MOV R0, R5 ;  /* 0x0000000500007202 */ /* 0x000fe20000000f00 */
[C---:B------:R-:W-:Y:S01]  /*74b0*/  HMMA.16816.F32.BF16 R232, R8.reuse, R44, R108 ;  /* 0x0000002c08e8723c */ /* 0x040fe2000004186c */
[----:B------:R-:W1:Y:S05]  /*74c0*/  LDSM.16.MT88.4 R4, [R193+0x14800] ;  /* 0x01480000c104783b */ /* 0x000e6a0000004200 */
[C---:B------:R-:W-:Y:S01]  /*74d0*/  HMMA.16816.F32.BF16 R112, R8.reuse, R46, R88 ;  /* 0x0000002e0870723c */ /* 0x040fe20000041858 */
[----:B------:R-:W-:Y:S01]  /*74e0*/  MOV R109, R0 ;  /* 0x00000000006d7202 */ /* 0x000fe20000000f00 */
[----:B------:R-:W-:Y:S01]  /*74f0*/  IMAD.MOV.U32 R35, RZ, RZ, R229 ;  /* 0x000000ffff237224 */ /* 0x000fe200078e00e5 */
[----:B------:R-:W-:Y:S01]  /*7500*/  MOV R34, R230 ;  /* 0x000000e600227202 */ /* 0x000fe20000000f00 */
[----:B------:R-:W-:Y:S01]  /*7510*/  IMAD.MOV.U32 R33, RZ, RZ, R231 ;  /* 0x000000ffff217224 */ /* 0x000fe200078e00e7 */
[----:B------:R-:W-:Y:S01]  /*7520*/  MOV R32, R228 ;  /* 0x000000e400207202 */ /* 0x000fe20000000f00 */
[----:B------:R-:W-:Y:S01]  /*7530*/  HMMA.16816.F32.BF16 R44, R8, R40, R136 ;  /* 0x00000028082c723c */ /* 0x000fe20000041888 */
[----:B------:R-:W-:Y:S01]  /*7540*/  FFMA.FTZ R0, R133, UR6, -R12 ;  /* 0x0000000685007c23 */ /* 0x000fe2000801080c */
[----:B------:R-:W-:Y:S01]  /*7550*/  IMAD.MOV.U32 R110, RZ, RZ, R94 ;  /* 0x000000ffff6e7224 */ /* 0x000fe200078e005e */
[----:B------:R-:W-:Y:S01]  /*7560*/  MOV R111, R93 ;  /* 0x0000005d006f7202 */ /* 0x000fe20000000f00 */
[----:B------:R-:W-:-:S02]  /*7570*/  IMAD.MOV.U32 R108, RZ, RZ, R92 ;  /* 0x000000ffff6c7224 */ /* 0x000fc400078e005c */
[C---:B------:R-:W-:Y:S06]  /*7580*/  HMMA.16816.F32.BF16 R40, R8.reuse, R42, R120 ;  /* 0x0000002a0828723c */ /* 0x040fec0000041878 */
[C---:B------:R-:W-:Y:S06]  /*7590*/  HMMA.16816.F32.BF16 R236, R8.reuse, R36, R80 ;  /* 0x0000002408ec723c */ /* 0x040fec0000041850 */
[----:B---3--:R-:W-:Y:S01]  /*75a0*/  HMMA.16816.F32.BF16 R244, R8, R26, R116 ;  /* 0x0000001a08f4723c */ /* 0x008fe20000041874 */
[----:B------:R-:W-:Y:S01]  /*75b0*/  IMAD.MOV.U32 R83, RZ, RZ, R29 ;  /* 0x000000ffff537224 */ /* 0x000fe200078e001d */
[----:B------:R-:W-:Y:S01]  /*75c0*/  MOV R82, R30 ;  /* 0x0000001e00527202 */ /* 0x000fe20000000f00 */
[----:B------:R-:W-:Y:S01]  /*75d0*/  IMAD.MOV.U32 R81, RZ, RZ, R31 ;  /* 0x000000ffff517224 */ /* 0x000fe200078e001f */
[----:B------:R-:W-:-:S02]  /*75e0*/  MOV R80, R28 ;  /* 0x0000001c00507202 */ /* 0x000fc40000000f00 */
[----:B------:R-:W2:Y:S01]  /*75f0*/  LDSM.16.MT88.4 R28, [R194+0x14800] ;  /* 0x01480000c21c783b */ /* 0x000ea20000004200 */
[----:B------:R-:W-:Y:S01]  /*7600*/  MOV R116, R170 ;  /* 0x000000aa00747202 */ /* 0x000fe20000000f00 */
        /* <DEDUP_REMOVED lines=25> */
[----:B------:R-:W-:Y:S01]  /*77a0*/  LDSM.16.MT88.4 R4, [R193+0x16800] ;  /* 0x01680000c104783b */ /* 0x000fe20000004200 */
[----:B------:R3:W-:Y:S01]  /*77b0*/  MUFU.EX2 R79, R0 ;  /* 0x00000000004f7308 */ /* 0x0007e20000000800 */
[----:B------:R-:W-:Y:S01]  /*77c0*/  IMAD.MOV.U32 R133, RZ, RZ, R118 ;  /* 0x000000ffff857224 */ /* 0x000fe200078e0076 */
[----:B------:R-:W-:Y:S01]  /*77d0*/  MOV R76, R120 ;  /* 0x00000078004c7202 */ /* 0x000fe20000000f00 */
[----:B------:R-:W4:Y:S01]  /*77e0*/  LDSM.16.MT88.4 R32, [R196+0x14800] ;  /* 0x01480000c420783b */ /* 0x000f220000004200 */
[C---:B------:R-:W-:Y:S01]  /*77f0*/  HMMA.16816.F32.BF16 R224, R8.reuse, R24, R128 ;  /* 0x0000001808e0723c */ /* 0x040fe20000041880 */
[----:B------:R-:W-:Y:S01]  /*7800*/  MOV R60, R119 ;  /* 0x00000077003c7202 */ /* 0x000fe20000000f00 */
[----:B------:R-:W-:Y:S01]  /*7810*/  IMAD.MOV.U32 R61, RZ, RZ, R123 ;  /* 0x000000ffff3d7224 */ /* 0x000fe200078e007b */
[----:B------:R-:W-:Y:S01]  /*7820*/  LDSM.16.MT88.4 R24, [R196+0x16800] ;  /* 0x01680000c418783b */ /* 0x000fe20000004200 */
        /* <DEDUP_REMOVED lines=8> */
[----:B------:R-:W-:Y:S01]  /*78b0*/  HMMA.16816.F32.BF16 R124, R8, R18, R72 ;  /* 0x00000012087c723c */ /* 0x000fe20000041848 */
[----:B------:R-:W4:Y:S01]  /*78c0*/  LDSM.16.MT88.4 R16, [R194+0x16800] ;  /* 0x01680000c210783b */ /* 0x000f220000004200 */
[----:B---3--:R-:W-:Y:S01]  /*78d0*/  FFMA.FTZ R0, R135, UR6, -R12 ;  /* 0x0000000687007c23 */ /* 0x008fe2000801080c */
[----:B------:R-:W-:-:S02]  /*78e0*/  IMAD.MOV.U32 R121, RZ, RZ, R39 ;  /* 0x000000ffff797224 */ /* 0x000fc400078e0027 */
[----:B------:R-:W-:Y:S01]  /*78f0*/  IMAD.MOV.U32 R123, RZ, RZ, R37 ;  /* 0x000000ffff7b7224 */ /* 0x000fe200078e0025 */
[C---:B--2---:R-:W-:Y:S01]  /*7900*/  HMMA.16816.F32.BF16 R96, R8.reuse, R28, R64 ;  /* 0x0000001c0860723c */ /* 0x044fe20000041840 */
[----:B------:R2:W-:Y:S01]  /*7910*/  MUFU.EX2 R78, R0 ;  /* 0x00000000004e7308 */ /* 0x0005e20000000800 */
[----:B------:R-:W-:Y:S04]  /*7920*/  LDSM.16.MT88.4 R36, [R193+0x11000] ;  /* 0x01100000c124783b */ /* 0x000fe80000004200 */
[C---:B------:R-:W-:Y:S01]  /*7930*/  HMMA.16816.F32.BF16 R72, R8.reuse, R30, R56 ;  /* 0x0000001e0848723c */ /* 0x040fe20000041838 */
[----:B------:R-:W3:Y:S04]  /*7940*/  LDSM.16.MT88.4 R28, [R195+0x16800] ;  /* 0x01680000c31c783b */ /* 0x000ee80000004200 */
[----:B------:R3:W5:Y:S01]  /*7950*/  LDL.LU R206, [R1+0xc0] ;  /* 0x0000c00001ce7983 */ /* 0x0007620000300800 */
[----:B-1----:R-:W-:Y:S01]  /*7960*/  HMMA.16816.F32.BF16 R92, R8, R20, R144 ;  /* 0x00000014085c723c */ /* 0x002fe20000041890 */
[----:B------:R-:W-:Y:S01]  /*7970*/  MOV R59, R117 ;  /* 0x00000075003b7202 */ /* 0x000fe20000000f00 */
[----:B------:R-:W-:-:S02]  /*7980*/  IMAD.MOV.U32 R117, RZ, RZ, R83 ;  /* 0x000000ffff757224 */ /* 0x000fc400078e0053 */
[----:B--2---:R-:W-:Y:S02]  /*7990*/  FFMA.FTZ R0, R134, UR6, -R12 ;  /* 0x0000000686007c23 */ /* 0x004fe4000801080c */
[C---:B------:R-:W-:Y:S02]  /*79a0*/  HMMA.16816.F32.BF16 R68, R8.reuse, R22, R148 ;  /* 0x000000160844723c */ /* 0x040fe40000041894 */
[----:B------:R1:W2:Y:S04]  /*79b0*/  MUFU.EX2 R88, R0 ;  /* 0x0000000000587308 */ /* 0x0002a80000000800 */
[C---:B----4-:R-:W-:Y:S06]  /*79c0*/  HMMA.16816.F32.BF16 R84, R8.reuse, R34, R48 ;  /* 0x000000220854723c */ /* 0x050fec0000041830 */
[----:B------:R-:W-:Y:S01]  /*79d0*/  HMMA.16816.F32.BF16 R52, R8, R32, R140 ;  /* 0x000000200834723c */ /* 0x000fe2000004188c */
[----:B------:R-:W-:Y:S01]  /*79e0*/  IMAD.MOV.U32 R145, RZ, RZ, R60 ;  /* 0x000000ffff917224 */ /* 0x000fe200078e003c */
[----:B------:R-:W-:Y:S01]  /*79f0*/  MOV R148, R61 ;  /* 0x0000003d00947202 */ /* 0x000fe20000000f00 */
[----:B------:R-:W-:Y:S01]  /*7a00*/  IMAD.MOV.U32 R149, RZ, RZ, R62 ;  /* 0x000000ffff957224 */ /* 0x000fe200078e003e */
[----:B------:R-:W-:Y:S01]  /*7a10*/  MOV R150, R63 ;  /* 0x0000003f00967202 */ /* 0x000fe20000000f00 */
[----:B------:R-:W-:Y:S01]  /*7a20*/  LDSM.16.MT88.4 R32, [R194+0x13000] ;  /* 0x01300000c220783b */ /* 0x000fe20000004200 */
[----:B-1----:R-:W-:Y:S01]  /*7a30*/  FFMA.FTZ R0, R184, UR6, -R12 ;  /* 0x00000006b8007c23 */ /* 0x002fe2000801080c */
[----:B--2---:R-:W-:-:S02]  /*7a40*/  IMAD.MOV.U32 R147, RZ, RZ, R88 ;  /* 0x000000ffff937224 */ /* 0x004fc400078e0058 */
[C---:B------:R-:W-:Y:S01]  /*7a50*/  HMMA.16816.F32.BF16 R88, R8.reuse, R4, R152 ;  /* 0x000000040858723c */ /* 0x040fe20000041898 */
[----:B------:R1:W-:Y:S06]  /*7a60*/  MUFU.EX2 R20, R0 ;  /* 0x0000000000147308 */ /* 0x0003ec0000000800 */
[----:B------:R-:W-:Y:S01]  /*7a70*/  MOV R155, R79 ;  /* 0x0000004f009b7202 */ /* 0x000fe20000000f00 */
[----:B------:R-:W-:Y:S01]  /*7a80*/  IMAD.MOV.U32 R79, RZ, RZ, R116 ;  /* 0x000000ffff4f7224 */ /* 0x000fe200078e0074 */
[----:B------:R-:W-:Y:S01]  /*7a90*/  MOV R153, R78 ;  /* 0x0000004e00997202 */ /* 0x000fe20000000f00 */
[----:B------:R-:W-:Y:S01]  /*7aa0*/  HMMA.16816.F32.BF16 R60, R8, R18, R164 ;  /* 0x00000012083c723c */ /* 0x000fe200000418a4 */
[----:B------:R-:W-:Y:S01]  /*7ab0*/  MOV R116, R80 ;  /* 0x0000005000747202 */ /* 0x000fe20000000f00 */
[----:B-1----:R-:W-:-:S04]  /*7ac0*/  FFMA.FTZ R0, R186, UR6, -R2 ;  /* 0x00000006ba007c23 */ /* 0x002fc80008010802 */
[----:B------:R1:W2:Y:S01]  /*7ad0*/  MUFU.EX2 R21, R0 ;  /* 0x0000000000157308 */ /* 0x0002a20000000800 */
[----:B------:R-:W-:Y:S01]  /*7ae0*/  MOV R78, R205 ;  /* 0x000000cd004e7202 */ /* 0x000fe20000000f00 */
[C---:B------:R-:W-:Y:S01]  /*7af0*/  HMMA.16816.F32.BF16 R80, R8.reuse, R16, R160 ;  /* 0x000000100850723c */ /* 0x040fe200000418a0 */
[----:B------:R-:W4:Y:S01]  /*7b00*/  LDSM.16.MT88.4 R16, [R196+0x11000] ;  /* 0x01100000c410783b */ /* 0x000f220000004200 */
        /* <DEDUP_REMOVED lines=8> */
[C---:B---3--:R-:W-:Y:S01]  /*7b90*/  HMMA.16816.F32.BF16 R48, R8.reuse, R28, R180 ;  /* 0x0000001c0830723c */ /* 0x048fe200000418b4 */
[----:B------:R-:W-:Y:S01]  /*7ba0*/  MOV R159, R77 ;  /* 0x0000004d009f7202 */ /* 0x000fe20000000f00 */
[----:B------:R-:W-:Y:S02]  /*7bb0*/  IMAD.MOV.U32 R166, RZ, RZ, R44 ;  /* 0x000000ffffa67224 */ /* 0x000fe400078e002c */
[----:B-1----:R-:W-:Y:S01]  /*7bc0*/  FFMA.FTZ R0, R185, UR6, -R2 ;  /* 0x00000006b9007c23 */ /* 0x002fe20008010802 */
[----:B--2---:R-:W-:Y:S01]  /*7bd0*/  IMAD.MOV.U32 R154, RZ, RZ, R21 ;  /* 0x000000ffff9a7224 */ /* 0x004fe200078e0015 */
[----:B------:R-:W-:Y:S01]  /*7be0*/  MOV R152, R201 ;  /* 0x000000c900987202 */ /* 0x000fe20000000f00 */
[C---:B------:R-:W-:Y:S01]  /*7bf0*/  HMMA.16816.F32.BF16 R76, R8.reuse, R24, R172 ;  /* 0x00000018084c723c */ /* 0x040fe200000418ac */
[----:B------:R1:W2:Y:S01]  /*7c00*/  MUFU.EX2 R4, R0 ;  /* 0x0000000000047308 */ /* 0x0002a20000000800 */
[----:B------:R-:W-:Y:S01]  /*7c10*/  IMAD.MOV.U32 R161, RZ, RZ, R20 ;  /* 0x000000ffffa17224 */ /* 0x000fe200078e0014 */
[----:B------:R-:W-:Y:S01]  /*7c20*/  MOV R151, R133 ;  /* 0x0000008500977202 */ /* 0x000fe20000000f00 */
[----:B------:R-:W-:Y:S02]  /*7c30*/  LDSM.16.MT88.4 R20, [R194+0x11000] ;  /* 0x01100000c214783b */ /* 0x000fe40000004200 */
[C---:B------:R-:W-:Y:S01]  /*7c40*/  HMMA.16816.F32.BF16 R56, R8.reuse, R26, R176 ;  /* 0x0000001a0838723c */ /* 0x040fe200000418b0 */
[----:B------:R-:W-:Y:S01]  /*7c50*/  MOV R135, R203 ;  /* 0x000000cb00877202 */ /* 0x000fe20000000f00 */
[----:B------:R-:W-:Y:S01]  /*7c60*/  IMAD.MOV.U32 R156, RZ, RZ, R40 ;  /* 0x000000ffff9c7224 */ /* 0x000fe200078e0028 */
[----:B------:R-:W-:Y:S01]  /*7c70*/  MOV R157, R41 ;  /* 0x00000029009d7202 */ /* 0x000fe20000000f00 */
[----:B------:R-:W-:Y:S01]  /*7c80*/  IMAD.MOV.U32 R158, RZ, RZ, R202 ;  /* 0x000000ffff9e7224 */ /* 0x000fe200078e00ca */
[----:B------:R-:W-:Y:S01]  /*7c90*/  LDSM.16.MT88.4 R24, [R193+0x13000] ;  /* 0x01300000c118783b */ /* 0x000fe20000004200 */
[----:B------:R-:W-:Y:S03]  /*7ca0*/  HMMA.16816.F32.BF16 R44, R8, R30, R188 ;  /* 0x0000001e082c723c */ /* 0x000fe600000418bc */
[----:B------:R-:W3:Y:S01]  /*7cb0*/  LDSM.16.MT88.4 R8, [R193+0x15000] ;  /* 0x01500000c108783b */ /* 0x000ee20000004200 */
[----:B-1----:R-:W-:-:S03]  /*7cc0*/  FFMA.FTZ R0, R187, UR6, -R2 ;  /* 0x00000006bb007c23 */ /* 0x002fc60008010802 */
[----:B------:R-:W1:Y:S01]  /*7cd0*/  LDSM.16.MT88.4 R28, [R196+0x13000] ;  /* 0x01300000c41c783b */ /* 0x000e620000004200 */
[----:B------:R2:W-:Y:S01]  /*7ce0*/  MUFU.EX2 R144, R0 ;  /* 0x0000000000907308 */ /* 0x0005e20000000800 */
[----:B------:R-:W-:Y:S02]  /*7cf0*/  MOV R187, R43 ;  /* 0x0000002b00bb7202 */ /* 0x000fe40000000f00 */
[----:B------:R1:W5:Y:S01]  /*7d00*/  LDL.LU R205, [R1+0xbc] ;  /* 0x0000bc0001cd7983 */ /* 0x0003620000300800 */
[----:B--2---:R-:W-:-:S04]  /*7d10*/  FFMA.FTZ R0, R250, UR6, -R2 ;  /* 0x00000006fa007c23 */ /* 0x004fc80008010802 */
[----:B------:R-:W2:Y:S01]  /*7d20*/  MUFU.EX2 R162, R0 ;  /* 0x0000000000a27308 */ /* 0x000ea20000000800 */
[----:B------:R-:W-:Y:S01]  /*7d30*/  MOV R250, R4 ;  /* 0x0000000400fa7202 */ /* 0x000fe20000000f00 */
[----:B------:R-:W-:Y:S01]  /*7d40*/  IMAD.MOV.U32 R163, RZ, RZ, R187 ;  /* 0x000000ffffa37224 */ /* 0x000fe200078e00bb */
[----:B------:R-:W-:Y:S01]  /*7d50*/  MOV R187, R156 ;  /* 0x0000009c00bb7202 */ /* 0x000fe20000000f00 */
[----:B------:R-:W-:Y:S01]  /*7d60*/  IMAD.MOV.U32 R156, RZ, RZ, R157 ;  /* 0x000000ffff9c7224 */ /* 0x000fe200078e009d */
[----:B------:R-:W-:Y:S01]  /*7d70*/  F2FP.BF16.F32.PACK_AB R4, R153, R155 ;  /* 0x0000009b9904723e */ /* 0x000fe200000010ff */
[----:B------:R-:W-:Y:S01]  /*7d80*/  IMAD.MOV.U32 R185, RZ, RZ, R42 ;  /* 0x000000ffffb97224 */ /* 0x000fe200078e002a */
[----:B------:R-:W-:Y:S01]  /*7d90*/  F2FP.BF16.F32.PACK_AB R5, R250, R154 ;  /* 0x0000009afa05723e */ /* 0x000fe200000010ff */
[----:B------:R-:W1:Y:S01]  /*7da0*/  LDSM.16.MT88.4 R40, [R195+0x11000] ;  /* 0x01100000c328783b */ /* 0x000e620000004200 */
[----:B------:R-:W-:Y:S02]  /*7db0*/  F2FP.BF16.F32.PACK_AB R6, R161, R147 ;  /* 0x00000093a106723e */ /* 0x000fe400000010ff */
[----:B------:R-:W-:Y:S01]  /*7dc0*/  MOV R157, R158 ;  /* 0x0000009e009d7202 */ /* 0x000fe20000000f00 */
[----:B------:R-:W-:Y:S01]  /*7dd0*/  IMAD.MOV.U32 R158, RZ, RZ, R152 ;  /* 0x000000ffff9e7224 */ /* 0x000fe200078e0098 */
[----:B--2---:R-:W-:Y:S01]  /*7de0*/  F2FP.BF16.F32.PACK_AB R7, R162, R144 ;  /* 0x00000090a207723e */ /* 0x004fe200000010ff */
[----:B------:R-:W-:Y:S01]  /*7df0*/  IMAD.MOV.U32 R182, RZ, RZ, R163 ;  /* 0x000000ffffb67224 */ /* 0x000fe200078e00a3 */
[----:B------:R-:W-:Y:S01]  /*7e00*/  MOV R183, R187 ;  /* 0x000000bb00b77202 */ /* 0x000fe20000000f00 */
[----:B------:R-:W-:Y:S01]  /*7e10*/  IMAD.MOV.U32 R0, RZ, RZ, R156 ;  /* 0x000000ffff007224 */ /* 0x000fe200078e009c */
[----:B------:R-:W-:Y:S01]  /*7e20*/  MOV R187, R157 ;  /* 0x0000009d00bb7202 */ /* 0x000fe20000000f00 */
[----:B------:R-:W-:Y:S01]  /*7e30*/  IMAD.MOV.U32 R160, RZ, RZ, R158 ;  /* 0x000000ffffa07224 */ /* 0x000fe200078e009e */
[----:B------:R-:W-:Y:S01]  /*7e40*/  MOV R163, R159 ;  /* 0x0000009f00a37202 */ /* 0x000fe20000000f00 */
[C---:B----4-:R-:W-:Y:S06]  /*7e50*/  HMMA.16816.F32.BF16 R112, R4.reuse, R18, R112 ;  /* 0x000000120470723c */ /* 0x050fec0000041870 */
[C---:B------:R-:W-:Y:S01]  /*7e60*/  HMMA.16816.F32.BF16 R156, R4.reuse, R16, R232 ;  /* 0x00000010049c723c */ /* 0x040fe200000418e8 */
[----:B------:R-:W2:Y:S01]  /*7e70*/  LDSM.16.MT88.4 R16, [R195+0x13000] ;  /* 0x01300000c310783b */ /* 0x000ea20000004200 */
[----:B------:R-:W-:Y:S01]  /*7e80*/  IMAD.MOV.U32 R173, RZ, RZ, R148 ;  /* 0x000000ffffad7224 */ /* 0x000fe200078e0094 */
[----:B------:R-:W-:Y:S01]  /*7e90*/  MOV R174, R149 ;  /* 0x0000009500ae7202 */ /* 0x000fe20000000f00 */
[----:B------:R-:W-:Y:S01]  /*7ea0*/  IMAD.MOV.U32 R175, RZ, RZ, R150 ;  /* 0x000000ffffaf7224 */ /* 0x000fe200078e0096 */
[----:B------:R-:W-:Y:S01]  /*7eb0*/  MOV R176, R151 ;  /* 0x0000009700b07202 */ /* 0x000fe20000000f00 */
[C---:B---3--:R-:W-:Y:S06]  /*7ec0*/  HMMA.16816.F32.BF16 R100, R4.reuse, R10, R100 ;  /* 0x0000000a0464723c */ /* 0x048fec0000041864 */
[C---:B------:R-:W-:Y:S06]  /*7ed0*/  HMMA.16816.F32.BF16 R148, R4.reuse, R20, R236 ;  /* 0x000000140494723c */ /* 0x040fec00000418ec */
[----:B------:R-:W-:Y:S01]  /*7ee0*/  HMMA.16816.F32.BF16 R108, R4, R22, R108 ;  /* 0x00000016046c723c */ /* 0x000fe2000004186c */
[----:B------:R-:W3:Y:S01]  /*7ef0*/  LDSM.16.MT88.4 R20, [R194+0x15000] ;  /* 0x01500000c214783b */ /* 0x000ee20000004200 */
[----:B------:R-:W-:-:S04]  /*7f00*/  MOV R172, R186 ;  /* 0x000000ba00ac7202 */ /* 0x000fc80000000f00 */
[C---:B-1----:R-:W-:Y:S07]  /*7f10*/  HMMA.16816.F32.BF16 R188, R4.reuse, R28, R168 ;  /* 0x0000001c04bc723c */ /* 0x042fee00000418a8 */
[----:B------:R-:W-:Y:S01]  /*7f20*/  MOV R170, R183 ;  /* 0x000000b700aa7202 */ /* 0x000fe20000000f00 */
[----:B------:R-:W-:Y:S02]  /*7f30*/  IMAD.MOV.U32 R183, RZ, RZ, R0 ;  /* 0x000000ffffb77224 */ /* 0x000fe400078e0000 */
[----:B------:R-:W-:Y:S01]  /*7f40*/  FFMA.FTZ R0, R251, UR6, -R12 ;  /* 0x00000006fb007c23 */ /* 0x000fe2000801080c */
[----:B------:R-:W-:Y:S01]  /*7f50*/  HMMA.16816.F32.BF16 R140, R4, R36, R240 ;  /* 0x00000024048c723c */ /* 0x000fe200000418f0 */
[----:B------:R-:W-:-:S05]  /*7f60*/  MOV R178, R200 ;  /* 0x000000c800b27202 */ /* 0x000fca0000000f00 */
[C---:B------:R-:W-:Y:S01]  /*7f70*/  HMMA.16816.F32.BF16 R240, R4.reuse, R8, R104 ;  /* 0x0000000804f0723c */ /* 0x040fe20000041868 */
[----:B------:R-:W-:Y:S01]  /*7f80*/  MOV R179, R192 ;  /* 0x000000c000b37202 */ /* 0x000fe20000000f00 */
[----:B------:R-:W-:Y:S02]  /*7f90*/  IMAD.MOV.U32 R168, RZ, RZ, R160 ;  /* 0x000000ffffa87224 */ /* 0x000fe400078e00a0 */
[----:B------:R-:W-:Y:S02]  /*7fa0*/  IMAD.MOV.U32 R177, RZ, RZ, R184 ;  /* 0x000000ffffb17224 */ /* 0x000fe400078e00b8 */
[----:B------:R-:W-:Y:S01]  /*7fb0*/  HMMA.16816.F32.BF16 R120, R4, R24, R120 ;  /* 0x000000180478723c */ /* 0x000fe20000041878 */
[----:B------:R-:W-:-:S05]  /*7fc0*/  IMAD.MOV.U32 R107, RZ, RZ, R100 ;  /* 0x000000ffff6b7224 */ /* 0x000fca00078e0064 */
[----:B------:R-:W-:Y:S01]  /*7fd0*/  HMMA.16816.F32.BF16 R172, R4, R26, R172 ;  /* 0x0000001a04ac723c */ /* 0x000fe200000418ac */
[----:B------:R1:W4:Y:S01]  /*7fe0*/  MUFU.EX2 R100, R0 ;  /* 0x0000000000647308 */ /* 0x0003220000000800 */
[----:B------:R-:W4:Y:S01]  /*7ff0*/  LDSM.16.MT88.4 R24, [R196+0x15000] ;  /* 0x01500000c418783b */ /* 0x000f220000004200 */
[----:B------:R-:W-:-:S03]  /*8000*/  MOV R160, R163 ;  /* 0x000000a300a07202 */ /* 0x000fc60000000f00 */
[----:B------:R-:W-:Y:S01]  /*8010*/  HMMA.16816.F32.BF16 R36, R4, R38, R164 ;  /* 0x000000260424723c */ /* 0x000fe200000418a4 */
[----:B------:R-:W-:-:S05]  /*8020*/  IMAD.MOV.U32 R184, RZ, RZ, R197 ;  /* 0x000000ffffb87224 */ /* 0x000fca00078e00c5 */
[----:B------:R-:W-:Y:S01]  /*8030*/  HMMA.16816.F32.BF16 R116, R4, R42, R116 ;  /* 0x0000002a0474723c */ /* 0x000fe20000041874 */
[----:B------:R-:W-:Y:S01]  /*8040*/  IMAD.MOV.U32 R152, RZ, RZ, R199 ;  /* 0x000000ffff987224 */ /* 0x000fe200078e00c7 */
[----:B------:R-:W-:-:S04]  /*8050*/  MOV R169, R250 ;  /* 0x000000fa00a97202 */ /* 0x000fc80000000f00 */
[C---:B------:R-:W-:Y:S01]  /*8060*/  HMMA.16816.F32.BF16 R232, R4.reuse, R34, R244 ;  /* 0x0000002204e8723c */ /* 0x040fe200000418f4 */
[----:B-1----:R-:W-:Y:S01]  /*8070*/  FFMA.FTZ R0, R252, UR6, -R12 ;  /* 0x00000006fc007c23 */ /* 0x002fe2000801080c */
[----:B------:R-:W-:Y:S01]  /*8080*/  MOV R42, R179 ;  /* 0x000000b3002a7202 */ /* 0x000fe20000000f00 */
[----:B------:R-:W-:Y:S01]  /*8090*/  IMAD.MOV.U32 R171, RZ, RZ, R182 ;  /* 0x000000ffffab7224 */ /* 0x000fe200078e00b6 */
[----:B------:R-:W-:Y:S01]  /*80a0*/  LDSM.16.MT88.4 R8, [R195+0x17000] ;  /* 0x01700000c308783b */ /* 0x000fe20000004200 */
[----:B------:R1:W4:Y:S01]  /*80b0*/  MUFU.EX2 R163, R0 ;  /* 0x0000000000a37308 */ /* 0x0003220000000800 */
[----:B------:R-:W-:Y:S01]  /*80c0*/  HMMA.16816.F32.BF16 R164, R4, R40, R228 ;  /* 0x0000002804a4723c */ /* 0x000fe200000418e4 */
[----:B------:R-:W-:-:S05]  /*80d0*/  IMAD.MOV.U32 R43, RZ, RZ, R178 ;  /* 0x000000ffff2b7224 */ /* 0x000fca00078e00b2 */
[C---:B------:R-:W-:Y:S01]  /*80e0*/  HMMA.16816.F32.BF16 R228, R4.reuse, R30, R136 ;  /* 0x0000001e04e4723c */ /* 0x040fe20000041888 */
[----:B------:R-:W-:Y:S01]  /*80f0*/  IMAD.MOV.U32 R41, RZ, RZ, R176 ;  /* 0x000000ffff297224 */ /* 0x000fe200078e00b0 */
[----:B------:R-:W-:Y:S01]  /*8100*/  MOV R40, R177 ;  /* 0x000000b100287202 */ /* 0x000fe20000000f00 */
[----:B------:R-:W-:Y:S01]  /*8110*/  IMAD.MOV.U32 R250, RZ, RZ, R152 ;  /* 0x000000fffffa7224 */ /* 0x000fe200078e0098 */
[----:B------:R-:W-:Y:S03]  /*8120*/  LDSM.16.MT88.4 R28, [R193+0x17000] ;  /* 0x01700000c11c783b */ /* 0x000fe60000004200 */
[----:B------:R-:W-:Y:S02]  /*8130*/  IMAD.MOV.U32 R137, RZ, RZ, R187 ;  /* 0x000000ffff897224 */ /* 0x000fe400078e00bb */
[----:B-1----:R-:W-:Y:S01]  /*8140*/  FFMA.FTZ R0, R183, UR6, -R12 ;  /* 0x00000006b7007c23 */ /* 0x002fe2000801080c */
[----:B--2---:R-:W-:Y:S01]  /*8150*/  HMMA.16816.F32.BF16 R244, R4, R16, R128 ;  /* 0x0000001004f4723c */ /* 0x004fe20000041880 */
[----:B------:R-:W-:-:S02]  /*8160*/  IMAD.MOV.U32 R139, RZ, RZ, R184 ;  /* 0x000000ffff8b7224 */ /* 0x000fc400078e00b8 */
[----:B------:R1:W-:Y:S03]  /*8170*/  MUFU.EX2 R252, R0 ;  /* 0x0000000000fc7308 */ /* 0x0003e60000000800 */
        /* <DEDUP_REMOVED lines=8> */
[----:B------:R-:W-:Y:S01]  /*8200*/  LDSM.16.MT88.4 R16, [R194+0x17000] ;  /* 0x01700000c210783b */ /* 0x000fe20000004200 */
[----:B------:R-:W-:Y:S01]  /*8210*/  IMAD.MOV.U32 R40, RZ, RZ, R15 ;  /* 0x000000ffff287224 */ /* 0x000fe200078e000f */
[----:B------:R-:W-:Y:S01]  /*8220*/  MOV R144, R14 ;  /* 0x0000000e00907202 */ /* 0x000fe20000000f00 */
[----:B-1----:R-:W-:Y:S01]  /*8230*/  FFMA.FTZ R0, R137, UR6, -R12 ;  /* 0x0000000689007c23 */ /* 0x002fe2000801080c */
[----:B------:R-:W-:Y:S01]  /*8240*/  IMAD.MOV.U32 R145, RZ, RZ, R13 ;  /* 0x000000ffff917224 */ /* 0x000fe200078e000d */
[----:B------:R-:W1:Y:S02]  /*8250*/  LDSM.16.MT88.4 R32, [R195+0x15000] ;  /* 0x01500000c320783b */ /* 0x000e640000004200 */
[----:B------:R2:W-:Y:S01]  /*8260*/  MUFU.EX2 R251, R0 ;  /* 0x0000000000fb7308 */ /* 0x0005e20000000800 */
[----:B------:R-:W-:Y:S01]  /*8270*/  MOV R138, R185 ;  /* 0x000000b9008a7202 */ /* 0x000fe20000000f00 */
[----:B------:R-:W1:Y:S01]  /*8280*/  LDSM.16.MT88.4 R12, [R196+0x17000] ;  /* 0x01700000c40c783b */ /* 0x000e620000004200 */
[----:B---3--:R-:W-:Y:S01]  /*8290*/  HMMA.16816.F32.BF16 R236, R4, R20, R96 ;  /* 0x0000001404ec723c */ /* 0x008fe20000041860 */
[----:B------:R-:W-:Y:S01]  /*82a0*/  MOV R186, R198 ;  /* 0x000000c600ba7202 */ /* 0x000fe20000000f00 */
[----:B------:R-:W-:Y:S01]  /*82b0*/  IMAD.MOV.U32 R125, RZ, RZ, R168 ;  /* 0x000000ffff7d7224 */ /* 0x000fe200078e00a8 */
[----:B------:R-:W-:-:S02]  /*82c0*/  MOV R124, R138 ;  /* 0x0000008a007c7202 */ /* 0x000fc40000000f00 */
[----:B------:R-:W-:Y:S02]  /*82d0*/  MOV R126, R169 ;  /* 0x000000a9007e7202 */ /* 0x000fe40000000f00 */
[----:B------:R-:W-:Y:S02]  /*82e0*/  MOV R21, R250 ;  /* 0x000000fa00157202 */ /* 0x000fe40000000f00 */
[----:B------:R-:W-:Y:S01]  /*82f0*/  MOV R128, R171 ;  /* 0x000000ab00807202 */ /* 0x000fe20000000f00 */
[----:B--2---:R-:W-:Y:S01]  /*8300*/  FFMA.FTZ R0, R139, UR6, -R2 ;  /* 0x000000068b007c23 */ /* 0x004fe20008010802 */
[----:B------:R-:W-:Y:S01]  /*8310*/  MOV R152, R186 ;  /* 0x000000ba00987202 */ /* 0x000fe20000000f00 */
[----:B------:R-:W-:Y:S02]  /*8320*/  IMAD.MOV.U32 R97, RZ, RZ, R126 ;  /* 0x000000ffff617224 */ /* 0x000fe400078e007e */
[----:B------:R-:W-:Y:S01]  /*8330*/  IMAD.MOV.U32 R133, RZ, RZ, R204 ;  /* 0x000000ffff857224 */ /* 0x000fe200078e00cc */
[----:B------:R2:W-:Y:S01]  /*8340*/  MUFU.EX2 R250, R0 ;  /* 0x0000000000fa7308 */ /* 0x0005e20000000800 */
[C---:B------:R-:W-:Y:S01]  /*8350*/  HMMA.16816.F32.BF16 R184, R4.reuse, R22, R72 ;  /* 0x0000001604b8723c */ /* 0x040fe20000041848 */
[----:B------:R-:W-:Y:S01]  /*8360*/  IMAD.MOV.U32 R99, RZ, RZ, R128 ;  /* 0x000000ffff637224 */ /* 0x000fe200078e0080 */
[----:B------:R-:W-:Y:S01]  /*8370*/  MOV R126, R131 ;  /* 0x00000083007e7202 */ /* 0x000fe20000000f00 */
[----:B------:R-:W-:Y:S01]  /*8380*/  IMAD.MOV.U32 R127, RZ, RZ, R170 ;  /* 0x000000ffff7f7224 */ /* 0x000fe200078e00aa */
[----:B------:R-:W-:Y:S01]  /*8390*/  MOV R128, R43 ;  /* 0x0000002b00807202 */ /* 0x000fe20000000f00 */
[----:B------:R-:W-:Y:S01]  /*83a0*/  IMAD.MOV.U32 R43, RZ, RZ, R144 ;  /* 0x000000ffff2b7224 */ /* 0x000fe200078e0090 */
[C---:B----4-:R-:W-:Y:S01]  /*83b0*/  HMMA.16816.F32.BF16 R180, R4.reuse, R24, R52 ;  /* 0x0000001804b4723c */ /* 0x050fe20000041834 */
[----:B------:R-:W-:Y:S01]  /*83c0*/  MOV R75, R125 ;  /* 0x0000007d004b7202 */ /* 0x000fe20000000f00 */
[----:B------:R-:W-:Y:S01]  /*83d0*/  IMAD.MOV.U32 R125, RZ, RZ, R130 ;  /* 0x000000ffff7d7224 */ /* 0x000fe200078e0082 */
[----:B------:R-:W-:Y:S01]  /*83e0*/  MOV R131, R147 ;  /* 0x0000009300837202 */ /* 0x000fe20000000f00 */
[----:B------:R-:W-:Y:S01]  /*83f0*/  IMAD.MOV.U32 R96, RZ, RZ, R100 ;  /* 0x000000ffff607224 */ /* 0x000fe200078e0064 */
[----:B------:R-:W-:Y:S01]  /*8400*/  MOV R106, R101 ;  /* 0x00000065006a7202 */ /* 0x000fe20000000f00 */
[----:B------:R-:W-:Y:S01]  /*8410*/  IMAD.MOV.U32 R105, RZ, RZ, R102 ;  /* 0x000000ffff697224 */ /* 0x000fe200078e0066 */
[----:B------:R-:W-:Y:S01]  /*8420*/  MOV R104, R103 ;  /* 0x0000006700687202 */ /* 0x000fe20000000f00 */
[----:B------:R-:W-:Y:S01]  /*8430*/  LDSM.16.MT88.4 R136, [R193+0x11800] ;  /* 0x01180000c188783b */ /* 0x000fe20000004200 */
[----:B--2---:R-:W-:Y:S01]  /*8440*/  FFMA.FTZ R0, R135, UR6, -R2 ;  /* 0x0000000687007c23 */ /* 0x004fe20008010802 */
[----:B------:R-:W-:Y:S01]  /*8450*/  IMAD.MOV.U32 R130, RZ, RZ, R146 ;  /* 0x000000ffff827224 */ /* 0x000fe200078e0092 */
[----:B-1----:R-:W-:Y:S01]  /*8460*/  HMMA.16816.F32.BF16 R92, R4, R32, R92 ;  /* 0x00000020045c723c */ /* 0x002fe2000004185c */
[----:B------:R1:W5:Y:S01]  /*8470*/  LDL.LU R204, [R1+0xb8] ;  /* 0x0000b80001cc7983 */ /* 0x0003620000300800 */
[----:B------:R2:W3:Y:S01]  /*8480*/  MUFU.EX2 R135, R0 ;  /* 0x0000000000877308 */ /* 0x0004e20000000800 */
[----:B------:R-:W-:-:S03]  /*8490*/  MOV R98, R127 ;  /* 0x0000007f00627202 */ /* 0x000fc60000000f00 */
[C---:B------:R-:W-:Y:S01]  /*84a0*/  HMMA.16816.F32.BF16 R168, R4.reuse, R26, R84 ;  /* 0x0000001a04a8723c */ /* 0x040fe20000041854 */
[----:B------:R-:W-:Y:S02]  /*84b0*/  MOV R73, R163 ;  /* 0x000000a300497202 */ /* 0x000fe40000000f00 */
[----:B------:R-:W-:Y:S01]  /*84c0*/  MOV R72, R126 ;  /* 0x0000007e00487202 */ /* 0x000fe20000000f00 */
[----:B------:R-:W-:Y:S01]  /*84d0*/  IMAD.MOV.U32 R52, RZ, RZ, R43 ;  /* 0x000000ffff347224 */ /* 0x000fe200078e002b */
[----:B------:R-:W-:Y:S01]  /*84e0*/  MOV R74, R128 ;  /* 0x00000080004a7202 */ /* 0x000fe20000000f00 */
[----:B------:R-:W-:Y:S01]  /*84f0*/  HMMA.16816.F32.BF16 R32, R4, R34, R68 ;  /* 0x000000220420723c */ /* 0x000fe20000041844 */
[----:B------:R-:W-:Y:S01]  /*8500*/  MOV R53, R40 ;  /* 0x0000002800357202 */ /* 0x000fe20000000f00 */
[----:B------:R-:W-:Y:S01]  /*8510*/  IMAD.MOV.U32 R54, RZ, RZ, R41 ;  /* 0x000000ffff367224 */ /* 0x000fe200078e0029 */
[----:B------:R-:W-:Y:S01]  /*8520*/  MOV R55, R160 ;  /* 0x000000a000377202 */ /* 0x000fe20000000f00 */
[----:B------:R1:W5:Y:S01]  /*8530*/  LDL.LU R203, [R1+0xb4] ;  /* 0x0000b40001cb7983 */ /* 0x0003620000300800 */
[----:B--2---:R-:W-:Y:S01]  /*8540*/  FFMA.FTZ R0, R124, UR6, -R2 ;  /* 0x000000067c007c23 */ /* 0x004fe20008010802 */
[----:B------:R-:W-:Y:S01]  /*8550*/  MOV R124, R129 ;  /* 0x00000081007c7202 */ /* 0x000fe20000000f00 */
[----:B------:R-:W-:Y:S01]  /*8560*/  IMAD.MOV.U32 R127, RZ, RZ, R42 ;  /* 0x000000ffff7f7224 */ /* 0x000fe200078e002a */
[----:B------:R-:W-:Y:S01]  /*8570*/  MOV R129, R145 ;  /* 0x0000009100817202 */ /* 0x000fe20000000f00 */
[----:B------:R-:W-:Y:S01]  /*8580*/  IMAD.MOV.U32 R84, RZ, RZ, R133 ;  /* 0x000000ffff547224 */ /* 0x000fe200078e0085 */
[----:B------:R-:W2:Y:S01]  /*8590*/  LDSM.16.MT88.4 R144, [R194+0x11800] ;  /* 0x01180000c290783b */ /* 0x000ea20000004200 */
[----:B------:R-:W-:Y:S01]  /*85a0*/  FFMA.FTZ R2, R21, UR6, -R2 ;  /* 0x0000000615027c23 */ /* 0x000fe20008010802 */
[----:B------:R-:W-:-:S02]  /*85b0*/  IMAD.MOV.U32 R42, RZ, RZ, R134 ;  /* 0x000000ffff2a7224 */ /* 0x000fc400078e0086 */
[----:B------:R-:W-:Y:S01]  /*85c0*/  MUFU.EX2 R134, R0 ;  /* 0x0000000000867308 */ /* 0x000fe20000000800 */
[C---:B------:R-:W-:Y:S01]  /*85d0*/  HMMA.16816.F32.BF16 R24, R4.reuse, R16, R80 ;  /* 0x000000100418723c */ /* 0x040fe20000041850 */
[----:B------:R-:W-:Y:S01]  /*85e0*/  MOV R70, R124 ;  /* 0x0000007c00467202 */ /* 0x000fe20000000f00 */
[----:B------:R-:W-:Y:S01]  /*85f0*/  IMAD.MOV.U32 R71, RZ, RZ, R125 ;  /* 0x000000ffff477224 */ /* 0x000fe200078e007d */
[----:B------:R-:W-:Y:S01]  /*8600*/  F2FP.BF16.F32.PACK_AB R128, R73, R96 ;  /* 0x000000604980723e */ /* 0x000fe200000010ff */
[----:B------:R-:W-:Y:S02]  /*8610*/  IMAD.MOV.U32 R163, RZ, RZ, R152 ;  /* 0x000000ffffa37224 */ /* 0x000fe400078e0098 */
[C---:B------:R-:W-:Y:S01]  /*8620*/  HMMA.16816.F32.BF16 R100, R4.reuse, R28, R88 ;  /* 0x0000001c0464723c */ /* 0x040fe20000041858 */
[----:B------:R4:W1:Y:S01]  /*8630*/  MUFU.EX2 R133, R2 ;  /* 0x0000000200857308 */ /* 0x0008620000000800 */
[----:B------:R-:W-:Y:S01]  /*8640*/  MOV R87, R153 ;  /* 0x0000009900577202 */ /* 0x000fe20000000f00 */
[----:B------:R-:W-:Y:S01]  /*8650*/  IMAD.MOV.U32 R86, RZ, RZ, R154 ;  /* 0x000000ffff567224 */ /* 0x000fe200078e009a */
[----:B------:R-:W-:Y:S01]  /*8660*/  MOV R85, R155 ;  /* 0x0000009b00557202 */ /* 0x000fe20000000f00 */
[----:B------:R-:W-:Y:S01]  /*8670*/  LDSM.16.MT88.4 R80, [R194+0x15800] ;  /* 0x01580000c250783b */ /* 0x000fe20000004200 */
[C---:B------:R-:W-:Y:S03]  /*8680*/  HMMA.16816.F32.BF16 R20, R4.reuse, R18, R60 ;  /* 0x000000120414723c */ /* 0x040fe6000004183c */
[----:B------:R-:W-:Y:S03]  /*8690*/  LDSM.16.MT88.4 R152, [R196+0x11800] ;  /* 0x01180000c498783b */ /* 0x000fe60000004200 */
[C---:B------:R-:W-:Y:S01]  /*86a0*/  HMMA.16816.F32.BF16 R16, R4.reuse, R12, R76 ;  /* 0x0000000c0410723c */ /* 0x040fe2000004184c */
[----:B------:R-:W-:Y:S04]  /*86b0*/  LDSM.16.MT88.4 R88, [R196+0x15800] ;  /* 0x01580000c458783b */ /* 0x000fe80000004200 */
[----:B------:R1:W5:Y:S02]  /*86c0*/  LDL.LU R202, [R1+0xb0] ;  /* 0x0000b00001ca7983 */ /* 0x0003640000300800 */
[----:B------:R-:W-:Y:S01]  /*86d0*/  MOV R79, R75 ;  /* 0x0000004b004f7202 */ /* 0x000fe20000000f00 */
[----:B------:R-:W-:Y:S01]  /*86e0*/  IMAD.MOV.U32 R75, RZ, RZ, R127 ;  /* 0x000000ffff4b7224 */ /* 0x000fe200078e007f */
[----:B------:R-:W-:Y:S01]  /*86f0*/  HMMA.16816.F32.BF16 R28, R4, R30, R64 ;  /* 0x0000001e041c723c */ /* 0x000fe20000041840 */
[----:B------:R-:W-:-:S05]  /*8700*/  IMAD.MOV.U32 R78, RZ, RZ, R97 ;  /* 0x000000ffff4e7224 */ /* 0x000fca00078e0061 */
[C---:B------:R-:W-:Y:S01]  /*8710*/  HMMA.16816.F32.BF16 R12, R4.reuse, R14, R56 ;  /* 0x0000000e040c723c */ /* 0x040fe20000041838 */
[----:B------:R-:W-:Y:S01]  /*8720*/  MOV R77, R98 ;  /* 0x00000062004d7202 */ /* 0x000fe20000000f00 */
[----:B------:R-:W-:Y:S01]  /*8730*/  IMAD.MOV.U32 R76, RZ, RZ, R99 ;  /* 0x000000ffff4c7224 */ /* 0x000fe200078e0063 */
[----:B----4-:R-:W-:Y:S01]  /*8740*/  MOV R2, R74 ;  /* 0x0000004a00027202 */ /* 0x010fe20000000f00 */
[----:B------:R4:W5:Y:S02]  /*8750*/  LDL.LU R201, [R1+0xac] ;  /* 0x0000ac0001c97983 */ /* 0x0009640000300800 */
[C---:B------:R-:W-:Y:S01]  /*8760*/  HMMA.16816.F32.BF16 R124, R4.reuse, R8, R48 ;  /* 0x00000008047c723c */ /* 0x040fe20000041830 */
[----:B------:R-:W-:Y:S01]  /*8770*/  IMAD.MOV.U32 R99, RZ, RZ, R161 ;  /* 0x000000ffff637224 */ /* 0x000fe200078e00a1 */
[----:B------:R-:W4:Y:S04]  /*8780*/  LDSM.16.MT88.4 R48, [R194+0x13800] ;  /* 0x01380000c230783b */ /* 0x000f280000004200 */
[----:B------:R-:W-:Y:S01]  /*8790*/  HMMA.16816.F32.BF16 R8, R4, R10, R44 ;  /* 0x0000000a0408723c */ /* 0x000fe2000004182c */
[----:B------:R-:W-:Y:S01]  /*87a0*/  MOV R98, R162 ;  /* 0x000000a200627202 */ /* 0x000fe20000000f00 */
[----:B------:R-:W-:Y:S01]  /*87b0*/  IMAD.MOV.U32 R97, RZ, RZ, R163 ;  /* 0x000000ffff617224 */ /* 0x000fe200078e00a3 */
[----:B------:R-:W-:Y:S04]  /*87c0*/  LDSM.16.MT88.4 R56, [R196+0x13800] ;  /* 0x01380000c438783b */ /* 0x000fe80000004200 */
[----:B------:R-:W-:Y:S01]  /*87d0*/  IMAD.MOV.U32 R7, RZ, RZ, R129 ;  /* 0x000000ffff077224 */ /* 0x000fe200078e0081 */
[----:B------:R-:W-:Y:S01]  /*87e0*/  MOV R6, R130 ;  /* 0x0000008200067202 */ /* 0x000fe20000000f00 */
[----:B------:R-:W-:Y:S01]  /*87f0*/  IMAD.MOV.U32 R5, RZ, RZ, R131 ;  /* 0x000000ffff057224 */ /* 0x000fe200078e0083 */
[----:B------:R-:W-:Y:S01]  /*8800*/  MOV R4, R42 ;  /* 0x0000002a00047202 */ /* 0x000fe20000000f00 */
[----:B------:R-:W-:Y:S01]  /*8810*/  LDSM.16.MT88.4 R160, [R195+0x11800] ;  /* 0x01180000c3a0783b */ /* 0x000fe20000004200 */
[----:B---3--:R-:W-:-:S02]  /*8820*/  F2FP.BF16.F32.PACK_AB R129, R135, R250 ;  /* 0x000000fa8781723e */ /* 0x008fc400000010ff */
[----:B------:R-:W-:Y:S01]  /*8830*/  F2FP.BF16.F32.PACK_AB R130, R251, R252 ;  /* 0x000000fcfb82723e */ /* 0x000fe200000010ff */
[----:B------:R-:W3:Y:S01]  /*8840*/  LDSM.16.MT88.4 R40, [R193+0x13800] ;  /* 0x01380000c128783b */ /* 0x000ee20000004200 */
[----:B-1----:R-:W-:Y:S01]  /*8850*/  F2FP.BF16.F32.PACK_AB R131, R133, R134 ;  /* 0x000000868583723e */ /* 0x002fe200000010ff */
[----:B------:R-:W-:Y:S02]  /*8860*/  IMAD.MOV.U32 R0, RZ, RZ, R75 ;  /* 0x000000ffff007224 */ /* 0x000fe400078e004b */
[----:B------:R-:W-:Y:S04]  /*8870*/  LDSM.16.MT88.4 R64, [R195+0x13800] ;  /* 0x01380000c340783b */ /* 0x000fe80000004200 */
[C---:B--2---:R-:W-:Y:S01]  /*8880*/  HMMA.16816.F32.BF16 R148, R128.reuse, R144, R148 ;  /* 0x000000908094723c */ /* 0x044fe20000041894 */
[----:B------:R1:W5:Y:S04]  /*8890*/  LDL.LU R200, [R1+0xa8] ;  /* 0x0000a80001c87983 */ /* 0x0003680000300800 */
[----:B------:R1:W5:Y:S01]  /*88a0*/  LDL.LU R199, [R1+0xa4] ;  /* 0x0000a40001c77983 */ /* 0x0003620000300800 */
[C---:B------:R-:W-:Y:S03]  /*88b0*/  HMMA.16816.F32.BF16 R144, R128.reuse, R146, R108 ;  /* 0x000000928090723c */ /* 0x040fe6000004186c */
[----:B------:R1:W5:Y:S04]  /*88c0*/  LDL.LU R198, [R1+0xa0] ;  /* 0x0000a00001c67983 */ /* 0x0003680000300800 */
[----:B------:R-:W-:Y:S01]  /*88d0*/  MOV R109, R72 ;  /* 0x00000048006d7202 */ /* 0x000fe20000000f00 */
[----:B------:R-:W-:Y:S01]  /*88e0*/  IMAD.MOV.U32 R108, RZ, RZ, R73 ;  /* 0x000000ffff6c7224 */ /* 0x000fe200078e0049 */
[----:B------:R-:W-:Y:S01]  /*88f0*/  HMMA.16816.F32.BF16 R140, R128, R136, R140 ;  /* 0x00000088808c723c */ /* 0x000fe2000004188c */
[----:B------:R-:W2:Y:S01]  /*8900*/  LDSM.16.MT88.4 R72, [R193+0x15800] ;  /* 0x01580000c148783b */ /* 0x000ea20000004200 */
[----:B------:R-:W-:-:S04]  /*8910*/  MOV R111, R70 ;  /* 0x00000046006f7202 */ /* 0x000fc80000000f00 */
[C---:B----4-:R-:W-:Y:S01]  /*8920*/  HMMA.16816.F32.BF16 R44, R128.reuse, R48, R176 ;  /* 0x00000030802c723c */ /* 0x050fe200000418b0 */
[----:B------:R-:W-:Y:S01]  /*8930*/  IMAD.MOV.U32 R110, RZ, RZ, R71 ;  /* 0x000000ffff6e7224 */ /* 0x000fe200078e0047 */
[----:B------:R1:W5:Y:S04]  /*8940*/  LDL.LU R197, [R1+0x9c] ;  /* 0x00009c0001c57983 */ /* 0x0003680000300800 */
[C---:B------:R-:W-:Y:S01]  /*8950*/  HMMA.16816.F32.BF16 R136, R128.reuse, R138, R36 ;  /* 0x0000008a8088723c */ /* 0x040fe20000041824 */
[----:B------:R-:W-:Y:S01]  /*8960*/  MOV R176, R107 ;  /* 0x0000006b00b07202 */ /* 0x000fe20000000f00 */
[----:B------:R-:W-:Y:S01]  /*8970*/  IMAD.MOV.U32 R177, RZ, RZ, R106 ;  /* 0x000000ffffb17224 */ /* 0x000fe200078e006a */
[----:B------:R-:W-:Y:S01]  /*8980*/  MOV R178, R105 ;  /* 0x0000006900b27202 */ /* 0x000fe20000000f00 */
[----:B------:R-:W-:Y:S01]  /*8990*/  FADD.FTZ R0, R0, R109 ;  /* 0x0000006d00007221 */ /* 0x000fe20000010000 */
[----:B------:R-:W-:Y:S01]  /*89a0*/  MOV R179, R104 ;  /* 0x0000006800b37202 */ /* 0x000fe20000000f00 */
[C---:B---3--:R-:W-:Y:S01]  /*89b0*/  HMMA.16816.F32.BF16 R36, R128.reuse, R40, R120 ;  /* 0x000000288024723c */ /* 0x048fe20000041878 */
[----:B------:R-:W-:Y:S05]  /*89c0*/  LDSM.16.MT88.4 R104, [R193+0x17800] ;  /* 0x01780000c168783b */ /* 0x000fea0000004200 */
[C---:B------:R-:W-:Y:S01]  /*89d0*/  HMMA.16816.F32.BF16 R164, R128.reuse, R160, R164 ;  /* 0x000000a080a4723c */ /* 0x040fe200000418a4 */
[----:B------:R-:W-:Y:S01]  /*89e0*/  FADD.FTZ R0, R111, R0 ;  /* 0x000000006f007221 */ /* 0x000fe20000010000 */
[----:B------:R-:W-:Y:S04]  /*89f0*/  LDSM.16.MT88.4 R120, [R196+0x17800] ;  /* 0x01780000c478783b */ /* 0x000fe80000004200 */
[C---:B------:R-:W-:Y:S01]  /*8a00*/  HMMA.16816.F32.BF16 R40, R128.reuse, R42, R172 ;  /* 0x0000002a8028723c */ /* 0x040fe200000418ac */
[----:B------:R1:W5:Y:S06]  /*8a10*/  LDL.LU R192, [R1+0x98] ;  /* 0x0000980001c07983 */ /* 0x00036c0000300800 */
[----:B------:R-:W-:Y:S01]  /*8a20*/  MOV R175, R97 ;  /* 0x0000006100af7202 */ /* 0x000fe20000000f00 */
[----:B------:R-:W-:Y:S04]  /*8a30*/  HMMA.16816.F32.BF16 R160, R128, R162, R116 ;  /* 0x000000a280a0723c */ /* 0x000fe80000041874 */
[----:B------:R-:W-:-:S03]  /*8a40*/  FADD.FTZ R2, R2, R175 ;  /* 0x000000af02027221 */ /* 0x000fc60000010000 */
[----:B------:R-:W-:Y:S01]  /*8a50*/  MOV R118, R54 ;  /* 0x0000003600767202 */ /* 0x000fe20000000f00 */
[----:B------:R-:W-:Y:S01]  /*8a60*/  IMAD.MOV.U32 R119, RZ, RZ, R55 ;  /* 0x000000ffff777224 */ /* 0x000fe200078e0037 */
[C---:B--2---:R-:W-:Y:S01]  /*8a70*/  HMMA.16816.F32.BF16 R68, R128.reuse, R72, R240 ;  /* 0x000000488044723c */ /* 0x044fe200000418f0 */
[----:B------:R-:W-:Y:S01]  /*8a80*/  MOV R116, R52 ;  /* 0x0000003400747202 */ /* 0x000fe20000000f00 */
[----:B------:R-:W-:Y:S02]  /*8a90*/  IMAD.MOV.U32 R117, RZ, RZ, R53 ;  /* 0x000000ffff757224 */ /* 0x000fe400078e0035 */
[----:B------:R-:W-:Y:S02]  /*8aa0*/  FADD.FTZ R2, R110, R2 ;  /* 0x000000026e027221 */ /* 0x000fe40000010000 */
[----:B------:R-:W-:Y:S01]  /*8ab0*/  HMMA.16816.F32.BF16 R72, R128, R74, R176 ;  /* 0x0000004a8048723c */ /* 0x000fe200000418b0 */
[----:B------:R-:W-:Y:S01]  /*8ac0*/  FADD.FTZ R0, R117, R0 ;  /* 0x0000000075007221 */ /* 0x000fe20000010000 */
[----:B------:R-:W-:-:S05]  /*8ad0*/  FADD.FTZ R2, R116, R2 ;  /* 0x0000000274027221 */ /* 0x000fca0000010000 */
[----:B------:R-:W-:Y:S01]  /*8ae0*/  IMAD.MOV.U32 R179, RZ, RZ, R118 ;  /* 0x000000ffffb37224 */ /* 0x000fe200078e0076 */
[----:B------:R-:W-:Y:S02]  /*8af0*/  MOV R118, R119 ;  /* 0x0000007700767202 */ /* 0x000fe40000000f00 */
[----:B------:R-:W-:Y:S01]  /*8b00*/  MOV R119, R4 ;  /* 0x0000000400777202 */ /* 0x000fe20000000f00 */
[----:B------:R-:W-:Y:S02]  /*8b10*/  HMMA.16816.F32.BF16 R52, R128, R56, R188 ;  /* 0x000000388034723c */ /* 0x000fe400000418bc */
[----:B------:R-:W-:Y:S02]  /*8b20*/  FADD.FTZ R2, R118, R2 ;  /* 0x0000000276027221 */ /* 0x000fe40000010000 */
[----:B------:R-:W-:-:S03]  /*8b30*/  FADD.FTZ R0, R119, R0 ;  /* 0x0000000077007221 */ /* 0x000fc60000010000 */
[----:B------:R-:W-:Y:S02]  /*8b40*/  MOV R189, R7 ;  /* 0x0000000700bd7202 */ /* 0x000fe40000000f00 */
[----:B------:R-:W-:Y:S02]  /*8b50*/  MOV R188, R6 ;  /* 0x0000000600bc7202 */ /* 0x000fe40000000f00 */
[----:B------:R-:W-:Y:S01]  /*8b60*/  MOV R191, R77 ;  /* 0x0000004d00bf7202 */ /* 0x000fe20000000f00 */
[----:B------:R-:W-:Y:S01]  /*8b70*/  FADD.FTZ R0, R189, R0 ;  /* 0x00000000bd007221 */ /* 0x000fe20000010000 */
[----:B------:R-:W-:Y:S02]  /*8b80*/  IMAD.MOV.U32 R190, RZ, RZ, R76 ;  /* 0x000000ffffbe7224 */ /* 0x000fe400078e004c */
[----:B------:R-:W-:Y:S01]  /*8b90*/  FADD.FTZ R2, R188, R2 ;  /* 0x00000002bc027221 */ /* 0x000fe20000010000 */
[----:B------:R-:W-:Y:S01]  /*8ba0*/  HMMA.16816.F32.BF16 R48, R128, R50, R232 ;  /* 0x000000328030723c */ /* 0x000fe200000418e8 */
[----:B------:R-:W-:-:S02]  /*8bb0*/  FADD.FTZ R0, R191, R0 ;  /* 0x00000000bf007221 */ /* 0x000fc40000010000 */
[----:B------:R-:W-:-:S04]  /*8bc0*/  FADD.FTZ R2, R190, R2 ;  /* 0x00000002be027221 */ /* 0x000fc80000010000 */
[----:B------:R-:W-:Y:S01]  /*8bd0*/  MOV R233, R84 ;  /* 0x0000005400e97202 */ /* 0x000fe20000000f00 */
[----:B------:R-:W-:Y:S01]  /*8be0*/  IMAD.MOV.U32 R232, RZ, RZ, R79 ;  /* 0x000000ffffe87224 */ /* 0x000fe200078e004f */
[----:B------:R-:W-:Y:S01]  /*8bf0*/  MOV R234, R85 ;  /* 0x0000005500ea7202 */ /* 0x000fe20000000f00 */
[----:B------:R-:W-:Y:S02]  /*8c00*/  IMAD.MOV.U32 R235, RZ, RZ, R86 ;  /* 0x000000ffffeb7224 */ /* 0x000fe400078e0056 */
[----:B------:R-:W-:Y:S01]  /*8c10*/  FADD.FTZ R0, R233, R0 ;  /* 0x00000000e9007221 */ /* 0x000fe20000010000 */
[----:B------:R-:W-:Y:S01]  /*8c20*/  FADD.FTZ R2, R232, R2 ;  /* 0x00000002e8027221 */ /* 0x000fe20000010000 */
[----:B------:R-:W-:Y:S02]  /*8c30*/  MOV R177, R78 ;  /* 0x0000004e00b17202 */ /* 0x000fe40000000f00 */
[----:B------:R-:W-:Y:S01]  /*8c40*/  MOV R176, R87 ;  /* 0x0000005700b07202 */ /* 0x000fe20000000f00 */
[----:B------:R-:W-:Y:S01]  /*8c50*/  FADD.FTZ R0, R235, R0 ;  /* 0x00000000eb007221 */ /* 0x000fe20000010000 */
[----:B------:R-:W-:Y:S01]  /*8c60*/  FADD.FTZ R2, R234, R2 ;  /* 0x00000002ea027221 */ /* 0x000fe20000010000 */
[----:B------:R-:W-:-:S02]  /*8c70*/  IMAD.MOV.U32 R178, RZ, RZ, R5 ;  /* 0x000000ffffb27224 */ /* 0x000fc400078e0005 */
[----:B------:R-:W-:Y:S01]  /*8c80*/  FADD.FTZ R0, R177, R0 ;  /* 0x00000000b1007221 */ /* 0x000fe20000010000 */
[----:B------:R-:W-:Y:S01]  /*8c90*/  FADD.FTZ R2, R176, R2 ;  /* 0x00000002b0027221 */ /* 0x000fe20000010000 */
[C---:B------:R-:W-:Y:S01]  /*8ca0*/  HMMA.16816.F32.BF16 R156, R128.reuse, R152, R156 ;  /* 0x00000098809c723c */ /* 0x040fe2000004189c */
[----:B------:R-:W-:Y:S01]  /*8cb0*/  MOV R174, R96 ;  /* 0x0000006000ae7202 */ /* 0x000fe20000000f00 */
[----:B------:R-:W-:Y:S01]  /*8cc0*/  IMAD.MOV.U32 R173, RZ, RZ, R98 ;  /* 0x000000ffffad7224 */ /* 0x000fe200078e0062 */
[----:B------:R-:W-:Y:S01]  /*8cd0*/  MOV R172, R99 ;  /* 0x0000006300ac7202 */ /* 0x000fe20000000f00 */
[----:B------:R-:W-:Y:S01]  /*8ce0*/  FADD.FTZ R0, R179, R0 ;  /* 0x00000000b3007221 */ /* 0x000fe20000010000 */
[----:B------:R-:W2:Y:S01]  /*8cf0*/  LDSM.16.MT88.4 R96, [R195+0x15800] ;  /* 0x01580000c360783b */ /* 0x000ea20000004200 */
[----:B------:R-:W-:Y:S01]  /*8d00*/  HMMA.16816.F32.BF16 R152, R128, R154, R112 ;  /* 0x0000009a8098723c */ /* 0x000fe20000041870 */
[----:B------:R-:W-:Y:S02]  /*8d10*/  FADD.FTZ R2, R178, R2 ;  /* 0x00000002b2027221 */ /* 0x000fe40000010000 */
[----:B------:R-:W3:Y:S01]  /*8d20*/  LDSM.16.MT88.4 R112, [R194+0x17800] ;  /* 0x01780000c270783b */ /* 0x000ee20000004200 */
[----:B------:R-:W-:-:S03]  /*8d30*/  FADD.FTZ R0, R173, R0 ;  /* 0x00000000ad007221 */ /* 0x000fc60000010000 */
[----:B------:R-:W4:Y:S01]  /*8d40*/  LDSM.16.MT88.4 R4, [R195+0x17800] ;  /* 0x01780000c304783b */ /* 0x000f220000004200 */
        /* <DEDUP_REMOVED lines=9> */
[----:B------:R-:W-:-:S03]  /*8de0*/  FADD.FTZ R2, R251, R2 ;  /* 0x00000002fb027221 */ /* 0x000fc60000010000 */
[----:B------:R1:W-:Y:S04]  /*8df0*/  STL [R1+0x28], R0 ;  /* 0x0000280001007387 */ /* 0x0003e80000100800 */
[----:B------:R1:W-:Y:S01]  /*8e00*/  STL [R1+0x24], R2 ;  /* 0x0000240201007387 */ /* 0x0003e20000100800 */
[C---:B------:R-:W-:Y:S06]  /*8e10*/  HMMA.16816.F32.BF16 R60, R128.reuse, R64, R244 ;  /* 0x00000040803c723c */ /* 0x040fec00000418f4 */
        /* <DEDUP_REMOVED lines=17> */
[----:B-1----:R-:W-:-:S15]  /*8f30*/  @!P0 BRA `(.L_x_1383) ;  /* 0x0000005c00288947 */ /* 0x002fde0003800000 */
        /* <DEDUP_REMOVED lines=164> */
[----:B-1----:R-:W-:Y:S04]  /*9980*/  LDSM.16.M88.4 R12, [R192+0x8800] ;  /* 0x00880000c00c783b */ /* 0x002fe80000000200 */
        /* <DEDUP_REMOVED lines=9> */
[----:B------:R-:W-:Y:S04]  /*9a20*/  LDSM.16.M88.4 R236, [R198+0x8800] ;  /* 0x00880000c6ec783b */ /* 0x000fe80000000200 */
        /* <DEDUP_REMOVED lines=13> */
[----:B------:R-:W1:Y:S05]  /*9b00*/  LDSM.16.M88.4 R32, [R198+0x9000] ;  /* 0x00900000c620783b */ /* 0x000e6a0000000200 */
[C---:B--2---:R-:W-:Y:S06]  /*9b10*/  HMMA.16816.F32.BF16 R172, R8.reuse, R176, R20 ;  /* 0x000000b008ac723c */ /* 0x044fec0000041814 */
[C---:B---3--:R-:W-:Y:S01]  /*9b20*/  HMMA.16816.F32.BF16 R20, R8.reuse, R226, R28 ;  /* 0x000000e20814723c */ /* 0x048fe2000004181c */
[----:B------:R-:W2:Y:S05]  /*9b30*/  LDSM.16.M88.4 R28, [R198+0x9800] ;  /* 0x00980000c61c783b */ /* 0x000eaa0000000200 */
[C---:B------:R-:W-:Y:S06]  /*9b40*/  HMMA.16816.F32.BF16 R168, R8.reuse, R178, R16 ;  /* 0x000000b208a8723c */ /* 0x040fec0000041810 */
[C---:B------:R-:W-:Y:S01]  /*9b50*/  HMMA.16816.F32.BF16 R24, R8.reuse, R224, R12 ;  /* 0x000000e00818723c */ /* 0x040fe2000004180c */
[----:B------:R-:W-:Y:S05]  /*9b60*/  LDSM.16.M88.4 R224, [R197+0x800] ;  /* 0x00080000c5e0783b */ /* 0x000fea0000000200 */
[C---:B----4-:R-:W-:Y:S06]  /*9b70*/  HMMA.16816.F32.BF16 R16, R8.reuse, R240, R184 ;  /* 0x000000f00810723c */ /* 0x050fec00000418b8 */
[----:B------:R-:W-:Y:S01]  /*9b80*/  HMMA.16816.F32.BF16 R12, R8, R242, R188 ;  /* 0x000000f2080c723c */ /* 0x000fe200000418bc */
[----:B------:R-:W-:Y:S04]  /*9b90*/  LDSM.16.M88.4 R8, [R201] ;  /* 0x00000000c908783b */ /* 0x000fe80000000200 */
[----:B------:R-:W3:Y:S01]  /*9ba0*/  LDSM.16.M88.4 R240, [R197] ;  /* 0x00000000c5f0783b */ /* 0x000ee20000000200 */
[C---:B-1----:R-:W-:Y:S06]  /*9bb0*/  HMMA.16816.F32.BF16 R184, R4.reuse, R234, R180 ;  /* 0x000000ea04b8723c */ /* 0x042fec00000418b4 */
[C---:B------:R-:W-:Y:S06]  /*9bc0*/  HMMA.16816.F32.BF16 R176, R4.reuse, R236, R172 ;  /* 0x000000ec04b0723c */ /* 0x040fec00000418ac */
[C---:B------:R-:W-:Y:S01]  /*9bd0*/  HMMA.16816.F32.BF16 R180, R4.reuse, R238, R168 ;  /* 0x000000ee04b4723c */ /* 0x040fe200000418a8 */
[----:B------:R-:W-:Y:S05]  /*9be0*/  LDSM.16.M88.4 R236, [R213] ;  /* 0x00000000d5ec783b */ /* 0x000fea0000000200 */
[C---:B------:R-:W-:Y:S01]  /*9bf0*/  HMMA.16816.F32.BF16 R188, R4.reuse, R232, R228 ;  /* 0x000000e804bc723c */ /* 0x040fe200000418e4 */
[----:B------:R-:W1:Y:S04]  /*9c00*/  LDSM.16.M88.4 R228, [R197+0x1000] ;  /* 0x00100000c5e4783b */ /* 0x000e680000000200 */
[----:B------:R-:W-:Y:S01]  /*9c10*/  LDSM.16.M88.4 R232, [R192+0xa800] ;  /* 0x00a80000c0e8783b */ /* 0x000fe20000000200 */
[C---:B------:R-:W-:Y:S06]  /*9c20*/  HMMA.16816.F32.BF16 R172, R4.reuse, R32, R24 ;  /* 0x0000002004ac723c */ /* 0x040fec0000041818 */
[C---:B------:R-:W-:Y:S01]  /*9c30*/  HMMA.16816.F32.BF16 R168, R4.reuse, R34, R20 ;  /* 0x0000002204a8723c */ /* 0x040fe20000041814 */
[----:B------:R-:W-:Y:S05]  /*9c40*/  LDSM.16.M88.4 R20, [R192+0xa000] ;  /* 0x00a00000c014783b */ /* 0x000fea0000000200 */
[C---:B--2---:R-:W-:Y:S06]  /*9c50*/  HMMA.16816.F32.BF16 R32, R4.reuse, R28, R16 ;  /* 0x0000001c0420723c */ /* 0x044fec0000041810 */
[----:B------:R-:W-:Y:S01]  /*9c60*/  HMMA.16816.F32.BF16 R24, R4, R30, R12 ;  /* 0x0000001e0418723c */ /* 0x000fe2000004180c */
[----:B------:R-:W2:Y:S04]  /*9c70*/  LDSM.16.M88.4 R28, [R197+0x1800] ;  /* 0x00180000c51c783b */ /* 0x000ea80000000200 */
[----:B------:R-:W4:Y:S01]  /*9c80*/  LDSM.16.M88.4 R4, [R199+0x2000] ;  /* 0x00200000c704783b */ /* 0x000f220000000200 */
[C---:B---3--:R-:W-:Y:S06]  /*9c90*/  HMMA.16816.F32.BF16 R16, R8.reuse, R240, R188 ;  /* 0x000000f00810723c */ /* 0x048fec00000418bc */
[C---:B------:R-:W-:Y:S01]  /*9ca0*/  HMMA.16816.F32.BF16 R12, R8.reuse, R242, R184 ;  /* 0x000000f2080c723c */ /* 0x040fe200000418b8 */
[----:B------:R-:W-:Y:S05]  /*9cb0*/  LDSM.16.M88.4 R240, [R210] ;  /* 0x00000000d2f0783b */ /* 0x000fea0000000200 */
[C---:B------:R-:W-:Y:S06]  /*9cc0*/  HMMA.16816.F32.BF16 R176, R8.reuse, R224, R176 ;  /* 0x000000e008b0723c */ /* 0x040fec00000418b0 */
[C---:B------:R-:W-:Y:S01]  /*9cd0*/  HMMA.16816.F32.BF16 R188, R8.reuse, R226, R180 ;  /* 0x000000e208bc723c */ /* 0x040fe200000418b4 */
[----:B------:R-:W3:Y:S05]  /*9ce0*/  LDSM.16.M88.4 R224, [R192+0xb000] ;  /* 0x00b00000c0e0783b */ /* 0x000eea0000000200 */
[C---:B-1----:R-:W-:Y:S06]  /*9cf0*/  HMMA.16816.F32.BF16 R180, R8.reuse, R228, R172 ;  /* 0x000000e408b4723c */ /* 0x042fec00000418ac */
[C---:B------:R-:W-:Y:S01]  /*9d00*/  HMMA.16816.F32.BF16 R184, R8.reuse, R230, R168 ;  /* 0x000000e608b8723c */ /* 0x040fe200000418a8 */
[----:B------:R-:W1:Y:S05]  /*9d10*/  LDSM.16.M88.4 R228, [R192+0xb800] ;  /* 0x00b80000c0e4783b */ /* 0x000e6a0000000200 */
[C---:B--2---:R-:W-:Y:S06]  /*9d20*/  HMMA.16816.F32.BF16 R172, R8.reuse, R28, R32 ;  /* 0x0000001c08ac723c */ /* 0x044fec0000041820 */
[----:B------:R-:W-:Y:S01]  /*9d30*/  HMMA.16816.F32.BF16 R168, R8, R30, R24 ;  /* 0x0000001e08a8723c */ /* 0x000fe20000041818 */
[----:B------:R-:W-:Y:S04]  /*9d40*/  LDSM.16.M88.4 R8, [R200+0x2000] ;  /* 0x00200000c808783b */ /* 0x000fe80000000200 */
[----:B------:R-:W2:Y:S01]  /*9d50*/  LDSM.16.M88.4 R28, [R215] ;  /* 0x00000000d71c783b */ /* 0x000ea20000000200 */
[C---:B----4-:R-:W-:Y:S03]  /*9d60*/  HMMA.16816.F32.BF16 R32, R4.reuse, R20, R16 ;  /* 0x000000140420723c */ /* 0x050fe60000041810 */
[----:B------:R-:W4:Y:S03]  /*9d70*/  LDSM.16.M88.4 R24, [R214] ;  /* 0x00000000d618783b */ /* 0x000f260000000200 */
[C---:B------:R-:W-:Y:S06]  /*9d80*/  HMMA.16816.F32.BF16 R20, R4.reuse, R22, R12 ;  /* 0x000000160414723c */ /* 0x040fec000004180c */
[C---:B------:R-:W-:Y:S06]  /*9d90*/  HMMA.16816.F32.BF16 R16, R4.reuse, R232, R176 ;  /* 0x000000e80410723c */ /* 0x040fec00000418b0 */
[C---:B------:R-:W-:Y:S01]  /*9da0*/  HMMA.16816.F32.BF16 R12, R4.reuse, R234, R188 ;  /* 0x000000ea040c723c */ /* 0x040fe200000418bc */
[----:B------:R-:W-:Y:S05]  /*9db0*/  LDSM.16.M88.4 R232, [R198+0xb800] ;  /* 0x00b80000c6e8783b */ /* 0x000fea0000000200 */
[C---:B---3--:R-:W-:Y:S06]  /*9dc0*/  HMMA.16816.F32.BF16 R180, R4.reuse, R224, R180 ;  /* 0x000000e004b4723c */ /* 0x048fec00000418b4 */
[C---:B------:R-:W-:Y:S01]  /*9dd0*/  HMMA.16816.F32.BF16 R188, R4.reuse, R226, R184 ;  /* 0x000000e204bc723c */ /* 0x040fe200000418b8 */
[----:B------:R-:W3:Y:S05]  /*9de0*/  LDSM.16.M88.4 R224, [R212] ;  /* 0x00000000d4e0783b */ /* 0x000eea0000000200 */
[C---:B-1----:R-:W-:Y:S06]  /*9df0*/  HMMA.16816.F32.BF16 R184, R4.reuse, R228, R172 ;  /* 0x000000e404b8723c */ /* 0x042fec00000418ac */
        /* <DEDUP_REMOVED lines=8> */
[----:B------:R-:W4:Y:S05]  /*9e80*/  LDSM.16.M88.4 R24, [R198+0xb000] ;  /* 0x00b00000c618783b */ /* 0x000f2a0000000200 */
[C---:B------:R-:W-:Y:S06]  /*9e90*/  HMMA.16816.F32.BF16 R16, R8.reuse, R236, R180 ;  /* 0x000000ec0810723c */ /* 0x040fec00000418b4 */
[C---:B------:R-:W-:Y:S01]  /*9ea0*/  HMMA.16816.F32.BF16 R12, R8.reuse, R238, R188 ;  /* 0x000000ee080c723c */ /* 0x040fe200000418bc */
[----:B------:R-:W-:Y:S05]  /*9eb0*/  LDSM.16.M88.4 R236, [R192+0xc000] ;  /* 0x00c00000c0ec783b */ /* 0x000fea0000000200 */
[C---:B---3--:R-:W-:Y:S06]  /*9ec0*/  HMMA.16816.F32.BF16 R184, R8.reuse, R224, R184 ;  /* 0x000000e008b8723c */ /* 0x048fec00000418b8 */
[----:B------:R-:W-:Y:S01]  /*9ed0*/  HMMA.16816.F32.BF16 R180, R8, R226, R176 ;  /* 0x000000e208b4723c */ /* 0x000fe200000418b0 */
[----:B------:R-:W-:Y:S04]  /*9ee0*/  LDSM.16.M88.4 R8, [R201+0x2000] ;  /* 0x00200000c908783b */ /* 0x000fe80000000200 */
[----:B------:R-:W3:Y:S01]  /*9ef0*/  LDSM.16.M88.4 R224, [R197+0x2000] ;  /* 0x00200000c5e0783b */ /* 0x000ee20000000200 */
[C---:B-1----:R-:W-:Y:S06]  /*9f00*/  HMMA.16816.F32.BF16 R188, R4.reuse, R228, R172 ;  /* 0x000000e404bc723c */ /* 0x042fec00000418ac */
[C---:B------:R-:W-:Y:S01]  /*9f10*/  HMMA.16816.F32.BF16 R176, R4.reuse, R230, R168 ;  /* 0x000000e604b0723c */ /* 0x040fe200000418a8 */
[----:B------:R-:W1:Y:S05]  /*9f20*/  LDSM.16.M88.4 R228, [R197+0x2800] ;  /* 0x00280000c5e4783b */ /* 0x000e6a0000000200 */
[C---:B--2---:R-:W-:Y:S06]  /*9f30*/  HMMA.16816.F32.BF16 R172, R4.reuse, R28, R32 ;  /* 0x0000001c04ac723c */ /* 0x044fec0000041820 */
[C---:B------:R-:W-:Y:S01]  /*9f40*/  HMMA.16816.F32.BF16 R168, R4.reuse, R30, R20 ;  /* 0x0000001e04a8723c */ /* 0x040fe20000041814 */
[----:B------:R-:W2:Y:S05]  /*9f50*/  LDSM.16.M88.4 R28, [R197+0x3000] ;  /* 0x00300000c51c783b */ /* 0x000eaa0000000200 */
[C---:B----4-:R-:W-:Y:S06]  /*9f60*/  HMMA.16816.F32.BF16 R32, R4.reuse, R24, R16 ;  /* 0x000000180420723c */ /* 0x050fec0000041810 */
[C---:B------:R-:W-:Y:S01]  /*9f70*/  HMMA.16816.F32.BF16 R20, R4.reuse, R26, R12 ;  /* 0x0000001a0414723c */ /* 0x040fe2000004180c */
[----:B------:R-:W4:Y:S05]  /*9f80*/  LDSM.16.M88.4 R24, [R197+0x3800] ;  /* 0x00380000c518783b */ /* 0x000f2a0000000200 */
        /* <DEDUP_REMOVED lines=8> */
[C---:B--2---:R-:W-:Y:S06]  /*a010*/  HMMA.16816.F32.BF16 R176, R8.reuse, R28, R32 ;  /* 0x0000001c08b0723c */ /* 0x044fec0000041820 */
[C---:B------:R-:W-:Y:S01]  /*a020*/  HMMA.16816.F32.BF16 R168, R8.reuse, R30, R20 ;  /* 0x0000001e08a8723c */ /* 0x040fe20000041814 */
[----:B------:R-:W1:Y:S04]  /*a030*/  LDSM.16.M88.4 R28, [R192+0xd800] ;  /* 0x00d80000c01c783b */ /* 0x000e680000000200 */
[----:B------:R-:W-:Y:S01]  /*a040*/  LDSM.16.M88.4 R20, [R211] ;  /* 0x00000000d314783b */ /* 0x000fe20000000200 */
[C---:B----4-:R-:W-:Y:S06]  /*a050*/  HMMA.16816.F32.BF16 R32, R8.reuse, R24, R16 ;  /* 0x000000180820723c */ /* 0x050fec0000041810 */
[C---:B------:R-:W-:Y:S01]  /*a060*/  HMMA.16816.F32.BF16 R24, R8.reuse, R26, R12 ;  /* 0x0000001a0818723c */ /* 0x040fe2000004180c */
[----:B------:R-:W2:Y:S05]  /*a070*/  LDSM.16.M88.4 R12, [R200+0x4000] ;  /* 0x00400000c80c783b */ /* 0x000eaa0000000200 */
[----:B------:R-:W-:Y:S01]  /*a080*/  HMMA.16816.F32.BF16 R172, R8, R228, R172 ;  /* 0x000000e408ac723c */ /* 0x000fe200000418ac */
[----:B------:R-:W4:Y:S05]  /*a090*/  LDSM.16.M88.4 R228, [R209] ;  /* 0x00000000d1e4783b */ /* 0x000f2a0000000200 */
[C---:B------:R-:W-:Y:S06]  /*a0a0*/  HMMA.16816.F32.BF16 R8, R4.reuse, R238, R184 ;  /* 0x000000ee0408723c */ /* 0x040fec00000418b8 */
[C---:B------:R-:W-:Y:S01]  /*a0b0*/  HMMA.16816.F32.BF16 R16, R4.reuse, R236, R188 ;  /* 0x000000ec0410723c */ /* 0x040fe200000418bc */
[----:B------:R-:W4:Y:S05]  /*a0c0*/  LDSM.16.M88.4 R236, [R208] ;  /* 0x00000000d0ec783b */ /* 0x000f2a0000000200 */
[C---:B---3--:R-:W-:Y:S06]  /*a0d0*/  HMMA.16816.F32.BF16 R188, R4.reuse, R226, R180 ;  /* 0x000000e204bc723c */ /* 0x048fec00000418b4 */
[C---:B------:R-:W-:Y:S06]  /*a0e0*/  HMMA.16816.F32.BF16 R172, R4.reuse, R224, R172 ;  /* 0x000000e004ac723c */ /* 0x040fec00000418ac */
[C---:B------:R-:W-:Y:S06]  /*a0f0*/  HMMA.16816.F32.BF16 R176, R4.reuse, R232, R176 ;  /* 0x000000e804b0723c */ /* 0x040fec00000418b0 */
[C---:B------:R-:W-:Y:S01]  /*a100*/  HMMA.16816.F32.BF16 R184, R4.reuse, R234, R168 ;  /* 0x000000ea04b8723c */ /* 0x040fe200000418a8 */
[----:B------:R-:W-:Y:S05]  /*a110*/  LDSM.16.M88.4 R232, [R198+0xd800] ;  /* 0x00d80000c6e8783b */ /* 0x000fea0000000200 */
[C---:B-1----:R-:W-:Y:S01]  /*a120*/  HMMA.16816.F32.BF16 R180, R4.reuse, R28, R32 ;  /* 0x0000001c04b4723c */ /* 0x042fe20000041820 */
[----:B------:R-:W-:Y:S05]  /*a130*/  LDSM.16.M88.4 R32, [R198+0xc000] ;  /* 0x00c00000c620783b */ /* 0x000fea0000000200 */
[----:B------:R-:W-:Y:S01]  /*a140*/  HMMA.16816.F32.BF16 R4, R4, R30, R24 ;  /* 0x0000001e0404723c */ /* 0x000fe20000041818 */
[----:B------:R-:W-:Y:S05]  /*a150*/  LDSM.16.M88.4 R28, [R198+0xc800] ;  /* 0x00c80000c61c783b */ /* 0x000fea0000000200 */
[C---:B--2---:R-:W-:Y:S01]  /*a160*/  HMMA.16816.F32.BF16 R24, R12.reuse, R22, R8 ;  /* 0x000000160c18723c */ /* 0x044fe20000041808 */
[----:B------:R-:W1:Y:S05]  /*a170*/  LDSM.16.M88.4 R8, [R202+0x4000] ;  /* 0x00400000ca08783b */ /* 0x000e6a0000000200 */
[C---:B------:R-:W-:Y:S06]  /*a180*/  HMMA.16816.F32.BF16 R168, R12.reuse, R20, R16 ;  /* 0x000000140ca8723c */ /* 0x040fec0000041810 */
[C---:B------:R-:W-:Y:S06]  /*a190*/  HMMA.16816.F32.BF16 R20, R12.reuse, R240, R172 ;  /* 0x000000f00c14723c */ /* 0x040fec00000418ac */
[C---:B----4-:R-:W-:Y:S06]  /*a1a0*/  HMMA.16816.F32.BF16 R176, R12.reuse, R228, R176 ;  /* 0x000000e40cb0723c */ /* 0x050fec00000418b0 */
[C---:B------:R-:W-:Y:S06]  /*a1b0*/  HMMA.16816.F32.BF16 R228, R12.reuse, R230, R184 ;  /* 0x000000e60ce4723c */ /* 0x040fec00000418b8 */
[C---:B------:R-:W-:Y:S01]  /*a1c0*/  HMMA.16816.F32.BF16 R16, R12.reuse, R242, R188 ;  /* 0x000000f20c10723c */ /* 0x040fe200000418bc */
[----:B------:R-:W-:Y:S05]  /*a1d0*/  LDSM.16.M88.4 R240, [R197+0x5800] ;  /* 0x00580000c5f0783b */ /* 0x000fea0000000200 */
[C---:B------:R-:W-:Y:S06]  /*a1e0*/  HMMA.16816.F32.BF16 R224, R12.reuse, R236, R180 ;  /* 0x000000ec0ce0723c */ /* 0x040fec00000418b4 */
[----:B------:R-:W-:Y:S01]  /*a1f0*/  HMMA.16816.F32.BF16 R188, R12, R238, R4 ;  /* 0x000000ee0cbc723c */ /* 0x000fe20000041804 */
[----:B------:R-:W-:Y:S04]  /*a200*/  LDSM.16.M88.4 R4, [R201+0x4000] ;  /* 0x00400000c904783b */ /* 0x000fe80000000200 */
[----:B------:R-:W2:Y:S01]  /*a210*/  LDSM.16.M88.4 R236, [R197+0x4000] ;  /* 0x00400000c5ec783b */ /* 0x000ea20000000200 */
[C---:B-1----:R-:W-:Y:S03]  /*a220*/  HMMA.16816.F32.BF16 R184, R8.reuse, R32, R168 ;  /* 0x0000002008b8723c */ /* 0x042fe600000418a8 */
[----:B------:R-:W1:Y:S03]  /*a230*/  LDSM.16.M88.4 R168, [R197+0x4800] ;  /* 0x00480000c5a8783b */ /* 0x000e660000000200 */
        /* <DEDUP_REMOVED lines=10> */
[----:B------:R-:W4:Y:S05]  /*a2e0*/  LDSM.16.M88.4 R232, [R192+0xe800] ;  /* 0x00e80000c0e8783b */ /* 0x000f2a0000000200 */
[C---:B--2---:R-:W-:Y:S06]  /*a2f0*/  HMMA.16816.F32.BF16 R224, R4.reuse, R236, R184 ;  /* 0x000000ec04e0723c */ /* 0x044fec00000418b8 */
[C---:B------:R-:W-:Y:S06]  /*a300*/  HMMA.16816.F32.BF16 R188, R4.reuse, R238, R180 ;  /* 0x000000ee04bc723c */ /* 0x040fec00000418b4 */
[C---:B-1----:R-:W-:Y:S06]  /*a310*/  HMMA.16816.F32.BF16 R184, R4.reuse, R168, R172 ;  /* 0x000000a804b8723c */ /* 0x042fec00000418ac */
[C---:B---3--:R-:W-:Y:S01]  /*a320*/  HMMA.16816.F32.BF16 R172, R4.reuse, R34, R20 ;  /* 0x0000002204ac723c */ /* 0x048fe20000041814 */
[----:B------:R-:W1:Y:S05]  /*a330*/  LDSM.16.M88.4 R20, [R192+0xf000] ;  /* 0x00f00000c014783b */ /* 0x000e6a0000000200 */
[C---:B------:R-:W-:Y:S01]  /*a340*/  HMMA.16816.F32.BF16 R176, R4.reuse, R32, R24 ;  /* 0x0000002004b0723c */ /* 0x040fe20000041818 */
[----:B------:R-:W-:Y:S05]  /*a350*/  LDSM.16.M88.4 R24, [R207] ;  /* 0x00000000cf18783b */ /* 0x000fea0000000200 */
[C---:B------:R-:W-:Y:S01]  /*a360*/  HMMA.16816.F32.BF16 R32, R4.reuse, R240, R12 ;  /* 0x000000f00420723c */ /* 0x040fe2000004180c */
[----:B------:R-:W2:Y:S05]  /*a370*/  LDSM.16.M88.4 R12, [R200+0x6000] ;  /* 0x00600000c80c783b */ /* 0x000eaa0000000200 */
[C---:B------:R-:W-:Y:S01]  /*a380*/  HMMA.16816.F32.BF16 R180, R4.reuse, R170, R28 ;  /* 0x000000aa04b4723c */ /* 0x040fe2000004181c */
[----:B------:R-:W3:Y:S05]  /*a390*/  LDSM.16.M88.4 R168, [R192+0xf800] ;  /* 0x00f80000c0a8783b */ /* 0x000eea0000000200 */
[----:B------:R-:W-:Y:S01]  /*a3a0*/  HMMA.16816.F32.BF16 R236, R4, R242, R8 ;  /* 0x000000f204ec723c */ /* 0x000fe20000041808 */
[----:B------:R-:W-:Y:S05]  /*a3b0*/  LDSM.16.M88.4 R8, [R202+0x6000] ;  /* 0x00600000ca08783b */ /* 0x000fea0000000200 */
[C---:B----4-:R-:W-:Y:S01]  /*a3c0*/  HMMA.16816.F32.BF16 R4, R16.reuse, R228, R224 ;  /* 0x000000e41004723c */ /* 0x050fe200000418e0 */
[----:B------:R-:W-:Y:S05]  /*a3d0*/  LDSM.16.M88.4 R224, [R197+0x6800] ;  /* 0x00680000c5e0783b */ /* 0x000fea0000000200 */
[C---:B------:R-:W-:Y:S06]  /*a3e0*/  HMMA.16816.F32.BF16 R28, R16.reuse, R230, R188 ;  /* 0x000000e6101c723c */ /* 0x040fec00000418bc */
[C---:B------:R-:W-:Y:S01]  /*a3f0*/  HMMA.16816.F32.BF16 R188, R16.reuse, R232, R184 ;  /* 0x000000e810bc723c */ /* 0x040fe200000418b8 */
[----:B------:R-:W4:Y:S05]  /*a400*/  LDSM.16.M88.4 R184, [R198+0xe000] ;  /* 0x00e00000c6b8783b */ /* 0x000f2a0000000200 */
[C---:B-1----:R-:W-:Y:S01]  /*a410*/  HMMA.16816.F32.BF16 R228, R16.reuse, R20, R176 ;  /* 0x0000001410e4723c */ /* 0x042fe200000418b0 */
[----:B------:R-:W1:Y:S05]  /*a420*/  LDSM.16.M88.4 R176, [R206] ;  /* 0x00000000ceb0783b */ /* 0x000e6a0000000200 */
[----:B------:R-:W-:Y:S01]  /*a430*/  HMMA.16816.F32.BF16 R240, R16, R22, R172 ;  /* 0x0000001610f0723c */ /* 0x000fe200000418ac */
[----:B------:R-:W-:Y:S05]  /*a440*/  LDSM.16.M88.4 R172, [R198+0xe800] ;  /* 0x00e80000c6ac783b */ /* 0x000fea0000000200 */
[C---:B--2---:R-:W-:Y:S01]  /*a450*/  HMMA.16816.F32.BF16 R20, R12.reuse, R24, R4 ;  /* 0x000000180c14723c */ /* 0x044fe20000041804 */
[----:B------:R-:W-:Y:S05]  /*a460*/  LDSM.16.M88.4 R4, [R201+0x6000] ;  /* 0x00600000c904783b */ /* 0x000fea0000000200 */
[----:B------:R-:W-:Y:S06]  /*a470*/  HMMA.16816.F32.BF16 R24, R12, R26, R28 ;  /* 0x0000001a0c18723c */ /* 0x000fec000004181c */
[C---:B------:R-:W-:Y:S01]  /*a480*/  HMMA.16816.F32.BF16 R232, R16.reuse, R234, R180 ;  /* 0x000000ea10e8723c */ /* 0x040fe200000418b4 */
[----:B------:R-:W2:Y:S05]  /*a490*/  LDSM.16.M88.4 R180, [R197+0x6000] ;  /* 0x00600000c5b4783b */ /* 0x000eaa0000000200 */
[----:B---3--:R-:W-:Y:S06]  /*a4a0*/  HMMA.16816.F32.BF16 R244, R16, R168, R32 ;  /* 0x000000a810f4723c */ /* 0x008fec0000041820 */
[C---:B----4-:R-:W-:Y:S06]  /*a4b0*/  HMMA.16816.F32.BF16 R20, R8.reuse, R184, R20 ;  /* 0x000000b80814723c */ /* 0x050fec0000041814 */
[----:B------:R-:W-:Y:S01]  /*a4c0*/  HMMA.16816.F32.BF16 R28, R8, R186, R24 ;  /* 0x000000ba081c723c */ /* 0x000fe20000041818 */
[----:B------:R-:W3:Y:S05]  /*a4d0*/  LDSM.16.M88.4 R184, [R205] ;  /* 0x00000000cdb8783b */ /* 0x000eea0000000200 */
[----:B-1----:R-:W-:Y:S01]  /*a4e0*/  HMMA.16816.F32.BF16 R32, R12, R176, R188 ;  /* 0x000000b00c20723c */ /* 0x002fe200000418bc */
[----:B------:R-:W-:Y:S05]  /*a4f0*/  LDSM.16.M88.4 R188, [R204] ;  /* 0x00000000ccbc783b */ /* 0x000fea0000000200 */
[----:B------:R-:W-:Y:S06]  /*a500*/  HMMA.16816.F32.BF16 R236, R16, R170, R236 ;  /* 0x000000aa10ec723c */ /* 0x000fec00000418ec */
[----:B------:R-:W-:Y:S01]  /*a510*/  HMMA.16816.F32.BF16 R24, R12, R178, R232 ;  /* 0x000000b20c18723c */ /* 0x000fe200000418e8 */
[----:B------:R-:W-:Y:S05]  /*a520*/  LDSM.16.M88.4 R176, [R197+0x7000] ;  /* 0x00700000c5b0783b */ /* 0x000fea0000000200 */
[C---:B--2---:R-:W-:Y:S06]  /*a530*/  HMMA.16816.F32.BF16 R16, R4.reuse, R180, R20 ;  /* 0x000000b40410723c */ /* 0x044fec0000041814 */
[----:B------:R-:W-:Y:S01]  /*a540*/  HMMA.16816.F32.BF16 R168, R4, R182, R28 ;  /* 0x000000b604a8723c */ /* 0x000fe2000004181c */
[----:B------:R-:W1:Y:S05]  /*a550*/  LDSM.16.M88.4 R180, [R198+0xf000] ;  /* 0x00f00000c6b4783b */ /* 0x000e6a0000000200 */
[----:B------:R-:W-:Y:S06]  /*a560*/  HMMA.16816.F32.BF16 R20, R8, R172, R32 ;  /* 0x000000ac0814723c */ /* 0x000fec0000041820 */
[----:B---3--:R-:W-:Y:S06]  /*a570*/  HMMA.16816.F32.BF16 R32, R12, R184, R228 ;  /* 0x000000b80c20723c */ /* 0x008fec00000418e4 */
[----:B------:R-:W-:Y:S01]  /*a580*/  HMMA.16816.F32.BF16 R28, R8, R174, R24 ;  /* 0x000000ae081c723c */ /* 0x000fe20000041818 */
[----:B------:R-:W2:Y:S01]  /*a590*/  LDSM.16.M88.4 R172, [R198+0xf800] ;  /* 0x00f80000c6ac783b */ /* 0x000ea20000000200 */
[----:B------:R-:W-:Y:S01]  /*a5a0*/  FMUL.FTZ R16, R16, UR10 ;  /* 0x0000000a10107c20 */ /* 0x000fe20008410000 */
[----:B------:R-:W-:Y:S01]  /*a5b0*/  FMUL.FTZ R17, R17, UR10 ;  /* 0x0000000a11117c20 */ /* 0x000fe20008410000 */
[----:B------:R-:W-:Y:S01]  /*a5c0*/  FMUL.FTZ R18, R18, UR10 ;  /* 0x0000000a12127c20 */ /* 0x000fe20008410000 */
[----:B------:R-:W-:Y:S01]  /*a5d0*/  FMUL.FTZ R19, R19, UR10 ;  /* 0x0000000a13137c20 */ /* 0x000fe20008410000 */
[----:B------:R-:W3:Y:S01]  /*a5e0*/  MUFU.TANH R233, R16 ;  /* 0x0000001000e97308 */ /* 0x000ee20000002400 */
[----:B------:R-:W-:Y:S01]  /*a5f0*/  HMMA.16816.F32.BF16 R24, R12, R186, R240 ;  /* 0x000000ba0c18723c */ /* 0x000fe200000418f0 */
[----:B------:R-:W-:Y:S01]  /*a600*/  FMUL.FTZ R168, R168, UR10 ;  /* 0x0000000aa8a87c20 */ /* 0x000fe20008410000 */
[----:B------:R-:W-:Y:S01]  /*a610*/  FMUL.FTZ R169, R169, UR10 ;  /* 0x0000000aa9a97c20 */ /* 0x000fe20008410000 */
[----:B------:R-:W-:Y:S01]  /*a620*/  FMUL.FTZ R170, R170, UR10 ;  /* 0x0000000aaaaa7c20 */ /* 0x000fe20008410000 */
[----:B------:R-:W-:-:S03]  /*a630*/  FMUL.FTZ R171, R171, UR10 ;  /* 0x0000000aabab7c20 */ /* 0x000fc60008410000 */
[----:B------:R-:W4:Y:S08]  /*a640*/  MUFU.TANH R232, R17 ;  /* 0x0000001100e87308 */ /* 0x000f300000002400 */
[----:B------:R-:W2:Y:S02]  /*a650*/  MUFU.TANH R230, R18 ;  /* 0x0000001200e67308 */ /* 0x000ea40000002400 */
[----:B------:R-:W-:Y:S06]  /*a660*/  HMMA.16816.F32.BF16 R28, R4, R226, R28 ;  /* 0x000000e2041c723c */ /* 0x000fec000004181c */
[----:B------:R3:W2:Y:S01]  /*a670*/  MUFU.TANH R229, R19 ;  /* 0x0000001300e57308 */ /* 0x0006a20000002400 */
[----:B-1----:R-:W-:Y:S07]  /*a680*/  HMMA.16816.F32.BF16 R24, R8, R182, R24 ;  /* 0x000000b60818723c */ /* 0x002fee0000041818 */
[----:B------:R-:W1:Y:S08]  /*a690*/  MUFU.TANH R228, R168 ;  /* 0x000000a800e47308 */ /* 0x000e700000002400 */
[----:B------:R-:W1:Y:S01]  /*a6a0*/  MUFU.TANH R187, R171 ;  /* 0x000000ab00bb7308 */ /* 0x000e620000002400 */
[----:B---3--:R-:W-:Y:S01]  /*a6b0*/  HMMA.16816.F32.BF16 R16, R4, R224, R20 ;  /* 0x000000e00410723c */ /* 0x008fe20000041814 */
[----:B------:R-:W-:Y:S01]  /*a6c0*/  FMUL.FTZ R28, R28, UR10 ;  /* 0x0000000a1c1c7c20 */ /* 0x000fe20008410000 */
[----:B------:R-:W-:Y:S01]  /*a6d0*/  FMUL.FTZ R29, R29, UR10 ;  /* 0x0000000a1d1d7c20 */ /* 0x000fe20008410000 */
[----:B------:R-:W-:Y:S01]  /*a6e0*/  FMUL.FTZ R30, R30, UR10 ;  /* 0x0000000a1e1e7c20 */ /* 0x000fe20008410000 */
[----:B------:R-:W-:-:S02]  /*a6f0*/  FMUL.FTZ R31, R31, UR10 ;  /* 0x0000000a1f1f7c20 */ /* 0x000fc40008410000 */
[----:B------:R-:W-:Y:S01]  /*a700*/  HMMA.16816.F32.BF16 R20, R8, R180, R32 ;  /* 0x000000b40814723c */ /* 0x000fe20000041820 */
[----:B------:R-:W3:Y:S05]  /*a710*/  MUFU.TANH R225, R169 ;  /* 0x000000a900e17308 */ /* 0x000eea0000002400 */
[C---:B------:R-:W-:Y:S03]  /*a720*/  HMMA.16816.F32.BF16 R32, R12.reuse, R188, R244 ;  /* 0x000000bc0c20723c */ /* 0x040fe600000418f4 */
[----:B------:R4:W1:Y:S03]  /*a730*/  MUFU.TANH R224, R170 ;  /* 0x000000aa00e07308 */ /* 0x0008660000002400 */
[----:B------:R-:W-:Y:S05]  /*a740*/  HMMA.16816.F32.BF16 R12, R12, R190, R236 ;  /* 0x000000be0c0c723c */ /* 0x000fea00000418ec */
[----:B------:R-:W1:Y:S01]  /*a750*/  MUFU.TANH R182, R28 ;  /* 0x0000001c00b67308 */ /* 0x000e620000002400 */
[----:B------:R-:W-:Y:S01]  /*a760*/  FMUL.FTZ R16, R16, UR10 ;  /* 0x0000000a10107c20 */ /* 0x000fe20008410000 */
[----:B------:R-:W-:Y:S01]  /*a770*/  FMUL.FTZ R17, R17, UR10 ;  /* 0x0000000a11117c20 */ /* 0x000fe20008410000 */
[----:B------:R-:W-:Y:S01]  /*a780*/  FMUL.FTZ R18, R18, UR10 ;  /* 0x0000000a12127c20 */ /* 0x000fe20008410000 */
[----:B------:R-:W-:Y:S01]  /*a790*/  FMUL.FTZ R19, R19, UR10 ;  /* 0x0000000a13137c20 */ /* 0x000fe20008410000 */
[----:B------:R-:W-:Y:S03]  /*a7a0*/  HMMA.16816.F32.BF16 R24, R4, R178, R24 ;  /* 0x000000b20418723c */ /* 0x000fe60000041818 */
[----:B------:R-:W1:Y:S01]  /*a7b0*/  MUFU.TANH R186, R16 ;  /* 0x0000001000ba7308 */ /* 0x000e620000002400 */
[----:B----4-:R-:W4:Y:S01]  /*a7c0*/  LDSM.16.M88.4 R168, [R197+0x7800] ;  /* 0x00780000c5a8783b */ /* 0x010f220000000200 */
[----:B------:R-:W-:-:S04]  /*a7d0*/  DEPBAR.LE SB0, 0x0 ;  /* 0x000080000000791a */ /* 0x000fc80000000000 */
[----:B------:R-:W-:Y:S02]  /*a7e0*/  HMMA.16816.F32.BF16 R20, R4, R176, R20 ;  /* 0x000000b00414723c */ /* 0x000fe40000041814 */
[----:B------:R-:W1:Y:S08]  /*a7f0*/  MUFU.TANH R185, R17 ;  /* 0x0000001100b97308 */ /* 0x000e700000002400 */
[----:B------:R-:W1:Y:S05]  /*a800*/  MUFU.TANH R184, R18 ;  /* 0x0000001200b87308 */ /* 0x000e6a0000002400 */
[----:B------:R-:W-:Y:S01]  /*a810*/  FMUL.FTZ R24, R24, UR10 ;  /* 0x0000000a18187c20 */ /* 0x000fe20008410000 */
[----:B------:R-:W-:Y:S01]  /*a820*/  FMUL.FTZ R25, R25, UR10 ;  /* 0x0000000a19197c20 */ /* 0x000fe20008410000 */
[----:B------:R-:W-:Y:S01]  /*a830*/  FMUL.FTZ R26, R26, UR10 ;  /* 0x0000000a1a1a7c20 */ /* 0x000fe20008410000 */
[----:B------:R2:W1:Y:S01]  /*a840*/  MUFU.TANH R183, R19 ;  /* 0x0000001300b77308 */ /* 0x0004620000002400 */
[----:B------:R-:W-:-:S05]  /*a850*/  FMUL.FTZ R27, R27, UR10 ;  /* 0x0000000a1b1b7c20 */ /* 0x000fca0008410000 */
[----:B------:R-:W-:Y:S01]  /*a860*/  FMUL.FTZ R20, R20, UR10 ;  /* 0x0000000a14147c20 */ /* 0x000fe20008410000 */
[----:B------:R-:W-:Y:S01]  /*a870*/  FMUL.FTZ R21, R21, UR10 ;  /* 0x0000000a15157c20 */ /* 0x000fe20008410000 */
[----:B------:R-:W-:Y:S01]  /*a880*/  FMUL.FTZ R22, R22, UR10 ;  /* 0x0000000a16167c20 */ /* 0x000fe20008410000 */
[----:B------:R-:W-:Y:S01]  /*a890*/  FMUL.FTZ R23, R23, UR10 ;  /* 0x0000000a17177c20 */ /* 0x000fe20008410000 */
[----:B------:R1:W1:Y:S01]  /*a8a0*/  MUFU.TANH R181, R29 ;  /* 0x0000001d00b57308 */ /* 0x0002620000002400 */
[C---:B--2---:R-:W-:Y:S07]  /*a8b0*/  HMMA.16816.F32.BF16 R16, R8.reuse, R172, R32 ;  /* 0x000000ac0810723c */ /* 0x044fee0000041820 */
[----:B------:R2:W1:Y:S01]  /*a8c0*/  MUFU.TANH R133, R30 ;  /* 0x0000001e00857308 */ /* 0x0004620000002400 */
[----:B------:R-:W-:Y:S07]  /*a8d0*/  HMMA.16816.F32.BF16 R8, R8, R174, R12 ;  /* 0x000000ae0808723c */ /* 0x000fee000004180c */
[----:B------:R2:W1:Y:S08]  /*a8e0*/  MUFU.TANH R134, R31 ;  /* 0x0000001f00867308 */ /* 0x0004700000002400 */
[----:B------:R2:W1:Y:S01]  /*a8f0*/  MUFU.TANH R180, R20 ;  /* 0x0000001400b47308 */ /* 0x0004620000002400 */
[C---:B----4-:R-:W-:Y:S07]  /*a900*/  HMMA.16816.F32.BF16 R12, R4.reuse, R168, R16 ;  /* 0x000000a8040c723c */ /* 0x050fee0000041810 */
[----:B------:R2:W4:Y:S01]  /*a910*/  MUFU.TANH R179, R21 ;  /* 0x0000001500b37308 */ /* 0x0005220000002400 */
[----:B------:R-:W-:Y:S07]  /*a920*/  HMMA.16816.F32.BF16 R4, R4, R170, R8 ;  /* 0x000000aa0404723c */ /* 0x000fee0000041808 */
[----:B------:R2:W1:Y:S08]  /*a930*/  MUFU.TANH R178, R22 ;  /* 0x0000001600b27308 */ /* 0x0004700000002400 */
[----:B------:R2:W1:Y:S01]  /*a940*/  MUFU.TANH R175, R23 ;  /* 0x0000001700af7308 */ /* 0x0004620000002400 */
[----:B------:R-:W-:Y:S01]  /*a950*/  FMUL.FTZ R12, R12, UR10 ;  /* 0x0000000a0c0c7c20 */ /* 0x000fe20008410000 */
[----:B------:R-:W-:Y:S01]  /*a960*/  FMUL.FTZ R13, R13, UR10 ;  /* 0x0000000a0d0d7c20 */ /* 0x000fe20008410000 */
[----:B------:R-:W-:Y:S01]  /*a970*/  FMUL.FTZ R14, R14, UR10 ;  /* 0x0000000a0e0e7c20 */ /* 0x000fe20008410000 */
[----:B------:R-:W-:-:S04]  /*a980*/  FMUL.FTZ R15, R15, UR10 ;  /* 0x0000000a0f0f7c20 */ /* 0x000fc80008410000 */
[----:B------:R2:W1:Y:S01]  /*a990*/  MUFU.TANH R174, R24 ;  /* 0x0000001800ae7308 */ /* 0x0004620000002400 */
[----:B------:R-:W-:Y:S01]  /*a9a0*/  FMUL.FTZ R4, R4, UR10 ;  /* 0x0000000a04047c20 */ /* 0x000fe20008410000 */
[----:B------:R-:W-:Y:S01]  /*a9b0*/  FMUL.FTZ R5, R5, UR10 ;  /* 0x0000000a05057c20 */ /* 0x000fe20008410000 */
[----:B------:R-:W-:Y:S01]  /*a9c0*/  FMUL.FTZ R6, R6, UR10 ;  /* 0x0000000a06067c20 */ /* 0x000fe20008410000 */
[----:B------:R-:W-:-:S04]  /*a9d0*/  FMUL.FTZ R7, R7, UR10 ;  /* 0x0000000a07077c20 */ /* 0x000fc80008410000 */
[----:B------:R2:W1:Y:S08]  /*a9e0*/  MUFU.TANH R173, R25 ;  /* 0x0000001900ad7308 */ /* 0x0004700000002400 */
        /* <DEDUP_REMOVED lines=9> */
[----:B------:R2:W1:Y:S01]  /*aa80*/  MUFU.TANH R168, R7 ;  /* 0x0000000700a87308 */ /* 0x0004620000002400 */
[----:B------:R-:W-:Y:S06]  /*aa90*/  BAR.SYNC.DEFER_BLOCKING 0x0 ;  /* 0x0000000000007b1d */ /* 0x000fec0000010000 */
[----:B---34-:R-:W-:Y:S05]  /*aaa0*/  @!P0 BRA `(.L_x_1384) ;  /* 0x00000008005c8947 */ /* 0x018fea0003800000 */
[----:B------:R-:W3:Y:S04]  /*aab0*/  LDL.64 R234, [R1+0x80] ;  /* 0x0000800001ea7983 */ /* 0x000ee80000100a00 */
[----:B------:R-:W4:Y:S01]  /*aac0*/  LDL.64 R250, [R1+0x68] ;  /* 0x0000680001fa7983 */ /* 0x000f220000100a00 */
[----:B------:R-:W-:Y:S01]  /*aad0*/  UIADD3 UR20, UR20, -0x3, URZ ;  /* 0xfffffffd14147890 */ /* 0x000fe2000fffe03f */
[----:B--2---:R-:W2:Y:S01]  /*aae0*/  @!P5 LDC.64 R6, c[0x0][0x218] ;  /* 0x00008600ff06db82 */ /* 0x004ea20000000a00 */
        /* <DEDUP_REMOVED lines=10> */
[----:B------:R-:W1:Y:S05]  /*ab90*/  @!P3 LDC.64 R10, c[0x0][0x218] ;  /* 0x00008600ff0abb82 */ /* 0x000e6a0000000a00 */
[----:B------:R-:W-:-:S03]  /*aba0*/  IMAD.U32 R0, RZ, RZ, UR4 ;  /* 0x00000004ff007e24 */ /* 0x000fc6000f8e00ff */
[----:B------:R-:W1:Y:S08]  /*abb0*/  @!P2 LDC.64 R12, c[0x0][0x218] ;  /* 0x00008600ff0cab82 */ /* 0x000e700000000a00 */
[----:B------:R-:W1:Y:S08]  /*abc0*/  @!P5 LDC.64 R16, c[0x0][0x218] ;  /* 0x00008600ff10db82 */ /* 0x000e700000000a00 */
[----:B------:R-:W1:Y:S08]  /*abd0*/  @!P4 LDC.64 R18, c[0x0][0x218] ;  /* 0x00008600ff12cb82 */ /* 0x000e700000000a00 */
[----:B------:R-:W1:Y:S08]  /*abe0*/  @!P3 LDC.64 R20, c[0x0][0x218] ;  /* 0x00008600ff14bb82 */ /* 0x000e700000000a00 */
[----:B------:R-:W1:Y:S08]  /*abf0*/  @!P2 LDC.64 R22, c[0x0][0x218] ;  /* 0x00008600ff16ab82 */ /* 0x000e700000000a00 */
[----:B------:R-:W1:Y:S08]  /*ac00*/  @!P5 LDC.64 R14, c[0x0][0x218] ;  /* 0x00008600ff0edb82 */ /* 0x000e700000000a00 */
[----:B------:R-:W1:Y:S08]  /*ac10*/  @!P2 LDC.64 R26, c[0x0][0x218] ;  /* 0x00008600ff1aab82 */ /* 0x000e700000000a00 */
[----:B------:R-:W1:Y:S01]  /*ac20*/  @!P3 LDC.64 R24, c[0x0][0x218] ;  /* 0x00008600ff18bb82 */ /* 0x000e620000000a00 */
[----:B---3--:R-:W-:-:S04]  /*ac30*/  LEA R2, P0, R4, R234, 0x6 ;  /* 0x000000ea04027211 */ /* 0x008fc800078030ff */
[----:B----4-:R-:W-:Y:S02]  /*ac40*/  LEA.HI.X R4, R4, R251, R0, 0x6, P0 ;  /* 0x000000fb04047211 */ /* 0x010fe400000f3400 */
[C---:B--2---:R-:W-:Y:S02]  /*ac50*/  @!P5 LEA R6, P0, R2.reuse, R6, 0x1 ;  /* 0x000000060206d211 */ /* 0x044fe400078008ff */
[C---:B-----5:R-:W-:Y:S02]  /*ac60*/  @!P4 LEA R8, P1, R2.reuse, R8, 0x1 ;  /* 0x000000080208c211 */ /* 0x060fe400078208ff */
[C-C-:B------:R-:W-:Y:S02]  /*ac70*/  @!P5 LEA.HI.X R7, R2.reuse, R7, R4.reuse, 0x1, P0 ;  /* 0x000000070207d211 */ /* 0x140fe400000f0c04 */
[C---:B-1----:R-:W-:Y:S02]  /*ac80*/  @!P3 LEA R10, P0, R2.reuse, R10, 0x1 ;  /* 0x0000000a020ab211 */ /* 0x042fe400078008ff */
        /* <DEDUP_REMOVED lines=18> */
[----:B-1----:R-:W-:-:S04]  /*adb0*/  @!P2 LEA R6, P0, R2, R12, 0x1 ;  /* 0x0000000c0206a211 */ /* 0x002fc800078008ff */
[----:B------:R-:W-:Y:S02]  /*adc0*/  @!P2 LEA.HI.X R7, R2, R13, R4, 0x1, P0 ;  /* 0x0000000d0207a211 */ /* 0x000fe400000f0c04 */
[----:B------:R-:W-:Y:S02]  /*add0*/  IADD3.X R4, R4, UR33, RZ, P1, !PT ;  /* 0x0000002104047c10 */ /* 0x000fe40008ffe4ff */
[C---:B---3--:R-:W-:Y:S01]  /*ade0*/  @!P5 LEA R8, P0, R0.reuse, R16, 0x1 ;  /* 0x000000100008d211 */ /* 0x048fe200078008ff */
[----:B------:R-:W-:Y:S01]  /*adf0*/  @!PT LDS RZ, [RZ] ;  /* 0x00000000fffff984 */ /* 0x000fe20000000800 */
[----:B------:R-:W-:Y:S01]  /*ae00*/  @!PT LDS RZ, [RZ] ;  /* 0x00000000fffff984 */ /* 0x000fe20000000800 */
[----:B------:R-:W-:Y:S01]  /*ae10*/  @!PT LDS RZ, [RZ] ;  /* 0x00000000fffff984 */ /* 0x000fe20000000800 */
[----:B------:R1:W-:Y:S03]  /*ae20*/  @!P2 LDGSTS.E.BYPASS.LTC128B.128 [R219+0xe000], desc[UR28][R6.64+0x180] ;  /* 0x0e00018006dbafae */ /* 0x0003e6000b901d5c */
[C---:B------:R-:W-:Y:S01]  /*ae30*/  @!P5 LEA.HI.X R9, R0.reuse, R17, R4, 0x1, P0 ;  /* 0x000000110009d211 */ /* 0x040fe200000f0c04 */
[----:B------:R2:W-:Y:S01]  /*ae40*/  @P5 STS.128 [R219+0x8800], RZ ;  /* 0x008800ffdb005388 */ /* 0x0005e20000000c00 */
[----:B------:R-:W3:Y:S01]  /*ae50*/  @!P4 LDC.64 R16, c[0x0][0x218] ;  /* 0x00008600ff10cb82 */ /* 0x000ee20000000a00 */
[----:B----4-:R-:W-:-:S02]  /*ae60*/  @!P3 LEA R10, P1, R0, R20, 0x1 ;  /* 0x00000014000ab211 */ /* 0x010fc400078208ff */
[----:B------:R-:W-:Y:S01]  /*ae70*/  @!PT LDS RZ, [RZ] ;  /* 0x00000000fffff984 */ /* 0x000fe20000000800 */
[----:B------:R-:W-:Y:S01]  /*ae80*/  @!PT LDS RZ, [RZ] ;  /* 0x00000000fffff984 */ /* 0x000fe20000000800 */
[----:B------:R-:W-:Y:S01]  /*ae90*/  @!PT LDS RZ, [RZ] ;  /* 0x00000000fffff984 */ /* 0x000fe20000000800 */
[----:B------:R4:W-:Y:S02]  /*aea0*/  @!P5 LDGSTS.E.BYPASS.LTC128B.128 [R219+0x8800], desc[UR28][R8.64] ;  /* 0x0880000008dbdfae */ /* 0x0009e4000b901d5c */
[C---:B------:R-:W-:Y:S02]  /*aeb0*/  @!P3 LEA.HI.X R11, R0.reuse, R21, R4, 0x1, P1 ;  /* 0x00000015000bb211 */ /* 0x040fe400008f0c04 */
[----:B------:R2:W-:Y:S01]  /*aec0*/  @P4 STS.128 [R219+0xa800], RZ ;  /* 0x00a800ffdb004388 */ /* 0x0005e20000000c00 */
[----:B------:R-:W5:Y:S01]  /*aed0*/  @!P5 LDC.64 R20, c[0x0][0x218] ;  /* 0x00008600ff14db82 */ /* 0x000f620000000a00 */
[----:B-1----:R-:W-:-:S04]  /*aee0*/  @!P4 LEA R6, P0, R0, R18, 0x1 ;  /* 0x000000120006c211 */ /* 0x002fc800078008ff */
[----:B------:R-:W-:-:S03]  /*aef0*/  @!P4 LEA.HI.X R7, R0, R19, R4, 0x1, P0 ;  /* 0x000000130007c211 */ /* 0x000fc600000f0c04 */
[----:B------:R-:W1:Y:S01]  /*af00*/  @!P3 LDC.64 R18, c[0x0][0x218] ;  /* 0x00008600ff12bb82 */ /* 0x000e620000000a00 */
[C---:B------:R-:W-:Y:S01]  /*af10*/  @!P2 LEA R12, P0, R0.reuse, R22, 0x1 ;  /* 0x00000016000ca211 */ /* 0x040fe200078008ff */
[----:B------:R-:W-:Y:S01]  /*af20*/  @!PT LDS RZ, [RZ] ;  /* 0x00000000fffff984 */ /* 0x000fe20000000800 */
[----:B------:R-:W-:Y:S01]  /*af30*/  @!PT LDS RZ, [RZ] ;  /* 0x00000000fffff984 */ /* 0x000fe20000000800 */
[----:B------:R-:W-:Y:S01]  /*af40*/  @!PT LDS RZ, [RZ] ;  /* 0x00000000fffff984 */ /* 0x000fe20000000800 */
[----:B------:R3:W-:Y:S03]  /*af50*/  @!P4 LDGSTS.E.BYPASS.LTC128B.128 [R219+0xa800], desc[UR28][R6.64+0x80] ;  /* 0x0a80008006dbcfae */ /* 0x0007e6000b901d5c */
[C---:B------:R-:W-:Y:S02]  /*af60*/  @!P2 LEA.HI.X R13, R0.reuse, R23, R4, 0x1, P0 ;  /* 0x00000017000da211 */ /* 0x040fe400000f0c04 */
[----:B------:R-:W-:Y:S01]  /*af70*/  IADD3 R0, P1, R0, UR34, RZ ;  /* 0x0000002200007c10 */ /* 0x000fe2000ff3e0ff */
[----:B------:R-:W2:Y:S01]  /*af80*/  @!P4 LDC.64 R22, c[0x0][0x218] ;  /* 0x00008600ff16cb82 */ /* 0x000ea20000000a00 */
[----:B------:R1:W-:Y:S02]  /*af90*/  @P3 STS.128 [R219+0xc800], RZ ;  /* 0x00c800ffdb003388 */ /* 0x0003e40000000c00 */
[----:B----4-:R-:W-:-:S02]  /*afa0*/  @!P5 LEA R8, P0, R0, R14, 0x1 ;  /* 0x0000000e0008d211 */ /* 0x010fc400078008ff */
[----:B------:R-:W-:Y:S01]  /*afb0*/  IADD3.X R4, R4, UR33, RZ, P1, !PT ;  /* 0x0000002104047c10 */ /* 0x000fe20008ffe4ff */
[----:B------:R-:W-:Y:S01]  /*afc0*/  @!PT LDS RZ, [RZ] ;  /* 0x00000000fffff984 */ /* 0x000fe20000000800 */
[----:B------:R-:W-:Y:S01]  /*afd0*/  @!PT LDS RZ, [RZ] ;  /* 0x00000000fffff984 */ /* 0x000fe20000000800 */
[----:B------:R-:W-:Y:S01]  /*afe0*/  @!PT LDS RZ, [RZ] ;  /* 0x00000000fffff984 */ /* 0x000fe20000000800 */
[----:B------:R5:W-:Y:S03]  /*aff0*/  @!P3 LDGSTS.E.BYPASS.LTC128B.128 [R219+0xc800], desc[UR28][R10.64+0x100] ;  /* 0x0c8001000adbbfae */ /* 0x000be6000b901d5c */
[C---:B------:R-:W-:Y:S01]  /*b000*/  @!P5 LEA.HI.X R9, R0.reuse, R15, R4, 0x1, P0 ;  /* 0x0000000f0009d211 */ /* 0x040fe200000f0c04 */
        /* <DEDUP_REMOVED lines=8> */
[C---:B---3--:R-:W-:Y:S01]  /*b090*/  @!P4 LEA R6, P0, R0.reuse, R16, 0x1 ;  /* 0x000000100006c211 */ /* 0x048fe200078008ff */
[----:B------:R-:W-:Y:S01]  /*b0a0*/  @!PT LDS RZ, [RZ] ;  /* 0x00000000fffff984 */ /* 0x000fe20000000800 */
[----:B------:R-:W-:Y:S01]  /*b0b0*/  @!PT LDS RZ, [RZ] ;  /* 0x00000000fffff984 */ /* 0x000fe20000000800 */
[----:B------:R-:W-:Y:S01]  /*b0c0*/  @!PT LDS RZ, [RZ] ;  /* 0x00000000fffff984 */ /* 0x000fe20000000800 */
[----:B------:R2:W-:Y:S03]  /*b0d0*/  @!P5 LDGSTS.E.BYPASS.LTC128B.128 [R219+0x9000], desc[UR28][R8.64] ;  /* 0x0900000008dbdfae */ /* 0x0005e6000b901d5c */
[C---:B------:R-:W-:Y:S01]  /*b0e0*/  @!P4 LEA.HI.X R7, R0.reuse, R17, R4, 0x1, P0 ;  /* 0x000000110007c211 */ /* 0x040fe200000f0c04 */
[----:B------:R1:W-:Y:S01]  /*b0f0*/  @P4 STS.128 [R219+0xb000], RZ ;  /* 0x00b000ffdb004388 */ /* 0x0003e20000000c00 */
[----:B------:R-:W-:-:S03]  /*b100*/  IADD3 R2, P0, R0, UR34, RZ ;  /* 0x0000002200027c10 */ /* 0x000fc6000ff1e0ff */
        /* <DEDUP_REMOVED lines=10> */
[----:B----4-:R-:W-:-:S03]  /*b1b0*/  @!P2 LEA R12, P1, R0, R26, 0x1 ;  /* 0x0000001a000ca211 */ /* 0x010fc600078208ff */
[----:B------:R1:W-:Y:S01]  /*b1c0*/  @P2 STS.128 [R219+0xf000], RZ ;  /* 0x00f000ffdb002388 */ /* 0x0003e20000000c00 */
[----:B------:R-:W-:Y:S02]  /*b1d0*/  @!P2 LEA.HI.X R13, R0, R27, R4, 0x1, P1 ;  /* 0x0000001b000da211 */ /* 0x000fe400008f0c04 */
[----:B------:R-:W-:Y:S02]  /*b1e0*/  IADD3.X R4, R4, UR33, RZ, P0, !PT ;  /* 0x0000002104047c10 */ /* 0x000fe400087fe4ff */
[C---:B--2---:R-:W-:Y:S01]  /*b1f0*/  @!P4 LEA R8, P1, R2.reuse, R22, 0x1 ;  /* 0x000000160208c211 */ /* 0x044fe200078208ff */
[----:B------:R-:W-:Y:S01]  /*b200*/  @!PT LDS RZ, [RZ] ;  /* 0x00000000fffff984 */ /* 0x000fe20000000800 */
[----:B------:R-:W-:Y:S01]  /*b210*/  @!PT LDS RZ, [RZ] ;  /* 0x00000000fffff984 */ /* 0x000fe20000000800 */
[----:B------:R-:W-:Y:S01]  /*b220*/  @!PT LDS RZ, [RZ] ;  /* 0x00000000fffff984 */ /* 0x000fe20000000800 */
[----:B------:R1:W-:Y:S01]  /*b230*/  @!P2 LDGSTS.E.BYPASS.LTC128B.128 [R219+0xf000], desc[UR28][R12.64+0x180] ;  /* 0x0f0001800cdbafae */ /* 0x0003e2000b901d5c */
[C-C-:B------:R-:W-:Y:S02]  /*b240*/  @!P5 LEA.HI.X R11, R2.reuse, R21, R4.reuse, 0x1, P6 ;  /* 0x00000015020bd211 */ /* 0x140fe400030f0c04 */
        /* <DEDUP_REMOVED lines=27> */
.L_x_1386:
[----:B------:R-:W-:Y:S05]  /*b400*/  BSYNC B0 ;  /* 0x0000000000007941 */ /* 0x000fea0003800000 */
.L_x_1385:
[----:B------:R-:W0:Y:S02]  /*b410*/  LDGDEPBAR ;  /* 0x00000000000079af */ /* 0x000e240000000000 */
.L_x_1384:
[----:B------:R-:W3:Y:S01]  /*b420*/  S2R R2, SR_TID.X ;  /* 0x0000000000027919 */ /* 0x000ee20000002100 */
[----:B------:R-:W-:Y:S01]  /*b430*/  IMAD.U32 R0, RZ, RZ, UR18 ;  /* 0x00000012ff007e24 */ /* 0x000fe2000f8e00ff */
[----:B------:R-:W-:Y:S04]  /*b440*/  STL [R1+0xc4], R207 ;  /* 0x0000c4cf01007387 */ /* 0x000fe80000100800 */
[----:B------:R-:W-:Y:S04]  /*b450*/  STL [R1+0xc0], R206 ;  /* 0x0000c0ce01007387 */ /* 0x000fe80000100800 */
[----:B------:R-:W-:Y:S04]  /*b460*/  STL [R1+0xbc], R205 ;  /* 0x0000bccd01007387 */ /* 0x000fe80000100800 */
[----:B------:R-:W-:Y:S04]  /*b470*/  STL [R1+0xb8], R204 ;  /* 0x0000b8cc01007387 */ /* 0x000fe80000100800 */
[----:B------:R-:W-:Y:S04]  /*b480*/  STL [R1+0xb4], R203 ;  /* 0x0000b4cb01007387 */ /* 0x000fe80000100800 */
[----:B------:R-:W-:Y:S04]  /*b490*/  STL [R1+0xb0], R202 ;  /* 0x0000b0ca01007387 */ /* 0x000fe80000100800 */
[----:B------:R-:W-:Y:S01]  /*b4a0*/  STL [R1+0xac], R201 ;  /* 0x0000acc901007387 */ /* 0x000fe20000100800 */
[----:B---3--:R-:W-:-:S03]  /*b4b0*/  SHF.L.U32 R2, R2, 0x1, RZ ;  /* 0x0000000102027819 */ /* 0x008fc600000006ff */
[----:B------:R-:W-:Y:S01]  /*b4c0*/  STL [R1+0xa8], R200 ;  /* 0x0000a8c801007387 */ /* 0x000fe20000100800 */
[----:B------:R-:W-:-:S03]  /*b4d0*/  LOP3.LUT R2, R2, 0x6, RZ, 0xc0, !PT ;  /* 0x0000000602027812 */ /* 0x000fc600078ec0ff */
[----:B------:R3:W-:Y:S01]  /*b4e0*/  STL [R1+0xa4], R199 ;  /* 0x0000a4c701007387 */ /* 0x0007e20000100800 */
[----:B------:R-:W-:-:S03]  /*b4f0*/  LEA R0, R0, R2, 0x6 ;  /* 0x0000000200007211 */ /* 0x000fc600078e30ff */
[----:B------:R-:W-:Y:S01]  /*b500*/  STL [R1+0xa0], R198 ;  /* 0x0000a0c601007387 */ /* 0x000fe20000100800 */
[C---:B------:R-:W-:Y:S01]  /*b510*/  IADD3 R2, R0.reuse, 0x8, RZ ;  /* 0x0000000800027810 */ /* 0x040fe20007ffe0ff */
[C---:B--2---:R-:W-:Y:S01]  /*b520*/  VIADD R4, R0.reuse, 0x1 ;  /* 0x0000000100047836 */ /* 0x044fe20000000000 */
[-C--:B------:R-:W-:Y:S01]  /*b530*/  ISETP.GE.AND P3, PT, R0, R223.reuse, PT ;  /* 0x000000df0000720c */ /* 0x080fe20003f66270 */
[----:B------:R-:W-:Y:S01]  /*b540*/  STL [R1+0x9c], R197 ;  /* 0x00009cc501007387 */ /* 0x000fe20000100800 */
[C---:B------:R-:W-:Y:S02]  /*b550*/  ISETP.GE.AND P1, PT, R2.reuse, R223, PT ;  /* 0x000000df0200720c */ /* 0x040fe40003f26270 */
[C---:B------:R-:W-:Y:S01]  /*b560*/  ISETP.GE.AND P4, PT, R2.reuse, R222, PT ;  /* 0x000000de0200720c */ /* 0x040fe20003f86270 */
[----:B------:R2:W-:Y:S01]  /*b570*/  STL [R1+0x98], R192 ;  /* 0x000098c001007387 */ /* 0x0005e20000100800 */
[CC--:B------:R-:W-:Y:S02]  /*b580*/  ISETP.LT.OR P1, PT, R2.reuse, R221.reuse, P1 ;  /* 0x000000dd0200720c */ /* 0x0c0fe40000f21670 */
[----:B------:R-:W-:Y:S01]  /*b590*/  ISETP.LT.OR P4, PT, R2, R220, P4 ;  /* 0x000000dc0200720c */ /* 0x000fe20002781670 */
[C---:B------:R-:W-:Y:S01]  /*b5a0*/  VIADD R2, R0.reuse, 0x9 ;  /* 0x0000000900027836 */ /* 0x040fe20000000000 */
[----:B------:R-:W-:Y:S01]  /*b5b0*/  ISETP.LT.OR P3, PT, R0, R221, P3 ;  /* 0x000000dd0000720c */ /* 0x000fe20001f61670 */
[----:B------:R-:W-:Y:S01]  /*b5c0*/  LDSM.16.MT88.4 R24, [R196+0x10000] ;  /* 0x01000000c418783b */ /* 0x000fe20000004200 */
[----:B------:R-:W-:-:S02]  /*b5d0*/  ISETP.GE.AND P2, PT, R4, R223, PT ;  /* 0x000000df0400720c */ /* 0x000fc40003f46270 */
[-C--:B------:R-:W-:Y:S02]  /*b5e0*/  ISETP.GE.AND P5, PT, R4, R222.reuse, PT ;  /* 0x000000de0400720c */ /* 0x080fe40003fa6270 */
[-C--:B------:R-:W-:Y:S02]  /*b5f0*/  ISETP.GE.AND P6, PT, R0, R222.reuse, PT ;  /* 0x000000de0000720c */ /* 0x080fe40003fc6270 */
[----:B-1----:R-:W-:Y:S02]  /*b600*/  FSEL R6, R233, -INF , !P3 ;  /* 0xff800000e9067808 */ /* 0x002fe40005800000 */
[C---:B------:R-:W-:Y:S02]  /*b610*/  ISETP.GE.AND P0, PT, R2.reuse, R223, PT ;  /* 0x000000df0200720c */ /* 0x040fe40003f06270 */
[----:B------:R-:W-:Y:S02]  /*b620*/  ISETP.GE.AND P3, PT, R2, R222, PT ;  /* 0x000000de0200720c */ /* 0x000fe40003f66270 */
[----:B------:R-:W-:-:S02]  /*b630*/  ISETP.LT.OR P2, PT, R4, R221, P2 ;  /* 0x000000dd0400720c */ /* 0x000fc40001741670 */
        /* <DEDUP_REMOVED lines=14> */
[----:B------:R-:W-:Y:S02]  /*b720*/  IADD3 R4, R0, 0x18, RZ ;  /* 0x0000001800047810 */ /* 0x000fe40007ffe0ff */
[----:B------:R-:W-:Y:S02]  /*b730*/  FSEL R11, R224, -INF , !P4 ;  /* 0xff800000e00b7808 */ /* 0x000fe40006000000 */
[----:B------:R-:W-:Y:S02]  /*b740*/  FSEL R13, R225, -INF , !P0 ;  /* 0xff800000e10d7808 */ /* 0x000fe40004000000 */
[----:B------:R-:W-:Y:S02]  /*b750*/  ISETP.LT.OR P5, PT, R2, R221, P5 ;  /* 0x000000dd0200720c */ /* 0x000fe40002fa1670 */
[----:B------:R-:W-:-:S02]  /*b760*/  FSEL R8, R228, -INF , !P1 ;  /* 0xff800000e4087808 */ /* 0x000fc40004800000 */
[C---:B------:R-:W-:Y:S02]  /*b770*/  ISETP.GE.AND P4, PT, R4.reuse, R223, PT ;  /* 0x000000df0400720c */ /* 0x040fe40003f86270 */
[-C--:B------:R-:W-:Y:S02]  /*b780*/  ISETP.GE.AND P0, PT, R4, R222.reuse, PT ;  /* 0x000000de0400720c */ /* 0x080fe40003f06270 */
[----:B------:R-:W-:Y:S02]  /*b790*/  IADD3 R5, R0, 0x20, RZ ;  /* 0x0000002000057810 */ /* 0x000fe40007ffe0ff */
[----:B------:R-:W-:Y:S02]  /*b7a0*/  ISETP.GE.AND P1, PT, R2, R222, PT ;  /* 0x000000de0200720c */ /* 0x000fe40003f26270 */
[----:B------:R-:W-:Y:S02]  /*b7b0*/  FSEL R33, R184, -INF , !P2 ;  /* 0xff800000b8217808 */ /* 0x000fe40005000000 */
[----:B------:R-:W-:-:S02]  /*b7c0*/  FSEL R29, R185, -INF , !P5 ;  /* 0xff800000b91d7808 */ /* 0x000fc40006800000 */
[C---:B------:R-:W-:Y:S02]  /*b7d0*/  ISETP.LT.OR P4, PT, R4.reuse, R221, P4 ;  /* 0x000000dd0400720c */ /* 0x040fe40002781670 */
[----:B------:R-:W-:Y:S01]  /*b7e0*/  ISETP.LT.OR P0, PT, R4, R220, P0 ;  /* 0x000000dc0400720c */ /* 0x000fe20000701670 */
[----:B------:R-:W-:Y:S01]  /*b7f0*/  VIADD R4, R0, 0x21 ;  /* 0x0000002100047836 */ /* 0x000fe20000000000 */
[C---:B------:R-:W-:Y:S02]  /*b800*/  ISETP.GE.AND P2, PT, R5.reuse, R223, PT ;  /* 0x000000df0500720c */ /* 0x040fe40003f46270 */
[C---:B------:R-:W-:Y:S02]  /*b810*/  ISETP.GE.AND P5, PT, R5.reuse, R222, PT ;  /* 0x000000de0500720c */ /* 0x040fe40003fa6270 */
[----:B------:R-:W-:Y:S01]  /*b820*/  ISETP.LT.OR P1, PT, R2, R220, P1 ;  /* 0x000000dc0200720c */ /* 0x000fe20000f21670 */
[----:B------:R-:W-:Y:S01]  /*b830*/  VIADD R2, R0, 0x19 ;  /* 0x0000001900027836 */ /* 0x000fe20000000000 */
[----:B------:R-:W-:-:S02]  /*b840*/  ISETP.LT.OR P2, PT, R5, R221, P2 ;  /* 0x000000dd0500720c */ /* 0x000fc40001741670 */
[----:B------:R-:W-:Y:S02]  /*b850*/  ISETP.LT.OR P5, PT, R5, R220, P5 ;  /* 0x000000dc0500720c */ /* 0x000fe40002fa1670 */
[----:B------:R-:W-:Y:S02]  /*b860*/  FSEL R32, R183, -INF , !P1 ;  /* 0xff800000b7207808 */ /* 0x000fe40004800000 */
[----:B------:R-:W-:Y:S02]  /*b870*/  FSEL R30, R182, -INF , !P4 ;  /* 0xff800000b61e7808 */ /* 0x000fe40006000000 */
[----:B------:R-:W-:Y:S02]  /*b880*/  FMNMX.FTZ R5, R132, R6, !PT ;  /* 0x0000000684057209 */ /* 0x000fe40007810000 */
[----:B------:R-:W-:Y:S02]  /*b890*/  FSEL R28, R186, -INF , !P6 ;  /* 0xff800000ba1c7808 */ /* 0x000fe40007000000 */
[----:B------:R-:W-:-:S02]  /*b8a0*/  ISETP.GE.AND P1, PT, R4, R223, PT ;  /* 0x000000df0400720c */ /* 0x000fc40003f26270 */
[-C--:B------:R-:W-:Y:S02]  /*b8b0*/  ISETP.GE.AND P4, PT, R4, R222.reuse, PT ;  /* 0x000000de0400720c */ /* 0x080fe40003f86270 */
[----:B------:R-:W-:Y:S02]  /*b8c0*/  ISETP.GE.AND P6, PT, R2, R222, PT ;  /* 0x000000de0200720c */ /* 0x000fe40003fc6270 */
[----:B------:R-:W-:Y:S02]  /*b8d0*/  FMNMX.FTZ R5, R14, R5, !PT ;  /* 0x000000050e057209 */ /* 0x000fe40007810000 */
[C---:B------:R-:W-:Y:S02]  /*b8e0*/  ISETP.LT.OR P1, PT, R4.reuse, R221, P1 ;  /* 0x000000dd0400720c */ /* 0x040fe40000f21670 */
[-C--:B------:R-:W-:Y:S01]  /*b8f0*/  ISETP.LT.OR P4, PT, R4, R220.reuse, P4 ;  /* 0x000000dc0400720c */ /* 0x080fe20002781670 */
[----:B------:R-:W-:Y:S01]  /*b900*/  VIADD R4, R0, 0x29 ;  /* 0x0000002900047836 */ /* 0x000fe20000000000 */
[----:B------:R-:W-:-:S02]  /*b910*/  ISETP.LT.OR P6, PT, R2, R220, P6 ;  /* 0x000000dc0200720c */ /* 0x000fc400037c1670 */
[----:B------:R-:W-:Y:S02]  /*b920*/  FMNMX.FTZ R5, R8, R5, !PT ;  /* 0x0000000508057209 */ /* 0x000fe40007810000 */
[----:B------:R-:W-:Y:S02]  /*b930*/  FSEL R134, R134, -INF , !P6 ;  /* 0xff80000086867808 */ /* 0x000fe40007000000 */
[----:B------:R-:W-:Y:S02]  /*b940*/  FSEL R230, R180, -INF , !P2 ;  /* 0xff800000b4e67808 */ /* 0x000fe40005000000 */
[C---:B------:R-:W-:Y:S02]  /*b950*/  ISETP.GE.AND P6, PT, R4.reuse, R223, PT ;  /* 0x000000df0400720c */ /* 0x040fe40003fc6270 */
[----:B------:R-:W-:Y:S02]  /*b960*/  ISETP.GE.AND P2, PT, R4, R222, PT ;  /* 0x000000de0400720c */ /* 0x000fe40003f46270 */
[----:B------:R-:W-:-:S02]  /*b970*/  FMNMX.FTZ R5, R13, R5, !PT ;  /* 0x000000050d057209 */ /* 0x000fc40007810000 */
[C---:B------:R-:W-:Y:S02]  /*b980*/  ISETP.LT.OR P6, PT, R4.reuse, R221, P6 ;  /* 0x000000dd0400720c */ /* 0x040fe400037c1670 */
[----:B------:R-:W-:Y:S02]  /*b990*/  ISETP.LT.OR P2, PT, R4, R220, P2 ;  /* 0x000000dc0400720c */ /* 0x000fe40001741670 */
[----:B------:R-:W-:Y:S02]  /*b9a0*/  FMNMX.FTZ R4, R28, R5, !PT ;  /* 0x000000051c047209 */ /* 0x000fe40007810000 */
[----:B------:R-:W-:Y:S02]  /*b9b0*/  FMNMX.FTZ R5, R3, R7, !PT ;  /* 0x0000000703057209 */ /* 0x000fe40007810000 */
[----:B------:R-:W-:Y:S02]  /*b9c0*/  FSEL R10, R187, -INF , !P3 ;  /* 0xff800000bb0a7808 */ /* 0x000fe40005800000 */
[----:B------:R-:W-:-:S02]  /*b9d0*/  FMNMX.FTZ R5, R12, R5, !PT ;  /* 0x000000050c057209 */ /* 0x000fc40007810000 */
[C---:B------:R-:W-:Y:S02]  /*b9e0*/  ISETP.GE.AND P3, PT, R2.reuse, R223, PT ;  /* 0x000000df0200720c */ /* 0x040fe40003f66270 */
[----:B------:R-:W-:Y:S02]  /*b9f0*/  FMNMX.FTZ R5, R11, R5, !PT ;  /* 0x000000050b057209 */ /* 0x000fe40007810000 */
[----:B------:R-:W-:Y:S02]  /*ba00*/  ISETP.LT.OR P3, PT, R2, R221, P3 ;  /* 0x000000dd0200720c */ /* 0x000fe40001f61670 */
[----:B------:R-:W-:Y:S01]  /*ba10*/  FMNMX.FTZ R9, R29, R4, !PT ;  /* 0x000000041d097209 */ /* 0x000fe20007810000 */
[C---:B------:R-:W-:Y:S01]  /*ba20*/  VIADD R4, R0.reuse, 0x31 ;  /* 0x0000003100047836 */ /* 0x040fe20000000000 */
[----:B------:R-:W-:Y:S02]  /*ba30*/  IADD3 R2, R0, 0x28, RZ ;  /* 0x0000002800027810 */ /* 0x000fe40007ffe0ff */
[----:B------:R-:W-:-:S02]  /*ba40*/  FMNMX.FTZ R5, R10, R5, !PT ;  /* 0x000000050a057209 */ /* 0x000fc40007810000 */
[----:B------:R-:W-:Y:S02]  /*ba50*/  FSEL R31, R181, -INF , !P3 ;  /* 0xff800000b51f7808 */ /* 0x000fe40005800000 */
[----:B------:R-:W-:Y:S02]  /*ba60*/  FMNMX.FTZ R9, R30, R9, !PT ;  /* 0x000000091e097209 */ /* 0x000fe40007810000 */
        /* <DEDUP_REMOVED lines=8> */
[----:B------:R-:W-:Y:S02]  /*baf0*/  IADD3 R2, R0, 0x30, RZ ;  /* 0x0000003000027810 */ /* 0x000fe40007ffe0ff */
[----:B------:R-:W-:-:S02]  /*bb00*/  FSEL R250, R179, -INF , !P1 ;  /* 0xff800000b3fa7808 */ /* 0x000fc40004800000 */
[----:B------:R-:W-:Y:S02]  /*bb10*/  FMNMX.FTZ R15, R230, R15, !PT ;  /* 0x0000000fe60f7209 */ /* 0x000fe40007810000 */
[----:B------:R-:W-:Y:S02]  /*bb20*/  FSEL R178, R178, -INF , !P5 ;  /* 0xff800000b2b27808 */ /* 0x000fe40006800000 */
[----:B------:R-:W-:Y:S02]  /*bb30*/  FMNMX.FTZ R5, R133, R5, !PT ;  /* 0x0000000585057209 */ /* 0x000fe40007810000 */
[C---:B------:R-:W-:Y:S02]  /*bb40*/  ISETP.GE.AND P5, PT, R2.reuse, R223, PT ;  /* 0x000000df0200720c */ /* 0x040fe40003fa6270 */
[----:B------:R-:W-:Y:S02]  /*bb50*/  ISETP.GE.AND P1, PT, R2, R222, PT ;  /* 0x000000de0200720c */ /* 0x000fe40003f26270 */
[----:B------:R-:W-:-:S02]  /*bb60*/  FSEL R231, R174, -INF , !P0 ;  /* 0xff800000aee77808 */ /* 0x000fc40004000000 */
[----:B------:R-:W-:Y:S02]  /*bb70*/  FMNMX.FTZ R15, R250, R15, !PT ;  /* 0x0000000ffa0f7209 */ /* 0x000fe40007810000 */
[----:B------:R-:W-:Y:S02]  /*bb80*/  FMNMX.FTZ R5, R134, R5, !PT ;  /* 0x0000000586057209 */ /* 0x000fe40007810000 */
[C---:B------:R-:W-:Y:S02]  /*bb90*/  ISETP.LT.OR P5, PT, R2.reuse, R221, P5 ;  /* 0x000000dd0200720c */ /* 0x040fe40002fa1670 */
[----:B------:R-:W-:Y:S02]  /*bba0*/  ISETP.LT.OR P1, PT, R2, R220, P1 ;  /* 0x000000dc0200720c */ /* 0x000fe40000f21670 */
[----:B------:R-:W-:Y:S02]  /*bbb0*/  FSEL R175, R175, -INF , !P4 ;  /* 0xff800000afaf7808 */ /* 0x000fe40006000000 */
[C---:B------:R-:W-:Y:S01]  /*bbc0*/  IADD3 R2, R0.reuse, 0x38, RZ ;  /* 0x0000003800027810 */ /* 0x040fe20007ffe0ff */
[----:B------:R-:W-:Y:S01]  /*bbd0*/  VIADD R0, R0, 0x39 ;  /* 0x0000003900007836 */ /* 0x000fe20000000000 */
[----:B------:R-:W-:-:S02]  /*bbe0*/  ISETP.GE.AND P4, PT, R4, R223, PT ;  /* 0x000000df0400720c */ /* 0x000fc40003f86270 */
[----:B------:R-:W-:Y:S02]  /*bbf0*/  FSEL R251, R173, -INF , !P6 ;  /* 0xff800000adfb7808 */ /* 0x000fe40007000000 */
[----:B------:R-:W-:Y:S02]  /*bc00*/  FMNMX.FTZ R15, R231, R15, !PT ;  /* 0x0000000fe70f7209 */ /* 0x000fe40007810000 */
[----:B------:R-:W-:Y:S02]  /*bc10*/  FMNMX.FTZ R5, R178, R5, !PT ;  /* 0x00000005b2057209 */ /* 0x000fe40007810000 */
[----:B------:R-:W-:Y:S02]  /*bc20*/  ISETP.GE.AND P6, PT, R2, R223, PT ;  /* 0x000000df0200720c */ /* 0x000fe40003fc6270 */
[----:B---3--:R-:W-:Y:S02]  /*bc30*/  FSEL R199, R135, -INF , !P5 ;  /* 0xff80000087c77808 */ /* 0x008fe40006800000 */
[----:B------:R-:W-:-:S02]  /*bc40*/  ISETP.LT.OR P4, PT, R4, R221, P4 ;  /* 0x000000dd0400720c */ /* 0x000fc40002781670 */
[----:B------:R-:W-:Y:S02]  /*bc50*/  FMNMX.FTZ R15, R251, R15, !PT ;  /* 0x0000000ffb0f7209 */ /* 0x000fe40007810000 */
[----:B------:R-:W-:Y:S02]  /*bc60*/  FSEL R177, R177, -INF , !P3 ;  /* 0xff800000b1b17808 */ /* 0x000fe40005800000 */
[----:B------:R-:W-:Y:S02]  /*bc70*/  FMNMX.FTZ R5, R175, R5, !PT ;  /* 0x00000005af057209 */ /* 0x000fe40007810000 */
[----:B------:R-:W-:Y:S02]  /*bc80*/  ISETP.GE.AND P5, PT, R0, R223, PT ;  /* 0x000000df0000720c */ /* 0x000fe40003fa6270 */
[----:B------:R-:W-:Y:S02]  /*bc90*/  ISETP.LT.OR P6, PT, R2, R221, P6 ;  /* 0x000000dd0200720c */ /* 0x000fe400037c1670 */
[----:B------:R-:W-:-:S02]  /*bca0*/  FSEL R169, R169, -INF , !P4 ;  /* 0xff800000a9a97808 */ /* 0x000fc40006000000 */
[----:B------:R-:W-:Y:S02]  /*bcb0*/  FMNMX.FTZ R15, R199, R15, !PT ;  /* 0x0000000fc70f7209 */ /* 0x000fe40007810000 */
[-C--:B------:R-:W-:Y:S02]  /*bcc0*/  ISETP.GE.AND P3, PT, R2, R222.reuse, PT ;  /* 0x000000de0200720c */ /* 0x080fe40003f66270 */
[----:B------:R-:W-:Y:S02]  /*bcd0*/  ISETP.GE.AND P0, PT, R4, R222, PT ;  /* 0x000000de0400720c */ /* 0x000fe40003f06270 */
[----:B------:R-:W-:Y:S02]  /*bce0*/  FSEL R252, R176, -INF , !P2 ;  /* 0xff800000b0fc7808 */ /* 0x000fe40005000000 */
[----:B------:R-:W-:Y:S02]  /*bcf0*/  FMNMX.FTZ R9, R177, R5, !PT ;  /* 0x00000005b1097209 */ /* 0x000fe40007810000 */
[----:B------:R-:W-:-:S02]  /*bd00*/  ISETP.LT.OR P5, PT, R0, R221, P5 ;  /* 0x000000dd0000720c */ /* 0x000fc40002fa1670 */
[----:B--2---:R-:W-:Y:S02]  /*bd10*/  FSEL R192, R35, -INF , !P6 ;  /* 0xff80000023c07808 */ /* 0x004fe40007000000 */
[----:B------:R-:W-:Y:S02]  /*bd20*/  FMNMX.FTZ R15, R169, R15, !PT ;  /* 0x0000000fa90f7209 */ /* 0x000fe40007810000 */
[-C--:B------:R-:W-:Y:S02]  /*bd30*/  ISETP.LT.OR P3, PT, R2, R220.reuse, P3 ;  /* 0x000000dc0200720c */ /* 0x080fe40001f61670 */
[----:B------:R-:W-:Y:S02]  /*bd40*/  ISETP.LT.OR P0, PT, R4, R220, P0 ;  /* 0x000000dc0400720c */ /* 0x000fe40000701670 */
[----:B------:R-:W-:Y:S02]  /*bd50*/  FSEL R135, R172, -INF , !P1 ;  /* 0xff800000ac877808 */ /* 0x000fe40004800000 */
[----:B------:R-:W-:-:S02]  /*bd60*/  FMNMX.FTZ R2, R252, R9, !PT ;  /* 0x00000009fc027209 */ /* 0x000fc40007810000 */
[----:B------:R-:W-:Y:S02]  /*bd70*/  FSEL R203, R34, -INF , !P5 ;  /* 0xff80000022cb7808 */ /* 0x000fe40006800000 */
[----:B------:R-:W-:Y:S02]  /*bd80*/  FMNMX.FTZ R15, R192, R15, !PT ;  /* 0x0000000fc00f7209 */ /* 0x000fe40007810000 */
[----:B------:R-:W-:Y:S02]  /*bd90*/  ISETP.GE.AND P1, PT, R0, R222, PT ;  /* 0x000000de0000720c */ /* 0x000fe40003f26270 */
[----:B------:R-:W-:Y:S02]  /*bda0*/  FSEL R206, R171, -INF , !P0 ;  /* 0xff800000abce7808 */ /* 0x000fe40004000000 */
[----:B------:R-:W-:Y:S02]  /*bdb0*/  FMNMX.FTZ R2, R135, R2, !PT ;  /* 0x0000000287027209 */ /* 0x000fe40007810000 */
[----:B------:R-:W-:-:S02]  /*bdc0*/  FMNMX.FTZ R5, R203, R15, !PT ;  /* 0x0000000fcb057209 */ /* 0x000fc40007810000 */
[----:B------:R-:W-:Y:S02]  /*bdd0*/  ISETP.LT.OR P1, PT, R0, R220, P1 ;  /* 0x000000dc0000720c */ /* 0x000fe40000f21670 */
[----:B------:R-:W-:Y:S01]  /*bde0*/  FSEL R201, R170, -INF , !P3 ;  /* 0xff800000aac97808 */ /* 0x000fe20005800000 */
[----:B------:R-:W1:Y:S01]  /*bdf0*/  SHFL.BFLY PT, R9, R5, 0x2, 0x1f ;  /* 0x0c401f0005097f89 */ /* 0x000e6200000e0000 */
        /* <DEDUP_REMOVED lines=12> */
[----:B------:R-:W-:Y:S02]  /*bec0*/  FSEL R9, R9, RZ, P1 ;  /* 0x000000ff09097208 */ /* 0x000fe40000800000 */
[----:B--2---:R-:W-:-:S03]  /*bed0*/  FMNMX.FTZ R228, R0, R4, !PT ;  /* 0x0000000400e47209 */ /* 0x004fc60007810000 */
[--C-:B------:R-:W-:Y:S01]  /*bee0*/  FFMA.FTZ R8, R8, UR6, -R9.reuse ;  /* 0x0000000608087c23 */ /* 0x100fe20008010809 */
[--C-:B------:R-:W-:Y:S01]  /*bef0*/  FFMA.FTZ R14, R14, UR6, -R9.reuse ;  /* 0x000000060e0e7c23 */ /* 0x100fe20008010809 */
[--C-:B------:R-:W-:Y:S01]  /*bf00*/  FFMA.FTZ R13, R13, UR6, -R9.reuse ;  /* 0x000000060d0d7c23 */ /* 0x100fe20008010809 */
[C---:B------:R-:W-:Y:S01]  /*bf10*/  FSETP.NEU.FTZ.AND P0, PT, R228.reuse, -INF , PT ;  /* 0xff800000e400780b */ /* 0x040fe20003f1d000 */
[----:B------:R-:W-:Y:S01]  /*bf20*/  FMUL.FTZ R0, R228, UR6 ;  /* 0x00000006e4007c20 */ /* 0x000fe20008410000 */
[----:B------:R1:W-:Y:S01]  /*bf30*/  MUFU.EX2 R198, R8 ;  /* 0x0000000800c67308 */ /* 0x0003e20000000800 */
[----:B------:R-:W-:Y:S01]  /*bf40*/  FSEL R4, R229, RZ, P1 ;  /* 0x000000ffe5047208 */ /* 0x000fe20000800000 */
[----:B------:R-:W-:Y:S01]  /*bf50*/  FFMA.FTZ R6, R6, UR6, -R9 ;  /* 0x0000000606067c23 */ /* 0x000fe20008010809 */
[----:B------:R-:W-:-:S03]  /*bf60*/  FSEL R2, R228, RZ, P0 ;  /* 0x000000ffe4027208 */ /* 0x000fc60000000000 */
[----:B------:R-:W-:Y:S02]  /*bf70*/  FADD.FTZ R4, R132, -R4 ;  /* 0x8000000484047221 */ /* 0x000fe40000010000 */
[----:B------:R-:W2:Y:S02]  /*bf80*/  MUFU.EX2 R16, R14 ;  /* 0x0000000e00107308 */ /* 0x000ea40000000800 */
[----:B------:R-:W-:-:S06]  /*bf90*/  FMUL.FTZ R4, R4, UR6 ;  /* 0x0000000604047c20 */ /* 0x000fcc0008410000 */
[----:B------:R-:W3:Y:S01]  /*bfa0*/  MUFU.EX2 R204, R13 ;  /* 0x0000000d00cc7308 */ /* 0x000ee20000000800 */
[----:B-1----:R-:W-:-:S05]  /*bfb0*/  FSEL R8, R0, RZ, P0 ;  /* 0x000000ff00087208 */ /* 0x002fca0000000000 */
[--C-:B------:R-:W-:Y:S01]  /*bfc0*/  FFMA.FTZ R12, R12, UR6, -R8.reuse ;  /* 0x000000060c0c7c23 */ /* 0x100fe20008010808 */
[--C-:B------:R-:W-:Y:S01]  /*bfd0*/  FFMA.FTZ R0, R10, UR6, -R8.reuse ;  /* 0x000000060a007c23 */ /* 0x100fe20008010808 */
[--C-:B------:R-:W-:Y:S01]  /*bfe0*/  FFMA.FTZ R7, R7, UR6, -R8.reuse ;  /* 0x0000000607077c23 */ /* 0x100fe20008010808 */
[----:B------:R-:W-:Y:S01]  /*bff0*/  FFMA.FTZ R11, R11, UR6, -R8 ;  /* 0x000000060b0b7c23 */ /* 0x000fe20008010808 */
[----:B------:R1:W4:Y:S01]  /*c000*/  MUFU.EX2 R17, R12 ;  /* 0x0000000c00117308 */ /* 0x0003220000000800 */
[----:B--2---:R-:W-:-:S07]  /*c010*/  IMAD.MOV.U32 R132, RZ, RZ, R16 ;  /* 0x000000ffff847224 */ /* 0x004fce00078e0010 */
[----:B------:R2:W-:Y:S08]  /*c020*/  MUFU.EX2 R202, R0 ;  /* 0x0000000000ca7308 */ /* 0x0005f00000000800 */
[----:B------:R3:W-:Y:S01]  /*c030*/  MUFU.EX2 R200, R6 ;  /* 0x0000000600c87308 */ /* 0x0007e20000000800 */
[----:B-1----:R-:W1:Y:S07]  /*c040*/  LDSM.16.MT88.4 R12, [R193+0x10000] ;  /* 0x01000000c10c783b */ /* 0x002e6e0000004200 */
[----:B------:R-:W-:Y:S01]  /*c050*/  MUFU.EX2 R205, R7 ;  /* 0x0000000700cd7308 */ /* 0x000fe20000000800 */
[----:B--2---:R-:W-:-:S04]  /*c060*/  FADD.FTZ R0, R3, -R2 ;  /* 0x8000000203007221 */ /* 0x004fc80000010000 */
[----:B------:R-:W-:-:S03]  /*c070*/  FMUL.FTZ R0, R0, UR6 ;  /* 0x0000000600007c20 */ /* 0x000fc60008410000 */
[----:B------:R4:W2:Y:S01]  /*c080*/  MUFU.EX2 R197, R11 ;  /* 0x0000000b00c57308 */ /* 0x0008a20000000800 */
[----:B---3--:R-:W-:-:S07]  /*c090*/  F2FP.BF16.F32.PACK_AB R6, R204, R198 ;  /* 0x000000c6cc06723e */ /* 0x008fce00000010ff */
[----:B------:R3:W1:Y:S08]  /*c0a0*/  MUFU.EX2 R2, R4 ;  /* 0x0000000400027308 */ /* 0x0006700000000800 */
[----:B------:R-:W1:Y:S01]  /*c0b0*/  MUFU.EX2 R0, R0 ;  /* 0x0000000000007308 */ /* 0x000e620000000800 */
[----:B----4-:R-:W-:Y:S02]  /*c0c0*/  MOV R11, R17 ;  /* 0x00000011000b7202 */ /* 0x010fe40000000f00 */
[----:B------:R-:W4:Y:S01]  /*c0d0*/  LDSM.16.MT88.4 R16, [R194+0x10000] ;  /* 0x01000000c210783b */ /* 0x000f220000004200 */
[----:B--2---:R-:W-:-:S02]  /*c0e0*/  F2FP.BF16.F32.PACK_AB R7, R202, R197 ;  /* 0x000000c5ca07723e */ /* 0x004fc400000010ff */
[----:B------:R-:W-:Y:S02]  /*c0f0*/  F2FP.BF16.F32.PACK_AB R5, R11, R205 ;  /* 0x000000cd0b05723e */ /* 0x000fe400000010ff */
[----:B---3--:R-:W-:Y:S01]  /*c100*/  F2FP.BF16.F32.PACK_AB R4, R132, R200 ;  /* 0x000000c88404723e */ /* 0x008fe200000010ff */
[-C--:B-1----:R-:W-:Y:S01]  /*c110*/  FMUL.FTZ R140, R140, R2.reuse ;  /* 0x000000028c8c7220 */ /* 0x082fe20000410000 */
        /* <DEDUP_REMOVED lines=17> */
[----:B------:R-:W-:Y:S01]  /*c230*/  FMUL.FTZ R157, R157, R2 ;  /* 0x000000029d9d7220 */ /* 0x000fe20000410000 */
[-C--:B------:R-:W-:Y:S01]  /*c240*/  FMUL.FTZ R158, R158, R0.reuse ;  /* 0x000000009e9e7220 */ /* 0x080fe20000410000 */
[----:B------:R-:W-:Y:S01]  /*c250*/  FMUL.FTZ R159, R159, R0 ;  /* 0x000000009f9f7220 */ /* 0x000fe20000410000 */
[C---:B------:R-:W-:Y:S01]  /*c260*/  HMMA.16816.F32.BF16 R12, R4.reuse, R14, R136 ;  /* 0x0000000e040c723c */ /* 0x040fe20000041888 */
[-C--:B------:R-:W-:Y:S01]  /*c270*/  FMUL.FTZ R152, R152, R2.reuse ;  /* 0x0000000298987220 */ /* 0x080fe20000410000 */
[----:B------:R-:W-:Y:S01]  /*c280*/  FMUL.FTZ R153, R153, R2 ;  /* 0x0000000299997220 */ /* 0x000fe20000410000 */
[-C--:B------:R-:W-:Y:S01]  /*c290*/  FMUL.FTZ R154, R154, R0.reuse ;  /* 0x000000009a9a7220 */ /* 0x080fe20000410000 */
        /* <DEDUP_REMOVED lines=8> */
[C---:B----4-:R-:W-:Y:S01]  /*c320*/  HMMA.16816.F32.BF16 R148, R4.reuse, R16, R148 ;  /* 0x000000100494723c */ /* 0x050fe20000041894 */
[-C--:B------:R-:W-:Y:S01]  /*c330*/  FMUL.FTZ R162, R162, R0.reuse ;  /* 0x00000000a2a27220 */ /* 0x080fe20000410000 */
[----:B------:R-:W-:Y:S01]  /*c340*/  FMUL.FTZ R163, R163, R0 ;  /* 0x00000000a3a37220 */ /* 0x000fe20000410000 */
[-C--:B------:R-:W-:Y:S01]  /*c350*/  FMUL.FTZ R36, R36, R2.reuse ;  /* 0x0000000224247220 */ /* 0x080fe20000410000 */
[----:B------:R-:W-:Y:S01]  /*c360*/  FMUL.FTZ R37, R37, R2 ;  /* 0x0000000225257220 */ /* 0x000fe20000410000 */
[----:B------:R-:W-:Y:S01]  /*c370*/  FMUL.FTZ R38, R38, R0 ;  /* 0x0000000026267220 */ /* 0x000fe20000410000 */
[----:B------:R-:W-:Y:S01]  /*c380*/  MOV R172, R22 ;  /* 0x0000001600ac7202 */ /* 0x000fe20000000f00 */
[----:B------:R-:W-:Y:S01]  /*c390*/  IMAD.MOV.U32 R171, RZ, RZ, R23 ;  /* 0x000000ffffab7224 */ /* 0x000fe200078e0017 */
[----:B------:R-:W-:Y:S01]  /*c3a0*/  MOV R170, R20 ;  /* 0x0000001400aa7202 */ /* 0x000fe20000000f00 */
[----:B------:R-:W-:Y:S01]  /*c3b0*/  IMAD.MOV.U32 R168, RZ, RZ, R21 ;  /* 0x000000ffffa87224 */ /* 0x000fe200078e0015 */
[----:B------:R-:W-:Y:S01]  /*c3c0*/  HMMA.16816.F32.BF16 R16, R4, R18, R144 ;  /* 0x000000120410723c */ /* 0x000fe20000041890 */
[----:B------:R-:W1:Y:S01]  /*c3d0*/  LDSM.16.MT88.4 R20, [R193+0x12000] ;  /* 0x01200000c114783b */ /* 0x000e620000004200 */
[----:B------:R-:W-:Y:S01]  /*c3e0*/  MOV R137, R15 ;  /* 0x0000000f00897202 */ /* 0x000fe20000000f00 */
[----:B------:R-:W-:Y:S01]  /*c3f0*/  IMAD.MOV.U32 R136, RZ, RZ, R12 ;  /* 0x000000ffff887224 */ /* 0x000fe200078e000c */
[----:B------:R-:W-:Y:S01]  /*c400*/  MOV R10, R13 ;  /* 0x0000000d000a7202 */ /* 0x000fe20000000f00 */
[----:B------:R-:W-:-:S02]  /*c410*/  IMAD.MOV.U32 R3, RZ, RZ, R14 ;  /* 0x000000ffff037224 */ /* 0x000fc400078e000e */
[----:B------:R-:W-:Y:S01]  /*c420*/  FMUL.FTZ R39, R39, R0 ;  /* 0x0000000027277220 */ /* 0x000fe20000410000 */
[----:B------:R-:W2:Y:S01]  /*c430*/  LDSM.16.MT88.4 R12, [R195+0x10000] ;  /* 0x01000000c30c783b */ /* 0x000ea20000004200 */
[----:B------:R-:W-:Y:S01]  /*c440*/  MOV R145, R143 ;  /* 0x0000008f00917202 */ /* 0x000fe20000000f00 */
[----:B------:R-:W-:Y:S01]  /*c450*/  IMAD.MOV.U32 R144, RZ, RZ, R140 ;  /* 0x000000ffff907224 */ /* 0x000fe200078e008c */
[----:B------:R-:W-:Y:S01]  /*c460*/  MOV R139, R141 ;  /* 0x0000008d008b7202 */ /* 0x000fe20000000f00 */
[----:B------:R-:W-:Y:S02]  /*c470*/  IMAD.MOV.U32 R138, RZ, RZ, R142 ;  /* 0x000000ffff8a7224 */ /* 0x000fe400078e008e */
        /* <DEDUP_REMOVED lines=11> */
[----:B------:R-:W-:Y:S01]  /*c530*/  STL.64 [R1+0x70], R16 ;  /* 0x0000701001007387 */ /* 0x000fe20000100a00 */
[----:B------:R-:W-:Y:S01]  /*c540*/  FMUL.FTZ R51, R51, R0 ;  /* 0x0000000033337220 */ /* 0x000fe20000410000 */
[-C--:B------:R-:W-:Y:S01]  /*c550*/  FMUL.FTZ R52, R52, R2.reuse ;  /* 0x0000000234347220 */ /* 0x080fe20000410000 */
[----:B------:R-:W-:Y:S01]  /*c560*/  FMUL.FTZ R53, R53, R2 ;  /* 0x0000000235357220 */ /* 0x000fe20000410000 */
[----:B------:R3:W-:Y:S01]  /*c570*/  STL.64 [R1+0x78], R18 ;  /* 0x0000781201007387 */ /* 0x0007e20000100a00 */
        /* <DEDUP_REMOVED lines=37> */
[----:B------:R-:W-:Y:S01]  /*c7d0*/  HMMA.16816.F32.BF16 R20, R4, R22, R40 ;  /* 0x000000160414723c */ /* 0x000fe20000041828 */
        /* <DEDUP_REMOVED lines=16> */
[----:B------:R-:W1:Y:S01]  /*c8e0*/  LDSM.16.MT88.4 R12, [R196+0x12000] ;  /* 0x01200000c40c783b */ /* 0x000e620000004200 */
[----:B------:R-:W-:Y:S01]  /*c8f0*/  MOV R27, R16 ;  /* 0x00000010001b7202 */ /* 0x000fe20000000f00 */
[----:B------:R-:W-:Y:S01]  /*c900*/  IMAD.MOV.U32 R26, RZ, RZ, R17 ;  /* 0x000000ffff1a7224 */ /* 0x000fe200078e0011 */
[----:B------:R-:W-:Y:S01]  /*c910*/  MOV R25, R18 ;  /* 0x0000001200197202 */ /* 0x000fe20000000f00 */
[----:B------:R-:W-:Y:S01]  /*c920*/  IMAD.MOV.U32 R24, RZ, RZ, R19 ;  /* 0x000000ffff187224 */ /* 0x000fe200078e0013 */
[----:B------:R-:W-:Y:S01]  /*c930*/  MOV R43, R169 ;  /* 0x000000a9002b7202 */ /* 0x000fe20000000f00 */
[----:B------:R-:W2:Y:S01]  /*c940*/  LDSM.16.MT88.4 R16, [R194+0x12000] ;  /* 0x01200000c210783b */ /* 0x000ea20000004200 */
[----:B------:R-:W-:Y:S01]  /*c950*/  MOV R40, R20 ;  /* 0x0000001400287202 */ /* 0x000fe20000000f00 */
[----:B------:R-:W-:Y:S01]  /*c960*/  IMAD.MOV.U32 R207, RZ, RZ, R23 ;  /* 0x000000ffffcf7224 */ /* 0x000fe200078e0017 */
[----:B------:R-:W-:Y:S01]  /*c970*/  MOV R37, R153 ;  /* 0x0000009900257202 */ /* 0x000fe20000000f00 */
[----:B------:R-:W-:Y:S01]  /*c980*/  STL [R1+0x4], R21 ;  /* 0x0000041501007387 */ /* 0x000fe20000100800 */
[----:B------:R-:W-:Y:S01]  /*c990*/  MOV R39, R147 ;  /* 0x0000009300277202 */ /* 0x000fe20000000f00 */
[----:B------:R-:W-:Y:S01]  /*c9a0*/  IMAD.MOV.U32 R142, RZ, RZ, R177 ;  /* 0x000000ffff8e7224 */ /* 0x000fe200078e00b1 */
[----:B------:R-:W-:Y:S01]  /*c9b0*/  MOV R41, R175 ;  /* 0x000000af00297202 */ /* 0x000fe20000000f00 */
[----:B------:R-:W-:Y:S01]  /*c9c0*/  STL [R1+0x8], R22 ;  /* 0x0000081601007387 */ /* 0x000fe20000100800 */
[----:B------:R-:W-:-:S02]  /*c9d0*/  IMAD.MOV.U32 R42, RZ, RZ, R178 ;  /* 0x000000ffff2a7224 */ /* 0x000fc400078e00b2 */
[-C--:B------:R-:W-:Y:S01]  /*c9e0*/  FMUL.FTZ R88, R88, R2.reuse ;  /* 0x0000000258587220 */ /* 0x080fe20000410000 */
[----:B------:R-:W-:Y:S01]  /*c9f0*/  FMUL.FTZ R89, R89, R2 ;  /* 0x0000000259597220 */ /* 0x000fe20000410000 */
[----:B------:R-:W3:Y:S01]  /*ca00*/  LDSM.16.MT88.4 R20, [R195+0x12000] ;  /* 0x01200000c314783b */ /* 0x000ee20000004200 */
        /* <DEDUP_REMOVED lines=28> */
[----:B------:R-:W-:Y:S01]  /*cbd0*/  MOV R54, R41 ;  /* 0x0000002900367202 */ /* 0x000fe20000000f00 */
[----:B------:R-:W-:Y:S01]  /*cbe0*/  IMAD.MOV.U32 R41, RZ, RZ, R34 ;  /* 0x000000ffff297224 */ /* 0x000fe200078e0022 */
[----:B------:R-:W-:Y:S01]  /*cbf0*/  MOV R52, R42 ;  /* 0x0000002a00347202 */ /* 0x000fe20000000f00 */
[----:B------:R-:W-:Y:S01]  /*cc00*/  FMUL.FTZ R116, R116, R2 ;  /* 0x0000000274747220 */ /* 0x000fe20000410000 */
[----:B------:R-:W-:Y:S01]  /*cc10*/  MOV R53, R142 ;  /* 0x0000008e00357202 */ /* 0x000fe20000000f00 */
[C---:B------:R-:W-:Y:S01]  /*cc20*/  HMMA.16816.F32.BF16 R240, R4.reuse, R18, R48 ;  /* 0x0000001204f0723c */ /* 0x040fe20000041830 */
[----:B------:R-:W1:Y:S01]  /*cc30*/  LDSM.16.MT88.4 R16, [R193+0x14000] ;  /* 0x01400000c110783b */ /* 0x000e620000004200 */
[----:B------:R-:W-:Y:S01]  /*cc40*/  IMAD.MOV.U32 R45, RZ, RZ, R145 ;  /* 0x000000ffff2d7224 */ /* 0x000fe200078e0091 */
[----:B------:R-:W-:Y:S01]  /*cc50*/  MOV R44, R138 ;  /* 0x0000008a002c7202 */ /* 0x000fe20000000f00 */
[----:B------:R-:W-:Y:S01]  /*cc60*/  IMAD.MOV.U32 R47, RZ, RZ, R139 ;  /* 0x000000ffff2f7224 */ /* 0x000fe200078e008b */
[----:B------:R-:W-:Y:S01]  /*cc70*/  MOV R46, R144 ;  /* 0x00000090002e7202 */ /* 0x000fe20000000f00 */
[----:B---3--:R-:W-:Y:S01]  /*cc80*/  HMMA.16816.F32.BF16 R188, R4, R20, R60 ;  /* 0x0000001404bc723c */ /* 0x008fe2000004183c */
[----:B------:R-:W-:Y:S01]  /*cc90*/  MOV R50, R3 ;  /* 0x0000000300327202 */ /* 0x000fe20000000f00 */
[----:B------:R-:W-:Y:S01]  /*cca0*/  FFMA.FTZ R3, R28, UR6, -R9 ;  /* 0x000000061c037c23 */ /* 0x000fe20008010809 */
[----:B------:R-:W-:-:S02]  /*ccb0*/  IMAD.MOV.U32 R49, RZ, RZ, R10 ;  /* 0x000000ffff317224 */ /* 0x000fc400078e000a */
[----:B------:R-:W-:Y:S01]  /*ccc0*/  FFMA.FTZ R10, R30, UR6, -R9 ;  /* 0x000000061e0a7c23 */ /* 0x000fe20008010809 */
[----:B------:R-:W-:Y:S01]  /*ccd0*/  IMAD.MOV.U32 R51, RZ, RZ, R137 ;  /* 0x000000ffff337224 */ /* 0x000fe200078e0089 */
[----:B------:R2:W-:Y:S01]  /*cce0*/  MUFU.EX2 R55, R3 ;  /* 0x0000000300377308 */ /* 0x0005e20000000800 */
[C---:B------:R-:W-:Y:S01]  /*ccf0*/  HMMA.16816.F32.BF16 R224, R4.reuse, R14, R56 ;  /* 0x0000000e04e0723c */ /* 0x040fe20000041838 */
[----:B------:R-:W-:Y:S01]  /*cd00*/  IMAD.MOV.U32 R62, RZ, RZ, R43 ;  /* 0x000000ffff3e7224 */ /* 0x000fe200078e002b */
[----:B------:R-:W3:Y:S01]  /*cd10*/  LDSM.16.MT88.4 R12, [R194+0x14000] ;  /* 0x01400000c20c783b */ /* 0x000ee20000004200 */
[----:B------:R-:W-:Y:S01]  /*cd20*/  IMAD.MOV.U32 R63, RZ, RZ, R47 ;  /* 0x000000ffff3f7224 */ /* 0x000fe200078e002f */
[----:B------:R-:W-:Y:S01]  /*cd30*/  MOV R48, R136 ;  /* 0x0000008800307202 */ /* 0x000fe20000000f00 */
[----:B------:R-:W-:Y:S01]  /*cd40*/  IMAD.MOV.U32 R47, RZ, RZ, R143 ;  /* 0x000000ffff2f7224 */ /* 0x000fe200078e008f */
[C---:B------:R-:W-:Y:S01]  /*cd50*/  HMMA.16816.F32.BF16 R184, R4.reuse, R22, R64 ;  /* 0x0000001604b8723c */ /* 0x040fe20000041840 */
[----:B------:R-:W-:Y:S01]  /*cd60*/  MOV R56, R44 ;  /* 0x0000002c00387202 */ /* 0x000fe20000000f00 */
        /* <DEDUP_REMOVED lines=8> */
[----:B--2---:R-:W-:Y:S01]  /*cdf0*/  FFMA.FTZ R3, R29, UR6, -R9 ;  /* 0x000000061d037c23 */ /* 0x004fe20008010809 */
[----:B------:R-:W-:Y:S01]  /*ce00*/  IMAD.MOV.U32 R66, RZ, RZ, R63 ;  /* 0x000000ffff427224 */ /* 0x000fe200078e003f */
[----:B------:R-:W-:Y:S01]  /*ce10*/  MOV R60, R56 ;  /* 0x00000038003c7202 */ /* 0x000fe20000000f00 */
[----:B------:R-:W-:Y:S01]  /*ce20*/  IMAD.MOV.U32 R56, RZ, RZ, R59 ;  /* 0x000000ffff387224 */ /* 0x000fe200078e003b */
[----:B------:R-:W2:Y:S01]  /*ce30*/  MUFU.EX2 R61, R3 ;  /* 0x00000003003d7308 */ /* 0x000ea20000000800 */
[----:B------:R-:W-:Y:S01]  /*ce40*/  MOV R62, R58 ;  /* 0x0000003a003e7202 */ /* 0x000fe20000000f00 */
[----:B------:R-:W-:Y:S01]  /*ce50*/  IMAD.MOV.U32 R58, RZ, RZ, R45 ;  /* 0x000000ffff3a7224 */ /* 0x000fe200078e002d */
[----:B------:R-:W3:Y:S01]  /*ce60*/  LDSM.16.MT88.4 R20, [R196+0x14000] ;  /* 0x01400000c414783b */ /* 0x000ee20000004200 */
[----:B------:R-:W-:Y:S01]  /*ce70*/  MOV R59, R46 ;  /* 0x0000002e003b7202 */ /* 0x000fe20000000f00 */
[----:B------:R-:W-:Y:S01]  /*ce80*/  IMAD.MOV.U32 R63, RZ, RZ, R27 ;  /* 0x000000ffff3f7224 */ /* 0x000fe200078e001b */
[----:B------:R-:W-:Y:S01]  /*ce90*/  MOV R46, R24 ;  /* 0x00000018002e7202 */ /* 0x000fe20000000f00 */
[----:B----4-:R-:W-:Y:S01]  /*cea0*/  FFMA.FTZ R10, R133, UR6, -R8 ;  /* 0x00000006850a7c23 */ /* 0x010fe20008010808 */
[----:B------:R-:W-:Y:S01]  /*ceb0*/  IMAD.MOV.U32 R45, RZ, RZ, R25 ;  /* 0x000000ffff2d7224 */ /* 0x000fe200078e0019 */
[----:B------:R-:W-:Y:S01]  /*cec0*/  MOV R64, R66 ;  /* 0x0000004200407202 */ /* 0x000fe20000000f00 */
[C---:B-1----:R-:W-:Y:S01]  /*ced0*/  HMMA.16816.F32.BF16 R180, R4.reuse, R16, R68 ;  /* 0x0000001004b4723c */ /* 0x042fe20000041844 */
[----:B------:R-:W-:Y:S01]  /*cee0*/  IMAD.MOV.U32 R65, RZ, RZ, R60 ;  /* 0x000000ffff417224 */ /* 0x000fe200078e003c */
[----:B------:R-:W-:Y:S01]  /*cef0*/  MOV R60, R63 ;  /* 0x0000003f003c7202 */ /* 0x000fe20000000f00 */
[----:B------:R-:W-:Y:S01]  /*cf00*/  IMAD.MOV.U32 R63, RZ, RZ, R46 ;  /* 0x000000ffff3f7224 */ /* 0x000fe200078e002e */
[----:B------:R-:W-:Y:S01]  /*cf10*/  MOV R37, R160 ;  /* 0x000000a000257202 */ /* 0x000fe20000000f00 */
[----:B------:R-:W-:Y:S01]  /*cf20*/  IMAD.MOV.U32 R38, RZ, RZ, R161 ;  /* 0x000000ffff267224 */ /* 0x000fe200078e00a1 */
[C---:B------:R-:W-:Y:S01]  /*cf30*/  HMMA.16816.F32.BF16 R176, R4.reuse, R18, R72 ;  /* 0x0000001204b0723c */ /* 0x040fe20000041848 */
[----:B--2---:R-:W-:Y:S01]  /*cf40*/  IMAD.MOV.U32 R133, RZ, RZ, R61 ;  /* 0x000000ffff857224 */ /* 0x004fe200078e003d */
[----:B------:R-:W-:Y:S01]  /*cf50*/  MOV R70, R47 ;  /* 0x0000002f00467202 */ /* 0x000fe20000000f00 */
[----:B------:R-:W-:Y:S01]  /*cf60*/  IMAD.MOV.U32 R61, RZ, RZ, R57 ;  /* 0x000000ffff3d7224 */ /* 0x000fe200078e0039 */
[----:B------:R-:W-:Y:S01]  /*cf70*/  MOV R57, R44 ;  /* 0x0000002c00397202 */ /* 0x000fe20000000f00 */
[----:B------:R-:W-:Y:S01]  /*cf80*/  IMAD.MOV.U32 R71, RZ, RZ, R62 ;  /* 0x000000ffff477224 */ /* 0x000fe200078e003e */
[----:B------:R-:W-:Y:S01]  /*cf90*/  MOV R44, R26 ;  /* 0x0000001a002c7202 */ /* 0x000fe20000000f00 */
[C---:B---3--:R-:W-:Y:S01]  /*cfa0*/  HMMA.16816.F32.BF16 R168, R4.reuse, R14, R80 ;  /* 0x0000000e04a8723c */ /* 0x048fe20000041850 */
[----:B------:R-:W-:Y:S01]  /*cfb0*/  MOV R66, R61 ;  /* 0x0000003d00427202 */ /* 0x000fe20000000f00 */
[----:B------:R-:W-:Y:S01]  /*cfc0*/  IMAD.MOV.U32 R75, RZ, RZ, R70 ;  /* 0x000000ffff4b7224 */ /* 0x000fe200078e0046 */
[----:B------:R-:W-:Y:S01]  /*cfd0*/  MOV R62, R45 ;  /* 0x0000002d003e7202 */ /* 0x000fe20000000f00 */
[----:B------:R-:W-:Y:S01]  /*cfe0*/  IMAD.MOV.U32 R61, RZ, RZ, R44 ;  /* 0x000000ffff3d7224 */ /* 0x000fe200078e002c */
[----:B------:R-:W1:Y:S01]  /*cff0*/  LDSM.16.MT88.4 R16, [R195+0x14000] ;  /* 0x01400000c310783b */ /* 0x000e620000004200 */
[C---:B------:R-:W-:Y:S01]  /*d000*/  HMMA.16816.F32.BF16 R172, R4.reuse, R12, R76 ;  /* 0x0000000c04ac723c */ /* 0x040fe2000004184c */
[----:B------:R-:W-:Y:S01]  /*d010*/  FFMA.FTZ R3, R31, UR6, -R9 ;  /* 0x000000061f037c23 */ /* 0x000fe20008010809 */
[----:B------:R-:W-:Y:S01]  /*d020*/  MOV R39, R162 ;  /* 0x000000a200277202 */ /* 0x000fe20000000f00 */
[----:B------:R-:W2:Y:S01]  /*d030*/  LDL.LU R44, [R1+0x70] ;  /* 0x00007000012c7983 */ /* 0x000ea20000300800 */
[----:B------:R-:W-:Y:S01]  /*d040*/  MOV R80, R71 ;  /* 0x0000004700507202 */ /* 0x000fe20000000f00 */
[----:B------:R-:W-:Y:S01]  /*d050*/  IMAD.MOV.U32 R81, RZ, RZ, R64 ;  /* 0x000000ffff517224 */ /* 0x000fe200078e0040 */
[----:B------:R-:W-:Y:S01]  /*d060*/  MOV R82, R65 ;  /* 0x0000004100527202 */ /* 0x000fe20000000f00 */
[----:B------:R-:W2:Y:S01]  /*d070*/  LDL.LU R45, [R1+0x74] ;  /* 0x00007400012d7983 */ /* 0x000ea20000300800 */
[----:B------:R-:W-:Y:S01]  /*d080*/  IMAD.MOV.U32 R77, RZ, RZ, R205 ;  /* 0x000000ffff4d7224 */ /* 0x000fe200078e00cd */
[----:B------:R-:W-:Y:S01]  /*d090*/  MOV R78, R204 ;  /* 0x000000cc004e7202 */ /* 0x000fe20000000f00 */
[----:B------:R-:W-:Y:S01]  /*d0a0*/  IMAD.MOV.U32 R36, RZ, RZ, R163 ;  /* 0x000000ffff247224 */ /* 0x000fe200078e00a3 */
[----:B------:R-:W2:Y:S01]  /*d0b0*/  LDL.LU R46, [R1+0x78] ;  /* 0x00007800012e7983 */ /* 0x000ea20000300800 */
[----:B------:R-:W-:Y:S01]  /*d0c0*/  MOV R42, R141 ;  /* 0x0000008d002a7202 */ /* 0x000fe20000000f00 */
[----:B------:R-:W-:Y:S01]  /*d0d0*/  IMAD.MOV.U32 R43, RZ, RZ, R140 ;  /* 0x000000ffff2b7224 */ /* 0x000fe200078e008c */
[C---:B------:R-:W-:Y:S01]  /*d0e0*/  HMMA.16816.F32.BF16 R164, R4.reuse, R20, R84 ;  /* 0x0000001404a4723c */ /* 0x040fe20000041854 */
[----:B------:R-:W2:Y:S01]  /*d0f0*/  LDL.LU R47, [R1+0x7c] ;  /* 0x00007c00012f7983 */ /* 0x000ea20000300800 */
[----:B------:R-:W-:Y:S01]  /*d100*/  IMAD.MOV.U32 R71, RZ, RZ, R207 ;  /* 0x000000ffff477224 */ /* 0x000fe200078e00cf */
[----:B------:R3:W4:Y:S01]  /*d110*/  MUFU.EX2 R29, R3 ;  /* 0x00000003001d7308 */ /* 0x0007220000000800 */
[----:B------:R-:W-:Y:S01]  /*d120*/  FMUL.FTZ R117, R117, R2 ;  /* 0x0000000275757220 */ /* 0x000fe20000410000 */
[----:B------:R-:W2:Y:S01]  /*d130*/  LDL.LU R69, [R1+0x4] ;  /* 0x0000040001457983 */ /* 0x000ea20000300800 */
[----:B------:R-:W-:Y:S01]  /*d140*/  HMMA.16816.F32.BF16 R88, R4, R22, R88 ;  /* 0x000000160458723c */ /* 0x000fe20000041858 */
[----:B------:R-:W-:Y:S01]  /*d150*/  MOV R87, R206 ;  /* 0x000000ce00577202 */ /* 0x000fe20000000f00 */
[-C--:B------:R-:W-:Y:S01]  /*d160*/  FMUL.FTZ R118, R118, R0.reuse ;  /* 0x0000000076767220 */ /* 0x080fe20000410000 */
[----:B------:R-:W2:Y:S01]  /*d170*/  LDL.LU R70, [R1+0x8] ;  /* 0x0000080001467983 */ /* 0x000ea20000300800 */
[----:B------:R-:W-:Y:S01]  /*d180*/  FMUL.FTZ R119, R119, R0 ;  /* 0x0000000077777220 */ /* 0x000fe20000410000 */
[-C--:B------:R-:W-:Y:S01]  /*d190*/  FMUL.FTZ R120, R120, R2.reuse ;  /* 0x0000000278787220 */ /* 0x080fe20000410000 */
[----:B------:R-:W-:Y:S01]  /*d1a0*/  FMUL.FTZ R121, R121, R2 ;  /* 0x0000000279797220 */ /* 0x000fe20000410000 */
[----:B------:R2:W5:Y:S01]  /*d1b0*/  LDL.LU R207, [R1+0xc4] ;  /* 0x0000c40001cf7983 */ /* 0x0005620000300800 */
[----:B------:R-:W-:-:S02]  /*d1c0*/  IMAD.MOV.U32 R79, RZ, RZ, R203 ;  /* 0x000000ffff4f7224 */ /* 0x000fc400078e00cb */
[-C--:B------:R-:W-:Y:S01]  /*d1d0*/  FMUL.FTZ R122, R122, R0.reuse ;  /* 0x000000007a7a7220 */ /* 0x080fe20000410000 */
[----:B------:R-:W-:Y:S01]  /*d1e0*/  FMUL.FTZ R123, R123, R0 ;  /* 0x000000007b7b7220 */ /* 0x000fe20000410000 */
[----:B------:R2:W5:Y:S01]  /*d1f0*/  LDL.LU R206, [R1+0xc0] ;  /* 0x0000c00001ce7983 */ /* 0x0005620000300800 */
[----:B------:R-:W-:Y:S01]  /*d200*/  MOV R64, R202 ;  /* 0x000000ca00407202 */ /* 0x000fe20000000f00 */
[----:B------:R-:W-:Y:S02]  /*d210*/  IMAD.MOV.U32 R83, RZ, RZ, R66 ;  /* 0x000000ffff537224 */ /* 0x000fe400078e0042 */
[----:B------:R-:W-:Y:S01]  /*d220*/  IMAD.MOV.U32 R65, RZ, RZ, R201 ;  /* 0x000000ffff417224 */ /* 0x000fe200078e00c9 */
[----:B------:R-:W2:Y:S01]  /*d230*/  LDL.LU R76, [R1+0x28] ;  /* 0x00002800014c7983 */ /* 0x000ea20000300800 */
[----:B------:R-:W-:Y:S01]  /*d240*/  MOV R86, R67 ;  /* 0x0000004300567202 */ /* 0x000fe20000000f00 */
[----:B---3--:R-:W-:Y:S01]  /*d250*/  FFMA.FTZ R3, R33, UR6, -R8 ;  /* 0x0000000621037c23 */ /* 0x008fe20008010808 */
[----:B-1----:R-:W-:Y:S01]  /*d260*/  HMMA.16816.F32.BF16 R136, R4, R16, R92 ;  /* 0x000000100488723c */ /* 0x002fe2000004185c */
[----:B------:R1:W5:Y:S01]  /*d270*/  LDL.LU R205, [R1+0xbc] ;  /* 0x0000bc0001cd7983 */ /* 0x0003620000300800 */
[----:B------:R-:W-:-:S03]  /*d280*/  MOV R66, R200 ;  /* 0x000000c800427202 */ /* 0x000fc60000000f00 */
[----:B------:R1:W5:Y:S01]  /*d290*/  LDL.LU R204, [R1+0xb8] ;  /* 0x0000b80001cc7983 */ /* 0x0003620000300800 */
[C---:B------:R-:W-:Y:S03]  /*d2a0*/  HMMA.16816.F32.BF16 R144, R4.reuse, R18, R96 ;  /* 0x000000120490723c */ /* 0x040fe60000041860 */
[----:B------:R1:W5:Y:S04]  /*d2b0*/  LDL.LU R203, [R1+0xb4] ;  /* 0x0000b40001cb7983 */ /* 0x0003680000300800 */
[----:B------:R1:W5:Y:S04]  /*d2c0*/  LDL.LU R202, [R1+0xb0] ;  /* 0x0000b00001ca7983 */ /* 0x0003680000300800 */
[----:B------:R1:W5:Y:S04]  /*d2d0*/  LDL.LU R201, [R1+0xac] ;  /* 0x0000ac0001c97983 */ /* 0x0003680000300800 */
[----:B------:R1:W5:Y:S04]  /*d2e0*/  LDL.LU R200, [R1+0xa8] ;  /* 0x0000a80001c87983 */ /* 0x0003680000300800 */
[----:B------:R-:W3:Y:S04]  /*d2f0*/  LDL.LU R67, [R1+0x24] ;  /* 0x0000240001437983 */ /* 0x000ee80000300800 */
[----:B------:R-:W4:Y:S04]  /*d300*/  LDSM.16.MT88.4 R12, [R193+0x16000] ;  /* 0x01600000c10c783b */ /* 0x000f280000004200 */
[----:B------:R-:W1:Y:S04]  /*d310*/  LDSM.16.MT88.4 R20, [R194+0x16000] ;  /* 0x01600000c214783b */ /* 0x000e680000004200 */
[----:B------:R-:W1:Y:S04]  /*d320*/  LDSM.16.MT88.4 R16, [R196+0x16000] ;  /* 0x01600000c410783b */ /* 0x000e680000004200 */
[----:B------:R-:W-:Y:S01]  /*d330*/  LDSM.16.MT88.4 R24, [R194+0x10800] ;  /* 0x01080000c218783b */ /* 0x000fe20000004200 */
[C---:B----4-:R-:W-:Y:S01]  /*d340*/  HMMA.16816.F32.BF16 R156, R4.reuse, R14, R104 ;  /* 0x0000000e049c723c */ /* 0x050fe20000041868 */
[----:B------:R4:W-:Y:S05]  /*d350*/  MUFU.EX2 R104, R3 ;  /* 0x0000000300687308 */ /* 0x0009ea0000000800 */
[----:B------:R-:W-:Y:S01]  /*d360*/  HMMA.16816.F32.BF16 R152, R4, R12, R100 ;  /* 0x0000000c0498723c */ /* 0x000fe20000041864 */
[----:B------:R-:W4:Y:S01]  /*d370*/  LDSM.16.MT88.4 R12, [R195+0x16000] ;  /* 0x01600000c30c783b */ /* 0x000f220000004200 */
[----:B------:R-:W-:-:S02]  /*d380*/  IMAD.MOV.U32 R105, RZ, RZ, R55 ;  /* 0x000000ffff697224 */ /* 0x000fc400078e0037 */
[----:B------:R-:W-:Y:S01]  /*d390*/  IMAD.MOV.U32 R55, RZ, RZ, R40 ;  /* 0x000000ffff377224 */ /* 0x000fe200078e0028 */
[----:B------:R-:W-:Y:S01]  /*d3a0*/  MOV R40, R35 ;  /* 0x0000002300287202 */ /* 0x000fe20000000f00 */
[----:B-1----:R-:W-:Y:S01]  /*d3b0*/  HMMA.16816.F32.BF16 R160, R4, R20, R108 ;  /* 0x0000001404a0723c */ /* 0x002fe2000004186c */
[----:B------:R-:W-:Y:S01]  /*d3c0*/  MUFU.EX2 R20, R10 ;  /* 0x0000000a00147308 */ /* 0x000fe20000000800 */
[----:B----4-:R-:W-:-:S04]  /*d3d0*/  FFMA.FTZ R3, R32, UR6, -R8 ;  /* 0x0000000620037c23 */ /* 0x010fc80008010808 */
[C---:B------:R-:W-:Y:S01]  /*d3e0*/  HMMA.16816.F32.BF16 R140, R4.reuse, R22, R112 ;  /* 0x00000016048c723c */ /* 0x040fe20000041870 */
[----:B------:R-:W1:Y:S02]  /*d3f0*/  LDSM.16.MT88.4 R32, [R193+0x10800] ;  /* 0x01080000c120783b */ /* 0x000e640000004200 */
        /* <DEDUP_REMOVED lines=9> */
[----:B------:R-:W-:Y:S01]  /*d490*/  HMMA.16816.F32.BF16 R116, R4, R16, R116 ;  /* 0x000000100474723c */ /* 0x000fe20000041874 */
[----:B------:R-:W-:-:S05]  /*d4a0*/  MOV R113, R29 ;  /* 0x0000001d00717202 */ /* 0x000fca0000000f00 */
[C---:B------:R-:W-:Y:S01]  /*d4b0*/  HMMA.16816.F32.BF16 R120, R4.reuse, R18, R120 ;  /* 0x000000120478723c */ /* 0x040fe20000041878 */
[----:B------:R-:W1:Y:S01]  /*d4c0*/  LDSM.16.MT88.4 R16, [R196+0x10800] ;  /* 0x01080000c410783b */ /* 0x000e620000004200 */
[----:B----4-:R-:W-:Y:S01]  /*d4d0*/  MOV R10, R3 ;  /* 0x00000003000a7202 */ /* 0x010fe20000000f00 */
[----:B------:R-:W-:Y:S01]  /*d4e0*/  FFMA.FTZ R3, R134, UR6, -R8 ;  /* 0x0000000686037c23 */ /* 0x000fe20008010808 */
[----:B------:R-:W-:Y:S02]  /*d4f0*/  IMAD.MOV.U32 R134, RZ, RZ, R28 ;  /* 0x000000ffff867224 */ /* 0x000fe400078e001c */
[----:B------:R-:W-:Y:S01]  /*d500*/  LDSM.16.MT88.4 R28, [R194+0x12800] ;  /* 0x01280000c21c783b */ /* 0x000fe20000004200 */
[----:B------:R4:W4:Y:S01]  /*d510*/  MUFU.EX2 R112, R3 ;  /* 0x0000000300707308 */ /* 0x0009220000000800 */
[C---:B------:R-:W-:Y:S06]  /*d520*/  HMMA.16816.F32.BF16 R124, R4.reuse, R12, R124 ;  /* 0x0000000c047c723c */ /* 0x040fec000004187c */
[----:B------:R-:W-:Y:S01]  /*d530*/  HMMA.16816.F32.BF16 R128, R4, R14, R128 ;  /* 0x0000000e0480723c */ /* 0x000fe20000041880 */
[----:B------:R-:W1:Y:S01]  /*d540*/  LDSM.16.MT88.4 R12, [R195+0x10800] ;  /* 0x01080000c30c783b */ /* 0x000e620000004200 */
[----:B----4-:R-:W-:-:S05]  /*d550*/  IMAD.MOV.U32 R3, RZ, RZ, R20 ;  /* 0x000000ffff037224 */ /* 0x010fca00078e0014 */
[----:B------:R-:W-:Y:S01]  /*d560*/  F2FP.BF16.F32.PACK_AB R4, R133, R105 ;  /* 0x000000698504723e */ /* 0x000fe200000010ff */
[----:B------:R-:W-:Y:S01]  /*d570*/  IMAD.MOV.U32 R72, RZ, RZ, R52 ;  /* 0x000000ffff487224 */ /* 0x000fe200078e0034 */
[----:B------:R-:W-:Y:S01]  /*d580*/  F2FP.BF16.F32.PACK_AB R6, R113, R134 ;  /* 0x000000867106723e */ /* 0x000fe200000010ff */
[----:B------:R-:W-:Y:S01]  /*d590*/  IMAD.MOV.U32 R74, RZ, RZ, R54 ;  /* 0x000000ffff4a7224 */ /* 0x000fe200078e0036 */
[----:B------:R-:W-:Y:S01]  /*d5a0*/  F2FP.BF16.F32.PACK_AB R5, R10, R104 ;  /* 0x000000680a05723e */ /* 0x000fe200000010ff */
[----:B------:R-:W-:Y:S01]  /*d5b0*/  LDSM.16.MT88.4 R20, [R193+0x12800] ;  /* 0x01280000c114783b */ /* 0x000fe20000004200 */
[----:B------:R-:W-:-:S07]  /*d5c0*/  F2FP.BF16.F32.PACK_AB R7, R112, R3 ;  /* 0x000000037007723e */ /* 0x000fce00000010ff */
[C---:B-1----:R-:W-:Y:S06]  /*d5d0*/  HMMA.16816.F32.BF16 R36, R4.reuse, R32, R36 ;  /* 0x000000200424723c */ /* 0x042fec0000041824 */
[C---:B------:R-:W-:Y:S01]  /*d5e0*/  HMMA.16816.F32.BF16 R48, R4.reuse, R34, R48 ;  /* 0x000000220430723c */ /* 0x040fe20000041830 */
[----:B------:R-:W1:Y:S05]  /*d5f0*/  LDSM.16.MT88.4 R32, [R196+0x12800] ;  /* 0x01280000c420783b */ /* 0x000e6a0000004200 */
[----:B------:R-:W-:Y:S01]  /*d600*/  HMMA.16816.F32.BF16 R148, R4, R24, R148 ;  /* 0x000000180494723c */ /* 0x000fe20000041894 */
[----:B------:R-:W-:Y:S01]  /*d610*/  MOV R73, R53 ;  /* 0x0000003500497202 */ /* 0x000fe20000000f00 */
[----:B------:R-:W-:Y:S01]  /*d620*/  IMAD.MOV.U32 R111, RZ, RZ, R75 ;  /* 0x000000ffff6f7224 */ /* 0x000fe200078e004b */
[----:B------:R-:W-:-:S02]  /*d630*/  MOV R93, R72 ;  /* 0x00000048005d7202 */ /* 0x000fc40000000f00 */
[----:B------:R-:W-:Y:S01]  /*d640*/  MOV R95, R74 ;  /* 0x0000004a005f7202 */ /* 0x000fe20000000f00 */
[----:B------:R-:W-:Y:S01]  /*d650*/  IMAD.MOV.U32 R94, RZ, RZ, R73 ;  /* 0x000000ffff5e7224 */ /* 0x000fe200078e0049 */
[C---:B------:R-:W-:Y:S06]  /*d660*/  HMMA.16816.F32.BF16 R80, R4.reuse, R16, R80 ;  /* 0x000000100450723c */ /* 0x040fec0000041850 */
[C---:B------:R-:W-:Y:S01]  /*d670*/  HMMA.16816.F32.BF16 R72, R4.reuse, R18, R60 ;  /* 0x000000120448723c */ /* 0x040fe2000004183c */
[----:B------:R-:W-:Y:S05]  /*d680*/  LDSM.16.MT88.4 R16, [R193+0x14800] ;  /* 0x01480000c110783b */ /* 0x000fea0000004200 */
[C---:B------:R-:W-:Y:S06]  /*d690*/  HMMA.16816.F32.BF16 R60, R4.reuse, R12, R56 ;  /* 0x0000000c043c723c */ /* 0x040fec0000041838 */
[C---:B------:R-:W-:Y:S01]  /*d6a0*/  HMMA.16816.F32.BF16 R40, R4.reuse, R14, R40 ;  /* 0x0000000e0428723c */ /* 0x040fe20000041828 */
[----:B------:R-:W-:Y:S01]  /*d6b0*/  LDSM.16.MT88.4 R12, [R194+0x14800] ;  /* 0x01480000c20c783b */ /* 0x000fe20000004200 */
        /* <DEDUP_REMOVED lines=8> */
[----:B------:R-:W-:-:S04]  /*d740*/  MOV R98, R79 ;  /* 0x0000004f00627202 */ /* 0x000fc80000000f00 */
        /* <DEDUP_REMOVED lines=10> */
[----:B------:R-:W-:-:S03]  /*d7f0*/  MOV R103, R53 ;  /* 0x0000003500677202 */ /* 0x000fc60000000f00 */
[----:B--2---:R-:W-:Y:S01]  /*d800*/  HMMA.16816.F32.BF16 R44, R4, R26, R44 ;  /* 0x0000001a042c723c */ /* 0x004fe2000004182c */
[----:B------:R-:W1:Y:S01]  /*d810*/  LDSM.16.MT88.4 R24, [R195+0x12800] ;  /* 0x01280000c318783b */ /* 0x000e620000004200 */
[----:B------:R-:W-:-:S04]  /*d820*/  MOV R114, R76 ;  /* 0x0000004c00727202 */ /* 0x000fc80000000f00 */
[C---:B------:R-:W-:Y:S01]  /*d830*/  HMMA.16816.F32.BF16 R68, R4.reuse, R22, R68 ;  /* 0x000000160444723c */ /* 0x040fe20000041844 */
[----:B------:R-:W-:Y:S01]  /*d840*/  MOV R97, R55 ;  /* 0x0000003700617202 */ /* 0x000fe20000000f00 */
[----:B------:R-:W-:Y:S01]  /*d850*/  IMAD.MOV.U32 R247, RZ, RZ, R107 ;  /* 0x000000fffff77224 */ /* 0x000fe200078e006b */
[----:B------:R-:W-:Y:S03]  /*d860*/  LDSM.16.MT88.4 R20, [R196+0x14800] ;  /* 0x01480000c414783b */ /* 0x000fe60000004200 */
[----:B------:R-:W-:Y:S01]  /*d870*/  HMMA.16816.F32.BF16 R76, R4, R32, R232 ;  /* 0x00000020044c723c */ /* 0x000fe200000418e8 */
[----:B------:R-:W2:Y:S01]  /*d880*/  LDSM.16.MT88.4 R32, [R195+0x14800] ;  /* 0x01480000c320783b */ /* 0x000ea20000004200 */
[----:B---3--:R-:W-:-:S04]  /*d890*/  IMAD.MOV.U32 R101, RZ, RZ, R67 ;  /* 0x000000ffff657224 */ /* 0x008fc800078e0043 */
[C---:B-1----:R-:W-:Y:S01]  /*d8a0*/  HMMA.16816.F32.BF16 R108, R4.reuse, R24, R188 ;  /* 0x00000018046c723c */ /* 0x042fe200000418bc */
[----:B------:R-:W-:Y:S01]  /*d8b0*/  IMAD.MOV.U32 R227, RZ, RZ, R92 ;  /* 0x000000ffffe37224 */ /* 0x000fe200078e005c */
[----:B------:R-:W-:Y:S01]  /*d8c0*/  MOV R226, R98 ;  /* 0x0000006200e27202 */ /* 0x000fe20000000f00 */
[----:B------:R1:W5:Y:S03]  /*d8d0*/  LDL.LU R199, [R1+0xa4] ;  /* 0x0000a40001c77983 */ /* 0x0003660000300800 */
[----:B------:R-:W-:Y:S01]  /*d8e0*/  HMMA.16816.F32.BF16 R64, R4, R30, R240 ;  /* 0x0000001e0440723c */ /* 0x000fe200000418f0 */
[----:B------:R-:W-:Y:S01]  /*d8f0*/  IMAD.MOV.U32 R189, RZ, RZ, R10 ;  /* 0x000000ffffbd7224 */ /* 0x000fe200078e000a */
[----:B------:R-:W-:Y:S01]  /*d900*/  MOV R10, R11 ;  /* 0x0000000b000a7202 */ /* 0x000fe20000000f00 */
[----:B------:R-:W-:Y:S01]  /*d910*/  IMAD.MOV.U32 R11, RZ, RZ, R135 ;  /* 0x000000ffff0b7224 */ /* 0x000fe200078e0087 */
[----:B------:R-:W-:-:S02]  /*d920*/  MOV R190, R134 ;  /* 0x0000008600be7202 */ /* 0x000fc40000000f00 */
[C---:B------:R-:W-:Y:S01]  /*d930*/  HMMA.16816.F32.BF16 R52, R4.reuse, R28, R236 ;  /* 0x0000001c0434723c */ /* 0x040fe200000418ec */
[----:B------:R-:W-:Y:S01]  /*d940*/  MOV R188, R133 ;  /* 0x0000008500bc7202 */ /* 0x000fe20000000f00 */
[----:B------:R-:W-:Y:S01]  /*d950*/  IMAD.MOV.U32 R233, RZ, RZ, R113 ;  /* 0x000000ffffe97224 */ /* 0x000fe200078e0071 */
[----:B------:R-:W-:Y:S01]  /*d960*/  MOV R240, R132 ;  /* 0x0000008400f07202 */ /* 0x000fe20000000f00 */
[----:B------:R-:W-:Y:S01]  /*d970*/  IMAD.MOV.U32 R244, RZ, RZ, R102 ;  /* 0x000000fffff47224 */ /* 0x000fe200078e0066 */
[----:B------:R-:W-:Y:S01]  /*d980*/  MOV R191, R3 ;  /* 0x0000000300bf7202 */ /* 0x000fe20000000f00 */
[----:B------:R-:W-:Y:S01]  /*d990*/  HMMA.16816.F32.BF16 R132, R4, R26, R184 ;  /* 0x0000001a0484723c */ /* 0x000fe200000418b8 */
[----:B------:R-:W3:Y:S01]  /*d9a0*/  LDSM.16.MT88.4 R24, [R194+0x16800] ;  /* 0x01680000c218783b */ /* 0x000ee20000004200 */
[----:B------:R-:W-:Y:S01]  /*d9b0*/  FFMA.FTZ R3, R230, UR6, -R9 ;  /* 0x00000006e6037c23 */ /* 0x000fe20008010809 */
[----:B------:R-:W-:Y:S01]  /*d9c0*/  IMAD.MOV.U32 R236, RZ, RZ, R104 ;  /* 0x000000ffffec7224 */ /* 0x000fe200078e0068 */
[----:B------:R-:W-:Y:S01]  /*d9d0*/  MOV R237, R105 ;  /* 0x0000006900ed7202 */ /* 0x000fe20000000f00 */
[----:B------:R-:W4:Y:S01]  /*d9e0*/  LDSM.16.MT88.4 R28, [R193+0x16800] ;  /* 0x01680000c11c783b */ /* 0x000f220000004200 */
[----:B------:R-:W-:-:S02]  /*d9f0*/  MOV R238, R106 ;  /* 0x0000006a00ee7202 */ /* 0x000fc40000000f00 */
[C---:B------:R-:W-:Y:S01]  /*da00*/  HMMA.16816.F32.BF16 R104, R4.reuse, R16, R180 ;  /* 0x000000100468723c */ /* 0x040fe200000418b4 */
[----:B------:R-:W-:Y:S01]  /*da10*/  MOV R232, R112 ;  /* 0x0000007000e87202 */ /* 0x000fe20000000f00 */
[----:B------:R2:W-:Y:S01]  /*da20*/  MUFU.EX2 R183, R3 ;  /* 0x0000000300b77308 */ /* 0x0005e20000000800 */
[----:B------:R-:W-:Y:S01]  /*da30*/  MOV R234, R114 ;  /* 0x0000007200ea7202 */ /* 0x000fe20000000f00 */
[----:B------:R-:W-:Y:S01]  /*da40*/  IMAD.MOV.U32 R185, RZ, RZ, R95 ;  /* 0x000000ffffb97224 */ /* 0x000fe200078e005f */
[----:B------:R-:W-:Y:S02]  /*da50*/  MOV R235, R115 ;  /* 0x0000007300eb7202 */ /* 0x000fe40000000f00 */
[----:B------:R-:W-:Y:S01]  /*da60*/  MOV R246, R100 ;  /* 0x0000006400f67202 */ /* 0x000fe20000000f00 */
[----:B------:R-:W-:Y:S01]  /*da70*/  HMMA.16816.F32.BF16 R112, R4, R18, R176 ;  /* 0x000000120470723c */ /* 0x000fe200000418b0 */
[----:B------:R-:W-:Y:S01]  /*da80*/  MOV R245, R101 ;  /* 0x0000006500f57202 */ /* 0x000fe20000000f00 */
[----:B------:R-:W1:Y:S01]  /*da90*/  LDSM.16.MT88.4 R16, [R196+0x16800] ;  /* 0x01680000c410783b */ /* 0x000e620000004200 */
[----:B------:R-:W-:-:S02]  /*daa0*/  MOV R243, R103 ;  /* 0x0000006700f37202 */ /* 0x000fc40000000f00 */
[----:B------:R-:W-:Y:S01]  /*dab0*/  MOV R184, R93 ;  /* 0x0000005d00b87202 */ /* 0x000fe20000000f00 */
[----:B------:R-:W-:Y:S01]  /*dac0*/  HMMA.16816.F32.BF16 R100, R4, R12, R172 ;  /* 0x0000000c0464723c */ /* 0x000fe200000418ac */
[----:B------:R-:W-:Y:S01]  /*dad0*/  MOV R186, R94 ;  /* 0x0000005e00ba7202 */ /* 0x000fe20000000f00 */
[----:B------:R1:W5:Y:S01]  /*dae0*/  LDL.LU R198, [R1+0xa0] ;  /* 0x0000a00001c67983 */ /* 0x0003620000300800 */
[----:B--2---:R-:W-:-:S03]  /*daf0*/  FFMA.FTZ R3, R250, UR6, -R9 ;  /* 0x00000006fa037c23 */ /* 0x004fc60008010809 */
[----:B------:R-:W-:Y:S01]  /*db00*/  HMMA.16816.F32.BF16 R92, R4, R14, R168 ;  /* 0x0000000e045c723c */ /* 0x000fe200000418a8 */
[----:B------:R-:W2:Y:S01]  /*db10*/  LDSM.16.MT88.4 R12, [R195+0x16800] ;  /* 0x01680000c30c783b */ /* 0x000ea20000004200 */
[----:B------:R4:W2:Y:S01]  /*db20*/  MUFU.EX2 R182, R3 ;  /* 0x0000000300b67308 */ /* 0x0008a20000000800 */
[----:B------:R-:W-:-:S03]  /*db30*/  MOV R187, R252 ;  /* 0x000000fc00bb7202 */ /* 0x000fc60000000f00 */
[C---:B------:R-:W-:Y:S06]  /*db40*/  HMMA.16816.F32.BF16 R136, R4.reuse, R32, R136 ;  /* 0x000000200488723c */ /* 0x040fec0000041888 */
[C---:B------:R-:W-:Y:S01]  /*db50*/  HMMA.16816.F32.BF16 R144, R4.reuse, R34, R144 ;  /* 0x000000220490723c */ /* 0x040fe20000041890 */
[----:B------:R-:W2:Y:S05]  /*db60*/  LDSM.16.MT88.4 R32, [R193+0x11000] ;  /* 0x01100000c120783b */ /* 0x000eaa0000004200 */
[C---:B---3--:R-:W-:Y:S06]  /*db70*/  HMMA.16816.F32.BF16 R160, R4.reuse, R24, R160 ;  /* 0x0000001804a0723c */ /* 0x048fec00000418a0 */
[C---:B------:R-:W-:Y:S01]  /*db80*/  HMMA.16816.F32.BF16 R140, R4.reuse, R26, R140 ;  /* 0x0000001a048c723c */ /* 0x040fe2000004188c */
[----:B----4-:R-:W-:Y:S01]  /*db90*/  FFMA.FTZ R3, R231, UR6, -R9 ;  /* 0x00000006e7037c23 */ /* 0x010fe20008010809 */
[----:B------:R-:W3:Y:S03]  /*dba0*/  LDSM.16.MT88.4 R24, [R194+0x11000] ;  /* 0x01100000c218783b */ /* 0x000ee60000004200 */
[----:B------:R4:W-:Y:S01]  /*dbb0*/  MUFU.EX2 R177, R3 ;  /* 0x0000000300b17308 */ /* 0x0009e20000000800 */
[----:B------:R-:W-:Y:S01]  /*dbc0*/  MOV R242, R96 ;  /* 0x0000006000f27202 */ /* 0x000fe20000000f00 */
[----:B------:R-:W-:Y:S01]  /*dbd0*/  IMAD.MOV.U32 R241, RZ, RZ, R97 ;  /* 0x000000fffff17224 */ /* 0x000fe200078e0061 */
[----:B------:R-:W-:Y:S01]  /*dbe0*/  MOV R239, R99 ;  /* 0x0000006300ef7202 */ /* 0x000fe20000000f00 */
[C---:B------:R-:W-:Y:S06]  /*dbf0*/  HMMA.16816.F32.BF16 R88, R4.reuse, R22, R88 ;  /* 0x000000160458723c */ /* 0x040fec0000041858 */
[C---:B------:R-:W-:Y:S06]  /*dc00*/  HMMA.16816.F32.BF16 R152, R4.reuse, R28, R152 ;  /* 0x0000001c0498723c */ /* 0x040fec0000041898 */
[C---:B------:R-:W-:Y:S01]  /*dc10*/  HMMA.16816.F32.BF16 R156, R4.reuse, R30, R156 ;  /* 0x0000001e049c723c */ /* 0x040fe2000004189c */
[----:B----4-:R-:W-:Y:S01]  /*dc20*/  FFMA.FTZ R3, R251, UR6, -R9 ;  /* 0x00000006fb037c23 */ /* 0x010fe20008010809 */
[----:B------:R-:W-:Y:S01]  /*dc30*/  IMAD.MOV.U32 R176, RZ, RZ, R224 ;  /* 0x000000ffffb07224 */ /* 0x000fe200078e00e0 */
[----:B------:R-:W-:Y:S02]  /*dc40*/  LDSM.16.MT88.4 R28, [R194+0x13000] ;  /* 0x01300000c21c783b */ /* 0x000fe40000004200 */
[----:B------:R4:W3:Y:S01]  /*dc50*/  MUFU.EX2 R252, R3 ;  /* 0x0000000300fc7308 */ /* 0x0008e20000000800 */
[----:B------:R-:W-:Y:S01]  /*dc60*/  MOV R181, R188 ;  /* 0x000000bc00b57202 */ /* 0x000fe20000000f00 */
[----:B------:R-:W-:Y:S01]  /*dc70*/  IMAD.MOV.U32 R180, RZ, RZ, R189 ;  /* 0x000000ffffb47224 */ /* 0x000fe200078e00bd */
[----:B------:R-:W-:Y:S01]  /*dc80*/  MOV R179, R190 ;  /* 0x000000be00b37202 */ /* 0x000fe20000000f00 */
[----:B------:R2:W5:Y:S01]  /*dc90*/  LDL.LU R197, [R1+0x9c] ;  /* 0x00009c0001c57983 */ /* 0x0005620000300800 */
[----:B------:R-:W-:Y:S03]  /*dca0*/  HMMA.16816.F32.BF16 R96, R4, R20, R164 ;  /* 0x000000140460723c */ /* 0x000fe600000418a4 */
[----:B------:R-:W-:Y:S01]  /*dcb0*/  LDSM.16.MT88.4 R20, [R193+0x13000] ;  /* 0x01300000c114783b */ /* 0x000fe20000004200 */
[----:B----4-:R-:W-:-:S02]  /*dcc0*/  FFMA.FTZ R3, R184, UR6, -R8 ;  /* 0x00000006b8037c23 */ /* 0x010fc40008010808 */
[----:B-1----:R-:W-:Y:S01]  /*dcd0*/  HMMA.16816.F32.BF16 R168, R4, R16, R116 ;  /* 0x0000001004a8723c */ /* 0x002fe20000041874 */
[----:B------:R-:W-:Y:S01]  /*dce0*/  MOV R178, R191 ;  /* 0x000000bf00b27202 */ /* 0x000fe20000000f00 */
[----:B------:R1:W5:Y:S01]  /*dcf0*/  LDL.LU R192, [R1+0x98] ;  /* 0x0000980001c07983 */ /* 0x0003620000300800 */
[----:B------:R4:W-:Y:S02]  /*dd00*/  MUFU.EX2 R251, R3 ;  /* 0x0000000300fb7308 */ /* 0x0009e40000000800 */
[----:B----4-:R-:W-:-:S06]  /*dd10*/  FFMA.FTZ R3, R185, UR6, -R8 ;  /* 0x00000006b9037c23 */ /* 0x010fcc0008010808 */
[----:B------:R4:W1:Y:S01]  /*dd20*/  MUFU.EX2 R250, R3 ;  /* 0x0000000300fa7308 */ /* 0x0008620000000800 */
[----:B------:R-:W-:Y:S01]  /*dd30*/  HMMA.16816.F32.BF16 R164, R4, R18, R120 ;  /* 0x0000001204a4723c */ /* 0x000fe20000041878 */
[----:B------:R-:W1:Y:S01]  /*dd40*/  LDSM.16.MT88.4 R16, [R196+0x11000] ;  /* 0x01100000c410783b */ /* 0x000e620000004200 */
[----:B----4-:R-:W-:-:S05]  /*dd50*/  FFMA.FTZ R3, R186, UR6, -R8 ;  /* 0x00000006ba037c23 */ /* 0x010fca0008010808 */
[----:B------:R4:W-:Y:S01]  /*dd60*/  MUFU.EX2 R231, R3 ;  /* 0x0000000300e77308 */ /* 0x0009e20000000800 */
[----:B--2---:R-:W-:Y:S01]  /*dd70*/  HMMA.16816.F32.BF16 R120, R4, R12, R124 ;  /* 0x0000000c0478723c */ /* 0x004fe2000004187c */
[----:B----4-:R-:W-:-:S06]  /*dd80*/  FFMA.FTZ R3, R187, UR6, -R8 ;  /* 0x00000006bb037c23 */ /* 0x010fcc0008010808 */
[----:B------:R-:W2:Y:S01]  /*dd90*/  MUFU.EX2 R230, R3 ;  /* 0x0000000300e67308 */ /* 0x000ea20000000800 */
[----:B------:R-:W-:Y:S01]  /*dda0*/  HMMA.16816.F32.BF16 R128, R4, R14, R128 ;  /* 0x0000000e0480723c */ /* 0x000fe20000041880 */
[----:B------:R-:W4:Y:S06]  /*ddb0*/  LDSM.16.MT88.4 R12, [R195+0x11000] ;  /* 0x01100000c30c783b */ /* 0x000f2c0000004200 */
[----:B------:R-:W-:Y:S02]  /*ddc0*/  F2FP.BF16.F32.PACK_AB R4, R182, R183 ;  /* 0x000000b7b604723e */ /* 0x000fe400000010ff */
[----:B---3--:R-:W-:-:S02]  /*ddd0*/  F2FP.BF16.F32.PACK_AB R6, R252, R177 ;  /* 0x000000b1fc06723e */ /* 0x008fc400000010ff */
[----:B-1----:R-:W-:Y:S02]  /*dde0*/  F2FP.BF16.F32.PACK_AB R5, R250, R251 ;  /* 0x000000fbfa05723e */ /* 0x002fe400000010ff */
[----:B--2---:R-:W-:Y:S01]  /*ddf0*/  F2FP.BF16.F32.PACK_AB R7, R230, R231 ;  /* 0x000000e7e607723e */ /* 0x004fe200000010ff */
[----:B------:R-:W-:Y:S01]  /*de00*/  IMAD.MOV.U32 R125, RZ, RZ, R227 ;  /* 0x000000ffff7d7224 */ /* 0x000fe200078e00e3 */
[----:B------:R-:W-:Y:S02]  /*de10*/  MOV R187, R225 ;  /* 0x000000e100bb7202 */ /* 0x000fe40000000f00 */
[----:B------:R-:W-:-:S03]  /*de20*/  MOV R186, R226 ;  /* 0x000000e200ba7202 */ /* 0x000fc60000000f00 */
[C---:B------:R-:W-:Y:S06]  /*de30*/  HMMA.16816.F32.BF16 R224, R4.reuse, R32, R36 ;  /* 0x0000002004e0723c */ /* 0x040fec0000041824 */
[C---:B------:R-:W-:Y:S01]  /*de40*/  HMMA.16816.F32.BF16 R48, R4.reuse, R34, R48 ;  /* 0x000000220430723c */ /* 0x040fe20000041830 */
[----:B------:R-:W1:Y:S05]  /*de50*/  LDSM.16.MT88.4 R32, [R196+0x13000] ;  /* 0x01300000c420783b */ /* 0x000e6a0000004200 */
        /* <DEDUP_REMOVED lines=9> */
[----:B------:R-:W-:-:S02]  /*def0*/  MOV R119, R240 ;  /* 0x000000f000777202 */ /* 0x000fc40000000f00 */
[----:B------:R-:W-:Y:S02]  /*df00*/  MOV R124, R241 ;  /* 0x000000f1007c7202 */ /* 0x000fe40000000f00 */
[----:B------:R-:W-:Y:S01]  /*df10*/  MOV R118, R243 ;  /* 0x000000f300767202 */ /* 0x000fe20000000f00 */
[C---:B------:R-:W-:Y:S01]  /*df20*/  HMMA.16816.F32.BF16 R244, R4.reuse, R18, R72 ;  /* 0x0000001204f4723c */ /* 0x040fe20000041848 */
[----:B------:R-:W-:Y:S05]  /*df30*/  LDSM.16.MT88.4 R16, [R193+0x15000] ;  /* 0x01500000c110783b */ /* 0x000fea0000004200 */
[C---:B----4-:R-:W-:Y:S06]  /*df40*/  HMMA.16816.F32.BF16 R72, R4.reuse, R12, R60 ;  /* 0x0000000c0448723c */ /* 0x050fec000004183c */
[C---:B------:R-:W-:Y:S01]  /*df50*/  HMMA.16816.F32.BF16 R240, R4.reuse, R14, R40 ;  /* 0x0000000e04f0723c */ /* 0x040fe20000041828 */
[----:B------:R-:W3:Y:S05]  /*df60*/  LDSM.16.MT88.4 R12, [R194+0x15000] ;  /* 0x01500000c20c783b */ /* 0x000eea0000004200 */
[C---:B------:R-:W-:Y:S06]  /*df70*/  HMMA.16816.F32.BF16 R80, R4.reuse, R20, R56 ;  /* 0x000000140450723c */ /* 0x040fec0000041838 */
[----:B------:R-:W-:Y:S01]  /*df80*/  HMMA.16816.F32.BF16 R44, R4, R22, R68 ;  /* 0x00000016042c723c */ /* 0x000fe20000041844 */
[----:B------:R-:W4:Y:S01]  /*df90*/  LDSM.16.MT88.4 R20, [R196+0x15000] ;  /* 0x01500000c414783b */ /* 0x000f220000004200 */
[----:B------:R-:W-:Y:S01]  /*dfa0*/  IMAD.MOV.U32 R42, RZ, RZ, R186 ;  /* 0x000000ffff2a7224 */ /* 0x000fe200078e00ba */
[----:B------:R-:W-:-:S03]  /*dfb0*/  MOV R43, R187 ;  /* 0x000000bb002b7202 */ /* 0x000fc60000000f00 */
[C---:B------:R-:W-:Y:S06]  /*dfc0*/  HMMA.16816.F32.BF16 R184, R4.reuse, R28, R52 ;  /* 0x0000001c04b8723c */ /* 0x040fec0000041834 */
[C---:B-1----:R-:W-:Y:S06]  /*dfd0*/  HMMA.16816.F32.BF16 R52, R4.reuse, R32, R76 ;  /* 0x000000200434723c */ /* 0x042fec000004184c */
[C---:B--2---:R-:W-:Y:S06]  /*dfe0*/  HMMA.16816.F32.BF16 R68, R4.reuse, R24, R108 ;  /* 0x000000180444723c */ /* 0x044fec000004186c */
[C---:B------:R-:W-:Y:S01]  /*dff0*/  HMMA.16816.F32.BF16 R76, R4.reuse, R26, R132 ;  /* 0x0000001a044c723c */ /* 0x040fe20000041884 */
[----:B------:R-:W1:Y:S05]  /*e000*/  LDSM.16.MT88.4 R24, [R194+0x17000] ;  /* 0x01700000c218783b */ /* 0x000e6a0000004200 */
[----:B------:R-:W-:Y:S01]  /*e010*/  HMMA.16816.F32.BF16 R172, R4, R30, R64 ;  /* 0x0000001e04ac723c */ /* 0x000fe20000041840 */
[----:B------:R-:W2:Y:S01]  /*e020*/  LDSM.16.MT88.4 R28, [R193+0x17000] ;  /* 0x01700000c11c783b */ /* 0x000ea20000004200 */
[----:B------:R-:W-:Y:S01]  /*e030*/  FFMA.FTZ R3, R3, UR6, -R9 ;  /* 0x0000000603037c23 */ /* 0x000fe20008010809 */
[----:B------:R-:W-:Y:S01]  /*e040*/  IMAD.MOV.U32 R134, RZ, RZ, R43 ;  /* 0x000000ffff867224 */ /* 0x000fe200078e002b */
[----:B------:R-:W-:-:S02]  /*e050*/  MOV R135, R124 ;  /* 0x0000007c00877202 */ /* 0x000fc40000000f00 */
[----:B------:R4:W-:Y:S01]  /*e060*/  MUFU.EX2 R132, R3 ;  /* 0x0000000300847308 */ /* 0x0009e20000000800 */
[C---:B------:R-:W-:Y:S01]  /*e070*/  HMMA.16816.F32.BF16 R60, R4.reuse, R34, R84 ;  /* 0x00000022043c723c */ /* 0x040fe20000041854 */
[----:B------:R-:W2:Y:S01]  /*e080*/  LDSM.16.MT88.4 R32, [R195+0x15000] ;  /* 0x01500000c320783b */ /* 0x000ea20000004200 */
[----:B------:R-:W-:Y:S01]  /*e090*/  MOV R66, R232 ;  /* 0x000000e800427202 */ /* 0x000fe20000000f00 */
[----:B------:R-:W-:Y:S01]  /*e0a0*/  IMAD.MOV.U32 R67, RZ, RZ, R233 ;  /* 0x000000ffff437224 */ /* 0x000fe200078e00e9 */
[----:B------:R-:W-:Y:S02]  /*e0b0*/  MOV R40, R234 ;  /* 0x000000ea00287202 */ /* 0x000fe40000000f00 */
[----:B------:R-:W-:Y:S02]  /*e0c0*/  MOV R41, R235 ;  /* 0x000000eb00297202 */ /* 0x000fe40000000f00 */
[----:B---3--:R-:W-:Y:S01]  /*e0d0*/  HMMA.16816.F32.BF16 R232, R4, R14, R92 ;  /* 0x0000000e04e8723c */ /* 0x008fe2000004185c */
[----:B------:R-:W-:Y:S01]  /*e0e0*/  MOV R111, R42 ;  /* 0x0000002a006f7202 */ /* 0x000fe20000000f00 */
[----:B------:R-:W-:-:S02]  /*e0f0*/  IMAD.MOV.U32 R109, RZ, RZ, R176 ;  /* 0x000000ffff6d7224 */ /* 0x000fc400078e00b0 */
[----:B----4-:R-:W-:Y:S02]  /*e100*/  FFMA.FTZ R3, R134, UR6, -R9 ;  /* 0x0000000686037c23 */ /* 0x010fe40008010809 */
[C---:B------:R-:W-:Y:S01]  /*e110*/  HMMA.16816.F32.BF16 R92, R4.reuse, R22, R88 ;  /* 0x00000016045c723c */ /* 0x040fe20000041858 */
[----:B------:R-:W-:Y:S01]  /*e120*/  MOV R108, R125 ;  /* 0x0000007d006c7202 */ /* 0x000fe20000000f00 */
        /* <DEDUP_REMOVED lines=12> */
[----:B------:R-:W-:Y:S01]  /*e1f0*/  LDSM.16.MT88.4 R88, [R196+0x15800] ;  /* 0x01580000c458783b */ /* 0x000fe20000004200 */
[----:B------:R-:W-:Y:S01]  /*e200*/  MOV R56, R178 ;  /* 0x000000b200387202 */ /* 0x000fe20000000f00 */
[--C-:B---3--:R-:W-:Y:S01]  /*e210*/  FFMA.FTZ R3, R135, UR6, -R9.reuse ;  /* 0x0000000687037c23 */ /* 0x108fe20008010809 */
[C---:B------:R-:W-:Y:S01]  /*e220*/  HMMA.16816.F32.BF16 R180, R4.reuse, R16, R104 ;  /* 0x0000001004b4723c */ /* 0x040fe20000041868 */
[----:B------:R-:W-:Y:S01]  /*e230*/  MOV R134, R109 ;  /* 0x0000006d00867202 */ /* 0x000fe20000000f00 */
[----:B------:R-:W-:Y:S01]  /*e240*/  LDSM.16.MT88.4 R96, [R195+0x15800] ;  /* 0x01580000c360783b */ /* 0x000fe20000004200 */
[----:B------:R3:W-:Y:S03]  /*e250*/  MUFU.EX2 R21, R3 ;  /* 0x0000000300157308 */ /* 0x0007e60000000800 */
[C---:B------:R-:W-:Y:S01]  /*e260*/  HMMA.16816.F32.BF16 R236, R4.reuse, R18, R112 ;  /* 0x0000001204ec723c */ /* 0x040fe20000041870 */
[----:B------:R-:W4:Y:S05]  /*e270*/  LDSM.16.MT88.4 R16, [R196+0x17000] ;  /* 0x01700000c410783b */ /* 0x000f2a0000004200 */
[----:B------:R-:W-:Y:S01]  /*e280*/  HMMA.16816.F32.BF16 R176, R4, R12, R100 ;  /* 0x0000000c04b0723c */ /* 0x000fe20000041864 */
[----:B------:R-:W4:Y:S01]  /*e290*/  LDSM.16.MT88.4 R12, [R195+0x17000] ;  /* 0x01700000c30c783b */ /* 0x000f220000004200 */
[----:B------:R-:W-:Y:S01]  /*e2a0*/  MOV R133, R108 ;  /* 0x0000006c00857202 */ /* 0x000fe20000000f00 */
[----:B---3--:R-:W-:Y:S01]  /*e2b0*/  FFMA.FTZ R3, R111, UR6, -R9 ;  /* 0x000000066f037c23 */ /* 0x008fe20008010809 */
[----:B------:R-:W-:-:S03]  /*e2c0*/  MOV R113, R134 ;  /* 0x0000008600717202 */ /* 0x000fc60000000f00 */
[----:B------:R3:W4:Y:S01]  /*e2d0*/  MUFU.EX2 R20, R3 ;  /* 0x0000000300147308 */ /* 0x0007220000000800 */
[----:B------:R-:W-:Y:S01]  /*e2e0*/  MOV R134, R64 ;  /* 0x0000004000867202 */ /* 0x000fe20000000f00 */
[----:B------:R-:W-:Y:S01]  /*e2f0*/  IMAD.MOV.U32 R107, RZ, RZ, R40 ;  /* 0x000000ffff6b7224 */ /* 0x000fe200078e0028 */
[----:B------:R-:W-:Y:S01]  /*e300*/  MOV R106, R41 ;  /* 0x00000029006a7202 */ /* 0x000fe20000000f00 */
[----:B------:R-:W-:Y:S01]  /*e310*/  IMAD.MOV.U32 R41, RZ, RZ, R118 ;  /* 0x000000ffff297224 */ /* 0x000fe200078e0076 */
[----:B------:R-:W-:Y:S02]  /*e320*/  MOV R64, R42 ;  /* 0x0000002a00407202 */ /* 0x000fe40000000f00 */
[----:B------:R-:W-:Y:S02]  /*e330*/  MOV R104, R116 ;  /* 0x0000007400687202 */ /* 0x000fe40000000f00 */
[----:B------:R-:W-:Y:S02]  /*e340*/  MOV R40, R117 ;  /* 0x0000007500287202 */ /* 0x000fe40000000f00 */
[----:B------:R-:W-:-:S02]  /*e350*/  MOV R42, R119 ;  /* 0x00000077002a7202 */ /* 0x000fc40000000f00 */
[----:B-1----:R-:W-:Y:S01]  /*e360*/  HMMA.16816.F32.BF16 R116, R4, R24, R160 ;  /* 0x000000180474723c */ /* 0x002fe200000418a0 */
[----:B------:R-:W1:Y:S01]  /*e370*/  LDSM.16.MT88.4 R160, [R195+0x11800] ;  /* 0x01180000c3a0783b */ /* 0x000e620000004200 */
[----:B---3--:R-:W-:Y:S01]  /*e380*/  FFMA.FTZ R3, R11, UR6, -R8 ;  /* 0x000000060b037c23 */ /* 0x008fe20008010808 */
[----:B------:R-:W-:-:S03]  /*e390*/  IMAD.MOV.U32 R135, RZ, RZ, R110 ;  /* 0x000000ffff877224 */ /* 0x000fc600078e006e */
[----:B------:R3:W-:Y:S01]  /*e3a0*/  MUFU.EX2 R11, R3 ;  /* 0x00000003000b7308 */ /* 0x0007e20000000800 */
[C---:B--2---:R-:W-:Y:S01]  /*e3b0*/  HMMA.16816.F32.BF16 R108, R4.reuse, R28, R152 ;  /* 0x0000001c046c723c */ /* 0x044fe20000041898 */
[----:B------:R-:W2:Y:S01]  /*e3c0*/  LDSM.16.MT88.4 R152, [R196+0x11800] ;  /* 0x01180000c498783b */ /* 0x000ea20000004200 */
[--C-:B---3--:R-:W-:Y:S01]  /*e3d0*/  FFMA.FTZ R3, R133, UR6, -R8.reuse ;  /* 0x0000000685037c23 */ /* 0x108fe20008010808 */
[----:B------:R-:W-:Y:S02]  /*e3e0*/  IMAD.MOV.U32 R133, RZ, RZ, R65 ;  /* 0x000000ffff857224 */ /* 0x000fe400078e0041 */
[----:B------:R-:W-:Y:S01]  /*e3f0*/  IMAD.MOV.U32 R65, RZ, RZ, R43 ;  /* 0x000000ffff417224 */ /* 0x000fe200078e002b */
[----:B------:R-:W-:Y:S02]  /*e400*/  MOV R43, R10 ;  /* 0x0000000a002b7202 */ /* 0x000fe40000000f00 */
[----:B------:R3:W1:Y:S01]  /*e410*/  MUFU.EX2 R10, R3 ;  /* 0x00000003000a7308 */ /* 0x0006620000000800 */
[----:B------:R-:W-:Y:S01]  /*e420*/  HMMA.16816.F32.BF16 R100, R4, R32, R136 ;  /* 0x000000200464723c */ /* 0x000fe20000041888 */
[----:B------:R-:W2:Y:S01]  /*e430*/  LDSM.16.MT88.4 R136, [R193+0x11800] ;  /* 0x01180000c188783b */ /* 0x000ea20000004200 */
[----:B---3--:R-:W-:-:S05]  /*e440*/  FFMA.FTZ R3, R127, UR6, -R8 ;  /* 0x000000067f037c23 */ /* 0x008fca0008010808 */
[----:B------:R3:W-:Y:S01]  /*e450*/  MUFU.EX2 R9, R3 ;  /* 0x0000000300097308 */ /* 0x0007e20000000800 */
[----:B------:R-:W-:Y:S01]  /*e460*/  MOV R114, R66 ;  /* 0x0000004200727202 */ /* 0x000fe20000000f00 */
[----:B---3--:R-:W-:-:S06]  /*e470*/  FFMA.FTZ R3, R113, UR6, -R8 ;  /* 0x0000000671037c23 */ /* 0x008fcc0008010808 */
[----:B------:R-:W3:Y:S01]  /*e480*/  MUFU.EX2 R3, R3 ;  /* 0x0000000300037308 */ /* 0x000ee20000000800 */
[----:B------:R-:W-:Y:S01]  /*e490*/  MOV R115, R67 ;  /* 0x0000004300737202 */ /* 0x000fe20000000f00 */
[C---:B------:R-:W-:Y:S01]  /*e4a0*/  HMMA.16816.F32.BF16 R32, R4.reuse, R34, R144 ;  /* 0x000000220420723c */ /* 0x040fe20000041890 */
[----:B------:R-:W-:Y:S01]  /*e4b0*/  MOV R66, R124 ;  /* 0x0000007c00427202 */ /* 0x000fe20000000f00 */
[----:B------:R-:W-:Y:S01]  /*e4c0*/  IMAD.MOV.U32 R105, RZ, RZ, R126 ;  /* 0x000000ffff697224 */ /* 0x000fe200078e007e */
[----:B------:R-:W-:Y:S01]  /*e4d0*/  MOV R67, R125 ;  /* 0x0000007d00437202 */ /* 0x000fe20000000f00 */
[----:B------:R-:W2:Y:S01]  /*e4e0*/  LDSM.16.MT88.4 R144, [R194+0x11800] ;  /* 0x01180000c290783b */ /* 0x000ea20000004200 */
[----:B------:R-:W-:Y:S01]  /*e4f0*/  IMAD.MOV.U32 R23, RZ, RZ, R114 ;  /* 0x000000ffff177224 */ /* 0x000fe200078e0072 */
[----:B----4-:R-:W-:Y:S01]  /*e500*/  HMMA.16816.F32.BF16 R124, R4, R16, R168 ;  /* 0x00000010047c723c */ /* 0x010fe200000418a8 */
[----:B------:R-:W-:Y:S01]  /*e510*/  MOV R8, R115 ;  /* 0x0000007300087202 */ /* 0x000fe20000000f00 */
[----:B------:R-:W-:Y:S01]  /*e520*/  IMAD.MOV.U32 R113, RZ, RZ, R41 ;  /* 0x000000ffff717224 */ /* 0x000fe200078e0029 */
[----:B------:R-:W-:-:S02]  /*e530*/  MOV R112, R40 ;  /* 0x0000002800707202 */ /* 0x000fc40000000f00 */
[----:B------:R-:W-:Y:S01]  /*e540*/  MOV R114, R42 ;  /* 0x0000002a00727202 */ /* 0x000fe20000000f00 */
[C---:B------:R-:W-:Y:S01]  /*e550*/  HMMA.16816.F32.BF16 R168, R4.reuse, R12, R120 ;  /* 0x0000000c04a8723c */ /* 0x040fe20000041878 */
[----:B------:R-:W-:Y:S01]  /*e560*/  MOV R115, R43 ;  /* 0x0000002b00737202 */ /* 0x000fe20000000f00 */
[----:B------:R-:W-:Y:S04]  /*e570*/  LDSM.16.MT88.4 R120, [R196+0x17800] ;  /* 0x01780000c478783b */ /* 0x000fe80000004200 */
[----:B------:R-:W-:Y:S01]  /*e580*/  HMMA.16816.F32.BF16 R12, R4, R14, R128 ;  /* 0x0000000e040c723c */ /* 0x000fe20000041880 */
[----:B------:R-:W4:Y:S06]  /*e590*/  LDSM.16.MT88.4 R40, [R193+0x13800] ;  /* 0x01380000c128783b */ /* 0x000f2c0000004200 */
[----:B------:R-:W-:-:S02]  /*e5a0*/  F2FP.BF16.F32.PACK_AB R128, R22, R132 ;  /* 0x000000841680723e */ /* 0x000fc400000010ff */
[----:B------:R-:W-:Y:S02]  /*e5b0*/  F2FP.BF16.F32.PACK_AB R130, R20, R21 ;  /* 0x000000151482723e */ /* 0x000fe400000010ff */
[----:B-1----:R-:W-:Y:S02]  /*e5c0*/  F2FP.BF16.F32.PACK_AB R129, R10, R11 ;  /* 0x0000000b0a81723e */ /* 0x002fe400000010ff */
[----:B---3--:R-:W-:Y:S01]  /*e5d0*/  F2FP.BF16.F32.PACK_AB R131, R3, R9 ;  /* 0x000000090383723e */ /* 0x008fe200000010ff */
[----:B------:R-:W-:Y:S06]  /*e5e0*/  HMMA.16816.F32.BF16 R16, R4, R18, R164 ;  /* 0x000000120410723c */ /* 0x000fec00000418a4 */
[C---:B------:R-:W-:Y:S01]  /*e5f0*/  HMMA.16816.F32.BF16 R164, R128.reuse, R160, R72 ;  /* 0x000000a080a4723c */ /* 0x040fe20000041848 */
[----:B------:R-:W-:Y:S05]  /*e600*/  LDSM.16.MT88.4 R72, [R193+0x15800] ;  /* 0x01580000c148783b */ /* 0x000fea0000004200 */
[----:B------:R-:W-:Y:S06]  /*e610*/  HMMA.16816.F32.BF16 R160, R128, R162, R240 ;  /* 0x000000a280a0723c */ /* 0x000fec00000418f0 */
[----:B------:R-:W-:Y:S01]  /*e620*/  HMMA.16816.F32.BF16 R28, R4, R30, R156 ;  /* 0x0000001e041c723c */ /* 0x000fe2000004189c */
[----:B------:R-:W-:Y:S01]  /*e630*/  MOV R241, R105 ;  /* 0x0000006900f17202 */ /* 0x000fe20000000f00 */
[----:B------:R-:W-:Y:S01]  /*e640*/  IMAD.MOV.U32 R240, RZ, RZ, R104 ;  /* 0x000000fffff07224 */ /* 0x000fe200078e0068 */
[----:B------:R-:W-:Y:S01]  /*e650*/  MOV R242, R106 ;  /* 0x0000006a00f27202 */ /* 0x000fe20000000f00 */
[----:B------:R-:W-:-:S02]  /*e660*/  IMAD.MOV.U32 R243, RZ, RZ, R107 ;  /* 0x000000fffff37224 */ /* 0x000fc400078e006b */
[C---:B--2---:R-:W-:Y:S01]  /*e670*/  HMMA.16816.F32.BF16 R156, R128.reuse, R152, R188 ;  /* 0x00000098809c723c */ /* 0x044fe200000418bc */
[----:B------:R-:W-:Y:S01]  /*e680*/  FFMA.FTZ R2, R241, R2, R240 ;  /* 0x00000002f1027223 */ /* 0x000fe200000100f0 */
[----:B------:R-:W-:Y:S01]  /*e690*/  FFMA.FTZ R0, R243, R0, R242 ;  /* 0x00000000f3007223 */ /* 0x000fe200000100f2 */
[----:B------:R-:W-:Y:S03]  /*e6a0*/  LDSM.16.MT88.4 R104, [R193+0x17800] ;  /* 0x01780000c168783b */ /* 0x000fe60000004200 */
[----:B------:R-:W-:Y:S07]  /*e6b0*/  HMMA.16816.F32.BF16 R152, R128, R154, R244 ;  /* 0x0000009a8098723c */ /* 0x000fee00000418f4 */
[----:B------:R-:W-:-:S02]  /*e6c0*/  MOV R244, R114 ;  /* 0x0000007200f47202 */ /* 0x000fc40000000f00 */
[----:B------:R-:W-:Y:S01]  /*e6d0*/  MOV R245, R115 ;  /* 0x0000007300f57202 */ /* 0x000fe20000000f00 */
[----:B------:R-:W-:Y:S01]  /*e6e0*/  IMAD.MOV.U32 R246, RZ, RZ, R113 ;  /* 0x000000fffff67224 */ /* 0x000fe200078e0071 */
[----:B------:R-:W-:Y:S01]  /*e6f0*/  MOV R247, R112 ;  /* 0x0000007000f77202 */ /* 0x000fe20000000f00 */
[----:B------:R-:W-:Y:S01]  /*e700*/  FADD.FTZ R2, R244, R2 ;  /* 0x00000002f4027221 */ /* 0x000fe20000010000 */
        /* <DEDUP_REMOVED lines=8> */
[----:B------:R-:W-:Y:S01]  /*e790*/  HMMA.16816.F32.BF16 R24, R4, R26, R140 ;  /* 0x0000001a0418723c */ /* 0x000fe2000004188c */
[----:B------:R-:W-:Y:S01]  /*e7a0*/  FADD.FTZ R0, R189, R0 ;  /* 0x00000000bd007221 */ /* 0x000fe20000010000 */
[----:B------:R-:W-:Y:S01]  /*e7b0*/  LDSM.16.MT88.4 R64, [R195+0x13800] ;  /* 0x01380000c340783b */ /* 0x000fe20000004200 */
[----:B------:R-:W-:-:S03]  /*e7c0*/  FADD.FTZ R2, R190, R2 ;  /* 0x00000002be027221 */ /* 0x000fc60000010000 */
[C---:B------:R-:W-:Y:S01]  /*e7d0*/  HMMA.16816.F32.BF16 R140, R128.reuse, R136, R224 ;  /* 0x00000088808c723c */ /* 0x040fe200000418e0 */
[----:B------:R-:W-:Y:S01]  /*e7e0*/  FADD.FTZ R0, R191, R0 ;  /* 0x00000000bf007221 */ /* 0x000fe20000010000 */
[----:B------:R-:W-:Y:S04]  /*e7f0*/  LDSM.16.MT88.4 R112, [R194+0x17800] ;  /* 0x01780000c270783b */ /* 0x000fe80000004200 */
[----:B------:R-:W-:Y:S01]  /*e800*/  HMMA.16816.F32.BF16 R148, R128, R144, R148 ;  /* 0x000000908094723c */ /* 0x000fe20000041894 */
[----:B------:R-:W-:Y:S01]  /*e810*/  MOV R225, R58 ;  /* 0x0000003a00e17202 */ /* 0x000fe20000000f00 */
[----:B------:R-:W-:Y:S01]  /*e820*/  IMAD.MOV.U32 R224, RZ, RZ, R59 ;  /* 0x000000ffffe07224 */ /* 0x000fe200078e003b */
[----:B------:R-:W-:Y:S01]  /*e830*/  MOV R226, R57 ;  /* 0x0000003900e27202 */ /* 0x000fe20000000f00 */
[----:B------:R-:W-:Y:S01]  /*e840*/  IMAD.MOV.U32 R227, RZ, RZ, R56 ;  /* 0x000000ffffe37224 */ /* 0x000fe200078e0038 */
[----:B------:R-:W-:Y:S01]  /*e850*/  LDSM.16.MT88.4 R4, [R195+0x17800] ;  /* 0x01780000c304783b */ /* 0x000fe20000004200 */
[----:B------:R-:W-:Y:S01]  /*e860*/  FADD.FTZ R2, R224, R2 ;  /* 0x00000002e0027221 */ /* 0x000fe20000010000 */
[----:B------:R-:W-:-:S02]  /*e870*/  FADD.FTZ R0, R225, R0 ;  /* 0x00000000e1007221 */ /* 0x000fc40000010000 */
[----:B------:R-:W1:Y:S01]  /*e880*/  LDSM.16.MT88.4 R56, [R196+0x13800] ;  /* 0x01380000c438783b */ /* 0x000e620000004200 */
[----:B------:R-:W-:Y:S01]  /*e890*/  HMMA.16816.F32.BF16 R144, R128, R146, R36 ;  /* 0x000000928090723c */ /* 0x000fe20000041824 */
[----:B------:R-:W-:Y:S01]  /*e8a0*/  FADD.FTZ R2, R226, R2 ;  /* 0x00000002e2027221 */ /* 0x000fe20000010000 */
[----:B------:R-:W-:-:S04]  /*e8b0*/  FADD.FTZ R0, R227, R0 ;  /* 0x00000000e3007221 */ /* 0x000fc80000010000 */
[----:B------:R-:W-:Y:S01]  /*e8c0*/  HMMA.16816.F32.BF16 R136, R128, R138, R48 ;  /* 0x0000008a8088723c */ /* 0x000fe20000041830 */
[----:B------:R-:W2:Y:S01]  /*e8d0*/  LDSM.16.MT88.4 R48, [R194+0x13800] ;  /* 0x01380000c230783b */ /* 0x000ea20000004200 */
[----:B------:R-:W-:-:S04]  /*e8e0*/  FADD.FTZ R2, R8, R2 ;  /* 0x0000000208027221 */ /* 0x000fc80000010000 */
[----:B----4-:R-:W-:Y:S01]  /*e8f0*/  HMMA.16816.F32.BF16 R36, R128, R40, R80 ;  /* 0x000000288024723c */ /* 0x010fe20000041850 */
[----:B------:R-:W3:Y:S01]  /*e900*/  LDSM.16.MT88.4 R80, [R194+0x15800] ;  /* 0x01580000c250783b */ /* 0x000ee20000004200 */
        /* <DEDUP_REMOVED lines=17> */
[----:B------:R-:W-:-:S04]  /*ea20*/  FADD.FTZ R0, R3, R0 ;  /* 0x0000000003007221 */ /* 0x000fc80000010000 */
[C---:B-1----:R-:W-:Y:S01]  /*ea30*/  HMMA.16816.F32.BF16 R52, R128.reuse, R56, R52 ;  /* 0x000000388034723c */ /* 0x042fe20000041834 */
[----:B------:R1:W-:Y:S05]  /*ea40*/  STL [R1+0x24], R2 ;  /* 0x0000240201007387 */ /* 0x0003ea0000100800 */
[C---:B------:R-:W-:Y:S01]  /*ea50*/  HMMA.16816.F32.BF16 R88, R128.reuse, R90, R92 ;  /* 0x0000005a8058723c */ /* 0x040fe2000004185c */
[----:B------:R1:W-:Y:S05]  /*ea60*/  STL [R1+0x28], R0 ;  /* 0x0000280001007387 */ /* 0x0003ea0000100800 */
        /* <DEDUP_REMOVED lines=21> */
[----:B-1----:R-:W-:-:S15]  /*ebc0*/  MOV R132, R229 ;  /* 0x000000e500847202 */ /* 0x002fde0000000f00 */
[----:B------:R-:W-:-:S06]  /*ebd0*/  NOP ;  /* 0x0000000000007918 */ /* 0x000fcc0000000000 */
.L_x_1383:
[----:B------:R-:W-:-:S06]  /*ebe0*/  UISETP.GT.AND UP0, UPT, UR18, UR14, UPT ;  /* 0x0000000e1200728c */ /* 0x000fcc000bf04270 */
[----:B------:R-:W-:-:S13]  /*ebf0*/  PLOP3.LUT P0, PT, PT, PT, UP0, 0x80, 0x0 ;  /* 0x000000000000781c */ /* 0x000fda0003f0f008 */
[----:B------:R-:W-:Y:S05]  /*ec00*/  @!P0 BRA `(.L_x_1387) ;  /* 0x0000004c00c48947 */ /* 0x000fea0003800000 */
[----:B------:R-:W1:Y:S01]  /*ec10*/  S2R R0, SR_TID.X ;  /* 0x0000000000007919 */ /* 0x000e620000002100 */
[----:B------:R-:W-:Y:S01]  /*ec20*/  ULDC UR4, c[0x0][0x260] ;  /* 0x0000980000047ab9 */ /* 0x000fe20000000800 */
[----:B------:R-:W-:Y:S01]  /*ec30*/  IMAD.U32 R2, RZ, RZ, UR23 ;  /* 0x00000017ff027e24 */ /* 0x000fe2000f8e00ff */
[----:B------:R-:W-:Y:S01]  /*ec40*/  SHF.R.S32.HI R251, RZ, 0x1f, R248 ;  /* 0x0000001ffffb7819 */ /* 0x000fe200000114f8 */
[----:B------:R-:W-:Y:S01]  /*ec50*/  IMAD.U32 R6, RZ, RZ, UR4 ;  /* 0x00000004ff067e24 */ /* 0x000fe2000f8e00ff */
[----:B------:R-:W-:Y:S01]  /*ec60*/  ULDC UR4, c[0x0][0x268] ;  /* 0x00009a0000047ab9 */ /* 0x000fe20000000800 */
[----:B------:R-:W-:Y:S01]  /*ec70*/  IMAD.MOV.U32 R134, RZ, RZ, R3 ;  /* 0x000000ffff867224 */ /* 0x000fe200078e0003 */
[----:B------:R-:W-:Y:S01]  /*ec80*/  UIADD3 UR10, UR18, -0x2, URZ ;  /* 0xfffffffe120a7890 */ /* 0x000fe2000fffe03f */
[----:B------:R-:W-:Y:S01]  /*ec90*/  IMAD.U32 R8, RZ, RZ, UR4 ;  /* 0x00000004ff087e24 */ /* 0x000fe2000f8e00ff */
[----:B------:R-:W-:Y:S01]  /*eca0*/  ULDC UR4, c[0x0][0x2d0] ;  /* 0x0000b40000047ab9 */ /* 0x000fe20000000800 */
[----:B------:R-:W-:Y:S01]  /*ecb0*/  IMAD.MOV.U32 R133, RZ, RZ, R132 ;  /* 0x000000ffff857224 */ /* 0x000fe200078e0084 */
[----:B------:R-:W-:Y:S01]  /*ecc0*/  UMOV UR21, URZ ;  /* 0x0000003f00157c82 */ /* 0x000fe20008000000 */
[----:B------:R-:W-:Y:S01]  /*ecd0*/  ULDC UR11, c[0x0][0x2d0] ;  /* 0x0000b400000b7ab9 */ /* 0x000fe20000000800 */
[----:B------:R-:W-:Y:S01]  /*ece0*/  ULDC.64 UR6, c[0x0][0x250] ;  /* 0x0000940000067ab9 */ /* 0x000fe20000000a00 */
[----:B------:R-:W-:Y:S01]  /*ecf0*/  ULDC.64 UR8, c[0x0][0x248] ;  /* 0x0000920000087ab9 */ /* 0x000fe20000000a00 */
[----:B-1----:R-:W-:-:S04]  /*ed00*/  SHF.R.S32.HI R4, RZ, 0x1f, R0 ;  /* 0x0000001fff047819 */ /* 0x002fc80000011400 */
[----:B------:R-:W-:-:S04]  /*ed10*/  LEA.HI R4, R4, R0, RZ, 0x3 ;  /* 0x0000000004047211 */ /* 0x000fc800078f18ff */
[----:B------:R-:W-:-:S05]  /*ed20*/  LOP3.LUT R4, R4, 0xfffffff8, RZ, 0xc0, !PT ;  /* 0xfffffff804047812 */ /* 0x000fca00078ec0ff */
[----:B------:R-:W-:-:S04]  /*ed30*/  IMAD.IADD R4, R0, 0x1, -R4 ;  /* 0x0000000100047824 */ /* 0x000fc800078e0a04 */
[----:B------:R-:W-:-:S05]  /*ed40*/  IMAD.SHL.U32 R4, R4, 0x8, RZ ;  /* 0x0000000804047824 */ /* 0x000fca00078e00ff */
[--C-:B------:R-:W-:Y:S02]  /*ed50*/  SHF.R.S32.HI R5, RZ, 0x1f, R4.reuse ;  /* 0x0000001fff057819 */ /* 0x100fe40000011404 */
[----:B------:R-:W-:Y:S01]  /*ed60*/  ISETP.GE.AND P2, PT, R4, UR4, PT ;  /* 0x0000000404007c0c */ /* 0x000fe2000bf46270 */
[----:B------:R-:W-:Y:S01]  /*ed70*/  ULDC.64 UR4, c[0x0][0x218] ;  /* 0x0000860000047ab9 */ /* 0x000fe20000000a00 */
[----:B------:R-:W-:-:S04]  /*ed80*/  IMAD.WIDE.U32 R6, R6, UR19, R4 ;  /* 0x0000001306067c25 */ /* 0x000fc8000f8e0004 */
[----:B------:R-:W-:Y:S01]  /*ed90*/  IMAD.WIDE.U32 R4, R8, UR19, R4 ;  /* 0x0000001308047c25 */ /* 0x000fe2000f8e0004 */
[----:B------:R-:W-:-:S04]  /*eda0*/  IADD3 R0, P0, R6, UR24, RZ ;  /* 0x0000001806007c10 */ /* 0x000fc8000ff1e0ff */
[----:B------:R-:W-:Y:S01]  /*edb0*/  IADD3.X R6, R2, UR13, R7, P0, !PT ;  /* 0x0000000d02067c10 */ /* 0x000fe200087fe407 */
[----:B------:R-:W-:Y:S01]  /*edc0*/  IMAD.U32 R2, RZ, RZ, UR25 ;  /* 0x00000019ff027e24 */ /* 0x000fe2000f8e00ff */
[----:B------:R-:W-:Y:S01]  /*edd0*/  LEA R8, P1, R0, UR4, 0x1 ;  /* 0x0000000400087c11 */ /* 0x000fe2000f8208ff */
[----:B------:R-:W-:Y:S01]  /*ede0*/  IMAD.MOV.U32 R250, RZ, RZ, R248 ;  /* 0x000000fffffa7224 */ /* 0x000fe200078e00f8 */
[----:B------:R-:W-:Y:S01]  /*edf0*/  IADD3 R252, P0, R4, UR26, RZ ;  /* 0x0000001a04fc7c10 */ /* 0x000fe2000ff1e0ff */
[----:B------:R-:W-:Y:S01]  /*ee00*/  UIADD3 UR13, UR18, -0x1, URZ ;  /* 0xffffffff120d7890 */ /* 0x000fe2000fffe03f */
[----:B------:R-:W-:Y:S01]  /*ee10*/  LEA.HI.X R0, R0, UR5, R6, 0x1, P1 ;  /* 0x0000000500007c11 */ /* 0x000fe200088f0c06 */
[----:B------:R1:W-:Y:S01]  /*ee20*/  STL [R1+0x20], R8 ;  /* 0x0000200801007387 */ /* 0x0003e20000100800 */
[----:B------:R-:W-:Y:S01]  /*ee30*/  IADD3.X R2, R2, UR12, R5, P0, !PT ;  /* 0x0000000c02027c10 */ /* 0x000fe200087fe405 */
[----:B------:R-:W-:Y:S01]  /*ee40*/  ULDC.64 UR4, c[0x0][0x220] ;  /* 0x0000880000047ab9 */ /* 0x000fe20000000a00 */
[----:B------:R-:W2:Y:S01]  /*ee50*/  @!P2 LDC.64 R4, c[0x0][0x220] ;  /* 0x00008800ff04ab82 */ /* 0x000ea20000000a00 */
[----:B------:R3:W-:Y:S01]  /*ee60*/  STL [R1+0x1c], R0 ;  /* 0x00001c0001007387 */ /* 0x0007e20000100800 */
[----:B------:R-:W-:-:S06]  /*ee70*/  IADD3 R6, P1, R248, 0x10, RZ ;  /* 0x00000010f8067810 */ /* 0x000fcc0007f3e0ff */
[----:B-1----:R-:W1:Y:S01]  /*ee80*/  @!P2 LDC.64 R8, c[0x0][0x220] ;  /* 0x00008800ff08ab82 */ /* 0x002e620000000a00 */
[----:B---3--:R-:W-:Y:S01]  /*ee90*/  LEA R0, P0, R252, UR4, 0x1 ;  /* 0x00000004fc007c11 */ /* 0x008fe2000f8008ff */
[----:B------:R-:W-:-:S03]  /*eea0*/  ULDC UR4, c[0x0][0x2ec] ;  /* 0x0000bb0000047ab9 */ /* 0x000fc60000000800 */
[----:B------:R-:W-:Y:S01]  /*eeb0*/  LEA.HI.X R252, R252, UR5, R2, 0x1, P0 ;  /* 0x00000005fcfc7c11 */ /* 0x000fe200080f0c02 */
[----:B------:R-:W-:Y:S01]  /*eec0*/  ULDC UR5, c[0x0][0x39c] ;  /* 0x0000e70000057ab9 */ /* 0x000fe20000000800 */
[C---:B------:R-:W-:Y:S01]  /*eed0*/  IADD3 R2, P0, R248.reuse, 0x20, RZ ;  /* 0x00000020f8027810 */ /* 0x040fe20007f1e0ff */
[----:B-1----:R1:W-:Y:S04]  /*eee0*/  @!P2 STL.64 [R1+0x50], R8 ;  /* 0x000050080100a387 */ /* 0x0023e80000100a00 */
[----:B--2---:R2:W-:Y:S04]  /*eef0*/  @!P2 STL.64 [R1+0x48], R4 ;  /* 0x000048040100a387 */ /* 0x0045e80000100a00 */
[----:B------:R-:W-:Y:S01]  /*ef00*/  STL [R1+0x18], R0 ;  /* 0x0000180001007387 */ /* 0x000fe20000100800 */
[----:B-1----:R-:W1:Y:S08]  /*ef10*/  @!P2 LDC.64 R8, c[0x0][0x220] ;  /* 0x00008800ff08ab82 */ /* 0x002e700000000a00 */
[----:B--2---:R-:W2:Y:S01]  /*ef20*/  @!P2 LDC.64 R4, c[0x0][0x220] ;  /* 0x00008800ff04ab82 */ /* 0x004ea20000000a00 */
[----:B-1----:R-:W-:Y:S04]  /*ef30*/  @!P2 STL.64 [R1+0x40], R8 ;  /* 0x000040080100a387 */ /* 0x002fe80000100a00 */
[----:B--2---:R1:W-:Y:S04]  /*ef40*/  @!P2 STL.64 [R1+0x38], R4 ;  /* 0x000038040100a387 */ /* 0x0043e80000100a00 */
[----:B------:R-:W-:Y:S04]  /*ef50*/  STL [R1+0x8], R6 ;  /* 0x0000080601007387 */ /* 0x000fe80000100800 */
[----:B------:R-:W-:Y:S01]  /*ef60*/  STL [R1], R2 ;  /* 0x0000000201007387 */ /* 0x000fe20000100800 */
[----:B-1----:R-:W-:-:S05]  /*ef70*/  IADD3 R4, P3, R248, 0x30, RZ ;  /* 0x00000030f8047810 */ /* 0x002fca0007f7e0ff */
[----:B------:R-:W-:-:S05]  /*ef80*/  IMAD.X R5, RZ, RZ, R251, P3 ;  /* 0x000000ffff057224 */ /* 0x000fca00018e06fb */
        /* <DEDUP_REMOVED lines=12> */
.L_x_1390:
[----:B------:R-:W2:Y:S01]  /*f050*/  LDL.64 R190, [R1+0x80] ;  /* 0x0000800001be7983 */ /* 0x000ea20000100a00 */
[----:B-1----:R-:W1:Y:S01]  /*f060*/  @!P2 LDC.64 R14, c[0x0][0x218] ;  /* 0x00008600ff0eab82 */ /* 0x002e620000000a00 */
[----:B------:R-:W-:Y:S02]  /*f070*/  UIADD3 UR20, UR18, -0x2, URZ ;  /* 0xfffffffe12147890 */ /* 0x000fe4000fffe03f */
[----:B------:R-:W4:Y:S02]  /*f080*/  LDL.64 R170, [R1+0x68] ;  /* 0x0000680001aa7983 */ /* 0x000f240000100a00 */
        /* <DEDUP_REMOVED lines=9> */
[----:B------:R-:W3:Y:S05]  /*f120*/  @!P2 LDC.64 R10, c[0x0][0x218] ;  /* 0x00008600ff0aab82 */ /* 0x000eea0000000a00 */
[----:B------:R-:W-:Y:S01]  /*f130*/  IMAD.U32 R7, RZ, RZ, UR19 ;  /* 0x00000013ff077e24 */ /* 0x000fe2000f8e00ff */
[C---:B--2---:R-:W-:Y:S04]  /*f140*/  LEA R3, P0, R6.reuse, R190, 0x6 ;  /* 0x000000be06037211 */ /* 0x044fe800078030ff */
[----:B----4-:R-:W-:Y:S02]  /*f150*/  LEA.HI.X R6, R6, R171, R7, 0x6, P0 ;  /* 0x000000ab06067211 */ /* 0x010fe400000f3407 */
[C---:B-1----:R-:W-:Y:S01]  /*f160*/  @!P2 LEA R14, P0, R3.reuse, R14, 0x1 ;  /* 0x0000000e030ea211 */ /* 0x042fe200078008ff */
[----:B------:R-:W1:Y:S03]  /*f170*/  @!P2 LDC.64 R170, c[0x0][0x218] ;  /* 0x00008600ffaaab82 */ /* 0x000e660000000a00 */
        /* <DEDUP_REMOVED lines=94> */
.L_x_1388:
[----:B-12---:R-:W2:Y:S01]  /*f760*/  LDL.64 R2, [R1+0x30] ;  /* 0x0000300001027983 */ /* 0x006ea20000100a00 */
        /* <DEDUP_REMOVED lines=22> */
[----:B------:R-:W4:Y:S04]  /*f8d0*/  LDL.64 R228, [R1] ;  /* 0x0000000001e47983 */ /* 0x000f280000100a00 */
[----:B------:R-:W4:Y:S01]  /*f8e0*/  LDL.64 R226, [R1+0x10] ;  /* 0x0000100001e27983 */ /* 0x000f220000100a00 */
[----:B------:R-:W-:Y:S06]  /*f8f0*/  BAR.SYNC.DEFER_BLOCKING 0x0 ;  /* 0x0000000000007b1d */ /* 0x000fec0000010000 */
[----:B------:R-:W-:Y:S04]  /*f900*/  @P2 STS.128 [R219+0x10000], RZ ;  /* 0x010000ffdb002388 */ /* 0x000fe80000000c00 */
[----:B------:R-:W4:Y:S04]  /*f910*/  LDL R225, [R1+0x20] ;  /* 0x0000200001e17983 */ /* 0x000f280000100800 */
[----:B------:R-:W4:Y:S01]  /*f920*/  LDL R135, [R1+0x1c] ;  /* 0x00001c0001877983 */ /* 0x000f220000100800 */
        /* <DEDUP_REMOVED lines=144> */
[----:B------:R-:W-:Y:S01]  /*10230*/  LDSM.16.M88.4 R184, [R202] ;  /* 0x00000000cab8783b */ /* 0x000fe20000000200 */
[----:B------:R-:W-:Y:S03]  /*10240*/  IMAD R0, R2, UR9, R0 ;  /* 0x0000000902007c24 */ /* 0x000fe6000f8e0200 */
        /* <DEDUP_REMOVED lines=189> */
[----:B------:R-:W-:Y:S06]  /*10e20*/  HMMA.16816.F32.BF16 R32, R184, R178, R32 ;  /* 0x000000b2b820723c */ /* 0x000fec0000041820 */
[C---:B----4-:R-:W-:Y:S06]  /*10e30*/  HMMA.16816.F32.BF16 R4, R180.reuse, R188, R4 ;  /* 0x000000bcb404723c */ /* 0x050fec0000041804 */
[C---:B------:R-:W-:Y:S06]  /*10e40*/  HMMA.16816.F32.BF16 R8, R180.reuse, R190, R8 ;  /* 0x000000beb408723c */ /* 0x040fec0000041808 */
[C---:B-1----:R-:W-:Y:S06]  /*10e50*/  HMMA.16816.F32.BF16 R12, R180.reuse, R168, R12 ;  /* 0x000000a8b40c723c */ /* 0x042fec000004180c */
[C---:B------:R-:W-:Y:S06]  /*10e60*/  HMMA.16816.F32.BF16 R16, R180.reuse, R170, R16 ;  /* 0x000000aab410723c */ /* 0x040fec0000041810 */
[----:B------:R-:W-:Y:S01]  /*10e70*/  FMUL.FTZ R4, R4, UR5 ;  /* 0x0000000504047c20 */ /* 0x000fe20008410000 */
[----:B------:R-:W-:Y:S01]  /*10e80*/  FMUL.FTZ R5, R5, UR5 ;  /* 0x0000000505057c20 */ /* 0x000fe20008410000 */
[----:B------:R-:W-:Y:S01]  /*10e90*/  FMUL.FTZ R6, R6, UR5 ;  /* 0x0000000506067c20 */ /* 0x000fe20008410000 */
[C---:B--2---:R-:W-:Y:S01]  /*10ea0*/  HMMA.16816.F32.BF16 R20, R180.reuse, R172, R20 ;  /* 0x000000acb414723c */ /* 0x044fe20000041814 */
[----:B------:R-:W1:Y:S02]  /*10eb0*/  MUFU.TANH R224, R4 ;  /* 0x0000000400e07308 */ /* 0x000e640000002400 */
[----:B------:R-:W-:Y:S01]  /*10ec0*/  FMUL.FTZ R7, R7, UR5 ;  /* 0x0000000507077c20 */ /* 0x000fe20008410000 */
[----:B------:R-:W-:Y:S01]  /*10ed0*/  FMUL.FTZ R9, R9, UR5 ;  /* 0x0000000509097c20 */ /* 0x000fe20008410000 */
[----:B------:R-:W-:Y:S01]  /*10ee0*/  FMUL.FTZ R8, R8, UR5 ;  /* 0x0000000508087c20 */ /* 0x000fe20008410000 */
[----:B------:R-:W-:Y:S01]  /*10ef0*/  FMUL.FTZ R11, R11, UR5 ;  /* 0x000000050b0b7c20 */ /* 0x000fe20008410000 */
[C---:B------:R-:W-:Y:S04]  /*10f00*/  HMMA.16816.F32.BF16 R24, R180.reuse, R174, R24 ;  /* 0x000000aeb418723c */ /* 0x040fe80000041818 */
[----:B------:R2:W3:Y:S01]  /*10f10*/  MUFU.TANH R189, R5 ;  /* 0x0000000500bd7308 */ /* 0x0004e20000002400 */
[----:B------:R-:W-:Y:S01]  /*10f20*/  FMUL.FTZ R10, R10, UR5 ;  /* 0x000000050a0a7c20 */ /* 0x000fe20008410000 */
[----:B------:R-:W-:Y:S01]  /*10f30*/  FMUL.FTZ R12, R12, UR5 ;  /* 0x000000050c0c7c20 */ /* 0x000fe20008410000 */
[----:B------:R-:W-:Y:S01]  /*10f40*/  FMUL.FTZ R13, R13, UR5 ;  /* 0x000000050d0d7c20 */ /* 0x000fe20008410000 */
[----:B------:R-:W-:Y:S06]  /*10f50*/  FMUL.FTZ R14, R14, UR5 ;  /* 0x000000050e0e7c20 */ /* 0x000fec0008410000 */
[----:B------:R-:W4:Y:S10]  /*10f60*/  MUFU.TANH R188, R6 ;  /* 0x0000000600bc7308 */ /* 0x000f340000002400 */
[----:B------:R1:W1:Y:S01]  /*10f70*/  MUFU.TANH R187, R7 ;  /* 0x0000000700bb7308 */ /* 0x0002620000002400 */
[----:B--2---:R-:W-:Y:S01]  /*10f80*/  IMAD.WIDE.U32 R4, R2, UR8, RZ ;  /* 0x0000000802047c25 */ /* 0x004fe2000f8e00ff */
[----:B------:R-:W-:Y:S03]  /*10f90*/  LEA R2, P0, R132, R230, 0x6 ;  /* 0x000000e684027211 */ /* 0x000fe600078030ff */
[----:B------:R-:W-:Y:S01]  /*10fa0*/  IMAD.IADD R0, R5, 0x1, R0 ;  /* 0x0000000105007824 */ /* 0x000fe200078e0200 */
[----:B------:R-:W-:Y:S04]  /*10fb0*/  LEA R178, P1, R4, R225, 0x1 ;  /* 0x000000e104b27211 */ /* 0x000fe800078208ff */
[----:B------:R2:W2:Y:S01]  /*10fc0*/  MUFU.TANH R185, R9 ;  /* 0x0000000900b97308 */ /* 0x0004a20000002400 */
[----:B------:R-:W-:Y:S02]  /*10fd0*/  LEA.HI.X.SX32 R3, R132, R231, 0x6, P0 ;  /* 0x000000e784037211 */ /* 0x000fe400000f36ff */
[----:B------:R-:W-:Y:S02]  /*10fe0*/  LEA.HI.X R179, R4, R135, R0, 0x1, P1 ;  /* 0x0000008704b37211 */ /* 0x000fe400008f0c00 */
[C---:B------:R-:W-:Y:S01]  /*10ff0*/  LEA R176, P0, R132.reuse, R228, 0x6 ;  /* 0x000000e484b07211 */ /* 0x040fe200078030ff */
[----:B------:R-:W-:Y:S01]  /*11000*/  IMAD R0, R3, UR8, RZ ;  /* 0x0000000803007c24 */ /* 0x000fe2000f8e02ff */
[----:B------:R-:W3:Y:S03]  /*11010*/  S2R R228, SR_TID.X ;  /* 0x0000000000e47919 */ /* 0x000ee60000002100 */
[----:B------:R4:W2:Y:S01]  /*11020*/  MUFU.TANH R186, R8 ;  /* 0x0000000800ba7308 */ /* 0x0008a20000002400 */
[----:B------:R-:W-:Y:S01]  /*11030*/  LEA.HI.X.SX32 R177, R132, R229, 0x6, P0 ;  /* 0x000000e584b17211 */ /* 0x000fe200000f36ff */
[C---:B------:R-:W-:Y:S01]  /*11040*/  IMAD R0, R2.reuse, UR9, R0 ;  /* 0x0000000902007c24 */ /* 0x040fe2000f8e0200 */
[----:B-1----:R-:W1:Y:S01]  /*11050*/  LDSM.16.M88.4 R4, [R197+0x7800] ;  /* 0x00780000c504783b */ /* 0x002e620000000200 */
[----:B------:R-:W-:Y:S01]  /*11060*/  IMAD.WIDE.U32 R2, R2, UR8, RZ ;  /* 0x0000000802027c25 */ /* 0x000fe2000f8e00ff */
[----:B------:R-:W-:Y:S05]  /*11070*/  DEPBAR.LE SB0, 0x0 ;  /* 0x000080000000791a */ /* 0x000fea0000000000 */
[----:B------:R1:W1:Y:S01]  /*11080*/  MUFU.TANH R184, R10 ;  /* 0x0000000a00b87308 */ /* 0x0002620000002400 */
[----:B------:R-:W-:Y:S01]  /*11090*/  IMAD.IADD R3, R3, 0x1, R0 ;  /* 0x0000000103037824 */ /* 0x000fe200078e0200 */
[----:B------:R-:W-:Y:S01]  /*110a0*/  BAR.SYNC.DEFER_BLOCKING 0x0 ;  /* 0x0000000000007b1d */ /* 0x000fe20000010000 */
[C---:B------:R-:W-:Y:S01]  /*110b0*/  LEA R168, P0, R2.reuse, R225, 0x1 ;  /* 0x000000e102a87211 */ /* 0x040fe200078008ff */
[----:B------:R-:W-:Y:S03]  /*110c0*/  IMAD R0, R177, UR8, RZ ;  /* 0x00000008b1007c24 */ /* 0x000fe6000f8e02ff */
[----:B------:R-:W-:Y:S03]  /*110d0*/  LEA.HI.X R169, R2, R135, R3, 0x1, P0 ;  /* 0x0000008702a97211 */ /* 0x000fe600000f0c03 */
[----:B------:R-:W1:Y:S01]  /*110e0*/  MUFU.TANH R173, R12 ;  /* 0x0000000c00ad7308 */ /* 0x000e620000002400 */
[----:B------:R-:W-:Y:S01]  /*110f0*/  IMAD R3, R176, UR9, R0 ;  /* 0x00000009b0037c24 */ /* 0x000fe2000f8e0200 */
[----:B------:R-:W-:Y:S01]  /*11100*/  LEA R2, P0, R132, R226, 0x6 ;  /* 0x000000e284027211 */ /* 0x000fe200078030ff */
[----:B------:R-:W-:Y:S04]  /*11110*/  IMAD.WIDE.U32 R176, R176, UR8, RZ ;  /* 0x00000008b0b07c25 */ /* 0x000fe8000f8e00ff */
[----:B--2---:R-:W-:Y:S03]  /*11120*/  IMAD.IADD R9, R177, 0x1, R3 ;  /* 0x00000001b1097824 */ /* 0x004fe600078e0203 */
[----:B------:R-:W2:Y:S01]  /*11130*/  MUFU.TANH R172, R13 ;  /* 0x0000000d00ac7308 */ /* 0x000ea20000002400 */
[----:B----4-:R-:W-:Y:S01]  /*11140*/  LEA R8, P1, R176, R225, 0x1 ;  /* 0x000000e1b0087211 */ /* 0x010fe200078208ff */
[----:B------:R-:W-:Y:S01]  /*11150*/  IMAD.U32 R0, RZ, RZ, UR12 ;  /* 0x0000000cff007e24 */ /* 0x000fe2000f8e00ff */
[----:B------:R-:W-:Y:S01]  /*11160*/  LEA.HI.X.SX32 R3, R132, R227, 0x6, P0 ;  /* 0x000000e384037211 */ /* 0x000fe200000f36ff */
[----:B------:R-:W-:Y:S01]  /*11170*/  FMUL.FTZ R132, R15, UR5 ;  /* 0x000000050f847c20 */ /* 0x000fe20008410000 */
[----:B------:R-:W-:Y:S01]  /*11180*/  LEA.HI.X R9, R176, R135, R9, 0x1, P1 ;  /* 0x00000087b0097211 */ /* 0x000fe200008f0c09 */
[----:B---3--:R-:W-:Y:S04]  /*11190*/  IMAD.SHL.U32 R228, R228, 0x2, RZ ;  /* 0x00000002e4e47824 */ /* 0x008fe800078e00ff */
[----:B------:R3:W4:Y:S01]  /*111a0*/  MUFU.TANH R176, R11 ;  /* 0x0000000b00b07308 */ /* 0x0007220000002400 */
[----:B------:R-:W-:Y:S01]  /*111b0*/  IMAD R3, R3, UR8, RZ ;  /* 0x0000000803037c24 */ /* 0x000fe2000f8e02ff */
[----:B------:R-:W-:Y:S05]  /*111c0*/  LOP3.LUT R228, R228, 0x6, RZ, 0xc0, !PT ;  /* 0x00000006e4e47812 */ /* 0x000fea00078ec0ff */
[----:B------:R-:W-:Y:S01]  /*111d0*/  IMAD R0, R0, 0x40, R228 ;  /* 0x0000004000007824 */ /* 0x000fe200078e02e4 */
[C---:B-1----:R-:W-:Y:S05]  /*111e0*/  HMMA.16816.F32.BF16 R28, R180.reuse, R4, R28 ;  /* 0x00000004b41c723c */ /* 0x042fea000004181c */
[----:B------:R-:W-:Y:S01]  /*111f0*/  VIADD R10, R0, 0x1 ;  /* 0x00000001000a7836 */ /* 0x000fe20000000000 */
[----:B------:R-:W-:Y:S04]  /*11200*/  HMMA.16816.F32.BF16 R32, R180, R6, R32 ;  /* 0x00000006b420723c */ /* 0x000fe80000041820 */
[----:B------:R-:W-:Y:S01]  /*11210*/  ISETP.GE.AND P3, PT, R10, R221, PT ;  /* 0x000000dd0a00720c */ /* 0x000fe20003f66270 */
[----:B---3--:R-:W-:Y:S01]  /*11220*/  IMAD R11, R2, UR9, R3 ;  /* 0x00000009020b7c24 */ /* 0x008fe2000f8e0203 */
[C---:B------:R-:W-:Y:S02]  /*11230*/  ISETP.GE.AND P1, PT, R10.reuse, R220, PT ;  /* 0x000000dc0a00720c */ /* 0x040fe40003f26270 */
[C---:B------:R-:W-:Y:S02]  /*11240*/  ISETP.GE.OR P3, PT, R10.reuse, R223, !P3 ;  /* 0x000000df0a00720c */ /* 0x040fe40005f66670 */
[----:B------:R-:W-:Y:S01]  /*11250*/  ISETP.GE.OR P1, PT, R10, R222, !P1 ;  /* 0x000000de0a00720c */ /* 0x000fe20004f26670 */
[----:B------:R-:W-:Y:S04]  /*11260*/  IMAD.WIDE.U32 R2, R2, UR8, RZ ;  /* 0x0000000802027c25 */ /* 0x000fe8000f8e00ff */
[----:B------:R-:W-:Y:S01]  /*11270*/  IMAD.IADD R11, R3, 0x1, R11 ;  /* 0x00000001030b7824 */ /* 0x000fe200078e020b */
[C---:B------:R-:W-:Y:S04]  /*11280*/  LEA R4, P0, R2.reuse, R225, 0x1 ;  /* 0x000000e102047211 */ /* 0x040fe800078008ff */
[----:B------:R-:W-:Y:S01]  /*11290*/  LEA.HI.X R5, R2, R135, R11, 0x1, P0 ;  /* 0x0000008702057211 */ /* 0x000fe200000f0c0b */
[----:B------:R-:W-:Y:S01]  /*112a0*/  VIADD R2, R0, 0x8 ;  /* 0x0000000800027836 */ /* 0x000fe20000000000 */
[----:B------:R1:W3:Y:S01]  /*112b0*/  MUFU.TANH R135, R14 ;  /* 0x0000000e00877308 */ /* 0x0002e20000002400 */
[----:B------:R-:W-:Y:S11]  /*112c0*/  PLOP3.LUT P0, PT, PT, PT, UP0, 0x80, 0x0 ;  /* 0x000000000000781c */ /* 0x000ff60003f0f008 */
[----:B------:R-:W-:Y:S02]  /*112d0*/  @!UPT UIADD3 URZ, URZ, URZ, URZ ;  /* 0x0000003f3f3ff290 */ /* 0x000fe4000fffe03f */
[----:B--2-4-:R-:W-:Y:S05]  /*112e0*/  @P0 BRA `(.L_x_1390) ;  /* 0xffffffdc00580947 */ /* 0x014fea000383ffff */
.L_x_1389:
[-C--:B------:R-:W-:Y:S01]  /*112f0*/  ISETP.GE.AND P6, PT, R2, R221.reuse, PT ;  /* 0x000000dd0200720c */ /* 0x080fe20003fc6270 */
[----:B------:R-:W-:Y:S01]  /*11300*/  FMUL.FTZ R16, R16, UR5 ;  /* 0x0000000510107c20 */ /* 0x000fe20008410000 */
[----:B------:R-:W-:Y:S01]  /*11310*/  ISETP.GE.AND P5, PT, R2, R220, PT ;  /* 0x000000dc0200720c */ /* 0x000fe20003fa6270 */
[----:B------:R-:W-:Y:S01]  /*11320*/  FMUL.FTZ R17, R17, UR5 ;  /* 0x0000000511117c20 */ /* 0x000fe20008410000 */
[----:B------:R-:W-:Y:S01]  /*11330*/  ISETP.GE.AND P4, PT, R0, R221, PT ;  /* 0x000000dd0000720c */ /* 0x000fe20003f86270 */
[----:B--2---:R-:W2:Y:S01]  /*11340*/  MUFU.TANH R13, R132 ;  /* 0x00000084000d7308 */ /* 0x004ea20000002400 */
[-C--:B------:R-:W-:Y:S01]  /*11350*/  ISETP.GE.OR P6, PT, R2, R223.reuse, !P6 ;  /* 0x000000df0200720c */ /* 0x080fe200077c6670 */
[----:B------:R-:W-:Y:S01]  /*11360*/  FMUL.FTZ R20, R20, UR5 ;  /* 0x0000000514147c20 */ /* 0x000fe20008410000 */
[----:B------:R-:W-:Y:S01]  /*11370*/  ISETP.GE.OR P5, PT, R2, R222, !P5 ;  /* 0x000000de0200720c */ /* 0x000fe20006fa6670 */
[----:B------:R-:W-:Y:S01]  /*11380*/  FMUL.FTZ R21, R21, UR5 ;  /* 0x0000000515157c20 */ /* 0x000fe20008410000 */
[----:B------:R-:W-:Y:S01]  /*11390*/  ISETP.GE.OR P4, PT, R0, R223, !P4 ;  /* 0x000000df0000720c */ /* 0x000fe20006786670 */
[----:B------:R-:W-:Y:S01]  /*113a0*/  FMUL.FTZ R18, R18, UR5 ;  /* 0x0000000512127c20 */ /* 0x000fe20008410000 */
[----:B------:R-:W-:Y:S03]  /*113b0*/  IADD3 R2, R0, 0x9, RZ ;  /* 0x0000000900027810 */ /* 0x000fe60007ffe0ff */
[----:B------:R-:W4:Y:S01]  /*113c0*/  MUFU.TANH R16, R16 ;  /* 0x0000001000107308 */ /* 0x000f220000002400 */
[----:B------:R-:W-:Y:S01]  /*113d0*/  FSEL R12, R189, -INF , !P3 ;  /* 0xff800000bd0c7808 */ /* 0x000fe20005800000 */
[----:B------:R-:W-:Y:S01]  /*113e0*/  FMUL.FTZ R19, R19, UR5 ;  /* 0x0000000513137c20 */ /* 0x000fe20008410000 */
[----:B------:R-:W-:Y:S01]  /*113f0*/  FSEL R5, R224, -INF , !P4 ;  /* 0xff800000e0057808 */ /* 0x000fe20006000000 */
[----:B------:R-:W-:Y:S01]  /*11400*/  FMUL.FTZ R22, R22, UR5 ;  /* 0x0000000516167c20 */ /* 0x000fe20008410000 */
[-C--:B------:R-:W-:Y:S01]  /*11410*/  ISETP.GE.AND P0, PT, R0, R220.reuse, PT ;  /* 0x000000dc0000720c */ /* 0x080fe20003f06270 */
[----:B------:R-:W-:Y:S01]  /*11420*/  FMUL.FTZ R23, R23, UR5 ;  /* 0x0000000517177c20 */ /* 0x000fe20008410000 */
[C---:B------:R-:W-:Y:S03]  /*11430*/  ISETP.GE.AND P4, PT, R2.reuse, R221, PT ;  /* 0x000000dd0200720c */ /* 0x040fe60003f86270 */
[----:B------:R-:W5:Y:S01]  /*11440*/  MUFU.TANH R17, R17 ;  /* 0x0000001100117308 */ /* 0x000f620000002400 */
[----:B------:R-:W-:Y:S01]  /*11450*/  ISETP.GE.AND P3, PT, R2, R220, PT ;  /* 0x000000dc0200720c */ /* 0x000fe20003f66270 */
[----:B------:R-:W-:Y:S01]  /*11460*/  FMUL.FTZ R24, R24, UR5 ;  /* 0x0000000518187c20 */ /* 0x000fe20008410000 */
[-C--:B------:R-:W-:Y:S01]  /*11470*/  ISETP.GE.OR P0, PT, R0, R222.reuse, !P0 ;  /* 0x000000de0000720c */ /* 0x080fe20004706670 */
[----:B------:R-:W-:Y:S01]  /*11480*/  FMUL.FTZ R25, R25, UR5 ;  /* 0x0000000519197c20 */ /* 0x000fe20008410000 */
[----:B------:R-:W-:Y:S01]  /*11490*/  ISETP.GE.OR P4, PT, R2, R223, !P4 ;  /* 0x000000df0200720c */ /* 0x000fe20006786670 */
[----:B------:R-:W-:Y:S01]  /*114a0*/  FMUL.FTZ R28, R28, UR5 ;  /* 0x000000051c1c7c20 */ /* 0x000fe20008410000 */
[----:B------:R-:W-:Y:S03]  /*114b0*/  ISETP.GE.OR P3, PT, R2, R222, !P3 ;  /* 0x000000de0200720c */ /* 0x000fe60005f66670 */
[----:B------:R-:W1:Y:S01]  /*114c0*/  MUFU.TANH R20, R20 ;  /* 0x0000001400147308 */ /* 0x000e620000002400 */
[C---:B------:R-:W-:Y:S01]  /*114d0*/  IADD3 R3, R0.reuse, 0x10, RZ ;  /* 0x0000001000037810 */ /* 0x040fe20007ffe0ff */
[----:B------:R-:W-:Y:S01]  /*114e0*/  FMUL.FTZ R29, R29, UR5 ;  /* 0x000000051d1d7c20 */ /* 0x000fe20008410000 */
[----:B------:R-:W-:Y:S01]  /*114f0*/  IADD3 R2, R0, 0x11, RZ ;  /* 0x0000001100027810 */ /* 0x000fe20007ffe0ff */
[----:B------:R-:W-:Y:S01]  /*11500*/  FMUL.FTZ R32, R32, UR5 ;  /* 0x0000000520207c20 */ /* 0x000fe20008410000 */
[----:B------:R-:W-:Y:S01]  /*11510*/  FSEL R4, R188, -INF , !P0 ;  /* 0xff800000bc047808 */ /* 0x000fe20004000000 */
[----:B------:R-:W-:Y:S01]  /*11520*/  FMUL.FTZ R26, R26, UR5 ;  /* 0x000000051a1a7c20 */ /* 0x000fe20008410000 */
[----:B------:R-:W-:Y:S03]  /*11530*/  FSEL R11, R187, -INF , !P1 ;  /* 0xff800000bb0b7808 */ /* 0x000fe60004800000 */
[----:B------:R-:W1:Y:S01]  /*11540*/  MUFU.TANH R21, R21 ;  /* 0x0000001500157308 */ /* 0x000e620000002400 */
[----:B------:R-:W-:Y:S01]  /*11550*/  FSEL R8, R186, -INF , !P6 ;  /* 0xff800000ba087808 */ /* 0x000fe20007000000 */
[----:B------:R-:W-:Y:S01]  /*11560*/  FMUL.FTZ R33, R33, UR5 ;  /* 0x0000000521217c20 */ /* 0x000fe20008410000 */
[-C--:B------:R-:W-:Y:S01]  /*11570*/  ISETP.GE.AND P0, PT, R3, R221.reuse, PT ;  /* 0x000000dd0300720c */ /* 0x080fe20003f06270 */
[----:B------:R-:W-:Y:S01]  /*11580*/  FMUL.FTZ R27, R27, UR5 ;  /* 0x000000051b1b7c20 */ /* 0x000fe20008410000 */
[----:B------:R-:W-:Y:S01]  /*11590*/  ISETP.GE.AND P1, PT, R3, R220, PT ;  /* 0x000000dc0300720c */ /* 0x000fe20003f26270 */
[----:B------:R-:W-:Y:S01]  /*115a0*/  FMUL.FTZ R30, R30, UR5 ;  /* 0x000000051e1e7c20 */ /* 0x000fe20008410000 */
[----:B------:R-:W-:Y:S03]  /*115b0*/  ISETP.GE.AND P6, PT, R2, R221, PT ;  /* 0x000000dd0200720c */ /* 0x000fe60003fc6270 */
[----:B------:R-:W-:Y:S01]  /*115c0*/  MUFU.TANH R18, R18 ;  /* 0x0000001200127308 */ /* 0x000fe20000002400 */
[----:B------:R-:W-:Y:S01]  /*115d0*/  FSEL R10, R185, -INF , !P4 ;  /* 0xff800000b90a7808 */ /* 0x000fe20006000000 */
[----:B------:R-:W-:Y:S01]  /*115e0*/  FMUL.FTZ R31, R31, UR5 ;  /* 0x000000051f1f7c20 */ /* 0x000fe20008410000 */
[CC--:B------:R-:W-:Y:S01]  /*115f0*/  ISETP.GE.OR P0, PT, R3.reuse, R223.reuse, !P0 ;  /* 0x000000df0300720c */ /* 0x0c0fe20004706670 */
[----:B------:R-:W-:Y:S01]  /*11600*/  FMUL.FTZ R34, R34, UR5 ;  /* 0x0000000522227c20 */ /* 0x000fe20008410000 */
[----:B------:R-:W-:Y:S01]  /*11610*/  ISETP.GE.OR P1, PT, R3, R222, !P1 ;  /* 0x000000de0300720c */ /* 0x000fe20004f26670 */
[----:B------:R-:W-:Y:S01]  /*11620*/  FMUL.FTZ R35, R35, UR5 ;  /* 0x0000000523237c20 */ /* 0x000fe20008410000 */
[C---:B------:R-:W-:Y:S03]  /*11630*/  ISETP.GE.OR P6, PT, R2.reuse, R223, !P6 ;  /* 0x000000df0200720c */ /* 0x040fe600077c6670 */
[----:B------:R-:W1:Y:S01]  /*11640*/  MUFU.TANH R19, R19 ;  /* 0x0000001300137308 */ /* 0x000e620000002400 */
[----:B------:R-:W-:Y:S01]  /*11650*/  ISETP.GE.AND P4, PT, R2, R220, PT ;  /* 0x000000dc0200720c */ /* 0x000fe20003f86270 */
[----:B------:R-:W-:Y:S01]  /*11660*/  UISETP.GT.AND UP0, UPT, UR12, UR14, UPT ;  /* 0x0000000e0c00728c */ /* 0x000fe2000bf04270 */
[C---:B------:R-:W-:Y:S01]  /*11670*/  IADD3 R6, R0.reuse, 0x18, RZ ;  /* 0x0000001800067810 */ /* 0x040fe20007ffe0ff */
[----:B------:R-:W-:Y:S01]  /*11680*/  UIADD3 UR21, UR21, 0x1, URZ ;  /* 0x0000000115157890 */ /* 0x000fe2000fffe03f */
[----:B------:R-:W-:Y:S01]  /*11690*/  IADD3 R3, R0, 0x19, RZ ;  /* 0x0000001900037810 */ /* 0x000fe20007ffe0ff */
[----:B------:R-:W-:Y:S01]  /*116a0*/  UIADD3 UR18, UR18, -0x1, URZ ;  /* 0xffffffff12127890 */ /* 0x000fe2000fffe03f */
[----:B------:R-:W-:Y:S03]  /*116b0*/  FSEL R174, R173, -INF , !P0 ;  /* 0xff800000adae7808 */ /* 0x000fe60004000000 */
[----:B------:R-:W1:Y:S01]  /*116c0*/  MUFU.TANH R22, R22 ;  /* 0x0000001600167308 */ /* 0x000e620000002400 */
[----:B------:R-:W-:Y:S02]  /*116d0*/  FSEL R175, R172, -INF , !P6 ;  /* 0xff800000acaf7808 */ /* 0x000fe40007000000 */
[----:B------:R-:W-:Y:S02]  /*116e0*/  FSEL R7, R184, -INF , !P5 ;  /* 0xff800000b8077808 */ /* 0x000fe40006800000 */
[----:B------:R-:W-:Y:S02]  /*116f0*/  ISETP.GE.OR P4, PT, R2, R222, !P4 ;  /* 0x000000de0200720c */ /* 0x000fe40006786670 */
[CC--:B------:R-:W-:Y:S03]  /*11700*/  ISETP.GE.AND P5, PT, R6.reuse, R221.reuse, PT ;  /* 0x000000dd0600720c */ /* 0x0c0fe60003fa6270 */
[----:B------:R-:W1:Y:S01]  /*11710*/  MUFU.TANH R23, R23 ;  /* 0x0000001700177308 */ /* 0x000e620000002400 */
[C---:B------:R-:W-:Y:S02]  /*11720*/  ISETP.GE.AND P0, PT, R3.reuse, R221, PT ;  /* 0x000000dd0300720c */ /* 0x040fe40003f06270 */
[C---:B------:R-:W-:Y:S02]  /*11730*/  ISETP.GE.AND P6, PT, R3.reuse, R220, PT ;  /* 0x000000dc0300720c */ /* 0x040fe40003fc6270 */
[-C--:B------:R-:W-:Y:S02]  /*11740*/  ISETP.GE.OR P5, PT, R6, R223.reuse, !P5 ;  /* 0x000000df0600720c */ /* 0x080fe40006fa6670 */
[C---:B------:R-:W-:Y:S03]  /*11750*/  ISETP.GE.OR P0, PT, R3.reuse, R223, !P0 ;  /* 0x000000df0300720c */ /* 0x040fe60004706670 */
[----:B------:R-:W1:Y:S01]  /*11760*/  MUFU.TANH R24, R24 ;  /* 0x0000001800187308 */ /* 0x000e620000002400 */
[----:B------:R-:W-:Y:S02]  /*11770*/  ISETP.GE.OR P6, PT, R3, R222, !P6 ;  /* 0x000000de0300720c */ /* 0x000fe400077c6670 */
[C---:B------:R-:W-:Y:S02]  /*11780*/  IADD3 R2, R0.reuse, 0x20, RZ ;  /* 0x0000002000027810 */ /* 0x040fe40007ffe0ff */
[----:B------:R-:W-:Y:S02]  /*11790*/  IADD3 R3, R0, 0x21, RZ ;  /* 0x0000002100037810 */ /* 0x000fe40007ffe0ff */
[----:B------:R-:W-:Y:S03]  /*117a0*/  FSEL R9, R176, -INF , !P3 ;  /* 0xff800000b0097808 */ /* 0x000fe60005800000 */
[----:B------:R-:W1:Y:S01]  /*117b0*/  MUFU.TANH R25, R25 ;  /* 0x0000001900197308 */ /* 0x000e620000002400 */
[----:B---3--:R-:W-:Y:S02]  /*117c0*/  FSEL R176, R135, -INF , !P1 ;  /* 0xff80000087b07808 */ /* 0x008fe40004800000 */
[----:B------:R-:W-:Y:S02]  /*117d0*/  ISETP.GE.AND P1, PT, R2, R221, PT ;  /* 0x000000dd0200720c */ /* 0x000fe40003f26270 */
[----:B------:R-:W-:Y:S02]  /*117e0*/  ISETP.GE.AND P3, PT, R6, R220, PT ;  /* 0x000000dc0600720c */ /* 0x000fe40003f66270 */
[----:B------:R-:W-:Y:S03]  /*117f0*/  ISETP.GE.OR P1, PT, R2, R223, !P1 ;  /* 0x000000df0200720c */ /* 0x000fe60004f26670 */
[----:B------:R-:W3:Y:S01]  /*11800*/  MUFU.TANH R28, R28 ;  /* 0x0000001c001c7308 */ /* 0x000ee20000002400 */
[----:B------:R-:W-:Y:S02]  /*11810*/  ISETP.GE.OR P3, PT, R6, R222, !P3 ;  /* 0x000000de0600720c */ /* 0x000fe40005f66670 */
[----:B------:R-:W-:Y:S07]  /*11820*/  IADD3 R6, R0, 0x31, RZ ;  /* 0x0000003100067810 */ /* 0x000fee0007ffe0ff */
[----:B------:R-:W3:Y:S10]  /*11830*/  MUFU.TANH R29, R29 ;  /* 0x0000001d001d7308 */ /* 0x000ef40000002400 */
[----:B------:R-:W3:Y:S10]  /*11840*/  MUFU.TANH R32, R32 ;  /* 0x0000002000207308 */ /* 0x000ef40000002400 */
[----:B------:R-:W3:Y:S10]  /*11850*/  MUFU.TANH R26, R26 ;  /* 0x0000001a001a7308 */ /* 0x000ef40000002400 */
[----:B------:R-:W3:Y:S10]  /*11860*/  MUFU.TANH R33, R33 ;  /* 0x0000002100217308 */ /* 0x000ef40000002400 */
[----:B------:R-:W3:Y:S10]  /*11870*/  MUFU.TANH R27, R27 ;  /* 0x0000001b001b7308 */ /* 0x000ef40000002400 */
[----:B------:R-:W3:Y:S10]  /*11880*/  MUFU.TANH R30, R30 ;  /* 0x0000001e001e7308 */ /* 0x000ef40000002400 */
[----:B------:R-:W3:Y:S10]  /*11890*/  MUFU.TANH R31, R31 ;  /* 0x0000001f001f7308 */ /* 0x000ef40000002400 */
[----:B------:R-:W3:Y:S10]  /*118a0*/  MUFU.TANH R34, R34 ;  /* 0x0000002200227308 */ /* 0x000ef40000002400 */
[----:B------:R-:W3:Y:S01]  /*118b0*/  MUFU.TANH R35, R35 ;  /* 0x0000002300237308 */ /* 0x000ee20000002400 */
[----:B--2---:R-:W-:Y:S02]  /*118c0*/  FSEL R181, R13, -INF , !P4 ;  /* 0xff8000000db57808 */ /* 0x004fe40006000000 */
[----:B------:R-:W-:Y:S02]  /*118d0*/  FMNMX.FTZ R13, R5, R133, !PT ;  /* 0x00000085050d7209 */ /* 0x000fe40007810000 */
[----:B----4-:R-:W-:Y:S02]  /*118e0*/  FSEL R178, R16, -INF , !P5 ;  /* 0xff80000010b27808 */ /* 0x010fe40006800000 */
[----:B-----5:R-:W-:Y:S02]  /*118f0*/  FSEL R177, R17, -INF , !P0 ;  /* 0xff80000011b17808 */ /* 0x020fe40004000000 */
[----:B------:R-:W-:Y:S02]  /*11900*/  FMNMX.FTZ R13, R12, R13, !PT ;  /* 0x0000000d0c0d7209 */ /* 0x000fe40007810000 */
[C---:B------:R-:W-:Y:S02]  /*11910*/  ISETP.GE.AND P5, PT, R3.reuse, R221, PT ;  /* 0x000000dd0300720c */ /* 0x040fe40003fa6270 */
[C---:B------:R-:W-:Y:S02]  /*11920*/  ISETP.GE.AND P0, PT, R3.reuse, R220, PT ;  /* 0x000000dc0300720c */ /* 0x040fe40003f06270 */
[----:B------:R-:W-:Y:S02]  /*11930*/  FMNMX.FTZ R13, R8, R13, !PT ;  /* 0x0000000d080d7209 */ /* 0x000fe40007810000 */
[C---:B------:R-:W-:Y:S02]  /*11940*/  ISETP.GE.OR P5, PT, R3.reuse, R223, !P5 ;  /* 0x000000df0300720c */ /* 0x040fe40006fa6670 */
[----:B------:R-:W-:Y:S02]  /*11950*/  ISETP.GE.OR P0, PT, R3, R222, !P0 ;  /* 0x000000de0300720c */ /* 0x000fe40004706670 */
[----:B------:R-:W-:Y:S02]  /*11960*/  IADD3 R3, R0, 0x29, RZ ;  /* 0x0000002900037810 */ /* 0x000fe40007ffe0ff */
[----:B------:R-:W-:Y:S02]  /*11970*/  FMNMX.FTZ R13, R10, R13, !PT ;  /* 0x0000000d0a0d7209 */ /* 0x000fe40007810000 */
[----:B-1----:R-:W-:Y:S02]  /*11980*/  FSEL R185, R20, -INF , !P1 ;  /* 0xff80000014b97808 */ /* 0x002fe40004800000 */
[----:B------:R-:W-:Y:S02]  /*11990*/  FSEL R187, R21, -INF , !P5 ;  /* 0xff80000015bb7808 */ /* 0x000fe40006800000 */
[C---:B------:R-:W-:Y:S02]  /*119a0*/  ISETP.GE.AND P1, PT, R3.reuse, R221, PT ;  /* 0x000000dd0300720c */ /* 0x040fe40003f26270 */
[CC--:B------:R-:W-:Y:S02]  /*119b0*/  ISETP.GE.AND P5, PT, R3.reuse, R220.reuse, PT ;  /* 0x000000dc0300720c */ /* 0x0c0fe40003fa6270 */
[----:B------:R-:W-:Y:S02]  /*119c0*/  FMNMX.FTZ R13, R174, R13, !PT ;  /* 0x0000000dae0d7209 */ /* 0x000fe40007810000 */
[----:B------:R-:W-:Y:S02]  /*119d0*/  ISETP.GE.AND P4, PT, R2, R220, PT ;  /* 0x000000dc0200720c */ /* 0x000fe40003f86270 */
[C---:B------:R-:W-:Y:S02]  /*119e0*/  ISETP.GE.OR P1, PT, R3.reuse, R223, !P1 ;  /* 0x000000df0300720c */ /* 0x040fe40004f26670 */
[----:B------:R-:W-:Y:S02]  /*119f0*/  ISETP.GE.OR P5, PT, R3, R222, !P5 ;  /* 0x000000de0300720c */ /* 0x000fe40006fa6670 */
[----:B------:R-:W-:Y:S02]  /*11a00*/  FMNMX.FTZ R3, R4, R134, !PT ;  /* 0x0000008604037209 */ /* 0x000fe40007810000 */
[----:B------:R-:W-:Y:S02]  /*11a10*/  FMNMX.FTZ R13, R175, R13, !PT ;  /* 0x0000000daf0d7209 */ /* 0x000fe40007810000 */
[----:B------:R-:W-:Y:S02]  /*11a20*/  ISETP.GE.OR P4, PT, R2, R222, !P4 ;  /* 0x000000de0200720c */ /* 0x000fe40006786670 */
[----:B------:R-:W-:Y:S02]  /*11a30*/  IADD3 R2, R0, 0x28, RZ ;  /* 0x0000002800027810 */ /* 0x000fe40007ffe0ff */
[----:B------:R-:W-:Y:S02]  /*11a40*/  FMNMX.FTZ R3, R11, R3, !PT ;  /* 0x000000030b037209 */ /* 0x000fe40007810000 */
[----:B------:R-:W-:Y:S02]  /*11a50*/  FMNMX.FTZ R14, R178, R13, !PT ;  /* 0x0000000db20e7209 */ /* 0x000fe40007810000 */
[----:B------:R-:W-:Y:S02]  /*11a60*/  FSEL R179, R19, -INF , !P6 ;  /* 0xff80000013b37808 */ /* 0x000fe40007000000 */
[----:B------:R-:W-:Y:S02]  /*11a70*/  FSEL R180, R18, -INF , !P3 ;  /* 0xff80000012b47808 */ /* 0x000fe40005800000 */
[C---:B------:R-:W-:Y:S02]  /*11a80*/  ISETP.GE.AND P3, PT, R2.reuse, R221, PT ;  /* 0x000000dd0200720c */ /* 0x040fe40003f66270 */
[C---:B------:R-:W-:Y:S02]  /*11a90*/  ISETP.GE.AND P6, PT, R2.reuse, R220, PT ;  /* 0x000000dc0200720c */ /* 0x040fe40003fc6270 */
[----:B------:R-:W-:Y:S02]  /*11aa0*/  FMNMX.FTZ R3, R7, R3, !PT ;  /* 0x0000000307037209 */ /* 0x000fe40007810000 */
[----:B------:R-:W-:Y:S02]  /*11ab0*/  FMNMX.FTZ R14, R177, R14, !PT ;  /* 0x0000000eb10e7209 */ /* 0x000fe40007810000 */
[C---:B------:R-:W-:Y:S02]  /*11ac0*/  ISETP.GE.OR P3, PT, R2.reuse, R223, !P3 ;  /* 0x000000df0200720c */ /* 0x040fe40005f66670 */
[----:B------:R-:W-:Y:S02]  /*11ad0*/  ISETP.GE.OR P6, PT, R2, R222, !P6 ;  /* 0x000000de0200720c */ /* 0x000fe400077c6670 */
[----:B------:R-:W-:Y:S02]  /*11ae0*/  FMNMX.FTZ R3, R9, R3, !PT ;  /* 0x0000000309037209 */ /* 0x000fe40007810000 */
        /* <DEDUP_REMOVED lines=8> */
[----:B------:R-:W-:Y:S02]  /*11b70*/  FSEL R182, R24, -INF , !P3 ;  /* 0xff80000018b67808 */ /* 0x000fe40005800000 */
[----:B------:R-:W-:Y:S02]  /*11b80*/  FMNMX.FTZ R14, R187, R14, !PT ;  /* 0x0000000ebb0e7209 */ /* 0x000fe40007810000 */
[C---:B------:R-:W-:Y:S02]  /*11b90*/  ISETP.GE.OR P4, PT, R2.reuse, R223, !P4 ;  /* 0x000000df0200720c */ /* 0x040fe40006786670 */
[----:B------:R-:W-:Y:S02]  /*11ba0*/  ISETP.GE.OR P0, PT, R2, R222, !P0 ;  /* 0x000000de0200720c */ /* 0x000fe40004706670 */
[----:B------:R-:W-:Y:S02]  /*11bb0*/  FMNMX.FTZ R3, R181, R3, !PT ;  /* 0x00000003b5037209 */ /* 0x000fe40007810000 */
[----:B------:R-:W-:Y:S02]  /*11bc0*/  IADD3 R2, R0, 0x38, RZ ;  /* 0x0000003800027810 */ /* 0x000fe40007ffe0ff */
[----:B------:R-:W-:Y:S02]  /*11bd0*/  FSEL R184, R25, -INF , !P1 ;  /* 0xff80000019b87808 */ /* 0x000fe40004800000 */
[----:B------:R-:W-:Y:S02]  /*11be0*/  FMNMX.FTZ R14, R182, R14, !PT ;  /* 0x0000000eb60e7209 */ /* 0x000fe40007810000 */
[----:B------:R-:W-:Y:S02]  /*11bf0*/  ISETP.GE.AND P3, PT, R6, R221, PT ;  /* 0x000000dd0600720c */ /* 0x000fe40003f66270 */
[----:B------:R-:W-:Y:S02]  /*11c00*/  FMNMX.FTZ R3, R180, R3, !PT ;  /* 0x00000003b4037209 */ /* 0x000fe40007810000 */
[----:B---3--:R-:W-:Y:S02]  /*11c10*/  FSEL R243, R28, -INF , !P4 ;  /* 0xff8000001cf37808 */ /* 0x008fe40006000000 */
[----:B------:R-:W-:Y:S02]  /*11c20*/  ISETP.GE.AND P1, PT, R2, R221, PT ;  /* 0x000000dd0200720c */ /* 0x000fe40003f26270 */
[----:B------:R-:W-:Y:S02]  /*11c30*/  ISETP.GE.OR P3, PT, R6, R223, !P3 ;  /* 0x000000df0600720c */ /* 0x000fe40005f66670 */
[----:B------:R-:W-:Y:S02]  /*11c40*/  FMNMX.FTZ R14, R184, R14, !PT ;  /* 0x0000000eb80e7209 */ /* 0x000fe40007810000 */
[----:B------:R-:W-:Y:S02]  /*11c50*/  IADD3 R0, R0, 0x39, RZ ;  /* 0x0000003900007810 */ /* 0x000fe40007ffe0ff */
[----:B------:R-:W-:Y:S02]  /*11c60*/  FMNMX.FTZ R3, R179, R3, !PT ;  /* 0x00000003b3037209 */ /* 0x000fe40007810000 */
[----:B------:R-:W-:Y:S02]  /*11c70*/  FSEL R245, R29, -INF , !P3 ;  /* 0xff8000001df57808 */ /* 0x000fe40005800000 */
[----:B------:R-:W-:Y:S02]  /*11c80*/  FMNMX.FTZ R14, R243, R14, !PT ;  /* 0x0000000ef30e7209 */ /* 0x000fe40007810000 */
[----:B------:R-:W-:Y:S02]  /*11c90*/  ISETP.GE.OR P1, PT, R2, R223, !P1 ;  /* 0x000000df0200720c */ /* 0x000fe40004f26670 */
[----:B------:R-:W-:Y:S02]  /*11ca0*/  ISETP.GE.AND P4, PT, R0, R221, PT ;  /* 0x000000dd0000720c */ /* 0x000fe40003f86270 */
[----:B------:R-:W-:Y:S02]  /*11cb0*/  FMNMX.FTZ R3, R188, R3, !PT ;  /* 0x00000003bc037209 */ /* 0x000fe40007810000 */
[----:B------:R-:W-:Y:S02]  /*11cc0*/  FSEL R247, R32, -INF , !P1 ;  /* 0xff80000020f77808 */ /* 0x000fe40004800000 */
[----:B------:R-:W-:Y:S02]  /*11cd0*/  FMNMX.FTZ R14, R245, R14, !PT ;  /* 0x0000000ef50e7209 */ /* 0x000fe40007810000 */
[----:B------:R-:W-:Y:S02]  /*11ce0*/  ISETP.GE.OR P4, PT, R0, R223, !P4 ;  /* 0x000000df0000720c */ /* 0x000fe40006786670 */
[----:B------:R-:W-:Y:S02]  /*11cf0*/  FMNMX.FTZ R3, R238, R3, !PT ;  /* 0x00000003ee037209 */ /* 0x000fe40007810000 */
[----:B------:R-:W-:Y:S02]  /*11d00*/  FSEL R183, R26, -INF , !P6 ;  /* 0xff8000001ab77808 */ /* 0x000fe40007000000 */
[----:B------:R-:W-:Y:S02]  /*11d10*/  FMNMX.FTZ R14, R247, R14, !PT ;  /* 0x0000000ef70e7209 */ /* 0x000fe40007810000 */
[----:B------:R-:W-:Y:S02]  /*11d20*/  FSEL R246, R33, -INF , !P4 ;  /* 0xff80000021f67808 */ /* 0x000fe40006000000 */
[----:B------:R-:W-:Y:S02]  /*11d30*/  FMNMX.FTZ R13, R183, R3, !PT ;  /* 0x00000003b70d7209 */ /* 0x000fe40007810000 */
[----:B------:R-:W-:Y:S02]  /*11d40*/  ISETP.GE.AND P3, PT, R6, R220, PT ;  /* 0x000000dc0600720c */ /* 0x000fe40003f66270 */
[----:B------:R-:W-:Y:S02]  /*11d50*/  FMNMX.FTZ R3, R246, R14, !PT ;  /* 0x0000000ef6037209 */ /* 0x000fe40007810000 */
[----:B------:R-:W-:Y:S02]  /*11d60*/  ISETP.GE.OR P3, PT, R6, R222, !P3 ;  /* 0x000000de0600720c */ /* 0x000fe40005f66670 */
[C---:B------:R-:W-:Y:S01]  /*11d70*/  ISETP.GE.AND P1, PT, R2.reuse, R220, PT ;  /* 0x000000dc0200720c */ /* 0x040fe20003f26270 */
[----:B------:R-:W1:Y:S01]  /*11d80*/  SHFL.BFLY PT, R6, R3, 0x2, 0x1f ;  /* 0x0c401f0003067f89 */ /* 0x000e6200000e0000 */
[----:B------:R-:W-:Y:S02]  /*11d90*/  FSEL R186, R27, -INF , !P5 ;  /* 0xff8000001bba7808 */ /* 0x000fe40006800000 */
[----:B------:R-:W-:Y:S02]  /*11da0*/  ISETP.GE.OR P1, PT, R2, R222, !P1 ;  /* 0x000000de0200720c */ /* 0x000fe40004f26670 */
[----:B------:R-:W-:Y:S02]  /*11db0*/  FSEL R244, R30, -INF , !P0 ;  /* 0xff8000001ef47808 */ /* 0x000fe40004000000 */
[----:B------:R-:W-:Y:S02]  /*11dc0*/  FMNMX.FTZ R2, R186, R13, !PT ;  /* 0x0000000dba027209 */ /* 0x000fe40007810000 */
[----:B------:R-:W-:Y:S02]  /*11dd0*/  ISETP.GE.AND P0, PT, R0, R220, PT ;  /* 0x000000dc0000720c */ /* 0x000fe40003f06270 */
[----:B------:R-:W-:Y:S02]  /*11de0*/  FSEL R248, R31, -INF , !P3 ;  /* 0xff8000001ff87808 */ /* 0x000fe40005800000 */
[----:B------:R-:W-:Y:S01]  /*11df0*/  FMNMX.FTZ R2, R244, R2, !PT ;  /* 0x00000002f4027209 */ /* 0x000fe20007810000 */
[----:B------:R-:W-:Y:S01]  /*11e00*/  LDSM.16.MT88.4 R28, [R196+0x10000] ;  /* 0x01000000c41c783b */ /* 0x000fe20000004200 */
[----:B------:R-:W-:Y:S02]  /*11e10*/  ISETP.GE.OR P0, PT, R0, R222, !P0 ;  /* 0x000000de0000720c */ /* 0x000fe40004706670 */
[----:B------:R-:W-:Y:S02]  /*11e20*/  FSEL R249, R34, -INF , !P1 ;  /* 0xff80000022f97808 */ /* 0x000fe40004800000 */
[----:B------:R-:W-:Y:S02]  /*11e30*/  FMNMX.FTZ R0, R248, R2, !PT ;  /* 0x00000002f8007209 */ /* 0x000fe40007810000 */
[----:B------:R-:W-:Y:S02]  /*11e40*/  FSEL R135, R35, -INF , !P0 ;  /* 0xff80000023877808 */ /* 0x000fe40004000000 */
[----:B------:R-:W-:Y:S02]  /*11e50*/  FMNMX.FTZ R0, R249, R0, !PT ;  /* 0x00000000f9007209 */ /* 0x000fe40007810000 */
[----:B-1----:R-:W-:Y:S02]  /*11e60*/  FMNMX.FTZ R3, R3, R6, !PT ;  /* 0x0000000603037209 */ /* 0x002fe40007810000 */
[----:B------:R-:W-:Y:S03]  /*11e70*/  FMNMX.FTZ R0, R135, R0, !PT ;  /* 0x0000000087007209 */ /* 0x000fe60007810000 */
[----:B------:R-:W1:Y:S08]  /*11e80*/  SHFL.BFLY PT, R132, R3, 0x1, 0x1f ;  /* 0x0c201f0003847f89 */ /* 0x000e7000000e0000 */
[----:B------:R-:W2:Y:S01]  /*11e90*/  SHFL.BFLY PT, R2, R0, 0x2, 0x1f ;  /* 0x0c401f0000027f89 */ /* 0x000ea200000e0000 */
[----:B-1----:R-:W-:Y:S02]  /*11ea0*/  FMNMX.FTZ R132, R3, R132, !PT ;  /* 0x0000008403847209 */ /* 0x002fe40007810000 */
[----:B--2---:R-:W-:Y:S03]  /*11eb0*/  FMNMX.FTZ R0, R0, R2, !PT ;  /* 0x0000000200007209 */ /* 0x004fe60007810000 */
[C---:B------:R-:W-:Y:S01]  /*11ec0*/  FMUL.FTZ R172, R132.reuse, UR4 ;  /* 0x0000000484ac7c20 */ /* 0x040fe20008410000 */
[----:B------:R-:W-:Y:S01]  /*11ed0*/  FSETP.NEU.FTZ.AND P1, PT, R132, -INF , PT ;  /* 0xff8000008400780b */ /* 0x000fe20003f3d000 */
[----:B------:R-:W1:Y:S03]  /*11ee0*/  SHFL.BFLY PT, R2, R0, 0x1, 0x1f ;  /* 0x0c201f0000027f89 */ /* 0x000e6600000e0000 */
[----:B------:R-:W-:Y:S05]  /*11ef0*/  FSEL R172, R172, RZ, P1 ;  /* 0x000000ffacac7208 */ /* 0x000fea0000800000 */
[--C-:B------:R-:W-:Y:S01]  /*11f00*/  FFMA.FTZ R12, R12, UR4, -R172.reuse ;  /* 0x000000040c0c7c23 */ /* 0x100fe200080108ac */
[--C-:B------:R-:W-:Y:S01]  /*11f10*/  FFMA.FTZ R5, R5, UR4, -R172.reuse ;  /* 0x0000000405057c23 */ /* 0x100fe200080108ac */
[--C-:B------:R-:W-:Y:S01]  /*11f20*/  FFMA.FTZ R8, R8, UR4, -R172.reuse ;  /* 0x0000000408087c23 */ /* 0x100fe200080108ac */
[--C-:B------:R-:W-:Y:S01]  /*11f30*/  FFMA.FTZ R10, R10, UR4, -R172.reuse ;  /* 0x000000040a0a7c23 */ /* 0x100fe200080108ac */
[----:B------:R2:W-:Y:S10]  /*11f40*/  MUFU.EX2 R239, R12 ;  /* 0x0000000c00ef7308 */ /* 0x0005f40000000800 */
[----:B------:R-:W3:Y:S01]  /*11f50*/  MUFU.EX2 R240, R5 ;  /* 0x0000000500f07308 */ /* 0x000ee20000000800 */
[----:B-1----:R-:W-:Y:S02]  /*11f60*/  FMNMX.FTZ R3, R0, R2, !PT ;  /* 0x0000000200037209 */ /* 0x002fe40007810000 */
[----:B------:R-:W-:Y:S01]  /*11f70*/  FSEL R0, R132, RZ, P1 ;  /* 0x000000ff84007208 */ /* 0x000fe20000800000 */
[----:B--2---:R-:W1:Y:S01]  /*11f80*/  LDSM.16.MT88.4 R12, [R193+0x10000] ;  /* 0x01000000c10c783b */ /* 0x004e620000004200 */
[C---:B------:R-:W-:Y:S01]  /*11f90*/  FSETP.NEU.FTZ.AND P0, PT, R3.reuse, -INF , PT ;  /* 0xff8000000300780b */ /* 0x040fe20003f1d000 */
[C---:B------:R-:W-:Y:S04]  /*11fa0*/  FMUL.FTZ R173, R3.reuse, UR4 ;  /* 0x0000000403ad7c20 */ /* 0x040fe80008410000 */
[----:B------:R-:W-:Y:S01]  /*11fb0*/  MUFU.EX2 R242, R8 ;  /* 0x0000000800f27308 */ /* 0x000fe20000000800 */
[----:B------:R-:W-:Y:S01]  /*11fc0*/  FADD.FTZ R2, -R0, R133 ;  /* 0x0000008500027221 */ /* 0x000fe20000010100 */
[----:B------:R-:W-:Y:S01]  /*11fd0*/  FSEL R0, R3, RZ, P0 ;  /* 0x000000ff03007208 */ /* 0x000fe20000000000 */
[----:B------:R-:W-:Y:S01]  /*11fe0*/  FFMA.FTZ R133, R174, UR4, -R172 ;  /* 0x00000004ae857c23 */ /* 0x000fe200080108ac */
[----:B------:R-:W-:Y:S01]  /*11ff0*/  FSEL R173, R173, RZ, P0 ;  /* 0x000000ffadad7208 */ /* 0x000fe20000000000 */
[----:B------:R-:W-:Y:S01]  /*12000*/  FMUL.FTZ R2, R2, UR4 ;  /* 0x0000000402027c20 */ /* 0x000fe20008410000 */
[----:B---3--:R-:W-:Y:S01]  /*12010*/  F2FP.BF16.F32.PACK_AB R168, R239, R240 ;  /* 0x000000f0efa8723e */ /* 0x008fe200000010ff */
[----:B------:R-:W-:Y:S03]  /*12020*/  FADD.FTZ R0, -R0, R134 ;  /* 0x0000008600007221 */ /* 0x000fe60000010100 */
[----:B------:R-:W2:Y:S01]  /*12030*/  MUFU.EX2 R241, R10 ;  /* 0x0000000a00f17308 */ /* 0x000ea20000000800 */
[--C-:B------:R-:W-:Y:S01]  /*12040*/  FFMA.FTZ R4, R4, UR4, -R173.reuse ;  /* 0x0000000404047c23 */ /* 0x100fe200080108ad */
[--C-:B------:R-:W-:Y:S01]  /*12050*/  FFMA.FTZ R11, R11, UR4, -R173.reuse ;  /* 0x000000040b0b7c23 */ /* 0x100fe200080108ad */
[----:B------:R-:W-:Y:S01]  /*12060*/  FMUL.FTZ R0, R0, UR4 ;  /* 0x0000000400007c20 */ /* 0x000fe20008410000 */
[--C-:B------:R-:W-:Y:S01]  /*12070*/  FFMA.FTZ R7, R7, UR4, -R173.reuse ;  /* 0x0000000407077c23 */ /* 0x100fe200080108ad */
[--C-:B------:R-:W-:Y:S01]  /*12080*/  FFMA.FTZ R9, R9, UR4, -R173.reuse ;  /* 0x0000000409097c23 */ /* 0x100fe200080108ad */
[--C-:B------:R-:W-:Y:S01]  /*12090*/  FFMA.FTZ R134, R176, UR4, -R173.reuse ;  /* 0x00000004b0867c23 */ /* 0x100fe200080108ad */
[----:B------:R-:W-:Y:S03]  /*120a0*/  PLOP3.LUT P0, PT, PT, PT, UP0, 0x80, 0x0 ;  /* 0x000000000000781c */ /* 0x000fe60003f0f008 */
[----:B------:R-:W-:Y:S10]  /*120b0*/  MUFU.EX2 R234, R4 ;  /* 0x0000000400ea7308 */ /* 0x000ff40000000800 */
[----:B------:R-:W3:Y:S01]  /*120c0*/  MUFU.EX2 R237, R11 ;  /* 0x0000000b00ed7308 */ /* 0x000ee20000000800 */
[----:B--2---:R-:W-:Y:S09]  /*120d0*/  F2FP.BF16.F32.PACK_AB R170, R241, R242 ;  /* 0x000000f2f1aa723e */ /* 0x004ff200000010ff */
[----:B------:R-:W-:Y:S10]  /*120e0*/  MUFU.EX2 R236, R7 ;  /* 0x0000000700ec7308 */ /* 0x000ff40000000800 */
[----:B------:R-:W2:Y:S01]  /*120f0*/  MUFU.EX2 R235, R9 ;  /* 0x0000000900eb7308 */ /* 0x000ea20000000800 */
[----:B---3--:R-:W-:Y:S09]  /*12100*/  F2FP.BF16.F32.PACK_AB R169, R237, R234 ;  /* 0x000000eaeda9723e */ /* 0x008ff200000010ff */
[----:B------:R-:W3:Y:S10]  /*12110*/  MUFU.EX2 R2, R2 ;  /* 0x0000000200027308 */ /* 0x000ef40000000800 */
[----:B------:R-:W4:Y:S01]  /*12120*/  MUFU.EX2 R0, R0 ;  /* 0x0000000000007308 */ /* 0x000f220000000800 */
[----:B--2---:R-:W-:Y:S09]  /*12130*/  F2FP.BF16.F32.PACK_AB R171, R235, R236 ;  /* 0x000000ecebab723e */ /* 0x004ff200000010ff */
        /* <DEDUP_REMOVED lines=13> */
[----:B------:R-:W-:Y:S01]  /*12210*/  LDSM.16.MT88.4 R140, [R193+0x12000] ;  /* 0x01200000c18c783b */ /* 0x000fe20000004200 */
[C---:B------:R-:W-:Y:S01]  /*12220*/  FMUL.FTZ R18, R0.reuse, R146 ;  /* 0x0000009200127220 */ /* 0x040fe20000410000 */
[C---:B------:R-:W-:Y:S01]  /*12230*/  FMUL.FTZ R19, R0.reuse, R147 ;  /* 0x0000009300137220 */ /* 0x040fe20000410000 */
[C---:B------:R-:W-:Y:S01]  /*12240*/  FMUL.FTZ R26, R0.reuse, R154 ;  /* 0x0000009a001a7220 */ /* 0x040fe20000410000 */
[C---:B-1----:R-:W-:Y:S01]  /*12250*/  HMMA.16816.F32.BF16 R4, R168.reuse, R12, R4 ;  /* 0x0000000ca804723c */ /* 0x042fe20000041804 */
        /* <DEDUP_REMOVED lines=28> */
[----:B------:R-:W-:Y:S01]  /*12420*/  FMUL.FTZ R40, R2, R40 ;  /* 0x0000002802287220 */ /* 0x000fe20000410000 */
        /* <DEDUP_REMOVED lines=38> */
[----:B------:R-:W-:Y:S01]  /*12690*/  FMUL.FTZ R59, R0, R59 ;  /* 0x0000003b003b7220 */ /* 0x000fe20000410000 */
[C---:B------:R-:W-:Y:S01]  /*126a0*/  FMUL.FTZ R60, R2.reuse, R60 ;  /* 0x0000003c023c7220 */ /* 0x040fe20000410000 */
        /* <DEDUP_REMOVED lines=8> */
[C---:B----4-:R-:W-:Y:S05]  /*12730*/  HMMA.16816.F32.BF16 R60, R168.reuse, R140, R60 ;  /* 0x0000008ca83c723c */ /* 0x050fea000004183c */
[C---:B------:R-:W-:Y:S01]  /*12740*/  FMUL.FTZ R66, R0.reuse, R66 ;  /* 0x0000004200427220 */ /* 0x040fe20000410000 */
[----:B------:R-:W-:Y:S01]  /*12750*/  FMUL.FTZ R67, R0, R67 ;  /* 0x0000004300437220 */ /* 0x000fe20000410000 */
[C---:B------:R-:W-:Y:S01]  /*12760*/  FMUL.FTZ R68, R2.reuse, R68 ;  /* 0x0000004402447220 */ /* 0x040fe20000410000 */
[----:B------:R-:W-:Y:S03]  /*12770*/  FMUL.FTZ R69, R2, R69 ;  /* 0x0000004502457220 */ /* 0x000fe60000410000 */
[C---:B------:R-:W-:Y:S01]  /*12780*/  FMUL.FTZ R70, R0.reuse, R70 ;  /* 0x0000004600467220 */ /* 0x040fe20000410000 */
        /* <DEDUP_REMOVED lines=47> */
[--C-:B--2---:R-:W-:Y:S01]  /*12a80*/  FFMA.FTZ R133, R181, UR4, -R173.reuse ;  /* 0x00000004b5857c23 */ /* 0x104fe200080108ad */
[C---:B------:R-:W-:Y:S01]  /*12a90*/  FMUL.FTZ R104, R2.reuse, R104 ;  /* 0x0000006802687220 */ /* 0x040fe20000410000 */
[----:B------:R-:W-:Y:S01]  /*12aa0*/  FMUL.FTZ R105, R2, R105 ;  /* 0x0000006902697220 */ /* 0x000fe20000410000 */
[C---:B-1----:R-:W-:Y:S01]  /*12ab0*/  HMMA.16816.F32.BF16 R100, R168.reuse, R136, R100 ;  /* 0x00000088a864723c */ /* 0x042fe20000041864 */
[----:B------:R1:W2:Y:S04]  /*12ac0*/  MUFU.EX2 R228, R133 ;  /* 0x0000008500e47308 */ /* 0x0002a80000000800 */
[C---:B------:R-:W-:Y:S01]  /*12ad0*/  FMUL.FTZ R106, R0.reuse, R106 ;  /* 0x0000006a006a7220 */ /* 0x040fe20000410000 */
[----:B------:R-:W-:Y:S01]  /*12ae0*/  FMUL.FTZ R107, R0, R107 ;  /* 0x0000006b006b7220 */ /* 0x000fe20000410000 */
[C---:B------:R-:W-:Y:S01]  /*12af0*/  FMUL.FTZ R108, R2.reuse, R108 ;  /* 0x0000006c026c7220 */ /* 0x040fe20000410000 */
[----:B------:R-:W-:Y:S03]  /*12b00*/  FMUL.FTZ R109, R2, R109 ;  /* 0x0000006d026d7220 */ /* 0x000fe60000410000 */
[C---:B------:R-:W-:Y:S01]  /*12b10*/  FMUL.FTZ R110, R0.reuse, R110 ;  /* 0x0000006e006e7220 */ /* 0x040fe20000410000 */
[----:B------:R-:W-:Y:S01]  /*12b20*/  FMUL.FTZ R111, R0, R111 ;  /* 0x0000006f006f7220 */ /* 0x000fe20000410000 */
[C---:B------:R-:W-:Y:S01]  /*12b30*/  HMMA.16816.F32.BF16 R104, R168.reuse, R138, R104 ;  /* 0x0000008aa868723c */ /* 0x040fe20000041868 */
[----:B------:R-:W5:Y:S02]  /*12b40*/  LDSM.16.MT88.4 R136, [R195+0x16000] ;  /* 0x01600000c388783b */ /* 0x000f640000004200 */
[C---:B------:R-:W-:Y:S01]  /*12b50*/  FMUL.FTZ R112, R2.reuse, R112 ;  /* 0x0000007002707220 */ /* 0x040fe20000410000 */
[----:B------:R-:W-:Y:S01]  /*12b60*/  FMUL.FTZ R113, R2, R113 ;  /* 0x0000007102717220 */ /* 0x000fe20000410000 */
[--C-:B-1----:R-:W-:Y:S01]  /*12b70*/  FFMA.FTZ R133, R180, UR4, -R173.reuse ;  /* 0x00000004b4857c23 */ /* 0x102fe200080108ad */
[C---:B----4-:R-:W-:Y:S03]  /*12b80*/  HMMA.16816.F32.BF16 R108, R168.reuse, R140, R108 ;  /* 0x0000008ca86c723c */ /* 0x050fe6000004186c */
[----:B------:R1:W-:Y:S02]  /*12b90*/  MUFU.EX2 R227, R133 ;  /* 0x0000008500e37308 */ /* 0x0003e40000000800 */
        /* <DEDUP_REMOVED lines=13> */
[--C-:B-1----:R-:W-:Y:S01]  /*12c70*/  FFMA.FTZ R133, R179, UR4, -R173.reuse ;  /* 0x00000004b3857c23 */ /* 0x102fe200080108ad */
[C---:B------:R-:W-:Y:S01]  /*12c80*/  FMUL.FTZ R124, R2.reuse, R124 ;  /* 0x0000007c027c7220 */ /* 0x040fe20000410000 */
[----:B------:R-:W-:Y:S02]  /*12c90*/  LDSM.16.MT88.4 R176, [R193+0x13800] ;  /* 0x01380000c1b0783b */ /* 0x000fe40000004200 */
[----:B------:R1:W3:Y:S01]  /*12ca0*/  MUFU.EX2 R226, R133 ;  /* 0x0000008500e27308 */ /* 0x0002e20000000800 */
[----:B------:R-:W-:Y:S01]  /*12cb0*/  FMUL.FTZ R125, R2, R125 ;  /* 0x0000007d027d7220 */ /* 0x000fe20000410000 */
[C---:B------:R-:W-:Y:S03]  /*12cc0*/  HMMA.16816.F32.BF16 R120, R168.reuse, R146, R120 ;  /* 0x00000092a878723c */ /* 0x040fe60000041878 */
[C---:B------:R-:W-:Y:S01]  /*12cd0*/  FMUL.FTZ R126, R0.reuse, R126 ;  /* 0x0000007e007e7220 */ /* 0x040fe20000410000 */
[----:B------:R-:W4:Y:S01]  /*12ce0*/  LDSM.16.MT88.4 R144, [R194+0x10800] ;  /* 0x01080000c290783b */ /* 0x000f220000004200 */
[----:B------:R-:W-:Y:S01]  /*12cf0*/  FMUL.FTZ R127, R0, R127 ;  /* 0x0000007f007f7220 */ /* 0x000fe20000410000 */
[C---:B------:R-:W-:Y:S01]  /*12d00*/  FMUL.FTZ R128, R2.reuse, R128 ;  /* 0x0000008002807220 */ /* 0x040fe20000410000 */
[----:B------:R-:W-:Y:S01]  /*12d10*/  FMUL.FTZ R129, R2, R129 ;  /* 0x0000008102817220 */ /* 0x000fe20000410000 */
[C---:B------:R-:W-:Y:S03]  /*12d20*/  FMUL.FTZ R130, R0.reuse, R130 ;  /* 0x0000008200827220 */ /* 0x040fe60000410000 */
[----:B------:R-:W-:Y:S01]  /*12d30*/  FMUL.FTZ R131, R0, R131 ;  /* 0x0000008300837220 */ /* 0x000fe20000410000 */
[C---:B-----5:R-:W-:Y:S03]  /*12d40*/  HMMA.16816.F32.BF16 R124, R168.reuse, R136, R124 ;  /* 0x00000088a87c723c */ /* 0x060fe6000004187c */
[--C-:B-1----:R-:W-:Y:S03]  /*12d50*/  FFMA.FTZ R133, R185, UR4, -R172.reuse ;  /* 0x00000004b9857c23 */ /* 0x102fe600080108ac */
[----:B------:R-:W-:Y:S01]  /*12d60*/  HMMA.16816.F32.BF16 R128, R168, R138, R128 ;  /* 0x0000008aa880723c */ /* 0x000fe20000041880 */
[----:B------:R1:W-:Y:S04]  /*12d70*/  MUFU.EX2 R225, R133 ;  /* 0x0000008500e17308 */ /* 0x0003e80000000800 */
[----:B------:R-:W-:Y:S02]  /*12d80*/  F2FP.BF16.F32.PACK_AB R136, R232, R233 ;  /* 0x000000e9e888723e */ /* 0x000fe400000010ff */
[----:B------:R-:W-:Y:S04]  /*12d90*/  F2FP.BF16.F32.PACK_AB R138, R230, R231 ;  /* 0x000000e7e68a723e */ /* 0x000fe800000010ff */
[----:B--2---:R-:W-:Y:S02]  /*12da0*/  F2FP.BF16.F32.PACK_AB R137, R228, R229 ;  /* 0x000000e5e489723e */ /* 0x004fe400000010ff */
[----:B---3--:R-:W-:Y:S01]  /*12db0*/  F2FP.BF16.F32.PACK_AB R139, R226, R227 ;  /* 0x000000e3e28b723e */ /* 0x008fe200000010ff */
[--C-:B-1----:R-:W-:Y:S06]  /*12dc0*/  FFMA.FTZ R133, R187, UR4, -R172.reuse ;  /* 0x00000004bb857c23 */ /* 0x102fec00080108ac */
[C---:B----4-:R-:W-:Y:S01]  /*12dd0*/  HMMA.16816.F32.BF16 R4, R136.reuse, R140, R4 ;  /* 0x0000008c8804723c */ /* 0x050fe20000041804 */
[----:B------:R1:W2:Y:S05]  /*12de0*/  MUFU.EX2 R224, R133 ;  /* 0x0000008500e07308 */ /* 0x0002aa0000000800 */
[C---:B------:R-:W-:Y:S01]  /*12df0*/  HMMA.16816.F32.BF16 R8, R136.reuse, R142, R8 ;  /* 0x0000008e8808723c */ /* 0x040fe20000041808 */
[----:B------:R-:W3:Y:S05]  /*12e00*/  LDSM.16.MT88.4 R140, [R193+0x12800] ;  /* 0x01280000c18c783b */ /* 0x000eea0000004200 */
[C---:B------:R-:W-:Y:S06]  /*12e10*/  HMMA.16816.F32.BF16 R12, R136.reuse, R144, R12 ;  /* 0x00000090880c723c */ /* 0x040fec000004180c */
[C---:B------:R-:W-:Y:S01]  /*12e20*/  HMMA.16816.F32.BF16 R16, R136.reuse, R146, R16 ;  /* 0x000000928810723c */ /* 0x040fe20000041810 */
[----:B------:R-:W4:Y:S04]  /*12e30*/  LDSM.16.MT88.4 R144, [R194+0x12800] ;  /* 0x01280000c290783b */ /* 0x000f280000004200 */
[--C-:B-1----:R-:W-:Y:S01]  /*12e40*/  FFMA.FTZ R133, R182, UR4, -R172.reuse ;  /* 0x00000004b6857c23 */ /* 0x102fe200080108ac */
[C---:B------:R-:W-:Y:S03]  /*12e50*/  HMMA.16816.F32.BF16 R20, R136.reuse, R148, R20 ;  /* 0x000000948814723c */ /* 0x040fe60000041814 */
[----:B------:R1:W-:Y:S03]  /*12e60*/  MUFU.EX2 R190, R133 ;  /* 0x0000008500be7308 */ /* 0x0003e60000000800 */
[C---:B------:R-:W-:Y:S01]  /*12e70*/  HMMA.16816.F32.BF16 R24, R136.reuse, R150, R24 ;  /* 0x000000968818723c */ /* 0x040fe20000041818 */
[----:B------:R-:W5:Y:S05]  /*12e80*/  LDSM.16.MT88.4 R148, [R196+0x12800] ;  /* 0x01280000c494783b */ /* 0x000f6a0000004200 */
[C---:B------:R-:W-:Y:S06]  /*12e90*/  HMMA.16816.F32.BF16 R28, R136.reuse, R152, R28 ;  /* 0x00000098881c723c */ /* 0x040fec000004181c */
[C---:B------:R-:W-:Y:S01]  /*12ea0*/  HMMA.16816.F32.BF16 R32, R136.reuse, R154, R32 ;  /* 0x0000009a8820723c */ /* 0x040fe20000041820 */
[----:B------:R-:W2:Y:S04]  /*12eb0*/  LDSM.16.MT88.4 R152, [R195+0x12800] ;  /* 0x01280000c398783b */ /* 0x000ea80000004200 */
[--C-:B-1----:R-:W-:Y:S01]  /*12ec0*/  FFMA.FTZ R133, R184, UR4, -R172.reuse ;  /* 0x00000004b8857c23 */ /* 0x102fe200080108ac */
[C---:B---3--:R-:W-:Y:S03]  /*12ed0*/  HMMA.16816.F32.BF16 R36, R136.reuse, R140, R36 ;  /* 0x0000008c8824723c */ /* 0x048fe60000041824 */
[----:B------:R1:W3:Y:S03]  /*12ee0*/  MUFU.EX2 R191, R133 ;  /* 0x0000008500bf7308 */ /* 0x0002e60000000800 */
[C---:B------:R-:W-:Y:S01]  /*12ef0*/  HMMA.16816.F32.BF16 R40, R136.reuse, R142, R40 ;  /* 0x0000008e8828723c */ /* 0x040fe20000041828 */
[----:B------:R-:W3:Y:S05]  /*12f00*/  LDSM.16.MT88.4 R140, [R193+0x14800] ;  /* 0x01480000c18c783b */ /* 0x000eea0000004200 */
[C---:B----4-:R-:W-:Y:S06]  /*12f10*/  HMMA.16816.F32.BF16 R44, R136.reuse, R144, R44 ;  /* 0x00000090882c723c */ /* 0x050fec000004182c */
[C---:B------:R-:W-:Y:S01]  /*12f20*/  HMMA.16816.F32.BF16 R48, R136.reuse, R146, R48 ;  /* 0x000000928830723c */ /* 0x040fe20000041830 */
[----:B------:R-:W4:Y:S04]  /*12f30*/  LDSM.16.MT88.4 R144, [R194+0x14800] ;  /* 0x01480000c290783b */ /* 0x000f280000004200 */
[--C-:B-1----:R-:W-:Y:S01]  /*12f40*/  FFMA.FTZ R133, R188, UR4, -R173.reuse ;  /* 0x00000004bc857c23 */ /* 0x102fe200080108ad */
[C---:B-----5:R-:W-:Y:S03]  /*12f50*/  HMMA.16816.F32.BF16 R52, R136.reuse, R148, R52 ;  /* 0x000000948834723c */ /* 0x060fe60000041834 */
[----:B------:R1:W-:Y:S03]  /*12f60*/  MUFU.EX2 R189, R133 ;  /* 0x0000008500bd7308 */ /* 0x0003e60000000800 */
[C---:B------:R-:W-:Y:S01]  /*12f70*/  HMMA.16816.F32.BF16 R56, R136.reuse, R150, R56 ;  /* 0x000000968838723c */ /* 0x040fe20000041838 */
[----:B------:R-:W5:Y:S05]  /*12f80*/  LDSM.16.MT88.4 R148, [R196+0x14800] ;  /* 0x01480000c494783b */ /* 0x000f6a0000004200 */
[C---:B--2---:R-:W-:Y:S06]  /*12f90*/  HMMA.16816.F32.BF16 R60, R136.reuse, R152, R60 ;  /* 0x00000098883c723c */ /* 0x044fec000004183c */
[C---:B------:R-:W-:Y:S01]  /*12fa0*/  HMMA.16816.F32.BF16 R64, R136.reuse, R154, R64 ;  /* 0x0000009a8840723c */ /* 0x040fe20000041840 */
[----:B------:R-:W2:Y:S04]  /*12fb0*/  LDSM.16.MT88.4 R152, [R195+0x14800] ;  /* 0x01480000c398783b */ /* 0x000ea80000004200 */
[--C-:B-1----:R-:W-:Y:S01]  /*12fc0*/  FFMA.FTZ R133, R238, UR4, -R173.reuse ;  /* 0x00000004ee857c23 */ /* 0x102fe200080108ad */
[C---:B---3--:R-:W-:Y:S03]  /*12fd0*/  HMMA.16816.F32.BF16 R68, R136.reuse, R140, R68 ;  /* 0x0000008c8844723c */ /* 0x048fe60000041844 */
[----:B------:R-:W3:Y:S01]  /*12fe0*/  LDL.LU R238, [R1+0x28] ;  /* 0x0000280001ee7983 */ /* 0x000ee20000300800 */
[----:B------:R1:W2:Y:S02]  /*12ff0*/  MUFU.EX2 R188, R133 ;  /* 0x0000008500bc7308 */ /* 0x0002a40000000800 */
[C---:B------:R-:W-:Y:S01]  /*13000*/  HMMA.16816.F32.BF16 R72, R136.reuse, R142, R72 ;  /* 0x0000008e8848723c */ /* 0x040fe20000041848 */
[----:B------:R-:W2:Y:S05]  /*13010*/  LDSM.16.MT88.4 R140, [R193+0x16800] ;  /* 0x01680000c18c783b */ /* 0x000eaa0000004200 */
        /* <DEDUP_REMOVED lines=12> */
[C---:B------:R-:W-:Y:S03]  /*130e0*/  HMMA.16816.F32.BF16 R100, R136.reuse, R140, R100 ;  /* 0x0000008c8864723c */ /* 0x040fe60000041864 */
[----:B------:R1:W2:Y:S03]  /*130f0*/  MUFU.EX2 R186, R133 ;  /* 0x0000008500ba7308 */ /* 0x0002a60000000800 */
[C---:B------:R-:W-:Y:S01]  /*13100*/  HMMA.16816.F32.BF16 R104, R136.reuse, R142, R104 ;  /* 0x0000008e8868723c */ /* 0x040fe20000041868 */
[----:B------:R-:W2:Y:S05]  /*13110*/  LDSM.16.MT88.4 R140, [R193+0x11000] ;  /* 0x01100000c18c783b */ /* 0x000eaa0000004200 */
[C---:B----4-:R-:W-:Y:S06]  /*13120*/  HMMA.16816.F32.BF16 R108, R136.reuse, R144, R108 ;  /* 0x00000090886c723c */ /* 0x050fec000004186c */
[C---:B------:R-:W-:Y:S01]  /*13130*/  HMMA.16816.F32.BF16 R112, R136.reuse, R146, R112 ;  /* 0x000000928870723c */ /* 0x040fe20000041870 */
[----:B------:R-:W4:Y:S04]  /*13140*/  LDSM.16.MT88.4 R144, [R194+0x11000] ;  /* 0x01100000c290783b */ /* 0x000f280000004200 */
[--C-:B-1----:R-:W-:Y:S01]  /*13150*/  FFMA.FTZ R133, R243, UR4, -R172.reuse ;  /* 0x00000004f3857c23 */ /* 0x102fe200080108ac */
[C---:B-----5:R-:W-:Y:S03]  /*13160*/  HMMA.16816.F32.BF16 R116, R136.reuse, R148, R116 ;  /* 0x000000948874723c */ /* 0x060fe60000041874 */
[----:B------:R-:W5:Y:S01]  /*13170*/  LDL.LU R243, [R1+0x24] ;  /* 0x0000240001f37983 */ /* 0x000f620000300800 */
[----:B------:R1:W-:Y:S02]  /*13180*/  MUFU.EX2 R185, R133 ;  /* 0x0000008500b97308 */ /* 0x0003e40000000800 */
[C---:B------:R-:W-:Y:S01]  /*13190*/  HMMA.16816.F32.BF16 R120, R136.reuse, R150, R120 ;  /* 0x000000968878723c */ /* 0x040fe20000041878 */
[----:B------:R-:W4:Y:S05]  /*131a0*/  LDSM.16.MT88.4 R148, [R196+0x11000] ;  /* 0x01100000c494783b */ /* 0x000f2a0000004200 */
[C---:B--2---:R-:W-:Y:S06]  /*131b0*/  HMMA.16816.F32.BF16 R124, R136.reuse, R152, R124 ;  /* 0x00000098887c723c */ /* 0x044fec000004187c */
[----:B------:R-:W-:Y:S01]  /*131c0*/  HMMA.16816.F32.BF16 R128, R136, R154, R128 ;  /* 0x0000009a8880723c */ /* 0x000fe20000041880 */
[----:B------:R-:W2:Y:S04]  /*131d0*/  LDSM.16.MT88.4 R152, [R195+0x11000] ;  /* 0x01100000c398783b */ /* 0x000ea80000004200 */
[--C-:B-1----:R-:W-:Y:S02]  /*131e0*/  FFMA.FTZ R133, R245, UR4, -R172.reuse ;  /* 0x00000004f5857c23 */ /* 0x102fe400080108ac */
[----:B------:R-:W-:Y:S02]  /*131f0*/  F2FP.BF16.F32.PACK_AB R136, R224, R225 ;  /* 0x000000e1e088723e */ /* 0x000fe400000010ff */
[----:B------:R1:W4:Y:S02]  /*13200*/  MUFU.EX2 R184, R133 ;  /* 0x0000008500b87308 */ /* 0x0003240000000800 */
[----:B------:R-:W-:Y:S02]  /*13210*/  F2FP.BF16.F32.PACK_AB R138, R191, R190 ;  /* 0x000000bebf8a723e */ /* 0x000fe400000010ff */
[----:B------:R-:W-:Y:S02]  /*13220*/  F2FP.BF16.F32.PACK_AB R137, R188, R189 ;  /* 0x000000bdbc89723e */ /* 0x000fe400000010ff */
[----:B------:R-:W-:Y:S07]  /*13230*/  F2FP.BF16.F32.PACK_AB R139, R186, R187 ;  /* 0x000000bbba8b723e */ /* 0x000fee00000010ff */
[C---:B------:R-:W-:Y:S03]  /*13240*/  HMMA.16816.F32.BF16 R4, R136.reuse, R140, R4 ;  /* 0x0000008c8804723c */ /* 0x040fe60000041804 */
[--C-:B-1----:R-:W-:Y:S01]  /*13250*/  FFMA.FTZ R133, R247, UR4, -R172.reuse ;  /* 0x00000004f7857c23 */ /* 0x102fe200080108ac */
[----:B------:R-:W-:Y:S02]  /*13260*/  FFMA.FTZ R172, R246, UR4, -R172 ;  /* 0x00000004f6ac7c23 */ /* 0x000fe400080108ac */
[C---:B------:R-:W-:Y:S01]  /*13270*/  HMMA.16816.F32.BF16 R8, R136.reuse, R142, R8 ;  /* 0x0000008e8808723c */ /* 0x040fe20000041808 */
[----:B------:R-:W1:Y:S01]  /*13280*/  LDSM.16.MT88.4 R140, [R193+0x13000] ;  /* 0x01300000c18c783b */ /* 0x000e620000004200 */
[----:B------:R2:W-:Y:S03]  /*13290*/  MUFU.EX2 R183, R133 ;  /* 0x0000008500b77308 */ /* 0x0005e60000000800 */
[----:B----4-:R-:W-:Y:S01]  /*132a0*/  F2FP.BF16.F32.PACK_AB R168, R184, R185 ;  /* 0x000000b9b8a8723e */ /* 0x010fe200000010ff */
[C---:B------:R-:W-:Y:S06]  /*132b0*/  HMMA.16816.F32.BF16 R12, R136.reuse, R144, R12 ;  /* 0x00000090880c723c */ /* 0x040fec000004180c */
[----:B------:R-:W4:Y:S01]  /*132c0*/  MUFU.EX2 R182, R172 ;  /* 0x000000ac00b67308 */ /* 0x000f220000000800 */
[C---:B------:R-:W-:Y:S01]  /*132d0*/  HMMA.16816.F32.BF16 R16, R136.reuse, R146, R16 ;  /* 0x000000928810723c */ /* 0x040fe20000041810 */
[----:B------:R-:W1:Y:S05]  /*132e0*/  LDSM.16.MT88.4 R144, [R194+0x13000] ;  /* 0x01300000c290783b */ /* 0x000e6a0000004200 */
[C---:B------:R-:W-:Y:S05]  /*132f0*/  HMMA.16816.F32.BF16 R20, R136.reuse, R148, R20 ;  /* 0x000000948814723c */ /* 0x040fea0000041814 */
[--C-:B--2---:R-:W-:Y:S01]  /*13300*/  FFMA.FTZ R133, R244, UR4, -R173.reuse ;  /* 0x00000004f4857c23 */ /* 0x104fe200080108ad */
[C---:B------:R-:W-:Y:S01]  /*13310*/  HMMA.16816.F32.BF16 R24, R136.reuse, R150, R24 ;  /* 0x000000968818723c */ /* 0x040fe20000041818 */
[----:B------:R-:W2:Y:S02]  /*13320*/  LDSM.16.MT88.4 R148, [R196+0x13000] ;  /* 0x01300000c494783b */ /* 0x000ea40000004200 */
[----:B------:R1:W-:Y:S02]  /*13330*/  MUFU.EX2 R181, R133 ;  /* 0x0000008500b57308 */ /* 0x0003e40000000800 */
[----:B----4-:R-:W-:Y:S01]  /*13340*/  F2FP.BF16.F32.PACK_AB R170, R182, R183 ;  /* 0x000000b7b6aa723e */ /* 0x010fe200000010ff */
[C---:B------:R-:W-:Y:S06]  /*13350*/  HMMA.16816.F32.BF16 R28, R136.reuse, R152, R28 ;  /* 0x00000098881c723c */ /* 0x040fec000004181c */
[C---:B------:R-:W-:Y:S01]  /*13360*/  HMMA.16816.F32.BF16 R32, R136.reuse, R154, R32 ;  /* 0x0000009a8820723c */ /* 0x040fe20000041820 */
[----:B------:R-:W4:Y:S05]  /*13370*/  LDSM.16.MT88.4 R152, [R195+0x13000] ;  /* 0x01300000c398783b */ /* 0x000f2a0000004200 */
[C---:B-1----:R-:W-:Y:S05]  /*13380*/  HMMA.16816.F32.BF16 R36, R136.reuse, R140, R36 ;  /* 0x0000008c8824723c */ /* 0x042fea0000041824 */
[--C-:B------:R-:W-:Y:S01]  /*13390*/  FFMA.FTZ R133, R248, UR4, -R173.reuse ;  /* 0x00000004f8857c23 */ /* 0x100fe200080108ad */
[C---:B------:R-:W-:Y:S01]  /*133a0*/  HMMA.16816.F32.BF16 R40, R136.reuse, R142, R40 ;  /* 0x0000008e8828723c */ /* 0x040fe20000041828 */
[----:B------:R-:W1:Y:S02]  /*133b0*/  LDSM.16.MT88.4 R140, [R193+0x15000] ;  /* 0x01500000c18c783b */ /* 0x000e640000004200 */
[----:B------:R2:W4:Y:S03]  /*133c0*/  MUFU.EX2 R134, R133 ;  /* 0x0000008500867308 */ /* 0x0005260000000800 */
[C---:B------:R-:W-:Y:S06]  /*133d0*/  HMMA.16816.F32.BF16 R44, R136.reuse, R144, R44 ;  /* 0x00000090882c723c */ /* 0x040fec000004182c */
[C---:B------:R-:W-:Y:S01]  /*133e0*/  HMMA.16816.F32.BF16 R48, R136.reuse, R146, R48 ;  /* 0x000000928830723c */ /* 0x040fe20000041830 */
[----:B------:R-:W1:Y:S05]  /*133f0*/  LDSM.16.MT88.4 R144, [R194+0x15000] ;  /* 0x01500000c290783b */ /* 0x000e6a0000004200 */
[C---:B--2---:R-:W-:Y:S05]  /*13400*/  HMMA.16816.F32.BF16 R52, R136.reuse, R148, R52 ;  /* 0x000000948834723c */ /* 0x044fea0000041834 */
[--C-:B------:R-:W-:Y:S01]  /*13410*/  FFMA.FTZ R133, R249, UR4, -R173.reuse ;  /* 0x00000004f9857c23 */ /* 0x100fe200080108ad */
[C---:B------:R-:W-:Y:S01]  /*13420*/  HMMA.16816.F32.BF16 R56, R136.reuse, R150, R56 ;  /* 0x000000968838723c */ /* 0x040fe20000041838 */
[----:B------:R-:W2:Y:S02]  /*13430*/  LDSM.16.MT88.4 R148, [R196+0x15000] ;  /* 0x01500000c494783b */ /* 0x000ea40000004200 */
[----:B------:R-:W-:Y:S02]  /*13440*/  MUFU.EX2 R180, R133 ;  /* 0x0000008500b47308 */ /* 0x000fe40000000800 */
[----:B------:R-:W-:Y:S01]  /*13450*/  FFMA.FTZ R173, R135, UR4, -R173 ;  /* 0x0000000487ad7c23 */ /* 0x000fe200080108ad */
[C---:B----4-:R-:W-:Y:S07]  /*13460*/  HMMA.16816.F32.BF16 R60, R136.reuse, R152, R60 ;  /* 0x00000098883c723c */ /* 0x050fee000004183c */
[----:B------:R-:W4:Y:S01]  /*13470*/  MUFU.EX2 R133, R173 ;  /* 0x000000ad00857308 */ /* 0x000f220000000800 */
[C---:B------:R-:W-:Y:S01]  /*13480*/  HMMA.16816.F32.BF16 R64, R136.reuse, R154, R64 ;  /* 0x0000009a8840723c */ /* 0x040fe20000041840 */
[----:B------:R-:W2:Y:S02]  /*13490*/  LDSM.16.MT88.4 R152, [R195+0x15000] ;  /* 0x01500000c398783b */ /* 0x000ea40000004200 */
[----:B------:R-:W-:Y:S03]  /*134a0*/  F2FP.BF16.F32.PACK_AB R169, R134, R181 ;  /* 0x000000b586a9723e */ /* 0x000fe600000010ff */
[C---:B-1----:R-:W-:Y:S06]  /*134b0*/  HMMA.16816.F32.BF16 R68, R136.reuse, R140, R68 ;  /* 0x0000008c8844723c */ /* 0x042fec0000041844 */
[C---:B------:R-:W-:Y:S01]  /*134c0*/  HMMA.16816.F32.BF16 R72, R136.reuse, R142, R72 ;  /* 0x0000008e8848723c */ /* 0x040fe20000041848 */
[----:B------:R-:W1:Y:S04]  /*134d0*/  LDSM.16.MT88.4 R140, [R193+0x17000] ;  /* 0x01700000c18c783b */ /* 0x000e680000004200 */
[----:B----4-:R-:W-:Y:S01]  /*134e0*/  F2FP.BF16.F32.PACK_AB R171, R133, R180 ;  /* 0x000000b485ab723e */ /* 0x010fe200000010ff */
[C---:B------:R-:W-:Y:S03]  /*134f0*/  HMMA.16816.F32.BF16 R76, R136.reuse, R144, R76 ;  /* 0x00000090884c723c */ /* 0x040fe6000004184c */
[----:B------:R-:W-:Y:S03]  /*13500*/  LDSM.16.MT88.4 R172, [R195+0x11800] ;  /* 0x01180000c3ac783b */ /* 0x000fe60000004200 */
[C---:B------:R-:W-:Y:S05]  /*13510*/  HMMA.16816.F32.BF16 R80, R136.reuse, R146, R80 ;  /* 0x000000928850723c */ /* 0x040fea0000041850 */
[----:B------:R-:W4:Y:S01]  /*13520*/  LDSM.16.MT88.4 R144, [R194+0x17000] ;  /* 0x01700000c290783b */ /* 0x000f220000004200 */
[C---:B--2---:R-:W-:Y:S06]  /*13530*/  HMMA.16816.F32.BF16 R84, R136.reuse, R148, R84 ;  /* 0x000000948854723c */ /* 0x044fec0000041854 */
[C---:B------:R-:W-:Y:S01]  /*13540*/  HMMA.16816.F32.BF16 R88, R136.reuse, R150, R88 ;  /* 0x000000968858723c */ /* 0x040fe20000041858 */
[----:B------:R-:W2:Y:S05]  /*13550*/  LDSM.16.MT88.4 R148, [R196+0x17000] ;  /* 0x01700000c494783b */ /* 0x000eaa0000004200 */
[C---:B------:R-:W-:Y:S06]  /*13560*/  HMMA.16816.F32.BF16 R92, R136.reuse, R152, R92 ;  /* 0x00000098885c723c */ /* 0x040fec000004185c */
[C---:B------:R-:W-:Y:S01]  /*13570*/  HMMA.16816.F32.BF16 R96, R136.reuse, R154, R96 ;  /* 0x0000009a8860723c */ /* 0x040fe20000041860 */
[----:B------:R-:W3:Y:S05]  /*13580*/  LDSM.16.MT88.4 R152, [R195+0x17000] ;  /* 0x01700000c398783b */ /* 0x000eea0000004200 */
[C---:B-1----:R-:W-:Y:S06]  /*13590*/  HMMA.16816.F32.BF16 R100, R136.reuse, R140, R100 ;  /* 0x0000008c8864723c */ /* 0x042fec0000041864 */
[C---:B------:R-:W-:Y:S06]  /*135a0*/  HMMA.16816.F32.BF16 R104, R136.reuse, R142, R104 ;  /* 0x0000008e8868723c */ /* 0x040fec0000041868 */
[C---:B----4-:R-:W-:Y:S06]  /*135b0*/  HMMA.16816.F32.BF16 R108, R136.reuse, R144, R108 ;  /* 0x00000090886c723c */ /* 0x050fec000004186c */
[C---:B------:R-:W-:Y:S01]  /*135c0*/  HMMA.16816.F32.BF16 R112, R136.reuse, R146, R112 ;  /* 0x000000928870723c */ /* 0x040fe20000041870 */
[----:B------:R-:W1:Y:S05]  /*135d0*/  LDSM.16.MT88.4 R144, [R193+0x11800] ;  /* 0x01180000c190783b */ /* 0x000e6a0000004200 */
[C---:B--2---:R-:W-:Y:S06]  /*135e0*/  HMMA.16816.F32.BF16 R116, R136.reuse, R148, R116 ;  /* 0x000000948874723c */ /* 0x044fec0000041874 */
[C---:B------:R-:W-:Y:S06]  /*135f0*/  HMMA.16816.F32.BF16 R120, R136.reuse, R150, R120 ;  /* 0x000000968878723c */ /* 0x040fec0000041878 */
[C---:B---3--:R-:W-:Y:S06]  /*13600*/  HMMA.16816.F32.BF16 R124, R136.reuse, R152, R124 ;  /* 0x00000098887c723c */ /* 0x048fec000004187c */
[----:B------:R-:W-:Y:S06]  /*13610*/  HMMA.16816.F32.BF16 R128, R136, R154, R128 ;  /* 0x0000009a8880723c */ /* 0x000fec0000041880 */
[C---:B-1----:R-:W-:Y:S01]  /*13620*/  HMMA.16816.F32.BF16 R140, R168.reuse, R144, R4 ;  /* 0x00000090a88c723c */ /* 0x042fe20000041804 */
[----:B------:R-:W1:Y:S05]  /*13630*/  LDSM.16.MT88.4 R4, [R194+0x13800] ;  /* 0x01380000c204783b */ /* 0x000e6a0000004200 */
[C---:B------:R-:W-:Y:S03]  /*13640*/  HMMA.16816.F32.BF16 R136, R168.reuse, R146, R8 ;  /* 0x00000092a888723c */ /* 0x040fe60000041808 */
[----:B------:R-:W2:Y:S03]  /*13650*/  LDSM.16.MT88.4 R8, [R196+0x13800] ;  /* 0x01380000c408783b */ /* 0x000ea60000004200 */
[C---:B------:R-:W-:Y:S05]  /*13660*/  HMMA.16816.F32.BF16 R148, R168.reuse, R156, R12 ;  /* 0x0000009ca894723c */ /* 0x040fea000004180c */
[----:B------:R-:W3:Y:S01]  /*13670*/  LDSM.16.MT88.4 R12, [R195+0x13800] ;  /* 0x01380000c30c783b */ /* 0x000ee20000004200 */
[C---:B------:R-:W-:Y:S06]  /*13680*/  HMMA.16816.F32.BF16 R144, R168.reuse, R158, R16 ;  /* 0x0000009ea890723c */ /* 0x040fec0000041810 */
[C---:B------:R-:W-:Y:S01]  /*13690*/  HMMA.16816.F32.BF16 R156, R168.reuse, R160, R20 ;  /* 0x000000a0a89c723c */ /* 0x040fe20000041814 */
[----:B------:R-:W4:Y:S05]  /*136a0*/  LDSM.16.MT88.4 R16, [R193+0x15800] ;  /* 0x01580000c110783b */ /* 0x000f2a0000004200 */
[C---:B------:R-:W-:Y:S03]  /*136b0*/  HMMA.16816.F32.BF16 R152, R168.reuse, R162, R24 ;  /* 0x000000a2a898723c */ /* 0x040fe60000041818 */
[----:B------:R-:W4:Y:S03]  /*136c0*/  LDSM.16.MT88.4 R20, [R194+0x15800] ;  /* 0x01580000c214783b */ /* 0x000f260000004200 */
[C---:B------:R-:W-:Y:S06]  /*136d0*/  HMMA.16816.F32.BF16 R164, R168.reuse, R172, R28 ;  /* 0x000000aca8a4723c */ /* 0x040fec000004181c */
[C---:B------:R-:W-:Y:S06]  /*136e0*/  HMMA.16816.F32.BF16 R160, R168.reuse, R174, R32 ;  /* 0x000000aea8a0723c */ /* 0x040fec0000041820 */
[C---:B------:R-:W-:Y:S06]  /*136f0*/  HMMA.16816.F32.BF16 R36, R168.reuse, R176, R36 ;  /* 0x000000b0a824723c */ /* 0x040fec0000041824 */
[C---:B------:R-:W-:Y:S05]  /*13700*/  HMMA.16816.F32.BF16 R40, R168.reuse, R178, R40 ;  /* 0x000000b2a828723c */ /* 0x040fea0000041828 */
[----:B-----5:R-:W-:Y:S01]  /*13710*/  FFMA.FTZ R2, R2, R243, R240 ;  /* 0x000000f302027223 */ /* 0x020fe200000100f0 */
        /* <DEDUP_REMOVED lines=64> */
.L_x_1387:
[----:B------:R-:W3:Y:S04]  /*13b20*/  LDL.LU R13, [R1+0x24] ;  /* 0x00002400010d7983 */ /* 0x000ee80000300800 */
[----:B------:R-:W4:Y:S01]  /*13b30*/  LDL.LU R12, [R1+0x28] ;  /* 0x00002800010c7983 */ /* 0x000f220000300800 */
[----:B------:R-:W1:Y:S01]  /*13b40*/  S2UR UR6, SR_CgaCtaId ;  /* 0x00000000000679c3 */ /* 0x000e620000008800 */
[----:B------:R-:W-:Y:S01]  /*13b50*/  UISETP.NE.AND UP0, UPT, UR15, -0x1, UPT ;  /* 0xffffffff0f00788c */ /* 0x000fe2000bf05270 */
[----:B------:R-:W-:Y:S01]  /*13b60*/  IMAD.MOV.U32 R172, RZ, RZ, 0x20 ;  /* 0x00000020ffac7424 */ /* 0x000fe200078e00ff */
[----:B------:R-:W2:Y:S01]  /*13b70*/  S2R R10, SR_TID.X ;  /* 0x00000000000a7919 */ /* 0x000ea20000002100 */
[----:B------:R-:W-:-:S03]  /*13b80*/  IMAD.MOV.U32 R134, RZ, RZ, 0x40 ;  /* 0x00000040ff867424 */ /* 0x000fc600078e00ff */
[----:B------:R-:W-:-:S05]  /*13b90*/  PLOP3.LUT P0, PT, PT, PT, UP0, 0x80, 0x0 ;  /* 0x000000000000781c */ /* 0x000fca0003f0f008 */
[----:B------:R-:W-:Y:S02]  /*13ba0*/  @UP0 ULDC.64 UR4, c[0x0][0x298] ;  /* 0x0000a60000040ab9 */ /* 0x000fe40000000a00 */
[----:B------:R-:W-:-:S03]  /*13bb0*/  @UP0 UIMAD.WIDE.U32 UR8, UR15, UR4, URZ ;  /* 0x000000040f0802a5 */ /* 0x000fc6000f8e003f */
[----:B------:R-:W-:Y:S01]  /*13bc0*/  UMOV UR4, 0x400 ;  /* 0x0000040000047882 */ /* 0x000fe20000000000 */
[----:B------:R-:W-:Y:S02]  /*13bd0*/  @UP0 UIMAD UR7, UR15, UR5, UR9 ;  /* 0x000000050f0702a4 */ /* 0x000fe4000f8e0209 */
[----:B-1----:R-:W-:Y:S01]  /*13be0*/  ULEA UR6, UR6, UR4, 0x18 ;  /* 0x0000000406067291 */ /* 0x002fe2000f8ec03f */
        /* <DEDUP_REMOVED lines=34> */
.L_x_1391:
        /* <DEDUP_REMOVED lines=14> */
.L_x_1392:
        /* <DEDUP_REMOVED lines=358> */
.L_x_1394:
[----:B------:R-:W-:Y:S05]  /*15550*/  BSYNC B0 ;  /* 0x0000000000007941 */ /* 0x000fea0003800000 */
.L_x_1393:
        /* <DEDUP_REMOVED lines=43> */
.L_x_1396:
[----:B------:R-:W-:Y:S05]  /*15810*/  BSYNC B0 ;  /* 0x0000000000007941 */ /* 0x000fea0003800000 */
.L_x_1395:
        /* <DEDUP_REMOVED lines=27> */
.L_x_1398:
[----:B------:R-:W-:Y:S05]  /*159d0*/  BSYNC B0 ;  /* 0x0000000000007941 */ /* 0x000fea0003800000 */
.L_x_1397:
        /* <DEDUP_REMOVED lines=27> */
.L_x_1400:
[----:B------:R-:W-:Y:S05]  /*15b90*/  BSYNC B0 ;  /* 0x0000000000007941 */ /* 0x000fea0003800000 */
.L_x_1399:
        /* <DEDUP_REMOVED lines=27> */
.L_x_1401:
        /* <DEDUP_REMOVED lines=11> */
.L_x_2412:


//--------------------- .text._ZN5flash16flash_fwd_kernelI23Flash_fwd_kernel_traitsILi256ELi64ELi64ELi4ELb0ELb0EN7cutlass10bfloat16_tE19Flash_kernel_traitsILi256ELi64ELi64ELi4ES3_EELb1ELb0ELb1ELb1ELb0ELb0ELb0ELb1EEEvNS_16Flash_fwd_paramsE --------------------------
	.section	.text._ZN5flash16flash_fwd_kernelI23Flash_fwd_kernel_traitsILi256ELi64ELi64ELi4ELb0ELb0EN7cutlass10bfloat16_tE19Flash_kernel_traitsILi256ELi64ELi64ELi4ES3_EELb1ELb0ELb1ELb1ELb0ELb0ELb0ELb1EEEvNS_16Flash_fwd_paramsE,"ax",@progbits
	.align	128
        .global         _ZN5flash16flash_fwd_kernelI23Flash_fwd_kernel_traitsILi256ELi64ELi64ELi4ELb0ELb0EN7cutlass10bfloat16_tE19Flash_kernel_traitsILi256ELi64ELi64ELi4ES3_EELb1ELb0ELb1ELb1ELb0ELb0ELb0ELb1EEEvNS_16Flash_fwd_paramsE
        .type           _ZN5flash16flash_fwd_kernelI23Flash_fwd_kernel_traitsILi256ELi64ELi64ELi4ELb0ELb0EN7cutlass10bfloat16_tE19Flash_kernel_traitsILi256ELi64ELi64ELi4ES3_EELb1ELb0ELb1ELb1ELb0ELb0ELb0ELb1EEEvNS_16Flash_fwd_paramsE,@function
        .size           _ZN5flash16flash_fwd_kernelI23Flash_fwd_kernel_traitsILi256ELi64ELi64ELi4ELb0ELb0EN7cutlass10bfloat16_tE19Flash_kernel_traitsILi256ELi64ELi64ELi4ES3_EELb1ELb0ELb1ELb1ELb0ELb0ELb0ELb1EEEvNS_16Flash_fwd_paramsE,(.L_x_2413 - _ZN5flash16flash_fwd_kernelI23Flash_fwd_kernel_traitsILi256ELi64ELi64ELi4ELb0ELb0EN7cutlass10bfloat16_tE19Flash_kernel_traitsILi256ELi64ELi64ELi4ES3_EELb1ELb0ELb1ELb1ELb0ELb0ELb0ELb1EEEvNS_16Flash_fwd_paramsE)
        .other          _ZN5flash16flash_fwd_kernelI23Flash_fwd_kernel_traitsILi256ELi64ELi64ELi4ELb0ELb0EN7cutlass10bfloat16_tE19Flash_kernel_traitsILi256ELi64ELi64ELi4ES3_EELb1ELb0ELb1ELb1ELb0ELb0ELb0ELb1EEEvNS_16Flash_fwd_paramsE,@"STO_CUDA_ENTRY STV_DEFAULT"
_ZN5flash16flash_fwd_kernelI23Flash_fwd_kernel_traitsILi256ELi64ELi64ELi4ELb0ELb0EN7cutlass10bfloat16_tE19Flash_kernel_traitsILi256ELi64ELi64ELi4ES3_EELb1ELb0ELb1ELb1ELb0ELb0ELb0ELb1EEEvNS_16Flash_fwd_paramsE:
.text._ZN5flash16flash_fwd_kernelI23Flash_fwd_kernel_traitsILi256ELi64ELi64ELi4ELb0ELb0EN7cutlass10bfloat16_tE19Flash_kernel_traitsILi256ELi64ELi64ELi4ES3_EELb1ELb0ELb1ELb1ELb0ELb0ELb0ELb1EEEvNS_16Flash_fwd_paramsE:
        /* <DEDUP_REMOVED lines=18> */
[----:B------:R-:W-:Y:S01]  /*0120*/  UMOV UR12, URZ ;  /* 0x0000003f000c7c82 */ /* 0x000fe20008000000 */
[----:B------:R-:W-:Y:S01]  /*0130*/  UMOV UR13, 0xffffffff ;  /* 0xffffffff000d7882 */ /* 0x000fe20000000000 */
[----:B------:R-:W-:-:S04]  /*0140*/  ULDC.U8 UR14, c[0x0][0x388] ;  /* 0x0000e200000e7ab9 */ /* 0x000fc80000000000 */
        /* <DEDUP_REMOVED lines=63> */
.L_x_1402:
[----:B------:R-:W-:-:S05]  /*0540*/  ULDC UR6, c[0x0][0x2c8] ;  /* 0x0000b20000067ab9 */ /* 0x000fca0000000800 */
.L_x_1403:
        /* <DEDUP_REMOVED lines=85> */
.L_x_1405:
        /* <DEDUP_REMOVED lines=51> */
.L_x_1407:
[----:B------:R-:W-:Y:S05]  /*0dd0*/  BSYNC B0 ;  /* 0x0000000000007941 */ /* 0x000fea0003800000 */
.L_x_1406:
        /* <DEDUP_REMOVED lines=25> */
.L_x_1409:
[----:B------:R-:W-:Y:S05]  /*0f70*/  BSYNC B0 ;  /* 0x0000000000007941 */ /* 0x000fea0003800000 */
.L_x_1408:
        /* <DEDUP_REMOVED lines=24> */
.L_x_1411:
[----:B------:R-:W-:Y:S05]  /*1100*/  BSYNC B0 ;  /* 0x0000000000007941 */ /* 0x000fea0003800000 */
.L_x_1410:
        /* <DEDUP_REMOVED lines=27> */
.L_x_1413:
[----:B------:R-:W-:Y:S05]  /*12c0*/  BSYNC B0 ;  /* 0x0000000000007941 */ /* 0x000fea0003800000 */
.L_x_1412:
        /* <DEDUP_REMOVED lines=10> */
.L_x_1415:
[----:B------:R-:W-:Y:S05]  /*1370*/  BSYNC B0 ;  /* 0x0000000000007941 */ /* 0x000fea0003800000 */
.L_x_1414:
        /* <DEDUP_REMOVED lines=10> */
.L_x_1417:
[----:B------:R-:W-:Y:S05]  /*1420*/  BSYNC B0 ;  /* 0x0000000000007941 */ /* 0x000fea0003800000 */
.L_x_1416:
        /* <DEDUP_REMOVED lines=10> */
.L_x_1419:
[----:B------:R-:W-:Y:S05]  /*14d0*/  BSYNC B0 ;  /* 0x0000000000007941 */ /* 0x000fea0003800000 */
.L_x_1418:
        /* <DEDUP_REMOVED lines=10> */
.L_x_1404:
[----:B------:R-:W-:Y:S01]  /*1580*/  ULDC UR18, c[0x0][0x270] ;  /* 0x00009c0000127ab9 */ /* 0x000fe20000000800 */
[----:B------:R-:W-:Y:S01]  /*1590*/  ULDC UR41, c[0x0][0x2d4] ;  /* 0x0000b50000297ab9 */ /* 0x000fe20000000800 */
[----:B------:R-:W-:Y:S01]  /*15a0*/  UIMAD UR18, UR29, UR18, UR30 ;  /* 0x000000121d1272a4 */ /* 0x000fe2000f8e021e */
[----:B------:R-:W-:Y:S01]  /*15b0*/  SHF.R.S32.HI R0, RZ, 0x1f, R2 ;  /* 0x0000001fff007819 */ /* 0x000fe20000011402 */
[----:B------:R-:W-:Y:S02]  /*15c0*/  UISETP.NE.AND UP1, UPT, UR15, -0x1, UPT ;  /* 0xffffffff0f00788c */ /* 0x000fe4000bf25270 */
[----:B------:R-:W-:Y:S02]  /*15d0*/  UIMAD UR41, UR18, UR41, UR31 ;  /* 0x00000029122972a4 */ /* 0x000fe4000f8e021f */
[----:B------:R-:W-:Y:S02]  /*15e0*/  USHF.L.U32 UR18, UR18, 0x5, URZ ;  /* 0x0000000512127899 */ /* 0x000fe4000800063f */
[----:B------:R-:W-:Y:S01]  /*15f0*/  UISETP.NE.AND UP0, UPT, UR13, -0x1, UPT ;  /* 0xffffffff0d00788c */ /* 0x000fe2000bf05270 */
[----:B------:R-:W-:-:S03]  /*1600*/  ULDC UR22, c[0x0][0x2d8] ;  /* 0x0000b60000167ab9 */ /* 0x000fc60000000800 */
[----:B------:R-:W-:Y:S01]  /*1610*/  IADD3 R114, P2, P1, R9, UR18, R2 ;  /* 0x0000001209727c10 */ /* 0x000fe2000f95e002 */
[----:B------:R-:W-:Y:S01]  /*1620*/  @!UP1 USHF.R.S32.HI UR10, URZ, 0x1f, UR29 ;  /* 0x0000001f3f0a9899 */ /* 0x000fe2000801141d */
[----:B------:R-:W-:Y:S01]  /*1630*/  PLOP3.LUT P0, PT, PT, PT, UP0, 0x80, 0x0 ;  /* 0x000000000000781c */ /* 0x000fe20003f0f008 */
[----:B------:R-:W-:Y:S01]  /*1640*/  @!UP1 ULDC.64 UR6, c[0x0][0x228] ;  /* 0x00008a0000069ab9 */ /* 0x000fe20000000a00 */
[----:B------:R-:W-:Y:S01]  /*1650*/  @UP1 ULDC.64 UR8, c[0x0][0x240] ;  /* 0x0000900000081ab9 */ /* 0x000fe20000000a00 */
[----:B------:R1:W-:Y:S01]  /*1660*/  STL [R1+0x100], R114 ;  /* 0x0001007201007387 */ /* 0x0003e20000100800 */
[----:B------:R-:W-:Y:S02]  /*1670*/  @!UP1 UIMAD UR10, UR10, UR6, URZ ;  /* 0x000000060a0a92a4 */ /* 0x000fe4000f8e023f */
[----:B------:R-:W-:Y:S02]  /*1680*/  @UP1 UIMAD.WIDE.U32 UR38, UR15, UR8, URZ ;  /* 0x000000080f2612a5 */ /* 0x000fe4000f8e003f */
[----:B------:R-:W-:-:S02]  /*1690*/  @UP0 UIADD3 UR25, UR12, UR13, URZ ;  /* 0x0000000d0c190290 */ /* 0x000fc4000fffe03f */
[----:B------:R-:W-:Y:S02]  /*16a0*/  @UP1 UIMAD UR4, UR15, UR9, UR39 ;  /* 0x000000090f0412a4 */ /* 0x000fe4000f8e0227 */
[----:B------:R-:W-:Y:S02]  /*16b0*/  @!UP1 UIMAD UR7, UR29, UR7, UR10 ;  /* 0x000000071d0792a4 */ /* 0x000fe4000f8e020a */
[----:B------:R-:W-:Y:S01]  /*16c0*/  @!UP1 UIMAD.WIDE.U32 UR8, UR29, UR6, URZ ;  /* 0x000000061d0892a5 */ /* 0x000fe2000f8e003f */
[----:B------:R-:W-:Y:S01]  /*16d0*/  @UP0 ULDC.64 UR10, c[0x0][0x248] ;  /* 0x00009200000a0ab9 */ /* 0x000fe20000000a00 */
[----:B------:R-:W-:Y:S02]  /*16e0*/  USHF.R.S32.HI UR6, URZ, 0x1f, UR18 ;  /* 0x0000001f3f067899 */ /* 0x000fe40008011412 */
[----:B------:R-:W-:Y:S02]  /*16f0*/  @UP0 UIMAD.WIDE.U32 UR26, UR25, UR10, URZ ;  /* 0x0000000a191a02a5 */ /* 0x000fe4000f8e003f */
[----:B------:R-:W-:-:S02]  /*1700*/  @UP0 UIMAD UR25, UR25, UR11, URZ ;  /* 0x0000000b191902a4 */ /* 0x000fc4000f8e023f */
        /* <DEDUP_REMOVED lines=18> */
.L_x_1420:
[----:B------:R-:W-:Y:S01]  /*1830*/  ULDC UR6, c[0x0][0x278] ;  /* 0x00009e0000067ab9 */ /* 0x000fe20000000800 */
[----:B------:R-:W1:Y:S01]  /*1840*/  S2R R3, SR_CTAID.Z ;  /* 0x0000000000037919 */ /* 0x000e620000002700 */
[----:B------:R-:W-:Y:S01]  /*1850*/  IMAD.U32 R0, RZ, RZ, UR6 ;  /* 0x00000006ff007e24 */ /* 0x000fe2000f8e00ff */
[----:B------:R-:W-:Y:S01]  /*1860*/  UMOV UR18, URZ ;  /* 0x0000003f00127c82 */ /* 0x000fe20008000000 */
[----:B------:R-:W-:Y:S01]  /*1870*/  LEA.HI R6, R26, R103, RZ, 0x3 ;  /* 0x000000671a067211 */ /* 0x000fe200078f18ff */
[----:B------:R-:W-:Y:S01]  /*1880*/  @UP0 UIADD3 UR13, UR12, UR13, URZ ;  /* 0x0000000d0c0d0290 */ /* 0x000fe2000fffe03f */
[----:B------:R-:W-:Y:S01]  /*1890*/  SHF.R.S32.HI R51, RZ, 0x5, R7 ;  /* 0x00000005ff337819 */ /* 0x000fe20000011407 */
[----:B------:R-:W-:Y:S01]  /*18a0*/  UIADD3 UR40, -UR31, UR17, URZ ;  /* 0x000000111f287290 */ /* 0x000fe2000fffe13f */
[----:B------:R-:W-:Y:S02]  /*18b0*/  IABS R0, R0 ;  /* 0x0000000000007213 */ /* 0x000fe40000000000 */
[----:B------:R-:W-:-:S02]  /*18c0*/  SHF.R.S32.HI R230, RZ, 0x3, R6 ;  /* 0x00000003ffe67819 */ /* 0x000fc40000011406 */
[----:B------:R-:W-:Y:S02]  /*18d0*/  R2UR UR7, R0 ;  /* 0x00000000000772ca */ /* 0x000fe400000e0000 */
[----:B------:R-:W-:-:S11]  /*18e0*/  SHF.R.S32.HI R231, RZ, 0x1f, R230 ;  /* 0x0000001fffe77819 */ /* 0x000fd600000114e6 */
[----:B------:R-:W2:Y:S08]  /*18f0*/  I2F.RP R0, UR7 ;  /* 0x0000000700007d06 */ /* 0x000eb00008209400 */
[----:B--2---:R-:W2:Y:S02]  /*1900*/  MUFU.RCP R0, R0 ;  /* 0x0000000000007308 */ /* 0x004ea40000001000 */
[----:B--2---:R-:W-:-:S06]  /*1910*/  VIADD R0, R0, 0xffffffe ;  /* 0x0ffffffe00007836 */ /* 0x004fcc0000000000 */
[----:B------:R-:W2:Y:S02]  /*1920*/  F2I.FTZ.U32.TRUNC.NTZ R0, R0 ;  /* 0x0000000000007305 */ /* 0x000ea4000021f000 */
[----:B--2---:R-:W-:Y:S02]  /*1930*/  R2UR UR19, R0 ;  /* 0x00000000001372ca */ /* 0x004fe400000e0000 */
[----:B-1----:R-:W-:Y:S01]  /*1940*/  IABS R0, R3 ;  /* 0x0000000300007213 */ /* 0x002fe20000000000 */
[----:B------:R-:W-:-:S03]  /*1950*/  IMAD.U32 R3, RZ, RZ, UR16 ;  /* 0x00000010ff037e24 */ /* 0x000fc6000f8e00ff */
[----:B------:R-:W-:Y:S01]  /*1960*/  R2UR UR8, R0 ;  /* 0x00000000000872ca */ /* 0x000fe200000e0000 */
[----:B------:R-:W-:Y:S01]  /*1970*/  IMAD.WIDE R14, R3, 0x40, R230 ;  /* 0x00000040030e7825 */ /* 0x000fe200078e02e6 */
[----:B------:R-:W-:-:S03]  /*1980*/  SHF.R.S32.HI R0, RZ, 0x1f, R2 ;  /* 0x0000001fff007819 */ /* 0x000fc60000011402 */
[----:B------:R-:W-:Y:S01]  /*1990*/  IMAD.SHL.U32 R3, R230, 0x40, RZ ;  /* 0x00000040e6037824 */ /* 0x000fe200078e00ff */
[----:B------:R-:W-:Y:S01]  /*19a0*/  LEA.HI R4, R0, R2, RZ, 0x2 ;  /* 0x0000000200047211 */ /* 0x000fe200078f10ff */
[----:B------:R-:W-:-:S03]  /*19b0*/  UIADD3 UR9, URZ, -UR19, URZ ;  /* 0x800000133f097290 */ /* 0x000fc6000fffe03f */
[----:B------:R-:W-:Y:S01]  /*19c0*/  LOP3.LUT R0, R4, 0x7ffffffc, RZ, 0xc0, !PT ;  /* 0x7ffffffc04007812 */ /* 0x000fe200078ec0ff */
[----:B------:R-:W-:Y:S01]  /*19d0*/  UIMAD UR9, UR9, UR7, URZ ;  /* 0x00000007090972a4 */ /* 0x000fe2000f8e023f */
[----:B------:R-:W-:-:S03]  /*19e0*/  SHF.R.S32.HI R100, RZ, 0x2, R4 ;  /* 0x00000002ff647819 */ /* 0x000fc60000011404 */
[----:B------:R-:W-:Y:S01]  /*19f0*/  UIMAD.WIDE.U32 UR18, UR19, UR9, UR18 ;  /* 0x00000009131272a5 */ /* 0x000fe2000f8e0012 */
[----:B------:R-:W-:Y:S01]  /*1a00*/  IMAD.IADD R5, R2, 0x1, -R0 ;  /* 0x0000000102057824 */ /* 0x000fe200078e0a00 */
[----:B------:R-:W-:Y:S02]  /*1a10*/  SHF.R.S32.HI R2, RZ, 0x1f, R7 ;  /* 0x0000001fff027819 */ /* 0x000fe40000011407 */
[----:B------:R-:W-:Y:S02]  /*1a20*/  LOP3.LUT R0, R6, 0xfffffff8, RZ, 0xc0, !PT ;  /* 0xfffffff806007812 */ /* 0x000fe400078ec0ff */
[----:B------:R-:W-:Y:S01]  /*1a30*/  LEA.HI R2, R2, R51, RZ, 0x2 ;  /* 0x0000003302027211 */ /* 0x000fe200078f10ff */
[----:B------:R-:W-:Y:S02]  /*1a40*/  UMOV UR9, UR19 ;  /* 0x0000001300097c82 */ /* 0x000fe40008000000 */
[----:B------:R-:W-:Y:S01]  /*1a50*/  UIMAD.WIDE.U32 UR18, UR9, UR8, URZ ;  /* 0x00000008091272a5 */ /* 0x000fe2000f8e003f */
[----:B------:R-:W-:Y:S01]  /*1a60*/  IMAD.IADD R28, R103, 0x1, -R0 ;  /* 0x00000001671c7824 */ /* 0x000fe200078e0a00 */
[----:B------:R-:W-:Y:S01]  /*1a70*/  LOP3.LUT R0, R2, 0xffffffc, RZ, 0xc0, !PT ;  /* 0x0ffffffc02007812 */ /* 0x000fe200078ec0ff */
[----:B------:R-:W-:Y:S01]  /*1a80*/  UIADD3 UR18, UR21, -0x1, URZ ;  /* 0xffffffff15127890 */ /* 0x000fe2000fffe03f */
[----:B------:R-:W-:Y:S01]  /*1a90*/  LOP3.LUT R2, R3, 0x1c0, RZ, 0xc0, !PT ;  /* 0x000001c003027812 */ /* 0x000fe200078ec0ff */
[----:B------:R-:W-:-:S02]  /*1aa0*/  IMAD.SHL.U32 R48, R28, 0x8, RZ ;  /* 0x000000081c307824 */ /* 0x000fc400078e00ff */
[----:B------:R-:W-:Y:S01]  /*1ab0*/  UMOV UR20, UR19 ;  /* 0x0000001300147c82 */ /* 0x000fe20008000000 */
[----:B------:R-:W-:Y:S01]  /*1ac0*/  IMAD.IADD R0, R51, 0x1, -R0 ;  /* 0x0000000133007824 */ /* 0x000fe200078e0a00 */
[----:B------:R-:W-:Y:S01]  /*1ad0*/  UIADD3 UR9, -UR20, URZ, URZ ;  /* 0x0000003f14097290 */ /* 0x000fe2000fffe13f */
[----:B------:R-:W-:Y:S01]  /*1ae0*/  LOP3.LUT R4, R2, 0x38, R48, 0xf8, !PT ;  /* 0x0000003802047812 */ /* 0x000fe200078ef830 */
[----:B------:R-:W-:Y:S01]  /*1af0*/  USHF.R.S32.HI UR19, URZ, 0x1f, UR30 ;  /* 0x0000001f3f137899 */ /* 0x000fe2000801141e */
[----:B------:R-:W-:Y:S01]  /*1b00*/  SHF.R.U32.HI R3, RZ, 0x3, R2 ;  /* 0x00000003ff037819 */ /* 0x000fe20000011602 */
[----:B------:R-:W-:Y:S01]  /*1b10*/  UIMAD UR8, UR7, UR9, UR8 ;  /* 0x00000009070872a4 */ /* 0x000fe2000f8e0208 */
[----:B------:R-:W-:Y:S01]  /*1b20*/  IMAD R2, R0, 0x10, R100 ;  /* 0x0000001000027824 */ /* 0x000fe200078e0264 */
[----:B------:R-:W-:Y:S01]  /*1b30*/  SHF.R.S32.HI R49, RZ, 0x1f, R48 ;  /* 0x0000001fff317819 */ /* 0x000fe20000011430 */
[----:B------:R-:W-:Y:S01]  /*1b40*/  IMAD.SHL.U32 R0, R5, 0x2, RZ ;  /* 0x0000000205007824 */ /* 0x000fe200078e00ff */
[----:B------:R-:W-:Y:S01]  /*1b50*/  UISETP.GT.U32.AND UP1, UPT, UR7, UR8, UPT ;  /* 0x000000080700728c */ /* 0x000fe2000bf24070 */
[----:B------:R-:W-:-:S02]  /*1b60*/  LOP3.LUT R6, R4, R3, RZ, 0x3c, !PT ;  /* 0x0000000304067212 */ /* 0x000fc400078e3cff */
[----:B------:R-:W-:Y:S01]  /*1b70*/  IMAD R101, R2, UR22, R0 ;  /* 0x0000001602657c24 */ /* 0x000fe2000f8e0200 */
[----:B------:R-:W-:-:S05]  /*1b80*/  LEA.HI R0, R26, R103, RZ, 0x6 ;  /* 0x000000671a007211 */ /* 0x000fca00078f30ff */
[----:B------:R-:W-:Y:S02]  /*1b90*/  IMAD.SHL.U32 R3, R0, 0x8, RZ ;  /* 0x0000000800037824 */ /* 0x000fe400078e00ff */
        /* <DEDUP_REMOVED lines=9> */
[----:B------:R-:W-:Y:S01]  /*1c30*/  UISETP.NE.AND UP2, UPT, UR6, URZ, UPT ;  /* 0x0000003f0600728c */ /* 0x000fe2000bf45270 */
[----:B------:R-:W-:Y:S02]  /*1c40*/  @UP0 UMOV UR28, UR42 ;  /* 0x0000002a001c0c82 */ /* 0x000fe40008000000 */
[----:B------:R-:W-:-:S02]  /*1c50*/  @!UP1 UIADD3 UR20, -UR20, URZ, URZ ;  /* 0x0000003f14149290 */ /* 0x000fc4000fffe13f */
[----:B------:R-:W-:-:S06]  /*1c60*/  @UP0 UIADD3 UR27, UR43, UR13, URZ ;  /* 0x0000000d2b1b0290 */ /* 0x000fcc000fffe03f */
        /* <DEDUP_REMOVED lines=16> */
.L_x_1421:
[----:B------:R-:W-:Y:S01]  /*1d70*/  ULDC.64 UR12, c[0x0][0x260] ;  /* 0x00009800000c7ab9 */ /* 0x000fe20000000a00 */
[C---:B------:R-:W-:Y:S01]  /*1d80*/  IADD3 R2, P0, R48.reuse, UR38, RZ ;  /* 0x0000002630027c10 */ /* 0x040fe2000ff1e0ff */
[----:B------:R-:W-:Y:S01]  /*1d90*/  UIMAD UR38, UR42, UR12, URZ ;  /* 0x0000000c2a2672a4 */ /* 0x000fe2000f8e023f */
[----:B------:R-:W1:Y:S01]  /*1da0*/  S2UR UR43, SR_CgaCtaId ;  /* 0x00000000002b79c3 */ /* 0x000e620000008800 */
[----:B------:R-:W-:Y:S01]  /*1db0*/  IMAD.U32 R18, RZ, RZ, UR12 ;  /* 0x0000000cff127e24 */ /* 0x000fe2000f8e00ff */
[C---:B------:R-:W-:Y:S01]  /*1dc0*/  IADD3 R108, R48.reuse, 0x80, RZ ;  /* 0x00000080306c7810 */ /* 0x040fe20007ffe0ff */
[----:B------:R-:W-:Y:S01]  /*1dd0*/  UIMAD UR38, UR20, UR13, UR38 ;  /* 0x0000000d142672a4 */ /* 0x000fe2000f8e0226 */
[----:B------:R-:W-:Y:S01]  /*1de0*/  VIADD R109, R48, 0x40 ;  /* 0x00000040306d7836 */ /* 0x000fe20000000000 */
[----:B------:R-:W-:Y:S01]  /*1df0*/  LOP3.LUT R217, R6, 0xfffffe00, R3, 0xf8, !PT ;  /* 0xfffffe0006d97812 */ /* 0x000fe200078ef803 */
[----:B------:R-:W-:Y:S01]  /*1e00*/  ULDC.64 UR12, c[0x0][0x268] ;  /* 0x00009a00000c7ab9 */ /* 0x000fe20000000a00 */
[----:B------:R-:W-:Y:S01]  /*1e10*/  IMAD R0, R231, UR10, RZ ;  /* 0x0000000ae7007c24 */ /* 0x000fe2000f8e02ff */
[----:B------:R-:W-:Y:S01]  /*1e20*/  MOV R27, UR12 ;  /* 0x0000000c001b7c02 */ /* 0x000fe20008000f00 */
[----:B------:R-:W-:Y:S01]  /*1e30*/  IMAD.WIDE.U32 R4, R230, UR10, R48 ;  /* 0x0000000ae6047c25 */ /* 0x000fe2000f8e0030 */
[----:B------:R2:W-:Y:S01]  /*1e40*/  STL [R1+0xc8], R109 ;  /* 0x0000c86d01007387 */ /* 0x0005e20000100800 */
[----:B------:R-:W-:Y:S01]  /*1e50*/  IADD3.X R3, R49, UR4, RZ, P0, !PT ;  /* 0x0000000431037c10 */ /* 0x000fe200087fe4ff */
[----:B------:R-:W-:Y:S01]  /*1e60*/  ULDC.64 UR6, c[0x0][0x258] ;  /* 0x0000960000067ab9 */ /* 0x000fe20000000a00 */
[----:B------:R-:W-:Y:S01]  /*1e70*/  VIADD R105, R48, 0xc0 ;  /* 0x000000c030697836 */ /* 0x000fe20000000000 */
[----:B------:R2:W-:Y:S01]  /*1e80*/  STL [R1+0x94], R108 ;  /* 0x0000946c01007387 */ /* 0x0005e20000100800 */
[----:B------:R-:W-:Y:S01]  /*1e90*/  IMAD R6, R230, UR11, R0 ;  /* 0x0000000be6067c24 */ /* 0x000fe2000f8e0200 */
[----:B------:R-:W-:Y:S01]  /*1ea0*/  IADD3 R10, P0, R4, UR26, RZ ;  /* 0x0000001a040a7c10 */ /* 0x000fe2000ff1e0ff */
[----:B------:R-:W-:Y:S01]  /*1eb0*/  UIMAD UR35, UR19, UR6, URZ ;  /* 0x00000006132372a4 */ /* 0x000fe2000f8e023f */
[----:B------:R2:W-:Y:S01]  /*1ec0*/  STL [R1+0x104], R27 ;  /* 0x0001041b01007387 */ /* 0x0005e20000100800 */
[----:B------:R-:W-:Y:S01]  /*1ed0*/  IMAD.U32 R0, RZ, RZ, UR6 ;  /* 0x00000006ff007e24 */ /* 0x000fe2000f8e00ff */
[----:B------:R-:W-:Y:S01]  /*1ee0*/  IADD3.X R11, R5, UR25, R6, P0, !PT ;  /* 0x00000019050b7c10 */ /* 0x000fe200087fe406 */
[----:B------:R-:W-:Y:S01]  /*1ef0*/  UIMAD UR7, UR30, UR7, UR35 ;  /* 0x000000071e0772a4 */ /* 0x000fe2000f8e0223 */
[----:B------:R2:W-:Y:S01]  /*1f00*/  STL [R1+0xcc], R105 ;  /* 0x0000cc6901007387 */ /* 0x0005e20000100800 */
[----:B------:R-:W-:Y:S01]  /*1f10*/  ISETP.GE.AND P0, PT, R230, UR40, PT ;  /* 0x00000028e6007c0c */ /* 0x000fe2000bf06270 */
[----:B------:R-:W-:Y:S01]  /*1f20*/  UMOV UR4, 0x400 ;  /* 0x0000040000047882 */ /* 0x000fe20000000000 */
[----:B------:R-:W-:Y:S01]  /*1f30*/  IMAD.WIDE.U32 R16, R0, UR30, R2 ;  /* 0x0000001e00107c25 */ /* 0x000fe2000f8e0002 */
[----:B------:R-:W-:Y:S01]  /*1f40*/  UIMAD UR42, UR42, UR12, URZ ;  /* 0x0000000c2a2a72a4 */ /* 0x000fe2000f8e023f */
[----:B------:R-:W-:Y:S01]  /*1f50*/  BSSY B0, `(.L_x_1422) ;  /* 0x0000037000007945 */ /* 0x000fe20003800000 */
[----:B-1----:R-:W-:Y:S01]  /*1f60*/  ULEA UR4, UR43, UR4, 0x18 ;  /* 0x000000042b047291 */ /* 0x002fe2000f8ec03f */
[----:B------:R-:W-:Y:S01]  /*1f70*/  VIADD R13, R17, UR7 ;  /* 0x00000007110d7c36 */ /* 0x000fe20008000000 */
[----:B------:R-:W-:Y:S01]  /*1f80*/  USHF.R.S32.HI UR35, URZ, 0x1f, UR18 ;  /* 0x0000001f3f237899 */ /* 0x000fe20008011412 */
[C---:B------:R-:W-:Y:S01]  /*1f90*/  IADD3 R22, R230.reuse, 0x10, RZ ;  /* 0x00000010e6167810 */ /* 0x040fe20007ffe0ff */
[----:B------:R-:W-:Y:S01]  /*1fa0*/  UIMAD UR39, UR18, -0x40, UR34 ;  /* 0xffffffc0122778a4 */ /* 0x000fe2000f8e0222 */
[C---:B------:R-:W-:Y:S01]  /*1fb0*/  VIADD R23, R230.reuse, 0x20 ;  /* 0x00000020e6177836 */ /* 0x040fe20000000000 */
[----:B------:R-:W-:Y:S01]  /*1fc0*/  UIMAD UR13, UR20, UR13, UR42 ;  /* 0x0000000d140d72a4 */ /* 0x000fe2000f8e022a */
        /* <DEDUP_REMOVED lines=47> */
.L_x_1423:
[----:B------:R-:W-:Y:S05]  /*22c0*/  BSYNC B0 ;  /* 0x0000000000007941 */ /* 0x000fea0003800000 */
.L_x_1422:
[----:B------:R-:W-:Y:S01]  /*22d0*/  IMAD.WIDE.U32 R30, R18, UR20, R10 ;  /* 0x00000014121e7c25 */ /* 0x000fe2000f8e000a */
[----:B------:R-:W-:Y:S01]  /*22e0*/  ISETP.GE.AND P1, PT, R22, UR40, PT ;  /* 0x0000002816007c0c */ /* 0x000fe2000bf26270 */
[----:B------:R-:W-:Y:S01]  /*22f0*/  ULEA UR6, UR21, UR41, 0x6 ;  /* 0x0000002915067291 */ /* 0x000fe2000f8e303f */
[----:B------:R-:W-:Y:S01]  /*2300*/  BSSY B0, `(.L_x_1424) ;  /* 0x000003a000007945 */ /* 0x000fe20003800000 */
[----:B------:R-:W-:Y:S01]  /*2310*/  IMAD R0, R231, UR8, RZ ;  /* 0x00000008e7007c24 */ /* 0x000fe2000f8e02ff */
[----:B------:R4:W-:Y:S01]  /*2320*/  STL.64 [R1+0xd8], R30 ;  /* 0x0000d81e01007387 */ /* 0x0009e20000100a00 */
[----:B------:R-:W-:Y:S01]  /*2330*/  UIADD3 UR6, UR6, -0x40, URZ ;  /* 0xffffffc006067890 */ /* 0x000fe2000fffe03f */
[----:B------:R-:W-:Y:S01]  /*2340*/  ISETP.GE.AND P5, PT, R23, UR40, PT ;  /* 0x0000002817007c0c */ /* 0x000fe2000bfa6270 */
[----:B------:R-:W-:Y:S01]  /*2350*/  IMAD.WIDE.U32 R20, R230, UR8, R48 ;  /* 0x00000008e6147c25 */ /* 0x000fe2000f8e0030 */
[----:B------:R-:W-:-:S03]  /*2360*/  ISETP.GE.AND P6, PT, R24, UR40, PT ;  /* 0x0000002818007c0c */ /* 0x000fc6000bfc6270 */
[----:B------:R-:W-:Y:S01]  /*2370*/  IADD3 R126, P0, R101, UR6, RZ ;  /* 0x00000006657e7c10 */ /* 0x000fe2000ff1e0ff */
[----:B------:R-:W-:Y:S01]  /*2380*/  IMAD R25, R230, UR9, R0 ;  /* 0x00000009e6197c24 */ /* 0x000fe2000f8e0200 */
[----:B------:R-:W-:Y:S01]  /*2390*/  MOV R102, UR6 ;  /* 0x0000000600667c02 */ /* 0x000fe20008000f00 */
[----:B------:R-:W-:Y:S10]  /*23a0*/  @P1 BRA `(.L_x_1425) ;  /* 0x0000000000bc1947 */ /* 0x000ff40003800000 */
        /* <DEDUP_REMOVED lines=15> */
[----:B------:R-:W5:Y:S08]  /*24a0*/  @!P4 LDC.64 R8, c[0x0][0x210] ;  /* 0x00008400ff08cb82 */ /* 0x000f700000000a00 */
[----:B------:R-:W2:Y:S01]  /*24b0*/  @!P3 LDC.64 R10, c[0x0][0x210] ;  /* 0x00008400ff0abb82 */ /* 0x000ea20000000a00 */
        /* <DEDUP_REMOVED lines=15> */
[----:B--2---:R-:W-:-:S04]  /*25b0*/  @!P3 LEA R4, P2, R2, R10, 0x1 ;  /* 0x0000000a0204b211 */ /* 0x004fc800078408ff */
        /* <DEDUP_REMOVED lines=14> */
.L_x_1425:
[----:B------:R-:W-:Y:S05]  /*26a0*/  BSYNC B0 ;  /* 0x0000000000007941 */ /* 0x000fea0003800000 */
.L_x_1424:
[----:B------:R-:W-:Y:S04]  /*26b0*/  BSSY B0, `(.L_x_1426) ;  /* 0x0000031000007945 */ /* 0x000fe80003800000 */
[----:B------:R-:W-:Y:S05]  /*26c0*/  @P5 BRA `(.L_x_1427) ;  /* 0x0000000000bc5947 */ /* 0x000fea0003800000 */
[----:B------:R-:W-:Y:S01]  /*26d0*/  ULDC UR12, c[0x0][0x2d0] ;  /* 0x0000b400000c7ab9 */ /* 0x000fe20000000800 */
[----:B-1-3--:R-:W-:Y:S01]  /*26e0*/  IADD3 R4, P1, R14, 0x20, RZ ;  /* 0x000000200e047810 */ /* 0x00afe20007f3e0ff */
        /* <DEDUP_REMOVED lines=45> */
.L_x_1427:
[----:B------:R-:W-:Y:S05]  /*29c0*/  BSYNC B0 ;  /* 0x0000000000007941 */ /* 0x000fea0003800000 */
.L_x_1426:
        /* <DEDUP_REMOVED lines=49> */
.L_x_1429:
[----:B------:R-:W-:Y:S05]  /*2ce0*/  BSYNC B0 ;  /* 0x0000000000007941 */ /* 0x000fea0003800000 */
.L_x_1428:
[----:B------:R-:W-:Y:S01]  /*2cf0*/  VIADD R107, R31, UR38 ;  /* 0x000000261f6b7c36 */ /* 0x000fe20008000000 */
[----:B------:R-:W-:Y:S01]  /*2d00*/  MOV R106, R30 ;  /* 0x0000001e006a7202 */ /* 0x000fe20000000f00 */
[----:B------:R-:W-:Y:S01]  /*2d10*/  USHF.L.U64.HI UR12, UR10, 0x6, UR11 ;  /* 0x000000060a0c7899 */ /* 0x000fe2000801020b */
[----:B------:R-:W-:Y:S01]  /*2d20*/  ISETP.GE.AND P2, PT, R230, UR39, PT ;  /* 0x00000027e6007c0c */ /* 0x000fe2000bf46270 */
[----:B------:R-:W-:Y:S01]  /*2d30*/  USHF.L.U32 UR40, UR10, 0x6, URZ ;  /* 0x000000060a287899 */ /* 0x000fe2000800063f */
[----:B------:R-:W-:Y:S01]  /*2d40*/  IMAD.U32 R16, RZ, RZ, UR18 ;  /* 0x00000012ff107e24 */ /* 0x000fe2000f8e00ff */
[----:B------:R2:W-:Y:S01]  /*2d50*/  STL.64 [R1+0xd0], R106 ;  /* 0x0000d06a01007387 */ /* 0x0005e20000100a00 */
[----:B------:R-:W-:Y:S01]  /*2d60*/  UIMAD UR6, UR12, UR18, URZ ;  /* 0x000000120c0672a4 */ /* 0x000fe2000f8e023f */
[----:B------:R-:W-:Y:S01]  /*2d70*/  BSSY B0, `(.L_x_1430) ;  /* 0x000002c000007945 */ /* 0x000fe20003800000 */
[----:B------:R-:W-:Y:S01]  /*2d80*/  ISETP.GE.AND P1, PT, R22, UR39, PT ;  /* 0x0000002716007c0c */ /* 0x000fe2000bf26270 */
[----:B-1-3--:R-:W-:Y:S01]  /*2d90*/  IMAD.WIDE.U32 R2, R16, UR40, R106 ;  /* 0x0000002810027c25 */ /* 0x00afe2000f8e006a */
[----:B------:R-:W-:-:S06]  /*2da0*/  UIMAD UR6, UR35, UR40, UR6 ;  /* 0x00000028230672a4 */ /* 0x000fcc000f8e0206 */
[----:B------:R-:W-:Y:S01]  /*2db0*/  IADD3 R5, R3, UR6, RZ ;  /* 0x0000000603057c10 */ /* 0x000fe2000fffe0ff */
[----:B------:R-:W-:Y:S06]  /*2dc0*/  @P2 BRA `(.L_x_1431) ;  /* 0x0000000000982947 */ /* 0x000fec0003800000 */
[----:B------:R-:W-:Y:S02]  /*2dd0*/  ULDC UR6, c[0x0][0x2d0] ;  /* 0x0000b40000067ab9 */ /* 0x000fe40000000800 */
[----:B------:R-:W-:Y:S02]  /*2de0*/  ISETP.GE.AND P5, PT, R109, UR6, PT ;  /* 0x000000066d007c0c */ /* 0x000fe4000bfa6270 */
[----:B------:R-:W-:Y:S02]  /*2df0*/  ISETP.GE.AND P6, PT, R48, UR6, PT ;  /* 0x0000000630007c0c */ /* 0x000fe4000bfc6270 */
[----:B------:R-:W-:-:S09]  /*2e00*/  ISETP.GE.AND P4, PT, R108, UR6, PT ;  /* 0x000000066c007c0c */ /* 0x000fd2000bf86270 */
[----:B------:R-:W1:Y:S02]  /*2e10*/  @!P5 LDC.64 R8, c[0x0][0x218] ;  /* 0x00008600ff08db82 */ /* 0x000e640000000a00 */
[----:B------:R3:W-:Y:S06]  /*2e20*/  @P6 STS.128 [R217+0x8000], RZ ;  /* 0x008000ffd9006388 */ /* 0x0007ec0000000c00 */
[----:B------:R-:W5:Y:S08]  /*2e30*/  @!P6 LDC.64 R10, c[0x0][0x218] ;  /* 0x00008600ff0aeb82 */ /* 0x000f700000000a00 */
[----:B------:R-:W4:Y:S01]  /*2e40*/  @!P4 LDC.64 R6, c[0x0][0x218] ;  /* 0x00008600ff06cb82 */ /* 0x000f220000000a00 */
[----:B-1----:R-:W-:-:S04]  /*2e50*/  @!P5 LEA R8, P2, R2, R8, 0x1 ;  /* 0x000000080208d211 */ /* 0x002fc800078408ff */
        /* <DEDUP_REMOVED lines=29> */
.L_x_1431:
[----:B------:R-:W-:Y:S05]  /*3030*/  BSYNC B0 ;  /* 0x0000000000007941 */ /* 0x000fea0003800000 */
.L_x_1430:
        /* <DEDUP_REMOVED lines=11> */
[----:B---3--:R-:W-:-:S07]  /*30f0*/  IADD3.X R10, R5, UR41, RZ, P1, !PT ;  /* 0x00000029050a7c10 */ /* 0x008fce0008ffe4ff */
[----:B-1----:R-:W1:Y:S01]  /*3100*/  @!P2 LDC.64 R6, c[0x0][0x218] ;  /* 0x00008600ff06ab82 */ /* 0x002e620000000a00 */
[----:B------:R3:W-:Y:S07]  /*3110*/  @P2 STS.128 [R217+0x8800], RZ ;  /* 0x008800ffd9002388 */ /* 0x0007ee0000000c00 */
        /* <DEDUP_REMOVED lines=32> */
.L_x_1433:
[----:B------:R-:W-:Y:S05]  /*3320*/  BSYNC B0 ;  /* 0x0000000000007941 */ /* 0x000fea0003800000 */
.L_x_1432:
        /* <DEDUP_REMOVED lines=44> */
.L_x_1435:
[----:B------:R-:W-:Y:S05]  /*35f0*/  BSYNC B0 ;  /* 0x0000000000007941 */ /* 0x000fea0003800000 */
.L_x_1434:
        /* <DEDUP_REMOVED lines=11> */
[----:B---3--:R-:W3:Y:S01]  /*36b0*/  @!P6 LDC.64 R8, c[0x0][0x218] ;  /* 0x00008600ff08eb82 */ /* 0x008ee20000000a00 */
[----:B------:R2:W-:Y:S07]  /*36c0*/  @P6 STS.128 [R217+0x9800], RZ ;  /* 0x009800ffd9006388 */ /* 0x0005ee0000000c00 */
[----:B-1----:R-:W1:Y:S08]  /*36d0*/  @!P5 LDC.64 R6, c[0x0][0x218] ;  /* 0x00008600ff06db82 */ /* 0x002e700000000a00 */
[----:B------:R-:W5:Y:S01]  /*36e0*/  @!P3 LDC.64 R10, c[0x0][0x218] ;  /* 0x00008600ff0abb82 */ /* 0x000f620000000a00 */
[----:B---3--:R-:W-:-:S04]  /*36f0*/  @!P6 LEA R8, P1, R2, R8, 0x1 ;  /* 0x000000080208e211 */ /* 0x008fc800078208ff */
        /* <DEDUP_REMOVED lines=29> */
.L_x_1437:
[----:B------:R-:W-:Y:S05]  /*38d0*/  BSYNC B0 ;  /* 0x0000000000007941 */ /* 0x000fea0003800000 */
.L_x_1436:
        /* <DEDUP_REMOVED lines=11> */
[----:B-123--:R-:W-:Y:S01]  /*3990*/  IMAD.SHL.U32 R7, R28, 0x40, RZ ;  /* 0x000000401c077824 */ /* 0x00efe200078e00ff */
[----:B------:R-:W-:Y:S01]  /*39a0*/  @UP1 UIMAD UR7, UR29, UR7, UR43 ;  /* 0x000000071d0712a4 */ /* 0x000fe2000f8e022b */
[----:B------:R-:W-:-:S04]  /*39b0*/  DEPBAR.LE SB0, 0x0 ;  /* 0x000080000000791a */ /* 0x000fc80000000000 */
[----:B------:R-:W-:Y:S02]  /*39c0*/  @UP1 ULEA UR10, UP0, UR44, UR10, 0x2 ;  /* 0x0000000a2c0a1291 */ /* 0x000fe4000f80103f */
[----:B------:R-:W-:Y:S01]  /*39d0*/  @UP1 UIADD3 UR7, UR45, UR7, URZ ;  /* 0x000000072d071290 */ /* 0x000fe2000fffe03f */
[----:B------:R-:W-:Y:S01]  /*39e0*/  IMAD.SHL.U32 R6, R230, 0x8, RZ ;  /* 0x00000008e6067824 */ /* 0x000fe200078e00ff */
[----:B------:R-:W-:Y:S02]  /*39f0*/  @UP1 ULDC UR6, c[0x0][0x2e8] ;  /* 0x0000ba0000061ab9 */ /* 0x000fe40000000800 */
[----:B------:R-:W-:Y:S01]  /*3a00*/  @UP1 ULEA.HI.X UR11, UR44, UR11, UR7, 0x2, UP0 ;  /* 0x0000000b2c0b1291 */ /* 0x000fe200080f1407 */
[----:B------:R-:W-:-:S05]  /*3a10*/  IMAD.U32 R2, RZ, RZ, UR10 ;  /* 0x0000000aff027e24 */ /* 0x000fca000f8e00ff */
[----:B------:R-:W-:-:S05]  /*3a20*/  IMAD.U32 R3, RZ, RZ, UR11 ;  /* 0x0000000bff037e24 */ /* 0x000fca000f8e00ff */
[----:B------:R1:W2:Y:S01]  /*3a30*/  @P2 LDG.E R10, desc[UR32][R2.64] ;  /* 0x00000020020a2981 */ /* 0x0002a2000c1e1900 */
[----:B------:R-:W2:Y:S01]  /*3a40*/  @P2 MUFU.RCP R9, UR6 ;  /* 0x0000000600092d08 */ /* 0x000ea20008001000 */
[----:B------:R-:W-:Y:S01]  /*3a50*/  BAR.SYNC.DEFER_BLOCKING 0x0 ;  /* 0x0000000000007b1d */ /* 0x000fe20000010000 */
[----:B------:R-:W-:Y:S01]  /*3a60*/  ISETP.GE.AND P3, PT, R230, UR39, PT ;  /* 0x00000027e6007c0c */ /* 0x000fe2000bf66270 */
[----:B------:R-:W-:Y:S02]  /*3a70*/  USHF.L.U64.HI UR10, UR8, 0x6, UR9 ;  /* 0x00000006080a7899 */ /* 0x000fe40008010209 */
[----:B------:R-:W-:Y:S02]  /*3a80*/  USHF.L.U32 UR11, UR8, 0x6, URZ ;  /* 0x00000006080b7899 */ /* 0x000fe4000800063f */
[----:B------:R-:W-:Y:S01]  /*3a90*/  UIMAD UR7, UR10, UR18, URZ ;  /* 0x000000120a0772a4 */ /* 0x000fe2000f8e023f */
[----:B------:R-:W-:Y:S01]  /*3aa0*/  BSSY B0, `(.L_x_1438) ;  /* 0x0000053000007945 */ /* 0x000fe20003800000 */
[----:B------:R-:W-:-:S02]  /*3ab0*/  UMOV UR19, URZ ;  /* 0x0000003f00137c82 */ /* 0x000fc40008000000 */
[----:B------:R-:W-:Y:S01]  /*3ac0*/  UIMAD UR35, UR35, UR11, UR7 ;  /* 0x0000000b232372a4 */ /* 0x000fe2000f8e0207 */
[----:B-1----:R-:W-:-:S03]  /*3ad0*/  LEA.HI R2, R26, R103, RZ, 0x4 ;  /* 0x000000671a027211 */ /* 0x002fc600078f20ff */
        /* <DEDUP_REMOVED lines=8> */
[----:B------:R1:W-:Y:S03]  /*3b60*/  @P3 STS.128 [R217+0x16000], RZ ;  /* 0x016000ffd9003388 */ /* 0x0003e60000000c00 */
[----:B------:R-:W-:-:S02]  /*3b70*/  LEA.HI R8, R4, R0, RZ, 0x3 ;  /* 0x0000000004087211 */ /* 0x000fc400078f18ff */
[----:B------:R-:W-:Y:S02]  /*3b80*/  LOP3.LUT R4, R2, 0xfffffffe, RZ, 0xc0, !PT ;  /* 0xfffffffe02047812 */ /* 0x000fe400078ec0ff */
[----:B------:R-:W-:Y:S02]  /*3b90*/  LOP3.LUT R5, R8, 0xfffffff8, RZ, 0xc0, !PT ;  /* 0xfffffff808057812 */ /* 0x000fe400078ec0ff */
[----:B------:R-:W-:Y:S01]  /*3ba0*/  LOP3.LUT R2, R7, 0x1c0, RZ, 0xc0, !PT ;  /* 0x000001c007027812 */ /* 0x000fe200078ec0ff */
[----:B------:R-:W-:Y:S02]  /*3bb0*/  IMAD.IADD R4, R3, 0x1, -R4 ;  /* 0x0000000103047824 */ /* 0x000fe400078e0a04 */
[----:B------:R-:W-:Y:S01]  /*3bc0*/  IMAD.IADD R50, R0, 0x1, -R5 ;  /* 0x0000000100327824 */ /* 0x000fe200078e0a05 */
[----:B------:R-:W-:Y:S01]  /*3bd0*/  LOP3.LUT R6, R2, 0x8, R6, 0xf8, !PT ;  /* 0x0000000802067812 */ /* 0x000fe200078ef806 */
[----:B------:R-:W-:Y:S01]  /*3be0*/  IMAD.SHL.U32 R7, R4, 0x8, RZ ;  /* 0x0000000804077824 */ /* 0x000fe200078e00ff */
[----:B------:R-:W-:Y:S01]  /*3bf0*/  SHF.R.U32.HI R5, RZ, 0x3, R2 ;  /* 0x00000003ff057819 */ /* 0x000fe20000011602 */
[----:B------:R-:W-:Y:S01]  /*3c00*/  IMAD.SHL.U32 R0, R50, 0x40, RZ ;  /* 0x0000004032007824 */ /* 0x000fe200078e00ff */
[----:B------:R-:W-:-:S02]  /*3c10*/  IADD3 R2, P1, R20, UR28, RZ ;  /* 0x0000001c14027c10 */ /* 0x000fc4000ff3e0ff */
[----:B------:R-:W-:Y:S02]  /*3c20*/  LOP3.LUT R5, R6, R5, RZ, 0x3c, !PT ;  /* 0x0000000506057212 */ /* 0x000fe400078e3cff */
[----:B------:R-:W-:Y:S02]  /*3c30*/  LOP3.LUT R0, R0, 0x1c0, RZ, 0xc0, !PT ;  /* 0x000001c000007812 */ /* 0x000fe400078ec0ff */
[----:B------:R-:W-:Y:S02]  /*3c40*/  IADD3.X R3, R21, UR27, R25, P1, !PT ;  /* 0x0000001b15037c10 */ /* 0x000fe40008ffe419 */
[----:B------:R-:W-:Y:S02]  /*3c50*/  LOP3.LUT R7, R0, 0x8, R7, 0xf8, !PT ;  /* 0x0000000800077812 */ /* 0x000fe400078ef807 */
[----:B------:R-:W-:Y:S01]  /*3c60*/  SHF.R.U32.HI R6, RZ, 0x3, R0 ;  /* 0x00000003ff067819 */ /* 0x000fe20000011600 */
[----:B------:R-:W-:Y:S01]  /*3c70*/  IMAD.WIDE.U32 R14, R27, UR20, R2 ;  /* 0x000000141b0e7c25 */ /* 0x000fe2000f8e0002 */
[----:B------:R-:W-:-:S02]  /*3c80*/  ISETP.GE.AND P1, PT, R22, UR39, PT ;  /* 0x0000002716007c0c */ /* 0x000fc4000bf26270 */
[----:B------:R-:W-:Y:S01]  /*3c90*/  LOP3.LUT R6, R7, R6, RZ, 0x3c, !PT ;  /* 0x0000000607067212 */ /* 0x000fe200078e3cff */
[----:B------:R-:W-:Y:S01]  /*3ca0*/  IMAD.SHL.U32 R2, R8, 0x40, RZ ;  /* 0x0000004008027824 */ /* 0x000fe200078e00ff */
[----:B------:R1:W-:Y:S01]  /*3cb0*/  STL.64 [R1+0xf8], R14 ;  /* 0x0000f80e01007387 */ /* 0x0003e20000100a00 */
[----:B------:R-:W-:Y:S02]  /*3cc0*/  VIADD R13, R15, UR13 ;  /* 0x0000000d0f0d7c36 */ /* 0x000fe40008000000 */
[----:B------:R-:W-:Y:S01]  /*3cd0*/  IMAD.MOV.U32 R12, RZ, RZ, R14 ;  /* 0x000000ffff0c7224 */ /* 0x000fe200078e000e */
[----:B------:R-:W-:Y:S01]  /*3ce0*/  LOP3.LUT R6, R6, 0xfffffe00, R2, 0xf8, !PT ;  /* 0xfffffe0006067812 */ /* 0x000fe200078ef802 */
[----:B------:R-:W-:Y:S02]  /*3cf0*/  IMAD R0, R4, 0x200, R5 ;  /* 0x0000020004007824 */ /* 0x000fe400078e0205 */
[----:B------:R-:W-:Y:S01]  /*3d00*/  IMAD.WIDE.U32 R4, R16, UR11, R12 ;  /* 0x0000000b10047c25 */ /* 0x000fe2000f8e000c */
[----:B------:R1:W-:Y:S03]  /*3d10*/  STL.64 [R1+0xe8], R12 ;  /* 0x0000e80c01007387 */ /* 0x0003e60000100a00 */
[----:B--2---:R-:W-:Y:S01]  /*3d20*/  @P2 FMUL.FTZ R2, R10, R9 ;  /* 0x000000090a022220 */ /* 0x004fe20000410000 */
[----:B------:R-:W-:-:S04]  /*3d30*/  VIADD R9, R5, UR35 ;  /* 0x0000002305097c36 */ /* 0x000fc80008000000 */
[----:B------:R-:W-:-:S13]  /*3d40*/  @P2 R2UR UR6, R2 ;  /* 0x00000000020622ca */ /* 0x000fda00000e0000 */
        /* <DEDUP_REMOVED lines=40> */
.L_x_1439:
[----:B------:R-:W-:Y:S05]  /*3fd0*/  BSYNC B0 ;  /* 0x0000000000007941 */ /* 0x000fea0003800000 */
.L_x_1438:
[----:B------:R3:W-:Y:S01]  /*3fe0*/  @P1 STS.128 [R217+0x10800], RZ ;  /* 0x010800ffd9001388 */ /* 0x0007e20000000c00 */
[----:B-12---:R-:W-:Y:S01]  /*3ff0*/  IMAD R2, R51, 0x400, R6 ;  /* 0x0000040033027824 */ /* 0x006fe200078e0206 */
[----:B------:R-:W-:Y:S01]  /*4000*/  USHF.L.U64.HI UR29, UR8, 0x4, UR9 ;  /* 0x00000004081d7899 */ /* 0x000fe20008010209 */
[----:B------:R-:W-:Y:S01]  /*4010*/  BSSY B0, `(.L_x_1440) ;  /* 0x0000032000007945 */ /* 0x000fe20003800000 */
[----:B------:R3:W-:Y:S01]  /*4020*/  @P1 STS.128 [R217+0x12800], RZ ;  /* 0x012800ffd9001388 */ /* 0x0007e20000000c00 */
[----:B------:R-:W-:Y:S01]  /*4030*/  USHF.L.U32 UR30, UR8, 0x4, URZ ;  /* 0x00000004081e7899 */ /* 0x000fe2000800063f */
[----:B------:R-:W-:Y:S02]  /*4040*/  ISETP.GE.AND P5, PT, R23, UR39, PT ;  /* 0x0000002717007c0c */ /* 0x000fe4000bfa6270 */
[----:B------:R3:W-:Y:S01]  /*4050*/  @P1 STS.128 [R217+0x14800], RZ ;  /* 0x014800ffd9001388 */ /* 0x0007e20000000c00 */
[----:B------:R-:W-:Y:S02]  /*4060*/  ISETP.GE.AND P6, PT, R24, UR39, PT ;  /* 0x0000002718007c0c */ /* 0x000fe4000bfc6270 */
[----:B------:R-:W-:Y:S01]  /*4070*/  LEA R184, R0, UR4, 0x1 ;  /* 0x0000000400b87c11 */ /* 0x000fe2000f8e08ff */
[----:B------:R3:W-:Y:S01]  /*4080*/  @P1 STS.128 [R217+0x16800], RZ ;  /* 0x016800ffd9001388 */ /* 0x0007e20000000c00 */
        /* <DEDUP_REMOVED lines=10> */
[----:B------:R-:W5:Y:S08]  /*4130*/  @!P4 LDC.64 R10, c[0x0][0x220] ;  /* 0x00008800ff0acb82 */ /* 0x000f700000000a00 */
[----:B------:R-:W4:Y:S01]  /*4140*/  @!P3 LDC.64 R12, c[0x0][0x220] ;  /* 0x00008800ff0cbb82 */ /* 0x000f220000000a00 */
        /* <DEDUP_REMOVED lines=15> */
[----:B----4-:R-:W-:-:S04]  /*4240*/  @!P3 LEA R2, P2, R0, R12, 0x1 ;  /* 0x0000000c0002b211 */ /* 0x010fc800078408ff */
        /* <DEDUP_REMOVED lines=14> */
.L_x_1441:
[----:B------:R-:W-:Y:S05]  /*4330*/  BSYNC B0 ;  /* 0x0000000000007941 */ /* 0x000fea0003800000 */
.L_x_1440:
        /* <DEDUP_REMOVED lines=48> */
.L_x_1443:
[----:B------:R-:W-:Y:S05]  /*4640*/  BSYNC B0 ;  /* 0x0000000000007941 */ /* 0x000fea0003800000 */
.L_x_1442:
        /* <DEDUP_REMOVED lines=49> */
.L_x_1445:
[----:B------:R-:W-:Y:S05]  /*4960*/  BSYNC B0 ;  /* 0x0000000000007941 */ /* 0x000fea0003800000 */
.L_x_1444:
[----:B-12---:R-:W-:Y:S01]  /*4970*/  LDSM.16.M88.4 R8, [R197] ;  /* 0x00000000c508783b */ /* 0x006fe20000000200 */
        /* <DEDUP_REMOVED lines=10> */
[----:B------:R-:W-:Y:S01]  /*4a20*/  UIADD3 UR6, UR34, -UR17, URZ ;  /* 0x8000001122067290 */ /* 0x000fe2000fffe03f */
[----:B------:R-:W5:Y:S01]  /*4a30*/  LDSM.16.M88.4 R24, [R184+0x9000] ;  /* 0x00900000b818783b */ /* 0x000f620000000200 */
[----:B------:R-:W-:Y:S01]  /*4a40*/  IMAD.SHL.U32 R103, R103, 0x2, RZ ;  /* 0x0000000267677824 */ /* 0x000fe200078e00ff */
[----:B------:R-:W-:Y:S01]  /*4a50*/  UIADD3 UR7, UR34, 0x1, -UR17 ;  /* 0x0000000122077890 */ /* 0x000fe2000fffe811 */
[--C-:B------:R-:W-:Y:S01]  /*4a60*/  IMAD R198, R5, 0x2, R197.reuse ;  /* 0x0000000205c67824 */ /* 0x100fe200078e02c5 */
[----:B------:R-:W3:Y:S01]  /*4a70*/  LDSM.16.M88.4 R40, [R184+0x9800] ;  /* 0x00980000b828783b */ /* 0x000ee20000000200 */
[----:B------:R-:W-:Y:S01]  /*4a80*/  @P1 VIADD R201, R0, 0xffffffe0 ;  /* 0xffffffe000c91836 */ /* 0x000fe20000000000 */
[----:B------:R-:W-:Y:S01]  /*4a90*/  LOP3.LUT P1, RZ, R50, 0x4, RZ, 0xc0, !PT ;  /* 0x0000000432ff7812 */ /* 0x000fe2000782c0ff */
[----:B------:R-:W-:Y:S01]  /*4aa0*/  IMAD.MOV.U32 R0, RZ, RZ, 0x40 ;  /* 0x00000040ff007424 */ /* 0x000fe200078e00ff */
[----:B------:R-:W-:Y:S01]  /*4ab0*/  LDSM.16.M88.4 R12, [R198] ;  /* 0x00000000c60c783b */ /* 0x000fe20000000200 */
[----:B------:R-:W-:Y:S01]  /*4ac0*/  LOP3.LUT R110, R103, 0x6, RZ, 0xc0, !PT ;  /* 0x00000006676e7812 */ /* 0x000fe200078ec0ff */
[----:B------:R-:W-:Y:S01]  /*4ad0*/  IMAD.IADD R2, R100, 0x1, R2 ;  /* 0x0000000164027824 */ /* 0x000fe200078e0202 */
[----:B------:R-:W-:Y:S01]  /*4ae0*/  SEL R4, R4, 0xffffffe0, !P1 ;  /* 0xffffffe004047807 */ /* 0x000fe20004800000 */
[----:B------:R-:W3:Y:S01]  /*4af0*/  LDSM.16.M88.4 R36, [R201] ;  /* 0x00000000c924783b */ /* 0x000ee20000000200 */
[----:B------:R-:W-:Y:S01]  /*4b00*/  SEL R0, R0, 0xffffffc0, !P2 ;  /* 0xffffffc000007807 */ /* 0x000fe20005000000 */
[----:B------:R-:W-:Y:S01]  /*4b10*/  VIADD R3, R2, 0x8 ;  /* 0x0000000802037836 */ /* 0x000fe20000000000 */
[----:B------:R-:W-:Y:S01]  /*4b20*/  UISETP.GT.AND UP0, UPT, UR18, UR5, UPT ;  /* 0x000000051200728c */ /* 0x000fe2000bf04270 */
[----:B------:R-:W3:Y:S01]  /*4b30*/  LDSM.16.M88.4 R56, [R201+0x800] ;  /* 0x00080000c938783b */ /* 0x000ee20000000200 */
[----:B------:R-:W-:Y:S01]  /*4b40*/  IMAD R200, R4, 0x2, R197 ;  /* 0x0000000204c87824 */ /* 0x000fe200078e02c5 */
[----:B------:R-:W-:Y:S01]  /*4b50*/  UIADD3 UR9, UR36, -0x4ab325aa, URZ ;  /* 0xb54cda5624097890 */ /* 0x000fe2000fffe03f */
[----:B------:R-:W-:Y:S01]  /*4b60*/  IMAD.IADD R190, R184, 0x1, R0 ;  /* 0x00000001b8be7824 */ /* 0x000fe200078e0200 */
[----:B------:R-:W3:Y:S01]  /*4b70*/  LDSM.16.M88.4 R64, [R201+0x1000] ;  /* 0x00100000c940783b */ /* 0x000ee20000000200 */
[----:B------:R-:W-:-:S02]  /*4b80*/  IMAD R199, R4, 0x2, R198 ;  /* 0x0000000204c77824 */ /* 0x000fc400078e02c6 */
[----:B------:R-:W-:Y:S01]  /*4b90*/  IMAD.IADD R189, R0, 0x1, R201 ;  /* 0x0000000100bd7824 */ /* 0x000fe200078e02c9 */
[----:B------:R-:W3:Y:S01]  /*4ba0*/  LDSM.16.M88.4 R72, [R201+0x1800] ;  /* 0x00180000c948783b */ /* 0x000ee20000000200 */
[----:B------:R-:W-:Y:S02]  /*4bb0*/  IMAD.U32 R0, RZ, RZ, UR18 ;  /* 0x00000012ff007e24 */ /* 0x000fe4000f8e00ff */
[----:B------:R-:W-:Y:S01]  /*4bc0*/  VIADD R224, R2, UR6 ;  /* 0x0000000602e07c36 */ /* 0x000fe20008000000 */
[----:B------:R-:W-:Y:S01]  /*4bd0*/  LDSM.16.M88.4 R80, [R190+0x8000] ;  /* 0x00800000be50783b */ /* 0x000fe20000000200 */
[----:B------:R-:W-:Y:S02]  /*4be0*/  IMAD R0, R0, 0x40, R110 ;  /* 0x0000004000007824 */ /* 0x000fe400078e026e */
[----:B------:R-:W-:Y:S01]  /*4bf0*/  IMAD.U32 R7, RZ, RZ, UR16 ;  /* 0x00000010ff077e24 */ /* 0x000fe2000f8e00ff */
[C---:B-1----:R-:W-:Y:S01]  /*4c00*/  HMMA.16816.F32.BF16 R32, R8.reuse, R16, RZ ;  /* 0x000000100820723c */ /* 0x042fe200000418ff */
[----:B------:R-:W-:Y:S01]  /*4c10*/  LDSM.16.M88.4 R92, [R190+0x8800] ;  /* 0x00880000be5c783b */ /* 0x000fe20000000200 */
[----:B------:R-:W-:Y:S01]  /*4c20*/  VIADD R227, R3, UR6 ;  /* 0x0000000603e37c36 */ /* 0x000fe20008000000 */
[----:B------:R-:W-:Y:S01]  /*4c30*/  UIADD3 UR6, UR7, UR23, URZ ;  /* 0x0000001707067290 */ /* 0x000fe2000fffe03f */
[----:B------:R-:W-:Y:S01]  /*4c40*/  IMAD R112, R7, 0x4, R51 ;  /* 0x0000000407707824 */ /* 0x000fe200078e0233 */
[----:B------:R-:W-:Y:S01]  /*4c50*/  LDSM.16.M88.4 R76, [R190+0x9000] ;  /* 0x00900000be4c783b */ /* 0x000fe20000000200 */
[C---:B----4-:R-:W-:Y:S01]  /*4c60*/  HMMA.16816.F32.BF16 R28, R8.reuse, R18, RZ ;  /* 0x00000012081c723c */ /* 0x050fe200000418ff */
[----:B------:R-:W-:Y:S01]  /*4c70*/  SHF.R.S32.HI R7, RZ, 0x1f, R101 ;  /* 0x0000001fff077819 */ /* 0x000fe20000011465 */
[C---:B------:R-:W-:Y:S01]  /*4c80*/  VIADD R216, R201.reuse, 0x800 ;  /* 0x00000800c9d87836 */ /* 0x040fe20000000000 */
[----:B------:R-:W1:Y:S01]  /*4c90*/  LDSM.16.M88.4 R16, [R200] ;  /* 0x00000000c810783b */ /* 0x000e620000000200 */
[----:B------:R-:W-:Y:S01]  /*4ca0*/  VIADDMNMX R226, R224, -UR24, RZ, !PT ;  /* 0x80000018e0e27c46 */ /* 0x000fe2000f8001ff */
[C---:B------:R-:W-:Y:S01]  /*4cb0*/  VIADD R215, R201.reuse, 0x1000 ;  /* 0x00001000c9d77836 */ /* 0x040fe20000000000 */
[C---:B--2---:R-:W-:Y:S01]  /*4cc0*/  HMMA.16816.F32.BF16 R44, R8.reuse, R20, RZ ;  /* 0x00000014082c723c */ /* 0x044fe200000418ff */
[----:B------:R-:W2:Y:S01]  /*4cd0*/  LDSM.16.M88.4 R84, [R190+0x9800] ;  /* 0x00980000be54783b */ /* 0x000ea20000000200 */
[----:B------:R-:W-:Y:S01]  /*4ce0*/  LEA.HI.X.SX32 R125, R102, R7, 0x1, P0 ;  /* 0x00000007667d7211 */ /* 0x000fe200000f0eff */
[----:B------:R-:W-:Y:S01]  /*4cf0*/  VIADD R214, R201, 0x1800 ;  /* 0x00001800c9d67836 */ /* 0x000fe20000000000 */
[----:B------:R-:W-:Y:S01]  /*4d00*/  VIADDMNMX R225, R227, -UR24, RZ, !PT ;  /* 0x80000018e3e17c46 */ /* 0x000fe2000f8001ff */
[----:B------:R-:W-:Y:S01]  /*4d10*/  LDSM.16.M88.4 R88, [R189] ;  /* 0x00000000bd58783b */ /* 0x000fe20000000200 */
[----:B------:R-:W-:Y:S01]  /*4d20*/  HMMA.16816.F32.BF16 R20, R8, R22, RZ ;  /* 0x000000160814723c */ /* 0x000fe200000418ff */
[----:B------:R-:W-:-:S02]  /*4d30*/  VIADD R213, R201, 0x2000 ;  /* 0x00002000c9d57836 */ /* 0x000fc40000000000 */
[----:B------:R-:W-:Y:S01]  /*4d40*/  LDSM.16.M88.4 R96, [R184+0xe000] ;  /* 0x00e00000b860783b */ /* 0x000fe20000000200 */
[C---:B------:R-:W-:Y:S02]  /*4d50*/  VIADD R212, R201.reuse, 0x2800 ;  /* 0x00002800c9d47836 */ /* 0x040fe40000000000 */
[C---:B-----5:R-:W-:Y:S01]  /*4d60*/  HMMA.16816.F32.BF16 R52, R8.reuse, R24, RZ ;  /* 0x000000180834723c */ /* 0x060fe200000418ff */
[----:B------:R-:W0:Y:S01]  /*4d70*/  LDGDEPBAR ;  /* 0x00000000000079af */ /* 0x000e220000000000 */
[C---:B------:R-:W-:Y:S02]  /*4d80*/  VIADD R211, R201.reuse, 0x3000 ;  /* 0x00003000c9d37836 */ /* 0x040fe40000000000 */
[C---:B------:R-:W-:Y:S01]  /*4d90*/  VIADD R210, R201.reuse, 0x3800 ;  /* 0x00003800c9d27836 */ /* 0x040fe20000000000 */
[----:B------:R-:W-:Y:S01]  /*4da0*/  STL [R1+0xe0], R112 ;  /* 0x0000e07001007387 */ /* 0x000fe20000100800 */
[----:B------:R-:W-:Y:S01]  /*4db0*/  HMMA.16816.F32.BF16 R60, R8, R26, RZ ;  /* 0x0000001a083c723c */ /* 0x000fe200000418ff */
[----:B------:R-:W-:-:S02]  /*4dc0*/  VIADD R209, R201, 0x4000 ;  /* 0x00004000c9d17836 */ /* 0x000fc40000000000 */
[C---:B------:R-:W-:Y:S02]  /*4dd0*/  VIADD R208, R201.reuse, 0x4800 ;  /* 0x00004800c9d07836 */ /* 0x040fe40000000000 */
[C---:B------:R-:W-:Y:S01]  /*4de0*/  VIADD R207, R201.reuse, 0x5000 ;  /* 0x00005000c9cf7836 */ /* 0x040fe20000000000 */
[C---:B---3--:R-:W-:Y:S01]  /*4df0*/  HMMA.16816.F32.BF16 R68, R8.reuse, R40, RZ ;  /* 0x000000280844723c */ /* 0x048fe200000418ff */
[C---:B------:R-:W-:Y:S02]  /*4e00*/  VIADD R206, R201.reuse, 0x5800 ;  /* 0x00005800c9ce7836 */ /* 0x040fe40000000000 */
[C---:B------:R-:W-:Y:S02]  /*4e10*/  VIADD R205, R201.reuse, 0x6000 ;  /* 0x00006000c9cd7836 */ /* 0x040fe40000000000 */
[C---:B------:R-:W-:Y:S01]  /*4e20*/  VIADD R204, R201.reuse, 0x6800 ;  /* 0x00006800c9cc7836 */ /* 0x040fe20000000000 */
[----:B------:R-:W-:Y:S01]  /*4e30*/  HMMA.16816.F32.BF16 R40, R8, R42, RZ ;  /* 0x0000002a0828723c */ /* 0x000fe200000418ff */
[----:B------:R-:W3:Y:S01]  /*4e40*/  LDSM.16.M88.4 R8, [R199] ;  /* 0x00000000c708783b */ /* 0x000ee20000000200 */
[----:B------:R-:W-:-:S02]  /*4e50*/  VIADD R203, R201, 0x7000 ;  /* 0x00007000c9cb7836 */ /* 0x000fc40000000000 */
[----:B------:R-:W-:Y:S02]  /*4e60*/  VIADD R202, R201, 0x7800 ;  /* 0x00007800c9ca7836 */ /* 0x000fe40000000000 */
[C---:B------:R-:W-:Y:S06]  /*4e70*/  HMMA.16816.F32.BF16 R32, R12.reuse, R36, R32 ;  /* 0x000000240c20723c */ /* 0x040fec0000041820 */
[C---:B------:R-:W-:Y:S06]  /*4e80*/  HMMA.16816.F32.BF16 R28, R12.reuse, R38, R28 ;  /* 0x000000260c1c723c */ /* 0x040fec000004181c */
[C---:B------:R-:W-:Y:S06]  /*4e90*/  HMMA.16816.F32.BF16 R24, R12.reuse, R56, R44 ;  /* 0x000000380c18723c */ /* 0x040fec000004182c */
[C---:B------:R-:W-:Y:S06]  /*4ea0*/  HMMA.16816.F32.BF16 R20, R12.reuse, R58, R20 ;  /* 0x0000003a0c14723c */ /* 0x040fec0000041814 */
        /* <DEDUP_REMOVED lines=25> */
[----:B------:R-:W-:Y:S05]  /*5040*/  LDSM.16.M88.4 R72, [R201+0x3000] ;  /* 0x00300000c948783b */ /* 0x000fea0000000200 */
[C---:B------:R-:W-:Y:S06]  /*5050*/  HMMA.16816.F32.BF16 R16, R8.reuse, R64, R28 ;  /* 0x000000400810723c */ /* 0x040fec000004181c */
[C---:B------:R-:W-:Y:S01]  /*5060*/  HMMA.16816.F32.BF16 R36, R8.reuse, R66, R36 ;  /* 0x000000420824723c */ /* 0x040fe20000041824 */
[----:B------:R-:W-:Y:S05]  /*5070*/  LDSM.16.M88.4 R64, [R201+0x2000] ;  /* 0x00200000c940783b */ /* 0x000fea0000000200 */
[C---:B------:R-:W-:Y:S01]  /*5080*/  HMMA.16816.F32.BF16 R56, R8.reuse, R68, R60 ;  /* 0x000000440838723c */ /* 0x040fe2000004183c */
[----:B------:R-:W-:Y:S05]  /*5090*/  LDSM.16.M88.4 R60, [R201+0x2800] ;  /* 0x00280000c93c783b */ /* 0x000fea0000000200 */
[----:B------:R-:W-:Y:S01]  /*50a0*/  HMMA.16816.F32.BF16 R32, R8, R70, R24 ;  /* 0x000000460820723c */ /* 0x000fe20000041818 */
[----:B------:R-:W3:Y:S04]  /*50b0*/  LDSM.16.M88.4 R8, [R198+0x2000] ;  /* 0x00200000c608783b */ /* 0x000ee80000000200 */
[----:B------:R-:W4:Y:S01]  /*50c0*/  LDSM.16.M88.4 R68, [R201+0x3800] ;  /* 0x00380000c944783b */ /* 0x000f220000000200 */
[C---:B-1----:R-:W-:Y:S06]  /*50d0*/  HMMA.16816.F32.BF16 R52, R12.reuse, R76, R52 ;  /* 0x0000004c0c34723c */ /* 0x042fec0000041834 */
[C---:B------:R-:W-:Y:S01]  /*50e0*/  HMMA.16816.F32.BF16 R44, R12.reuse, R78, R44 ;  /* 0x0000004e0c2c723c */ /* 0x040fe2000004182c */
[----:B------:R-:W-:Y:S05]  /*50f0*/  LDSM.16.M88.4 R76, [R190+0xa000] ;  /* 0x00a00000be4c783b */ /* 0x000fea0000000200 */
[C---:B------:R-:W-:Y:S01]  /*5100*/  HMMA.16816.F32.BF16 R28, R12.reuse, R94, R20 ;  /* 0x0000005e0c1c723c */ /* 0x040fe20000041814 */
[----:B------:R-:W1:Y:S05]  /*5110*/  LDSM.16.M88.4 R20, [R200+0x2000] ;  /* 0x00200000c814783b */ /* 0x000e6a0000000200 */
        /* <DEDUP_REMOVED lines=8> */
[C---:B---3--:R-:W-:Y:S06]  /*51a0*/  HMMA.16816.F32.BF16 R36, R8.reuse, R64, R52 ;  /* 0x000000400824723c */ /* 0x048fec0000041834 */
[C---:B------:R-:W-:Y:S01]  /*51b0*/  HMMA.16816.F32.BF16 R44, R8.reuse, R66, R44 ;  /* 0x00000042082c723c */ /* 0x040fe2000004182c */
[----:B------:R-:W-:Y:S05]  /*51c0*/  LDSM.16.M88.4 R64, [R189+0x2800] ;  /* 0x00280000bd40783b */ /* 0x000fea0000000200 */
[C---:B------:R-:W-:Y:S06]  /*51d0*/  HMMA.16816.F32.BF16 R40, R8.reuse, R60, R40 ;  /* 0x0000003c0828723c */ /* 0x040fec0000041828 */
[C---:B------:R-:W-:Y:S06]  /*51e0*/  HMMA.16816.F32.BF16 R32, R8.reuse, R62, R28 ;  /* 0x0000003e0820723c */ /* 0x040fec000004181c */
[C---:B------:R-:W-:Y:S06]  /*51f0*/  HMMA.16816.F32.BF16 R28, R8.reuse, R72, R24 ;  /* 0x00000048081c723c */ /* 0x040fec0000041818 */
[C---:B------:R-:W-:Y:S01]  /*5200*/  HMMA.16816.F32.BF16 R16, R8.reuse, R74, R16 ;  /* 0x0000004a0810723c */ /* 0x040fe20000041810 */
[----:B------:R-:W-:Y:S05]  /*5210*/  LDSM.16.M88.4 R72, [R189+0x3000] ;  /* 0x00300000bd48783b */ /* 0x000fea0000000200 */
[C---:B----4-:R-:W-:Y:S06]  /*5220*/  HMMA.16816.F32.BF16 R56, R8.reuse, R68, R56 ;  /* 0x000000440838723c */ /* 0x050fec0000041838 */
        /* <DEDUP_REMOVED lines=11> */
[----:B------:R-:W-:Y:S04]  /*52e0*/  LDSM.16.M88.4 R16, [R197+0x4000] ;  /* 0x00400000c510783b */ /* 0x000fe80000000200 */
[----:B------:R-:W2:Y:S01]  /*52f0*/  LDSM.16.M88.4 R84, [R184+0xc000] ;  /* 0x00c00000b854783b */ /* 0x000ea20000000200 */
[C---:B------:R-:W-:Y:S06]  /*5300*/  HMMA.16816.F32.BF16 R60, R20.reuse, R80, R56 ;  /* 0x00000050143c723c */ /* 0x040fec0000041838 */
[----:B------:R-:W-:Y:S01]  /*5310*/  HMMA.16816.F32.BF16 R56, R20, R82, R24 ;  /* 0x000000521438723c */ /* 0x000fe20000041818 */
[----:B------:R-:W4:Y:S04]  /*5320*/  LDSM.16.M88.4 R80, [R184+0xd000] ;  /* 0x00d00000b850783b */ /* 0x000f280000000200 */
        /* <DEDUP_REMOVED lines=9> */
[----:B------:R-:W-:Y:S05]  /*53c0*/  LDSM.16.M88.4 R72, [R201+0x5000] ;  /* 0x00500000c948783b */ /* 0x000fea0000000200 */
[C---:B-1----:R-:W-:Y:S01]  /*53d0*/  HMMA.16816.F32.BF16 R52, R8.reuse, R78, R56 ;  /* 0x0000004e0834723c */ /* 0x042fe20000041838 */
[----:B------:R-:W1:Y:S05]  /*53e0*/  LDSM.16.M88.4 R56, [R201+0x4800] ;  /* 0x00480000c938783b */ /* 0x000e6a0000000200 */
[----:B------:R-:W-:Y:S01]  /*53f0*/  HMMA.16816.F32.BF16 R32, R8, R76, R60 ;  /* 0x0000004c0820723c */ /* 0x000fe2000004183c */
[----:B------:R-:W-:Y:S05]  /*5400*/  LDSM.16.M88.4 R76, [R190+0xc000] ;  /* 0x00c00000be4c783b */ /* 0x000fea0000000200 */
[C---:B--2---:R-:W-:Y:S06]  /*5410*/  HMMA.16816.F32.BF16 R28, R16.reuse, R84, R28 ;  /* 0x00000054101c723c */ /* 0x044fec000004181c */
[C---:B------:R-:W-:Y:S01]  /*5420*/  HMMA.16816.F32.BF16 R24, R16.reuse, R86, R24 ;  /* 0x000000561018723c */ /* 0x040fe20000041818 */
[----:B------:R-:W-:Y:S05]  /*5430*/  LDSM.16.M88.4 R84, [R189+0x4800] ;  /* 0x00480000bd54783b */ /* 0x000fea0000000200 */
[C---:B------:R-:W-:Y:S01]  /*5440*/  HMMA.16816.F32.BF16 R8, R16.reuse, R88, R12 ;  /* 0x000000581008723c */ /* 0x040fe2000004180c */
[----:B------:R-:W2:Y:S05]  /*5450*/  LDSM.16.M88.4 R12, [R200+0x4000] ;  /* 0x00400000c80c783b */ /* 0x000eaa0000000200 */
[C---:B------:R-:W-:Y:S01]  /*5460*/  HMMA.16816.F32.BF16 R44, R16.reuse, R90, R44 ;  /* 0x0000005a102c723c */ /* 0x040fe2000004182c */
[----:B------:R-:W-:Y:S05]  /*5470*/  LDSM.16.M88.4 R88, [R189+0x4000] ;  /* 0x00400000bd58783b */ /* 0x000fea0000000200 */
[C---:B----4-:R-:W-:Y:S06]  /*5480*/  HMMA.16816.F32.BF16 R60, R16.reuse, R82, R36 ;  /* 0x00000052103c723c */ /* 0x050fec0000041824 */
[C---:B------:R-:W-:Y:S01]  /*5490*/  HMMA.16816.F32.BF16 R40, R16.reuse, R80, R40 ;  /* 0x000000501028723c */ /* 0x040fe20000041828 */
[----:B------:R-:W4:Y:S05]  /*54a0*/  LDSM.16.M88.4 R80, [R190+0xc800] ;  /* 0x00c80000be50783b */ /* 0x000f2a0000000200 */
[C---:B------:R-:W-:Y:S06]  /*54b0*/  HMMA.16816.F32.BF16 R36, R16.reuse, R92, R32 ;  /* 0x0000005c1024723c */ /* 0x040fec0000041820 */
[----:B------:R-:W-:Y:S01]  /*54c0*/  HMMA.16816.F32.BF16 R32, R16, R94, R52 ;  /* 0x0000005e1020723c */ /* 0x000fe20000041834 */
[----:B------:R-:W5:Y:S05]  /*54d0*/  LDSM.16.M88.4 R92, [R190+0xd000] ;  /* 0x00d00000be5c783b */ /* 0x000f6a0000000200 */
[C---:B---3--:R-:W-:Y:S06]  /*54e0*/  HMMA.16816.F32.BF16 R28, R20.reuse, R64, R28 ;  /* 0x00000040141c723c */ /* 0x048fec000004181c */
[C---:B------:R-:W-:Y:S01]  /*54f0*/  HMMA.16816.F32.BF16 R52, R20.reuse, R66, R24 ;  /* 0x000000421434723c */ /* 0x040fe20000041818 */
[----:B------:R-:W3:Y:S05]  /*5500*/  LDSM.16.M88.4 R64, [R190+0xd800] ;  /* 0x00d80000be40783b */ /* 0x000eea0000000200 */
[C---:B-1----:R-:W-:Y:S01]  /*5510*/  HMMA.16816.F32.BF16 R24, R20.reuse, R56, R8 ;  /* 0x000000381418723c */ /* 0x042fe20000041808 */
[----:B------:R-:W1:Y:S05]  /*5520*/  LDSM.16.M88.4 R8, [R199+0x4000] ;  /* 0x00400000c708783b */ /* 0x000e6a0000000200 */
        /* <DEDUP_REMOVED lines=13> */
[----:B------:R-:W2:Y:S05]  /*5600*/  LDSM.16.M88.4 R80, [R189+0x5800] ;  /* 0x00580000bd50783b */ /* 0x000eaa0000000200 */
[C---:B-----5:R-:W-:Y:S06]  /*5610*/  HMMA.16816.F32.BF16 R16, R12.reuse, R94, R60 ;  /* 0x0000005e0c10723c */ /* 0x060fec000004183c */
[C---:B------:R-:W-:Y:S01]  /*5620*/  HMMA.16816.F32.BF16 R24, R12.reuse, R92, R40 ;  /* 0x0000005c0c18723c */ /* 0x040fe20000041828 */
[----:B------:R-:W4:Y:S05]  /*5630*/  LDSM.16.M88.4 R92, [R184+0xf000] ;  /* 0x00f00000b85c783b */ /* 0x000f2a0000000200 */
[C---:B---3--:R-:W-:Y:S06]  /*5640*/  HMMA.16816.F32.BF16 R60, R12.reuse, R64, R56 ;  /* 0x000000400c3c723c */ /* 0x048fec0000041838 */
[----:B------:R-:W-:Y:S01]  /*5650*/  HMMA.16816.F32.BF16 R12, R12, R66, R36 ;  /* 0x000000420c0c723c */ /* 0x000fe20000041824 */
[----:B------:R-:W3:Y:S05]  /*5660*/  LDSM.16.M88.4 R64, [R184+0xf800] ;  /* 0x00f80000b840783b */ /* 0x000eea0000000200 */
[C---:B-1----:R-:W-:Y:S06]  /*5670*/  HMMA.16816.F32.BF16 R32, R8.reuse, R88, R32 ;  /* 0x000000580820723c */ /* 0x042fec0000041820 */
[C---:B------:R-:W-:Y:S01]  /*5680*/  HMMA.16816.F32.BF16 R36, R8.reuse, R90, R52 ;  /* 0x0000005a0824723c */ /* 0x040fe20000041834 */
[----:B------:R-:W-:Y:S05]  /*5690*/  LDSM.16.M88.4 R88, [R190+0xe800] ;  /* 0x00e80000be58783b */ /* 0x000fea0000000200 */
[C---:B------:R-:W-:Y:S06]  /*56a0*/  HMMA.16816.F32.BF16 R44, R8.reuse, R84, R44 ;  /* 0x00000054082c723c */ /* 0x040fec000004182c */
[C---:B------:R-:W-:Y:S01]  /*56b0*/  HMMA.16816.F32.BF16 R40, R8.reuse, R86, R28 ;  /* 0x000000560828723c */ /* 0x040fe2000004181c */
[----:B------:R-:W-:Y:S05]  /*56c0*/  LDSM.16.M88.4 R84, [R201+0x7800] ;  /* 0x00780000c954783b */ /* 0x000fea0000000200 */
[C---:B------:R-:W-:Y:S01]  /*56d0*/  HMMA.16816.F32.BF16 R52, R8.reuse, R70, R16 ;  /* 0x000000460834723c */ /* 0x040fe20000041810 */
[----:B------:R-:W1:Y:S05]  /*56e0*/  LDSM.16.M88.4 R16, [R198+0x6000] ;  /* 0x00600000c610783b */ /* 0x000e6a0000000200 */
[C---:B------:R-:W-:Y:S01]  /*56f0*/  HMMA.16816.F32.BF16 R56, R8.reuse, R68, R24 ;  /* 0x000000440838723c */ /* 0x040fe20000041818 */
[----:B------:R-:W5:Y:S05]  /*5700*/  LDSM.16.M88.4 R68, [R201+0x6800] ;  /* 0x00680000c944783b */ /* 0x000f6a0000000200 */
[C---:B--2---:R-:W-:Y:S06]  /*5710*/  HMMA.16816.F32.BF16 R60, R8.reuse, R80, R60 ;  /* 0x00000050083c723c */ /* 0x044fec000004183c */
[----:B------:R-:W-:Y:S01]  /*5720*/  HMMA.16816.F32.BF16 R24, R8, R82, R12 ;  /* 0x000000520818723c */ /* 0x000fe2000004180c */
[----:B------:R-:W2:Y:S04]  /*5730*/  LDSM.16.M88.4 R80, [R201+0x7000] ;  /* 0x00700000c950783b */ /* 0x000ea80000000200 */
[----:B------:R-:W-:Y:S01]  /*5740*/  LDSM.16.M88.4 R8, [R200+0x6000] ;  /* 0x00600000c808783b */ /* 0x000fe20000000200 */
[C---:B------:R-:W-:Y:S06]  /*5750*/  HMMA.16816.F32.BF16 R12, R20.reuse, R96, R32 ;  /* 0x00000060140c723c */ /* 0x040fec0000041820 */
[C---:B------:R-:W-:Y:S01]  /*5760*/  HMMA.16816.F32.BF16 R28, R20.reuse, R98, R36 ;  /* 0x00000062141c723c */ /* 0x040fe20000041824 */
[----:B------:R-:W2:Y:S05]  /*5770*/  LDSM.16.M88.4 R96, [R190+0xe000] ;  /* 0x00e00000be60783b */ /* 0x000eaa0000000200 */
[C---:B------:R-:W-:Y:S06]  /*5780*/  HMMA.16816.F32.BF16 R32, R20.reuse, R72, R44 ;  /* 0x000000481420723c */ /* 0x040fec000004182c */
[C---:B------:R-:W-:Y:S01]  /*5790*/  HMMA.16816.F32.BF16 R36, R20.reuse, R74, R40 ;  /* 0x0000004a1424723c */ /* 0x040fe20000041828 */
[----:B------:R-:W-:Y:S05]  /*57a0*/  LDSM.16.M88.4 R72, [R189+0x6000] ;  /* 0x00600000bd48783b */ /* 0x000fea0000000200 */
[C---:B----4-:R-:W-:Y:S06]  /*57b0*/  HMMA.16816.F32.BF16 R44, R20.reuse, R92, R56 ;  /* 0x0000005c142c723c */ /* 0x050fec0000041838 */
[C---:B------:R-:W-:Y:S06]  /*57c0*/  HMMA.16816.F32.BF16 R52, R20.reuse, R94, R52 ;  /* 0x0000005e1434723c */ /* 0x040fec0000041834 */
[C---:B---3--:R-:W-:Y:S01]  /*57d0*/  HMMA.16816.F32.BF16 R56, R20.reuse, R64, R60 ;  /* 0x000000401438723c */ /* 0x048fe2000004183c */
[----:B------:R-:W-:Y:S05]  /*57e0*/  LDSM.16.M88.4 R60, [R189+0x7000] ;  /* 0x00700000bd3c783b */ /* 0x000fea0000000200 */
[----:B------:R-:W-:Y:S01]  /*57f0*/  HMMA.16816.F32.BF16 R40, R20, R66, R24 ;  /* 0x000000421428723c */ /* 0x000fe20000041818 */
[----:B------:R-:W-:Y:S05]  /*5800*/  LDSM.16.M88.4 R64, [R189+0x7800] ;  /* 0x00780000bd40783b */ /* 0x000fea0000000200 */
[C---:B-1----:R-:W-:Y:S01]  /*5810*/  HMMA.16816.F32.BF16 R24, R16.reuse, R76, R12 ;  /* 0x0000004c1018723c */ /* 0x042fe2000004180c */
[----:B------:R-:W-:Y:S05]  /*5820*/  LDSM.16.M88.4 R12, [R199+0x6000] ;  /* 0x00600000c70c783b */ /* 0x000fea0000000200 */
[C---:B------:R-:W-:Y:S01]  /*5830*/  HMMA.16816.F32.BF16 R20, R16.reuse, R78, R28 ;  /* 0x0000004e1014723c */ /* 0x040fe2000004181c */
[----:B------:R-:W1:Y:S05]  /*5840*/  LDSM.16.M88.4 R76, [R190+0xf000] ;  /* 0x00f00000be4c783b */ /* 0x000e6a0000000200 */
[C---:B-----5:R-:W-:Y:S06]  /*5850*/  HMMA.16816.F32.BF16 R28, R16.reuse, R68, R32 ;  /* 0x00000044101c723c */ /* 0x060fec0000041820 */
[C---:B------:R-:W-:Y:S01]  /*5860*/  HMMA.16816.F32.BF16 R32, R16.reuse, R70, R36 ;  /* 0x000000461020723c */ /* 0x040fe20000041824 */
[----:B------:R-:W3:Y:S05]  /*5870*/  LDSM.16.M88.4 R68, [R190+0xf800] ;  /* 0x00f80000be44783b */ /* 0x000eea0000000200 */
[C---:B--2---:R-:W-:Y:S06]  /*5880*/  HMMA.16816.F32.BF16 R36, R16.reuse, R80, R44 ;  /* 0x000000501024723c */ /* 0x044fec000004182c */
[----:B------:R-:W-:Y:S01]  /*5890*/  HMMA.16816.F32.BF16 R52, R16, R82, R52 ;  /* 0x000000521034723c */ /* 0x000fe20000041834 */
[----:B------:R-:W2:Y:S01]  /*58a0*/  LDSM.16.M88.4 R80, [R189+0x6800] ;  /* 0x00680000bd50783b */ /* 0x000ea20000000200 */
[----:B------:R-:W-:-:S04]  /*58b0*/  DEPBAR.LE SB0, 0x0 ;  /* 0x000080000000791a */ /* 0x000fc80000000000 */
[C---:B------:R-:W-:Y:S06]  /*58c0*/  HMMA.16816.F32.BF16 R56, R16.reuse, R84, R56 ;  /* 0x000000541038723c */ /* 0x040fec0000041838 */
[----:B------:R-:W-:Y:S06]  /*58d0*/  HMMA.16816.F32.BF16 R40, R16, R86, R40 ;  /* 0x000000561028723c */ /* 0x000fec0000041828 */
[C---:B------:R-:W-:Y:S06]  /*58e0*/  HMMA.16816.F32.BF16 R44, R8.reuse, R96, R24 ;  /* 0x00000060082c723c */ /* 0x040fec0000041818 */
[C---:B------:R-:W-:Y:S06]  /*58f0*/  HMMA.16816.F32.BF16 R24, R8.reuse, R98, R20 ;  /* 0x000000620818723c */ /* 0x040fec0000041814 */
[C---:B------:R-:W-:Y:S06]  /*5900*/  HMMA.16816.F32.BF16 R20, R8.reuse, R88, R28 ;  /* 0x000000580814723c */ /* 0x040fec000004181c */
[C---:B------:R-:W-:Y:S06]  /*5910*/  HMMA.16816.F32.BF16 R16, R8.reuse, R90, R32 ;  /* 0x0000005a0810723c */ /* 0x040fec0000041820 */
[C---:B-1----:R-:W-:Y:S06]  /*5920*/  HMMA.16816.F32.BF16 R28, R8.reuse, R76, R36 ;  /* 0x0000004c081c723c */ /* 0x042fec0000041824 */
[C---:B------:R-:W-:Y:S06]  /*5930*/  HMMA.16816.F32.BF16 R32, R8.reuse, R78, R52 ;  /* 0x0000004e0820723c */ /* 0x040fec0000041834 */
[C---:B---3--:R-:W-:Y:S06]  /*5940*/  HMMA.16816.F32.BF16 R36, R8.reuse, R68, R56 ;  /* 0x000000440824723c */ /* 0x048fec0000041838 */
[----:B------:R-:W-:Y:S06]  /*5950*/  HMMA.16816.F32.BF16 R40, R8, R70, R40 ;  /* 0x000000460828723c */ /* 0x000fec0000041828 */
[----:B------:R-:W-:Y:S01]  /*5960*/  HMMA.16816.F32.BF16 R44, R12, R72, R44 ;  /* 0x000000480c2c723c */ /* 0x000fe2000004182c */
[----:B------:R-:W-:-:S02]  /*5970*/  IMAD.IADD R8, R224, 0x1, -R0 ;  /* 0x00000001e0087824 */ /* 0x000fc400078e0a00 */
[----:B------:R-:W-:Y:S02]  /*5980*/  IMAD.IADD R9, R227, 0x1, -R0 ;  /* 0x00000001e3097824 */ /* 0x000fe400078e0a00 */
[----:B------:R-:W-:Y:S01]  /*5990*/  IMAD.U32 R10, RZ, RZ, UR7 ;  /* 0x00000007ff0a7e24 */ /* 0x000fe2000f8e00ff */
[----:B------:R-:W-:Y:S01]  /*59a0*/  IABS R8, R8 ;  /* 0x0000000800087213 */ /* 0x000fe20000000000 */
[----:B--2---:R-:W-:Y:S01]  /*59b0*/  HMMA.16816.F32.BF16 R20, R12, R80, R20 ;  /* 0x000000500c14723c */ /* 0x004fe20000041814 */
[----:B------:R-:W-:-:S03]  /*59c0*/  IABS R7, R9 ;  /* 0x0000000900077213 */ /* 0x000fc60000000000 */
[----:B------:R-:W-:Y:S02]  /*59d0*/  IMAD.MOV.U32 R9, RZ, RZ, R8 ;  /* 0x000000ffff097224 */ /* 0x000fe400078e0008 */
[----:B------:R-:W-:Y:S01]  /*59e0*/  IMAD.MOV.U32 R8, RZ, RZ, R7 ;  /* 0x000000ffff087224 */ /* 0x000fe200078e0007 */
[C---:B------:R-:W-:Y:S01]  /*59f0*/  HMMA.16816.F32.BF16 R28, R12.reuse, R60, R28 ;  /* 0x0000003c0c1c723c */ /* 0x040fe2000004181c */
[----:B------:R-:W-:Y:S01]  /*5a00*/  IMAD.U32 R7, RZ, RZ, UR34 ;  /* 0x00000022ff077e24 */ /* 0x000fe2000f8e00ff */
[----:B------:R-:W-:Y:S02]  /*5a10*/  I2FP.F32.S32 R11, R9 ;  /* 0x00000009000b7245 */ /* 0x000fe40000201400 */
[----:B------:R-:W-:Y:S01]  /*5a20*/  IADD3 R9, R3, UR23, R10 ;  /* 0x0000001703097c10 */ /* 0x000fe2000fffe00a */
[----:B------:R-:W-:Y:S01]  /*5a30*/  VIADD R3, R0, 0x1 ;  /* 0x0000000100037836 */ /* 0x000fe20000000000 */
[----:B------:R-:W-:Y:S01]  /*5a40*/  VIADDMNMX R229, R2, UR6, R7, PT ;  /* 0x0000000602e57c46 */ /* 0x000fe2000b800107 */
[C---:B------:R-:W-:Y:S01]  /*5a50*/  HMMA.16816.F32.BF16 R24, R12.reuse, R74, R24 ;  /* 0x0000004a0c18723c */ /* 0x040fe20000041818 */
[----:B------:R-:W-:Y:S01]  /*5a60*/  VIMNMX R228, R9, UR34, PT ;  /* 0x0000002209e47c48 */ /* 0x000fe2000bfe0100 */
[C---:B------:R-:W-:Y:S01]  /*5a70*/  VIADD R2, R0.reuse, 0x8 ;  /* 0x0000000800027836 */ /* 0x040fe20000000000 */
[----:B------:R-:W-:Y:S01]  /*5a80*/  I2FP.F32.S32 R8, R8 ;  /* 0x0000000800087245 */ /* 0x000fe20000201400 */
[----:B------:R-:W-:Y:S01]  /*5a90*/  VIADD R7, R0, 0x9 ;  /* 0x0000000900077836 */ /* 0x000fe20000000000 */
[C---:B------:R-:W-:Y:S01]  /*5aa0*/  ISETP.GE.AND P4, PT, R3.reuse, R229, PT ;  /* 0x000000e50300720c */ /* 0x040fe20003f86270 */
[C---:B------:R-:W-:Y:S01]  /*5ab0*/  HMMA.16816.F32.BF16 R80, R12.reuse, R82, R16 ;  /* 0x000000520c50723c */ /* 0x040fe20000041810 */
[C---:B------:R-:W-:Y:S01]  /*5ac0*/  ISETP.GE.AND P1, PT, R3.reuse, R228, PT ;  /* 0x000000e40300720c */ /* 0x040fe20003f26270 */
[----:B------:R-:W-:Y:S01]  /*5ad0*/  IMAD.IADD R9, R224, 0x1, -R2 ;  /* 0x00000001e0097824 */ /* 0x000fe200078e0a02 */
[----:B------:R-:W-:Y:S01]  /*5ae0*/  ISETP.LT.OR P4, PT, R3, R226, P4 ;  /* 0x000000e20300720c */ /* 0x000fe20002781670 */
[----:B------:R-:W-:Y:S01]  /*5af0*/  FFMA.FTZ R11, R11, -UR19, R44 ;  /* 0x800000130b0b7c23 */ /* 0x000fe2000801002c */
[----:B------:R-:W-:Y:S01]  /*5b00*/  ISETP.LT.OR P1, PT, R3, R225, P1 ;  /* 0x000000e10300720c */ /* 0x000fe20000f21670 */
[----:B------:R-:W-:Y:S01]  /*5b10*/  HMMA.16816.F32.BF16 R60, R12, R62, R32 ;  /* 0x0000003e0c3c723c */ /* 0x000fe20000041820 */
[C---:B------:R-:W-:Y:S01]  /*5b20*/  ISETP.GE.AND P0, PT, R2.reuse, R229, PT ;  /* 0x000000e50200720c */ /* 0x040fe20003f06270 */
[----:B------:R-:W-:Y:S01]  /*5b30*/  UIADD3 UR23, UR37, 0x646e171e, URZ ;  /* 0x646e171e25177890 */ /* 0x000fe2000fffe03f */
[----:B------:R-:W-:Y:S01]  /*5b40*/  BAR.SYNC.DEFER_BLOCKING 0x0 ;  /* 0x0000000000007b1d */ /* 0x000fe20000010000 */
[----:B------:R-:W-:-:S02]  /*5b50*/  ISETP.GE.AND P5, PT, R2, R228, PT ;  /* 0x000000e40200720c */ /* 0x000fc40003fa6270 */
[C---:B------:R-:W-:Y:S01]  /*5b60*/  HMMA.16816.F32.BF16 R52, R12.reuse, R64, R36 ;  /* 0x000000400c34723c */ /* 0x040fe20000041824 */
[C---:B------:R-:W-:Y:S02]  /*5b70*/  ISETP.LT.OR P0, PT, R2.reuse, R226, P0 ;  /* 0x000000e20200720c */ /* 0x040fe40000701670 */
[----:B------:R-:W-:Y:S01]  /*5b80*/  ISETP.LT.OR P5, PT, R2, R225, P5 ;  /* 0x000000e10200720c */ /* 0x000fe20002fa1670 */
[----:B------:R-:W-:Y:S01]  /*5b90*/  IMAD.IADD R2, R227, 0x1, -R2 ;  /* 0x00000001e3027824 */ /* 0x000fe200078e0a02 */
[C---:B------:R-:W-:Y:S01]  /*5ba0*/  ISETP.GE.AND P6, PT, R0.reuse, R229, PT ;  /* 0x000000e50000720c */ /* 0x040fe20003fc6270 */
[----:B------:R-:W-:Y:S01]  /*5bb0*/  HMMA.16816.F32.BF16 R40, R12, R66, R40 ;  /* 0x000000420c28723c */ /* 0x000fe20000041828 */
[C---:B------:R-:W-:Y:S02]  /*5bc0*/  ISETP.GE.AND P2, PT, R0.reuse, R228, PT ;  /* 0x000000e40000720c */ /* 0x040fe40003f46270 */
[----:B------:R-:W-:Y:S02]  /*5bd0*/  IABS R2, R2 ;  /* 0x0000000200027213 */ /* 0x000fe40000000000 */
[----:B------:R-:W-:-:S02]  /*5be0*/  ISETP.LT.OR P6, PT, R0, R226, P6 ;  /* 0x000000e20000720c */ /* 0x000fc400037c1670 */
[----:B------:R-:W-:Y:S01]  /*5bf0*/  FFMA.FTZ R13, R8, -UR19, R46 ;  /* 0x80000013080d7c23 */ /* 0x000fe2000801002e */
[--C-:B------:R-:W-:Y:S01]  /*5c00*/  IMAD.IADD R8, R224, 0x1, -R3.reuse ;  /* 0x00000001e0087824 */ /* 0x100fe200078e0a03 */
[----:B------:R-:W-:Y:S01]  /*5c10*/  IABS R14, R9 ;  /* 0x00000009000e7213 */ /* 0x000fe20000000000 */
[----:B------:R-:W-:Y:S01]  /*5c20*/  IMAD.IADD R3, R227, 0x1, -R3 ;  /* 0x00000001e3037824 */ /* 0x000fe200078e0a03 */
[----:B------:R-:W-:Y:S02]  /*5c30*/  ISETP.LT.OR P2, PT, R0, R225, P2 ;  /* 0x000000e10000720c */ /* 0x000fe40001741670 */
[----:B------:R-:W-:Y:S01]  /*5c40*/  IABS R10, R8 ;  /* 0x00000008000a7213 */ /* 0x000fe20000000000 */
[----:B------:R-:W-:Y:S01]  /*5c50*/  IMAD.IADD R8, R224, 0x1, -R7 ;  /* 0x00000001e0087824 */ /* 0x000fe200078e0a07 */
[----:B------:R-:W-:Y:S02]  /*5c60*/  IABS R3, R3 ;  /* 0x0000000300037213 */ /* 0x000fe40000000000 */
[----:B------:R-:W-:-:S02]  /*5c70*/  I2FP.F32.S32 R10, R10 ;  /* 0x0000000a000a7245 */ /* 0x000fc40000201400 */
[----:B------:R-:W-:Y:S01]  /*5c80*/  IABS R8, R8 ;  /* 0x0000000800087213 */ /* 0x000fe20000000000 */
[----:B------:R-:W-:Y:S01]  /*5c90*/  IMAD.MOV.U32 R9, RZ, RZ, R3 ;  /* 0x000000ffff097224 */ /* 0x000fe200078e0003 */
[----:B------:R-:W-:Y:S01]  /*5ca0*/  ISETP.GE.AND P3, PT, R7, R229, PT ;  /* 0x000000e50700720c */ /* 0x000fe20003f66270 */
[----:B------:R-:W-:Y:S01]  /*5cb0*/  FFMA.FTZ R12, R10, -UR19, R45 ;  /* 0x800000130a0c7c23 */ /* 0x000fe2000801002d */
        /* <DEDUP_REMOVED lines=8> */
[----:B------:R-:W-:Y:S01]  /*5d40*/  FSEL R45, R11, -INF , !P6 ;  /* 0xff8000000b2d7808 */ /* 0x000fe20007000000 */
[----:B------:R-:W-:Y:S01]  /*5d50*/  FFMA.FTZ R16, R8, -UR19, R26 ;  /* 0x8000001308107c23 */ /* 0x000fe2000801001a */
[----:B------:R-:W-:Y:S01]  /*5d60*/  ISETP.GE.AND P6, PT, R7, R228, PT ;  /* 0x000000e40700720c */ /* 0x000fe20003fc6270 */
[----:B------:R-:W-:Y:S01]  /*5d70*/  FFMA.FTZ R14, R2, -UR19, R25 ;  /* 0x80000013020e7c23 */ /* 0x000fe20008010019 */
        /* <DEDUP_REMOVED lines=10> */
[C---:B------:R-:W-:Y:S02]  /*5e20*/  ISETP.GE.AND P1, PT, R3.reuse, R228, PT ;  /* 0x000000e40300720c */ /* 0x040fe40003f26270 */
[----:B------:R-:W-:Y:S02]  /*5e30*/  FSEL R46, R12, -INF , !P4 ;  /* 0xff8000000c2e7808 */ /* 0x000fe40006000000 */
[----:B------:R-:W-:Y:S02]  /*5e40*/  FSEL R51, R10, -INF , !P0 ;  /* 0xff8000000a337808 */ /* 0x000fe40004000000 */
[C---:B------:R-:W-:Y:S02]  /*5e50*/  ISETP.GE.AND P4, PT, R2.reuse, R229, PT ;  /* 0x000000e50200720c */ /* 0x040fe40003f86270 */
[----:B------:R-:W-:Y:S02]  /*5e60*/  ISETP.LT.OR P2, PT, R3, R226, P2 ;  /* 0x000000e20300720c */ /* 0x000fe40001741670 */
[----:B------:R-:W-:-:S02]  /*5e70*/  ISETP.GE.AND P0, PT, R2, R228, PT ;  /* 0x000000e40200720c */ /* 0x000fc40003f06270 */
[----:B------:R-:W-:Y:S01]  /*5e80*/  ISETP.LT.OR P1, PT, R3, R225, P1 ;  /* 0x000000e10300720c */ /* 0x000fe20000f21670 */
        /* <DEDUP_REMOVED lines=23> */
[C---:B------:R-:W-:Y:S01]  /*6000*/  VIADD R2, R0.reuse, 0x19 ;  /* 0x0000001900027836 */ /* 0x040fe20000000000 */
[C---:B------:R-:W-:Y:S01]  /*6010*/  ISETP.GE.AND P5, PT, R3.reuse, R229, PT ;  /* 0x000000e50300720c */ /* 0x040fe20003fa6270 */
[----:B------:R-:W-:Y:S01]  /*6020*/  VIADD R7, R0, 0x20 ;  /* 0x0000002000077836 */ /* 0x000fe20000000000 */
[C---:B------:R-:W-:Y:S01]  /*6030*/  ISETP.GE.AND P6, PT, R3.reuse, R228, PT ;  /* 0x000000e40300720c */ /* 0x040fe20003fc6270 */
[----:B------:R-:W-:Y:S01]  /*6040*/  FFMA.FTZ R11, R10, -UR19, R21 ;  /* 0x800000130a0b7c23 */ /* 0x000fe20008010015 */
[C-C-:B------:R-:W-:Y:S01]  /*6050*/  IMAD.IADD R10, R224.reuse, 0x1, -R3.reuse ;  /* 0x00000001e00a7824 */ /* 0x140fe200078e0a03 */
[C---:B------:R-:W-:Y:S01]  /*6060*/  ISETP.LT.OR P5, PT, R3.reuse, R226, P5 ;  /* 0x000000e20300720c */ /* 0x040fe20002fa1670 */
        /* <DEDUP_REMOVED lines=21> */
[----:B------:R-:W-:Y:S01]  /*61c0*/  VIADD R3, R0, 0x21 ;  /* 0x0000002100037836 */ /* 0x000fe20000000000 */
        /* <DEDUP_REMOVED lines=8> */
[C---:B------:R-:W-:Y:S01]  /*6250*/  ISETP.GE.AND P1, PT, R7.reuse, R229, PT ;  /* 0x000000e50700720c */ /* 0x040fe20003f26270 */
        /* <DEDUP_REMOVED lines=71> */
[----:B------:R-:W-:Y:S01]  /*66d0*/  FSEL R90, R14, -INF , !P6 ;  /* 0xff8000000e5a7808 */ /* 0x000fe20007000000 */
[----:B------:R-:W-:Y:S01]  /*66e0*/  FFMA.FTZ R3, R10, -UR19, R61 ;  /* 0x800000130a037c23 */ /* 0x000fe2000801003d */
[----:B------:R-:W-:Y:S01]  /*66f0*/  FSEL R99, R12, -INF , !P3 ;  /* 0xff8000000c637808 */ /* 0x000fe20005800000 */
[----:B------:R-:W-:Y:S01]  /*6700*/  FFMA.FTZ R16, R2, -UR19, R53 ;  /* 0x8000001302107c23 */ /* 0x000fe20008010035 */
[C---:B------:R-:W-:Y:S01]  /*6710*/  VIADD R2, R0.reuse, 0x38 ;  /* 0x0000003800027836 */ /* 0x040fe20000000000 */
[----:B------:R-:W-:Y:S01]  /*6720*/  ISETP.GE.AND P6, PT, R7, R229, PT ;  /* 0x000000e50700720c */ /* 0x000fe20003fc6270 */
[----:B------:R-:W-:Y:S01]  /*6730*/  VIADD R0, R0, 0x39 ;  /* 0x0000003900007836 */ /* 0x000fe20000000000 */
[----:B------:R-:W-:Y:S01]  /*6740*/  FSEL R93, R13, -INF , !P5 ;  /* 0xff8000000d5d7808 */ /* 0x000fe20006800000 */
[----:B------:R-:W-:Y:S01]  /*6750*/  IMAD.IADD R8, R227, 0x1, -R2 ;  /* 0x00000001e3087824 */ /* 0x000fe200078e0a02 */
[----:B------:R-:W-:-:S02]  /*6760*/  ISETP.GE.AND P3, PT, R7, R228, PT ;  /* 0x000000e40700720c */ /* 0x000fc40003f66270 */
[----:B------:R-:W-:Y:S01]  /*6770*/  FSEL R94, R3, -INF , !P2 ;  /* 0xff800000035e7808 */ /* 0x000fe20005000000 */
[----:B------:R-:W-:Y:S01]  /*6780*/  IMAD.IADD R3, R227, 0x1, -R7 ;  /* 0x00000001e3037824 */ /* 0x000fe200078e0a07 */
[C---:B------:R-:W-:Y:S02]  /*6790*/  ISETP.GE.AND P5, PT, R2.reuse, R229, PT ;  /* 0x000000e50200720c */ /* 0x040fe40003fa6270 */
[----:B------:R-:W-:Y:S02]  /*67a0*/  ISETP.GE.AND P2, PT, R2, R228, PT ;  /* 0x000000e40200720c */ /* 0x000fe40003f46270 */
[----:B------:R-:W-:Y:S02]  /*67b0*/  I2FP.F32.S32 R9, R9 ;  /* 0x0000000900097245 */ /* 0x000fe40000201400 */
[----:B------:R-:W-:Y:S02]  /*67c0*/  I2FP.F32.S32 R11, R11 ;  /* 0x0000000b000b7245 */ /* 0x000fe40000201400 */
[-C--:B------:R-:W-:Y:S01]  /*67d0*/  ISETP.LT.OR P6, PT, R7, R226.reuse, P6 ;  /* 0x000000e20700720c */ /* 0x080fe200037c1670 */
[----:B------:R-:W-:Y:S01]  /*67e0*/  FFMA.FTZ R10, R9, -UR19, R63 ;  /* 0x80000013090a7c23 */ /* 0x000fe2000801003f */
[-C--:B------:R-:W-:Y:S01]  /*67f0*/  ISETP.LT.OR P3, PT, R7, R225.reuse, P3 ;  /* 0x000000e10700720c */ /* 0x080fe20001f61670 */
[----:B------:R-:W-:Y:S01]  /*6800*/  IMAD.IADD R7, R224, 0x1, -R2 ;  /* 0x00000001e0077824 */ /* 0x000fe200078e0a02 */
[C---:B------:R-:W-:Y:S01]  /*6810*/  ISETP.LT.OR P5, PT, R2.reuse, R226, P5 ;  /* 0x000000e20200720c */ /* 0x040fe20002fa1670 */
[----:B------:R-:W-:Y:S01]  /*6820*/  FFMA.FTZ R11, R11, -UR19, R52 ;  /* 0x800000130b0b7c23 */ /* 0x000fe20008010034 */
[----:B------:R-:W-:Y:S01]  /*6830*/  ISETP.LT.OR P2, PT, R2, R225, P2 ;  /* 0x000000e10200720c */ /* 0x000fe20001741670 */
[----:B------:R-:W-:Y:S01]  /*6840*/  IMAD.IADD R9, R224, 0x1, -R0 ;  /* 0x00000001e0097824 */ /* 0x000fe200078e0a00 */
[----:B------:R-:W-:-:S02]  /*6850*/  IABS R2, R3 ;  /* 0x0000000300027213 */ /* 0x000fc40000000000 */
[----:B------:R-:W-:Y:S02]  /*6860*/  FSEL R95, R10, -INF , !P4 ;  /* 0xff8000000a5f7808 */ /* 0x000fe40006000000 */
[----:B------:R-:W-:Y:S01]  /*6870*/  FSEL R101, R11, -INF , !P1 ;  /* 0xff8000000b657808 */ /* 0x000fe20004800000 */
[----:B------:R-:W-:Y:S01]  /*6880*/  IMAD.MOV.U32 R3, RZ, RZ, R2 ;  /* 0x000000ffff037224 */ /* 0x000fe200078e0002 */
[C---:B------:R-:W-:Y:S02]  /*6890*/  ISETP.GE.AND P4, PT, R0.reuse, R229, PT ;  /* 0x000000e50000720c */ /* 0x040fe40003f86270 */
[C---:B------:R-:W-:Y:S02]  /*68a0*/  ISETP.GE.AND P1, PT, R0.reuse, R228, PT ;  /* 0x000000e40000720c */ /* 0x040fe40003f26270 */
[----:B------:R-:W-:Y:S02]  /*68b0*/  I2FP.F32.S32 R3, R3 ;  /* 0x0000000300037245 */ /* 0x000fe40000201400 */
[----:B------:R-:W-:-:S02]  /*68c0*/  ISETP.LT.OR P4, PT, R0, R226, P4 ;  /* 0x000000e20000720c */ /* 0x000fc40002781670 */
[----:B------:R-:W-:Y:S01]  /*68d0*/  ISETP.LT.OR P1, PT, R0, R225, P1 ;  /* 0x000000e10000720c */ /* 0x000fe20000f21670 */
[----:B------:R-:W-:Y:S01]  /*68e0*/  IMAD.IADD R0, R227, 0x1, -R0 ;  /* 0x00000001e3007824 */ /* 0x000fe200078e0a00 */
[----:B------:R-:W-:Y:S02]  /*68f0*/  IABS R9, R9 ;  /* 0x0000000900097213 */ /* 0x000fe40000000000 */
[----:B------:R-:W-:Y:S01]  /*6900*/  IABS R2, R8 ;  /* 0x0000000800027213 */ /* 0x000fe20000000000 */
[----:B------:R-:W-:Y:S01]  /*6910*/  FFMA.FTZ R8, R3, -UR19, R55 ;  /* 0x8000001303087c23 */ /* 0x000fe20008010037 */
[----:B------:R-:W-:Y:S01]  /*6920*/  FSEL R97, R15, -INF , !P0 ;  /* 0xff8000000f617808 */ /* 0x000fe20004000000 */
[----:B------:R-:W-:Y:S01]  /*6930*/  IMAD.MOV.U32 R3, RZ, RZ, R9 ;  /* 0x000000ffff037224 */ /* 0x000fe200078e0009 */
[----:B------:R-:W-:Y:S02]  /*6940*/  PLOP3.LUT P0, PT, PT, PT, UP0, 0x80, 0x0 ;  /* 0x000000000000781c */ /* 0x000fe40003f0f008 */
        /* <DEDUP_REMOVED lines=165> */
.L_x_1448:
[----:B------:R-:W-:Y:S05]  /*73a0*/  BSYNC B0 ;  /* 0x0000000000007941 */ /* 0x000fea0003800000 */
.L_x_1447:
[----:B------:R-:W0:Y:S02]  /*73b0*/  LDGDEPBAR ;  /* 0x00000000000079af */ /* 0x000e240000000000 */
.L_x_1446:
[----:B------:R-:W-:Y:S01]  /*73c0*/  FMNMX.FTZ R3, R35, R36, !PT ;  /* 0x0000002423037209 */ /* 0x000fe20007810000 */
[----:B------:R-:W-:Y:S01]  /*73d0*/  STL [R1+0x138], R206 ;  /* 0x000138ce01007387 */ /* 0x000fe20000100800 */
        /* <DEDUP_REMOVED lines=48> */
[----:B-1--4-:R-:W-:Y:S01]  /*76e0*/  LOP3.LUT R8, R89, UR7, RZ, 0x3c, !PT ;  /* 0x0000000759087c12 */ /* 0x012fe2000f8e3cff */
[----:B------:R-:W-:Y:S01]  /*76f0*/  UIADD3 UR24, UR37, -0x126145ec, URZ ;  /* 0xed9eba1425187890 */ /* 0x000fe2000fffe03f */
[----:B------:R-:W-:Y:S01]  /*7700*/  FMNMX.FTZ R3, R134, R3, !PT ;  /* 0x0000000386037209 */ /* 0x000fe20007810000 */
[----:B------:R-:W-:Y:S01]  /*7710*/  UIADD3 UR7, UR36, 0x1715609d, URZ ;  /* 0x1715609d24077890 */ /* 0x000fe2000fffe03f */
[----:B------:R-:W-:Y:S01]  /*7720*/  LEA R185, R6, UR4, 0x1 ;  /* 0x0000000406b97c11 */ /* 0x000fe2000f8e08ff */
[----:B------:R-:W-:Y:S01]  /*7730*/  IMAD.WIDE.U32 R8, R8, -0x326172a9, RZ ;  /* 0xcd9e8d5708087825 */ /* 0x000fe200078e00ff */
[----:B------:R-:W-:Y:S01]  /*7740*/  FMNMX.FTZ R3, R135, R3, !PT ;  /* 0x0000000387037209 */ /* 0x000fe20007810000 */
[----:B------:R-:W-:-:S02]  /*7750*/  UIADD3 UR4, UR45, 0x1, URZ ;  /* 0x000000012d047890 */ /* 0x000fc4000fffe03f */
[--C-:B------:R-:W-:Y:S01]  /*7760*/  IMAD R186, R5, 0x2, R185.reuse ;  /* 0x0000000205ba7824 */ /* 0x100fe200078e02b9 */
[----:B------:R-:W-:Y:S01]  /*7770*/  LOP3.LUT R9, R9, UR44, R112, 0x96, !PT ;  /* 0x0000002c09097c12 */ /* 0x000fe2000f8e9670 */
[----:B------:R-:W1:Y:S01]  /*7780*/  SHFL.BFLY PT, R2, R3, 0x2, 0x1f ;  /* 0x0c401f0003027f89 */ /* 0x000e6200000e0000 */
[C---:B------:R-:W-:Y:S01]  /*7790*/  IMAD R188, R4.reuse, 0x2, R185 ;  /* 0x0000000204bc7824 */ /* 0x040fe200078e02b9 */
[----:B------:R-:W-:Y:S01]  /*77a0*/  ULOP3.LUT UR4, UR4, UR37, URZ, 0x3c, !UPT ;  /* 0x0000002504047292 */ /* 0x000fe2000f8e3c3f */
[----:B------:R-:W-:Y:S01]  /*77b0*/  IMAD R187, R4, 0x2, R186 ;  /* 0x0000000204bb7824 */ /* 0x000fe200078e02ba */
[----:B------:R-:W-:Y:S04]  /*77c0*/  LDSM.16.MT88.4 R40, [R185+0x10000] ;  /* 0x01000000b928783b */ /* 0x000fe80000004200 */
[----:B------:R-:W-:Y:S04]  /*77d0*/  LDSM.16.MT88.4 R56, [R188+0x10000] ;  /* 0x01000000bc38783b */ /* 0x000fe80000004200 */
[----:B------:R-:W-:Y:S04]  /*77e0*/  LDSM.16.MT88.4 R52, [R185+0x10800] ;  /* 0x01080000b934783b */ /* 0x000fe80000004200 */
[----:B------:R-:W-:Y:S04]  /*77f0*/  LDSM.16.MT88.4 R64, [R185+0x12000] ;  /* 0x01200000b940783b */ /* 0x000fe80000004200 */
[----:B------:R-:W-:Y:S01]  /*7800*/  LDSM.16.MT88.4 R76, [R187+0x10800] ;  /* 0x01080000bb4c783b */ /* 0x000fe20000004200 */
[----:B-1----:R-:W-:-:S03]  /*7810*/  FMNMX.FTZ R3, R3, R2, !PT ;  /* 0x0000000203037209 */ /* 0x002fc60007810000 */
[----:B------:R-:W-:Y:S01]  /*7820*/  LDSM.16.MT88.4 R68, [R186+0x12000] ;  /* 0x01200000ba44783b */ /* 0x000fe20000004200 */
[----:B------:R-:W-:Y:S02]  /*7830*/  FMNMX.FTZ R2, R96, R0, !PT ;  /* 0x0000000060027209 */ /* 0x000fe40007810000 */
[----:B------:R-:W-:Y:S01]  /*7840*/  LOP3.LUT R0, R104, UR36, RZ, 0x3c, !PT ;  /* 0x0000002468007c12 */ /* 0x000fe2000f8e3cff */
[----:B------:R-:W1:Y:S01]  /*7850*/  SHFL.BFLY PT, R7, R3, 0x1, 0x1f ;  /* 0x0c201f0003077f89 */ /* 0x000e6200000e0000 */
[----:B------:R-:W-:-:S03]  /*7860*/  FMNMX.FTZ R2, R133, R2, !PT ;  /* 0x0000000285027209 */ /* 0x000fc60007810000 */
[----:B------:R2:W-:Y:S01]  /*7870*/  STL [R1+0xf0], R0 ;  /* 0x0000f00001007387 */ /* 0x0005e20000100800 */
[----:B------:R-:W-:-:S03]  /*7880*/  FMNMX.FTZ R2, R132, R2, !PT ;  /* 0x0000000284027209 */ /* 0x000fc60007810000 */
[----:B------:R-:W-:Y:S04]  /*7890*/  LDSM.16.MT88.4 R80, [R188+0x12000] ;  /* 0x01200000bc50783b */ /* 0x000fe80000004200 */
[----:B------:R-:W3:Y:S01]  /*78a0*/  SHFL.BFLY PT, R10, R2, 0x2, 0x1f ;  /* 0x0c401f00020a7f89 */ /* 0x000ee200000e0000 */
[----:B-1----:R-:W-:-:S04]  /*78b0*/  FMNMX.FTZ R3, R3, R7, !PT ;  /* 0x0000000703037209 */ /* 0x002fc80007810000 */
[----:B------:R-:W-:Y:S02]  /*78c0*/  FSETP.NEU.FTZ.AND P1, PT, R3, -INF , PT ;  /* 0xff8000000300780b */ /* 0x000fe40003f3d000 */
[----:B--2---:R-:W-:-:S05]  /*78d0*/  LOP3.LUT R0, R113, R0, RZ, 0x3c, !PT ;  /* 0x0000000071007212 */ /* 0x004fca00078e3cff */
[----:B------:R-:W-:Y:S01]  /*78e0*/  IMAD.WIDE.U32 R72, R0, -0x2daee0ad, RZ ;  /* 0xd2511f5300487825 */ /* 0x000fe200078e00ff */
[----:B---3--:R-:W-:-:S04]  /*78f0*/  FMNMX.FTZ R2, R2, R10, !PT ;  /* 0x0000000a02027209 */ /* 0x008fc80007810000 */
[----:B------:R-:W-:Y:S01]  /*7900*/  LOP3.LUT R0, R73, UR6, R88, 0x96, !PT ;  /* 0x0000000649007c12 */ /* 0x000fe2000f8e9658 */
[----:B------:R-:W1:Y:S01]  /*7910*/  SHFL.BFLY PT, R13, R2, 0x1, 0x1f ;  /* 0x0c201f00020d7f89 */ /* 0x000e6200000e0000 */
[----:B------:R-:W-:-:S03]  /*7920*/  UIADD3 UR6, UR37, -0x56f99767, URZ ;  /* 0xa906689925067890 */ /* 0x000fc6000fffe03f */
[----:B------:R-:W-:-:S04]  /*7930*/  IMAD.WIDE.U32 R144, R0, -0x326172a9, RZ ;  /* 0xcd9e8d5700907825 */ /* 0x000fc800078e00ff */
[----:B------:R-:W-:Y:S01]  /*7940*/  FMUL.FTZ R0, R3, UR8 ;  /* 0x0000000803007c20 */ /* 0x000fe20008410000 */
[----:B------:R-:W-:Y:S01]  /*7950*/  LOP3.LUT R7, R145, UR43, R8, 0x96, !PT ;  /* 0x0000002b91077c12 */ /* 0x000fe2000f8e9608 */
[----:B------:R-:W-:-:S03]  /*7960*/  IMAD.WIDE.U32 R8, R9, -0x2daee0ad, RZ ;  /* 0xd2511f5309087825 */ /* 0x000fc600078e00ff */
[----:B------:R-:W-:Y:S01]  /*7970*/  FSEL R0, R0, RZ, P1 ;  /* 0x000000ff00007208 */ /* 0x000fe20000800000 */
[----:B------:R-:W-:Y:S01]  /*7980*/  STL.64 [R1+0x60], R144 ;  /* 0x0000609001007387 */ /* 0x000fe20000100a00 */
[----:B------:R-:W-:Y:S01]  /*7990*/  IMAD.WIDE.U32 R14, R7, -0x2daee0ad, RZ ;  /* 0xd2511f53070e7825 */ /* 0x000fe200078e00ff */
[----:B------:R-:W-:-:S03]  /*79a0*/  LOP3.LUT R9, R9, UR39, R72, 0x96, !PT ;  /* 0x0000002709097c12 */ /* 0x000fc6000f8e9648 */
[--C-:B------:R-:W-:Y:S01]  /*79b0*/  FFMA.FTZ R7, R35, UR8, -R0.reuse ;  /* 0x0000000823077c23 */ /* 0x100fe20008010800 */
[----:B------:R-:W-:Y:S01]  /*79c0*/  FFMA.FTZ R12, R32, UR8, -R0 ;  /* 0x00000008200c7c23 */ /* 0x000fe20008010800 */
[----:B------:R-:W-:Y:S02]  /*79d0*/  LOP3.LUT R10, R15, UR34, R8, 0x96, !PT ;  /* 0x000000220f0a7c12 */ /* 0x000fe4000f8e9608 */
[----:B------:R2:W-:Y:S01]  /*79e0*/  MUFU.EX2 R121, R7 ;  /* 0x0000000700797308 */ /* 0x0005e20000000800 */
[----:B------:R-:W-:Y:S01]  /*79f0*/  IMAD.WIDE.U32 R8, R9, -0x326172a9, RZ ;  /* 0xcd9e8d5709087825 */ /* 0x000fe200078e00ff */
[----:B-1----:R-:W-:-:S03]  /*7a00*/  FMNMX.FTZ R2, R2, R13, !PT ;  /* 0x0000000d02027209 */ /* 0x002fc60007810000 */
[----:B------:R-:W-:Y:S01]  /*7a10*/  IMAD.WIDE.U32 R10, R10, -0x326172a9, RZ ;  /* 0xcd9e8d570a0a7825 */ /* 0x000fe200078e00ff */
[----:B------:R-:W-:Y:S02]  /*7a20*/  LOP3.LUT R9, R9, UR35, R144, 0x96, !PT ;  /* 0x0000002309097c12 */ /* 0x000fe4000f8e9690 */
[----:B------:R-:W-:Y:S01]  /*7a30*/  FSETP.NEU.FTZ.AND P1, PT, R2, -INF , PT ;  /* 0xff8000000200780b */ /* 0x000fe20003f3d000 */
[----:B------:R-:W-:Y:S01]  /*7a40*/  MUFU.EX2 R124, R12 ;  /* 0x0000000c007c7308 */ /* 0x000fe20000000800 */
[----:B--2---:R-:W-:-:S07]  /*7a50*/  FFMA.FTZ R7, R36, UR8, -R0 ;  /* 0x0000000824077c23 */ /* 0x004fce0008010800 */
[----:B------:R1:W2:Y:S02]  /*7a60*/  MUFU.EX2 R120, R7 ;  /* 0x0000000700787308 */ /* 0x0002a40000000800 */
[----:B-1----:R-:W-:Y:S01]  /*7a70*/  LOP3.LUT R7, R11, UR31, R8, 0x96, !PT ;  /* 0x0000001f0b077c12 */ /* 0x002fe2000f8e9608 */
[----:B------:R-:W-:-:S04]  /*7a80*/  IMAD.WIDE.U32 R8, R9, -0x2daee0ad, RZ ;  /* 0xd2511f5309087825 */ /* 0x000fc800078e00ff */
[----:B------:R-:W-:Y:S01]  /*7a90*/  FFMA.FTZ R11, R28, UR8, -R0 ;  /* 0x000000081c0b7c23 */ /* 0x000fe20008010800 */
[----:B--2---:R-:W-:Y:S01]  /*7aa0*/  F2FP.BF16.F32.PACK_AB R6, R120, R121 ;  /* 0x000000797806723e */ /* 0x004fe200000010ff */
[----:B------:R-:W-:-:S04]  /*7ab0*/  IMAD.WIDE.U32 R84, R7, -0x2daee0ad, RZ ;  /* 0xd2511f5307547825 */ /* 0x000fc800078e00ff */
[----:B------:R-:W-:Y:S01]  /*7ac0*/  FFMA.FTZ R7, R33, UR8, -R0 ;  /* 0x0000000821077c23 */ /* 0x000fe20008010800 */
[----:B------:R1:W-:Y:S01]  /*7ad0*/  MUFU.EX2 R181, R11 ;  /* 0x0000000b00b57308 */ /* 0x0003e20000000800 */
[C---:B------:R-:W-:Y:S02]  /*7ae0*/  PRMT R87, R6.reuse, 0x7610, R87 ;  /* 0x0000761006577816 */ /* 0x040fe40000000057 */
[----:B------:R-:W-:Y:S02]  /*7af0*/  LOP3.LUT R16, R85, UR6, R8, 0x96, !PT ;  /* 0x0000000655107c12 */ /* 0x000fe4000f8e9608 */
[----:B------:R-:W-:Y:S02]  /*7b00*/  LOP3.LUT R8, R9, UR24, R14, 0x96, !PT ;  /* 0x0000001809087c12 */ /* 0x000fe4000f8e960e */
[----:B------:R-:W-:Y:S01]  /*7b10*/  PRMT R85, R6, 0x7632, R85 ;  /* 0x0000763206557816 */ /* 0x000fe20000000055 */
[----:B------:R2:W-:Y:S01]  /*7b20*/  MUFU.EX2 R127, R7 ;  /* 0x00000007007f7308 */ /* 0x0005e20000000800 */
[----:B------:R-:W-:-:S04]  /*7b30*/  IMAD.WIDE.U32 R16, R16, -0x326172a9, RZ ;  /* 0xcd9e8d5710107825 */ /* 0x000fc800078e00ff */
[----:B------:R-:W-:Y:S01]  /*7b40*/  IMAD.WIDE.U32 R74, R8, -0x326172a9, RZ ;  /* 0xcd9e8d57084a7825 */ /* 0x000fe200078e00ff */
[C---:B------:R-:W-:Y:S02]  /*7b50*/  LOP3.LUT R8, R16.reuse, 0xffff, RZ, 0xc0, !PT ;  /* 0x0000ffff10087812 */ /* 0x040fe400078ec0ff */
[----:B------:R-:W-:Y:S02]  /*7b60*/  SHF.R.U32.HI R21, RZ, 0x18, R16 ;  /* 0x00000018ff157819 */ /* 0x000fe40000011610 */
[----:B-1----:R-:W-:Y:S02]  /*7b70*/  LOP3.LUT R11, R16, 0xff, RZ, 0xc0, !PT ;  /* 0x000000ff100b7812 */ /* 0x002fe400078ec0ff */
[----:B------:R-:W-:Y:S02]  /*7b80*/  SHF.R.U32.HI R8, RZ, 0x8, R8 ;  /* 0x00000008ff087819 */ /* 0x000fe40000011608 */
[----:B------:R-:W-:Y:S02]  /*7b90*/  LOP3.LUT R18, R75, UR7, R10, 0x96, !PT ;  /* 0x000000074b127c12 */ /* 0x000fe4000f8e960a */
[----:B------:R-:W-:Y:S01]  /*7ba0*/  PRMT R24, R11, 0x5410, R8 ;  /* 0x000054100b187816 */ /* 0x000fe20000000008 */
[----:B--2---:R-:W-:Y:S01]  /*7bb0*/  FMUL.FTZ R7, R2, UR8 ;  /* 0x0000000802077c20 */ /* 0x004fe20008410000 */
[----:B------:R-:W-:Y:S01]  /*7bc0*/  LOP3.LUT R8, R17, UR9, R74, 0x96, !PT ;  /* 0x0000000911087c12 */ /* 0x000fe2000f8e964a */
[----:B------:R-:W-:-:S03]  /*7bd0*/  IMAD.WIDE.U32 R18, R18, -0x2daee0ad, RZ ;  /* 0xd2511f5312127825 */ /* 0x000fc600078e00ff */
[----:B------:R-:W-:Y:S02]  /*7be0*/  FSEL R7, R7, RZ, P1 ;  /* 0x000000ff07077208 */ /* 0x000fe40000800000 */
[C---:B------:R-:W-:Y:S02]  /*7bf0*/  LOP3.LUT R11, R8.reuse, 0xffff, RZ, 0xc0, !PT ;  /* 0x0000ffff080b7812 */ /* 0x040fe400078ec0ff */
[----:B------:R-:W-:Y:S01]  /*7c00*/  LOP3.LUT R22, R8, 0xff, RZ, 0xc0, !PT ;  /* 0x000000ff08167812 */ /* 0x000fe200078ec0ff */
[--C-:B------:R-:W-:Y:S01]  /*7c10*/  FFMA.FTZ R9, R45, UR8, -R7.reuse ;  /* 0x000000082d097c23 */ /* 0x100fe20008010807 */
[--C-:B------:R-:W-:Y:S01]  /*7c20*/  FFMA.FTZ R10, R38, UR8, -R7.reuse ;  /* 0x00000008260a7c23 */ /* 0x100fe20008010807 */
[----:B------:R-:W-:Y:S01]  /*7c30*/  FFMA.FTZ R13, R34, UR8, -R7 ;  /* 0x00000008220d7c23 */ /* 0x000fe20008010807 */
[--C-:B------:R-:W-:Y:S01]  /*7c40*/  SHF.R.U32.HI R15, RZ, 0x10, R8.reuse ;  /* 0x00000010ff0f7819 */ /* 0x100fe20000011608 */
[----:B------:R1:W-:Y:S01]  /*7c50*/  MUFU.EX2 R122, R9 ;  /* 0x00000009007a7308 */ /* 0x0003e20000000800 */
[----:B------:R-:W-:-:S02]  /*7c60*/  SHF.R.U32.HI R20, RZ, 0x18, R8 ;  /* 0x00000018ff147819 */ /* 0x000fc40000011608 */
[C---:B------:R-:W-:Y:S02]  /*7c70*/  LOP3.LUT R8, R18.reuse, 0xffff, RZ, 0xc0, !PT ;  /* 0x0000ffff12087812 */ /* 0x040fe400078ec0ff */
[----:B------:R-:W-:Y:S02]  /*7c80*/  LOP3.LUT R14, R18, 0xff, RZ, 0xc0, !PT ;  /* 0x000000ff120e7812 */ /* 0x000fe400078ec0ff */
[----:B------:R-:W-:Y:S01]  /*7c90*/  SHF.R.U32.HI R8, RZ, 0x8, R8 ;  /* 0x00000008ff087819 */ /* 0x000fe20000011608 */
[----:B------:R2:W-:Y:S03]  /*7ca0*/  MUFU.EX2 R115, R10 ;  /* 0x0000000a00737308 */ /* 0x0005e60000000800 */
[----:B------:R-:W-:Y:S02]  /*7cb0*/  PRMT R26, R14, 0x5410, R8 ;  /* 0x000054100e1a7816 */ /* 0x000fe40000000008 */
[----:B------:R-:W-:-:S02]  /*7cc0*/  LOP3.LUT R8, R19, UR23, R84, 0x96, !PT ;  /* 0x0000001713087c12 */ /* 0x000fc4000f8e9654 */
[----:B------:R-:W-:Y:S01]  /*7cd0*/  SHF.R.U32.HI R14, RZ, 0x18, R18 ;  /* 0x00000018ff0e7819 */ /* 0x000fe20000011612 */
[----:B------:R-:W3:Y:S01]  /*7ce0*/  MUFU.EX2 R114, R13 ;  /* 0x0000000d00727308 */ /* 0x000ee20000000800 */
[----:B-1----:R-:W-:-:S07]  /*7cf0*/  FFMA.FTZ R9, R46, UR8, -R7 ;  /* 0x000000082e097c23 */ /* 0x002fce0008010807 */
[----:B------:R1:W4:Y:S01]  /*7d00*/  MUFU.EX2 R252, R9 ;  /* 0x0000000900fc7308 */ /* 0x0003220000000800 */
[----:B--2---:R-:W-:Y:S01]  /*7d10*/  SHF.R.U32.HI R10, RZ, 0x8, R11 ;  /* 0x00000008ff0a7819 */ /* 0x004fe2000001160b */
[----:B------:R-:W-:-:S03]  /*7d20*/  FFMA.FTZ R11, R50, UR8, -R7 ;  /* 0x00000008320b7c23 */ /* 0x000fc60008010807 */
[----:B------:R-:W-:Y:S01]  /*7d30*/  PRMT R22, R22, 0x5410, R10 ;  /* 0x0000541016167816 */ /* 0x000fe2000000000a */
[----:B------:R-:W-:Y:S02]  /*7d40*/  FFMA.FTZ R10, R51, UR8, -R7 ;  /* 0x00000008330a7c23 */ /* 0x000fe40008010807 */
[----:B------:R-:W-:Y:S01]  /*7d50*/  MUFU.EX2 R242, R11 ;  /* 0x0000000b00f27308 */ /* 0x000fe20000000800 */
[----:B------:R-:W-:Y:S07]  /*7d60*/  LDSM.16.MT88.4 R48, [R186+0x10800] ;  /* 0x01080000ba30783b */ /* 0x000fee0000004200 */
[----:B------:R2:W4:Y:S01]  /*7d70*/  MUFU.EX2 R243, R10 ;  /* 0x0000000a00f37308 */ /* 0x0005220000000800 */
[----:B-1----:R-:W-:-:S04]  /*7d80*/  SHF.R.U32.HI R9, RZ, 0x10, R16 ;  /* 0x00000010ff097819 */ /* 0x002fc80000011610 */
[----:B------:R-:W-:Y:S02]  /*7d90*/  LOP3.LUT R12, R9, 0xff, RZ, 0xc0, !PT ;  /* 0x000000ff090c7812 */ /* 0x000fe400078ec0ff */
[----:B------:R-:W-:Y:S02]  /*7da0*/  LOP3.LUT R9, R15, 0xff, RZ, 0xc0, !PT ;  /* 0x000000ff0f097812 */ /* 0x000fe400078ec0ff */
[----:B------:R-:W-:Y:S02]  /*7db0*/  PRMT R23, R12, 0x5410, R21 ;  /* 0x000054100c177816 */ /* 0x000fe40000000015 */
[----:B------:R-:W-:Y:S02]  /*7dc0*/  PRMT R20, R9, 0x5410, R20 ;  /* 0x0000541009147816 */ /* 0x000fe40000000014 */
[----:B------:R-:W-:Y:S02]  /*7dd0*/  SHF.R.U32.HI R9, RZ, 0x10, R18 ;  /* 0x00000010ff097819 */ /* 0x000fe40000011612 */
[----:B------:R-:W-:-:S02]  /*7de0*/  LOP3.LUT R15, R8, 0xff, RZ, 0xc0, !PT ;  /* 0x000000ff080f7812 */ /* 0x000fc400078ec0ff */
[----:B------:R-:W-:Y:S02]  /*7df0*/  LOP3.LUT R12, R9, 0xff, RZ, 0xc0, !PT ;  /* 0x000000ff090c7812 */ /* 0x000fe400078ec0ff */
[----:B------:R-:W-:Y:S02]  /*7e00*/  LOP3.LUT R9, R8, 0xffff, RZ, 0xc0, !PT ;  /* 0x0000ffff08097812 */ /* 0x000fe400078ec0ff */
[--C-:B--2---:R-:W-:Y:S02]  /*7e10*/  SHF.R.U32.HI R10, RZ, 0x10, R8.reuse ;  /* 0x00000010ff0a7819 */ /* 0x104fe40000011608 */
[----:B------:R-:W-:Y:S02]  /*7e20*/  SHF.R.U32.HI R13, RZ, 0x8, R9 ;  /* 0x00000008ff0d7819 */ /* 0x000fe40000011609 */
[----:B------:R-:W-:Y:S02]  /*7e30*/  SHF.R.U32.HI R11, RZ, 0x18, R8 ;  /* 0x00000018ff0b7819 */ /* 0x000fe40000011608 */
[----:B------:R-:W-:Y:S01]  /*7e40*/  LOP3.LUT R9, R10, 0xff, RZ, 0xc0, !PT ;  /* 0x000000ff0a097812 */ /* 0x000fe200078ec0ff */
[----:B------:R-:W-:Y:S01]  /*7e50*/  FFMA.FTZ R10, R37, UR8, -R0 ;  /* 0x00000008250a7c23 */ /* 0x000fe20008010800 */
[----:B---3--:R-:W-:-:S02]  /*7e60*/  F2FP.BF16.F32.PACK_AB R8, R114, R115 ;  /* 0x000000737208723e */ /* 0x008fc400000010ff */
[----:B------:R-:W-:Y:S01]  /*7e70*/  PRMT R11, R9, 0x5410, R11 ;  /* 0x00005410090b7816 */ /* 0x000fe2000000000b */
[----:B------:R1:W2:Y:S01]  /*7e80*/  MUFU.EX2 R180, R10 ;  /* 0x0000000a00b47308 */ /* 0x0002a20000000800 */
[C---:B------:R-:W-:Y:S02]  /*7e90*/  PRMT R241, R8.reuse, 0x7610, R241 ;  /* 0x0000761008f17816 */ /* 0x040fe400000000f1 */
[----:B------:R-:W-:Y:S01]  /*7ea0*/  PRMT R240, R8, 0x7632, R240 ;  /* 0x0000763208f07816 */ /* 0x000fe200000000f0 */
[----:B------:R-:W-:Y:S01]  /*7eb0*/  FFMA.FTZ R8, R39, UR8, -R0 ;  /* 0x0000000827087c23 */ /* 0x000fe20008010800 */
[----:B----4-:R-:W-:Y:S01]  /*7ec0*/  F2FP.BF16.F32.PACK_AB R9, R252, R122 ;  /* 0x0000007afc09723e */ /* 0x010fe200000010ff */
[----:B------:R-:W-:Y:S01]  /*7ed0*/  LDSM.16.MT88.4 R36, [R187+0x10000] ;  /* 0x01000000bb24783b */ /* 0x000fe20000004200 */
[----:B------:R-:W-:Y:S01]  /*7ee0*/  PRMT R25, R12, 0x5410, R14 ;  /* 0x000054100c197816 */ /* 0x000fe2000000000e */
[----:B------:R3:W-:Y:S01]  /*7ef0*/  MUFU.EX2 R123, R8 ;  /* 0x00000008007b7308 */ /* 0x0007e20000000800 */
[----:B------:R-:W-:-:S02]  /*7f00*/  PRMT R73, R9, 0x7610, R73 ;  /* 0x0000761009497816 */ /* 0x000fc40000000049 */
[----:B------:R-:W-:Y:S01]  /*7f10*/  PRMT R75, R9, 0x7632, R75 ;  /* 0x00007632094b7816 */ /* 0x000fe2000000004b */
[----:B------:R-:W-:Y:S01]  /*7f20*/  FFMA.FTZ R9, R44, UR8, -R7 ;  /* 0x000000082c097c23 */ /* 0x000fe20008010807 */
[----:B------:R-:W-:Y:S02]  /*7f30*/  PRMT R21, R15, 0x5410, R13 ;  /* 0x000054100f157816 */ /* 0x000fe4000000000d */
[----:B------:R-:W-:Y:S01]  /*7f40*/  PRMT R5, R73, 0x5410, R75 ;  /* 0x0000541049057816 */ /* 0x000fe2000000004b */
[----:B------:R4:W-:Y:S01]  /*7f50*/  MUFU.EX2 R205, R9 ;  /* 0x0000000900cd7308 */ /* 0x0009e20000000800 */
[----:B-1----:R-:W-:-:S05]  /*7f60*/  IMAD.U32 R10, RZ, RZ, UR14 ;  /* 0x0000000eff0a7e24 */ /* 0x002fca000f8e00ff */
[----:B------:R-:W-:Y:S02]  /*7f70*/  LEA R6, R10, UR14, 0x10 ;  /* 0x0000000e0a067c11 */ /* 0x000fe4000f8e80ff */
[----:B------:R-:W-:Y:S02]  /*7f80*/  F2FP.BF16.F32.PACK_AB R10, R127, R124 ;  /* 0x0000007c7f0a723e */ /* 0x000fe400000010ff */
[----:B---3--:R-:W-:Y:S02]  /*7f90*/  F2FP.BF16.F32.PACK_AB R8, R242, R243 ;  /* 0x000000f3f208723e */ /* 0x008fe400000010ff */
[----:B------:R-:W-:Y:S02]  /*7fa0*/  PRMT R239, R10, 0x7610, R239 ;  /* 0x000076100aef7816 */ /* 0x000fe400000000ef */
[C---:B------:R-:W-:Y:S02]  /*7fb0*/  PRMT R88, R8.reuse, 0x7610, R88 ;  /* 0x0000761008587816 */ /* 0x040fe40000000058 */
[----:B------:R-:W-:Y:S01]  /*7fc0*/  PRMT R86, R8, 0x7632, R86 ;  /* 0x0000763208567816 */ /* 0x000fe20000000056 */
[----:B----4-:R-:W-:Y:S01]  /*7fd0*/  FFMA.FTZ R9, R47, UR8, -R7 ;  /* 0x000000082f097c23 */ /* 0x010fe20008010807 */
[----:B------:R-:W-:Y:S01]  /*7fe0*/  HSET2.LE.AND R8, R22, R6, PT ;  /* 0x0000000616087233 */ /* 0x000fe20003803000 */
[----:B------:R-:W-:Y:S01]  /*7ff0*/  LDSM.16.MT88.4 R44, [R188+0x10800] ;  /* 0x01080000bc2c783b */ /* 0x000fe20000004200 */
[----:B------:R-:W-:Y:S01]  /*8000*/  PRMT R238, R10, 0x7632, R238 ;  /* 0x000076320aee7816 */ /* 0x000fe200000000ee */
[----:B------:R1:W3:Y:S01]  /*8010*/  MUFU.EX2 R116, R9 ;  /* 0x0000000900747308 */ /* 0x0002e20000000800 */
[----:B--2---:R-:W-:-:S02]  /*8020*/  F2FP.BF16.F32.PACK_AB R10, R180, R181 ;  /* 0x000000b5b40a723e */ /* 0x004fc400000010ff */
[----:B------:R-:W-:Y:S01]  /*8030*/  LOP3.LUT R12, R8, R5, RZ, 0xc0, !PT ;  /* 0x00000005080c7212 */ /* 0x000fe200078ec0ff */
[----:B------:R-:W-:Y:S01]  /*8040*/  FFMA.FTZ R8, R29, UR8, -R0 ;  /* 0x000000081d087c23 */ /* 0x000fe20008010800 */
[--C-:B------:R-:W-:Y:S01]  /*8050*/  HSET2.LE.AND R5, R20, R6.reuse, PT ;  /* 0x0000000614057233 */ /* 0x100fe20003803000 */
[----:B------:R-:W2:Y:S01]  /*8060*/  LDSM.16.MT88.4 R28, [R186+0x10000] ;  /* 0x01000000ba1c783b */ /* 0x000ea20000004200 */
[C---:B------:R-:W-:Y:S01]  /*8070*/  PRMT R237, R10.reuse, 0x7610, R237 ;  /* 0x000076100aed7816 */ /* 0x040fe200000000ed */
[----:B------:R4:W3:Y:S01]  /*8080*/  MUFU.EX2 R117, R8 ;  /* 0x0000000800757308 */ /* 0x0008e20000000800 */
[----:B------:R-:W-:Y:S02]  /*8090*/  PRMT R219, R10, 0x7632, R219 ;  /* 0x000076320adb7816 */ /* 0x000fe400000000db */
[----:B------:R-:W-:Y:S02]  /*80a0*/  HSET2.LE.AND R4, R26, R6, PT ;  /* 0x000000061a047233 */ /* 0x000fe40003803000 */
[----:B-1----:R-:W-:-:S02]  /*80b0*/  PRMT R9, R88, 0x5410, R86 ;  /* 0x0000541058097816 */ /* 0x002fc40000000056 */
[----:B----4-:R-:W-:-:S04]  /*80c0*/  PRMT R8, R87, 0x5410, R85 ;  /* 0x0000541057087816 */ /* 0x010fc80000000055 */
[----:B------:R-:W-:Y:S02]  /*80d0*/  LOP3.LUT R13, R5, R8, RZ, 0xc0, !PT ;  /* 0x00000008050d7212 */ /* 0x000fe400078ec0ff */
[--C-:B------:R-:W-:Y:S02]  /*80e0*/  HSET2.LE.AND R5, R24, R6.reuse, PT ;  /* 0x0000000618057233 */ /* 0x100fe40003803000 */
[----:B------:R-:W-:-:S03]  /*80f0*/  HSET2.LE.AND R8, R23, R6, PT ;  /* 0x0000000617087233 */ /* 0x000fc60003803000 */
[----:B------:R-:W-:Y:S02]  /*8100*/  LOP3.LUT R14, R5, R9, RZ, 0xc0, !PT ;  /* 0x00000009050e7212 */ /* 0x000fe400078ec0ff */
[----:B------:R-:W-:Y:S02]  /*8110*/  PRMT R5, R239, 0x5410, R238 ;  /* 0x00005410ef057816 */ /* 0x000fe400000000ee */
[----:B---3--:R-:W-:Y:S02]  /*8120*/  F2FP.BF16.F32.PACK_AB R9, R116, R205 ;  /* 0x000000cd7409723e */ /* 0x008fe400000010ff */
[----:B------:R-:W-:Y:S02]  /*8130*/  LOP3.LUT R15, R8, R5, RZ, 0xc0, !PT ;  /* 0x00000005080f7212 */ /* 0x000fe400078ec0ff */
[----:B------:R-:W-:Y:S02]  /*8140*/  F2FP.BF16.F32.PACK_AB R8, R117, R123 ;  /* 0x0000007b7508723e */ /* 0x000fe400000010ff */
[----:B------:R-:W-:-:S02]  /*8150*/  HSET2.LE.AND R5, R21, R6, PT ;  /* 0x0000000615057233 */ /* 0x000fc40003803000 */
[C---:B------:R-:W-:Y:S01]  /*8160*/  PRMT R196, R8.reuse, 0x7610, R196 ;  /* 0x0000761008c47816 */ /* 0x040fe200000000c4 */
[C---:B--2---:R-:W-:Y:S01]  /*8170*/  HMMA.16816.F32.BF16 R32, R12.reuse, R28, RZ ;  /* 0x0000001c0c20723c */ /* 0x044fe200000418ff */
[----:B------:R-:W-:Y:S02]  /*8180*/  PRMT R191, R8, 0x7632, R191 ;  /* 0x0000763208bf7816 */ /* 0x000fe400000000bf */
[----:B------:R-:W-:Y:S02]  /*8190*/  PRMT R8, R241, 0x5410, R240 ;  /* 0x00005410f1087816 */ /* 0x000fe400000000f0 */
[C---:B------:R-:W-:Y:S01]  /*81a0*/  PRMT R236, R9.reuse, 0x7610, R236 ;  /* 0x0000761009ec7816 */ /* 0x040fe200000000ec */
[----:B------:R-:W-:Y:S01]  /*81b0*/  HMMA.16816.F32.BF16 R28, R12, R30, RZ ;  /* 0x0000001e0c1c723c */ /* 0x000fe200000418ff */
[----:B------:R-:W-:Y:S02]  /*81c0*/  PRMT R218, R9, 0x7632, R218 ;  /* 0x0000763209da7816 */ /* 0x000fe400000000da */
[----:B------:R-:W-:-:S02]  /*81d0*/  HSET2.LE.AND R9, R11, R6, PT ;  /* 0x000000060b097233 */ /* 0x000fc40003803000 */
[----:B------:R-:W-:Y:S01]  /*81e0*/  LOP3.LUT R8, R5, R8, RZ, 0xc0, !PT ;  /* 0x0000000805087212 */ /* 0x000fe200078ec0ff */
[C---:B------:R-:W-:Y:S01]  /*81f0*/  HMMA.16816.F32.BF16 R20, R12.reuse, R40, RZ ;  /* 0x000000280c14723c */ /* 0x040fe200000418ff */
[----:B------:R-:W-:Y:S02]  /*8200*/  PRMT R5, R237, 0x5410, R219 ;  /* 0x00005410ed057816 */ /* 0x000fe400000000db */
[----:B------:R-:W-:Y:S02]  /*8210*/  PRMT R10, R236, 0x5410, R218 ;  /* 0x00005410ec0a7816 */ /* 0x000fe400000000da */
[----:B------:R-:W-:Y:S01]  /*8220*/  LOP3.LUT R9, R9, R5, RZ, 0xc0, !PT ;  /* 0x0000000509097212 */ /* 0x000fe200078ec0ff */
[----:B------:R-:W-:Y:S01]  /*8230*/  HMMA.16816.F32.BF16 R40, R12, R42, RZ ;  /* 0x0000002a0c28723c */ /* 0x000fe200000418ff */
[----:B------:R-:W-:Y:S02]  /*8240*/  HSET2.LE.AND R5, R25, R6, PT ;  /* 0x0000000619057233 */ /* 0x000fe40003803000 */
[----:B------:R-:W-:-:S02]  /*8250*/  LOP3.LUT R10, R4, R10, RZ, 0xc0, !PT ;  /* 0x0000000a040a7212 */ /* 0x000fc400078ec0ff */
[----:B------:R-:W-:Y:S01]  /*8260*/  PRMT R4, R196, 0x5410, R191 ;  /* 0x00005410c4047816 */ /* 0x000fe200000000bf */
[----:B------:R-:W-:Y:S03]  /*8270*/  HMMA.16816.F32.BF16 R24, R12, R56, RZ ;  /* 0x000000380c18723c */ /* 0x000fe600000418ff */
[----:B------:R-:W-:-:S07]  /*8280*/  LOP3.LUT R11, R5, R4, RZ, 0xc0, !PT ;  /* 0x00000004050b7212 */ /* 0x000fce00078ec0ff */
[C---:B------:R-:W-:Y:S06]  /*8290*/  HMMA.16816.F32.BF16 R60, R8.reuse, R50, R28 ;  /* 0x00000032083c723c */ /* 0x040fec000004181c */
[----:B------:R-:W-:Y:S06]  /*82a0*/  HMMA.16816.F32.BF16 R164, R8, R52, R20 ;  /* 0x0000003408a4723c */ /* 0x000fec0000041814 */
[----:B------:R-:W-:Y:S01]  /*82b0*/  HMMA.16816.F32.BF16 R20, R12, R58, RZ ;  /* 0x0000003a0c14723c */ /* 0x000fe200000418ff */
[----:B------:R-:W-:Y:S05]  /*82c0*/  LDSM.16.MT88.4 R56, [R187+0x12000] ;  /* 0x01200000bb38783b */ /* 0x000fea0000004200 */
[C---:B------:R-:W-:Y:S06]  /*82d0*/  HMMA.16816.F32.BF16 R24, R8.reuse, R44, R24 ;  /* 0x0000002c0818723c */ /* 0x040fec0000041818 */
[----:B------:R-:W-:Y:S01]  /*82e0*/  IMAD.MOV.U32 R192, RZ, RZ, R60 ;  /* 0x000000ffffc07224 */ /* 0x000fe200078e003c */
[----:B------:R-:W-:Y:S01]  /*82f0*/  HMMA.16816.F32.BF16 R156, R8, R48, R32 ;  /* 0x00000030089c723c */ /* 0x000fe20000041820 */
[----:B------:R-:W-:Y:S01]  /*8300*/  IMAD.MOV.U32 R183, RZ, RZ, R61 ;  /* 0x000000ffffb77224 */ /* 0x000fe200078e003d */
[----:B------:R-:W-:Y:S01]  /*8310*/  LDSM.16.MT88.4 R48, [R186+0x12800] ;  /* 0x01280000ba30783b */ /* 0x000fe20000004200 */
[----:B------:R-:W-:-:S02]  /*8320*/  IMAD.MOV.U32 R182, RZ, RZ, R62 ;  /* 0x000000ffffb67224 */ /* 0x000fc400078e003e */
[----:B------:R-:W-:Y:S01]  /*8330*/  IMAD.MOV.U32 R119, RZ, RZ, R63 ;  /* 0x000000ffff777224 */ /* 0x000fe200078e003f */
[C---:B------:R-:W-:Y:S01]  /*8340*/  HMMA.16816.F32.BF16 R148, R8.reuse, R54, R40 ;  /* 0x000000360894723c */ /* 0x040fe20000041828 */
[----:B------:R-:W1:Y:S04]  /*8350*/  LDSM.16.MT88.4 R60, [R185+0x12800] ;  /* 0x01280000b93c783b */ /* 0x000e680000004200 */
[----:B------:R-:W2:Y:S01]  /*8360*/  LDSM.16.MT88.4 R52, [R188+0x12800] ;  /* 0x01280000bc34783b */ /* 0x000ea20000004200 */
[----:B------:R-:W-:Y:S05]  /*8370*/  HMMA.16816.F32.BF16 R20, R8, R46, R20 ;  /* 0x0000002e0814723c */ /* 0x000fea0000041814 */
[----:B------:R-:W-:Y:S01]  /*8380*/  IMAD.MOV.U32 R153, RZ, RZ, R25 ;  /* 0x000000ffff997224 */ /* 0x000fe200078e0019 */
[----:B------:R-:W-:Y:S01]  /*8390*/  HMMA.16816.F32.BF16 R44, R12, R64, RZ ;  /* 0x000000400c2c723c */ /* 0x000fe200000418ff */
[----:B------:R-:W-:-:S02]  /*83a0*/  IMAD.MOV.U32 R152, RZ, RZ, R26 ;  /* 0x000000ffff987224 */ /* 0x000fc400078e001a */
[----:B------:R-:W-:Y:S02]  /*83b0*/  IMAD.MOV.U32 R147, RZ, RZ, R24 ;  /* 0x000000ffff937224 */ /* 0x000fe400078e0018 */
[----:B------:R-:W-:Y:S01]  /*83c0*/  IMAD.MOV.U32 R146, RZ, RZ, R27 ;  /* 0x000000ffff927224 */ /* 0x000fe200078e001b */
[C---:B------:R-:W-:Y:S06]  /*83d0*/  HMMA.16816.F32.BF16 R32, R12.reuse, R70, RZ ;  /* 0x000000460c20723c */ /* 0x040fec00000418ff */
[C---:B------:R-:W-:Y:S06]  /*83e0*/  HMMA.16816.F32.BF16 R24, R12.reuse, R36, RZ ;  /* 0x000000240c18723c */ /* 0x040fec00000418ff */
[----:B------:R-:W-:Y:S01]  /*83f0*/  IMAD.MOV.U32 R197, RZ, RZ, R20 ;  /* 0x000000ffffc57224 */ /* 0x000fe200078e0014 */
[----:B------:R-:W-:Y:S01]  /*8400*/  HMMA.16816.F32.BF16 R28, R12, R80, RZ ;  /* 0x000000500c1c723c */ /* 0x000fe200000418ff */
[----:B------:R-:W-:-:S02]  /*8410*/  IMAD.MOV.U32 R190, RZ, RZ, R21 ;  /* 0x000000ffffbe7224 */ /* 0x000fc400078e0015 */
[----:B------:R-:W-:Y:S02]  /*8420*/  IMAD.MOV.U32 R189, RZ, RZ, R22 ;  /* 0x000000ffffbd7224 */ /* 0x000fe400078e0016 */
[----:B------:R-:W-:Y:S01]  /*8430*/  IMAD.MOV.U32 R184, RZ, RZ, R23 ;  /* 0x000000ffffb87224 */ /* 0x000fe200078e0017 */
[C---:B------:R-:W-:Y:S01]  /*8440*/  HMMA.16816.F32.BF16 R40, R12.reuse, R66, RZ ;  /* 0x000000420c28723c */ /* 0x040fe200000418ff */
[----:B------:R-:W-:Y:S05]  /*8450*/  LDSM.16.MT88.4 R64, [R185+0x14000] ;  /* 0x01400000b940783b */ /* 0x000fea0000004200 */
[----:B------:R-:W-:Y:S06]  /*8460*/  HMMA.16816.F32.BF16 R20, R12, R38, RZ ;  /* 0x000000260c14723c */ /* 0x000fec00000418ff */
[C---:B------:R-:W-:Y:S06]  /*8470*/  HMMA.16816.F32.BF16 R140, R8.reuse, R76, R24 ;  /* 0x0000004c088c723c */ /* 0x040fec0000041818 */
[----:B-1----:R-:W-:Y:S06]  /*8480*/  HMMA.16816.F32.BF16 R24, R8, R60, R44 ;  /* 0x0000003c0818723c */ /* 0x002fec000004182c */
[----:B------:R-:W-:Y:S01]  /*8490*/  HMMA.16816.F32.BF16 R36, R12, R68, RZ ;  /* 0x000000440c24723c */ /* 0x000fe200000418ff */
[----:B------:R-:W1:Y:S05]  /*84a0*/  LDSM.16.MT88.4 R68, [R186+0x14000] ;  /* 0x01400000ba44783b */ /* 0x000e6a0000004200 */
[C---:B--2---:R-:W-:Y:S06]  /*84b0*/  HMMA.16816.F32.BF16 R28, R8.reuse, R52, R28 ;  /* 0x00000034081c723c */ /* 0x044fec000004181c */
[----:B------:R-:W-:Y:S01]  /*84c0*/  HMMA.16816.F32.BF16 R160, R8, R78, R20 ;  /* 0x0000004e08a0723c */ /* 0x000fe20000041814 */
[----:B------:R-:W-:Y:S05]  /*84d0*/  LDSM.16.MT88.4 R76, [R187+0x12800] ;  /* 0x01280000bb4c783b */ /* 0x000fea0000004200 */
[----:B------:R-:W-:Y:S01]  /*84e0*/  IMAD.MOV.U32 R118, RZ, RZ, R25 ;  /* 0x000000ffff767224 */ /* 0x000fe200078e0019 */
[----:B------:R-:W-:Y:S01]  /*84f0*/  HMMA.16816.F32.BF16 R20, R12, R82, RZ ;  /* 0x000000520c14723c */ /* 0x000fe200000418ff */
[----:B------:R-:W-:-:S02]  /*8500*/  IMAD.MOV.U32 R204, RZ, RZ, R24 ;  /* 0x000000ffffcc7224 */ /* 0x000fc400078e0018 */
[----:B------:R-:W-:Y:S02]  /*8510*/  IMAD.MOV.U32 R203, RZ, RZ, R26 ;  /* 0x000000ffffcb7224 */ /* 0x000fe400078e001a */
[----:B------:R-:W-:Y:S01]  /*8520*/  IMAD.MOV.U32 R202, RZ, RZ, R27 ;  /* 0x000000ffffca7224 */ /* 0x000fe200078e001b */
[C---:B------:R-:W-:Y:S01]  /*8530*/  HMMA.16816.F32.BF16 R60, R8.reuse, R62, R40 ;  /* 0x0000003e083c723c */ /* 0x040fe20000041828 */
[----:B------:R-:W2:Y:S04]  /*8540*/  LDSM.16.MT88.4 R40, [R185+0x14800] ;  /* 0x01480000b928783b */ /* 0x000ea80000004200 */
[----:B------:R-:W-:Y:S01]  /*8550*/  IMAD.MOV.U32 R195, RZ, RZ, R28 ;  /* 0x000000ffffc37224 */ /* 0x000fe200078e001c */
[----:B------:R-:W-:Y:S01]  /*8560*/  HMMA.16816.F32.BF16 R24, R8, R48, R36 ;  /* 0x000000300818723c */ /* 0x000fe20000041824 */
[----:B------:R-:W-:-:S02]  /*8570*/  IMAD.MOV.U32 R194, RZ, RZ, R29 ;  /* 0x000000ffffc27224 */ /* 0x000fc400078e001d */
[----:B------:R-:W-:Y:S02]  /*8580*/  IMAD.MOV.U32 R193, RZ, RZ, R30 ;  /* 0x000000ffffc17224 */ /* 0x000fe400078e001e */
[----:B------:R-:W-:Y:S02]  /*8590*/  IMAD.MOV.U32 R201, RZ, RZ, R160 ;  /* 0x000000ffffc97224 */ /* 0x000fe400078e00a0 */
[----:B------:R-:W-:Y:S02]  /*85a0*/  IMAD.MOV.U32 R200, RZ, RZ, R161 ;  /* 0x000000ffffc87224 */ /* 0x000fe400078e00a1 */
[----:B------:R-:W-:Y:S01]  /*85b0*/  IMAD.MOV.U32 R199, RZ, RZ, R162 ;  /* 0x000000ffffc77224 */ /* 0x000fe200078e00a2 */
[----:B-1----:R-:W-:Y:S01]  /*85c0*/  HMMA.16816.F32.BF16 R44, R12, R68, RZ ;  /* 0x000000440c2c723c */ /* 0x002fe200000418ff */
[----:B------:R-:W-:-:S05]  /*85d0*/  IMAD.MOV.U32 R198, RZ, RZ, R163 ;  /* 0x000000ffffc67224 */ /* 0x000fca00078e00a3 */
[----:B------:R-:W-:Y:S01]  /*85e0*/  HMMA.16816.F32.BF16 R248, R8, R54, R20 ;  /* 0x0000003608f8723c */ /* 0x000fe20000041814 */
[----:B------:R-:W-:Y:S02]  /*85f0*/  IMAD.MOV.U32 R69, RZ, RZ, R193 ;  /* 0x000000ffff457224 */ /* 0x000fe400078e00c1 */
[----:B------:R-:W-:-:S04]  /*8600*/  IMAD.MOV.U32 R68, RZ, RZ, R182 ;  /* 0x000000ffff447224 */ /* 0x000fc800078e00b6 */
[----:B------:R-:W-:Y:S02]  /*8610*/  IMAD.MOV.U32 R54, RZ, RZ, R153 ;  /* 0x000000ffff367224 */ /* 0x000fe400078e0099 */
[----:B------:R-:W-:Y:S02]  /*8620*/  IMAD.MOV.U32 R36, RZ, RZ, R27 ;  /* 0x000000ffff247224 */ /* 0x000fe400078e001b */
[----:B------:R-:W-:Y:S02]  /*8630*/  IMAD.MOV.U32 R5, RZ, RZ, R25 ;  /* 0x000000ffff057224 */ /* 0x000fe400078e0019 */
[----:B------:R-:W-:Y:S02]  /*8640*/  IMAD.MOV.U32 R4, RZ, RZ, R24 ;  /* 0x000000ffff047224 */ /* 0x000fe400078e0018 */
[----:B------:R-:W-:Y:S02]  /*8650*/  IMAD.MOV.U32 R206, RZ, RZ, R26 ;  /* 0x000000ffffce7224 */ /* 0x000fe400078e001a */
[----:B------:R-:W-:Y:S01]  /*8660*/  HMMA.16816.F32.BF16 R24, R8, R50, R32 ;  /* 0x000000320818723c */ /* 0x000fe20000041820 */
[----:B------:R-:W1:Y:S05]  /*8670*/  LDSM.16.MT88.4 R48, [R186+0x14800] ;  /* 0x01480000ba30783b */ /* 0x000e6a0000004200 */
[----:B------:R-:W-:Y:S07]  /*8680*/  HMMA.16816.F32.BF16 R32, R12, R64, RZ ;  /* 0x000000400c20723c */ /* 0x000fee00000418ff */
[----:B------:R-:W-:Y:S01]  /*8690*/  IMAD.MOV.U32 R64, RZ, RZ, R4 ;  /* 0x000000ffff407224 */ /* 0x000fe200078e0004 */
[----:B------:R-:W-:Y:S01]  /*86a0*/  LOP3.LUT R4, R89, UR4, RZ, 0x3c, !PT ;  /* 0x0000000459047c12 */ /* 0x000fe2000f8e3cff */
[----:B------:R-:W-:-:S04]  /*86b0*/  IMAD.MOV.U32 R65, RZ, RZ, R5 ;  /* 0x000000ffff417224 */ /* 0x000fc800078e0005 */
[----:B------:R-:W-:-:S05]  /*86c0*/  IMAD.WIDE.U32 R4, R4, -0x326172a9, RZ ;  /* 0xcd9e8d5704047825 */ /* 0x000fca00078e00ff */
[----:B------:R-:W-:Y:S01]  /*86d0*/  IMAD.MOV.U32 R80, RZ, RZ, R24 ;  /* 0x000000ffff507224 */ /* 0x000fe200078e0018 */
[----:B------:R-:W-:Y:S01]  /*86e0*/  LOP3.LUT R5, R5, UR44, R112, 0x96, !PT ;  /* 0x0000002c05057c12 */ /* 0x000fe2000f8e9670 */
[----:B------:R-:W-:Y:S02]  /*86f0*/  IMAD.MOV.U32 R24, RZ, RZ, R31 ;  /* 0x000000ffff187224 */ /* 0x000fe400078e001f */
[----:B------:R-:W-:Y:S01]  /*8700*/  IMAD.MOV.U32 R83, RZ, RZ, R25 ;  /* 0x000000ffff537224 */ /* 0x000fe200078e0019 */
[----:B------:R-:W-:Y:S01]  /*8710*/  HMMA.16816.F32.BF16 R28, R12, R56, RZ ;  /* 0x000000380c1c723c */ /* 0x000fe200000418ff */
[----:B------:R-:W-:Y:S02]  /*8720*/  IMAD.MOV.U32 R82, RZ, RZ, R26 ;  /* 0x000000ffff527224 */ /* 0x000fe400078e001a */
[----:B------:R-:W-:Y:S02]  /*8730*/  IMAD.MOV.U32 R81, RZ, RZ, R27 ;  /* 0x000000ffff517224 */ /* 0x000fe400078e001b */
[----:B------:R-:W-:Y:S01]  /*8740*/  IMAD.MOV.U32 R55, RZ, RZ, R24 ;  /* 0x000000ffff377224 */ /* 0x000fe200078e0018 */
[----:B--2---:R-:W-:Y:S01]  /*8750*/  HMMA.16816.F32.BF16 R220, R8, R40, R32 ;  /* 0x0000002808dc723c */ /* 0x004fe20000041820 */
[----:B------:R-:W-:-:S02]  /*8760*/  IMAD.MOV.U32 R56, RZ, RZ, R152 ;  /* 0x000000ffff387224 */ /* 0x000fc400078e0098 */
[----:B------:R-:W-:-:S03]  /*8770*/  IMAD.MOV.U32 R57, RZ, RZ, R146 ;  /* 0x000000ffff397224 */ /* 0x000fc600078e0092 */
[----:B------:R-:W-:Y:S01]  /*8780*/  HMMA.16816.F32.BF16 R24, R12, R58, RZ ;  /* 0x0000003a0c18723c */ /* 0x000fe200000418ff */
[----:B------:R-:W-:-:S05]  /*8790*/  SHF.R.U32.HI R40, RZ, 0x10, R16 ;  /* 0x00000010ff287819 */ /* 0x000fca0000011610 */
[----:B-1----:R-:W-:Y:S01]  /*87a0*/  HMMA.16816.F32.BF16 R152, R8, R48, R44 ;  /* 0x000000300898723c */ /* 0x002fe2000004182c */
[----:B------:R-:W-:Y:S02]  /*87b0*/  IMAD.MOV.U32 R58, RZ, RZ, R36 ;  /* 0x000000ffff3a7224 */ /* 0x000fe400078e0024 */
[----:B------:R-:W-:-:S03]  /*87c0*/  IMAD.MOV.U32 R59, RZ, RZ, R147 ;  /* 0x000000ffff3b7224 */ /* 0x000fc600078e0093 */
[----:B------:R-:W-:Y:S01]  /*87d0*/  HMMA.16816.F32.BF16 R36, R12, R66, RZ ;  /* 0x000000420c24723c */ /* 0x000fe200000418ff */
[----:B------:R-:W-:Y:S01]  /*87e0*/  LOP3.LUT R44, R16, 0xffff, RZ, 0xc0, !PT ;  /* 0x0000ffff102c7812 */ /* 0x000fe200078ec0ff */
[----:B------:R-:W-:Y:S02]  /*87f0*/  IMAD.MOV.U32 R46, RZ, RZ, R192 ;  /* 0x000000ffff2e7224 */ /* 0x000fe400078e00c0 */
[----:B------:R-:W-:Y:S02]  /*8800*/  IMAD.MOV.U32 R47, RZ, RZ, R183 ;  /* 0x000000ffff2f7224 */ /* 0x000fe400078e00b7 */
[----:B------:R-:W-:Y:S01]  /*8810*/  HMMA.16816.F32.BF16 R244, R8, R76, R28 ;  /* 0x0000004c08f4723c */ /* 0x000fe2000004181c */
[----:B------:R-:W-:Y:S02]  /*8820*/  IMAD.MOV.U32 R67, RZ, RZ, R145 ;  /* 0x000000ffff437224 */ /* 0x000fe400078e0091 */
[----:B------:R-:W-:-:S03]  /*8830*/  IMAD.MOV.U32 R66, RZ, RZ, R144 ;  /* 0x000000ffff427224 */ /* 0x000fc600078e0090 */
[----:B------:R-:W-:Y:S01]  /*8840*/  LOP3.LUT R20, R67, UR43, R4, 0x96, !PT ;  /* 0x0000002b43147c12 */ /* 0x000fe2000f8e9604 */
[----:B------:R-:W-:Y:S01]  /*8850*/  IMAD.WIDE.U32 R4, R5, -0x2daee0ad, RZ ;  /* 0xd2511f5305047825 */ /* 0x000fe200078e00ff */
[----:B------:R-:W-:Y:S03]  /*8860*/  HMMA.16816.F32.BF16 R28, R12, R70, RZ ;  /* 0x000000460c1c723c */ /* 0x000fe600000418ff */
[----:B------:R-:W-:Y:S01]  /*8870*/  IMAD.WIDE.U32 R52, R20, -0x2daee0ad, RZ ;  /* 0xd2511f5314347825 */ /* 0x000fe200078e00ff */
[----:B------:R-:W-:Y:S02]  /*8880*/  LOP3.LUT R20, R5, UR39, R72, 0x96, !PT ;  /* 0x0000002705147c12 */ /* 0x000fe4000f8e9648 */
[----:B------:R-:W-:Y:S01]  /*8890*/  HMMA.16816.F32.BF16 R232, R8, R78, R24 ;  /* 0x0000004e08e8723c */ /* 0x000fe20000041818 */
[----:B------:R-:W-:Y:S01]  /*88a0*/  IMAD.MOV.U32 R67, RZ, RZ, R58 ;  /* 0x000000ffff437224 */ /* 0x000fe200078e003a */
[----:B------:R-:W-:Y:S01]  /*88b0*/  LOP3.LUT R22, R53, UR34, R4, 0x96, !PT ;  /* 0x0000002235167c12 */ /* 0x000fe2000f8e9604 */
[----:B------:R-:W-:-:S03]  /*88c0*/  IMAD.WIDE.U32 R20, R20, -0x326172a9, RZ ;  /* 0xcd9e8d5714147825 */ /* 0x000fc600078e00ff */
[----:B------:R-:W-:Y:S01]  /*88d0*/  HMMA.16816.F32.BF16 R160, R8, R42, R36 ;  /* 0x0000002a08a0723c */ /* 0x000fe20000041824 */
[----:B------:R-:W-:Y:S01]  /*88e0*/  IMAD.WIDE.U32 R22, R22, -0x326172a9, RZ ;  /* 0xcd9e8d5716167825 */ /* 0x000fe200078e00ff */
[----:B------:R-:W-:Y:S02]  /*88f0*/  LOP3.LUT R21, R21, UR35, R66, 0x96, !PT ;  /* 0x0000002315157c12 */ /* 0x000fe4000f8e9642 */
[----:B------:R-:W-:Y:S01]  /*8900*/  LOP3.LUT R26, R5, UR39, R72, 0x96, !PT ;  /* 0x00000027051a7c12 */ /* 0x000fe2000f8e9648 */
[----:B------:R-:W-:Y:S01]  /*8910*/  IMAD.MOV.U32 R58, RZ, RZ, R59 ;  /* 0x000000ffff3a7224 */ /* 0x000fe200078e003b */
[----:B------:R-:W-:Y:S01]  /*8920*/  LOP3.LUT R23, R23, UR31, R20, 0x96, !PT ;  /* 0x0000001f17177c12 */ /* 0x000fe2000f8e9614 */
[----:B------:R-:W-:Y:S01]  /*8930*/  IMAD.WIDE.U32 R20, R21, -0x2daee0ad, RZ ;  /* 0xd2511f5315147825 */ /* 0x000fe200078e00ff */
[----:B------:R-:W-:-:S03]  /*8940*/  LOP3.LUT R27, R16, 0xff, RZ, 0xc0, !PT ;  /* 0x000000ff101b7812 */ /* 0x000fc600078ec0ff */
[----:B------:R-:W-:Y:S01]  /*8950*/  IMAD.WIDE.U32 R24, R23, -0x2daee0ad, RZ ;  /* 0xd2511f5317187825 */ /* 0x000fe200078e00ff */
[----:B------:R-:W-:Y:S01]  /*8960*/  LOP3.LUT R21, R21, UR24, R52, 0x96, !PT ;  /* 0x0000001815157c12 */ /* 0x000fe2000f8e9634 */
[----:B------:R-:W-:Y:S01]  /*8970*/  HMMA.16816.F32.BF16 R144, R8, R50, R28 ;  /* 0x000000320890723c */ /* 0x000fe2000004181c */
[----:B------:R-:W-:Y:S01]  /*8980*/  ISETP.LE.U32.AND P6, PT, R27, UR14, PT ;  /* 0x0000000e1b007c0c */ /* 0x000fe2000bfc3070 */
[----:B------:R-:W-:Y:S01]  /*8990*/  IMAD.MOV.U32 R59, RZ, RZ, R54 ;  /* 0x000000ffff3b7224 */ /* 0x000fe200078e0036 */
[----:B------:R-:W-:Y:S01]  /*89a0*/  LOP3.LUT R23, R25, UR6, R20, 0x96, !PT ;  /* 0x0000000619177c12 */ /* 0x000fe2000f8e9614 */
[----:B------:R-:W-:Y:S01]  /*89b0*/  IMAD.WIDE.U32 R20, R21, -0x326172a9, RZ ;  /* 0xcd9e8d5715147825 */ /* 0x000fe200078e00ff */
[----:B------:R-:W-:Y:S02]  /*89c0*/  LOP3.LUT R25, R53, UR34, R4, 0x96, !PT ;  /* 0x0000002235197c12 */ /* 0x000fe4000f8e9604 */
[----:B------:R-:W-:Y:S01]  /*89d0*/  SHF.R.U32.HI R28, RZ, 0x18, R16 ;  /* 0x00000018ff1c7819 */ /* 0x000fe20000011610 */
[----:B------:R-:W-:Y:S01]  /*89e0*/  IMAD.WIDE.U32 R4, R23, -0x326172a9, RZ ;  /* 0xcd9e8d5717047825 */ /* 0x000fe200078e00ff */
[----:B------:R-:W-:-:S02]  /*89f0*/  LOP3.LUT R38, R21, UR7, R22, 0x96, !PT ;  /* 0x0000000715267c12 */ /* 0x000fc4000f8e9616 */
[----:B------:R-:W-:Y:S01]  /*8a00*/  LOP3.LUT R21, R17, UR9, R74, 0x96, !PT ;  /* 0x0000000911157c12 */ /* 0x000fe2000f8e964a */
[----:B------:R-:W-:Y:S01]  /*8a10*/  IMAD.WIDE.U32 R22, R25, -0x326172a9, RZ ;  /* 0xcd9e8d5719167825 */ /* 0x000fe200078e00ff */
[----:B------:R-:W-:-:S03]  /*8a20*/  LOP3.LUT R20, R5, UR9, R20, 0x96, !PT ;  /* 0x0000000905147c12 */ /* 0x000fc6000f8e9614 */
[----:B------:R-:W-:Y:S01]  /*8a30*/  @!P6 HFMA2.BF16_V2 R110, -RZ.H0_H0, RZ.H0_H0, -R88.H0_H0 ;  /* 0x200000ffff6ee231 */ /* 0x000fe20000340958 */
        /* <DEDUP_REMOVED lines=8> */
[----:B------:R-:W-:Y:S02]  /*8ac0*/  ISETP.LE.U32.AND P5, PT, R33, UR14, PT ;  /* 0x0000000e21007c0c */ /* 0x000fe4000bfa3070 */
[----:B------:R-:W-:Y:S01]  /*8ad0*/  ISETP.LE.U32.AND P3, PT, R32, UR14, PT ;  /* 0x0000000e20007c0c */ /* 0x000fe2000bf63070 */
[----:B------:R-:W-:Y:S01]  /*8ae0*/  IMAD.MOV.U32 R77, RZ, RZ, R195 ;  /* 0x000000ffff4d7224 */ /* 0x000fe200078e00c3 */
[----:B------:R-:W-:Y:S01]  /*8af0*/  LOP3.LUT R5, R5, UR35, R66, 0x96, !PT ;  /* 0x0000002305057c12 */ /* 0x000fe2000f8e9642 */
[----:B------:R-:W-:Y:S01]  /*8b00*/  IMAD.MOV.U32 R66, RZ, RZ, R194 ;  /* 0x000000ffff427224 */ /* 0x000fe200078e00c2 */
[----:B------:R-:W-:-:S02]  /*8b10*/  LOP3.LUT R16, R23, UR31, R4, 0x96, !PT ;  /* 0x0000001f17107c12 */ /* 0x000fc4000f8e9604 */
[----:B------:R-:W-:Y:S01]  /*8b20*/  ISETP.LE.U32.AND P1, PT, R28, UR14, PT ;  /* 0x0000000e1c007c0c */ /* 0x000fe2000bf23070 */
[----:B------:R-:W-:Y:S01]  /*8b30*/  IMAD.WIDE.U32 R4, R5, -0x2daee0ad, RZ ;  /* 0xd2511f5305047825 */ /* 0x000fe200078e00ff */
[----:B------:R-:W-:-:S03]  /*8b40*/  @!P6 PRMT R88, R110, 0x5410, RZ ;  /* 0x000054106e58e816 */ /* 0x000fc600000000ff */
[----:B------:R-:W-:Y:S01]  /*8b50*/  IMAD.WIDE.U32 R36, R16, -0x2daee0ad, RZ ;  /* 0xd2511f5310247825 */ /* 0x000fe200078e00ff */
[----:B------:R-:W-:-:S04]  /*8b60*/  LOP3.LUT R5, R5, UR24, R52, 0x96, !PT ;  /* 0x0000001805057c12 */ /* 0x000fc8000f8e9634 */
[----:B------:R-:W-:Y:S01]  /*8b70*/  LOP3.LUT R4, R37, UR6, R4, 0x96, !PT ;  /* 0x0000000625047c12 */ /* 0x000fe2000f8e9604 */
[----:B------:R-:W-:-:S04]  /*8b80*/  IMAD.WIDE.U32 R16, R5, -0x326172a9, RZ ;  /* 0xcd9e8d5705107825 */ /* 0x000fc800078e00ff */
[----:B------:R-:W-:Y:S02]  /*8b90*/  @!P1 HFMA2.BF16_V2 R128, -RZ.H0_H0, RZ.H0_H0, -R238.H0_H0 ;  /* 0x200000ffff809231 */ /* 0x000fe400003409ee */
[----:B------:R-:W-:Y:S01]  /*8ba0*/  IMAD.WIDE.U32 R4, R4, -0x326172a9, RZ ;  /* 0xcd9e8d5704047825 */ /* 0x000fe200078e00ff */
[----:B------:R-:W-:-:S03]  /*8bb0*/  LOP3.LUT R43, R17, UR7, R22, 0x96, !PT ;  /* 0x00000007112b7c12 */ /* 0x000fc6000f8e9616 */
[--C-:B------:R-:W-:Y:S01]  /*8bc0*/  FFMA.FTZ R17, R91, UR8, -R7.reuse ;  /* 0x000000085b117c23 */ /* 0x100fe20008010807 */
[----:B------:R-:W-:Y:S01]  /*8bd0*/  @!P1 PRMT R238, R128, 0x5410, RZ ;  /* 0x0000541080ee9816 */ /* 0x000fe200000000ff */
[----:B------:R-:W-:Y:S01]  /*8be0*/  ULDC.64 UR6, c[0x0][0x2a8] ;  /* 0x0000aa0000067ab9 */ /* 0x000fe20000000a00 */
[----:B------:R-:W-:Y:S01]  /*8bf0*/  LOP3.LUT R22, R5, UR9, R16, 0x96, !PT ;  /* 0x0000000905167c12 */ /* 0x000fe2000f8e9610 */
[----:B------:R-:W-:Y:S01]  /*8c00*/  FFMA.FTZ R16, R92, UR8, -R7 ;  /* 0x000000085c107c23 */ /* 0x000fe20008010807 */
[----:B------:R1:W-:Y:S01]  /*8c10*/  MUFU.EX2 R74, R17 ;  /* 0x00000011004a7308 */ /* 0x0003e20000000800 */
[C---:B------:R-:W-:Y:S02]  /*8c20*/  LOP3.LUT R37, R4.reuse, 0xffff, RZ, 0xc0, !PT ;  /* 0x0000ffff04257812 */ /* 0x040fe400078ec0ff */
[----:B------:R-:W-:Y:S02]  /*8c30*/  LOP3.LUT R42, R4, 0xff, RZ, 0xc0, !PT ;  /* 0x000000ff042a7812 */ /* 0x000fe400078ec0ff */
[----:B------:R-:W-:-:S02]  /*8c40*/  SHF.R.U32.HI R39, RZ, 0x10, R4 ;  /* 0x00000010ff277819 */ /* 0x000fc40000011604 */
[----:B------:R-:W-:Y:S01]  /*8c50*/  SHF.R.U32.HI R41, RZ, 0x18, R4 ;  /* 0x00000018ff297819 */ /* 0x000fe20000011604 */
[----:B------:R-:W2:Y:S01]  /*8c60*/  MUFU.EX2 R70, R16 ;  /* 0x0000001000467308 */ /* 0x000ea20000000800 */
[C---:B------:R-:W-:Y:S02]  /*8c70*/  LOP3.LUT R4, R20.reuse, 0xffff, RZ, 0xc0, !PT ;  /* 0x0000ffff14047812 */ /* 0x040fe400078ec0ff */
[----:B------:R-:W-:Y:S02]  /*8c80*/  LOP3.LUT R5, R20, 0xff, RZ, 0xc0, !PT ;  /* 0x000000ff14057812 */ /* 0x000fe400078ec0ff */
[----:B------:R-:W-:Y:S02]  /*8c90*/  SHF.R.U32.HI R4, RZ, 0x8, R4 ;  /* 0x00000008ff047819 */ /* 0x000fe40000011604 */
[----:B------:R-:W-:Y:S01]  /*8ca0*/  ISETP.LE.U32.AND P4, PT, R5, UR14, PT ;  /* 0x0000000e05007c0c */ /* 0x000fe2000bf83070 */
[----:B------:R-:W-:Y:S01]  /*8cb0*/  FFMA.FTZ R5, R100, UR8, -R0 ;  /* 0x0000000864057c23 */ /* 0x000fe20008010800 */
[----:B------:R-:W-:-:S02]  /*8cc0*/  LOP3.LUT R4, R4, 0xffff, RZ, 0xc0, !PT ;  /* 0x0000ffff04047812 */ /* 0x000fc400078ec0ff */
[----:B-1----:R-:W-:Y:S02]  /*8cd0*/  LOP3.LUT R17, R19, UR23, R84, 0x96, !PT ;  /* 0x0000001713117c12 */ /* 0x002fe4000f8e9654 */
[----:B------:R-:W-:Y:S01]  /*8ce0*/  ISETP.LE.U32.AND P2, PT, R4, UR14, PT ;  /* 0x0000000e04007c0c */ /* 0x000fe2000bf43070 */
[----:B------:R-:W-:Y:S01]  /*8cf0*/  FFMA.FTZ R4, R90, UR8, -R0 ;  /* 0x000000085a047c23 */ /* 0x000fe20008010800 */
[----:B------:R1:W-:Y:S01]  /*8d00*/  MUFU.EX2 R84, R5 ;  /* 0x0000000500547308 */ /* 0x0003e20000000800 */
[----:B--2---:R-:W-:-:S04]  /*8d10*/  F2FP.BF16.F32.PACK_AB R16, R70, R74 ;  /* 0x0000004a4610723e */ /* 0x004fc800000010ff */
[----:B------:R-:W-:-:S03]  /*8d20*/  PRMT R179, R16, 0x7610, R179 ;  /* 0x0000761010b37816 */ /* 0x000fc600000000b3 */
[----:B------:R2:W3:Y:S01]  /*8d30*/  MUFU.EX2 R29, R4 ;  /* 0x00000004001d7308 */ /* 0x0004e20000000800 */
[----:B------:R-:W-:Y:S01]  /*8d40*/  PRMT R178, R16, 0x7632, R178 ;  /* 0x0000763210b27816 */ /* 0x000fe200000000b2 */
[----:B------:R-:W-:Y:S01]  /*8d50*/  FFMA.FTZ R16, R99, UR8, -R0 ;  /* 0x0000000863107c23 */ /* 0x000fe20008010800 */
[----:B------:R-:W-:Y:S02]  /*8d60*/  @!P4 HFMA2.BF16_V2 R90, -RZ.H0_H0, RZ.H0_H0, -R179.H0_H0 ;  /* 0x200000ffff5ac231 */ /* 0x000fe400003409b3 */
[----:B------:R-:W-:Y:S01]  /*8d70*/  PRMT R45, R179, 0x5410, R178 ;  /* 0x00005410b32d7816 */ /* 0x000fe200000000b2 */
[----:B------:R-:W-:Y:S02]  /*8d80*/  @!P2 HFMA2.BF16_V2 R91, -RZ.H0_H0, RZ.H0_H0, -R178.H0_H0 ;  /* 0x200000ffff5ba231 */ /* 0x000fe400003409b2 */
[----:B------:R-:W-:Y:S01]  /*8d90*/  @!P4 PRMT R179, R90, 0x5410, RZ ;  /* 0x000054105ab3c816 */ /* 0x000fe200000000ff */
[----:B-1----:R-:W-:Y:S01]  /*8da0*/  FFMA.FTZ R5, R93, UR8, -R7 ;  /* 0x000000085d057c23 */ /* 0x002fe20008010807 */
[----:B------:R-:W-:Y:S01]  /*8db0*/  MUFU.EX2 R71, R16 ;  /* 0x0000001000477308 */ /* 0x000fe20000000800 */
[----:B------:R-:W-:-:S02]  /*8dc0*/  @!P2 PRMT R178, R91, 0x5410, RZ ;  /* 0x000054105bb2a816 */ /* 0x000fc400000000ff */
[----:B--2---:R-:W-:-:S05]  /*8dd0*/  SHF.R.U32.HI R4, RZ, 0x18, R20 ;  /* 0x00000018ff047819 */ /* 0x004fca0000011614 */
[----:B------:R1:W-:Y:S01]  /*8de0*/  MUFU.EX2 R78, R5 ;  /* 0x00000005004e7308 */ /* 0x0003e20000000800 */
[----:B------:R-:W-:Y:S02]  /*8df0*/  ISETP.LE.U32.AND P4, PT, R4, UR14, PT ;  /* 0x0000000e04007c0c */ /* 0x000fe4000bf83070 */
[----:B------:R-:W-:Y:S01]  /*8e00*/  SHF.R.U32.HI R4, RZ, 0x10, R20 ;  /* 0x00000010ff047819 */ /* 0x000fe20000011614 */
[----:B------:R-:W-:-:S03]  /*8e10*/  FFMA.FTZ R20, R95, UR8, -R0 ;  /* 0x000000085f147c23 */ /* 0x000fc60008010800 */
[----:B------:R-:W-:Y:S01]  /*8e20*/  LOP3.LUT R4, R4, 0xff, RZ, 0xc0, !PT ;  /* 0x000000ff04047812 */ /* 0x000fe200078ec0ff */
[----:B------:R-:W-:Y:S03]  /*8e30*/  MUFU.EX2 R79, R20 ;  /* 0x00000014004f7308 */ /* 0x000fe60000000800 */
[----:B------:R-:W-:Y:S02]  /*8e40*/  ISETP.LE.U32.AND P2, PT, R4, UR14, PT ;  /* 0x0000000e04007c0c */ /* 0x000fe4000bf43070 */
[----:B---3--:R-:W-:Y:S01]  /*8e50*/  F2FP.BF16.F32.PACK_AB R4, R29, R84 ;  /* 0x000000541d04723e */ /* 0x008fe200000010ff */
[----:B-1----:R-:W-:-:S03]  /*8e60*/  FFMA.FTZ R5, R94, UR8, -R7 ;  /* 0x000000085e057c23 */ /* 0x002fc60008010807 */
[C---:B------:R-:W-:Y:S02]  /*8e70*/  PRMT R177, R4.reuse, 0x7632, R177 ;  /* 0x0000763204b17816 */ /* 0x040fe400000000b1 */
[----:B------:R-:W-:Y:S01]  /*8e80*/  PRMT R176, R4, 0x7610, R176 ;  /* 0x0000761004b07816 */ /* 0x000fe200000000b0 */
[----:B------:R-:W1:Y:S01]  /*8e90*/  MUFU.EX2 R26, R5 ;  /* 0x00000005001a7308 */ /* 0x000e620000000800 */
[----:B------:R-:W-:Y:S01]  /*8ea0*/  LOP3.LUT R4, R34, 0xff, RZ, 0xc0, !PT ;  /* 0x000000ff22047812 */ /* 0x000fe200078ec0ff */
[----:B------:R-:W-:Y:S01]  /*8eb0*/  @!P4 HFMA2.BF16_V2 R92, -RZ.H0_H0, RZ.H0_H0, -R177.H0_H0 ;  /* 0x200000ffff5cc231 */ /* 0x000fe200003409b1 */
[----:B------:R-:W-:Y:S01]  /*8ec0*/  PRMT R54, R176, 0x5410, R177 ;  /* 0x00005410b0367816 */ /* 0x000fe200000000b1 */
[----:B------:R-:W-:-:S03]  /*8ed0*/  @!P2 HFMA2.BF16_V2 R93, -RZ.H0_H0, RZ.H0_H0, -R176.H0_H0 ;  /* 0x200000ffff5da231 */ /* 0x000fc600003409b0 */
[----:B------:R-:W-:Y:S01]  /*8ee0*/  @!P4 PRMT R177, R92, 0x5410, RZ ;  /* 0x000054105cb1c816 */ /* 0x000fe200000000ff */
[----:B------:R-:W-:Y:S01]  /*8ef0*/  IMAD.MOV.U32 R92, RZ, RZ, R123 ;  /* 0x000000ffff5c7224 */ /* 0x000fe200078e007b */
[----:B------:R-:W-:Y:S02]  /*8f00*/  ISETP.LE.U32.AND P4, PT, R4, UR14, PT ;  /* 0x0000000e04007c0c */ /* 0x000fe4000bf83070 */
[----:B------:R-:W-:Y:S02]  /*8f10*/  SHF.R.U32.HI R4, RZ, 0x8, R35 ;  /* 0x00000008ff047819 */ /* 0x000fe40000011623 */
[----:B------:R-:W-:Y:S01]  /*8f20*/  @!P2 PRMT R176, R93, 0x5410, RZ ;  /* 0x000054105db0a816 */ /* 0x000fe200000000ff */
[----:B------:R-:W2:Y:S01]  /*8f30*/  LDSM.16.MT88.4 R32, [R188+0x14000] ;  /* 0x01400000bc20783b */ /* 0x000ea20000004200 */
[----:B------:R-:W-:Y:S01]  /*8f40*/  LOP3.LUT R4, R4, 0xffff, RZ, 0xc0, !PT ;  /* 0x0000ffff04047812 */ /* 0x000fe200078ec0ff */
[----:B------:R-:W-:Y:S01]  /*8f50*/  IMAD.MOV.U32 R93, RZ, RZ, R29 ;  /* 0x000000ffff5d7224 */ /* 0x000fe200078e001d */
[----:B-1----:R-:W-:Y:S01]  /*8f60*/  F2FP.BF16.F32.PACK_AB R23, R26, R78 ;  /* 0x0000004e1a17723e */ /* 0x002fe200000010ff */
[----:B------:R-:W1:Y:S01]  /*8f70*/  LDSM.16.MT88.4 R28, [R188+0x14800] ;  /* 0x01480000bc1c783b */ /* 0x000e620000004200 */
[----:B------:R-:W-:Y:S01]  /*8f80*/  ISETP.LE.U32.AND P2, PT, R4, UR14, PT ;  /* 0x0000000e04007c0c */ /* 0x000fe2000bf43070 */
[----:B------:R-:W-:Y:S01]  /*8f90*/  IMAD.WIDE.U32 R4, R38, -0x2daee0ad, RZ ;  /* 0xd2511f5326047825 */ /* 0x000fe200078e00ff */
[----:B------:R-:W-:-:S02]  /*8fa0*/  PRMT R175, R23, 0x7610, R175 ;  /* 0x0000761017af7816 */ /* 0x000fc400000000af */
[----:B------:R-:W-:Y:S01]  /*8fb0*/  PRMT R174, R23, 0x7632, R174 ;  /* 0x0000763217ae7816 */ /* 0x000fe200000000ae */
[----:B------:R-:W-:Y:S01]  /*8fc0*/  FFMA.FTZ R23, R101, UR8, -R7 ;  /* 0x0000000865177c23 */ /* 0x000fe20008010807 */
[----:B------:R-:W-:Y:S01]  /*8fd0*/  LOP3.LUT R16, R5, UR23, R24, 0x96, !PT ;  /* 0x0000001705107c12 */ /* 0x000fe2000f8e9618 */
[----:B------:R-:W-:Y:S01]  /*8fe0*/  @!P5 HFMA2.BF16_V2 R94, -RZ.H0_H0, RZ.H0_H0, -R175.H0_H0 ;  /* 0x200000ffff5ed231 */ /* 0x000fe200003409af */
[----:B------:R-:W-:Y:S01]  /*8ff0*/  PRMT R53, R175, 0x5410, R174 ;  /* 0x00005410af357816 */ /* 0x000fe200000000ae */
[----:B------:R3:W-:Y:S01]  /*9000*/  MUFU.EX2 R89, R23 ;  /* 0x0000001700597308 */ /* 0x0007e20000000800 */
[----:B------:R-:W-:Y:S01]  /*9010*/  LOP3.LUT R20, R16, 0xffff, RZ, 0xc0, !PT ;  /* 0x0000ffff10147812 */ /* 0x000fe200078ec0ff */
[----:B------:R-:W-:Y:S01]  /*9020*/  FFMA.FTZ R24, R98, UR8, -R0 ;  /* 0x0000000862187c23 */ /* 0x000fe20008010800 */
[----:B------:R-:W-:Y:S01]  /*9030*/  @!P5 PRMT R175, R94, 0x5410, RZ ;  /* 0x000054105eafd816 */ /* 0x000fe200000000ff */
[----:B------:R-:W-:Y:S01]  /*9040*/  @!P2 HFMA2.BF16_V2 R95, -RZ.H0_H0, RZ.H0_H0, -R174.H0_H0 ;  /* 0x200000ffff5fa231 */ /* 0x000fe200003409ae */
[----:B------:R-:W-:-:S03]  /*9050*/  SHF.R.U32.HI R20, RZ, 0x8, R20 ;  /* 0x00000008ff147819 */ /* 0x000fc60000011614 */
[----:B------:R-:W-:Y:S01]  /*9060*/  MUFU.EX2 R90, R24 ;  /* 0x00000018005a7308 */ /* 0x000fe20000000800 */
[----:B------:R-:W-:Y:S02]  /*9070*/  LOP3.LUT R20, R20, 0xffff, RZ, 0xc0, !PT ;  /* 0x0000ffff14147812 */ /* 0x000fe400078ec0ff */
[----:B------:R-:W-:Y:S01]  /*9080*/  @!P2 PRMT R174, R95, 0x5410, RZ ;  /* 0x000054105faea816 */ /* 0x000fe200000000ff */
[----:B------:R-:W-:Y:S01]  /*9090*/  IMAD.MOV.U32 R95, RZ, RZ, R116 ;  /* 0x000000ffff5f7224 */ /* 0x000fe200078e0074 */
[----:B------:R-:W-:Y:S01]  /*90a0*/  ISETP.LE.U32.AND P5, PT, R20, UR14, PT ;  /* 0x0000000e14007c0c */ /* 0x000fe2000bfa3070 */
[----:B------:R-:W-:Y:S01]  /*90b0*/  FFMA.FTZ R20, R96, UR8, -R7 ;  /* 0x0000000860147c23 */ /* 0x000fe20008010807 */
[----:B---3--:R-:W-:-:S03]  /*90c0*/  F2FP.BF16.F32.PACK_AB R23, R79, R71 ;  /* 0x000000474f17723e */ /* 0x008fc600000010ff */
[----:B------:R3:W4:Y:S01]  /*90d0*/  MUFU.EX2 R91, R20 ;  /* 0x00000014005b7308 */ /* 0x0007220000000800 */
[C---:B------:R-:W-:Y:S02]  /*90e0*/  PRMT R173, R23.reuse, 0x7632, R173 ;  /* 0x0000763217ad7816 */ /* 0x040fe400000000ad */
[----:B------:R-:W-:-:S03]  /*90f0*/  PRMT R172, R23, 0x7610, R172 ;  /* 0x0000761017ac7816 */ /* 0x000fc600000000ac */
[----:B------:R-:W-:Y:S01]  /*9100*/  @!P3 HFMA2.BF16_V2 R96, -RZ.H0_H0, RZ.H0_H0, -R173.H0_H0 ;  /* 0x200000ffff60b231 */ /* 0x000fe200003409ad */
[----:B------:R-:W-:-:S04]  /*9110*/  PRMT R52, R172, 0x5410, R173 ;  /* 0x00005410ac347816 */ /* 0x000fc800000000ad */
[----:B------:R-:W-:Y:S02]  /*9120*/  @!P3 PRMT R173, R96, 0x5410, RZ ;  /* 0x0000541060adb816 */ /* 0x000fe400000000ff */
[----:B---3--:R-:W-:Y:S02]  /*9130*/  LOP3.LUT R20, R16, 0xff, RZ, 0xc0, !PT ;  /* 0x000000ff10147812 */ /* 0x008fe400078ec0ff */
[----:B----4-:R-:W-:Y:S02]  /*9140*/  F2FP.BF16.F32.PACK_AB R23, R91, R89 ;  /* 0x000000595b17723e */ /* 0x010fe400000010ff */
[----:B------:R-:W-:Y:S01]  /*9150*/  ISETP.LE.U32.AND P2, PT, R20, UR14, PT ;  /* 0x0000000e14007c0c */ /* 0x000fe2000bf43070 */
[----:B------:R-:W-:Y:S01]  /*9160*/  FFMA.FTZ R20, R97, UR8, -R0 ;  /* 0x0000000861147c23 */ /* 0x000fe20008010800 */
[----:B------:R-:W-:Y:S01]  /*9170*/  @!P4 HFMA2.BF16_V2 R97, -RZ.H0_H0, RZ.H0_H0, -R172.H0_H0 ;  /* 0x200000ffff61c231 */ /* 0x000fe200003409ac */
[C---:B------:R-:W-:Y:S02]  /*9180*/  PRMT R170, R23.reuse, 0x7632, R170 ;  /* 0x0000763217aa7816 */ /* 0x040fe400000000aa */
[----:B------:R3:W4:Y:S01]  /*9190*/  MUFU.EX2 R96, R20 ;  /* 0x0000001400607308 */ /* 0x0007220000000800 */
[----:B------:R-:W-:-:S02]  /*91a0*/  PRMT R171, R23, 0x7610, R171 ;  /* 0x0000761017ab7816 */ /* 0x000fc400000000ab */
[----:B------:R-:W-:Y:S01]  /*91b0*/  @!P4 PRMT R172, R97, 0x5410, RZ ;  /* 0x0000541061acc816 */ /* 0x000fe200000000ff */
[----:B------:R-:W-:Y:S02]  /*91c0*/  IMAD.MOV.U32 R97, RZ, RZ, R26 ;  /* 0x000000ffff617224 */ /* 0x000fe400078e001a */
[----:B------:R-:W-:Y:S01]  /*91d0*/  @!P5 HFMA2.BF16_V2 R99, -RZ.H0_H0, RZ.H0_H0, -R170.H0_H0 ;  /* 0x200000ffff63d231 */ /* 0x000fe200003409aa */
[----:B--2---:R-:W-:Y:S01]  /*91e0*/  HMMA.16816.F32.BF16 R24, R12, R32, RZ ;  /* 0x000000200c18723c */ /* 0x004fe200000418ff */
[----:B------:R-:W-:Y:S01]  /*91f0*/  PRMT R51, R171, 0x5410, R170 ;  /* 0x00005410ab337816 */ /* 0x000fe200000000aa */
[----:B------:R-:W-:Y:S01]  /*9200*/  @!P2 HFMA2.BF16_V2 R98, -RZ.H0_H0, RZ.H0_H0, -R171.H0_H0 ;  /* 0x200000ffff62a231 */ /* 0x000fe200003409ab */
[----:B------:R-:W-:Y:S02]  /*9210*/  LOP3.LUT R23, R18, 0xffff, RZ, 0xc0, !PT ;  /* 0x0000ffff12177812 */ /* 0x000fe400078ec0ff */
[----:B------:R-:W-:Y:S01]  /*9220*/  @!P5 PRMT R170, R99, 0x5410, RZ ;  /* 0x0000541063aad816 */ /* 0x000fe200000000ff */
[----:B------:R-:W-:Y:S01]  /*9230*/  IMAD.MOV.U32 R99, RZ, RZ, R115 ;  /* 0x000000ffff637224 */ /* 0x000fe200078e0073 */
[----:B------:R-:W-:Y:S01]  /*9240*/  @!P2 PRMT R171, R98, 0x5410, RZ ;  /* 0x0000541062aba816 */ /* 0x000fe200000000ff */
[----:B------:R-:W-:Y:S01]  /*9250*/  IMAD.MOV.U32 R98, RZ, RZ, R117 ;  /* 0x000000ffff627224 */ /* 0x000fe200078e0075 */
[----:B------:R-:W-:-:S02]  /*9260*/  SHF.R.U32.HI R19, RZ, 0x10, R18 ;  /* 0x00000010ff137819 */ /* 0x000fc40000011612 */
[----:B---3--:R-:W-:-:S04]  /*9270*/  SHF.R.U32.HI R20, RZ, 0x10, R17 ;  /* 0x00000010ff147819 */ /* 0x008fc80000011611 */
[----:B------:R-:W-:-:S04]  /*9280*/  LOP3.LUT R20, R20, 0xff, RZ, 0xc0, !PT ;  /* 0x000000ff14147812 */ /* 0x000fc800078ec0ff */
[----:B------:R-:W-:Y:S02]  /*9290*/  ISETP.LE.U32.AND P3, PT, R20, UR14, PT ;  /* 0x0000000e14007c0c */ /* 0x000fe4000bf63070 */
[--C-:B------:R-:W-:Y:S02]  /*92a0*/  SHF.R.U32.HI R20, RZ, 0x18, R16.reuse ;  /* 0x00000018ff147819 */ /* 0x100fe40000011610 */
[----:B------:R-:W-:Y:S02]  /*92b0*/  SHF.R.U32.HI R16, RZ, 0x10, R16 ;  /* 0x00000010ff107819 */ /* 0x000fe40000011610 */
[----:B------:R-:W-:Y:S02]  /*92c0*/  ISETP.LE.U32.AND P4, PT, R20, UR14, PT ;  /* 0x0000000e14007c0c */ /* 0x000fe4000bf83070 */
[----:B----4-:R-:W-:Y:S02]  /*92d0*/  F2FP.BF16.F32.PACK_AB R20, R90, R96 ;  /* 0x000000605a14723e */ /* 0x010fe400000010ff */
[----:B------:R-:W-:-:S02]  /*92e0*/  LOP3.LUT R16, R16, 0xff, RZ, 0xc0, !PT ;  /* 0x000000ff10107812 */ /* 0x000fc400078ec0ff */
[C---:B------:R-:W-:Y:S01]  /*92f0*/  PRMT R169, R20.reuse, 0x7632, R169 ;  /* 0x0000763214a97816 */ /* 0x040fe200000000a9 */
[----:B------:R-:W-:Y:S01]  /*9300*/  @!P3 HFMA2.BF16_V2 R104, -RZ.H0_H0, RZ.H0_H0, -R237.H0_H0 ;  /* 0x200000ffff68b231 */ /* 0x000fe200003409ed */
[----:B------:R-:W-:Y:S02]  /*9310*/  PRMT R168, R20, 0x7610, R168 ;  /* 0x0000761014a87816 */ /* 0x000fe400000000a8 */
[----:B------:R-:W-:Y:S02]  /*9320*/  ISETP.LE.U32.AND P2, PT, R16, UR14, PT ;  /* 0x0000000e10007c0c */ /* 0x000fe4000bf43070 */
[----:B------:R-:W-:Y:S01]  /*9330*/  PRMT R50, R168, 0x5410, R169 ;  /* 0x00005410a8327816 */ /* 0x000fe200000000a9 */
[----:B------:R-:W-:Y:S01]  /*9340*/  @!P4 HFMA2.BF16_V2 R100, -RZ.H0_H0, RZ.H0_H0, -R169.H0_H0 ;  /* 0x200000ffff64c231 */ /* 0x000fe200003409a9 */
[C---:B------:R-:W-:Y:S02]  /*9350*/  LOP3.LUT R16, R17.reuse, 0xff, RZ, 0xc0, !PT ;  /* 0x000000ff11107812 */ /* 0x040fe400078ec0ff */
[----:B------:R-:W-:Y:S01]  /*9360*/  @!P3 PRMT R237, R104, 0x5410, RZ ;  /* 0x0000541068edb816 */ /* 0x000fe200000000ff */
[----:B------:R-:W-:Y:S01]  /*9370*/  IMAD.MOV.U32 R104, RZ, RZ, R126 ;  /* 0x000000ffff687224 */ /* 0x000fe200078e007e */
[----:B------:R-:W-:Y:S01]  /*9380*/  @!P4 PRMT R169, R100, 0x5410, RZ ;  /* 0x0000541064a9c816 */ /* 0x000fe200000000ff */
[----:B------:R-:W-:Y:S01]  /*9390*/  IMAD.MOV.U32 R100, RZ, RZ, R114 ;  /* 0x000000ffff647224 */ /* 0x000fe200078e0072 */
[----:B------:R-:W-:Y:S01]  /*93a0*/  ISETP.LE.U32.AND P5, PT, R16, UR14, PT ;  /* 0x0000000e10007c0c */ /* 0x000fe2000bfa3070 */
[----:B-1----:R-:W-:Y:S01]  /*93b0*/  HMMA.16816.F32.BF16 R112, R8, R28, R24 ;  /* 0x0000001c0870723c */ /* 0x002fe20000041818 */
[----:B------:R-:W-:Y:S01]  /*93c0*/  SHF.R.U32.HI R16, RZ, 0x18, R17 ;  /* 0x00000018ff107819 */ /* 0x000fe20000011611 */
[----:B------:R-:W-:Y:S01]  /*93d0*/  @!P2 HFMA2.BF16_V2 R101, -RZ.H0_H0, RZ.H0_H0, -R168.H0_H0 ;  /* 0x200000ffff65a231 */ /* 0x000fe200003409a8 */
[----:B------:R-:W-:-:S02]  /*93e0*/  LOP3.LUT R17, R17, 0xffff, RZ, 0xc0, !PT ;  /* 0x0000ffff11117812 */ /* 0x000fc400078ec0ff */
[----:B------:R-:W-:Y:S01]  /*93f0*/  ISETP.LE.U32.AND P4, PT, R16, UR14, PT ;  /* 0x0000000e10007c0c */ /* 0x000fe2000bf83070 */
[----:B------:R-:W-:Y:S01]  /*9400*/  HMMA.16816.F32.BF16 R24, R12, R34, RZ ;  /* 0x000000220c18723c */ /* 0x000fe200000418ff */
[----:B------:R-:W-:Y:S01]  /*9410*/  SHF.R.U32.HI R16, RZ, 0x8, R17 ;  /* 0x00000008ff107819 */ /* 0x000fe20000011611 */
[----:B------:R-:W-:Y:S01]  /*9420*/  LDSM.16.MT88.4 R32, [R187+0x14800] ;  /* 0x01480000bb20783b */ /* 0x000fe20000004200 */
[----:B------:R-:W-:Y:S01]  /*9430*/  @!P2 PRMT R168, R101, 0x5410, RZ ;  /* 0x0000541065a8a816 */ /* 0x000fe200000000ff */
[----:B------:R-:W-:Y:S01]  /*9440*/  IMAD.MOV.U32 R101, RZ, RZ, R181 ;  /* 0x000000ffff657224 */ /* 0x000fe200078e00b5 */
[----:B------:R-:W-:Y:S01]  /*9450*/  LOP3.LUT R16, R16, 0xffff, RZ, 0xc0, !PT ;  /* 0x0000ffff10107812 */ /* 0x000fe200078ec0ff */
[----:B------:R-:W-:Y:S01]  /*9460*/  @!P5 HFMA2.BF16_V2 R102, -RZ.H0_H0, RZ.H0_H0, -R241.H0_H0 ;  /* 0x200000ffff66d231 */ /* 0x000fe200003409f1 */
[----:B------:R-:W-:Y:S02]  /*9470*/  LOP3.LUT R17, R18, 0xff, RZ, 0xc0, !PT ;  /* 0x000000ff12117812 */ /* 0x000fe400078ec0ff */
[----:B------:R-:W-:-:S02]  /*9480*/  ISETP.LE.U32.AND P2, PT, R16, UR14, PT ;  /* 0x0000000e10007c0c */ /* 0x000fc4000bf43070 */
[----:B------:R-:W-:Y:S01]  /*9490*/  SHF.R.U32.HI R16, RZ, 0x10, R21 ;  /* 0x00000010ff107819 */ /* 0x000fe20000011615 */
[----:B------:R-:W-:Y:S01]  /*94a0*/  @!P4 HFMA2.BF16_V2 R105, -RZ.H0_H0, RZ.H0_H0, -R219.H0_H0 ;  /* 0x200000ffff69c231 */ /* 0x000fe200003409db */
[----:B------:R-:W-:Y:S01]  /*94b0*/  @!P5 PRMT R241, R102, 0x5410, RZ ;  /* 0x0000541066f1d816 */ /* 0x000fe200000000ff */
[----:B------:R-:W-:Y:S01]  /*94c0*/  IMAD.MOV.U32 R102, RZ, RZ, R180 ;  /* 0x000000ffff667224 */ /* 0x000fe200078e00b4 */
[----:B------:R-:W-:Y:S02]  /*94d0*/  LOP3.LUT R16, R16, 0xff, RZ, 0xc0, !PT ;  /* 0x000000ff10107812 */ /* 0x000fe400078ec0ff */
[----:B------:R-:W-:Y:S01]  /*94e0*/  @!P4 PRMT R219, R105, 0x5410, RZ ;  /* 0x0000541069dbc816 */ /* 0x000fe200000000ff */
[----:B------:R-:W-:Y:S01]  /*94f0*/  IMAD.MOV.U32 R105, RZ, RZ, R125 ;  /* 0x000000ffff697224 */ /* 0x000fe200078e007d */
[----:B------:R-:W-:Y:S02]  /*9500*/  ISETP.LE.U32.AND P5, PT, R16, UR14, PT ;  /* 0x0000000e10007c0c */ /* 0x000fe4000bfa3070 */
[----:B------:R-:W-:Y:S01]  /*9510*/  LOP3.LUT R16, R21, 0xffff, RZ, 0xc0, !PT ;  /* 0x0000ffff15107812 */ /* 0x000fe200078ec0ff */
[----:B------:R-:W-:Y:S01]  /*9520*/  @!P2 HFMA2.BF16_V2 R103, -RZ.H0_H0, RZ.H0_H0, -R240.H0_H0 ;  /* 0x200000ffff67a231 */ /* 0x000fe200003409f0 */
[----:B------:R-:W-:Y:S01]  /*9530*/  SHF.R.U32.HI R18, RZ, 0x18, R18 ;  /* 0x00000018ff127819 */ /* 0x000fe20000011612 */
[----:B------:R-:W-:Y:S01]  /*9540*/  HMMA.16816.F32.BF16 R116, R8, R30, R24 ;  /* 0x0000001e0874723c */ /* 0x000fe20000041818 */
[----:B------:R-:W1:Y:S01]  /*9550*/  LDSM.16.MT88.4 R28, [R187+0x14000] ;  /* 0x01400000bb1c783b */ /* 0x000e620000004200 */
[----:B------:R-:W-:-:S02]  /*9560*/  SHF.R.U32.HI R16, RZ, 0x8, R16 ;  /* 0x00000008ff107819 */ /* 0x000fc40000011610 */
[----:B------:R-:W-:Y:S01]  /*9570*/  @!P2 PRMT R240, R103, 0x5410, RZ ;  /* 0x0000541067f0a816 */ /* 0x000fe200000000ff */
[----:B------:R-:W-:Y:S01]  /*9580*/  IMAD.MOV.U32 R103, RZ, RZ, R127 ;  /* 0x000000ffff677224 */ /* 0x000fe200078e007f */
[----:B------:R-:W-:Y:S02]  /*9590*/  LOP3.LUT R16, R16, 0xffff, RZ, 0xc0, !PT ;  /* 0x0000ffff10107812 */ /* 0x000fe400078ec0ff */
[----:B------:R-:W-:Y:S01]  /*95a0*/  @!P5 HFMA2.BF16_V2 R106, -RZ.H0_H0, RZ.H0_H0, -R87.H0_H0 ;  /* 0x200000ffff6ad231 */ /* 0x000fe20000340957 */
[----:B------:R-:W-:Y:S02]  /*95b0*/  SHF.R.U32.HI R20, RZ, 0x18, R4 ;  /* 0x00000018ff147819 */ /* 0x000fe40000011604 */
[----:B------:R-:W-:Y:S02]  /*95c0*/  ISETP.LE.U32.AND P2, PT, R16, UR14, PT ;  /* 0x0000000e10007c0c */ /* 0x000fe4000bf43070 */
[----:B------:R-:W-:Y:S02]  /*95d0*/  LOP3.LUT R16, R21, 0xff, RZ, 0xc0, !PT ;  /* 0x000000ff15107812 */ /* 0x000fe400078ec0ff */
[----:B------:R-:W-:Y:S01]  /*95e0*/  @!P5 PRMT R87, R106, 0x5410, RZ ;  /* 0x000054106a57d816 */ /* 0x000fe200000000ff */
[----:B------:R-:W-:Y:S01]  /*95f0*/  IMAD.MOV.U32 R106, RZ, RZ, R121 ;  /* 0x000000ffff6a7224 */ /* 0x000fe200078e0079 */
[----:B------:R-:W-:-:S02]  /*9600*/  ISETP.LE.U32.AND P3, PT, R16, UR14, PT ;  /* 0x0000000e10007c0c */ /* 0x000fc4000bf63070 */
[----:B------:R-:W-:Y:S02]  /*9610*/  SHF.R.U32.HI R16, RZ, 0x18, R21 ;  /* 0x00000018ff107819 */ /* 0x000fe40000011615 */
[----:B------:R-:W-:Y:S02]  /*9620*/  ISETP.LE.U32.AND P5, PT, R18, UR14, PT ;  /* 0x0000000e12007c0c */ /* 0x000fe4000bfa3070 */
[----:B------:R-:W-:Y:S01]  /*9630*/  ISETP.LE.U32.AND P4, PT, R16, UR14, PT ;  /* 0x0000000e10007c0c */ /* 0x000fe2000bf83070 */
[----:B------:R-:W-:Y:S01]  /*9640*/  @!P2 HFMA2.BF16_V2 R107, -RZ.H0_H0, RZ.H0_H0, -R75.H0_H0 ;  /* 0x200000ffff6ba231 */ /* 0x000fe2000034094b */
[----:B------:R-:W-:Y:S02]  /*9650*/  LOP3.LUT R16, R40, 0xff, RZ, 0xc0, !PT ;  /* 0x000000ff28107812 */ /* 0x000fe400078ec0ff */
[C---:B------:R-:W-:Y:S02]  /*9660*/  LOP3.LUT R18, R4.reuse, 0xff, RZ, 0xc0, !PT ;  /* 0x000000ff04127812 */ /* 0x040fe400078ec0ff */
[----:B------:R-:W-:Y:S01]  /*9670*/  LOP3.LUT R40, R4, 0xffff, RZ, 0xc0, !PT ;  /* 0x0000ffff04287812 */ /* 0x000fe200078ec0ff */
[----:B------:R-:W-:Y:S01]  /*9680*/  @!P3 HFMA2.BF16_V2 R108, -RZ.H0_H0, RZ.H0_H0, -R73.H0_H0 ;  /* 0x200000ffff6cb231 */ /* 0x000fe20000340949 */
[----:B------:R-:W-:Y:S01]  /*9690*/  @!P2 PRMT R75, R107, 0x5410, RZ ;  /* 0x000054106b4ba816 */ /* 0x000fe200000000ff */
[----:B------:R-:W-:Y:S01]  /*96a0*/  IMAD.MOV.U32 R107, RZ, RZ, R122 ;  /* 0x000000ffff6b7224 */ /* 0x000fe200078e007a */
[----:B------:R-:W-:-:S02]  /*96b0*/  ISETP.LE.U32.AND P2, PT, R17, UR14, PT ;  /* 0x0000000e11007c0c */ /* 0x000fc4000bf43070 */
[----:B------:R-:W-:Y:S01]  /*96c0*/  @!P3 PRMT R73, R108, 0x5410, RZ ;  /* 0x000054106c49b816 */ /* 0x000fe200000000ff */
[----:B------:R-:W-:Y:S01]  /*96d0*/  IMAD.MOV.U32 R108, RZ, RZ, R124 ;  /* 0x000000ffff6c7224 */ /* 0x000fe200078e007c */
[----:B------:R-:W-:Y:S01]  /*96e0*/  ISETP.LE.U32.AND P3, PT, R16, UR14, PT ;  /* 0x0000000e10007c0c */ /* 0x000fe2000bf63070 */
[----:B------:R-:W-:Y:S01]  /*96f0*/  @!P4 HFMA2.BF16_V2 R109, -RZ.H0_H0, RZ.H0_H0, -R85.H0_H0 ;  /* 0x200000ffff6dc231 */ /* 0x000fe20000340955 */
[----:B------:R-:W-:Y:S01]  /*9700*/  LOP3.LUT R16, R39, 0xff, RZ, 0xc0, !PT ;  /* 0x000000ff27107812 */ /* 0x000fe200078ec0ff */
[----:B-1----:R-:W-:Y:S01]  /*9710*/  HMMA.16816.F32.BF16 R24, R12, R28, RZ ;  /* 0x0000001c0c18723c */ /* 0x002fe200000418ff */
[----:B------:R-:W-:Y:S01]  /*9720*/  SHF.R.U32.HI R39, RZ, 0x10, R4 ;  /* 0x00000010ff277819 */ /* 0x000fe20000011604 */
[----:B------:R-:W-:Y:S01]  /*9730*/  IMAD.WIDE.U32 R4, R43, -0x2daee0ad, RZ ;  /* 0xd2511f532b047825 */ /* 0x000fe200078e00ff */
[----:B------:R-:W-:Y:S02]  /*9740*/  PRMT R48, R16, 0x5410, R41 ;  /* 0x0000541010307816 */ /* 0x000fe40000000029 */
[----:B------:R-:W-:Y:S01]  /*9750*/  SHF.R.U32.HI R17, RZ, 0x8, R37 ;  /* 0x00000008ff117819 */ /* 0x000fe20000011625 */
[----:B------:R-:W-:Y:S01]  /*9760*/  IMAD.MOV.U32 R43, RZ, RZ, R120 ;  /* 0x000000ffff2b7224 */ /* 0x000fe200078e0078 */
[----:B------:R-:W-:Y:S01]  /*9770*/  LOP3.LUT R16, R5, UR23, R36, 0x96, !PT ;  /* 0x0000001705107c12 */ /* 0x000fe2000f8e9624 */
[----:B------:R-:W-:Y:S01]  /*9780*/  @!P2 HFMA2.BF16_V2 R130, -RZ.H0_H0, RZ.H0_H0, -R236.H0_H0 ;  /* 0x200000ffff82a231 */ /* 0x000fe200003409ec */
[C---:B------:R-:W-:Y:S01]  /*9790*/  LOP3.LUT R21, R4.reuse, 0xffff, RZ, 0xc0, !PT ;  /* 0x0000ffff04157812 */ /* 0x040fe200078ec0ff */
[----:B------:R-:W-:Y:S01]  /*97a0*/  @!P3 HFMA2.BF16_V2 R129, -RZ.H0_H0, RZ.H0_H0, -R239.H0_H0 ;  /* 0x200000ffff81b231 */ /* 0x000fe200003409ef */
[----:B------:R-:W-:-:S02]  /*97b0*/  LOP3.LUT R38, R4, 0xff, RZ, 0xc0, !PT ;  /* 0x000000ff04267812 */ /* 0x000fc400078ec0ff */
[--C-:B------:R-:W-:Y:S02]  /*97c0*/  SHF.R.U32.HI R37, RZ, 0x10, R4.reuse ;  /* 0x00000010ff257819 */ /* 0x100fe40000011604 */
[----:B------:R-:W-:Y:S02]  /*97d0*/  SHF.R.U32.HI R36, RZ, 0x18, R4 ;  /* 0x00000018ff247819 */ /* 0x000fe40000011604 */
[----:B------:R-:W-:Y:S02]  /*97e0*/  SHF.R.U32.HI R4, RZ, 0x8, R44 ;  /* 0x00000008ff047819 */ /* 0x000fe4000001162c */
[----:B------:R-:W-:Y:S02]  /*97f0*/  @!P4 PRMT R85, R109, 0x5410, RZ ;  /* 0x000054106d55c816 */ /* 0x000fe400000000ff */
[----:B------:R-:W-:Y:S02]  /*9800*/  LOP3.LUT R4, R4, 0xffff, RZ, 0xc0, !PT ;  /* 0x0000ffff04047812 */ /* 0x000fe400078ec0ff */
[----:B------:R-:W-:Y:S01]  /*9810*/  @!P3 PRMT R239, R129, 0x5410, RZ ;  /* 0x0000541081efb816 */ /* 0x000fe200000000ff */
[----:B------:R-:W-:Y:S01]  /*9820*/  HMMA.16816.F32.BF16 R120, R8, R32, R24 ;  /* 0x000000200878723c */ /* 0x000fe20000041818 */
[----:B------:R-:W-:-:S02]  /*9830*/  ISETP.LE.U32.AND P4, PT, R4, UR14, PT ;  /* 0x0000000e04007c0c */ /* 0x000fc4000bf83070 */
[----:B------:R-:W-:Y:S02]  /*9840*/  LOP3.LUT R4, R19, 0xff, RZ, 0xc0, !PT ;  /* 0x000000ff13047812 */ /* 0x000fe400078ec0ff */
[----:B------:R-:W-:Y:S01]  /*9850*/  LOP3.LUT R19, R22, 0xff, RZ, 0xc0, !PT ;  /* 0x000000ff16137812 */ /* 0x000fe200078ec0ff */
[----:B------:R-:W-:Y:S01]  /*9860*/  HMMA.16816.F32.BF16 R24, R12, R30, RZ ;  /* 0x0000001e0c18723c */ /* 0x000fe200000418ff */
[----:B------:R-:W-:Y:S01]  /*9870*/  ISETP.LE.U32.AND P6, PT, R4, UR14, PT ;  /* 0x0000000e04007c0c */ /* 0x000fe2000bfc3070 */
[----:B------:R-:W-:Y:S01]  /*9880*/  LDSM.16.MT88.4 R28, [R185+0x16800] ;  /* 0x01680000b91c783b */ /* 0x000fe20000004200 */
[----:B------:R-:W-:Y:S02]  /*9890*/  SHF.R.U32.HI R4, RZ, 0x8, R23 ;  /* 0x00000008ff047819 */ /* 0x000fe40000011617 */
[----:B------:R-:W-:Y:S02]  /*98a0*/  PRMT R49, R42, 0x5410, R17 ;  /* 0x000054102a317816 */ /* 0x000fe40000000011 */
[----:B------:R-:W-:Y:S01]  /*98b0*/  LOP3.LUT R4, R4, 0xffff, RZ, 0xc0, !PT ;  /* 0x0000ffff04047812 */ /* 0x000fe200078ec0ff */
[----:B------:R-:W-:Y:S01]  /*98c0*/  @!P4 HFMA2.BF16_V2 R111, -RZ.H0_H0, RZ.H0_H0, -R86.H0_H0 ;  /* 0x200000ffff6fc231 */ /* 0x000fe20000340956 */
[----:B------:R-:W-:-:S02]  /*98d0*/  SHF.R.U32.HI R17, RZ, 0x18, R22 ;  /* 0x00000018ff117819 */ /* 0x000fc40000011616 */
[----:B------:R-:W-:Y:S02]  /*98e0*/  ISETP.LE.U32.AND P3, PT, R4, UR14, PT ;  /* 0x0000000e04007c0c */ /* 0x000fe4000bf63070 */
[----:B------:R-:W-:Y:S02]  /*98f0*/  LOP3.LUT R4, R22, 0xffff, RZ, 0xc0, !PT ;  /* 0x0000ffff16047812 */ /* 0x000fe400078ec0ff */
[----:B------:R-:W-:Y:S02]  /*9900*/  @!P4 PRMT R86, R111, 0x5410, RZ ;  /* 0x000054106f56c816 */ /* 0x000fe400000000ff */
[----:B------:R-:W-:Y:S02]  /*9910*/  SHF.R.U32.HI R5, RZ, 0x8, R4 ;  /* 0x00000008ff057819 */ /* 0x000fe40000011604 */
[----:B------:R-:W-:Y:S02]  /*9920*/  ISETP.LE.U32.AND P4, PT, R18, UR14, PT ;  /* 0x0000000e12007c0c */ /* 0x000fe4000bf83070 */
[----:B------:R-:W-:-:S02]  /*9930*/  PRMT R41, R19, 0x5410, R5 ;  /* 0x0000541013297816 */ /* 0x000fc40000000005 */
[----:B------:R-:W-:Y:S01]  /*9940*/  SHF.R.U32.HI R18, RZ, 0x10, R22 ;  /* 0x00000010ff127819 */ /* 0x000fe20000011616 */
[----:B------:R-:W-:Y:S01]  /*9950*/  HMMA.16816.F32.BF16 R124, R8, R34, R24 ;  /* 0x00000022087c723c */ /* 0x000fe20000041818 */
[----:B------:R-:W1:Y:S01]  /*9960*/  LDSM.16.MT88.4 R24, [R185+0x16000] ;  /* 0x01600000b918783b */ /* 0x000e620000004200 */
[----:B------:R-:W-:Y:S01]  /*9970*/  ISETP.LE.U32.AND P1, PT, R20, UR14, PT ;  /* 0x0000000e14007c0c */ /* 0x000fe2000bf23070 */
[----:B------:R-:W-:Y:S01]  /*9980*/  @!P3 HFMA2.BF16_V2 R131, -RZ.H0_H0, RZ.H0_H0, -R218.H0_H0 ;  /* 0x200000ffff83b231 */ /* 0x000fe200003409da */
[----:B------:R-:W-:Y:S02]  /*9990*/  SHF.R.U32.HI R5, RZ, 0x8, R21 ;  /* 0x00000008ff057819 */ /* 0x000fe40000011615 */
[----:B------:R-:W-:Y:S02]  /*99a0*/  LOP3.LUT R4, R18, 0xff, RZ, 0xc0, !PT ;  /* 0x000000ff12047812 */ /* 0x000fe400078ec0ff */
[----:B------:R-:W-:Y:S02]  /*99b0*/  @!P3 PRMT R218, R131, 0x5410, RZ ;  /* 0x0000541083dab816 */ /* 0x000fe400000000ff */
[----:B------:R-:W-:-:S02]  /*99c0*/  PRMT R42, R4, 0x5410, R17 ;  /* 0x00005410042a7816 */ /* 0x000fc40000000011 */
[----:B------:R-:W-:Y:S02]  /*99d0*/  LOP3.LUT R4, R37, 0xff, RZ, 0xc0, !PT ;  /* 0x000000ff25047812 */ /* 0x000fe400078ec0ff */
[----:B------:R-:W-:Y:S02]  /*99e0*/  PRMT R38, R38, 0x5410, R5 ;  /* 0x0000541026267816 */ /* 0x000fe40000000005 */
[----:B------:R-:W-:Y:S02]  /*99f0*/  PRMT R36, R4, 0x5410, R36 ;  /* 0x0000541004247816 */ /* 0x000fe40000000024 */
[----:B------:R-:W-:Y:S02]  /*9a00*/  SHF.R.U32.HI R4, RZ, 0x8, R40 ;  /* 0x00000008ff047819 */ /* 0x000fe40000011628 */
[----:B------:R-:W-:Y:S02]  /*9a10*/  LOP3.LUT R17, R39, 0xff, RZ, 0xc0, !PT ;  /* 0x000000ff27117812 */ /* 0x000fe400078ec0ff */
[----:B------:R-:W-:-:S02]  /*9a20*/  LOP3.LUT R4, R4, 0xffff, RZ, 0xc0, !PT ;  /* 0x0000ffff04047812 */ /* 0x000fc400078ec0ff */
[----:B------:R-:W-:Y:S02]  /*9a30*/  @!P2 PRMT R236, R130, 0x5410, RZ ;  /* 0x0000541082eca816 */ /* 0x000fe400000000ff */
[----:B------:R-:W-:Y:S02]  /*9a40*/  ISETP.LE.U32.AND P3, PT, R4, UR14, PT ;  /* 0x0000000e04007c0c */ /* 0x000fe4000bf63070 */
[----:B------:R-:W-:Y:S02]  /*9a50*/  LOP3.LUT R4, R16, 0xffff, RZ, 0xc0, !PT ;  /* 0x0000ffff10047812 */ /* 0x000fe400078ec0ff */
[----:B------:R-:W-:Y:S01]  /*9a60*/  ISETP.LE.U32.AND P2, PT, R17, UR14, PT ;  /* 0x0000000e11007c0c */ /* 0x000fe2000bf43070 */
[--C-:B------:R-:W-:Y:S01]  /*9a70*/  FFMA.FTZ R17, R133, UR8, -R7.reuse ;  /* 0x0000000885117c23 */ /* 0x100fe20008010807 */
[----:B------:R-:W-:Y:S01]  /*9a80*/  SHF.R.U32.HI R5, RZ, 0x8, R4 ;  /* 0x00000008ff057819 */ /* 0x000fe20000011604 */
[----:B------:R-:W-:Y:S01]  /*9a90*/  FFMA.FTZ R7, R132, UR8, -R7 ;  /* 0x0000000884077c23 */ /* 0x000fe20008010807 */
[----:B------:R-:W-:Y:S01]  /*9aa0*/  LOP3.LUT R4, R16, 0xff, RZ, 0xc0, !PT ;  /* 0x000000ff10047812 */ /* 0x000fe200078ec0ff */
[----:B------:R2:W-:Y:S03]  /*9ab0*/  MUFU.EX2 R94, R17 ;  /* 0x00000011005e7308 */ /* 0x0005e60000000800 */
[----:B------:R-:W-:-:S02]  /*9ac0*/  PRMT R34, R4, 0x5410, R5 ;  /* 0x0000541004227816 */ /* 0x000fc40000000005 */
[--C-:B------:R-:W-:Y:S01]  /*9ad0*/  SHF.R.U32.HI R4, RZ, 0x10, R16.reuse ;  /* 0x00000010ff047819 */ /* 0x100fe20000011610 */
[----:B-1----:R-:W-:Y:S01]  /*9ae0*/  HMMA.16816.F32.BF16 R20, R12, R24, RZ ;  /* 0x000000180c14723c */ /* 0x002fe200000418ff */
[----:B------:R-:W-:Y:S01]  /*9af0*/  SHF.R.U32.HI R5, RZ, 0x18, R16 ;  /* 0x00000018ff057819 */ /* 0x000fe20000011610 */
[----:B------:R-:W-:Y:S01]  /*9b00*/  FADD.FTZ R16, R106, R43 ;  /* 0x0000002b6a107221 */ /* 0x000fe20000010000 */
[----:B------:R-:W-:Y:S01]  /*9b10*/  LOP3.LUT R4, R4, 0xff, RZ, 0xc0, !PT ;  /* 0x000000ff04047812 */ /* 0x000fe200078ec0ff */
[----:B------:R-:W-:Y:S02]  /*9b20*/  IMAD.MOV.U32 R106, RZ, RZ, R108 ;  /* 0x000000ffff6a7224 */ /* 0x000fe400078e006c */
[----:B------:R-:W-:Y:S01]  /*9b30*/  IMAD.MOV.U32 R108, RZ, RZ, R101 ;  /* 0x000000ffff6c7224 */ /* 0x000fe200078e0065 */
[----:B------:R-:W-:Y:S01]  /*9b40*/  PRMT R32, R4, 0x5410, R5 ;  /* 0x0000541004207816 */ /* 0x000fe20000000005 */
[----:B------:R-:W-:Y:S02]  /*9b50*/  IMAD.MOV.U32 R101, RZ, RZ, R99 ;  /* 0x000000ffff657224 */ /* 0x000fe400078e0063 */
[----:B------:R-:W-:-:S02]  /*9b60*/  IMAD.MOV.U32 R99, RZ, RZ, R93 ;  /* 0x000000ffff637224 */ /* 0x000fc400078e005d */
[----:B--2---:R-:W-:-:S12]  /*9b70*/  FADD.FTZ R17, R107, R252 ;  /* 0x000000fc6b117221 */ /* 0x004fd80000010000 */
[----:B------:R-:W-:Y:S01]  /*9b80*/  HMMA.16816.F32.BF16 R192, R8, R28, R20 ;  /* 0x0000001c08c0723c */ /* 0x000fe20000041814 */
[----:B------:R1:W2:Y:S01]  /*9b90*/  MUFU.EX2 R93, R7 ;  /* 0x00000007005d7308 */ /* 0x0002a20000000800 */
[----:B------:R-:W-:Y:S01]  /*9ba0*/  FADD.FTZ R5, R106, R16 ;  /* 0x000000106a057221 */ /* 0x000fe20000010000 */
[----:B------:R-:W-:Y:S02]  /*9bb0*/  IMAD.MOV.U32 R107, RZ, RZ, R103 ;  /* 0x000000ffff6b7224 */ /* 0x000fe400078e0067 */
[----:B------:R-:W-:Y:S01]  /*9bc0*/  FFMA.FTZ R4, R134, UR8, -R0 ;  /* 0x0000000886047c23 */ /* 0x000fe20008010800 */
[----:B------:R-:W-:Y:S01]  /*9bd0*/  IMAD.MOV.U32 R103, RZ, RZ, R102 ;  /* 0x000000ffff677224 */ /* 0x000fe200078e0066 */
[----:B------:R-:W-:Y:S01]  /*9be0*/  HMMA.16816.F32.BF16 R20, R12, R26, RZ ;  /* 0x0000001a0c14723c */ /* 0x000fe200000418ff */
[----:B------:R-:W-:Y:S01]  /*9bf0*/  LDSM.16.MT88.4 R24, [R186+0x16800] ;  /* 0x01680000ba18783b */ /* 0x000fe20000004200 */
[----:B-1----:R-:W-:Y:S01]  /*9c00*/  FADD.FTZ R7, R243, R17 ;  /* 0x00000011f3077221 */ /* 0x002fe20000010000 */
[----:B------:R-:W-:-:S02]  /*9c10*/  IMAD.MOV.U32 R106, RZ, RZ, R107 ;  /* 0x000000ffff6a7224 */ /* 0x000fc400078e006b */
[----:B------:R-:W-:Y:S01]  /*9c20*/  FFMA.FTZ R0, R135, UR8, -R0 ;  /* 0x0000000887007c23 */ /* 0x000fe20008010800 */
[----:B------:R-:W-:Y:S02]  /*9c30*/  @!P6 HFMA2.BF16_V2 R132, -RZ.H0_H0, RZ.H0_H0, -R196.H0_H0 ;  /* 0x200000ffff84e231 */ /* 0x000fe400003409c4 */
[----:B------:R-:W-:-:S15]  /*9c40*/  IMAD.MOV.U32 R102, RZ, RZ, R100 ;  /* 0x000000ffff667224 */ /* 0x000fde00078e0064 */
[----:B------:R-:W-:-:S01]  /*9c50*/  NOP ;  /* 0x0000000000007918 */ /* 0x000fc20000000000 */
[----:B------:R-:W-:Y:S01]  /*9c60*/  HMMA.16816.F32.BF16 R180, R8, R30, R20 ;  /* 0x0000001e08b4723c */ /* 0x000fe20000041814 */
[----:B------:R-:W1:Y:S01]  /*9c70*/  LDSM.16.MT88.4 R20, [R186+0x16000] ;  /* 0x01600000ba14783b */ /* 0x000e620000004200 */
[----:B------:R-:W-:Y:S02]  /*9c80*/  IMAD.MOV.U32 R107, RZ, RZ, R108 ;  /* 0x000000ffff6b7224 */ /* 0x000fe400078e006c */
[----:B------:R-:W-:Y:S02]  /*9c90*/  IMAD.MOV.U32 R108, RZ, RZ, R101 ;  /* 0x000000ffff6c7224 */ /* 0x000fe400078e0065 */
[----:B------:R-:W-:Y:S02]  /*9ca0*/  IMAD.MOV.U32 R101, RZ, RZ, R92 ;  /* 0x000000ffff657224 */ /* 0x000fe400078e005c */
[----:B------:R3:W-:Y:S01]  /*9cb0*/  MUFU.EX2 R92, R4 ;  /* 0x00000004005c7308 */ /* 0x0007e20000000800 */
[----:B------:R-:W-:Y:S01]  /*9cc0*/  FADD.FTZ R5, R106, R5 ;  /* 0x000000056a057221 */ /* 0x000fe20000010000 */
[----:B------:R-:W-:-:S02]  /*9cd0*/  @!P5 HFMA2.BF16_V2 R133, -RZ.H0_H0, RZ.H0_H0, -R191.H0_H0 ;  /* 0x200000ffff85d231 */ /* 0x000fc400003409bf */
[----:B------:R-:W-:Y:S02]  /*9ce0*/  IMAD.MOV.U32 R100, RZ, RZ, R74 ;  /* 0x000000ffff647224 */ /* 0x000fe400078e004a */
[----:B------:R-:W-:Y:S02]  /*9cf0*/  IMAD.MOV.U32 R74, RZ, RZ, R46 ;  /* 0x000000ffff4a7224 */ /* 0x000fe400078e002e */
[----:B------:R2:W4:Y:S01]  /*9d00*/  MUFU.EX2 R252, R0 ;  /* 0x0000000000fc7308 */ /* 0x0005220000000800 */
[----:B-1----:R-:W-:Y:S01]  /*9d10*/  HMMA.16816.F32.BF16 R16, R12, R20, RZ ;  /* 0x000000140c10723c */ /* 0x002fe200000418ff */
[----:B---3--:R-:W-:Y:S01]  /*9d20*/  FADD.FTZ R4, R242, R7 ;  /* 0x00000007f2047221 */ /* 0x008fe20000010000 */
[----:B--2---:R-:W-:Y:S01]  /*9d30*/  F2FP.BF16.F32.PACK_AB R0, R93, R94 ;  /* 0x0000005e5d00723e */ /* 0x004fe200000010ff */
[----:B------:R-:W-:Y:S01]  /*9d40*/  FADD.FTZ R5, R107, R5 ;  /* 0x000000056b057221 */ /* 0x000fe20000010000 */
[----:B------:R-:W-:Y:S02]  /*9d50*/  IMAD.MOV.U32 R46, RZ, RZ, R47 ;  /* 0x000000ffff2e7224 */ /* 0x000fe400078e002f */
[----:B------:R-:W-:Y:S01]  /*9d60*/  FADD.FTZ R4, R108, R4 ;  /* 0x000000046c047221 */ /* 0x000fe20000010000 */
[C---:B------:R-:W-:Y:S01]  /*9d70*/  PRMT R134, R0.reuse, 0x7632, R134 ;  /* 0x0000763200867816 */ /* 0x040fe20000000086 */
[----:B------:R-:W-:Y:S01]  /*9d80*/  IMAD.MOV.U32 R47, RZ, RZ, R68 ;  /* 0x000000ffff2f7224 */ /* 0x000fe200078e0044 */
[----:B------:R-:W-:Y:S01]  /*9d90*/  PRMT R135, R0, 0x7610, R135 ;  /* 0x0000761000877816 */ /* 0x000fe20000000087 */
[----:B------:R-:W-:-:S02]  /*9da0*/  IMAD.MOV.U32 R68, RZ, RZ, R69 ;  /* 0x000000ffff447224 */ /* 0x000fc400078e0045 */
[----:B------:R-:W-:-:S12]  /*9db0*/  @!P3 HFMA2.BF16_V2 R137, -RZ.H0_H0, RZ.H0_H0, -R134.H0_H0 ;  /* 0x200000ffff89b231 */ /* 0x000fd80000340986 */
[----:B------:R-:W-:Y:S01]  /*9dc0*/  HMMA.16816.F32.BF16 R108, R8, R24, R16 ;  /* 0x00000018086c723c */ /* 0x000fe20000041810 */
[----:B------:R-:W-:Y:S01]  /*9dd0*/  PRMT R35, R135, 0x5410, R134 ;  /* 0x0000541087237816 */ /* 0x000fe20000000086 */
[----:B------:R-:W-:-:S04]  /*9de0*/  IMAD.MOV.U32 R69, RZ, RZ, R76 ;  /* 0x000000ffff457224 */ /* 0x000fc800078e004c */
[----:B------:R-:W-:Y:S01]  /*9df0*/  HMMA.16816.F32.BF16 R16, R12, R22, RZ ;  /* 0x000000160c10723c */ /* 0x000fe200000418ff */
[----:B------:R-:W1:Y:S01]  /*9e00*/  LDSM.16.MT88.4 R20, [R188+0x16000] ;  /* 0x01600000bc14783b */ /* 0x000e620000004200 */
[----:B----4-:R-:W-:Y:S02]  /*9e10*/  F2FP.BF16.F32.PACK_AB R0, R252, R92 ;  /* 0x0000005cfc00723e */ /* 0x010fe400000010ff */
[----:B------:R-:W-:Y:S02]  /*9e20*/  @!P6 PRMT R196, R132, 0x5410, RZ ;  /* 0x0000541084c4e816 */ /* 0x000fe400000000ff */
[----:B------:R-:W-:Y:S01]  /*9e30*/  @!P5 PRMT R191, R133, 0x5410, RZ ;  /* 0x0000541085bfd816 */ /* 0x000fe200000000ff */
[----:B------:R-:W-:Y:S01]  /*9e40*/  USHF.L.U32 UR22, UR22, 0x3, URZ ;  /* 0x0000000316167899 */ /* 0x000fe2000800063f */
[----:B------:R-:W-:Y:S02]  /*9e50*/  @!P3 PRMT R134, R137, 0x5410, RZ ;  /* 0x000054108986b816 */ /* 0x000fe400000000ff */
[----:B------:R-:W-:Y:S01]  /*9e60*/  HSET2.LE.AND R7, R48, R6, PT ;  /* 0x0000000630077233 */ /* 0x000fe20003803000 */
[----:B------:R-:W-:Y:S01]  /*9e70*/  @!P4 HFMA2.BF16_V2 R136, -RZ.H0_H0, RZ.H0_H0, -R135.H0_H0 ;  /* 0x200000ffff88c231 */ /* 0x000fe20000340987 */
[----:B------:R-:W-:Y:S01]  /*9e80*/  LEA R28, P3, R104, UR6, 0x1 ;  /* 0x00000006681c7c11 */ /* 0x000fe2000f8608ff */
[----:B------:R-:W-:Y:S01]  /*9e90*/  IMAD.MOV.U32 R106, RZ, RZ, R203 ;  /* 0x000000ffff6a7224 */ /* 0x000fe200078e00cb */
[C---:B------:R-:W-:Y:S01]  /*9ea0*/  PRMT R133, R0.reuse, 0x7610, R133 ;  /* 0x0000761000857816 */ /* 0x040fe20000000085 */
[----:B------:R-:W-:Y:S01]  /*9eb0*/  IMAD.MOV.U32 R107, RZ, RZ, R202 ;  /* 0x000000ffff6b7224 */ /* 0x000fe200078e00ca */
[----:B------:R-:W-:Y:S01]  /*9ec0*/  PRMT R132, R0, 0x7632, R132 ;  /* 0x0000763200847816 */ /* 0x000fe20000000084 */
[----:B------:R-:W-:Y:S01]  /*9ed0*/  FADD.FTZ R0, R103, R5 ;  /* 0x0000000567007221 */ /* 0x000fe20000010000 */
[----:B------:R-:W-:Y:S01]  /*9ee0*/  LEA.HI.X R29, R104, UR7, R105, 0x1, P3 ;  /* 0x00000007681d7c11 */ /* 0x000fe200098f0c69 */
[----:B------:R-:W-:Y:S01]  /*9ef0*/  FADD.FTZ R5, R102, R4 ;  /* 0x0000000466057221 */ /* 0x000fe20000010000 */
        /* <DEDUP_REMOVED lines=16> */
[----:B------:R-:W-:Y:S01]  /*a000*/  HMMA.16816.F32.BF16 R80, R8, R26, R16 ;  /* 0x0000001a0850723c */ /* 0x000fe20000041810 */
[----:B------:R-:W2:Y:S01]  /*a010*/  LDSM.16.MT88.4 R24, [R188+0x16800] ;  /* 0x01680000bc18783b */ /* 0x000ea20000004200 */
[----:B------:R-:W-:Y:S02]  /*a020*/  IMAD.MOV.U32 R76, RZ, RZ, R77 ;  /* 0x000000ffff4c7224 */ /* 0x000fe400078e004d */
[----:B------:R-:W-:-:S02]  /*a030*/  FADD.FTZ R4, R105, R0 ;  /* 0x0000000069047221 */ /* 0x000fc40000010000 */
[----:B-1----:R-:W-:Y:S01]  /*a040*/  HMMA.16816.F32.BF16 R16, R12, R20, RZ ;  /* 0x000000140c10723c */ /* 0x002fe200000418ff */
[----:B------:R-:W-:Y:S02]  /*a050*/  IMAD.U32 R0, RZ, RZ, UR22 ;  /* 0x00000016ff007e24 */ /* 0x000fe4000f8e00ff */
[----:B------:R-:W-:Y:S01]  /*a060*/  FADD.FTZ R242, R104, R4 ;  /* 0x0000000468f27221 */ /* 0x000fe20000010000 */
[----:B------:R-:W-:Y:S02]  /*a070*/  IMAD.MOV.U32 R104, RZ, RZ, R102 ;  /* 0x000000ffff687224 */ /* 0x000fe400078e0066 */
[----:B------:R-:W-:Y:S01]  /*a080*/  IMAD.WIDE R30, R0, 0x2, R28 ;  /* 0x00000002001e7825 */ /* 0x000fe200078e021c */
[----:B------:R-:W-:Y:S03]  /*a090*/  STG.E.U16 desc[UR32][R28.64], R73 ;  /* 0x000000491c007986 */ /* 0x000fe6000c101520 */
[----:B------:R-:W-:-:S02]  /*a0a0*/  IMAD.MOV.U32 R102, RZ, RZ, R84 ;  /* 0x000000ffff667224 */ /* 0x000fc400078e0054 */
[----:B------:R-:W-:Y:S01]  /*a0b0*/  IMAD.MOV.U32 R84, RZ, RZ, R74 ;  /* 0x000000ffff547224 */ /* 0x000fe200078e004a */
[----:B------:R-:W-:Y:S01]  /*a0c0*/  STG.E.U16 desc[UR32][R28.64+0x2], R75 ;  /* 0x0000024b1c007986 */ /* 0x000fe2000c101520 */
[----:B------:R-:W-:Y:S01]  /*a0d0*/  FADD.FTZ R5, R205, R5 ;  /* 0x00000005cd057221 */ /* 0x000fe20000010000 */
[----:B------:R-:W-:Y:S01]  /*a0e0*/  LOP3.LUT R7, R7, R52, RZ, 0xc0, !PT ;  /* 0x0000003407077212 */ /* 0x000fe200078ec0ff */
[----:B------:R-:W-:Y:S01]  /*a0f0*/  IMAD.MOV.U32 R43, RZ, RZ, R84 ;  /* 0x000000ffff2b7224 */ /* 0x000fe200078e0054 */
[----:B------:R1:W-:Y:S01]  /*a100*/  STG.E.U16 desc[UR32][R30.64], R87 ;  /* 0x000000571e007986 */ /* 0x0003e2000c101520 */
[----:B------:R-:W-:Y:S01]  /*a110*/  IMAD.MOV.U32 R84, RZ, RZ, R58 ;  /* 0x000000ffff547224 */ /* 0x000fe200078e003a */
[----:B------:R-:W-:Y:S01]  /*a120*/  PRMT R33, R133, 0x5410, R132 ;  /* 0x0000541085217816 */ /* 0x000fe20000000084 */
[----:B------:R-:W-:Y:S01]  /*a130*/  @!P2 HFMA2.BF16_V2 R139, -RZ.H0_H0, RZ.H0_H0, -R133.H0_H0 ;  /* 0x200000ffff8ba231 */ /* 0x000fe20000340985 */
[----:B------:R3:W-:Y:S01]  /*a140*/  STG.E.U16 desc[UR32][R30.64+0x2], R85 ;  /* 0x000002551e007986 */ /* 0x0007e2000c101520 */
[----:B------:R-:W-:Y:S01]  /*a150*/  @!P1 HFMA2.BF16_V2 R138, -RZ.H0_H0, RZ.H0_H0, -R132.H0_H0 ;  /* 0x200000ffff8a9231 */ /* 0x000fe20000340984 */
[----:B------:R-:W-:Y:S01]  /*a160*/  @!P4 PRMT R135, R136, 0x5410, RZ ;  /* 0x000054108887c816 */ /* 0x000fe200000000ff */
[----:B------:R-:W-:Y:S01]  /*a170*/  IMAD.MOV.U32 R137, RZ, RZ, R200 ;  /* 0x000000ffff897224 */ /* 0x000fe200078e00c8 */
[----:B------:R4:W-:Y:S01]  /*a180*/  STG.E.U16 desc[UR32][R28.64+0x12], R86 ;  /* 0x000012561c007986 */ /* 0x0009e2000c101520 */
[----:B------:R-:W-:-:S02]  /*a190*/  IMAD.MOV.U32 R77, RZ, RZ, R66 ;  /* 0x000000ffff4d7224 */ /* 0x000fc400078e0042 */
[----:B-1----:R-:W-:Y:S02]  /*a1a0*/  IMAD.MOV.U32 R87, RZ, RZ, R57 ;  /* 0x000000ffff577224 */ /* 0x002fe400078e0039 */
[----:B---3--:R-:W-:Y:S01]  /*a1b0*/  IMAD.MOV.U32 R85, RZ, RZ, R59 ;  /* 0x000000ffff557224 */ /* 0x008fe200078e003b */
[----:B------:R-:W-:Y:S01]  /*a1c0*/  HSET2.LE.AND R0, R41, R6, PT ;  /* 0x0000000629007233 */ /* 0x000fe20003803000 */
[----:B----4-:R-:W-:Y:S02]  /*a1d0*/  IMAD.MOV.U32 R86, RZ, RZ, R56 ;  /* 0x000000ffff567224 */ /* 0x010fe400078e0038 */
[----:B--2---:R-:W-:Y:S01]  /*a1e0*/  HMMA.16816.F32.BF16 R56, R8, R24, R16 ;  /* 0x000000180838723c */ /* 0x004fe20000041810 */
[----:B------:R-:W-:Y:S01]  /*a1f0*/  FADD.FTZ R243, R104, R5 ;  /* 0x0000000568f37221 */ /* 0x000fe20000010000 */
[----:B------:R-:W-:Y:S02]  /*a200*/  IMAD.MOV.U32 R74, RZ, RZ, R204 ;  /* 0x000000ffff4a7224 */ /* 0x000fe400078e00cc */
[----:B------:R-:W-:-:S02]  /*a210*/  IMAD.MOV.U32 R40, RZ, RZ, R43 ;  /* 0x000000ffff287224 */ /* 0x000fc400078e002b */
[----:B------:R-:W-:Y:S01]  /*a220*/  HMMA.16816.F32.BF16 R16, R12, R22, RZ ;  /* 0x000000160c10723c */ /* 0x000fe200000418ff */
[----:B------:R-:W1:Y:S01]  /*a230*/  LDSM.16.MT88.4 R20, [R187+0x16000] ;  /* 0x01600000bb14783b */ /* 0x000e620000004200 */
[----:B------:R-:W-:Y:S01]  /*a240*/  LOP3.LUT R4, R0, R45, RZ, 0xc0, !PT ;  /* 0x0000002d00047212 */ /* 0x000fe200078ec0ff */
[----:B------:R-:W-:Y:S01]  /*a250*/  IMAD.MOV.U32 R41, RZ, RZ, R46 ;  /* 0x000000ffff297224 */ /* 0x000fe200078e002e */
[----:B------:R-:W-:Y:S01]  /*a260*/  HSET2.LE.AND R0, R42, R6, PT ;  /* 0x000000062a007233 */ /* 0x000fe20003803000 */
[----:B------:R-:W-:Y:S02]  /*a270*/  IMAD.MOV.U32 R42, RZ, RZ, R47 ;  /* 0x000000ffff2a7224 */ /* 0x000fe400078e002f */
[----:B------:R-:W-:Y:S02]  /*a280*/  IMAD.MOV.U32 R105, RZ, RZ, R72 ;  /* 0x000000ffff697224 */ /* 0x000fe400078e0048 */
[----:B------:R-:W-:Y:S02]  /*a290*/  IMAD.MOV.U32 R73, RZ, RZ, R190 ;  /* 0x000000ffff497224 */ /* 0x000fe400078e00be */
[----:B------:R-:W-:Y:S01]  /*a2a0*/  IMAD.MOV.U32 R75, RZ, RZ, R184 ;  /* 0x000000ffff4b7224 */ /* 0x000fe200078e00b8 */
[----:B------:R-:W-:Y:S01]  /*a2b0*/  @!P2 PRMT R133, R139, 0x5410, RZ ;  /* 0x000054108b85a816 */ /* 0x000fe200000000ff */
[----:B------:R-:W-:Y:S01]  /*a2c0*/  IMAD.MOV.U32 R136, RZ, RZ, R201 ;  /* 0x000000ffff887224 */ /* 0x000fe200078e00c9 */
[----:B------:R-:W-:Y:S01]  /*a2d0*/  @!P1 PRMT R132, R138, 0x5410, RZ ;  /* 0x000054108a849816 */ /* 0x000fe200000000ff */
[----:B------:R-:W-:-:S09]  /*a2e0*/  IMAD.MOV.U32 R66, RZ, RZ, R206 ;  /* 0x000000ffff427224 */ /* 0x000fd200078e00ce */
[----:B------:R-:W-:Y:S01]  /*a2f0*/  HMMA.16816.F32.BF16 R44, R8, R26, R16 ;  /* 0x0000001a082c723c */ /* 0x000fe20000041810 */
[----:B------:R-:W-:Y:S01]  /*a300*/  LOP3.LUT R5, R0, R54, RZ, 0xc0, !PT ;  /* 0x0000003600057212 */ /* 0x000fe200078ec0ff */
[----:B------:R-:W-:Y:S01]  /*a310*/  IMAD.MOV.U32 R104, RZ, RZ, R74 ;  /* 0x000000ffff687224 */ /* 0x000fe200078e004a */
[----:B------:R-:W-:Y:S01]  /*a320*/  STG.E.U16 desc[UR32][R28.64+0x10], R88 ;  /* 0x000010581c007986 */ /* 0x000fe2000c101520 */
[----:B------:R-:W-:Y:S02]  /*a330*/  IMAD.MOV.U32 R43, RZ, RZ, R55 ;  /* 0x000000ffff2b7224 */ /* 0x000fe400078e0037 */
[----:B------:R-:W-:Y:S01]  /*a340*/  IMAD.MOV.U32 R72, RZ, RZ, R197 ;  /* 0x000000ffff487224 */ /* 0x000fe200078e00c5 */
[----:B------:R2:W5:Y:S01]  /*a350*/  LDL.LU R206, [R1+0x138] ;  /* 0x0001380001ce7983 */ /* 0x0005620000300800 */
[----:B-1----:R-:W-:Y:S01]  /*a360*/  HMMA.16816.F32.BF16 R24, R12, R20, RZ ;  /* 0x000000140c18723c */ /* 0x002fe200000418ff */
[--C-:B------:R-:W-:Y:S02]  /*a370*/  HSET2.LE.AND R0, R49, R6.reuse, PT ;  /* 0x0000000631007233 */ /* 0x100fe40003803000 */
[----:B------:R-:W-:-:S02]  /*a380*/  HSET2.LE.AND R18, R38, R6, PT ;  /* 0x0000000626127233 */ /* 0x000fc40003803000 */
[--C-:B------:R-:W-:Y:S01]  /*a390*/  HSET2.LE.AND R19, R36, R6.reuse, PT ;  /* 0x0000000624137233 */ /* 0x100fe20003803000 */
[----:B------:R-:W-:Y:S01]  /*a3a0*/  HMMA.16816.F32.BF16 R20, R12, R22, RZ ;  /* 0x000000160c14723c */ /* 0x000fe200000418ff */
[----:B------:R-:W1:Y:S01]  /*a3b0*/  LDSM.16.MT88.4 R12, [R187+0x16800] ;  /* 0x01680000bb0c783b */ /* 0x000e620000004200 */
[--C-:B------:R-:W-:Y:S02]  /*a3c0*/  HSET2.LE.AND R17, R34, R6.reuse, PT ;  /* 0x0000000622117233 */ /* 0x100fe40003803000 */
[----:B------:R-:W-:Y:S01]  /*a3d0*/  HSET2.LE.AND R16, R32, R6, PT ;  /* 0x0000000620107233 */ /* 0x000fe20003803000 */
[----:B------:R-:W-:Y:S01]  /*a3e0*/  IMAD.MOV.U32 R74, RZ, RZ, R189 ;  /* 0x000000ffff4a7224 */ /* 0x000fe200078e00bd */
[----:B------:R-:W-:Y:S01]  /*a3f0*/  LOP3.LUT R6, R0, R53, RZ, 0xc0, !PT ;  /* 0x0000003500067212 */ /* 0x000fe200078ec0ff */
[----:B------:R-:W-:Y:S01]  /*a400*/  IMAD.MOV.U32 R138, RZ, RZ, R199 ;  /* 0x000000ffff8a7224 */ /* 0x000fe200078e00c7 */
[----:B------:R2:W5:Y:S10]  /*a410*/  LDL.LU R205, [R1+0x134] ;  /* 0x0001340001cd7983 */ /* 0x0005740000300800 */
[C---:B-1----:R-:W-:Y:S06]  /*a420*/  HMMA.16816.F32.BF16 R24, R8.reuse, R12, R24 ;  /* 0x0000000c0818723c */ /* 0x042fec0000041818 */
[----:B------:R-:W-:Y:S01]  /*a430*/  HMMA.16816.F32.BF16 R20, R8, R14, R20 ;  /* 0x0000000e0814723c */ /* 0x000fe20000041814 */
[----:B------:R-:W1:Y:S01]  /*a440*/  LDSM.16.MT88.4 R8, [R185+0x11000] ;  /* 0x01100000b908783b */ /* 0x000e620000004200 */
[----:B------:R-:W-:-:S02]  /*a450*/  LOP3.LUT R128, R17, R51, RZ, 0xc0, !PT ;  /* 0x0000003311807212 */ /* 0x000fc400078ec0ff */
[----:B------:R-:W-:Y:S01]  /*a460*/  LOP3.LUT R129, R16, R50, RZ, 0xc0, !PT ;  /* 0x0000003210817212 */ /* 0x000fe200078ec0ff */
[----:B------:R-:W3:Y:S01]  /*a470*/  LDSM.16.MT88.4 R12, [R186+0x11000] ;  /* 0x01100000ba0c783b */ /* 0x000ee20000004200 */
[----:B------:R-:W-:Y:S02]  /*a480*/  LOP3.LUT R130, R18, R35, RZ, 0xc0, !PT ;  /* 0x0000002312827212 */ /* 0x000fe400078ec0ff */
[----:B------:R-:W-:Y:S01]  /*a490*/  LOP3.LUT R131, R19, R33, RZ, 0xc0, !PT ;  /* 0x0000002113837212 */ /* 0x000fe200078ec0ff */
[----:B------:R-:W-:Y:S02]  /*a4a0*/  IMAD.MOV.U32 R139, RZ, RZ, R198 ;  /* 0x000000ffff8b7224 */ /* 0x000fe400078e00c6 */
[----:B------:R-:W-:Y:S01]  /*a4b0*/  IMAD.MOV.U32 R48, RZ, RZ, R97 ;  /* 0x000000ffff307224 */ /* 0x000fe200078e0061 */
[----:B------:R-:W-:Y:S01]  /*a4c0*/  STG.E.U16 desc[UR32][R30.64+0x10], R239 ;  /* 0x000010ef1e007986 */ /* 0x000fe2000c101520 */
[----:B------:R-:W-:Y:S02]  /*a4d0*/  IMAD.MOV.U32 R49, RZ, RZ, R98 ;  /* 0x000000ffff317224 */ /* 0x000fe400078e0062 */
[----:B------:R-:W-:Y:S01]  /*a4e0*/  IMAD.MOV.U32 R0, RZ, RZ, R96 ;  /* 0x000000ffff007224 */ /* 0x000fe200078e0060 */
[----:B------:R-:W-:Y:S04]  /*a4f0*/  STG.E.U16 desc[UR32][R30.64+0x12], R238 ;  /* 0x000012ee1e007986 */ /* 0x000fe8000c101520 */
[----:B------:R2:W5:Y:S01]  /*a500*/  LDL.LU R204, [R1+0x130] ;  /* 0x0001300001cc7983 */ /* 0x0005620000300800 */
[C---:B-1----:R-:W-:Y:S06]  /*a510*/  HMMA.16816.F32.BF16 R164, R4.reuse, R8, R164 ;  /* 0x0000000804a4723c */ /* 0x042fec00000418a4 */
[C---:B------:R-:W-:Y:S01]  /*a520*/  HMMA.16816.F32.BF16 R16, R4.reuse, R10, R148 ;  /* 0x0000000a0410723c */ /* 0x040fe20000041894 */
[----:B------:R-:W1:Y:S05]  /*a530*/  LDSM.16.MT88.4 R8, [R188+0x11000] ;  /* 0x01100000bc08783b */ /* 0x000e6a0000004200 */
[C---:B---3--:R-:W-:Y:S06]  /*a540*/  HMMA.16816.F32.BF16 R156, R4.reuse, R12, R156 ;  /* 0x0000000c049c723c */ /* 0x048fec000004189c */
[----:B------:R-:W-:Y:S01]  /*a550*/  HMMA.16816.F32.BF16 R32, R4, R14, R40 ;  /* 0x0000000e0420723c */ /* 0x000fe20000041828 */
[----:B------:R-:W3:Y:S01]  /*a560*/  LDSM.16.MT88.4 R12, [R187+0x11000] ;  /* 0x01100000bb0c783b */ /* 0x000ee20000004200 */
[----:B------:R-:W-:-:S02]  /*a570*/  IMAD.MOV.U32 R50, RZ, RZ, R90 ;  /* 0x000000ffff327224 */ /* 0x000fc400078e005a */
[----:B------:R-:W-:Y:S01]  /*a580*/  IMAD.MOV.U32 R51, RZ, RZ, R89 ;  /* 0x000000ffff337224 */ /* 0x000fe200078e0059 */
[----:B------:R-:W-:Y:S04]  /*a590*/  STG.E.U16 desc[UR32][R28.64+0x20], R241 ;  /* 0x000020f11c007986 */ /* 0x000fe8000c101520 */
[----:B------:R-:W-:Y:S04]  /*a5a0*/  STG.E.U16 desc[UR32][R28.64+0x22], R240 ;  /* 0x000022f01c007986 */ /* 0x000fe8000c101520 */
[----:B------:R2:W5:Y:S01]  /*a5b0*/  LDL.LU R203, [R1+0x12c] ;  /* 0x00012c0001cb7983 */ /* 0x0005620000300800 */
[C---:B-1----:R-:W-:Y:S06]  /*a5c0*/  HMMA.16816.F32.BF16 R148, R4.reuse, R8, R84 ;  /* 0x000000080494723c */ /* 0x042fec0000041854 */
[C---:B------:R-:W-:Y:S01]  /*a5d0*/  HMMA.16816.F32.BF16 R36, R4.reuse, R10, R72 ;  /* 0x0000000a0424723c */ /* 0x040fe20000041848 */
[----:B------:R-:W1:Y:S05]  /*a5e0*/  LDSM.16.MT88.4 R8, [R185+0x13000] ;  /* 0x01300000b908783b */ /* 0x000e6a0000004200 */
[C---:B---3--:R-:W-:Y:S06]  /*a5f0*/  HMMA.16816.F32.BF16 R140, R4.reuse, R12, R140 ;  /* 0x0000000c048c723c */ /* 0x048fec000004188c */
[C---:B------:R-:W-:Y:S01]  /*a600*/  HMMA.16816.F32.BF16 R40, R4.reuse, R14, R136 ;  /* 0x0000000e0428723c */ /* 0x040fe20000041888 */
[----:B------:R-:W3:Y:S04]  /*a610*/  LDSM.16.MT88.4 R12, [R186+0x13000] ;  /* 0x01300000ba0c783b */ /* 0x000ee80000004200 */
[----:B------:R-:W-:Y:S04]  /*a620*/  STG.E.U16 desc[UR32][R30.64+0x20], R237 ;  /* 0x000020ed1e007986 */ /* 0x000fe8000c101520 */
        /* <DEDUP_REMOVED lines=9> */
[----:B------:R-:W-:Y:S02]  /*a6c0*/  IMAD.MOV.U32 R136, RZ, RZ, R102 ;  /* 0x000000ffff887224 */ /* 0x000fe400078e0066 */
[----:B------:R-:W-:Y:S02]  /*a6d0*/  IMAD.MOV.U32 R137, RZ, RZ, R101 ;  /* 0x000000ffff897224 */ /* 0x000fe400078e0065 */
[----:B------:R-:W-:Y:S01]  /*a6e0*/  IMAD.MOV.U32 R139, RZ, RZ, R100 ;  /* 0x000000ffff8b7224 */ /* 0x000fe200078e0064 */
[----:B------:R-:W-:Y:S04]  /*a6f0*/  STG.E.U16 desc[UR32][R28.64+0x30], R236 ;  /* 0x000030ec1c007986 */ /* 0x000fe8000c101520 */
[----:B------:R-:W-:Y:S04]  /*a700*/  STG.E.U16 desc[UR32][R28.64+0x32], R218 ;  /* 0x000032da1c007986 */ /* 0x000fe8000c101520 */
[----:B------:R2:W5:Y:S01]  /*a710*/  LDL.LU R201, [R1+0x124] ;  /* 0x0001240001c97983 */ /* 0x0005620000300800 */
[C---:B-1----:R-:W-:Y:S06]  /*a720*/  HMMA.16816.F32.BF16 R72, R4.reuse, R8, R76 ;  /* 0x000000080448723c */ /* 0x042fec000004184c */
[C---:B---3--:R-:W-:Y:S01]  /*a730*/  HMMA.16816.F32.BF16 R84, R4.reuse, R12, R244 ;  /* 0x0000000c0454723c */ /* 0x048fe200000418f4 */
[----:B------:R-:W-:Y:S04]  /*a740*/  STG.E.U16 desc[UR32][R30.64+0x30], R196 ;  /* 0x000030c41e007986 */ /* 0x000fe8000c101520 */
[----:B------:R-:W-:Y:S01]  /*a750*/  STG.E.U16 desc[UR32][R30.64+0x32], R191 ;  /* 0x000032bf1e007986 */ /* 0x000fe2000c101520 */
[----:B------:R-:W-:Y:S03]  /*a760*/  HMMA.16816.F32.BF16 R76, R4, R10, R248 ;  /* 0x0000000a044c723c */ /* 0x000fe600000418f8 */
[----:B------:R-:W1:Y:S01]  /*a770*/  LDSM.16.MT88.4 R8, [R185+0x15000] ;  /* 0x01500000b908783b */ /* 0x000e620000004200 */
[----:B------:R-:W-:-:S03]  /*a780*/  IMAD.MOV.U32 R247, RZ, RZ, R95 ;  /* 0x000000fffff77224 */ /* 0x000fc600078e005f */
[----:B------:R-:W-:Y:S01]  /*a790*/  IMAD.MOV.U32 R248, RZ, RZ, R91 ;  /* 0x000000fffff87224 */ /* 0x000fe200078e005b */
[----:B------:R2:W5:Y:S01]  /*a7a0*/  LDL.LU R200, [R1+0x120] ;  /* 0x0001200001c87983 */ /* 0x0005620000300800 */
[----:B------:R-:W-:Y:S01]  /*a7b0*/  IMAD.MOV.U32 R250, RZ, RZ, R94 ;  /* 0x000000fffffa7224 */ /* 0x000fe200078e005e */
[----:B------:R-:W-:Y:S01]  /*a7c0*/  HMMA.16816.F32.BF16 R88, R4, R14, R232 ;  /* 0x0000000e0458723c */ /* 0x000fe200000418e8 */
[----:B------:R-:W-:Y:S01]  /*a7d0*/  IMAD.MOV.U32 R251, RZ, RZ, R93 ;  /* 0x000000fffffb7224 */ /* 0x000fe200078e005d */
[----:B------:R-:W3:Y:S01]  /*a7e0*/  LDSM.16.MT88.4 R12, [R186+0x15000] ;  /* 0x01500000ba0c783b */ /* 0x000ee20000004200 */
[----:B------:R-:W-:Y:S02]  /*a7f0*/  IMAD.MOV.U32 R249, RZ, RZ, R92 ;  /* 0x000000fffff97224 */ /* 0x000fe400078e005c */
[----:B------:R-:W-:Y:S02]  /*a800*/  IMAD.MOV.U32 R244, RZ, RZ, R103 ;  /* 0x000000fffff47224 */ /* 0x000fe400078e0067 */
[----:B------:R-:W-:-:S02]  /*a810*/  IMAD.MOV.U32 R245, RZ, RZ, R0 ;  /* 0x000000fffff57224 */ /* 0x000fc400078e0000 */
[----:B------:R-:W-:Y:S01]  /*a820*/  IMAD.MOV.U32 R246, RZ, RZ, R51 ;  /* 0x000000fffff67224 */ /* 0x000fe200078e0033 */
[----:B------:R-:W-:Y:S04]  /*a830*/  STG.E.U16 desc[UR32][R28.64+0x40], R179 ;  /* 0x000040b31c007986 */ /* 0x000fe8000c101520 */
[----:B------:R-:W-:Y:S04]  /*a840*/  STG.E.U16 desc[UR32][R28.64+0x42], R178 ;  /* 0x000042b21c007986 */ /* 0x000fe8000c101520 */
[----:B------:R2:W5:Y:S01]  /*a850*/  LDL.LU R199, [R1+0x11c] ;  /* 0x00011c0001c77983 */ /* 0x0005620000300800 */
[C---:B-1----:R-:W-:Y:S06]  /*a860*/  HMMA.16816.F32.BF16 R92, R4.reuse, R8, R220 ;  /* 0x00000008045c723c */ /* 0x042fec00000418dc */
[C---:B------:R-:W-:Y:S01]  /*a870*/  HMMA.16816.F32.BF16 R96, R4.reuse, R10, R160 ;  /* 0x0000000a0460723c */ /* 0x040fe200000418a0 */
[----:B------:R-:W1:Y:S04]  /*a880*/  LDSM.16.MT88.4 R8, [R188+0x15000] ;  /* 0x01500000bc08783b */ /* 0x000e680000004200 */
[----:B------:R-:W-:Y:S01]  /*a890*/  LDSM.16.MT88.4 R160, [R185+0x11800] ;  /* 0x01180000b9a0783b */ /* 0x000fe20000004200 */
[C---:B---3--:R-:W-:Y:S06]  /*a8a0*/  HMMA.16816.F32.BF16 R100, R4.reuse, R12, R152 ;  /* 0x0000000c0464723c */ /* 0x048fec0000041898 */
[----:B------:R-:W-:Y:S01]  /*a8b0*/  HMMA.16816.F32.BF16 R104, R4, R14, R144 ;  /* 0x0000000e0468723c */ /* 0x000fe20000041890 */
[----:B------:R-:W3:Y:S01]  /*a8c0*/  LDSM.16.MT88.4 R12, [R187+0x15000] ;  /* 0x01500000bb0c783b */ /* 0x000ee20000004200 */
[----:B------:R-:W-:-:S03]  /*a8d0*/  IMAD.MOV.U32 R0, RZ, RZ, R136 ;  /* 0x000000ffff007224 */ /* 0x000fc600078e0088 */
[----:B------:R-:W4:Y:S04]  /*a8e0*/  LDSM.16.MT88.4 R144, [R188+0x11800] ;  /* 0x01180000bc90783b */ /* 0x000f280000004200 */
[----:B------:R-:W-:Y:S04]  /*a8f0*/  LDSM.16.MT88.4 R152, [R186+0x11800] ;  /* 0x01180000ba98783b */ /* 0x000fe80000004200 */
        /* <DEDUP_REMOVED lines=8> */
[----:B------:R-:W3:Y:S05]  /*a980*/  LDSM.16.MT88.4 R12, [R186+0x17000] ;  /* 0x01700000ba0c783b */ /* 0x000eea0000004200 */
[C---:B------:R-:W-:Y:S06]  /*a990*/  HMMA.16816.F32.BF16 R164, R128.reuse, R160, R164 ;  /* 0x000000a080a4723c */ /* 0x040fec00000418a4 */
[----:B----4-:R-:W-:Y:S01]  /*a9a0*/  HMMA.16816.F32.BF16 R148, R128, R144, R148 ;  /* 0x000000908094723c */ /* 0x010fe20000041894 */
[----:B------:R-:W-:Y:S01]  /*a9b0*/  FADD.FTZ R0, R0, R242 ;  /* 0x000000f200007221 */ /* 0x000fe20000010000 */
        /* <DEDUP_REMOVED lines=8> */
[----:B------:R-:W-:Y:S05]  /*aa40*/  LDSM.16.MT88.4 R80, [R186+0x15800] ;  /* 0x01580000ba50783b */ /* 0x000fea0000004200 */
[C---:B------:R-:W-:Y:S06]  /*aa50*/  HMMA.16816.F32.BF16 R160, R128.reuse, R162, R16 ;  /* 0x000000a280a0723c */ /* 0x040fec0000041810 */
[----:B------:R-:W-:Y:S01]  /*aa60*/  HMMA.16816.F32.BF16 R144, R128, R146, R36 ;  /* 0x000000928090723c */ /* 0x000fe20000041824 */
[----:B------:R-:W-:Y:S04]  /*aa70*/  STG.E.U16 desc[UR32][R30.64+0x50], R172 ;  /* 0x000050ac1e007986 */ /* 0x000fe8000c101520 */
[----:B------:R-:W-:Y:S04]  /*aa80*/  STG.E.U16 desc[UR32][R30.64+0x52], R173 ;  /* 0x000052ad1e007986 */ /* 0x000fe8000c101520 */
[----:B------:R2:W5:Y:S01]  /*aa90*/  LDL.LU R190, [R1+0x110] ;  /* 0x0001100001be7983 */ /* 0x0005620000300800 */
[C---:B-1----:R-:W-:Y:S06]  /*aaa0*/  HMMA.16816.F32.BF16 R220, R4.reuse, R8, R56 ;  /* 0x0000000804dc723c */ /* 0x042fec0000041838 */
[----:B------:R-:W-:Y:S01]  /*aab0*/  HMMA.16816.F32.BF16 R12, R4, R10, R44 ;  /* 0x0000000a040c723c */ /* 0x000fe2000004182c */
[----:B------:R-:W1:Y:S01]  /*aac0*/  LDSM.16.MT88.4 R8, [R187+0x17000] ;  /* 0x01700000bb08783b */ /* 0x000e620000004200 */
[----:B------:R-:W-:-:S02]  /*aad0*/  IMAD.MOV.U32 R19, RZ, RZ, R139 ;  /* 0x000000ffff137224 */ /* 0x000fc400078e008b */
[----:B------:R-:W-:Y:S01]  /*aae0*/  IMAD.MOV.U32 R18, RZ, RZ, R137 ;  /* 0x000000ffff127224 */ /* 0x000fe200078e0089 */
[----:B------:R-:W-:Y:S04]  /*aaf0*/  LDSM.16.MT88.4 R56, [R188+0x13800] ;  /* 0x01380000bc38783b */ /* 0x000fe80000004200 */
[----:B------:R-:W-:Y:S04]  /*ab00*/  STG.E.U16 desc[UR32][R28.64+0x60], R171 ;  /* 0x000060ab1c007986 */ /* 0x000fe8000c101520 */
[----:B------:R-:W-:Y:S04]  /*ab10*/  STG.E.U16 desc[UR32][R28.64+0x62], R170 ;  /* 0x000062aa1c007986 */ /* 0x000fe8000c101520 */
[----:B------:R2:W5:Y:S01]  /*ab20*/  LDL.LU R189, [R1+0x10c] ;  /* 0x00010c0001bd7983 */ /* 0x0005620000300800 */
[C---:B-1----:R-:W-:Y:S06]  /*ab30*/  HMMA.16816.F32.BF16 R20, R4.reuse, R10, R20 ;  /* 0x0000000a0414723c */ /* 0x042fec0000041814 */
[----:B------:R-:W-:Y:S01]  /*ab40*/  HMMA.16816.F32.BF16 R24, R4, R8, R24 ;  /* 0x000000080418723c */ /* 0x000fe20000041818 */
[----:B------:R-:W-:Y:S01]  /*ab50*/  IMAD.MOV.U32 R10, RZ, RZ, R138 ;  /* 0x000000ffff0a7224 */ /* 0x000fe200078e008a */
[----:B------:R-:W-:Y:S04]  /*ab60*/  LDSM.16.MT88.4 R4, [R187+0x17800] ;  /* 0x01780000bb04783b */ /* 0x000fe80000004200 */
[----:B------:R-:W1:Y:S01]  /*ab70*/  LDSM.16.MT88.4 R136, [R187+0x11800] ;  /* 0x01180000bb88783b */ /* 0x000e620000004200 */
[----:B------:R-:W-:-:S02]  /*ab80*/  IMAD.MOV.U32 R9, RZ, RZ, R247 ;  /* 0x000000ffff097224 */ /* 0x000fc400078e00f7 */
[----:B------:R-:W-:Y:S02]  /*ab90*/  IMAD.MOV.U32 R247, RZ, RZ, R50 ;  /* 0x000000fffff77224 */ /* 0x000fe400078e0032 */
[----:B------:R-:W-:Y:S01]  /*aba0*/  FADD.FTZ R0, R19, R0 ;  /* 0x0000000013007221 */ /* 0x000fe20000010000 */
[----:B------:R-:W-:Y:S01]  /*abb0*/  IMAD.MOV.U32 R8, RZ, RZ, R48 ;  /* 0x000000ffff087224 */ /* 0x000fe200078e0030 */
[----:B------:R-:W-:Y:S01]  /*abc0*/  STG.E.U16 desc[UR32][R30.64+0x60], R168 ;  /* 0x000060a81e007986 */ /* 0x000fe2000c101520 */
[----:B------:R-:W-:-:S03]  /*abd0*/  IMAD.MOV.U32 R11, RZ, RZ, R49 ;  /* 0x000000ffff0b7224 */ /* 0x000fc600078e0031 */
[----:B------:R-:W3:Y:S04]  /*abe0*/  LDSM.16.MT88.4 R48, [R186+0x13800] ;  /* 0x01380000ba30783b */ /* 0x000ee80000004200 */
[----:B------:R-:W-:Y:S04]  /*abf0*/  STG.E.U16 desc[UR32][R30.64+0x62], R169 ;  /* 0x000062a91e007986 */ /* 0x000fe8000c101520 */
[----:B------:R2:W5:Y:S01]  /*ac00*/  LDL.LU R184, [R1+0x108] ;  /* 0x0001080001b87983 */ /* 0x0005620000300800 */
[----:B------:R-:W-:Y:S01]  /*ac10*/  FADD.FTZ R0, R11, R0 ;  /* 0x000000000b007221 */ /* 0x000fe20000010000 */
[----:B------:R-:W-:Y:S02]  /*ac20*/  HMMA.16816.F32.BF16 R156, R128, R152, R156 ;  /* 0x00000098809c723c */ /* 0x000fe4000004189c */
[----:B------:R-:W-:Y:S01]  /*ac30*/  STG.E.U16 desc[UR32][R28.64+0x70], R135 ;  /* 0x000070871c007986 */ /* 0x000fe2000c101520 */
[----:B------:R-:W-:-:S03]  /*ac40*/  FADD.FTZ R0, R9, R0 ;  /* 0x0000000009007221 */ /* 0x000fc60000010000 */
[----:B------:R-:W-:Y:S01]  /*ac50*/  STG.E.U16 desc[UR32][R28.64+0x72], R134 ;  /* 0x000072861c007986 */ /* 0x000fe2000c101520 */
[----:B------:R-:W-:Y:S01]  /*ac60*/  FADD.FTZ R0, R245, R0 ;  /* 0x00000000f5007221 */ /* 0x000fe20000010000 */
[----:B------:R-:W-:Y:S02]  /*ac70*/  HMMA.16816.F32.BF16 R152, R128, R154, R32 ;  /* 0x0000009a8098723c */ /* 0x000fe40000041820 */
[----:B------:R-:W-:Y:S01]  /*ac80*/  STG.E.U16 desc[UR32][R30.64+0x70], R133 ;  /* 0x000070851e007986 */ /* 0x000fe2000c101520 */
[----:B------:R-:W-:-:S03]  /*ac90*/  FADD.FTZ R0, R247, R0 ;  /* 0x00000000f7007221 */ /* 0x000fc60000010000 */
[----:B------:R-:W-:Y:S01]  /*aca0*/  STG.E.U16 desc[UR32][R30.64+0x72], R132 ;  /* 0x000072841e007986 */ /* 0x000fe2000c101520 */
[----:B------:R-:W-:-:S04]  /*acb0*/  FADD.FTZ R0, R249, R0 ;  /* 0x00000000f9007221 */ /* 0x000fc80000010000 */
[----:B------:R-:W-:Y:S01]  /*acc0*/  FADD.FTZ R252, R252, R0 ;  /* 0x00000000fcfc7221 */ /* 0x000fe20000010000 */
[C---:B-1----:R-:W-:Y:S06]  /*acd0*/  HMMA.16816.F32.BF16 R140, R128.reuse, R136, R140 ;  /* 0x00000088808c723c */ /* 0x042fec000004188c */
[C---:B------:R-:W-:Y:S01]  /*ace0*/  HMMA.16816.F32.BF16 R136, R128.reuse, R138, R40 ;  /* 0x0000008a8088723c */ /* 0x040fe20000041828 */
[----:B------:R-:W1:Y:S05]  /*acf0*/  LDSM.16.MT88.4 R40, [R185+0x13800] ;  /* 0x01380000b928783b */ /* 0x000e6a0000004200 */
[C---:B---3--:R-:W-:Y:S01]  /*ad00*/  HMMA.16816.F32.BF16 R44, R128.reuse, R48, R64 ;  /* 0x00000030802c723c */ /* 0x048fe20000041840 */
[----:B------:R-:W3:Y:S05]  /*ad10*/  LDSM.16.MT88.4 R64, [R187+0x13800] ;  /* 0x01380000bb40783b */ /* 0x000eea0000004200 */
[C---:B------:R-:W-:Y:S06]  /*ad20*/  HMMA.16816.F32.BF16 R48, R128.reuse, R50, R68 ;  /* 0x000000328030723c */ /* 0x040fec0000041844 */
[C---:B-1----:R-:W-:Y:S06]  /*ad30*/  HMMA.16816.F32.BF16 R36, R128.reuse, R40, R52 ;  /* 0x000000288024723c */ /* 0x042fec0000041834 */
[C---:B------:R-:W-:Y:S01]  /*ad40*/  HMMA.16816.F32.BF16 R52, R128.reuse, R56, R72 ;  /* 0x000000388034723c */ /* 0x040fe20000041848 */
[----:B------:R-:W1:Y:S05]  /*ad50*/  LDSM.16.MT88.4 R72, [R185+0x15800] ;  /* 0x01580000b948783b */ /* 0x000e6a0000004200 */
[C---:B------:R-:W-:Y:S06]  /*ad60*/  HMMA.16816.F32.BF16 R40, R128.reuse, R42, R60 ;  /* 0x0000002a8028723c */ /* 0x040fec000004183c */
[C---:B---3--:R-:W-:Y:S06]  /*ad70*/  HMMA.16816.F32.BF16 R60, R128.reuse, R64, R84 ;  /* 0x00000040803c723c */ /* 0x048fec0000041854 */
[C---:B------:R-:W-:Y:S01]  /*ad80*/  HMMA.16816.F32.BF16 R64, R128.reuse, R66, R88 ;  /* 0x000000428040723c */ /* 0x040fe20000041858 */
[----:B------:R-:W3:Y:S05]  /*ad90*/  LDSM.16.MT88.4 R88, [R188+0x15800] ;  /* 0x01580000bc58783b */ /* 0x000eea0000004200 */
[C---:B------:R-:W-:Y:S06]  /*ada0*/  HMMA.16816.F32.BF16 R56, R128.reuse, R58, R76 ;  /* 0x0000003a8038723c */ /* 0x040fec000004184c */
[C---:B------:R-:W-:Y:S06]  /*adb0*/  HMMA.16816.F32.BF16 R76, R128.reuse, R80, R100 ;  /* 0x00000050804c723c */ /* 0x040fec0000041864 */
[C---:B------:R-:W-:Y:S01]  /*adc0*/  HMMA.16816.F32.BF16 R80, R128.reuse, R82, R104 ;  /* 0x000000528050723c */ /* 0x040fe20000041868 */
[----:B------:R-:W4:Y:S05]  /*add0*/  LDSM.16.MT88.4 R104, [R185+0x17800] ;  /* 0x01780000b968783b */ /* 0x000f2a0000004200 */
[C---:B-1----:R-:W-:Y:S06]  /*ade0*/  HMMA.16816.F32.BF16 R68, R128.reuse, R72, R92 ;  /* 0x000000488044723c */ /* 0x042fec000004185c */
[C---:B------:R-:W-:Y:S01]  /*adf0*/  HMMA.16816.F32.BF16 R72, R128.reuse, R74, R96 ;  /* 0x0000004a8048723c */ /* 0x040fe20000041860 */
[----:B------:R-:W1:Y:S05]  /*ae00*/  LDSM.16.MT88.4 R96, [R187+0x15800] ;  /* 0x01580000bb60783b */ /* 0x000e6a0000004200 */
[C---:B---3--:R-:W-:Y:S01]  /*ae10*/  HMMA.16816.F32.BF16 R84, R128.reuse, R88, R112 ;  /* 0x000000588054723c */ /* 0x048fe20000041870 */
[----:B------:R-:W3:Y:S05]  /*ae20*/  LDSM.16.MT88.4 R112, [R186+0x17800] ;  /* 0x01780000ba70783b */ /* 0x000eea0000004200 */
[C---:B------:R-:W-:Y:S06]  /*ae30*/  HMMA.16816.F32.BF16 R88, R128.reuse, R90, R116 ;  /* 0x0000005a8058723c */ /* 0x040fec0000041874 */
[C---:B----4-:R-:W-:Y:S06]  /*ae40*/  HMMA.16816.F32.BF16 R100, R128.reuse, R104, R192 ;  /* 0x000000688064723c */ /* 0x050fec00000418c0 */
[C---:B------:R-:W-:Y:S06]  /*ae50*/  HMMA.16816.F32.BF16 R104, R128.reuse, R106, R180 ;  /* 0x0000006a8068723c */ /* 0x040fec00000418b4 */
[C---:B-1----:R-:W-:Y:S01]  /*ae60*/  HMMA.16816.F32.BF16 R92, R128.reuse, R96, R120 ;  /* 0x00000060805c723c */ /* 0x042fe20000041878 */
[----:B------:R-:W1:Y:S05]  /*ae70*/  LDSM.16.MT88.4 R120, [R188+0x17800] ;  /* 0x01780000bc78783b */ /* 0x000e6a0000004200 */
[C---:B------:R-:W-:Y:S06]  /*ae80*/  HMMA.16816.F32.BF16 R96, R128.reuse, R98, R124 ;  /* 0x000000628060723c */ /* 0x040fec000004187c */
[C---:B------:R-:W-:Y:S06]  /*ae90*/  HMMA.16816.F32.BF16 R124, R128.reuse, R4, R24 ;  /* 0x00000004807c723c */ /* 0x040fec0000041818 */
[----:B---3--:R-:W-:Y:S01]  /*aea0*/  HMMA.16816.F32.BF16 R108, R128, R112, R108 ;  /* 0x00000070806c723c */ /* 0x008fe2000004186c */
[----:B------:R-:W-:-:S04]  /*aeb0*/  FADD.FTZ R4, R18, R243 ;  /* 0x000000f312047221 */ /* 0x000fc80000010000 */
[----:B------:R-:W-:Y:S01]  /*aec0*/  FADD.FTZ R4, R10, R4 ;  /* 0x000000040a047221 */ /* 0x000fe20000010000 */
[----:B------:R-:W-:Y:S03]  /*aed0*/  HMMA.16816.F32.BF16 R112, R128, R114, R232 ;  /* 0x000000728070723c */ /* 0x000fe600000418e8 */
[----:B------:R-:W-:-:S04]  /*aee0*/  FADD.FTZ R4, R8, R4 ;  /* 0x0000000408047221 */ /* 0x000fc80000010000 */
[----:B------:R-:W-:-:S04]  /*aef0*/  FADD.FTZ R4, R244, R4 ;  /* 0x00000004f4047221 */ /* 0x000fc80000010000 */
[----:B------:R-:W-:-:S04]  /*af00*/  FADD.FTZ R4, R246, R4 ;  /* 0x00000004f6047221 */ /* 0x000fc80000010000 */
[----:B------:R-:W-:Y:S01]  /*af10*/  FADD.FTZ R4, R248, R4 ;  /* 0x00000004f8047221 */ /* 0x000fe20000010000 */
[----:B-1----:R-:W-:Y:S03]  /*af20*/  HMMA.16816.F32.BF16 R116, R128, R120, R220 ;  /* 0x000000788074723c */ /* 0x002fe600000418dc */
[----:B------:R-:W-:-:S04]  /*af30*/  FADD.FTZ R4, R250, R4 ;  /* 0x00000004fa047221 */ /* 0x000fc80000010000 */
[----:B------:R-:W-:Y:S01]  /*af40*/  FADD.FTZ R244, R251, R4 ;  /* 0x00000004fbf47221 */ /* 0x000fe20000010000 */
[----:B------:R-:W-:Y:S01]  /*af50*/  HMMA.16816.F32.BF16 R120, R128, R122, R12 ;  /* 0x0000007a8078723c */ /* 0x000fe2000004180c */
[----:B------:R-:W-:-:S03]  /*af60*/  IADD3 R220, P1, R28, -0x80, RZ ;  /* 0xffffff801cdc7810 */ /* 0x000fc60007f3e0ff */
[----:B------:R2:W-:Y:S01]  /*af70*/  STL [R1+0x90], R244 ;  /* 0x000090f401007387 */ /* 0x0005e20000100800 */
[----:B------:R-:W-:Y:S01]  /*af80*/  IADD3.X R221, R29, -0x1, RZ, P1, !PT ;  /* 0xffffffff1ddd7810 */ /* 0x000fe20000ffe4ff */
[----:B------:R-:W-:Y:S01]  /*af90*/  HMMA.16816.F32.BF16 R128, R128, R6, R20 ;  /* 0x000000068080723c */ /* 0x000fe20000041814 */
[----:B------:R-:W-:-:S08]  /*afa0*/  NOP ;  /* 0x0000000000007918 */ /* 0x000fd00000000000 */
[----:B------:R-:W-:-:S15]  /*afb0*/  @!P0 BRA `(.L_x_1449) ;  /* 0x0000008c003c8947 */ /* 0x000fde0003800000 */
[----:B------:R-:W3:Y:S01]  /*afc0*/  LDL R245, [R1+0xc8] ;  /* 0x0000c80001f57983 */ /* 0x000ee20000100800 */
[----:B------:R-:W-:-:S03]  /*afd0*/  ULDC UR4, c[0x0][0x2d0] ;  /* 0x0000b40000047ab9 */ /* 0x000fc60000000800 */
[----:B------:R-:W4:Y:S04]  /*afe0*/  LDL R246, [R1+0x94] ;  /* 0x0000940001f67983 */ /* 0x000f280000100800 */
[----:B------:R-:W2:Y:S04]  /*aff0*/  LDL R247, [R1+0xcc] ;  /* 0x0000cc0001f77983 */ /* 0x000ea80000100800 */
[----:B------:R-:W2:Y:S04]  /*b000*/  LDL.64 R248, [R1+0xe8] ;  /* 0x0000e80001f87983 */ /* 0x000ea80000100a00 */
[----:B------:R-:W2:Y:S01]  /*b010*/  LDL.64 R250, [R1+0xf8] ;  /* 0x0000f80001fa7983 */ /* 0x000ea20000100a00 */
        /* <DEDUP_REMOVED lines=18> */
[----:B---3--:R-:W-:-:S02]  /*b140*/  ISETP.GE.AND P5, PT, R245, UR4, PT ;  /* 0x00000004f5007c0c */ /* 0x008fc4000bfa6270 */
[----:B----4-:R-:W-:Y:S02]  /*b150*/  ISETP.GE.AND P4, PT, R246, UR4, PT ;  /* 0x00000004f6007c0c */ /* 0x010fe4000bf86270 */
[----:B--2---:R-:W-:Y:S01]  /*b160*/  ISETP.GE.AND P3, PT, R247, UR4, PT ;  /* 0x00000004f7007c0c */ /* 0x004fe2000bf66270 */
        /* <DEDUP_REMOVED lines=17> */
[----:B------:R-:W1:Y:S01]  /*b280*/  @!P5 LDC.64 R16, c[0x0][0x220] ;  /* 0x00008800ff10db82 */ /* 0x000e620000000a00 */
        /* <DEDUP_REMOVED lines=22> */
[----:B------:R-:W1:Y:S01]  /*b3f0*/  @!P5 LDC.64 R18, c[0x0][0x220] ;  /* 0x00008800ff12db82 */ /* 0x000e620000000a00 */
[C---:B------:R-:W-:Y:S01]  /*b400*/  @!P6 LEA R6, P0, R5.reuse, R14, 0x1 ;  /* 0x0000000e0506e211 */ /* 0x040fe200078008ff */
[----:B------:R-:W-:Y:S01]  /*b410*/  @!PT LDS RZ, [RZ] ;  /* 0x00000000fffff984 */ /* 0x000fe20000000800 */
[----:B------:R-:W-:Y:S01]  /*b420*/  @!PT LDS RZ, [RZ] ;  /* 0x00000000fffff984 */ /* 0x000fe20000000800 */
[----:B------:R-:W-:Y:S01]  /*b430*/  @!PT LDS RZ, [RZ] ;  /* 0x00000000fffff984 */ /* 0x000fe20000000800 */
[----:B------:R3:W-:Y:S01]  /*b440*/  @!P3 LDGSTS.E.BYPASS.LTC128B.128 [R217+0x16000], desc[UR32][R10.64+0x180] ;  /* 0x160001800ad9bfae */ /* 0x0007e2000b901d60 */
[C---:B------:R-:W-:Y:S02]  /*b450*/  IADD3 R0, P1, R5.reuse, UR30, RZ ;  /* 0x0000001e05007c10 */ /* 0x040fe4000ff3e0ff */
[C---:B------:R-:W-:Y:S01]  /*b460*/  @!P6 LEA.HI.X R7, R5.reuse, R15, R4, 0x1, P0 ;  /* 0x0000000f0507e211 */ /* 0x040fe200000f0c04 */
[----:B------:R-:W-:Y:S02]  /*b470*/  @P6 STS.128 [R217+0x10800], RZ ;  /* 0x010800ffd9006388 */ /* 0x000fe40000000c00 */
[----:B------:R-:W1:Y:S02]  /*b480*/  @!P3 LDC.64 R26, c[0x0][0x220] ;  /* 0x00008800ff1abb82 */ /* 0x000e640000000a00 */
[----:B------:R-:W-:Y:S01]  /*b490*/  @!PT LDS RZ, [RZ] ;  /* 0x00000000fffff984 */ /* 0x000fe20000000800 */
[----:B------:R-:W-:Y:S01]  /*b4a0*/  @!PT LDS RZ, [RZ] ;  /* 0x00000000fffff984 */ /* 0x000fe20000000800 */
[----:B------:R-:W-:Y:S01]  /*b4b0*/  @!PT LDS RZ, [RZ] ;  /* 0x00000000fffff984 */ /* 0x000fe20000000800 */
[----:B------:R3:W-:Y:S01]  /*b4c0*/  @!P6 LDGSTS.E.BYPASS.LTC128B.128 [R217+0x10800], desc[UR32][R6.64] ;  /* 0x1080000006d9efae */ /* 0x0007e2000b901d60 */
[----:B----4-:R-:W-:-:S03]  /*b4d0*/  @!P5 LEA R8, P0, R5, R16, 0x1 ;  /* 0x000000100508d211 */ /* 0x010fc600078008ff */
[----:B------:R-:W-:Y:S01]  /*b4e0*/  @P5 STS.128 [R217+0x12800], RZ ;  /* 0x012800ffd9005388 */ /* 0x000fe20000000c00 */
[C-C-:B------:R-:W-:Y:S02]  /*b4f0*/  @!P5 LEA.HI.X R9, R5.reuse, R17, R4.reuse, 0x1, P0 ;  /* 0x000000110509d211 */ /* 0x140fe400000f0c04 */
[----:B------:R-:W4:Y:S01]  /*b500*/  @!P4 LDC.64 R16, c[0x0][0x220] ;  /* 0x00008800ff10cb82 */ /* 0x000f220000000a00 */
        /* <DEDUP_REMOVED lines=8> */
[----:B---3--:R-:W-:-:S02]  /*b590*/  @!P3 LEA R10, P0, R5, R22, 0x1 ;  /* 0x00000016050ab211 */ /* 0x008fc400078008ff */
[----:B------:R-:W-:Y:S01]  /*b5a0*/  @!PT LDS RZ, [RZ] ;  /* 0x00000000fffff984 */ /* 0x000fe20000000800 */
[----:B------:R-:W-:Y:S01]  /*b5b0*/  @!PT LDS RZ, [RZ] ;  /* 0x00000000fffff984 */ /* 0x000fe20000000800 */
[----:B------:R-:W-:Y:S01]  /*b5c0*/  @!PT LDS RZ, [RZ] ;  /* 0x00000000fffff984 */ /* 0x000fe20000000800 */
[----:B------:R-:W-:Y:S02]  /*b5d0*/  @!P4 LDGSTS.E.BYPASS.LTC128B.128 [R217+0x14800], desc[UR32][R12.64+0x100] ;  /* 0x148001000cd9cfae */ /* 0x000fe4000b901d60 */
[----:B------:R-:W-:Y:S02]  /*b5e0*/  @!P3 LEA.HI.X R11, R5, R23, R4, 0x1, P0 ;  /* 0x00000017050bb211 */ /* 0x000fe400000f0c04 */
[----:B------:R-:W-:Y:S01]  /*b5f0*/  @P3 STS.128 [R217+0x16800], RZ ;  /* 0x016800ffd9003388 */ /* 0x000fe20000000c00 */
[----:B------:R-:W3:Y:S01]  /*b600*/  @!P4 LDC.64 R22, c[0x0][0x220] ;  /* 0x00008800ff16cb82 */ /* 0x000ee20000000a00 */
        /* <DEDUP_REMOVED lines=8> */
[----:B------:R-:W3:Y:S01]  /*b690*/  @!P5 LDC.64 R20, c[0x0][0x220] ;  /* 0x00008800ff14db82 */ /* 0x000ee20000000a00 */
        /* <DEDUP_REMOVED lines=14> */
[----:B----4-:R-:W-:-:S04]  /*b780*/  @!P4 LEA R10, P0, R0, R16, 0x1 ;  /* 0x00000010000ac211 */ /* 0x010fc800078008ff */
        /* <DEDUP_REMOVED lines=17> */
[C---:B---3--:R-:W-:Y:S01]  /*b8a0*/  @!P4 LEA R8, P1, R4.reuse, R22, 0x1 ;  /* 0x000000160408c211 */ /* 0x048fe200078208ff */
        /* <DEDUP_REMOVED lines=29> */
[----:B--2---:R-:W-:Y:S04]  /*ba80*/  LDSM.16.M88.4 R12, [R184+0x8800] ;  /* 0x00880000b80c783b */ /* 0x004fe80000000200 */
[----:B------:R-:W-:Y:S04]  /*ba90*/  LDSM.16.M88.4 R24, [R184+0x9000] ;  /* 0x00900000b818783b */ /* 0x000fe80000000200 */
[----:B------:R-:W-:Y:S04]  /*baa0*/  LDSM.16.M88.4 R176, [R184+0x9800] ;  /* 0x00980000b8b0783b */ /* 0x000fe80000000200 */
        /* <DEDUP_REMOVED lines=17> */
[C---:B------:R-:W-:Y:S06]  /*bbc0*/  HMMA.16816.F32.BF16 R232, R8.reuse, R194, R168 ;  /* 0x000000c208e8723c */ /* 0x040fec00000418a8 */
[C---:B--2---:R-:W-:Y:S06]  /*bbd0*/  HMMA.16816.F32.BF16 R192, R8.reuse, R180, R132 ;  /* 0x000000b408c0723c */ /* 0x044fec0000041884 */
[C---:B---3--:R-:W-:Y:S01]  /*bbe0*/  HMMA.16816.F32.BF16 R172, R8.reuse, R222, R16 ;  /* 0x000000de08ac723c */ /* 0x048fe20000041810 */
[----:B------:R-:W1:Y:S05]  /*bbf0*/  LDSM.16.M88.4 R16, [R190+0x8000] ;  /* 0x00800000be10783b */ /* 0x000e6a0000000200 */
[C---:B----4-:R-:W-:Y:S01]  /*bc00*/  HMMA.16816.F32.BF16 R132, R8.reuse, R240, R12 ;  /* 0x000000f00884723c */ /* 0x050fe2000004180c */
[----:B------:R-:W2:Y:S05]  /*bc10*/  LDSM.16.M88.4 R12, [R190+0x8800] ;  /* 0x00880000be0c783b */ /* 0x000eaa0000000200 */
[C---:B------:R-:W-:Y:S01]  /*bc20*/  HMMA.16816.F32.BF16 R176, R8.reuse, R182, R32 ;  /* 0x000000b608b0723c */ /* 0x040fe20000041820 */
[----:B------:R-:W3:Y:S05]  /*bc30*/  LDSM.16.M88.4 R32, [R190+0x9000] ;  /* 0x00900000be20783b */ /* 0x000eea0000000200 */
[C---:B------:R-:W-:Y:S06]  /*bc40*/  HMMA.16816.F32.BF16 R168, R8.reuse, R220, R20 ;  /* 0x000000dc08a8723c */ /* 0x040fec0000041814 */
[----:B------:R-:W-:Y:S01]  /*bc50*/  HMMA.16816.F32.BF16 R20, R8, R242, R24 ;  /* 0x000000f20814723c */ /* 0x000fe20000041818 */
[----:B------:R-:W4:Y:S04]  /*bc60*/  LDSM.16.M88.4 R24, [R190+0x9800] ;  /* 0x00980000be18783b */ /* 0x000f280000000200 */
[----:B------:R-:W-:Y:S01]  /*bc70*/  LDSM.16.M88.4 R8, [R199] ;  /* 0x00000000c708783b */ /* 0x000fe20000000200 */
[C---:B-1----:R-:W-:Y:S06]  /*bc80*/  HMMA.16816.F32.BF16 R240, R4.reuse, R18, R232 ;  /* 0x0000001204f0723c */ /* 0x042fec00000418e8 */
[C---:B--2---:R-:W-:Y:S06]  /*bc90*/  HMMA.16816.F32.BF16 R220, R4.reuse, R14, R176 ;  /* 0x0000000e04dc723c */ /* 0x044fec00000418b0 */
[C---:B------:R-:W-:Y:S01]  /*bca0*/  HMMA.16816.F32.BF16 R236, R4.reuse, R16, R236 ;  /* 0x0000001004ec723c */ /* 0x040fe200000418ec */
[----:B------:R-:W1:Y:S05]  /*bcb0*/  LDSM.16.M88.4 R16, [R189] ;  /* 0x00000000bd10783b */ /* 0x000e6a0000000200 */
[C---:B------:R-:W-:Y:S01]  /*bcc0*/  HMMA.16816.F32.BF16 R232, R4.reuse, R12, R192 ;  /* 0x0000000c04e8723c */ /* 0x040fe200000418c0 */
[----:B------:R-:W2:Y:S05]  /*bcd0*/  LDSM.16.M88.4 R12, [R189+0x800] ;  /* 0x00080000bd0c783b */ /* 0x000eaa0000000200 */
[C---:B---3--:R-:W-:Y:S06]  /*bce0*/  HMMA.16816.F32.BF16 R176, R4.reuse, R34, R172 ;  /* 0x0000002204b0723c */ /* 0x048fec00000418ac */
[C---:B------:R-:W-:Y:S01]  /*bcf0*/  HMMA.16816.F32.BF16 R192, R4.reuse, R32, R168 ;  /* 0x0000002004c0723c */ /* 0x040fe200000418a8 */
[----:B------:R-:W3:Y:S05]  /*bd00*/  LDSM.16.M88.4 R168, [R189+0x1800] ;  /* 0x00180000bda8783b */ /* 0x000eea0000000200 */
[C---:B----4-:R-:W-:Y:S06]  /*bd10*/  HMMA.16816.F32.BF16 R180, R4.reuse, R24, R132 ;  /* 0x0000001804b4723c */ /* 0x050fec0000041884 */
[----:B------:R-:W-:Y:S01]  /*bd20*/  HMMA.16816.F32.BF16 R172, R4, R26, R20 ;  /* 0x0000001a04ac723c */ /* 0x000fe20000041814 */
[----:B------:R-:W4:Y:S05]  /*bd30*/  LDSM.16.M88.4 R4, [R189+0x1000] ;  /* 0x00100000bd04783b */ /* 0x000f2a0000000200 */
[C---:B-1----:R-:W-:Y:S06]  /*bd40*/  HMMA.16816.F32.BF16 R132, R8.reuse, R16, R236 ;  /* 0x000000100884723c */ /* 0x042fec00000418ec */
[C---:B--2---:R-:W-:Y:S06]  /*bd50*/  HMMA.16816.F32.BF16 R20, R8.reuse, R14, R220 ;  /* 0x0000000e0814723c */ /* 0x044fec00000418dc */
[C---:B------:R-:W-:Y:S01]  /*bd60*/  HMMA.16816.F32.BF16 R24, R8.reuse, R12, R232 ;  /* 0x0000000c0818723c */ /* 0x040fe200000418e8 */
[----:B------:R-:W-:Y:S05]  /*bd70*/  LDSM.16.M88.4 R12, [R184+0xa800] ;  /* 0x00a80000b80c783b */ /* 0x000fea0000000200 */
[C---:B------:R-:W-:Y:S01]  /*bd80*/  HMMA.16816.F32.BF16 R32, R8.reuse, R18, R240 ;  /* 0x000000120820723c */ /* 0x040fe200000418f0 */
[----:B------:R-:W-:Y:S05]  /*bd90*/  LDSM.16.M88.4 R16, [R184+0xa000] ;  /* 0x00a00000b810783b */ /* 0x000fea0000000200 */
[C---:B---3--:R-:W-:Y:S06]  /*bda0*/  HMMA.16816.F32.BF16 R232, R8.reuse, R168, R180 ;  /* 0x000000a808e8723c */ /* 0x048fec00000418b4 */
[C---:B----4-:R-:W-:Y:S06]  /*bdb0*/  HMMA.16816.F32.BF16 R220, R8.reuse, R4, R192 ;  /* 0x0000000408dc723c */ /* 0x050fec00000418c0 */
[C---:B------:R-:W-:Y:S01]  /*bdc0*/  HMMA.16816.F32.BF16 R236, R8.reuse, R6, R176 ;  /* 0x0000000608ec723c */ /* 0x040fe200000418b0 */
[----:B------:R-:W1:Y:S05]  /*bdd0*/  LDSM.16.M88.4 R4, [R197+0x2000] ;  /* 0x00200000c504783b */ /* 0x000e6a0000000200 */
[----:B------:R-:W-:Y:S01]  /*bde0*/  HMMA.16816.F32.BF16 R192, R8, R170, R172 ;  /* 0x000000aa08c0723c */ /* 0x000fe200000418ac */
[----:B------:R-:W2:Y:S04]  /*bdf0*/  LDSM.16.M88.4 R172, [R184+0xb000] ;  /* 0x00b00000b8ac783b */ /* 0x000ea80000000200 */
[----:B------:R-:W-:Y:S01]  /*be00*/  LDSM.16.M88.4 R8, [R198+0x2000] ;  /* 0x00200000c608783b */ /* 0x000fe20000000200 */
[C---:B-1----:R-:W-:Y:S03]  /*be10*/  HMMA.16816.F32.BF16 R168, R4.reuse, R12, R24 ;  /* 0x0000000c04a8723c */ /* 0x042fe60000041818 */
[----:B------:R-:W1:Y:S03]  /*be20*/  LDSM.16.M88.4 R24, [R213] ;  /* 0x00000000d518783b */ /* 0x000e660000000200 */
[C---:B------:R-:W-:Y:S01]  /*be30*/  HMMA.16816.F32.BF16 R180, R4.reuse, R16, R132 ;  /* 0x0000001004b4723c */ /* 0x040fe20000041884 */
[----:B------:R-:W-:Y:S05]  /*be40*/  LDSM.16.M88.4 R132, [R211] ;  /* 0x00000000d384783b */ /* 0x000fea0000000200 */
[C---:B------:R-:W-:Y:S01]  /*be50*/  HMMA.16816.F32.BF16 R176, R4.reuse, R18, R32 ;  /* 0x0000001204b0723c */ /* 0x040fe20000041820 */
[----:B------:R-:W3:Y:S05]  /*be60*/  LDSM.16.M88.4 R32, [R184+0xb800] ;  /* 0x00b80000b820783b */ /* 0x000eea0000000200 */
[C---:B------:R-:W-:Y:S01]  /*be70*/  HMMA.16816.F32.BF16 R16, R4.reuse, R14, R20 ;  /* 0x0000000e0410723c */ /* 0x040fe20000041814 */
[----:B------:R-:W4:Y:S05]  /*be80*/  LDSM.16.M88.4 R20, [R212] ;  /* 0x00000000d414783b */ /* 0x000f2a0000000200 */
[C---:B--2---:R-:W-:Y:S06]  /*be90*/  HMMA.16816.F32.BF16 R12, R4.reuse, R172, R220 ;  /* 0x000000ac040c723c */ /* 0x044fec00000418dc */
[----:B------:R-:W-:Y:S01]  /*bea0*/  HMMA.16816.F32.BF16 R172, R4, R174, R236 ;  /* 0x000000ae04ac723c */ /* 0x000fe200000418ec */
[----:B------:R-:W-:Y:S05]  /*beb0*/  LDSM.16.M88.4 R236, [R190+0xb800] ;  /* 0x00b80000beec783b */ /* 0x000fea0000000200 */
[----:B-1----:R-:W-:Y:S01]  /*bec0*/  HMMA.16816.F32.BF16 R220, R8, R24, R180 ;  /* 0x0000001808dc723c */ /* 0x002fe200000418b4 */
[----:B------:R-:W1:Y:S05]  /*bed0*/  LDSM.16.M88.4 R180, [R210] ;  /* 0x00000000d2b4783b */ /* 0x000e6a0000000200 */
[C---:B---3--:R-:W-:Y:S06]  /*bee0*/  HMMA.16816.F32.BF16 R240, R4.reuse, R32, R232 ;  /* 0x0000002004f0723c */ /* 0x048fec00000418e8 */
[----:B------:R-:W-:Y:S01]  /*bef0*/  HMMA.16816.F32.BF16 R232, R4, R34, R192 ;  /* 0x0000002204e8723c */ /* 0x000fe200000418c0 */
[----:B------:R-:W-:Y:S04]  /*bf00*/  LDSM.16.M88.4 R4, [R200+0x2000] ;  /* 0x00200000c804783b */ /* 0x000fe80000000200 */
[----:B------:R-:W2:Y:S01]  /*bf10*/  LDSM.16.M88.4 R32, [R190+0xa800] ;  /* 0x00a80000be20783b */ /* 0x000ea20000000200 */
[C---:B------:R-:W-:Y:S03]  /*bf20*/  HMMA.16816.F32.BF16 R192, R8.reuse, R26, R176 ;  /* 0x0000001a08c0723c */ /* 0x040fe600000418b0 */
[----:B------:R-:W3:Y:S03]  /*bf30*/  LDSM.16.M88.4 R24, [R190+0xb000] ;  /* 0x00b00000be18783b */ /* 0x000ee60000000200 */
[C---:B----4-:R-:W-:Y:S06]  /*bf40*/  HMMA.16816.F32.BF16 R176, R8.reuse, R20, R168 ;  /* 0x0000001408b0723c */ /* 0x050fec00000418a8 */
[C---:B------:R-:W-:Y:S06]  /*bf50*/  HMMA.16816.F32.BF16 R168, R8.reuse, R22, R16 ;  /* 0x0000001608a8723c */ /* 0x040fec0000041810 */
[C---:B------:R-:W-:Y:S06]  /*bf60*/  HMMA.16816.F32.BF16 R20, R8.reuse, R132, R12 ;  /* 0x000000840814723c */ /* 0x040fec000004180c */
[C---:B------:R-:W-:Y:S01]  /*bf70*/  HMMA.16816.F32.BF16 R16, R8.reuse, R134, R172 ;  /* 0x000000860810723c */ /* 0x040fe200000418ac */
[----:B------:R-:W4:Y:S05]  /*bf80*/  LDSM.16.M88.4 R132, [R190+0xa000] ;  /* 0x00a00000be84783b */ /* 0x000f2a0000000200 */
[C---:B-1----:R-:W-:Y:S06]  /*bf90*/  HMMA.16816.F32.BF16 R12, R8.reuse, R180, R240 ;  /* 0x000000b4080c723c */ /* 0x042fec00000418f0 */
[----:B------:R-:W-:Y:S01]  /*bfa0*/  HMMA.16816.F32.BF16 R232, R8, R182, R232 ;  /* 0x000000b608e8723c */ /* 0x000fe200000418e8 */
[----:B------:R-:W-:Y:S05]  /*bfb0*/  LDSM.16.M88.4 R8, [R199+0x2000] ;  /* 0x00200000c708783b */ /* 0x000fea0000000200 */
[C---:B--2---:R-:W-:Y:S06]  /*bfc0*/  HMMA.16816.F32.BF16 R180, R4.reuse, R32, R176 ;  /* 0x0000002004b4723c */ /* 0x044fec00000418b0 */
[C---:B---3--:R-:W-:Y:S01]  /*bfd0*/  HMMA.16816.F32.BF16 R172, R4.reuse, R26, R16 ;  /* 0x0000001a04ac723c */ /* 0x048fe20000041810 */
[----:B------:R-:W1:Y:S05]  /*bfe0*/  LDSM.16.M88.4 R16, [R189+0x2000] ;  /* 0x00200000bd10783b */ /* 0x000e6a0000000200 */
[C---:B------:R-:W-:Y:S01]  /*bff0*/  HMMA.16816.F32.BF16 R176, R4.reuse, R34, R168 ;  /* 0x0000002204b0723c */ /* 0x040fe200000418a8 */
[----:B------:R-:W2:Y:S05]  /*c000*/  LDSM.16.M88.4 R32, [R189+0x3000] ;  /* 0x00300000bd20783b */ /* 0x000eaa0000000200 */
[C---:B------:R-:W-:Y:S01]  /*c010*/  HMMA.16816.F32.BF16 R168, R4.reuse, R24, R20 ;  /* 0x0000001804a8723c */ /* 0x040fe20000041814 */
[----:B------:R-:W-:Y:S05]  /*c020*/  LDSM.16.M88.4 R24, [R189+0x3800] ;  /* 0x00380000bd18783b */ /* 0x000fea0000000200 */
[C---:B----4-:R-:W-:Y:S06]  /*c030*/  HMMA.16816.F32.BF16 R220, R4.reuse, R132, R220 ;  /* 0x0000008404dc723c */ /* 0x050fec00000418dc */
[C---:B------:R-:W-:Y:S06]  /*c040*/  HMMA.16816.F32.BF16 R192, R4.reuse, R134, R192 ;  /* 0x0000008604c0723c */ /* 0x040fec00000418c0 */
[C---:B------:R-:W-:Y:S01]  /*c050*/  HMMA.16816.F32.BF16 R132, R4.reuse, R236, R12 ;  /* 0x000000ec0484723c */ /* 0x040fe2000004180c */
[----:B------:R-:W3:Y:S05]  /*c060*/  LDSM.16.M88.4 R12, [R189+0x2800] ;  /* 0x00280000bd0c783b */ /* 0x000eea0000000200 */
[----:B------:R-:W-:Y:S01]  /*c070*/  HMMA.16816.F32.BF16 R20, R4, R238, R232 ;  /* 0x000000ee0414723c */ /* 0x000fe200000418e8 */
[----:B------:R-:W-:Y:S05]  /*c080*/  LDSM.16.M88.4 R4, [R197+0x4000] ;  /* 0x00400000c504783b */ /* 0x000fea0000000200 */
[C---:B-1----:R-:W-:Y:S06]  /*c090*/  HMMA.16816.F32.BF16 R236, R8.reuse, R16, R220 ;  /* 0x0000001008ec723c */ /* 0x042fec00000418dc */
[C---:B------:R-:W-:Y:S01]  /*c0a0*/  HMMA.16816.F32.BF16 R240, R8.reuse, R18, R192 ;  /* 0x0000001208f0723c */ /* 0x040fe200000418c0 */
[----:B------:R-:W1:Y:S05]  /*c0b0*/  LDSM.16.M88.4 R16, [R184+0xc000] ;  /* 0x00c00000b810783b */ /* 0x000e6a0000000200 */
[C---:B--2---:R-:W-:Y:S01]  /*c0c0*/  HMMA.16816.F32.BF16 R192, R8.reuse, R32, R168 ;  /* 0x0000002008c0723c */ /* 0x044fe200000418a8 */
[----:B------:R-:W-:Y:S05]  /*c0d0*/  LDSM.16.M88.4 R168, [R184+0xd800] ;  /* 0x00d80000b8a8783b */ /* 0x000fea0000000200 */
[C---:B---3--:R-:W-:Y:S06]  /*c0e0*/  HMMA.16816.F32.BF16 R220, R8.reuse, R14, R176 ;  /* 0x0000000e08dc723c */ /* 0x048fec00000418b0 */
[C---:B------:R-:W-:Y:S01]  /*c0f0*/  HMMA.16816.F32.BF16 R232, R8.reuse, R12, R180 ;  /* 0x0000000c08e8723c */ /* 0x040fe200000418b4 */
[----:B------:R-:W2:Y:S05]  /*c100*/  LDSM.16.M88.4 R12, [R184+0xc800] ;  /* 0x00c80000b80c783b */ /* 0x000eaa0000000200 */
[C---:B------:R-:W-:Y:S06]  /*c110*/  HMMA.16816.F32.BF16 R176, R8.reuse, R34, R172 ;  /* 0x0000002208b0723c */ /* 0x040fec00000418ac */
[C---:B------:R-:W-:Y:S06]  /*c120*/  HMMA.16816.F32.BF16 R180, R8.reuse, R24, R132 ;  /* 0x0000001808b4723c */ /* 0x040fec0000041884 */
[----:B------:R-:W-:Y:S01]  /*c130*/  HMMA.16816.F32.BF16 R172, R8, R26, R20 ;  /* 0x0000001a08ac723c */ /* 0x000fe20000041814 */
[----:B------:R-:W3:Y:S05]  /*c140*/  LDSM.16.M88.4 R8, [R184+0xd000] ;  /* 0x00d00000b808783b */ /* 0x000eea0000000200 */
[C---:B-1----:R-:W-:Y:S06]  /*c150*/  HMMA.16816.F32.BF16 R132, R4.reuse, R16, R236 ;  /* 0x000000100484723c */ /* 0x042fec00000418ec */
[C---:B------:R-:W-:Y:S01]  /*c160*/  HMMA.16816.F32.BF16 R32, R4.reuse, R18, R240 ;  /* 0x000000120420723c */ /* 0x040fe200000418f0 */
[----:B------:R-:W-:Y:S05]  /*c170*/  LDSM.16.M88.4 R16, [R209] ;  /* 0x00000000d110783b */ /* 0x000fea0000000200 */
[C---:B--2---:R-:W-:Y:S06]  /*c180*/  HMMA.16816.F32.BF16 R20, R4.reuse, R14, R220 ;  /* 0x0000000e0414723c */ /* 0x044fec00000418dc */
[C---:B------:R-:W-:Y:S01]  /*c190*/  HMMA.16816.F32.BF16 R24, R4.reuse, R12, R232 ;  /* 0x0000000c0418723c */ /* 0x040fe200000418e8 */
[----:B------:R-:W-:Y:S05]  /*c1a0*/  LDSM.16.M88.4 R12, [R208] ;  /* 0x00000000d00c783b */ /* 0x000fea0000000200 */
[C---:B------:R-:W-:Y:S06]  /*c1b0*/  HMMA.16816.F32.BF16 R232, R4.reuse, R168, R180 ;  /* 0x000000a804e8723c */ /* 0x040fec00000418b4 */
[C---:B---3--:R-:W-:Y:S06]  /*c1c0*/  HMMA.16816.F32.BF16 R220, R4.reuse, R8, R192 ;  /* 0x0000000804dc723c */ /* 0x048fec00000418c0 */
[C---:B------:R-:W-:Y:S01]  /*c1d0*/  HMMA.16816.F32.BF16 R236, R4.reuse, R10, R176 ;  /* 0x0000000a04ec723c */ /* 0x040fe200000418b0 */
[----:B------:R-:W1:Y:S05]  /*c1e0*/  LDSM.16.M88.4 R8, [R198+0x4000] ;  /* 0x00400000c608783b */ /* 0x000e6a0000000200 */
[----:B------:R-:W-:Y:S01]  /*c1f0*/  HMMA.16816.F32.BF16 R192, R4, R170, R172 ;  /* 0x000000aa04c0723c */ /* 0x000fe200000418ac */
[----:B------:R-:W2:Y:S04]  /*c200*/  LDSM.16.M88.4 R172, [R207] ;  /* 0x00000000cfac783b */ /* 0x000ea80000000200 */
[----:B------:R-:W-:Y:S01]  /*c210*/  LDSM.16.M88.4 R4, [R200+0x4000] ;  /* 0x00400000c804783b */ /* 0x000fe20000000200 */
[C---:B-1----:R-:W-:Y:S03]  /*c220*/  HMMA.16816.F32.BF16 R176, R8.reuse, R18, R32 ;  /* 0x0000001208b0723c */ /* 0x042fe60000041820 */
[----:B------:R-:W1:Y:S03]  /*c230*/  LDSM.16.M88.4 R32, [R206] ;  /* 0x00000000ce20783b */ /* 0x000e660000000200 */
[C---:B------:R-:W-:Y:S01]  /*c240*/  HMMA.16816.F32.BF16 R168, R8.reuse, R12, R24 ;  /* 0x0000000c08a8723c */ /* 0x040fe20000041818 */
[----:B------:R-:W3:Y:S05]  /*c250*/  LDSM.16.M88.4 R24, [R190+0xc000] ;  /* 0x00c00000be18783b */ /* 0x000eea0000000200 */
[C---:B------:R-:W-:Y:S01]  /*c260*/  HMMA.16816.F32.BF16 R180, R8.reuse, R16, R132 ;  /* 0x0000001008b4723c */ /* 0x040fe20000041884 */
[----:B------:R-:W-:Y:S05]  /*c270*/  LDSM.16.M88.4 R132, [R190+0xd000] ;  /* 0x00d00000be84783b */ /* 0x000fea0000000200 */
[C---:B------:R-:W-:Y:S01]  /*c280*/  HMMA.16816.F32.BF16 R16, R8.reuse, R14, R20 ;  /* 0x0000000e0810723c */ /* 0x040fe20000041814 */
[----:B------:R-:W4:Y:S05]  /*c290*/  LDSM.16.M88.4 R20, [R190+0xc800] ;  /* 0x00c80000be14783b */ /* 0x000f2a0000000200 */
[C---:B--2---:R-:W-:Y:S06]  /*c2a0*/  HMMA.16816.F32.BF16 R12, R8.reuse, R172, R220 ;  /* 0x000000ac080c723c */ /* 0x044fec00000418dc */
[C---:B------:R-:W-:Y:S01]  /*c2b0*/  HMMA.16816.F32.BF16 R172, R8.reuse, R174, R236 ;  /* 0x000000ae08ac723c */ /* 0x040fe200000418ec */
[----:B------:R-:W-:Y:S05]  /*c2c0*/  LDSM.16.M88.4 R236, [R189+0x5800] ;  /* 0x00580000bdec783b */ /* 0x000fea0000000200 */
[C---:B-1----:R-:W-:Y:S06]  /*c2d0*/  HMMA.16816.F32.BF16 R240, R8.reuse, R32, R232 ;  /* 0x0000002008f0723c */ /* 0x042fec00000418e8 */
[----:B------:R-:W-:Y:S01]  /*c2e0*/  HMMA.16816.F32.BF16 R232, R8, R34, R192 ;  /* 0x0000002208e8723c */ /* 0x000fe200000418c0 */
[----:B------:R-:W-:Y:S04]  /*c2f0*/  LDSM.16.M88.4 R8, [R199+0x4000] ;  /* 0x00400000c708783b */ /* 0x000fe80000000200 */
[----:B------:R-:W-:Y:S01]  /*c300*/  LDSM.16.M88.4 R32, [R189+0x4800] ;  /* 0x00480000bd20783b */ /* 0x000fe20000000200 */
[C---:B---3--:R-:W-:Y:S03]  /*c310*/  HMMA.16816.F32.BF16 R220, R4.reuse, R24, R180 ;  /* 0x0000001804dc723c */ /* 0x048fe600000418b4 */
[----:B------:R-:W1:Y:S03]  /*c320*/  LDSM.16.M88.4 R180, [R190+0xd800] ;  /* 0x00d80000beb4783b */ /* 0x000e660000000200 */
[C---:B------:R-:W-:Y:S01]  /*c330*/  HMMA.16816.F32.BF16 R192, R4.reuse, R26, R176 ;  /* 0x0000001a04c0723c */ /* 0x040fe200000418b0 */
[----:B------:R-:W2:Y:S05]  /*c340*/  LDSM.16.M88.4 R24, [R189+0x5000] ;  /* 0x00500000bd18783b */ /* 0x000eaa0000000200 */
[C---:B----4-:R-:W-:Y:S06]  /*c350*/  HMMA.16816.F32.BF16 R176, R4.reuse, R20, R168 ;  /* 0x0000001404b0723c */ /* 0x050fec00000418a8 */
[C---:B------:R-:W-:Y:S06]  /*c360*/  HMMA.16816.F32.BF16 R168, R4.reuse, R22, R16 ;  /* 0x0000001604a8723c */ /* 0x040fec0000041810 */
[C---:B------:R-:W-:Y:S06]  /*c370*/  HMMA.16816.F32.BF16 R20, R4.reuse, R132, R12 ;  /* 0x000000840414723c */ /* 0x040fec000004180c */
[C---:B------:R-:W-:Y:S01]  /*c380*/  HMMA.16816.F32.BF16 R16, R4.reuse, R134, R172 ;  /* 0x000000860410723c */ /* 0x040fe200000418ac */
[----:B------:R-:W3:Y:S05]  /*c390*/  LDSM.16.M88.4 R132, [R189+0x4000] ;  /* 0x00400000bd84783b */ /* 0x000eea0000000200 */
[C---:B-1----:R-:W-:Y:S06]  /*c3a0*/  HMMA.16816.F32.BF16 R12, R4.reuse, R180, R240 ;  /* 0x000000b4040c723c */ /* 0x042fec00000418f0 */
[----:B------:R-:W-:Y:S01]  /*c3b0*/  HMMA.16816.F32.BF16 R232, R4, R182, R232 ;  /* 0x000000b604e8723c */ /* 0x000fe200000418e8 */
[----:B------:R-:W-:Y:S05]  /*c3c0*/  LDSM.16.M88.4 R4, [R197+0x6000] ;  /* 0x00600000c504783b */ /* 0x000fea0000000200 */
[C---:B------:R-:W-:Y:S06]  /*c3d0*/  HMMA.16816.F32.BF16 R180, R8.reuse, R32, R176 ;  /* 0x0000002008b4723c */ /* 0x040fec00000418b0 */
[C---:B--2---:R-:W-:Y:S01]  /*c3e0*/  HMMA.16816.F32.BF16 R172, R8.reuse, R24, R20 ;  /* 0x0000001808ac723c */ /* 0x044fe20000041814 */
[----:B------:R-:W1:Y:S05]  /*c3f0*/  LDSM.16.M88.4 R20, [R184+0xe800] ;  /* 0x00e80000b814783b */ /* 0x000e6a0000000200 */
[C---:B------:R-:W-:Y:S01]  /*c400*/  HMMA.16816.F32.BF16 R176, R8.reuse, R34, R168 ;  /* 0x0000002208b0723c */ /* 0x040fe200000418a8 */
[----:B------:R-:W2:Y:S05]  /*c410*/  LDSM.16.M88.4 R32, [R184+0xf000] ;  /* 0x00f00000b820783b */ /* 0x000eaa0000000200 */
[C---:B------:R-:W-:Y:S01]  /*c420*/  HMMA.16816.F32.BF16 R168, R8.reuse, R26, R16 ;  /* 0x0000001a08a8723c */ /* 0x040fe20000041810 */
[----:B------:R-:W4:Y:S04]  /*c430*/  LDSM.16.M88.4 R24, [R184+0xe000] ;  /* 0x00e00000b818783b */ /* 0x000f280000000200 */
[----:B------:R-:W4:Y:S01]  /*c440*/  LDSM.16.M88.4 R16, [R184+0xf800] ;  /* 0x00f80000b810783b */ /* 0x000f220000000200 */
[C---:B---3--:R-:W-:Y:S06]  /*c450*/  HMMA.16816.F32.BF16 R220, R8.reuse, R132, R220 ;  /* 0x0000008408dc723c */ /* 0x048fec00000418dc */
[C---:B------:R-:W-:Y:S06]  /*c460*/  HMMA.16816.F32.BF16 R192, R8.reuse, R134, R192 ;  /* 0x0000008608c0723c */ /* 0x040fec00000418c0 */
[C---:B------:R-:W-:Y:S06]  /*c470*/  HMMA.16816.F32.BF16 R132, R8.reuse, R236, R12 ;  /* 0x000000ec0884723c */ /* 0x040fec000004180c */
[----:B------:R-:W-:Y:S01]  /*c480*/  HMMA.16816.F32.BF16 R12, R8, R238, R232 ;  /* 0x000000ee080c723c */ /* 0x000fe200000418e8 */
[----:B------:R-:W-:Y:S05]  /*c490*/  LDSM.16.M88.4 R8, [R198+0x6000] ;  /* 0x00600000c608783b */ /* 0x000fea0000000200 */
[C---:B-1----:R-:W-:Y:S06]  /*c4a0*/  HMMA.16816.F32.BF16 R232, R4.reuse, R20, R180 ;  /* 0x0000001404e8723c */ /* 0x042fec00000418b4 */
[C---:B--2---:R-:W-:Y:S01]  /*c4b0*/  HMMA.16816.F32.BF16 R180, R4.reuse, R32, R172 ;  /* 0x0000002004b4723c */ /* 0x044fe200000418ac */
[----:B------:R-:W1:Y:S05]  /*c4c0*/  LDSM.16.M88.4 R172, [R205] ;  /* 0x00000000cdac783b */ /* 0x000e6a0000000200 */
[C---:B----4-:R-:W-:Y:S06]  /*c4d0*/  HMMA.16816.F32.BF16 R236, R4.reuse, R24, R220 ;  /* 0x0000001804ec723c */ /* 0x050fec00000418dc */
[C---:B------:R-:W-:Y:S01]  /*c4e0*/  HMMA.16816.F32.BF16 R192, R4.reuse, R26, R192 ;  /* 0x0000001a04c0723c */ /* 0x040fe200000418c0 */
[----:B------:R-:W2:Y:S05]  /*c4f0*/  LDSM.16.M88.4 R24, [R204] ;  /* 0x00000000cc18783b */ /* 0x000eaa0000000200 */
[C---:B------:R-:W-:Y:S01]  /*c500*/  HMMA.16816.F32.BF16 R220, R4.reuse, R22, R176 ;  /* 0x0000001604dc723c */ /* 0x040fe200000418b0 */
[----:B------:R-:W3:Y:S04]  /*c510*/  LDSM.16.M88.4 R20, [R203] ;  /* 0x00000000cb14783b */ /* 0x000ee80000000200 */
[----:B------:R-:W-:Y:S01]  /*c520*/  LDSM.16.M88.4 R176, [R190+0xe000] ;  /* 0x00e00000beb0783b */ /* 0x000fe20000000200 */
[C---:B------:R-:W-:Y:S06]  /*c530*/  HMMA.16816.F32.BF16 R132, R4.reuse, R16, R132 ;  /* 0x000000100484723c */ /* 0x040fec0000041884 */
[C---:B------:R-:W-:Y:S01]  /*c540*/  HMMA.16816.F32.BF16 R12, R4.reuse, R18, R12 ;  /* 0x00000012040c723c */ /* 0x040fe2000004180c */
[----:B------:R-:W4:Y:S05]  /*c550*/  LDSM.16.M88.4 R16, [R202] ;  /* 0x00000000ca10783b */ /* 0x000f2a0000000200 */
[----:B------:R-:W-:Y:S01]  /*c560*/  HMMA.16816.F32.BF16 R168, R4, R34, R168 ;  /* 0x0000002204a8723c */ /* 0x000fe200000418a8 */
[----:B------:R-:W4:Y:S05]  /*c570*/  LDSM.16.M88.4 R4, [R200+0x6000] ;  /* 0x00600000c804783b */ /* 0x000f2a0000000200 */
[C---:B-1----:R-:W-:Y:S06]  /*c580*/  HMMA.16816.F32.BF16 R32, R8.reuse, R172, R236 ;  /* 0x000000ac0820723c */ /* 0x042fec00000418ec */
[C---:B------:R-:W-:Y:S06]  /*c590*/  HMMA.16816.F32.BF16 R192, R8.reuse, R174, R192 ;  /* 0x000000ae08c0723c */ /* 0x040fec00000418c0 */
[C---:B--2---:R-:W-:Y:S06]  /*c5a0*/  HMMA.16816.F32.BF16 R236, R8.reuse, R24, R232 ;  /* 0x0000001808ec723c */ /* 0x044fec00000418e8 */
[C---:B------:R-:W-:Y:S01]  /*c5b0*/  HMMA.16816.F32.BF16 R232, R8.reuse, R26, R220 ;  /* 0x0000001a08e8723c */ /* 0x040fe200000418dc */
[----:B------:R-:W1:Y:S05]  /*c5c0*/  LDSM.16.M88.4 R24, [R190+0xe800] ;  /* 0x00e80000be18783b */ /* 0x000e6a0000000200 */
[C---:B---3--:R-:W-:Y:S06]  /*c5d0*/  HMMA.16816.F32.BF16 R220, R8.reuse, R20, R180 ;  /* 0x0000001408dc723c */ /* 0x048fec00000418b4 */
[C---:B----4-:R-:W-:Y:S01]  /*c5e0*/  HMMA.16816.F32.BF16 R172, R8.reuse, R16, R132 ;  /* 0x0000001008ac723c */ /* 0x050fe20000041884 */
[----:B------:R-:W-:Y:S05]  /*c5f0*/  LDSM.16.M88.4 R132, [R189+0x6000] ;  /* 0x00600000bd84783b */ /* 0x000fea0000000200 */
[C---:B------:R-:W-:Y:S01]  /*c600*/  HMMA.16816.F32.BF16 R12, R8.reuse, R18, R12 ;  /* 0x00000012080c723c */ /* 0x040fe2000004180c */
[----:B------:R-:W2:Y:S05]  /*c610*/  LDSM.16.M88.4 R16, [R190+0xf800] ;  /* 0x00f80000be10783b */ /* 0x000eaa0000000200 */
[----:B------:R-:W-:Y:S01]  /*c620*/  HMMA.16816.F32.BF16 R180, R8, R22, R168 ;  /* 0x0000001608b4723c */ /* 0x000fe200000418a8 */
[----:B------:R-:W3:Y:S04]  /*c630*/  LDSM.16.M88.4 R8, [R199+0x6000] ;  /* 0x00600000c708783b */ /* 0x000ee80000000200 */
[----:B------:R-:W4:Y:S01]  /*c640*/  LDSM.16.M88.4 R20, [R190+0xf000] ;  /* 0x00f00000be14783b */ /* 0x000f220000000200 */
[C---:B------:R-:W-:Y:S06]  /*c650*/  HMMA.16816.F32.BF16 R32, R4.reuse, R176, R32 ;  /* 0x000000b00420723c */ /* 0x040fec0000041820 */
[C---:B------:R-:W-:Y:S06]  /*c660*/  HMMA.16816.F32.BF16 R168, R4.reuse, R178, R192 ;  /* 0x000000b204a8723c */ /* 0x040fec00000418c0 */
[C---:B-1----:R-:W-:Y:S06]  /*c670*/  HMMA.16816.F32.BF16 R176, R4.reuse, R24, R236 ;  /* 0x0000001804b0723c */ /* 0x042fec00000418ec */
[C---:B------:R-:W-:Y:S06]  /*c680*/  HMMA.16816.F32.BF16 R192, R4.reuse, R26, R232 ;  /* 0x0000001a04c0723c */ /* 0x040fec00000418e8 */
[C---:B--2---:R-:W-:Y:S06]  /*c690*/  HMMA.16816.F32.BF16 R236, R4.reuse, R16, R172 ;  /* 0x0000001004ec723c */ /* 0x044fec00000418ac */
[----:B------:R-:W-:Y:S06]  /*c6a0*/  HMMA.16816.F32.BF16 R240, R4, R18, R12 ;  /* 0x0000001204f0723c */ /* 0x000fec000004180c */
[----:B---3--:R-:W-:Y:S06]  /*c6b0*/  HMMA.16816.F32.BF16 R16, R8, R132, R32 ;  /* 0x000000840810723c */ /* 0x008fec0000041820 */
[C---:B----4-:R-:W-:Y:S06]  /*c6c0*/  HMMA.16816.F32.BF16 R220, R4.reuse, R20, R220 ;  /* 0x0000001404dc723c */ /* 0x050fec00000418dc */
[----:B------:R-:W-:Y:S01]  /*c6d0*/  HMMA.16816.F32.BF16 R232, R4, R22, R180 ;  /* 0x0000001604e8723c */ /* 0x000fe200000418b4 */
[----:B------:R-:W1:Y:S05]  /*c6e0*/  LDSM.16.M88.4 R20, [R189+0x6800] ;  /* 0x00680000bd14783b */ /* 0x000e6a0000000200 */
[----:B------:R-:W-:Y:S01]  /*c6f0*/  HMMA.16816.F32.BF16 R168, R8, R134, R168 ;  /* 0x0000008608a8723c */ /* 0x000fe200000418a8 */
[----:B------:R-:W-:-:S02]  /*c700*/  VIADD R5, R0, 0x1 ;  /* 0x0000000100057836 */ /* 0x000fc40000000000 */
[C-C-:B------:R-:W-:Y:S02]  /*c710*/  IMAD.IADD R6, R224.reuse, 0x1, -R0.reuse ;  /* 0x00000001e0067824 */ /* 0x140fe400078e0a00 */
[----:B------:R-:W-:Y:S01]  /*c720*/  IMAD.IADD R4, R227, 0x1, -R0 ;  /* 0x00000001e3047824 */ /* 0x000fe200078e0a00 */
[C---:B------:R-:W-:Y:S01]  /*c730*/  ISETP.GE.AND P0, PT, R5.reuse, R229, PT ;  /* 0x000000e50500720c */ /* 0x040fe20003f06270 */
[----:B------:R-:W-:Y:S01]  /*c740*/  IMAD.IADD R12, R224, 0x1, -R5 ;  /* 0x00000001e00c7824 */ /* 0x000fe200078e0a05 */
[----:B------:R-:W-:Y:S02]  /*c750*/  IABS R7, R6 ;  /* 0x0000000600077213 */ /* 0x000fe40000000000 */
[----:B------:R-:W-:Y:S02]  /*c760*/  IABS R4, R4 ;  /* 0x0000000400047213 */ /* 0x000fe40000000000 */
[----:B------:R-:W-:Y:S01]  /*c770*/  IABS R6, R12 ;  /* 0x0000000c00067213 */ /* 0x000fe20000000000 */
[----:B------:R-:W-:Y:S01]  /*c780*/  IMAD.MOV.U32 R12, RZ, RZ, R7 ;  /* 0x000000ffff0c7224 */ /* 0x000fe200078e0007 */
[----:B------:R-:W-:Y:S01]  /*c790*/  ISETP.LT.OR P0, PT, R5, R226, P0 ;  /* 0x000000e20500720c */ /* 0x000fe20000701670 */
[----:B------:R-:W-:-:S02]  /*c7a0*/  IMAD.MOV.U32 R7, RZ, RZ, R4 ;  /* 0x000000ffff077224 */ /* 0x000fc400078e0004 */
[----:B------:R-:W-:Y:S01]  /*c7b0*/  IMAD.MOV.U32 R4, RZ, RZ, R6 ;  /* 0x000000ffff047224 */ /* 0x000fe200078e0006 */
[----:B------:R-:W-:Y:S02]  /*c7c0*/  I2FP.F32.S32 R6, R12 ;  /* 0x0000000c00067245 */ /* 0x000fe40000201400 */
[----:B------:R-:W-:Y:S02]  /*c7d0*/  I2FP.F32.S32 R7, R7 ;  /* 0x0000000700077245 */ /* 0x000fe40000201400 */
[----:B------:R-:W-:Y:S01]  /*c7e0*/  I2FP.F32.S32 R4, R4 ;  /* 0x0000000400047245 */ /* 0x000fe20000201400 */
[----:B------:R-:W-:Y:S02]  /*c7f0*/  FFMA.FTZ R6, R6, -UR19, R16 ;  /* 0x8000001306067c23 */ /* 0x000fe40008010010 */
[----:B------:R-:W-:Y:S02]  /*c800*/  FFMA.FTZ R7, R7, -UR19, R18 ;  /* 0x8000001307077c23 */ /* 0x000fe40008010012 */
[----:B------:R-:W-:Y:S01]  /*c810*/  FFMA.FTZ R12, R4, -UR19, R17 ;  /* 0x80000013040c7c23 */ /* 0x000fe20008010011 */
[----:B------:R-:W-:Y:S01]  /*c820*/  FSEL R183, R6, -INF , !P2 ;  /* 0xff80000006b77808 */ /* 0x000fe20005000000 */
[----:B------:R-:W-:Y:S01]  /*c830*/  VIADD R4, R0, 0x8 ;  /* 0x0000000800047836 */ /* 0x000fe20000000000 */
[----:B------:R-:W-:-:S02]  /*c840*/  ISETP.GE.AND P2, PT, R5, R228, PT ;  /* 0x000000e40500720c */ /* 0x000fc40003f46270 */
[----:B------:R-:W-:Y:S01]  /*c850*/  FSEL R196, R7, -INF , !P1 ;  /* 0xff80000007c47808 */ /* 0x000fe20004800000 */
[--C-:B------:R-:W-:Y:S01]  /*c860*/  IMAD.IADD R7, R227, 0x1, -R4.reuse ;  /* 0x00000001e3077824 */ /* 0x100fe200078e0a04 */
[----:B------:R-:W-:Y:S01]  /*c870*/  ISETP.LT.OR P2, PT, R5, R225, P2 ;  /* 0x000000e10500720c */ /* 0x000fe20001741670 */
[----:B------:R-:W-:Y:S01]  /*c880*/  IMAD.IADD R5, R227, 0x1, -R5 ;  /* 0x00000001e3057824 */ /* 0x000fe200078e0a05 */
[----:B------:R-:W-:Y:S01]  /*c890*/  FSEL R218, R12, -INF , !P0 ;  /* 0xff8000000cda7808 */ /* 0x000fe20004000000 */
[----:B------:R-:W-:Y:S01]  /*c8a0*/  IMAD.IADD R6, R224, 0x1, -R4 ;  /* 0x00000001e0067824 */ /* 0x000fe200078e0a04 */
[----:B------:R-:W-:Y:S01]  /*c8b0*/  ISETP.GE.AND P1, PT, R4, R229, PT ;  /* 0x000000e50400720c */ /* 0x000fe20003f26270 */
[----:B-1----:R-:W-:Y:S01]  /*c8c0*/  HMMA.16816.F32.BF16 R24, R8, R20, R176 ;  /* 0x000000140818723c */ /* 0x002fe200000418b0 */
[----:B------:R-:W-:Y:S02]  /*c8d0*/  IABS R13, R5 ;  /* 0x00000005000d7213 */ /* 0x000fe40000000000 */
[----:B------:R-:W-:-:S02]  /*c8e0*/  IABS R5, R7 ;  /* 0x0000000700057213 */ /* 0x000fc40000000000 */
[----:B------:R-:W-:Y:S01]  /*c8f0*/  IABS R6, R6 ;  /* 0x0000000600067213 */ /* 0x000fe20000000000 */
[----:B------:R-:W-:Y:S01]  /*c900*/  IMAD.MOV.U32 R7, RZ, RZ, R13 ;  /* 0x000000ffff077224 */ /* 0x000fe200078e000d */
[C---:B------:R-:W-:Y:S01]  /*c910*/  ISETP.GE.AND P0, PT, R4.reuse, R228, PT ;  /* 0x000000e40400720c */ /* 0x040fe20003f06270 */
[----:B------:R-:W-:Y:S01]  /*c920*/  HMMA.16816.F32.BF16 R132, R8, R22, R192 ;  /* 0x000000160884723c */ /* 0x000fe200000418c0 */
[C---:B------:R-:W-:Y:S02]  /*c930*/  ISETP.LT.OR P1, PT, R4.reuse, R226, P1 ;  /* 0x000000e20400720c */ /* 0x040fe40000f21670 */
[----:B------:R-:W-:Y:S02]  /*c940*/  I2FP.F32.S32 R12, R7 ;  /* 0x00000007000c7245 */ /* 0x000fe40000201400 */
[----:B------:R-:W-:Y:S02]  /*c950*/  I2FP.F32.S32 R7, R6 ;  /* 0x0000000600077245 */ /* 0x000fe40000201400 */
[----:B------:R-:W-:Y:S01]  /*c960*/  ISETP.LT.OR P0, PT, R4, R225, P0 ;  /* 0x000000e10400720c */ /* 0x000fe20000701670 */
[----:B------:R-:W-:Y:S01]  /*c970*/  VIADD R4, R0, 0x9 ;  /* 0x0000000900047836 */ /* 0x000fe20000000000 */
[----:B------:R-:W-:Y:S01]  /*c980*/  I2FP.F32.S32 R6, R5 ;  /* 0x0000000500067245 */ /* 0x000fe20000201400 */
[----:B------:R-:W-:Y:S01]  /*c990*/  FFMA.FTZ R12, R12, -UR19, R19 ;  /* 0x800000130c0c7c23 */ /* 0x000fe20008010013 */
[----:B------:R-:W-:Y:S01]  /*c9a0*/  FFMA.FTZ R14, R7, -UR19, R168 ;  /* 0x80000013070e7c23 */ /* 0x000fe200080100a8 */
[----:B------:R-:W-:Y:S01]  /*c9b0*/  VIADD R5, R0, 0x10 ;  /* 0x0000001000057836 */ /* 0x000fe20000000000 */
[----:B------:R-:W1:Y:S01]  /*c9c0*/  LDSM.16.M88.4 R16, [R189+0x7000] ;  /* 0x00700000bd10783b */ /* 0x000e620000000200 */
[----:B------:R-:W-:-:S02]  /*c9d0*/  IMAD.IADD R7, R224, 0x1, -R4 ;  /* 0x00000001e0077824 */ /* 0x000fc400078e0a04 */
[----:B------:R-:W-:Y:S01]  /*c9e0*/  FFMA.FTZ R15, R6, -UR19, R170 ;  /* 0x80000013060f7c23 */ /* 0x000fe200080100aa */
[----:B------:R-:W-:Y:S01]  /*c9f0*/  IMAD.IADD R6, R227, 0x1, -R4 ;  /* 0x00000001e3067824 */ /* 0x000fe200078e0a04 */
[----:B------:R-:W-:Y:S01]  /*ca00*/  FSEL R191, R12, -INF , !P2 ;  /* 0xff8000000cbf7808 */ /* 0x000fe20005000000 */
[----:B------:R-:W-:Y:S01]  /*ca10*/  IMAD.IADD R13, R224, 0x1, -R5 ;  /* 0x00000001e00d7824 */ /* 0x000fe200078e0a05 */
[----:B------:R-:W-:Y:S02]  /*ca20*/  IABS R12, R7 ;  /* 0x00000007000c7213 */ /* 0x000fe40000000000 */
[----:B------:R-:W-:Y:S02]  /*ca30*/  FSEL R182, R14, -INF , !P1 ;  /* 0xff8000000eb67808 */ /* 0x000fe40004800000 */
[C---:B------:R-:W-:Y:S02]  /*ca40*/  ISETP.GE.AND P2, PT, R4.reuse, R229, PT ;  /* 0x000000e50400720c */ /* 0x040fe40003f46270 */
[----:B------:R-:W-:-:S02]  /*ca50*/  ISETP.GE.AND P1, PT, R4, R228, PT ;  /* 0x000000e40400720c */ /* 0x000fc40003f26270 */
[----:B------:R-:W-:Y:S02]  /*ca60*/  IABS R6, R6 ;  /* 0x0000000600067213 */ /* 0x000fe40000000000 */
[----:B------:R-:W-:Y:S02]  /*ca70*/  IABS R7, R13 ;  /* 0x0000000d00077213 */ /* 0x000fe40000000000 */
[----:B------:R-:W-:Y:S02]  /*ca80*/  I2FP.F32.S32 R12, R12 ;  /* 0x0000000c000c7245 */ /* 0x000fe40000201400 */
[C---:B------:R-:W-:Y:S02]  /*ca90*/  ISETP.LT.OR P2, PT, R4.reuse, R226, P2 ;  /* 0x000000e20400720c */ /* 0x040fe40001741670 */
[----:B------:R-:W-:Y:S01]  /*caa0*/  ISETP.LT.OR P1, PT, R4, R225, P1 ;  /* 0x000000e10400720c */ /* 0x000fe20000f21670 */
[----:B------:R-:W-:Y:S01]  /*cab0*/  FFMA.FTZ R12, R12, -UR19, R169 ;  /* 0x800000130c0c7c23 */ /* 0x000fe200080100a9 */
[----:B------:R-:W-:-:S02]  /*cac0*/  I2FP.F32.S32 R4, R6 ;  /* 0x0000000600047245 */ /* 0x000fc40000201400 */
[----:B------:R-:W-:Y:S02]  /*cad0*/  I2FP.F32.S32 R6, R7 ;  /* 0x0000000700067245 */ /* 0x000fe40000201400 */
[----:B------:R-:W-:Y:S01]  /*cae0*/  FSEL R181, R15, -INF , !P0 ;  /* 0xff8000000fb57808 */ /* 0x000fe20004000000 */
[----:B------:R-:W-:Y:S01]  /*caf0*/  FFMA.FTZ R7, R4, -UR19, R171 ;  /* 0x8000001304077c23 */ /* 0x000fe200080100ab */
[C---:B------:R-:W-:Y:S01]  /*cb00*/  ISETP.GE.AND P0, PT, R5.reuse, R229, PT ;  /* 0x000000e50500720c */ /* 0x040fe20003f06270 */
[----:B------:R-:W-:Y:S01]  /*cb10*/  FFMA.FTZ R6, R6, -UR19, R24 ;  /* 0x8000001306067c23 */ /* 0x000fe20008010018 */
[----:B------:R-:W-:Y:S01]  /*cb20*/  VIADD R4, R0, 0x11 ;  /* 0x0000001100047836 */ /* 0x000fe20000000000 */
[----:B------:R-:W-:Y:S02]  /*cb30*/  FSEL R179, R12, -INF , !P2 ;  /* 0xff8000000cb37808 */ /* 0x000fe40005000000 */
[C---:B------:R-:W-:Y:S02]  /*cb40*/  ISETP.LT.OR P0, PT, R5.reuse, R226, P0 ;  /* 0x000000e20500720c */ /* 0x040fe40000701670 */
[----:B------:R-:W-:-:S02]  /*cb50*/  ISETP.GE.AND P2, PT, R5, R228, PT ;  /* 0x000000e40500720c */ /* 0x000fc40003f46270 */
[----:B------:R-:W-:Y:S01]  /*cb60*/  FSEL R180, R7, -INF , !P1 ;  /* 0xff80000007b47808 */ /* 0x000fe20004800000 */
[C---:B-1----:R-:W-:Y:S01]  /*cb70*/  HMMA.16816.F32.BF16 R20, R8.reuse, R16, R220 ;  /* 0x000000100814723c */ /* 0x042fe200000418dc */
[----:B------:R-:W-:Y:S01]  /*cb80*/  FSEL R178, R6, -INF , !P0 ;  /* 0xff80000006b27808 */ /* 0x000fe20004000000 */
[----:B------:R-:W-:Y:S01]  /*cb90*/  IMAD.IADD R6, R224, 0x1, -R4 ;  /* 0x00000001e0067824 */ /* 0x000fe200078e0a04 */
[C---:B------:R-:W-:Y:S02]  /*cba0*/  ISETP.GE.AND P1, PT, R4.reuse, R229, PT ;  /* 0x000000e50400720c */ /* 0x040fe40003f26270 */
[C---:B------:R-:W-:Y:S01]  /*cbb0*/  ISETP.GE.AND P0, PT, R4.reuse, R228, PT ;  /* 0x000000e40400720c */ /* 0x040fe20003f06270 */
[----:B------:R-:W-:Y:S01]  /*cbc0*/  HMMA.16816.F32.BF16 R32, R8, R18, R232 ;  /* 0x000000120820723c */ /* 0x000fe200000418e8 */
[----:B------:R-:W-:Y:S01]  /*cbd0*/  ISETP.LT.OR P2, PT, R5, R225, P2 ;  /* 0x000000e10500720c */ /* 0x000fe20001741670 */
[----:B------:R-:W-:Y:S01]  /*cbe0*/  IMAD.IADD R5, R227, 0x1, -R5 ;  /* 0x00000001e3057824 */ /* 0x000fe200078e0a05 */
[----:B------:R-:W-:-:S02]  /*cbf0*/  ISETP.LT.OR P1, PT, R4, R226, P1 ;  /* 0x000000e20400720c */ /* 0x000fc40000f21670 */
[----:B------:R-:W-:Y:S01]  /*cc00*/  ISETP.LT.OR P0, PT, R4, R225, P0 ;  /* 0x000000e10400720c */ /* 0x000fe20000701670 */
[----:B------:R-:W-:Y:S01]  /*cc10*/  IMAD.IADD R4, R227, 0x1, -R4 ;  /* 0x00000001e3047824 */ /* 0x000fe200078e0a04 */
[----:B------:R-:W-:Y:S01]  /*cc20*/  IABS R7, R5 ;  /* 0x0000000500077213 */ /* 0x000fe20000000000 */
[----:B------:R-:W-:Y:S01]  /*cc30*/  VIADD R5, R0, 0x18 ;  /* 0x0000001800057836 */ /* 0x000fe20000000000 */
[----:B------:R-:W-:Y:S02]  /*cc40*/  IABS R6, R6 ;  /* 0x0000000600067213 */ /* 0x000fe40000000000 */
[----:B------:R-:W-:Y:S01]  /*cc50*/  IABS R12, R4 ;  /* 0x00000004000c7213 */ /* 0x000fe20000000000 */
[----:B------:R-:W-:Y:S01]  /*cc60*/  IMAD.IADD R4, R224, 0x1, -R5 ;  /* 0x00000001e0047824 */ /* 0x000fe200078e0a05 */
[----:B------:R-:W-:Y:S02]  /*cc70*/  I2FP.F32.S32 R7, R7 ;  /* 0x0000000700077245 */ /* 0x000fe40000201400 */
[----:B------:R-:W-:-:S02]  /*cc80*/  I2FP.F32.S32 R6, R6 ;  /* 0x0000000600067245 */ /* 0x000fc40000201400 */
[----:B------:R-:W-:Y:S01]  /*cc90*/  IABS R4, R4 ;  /* 0x0000000400047213 */ /* 0x000fe20000000000 */
        /* <DEDUP_REMOVED lines=8> */
[C---:B------:R-:W-:Y:S01]  /*cd20*/  ISETP.GE.AND P2, PT, R5.reuse, R229, PT ;  /* 0x000000e50500720c */ /* 0x040fe20003f46270 */
[----:B------:R-:W-:Y:S01]  /*cd30*/  VIADD R4, R0, 0x19 ;  /* 0x0000001900047836 */ /* 0x000fe20000000000 */
[C---:B------:R-:W-:Y:S01]  /*cd40*/  ISETP.GE.AND P1, PT, R5.reuse, R228, PT ;  /* 0x000000e40500720c */ /* 0x040fe20003f26270 */
[----:B------:R-:W1:Y:S01]  /*cd50*/  LDSM.16.M88.4 R24, [R189+0x7800] ;  /* 0x00780000bd18783b */ /* 0x000e620000000200 */
[C---:B------:R-:W-:Y:S01]  /*cd60*/  ISETP.LT.OR P2, PT, R5.reuse, R226, P2 ;  /* 0x000000e20500720c */ /* 0x040fe20001741670 */
[--C-:B------:R-:W-:Y:S01]  /*cd70*/  IMAD.IADD R6, R224, 0x1, -R4.reuse ;  /* 0x00000001e0067824 */ /* 0x100fe200078e0a04 */
[----:B------:R-:W-:Y:S01]  /*cd80*/  ISETP.LT.OR P1, PT, R5, R225, P1 ;  /* 0x000000e10500720c */ /* 0x000fe20000f21670 */
[----:B------:R-:W-:Y:S01]  /*cd90*/  IMAD.IADD R5, R227, 0x1, -R5 ;  /* 0x00000001e3057824 */ /* 0x000fe200078e0a05 */
[----:B------:R-:W-:Y:S01]  /*cda0*/  FSEL R174, R7, -INF , !P2 ;  /* 0xff80000007ae7808 */ /* 0x000fe20005000000 */
[----:B------:R-:W-:Y:S01]  /*cdb0*/  IMAD.IADD R7, R227, 0x1, -R4 ;  /* 0x00000001e3077824 */ /* 0x000fe200078e0a04 */
[----:B------:R-:W-:Y:S01]  /*cdc0*/  FSEL R176, R12, -INF , !P0 ;  /* 0xff8000000cb07808 */ /* 0x000fe20004000000 */
[----:B------:R-:W-:-:S04]  /*cdd0*/  DEPBAR.LE SB0, 0x0 ;  /* 0x000080000000791a */ /* 0x000fc80000000000 */
[----:B------:R-:W-:Y:S02]  /*cde0*/  IABS R12, R5 ;  /* 0x00000005000c7213 */ /* 0x000fe40000000000 */
[----:B------:R-:W-:Y:S02]  /*cdf0*/  IABS R5, R7 ;  /* 0x0000000700057213 */ /* 0x000fe40000000000 */
[----:B------:R-:W-:Y:S01]  /*ce00*/  IABS R6, R6 ;  /* 0x0000000600067213 */ /* 0x000fe20000000000 */
[----:B------:R-:W-:Y:S01]  /*ce10*/  IMAD.MOV.U32 R7, RZ, RZ, R12 ;  /* 0x000000ffff077224 */ /* 0x000fe200078e000c */
[----:B------:R-:W-:Y:S01]  /*ce20*/  BAR.SYNC.DEFER_BLOCKING 0x0 ;  /* 0x0000000000007b1d */ /* 0x000fe20000010000 */
[C---:B------:R-:W-:Y:S02]  /*ce30*/  ISETP.GE.AND P0, PT, R4.reuse, R229, PT ;  /* 0x000000e50400720c */ /* 0x040fe40003f06270 */
[----:B------:R-:W-:Y:S02]  /*ce40*/  ISETP.GE.AND P2, PT, R4, R228, PT ;  /* 0x000000e40400720c */ /* 0x000fe40003f46270 */
[----:B------:R-:W-:-:S02]  /*ce50*/  I2FP.F32.S32 R14, R7 ;  /* 0x00000007000e7245 */ /* 0x000fc40000201400 */
[----:B------:R-:W-:Y:S02]  /*ce60*/  I2FP.F32.S32 R7, R6 ;  /* 0x0000000600077245 */ /* 0x000fe40000201400 */
[----:B------:R-:W-:Y:S01]  /*ce70*/  ISETP.LT.OR P0, PT, R4, R226, P0 ;  /* 0x000000e20400720c */ /* 0x000fe20000701670 */
[----:B------:R-:W-:Y:S01]  /*ce80*/  FFMA.FTZ R14, R14, -UR19, R134 ;  /* 0x800000130e0e7c23 */ /* 0x000fe20008010086 */
[----:B------:R-:W-:Y:S01]  /*ce90*/  ISETP.LT.OR P2, PT, R4, R225, P2 ;  /* 0x000000e10400720c */ /* 0x000fe20001741670 */
[C---:B------:R-:W-:Y:S01]  /*cea0*/  VIADD R4, R0.reuse, 0x20 ;  /* 0x0000002000047836 */ /* 0x040fe20000000000 */
[----:B------:R-:W-:Y:S01]  /*ceb0*/  I2FP.F32.S32 R6, R5 ;  /* 0x0000000500067245 */ /* 0x000fe20000201400 */
[----:B------:R-:W-:Y:S02]  /*cec0*/  VIADD R5, R0, 0x21 ;  /* 0x0000002100057836 */ /* 0x000fe40000000000 */
[----:B------:R-:W-:Y:S01]  /*ced0*/  FFMA.FTZ R15, R7, -UR19, R133 ;  /* 0x80000013070f7c23 */ /* 0x000fe20008010085 */
[--C-:B------:R-:W-:Y:S01]  /*cee0*/  IMAD.IADD R7, R224, 0x1, -R4.reuse ;  /* 0x00000001e0077824 */ /* 0x100fe200078e0a04 */
[----:B------:R-:W-:Y:S01]  /*cef0*/  FSEL R173, R14, -INF , !P1 ;  /* 0xff8000000ead7808 */ /* 0x000fe20004800000 */
[----:B------:R-:W-:Y:S01]  /*cf00*/  FFMA.FTZ R16, R6, -UR19, R135 ;  /* 0x8000001306107c23 */ /* 0x000fe20008010087 */
[----:B------:R-:W-:Y:S01]  /*cf10*/  IMAD.IADD R6, R227, 0x1, -R4 ;  /* 0x00000001e3067824 */ /* 0x000fe200078e0a04 */
[----:B------:R-:W-:Y:S01]  /*cf20*/  FSEL R172, R15, -INF , !P0 ;  /* 0xff8000000fac7808 */ /* 0x000fe20004000000 */
[----:B------:R-:W-:Y:S01]  /*cf30*/  IMAD.IADD R13, R224, 0x1, -R5 ;  /* 0x00000001e00d7824 */ /* 0x000fe200078e0a05 */
[----:B------:R-:W-:-:S02]  /*cf40*/  IABS R12, R7 ;  /* 0x00000007000c7213 */ /* 0x000fc40000000000 */
[----:B------:R-:W-:Y:S02]  /*cf50*/  IABS R6, R6 ;  /* 0x0000000600067213 */ /* 0x000fe40000000000 */
[----:B------:R-:W-:Y:S01]  /*cf60*/  IABS R7, R13 ;  /* 0x0000000d00077213 */ /* 0x000fe20000000000 */
[----:B------:R-:W-:Y:S01]  /*cf70*/  IMAD.MOV.U32 R13, RZ, RZ, R12 ;  /* 0x000000ffff0d7224 */ /* 0x000fe200078e000c */
[C---:B------:R-:W-:Y:S01]  /*cf80*/  ISETP.GE.AND P1, PT, R4.reuse, R229, PT ;  /* 0x000000e50400720c */ /* 0x040fe20003f26270 */
[----:B------:R-:W-:Y:S01]  /*cf90*/  IMAD.MOV.U32 R12, RZ, RZ, R6 ;  /* 0x000000ffff0c7224 */ /* 0x000fe200078e0006 */
[C---:B------:R-:W-:Y:S01]  /*cfa0*/  ISETP.GE.AND P0, PT, R4.reuse, R228, PT ;  /* 0x000000e40400720c */ /* 0x040fe20003f06270 */
[----:B------:R-:W-:Y:S01]  /*cfb0*/  IMAD.MOV.U32 R6, RZ, RZ, R7 ;  /* 0x000000ffff067224 */ /* 0x000fe200078e0007 */
[----:B------:R-:W-:Y:S02]  /*cfc0*/  ISETP.LT.OR P1, PT, R4, R226, P1 ;  /* 0x000000e20400720c */ /* 0x000fe40000f21670 */
[----:B------:R-:W-:-:S02]  /*cfd0*/  I2FP.F32.S32 R7, R12 ;  /* 0x0000000c00077245 */ /* 0x000fc40000201400 */
[----:B------:R-:W-:Y:S02]  /*cfe0*/  ISETP.LT.OR P0, PT, R4, R225, P0 ;  /* 0x000000e10400720c */ /* 0x000fe40000701670 */
[----:B------:R-:W-:Y:S01]  /*cff0*/  I2FP.F32.S32 R4, R6 ;  /* 0x0000000600047245 */ /* 0x000fe20000201400 */
[----:B------:R-:W-:Y:S01]  /*d000*/  FFMA.FTZ R12, R7, -UR19, R22 ;  /* 0x80000013070c7c23 */ /* 0x000fe20008010016 */
[----:B------:R-:W-:Y:S01]  /*d010*/  I2FP.F32.S32 R13, R13 ;  /* 0x0000000d000d7245 */ /* 0x000fe20000201400 */
[----:B------:R-:W-:Y:S01]  /*d020*/  VIADD R6, R0, 0x29 ;  /* 0x0000002900067836 */ /* 0x000fe20000000000 */
[----:B------:R-:W-:Y:S01]  /*d030*/  FSEL R171, R16, -INF , !P2 ;  /* 0xff80000010ab7808 */ /* 0x000fe20005000000 */
[----:B------:R-:W-:Y:S01]  /*d040*/  FFMA.FTZ R7, R4, -UR19, R21 ;  /* 0x8000001304077c23 */ /* 0x000fe20008010015 */
[----:B------:R-:W-:Y:S01]  /*d050*/  ISETP.GE.AND P2, PT, R5, R229, PT ;  /* 0x000000e50500720c */ /* 0x000fe20003f46270 */
[----:B------:R-:W-:Y:S01]  /*d060*/  FFMA.FTZ R13, R13, -UR19, R20 ;  /* 0x800000130d0d7c23 */ /* 0x000fe20008010014 */
[----:B------:R-:W-:Y:S01]  /*d070*/  VIADD R4, R0, 0x28 ;  /* 0x0000002800047836 */ /* 0x000fe20000000000 */
[----:B------:R-:W-:Y:S01]  /*d080*/  FSEL R170, R12, -INF , !P0 ;  /* 0xff8000000caa7808 */ /* 0x000fe20004000000 */
[----:B-1----:R-:W-:Y:S01]  /*d090*/  HMMA.16816.F32.BF16 R16, R8, R26, R240 ;  /* 0x0000001a0810723c */ /* 0x002fe200000418f0 */
[----:B------:R-:W-:Y:S01]  /*d0a0*/  ISETP.LT.OR P2, PT, R5, R226, P2 ;  /* 0x000000e20500720c */ /* 0x000fe20001741670 */
[----:B------:R-:W-:Y:S01]  /*d0b0*/  IMAD.IADD R12, R224, 0x1, -R4 ;  /* 0x00000001e00c7824 */ /* 0x000fe200078e0a04 */
[----:B------:R-:W-:-:S02]  /*d0c0*/  FSEL R169, R13, -INF , !P1 ;  /* 0xff8000000da97808 */ /* 0x000fc40004800000 */
[----:B------:R-:W-:Y:S01]  /*d0d0*/  FSEL R168, R7, -INF , !P2 ;  /* 0xff80000007a87808 */ /* 0x000fe20005000000 */
[----:B------:R-:W-:Y:S01]  /*d0e0*/  IMAD.IADD R7, R227, 0x1, -R5 ;  /* 0x00000001e3077824 */ /* 0x000fe200078e0a05 */
[C---:B------:R-:W-:Y:S02]  /*d0f0*/  ISETP.GE.AND P0, PT, R4.reuse, R229, PT ;  /* 0x000000e50400720c */ /* 0x040fe40003f06270 */
[CC--:B------:R-:W-:Y:S02]  /*d100*/  ISETP.GE.AND P2, PT, R4.reuse, R228.reuse, PT ;  /* 0x000000e40400720c */ /* 0x0c0fe40003f46270 */
[----:B------:R-:W-:Y:S02]  /*d110*/  ISETP.GE.AND P1, PT, R5, R228, PT ;  /* 0x000000e40500720c */ /* 0x000fe40003f26270 */
[C---:B------:R-:W-:Y:S02]  /*d120*/  ISETP.LT.OR P0, PT, R4.reuse, R226, P0 ;  /* 0x000000e20400720c */ /* 0x040fe40000701670 */
[-C--:B------:R-:W-:Y:S01]  /*d130*/  ISETP.LT.OR P2, PT, R4, R225.reuse, P2 ;  /* 0x000000e10400720c */ /* 0x080fe20001741670 */
[----:B------:R-:W-:Y:S01]  /*d140*/  IMAD.IADD R4, R227, 0x1, -R4 ;  /* 0x00000001e3047824 */ /* 0x000fe200078e0a04 */
[----:B------:R-:W-:Y:S01]  /*d150*/  ISETP.LT.OR P1, PT, R5, R225, P1 ;  /* 0x000000e10500720c */ /* 0x000fe20000f21670 */
[----:B------:R-:W-:Y:S01]  /*d160*/  IMAD.IADD R5, R224, 0x1, -R6 ;  /* 0x00000001e0057824 */ /* 0x000fe200078e0a06 */
[----:B------:R-:W-:-:S02]  /*d170*/  IABS R12, R12 ;  /* 0x0000000c000c7213 */ /* 0x000fc40000000000 */
[----:B------:R-:W-:Y:S02]  /*d180*/  IABS R7, R7 ;  /* 0x0000000700077213 */ /* 0x000fe40000000000 */
[----:B------:R-:W-:Y:S02]  /*d190*/  IABS R13, R4 ;  /* 0x00000004000d7213 */ /* 0x000fe40000000000 */
[----:B------:R-:W-:Y:S01]  /*d1a0*/  IABS R4, R5 ;  /* 0x0000000500047213 */ /* 0x000fe20000000000 */
[----:B------:R-:W-:Y:S01]  /*d1b0*/  IMAD.MOV.U32 R5, RZ, RZ, R12 ;  /* 0x000000ffff057224 */ /* 0x000fe200078e000c */
[----:B------:R-:W-:Y:S02]  /*d1c0*/  I2FP.F32.S32 R7, R7 ;  /* 0x0000000700077245 */ /* 0x000fe40000201400 */
[----:B------:R-:W-:Y:S02]  /*d1d0*/  I2FP.F32.S32 R13, R13 ;  /* 0x0000000d000d7245 */ /* 0x000fe40000201400 */
[----:B------:R-:W-:-:S02]  /*d1e0*/  I2FP.F32.S32 R12, R5 ;  /* 0x00000005000c7245 */ /* 0x000fc40000201400 */
[----:B------:R-:W-:Y:S01]  /*d1f0*/  I2FP.F32.S32 R5, R4 ;  /* 0x0000000400057245 */ /* 0x000fe20000201400 */
[----:B------:R-:W-:Y:S01]  /*d200*/  FFMA.FTZ R4, R7, -UR19, R23 ;  /* 0x8000001307047c23 */ /* 0x000fe20008010017 */
[----:B------:R-:W-:Y:S01]  /*d210*/  FFMA.FTZ R13, R13, -UR19, R34 ;  /* 0x800000130d0d7c23 */ /* 0x000fe20008010022 */
[----:B------:R-:W-:Y:S01]  /*d220*/  FFMA.FTZ R7, R12, -UR19, R32 ;  /* 0x800000130c077c23 */ /* 0x000fe20008010020 */
[----:B------:R-:W-:Y:S01]  /*d230*/  HMMA.16816.F32.BF16 R20, R8, R24, R236 ;  /* 0x000000180814723c */ /* 0x000fe200000418ec */
[----:B------:R-:W-:Y:S01]  /*d240*/  FFMA.FTZ R12, R5, -UR19, R33 ;  /* 0x80000013050c7c23 */ /* 0x000fe20008010021 */
[----:B------:R-:W-:Y:S01]  /*d250*/  FSEL R135, R4, -INF , !P1 ;  /* 0xff80000004877808 */ /* 0x000fe20004800000 */
[----:B------:R-:W-:Y:S01]  /*d260*/  VIADD R4, R0, 0x30 ;  /* 0x0000003000047836 */ /* 0x000fe20000000000 */
[----:B------:R-:W-:Y:S01]  /*d270*/  ISETP.GE.AND P1, PT, R6, R229, PT ;  /* 0x000000e50600720c */ /* 0x000fe20003f26270 */
[----:B------:R-:W-:Y:S01]  /*d280*/  VIADD R5, R0, 0x31 ;  /* 0x0000003100057836 */ /* 0x000fe20000000000 */
[----:B------:R-:W-:Y:S01]  /*d290*/  FSEL R133, R7, -INF , !P0 ;  /* 0xff80000007857808 */ /* 0x000fe20004000000 */
[----:B------:R-:W-:Y:S01]  /*d2a0*/  IMAD.IADD R7, R224, 0x1, -R4 ;  /* 0x00000001e0077824 */ /* 0x000fe200078e0a04 */
[----:B------:R-:W-:-:S02]  /*d2b0*/  ISETP.GE.AND P0, PT, R6, R228, PT ;  /* 0x000000e40600720c */ /* 0x000fc40003f06270 */
[C---:B------:R-:W-:Y:S02]  /*d2c0*/  ISETP.LT.OR P1, PT, R6.reuse, R226, P1 ;  /* 0x000000e20600720c */ /* 0x040fe40000f21670 */
[----:B------:R-:W-:Y:S01]  /*d2d0*/  ISETP.LT.OR P0, PT, R6, R225, P0 ;  /* 0x000000e10600720c */ /* 0x000fe20000701670 */
[C---:B------:R-:W-:Y:S01]  /*d2e0*/  IMAD.IADD R6, R227.reuse, 0x1, -R6 ;  /* 0x00000001e3067824 */ /* 0x040fe200078e0a06 */
        /* <DEDUP_REMOVED lines=10> */
[C---:B------:R-:W-:Y:S01]  /*d390*/  ISETP.GE.AND P1, PT, R4.reuse, R228, PT ;  /* 0x000000e40400720c */ /* 0x040fe20003f26270 */
[----:B------:R-:W-:Y:S01]  /*d3a0*/  IMAD.MOV.U32 R7, RZ, RZ, R12 ;  /* 0x000000ffff077224 */ /* 0x000fe200078e000c */
[C---:B------:R-:W-:Y:S02]  /*d3b0*/  ISETP.LT.OR P2, PT, R4.reuse, R226, P2 ;  /* 0x000000e20400720c */ /* 0x040fe40001741670 */
[----:B------:R-:W-:-:S02]  /*d3c0*/  ISETP.LT.OR P1, PT, R4, R225, P1 ;  /* 0x000000e10400720c */ /* 0x000fc40000f21670 */
[----:B------:R-:W-:Y:S02]  /*d3d0*/  I2FP.F32.S32 R14, R14 ;  /* 0x0000000e000e7245 */ /* 0x000fe40000201400 */
[----:B------:R-:W-:Y:S02]  /*d3e0*/  I2FP.F32.S32 R4, R13 ;  /* 0x0000000d00047245 */ /* 0x000fe40000201400 */
[----:B------:R-:W-:Y:S01]  /*d3f0*/  I2FP.F32.S32 R12, R7 ;  /* 0x00000007000c7245 */ /* 0x000fe20000201400 */
[----:B------:R-:W-:Y:S01]  /*d400*/  FFMA.FTZ R7, R14, -UR19, R35 ;  /* 0x800000130e077c23 */ /* 0x000fe20008010023 */
[----:B------:R-:W-:Y:S01]  /*d410*/  I2FP.F32.S32 R6, R6 ;  /* 0x0000000600067245 */ /* 0x000fe20000201400 */
[----:B------:R-:W-:Y:S02]  /*d420*/  FFMA.FTZ R4, R4, -UR19, R20 ;  /* 0x8000001304047c23 */ /* 0x000fe40008010014 */
[----:B------:R-:W-:Y:S01]  /*d430*/  FFMA.FTZ R9, R12, -UR19, R21 ;  /* 0x800000130c097c23 */ /* 0x000fe20008010015 */
[----:B------:R-:W-:Y:S01]  /*d440*/  FSEL R35, R7, -INF , !P0 ;  /* 0xff80000007237808 */ /* 0x000fe20004000000 */
[----:B------:R-:W-:Y:S01]  /*d450*/  FFMA.FTZ R8, R6, -UR19, R22 ;  /* 0x8000001306087c23 */ /* 0x000fe20008010016 */
[----:B------:R-:W-:Y:S01]  /*d460*/  FSEL R34, R4, -INF , !P2 ;  /* 0xff80000004227808 */ /* 0x000fe20005000000 */
[C---:B------:R-:W-:Y:S01]  /*d470*/  VIADD R4, R0.reuse, 0x38 ;  /* 0x0000003800047836 */ /* 0x040fe20000000000 */
[C---:B------:R-:W-:Y:S01]  /*d480*/  ISETP.GE.AND P0, PT, R5.reuse, R229, PT ;  /* 0x000000e50500720c */ /* 0x040fe20003f06270 */
[----:B------:R-:W-:Y:S01]  /*d490*/  VIADD R0, R0, 0x39 ;  /* 0x0000003900007836 */ /* 0x000fe20000000000 */
[----:B------:R-:W-:Y:S01]  /*d4a0*/  ISETP.GE.AND P2, PT, R5, R228, PT ;  /* 0x000000e40500720c */ /* 0x000fe20003f46270 */
[--C-:B------:R-:W-:Y:S01]  /*d4b0*/  IMAD.IADD R7, R227, 0x1, -R4.reuse ;  /* 0x00000001e3077824 */ /* 0x100fe200078e0a04 */
[C---:B------:R-:W-:Y:S01]  /*d4c0*/  ISETP.LT.OR P0, PT, R5.reuse, R226, P0 ;  /* 0x000000e20500720c */ /* 0x040fe20000701670 */
[----:B------:R-:W-:Y:S01]  /*d4d0*/  IMAD.IADD R6, R224, 0x1, -R4 ;  /* 0x00000001e0067824 */ /* 0x000fe200078e0a04 */
[----:B------:R-:W-:Y:S01]  /*d4e0*/  ISETP.LT.OR P2, PT, R5, R225, P2 ;  /* 0x000000e10500720c */ /* 0x000fe20001741670 */
[----:B------:R-:W-:Y:S01]  /*d4f0*/  IMAD.IADD R5, R227, 0x1, -R5 ;  /* 0x00000001e3057824 */ /* 0x000fe200078e0a05 */
[----:B------:R-:W-:-:S02]  /*d500*/  FSEL R33, R8, -INF , !P1 ;  /* 0xff80000008217808 */ /* 0x000fc40004800000 */
[----:B------:R-:W-:Y:S02]  /*d510*/  IABS R6, R6 ;  /* 0x0000000600067213 */ /* 0x000fe40000000000 */
[----:B------:R-:W-:Y:S02]  /*d520*/  IABS R8, R5 ;  /* 0x0000000500087213 */ /* 0x000fe40000000000 */
[----:B------:R-:W-:Y:S02]  /*d530*/  IABS R5, R7 ;  /* 0x0000000700057213 */ /* 0x000fe40000000000 */
[----:B------:R-:W-:Y:S01]  /*d540*/  FSEL R32, R9, -INF , !P0 ;  /* 0xff80000009207808 */ /* 0x000fe20004000000 */
[----:B------:R-:W-:Y:S01]  /*d550*/  IMAD.MOV.U32 R7, RZ, RZ, R8 ;  /* 0x000000ffff077224 */ /* 0x000fe200078e0008 */
[----:B------:R-:W-:Y:S02]  /*d560*/  I2FP.F32.S32 R5, R5 ;  /* 0x0000000500057245 */ /* 0x000fe40000201400 */
[----:B------:R-:W-:-:S02]  /*d570*/  ISETP.GE.AND P1, PT, R4, R229, PT ;  /* 0x000000e50400720c */ /* 0x000fc40003f26270 */
[----:B------:R-:W-:Y:S01]  /*d580*/  ISETP.GE.AND P0, PT, R4, R228, PT ;  /* 0x000000e40400720c */ /* 0x000fe20003f06270 */
[----:B------:R-:W-:Y:S01]  /*d590*/  FFMA.FTZ R9, R5, -UR19, R18 ;  /* 0x8000001305097c23 */ /* 0x000fe20008010012 */
[----:B------:R-:W-:Y:S02]  /*d5a0*/  I2FP.F32.S32 R7, R7 ;  /* 0x0000000700077245 */ /* 0x000fe40000201400 */
[----:B------:R-:W-:Y:S01]  /*d5b0*/  I2FP.F32.S32 R8, R6 ;  /* 0x0000000600087245 */ /* 0x000fe20000201400 */
[--C-:B------:R-:W-:Y:S01]  /*d5c0*/  IMAD.IADD R6, R224, 0x1, -R0.reuse ;  /* 0x00000001e0067824 */ /* 0x100fe200078e0a00 */
[C---:B------:R-:W-:Y:S01]  /*d5d0*/  ISETP.LT.OR P1, PT, R4.reuse, R226, P1 ;  /* 0x000000e20400720c */ /* 0x040fe20000f21670 */
[----:B------:R-:W-:Y:S01]  /*d5e0*/  FFMA.FTZ R7, R7, -UR19, R23 ;  /* 0x8000001307077c23 */ /* 0x000fe20008010017 */
[----:B------:R-:W-:Y:S01]  /*d5f0*/  ISETP.LT.OR P0, PT, R4, R225, P0 ;  /* 0x000000e10400720c */ /* 0x000fe20000701670 */
[----:B------:R-:W-:Y:S02]  /*d600*/  IMAD.IADD R4, R227, 0x1, -R0 ;  /* 0x00000001e3047824 */ /* 0x000fe400078e0a00 */
[----:B------:R-:W-:Y:S01]  /*d610*/  FFMA.FTZ R8, R8, -UR19, R16 ;  /* 0x8000001308087c23 */ /* 0x000fe20008010010 */
[----:B------:R-:W-:-:S02]  /*d620*/  IABS R5, R6 ;  /* 0x0000000600057213 */ /* 0x000fc40000000000 */
[----:B------:R-:W-:Y:S02]  /*d630*/  FSEL R18, R9, -INF , !P0 ;  /* 0xff80000009127808 */ /* 0x000fe40004000000 */
        /* <DEDUP_REMOVED lines=27> */
[----:B------:R-:W5:Y:S08]  /*d7f0*/  @!P6 LDC.64 R20, c[0x0][0x218] ;  /* 0x00008600ff14eb82 */ /* 0x000f700000000a00 */
[----:B------:R-:W5:Y:S08]  /*d800*/  @!P5 LDC.64 R14, c[0x0][0x218] ;  /* 0x00008600ff0edb82 */ /* 0x000f700000000a00 */
[----:B------:R-:W5:Y:S08]  /*d810*/  @!P4 LDC.64 R22, c[0x0][0x218] ;  /* 0x00008600ff16cb82 */ /* 0x000f700000000a00 */
[----:B------:R-:W5:Y:S08]  /*d820*/  @!P3 LDC.64 R24, c[0x0][0x218] ;  /* 0x00008600ff18bb82 */ /* 0x000f700000000a00 */
[----:B------:R-:W5:Y:S01]  /*d830*/  @!P4 LDC.64 R26, c[0x0][0x218] ;  /* 0x00008600ff1acb82 */ /* 0x000f620000000a00 */
[----:B--2---:R-:W-:-:S04]  /*d840*/  IMAD.WIDE.U32 R4, R4, UR40, R250 ;  /* 0x0000002804047c25 */ /* 0x004fc8000f8e00fa */
[----:B------:R-:W-:Y:S01]  /*d850*/  VIADD R5, R5, UR4 ;  /* 0x0000000405057c36 */ /* 0x000fe20008000000 */
[C---:B-1----:R-:W-:Y:S02]  /*d860*/  @!P6 LEA R8, P1, R4.reuse, R8, 0x1 ;  /* 0x000000080408e211 */ /* 0x042fe400078208ff */
[C---:B----4-:R-:W-:Y:S02]  /*d870*/  @!P5 LEA R6, P0, R4.reuse, R6, 0x1 ;  /* 0x000000060406d211 */ /* 0x050fe400078008ff */
[C-C-:B------:R-:W-:Y:S02]  /*d880*/  @!P6 LEA.HI.X R9, R4.reuse, R9, R5.reuse, 0x1, P1 ;  /* 0x000000090409e211 */ /* 0x140fe400008f0c05 */
[C---:B------:R-:W-:Y:S02]  /*d890*/  @!P5 LEA.HI.X R7, R4.reuse, R7, R5, 0x1, P0 ;  /* 0x000000070407d211 */ /* 0x040fe400000f0c05 */
        /* <DEDUP_REMOVED lines=11> */
[----:B---3--:R-:W-:-:S04]  /*d950*/  @!P3 LEA R8, P0, R4, R12, 0x1 ;  /* 0x0000000c0408b211 */ /* 0x008fc800078008ff */
[----:B------:R-:W-:Y:S02]  /*d960*/  @!P3 LEA.HI.X R9, R4, R13, R5, 0x1, P0 ;  /* 0x0000000d0409b211 */ /* 0x000fe400000f0c05 */
[----:B-----5:R-:W-:Y:S02]  /*d970*/  @!P6 LEA R12, P0, R0, R20, 0x1 ;  /* 0x00000014000ce211 */ /* 0x020fe400078008ff */
[----:B--2---:R-:W-:-:S04]  /*d980*/  @!P4 LEA R6, P1, R4, R10, 0x1 ;  /* 0x0000000a0406c211 */ /* 0x004fc800078208ff */
[----:B------:R-:W-:Y:S02]  /*d990*/  @!P4 LEA.HI.X R7, R4, R11, R5, 0x1, P1 ;  /* 0x0000000b0407c211 */ /* 0x000fe400008f0c05 */
[----:B------:R-:W-:-:S03]  /*d9a0*/  IADD3.X R5, R5, UR41, RZ, P2, !PT ;  /* 0x0000002905057c10 */ /* 0x000fc600097fe4ff */
[----:B------:R-:W-:Y:S01]  /*d9b0*/  @!PT LDS RZ, [RZ] ;  /* 0x00000000fffff984 */ /* 0x000fe20000000800 */
[----:B------:R-:W-:Y:S01]  /*d9c0*/  @!PT LDS RZ, [RZ] ;  /* 0x00000000fffff984 */ /* 0x000fe20000000800 */
[----:B------:R-:W-:Y:S01]  /*d9d0*/  @!PT LDS RZ, [RZ] ;  /* 0x00000000fffff984 */ /* 0x000fe20000000800 */
[----:B------:R-:W-:Y:S01]  /*d9e0*/  @!P4 LDGSTS.E.BYPASS.LTC128B.128 [R217+0xc000], desc[UR32][R6.64+0x100] ;  /* 0x0c00010006d9cfae */ /* 0x000fe2000b901d60 */
[C-C-:B------:R-:W-:Y:S02]  /*d9f0*/  @!P6 LEA.HI.X R13, R0.reuse, R21, R5.reuse, 0x1, P0 ;  /* 0x00000015000de211 */ /* 0x140fe400000f0c05 */
[C---:B------:R-:W-:Y:S01]  /*da00*/  @!P5 LEA R10, P0, R0.reuse, R14, 0x1 ;  /* 0x0000000e000ad211 */ /* 0x040fe200078008ff */
[----:B------:R-:W2:Y:S01]  /*da10*/  @!P6 LDC.64 R20, c[0x0][0x218] ;  /* 0x00008600ff14eb82 */ /* 0x000ea20000000a00 */
[----:B------:R1:W-:Y:S02]  /*da20*/  @P3 STS.128 [R217+0xe000], RZ ;  /* 0x00e000ffd9003388 */ /* 0x0003e40000000c00 */
[C---:B------:R-:W-:Y:S02]  /*da30*/  @!P5 LEA.HI.X R11, R0.reuse, R15, R5, 0x1, P0 ;  /* 0x0000000f000bd211 */ /* 0x040fe400000f0c05 */
[----:B------:R-:W-:Y:S01]  /*da40*/  @!PT LDS RZ, [RZ] ;  /* 0x00000000fffff984 */ /* 0x000fe20000000800 */
[----:B------:R-:W-:Y:S01]  /*da50*/  @!PT LDS RZ, [RZ] ;  /* 0x00000000fffff984 */ /* 0x000fe20000000800 */
[----:B------:R-:W-:Y:S01]  /*da60*/  @!PT LDS RZ, [RZ] ;  /* 0x00000000fffff984 */ /* 0x000fe20000000800 */
[----:B------:R3:W-:Y:S03]  /*da70*/  @!P3 LDGSTS.E.BYPASS.LTC128B.128 [R217+0xe000], desc[UR32][R8.64+0x180] ;  /* 0x0e00018008d9bfae */ /* 0x0007e6000b901d60 */
[----:B------:R-:W4:Y:S01]  /*da80*/  @!P4 LDC.64 R14, c[0x0][0x218] ;  /* 0x00008600ff0ecb82 */ /* 0x000f220000000a00 */
        /* <DEDUP_REMOVED lines=12> */
[C-C-:B------:R-:W-:Y:S02]  /*db50*/  @!P4 LEA.HI.X R9, R0.reuse, R23, R5.reuse, 0x1, P0 ;  /* 0x000000170009c211 */ /* 0x140fe400000f0c05 */
[C---:B------:R-:W-:Y:S01]  /*db60*/  @!P3 LEA R6, P0, R0.reuse, R24, 0x1 ;  /* 0x000000180006b211 */ /* 0x040fe200078008ff */
[----:B------:R-:W3:Y:S02]  /*db70*/  @!P6 LDC.64 R22, c[0x0][0x218] ;  /* 0x00008600ff16eb82 */ /* 0x000ee40000000a00 */
[----:B------:R-:W-:Y:S01]  /*db80*/  @!PT LDS RZ, [RZ] ;  /* 0x00000000fffff984 */ /* 0x000fe20000000800 */
[----:B------:R-:W-:Y:S01]  /*db90*/  @!PT LDS RZ, [RZ] ;  /* 0x00000000fffff984 */ /* 0x000fe20000000800 */
[----:B------:R-:W-:Y:S01]  /*dba0*/  @!PT LDS RZ, [RZ] ;  /* 0x00000000fffff984 */ /* 0x000fe20000000800 */
[----:B------:R-:W-:Y:S01]  /*dbb0*/  @!P4 LDGSTS.E.BYPASS.LTC128B.128 [R217+0xc800], desc[UR32][R8.64+0x100] ;  /* 0x0c80010008d9cfae */ /* 0x000fe2000b901d60 */
[C---:B------:R-:W-:Y:S02]  /*dbc0*/  @!P3 LEA.HI.X R7, R0.reuse, R25, R5, 0x1, P0 ;  /* 0x000000190007b211 */ /* 0x040fe400000f0c05 */
[----:B------:R-:W-:Y:S01]  /*dbd0*/  IADD3 R0, P0, R0, UR42, RZ ;  /* 0x0000002a00007c10 */ /* 0x000fe2000ff1e0ff */
[----:B------:R2:W-:Y:S02]  /*dbe0*/  @P3 STS.128 [R217+0xe800], RZ ;  /* 0x00e800ffd9003388 */ /* 0x0005e40000000c00 */
[----:B-----5:R-:W5:Y:S01]  /*dbf0*/  @!P5 LDC.64 R12, c[0x0][0x218] ;  /* 0x00008600ff0cdb82 */ /* 0x020f620000000a00 */
[----:B------:R-:W-:Y:S01]  /*dc00*/  IADD3.X R5, R5, UR41, RZ, P0, !PT ;  /* 0x0000002905057c10 */ /* 0x000fe200087fe4ff */
[----:B------:R-:W-:Y:S01]  /*dc10*/  @!PT LDS RZ, [RZ] ;  /* 0x00000000fffff984 */ /* 0x000fe20000000800 */
[----:B------:R-:W-:Y:S01]  /*dc20*/  @!PT LDS RZ, [RZ] ;  /* 0x00000000fffff984 */ /* 0x000fe20000000800 */
[----:B------:R-:W-:Y:S01]  /*dc30*/  @!PT LDS RZ, [RZ] ;  /* 0x00000000fffff984 */ /* 0x000fe20000000800 */
[----:B------:R2:W-:Y:S01]  /*dc40*/  @!P3 LDGSTS.E.BYPASS.LTC128B.128 [R217+0xe800], desc[UR32][R6.64+0x180] ;  /* 0x0e80018006d9bfae */ /* 0x0005e2000b901d60 */
[----:B----4-:R-:W-:-:S02]  /*dc50*/  @!P4 LEA R14, P1, R0, R14, 0x1 ;  /* 0x0000000e000ec211 */ /* 0x010fc400078208ff */
[C---:B------:R-:W-:Y:S01]  /*dc60*/  IADD3 R4, P2, R0.reuse, UR42, RZ ;  /* 0x0000002a00047c10 */ /* 0x040fe2000ff5e0ff */
[----:B------:R4:W-:Y:S01]  /*dc70*/  @P6 STS.128 [R217+0x9000], RZ ;  /* 0x009000ffd9006388 */ /* 0x0009e20000000c00 */
[C---:B------:R-:W-:Y:S01]  /*dc80*/  @!P4 LEA.HI.X R15, R0.reuse, R15, R5, 0x1, P1 ;  /* 0x0000000f000fc211 */ /* 0x040fe200008f0c05 */
[----:B-1----:R-:W1:Y:S08]  /*dc90*/  @!P3 LDC.64 R10, c[0x0][0x218] ;  /* 0x00008600ff0abb82 */ /* 0x002e700000000a00 */
[----:B------:R-:W4:Y:S01]  /*dca0*/  @!P5 LDC.64 R24, c[0x0][0x218] ;  /* 0x00008600ff18db82 */ /* 0x000f220000000a00 */
[----:B--2---:R-:W-:-:S04]  /*dcb0*/  @!P6 LEA R6, P0, R0, R20, 0x1 ;  /* 0x000000140006e211 */ /* 0x004fc800078008ff */
[C---:B------:R-:W-:Y:S02]  /*dcc0*/  @!P6 LEA.HI.X R7, R0.reuse, R21, R5, 0x1, P0 ;  /* 0x000000150007e211 */ /* 0x040fe400000f0c05 */
[----:B-----5:R-:W-:-:S03]  /*dcd0*/  @!P5 LEA R8, P0, R0, R12, 0x1 ;  /* 0x0000000c0008d211 */ /* 0x020fc600078008ff */
[----:B------:R-:W-:Y:S01]  /*dce0*/  @!PT LDS RZ, [RZ] ;  /* 0x00000000fffff984 */ /* 0x000fe20000000800 */
[----:B------:R-:W-:Y:S01]  /*dcf0*/  @!PT LDS RZ, [RZ] ;  /* 0x00000000fffff984 */ /* 0x000fe20000000800 */
[----:B------:R-:W-:Y:S01]  /*dd00*/  @!PT LDS RZ, [RZ] ;  /* 0x00000000fffff984 */ /* 0x000fe20000000800 */
[----:B------:R2:W-:Y:S01]  /*dd10*/  @!P6 LDGSTS.E.BYPASS.LTC128B.128 [R217+0x9000], desc[UR32][R6.64] ;  /* 0x0900000006d9efae */ /* 0x0005e2000b901d60 */
[C-C-:B------:R-:W-:Y:S02]  /*dd20*/  @!P5 LEA.HI.X R9, R0.reuse, R13, R5.reuse, 0x1, P0 ;  /* 0x0000000d0009d211 */ /* 0x140fe400000f0c05 */
[C---:B-1----:R-:W-:Y:S01]  /*dd30*/  @!P3 LEA R12, P0, R0.reuse, R10, 0x1 ;  /* 0x0000000a000cb211 */ /* 0x042fe200078008ff */
[----:B------:R1:W-:Y:S03]  /*dd40*/  @P5 STS.128 [R217+0xb000], RZ ;  /* 0x00b000ffd9005388 */ /* 0x0003e60000000c00 */
[----:B------:R-:W-:Y:S01]  /*dd50*/  @!P3 LEA.HI.X R13, R0, R11, R5, 0x1, P0 ;  /* 0x0000000b000db211 */ /* 0x000fe200000f0c05 */
[----:B------:R-:W-:Y:S01]  /*dd60*/  @!PT LDS RZ, [RZ] ;  /* 0x00000000fffff984 */ /* 0x000fe20000000800 */
[----:B------:R-:W-:Y:S01]  /*dd70*/  @!PT LDS RZ, [RZ] ;  /* 0x00000000fffff984 */ /* 0x000fe20000000800 */
[----:B------:R-:W-:Y:S01]  /*dd80*/  @!PT LDS RZ, [RZ] ;  /* 0x00000000fffff984 */ /* 0x000fe20000000800 */
[----:B------:R4:W-:Y:S01]  /*dd90*/  @!P5 LDGSTS.E.BYPASS.LTC128B.128 [R217+0xb000], desc[UR32][R8.64+0x80] ;  /* 0x0b00008008d9dfae */ /* 0x0009e2000b901d60 */
[----:B------:R-:W-:Y:S02]  /*dda0*/  IADD3.X R5, R5, UR41, RZ, P2, !PT ;  /* 0x0000002905057c10 */ /* 0x000fe400097fe4ff */
[C---:B---3--:R-:W-:Y:S01]  /*ddb0*/  @!P6 LEA R10, P2, R4.reuse, R22, 0x1 ;  /* 0x00000016040ae211 */ /* 0x048fe200078408ff */
        /* <DEDUP_REMOVED lines=18> */
[----:B----4-:R-:W-:-:S03]  /*dee0*/  @!P5 LEA R8, P1, R4, R24, 0x1 ;  /* 0x000000180408d211 */ /* 0x010fc600078208ff */
        /* <DEDUP_REMOVED lines=20> */
.L_x_1452:
[----:B------:R-:W-:Y:S05]  /*e030*/  BSYNC B0 ;  /* 0x0000000000007941 */ /* 0x000fea0003800000 */
.L_x_1451:
[----:B------:R-:W0:Y:S02]  /*e040*/  LDGDEPBAR ;  /* 0x00000000000079af */ /* 0x000e240000000000 */
.L_x_1450:
[----:B-1----:R-:W3:Y:S04]  /*e050*/  LDL R9, [R1+0x100] ;  /* 0x0001000001097983 */ /* 0x002ee80000100800 */
[----:B------:R-:W4:Y:S04]  /*e060*/  LDL R12, [R1+0xe0] ;  /* 0x0000e000010c7983 */ /* 0x000f280000100800 */
[----:B------:R-:W3:Y:S04]  /*e070*/  LDL R10, [R1+0xf0] ;  /* 0x0000f000010a7983 */ /* 0x000ee80000100800 */
[----:B------:R-:W-:Y:S04]  /*e080*/  STL [R1+0x188], R231 ;  /* 0x000188e701007387 */ /* 0x000fe80000100800 */
[----:B------:R-:W-:Y:S04]  /*e090*/  STL [R1+0x184], R230 ;  /* 0x000184e601007387 */ /* 0x000fe80000100800 */
[----:B------:R-:W-:Y:S04]  /*e0a0*/  STL [R1+0x180], R229 ;  /* 0x000180e501007387 */ /* 0x000fe80000100800 */
[----:B------:R-:W-:Y:S04]  /*e0b0*/  STL [R1+0x17c], R228 ;  /* 0x00017ce401007387 */ /* 0x000fe80000100800 */
[----:B------:R-:W-:Y:S04]  /*e0c0*/  STL [R1+0x178], R227 ;  /* 0x000178e301007387 */ /* 0x000fe80000100800 */
[----:B------:R-:W-:Y:S04]  /*e0d0*/  STL [R1+0x174], R226 ;  /* 0x000174e201007387 */ /* 0x000fe80000100800 */
[----:B------:R-:W-:Y:S04]  /*e0e0*/  STL [R1+0x170], R217 ;  /* 0x000170d901007387 */ /* 0x000fe80000100800 */
[----:B------:R-:W-:Y:S04]  /*e0f0*/  STL.64 [R1+0x168], R224 ;  /* 0x000168e001007387 */ /* 0x000fe80000100a00 */
[----:B------:R-:W-:Y:S04]  /*e100*/  STL [R1+0x160], R216 ;  /* 0x000160d801007387 */ /* 0x000fe80000100800 */
[----:B------:R-:W-:Y:S04]  /*e110*/  STL [R1+0x15c], R215 ;  /* 0x00015cd701007387 */ /* 0x000fe80000100800 */
[----:B------:R-:W-:Y:S04]  /*e120*/  STL [R1+0x158], R214 ;  /* 0x000158d601007387 */ /* 0x000fe80000100800 */
[----:B------:R-:W-:Y:S04]  /*e130*/  STL [R1+0x154], R213 ;  /* 0x000154d501007387 */ /* 0x000fe80000100800 */
[----:B------:R-:W-:Y:S04]  /*e140*/  STL [R1+0x150], R212 ;  /* 0x000150d401007387 */ /* 0x000fe80000100800 */
[----:B------:R1:W-:Y:S04]  /*e150*/  STL.64 [R1+0x148], R210 ;  /* 0x000148d201007387 */ /* 0x0003e80000100a00 */
[----:B-1----:R-:W3:Y:S01]  /*e160*/  LDL.LU.64 R210, [R1+0x60] ;  /* 0x0000600001d27983 */ /* 0x002ee20000300a00 */
[----:B------:R-:W-:Y:S01]  /*e170*/  FMNMX.FTZ R0, R2, R183, !PT ;  /* 0x000000b702007209 */ /* 0x000fe20007810000 */
[----:B------:R-:W-:-:S02]  /*e180*/  USHF.L.U32 UR35, UR18, 0x1, URZ ;  /* 0x0000000112237899 */ /* 0x000fc4000800063f */
[----:B------:R-:W-:Y:S01]  /*e190*/  STL [R1+0x144], R209 ;  /* 0x000144d101007387 */ /* 0x000fe20000100800 */
[----:B------:R-:W-:Y:S01]  /*e1a0*/  FMNMX.FTZ R0, R218, R0, !PT ;  /* 0x00000000da007209 */ /* 0x000fe20007810000 */
[----:B------:R-:W-:Y:S02]  /*e1b0*/  ULOP3.LUT UR4, UR35, UR37, URZ, 0x3c, !UPT ;  /* 0x0000002523047292 */ /* 0x000fe4000f8e3c3f */
        /* <DEDUP_REMOVED lines=42> */
[----:B------:R-:W-:Y:S01]  /*e460*/  ULOP3.LUT UR35, UR35, UR37, URZ, 0x3c, !UPT ;  /* 0x0000002523237292 */ /* 0x000fe2000f8e3c3f */
[----:B------:R-:W-:Y:S01]  /*e470*/  FMNMX.FTZ R0, R134, R0, !PT ;  /* 0x0000000086007209 */ /* 0x000fe20007810000 */
[----:B------:R-:W-:Y:S01]  /*e480*/  STL [R1+0x114], R197 ;  /* 0x000114c501007387 */ /* 0x000fe20000100800 */
[----:B------:R-:W-:-:S02]  /*e490*/  FMNMX.FTZ R4, R32, R4, !PT ;  /* 0x0000000420047209 */ /* 0x000fc40007810000 */
[----:B------:R-:W-:Y:S01]  /*e4a0*/  FMNMX.FTZ R0, R35, R0, !PT ;  /* 0x0000000023007209 */ /* 0x000fe20007810000 */
[----:B------:R-:W-:Y:S01]  /*e4b0*/  STL [R1+0x110], R190 ;  /* 0x000110be01007387 */ /* 0x000fe20000100800 */
[----:B------:R-:W-:Y:S02]  /*e4c0*/  FMNMX.FTZ R4, R30, R4, !PT ;  /* 0x000000041e047209 */ /* 0x000fe40007810000 */
[----:B------:R-:W-:Y:S01]  /*e4d0*/  FMNMX.FTZ R0, R33, R0, !PT ;  /* 0x0000000021007209 */ /* 0x000fe20007810000 */
[----:B------:R-:W-:Y:S03]  /*e4e0*/  STL [R1+0x10c], R189 ;  /* 0x00010cbd01007387 */ /* 0x000fe60000100800 */
[----:B------:R-:W-:Y:S01]  /*e4f0*/  FMNMX.FTZ R5, R31, R0, !PT ;  /* 0x000000001f057209 */ /* 0x000fe20007810000 */
[----:B------:R-:W-:Y:S01]  /*e500*/  STL [R1+0x108], R184 ;  /* 0x000108b801007387 */ /* 0x000fe20000100800 */
[----:B------:R-:W-:-:S02]  /*e510*/  FMNMX.FTZ R0, R16, R4, !PT ;  /* 0x0000000410007209 */ /* 0x000fc40007810000 */
[----:B------:R-:W-:-:S03]  /*e520*/  FMNMX.FTZ R5, R18, R5, !PT ;  /* 0x0000000512057209 */ /* 0x000fc60007810000 */
[----:B------:R-:W1:Y:S01]  /*e530*/  SHFL.BFLY PT, R4, R0, 0x2, 0x1f ;  /* 0x0c401f0000047f89 */ /* 0x000e6200000e0000 */
[----:B------:R-:W-:-:S05]  /*e540*/  FMNMX.FTZ R5, R17, R5, !PT ;  /* 0x0000000511057209 */ /* 0x000fca0007810000 */
[----:B--2---:R-:W2:Y:S01]  /*e550*/  SHFL.BFLY PT, R6, R5, 0x2, 0x1f ;  /* 0x0c401f0005067f89 */ /* 0x004ea200000e0000 */
[----:B-1----:R-:W-:-:S05]  /*e560*/  FMNMX.FTZ R4, R0, R4, !PT ;  /* 0x0000000400047209 */ /* 0x002fca0007810000 */
[----:B------:R-:W1:Y:S01]  /*e570*/  SHFL.BFLY PT, R7, R4, 0x1, 0x1f ;  /* 0x0c201f0004077f89 */ /* 0x000e6200000e0000 */
[----:B--2---:R-:W-:-:S05]  /*e580*/  FMNMX.FTZ R0, R5, R6, !PT ;  /* 0x0000000605007209 */ /* 0x004fca0007810000 */
[----:B------:R-:W2:Y:S01]  /*e590*/  SHFL.BFLY PT, R5, R0, 0x1, 0x1f ;  /* 0x0c201f0000057f89 */ /* 0x000ea200000e0000 */
[----:B-1----:R-:W-:-:S04]  /*e5a0*/  FMNMX.FTZ R228, R4, R7, !PT ;  /* 0x0000000704e47209 */ /* 0x002fc80007810000 */
[C---:B------:R-:W-:Y:S01]  /*e5b0*/  FSETP.NEU.FTZ.AND P1, PT, R228.reuse, -INF , PT ;  /* 0xff800000e400780b */ /* 0x040fe20003f3d000 */
[----:B------:R-:W-:Y:S01]  /*e5c0*/  FMUL.FTZ R4, R228, UR8 ;  /* 0x00000008e4047c20 */ /* 0x000fe20008410000 */
[----:B--2---:R-:W-:Y:S01]  /*e5d0*/  FMNMX.FTZ R227, R0, R5, !PT ;  /* 0x0000000500e37209 */ /* 0x004fe20007810000 */
[----:B------:R-:W-:Y:S01]  /*e5e0*/  STL [R1+0x18c], R228 ;  /* 0x00018ce401007387 */ /* 0x000fe20000100800 */
[----:B------:R-:W-:Y:S02]  /*e5f0*/  FSEL R6, R228, RZ, P1 ;  /* 0x000000ffe4067208 */ /* 0x000fe40000800000 */
[----:B------:R-:W-:Y:S01]  /*e600*/  FSEL R0, R4, RZ, P1 ;  /* 0x000000ff04007208 */ /* 0x000fe20000800000 */
[C---:B------:R-:W-:Y:S01]  /*e610*/  FMUL.FTZ R4, R227.reuse, UR8 ;  /* 0x00000008e3047c20 */ /* 0x040fe20008410000 */
[----:B------:R-:W-:Y:S01]  /*e620*/  FSETP.NEU.FTZ.AND P0, PT, R227, -INF , PT ;  /* 0xff800000e300780b */ /* 0x000fe20003f1d000 */
[----:B------:R1:W-:Y:S02]  /*e630*/  STL [R1+0x190], R227 ;  /* 0x000190e301007387 */ /* 0x0003e40000100800 */
[--C-:B------:R-:W-:Y:S01]  /*e640*/  FFMA.FTZ R5, R183, UR8, -R0.reuse ;  /* 0x00000008b7057c23 */ /* 0x100fe20008010800 */
[----:B------:R-:W-:Y:S01]  /*e650*/  FSEL R4, R4, RZ, P0 ;  /* 0x000000ff04047208 */ /* 0x000fe20000000000 */
[--C-:B------:R-:W-:Y:S01]  /*e660*/  FFMA.FTZ R11, R179, UR8, -R0.reuse ;  /* 0x00000008b30b7c23 */ /* 0x100fe20008010800 */
[----:B------:R-:W-:Y:S01]  /*e670*/  FSEL R7, R227, RZ, P0 ;  /* 0x000000ffe3077208 */ /* 0x000fe20000000000 */
[----:B------:R2:W-:Y:S01]  /*e680*/  MUFU.EX2 R8, R5 ;  /* 0x0000000500087308 */ /* 0x0005e20000000800 */
[--C-:B------:R-:W-:Y:S01]  /*e690*/  FFMA.FTZ R20, R178, UR8, -R0.reuse ;  /* 0x00000008b2147c23 */ /* 0x100fe20008010800 */
[--C-:B------:R-:W-:Y:S01]  /*e6a0*/  FFMA.FTZ R23, R175, UR8, -R0.reuse ;  /* 0x00000008af177c23 */ /* 0x100fe20008010800 */
[--C-:B------:R-:W-:Y:S01]  /*e6b0*/  FFMA.FTZ R174, R174, UR8, -R0.reuse ;  /* 0x00000008aeae7c23 */ /* 0x100fe20008010800 */
[----:B------:R-:W-:Y:S01]  /*e6c0*/  FADD.FTZ R3, R3, -R7 ;  /* 0x8000000703037221 */ /* 0x000fe20000010000 */
[--C-:B------:R-:W-:Y:S01]  /*e6d0*/  FFMA.FTZ R7, R182, UR8, -R0.reuse ;  /* 0x00000008b6077c23 */ /* 0x100fe20008010800 */
[--C-:B------:R-:W-:Y:S01]  /*e6e0*/  FFMA.FTZ R172, R172, UR8, -R0.reuse ;  /* 0x00000008acac7c23 */ /* 0x100fe20008010800 */
[--C-:B------:R-:W-:Y:S01]  /*e6f0*/  FFMA.FTZ R219, R133, UR8, -R0.reuse ;  /* 0x0000000885db7c23 */ /* 0x100fe20008010800 */
[----:B------:R-:W-:Y:S01]  /*e700*/  FMUL.FTZ R3, R3, UR8 ;  /* 0x0000000803037c20 */ /* 0x000fe20008410000 */
[--C-:B------:R-:W-:Y:S01]  /*e710*/  FFMA.FTZ R240, R132, UR8, -R0.reuse ;  /* 0x0000000884f07c23 */ /* 0x100fe20008010800 */
[--C-:B------:R-:W-:Y:S01]  /*e720*/  FFMA.FTZ R195, R34, UR8, -R0.reuse ;  /* 0x0000000822c37c23 */ /* 0x100fe20008010800 */
[--C-:B------:R-:W-:Y:S01]  /*e730*/  FFMA.FTZ R222, R32, UR8, -R0.reuse ;  /* 0x0000000820de7c23 */ /* 0x100fe20008010800 */
[--C-:B------:R-:W-:Y:S01]  /*e740*/  FFMA.FTZ R215, R30, UR8, -R0.reuse ;  /* 0x000000081ed77c23 */ /* 0x100fe20008010800 */
[----:B------:R-:W-:Y:S01]  /*e750*/  FFMA.FTZ R189, R16, UR8, -R0 ;  /* 0x0000000810bd7c23 */ /* 0x000fe20008010800 */
[--C-:B------:R-:W-:Y:S01]  /*e760*/  FFMA.FTZ R14, R181, UR8, -R4.reuse ;  /* 0x00000008b50e7c23 */ /* 0x100fe20008010804 */
[--C-:B------:R-:W-:Y:S01]  /*e770*/  FFMA.FTZ R15, R180, UR8, -R4.reuse ;  /* 0x00000008b40f7c23 */ /* 0x100fe20008010804 */
[----:B------:R-:W-:Y:S01]  /*e780*/  FFMA.FTZ R24, R177, UR8, -R4 ;  /* 0x00000008b1187c23 */ /* 0x000fe20008010804 */
[--C-:B--2---:R-:W-:Y:S01]  /*e790*/  FFMA.FTZ R5, R218, UR8, -R0.reuse ;  /* 0x00000008da057c23 */ /* 0x104fe20008010800 */
[----:B------:R-:W-:Y:S01]  /*e7a0*/  FFMA.FTZ R218, R168, UR8, -R0 ;  /* 0x00000008a8da7c23 */ /* 0x000fe20008010800 */
[--C-:B------:R-:W-:Y:S01]  /*e7b0*/  FFMA.FTZ R25, R176, UR8, -R4.reuse ;  /* 0x00000008b0197c23 */ /* 0x100fe20008010804 */
[--C-:B------:R-:W-:Y:S01]  /*e7c0*/  FFMA.FTZ R173, R173, UR8, -R4.reuse ;  /* 0x00000008adad7c23 */ /* 0x100fe20008010804 */
[----:B------:R2:W-:Y:S01]  /*e7d0*/  MUFU.EX2 R21, R5 ;  /* 0x0000000500157308 */ /* 0x0005e20000000800 */
        /* <DEDUP_REMOVED lines=10> */
[----:B--2---:R-:W-:Y:S01]  /*e880*/  FADD.FTZ R5, R2, -R6 ;  /* 0x8000000602057221 */ /* 0x004fe20000010000 */
[----:B------:R-:W-:Y:S01]  /*e890*/  FFMA.FTZ R2, R196, UR8, -R4 ;  /* 0x00000008c4027c23 */ /* 0x000fe20008010804 */
[----:B------:R-:W-:-:S05]  /*e8a0*/  FFMA.FTZ R196, R169, UR8, -R0 ;  /* 0x00000008a9c47c23 */ /* 0x000fca0008010800 */
[----:B------:R-:W-:Y:S08]  /*e8b0*/  MUFU.EX2 R20, R14 ;  /* 0x0000000e00147308 */ /* 0x000ff00000000800 */
[----:B------:R2:W-:Y:S08]  /*e8c0*/  MUFU.EX2 R6, R2 ;  /* 0x0000000200067308 */ /* 0x0005f00000000800 */
[----:B------:R1:W1:Y:S08]  /*e8d0*/  MUFU.EX2 R0, R3 ;  /* 0x0000000300007308 */ /* 0x0002700000000800 */
[----:B------:R-:W-:Y:S01]  /*e8e0*/  MUFU.EX2 R24, R24 ;  /* 0x0000001800187308 */ /* 0x000fe20000000800 */
[----:B--2---:R-:W-:Y:S01]  /*e8f0*/  FMUL.FTZ R2, R5, UR8 ;  /* 0x0000000805027c20 */ /* 0x004fe20008410000 */
[----:B----4-:R-:W-:-:S06]  /*e900*/  IMAD.WIDE.U32 R224, R12, -0x326172a9, RZ ;  /* 0xcd9e8d570ce07825 */ /* 0x010fcc00078e00ff */
[----:B------:R-:W2:Y:S01]  /*e910*/  MUFU.EX2 R2, R2 ;  /* 0x0000000200027308 */ /* 0x000ea20000000800 */
[----:B-1----:R-:W-:Y:S01]  /*e920*/  FFMA.FTZ R3, R191, UR8, -R4 ;  /* 0x00000008bf037c23 */ /* 0x002fe20008010804 */
[-C--:B------:R-:W-:Y:S01]  /*e930*/  FFMA.FTZ R252, R252, R0.reuse, R6 ;  /* 0x00000000fcfc7223 */ /* 0x080fe20000010006 */
[----:B------:R-:W-:Y:S01]  /*e940*/  UIADD3 UR8, UR37, -0x56f99767, URZ ;  /* 0xa906689925087890 */ /* 0x000fe2000fffe03f */
[-C--:B------:R-:W-:Y:S01]  /*e950*/  FMUL.FTZ R166, R166, R0.reuse ;  /* 0x00000000a6a67220 */ /* 0x080fe20000410000 */
[-C--:B------:R-:W-:Y:S01]  /*e960*/  FMUL.FTZ R167, R167, R0.reuse ;  /* 0x00000000a7a77220 */ /* 0x080fe20000410000 */
[-C--:B------:R-:W-:Y:S01]  /*e970*/  FMUL.FTZ R162, R162, R0.reuse ;  /* 0x00000000a2a27220 */ /* 0x080fe20000410000 */
[-C--:B------:R-:W-:Y:S01]  /*e980*/  FMUL.FTZ R163, R163, R0.reuse ;  /* 0x00000000a3a37220 */ /* 0x080fe20000410000 */
[----:B------:R1:W4:Y:S01]  /*e990*/  MUFU.EX2 R22, R3 ;  /* 0x0000000300167308 */ /* 0x0003220000000800 */
[-C--:B------:R-:W-:Y:S01]  /*e9a0*/  FMUL.FTZ R158, R158, R0.reuse ;  /* 0x000000009e9e7220 */ /* 0x080fe20000410000 */
[-C--:B------:R-:W-:Y:S01]  /*e9b0*/  FMUL.FTZ R159, R159, R0.reuse ;  /* 0x000000009f9f7220 */ /* 0x080fe20000410000 */
[-C--:B------:R-:W-:Y:S01]  /*e9c0*/  FMUL.FTZ R154, R154, R0.reuse ;  /* 0x000000009a9a7220 */ /* 0x080fe20000410000 */
[-C--:B------:R-:W-:Y:S01]  /*e9d0*/  FMUL.FTZ R155, R155, R0.reuse ;  /* 0x000000009b9b7220 */ /* 0x080fe20000410000 */
[-C--:B------:R-:W-:Y:S01]  /*e9e0*/  FMUL.FTZ R150, R150, R0.reuse ;  /* 0x0000000096967220 */ /* 0x080fe20000410000 */
[-C--:B------:R-:W-:Y:S01]  /*e9f0*/  FMUL.FTZ R151, R151, R0.reuse ;  /* 0x0000000097977220 */ /* 0x080fe20000410000 */
[----:B------:R-:W-:Y:S01]  /*ea00*/  FMUL.FTZ R146, R146, R0 ;  /* 0x0000000092927220 */ /* 0x000fe20000410000 */
[----:B------:R-:W-:Y:S01]  /*ea10*/  MUFU.EX2 R25, R25 ;  /* 0x0000001900197308 */ /* 0x000fe20000000800 */
[-C--:B--2---:R-:W-:Y:S01]  /*ea20*/  FMUL.FTZ R164, R164, R2.reuse ;  /* 0x00000002a4a47220 */ /* 0x084fe20000410000 */
[-C--:B------:R-:W-:Y:S01]  /*ea30*/  FMUL.FTZ R165, R165, R2.reuse ;  /* 0x00000002a5a57220 */ /* 0x080fe20000410000 */
[-C--:B------:R-:W-:Y:S01]  /*ea40*/  FMUL.FTZ R160, R160, R2.reuse ;  /* 0x00000002a0a07220 */ /* 0x080fe20000410000 */
[-C--:B------:R-:W-:Y:S01]  /*ea50*/  FMUL.FTZ R161, R161, R2.reuse ;  /* 0x00000002a1a17220 */ /* 0x080fe20000410000 */
[-C--:B------:R-:W-:Y:S01]  /*ea60*/  FMUL.FTZ R156, R156, R2.reuse ;  /* 0x000000029c9c7220 */ /* 0x080fe20000410000 */
[-C--:B------:R-:W-:Y:S01]  /*ea70*/  FMUL.FTZ R157, R157, R2.reuse ;  /* 0x000000029d9d7220 */ /* 0x080fe20000410000 */
[-C--:B------:R-:W-:Y:S01]  /*ea80*/  FMUL.FTZ R152, R152, R2.reuse ;  /* 0x0000000298987220 */ /* 0x080fe20000410000 */
[----:B------:R-:W-:Y:S01]  /*ea90*/  MUFU.EX2 R173, R173 ;  /* 0x000000ad00ad7308 */ /* 0x000fe20000000800 */
[----:B-1----:R-:W-:Y:S01]  /*eaa0*/  FFMA.FTZ R3, R244, R2, R8 ;  /* 0x00000002f4037223 */ /* 0x002fe20000010008 */
[C---:B----4-:R-:W-:Y:S01]  /*eab0*/  FADD.FTZ R252, R22.reuse, R252 ;  /* 0x000000fc16fc7221 */ /* 0x050fe20000010000 */
[----:B------:R-:W-:Y:S01]  /*eac0*/  F2FP.BF16.F32.PACK_AB R22, R22, R6 ;  /* 0x000000061616723e */ /* 0x000fe200000010ff */
[----:B------:R-:W-:Y:S01]  /*ead0*/  FMUL.FTZ R153, R153, R2 ;  /* 0x0000000299997220 */ /* 0x000fe20000410000 */
[C---:B------:R-:W-:Y:S01]  /*eae0*/  FADD.FTZ R16, R21.reuse, R3 ;  /* 0x0000000315107221 */ /* 0x040fe20000010000 */
[----:B------:R-:W-:Y:S01]  /*eaf0*/  F2FP.BF16.F32.PACK_AB R21, R21, R8 ;  /* 0x000000081515723e */ /* 0x000fe200000010ff */
[----:B---3--:R-:W-:Y:S01]  /*eb00*/  IMAD.WIDE.U32 R8, R9, -0x2daee0ad, RZ ;  /* 0xd2511f5309087825 */ /* 0x008fe200078e00ff */
[----:B------:R-:W-:-:S03]  /*eb10*/  LOP3.LUT R3, R225, R10, RZ, 0x3c, !PT ;  /* 0x0000000ae1037212 */ /* 0x000fc600078e3cff */
[----:B------:R-:W-:Y:S01]  /*eb20*/  FADD.FTZ R14, R20, R252 ;  /* 0x000000fc140e7221 */ /* 0x000fe20000010000 */
[----:B------:R-:W-:Y:S01]  /*eb30*/  MUFU.EX2 R174, R174 ;  /* 0x000000ae00ae7308 */ /* 0x000fe20000000800 */
[-C--:B------:R-:W-:Y:S01]  /*eb40*/  FMUL.FTZ R148, R148, R2.reuse ;  /* 0x0000000294947220 */ /* 0x080fe20000410000 */
[----:B------:R-:W-:Y:S01]  /*eb50*/  LOP3.LUT R4, R9, UR4, RZ, 0x3c, !PT ;  /* 0x0000000409047c12 */ /* 0x000fe2000f8e3cff */
[----:B------:R-:W-:Y:S01]  /*eb60*/  IMAD R206, R3, -0x2daee0ad, RZ ;  /* 0xd2511f5303ce7824 */ /* 0x000fe200078e02ff */
[----:B------:R-:W-:Y:S01]  /*eb70*/  UIADD3 UR4, UR36, -0x4ab325aa, URZ ;  /* 0xb54cda5624047890 */ /* 0x000fe2000fffe03f */
[-C--:B------:R-:W-:Y:S01]  /*eb80*/  FMUL.FTZ R149, R149, R2.reuse ;  /* 0x0000000295957220 */ /* 0x080fe20000410000 */
[-C--:B------:R-:W-:Y:S01]  /*eb90*/  FMUL.FTZ R144, R144, R2.reuse ;  /* 0x0000000290907220 */ /* 0x080fe20000410000 */
[----:B------:R-:W-:Y:S01]  /*eba0*/  IMAD.WIDE.U32 R4, R4, -0x326172a9, RZ ;  /* 0xcd9e8d5704047825 */ /* 0x000fe200078e00ff */
[----:B------:R-:W-:Y:S03]  /*ebb0*/  MUFU.EX2 R8, R11 ;  /* 0x0000000b00087308 */ /* 0x000fe60000000800 */
[-C--:B------:R-:W-:Y:S01]  /*ebc0*/  FMUL.FTZ R145, R145, R2.reuse ;  /* 0x0000000291917220 */ /* 0x080fe20000410000 */
[-C--:B------:R-:W-:Y:S01]  /*ebd0*/  FMUL.FTZ R140, R140, R2.reuse ;  /* 0x000000028c8c7220 */ /* 0x080fe20000410000 */
[-C--:B------:R-:W-:Y:S01]  /*ebe0*/  FMUL.FTZ R141, R141, R2.reuse ;  /* 0x000000028d8d7220 */ /* 0x080fe20000410000 */
[-C--:B------:R-:W-:Y:S01]  /*ebf0*/  FMUL.FTZ R136, R136, R2.reuse ;  /* 0x0000000288887220 */ /* 0x080fe20000410000 */
[-C--:B------:R-:W-:Y:S01]  /*ec00*/  FMUL.FTZ R137, R137, R2.reuse ;  /* 0x0000000289897220 */ /* 0x080fe20000410000 */
[-C--:B------:R-:W-:Y:S01]  /*ec10*/  FMUL.FTZ R44, R44, R2.reuse ;  /* 0x000000022c2c7220 */ /* 0x080fe20000410000 */
[-C--:B------:R-:W-:Y:S01]  /*ec20*/  FMUL.FTZ R45, R45, R2.reuse ;  /* 0x000000022d2d7220 */ /* 0x080fe20000410000 */
[----:B------:R-:W1:Y:S01]  /*ec30*/  MUFU.EX2 R3, R7 ;  /* 0x0000000700037308 */ /* 0x000e620000000800 */
        /* <DEDUP_REMOVED lines=16> */
[----:B-1----:R-:W-:Y:S01]  /*ed40*/  FADD.FTZ R16, R3, R16 ;  /* 0x0000001003107221 */ /* 0x002fe20000010000 */
[-C--:B------:R-:W-:Y:S01]  /*ed50*/  FMUL.FTZ R84, R84, R2.reuse ;  /* 0x0000000254547220 */ /* 0x080fe20000410000 */
[-C--:B------:R-:W-:Y:S01]  /*ed60*/  FMUL.FTZ R85, R85, R2.reuse ;  /* 0x0000000255557220 */ /* 0x080fe20000410000 */
[-C--:B------:R-:W-:Y:S01]  /*ed70*/  FMUL.FTZ R88, R88, R2.reuse ;  /* 0x0000000258587220 */ /* 0x080fe20000410000 */
[C---:B------:R-:W-:Y:S01]  /*ed80*/  FADD.FTZ R16, R8.reuse, R16 ;  /* 0x0000001008107221 */ /* 0x040fe20000010000 */
[----:B------:R-:W-:Y:S01]  /*ed90*/  F2FP.BF16.F32.PACK_AB R8, R8, R3 ;  /* 0x000000030808723e */ /* 0x000fe200000010ff */
[-C--:B------:R-:W-:Y:S01]  /*eda0*/  FMUL.FTZ R89, R89, R2.reuse ;  /* 0x0000000259597220 */ /* 0x080fe20000410000 */
[----:B------:R-:W-:Y:S01]  /*edb0*/  MUFU.EX2 R135, R135 ;  /* 0x0000008700877308 */ /* 0x000fe20000000800 */
[-C--:B------:R-:W-:Y:S01]  /*edc0*/  FMUL.FTZ R92, R92, R2.reuse ;  /* 0x000000025c5c7220 */ /* 0x080fe20000410000 */
[C---:B------:R-:W-:Y:S01]  /*edd0*/  PRMT R202, R8.reuse, 0x7610, R202 ;  /* 0x0000761008ca7816 */ /* 0x040fe200000000ca */
[-C--:B------:R-:W-:Y:S01]  /*ede0*/  FMUL.FTZ R93, R93, R2.reuse ;  /* 0x000000025d5d7220 */ /* 0x080fe20000410000 */
[----:B------:R-:W-:Y:S01]  /*edf0*/  PRMT R229, R8, 0x7632, R229 ;  /* 0x0000763208e57816 */ /* 0x000fe200000000e5 */
[-C--:B------:R-:W-:Y:S01]  /*ee00*/  FMUL.FTZ R96, R96, R2.reuse ;  /* 0x0000000260607220 */ /* 0x080fe20000410000 */
[-C--:B------:R-:W-:Y:S01]  /*ee10*/  FMUL.FTZ R97, R97, R2.reuse ;  /* 0x0000000261617220 */ /* 0x080fe20000410000 */
[-C--:B------:R-:W-:Y:S01]  /*ee20*/  FMUL.FTZ R100, R100, R2.reuse ;  /* 0x0000000264647220 */ /* 0x080fe20000410000 */
[----:B------:R-:W-:Y:S01]  /*ee30*/  PRMT R216, R202, 0x5410, R229 ;  /* 0x00005410cad87816 */ /* 0x000fe200000000e5 */
        /* <DEDUP_REMOVED lines=11> */
[----:B------:R-:W-:-:S04]  /*eef0*/  IMAD.WIDE.U32 R4, R4, -0x2daee0ad, RZ ;  /* 0xd2511f5304047825 */ /* 0x000fc800078e00ff */
[-C--:B------:R-:W-:Y:S01]  /*ef00*/  FMUL.FTZ R124, R124, R2.reuse ;  /* 0x000000027c7c7220 */ /* 0x080fe20000410000 */
[-C--:B------:R-:W-:Y:S01]  /*ef10*/  FMUL.FTZ R125, R125, R2.reuse ;  /* 0x000000027d7d7220 */ /* 0x080fe20000410000 */
[-C--:B------:R-:W-:Y:S01]  /*ef20*/  FMUL.FTZ R227, R128, R2.reuse ;  /* 0x0000000280e37220 */ /* 0x080fe20000410000 */
[----:B------:R-:W-:Y:S01]  /*ef30*/  FMUL.FTZ R228, R129, R2 ;  /* 0x0000000281e47220 */ /* 0x000fe20000410000 */
[----:B------:R-:W-:Y:S01]  /*ef40*/  LOP3.LUT R10, R5, UR24, R206, 0x96, !PT ;  /* 0x00000018050a7c12 */ /* 0x000fe2000f8e96ce */
[----:B------:R-:W-:Y:S01]  /*ef50*/  IMAD.MOV.U32 R64, RZ, RZ, R195 ;  /* 0x000000ffff407224 */ /* 0x000fe200078e00c3 */
        /* <DEDUP_REMOVED lines=11> */
[----:B------:R-:W-:Y:S01]  /*f010*/  FMUL.FTZ R50, R50, R0 ;  /* 0x0000000032327220 */ /* 0x000fe20000410000 */
[----:B------:R-:W-:Y:S01]  /*f020*/  LOP3.LUT R6, R13, UR7, R10, 0x96, !PT ;  /* 0x000000070d067c12 */ /* 0x000fe2000f8e960a */
        /* <DEDUP_REMOVED lines=21> */
[----:B------:R-:W-:Y:S01]  /*f180*/  LOP3.LUT R5, R4, 0xffff, RZ, 0xc0, !PT ;  /* 0x0000ffff04057812 */ /* 0x000fe200078ec0ff */
[-C--:B------:R-:W-:Y:S01]  /*f190*/  FMUL.FTZ R83, R83, R0.reuse ;  /* 0x0000000053537220 */ /* 0x080fe20000410000 */
[----:B------:R-:W-:Y:S01]  /*f1a0*/  LOP3.LUT R7, R3, 0xff, RZ, 0xc0, !PT ;  /* 0x000000ff03077812 */ /* 0x000fe200078ec0ff */
[-C--:B------:R-:W-:Y:S01]  /*f1b0*/  FMUL.FTZ R86, R86, R0.reuse ;  /* 0x0000000056567220 */ /* 0x080fe20000410000 */
[-C--:B------:R-:W-:Y:S01]  /*f1c0*/  FMUL.FTZ R87, R87, R0.reuse ;  /* 0x0000000057577220 */ /* 0x080fe20000410000 */
[-C--:B------:R-:W-:Y:S01]  /*f1d0*/  FMUL.FTZ R90, R90, R0.reuse ;  /* 0x000000005a5a7220 */ /* 0x080fe20000410000 */
[----:B------:R-:W-:Y:S01]  /*f1e0*/  ISETP.LE.U32.AND P2, PT, R7, UR14, PT ;  /* 0x0000000e07007c0c */ /* 0x000fe2000bf43070 */
[-C--:B------:R-:W-:Y:S01]  /*f1f0*/  FMUL.FTZ R91, R91, R0.reuse ;  /* 0x000000005b5b7220 */ /* 0x080fe20000410000 */
[----:B------:R-:W-:Y:S01]  /*f200*/  LOP3.LUT R7, R3, 0xffff, RZ, 0xc0, !PT ;  /* 0x0000ffff03077812 */ /* 0x000fe200078ec0ff */
[-C--:B------:R-:W-:Y:S01]  /*f210*/  FMUL.FTZ R94, R94, R0.reuse ;  /* 0x000000005e5e7220 */ /* 0x080fe20000410000 */
[-C--:B------:R-:W-:Y:S01]  /*f220*/  FMUL.FTZ R95, R95, R0.reuse ;  /* 0x000000005f5f7220 */ /* 0x080fe20000410000 */
[-C--:B------:R-:W-:Y:S01]  /*f230*/  FMUL.FTZ R98, R98, R0.reuse ;  /* 0x0000000062627220 */ /* 0x080fe20000410000 */
[----:B------:R-:W-:Y:S01]  /*f240*/  SHF.R.U32.HI R7, RZ, 0x8, R7 ;  /* 0x00000008ff077819 */ /* 0x000fe20000011607 */
[-C--:B------:R-:W-:Y:S01]  /*f250*/  FMUL.FTZ R99, R99, R0.reuse ;  /* 0x0000000063637220 */ /* 0x080fe20000410000 */
[-C--:B------:R-:W-:Y:S01]  /*f260*/  FMUL.FTZ R102, R102, R0.reuse ;  /* 0x0000000066667220 */ /* 0x080fe20000410000 */
[-C--:B------:R-:W-:Y:S01]  /*f270*/  FMUL.FTZ R103, R103, R0.reuse ;  /* 0x0000000067677220 */ /* 0x080fe20000410000 */
[----:B------:R-:W-:Y:S01]  /*f280*/  LOP3.LUT R7, R7, 0xffff, RZ, 0xc0, !PT ;  /* 0x0000ffff07077812 */ /* 0x000fe200078ec0ff */
[-C--:B------:R-:W-:Y:S01]  /*f290*/  FMUL.FTZ R106, R106, R0.reuse ;  /* 0x000000006a6a7220 */ /* 0x080fe20000410000 */
[-C--:B------:R-:W-:Y:S01]  /*f2a0*/  FMUL.FTZ R107, R107, R0.reuse ;  /* 0x000000006b6b7220 */ /* 0x080fe20000410000 */
[----:B------:R-:W-:Y:S01]  /*f2b0*/  @!P2 HFMA2.BF16_V2 R17, -RZ.H0_H0, RZ.H0_H0, -R21.H0_H0 ;  /* 0x200000ffff11a231 */ /* 0x000fe20000340915 */
[----:B------:R-:W-:Y:S01]  /*f2c0*/  ISETP.LE.U32.AND P6, PT, R7, UR14, PT ;  /* 0x0000000e07007c0c */ /* 0x000fe2000bfc3070 */
[-C--:B------:R-:W-:Y:S01]  /*f2d0*/  FMUL.FTZ R129, R114, R0.reuse ;  /* 0x0000000072817220 */ /* 0x080fe20000410000 */
[--C-:B------:R-:W-:Y:S01]  /*f2e0*/  SHF.R.U32.HI R7, RZ, 0x10, R3.reuse ;  /* 0x00000010ff077819 */ /* 0x100fe20000011603 */
[-C--:B------:R-:W-:Y:S01]  /*f2f0*/  FMUL.FTZ R128, R115, R0.reuse ;  /* 0x0000000073807220 */ /* 0x080fe20000410000 */
[----:B------:R-:W-:Y:S01]  /*f300*/  SHF.R.U32.HI R3, RZ, 0x18, R3 ;  /* 0x00000018ff037819 */ /* 0x000fe20000011603 */
[-C--:B------:R-:W-:Y:S01]  /*f310*/  FMUL.FTZ R122, R122, R0.reuse ;  /* 0x000000007a7a7220 */ /* 0x080fe20000410000 */
[----:B------:R-:W-:Y:S01]  /*f320*/  LOP3.LUT R7, R7, 0xff, RZ, 0xc0, !PT ;  /* 0x000000ff07077812 */ /* 0x000fe200078ec0ff */
[-C--:B------:R-:W-:Y:S01]  /*f330*/  FMUL.FTZ R123, R123, R0.reuse ;  /* 0x000000007b7b7220 */ /* 0x080fe20000410000 */
[----:B------:R-:W-:Y:S01]  /*f340*/  ISETP.LE.U32.AND P4, PT, R3, UR14, PT ;  /* 0x0000000e03007c0c */ /* 0x000fe2000bf83070 */
[-C--:B------:R-:W-:Y:S01]  /*f350*/  FMUL.FTZ R126, R126, R0.reuse ;  /* 0x000000007e7e7220 */ /* 0x080fe20000410000 */
[----:B------:R-:W-:Y:S01]  /*f360*/  ISETP.LE.U32.AND P5, PT, R7, UR14, PT ;  /* 0x0000000e07007c0c */ /* 0x000fe2000bfa3070 */
[-C--:B------:R-:W-:Y:S01]  /*f370*/  FMUL.FTZ R127, R127, R0.reuse ;  /* 0x000000007f7f7220 */ /* 0x080fe20000410000 */
[----:B------:R-:W1:Y:S01]  /*f380*/  MUFU.EX2 R7, R15 ;  /* 0x0000000f00077308 */ /* 0x000e620000000800 */
[----:B------:R-:W-:Y:S01]  /*f390*/  LOP3.LUT R3, R4, 0xff, RZ, 0xc0, !PT ;  /* 0x000000ff04037812 */ /* 0x000fe200078ec0ff */
[-C--:B------:R-:W-:Y:S01]  /*f3a0*/  FMUL.FTZ R231, R130, R0.reuse ;  /* 0x0000000082e77220 */ /* 0x080fe20000410000 */
[----:B------:R-:W-:Y:S01]  /*f3b0*/  FMUL.FTZ R230, R131, R0 ;  /* 0x0000000083e67220 */ /* 0x000fe20000410000 */
[----:B------:R-:W-:Y:S01]  /*f3c0*/  LOP3.LUT R10, R13, UR7, R10, 0x96, !PT ;  /* 0x000000070d0a7c12 */ /* 0x000fe2000f8e960a */
[----:B------:R-:W-:Y:S01]  /*f3d0*/  IMAD.MOV.U32 R131, RZ, RZ, R112 ;  /* 0x000000ffff837224 */ /* 0x000fe200078e0070 */
[----:B------:R-:W-:-:S02]  /*f3e0*/  ISETP.LE.U32.AND P3, PT, R3, UR14, PT ;  /* 0x0000000e03007c0c */ /* 0x000fc4000bf63070 */
[----:B------:R-:W2:Y:S01]  /*f3f0*/  MUFU.EX2 R15, R23 ;  /* 0x00000017000f7308 */ /* 0x000ea20000000800 */
[--C-:B------:R-:W-:Y:S02]  /*f400*/  SHF.R.U32.HI R3, RZ, 0x10, R4.reuse ;  /* 0x00000010ff037819 */ /* 0x100fe40000011604 */
[----:B------:R-:W-:Y:S01]  /*f410*/  SHF.R.U32.HI R4, RZ, 0x18, R4 ;  /* 0x00000018ff047819 */ /* 0x000fe20000011604 */
[----:B------:R-:W-:Y:S01]  /*f420*/  @!P5 HFMA2.BF16_V2 R169, -RZ.H0_H0, RZ.H0_H0, -R22.H0_H0 ;  /* 0x200000ffffa9d231 */ /* 0x000fe20000340916 */
[----:B------:R-:W-:Y:S02]  /*f430*/  LOP3.LUT R3, R3, 0xff, RZ, 0xc0, !PT ;  /* 0x000000ff03037812 */ /* 0x000fe400078ec0ff */
[----:B------:R-:W-:Y:S01]  /*f440*/  ISETP.LE.U32.AND P0, PT, R4, UR14, PT ;  /* 0x0000000e04007c0c */ /* 0x000fe2000bf03070 */
[----:B------:R-:W-:Y:S01]  /*f450*/  MUFU.EX2 R197, R197 ;  /* 0x000000c500c57308 */ /* 0x000fe20000000800 */
[----:B------:R-:W-:Y:S01]  /*f460*/  ISETP.LE.U32.AND P1, PT, R3, UR14, PT ;  /* 0x0000000e03007c0c */ /* 0x000fe2000bf23070 */
[----:B------:R-:W-:Y:S01]  /*f470*/  FADD.FTZ R3, R179, R16 ;  /* 0x00000010b3037221 */ /* 0x000fe20000010000 */
[----:B------:R-:W-:Y:S01]  /*f480*/  LOP3.LUT R4, R19, UR9, R12, 0x96, !PT ;  /* 0x0000000913047c12 */ /* 0x000fe2000f8e960c */
[C---:B-1----:R-:W-:Y:S01]  /*f490*/  FADD.FTZ R14, R7.reuse, R14 ;  /* 0x0000000e070e7221 */ /* 0x042fe20000010000 */
[----:B------:R-:W-:Y:S01]  /*f4a0*/  F2FP.BF16.F32.PACK_AB R7, R7, R20 ;  /* 0x000000140707723e */ /* 0x000fe200000010ff */
[----:B------:R-:W-:Y:S01]  /*f4b0*/  @!P3 HFMA2.BF16_V2 R178, -RZ.H0_H0, RZ.H0_H0, -R202.H0_H0 ;  /* 0x200000ffffb2b231 */ /* 0x000fe200003409ca */
[----:B------:R-:W-:Y:S01]  /*f4c0*/  PRMT R20, R21, 0x7632, R20 ;  /* 0x0000763215147816 */ /* 0x000fe20000000014 */
[----:B------:R-:W-:Y:S01]  /*f4d0*/  MUFU.EX2 R189, R189 ;  /* 0x000000bd00bd7308 */ /* 0x000fe20000000800 */
[----:B--2---:R-:W-:Y:S01]  /*f4e0*/  FADD.FTZ R16, R15, R3 ;  /* 0x000000030f107221 */ /* 0x004fe20000010000 */
[----:B------:R-:W-:Y:S01]  /*f4f0*/  SHF.R.U32.HI R3, RZ, 0x8, R5 ;  /* 0x00000008ff037819 */ /* 0x000fe20000011605 */
[----:B------:R-:W-:Y:S01]  /*f500*/  IMAD.WIDE.U32 R4, R4, -0x2daee0ad, RZ ;  /* 0xd2511f5304047825 */ /* 0x000fe200078e00ff */
[----:B------:R-:W-:-:S03]  /*f510*/  PRMT R198, R21, 0x5410, R20 ;  /* 0x0000541015c67816 */ /* 0x000fc60000000014 */
[----:B------:R-:W-:Y:S01]  /*f520*/  @!P6 HFMA2.BF16_V2 R133, -RZ.H0_H0, RZ.H0_H0, -R20.H0_H0 ;  /* 0x200000ffff85e231 */ /* 0x000fe20000340914 */
[----:B------:R-:W-:Y:S02]  /*f530*/  LOP3.LUT R3, R3, 0xffff, RZ, 0xc0, !PT ;  /* 0x0000ffff03037812 */ /* 0x000fe400078ec0ff */
[----:B------:R-:W-:Y:S02]  /*f540*/  @!P2 PRMT R21, R17, 0x5410, RZ ;  /* 0x000054101115a816 */ /* 0x000fe400000000ff */
[----:B------:R-:W-:Y:S01]  /*f550*/  ISETP.LE.U32.AND P2, PT, R3, UR14, PT ;  /* 0x0000000e03007c0c */ /* 0x000fe2000bf43070 */
[----:B------:R-:W-:Y:S01]  /*f560*/  MUFU.EX2 R17, R196 ;  /* 0x000000c400117308 */ /* 0x000fe20000000800 */
[----:B------:R-:W-:Y:S01]  /*f570*/  LOP3.LUT R3, R5, UR6, R6, 0x96, !PT ;  /* 0x0000000605037c12 */ /* 0x000fe2000f8e9606 */
[----:B------:R1:W-:Y:S01]  /*f580*/  STG.E.U16 desc[UR32][R28.64+-0x80], R21 ;  /* 0xffff80151c007986 */ /* 0x0003e2000c101520 */
[----:B------:R-:W-:Y:S02]  /*f590*/  PRMT R23, R22, 0x7632, R23 ;  /* 0x0000763216177816 */ /* 0x000fe40000000017 */
[----:B------:R-:W-:-:S02]  /*f5a0*/  SHF.R.U32.HI R6, RZ, 0x10, R3 ;  /* 0x00000010ff067819 */ /* 0x000fc40000011603 */
[----:B------:R-:W-:Y:S01]  /*f5b0*/  PRMT R204, R22, 0x5410, R23 ;  /* 0x0000541016cc7816 */ /* 0x000fe20000000017 */
[----:B------:R-:W-:Y:S01]  /*f5c0*/  @!P4 HFMA2.BF16_V2 R168, -RZ.H0_H0, RZ.H0_H0, -R23.H0_H0 ;  /* 0x200000ffffa8c231 */ /* 0x000fe20000340917 */
[----:B------:R-:W-:Y:S02]  /*f5d0*/  LOP3.LUT R6, R6, 0xff, RZ, 0xc0, !PT ;  /* 0x000000ff06067812 */ /* 0x000fe400078ec0ff */
[----:B------:R-:W-:Y:S01]  /*f5e0*/  @!P5 PRMT R22, R169, 0x5410, RZ ;  /* 0x00005410a916d816 */ /* 0x000fe200000000ff */
[----:B------:R-:W-:Y:S01]  /*f5f0*/  @!P2 HFMA2.BF16_V2 R177, -RZ.H0_H0, RZ.H0_H0, -R229.H0_H0 ;  /* 0x200000ffffb1a231 */ /* 0x000fe200003409e5 */
[----:B------:R-:W-:Y:S01]  /*f600*/  ISETP.LE.U32.AND P5, PT, R6, UR14, PT ;  /* 0x0000000e06007c0c */ /* 0x000fe2000bfa3070 */
[----:B------:R-:W-:Y:S01]  /*f610*/  FADD.FTZ R6, R24, R14 ;  /* 0x0000000e18067221 */ /* 0x000fe20000010000 */
[----:B------:R-:W-:Y:S01]  /*f620*/  PRMT R209, R7, 0x7632, R209 ;  /* 0x0000763207d17816 */ /* 0x000fe200000000d1 */
[----:B------:R-:W-:Y:S01]  /*f630*/  FMUL.FTZ R169, R37, R2 ;  /* 0x0000000225a97220 */ /* 0x000fe20000410000 */
[----:B------:R-:W-:Y:S01]  /*f640*/  PRMT R226, R7, 0x7610, R226 ;  /* 0x0000761007e27816 */ /* 0x000fe200000000e2 */
[----:B------:R-:W-:Y:S01]  /*f650*/  FADD.FTZ R7, R25, R6 ;  /* 0x0000000619077221 */ /* 0x000fe20000010000 */
[----:B------:R-:W-:Y:S01]  /*f660*/  LOP3.LUT R6, R4, 0xff, RZ, 0xc0, !PT ;  /* 0x000000ff04067812 */ /* 0x000fe200078ec0ff */
[----:B------:R-:W-:Y:S01]  /*f670*/  @!P0 HFMA2.BF16_V2 R175, -RZ.H0_H0, RZ.H0_H0, -R209.H0_H0 ;  /* 0x200000ffffaf8231 */ /* 0x000fe200003409d1 */
[----:B------:R-:W-:Y:S01]  /*f680*/  @!P3 PRMT R202, R178, 0x5410, RZ ;  /* 0x00005410b2cab816 */ /* 0x000fe200000000ff */
[----:B------:R-:W-:Y:S01]  /*f690*/  @!P1 HFMA2.BF16_V2 R176, -RZ.H0_H0, RZ.H0_H0, -R226.H0_H0 ;  /* 0x200000ffffb09231 */ /* 0x000fe200003409e2 */
[----:B------:R-:W-:Y:S01]  /*f6a0*/  ISETP.LE.U32.AND P3, PT, R6, UR14, PT ;  /* 0x0000000e06007c0c */ /* 0x000fe2000bf63070 */
[----:B------:R-:W-:Y:S01]  /*f6b0*/  FMUL.FTZ R178, R42, R0 ;  /* 0x000000002ab27220 */ /* 0x000fe20000410000 */
[----:B------:R-:W-:-:S02]  /*f6c0*/  LOP3.LUT R6, R3, 0xff, RZ, 0xc0, !PT ;  /* 0x000000ff03067812 */ /* 0x000fc400078ec0ff */
[----:B------:R-:W-:Y:S01]  /*f6d0*/  @!P2 PRMT R229, R177, 0x5410, RZ ;  /* 0x00005410b1e5a816 */ /* 0x000fe200000000ff */
[----:B------:R-:W-:Y:S01]  /*f6e0*/  FMUL.FTZ R177, R41, R2 ;  /* 0x0000000229b17220 */ /* 0x000fe20000410000 */
[----:B------:R-:W-:Y:S01]  /*f6f0*/  ISETP.LE.U32.AND P2, PT, R6, UR14, PT ;  /* 0x0000000e06007c0c */ /* 0x000fe2000bf43070 */
[----:B-1----:R-:W-:Y:S01]  /*f700*/  IMAD.MOV.U32 R21, RZ, RZ, R81 ;  /* 0x000000ffff157224 */ /* 0x002fe200078e0051 */
[----:B------:R-:W-:Y:S01]  /*f710*/  SHF.R.U32.HI R6, RZ, 0x18, R3 ;  /* 0x00000018ff067819 */ /* 0x000fe20000011603 */
[----:B------:R1:W-:Y:S01]  /*f720*/  STL [R1+0x194], R229 ;  /* 0x000194e501007387 */ /* 0x0003e20000100800 */
[----:B------:R-:W-:Y:S02]  /*f730*/  LOP3.LUT R3, R3, 0xffff, RZ, 0xc0, !PT ;  /* 0x0000ffff03037812 */ /* 0x000fe400078ec0ff */
[----:B------:R-:W-:Y:S01]  /*f740*/  F2FP.BF16.F32.PACK_AB R15, R15, R179 ;  /* 0x000000b30f0f723e */ /* 0x000fe200000010ff */
[----:B------:R-:W-:Y:S01]  /*f750*/  FMUL.FTZ R179, R43, R0 ;  /* 0x000000002bb37220 */ /* 0x000fe20000410000 */
[----:B------:R-:W-:-:S02]  /*f760*/  SHF.R.U32.HI R3, RZ, 0x8, R3 ;  /* 0x00000008ff037819 */ /* 0x000fc40000011603 */
[----:B------:R-:W-:Y:S01]  /*f770*/  @!P4 PRMT R23, R168, 0x5410, RZ ;  /* 0x00005410a817c816 */ /* 0x000fe200000000ff */
[----:B------:R-:W-:Y:S01]  /*f780*/  FMUL.FTZ R168, R36, R2 ;  /* 0x0000000224a87220 */ /* 0x000fe20000410000 */
[----:B------:R-:W-:Y:S02]  /*f790*/  LOP3.LUT R3, R3, 0xffff, RZ, 0xc0, !PT ;  /* 0x0000ffff03037812 */ /* 0x000fe400078ec0ff */
[----:B------:R-:W-:Y:S02]  /*f7a0*/  LOP3.LUT R8, R4, 0xffff, RZ, 0xc0, !PT ;  /* 0x0000ffff04087812 */ /* 0x000fe400078ec0ff */
[----:B------:R-:W-:Y:S02]  /*f7b0*/  ISETP.LE.U32.AND P4, PT, R6, UR14, PT ;  /* 0x0000000e06007c0c */ /* 0x000fe4000bf83070 */
[----:B------:R-:W-:Y:S01]  /*f7c0*/  PRMT R217, R15, 0x7610, R217 ;  /* 0x000076100fd97816 */ /* 0x000fe200000000d9 */
[----:B------:R2:W3:Y:S01]  /*f7d0*/  MUFU.EX2 R6, R171 ;  /* 0x000000ab00067308 */ /* 0x0004e20000000800 */
[----:B------:R-:W-:-:S02]  /*f7e0*/  @!P6 PRMT R20, R133, 0x5410, RZ ;  /* 0x000054108514e816 */ /* 0x000fc400000000ff */
[----:B------:R-:W-:Y:S01]  /*f7f0*/  ISETP.LE.U32.AND P6, PT, R3, UR14, PT ;  /* 0x0000000e03007c0c */ /* 0x000fe2000bfc3070 */
[----:B------:R-:W-:Y:S01]  /*f800*/  @!P2 HFMA2.BF16_V2 R183, -RZ.H0_H0, RZ.H0_H0, -R217.H0_H0 ;  /* 0x200000ffffb7a231 */ /* 0x000fe200003409d9 */
[----:B------:R-:W-:Y:S01]  /*f810*/  SHF.R.U32.HI R5, RZ, 0x10, R4 ;  /* 0x00000010ff057819 */ /* 0x000fe20000011604 */
[----:B------:R-:W-:Y:S01]  /*f820*/  STG.E.U16 desc[UR32][R28.64+-0x7e], R20 ;  /* 0xffff82141c007986 */ /* 0x000fe2000c101520 */
[----:B------:R-:W-:Y:S01]  /*f830*/  SHF.R.U32.HI R3, RZ, 0x8, R8 ;  /* 0x00000008ff037819 */ /* 0x000fe20000011608 */
[----:B------:R-:W-:Y:S01]  /*f840*/  MUFU.EX2 R133, R132 ;  /* 0x0000008400857308 */ /* 0x000fe20000000800 */
[----:B------:R-:W-:Y:S01]  /*f850*/  SHF.R.U32.HI R4, RZ, 0x18, R4 ;  /* 0x00000018ff047819 */ /* 0x000fe20000011604 */
[----:B-1----:R-:W-:Y:S01]  /*f860*/  FMUL.FTZ R229, R119, R0 ;  /* 0x0000000077e57220 */ /* 0x002fe20000410000 */
[----:B------:R-:W-:Y:S02]  /*f870*/  PRMT R207, R15, 0x7632, R207 ;  /* 0x000076320fcf7816 */ /* 0x000fe400000000cf */
[----:B------:R-:W-:-:S02]  /*f880*/  PRMT R220, R226, 0x5410, R209 ;  /* 0x00005410e2dc7816 */ /* 0x000fc400000000d1 */
[----:B------:R-:W-:Y:S01]  /*f890*/  @!P0 PRMT R209, R175, 0x5410, RZ ;  /* 0x00005410afd18816 */ /* 0x000fe200000000ff */
[----:B------:R-:W1:Y:S01]  /*f8a0*/  MUFU.EX2 R8, R134 ;  /* 0x0000008600087308 */ /* 0x000e620000000800 */
[----:B------:R-:W-:Y:S01]  /*f8b0*/  LOP3.LUT R3, R3, 0xffff, RZ, 0xc0, !PT ;  /* 0x0000ffff03037812 */ /* 0x000fe200078ec0ff */
[----:B------:R-:W-:Y:S01]  /*f8c0*/  @!P6 HFMA2.BF16_V2 R182, -RZ.H0_H0, RZ.H0_H0, -R207.H0_H0 ;  /* 0x200000ffffb6e231 */ /* 0x000fe200003409cf */
[----:B------:R-:W-:Y:S01]  /*f8d0*/  ISETP.LE.U32.AND P0, PT, R4, UR14, PT ;  /* 0x0000000e04007c0c */ /* 0x000fe2000bf03070 */
[----:B------:R-:W-:Y:S01]  /*f8e0*/  STL [R1+0x198], R209 ;  /* 0x000198d101007387 */ /* 0x000fe20000100800 */
[----:B------:R-:W-:Y:S01]  /*f8f0*/  LOP3.LUT R4, R5, 0xff, RZ, 0xc0, !PT ;  /* 0x000000ff05047812 */ /* 0x000fe200078ec0ff */
[----:B--2---:R-:W-:Y:S01]  /*f900*/  FMUL.FTZ R171, R39, R0 ;  /* 0x0000000027ab7220 */ /* 0x004fe20000410000 */
[----:B------:R-:W-:Y:S02]  /*f910*/  PRMT R212, R217, 0x5410, R207 ;  /* 0x00005410d9d47816 */ /* 0x000fe400000000cf */
[----:B------:R-:W-:-:S02]  /*f920*/  @!P2 PRMT R217, R183, 0x5410, RZ ;  /* 0x00005410b7d9a816 */ /* 0x000fc400000000ff */
[----:B------:R-:W-:Y:S02]  /*f930*/  ISETP.LE.U32.AND P2, PT, R3, UR14, PT ;  /* 0x0000000e03007c0c */ /* 0x000fe4000bf43070 */
[----:B------:R-:W-:Y:S01]  /*f940*/  @!P1 PRMT R226, R176, 0x5410, RZ ;  /* 0x00005410b0e29816 */ /* 0x000fe200000000ff */
[----:B------:R-:W-:Y:S01]  /*f950*/  FMUL.FTZ R176, R40, R2 ;  /* 0x0000000228b07220 */ /* 0x000fe20000410000 */
[----:B------:R-:W-:Y:S01]  /*f960*/  ISETP.LE.U32.AND P1, PT, R4, UR14, PT ;  /* 0x0000000e04007c0c */ /* 0x000fe2000bf23070 */
[----:B------:R-:W-:Y:S01]  /*f970*/  FADD.FTZ R4, R173, R7 ;  /* 0x00000007ad047221 */ /* 0x000fe20000010000 */
[----:B------:R-:W-:Y:S01]  /*f980*/  F2FP.BF16.F32.PACK_AB R3, R172, R174 ;  /* 0x000000aeac03723e */ /* 0x000fe200000010ff */
[----:B------:R2:W-:Y:S01]  /*f990*/  STL [R1+0x19c], R226 ;  /* 0x00019ce201007387 */ /* 0x0005e20000100800 */
[----:B------:R-:W-:Y:S01]  /*f9a0*/  F2FP.BF16.F32.PACK_AB R14, R25, R24 ;  /* 0x00000018190e723e */ /* 0x000fe200000010ff */
[C---:B---3--:R-:W-:Y:S01]  /*f9b0*/  FADD.FTZ R5, R6.reuse, R4 ;  /* 0x0000000406057221 */ /* 0x048fe20000010000 */
[----:B------:R-:W-:Y:S01]  /*f9c0*/  F2FP.BF16.F32.PACK_AB R6, R6, R173 ;  /* 0x000000ad0606723e */ /* 0x000fe200000010ff */
[----:B------:R3:W-:Y:S01]  /*f9d0*/  STL [R1+0x1a0], R212 ;  /* 0x0001a0d401007387 */ /* 0x0007e20000100800 */
[C---:B------:R-:W-:Y:S01]  /*f9e0*/  PRMT R200, R3.reuse, 0x7632, R200 ;  /* 0x0000763203c87816 */ /* 0x040fe200000000c8 */
[----:B------:R-:W-:Y:S01]  /*f9f0*/  FADD.FTZ R7, R174, R16 ;  /* 0x00000010ae077221 */ /* 0x000fe20000010000 */
[----:B------:R-:W-:Y:S01]  /*fa00*/  PRMT R184, R14, 0x7610, R184 ;  /* 0x000076100eb87816 */ /* 0x000fe200000000b8 */
[----:B------:R4:W-:Y:S01]  /*fa10*/  STL [R1+0x1a4], R217 ;  /* 0x0001a4d901007387 */ /* 0x0009e20000100800 */
[----:B------:R-:W-:Y:S01]  /*fa20*/  PRMT R201, R6, 0x7610, R201 ;  /* 0x0000761006c97816 */ /* 0x000fe200000000c9 */
[----:B------:R-:W-:Y:S01]  /*fa30*/  @!P2 HFMA2.BF16_V2 R193, -RZ.H0_H0, RZ.H0_H0, -R200.H0_H0 ;  /* 0x200000ffffc1a231 */ /* 0x000fe200003409c8 */
[----:B------:R-:W-:Y:S01]  /*fa40*/  PRMT R199, R3, 0x7610, R199 ;  /* 0x0000761003c77816 */ /* 0x000fe200000000c7 */
[----:B------:R-:W-:Y:S01]  /*fa50*/  @!P5 HFMA2.BF16_V2 R181, -RZ.H0_H0, RZ.H0_H0, -R184.H0_H0 ;  /* 0x200000ffffb5d231 */ /* 0x000fe200003409b8 */
[----:B------:R-:W-:Y:S01]  /*fa60*/  LOP3.LUT R4, R9, UR35, RZ, 0x3c, !PT ;  /* 0x0000002309047c12 */ /* 0x000fe2000f8e3cff */
[----:B------:R-:W-:Y:S01]  /*fa70*/  FADD.FTZ R3, R170, R5 ;  /* 0x00000005aa037221 */ /* 0x000fe20000010000 */
[----:B------:R-:W-:Y:S01]  /*fa80*/  PRMT R208, R14, 0x7632, R208 ;  /* 0x000076320ed07816 */ /* 0x000fe200000000d0 */
[----:B------:R-:W-:Y:S01]  /*fa90*/  @!P1 HFMA2.BF16_V2 R192, -RZ.H0_H0, RZ.H0_H0, -R201.H0_H0 ;  /* 0x200000ffffc09231 */ /* 0x000fe200003409c9 */
[----:B------:R-:W-:Y:S01]  /*faa0*/  @!P6 PRMT R207, R182, 0x5410, RZ ;  /* 0x00005410b6cfe816 */ /* 0x000fe200000000ff */
[----:B------:R-:W-:Y:S01]  /*fab0*/  IMAD.WIDE.U32 R24, R4, -0x326172a9, RZ ;  /* 0xcd9e8d5704187825 */ /* 0x000fe200078e00ff */
[----:B------:R-:W-:-:S03]  /*fac0*/  PRMT R213, R6, 0x7632, R213 ;  /* 0x0000763206d57816 */ /* 0x000fc600000000d5 */
[----:B------:R-:W-:Y:S01]  /*fad0*/  FADD.FTZ R3, R135, R3 ;  /* 0x0000000387037221 */ /* 0x000fe20000010000 */
[----:B------:R-:W-:Y:S01]  /*fae0*/  PRMT R182, R199, 0x5410, R200 ;  /* 0x00005410c7b67816 */ /* 0x000fe200000000c8 */
[----:B------:R4:W-:Y:S01]  /*faf0*/  STL [R1+0x1a8], R207 ;  /* 0x0001a8cf01007387 */ /* 0x0009e20000100800 */
[----:B------:R-:W-:Y:S01]  /*fb00*/  @!P2 PRMT R200, R193, 0x5410, RZ ;  /* 0x00005410c1c8a816 */ /* 0x000fe200000000ff */
[-C--:B------:R-:W-:Y:S01]  /*fb10*/  FMUL.FTZ R193, R53, R2.reuse ;  /* 0x0000000235c17220 */ /* 0x080fe20000410000 */
[----:B------:R-:W-:Y:S01]  /*fb20*/  PRMT R183, R184, 0x5410, R208 ;  /* 0x00005410b8b77816 */ /* 0x000fe200000000d0 */
[----:B------:R-:W-:Y:S01]  /*fb30*/  IMAD.MOV.U32 R53, RZ, RZ, R220 ;  /* 0x000000ffff357224 */ /* 0x000fe200078e00dc */
[----:B------:R-:W-:Y:S01]  /*fb40*/  @!P5 PRMT R184, R181, 0x5410, RZ ;  /* 0x00005410b5b8d816 */ /* 0x000fe200000000ff */
[-C--:B------:R-:W-:Y:S01]  /*fb50*/  FMUL.FTZ R220, R56, R2.reuse ;  /* 0x0000000238dc7220 */ /* 0x080fe20000410000 */
[----:B------:R-:W-:Y:S01]  /*fb60*/  PRMT R181, R201, 0x5410, R213 ;  /* 0x00005410c9b57816 */ /* 0x000fe200000000d5 */
[-C--:B--2---:R-:W-:Y:S01]  /*fb70*/  FMUL.FTZ R226, R116, R2.reuse ;  /* 0x0000000274e27220 */ /* 0x084fe20000410000 */
[----:B------:R-:W-:Y:S01]  /*fb80*/  @!P1 PRMT R201, R192, 0x5410, RZ ;  /* 0x00005410c0c99816 */ /* 0x000fe200000000ff */
[-C--:B------:R-:W-:Y:S01]  /*fb90*/  FMUL.FTZ R192, R52, R2.reuse ;  /* 0x0000000234c07220 */ /* 0x080fe20000410000 */
[----:B------:R-:W-:Y:S01]  /*fba0*/  MOV R56, R221 ;  /* 0x000000dd00387202 */ /* 0x000fe20000000f00 */
[-C--:B------:R-:W-:Y:S01]  /*fbb0*/  FMUL.FTZ R221, R57, R2.reuse ;  /* 0x0000000239dd7220 */ /* 0x080fe20000410000 */
[----:B---3--:R-:W-:Y:S01]  /*fbc0*/  FMUL.FTZ R212, R117, R2 ;  /* 0x0000000275d47220 */ /* 0x008fe20000410000 */
[----:B-1----:R-:W-:Y:S01]  /*fbd0*/  FADD.FTZ R3, R8, R3 ;  /* 0x0000000308037221 */ /* 0x002fe20000010000 */
[----:B------:R-:W-:Y:S01]  /*fbe0*/  @!P3 HFMA2.BF16_V2 R194, -RZ.H0_H0, RZ.H0_H0, -R199.H0_H0 ;  /* 0x200000ffffc2b231 */ /* 0x000fe200003409c7 */
[----:B------:R-:W-:Y:S01]  /*fbf0*/  F2FP.BF16.F32.PACK_AB R132, R135, R170 ;  /* 0x000000aa8784723e */ /* 0x000fe200000010ff */
[----:B------:R-:W-:-:S02]  /*fc00*/  IMAD.MOV.U32 R57, RZ, RZ, R222 ;  /* 0x000000ffff397224 */ /* 0x000fc400078e00de */
[----:B------:R-:W-:Y:S01]  /*fc10*/  FADD.FTZ R134, R133, R3 ;  /* 0x0000000385867221 */ /* 0x000fe20000010000 */
[-C--:B------:R-:W-:Y:S01]  /*fc20*/  FMUL.FTZ R170, R38, R0.reuse ;  /* 0x0000000026aa7220 */ /* 0x080fe20000410000 */
[----:B------:R-:W-:Y:S01]  /*fc30*/  @!P3 PRMT R199, R194, 0x5410, RZ ;  /* 0x00005410c2c7b816 */ /* 0x000fe200000000ff */
[-C--:B------:R-:W-:Y:S01]  /*fc40*/  FMUL.FTZ R194, R54, R0.reuse ;  /* 0x0000000036c27220 */ /* 0x080fe20000410000 */
[-C--:B------:R-:W-:Y:S01]  /*fc50*/  FMUL.FTZ R222, R58, R0.reuse ;  /* 0x000000003ade7220 */ /* 0x080fe20000410000 */
[-C--:B----4-:R-:W-:Y:S01]  /*fc60*/  FMUL.FTZ R217, R110, R0.reuse ;  /* 0x000000006ed97220 */ /* 0x090fe20000410000 */
[----:B------:R-:W-:Y:S01]  /*fc70*/  FMUL.FTZ R135, R111, R0 ;  /* 0x000000006f877220 */ /* 0x000fe20000410000 */
[----:B------:R-:W-:Y:S01]  /*fc80*/  FMUL.FTZ R207, R109, R2 ;  /* 0x000000026dcf7220 */ /* 0x000fe20000410000 */
[----:B------:R-:W-:Y:S01]  /*fc90*/  LOP3.LUT R2, R25, UR34, R224, 0x96, !PT ;  /* 0x0000002219027c12 */ /* 0x000fe2000f8e96e0 */
[----:B------:R-:W-:Y:S01]  /*fca0*/  FMUL.FTZ R209, R118, R0 ;  /* 0x0000000076d17220 */ /* 0x000fe20000410000 */
[----:B------:R-:W-:Y:S01]  /*fcb0*/  F2FP.BF16.F32.PACK_AB R133, R133, R8 ;  /* 0x000000088585723e */ /* 0x000fe200000010ff */
[----:B------:R-:W-:Y:S01]  /*fcc0*/  FADD.FTZ R15, R172, R7 ;  /* 0x00000007ac0f7221 */ /* 0x000fe20000010000 */
[----:B------:R-:W-:-:S02]  /*fcd0*/  @!P4 HFMA2.BF16_V2 R180, -RZ.H0_H0, RZ.H0_H0, -R208.H0_H0 ;  /* 0x200000ffffb4c231 */ /* 0x000fc400003409d0 */
[----:B------:R-:W-:-:S04]  /*fce0*/  IMAD.WIDE.U32 R2, R2, -0x2daee0ad, RZ ;  /* 0xd2511f5302027825 */ /* 0x000fc800078e00ff */
[----:B------:R-:W-:Y:S01]  /*fcf0*/  @!P0 HFMA2.BF16_V2 R191, -RZ.H0_H0, RZ.H0_H0, -R213.H0_H0 ;  /* 0x200000ffffbf8231 */ /* 0x000fe200003409d5 */
[----:B------:R1:W2:Y:S01]  /*fd00*/  MUFU.EX2 R16, R218 ;  /* 0x000000da00107308 */ /* 0x0002a20000000800 */
[----:B------:R-:W-:Y:S01]  /*fd10*/  LOP3.LUT R14, R11, UR23, R210, 0x96, !PT ;  /* 0x000000170b0e7c12 */ /* 0x000fe2000f8e96d2 */
[----:B------:R-:W-:Y:S01]  /*fd20*/  IMAD.MOV.U32 R52, RZ, RZ, R216 ;  /* 0x000000ffff347224 */ /* 0x000fe200078e00d8 */
[----:B------:R-:W-:Y:S02]  /*fd30*/  LOP3.LUT R0, R3, UR24, R206, 0x96, !PT ;  /* 0x0000001803007c12 */ /* 0x000fe4000f8e96ce */
[----:B------:R-:W-:Y:S02]  /*fd40*/  LOP3.LUT R3, R211, UR31, R24, 0x96, !PT ;  /* 0x0000001fd3037c12 */ /* 0x000fe4000f8e9618 */
[----:B------:R-:W-:Y:S01]  /*fd50*/  @!P4 PRMT R208, R180, 0x5410, RZ ;  /* 0x00005410b4d0c816 */ /* 0x000fe200000000ff */
[----:B------:R-:W-:Y:S01]  /*fd60*/  IMAD.WIDE.U32 R8, R0, -0x326172a9, RZ ;  /* 0xcd9e8d5700087825 */ /* 0x000fe200078e00ff */
[----:B------:R-:W-:Y:S01]  /*fd70*/  @!P0 PRMT R213, R191, 0x5410, RZ ;  /* 0x00005410bfd58816 */ /* 0x000fe200000000ff */
[----:B------:R-:W-:Y:S01]  /*fd80*/  MUFU.EX2 R11, R240 ;  /* 0x000000f0000b7308 */ /* 0x000fe20000000800 */
[----:B------:R-:W-:Y:S01]  /*fd90*/  PRMT R242, R132, 0x7632, R242 ;  /* 0x0000763284f27816 */ /* 0x000fe200000000f2 */
[----:B------:R-:W-:Y:S01]  /*fda0*/  IMAD.WIDE.U32 R4, R3, -0x2daee0ad, RZ ;  /* 0xd2511f5303047825 */ /* 0x000fe200078e00ff */
[----:B------:R-:W-:-:S02]  /*fdb0*/  LOP3.LUT R3, R9, UR23, R210, 0x96, !PT ;  /* 0x0000001709037c12 */ /* 0x000fc4000f8e96d2 */
[----:B------:R-:W-:Y:S01]  /*fdc0*/  PRMT R241, R132, 0x7610, R241 ;  /* 0x0000761084f17816 */ /* 0x000fe200000000f1 */
[----:B------:R-:W-:Y:S01]  /*fdd0*/  IMAD.MOV.U32 R132, RZ, RZ, R123 ;  /* 0x000000ffff847224 */ /* 0x000fe200078e007b */
[----:B------:R-:W-:Y:S01]  /*fde0*/  LOP3.LUT R0, R5, UR21, R2, 0x96, !PT ;  /* 0x0000001505007c12 */ /* 0x000fe2000f8e9602 */
[----:B------:R-:W-:Y:S01]  /*fdf0*/  IMAD.WIDE.U32 R2, R3, -0x2daee0ad, RZ ;  /* 0xd2511f5303027825 */ /* 0x000fe200078e00ff */
[C---:B-1----:R-:W-:Y:S02]  /*fe00*/  PRMT R218, R133.reuse, 0x7632, R218 ;  /* 0x0000763285da7816 */ /* 0x042fe400000000da */
[----:B------:R-:W-:Y:S01]  /*fe10*/  PRMT R196, R133, 0x7610, R196 ;  /* 0x0000761085c47816 */ /* 0x000fe200000000c4 */
[----:B------:R-:W-:Y:S01]  /*fe20*/  IMAD.WIDE.U32 R6, R0, -0x326172a9, RZ ;  /* 0xcd9e8d5700067825 */ /* 0x000fe200078e00ff */
[----:B------:R-:W-:Y:S02]  /*fe30*/  LOP3.LUT R3, R3, UR12, R4, 0x96, !PT ;  /* 0x0000000c03037c12 */ /* 0x000fe4000f8e9604 */
[----:B------:R-:W-:Y:S01]  /*fe40*/  LOP3.LUT R180, R19, UR9, R12, 0x96, !PT ;  /* 0x0000000913b47c12 */ /* 0x000fe2000f8e960c */
[----:B------:R-:W-:Y:S01]  /*fe50*/  IMAD.WIDE.U32 R12, R10, -0x2daee0ad, RZ ;  /* 0xd2511f530a0c7825 */ /* 0x000fe200078e00ff */
[----:B------:R-:W-:-:S02]  /*fe60*/  LOP3.LUT R0, R7, UR7, R8, 0x96, !PT ;  /* 0x0000000707007c12 */ /* 0x000fc4000f8e9608 */
[----:B------:R-:W-:Y:S01]  /*fe70*/  MOV R20, R80 ;  /* 0x0000005000147202 */ /* 0x000fe20000000f00 */
[----:B------:R-:W-:Y:S01]  /*fe80*/  IMAD.WIDE.U32 R4, R3, -0x326172a9, RZ ;  /* 0xcd9e8d5703047825 */ /* 0x000fe200078e00ff */
[----:B------:R-:W-:-:S03]  /*fe90*/  MOV R130, R113 ;  /* 0x0000007100827202 */ /* 0x000fc60000000f00 */
[----:B------:R-:W-:Y:S01]  /*fea0*/  IMAD.WIDE.U32 R8, R0, -0x2daee0ad, RZ ;  /* 0xd2511f5300087825 */ /* 0x000fe200078e00ff */
[----:B------:R-:W-:-:S03]  /*feb0*/  LOP3.LUT R6, R5, UR9, R6, 0x96, !PT ;  /* 0x0000000905067c12 */ /* 0x000fc6000f8e9606 */
[----:B------:R-:W-:Y:S01]  /*fec0*/  IMAD.MOV.U32 R133, RZ, RZ, R121 ;  /* 0x000000ffff857224 */ /* 0x000fe200078e0079 */
[----:B------:R-:W-:Y:S01]  /*fed0*/  LOP3.LUT R2, R9, UR8, R2, 0x96, !PT ;  /* 0x0000000809027c12 */ /* 0x000fe2000f8e9602 */
[----:B------:R-:W-:Y:S02]  /*fee0*/  IMAD.MOV.U32 R121, RZ, RZ, R97 ;  /* 0x000000ffff797224 */ /* 0x000fe400078e0061 */
[----:B------:R-:W-:Y:S02]  /*fef0*/  IMAD.MOV.U32 R123, RZ, RZ, R99 ;  /* 0x000000ffff7b7224 */ /* 0x000fe400078e0063 */
[----:B------:R-:W-:-:S05]  /*ff00*/  IMAD.WIDE.U32 R2, R2, -0x326172a9, RZ ;  /* 0xcd9e8d5702027825 */ /* 0x000fca00078e00ff */
[----:B------:R-:W-:Y:S02]  /*ff10*/  LOP3.LUT R0, R3, UR4, R4, 0x96, !PT ;  /* 0x0000000403007c12 */ /* 0x000fe4000f8e9604 */
[----:B------:R-:W-:Y:S02]  /*ff20*/  LOP3.LUT R7, R2, 0xffff, RZ, 0xc0, !PT ;  /* 0x0000ffff02077812 */ /* 0x000fe400078ec0ff */
[----:B------:R-:W-:-:S04]  /*ff30*/  LOP3.LUT R4, R0, 0xff, RZ, 0xc0, !PT ;  /* 0x000000ff00047812 */ /* 0x000fc800078ec0ff */
[----:B------:R-:W-:Y:S02]  /*ff40*/  ISETP.LE.U32.AND P4, PT, R4, UR14, PT ;  /* 0x0000000e04007c0c */ /* 0x000fe4000bf83070 */
[----:B------:R-:W-:-:S04]  /*ff50*/  LOP3.LUT R4, R0, 0xffff, RZ, 0xc0, !PT ;  /* 0x0000ffff00047812 */ /* 0x000fc800078ec0ff */
[----:B------:R-:W-:-:S04]  /*ff60*/  SHF.R.U32.HI R4, RZ, 0x8, R4 ;  /* 0x00000008ff047819 */ /* 0x000fc80000011604 */
[----:B------:R-:W-:-:S04]  /*ff70*/  LOP3.LUT R4, R4, 0xffff, RZ, 0xc0, !PT ;  /* 0x0000ffff04047812 */ /* 0x000fc800078ec0ff */
[----:B------:R-:W-:Y:S02]  /*ff80*/  ISETP.LE.U32.AND P3, PT, R4, UR14, PT ;  /* 0x0000000e04007c0c */ /* 0x000fe4000bf63070 */
[--C-:B------:R-:W-:Y:S02]  /*ff90*/  SHF.R.U32.HI R4, RZ, 0x10, R0.reuse ;  /* 0x00000010ff047819 */ /* 0x100fe40000011600 */
[----:B------:R-:W-:Y:S02]  /*ffa0*/  SHF.R.U32.HI R0, RZ, 0x18, R0 ;  /* 0x00000018ff007819 */ /* 0x000fe40000011600 */
[----:B------:R-:W-:Y:S02]  /*ffb0*/  LOP3.LUT R4, R4, 0xff, RZ, 0xc0, !PT ;  /* 0x000000ff04047812 */ /* 0x000fe400078ec0ff */
[----:B------:R-:W-:Y:S02]  /*ffc0*/  ISETP.LE.U32.AND P0, PT, R0, UR14, PT ;  /* 0x0000000e00007c0c */ /* 0x000fe4000bf03070 */
[----:B------:R-:W-:-:S02]  /*ffd0*/  LOP3.LUT R0, R2, 0xff, RZ, 0xc0, !PT ;  /* 0x000000ff02007812 */ /* 0x000fc400078ec0ff */
[----:B------:R-:W-:Y:S02]  /*ffe0*/  ISETP.LE.U32.AND P5, PT, R4, UR14, PT ;  /* 0x0000000e04007c0c */ /* 0x000fe4000bfa3070 */
[----:B------:R-:W-:Y:S01]  /*fff0*/  ISETP.LE.U32.AND P2, PT, R0, UR14, PT ;  /* 0x0000000e00007c0c */ /* 0x000fe2000bf43070 */
[----:B------:R-:W1:Y:S01]  /*10000*/  MUFU.EX2 R4, R219 ;  /* 0x000000db00047308 */ /* 0x000e620000000800 */
[--C-:B------:R-:W-:Y:S02]  /*10010*/  SHF.R.U32.HI R0, RZ, 0x10, R2.reuse ;  /* 0x00000010ff007819 */ /* 0x100fe40000011602 */
[----:B------:R-:W-:Y:S02]  /*10020*/  SHF.R.U32.HI R2, RZ, 0x18, R2 ;  /* 0x00000018ff027819 */ /* 0x000fe40000011602 */
[----:B------:R-:W-:Y:S01]  /*10030*/  LOP3.LUT R0, R0, 0xff, RZ, 0xc0, !PT ;  /* 0x000000ff00007812 */ /* 0x000fe200078ec0ff */
[----:B------:R-:W-:Y:S01]  /*10040*/  @!P0 HFMA2.BF16_V2 R26, -RZ.H0_H0, RZ.H0_H0, -R242.H0_H0 ;  /* 0x200000ffff1a8231 */ /* 0x000fe200003409f2 */
[----:B------:R-:W-:Y:S01]  /*10050*/  ISETP.LE.U32.AND P1, PT, R2, UR14, PT ;  /* 0x0000000e02007c0c */ /* 0x000fe2000bf23070 */
[----:B------:R-:W-:Y:S01]  /*10060*/  IMAD.WIDE.U32 R2, R6, -0x2daee0ad, RZ ;  /* 0xd2511f5306027825 */ /* 0x000fe200078e00ff */
[----:B------:R-:W-:-:S03]  /*10070*/  ISETP.LE.U32.AND P6, PT, R0, UR14, PT ;  /* 0x0000000e00007c0c */ /* 0x000fc6000bfc3070 */
[----:B------:R-:W-:Y:S01]  /*10080*/  @!P5 HFMA2.BF16_V2 R31, -RZ.H0_H0, RZ.H0_H0, -R241.H0_H0 ;  /* 0x200000ffff1fd231 */ /* 0x000fe200003409f1 */
[----:B------:R-:W-:Y:S02]  /*10090*/  LOP3.LUT R0, R3, UR6, R8, 0x96, !PT ;  /* 0x0000000603007c12 */ /* 0x000fe4000f8e9608 */
[----:B------:R-:W-:Y:S02]  /*100a0*/  LOP3.LUT R9, R2, 0xffff, RZ, 0xc0, !PT ;  /* 0x0000ffff02097812 */ /* 0x000fe400078ec0ff */
[----:B--2---:R-:W-:Y:S02]  /*100b0*/  F2FP.BF16.F32.PACK_AB R3, R16, R17 ;  /* 0x000000111003723e */ /* 0x004fe400000010ff */
[----:B------:R-:W-:Y:S01]  /*100c0*/  LOP3.LUT R6, R2, 0xff, RZ, 0xc0, !PT ;  /* 0x000000ff02067812 */ /* 0x000fe200078ec0ff */
[----:B------:R-:W-:Y:S01]  /*100d0*/  @!P1 HFMA2.BF16_V2 R34, -RZ.H0_H0, RZ.H0_H0, -R218.H0_H0 ;  /* 0x200000ffff229231 */ /* 0x000fe200003409da */
[--C-:B------:R-:W-:Y:S01]  /*100e0*/  SHF.R.U32.HI R8, RZ, 0x10, R2.reuse ;  /* 0x00000010ff087819 */ /* 0x100fe20000011602 */
[----:B------:R-:W-:Y:S01]  /*100f0*/  @!P6 HFMA2.BF16_V2 R35, -RZ.H0_H0, RZ.H0_H0, -R196.H0_H0 ;  /* 0x200000ffff23e231 */ /* 0x000fe200003409c4 */
[----:B------:R-:W-:Y:S01]  /*10100*/  SHF.R.U32.HI R5, RZ, 0x18, R2 ;  /* 0x00000018ff057819 */ /* 0x000fe20000011602 */
[----:B------:R-:W-:Y:S01]  /*10110*/  FADD.FTZ R2, R17, R15 ;  /* 0x0000000f11027221 */ /* 0x000fe20000010000 */
[----:B------:R-:W-:-:S02]  /*10120*/  PRMT R243, R3, 0x7632, R243 ;  /* 0x0000763203f37816 */ /* 0x000fc400000000f3 */
[----:B------:R-:W-:Y:S01]  /*10130*/  PRMT R252, R3, 0x7610, R252 ;  /* 0x0000761003fc7816 */ /* 0x000fe200000000fc */
[----:B------:R-:W-:Y:S02]  /*10140*/  FADD.FTZ R2, R16, R2 ;  /* 0x0000000210027221 */ /* 0x000fe40000010000 */
[----:B------:R-:W-:Y:S01]  /*10150*/  @!P3 HFMA2.BF16_V2 R27, -RZ.H0_H0, RZ.H0_H0, -R243.H0_H0 ;  /* 0x200000ffff1bb231 */ /* 0x000fe200003409f3 */
[----:B------:R-:W-:Y:S01]  /*10160*/  PRMT R216, R252, 0x5410, R243 ;  /* 0x00005410fcd87816 */ /* 0x000fe200000000f3 */
[----:B-1----:R-:W-:Y:S01]  /*10170*/  FADD.FTZ R2, R4, R2 ;  /* 0x0000000204027221 */ /* 0x002fe20000010000 */
[----:B------:R-:W-:Y:S01]  /*10180*/  @!P4 HFMA2.BF16_V2 R30, -RZ.H0_H0, RZ.H0_H0, -R252.H0_H0 ;  /* 0x200000ffff1ec231 */ /* 0x000fe200003409fc */
[C---:B------:R-:W-:Y:S02]  /*10190*/  F2FP.BF16.F32.PACK_AB R4, R11.reuse, R4 ;  /* 0x000000040b04723e */ /* 0x040fe400000010ff */
[----:B------:R-:W-:Y:S01]  /*101a0*/  FADD.FTZ R3, R11, R2 ;  /* 0x000000020b037221 */ /* 0x000fe20000010000 */
[----:B------:R-:W-:-:S02]  /*101b0*/  @!P3 PRMT R243, R27, 0x5410, RZ ;  /* 0x000054101bf3b816 */ /* 0x000fc400000000ff */
[----:B------:R-:W-:Y:S02]  /*101c0*/  SHF.R.U32.HI R2, RZ, 0x8, R7 ;  /* 0x00000008ff027819 */ /* 0x000fe40000011607 */
[----:B------:R-:W-:Y:S01]  /*101d0*/  ISETP.LE.U32.AND P3, PT, R6, UR14, PT ;  /* 0x0000000e06007c0c */ /* 0x000fe2000bf63070 */
[----:B------:R-:W-:Y:S01]  /*101e0*/  MUFU.EX2 R7, R215 ;  /* 0x000000d700077308 */ /* 0x000fe20000000800 */
[----:B------:R-:W-:Y:S02]  /*101f0*/  PRMT R27, R241, 0x5410, R242 ;  /* 0x00005410f11b7816 */ /* 0x000fe400000000f2 */
[----:B------:R-:W-:Y:S02]  /*10200*/  @!P0 PRMT R242, R26, 0x5410, RZ ;  /* 0x000054101af28816 */ /* 0x000fe400000000ff */
[----:B------:R-:W-:Y:S02]  /*10210*/  ISETP.LE.U32.AND P0, PT, R5, UR14, PT ;  /* 0x0000000e05007c0c */ /* 0x000fe4000bf03070 */
[----:B------:R-:W-:Y:S01]  /*10220*/  LOP3.LUT R2, R2, 0xffff, RZ, 0xc0, !PT ;  /* 0x0000ffff02027812 */ /* 0x000fe200078ec0ff */
[----:B------:R-:W1:Y:S01]  /*10230*/  MUFU.EX2 R6, R64 ;  /* 0x0000004000067308 */ /* 0x000e620000000800 */
[----:B------:R-:W-:Y:S01]  /*10240*/  @!P4 PRMT R252, R30, 0x5410, RZ ;  /* 0x000054101efcc816 */ /* 0x000fe200000000ff */
[----:B------:R-:W-:Y:S01]  /*10250*/  IMAD.MOV.U32 R30, RZ, RZ, R108 ;  /* 0x000000ffff1e7224 */ /* 0x000fe200078e006c */
[----:B------:R-:W-:-:S02]  /*10260*/  ISETP.LE.U32.AND P4, PT, R2, UR14, PT ;  /* 0x0000000e02007c0c */ /* 0x000fc4000bf83070 */
[----:B------:R-:W-:Y:S02]  /*10270*/  SHF.R.U32.HI R2, RZ, 0x10, R0 ;  /* 0x00000010ff027819 */ /* 0x000fe40000011600 */
[----:B------:R-:W-:Y:S01]  /*10280*/  @!P5 PRMT R241, R31, 0x5410, RZ ;  /* 0x000054101ff1d816 */ /* 0x000fe200000000ff */
[----:B------:R2:W3:Y:S01]  /*10290*/  MUFU.EX2 R5, R57 ;  /* 0x0000003900057308 */ /* 0x0004e20000000800 */
[----:B------:R-:W-:Y:S02]  /*102a0*/  LOP3.LUT R2, R2, 0xff, RZ, 0xc0, !PT ;  /* 0x000000ff02027812 */ /* 0x000fe400078ec0ff */
[----:B------:R-:W-:Y:S02]  /*102b0*/  PRMT R240, R4, 0x7610, R240 ;  /* 0x0000761004f07816 */ /* 0x000fe400000000f0 */
[----:B------:R-:W-:Y:S02]  /*102c0*/  ISETP.LE.U32.AND P5, PT, R2, UR14, PT ;  /* 0x0000000e02007c0c */ /* 0x000fe4000bfa3070 */
[----:B------:R-:W-:Y:S01]  /*102d0*/  PRMT R219, R4, 0x7632, R219 ;  /* 0x0000763204db7816 */ /* 0x000fe200000000db */
[----:B------:R-:W-:-:S02]  /*102e0*/  @!P2 HFMA2.BF16_V2 R33, -RZ.H0_H0, RZ.H0_H0, -R240.H0_H0 ;  /* 0x200000ffff21a231 */ /* 0x000fc400003409f0 */
[----:B-1----:R-:W-:Y:S01]  /*102f0*/  FADD.FTZ R2, R6, R3 ;  /* 0x0000000306027221 */ /* 0x002fe20000010000 */
[----:B------:R-:W-:Y:S01]  /*10300*/  PRMT R215, R196, 0x5410, R218 ;  /* 0x00005410c4d77816 */ /* 0x000fe200000000da */
[----:B------:R-:W-:Y:S02]  /*10310*/  IMAD.MOV.U32 R64, RZ, RZ, R198 ;  /* 0x000000ffff407224 */ /* 0x000fe400078e00c6 */
[----:B------:R-:W-:Y:S01]  /*10320*/  @!P4 HFMA2.BF16_V2 R32, -RZ.H0_H0, RZ.H0_H0, -R219.H0_H0 ;  /* 0x200000ffff20c231 */ /* 0x000fe200003409db */
[----:B------:R-:W-:Y:S02]  /*10330*/  @!P1 PRMT R218, R34, 0x5410, RZ ;  /* 0x0000541022da9816 */ /* 0x000fe400000000ff */
[----:B------:R-:W-:Y:S02]  /*10340*/  @!P6 PRMT R196, R35, 0x5410, RZ ;  /* 0x0000541023c4e816 */ /* 0x000fe400000000ff */
[----:B--2---:R-:W-:Y:S01]  /*10350*/  MOV R57, R56 ;  /* 0x0000003800397202 */ /* 0x004fe20000000f00 */
[----:B------:R-:W-:Y:S01]  /*10360*/  IMAD.MOV.U32 R56, RZ, RZ, R214 ;  /* 0x000000ffff387224 */ /* 0x000fe200078e00d6 */
[C---:B---3--:R-:W-:Y:S01]  /*10370*/  F2FP.BF16.F32.PACK_AB R3, R5.reuse, R6 ;  /* 0x000000060503723e */ /* 0x048fe200000010ff */
[----:B------:R-:W-:Y:S01]  /*10380*/  FADD.FTZ R4, R5, R2 ;  /* 0x0000000205047221 */ /* 0x000fe20000010000 */
[----:B------:R-:W1:Y:S01]  /*10390*/  MUFU.EX2 R6, R57 ;  /* 0x0000003900067308 */ /* 0x000e620000000800 */
[----:B------:R-:W-:-:S02]  /*103a0*/  LOP3.LUT R2, R0, 0xff, RZ, 0xc0, !PT ;  /* 0x000000ff00027812 */ /* 0x000fc400078ec0ff */
[----:B------:R-:W-:Y:S02]  /*103b0*/  PRMT R214, R240, 0x5410, R219 ;  /* 0x00005410f0d67816 */ /* 0x000fe400000000db */
[----:B------:R-:W-:Y:S02]  /*103c0*/  @!P2 PRMT R240, R33, 0x5410, RZ ;  /* 0x0000541021f0a816 */ /* 0x000fe400000000ff */
[----:B------:R-:W-:Y:S01]  /*103d0*/  ISETP.LE.U32.AND P2, PT, R2, UR14, PT ;  /* 0x0000000e02007c0c */ /* 0x000fe2000bf43070 */
[----:B------:R2:W3:Y:S01]  /*103e0*/  MUFU.EX2 R5, R56 ;  /* 0x0000003800057308 */ /* 0x0004e20000000800 */
[----:B------:R-:W-:Y:S02]  /*103f0*/  SHF.R.U32.HI R2, RZ, 0x18, R0 ;  /* 0x00000018ff027819 */ /* 0x000fe40000011600 */
[C---:B------:R-:W-:Y:S02]  /*10400*/  PRMT R191, R3.reuse, 0x7610, R191 ;  /* 0x0000761003bf7816 */ /* 0x040fe400000000bf */
[----:B------:R-:W-:-:S02]  /*10410*/  PRMT R175, R3, 0x7632, R175 ;  /* 0x0000763203af7816 */ /* 0x000fc400000000af */
[----:B------:R-:W-:Y:S01]  /*10420*/  LOP3.LUT R0, R0, 0xffff, RZ, 0xc0, !PT ;  /* 0x0000ffff00007812 */ /* 0x000fe200078ec0ff */
[----:B------:R-:W4:Y:S01]  /*10430*/  MUFU.EX2 R3, R205 ;  /* 0x000000cd00037308 */ /* 0x000f220000000800 */
[----:B------:R-:W-:Y:S02]  /*10440*/  @!P4 PRMT R219, R32, 0x5410, RZ ;  /* 0x0000541020dbc816 */ /* 0x000fe400000000ff */
[----:B------:R-:W-:Y:S01]  /*10450*/  ISETP.LE.U32.AND P4, PT, R2, UR14, PT ;  /* 0x0000000e02007c0c */ /* 0x000fe2000bf83070 */
[----:B------:R-:W-:Y:S01]  /*10460*/  @!P2 HFMA2.BF16_V2 R36, -RZ.H0_H0, RZ.H0_H0, -R191.H0_H0 ;  /* 0x200000ffff24a231 */ /* 0x000fe200003409bf */
[----:B------:R-:W-:Y:S02]  /*10470*/  LOP3.LUT R2, R8, 0xff, RZ, 0xc0, !PT ;  /* 0x000000ff08027812 */ /* 0x000fe400078ec0ff */
[----:B------:R-:W-:Y:S02]  /*10480*/  SHF.R.U32.HI R0, RZ, 0x8, R0 ;  /* 0x00000008ff007819 */ /* 0x000fe40000011600 */
[----:B------:R-:W-:Y:S01]  /*10490*/  ISETP.LE.U32.AND P1, PT, R2, UR14, PT ;  /* 0x0000000e02007c0c */ /* 0x000fe2000bf23070 */
[----:B-1----:R-:W-:Y:S01]  /*104a0*/  FADD.FTZ R2, R6, R134 ;  /* 0x0000008606027221 */ /* 0x002fe20000010000 */
[----:B------:R-:W-:Y:S01]  /*104b0*/  LOP3.LUT R0, R0, 0xffff, RZ, 0xc0, !PT ;  /* 0x0000ffff00007812 */ /* 0x000fe200078ec0ff */
[----:B--2---:R-:W-:Y:S01]  /*104c0*/  IMAD.MOV.U32 R56, RZ, RZ, R52 ;  /* 0x000000ffff387224 */ /* 0x004fe200078e0034 */
[----:B------:R-:W-:Y:S01]  /*104d0*/  MOV R57, R204 ;  /* 0x000000cc00397202 */ /* 0x000fe20000000f00 */
[----:B---3--:R-:W-:Y:S01]  /*104e0*/  FADD.FTZ R2, R5, R2 ;  /* 0x0000000205027221 */ /* 0x008fe20000010000 */
[----:B------:R-:W-:Y:S01]  /*104f0*/  ISETP.LE.U32.AND P6, PT, R0, UR14, PT ;  /* 0x0000000e00007c0c */ /* 0x000fe2000bfc3070 */
[----:B------:R-:W-:Y:S01]  /*10500*/  FADD.FTZ R204, R7, R4 ;  /* 0x0000000407cc7221 */ /* 0x000fe20000010000 */
[----:B------:R-:W-:Y:S01]  /*10510*/  SHF.R.U32.HI R0, RZ, 0x8, R9 ;  /* 0x00000008ff007819 */ /* 0x000fe20000011609 */
[----:B----4-:R-:W-:Y:S01]  /*10520*/  FADD.FTZ R198, R3, R2 ;  /* 0x0000000203c67221 */ /* 0x010fe20000010000 */
[----:B------:R-:W-:Y:S01]  /*10530*/  IMAD R2, R14, -0x2daee0ad, RZ ;  /* 0xd2511f530e027824 */ /* 0x000fe200078e02ff */
[----:B------:R-:W-:Y:S01]  /*10540*/  PRMT R205, R191, 0x5410, R175 ;  /* 0x00005410bfcd7816 */ /* 0x000fe200000000af */
[----:B------:R-:W-:Y:S01]  /*10550*/  IMAD.MOV.U32 R134, RZ, RZ, R120 ;  /* 0x000000ffff867224 */ /* 0x000fe200078e0078 */
[----:B------:R-:W-:Y:S01]  /*10560*/  LOP3.LUT R0, R0, 0xffff, RZ, 0xc0, !PT ;  /* 0x0000ffff00007812 */ /* 0x000fe200078ec0ff */
[----:B------:R-:W-:Y:S01]  /*10570*/  IMAD.MOV.U32 R120, RZ, RZ, R96 ;  /* 0x000000ffff787224 */ /* 0x000fe200078e0060 */
[----:B------:R-:W-:Y:S01]  /*10580*/  @!P2 PRMT R191, R36, 0x5410, RZ ;  /* 0x0000541024bfa816 */ /* 0x000fe200000000ff */
[----:B------:R-:W-:Y:S01]  /*10590*/  IMAD.MOV.U32 R52, RZ, RZ, R202 ;  /* 0x000000ffff347224 */ /* 0x000fe200078e00ca */
[----:B------:R-:W-:Y:S01]  /*105a0*/  ISETP.LE.U32.AND P2, PT, R0, UR14, PT ;  /* 0x0000000e00007c0c */ /* 0x000fe2000bf43070 */
[----:B------:R-:W-:Y:S01]  /*105b0*/  IMAD.MOV.U32 R14, RZ, RZ, R127 ;  /* 0x000000ffff0e7224 */ /* 0x000fe200078e007f */
[----:B------:R-:W-:Y:S01]  /*105c0*/  F2FP.BF16.F32.PACK_AB R0, R5, R6 ;  /* 0x000000060500723e */ /* 0x000fe200000010ff */
[----:B------:R-:W-:Y:S01]  /*105d0*/  @!P6 HFMA2.BF16_V2 R42, -RZ.H0_H0, RZ.H0_H0, -R175.H0_H0 ;  /* 0x200000ffff2ae231 */ /* 0x000fe200003409af */
[----:B------:R-:W-:Y:S01]  /*105e0*/  LOP3.LUT R2, R13, UR8, R2, 0x96, !PT ;  /* 0x000000080d027c12 */ /* 0x000fe2000f8e9602 */
[----:B------:R-:W-:Y:S01]  /*105f0*/  IMAD.MOV.U32 R26, RZ, RZ, R52 ;  /* 0x000000ffff1a7224 */ /* 0x000fe200078e0034 */
[----:B------:R-:W-:-:S02]  /*10600*/  PRMT R174, R0, 0x7610, R174 ;  /* 0x0000761000ae7816 */ /* 0x000fc400000000ae */
[----:B------:R-:W-:Y:S02]  /*10610*/  PRMT R173, R0, 0x7632, R173 ;  /* 0x0000763200ad7816 */ /* 0x000fe400000000ad */
[----:B------:R-:W-:Y:S01]  /*10620*/  F2FP.BF16.F32.PACK_AB R34, R197, R3 ;  /* 0x00000003c522723e */ /* 0x000fe200000010ff */
[----:B------:R-:W-:Y:S01]  /*10630*/  IMAD.WIDE.U32 R2, R2, -0x326172a9, RZ ;  /* 0xcd9e8d5702027825 */ /* 0x000fe200078e00ff */
[----:B------:R-:W-:-:S03]  /*10640*/  F2FP.BF16.F32.PACK_AB R0, R189, R7 ;  /* 0x00000007bd00723e */ /* 0x000fc600000010ff */
[----:B------:R-:W-:Y:S01]  /*10650*/  @!P5 HFMA2.BF16_V2 R40, -RZ.H0_H0, RZ.H0_H0, -R174.H0_H0 ;  /* 0x200000ffff28d231 */ /* 0x000fe200003409ae */
[----:B------:R-:W-:Y:S01]  /*10660*/  MOV R4, UR22 ;  /* 0x0000001600047c02 */ /* 0x000fe20008000f00 */
[----:B------:R-:W-:Y:S01]  /*10670*/  @!P4 HFMA2.BF16_V2 R38, -RZ.H0_H0, RZ.H0_H0, -R173.H0_H0 ;  /* 0x200000ffff26c231 */ /* 0x000fe200003409ad */
[C---:B------:R-:W-:Y:S01]  /*10680*/  PRMT R172, R0.reuse, 0x7610, R172 ;  /* 0x0000761000ac7816 */ /* 0x040fe200000000ac */
[----:B------:R-:W-:Y:S01]  /*10690*/  @!P1 HFMA2.BF16_V2 R39, -RZ.H0_H0, RZ.H0_H0, -R34.H0_H0 ;  /* 0x200000ffff279231 */ /* 0x000fe20000340922 */
[----:B------:R-:W-:Y:S01]  /*106a0*/  PRMT R35, R0, 0x7632, R35 ;  /* 0x0000763200237816 */ /* 0x000fe20000000023 */
[----:B------:R-:W-:Y:S01]  /*106b0*/  IMAD.WIDE R32, R4, 0x2, R28 ;  /* 0x0000000204207825 */ /* 0x000fe200078e021c */
[----:B------:R-:W-:-:S03]  /*106c0*/  LOP3.LUT R0, R3, UR4, R18, 0x96, !PT ;  /* 0x0000000403007c12 */ /* 0x000fc6000f8e9612 */
[----:B------:R-:W-:Y:S01]  /*106d0*/  @!P3 HFMA2.BF16_V2 R43, -RZ.H0_H0, RZ.H0_H0, -R172.H0_H0 ;  /* 0x200000ffff2bb231 */ /* 0x000fe200003409ac */
[----:B------:R-:W-:Y:S01]  /*106e0*/  LOP3.LUT R3, R2, 0xffff, RZ, 0xc0, !PT ;  /* 0x0000ffff02037812 */ /* 0x000fe200078ec0ff */
[----:B------:R-:W-:Y:S01]  /*106f0*/  @!P2 HFMA2.BF16_V2 R41, -RZ.H0_H0, RZ.H0_H0, -R35.H0_H0 ;  /* 0x200000ffff29a231 */ /* 0x000fe20000340923 */
[C---:B------:R-:W-:Y:S01]  /*10700*/  LOP3.LUT R4, R0.reuse, 0xffff, RZ, 0xc0, !PT ;  /* 0x0000ffff00047812 */ /* 0x040fe200078ec0ff */
[----:B------:R1:W-:Y:S01]  /*10710*/  STG.E.U16 desc[UR32][R32.64+-0x80], R22 ;  /* 0xffff801620007986 */ /* 0x0003e2000c101520 */
[----:B------:R-:W-:Y:S01]  /*10720*/  MOV R31, R122 ;  /* 0x0000007a001f7202 */ /* 0x000fe20000000f00 */
[----:B------:R-:W-:Y:S01]  /*10730*/  @!P0 HFMA2.BF16_V2 R37, -RZ.H0_H0, RZ.H0_H0, -R34.H1_H1 ;  /* 0x200000ffff258231 */ /* 0x000fe20000360922 */
[----:B------:R-:W-:Y:S01]  /*10740*/  SHF.R.U32.HI R5, RZ, 0x8, R4 ;  /* 0x00000008ff057819 */ /* 0x000fe20000011604 */
[----:B------:R2:W-:Y:S01]  /*10750*/  STG.E.U16 desc[UR32][R32.64+-0x7e], R23 ;  /* 0xffff821720007986 */ /* 0x0005e2000c101520 */
[----:B------:R-:W-:Y:S02]  /*10760*/  LOP3.LUT R4, R0, 0xff, RZ, 0xc0, !PT ;  /* 0x000000ff00047812 */ /* 0x000fe400078ec0ff */
[----:B------:R-:W-:-:S02]  /*10770*/  MOV R122, R98 ;  /* 0x00000062007a7202 */ /* 0x000fc40000000f00 */
[----:B------:R-:W-:Y:S02]  /*10780*/  PRMT R7, R4, 0x5410, R5 ;  /* 0x0000541004077816 */ /* 0x000fe40000000005 */
[--C-:B------:R-:W-:Y:S02]  /*10790*/  SHF.R.U32.HI R5, RZ, 0x10, R0.reuse ;  /* 0x00000010ff057819 */ /* 0x100fe40000011600 */
[----:B------:R-:W-:Y:S02]  /*107a0*/  SHF.R.U32.HI R4, RZ, 0x18, R0 ;  /* 0x00000018ff047819 */ /* 0x000fe40000011600 */
[----:B------:R-:W-:Y:S01]  /*107b0*/  LOP3.LUT R0, R5, 0xff, RZ, 0xc0, !PT ;  /* 0x000000ff05007812 */ /* 0x000fe200078ec0ff */
[----:B------:R-:W-:Y:S01]  /*107c0*/  IMAD.MOV.U32 R5, RZ, RZ, 0x7054 ;  /* 0x00007054ff057424 */ /* 0x000fe200078e00ff */
[----:B------:R-:W-:Y:S02]  /*107d0*/  PRMT R202, R174, 0x5410, R173 ;  /* 0x00005410aeca7816 */ /* 0x000fe400000000ad */
[----:B------:R-:W-:Y:S01]  /*107e0*/  PRMT R8, R0, 0x5410, R4 ;  /* 0x0000541000087816 */ /* 0x000fe20000000004 */
[----:B------:R-:W-:Y:S01]  /*107f0*/  IMAD.U32 R0, RZ, RZ, UR14 ;  /* 0x0000000eff007e24 */ /* 0x000fe2000f8e00ff */
[----:B------:R-:W-:-:S02]  /*10800*/  SHF.R.U32.HI R4, RZ, 0x8, R3 ;  /* 0x00000008ff047819 */ /* 0x000fc40000011603 */
[----:B------:R-:W-:Y:S02]  /*10810*/  LOP3.LUT R3, R2, 0xff, RZ, 0xc0, !PT ;  /* 0x000000ff02037812 */ /* 0x000fe400078ec0ff */
[----:B------:R-:W-:Y:S02]  /*10820*/  PRMT R0, R0, R5, UR14 ;  /* 0x0000000e00007e16 */ /* 0x000fe40008000005 */
[----:B------:R-:W-:Y:S01]  /*10830*/  PRMT R6, R3, 0x5410, R4 ;  /* 0x0000541003067816 */ /* 0x000fe20000000004 */
[----:B-1----:R-:W-:Y:S01]  /*10840*/  IMAD.MOV.U32 R22, RZ, RZ, R82 ;  /* 0x000000ffff167224 */ /* 0x002fe200078e0052 */
[--C-:B------:R-:W-:Y:S02]  /*10850*/  SHF.R.U32.HI R5, RZ, 0x10, R2.reuse ;  /* 0x00000010ff057819 */ /* 0x100fe40000011602 */
[----:B------:R-:W-:Y:S02]  /*10860*/  HSET2.LE.AND R3, R7, R0, PT ;  /* 0x0000000007037233 */ /* 0x000fe40003803000 */
[----:B------:R-:W-:-:S02]  /*10870*/  SHF.R.U32.HI R7, RZ, 0x18, R2 ;  /* 0x00000018ff077819 */ /* 0x000fc40000011602 */
[--C-:B------:R-:W-:Y:S02]  /*10880*/  HSET2.LE.AND R2, R8, R0.reuse, PT ;  /* 0x0000000008027233 */ /* 0x100fe40003803000 */
[----:B------:R-:W1:Y:S01]  /*10890*/  LDSM.16.MT88.4 R8, [R185+0x10000] ;  /* 0x01000000b908783b */ /* 0x000e620000004200 */
[----:B------:R-:W-:Y:S02]  /*108a0*/  LOP3.LUT R5, R5, 0xff, RZ, 0xc0, !PT ;  /* 0x000000ff05057812 */ /* 0x000fe400078ec0ff */
[----:B------:R-:W-:Y:S02]  /*108b0*/  LOP3.LUT R4, R3, R64, RZ, 0xc0, !PT ;  /* 0x0000004003047212 */ /* 0x000fe400078ec0ff */
[----:B------:R-:W-:Y:S02]  /*108c0*/  PRMT R7, R5, 0x5410, R7 ;  /* 0x0000541005077816 */ /* 0x000fe40000000007 */
[----:B------:R-:W-:Y:S02]  /*108d0*/  LOP3.LUT R5, R2, R57, RZ, 0xc0, !PT ;  /* 0x0000003902057212 */ /* 0x000fe400078ec0ff */
[----:B------:R-:W-:-:S02]  /*108e0*/  HSET2.LE.AND R3, R6, R0, PT ;  /* 0x0000000006037233 */ /* 0x000fc40003803000 */
[----:B------:R-:W-:Y:S02]  /*108f0*/  HSET2.LE.AND R2, R7, R0, PT ;  /* 0x0000000007027233 */ /* 0x000fe40003803000 */
[----:B--2---:R-:W-:Y:S02]  /*10900*/  MOV R23, R83 ;  /* 0x0000005300177202 */ /* 0x004fe40000000f00 */
[----:B------:R-:W-:Y:S01]  /*10910*/  LOP3.LUT R6, R3, R56, RZ, 0xc0, !PT ;  /* 0x0000003803067212 */ /* 0x000fe200078ec0ff */
[----:B------:R-:W-:Y:S01]  /*10920*/  IMAD.MOV.U32 R3, RZ, RZ, R126 ;  /* 0x000000ffff037224 */ /* 0x000fe200078e007e */
[----:B------:R-:W-:Y:S01]  /*10930*/  LOP3.LUT R7, R2, R53, RZ, 0xc0, !PT ;  /* 0x0000003502077212 */ /* 0x000fe200078ec0ff */
[----:B------:R-:W-:Y:S01]  /*10940*/  IMAD.MOV.U32 R126, RZ, RZ, R102 ;  /* 0x000000ffff7e7224 */ /* 0x000fe200078e0066 */
[----:B------:R-:W-:Y:S01]  /*10950*/  PRMT R15, R172, 0x5410, R35 ;  /* 0x00005410ac0f7816 */ /* 0x000fe20000000023 */
[----:B------:R-:W-:Y:S01]  /*10960*/  IMAD.MOV.U32 R102, RZ, RZ, R94 ;  /* 0x000000ffff667224 */ /* 0x000fe200078e005e */
[----:B------:R-:W-:-:S02]  /*10970*/  @!P6 PRMT R175, R42, 0x5410, RZ ;  /* 0x000054102aafe816 */ /* 0x000fc400000000ff */
[----:B------:R-:W-:Y:S02]  /*10980*/  @!P5 PRMT R174, R40, 0x5410, RZ ;  /* 0x0000541028aed816 */ /* 0x000fe400000000ff */
[----:B------:R-:W-:Y:S02]  /*10990*/  @!P3 PRMT R172, R43, 0x5410, RZ ;  /* 0x000054102bacb816 */ /* 0x000fe400000000ff */
[----:B------:R-:W-:Y:S02]  /*109a0*/  @!P2 PRMT R35, R41, 0x5410, RZ ;  /* 0x000054102923a816 */ /* 0x000fe400000000ff */
[----:B------:R-:W-:Y:S01]  /*109b0*/  MOV R2, R125 ;  /* 0x0000007d00027202 */ /* 0x000fe20000000f00 */
[----:B------:R-:W-:Y:S01]  /*109c0*/  IMAD.MOV.U32 R125, RZ, RZ, R101 ;  /* 0x000000ffff7d7224 */ /* 0x000fe200078e0065 */
[----:B------:R-:W-:Y:S01]  /*109d0*/  MOV R127, R103 ;  /* 0x00000067007f7202 */ /* 0x000fe20000000f00 */
[----:B------:R-:W-:Y:S01]  /*109e0*/  IMAD.MOV.U32 R103, RZ, RZ, R95 ;  /* 0x000000ffff677224 */ /* 0x000fe200078e005f */
[----:B------:R-:W-:-:S02]  /*109f0*/  MOV R101, R93 ;  /* 0x0000005d00657202 */ /* 0x000fc40000000f00 */
[C---:B------:R-:W-:Y:S02]  /*10a00*/  @P1 PRMT R203, R34.reuse, 0x7610, R203 ;  /* 0x0000761022cb1816 */ /* 0x040fe400000000cb */
[----:B------:R-:W-:Y:S02]  /*10a10*/  @P0 PRMT R190, R34, 0x7632, R190 ;  /* 0x0000763222be0816 */ /* 0x000fe400000000be */
[----:B------:R-:W-:Y:S01]  /*10a20*/  @!P4 PRMT R173, R38, 0x5410, RZ ;  /* 0x0000541026adc816 */ /* 0x000fe200000000ff */
[----:B-1----:R-:W-:Y:S01]  /*10a30*/  HMMA.16816.F32.BF16 R56, R4, R8, R164 ;  /* 0x000000080438723c */ /* 0x002fe200000418a4 */
[----:B------:R-:W-:Y:S02]  /*10a40*/  @!P1 PRMT R203, R39, 0x5410, RZ ;  /* 0x0000541027cb9816 */ /* 0x000fe400000000ff */
[----:B------:R-:W-:-:S03]  /*10a50*/  @!P0 PRMT R190, R37, 0x5410, RZ ;  /* 0x0000541025be8816 */ /* 0x000fc600000000ff */
[C---:B------:R-:W-:Y:S01]  /*10a60*/  HMMA.16816.F32.BF16 R16, R4.reuse, R10, R160 ;  /* 0x0000000a0410723c */ /* 0x040fe200000418a0 */
[----:B------:R-:W1:Y:S01]  /*10a70*/  LDSM.16.MT88.4 R8, [R186+0x10000] ;  /* 0x01000000ba08783b */ /* 0x000e620000004200 */
[----:B------:R-:W-:Y:S01]  /*10a80*/  MOV R167, R124 ;  /* 0x0000007c00a77202 */ /* 0x000fe20000000f00 */
[----:B------:R-:W-:Y:S01]  /*10a90*/  IMAD.MOV.U32 R124, RZ, RZ, R100 ;  /* 0x000000ffff7c7224 */ /* 0x000fe200078e0064 */
[----:B------:R-:W-:Y:S01]  /*10aa0*/  MOV R100, R92 ;  /* 0x0000005c00647202 */ /* 0x000fe20000000f00 */
[----:B------:R-:W-:Y:S01]  /*10ab0*/  IMAD.MOV.U32 R164, RZ, RZ, R89 ;  /* 0x000000ffffa47224 */ /* 0x000fe200078e0059 */
[----:B------:R-:W-:Y:S01]  /*10ac0*/  MOV R166, R91 ;  /* 0x0000005b00a67202 */ /* 0x000fe20000000f00 */
[----:B------:R-:W-:Y:S02]  /*10ad0*/  IMAD.MOV.U32 R165, RZ, RZ, R90 ;  /* 0x000000ffffa57224 */ /* 0x000fe400078e005a */
[----:B------:R-:W-:Y:S01]  /*10ae0*/  IMAD.MOV.U32 R163, RZ, RZ, R88 ;  /* 0x000000ffffa37224 */ /* 0x000fe200078e0058 */
[C---:B-1----:R-:W-:Y:S06]  /*10af0*/  HMMA.16816.F32.BF16 R116, R4.reuse, R8, R156 ;  /* 0x000000080474723c */ /* 0x042fec000004189c */
[----:B------:R-:W-:Y:S01]  /*10b00*/  HMMA.16816.F32.BF16 R96, R4, R10, R152 ;  /* 0x0000000a0460723c */ /* 0x000fe20000041898 */
[----:B------:R-:W1:Y:S01]  /*10b10*/  LDSM.16.MT88.4 R8, [R188+0x10000] ;  /* 0x01000000bc08783b */ /* 0x000e620000004200 */
        /* <DEDUP_REMOVED lines=18> */
[----:B------:R-:W-:Y:S02]  /*10c40*/  IMAD.MOV.U32 R31, RZ, RZ, R129 ;  /* 0x000000ffff1f7224 */ /* 0x000fe400078e0081 */
[----:B------:R-:W-:Y:S01]  /*10c50*/  IMAD.MOV.U32 R132, RZ, RZ, R128 ;  /* 0x000000ffff847224 */ /* 0x000fe200078e0080 */
[----:B------:R-:W-:Y:S01]  /*10c60*/  MOV R128, R104 ;  /* 0x0000006800807202 */ /* 0x000fe20000000f00 */
[----:B------:R-:W-:-:S02]  /*10c70*/  IMAD.MOV.U32 R129, RZ, RZ, R105 ;  /* 0x000000ffff817224 */ /* 0x000fc400078e0069 */
[----:B------:R-:W-:Y:S02]  /*10c80*/  IMAD.MOV.U32 R130, RZ, RZ, R106 ;  /* 0x000000ffff827224 */ /* 0x000fe400078e006a */
[----:B------:R-:W-:Y:S02]  /*10c90*/  IMAD.MOV.U32 R2, RZ, RZ, R133 ;  /* 0x000000ffff027224 */ /* 0x000fe400078e0085 */
[----:B------:R-:W-:Y:S02]  /*10ca0*/  IMAD.MOV.U32 R133, RZ, RZ, R207 ;  /* 0x000000ffff857224 */ /* 0x000fe400078e00cf */
[----:B------:R-:W-:Y:S01]  /*10cb0*/  IMAD.MOV.U32 R165, RZ, RZ, R3 ;  /* 0x000000ffffa57224 */ /* 0x000fe200078e0003 */
[----:B------:R-:W2:Y:S01]  /*10cc0*/  LDL.LU R207, [R1+0x1a8] ;  /* 0x0001a80001cf7983 */ /* 0x000ea20000300800 */
[----:B------:R-:W-:Y:S02]  /*10cd0*/  IMAD.MOV.U32 R162, RZ, RZ, R166 ;  /* 0x000000ffffa27224 */ /* 0x000fe400078e00a6 */
[----:B------:R-:W-:Y:S01]  /*10ce0*/  IMAD.MOV.U32 R166, RZ, RZ, R14 ;  /* 0x000000ffffa67224 */ /* 0x000fe200078e000e */
[----:B------:R-:W-:Y:S01]  /*10cf0*/  MOV R14, R132 ;  /* 0x00000084000e7202 */ /* 0x000fe20000000f00 */
[----:B-1----:R-:W-:Y:S01]  /*10d00*/  HMMA.16816.F32.BF16 R80, R4, R8, R148 ;  /* 0x000000080450723c */ /* 0x002fe20000041894 */
[----:B------:R-:W-:-:S02]  /*10d10*/  IMAD.MOV.U32 R3, RZ, RZ, R31 ;  /* 0x000000ffff037224 */ /* 0x000fc400078e001f */
[----:B------:R-:W-:-:S03]  /*10d20*/  IMAD.MOV.U32 R132, RZ, RZ, R30 ;  /* 0x000000ffff847224 */ /* 0x000fc600078e001e */
        /* <DEDUP_REMOVED lines=23> */
[----:B------:R-:W-:-:S02]  /*10ea0*/  IMAD.MOV.U32 R30, RZ, RZ, R212 ;  /* 0x000000ffff1e7224 */ /* 0x000fc400078e00d4 */
[----:B------:R-:W-:Y:S02]  /*10eb0*/  IMAD.MOV.U32 R31, RZ, RZ, R226 ;  /* 0x000000ffff1f7224 */ /* 0x000fe400078e00e2 */
[C---:B-1----:R-:W-:Y:S06]  /*10ec0*/  HMMA.16816.F32.BF16 R104, R4.reuse, R8, R84 ;  /* 0x000000080468723c */ /* 0x042fec0000041854 */
[----:B------:R-:W-:Y:S01]  /*10ed0*/  HMMA.16816.F32.BF16 R84, R4, R10, R156 ;  /* 0x0000000a0454723c */ /* 0x000fe2000004189c */
[----:B------:R-:W1:Y:S06]  /*10ee0*/  LDSM.16.MT88.4 R8, [R187+0x14000] ;  /* 0x01400000bb08783b */ /* 0x000e6c0000004200 */
[----:B------:R-:W-:-:S02]  /*10ef0*/  IMAD.MOV.U32 R159, RZ, RZ, R163 ;  /* 0x000000ffff9f7224 */ /* 0x000fc400078e00a3 */
[----:B------:R-:W-:Y:S01]  /*10f00*/  IMAD.MOV.U32 R163, RZ, RZ, R167 ;  /* 0x000000ffffa37224 */ /* 0x000fe200078e00a7 */
[----:B------:R-:W-:Y:S01]  /*10f10*/  MOV R167, R134 ;  /* 0x0000008600a77202 */ /* 0x000fe20000000f00 */
[----:B------:R-:W-:Y:S01]  /*10f20*/  IMAD.MOV.U32 R157, RZ, RZ, R161 ;  /* 0x000000ffff9d7224 */ /* 0x000fe200078e00a1 */
[----:B------:R-:W-:Y:S02]  /*10f30*/  MOV R134, R217 ;  /* 0x000000d900867202 */ /* 0x000fe40000000f00 */
[----:B------:R-:W3:Y:S01]  /*10f40*/  LDL.LU R217, [R1+0x1a4] ;  /* 0x0001a40001d97983 */ /* 0x000ee20000300800 */
[----:B------:R-:W-:Y:S01]  /*10f50*/  MOV R161, R165 ;  /* 0x000000a500a17202 */ /* 0x000fe20000000f00 */
[----:B------:R-:W-:Y:S02]  /*10f60*/  IMAD.MOV.U32 R165, RZ, RZ, R3 ;  /* 0x000000ffffa57224 */ /* 0x000fe400078e0003 */
[----:B------:R-:W4:Y:S01]  /*10f70*/  LDL.LU R212, [R1+0x1a0] ;  /* 0x0001a00001d47983 */ /* 0x000f220000300800 */
[----:B------:R-:W-:-:S03]  /*10f80*/  IMAD.MOV.U32 R3, RZ, RZ, R209 ;  /* 0x000000ffff037224 */ /* 0x000fc600078e00d1 */
[----:B------:R-:W3:Y:S04]  /*10f90*/  LDL.LU R226, [R1+0x19c] ;  /* 0x00019c0001e27983 */ /* 0x000ee80000300800 */
[----:B------:R-:W3:Y:S01]  /*10fa0*/  LDL.LU R209, [R1+0x198] ;  /* 0x0001980001d17983 */ /* 0x000ee20000300800 */
[----:B------:R-:W-:Y:S01]  /*10fb0*/  MOV R155, R159 ;  /* 0x0000009f009b7202 */ /* 0x000fe20000000f00 */
[----:B------:R-:W-:Y:S01]  /*10fc0*/  IMAD.MOV.U32 R156, RZ, RZ, R160 ;  /* 0x000000ffff9c7224 */ /* 0x000fe200078e00a0 */
[----:B------:R-:W-:Y:S01]  /*10fd0*/  MOV R158, R162 ;  /* 0x000000a2009e7202 */ /* 0x000fe20000000f00 */
[----:B------:R-:W-:Y:S02]  /*10fe0*/  IMAD.MOV.U32 R159, RZ, RZ, R163 ;  /* 0x000000ffff9f7224 */ /* 0x000fe400078e00a3 */
[----:B------:R-:W-:-:S02]  /*10ff0*/  IMAD.MOV.U32 R162, RZ, RZ, R166 ;  /* 0x000000ffffa27224 */ /* 0x000fc400078e00a6 */
[----:B------:R-:W-:Y:S01]  /*11000*/  IMAD.MOV.U32 R160, RZ, RZ, R164 ;  /* 0x000000ffffa07224 */ /* 0x000fe200078e00a4 */
[----:B------:R-:W-:Y:S01]  /*11010*/  MOV R164, R2 ;  /* 0x0000000200a47202 */ /* 0x000fe20000000f00 */
[----:B------:R-:W-:Y:S01]  /*11020*/  IMAD.MOV.U32 R163, RZ, RZ, R167 ;  /* 0x000000ffffa37224 */ /* 0x000fe200078e00a7 */
[----:B------:R-:W-:Y:S01]  /*11030*/  MOV R167, R31 ;  /* 0x0000001f00a77202 */ /* 0x000fe20000000f00 */
[----:B------:R-:W-:Y:S01]  /*11040*/  IMAD.MOV.U32 R166, RZ, RZ, R14 ;  /* 0x000000ffffa67224 */ /* 0x000fe200078e000e */
[----:B------:R-:W-:Y:S01]  /*11050*/  MOV R14, R229 ;  /* 0x000000e5000e7202 */ /* 0x000fe20000000f00 */
[----:B------:R-:W-:Y:S01]  /*11060*/  IMAD.MOV.U32 R2, RZ, RZ, R30 ;  /* 0x000000ffff027224 */ /* 0x000fe200078e001e */
[----:B------:R-:W3:Y:S01]  /*11070*/  LDL.LU R229, [R1+0x194] ;  /* 0x0001940001e57983 */ /* 0x000ee20000300800 */
[----:B------:R-:W-:Y:S02]  /*11080*/  IMAD.MOV.U32 R31, RZ, RZ, R227 ;  /* 0x000000ffff1f7224 */ /* 0x000fe400078e00e3 */
[----:B------:R-:W-:Y:S01]  /*11090*/  IMAD.MOV.U32 R30, RZ, RZ, R228 ;  /* 0x000000ffff1e7224 */ /* 0x000fe200078e00e4 */
[----:B------:R-:W3:Y:S04]  /*110a0*/  LDL.LU R227, [R1+0x190] ;  /* 0x0001900001e37983 */ /* 0x000ee80000300800 */
[----:B------:R-:W3:Y:S01]  /*110b0*/  LDL.LU R228, [R1+0x18c] ;  /* 0x00018c0001e47983 */ /* 0x000ee20000300800 */
[C---:B-1----:R-:W-:Y:S06]  /*110c0*/  HMMA.16816.F32.BF16 R100, R4.reuse, R8, R100 ;  /* 0x000000080464723c */ /* 0x042fec0000041864 */
[----:B------:R-:W-:Y:S01]  /*110d0*/  HMMA.16816.F32.BF16 R120, R4, R10, R120 ;  /* 0x0000000a0478723c */ /* 0x000fe20000041878 */
[----:B------:R-:W1:Y:S01]  /*110e0*/  LDSM.16.MT88.4 R8, [R185+0x16000] ;  /* 0x01600000b908783b */ /* 0x000e620000004200 */
        /* <DEDUP_REMOVED lines=8> */
[----:B------:R-:W-:Y:S01]  /*11170*/  IMAD.MOV.U32 R159, RZ, RZ, R162 ;  /* 0x000000ffff9f7224 */ /* 0x000fe200078e00a2 */
[C---:B-1----:R-:W-:Y:S06]  /*11180*/  HMMA.16816.F32.BF16 R124, R4.reuse, R8, R124 ;  /* 0x00000008047c723c */ /* 0x042fec000004187c */
[----:B------:R-:W-:Y:S01]  /*11190*/  HMMA.16816.F32.BF16 R128, R4, R10, R128 ;  /* 0x0000000a0480723c */ /* 0x000fe20000041880 */
[----:B------:R-:W1:Y:S01]  /*111a0*/  LDSM.16.MT88.4 R8, [R186+0x16000] ;  /* 0x01600000ba08783b */ /* 0x000e620000004200 */
[----:B------:R-:W-:Y:S02]  /*111b0*/  IMAD.MOV.U32 R160, RZ, RZ, R163 ;  /* 0x000000ffffa07224 */ /* 0x000fe400078e00a3 */
[----:B------:R-:W-:-:S02]  /*111c0*/  IMAD.MOV.U32 R162, RZ, RZ, R165 ;  /* 0x000000ffffa27224 */ /* 0x000fc400078e00a5 */
[----:B------:R-:W-:Y:S02]  /*111d0*/  IMAD.MOV.U32 R163, RZ, RZ, R166 ;  /* 0x000000ffffa37224 */ /* 0x000fe400078e00a6 */
[----:B------:R-:W-:Y:S01]  /*111e0*/  IMAD.MOV.U32 R136, RZ, RZ, R160 ;  /* 0x000000ffff887224 */ /* 0x000fe200078e00a0 */
[----:B------:R-:W-:Y:S01]  /*111f0*/  MOV R138, R162 ;  /* 0x000000a2008a7202 */ /* 0x000fe20000000f00 */
[----:B------:R-:W-:Y:S02]  /*11200*/  IMAD.MOV.U32 R137, RZ, RZ, R161 ;  /* 0x000000ffff897224 */ /* 0x000fe400078e00a1 */
[----:B------:R-:W-:Y:S01]  /*11210*/  IMAD.MOV.U32 R139, RZ, RZ, R163 ;  /* 0x000000ffff8b7224 */ /* 0x000fe200078e00a3 */
[----:B------:R-:W-:Y:S01]  /*11220*/  MOV R164, R167 ;  /* 0x000000a700a47202 */ /* 0x000fe20000000f00 */
        /* <DEDUP_REMOVED lines=13> */
[----:B------:R-:W-:-:S07]  /*11300*/  IMAD.MOV.U32 R143, RZ, RZ, R167 ;  /* 0x000000ffff8f7224 */ /* 0x000fce00078e00a7 */
[C---:B-1----:R-:W-:Y:S06]  /*11310*/  HMMA.16816.F32.BF16 R140, R4.reuse, R8, R140 ;  /* 0x00000008048c723c */ /* 0x042fec000004188c */
[----:B------:R-:W-:Y:S01]  /*11320*/  HMMA.16816.F32.BF16 R148, R4, R10, R148 ;  /* 0x0000000a0494723c */ /* 0x000fe20000041894 */
[----:B------:R-:W1:Y:S01]  /*11330*/  LDSM.16.MT88.4 R8, [R187+0x16000] ;  /* 0x01600000bb08783b */ /* 0x000e620000004200 */
[----:B------:R-:W-:Y:S02]  /*11340*/  IMAD.MOV.U32 R2, RZ, RZ, R31 ;  /* 0x000000ffff027224 */ /* 0x000fe400078e001f */
[----:B------:R-:W-:Y:S01]  /*11350*/  IMAD.MOV.U32 R3, RZ, RZ, R30 ;  /* 0x000000ffff037224 */ /* 0x000fe200078e001e */
[----:B------:R-:W-:Y:S01]  /*11360*/  MOV R14, R231 ;  /* 0x000000e7000e7202 */ /* 0x000fe20000000f00 */
[----:B------:R-:W-:Y:S01]  /*11370*/  IMAD.MOV.U32 R31, RZ, RZ, R230 ;  /* 0x000000ffff1f7224 */ /* 0x000fe200078e00e6 */
[----:B------:R-:W-:Y:S01]  /*11380*/  MOV R144, R2 ;  /* 0x0000000200907202 */ /* 0x000fe20000000f00 */
[----:B------:R-:W-:Y:S01]  /*11390*/  IMAD.MOV.U32 R145, RZ, RZ, R3 ;  /* 0x000000ffff917224 */ /* 0x000fe200078e0003 */
[----:B------:R-:W-:Y:S01]  /*113a0*/  MOV R162, R206 ;  /* 0x000000ce00a27202 */ /* 0x000fe20000000f00 */
[----:B--2---:R-:W-:Y:S01]  /*113b0*/  IMAD.MOV.U32 R161, RZ, RZ, R207 ;  /* 0x000000ffffa17224 */ /* 0x004fe200078e00cf */
[----:B------:R-:W-:Y:S01]  /*113c0*/  MOV R3, R203 ;  /* 0x000000cb00037202 */ /* 0x000fe20000000f00 */
[----:B------:R-:W-:Y:S01]  /*113d0*/  IMAD.MOV.U32 R2, RZ, RZ, R204 ;  /* 0x000000ffff027224 */ /* 0x000fe200078e00cc */
[----:B------:R-:W-:Y:S01]  /*113e0*/  MOV R147, R31 ;  /* 0x0000001f00937202 */ /* 0x000fe20000000f00 */
[----:B------:R-:W-:Y:S01]  /*113f0*/  IMAD.MOV.U32 R146, RZ, RZ, R14 ;  /* 0x000000ffff927224 */ /* 0x000fe200078e000e */
[----:B------:R-:W-:Y:S01]  /*11400*/  MOV R168, R162 ;  /* 0x000000a200a87202 */ /* 0x000fe20000000f00 */
[----:B------:R-:W-:-:S02]  /*11410*/  IMAD.MOV.U32 R177, RZ, RZ, R161 ;  /* 0x000000ffffb17224 */ /* 0x000fc400078e00a1 */
[----:B------:R-:W-:Y:S01]  /*11420*/  IMAD.MOV.U32 R160, RZ, RZ, R208 ;  /* 0x000000ffffa07224 */ /* 0x000fe200078e00d0 */
[----:B----4-:R-:W-:Y:S01]  /*11430*/  MOV R169, R212 ;  /* 0x000000d400a97202 */ /* 0x010fe20000000f00 */
[----:B------:R-:W-:Y:S01]  /*11440*/  IMAD.MOV.U32 R162, RZ, RZ, R2 ;  /* 0x000000ffffa27224 */ /* 0x000fe200078e0002 */
[----:B-1----:R-:W-:Y:S01]  /*11450*/  HMMA.16816.F32.BF16 R152, R4, R8, R152 ;  /* 0x000000080498723c */ /* 0x002fe20000041898 */
[----:B------:R-:W-:Y:S01]  /*11460*/  IMAD.MOV.U32 R161, RZ, RZ, R3 ;  /* 0x000000ffffa17224 */ /* 0x000fe200078e0003 */
[----:B---3--:R-:W-:Y:S01]  /*11470*/  MOV R156, R209 ;  /* 0x000000d1009c7202 */ /* 0x008fe20000000f00 */
[----:B------:R-:W-:-:S03]  /*11480*/  IMAD.WIDE.U32 R2, R180, -0x2daee0ad, RZ ;  /* 0xd2511f53b4027825 */ /* 0x000fc600078e00ff */
[----:B------:R-:W-:Y:S01]  /*11490*/  HMMA.16816.F32.BF16 R144, R4, R10, R144 ;  /* 0x0000000a0490723c */ /* 0x000fe20000041890 */
[----:B------:R-:W-:Y:S01]  /*114a0*/  MOV R159, R215 ;  /* 0x000000d7009f7202 */ /* 0x000fe20000000f00 */
[----:B------:R1:W5:Y:S01]  /*114b0*/  LDL.LU R231, [R1+0x188] ;  /* 0x0001880001e77983 */ /* 0x0003620000300800 */
[----:B------:R-:W-:Y:S02]  /*114c0*/  IMAD.MOV.U32 R14, RZ, RZ, R202 ;  /* 0x000000ffff0e7224 */ /* 0x000fe400078e00ca */
[----:B------:R-:W-:Y:S01]  /*114d0*/  IMAD.MOV.U32 R195, RZ, RZ, R169 ;  /* 0x000000ffffc37224 */ /* 0x000fe200078e00a9 */
[----:B------:R-:W-:Y:S01]  /*114e0*/  MOV R169, R156 ;  /* 0x0000009c00a97202 */ /* 0x000fe20000000f00 */
[----:B------:R-:W-:Y:S01]  /*114f0*/  IMAD.MOV.U32 R176, RZ, RZ, R160 ;  /* 0x000000ffffb07224 */ /* 0x000fe200078e00a0 */
[----:B------:R-:W-:Y:S01]  /*11500*/  LOP3.LUT R4, R3, UR6, R12, 0x96, !PT ;  /* 0x0000000603047c12 */ /* 0x000fe2000f8e960c */
[----:B------:R-:W-:Y:S01]  /*11510*/  IMAD.MOV.U32 R156, RZ, RZ, R15 ;  /* 0x000000ffff9c7224 */ /* 0x000fe200078e000f */
[----:B------:R-:W-:-:S02]  /*11520*/  LOP3.LUT R3, R2, 0xffff, RZ, 0xc0, !PT ;  /* 0x0000ffff02037812 */ /* 0x000fc400078ec0ff */
[--C-:B------:R-:W-:Y:S02]  /*11530*/  SHF.R.U32.HI R6, RZ, 0x10, R2.reuse ;  /* 0x00000010ff067819 */ /* 0x100fe40000011602 */
[----:B------:R-:W-:Y:S01]  /*11540*/  SHF.R.U32.HI R7, RZ, 0x18, R2 ;  /* 0x00000018ff077819 */ /* 0x000fe20000011602 */
[----:B------:R-:W-:Y:S01]  /*11550*/  IMAD.MOV.U32 R31, RZ, RZ, R26 ;  /* 0x000000ffff1f7224 */ /* 0x000fe200078e001a */
[----:B------:R-:W-:Y:S01]  /*11560*/  MOV R160, R14 ;  /* 0x0000000e00a07202 */ /* 0x000fe20000000f00 */
[----:B------:R-:W-:Y:S01]  /*11570*/  IMAD.MOV.U32 R30, RZ, RZ, R229 ;  /* 0x000000ffff1e7224 */ /* 0x000fe200078e00e5 */
[----:B------:R-:W2:Y:S01]  /*11580*/  LDSM.16.MT88.4 R12, [R185+0x10800] ;  /* 0x01080000b90c783b */ /* 0x000ea20000004200 */
[----:B------:R-:W-:Y:S02]  /*11590*/  SHF.R.U32.HI R5, RZ, 0x8, R3 ;  /* 0x00000008ff057819 */ /* 0x000fe40000011603 */
[----:B------:R-:W-:Y:S01]  /*115a0*/  LOP3.LUT R3, R2, 0xff, RZ, 0xc0, !PT ;  /* 0x000000ff02037812 */ /* 0x000fe200078ec0ff */
[----:B------:R-:W-:Y:S01]  /*115b0*/  IMAD.MOV.U32 R165, RZ, RZ, R226 ;  /* 0x000000ffffa57224 */ /* 0x000fe200078e00e2 */
[----:B------:R-:W-:Y:S01]  /*115c0*/  LOP3.LUT R2, R4, 0xffff, RZ, 0xc0, !PT ;  /* 0x0000ffff04027812 */ /* 0x000fe200078ec0ff */
[----:B------:R-:W-:Y:S01]  /*115d0*/  IMAD.MOV.U32 R167, RZ, RZ, R228 ;  /* 0x000000ffffa77224 */ /* 0x000fe200078e00e4 */
[----:B------:R-:W-:Y:S01]  /*115e0*/  PRMT R8, R3, 0x5410, R5 ;  /* 0x0000541003087816 */ /* 0x000fe20000000005 */
[----:B------:R-:W-:Y:S01]  /*115f0*/  IMAD.MOV.U32 R164, RZ, RZ, R217 ;  /* 0x000000ffffa47224 */ /* 0x000fe200078e00d9 */
[----:B------:R-:W-:-:S02]  /*11600*/  SHF.R.U32.HI R3, RZ, 0x8, R2 ;  /* 0x00000008ff037819 */ /* 0x000fc40000011602 */
[----:B------:R-:W-:Y:S01]  /*11610*/  MOV R166, R227 ;  /* 0x000000e300a67202 */ /* 0x000fe20000000f00 */
[----:B------:R-:W-:Y:S01]  /*11620*/  IMAD.MOV.U32 R223, RZ, RZ, R168 ;  /* 0x000000ffffdf7224 */ /* 0x000fe200078e00a8 */
[----:B------:R-:W-:Y:S02]  /*11630*/  LOP3.LUT R2, R4, 0xff, RZ, 0xc0, !PT ;  /* 0x000000ff04027812 */ /* 0x000fe400078ec0ff */
[----:B------:R-:W-:Y:S01]  /*11640*/  MOV R222, R177 ;  /* 0x000000b100de7202 */ /* 0x000fe20000000f00 */
[----:B------:R-:W-:Y:S01]  /*11650*/  IMAD.MOV.U32 R157, RZ, RZ, R213 ;  /* 0x000000ffff9d7224 */ /* 0x000fe200078e00d5 */
[----:B------:R-:W-:Y:S01]  /*11660*/  PRMT R2, R2, 0x5410, R3 ;  /* 0x0000541002027816 */ /* 0x000fe20000000003 */
[----:B------:R-:W-:Y:S01]  /*11670*/  IMAD.MOV.U32 R158, RZ, RZ, R214 ;  /* 0x000000ffff9e7224 */ /* 0x000fe200078e00d6 */
[--C-:B------:R-:W-:Y:S01]  /*11680*/  SHF.R.U32.HI R3, RZ, 0x10, R4.reuse ;  /* 0x00000010ff037819 */ /* 0x100fe20000011604 */
[----:B------:R-:W-:Y:S01]  /*11690*/  IMAD.MOV.U32 R237, RZ, RZ, R159 ;  /* 0x000000ffffed7224 */ /* 0x000fe200078e009f */
[----:B------:R-:W-:Y:S01]  /*116a0*/  SHF.R.U32.HI R5, RZ, 0x18, R4 ;  /* 0x00000018ff057819 */ /* 0x000fe20000011604 */
[----:B------:R-:W-:Y:S01]  /*116b0*/  IMAD.MOV.U32 R170, RZ, RZ, R210 ;  /* 0x000000ffffaa7224 */ /* 0x000fe200078e00d2 */
[----:B------:R-:W-:Y:S01]  /*116c0*/  LOP3.LUT R3, R3, 0xff, RZ, 0xc0, !PT ;  /* 0x000000ff03037812 */ /* 0x000fe200078ec0ff */
[----:B------:R-:W-:Y:S01]  /*116d0*/  IMAD.MOV.U32 R179, RZ, RZ, R225 ;  /* 0x000000ffffb37224 */ /* 0x000fe200078e00e1 */
[----:B------:R-:W-:Y:S01]  /*116e0*/  LOP3.LUT R4, R6, 0xff, RZ, 0xc0, !PT ;  /* 0x000000ff06047812 */ /* 0x000fe200078ec0ff */
[----:B------:R-:W-:Y:S01]  /*116f0*/  IMAD.MOV.U32 R171, RZ, RZ, R211 ;  /* 0x000000ffffab7224 */ /* 0x000fe200078e00d3 */
[----:B------:R-:W-:-:S02]  /*11700*/  HSET2.LE.AND R2, R2, R0, PT ;  /* 0x0000000002027233 */ /* 0x000fc40003803000 */
[----:B------:R-:W-:Y:S01]  /*11710*/  MOV R178, R224 ;  /* 0x000000e000b27202 */ /* 0x000fe20000000f00 */
[----:B------:R-:W-:Y:S01]  /*11720*/  IMAD.MOV.U32 R163, RZ, RZ, R205 ;  /* 0x000000ffffa37224 */ /* 0x000fe200078e00cd */
[----:B------:R-:W-:Y:S01]  /*11730*/  PRMT R3, R3, 0x5410, R5 ;  /* 0x0000541003037816 */ /* 0x000fe20000000005 */
[----:B------:R1:W5:Y:S01]  /*11740*/  LDL.LU R230, [R1+0x184] ;  /* 0x0001840001e67983 */ /* 0x0003620000300800 */
[----:B------:R-:W-:Y:S02]  /*11750*/  PRMT R7, R4, 0x5410, R7 ;  /* 0x0000541004077816 */ /* 0x000fe40000000007 */
[----:B------:R-:W-:Y:S01]  /*11760*/  LOP3.LUT R4, R2, R195, RZ, 0xc0, !PT ;  /* 0x000000c302047212 */ /* 0x000fe200078ec0ff */
[----:B------:R-:W-:Y:S01]  /*11770*/  IMAD.MOV.U32 R192, RZ, RZ, R176 ;  /* 0x000000ffffc07224 */ /* 0x000fe200078e00b0 */
[--C-:B------:R-:W-:Y:S01]  /*11780*/  HSET2.LE.AND R2, R3, R0.reuse, PT ;  /* 0x0000000003027233 */ /* 0x100fe20003803000 */
[----:B------:R-:W-:Y:S01]  /*11790*/  IMAD.MOV.U32 R193, RZ, RZ, R30 ;  /* 0x000000ffffc17224 */ /* 0x000fe200078e001e */
[--C-:B------:R-:W-:Y:S01]  /*117a0*/  HSET2.LE.AND R3, R8, R0.reuse, PT ;  /* 0x0000000008037233 */ /* 0x100fe20003803000 */
[----:B------:R-:W-:Y:S01]  /*117b0*/  IMAD.MOV.U32 R168, RZ, RZ, R164 ;  /* 0x000000ffffa87224 */ /* 0x000fe200078e00a4 */
[----:B------:R-:W-:Y:S01]  /*117c0*/  HSET2.LE.AND R7, R7, R0, PT ;  /* 0x0000000007077233 */ /* 0x000fe20003803000 */
[----:B------:R-:W-:Y:S01]  /*117d0*/  IMAD.MOV.U32 R176, RZ, RZ, R166 ;  /* 0x000000ffffb07224 */ /* 0x000fe200078e00a6 */
[----:B------:R-:W-:Y:S01]  /*117e0*/  LOP3.LUT R5, R2, R183, RZ, 0xc0, !PT ;  /* 0x000000b702057212 */ /* 0x000fe200078ec0ff */
[----:B------:R-:W-:Y:S01]  /*117f0*/  IMAD.MOV.U32 R195, RZ, RZ, R167 ;  /* 0x000000ffffc37224 */ /* 0x000fe200078e00a7 */
[----:B------:R-:W-:Y:S01]  /*11800*/  LOP3.LUT R6, R3, R182, RZ, 0xc0, !PT ;  /* 0x000000b603067212 */ /* 0x000fe200078ec0ff */
[----:B------:R-:W-:Y:S01]  /*11810*/  LDSM.16.MT88.4 R8, [R187+0x10800] ;  /* 0x01080000bb08783b */ /* 0x000fe20000004200 */
[----:B------:R-:W-:-:S02]  /*11820*/  LOP3.LUT R7, R7, R181, RZ, 0xc0, !PT ;  /* 0x000000b507077212 */ /* 0x000fc400078ec0ff */
[----:B------:R-:W-:Y:S02]  /*11830*/  MOV R194, R31 ;  /* 0x0000001f00c27202 */ /* 0x000fe40000000f00 */
[----:B------:R-:W-:Y:S01]  /*11840*/  MOV R177, R165 ;  /* 0x000000a500b17202 */ /* 0x000fe20000000f00 */
[----:B------:R-:W-:Y:S01]  /*11850*/  IMAD.MOV.U32 R247, RZ, RZ, R156 ;  /* 0x000000fffff77224 */ /* 0x000fe200078e009c */
[----:B------:R-:W-:Y:S01]  /*11860*/  MOV R246, R157 ;  /* 0x0000009d00f67202 */ /* 0x000fe20000000f00 */
[C---:B--2---:R-:W-:Y:S01]  /*11870*/  HMMA.16816.F32.BF16 R16, R4.reuse, R14, R16 ;  /* 0x0000000e0410723c */ /* 0x044fe20000041810 */
[----:B------:R-:W-:Y:S01]  /*11880*/  IMAD.MOV.U32 R236, RZ, RZ, R158 ;  /* 0x000000ffffec7224 */ /* 0x000fe200078e009e */
[----:B------:R-:W-:Y:S01]  /*11890*/  MOV R239, R222 ;  /* 0x000000de00ef7202 */ /* 0x000fe20000000f00 */
[----:B------:R-:W-:Y:S01]  /*118a0*/  IMAD.MOV.U32 R238, RZ, RZ, R223 ;  /* 0x000000ffffee7224 */ /* 0x000fe200078e00df */
[----:B------:R-:W-:Y:S01]  /*118b0*/  MOV R244, R237 ;  /* 0x000000ed00f47202 */ /* 0x000fe20000000f00 */
[----:B------:R-:W-:Y:S01]  /*118c0*/  IMAD.MOV.U32 R26, RZ, RZ, R216 ;  /* 0x000000ffff1a7224 */ /* 0x000fe200078e00d8 */
[----:B------:R-:W-:Y:S01]  /*118d0*/  HMMA.16816.F32.BF16 R164, R4, R12, R56 ;  /* 0x0000000c04a4723c */ /* 0x000fe20000041838 */
[----:B------:R-:W2:Y:S04]  /*118e0*/  LDSM.16.MT88.4 R12, [R188+0x10800] ;  /* 0x01080000bc0c783b */ /* 0x000ea80000004200 */
[----:B------:R1:W5:-:S13]  /*118f0*/  LDL.LU R229, [R1+0x180] ;  /* 0x0001800001e57983 */ /* 0x00035a0000300800 */
[----:B------:R-:W-:Y:S01]  /*11900*/  IMAD.MOV.U32 R181, RZ, RZ, R18 ;  /* 0x000000ffffb57224 */ /* 0x000fe200078e0012 */
[----:B------:R-:W-:Y:S01]  /*11910*/  MOV R3, R17 ;  /* 0x0000001100037202 */ /* 0x000fe20000000f00 */
[----:B------:R-:W-:Y:S01]  /*11920*/  IMAD.MOV.U32 R31, RZ, RZ, R19 ;  /* 0x000000ffff1f7224 */ /* 0x000fe200078e0013 */
[----:B------:R1:W5:Y:S01]  /*11930*/  LDL.LU R228, [R1+0x17c] ;  /* 0x00017c0001e47983 */ /* 0x0003620000300800 */
[----:B------:R-:W-:-:S03]  /*11940*/  IMAD.MOV.U32 R30, RZ, RZ, R16 ;  /* 0x000000ffff1e7224 */ /* 0x000fc600078e0010 */
[----:B------:R-:W3:Y:S01]  /*11950*/  LDSM.16.MT88.4 R16, [R186+0x10800] ;  /* 0x01080000ba10783b */ /* 0x000ee20000004200 */
[----:B------:R-:W-:Y:S02]  /*11960*/  IMAD.MOV.U32 R245, RZ, RZ, R236 ;  /* 0x000000fffff57224 */ /* 0x000fe400078e00ec */
[----:B------:R-:W-:Y:S01]  /*11970*/  IMAD.MOV.U32 R180, RZ, RZ, R238 ;  /* 0x000000ffffb47224 */ /* 0x000fe200078e00ee */
[----:B------:R1:W5:Y:S01]  /*11980*/  LDL.LU R227, [R1+0x178] ;  /* 0x0001780001e37983 */ /* 0x0003620000300800 */
[----:B------:R-:W-:Y:S02]  /*11990*/  IMAD.MOV.U32 R2, RZ, RZ, R239 ;  /* 0x000000ffff027224 */ /* 0x000fe400078e00ef */
[----:B------:R-:W-:Y:S01]  /*119a0*/  IMAD.MOV.U32 R182, RZ, RZ, R168 ;  /* 0x000000ffffb67224 */ /* 0x000fe200078e00a8 */
[----:B------:R1:W5:Y:S01]  /*119b0*/  LDL.LU R226, [R1+0x174] ;  /* 0x0001740001e27983 */ /* 0x0003620000300800 */
[----:B------:R-:W-:-:S03]  /*119c0*/  IMAD.MOV.U32 R183, RZ, RZ, R169 ;  /* 0x000000ffffb77224 */ /* 0x000fc600078e00a9 */
[----:B------:R1:W5:Y:S01]  /*119d0*/  LDL.LU R217, [R1+0x170] ;  /* 0x0001700001d97983 */ /* 0x0003620000300800 */
[C---:B--2---:R-:W-:Y:S03]  /*119e0*/  HMMA.16816.F32.BF16 R232, R4.reuse, R12, R80 ;  /* 0x0000000c04e8723c */ /* 0x044fe60000041850 */
[----:B------:R1:W5:Y:S04]  /*119f0*/  LDL.LU.64 R224, [R1+0x168] ;  /* 0x0001680001e07983 */ /* 0x0003680000300a00 */
[----:B------:R1:W5:Y:S01]  /*11a00*/  LDL.LU R216, [R1+0x160] ;  /* 0x0001600001d87983 */ /* 0x0003620000300800 */
[C---:B------:R-:W-:Y:S03]  /*11a10*/  HMMA.16816.F32.BF16 R220, R4.reuse, R14, R68 ;  /* 0x0000000e04dc723c */ /* 0x040fe60000041844 */
[----:B------:R-:W2:Y:S03]  /*11a20*/  LDSM.16.MT88.4 R12, [R186+0x12800] ;  /* 0x01280000ba0c783b */ /* 0x000ea60000004200 */
[C---:B---3--:R-:W-:Y:S06]  /*11a30*/  HMMA.16816.F32.BF16 R156, R4.reuse, R16, R116 ;  /* 0x00000010049c723c */ /* 0x048fec0000041874 */
[C---:B------:R-:W-:Y:S01]  /*11a40*/  HMMA.16816.F32.BF16 R56, R4.reuse, R18, R96 ;  /* 0x000000120438723c */ /* 0x040fe20000041860 */
[----:B------:R-:W3:Y:S01]  /*11a50*/  LDSM.16.MT88.4 R16, [R185+0x12800] ;  /* 0x01280000b910783b */ /* 0x000ee20000004200 */
[----:B------:R-:W-:Y:S01]  /*11a60*/  IMAD.MOV.U32 R80, RZ, RZ, R195 ;  /* 0x000000ffff507224 */ /* 0x000fe200078e00c3 */
[----:B------:R-:W-:Y:S01]  /*11a70*/  MOV R83, R179 ;  /* 0x000000b300537202 */ /* 0x000fe20000000f00 */
[----:B------:R-:W-:Y:S01]  /*11a80*/  IMAD.MOV.U32 R81, RZ, RZ, R176 ;  /* 0x000000ffff517224 */ /* 0x000fe200078e00b0 */
[----:B------:R1:W5:Y:S01]  /*11a90*/  LDL.LU R215, [R1+0x15c] ;  /* 0x00015c0001d77983 */ /* 0x0003620000300800 */
[----:B------:R-:W-:Y:S01]  /*11aa0*/  HMMA.16816.F32.BF16 R116, R4, R8, R52 ;  /* 0x000000080474723c */ /* 0x000fe20000041834 */
[----:B------:R-:W-:Y:S01]  /*11ab0*/  MOV R71, R192 ;  /* 0x000000c000477202 */ /* 0x000fe20000000f00 */
[----:B------:R-:W-:Y:S01]  /*11ac0*/  IMAD.MOV.U32 R69, RZ, RZ, R193 ;  /* 0x000000ffff457224 */ /* 0x000fe200078e00c1 */
[----:B------:R-:W-:Y:S01]  /*11ad0*/  MOV R70, R194 ;  /* 0x000000c200467202 */ /* 0x000fe20000000f00 */
[----:B------:R-:W-:-:S02]  /*11ae0*/  IMAD.MOV.U32 R68, RZ, RZ, R181 ;  /* 0x000000ffff447224 */ /* 0x000fc400078e00b5 */
[C---:B------:R-:W-:Y:S01]  /*11af0*/  HMMA.16816.F32.BF16 R96, R4.reuse, R10, R40 ;  /* 0x0000000a0460723c */ /* 0x040fe20000041828 */
[----:B------:R-:W4:Y:S05]  /*11b00*/  LDSM.16.MT88.4 R8, [R188+0x12800] ;  /* 0x01280000bc08783b */ /* 0x000f2a0000004200 */
[C---:B--2---:R-:W-:Y:S01]  /*11b10*/  HMMA.16816.F32.BF16 R248, R4.reuse, R12, R76 ;  /* 0x0000000c04f8723c */ /* 0x044fe2000004184c */
[----:B------:R-:W-:Y:S01]  /*11b20*/  IMAD.MOV.U32 R82, RZ, RZ, R178 ;  /* 0x000000ffff527224 */ /* 0x000fe200078e00b2 */
[----:B------:R1:W5:Y:S04]  /*11b30*/  LDL.LU R214, [R1+0x158] ;  /* 0x0001580001d67983 */ /* 0x0003680000300800 */
[C---:B------:R-:W-:Y:S01]  /*11b40*/  HMMA.16816.F32.BF16 R236, R4.reuse, R14, R64 ;  /* 0x0000000e04ec723c */ /* 0x040fe20000041840 */
[----:B------:R-:W2:Y:S05]  /*11b50*/  LDSM.16.MT88.4 R12, [R185+0x14800] ;  /* 0x01480000b90c783b */ /* 0x000eaa0000004200 */
[C---:B---3--:R-:W-:Y:S06]  /*11b60*/  HMMA.16816.F32.BF16 R112, R4.reuse, R16, R112 ;  /* 0x000000100470723c */ /* 0x048fec0000041870 */
[C---:B----4-:R-:W-:Y:S01]  /*11b70*/  HMMA.16816.F32.BF16 R192, R4.reuse, R10, R36 ;  /* 0x0000000a04c0723c */ /* 0x050fe20000041824 */
[----:B------:R-:W-:Y:S01]  /*11b80*/  IMAD.MOV.U32 R78, RZ, RZ, R170 ;  /* 0x000000ffff4e7224 */ /* 0x000fe200078e00aa */
[----:B------:R-:W-:Y:S01]  /*11b90*/  MOV R181, R177 ;  /* 0x000000b100b57202 */ /* 0x000fe20000000f00 */
[----:B------:R-:W-:Y:S01]  /*11ba0*/  IMAD.MOV.U32 R76, RZ, RZ, R245 ;  /* 0x000000ffff4c7224 */ /* 0x000fe200078e00f5 */
[----:B------:R-:W-:Y:S01]  /*11bb0*/  MOV R79, R171 ;  /* 0x000000ab004f7202 */ /* 0x000fe20000000f00 */
[----:B------:R1:W5:Y:S01]  /*11bc0*/  LDL.LU R213, [R1+0x154] ;  /* 0x0001540001d57983 */ /* 0x0003620000300800 */
[----:B------:R-:W-:-:S12]  /*11bd0*/  HMMA.16816.F32.BF16 R16, R4, R18, R92 ;  /* 0x000000120410723c */ /* 0x000fd8000004185c */
[----:B------:R-:W-:Y:S01]  /*11be0*/  MOV R43, R113 ;  /* 0x00000071002b7202 */ /* 0x000fe20000000f00 */
[----:B------:R-:W-:Y:S01]  /*11bf0*/  IMAD.MOV.U32 R42, RZ, RZ, R114 ;  /* 0x000000ffff2a7224 */ /* 0x000fe200078e0072 */
[----:B------:R-:W-:Y:S01]  /*11c00*/  MOV R40, R112 ;  /* 0x0000007000287202 */ /* 0x000fe20000000f00 */
[----:B------:R-:W-:Y:S01]  /*11c10*/  IMAD.MOV.U32 R41, RZ, RZ, R115 ;  /* 0x000000ffff297224 */ /* 0x000fe200078e0073 */
[C---:B--2---:R-:W-:Y:S01]  /*11c20*/  HMMA.16816.F32.BF16 R72, R4.reuse, R12, R72 ;  /* 0x0000000c0448723c */ /* 0x044fe20000041848 */
[----:B------:R-:W-:Y:S01]  /*11c30*/  IMAD.MOV.U32 R37, RZ, RZ, R183 ;  /* 0x000000ffff257224 */ /* 0x000fe200078e00b7 */
[----:B------:R-:W-:Y:S01]  /*11c40*/  MOV R77, R246 ;  /* 0x000000f6004d7202 */ /* 0x000fe20000000f00 */
[----:B------:R-:W-:Y:S01]  /*11c50*/  IMAD.MOV.U32 R39, RZ, RZ, R68 ;  /* 0x000000ffff277224 */ /* 0x000fe200078e0044 */
[----:B------:R-:W-:Y:S01]  /*11c60*/  MOV R38, R69 ;  /* 0x0000004500267202 */ /* 0x000fe20000000f00 */
[----:B------:R-:W-:Y:S01]  /*11c70*/  IMAD.MOV.U32 R36, RZ, RZ, R70 ;  /* 0x000000ffff247224 */ /* 0x000fe200078e0046 */
[----:B------:R-:W-:Y:S01]  /*11c80*/  HMMA.16816.F32.BF16 R112, R4, R8, R48 ;  /* 0x000000080470723c */ /* 0x000fe20000041830 */
[----:B------:R-:W-:Y:S04]  /*11c90*/  LDSM.16.MT88.4 R8, [R186+0x14800] ;  /* 0x01480000ba08783b */ /* 0x000fe80000004200 */
[----:B------:R1:W5:Y:S01]  /*11ca0*/  LDL.LU R212, [R1+0x150] ;  /* 0x0001500001d47983 */ /* 0x0003620000300800 */
[----:B------:R-:W-:Y:S01]  /*11cb0*/  IMAD.MOV.U32 R55, RZ, RZ, R17 ;  /* 0x000000ffff377224 */ /* 0x000fe200078e0011 */
[----:B------:R-:W-:Y:S01]  /*11cc0*/  MOV R53, R19 ;  /* 0x0000001300357202 */ /* 0x000fe20000000f00 */
[----:B------:R-:W-:-:S02]  /*11cd0*/  IMAD.MOV.U32 R54, RZ, RZ, R18 ;  /* 0x000000ffff367224 */ /* 0x000fc400078e0012 */
[----:B------:R-:W-:Y:S01]  /*11ce0*/  IMAD.MOV.U32 R52, RZ, RZ, R16 ;  /* 0x000000ffff347224 */ /* 0x000fe200078e0010 */
[C---:B------:R-:W-:Y:S01]  /*11cf0*/  HMMA.16816.F32.BF16 R12, R4.reuse, R14, R60 ;  /* 0x0000000e040c723c */ /* 0x040fe2000004183c */
[----:B------:R-:W2:Y:S06]  /*11d00*/  LDSM.16.MT88.4 R16, [R187+0x12800] ;  /* 0x01280000bb10783b */ /* 0x000eac0000004200 */
        /* <DEDUP_REMOVED lines=8> */
[----:B------:R1:W5:Y:S01]  /*11d90*/  LDL.LU.64 R210, [R1+0x148] ;  /* 0x0001480001d27983 */ /* 0x0003620000300a00 */
[C---:B--2---:R-:W-:Y:S06]  /*11da0*/  HMMA.16816.F32.BF16 R176, R4.reuse, R16, R108 ;  /* 0x0000001004b0723c */ /* 0x044fec000004186c */
[----:B------:R-:W-:Y:S01]  /*11db0*/  HMMA.16816.F32.BF16 R168, R4, R18, R88 ;  /* 0x0000001204a8723c */ /* 0x000fe20000041858 */
[----:B------:R-:W-:Y:S01]  /*11dc0*/  IMAD.MOV.U32 R108, RZ, RZ, R181 ;  /* 0x000000ffff6c7224 */ /* 0x000fe200078e00b5 */
[----:B------:R-:W2:Y:S01]  /*11dd0*/  LDSM.16.MT88.4 R16, [R188+0x14800] ;  /* 0x01480000bc10783b */ /* 0x000ea20000004200 */
[----:B------:R-:W-:-:S03]  /*11de0*/  IMAD.MOV.U32 R111, RZ, RZ, R244 ;  /* 0x000000ffff6f7224 */ /* 0x000fc600078e00f4 */
[C---:B------:R-:W-:Y:S01]  /*11df0*/  HMMA.16816.F32.BF16 R244, R4.reuse, R8, R44 ;  /* 0x0000000804f4723c */ /* 0x040fe2000004182c */
[----:B------:R-:W-:Y:S01]  /*11e00*/  IMAD.MOV.U32 R91, RZ, RZ, R12 ;  /* 0x000000ffff5b7224 */ /* 0x000fe200078e000c */
[----:B------:R-:W-:Y:S01]  /*11e10*/  MOV R90, R13 ;  /* 0x0000000d005a7202 */ /* 0x000fe20000000f00 */
[----:B------:R-:W-:Y:S01]  /*11e20*/  IMAD.MOV.U32 R89, RZ, RZ, R14 ;  /* 0x000000ffff597224 */ /* 0x000fe200078e000e */
[----:B------:R-:W-:Y:S01]  /*11e30*/  MOV R72, R82 ;  /* 0x0000005200487202 */ /* 0x000fe20000000f00 */
[----:B------:R-:W-:Y:S01]  /*11e40*/  IMAD.MOV.U32 R88, RZ, RZ, R15 ;  /* 0x000000ffff587224 */ /* 0x000fe200078e000f */
[----:B------:R-:W-:Y:S01]  /*11e50*/  HMMA.16816.F32.BF16 R180, R4, R10, R20 ;  /* 0x0000000a04b4723c */ /* 0x000fe20000041814 */
[----:B------:R-:W3:Y:S04]  /*11e60*/  LDSM.16.MT88.4 R12, [R187+0x14800] ;  /* 0x01480000bb0c783b */ /* 0x000ee80000004200 */
[----:B------:R-:W4:Y:S01]  /*11e70*/  LDSM.16.MT88.4 R8, [R185+0x16800] ;  /* 0x01680000b908783b */ /* 0x000f220000004200 */
[----:B------:R-:W-:Y:S01]  /*11e80*/  IMAD.MOV.U32 R94, RZ, RZ, R73 ;  /* 0x000000ffff5e7224 */ /* 0x000fe200078e0049 */
[----:B------:R-:W-:Y:S01]  /*11e90*/  MOV R109, R81 ;  /* 0x00000051006d7202 */ /* 0x000fe20000000f00 */
[----:B------:R-:W-:Y:S01]  /*11ea0*/  IMAD.MOV.U32 R63, RZ, RZ, R79 ;  /* 0x000000ffff3f7224 */ /* 0x000fe200078e004f */
[----:B------:R1:W5:Y:S01]  /*11eb0*/  LDL.LU R209, [R1+0x144] ;  /* 0x0001440001d17983 */ /* 0x0003620000300800 */
[----:B------:R-:W-:-:S02]  /*11ec0*/  IMAD.MOV.U32 R110, RZ, RZ, R80 ;  /* 0x000000ffff6e7224 */ /* 0x000fc400078e0050 */
[----:B------:R-:W-:Y:S02]  /*11ed0*/  IMAD.MOV.U32 R73, RZ, RZ, R83 ;  /* 0x000000ffff497224 */ /* 0x000fe400078e0053 */
[----:B------:R-:W-:Y:S02]  /*11ee0*/  IMAD.MOV.U32 R69, RZ, RZ, R162 ;  /* 0x000000ffff457224 */ /* 0x000fe400078e00a2 */
[----:B------:R-:W-:Y:S01]  /*11ef0*/  IMAD.MOV.U32 R70, RZ, RZ, R163 ;  /* 0x000000ffff467224 */ /* 0x000fe200078e00a3 */
[C---:B--2---:R-:W-:Y:S01]  /*11f00*/  HMMA.16816.F32.BF16 R64, R4.reuse, R18, R84 ;  /* 0x000000120440723c */ /* 0x044fe20000041854 */
[----:B------:R-:W-:Y:S01]  /*11f10*/  IMAD.MOV.U32 R79, RZ, RZ, R160 ;  /* 0x000000ffff4f7224 */ /* 0x000fe200078e00a0 */
[----:B------:R-:W-:Y:S01]  /*11f20*/  MOV R22, R78 ;  /* 0x0000004e00167202 */ /* 0x000fe20000000f00 */
[----:B------:R-:W-:Y:S01]  /*11f30*/  IMAD.MOV.U32 R23, RZ, RZ, R77 ;  /* 0x000000ffff177224 */ /* 0x000fe200078e004d */
[----:B------:R1:W5:Y:S02]  /*11f40*/  LDL.LU R208, [R1+0x140] ;  /* 0x0001400001d07983 */ /* 0x0003640000300800 */
[C---:B------:R-:W-:Y:S02]  /*11f50*/  HMMA.16816.F32.BF16 R160, R4.reuse, R16, R104 ;  /* 0x0000001004a0723c */ /* 0x040fe40000041868 */
[----:B------:R-:W-:Y:S04]  /*11f60*/  LDSM.16.MT88.4 R16, [R186+0x16800] ;  /* 0x01680000ba10783b */ /* 0x000fe80000004200 */
[C---:B---3--:R-:W-:Y:S06]  /*11f70*/  HMMA.16816.F32.BF16 R48, R4.reuse, R12, R100 ;  /* 0x0000000c0430723c */ /* 0x048fec0000041864 */
[C---:B------:R-:W-:Y:S01]  /*11f80*/  HMMA.16816.F32.BF16 R44, R4.reuse, R14, R120 ;  /* 0x0000000e042c723c */ /* 0x040fe20000041878 */
[----:B------:R-:W2:Y:S05]  /*11f90*/  LDSM.16.MT88.4 R12, [R188+0x16800] ;  /* 0x01680000bc0c783b */ /* 0x000eaa0000004200 */
[C---:B----4-:R-:W-:Y:S06]  /*11fa0*/  HMMA.16816.F32.BF16 R84, R4.reuse, R8, R124 ;  /* 0x000000080454723c */ /* 0x050fec000004187c */
[----:B------:R-:W-:Y:S01]  /*11fb0*/  HMMA.16816.F32.BF16 R80, R4, R10, R128 ;  /* 0x0000000a0450723c */ /* 0x000fe20000041880 */
        /* <DEDUP_REMOVED lines=12> */
[----:B------:R1:W5:Y:S01]  /*12080*/  LDL.LU R207, [R1+0x13c] ;  /* 0x00013c0001cf7983 */ /* 0x0003620000300800 */
[----:B------:R-:W-:Y:S01]  /*12090*/  IMAD.MOV.U32 R126, RZ, RZ, R127 ;  /* 0x000000ffff7e7224 */ /* 0x000fe200078e007f */
[----:B------:R-:W-:Y:S01]  /*120a0*/  MOV R127, R120 ;  /* 0x00000078007f7202 */ /* 0x000fe20000000f00 */
[----:B------:R-:W-:-:S02]  /*120b0*/  IMAD.MOV.U32 R105, RZ, RZ, R71 ;  /* 0x000000ffff697224 */ /* 0x000fc400078e0047 */
        /* <DEDUP_REMOVED lines=12> */
[----:B------:R-:W-:Y:S01]  /*12180*/  LOP3.LUT R2, R25, UR34, R130, 0x96, !PT ;  /* 0x0000002219027c12 */ /* 0x000fe2000f8e9682 */
[----:B------:R-:W-:Y:S01]  /*12190*/  IMAD.MOV.U32 R107, RZ, RZ, R108 ;  /* 0x000000ffff6b7224 */ /* 0x000fe200078e006c */
[----:B------:R-:W-:Y:S01]  /*121a0*/  MOV R108, R109 ;  /* 0x0000006d006c7202 */ /* 0x000fe20000000f00 */
[----:B------:R-:W-:Y:S01]  /*121b0*/  IMAD.MOV.U32 R129, RZ, RZ, R63 ;  /* 0x000000ffff817224 */ /* 0x000fe200078e003f */
[----:B------:R1:W5:Y:S01]  /*121c0*/  LDL.LU R206, [R1+0x138] ;  /* 0x0001380001ce7983 */ /* 0x0003620000300800 */
[----:B------:R-:W-:-:S02]  /*121d0*/  IMAD.MOV.U32 R109, RZ, RZ, R110 ;  /* 0x000000ffff6d7224 */ /* 0x000fc400078e006e */
[----:B------:R-:W-:Y:S01]  /*121e0*/  IMAD.MOV.U32 R110, RZ, RZ, R36 ;  /* 0x000000ffff6e7224 */ /* 0x000fe200078e0024 */
[----:B------:R-:W-:Y:S01]  /*121f0*/  MOV R36, R38 ;  /* 0x0000002600247202 */ /* 0x000fe20000000f00 */
[----:B------:R-:W-:Y:S01]  /*12200*/  IMAD.MOV.U32 R131, RZ, RZ, R73 ;  /* 0x000000ffff837224 */ /* 0x000fe200078e0049 */
[C---:B--2---:R-:W-:Y:S01]  /*12210*/  HMMA.16816.F32.BF16 R60, R4.reuse, R14, R148 ;  /* 0x0000000e043c723c */ /* 0x044fe20000041894 */
[----:B------:R-:W-:Y:S01]  /*12220*/  IMAD.MOV.U32 R21, RZ, RZ, R79 ;  /* 0x000000ffff157224 */ /* 0x000fe200078e004f */
[----:B------:R1:W5:Y:S01]  /*12230*/  LDL.LU R205, [R1+0x134] ;  /* 0x0001340001cd7983 */ /* 0x0003620000300800 */
[----:B------:R-:W-:Y:S02]  /*12240*/  IMAD.MOV.U32 R111, RZ, RZ, R68 ;  /* 0x000000ffff6f7224 */ /* 0x000fe400078e0044 */
[----:B------:R-:W-:Y:S01]  /*12250*/  IMAD.MOV.U32 R101, RZ, RZ, R55 ;  /* 0x000000ffff657224 */ /* 0x000fe200078e0037 */
[----:B------:R-:W-:Y:S01]  /*12260*/  HMMA.16816.F32.BF16 R76, R4, R16, R132 ;  /* 0x00000010044c723c */ /* 0x000fe20000041884 */
[----:B------:R-:W-:Y:S01]  /*12270*/  IMAD.MOV.U32 R102, RZ, RZ, R54 ;  /* 0x000000ffff667224 */ /* 0x000fe200078e0036 */
[----:B------:R1:W5:Y:S01]  /*12280*/  LDL.LU R204, [R1+0x130] ;  /* 0x0001300001cc7983 */ /* 0x0003620000300800 */
[----:B------:R-:W-:-:S02]  /*12290*/  IMAD.MOV.U32 R100, RZ, RZ, R52 ;  /* 0x000000ffff647224 */ /* 0x000fc400078e0034 */
[----:B------:R-:W-:Y:S01]  /*122a0*/  IMAD.MOV.U32 R38, RZ, RZ, R3 ;  /* 0x000000ffff267224 */ /* 0x000fe200078e0003 */
[C---:B------:R-:W-:Y:S01]  /*122b0*/  HMMA.16816.F32.BF16 R72, R4.reuse, R18, R136 ;  /* 0x000000120448723c */ /* 0x040fe20000041888 */
[----:B------:R-:W-:Y:S01]  /*122c0*/  IMAD.WIDE.U32 R2, R2, -0x2daee0ad, RZ ;  /* 0xd2511f5302027825 */ /* 0x000fe200078e00ff */
[----:B------:R-:W2:Y:S04]  /*122d0*/  LDSM.16.MT88.4 R16, [R186+0x11000] ;  /* 0x01100000ba10783b */ /* 0x000ea80000004200 */
[----:B------:R-:W-:Y:S01]  /*122e0*/  HMMA.16816.F32.BF16 R68, R4, R12, R140 ;  /* 0x0000000c0444723c */ /* 0x000fe2000004188c */
[----:B------:R-:W-:-:S05]  /*122f0*/  LOP3.LUT R3, R3, UR24, R124, 0x96, !PT ;  /* 0x0000001803037c12 */ /* 0x000fca000f8e967c */
[C---:B---3--:R-:W-:Y:S01]  /*12300*/  HMMA.16816.F32.BF16 R40, R4.reuse, R10, R144 ;  /* 0x0000000a0428723c */ /* 0x048fe20000041890 */
[----:B------:R-:W-:Y:S01]  /*12310*/  IMAD.MOV.U32 R131, RZ, RZ, R126 ;  /* 0x000000ffff837224 */ /* 0x000fe200078e007e */
[----:B------:R-:W-:Y:S01]  /*12320*/  MOV R133, R94 ;  /* 0x0000005e00857202 */ /* 0x000fe20000000f00 */
[----:B------:R-:W-:Y:S03]  /*12330*/  LDSM.16.MT88.4 R12, [R188+0x11000] ;  /* 0x01100000bc0c783b */ /* 0x000fe60000004200 */
[----:B------:R-:W-:Y:S01]  /*12340*/  HMMA.16816.F32.BF16 R52, R4, R8, R152 ;  /* 0x000000080434723c */ /* 0x000fe20000041898 */
[----:B------:R-:W-:Y:S01]  /*12350*/  MOV R124, R125 ;  /* 0x0000007d007c7202 */ /* 0x000fe20000000f00 */
[----:B------:R-:W-:Y:S01]  /*12360*/  IMAD.MOV.U32 R132, RZ, RZ, R95 ;  /* 0x000000ffff847224 */ /* 0x000fe200078e005f */
[----:B------:R-:W-:Y:S01]  /*12370*/  MOV R135, R92 ;  /* 0x0000005c00877202 */ /* 0x000fe20000000f00 */
[----:B------:R-:W-:Y:S01]  /*12380*/  IMAD.MOV.U32 R134, RZ, RZ, R93 ;  /* 0x000000ffff867224 */ /* 0x000fe200078e005d */
[----:B------:R1:W5:Y:S02]  /*12390*/  LDL.LU R203, [R1+0x12c] ;  /* 0x00012c0001cb7983 */ /* 0x0003640000300800 */
[----:B------:R-:W-:Y:S01]  /*123a0*/  LOP3.LUT R4, R129, UR31, R24, 0x96, !PT ;  /* 0x0000001f81047c12 */ /* 0x000fe2000f8e9618 */
[----:B------:R-:W-:Y:S01]  /*123b0*/  IMAD.MOV.U32 R125, RZ, RZ, R122 ;  /* 0x000000ffff7d7224 */ /* 0x000fe200078e007a */
[----:B------:R-:W-:Y:S01]  /*123c0*/  MOV R126, R127 ;  /* 0x0000007f007e7202 */ /* 0x000fe20000000f00 */
[----:B------:R-:W-:Y:S01]  /*123d0*/  IMAD.MOV.U32 R127, RZ, RZ, R120 ;  /* 0x000000ffff7f7224 */ /* 0x000fe200078e0078 */
[----:B------:R1:W5:Y:S01]  /*123e0*/  LDL.LU R202, [R1+0x128] ;  /* 0x0001280001ca7983 */ /* 0x0003620000300800 */
[----:B------:R-:W-:Y:S01]  /*123f0*/  IMAD.WIDE.U32 R6, R4, -0x2daee0ad, RZ ;  /* 0xd2511f5304067825 */ /* 0x000fe200078e00ff */
[----:B------:R-:W-:-:S03]  /*12400*/  MOV R120, R121 ;  /* 0x0000007900787202 */ /* 0x000fc60000000f00 */
        /* <DEDUP_REMOVED lines=9> */
[----:B------:R-:W-:Y:S02]  /*124a0*/  MOV R107, R109 ;  /* 0x0000006d006b7202 */ /* 0x000fe40000000f00 */
[----:B------:R-:W-:Y:S01]  /*124b0*/  MOV R37, R38 ;  /* 0x0000002600257202 */ /* 0x000fe20000000f00 */
[----:B------:R-:W-:Y:S01]  /*124c0*/  IMAD.MOV.U32 R38, RZ, RZ, R39 ;  /* 0x000000ffff267224 */ /* 0x000fe200078e0027 */
[----:B------:R-:W-:Y:S01]  /*124d0*/  MOV R109, R36 ;  /* 0x00000024006d7202 */ /* 0x000fe20000000f00 */
        /* <DEDUP_REMOVED lines=14> */
[----:B------:R-:W-:-:S04]  /*125c0*/  IMAD.WIDE.U32 R24, R5, -0x326172a9, RZ ;  /* 0xcd9e8d5705187825 */ /* 0x000fc800078e00ff */
[----:B------:R-:W-:-:S03]  /*125d0*/  IMAD.WIDE.U32 R2, R2, -0x326172a9, RZ ;  /* 0xcd9e8d5702027825 */ /* 0x000fc600078e00ff */
[C---:B------:R-:W-:Y:S02]  /*125e0*/  LOP3.LUT R4, R2.reuse, 0xffff, RZ, 0xc0, !PT ;  /* 0x0000ffff02047812 */ /* 0x040fe400078ec0ff */
[----:B------:R-:W-:Y:S02]  /*125f0*/  LOP3.LUT R3, R3, UR4, R24, 0x96, !PT ;  /* 0x0000000403037c12 */ /* 0x000fe4000f8e9618 */
[----:B------:R-:W-:Y:S02]  /*12600*/  SHF.R.U32.HI R6, RZ, 0x8, R4 ;  /* 0x00000008ff067819 */ /* 0x000fe40000011604 */
[----:B------:R-:W-:Y:S02]  /*12610*/  LOP3.LUT R5, R2, 0xff, RZ, 0xc0, !PT ;  /* 0x000000ff02057812 */ /* 0x000fe400078ec0ff */
[--C-:B------:R-:W-:Y:S02]  /*12620*/  SHF.R.U32.HI R4, RZ, 0x10, R2.reuse ;  /* 0x00000010ff047819 */ /* 0x100fe40000011602 */
[----:B------:R-:W-:-:S02]  /*12630*/  SHF.R.U32.HI R10, RZ, 0x18, R2 ;  /* 0x00000018ff0a7819 */ /* 0x000fc40000011602 */
[----:B------:R-:W-:Y:S02]  /*12640*/  LOP3.LUT R2, R3, 0xffff, RZ, 0xc0, !PT ;  /* 0x0000ffff03027812 */ /* 0x000fe400078ec0ff */
[----:B------:R-:W-:Y:S02]  /*12650*/  PRMT R9, R5, 0x5410, R6 ;  /* 0x0000541005097816 */ /* 0x000fe40000000006 */
[----:B------:R-:W-:Y:S02]  /*12660*/  LOP3.LUT R6, R4, 0xff, RZ, 0xc0, !PT ;  /* 0x000000ff04067812 */ /* 0x000fe400078ec0ff */
[----:B------:R-:W-:Y:S02]  /*12670*/  SHF.R.U32.HI R4, RZ, 0x10, R3 ;  /* 0x00000010ff047819 */ /* 0x000fe40000011603 */
[----:B------:R-:W-:Y:S02]  /*12680*/  LOP3.LUT R8, R3, 0xff, RZ, 0xc0, !PT ;  /* 0x000000ff03087812 */ /* 0x000fe400078ec0ff */
[----:B------:R-:W-:-:S02]  /*12690*/  SHF.R.U32.HI R5, RZ, 0x8, R2 ;  /* 0x00000008ff057819 */ /* 0x000fc40000011602 */
[----:B------:R-:W-:Y:S02]  /*126a0*/  SHF.R.U32.HI R7, RZ, 0x18, R3 ;  /* 0x00000018ff077819 */ /* 0x000fe40000011603 */
[----:B------:R-:W-:Y:S02]  /*126b0*/  LOP3.LUT R2, R4, 0xff, RZ, 0xc0, !PT ;  /* 0x000000ff04027812 */ /* 0x000fe400078ec0ff */
[----:B------:R-:W-:Y:S02]  /*126c0*/  PRMT R3, R6, 0x5410, R10 ;  /* 0x0000541006037816 */ /* 0x000fe4000000000a */
[----:B------:R-:W-:Y:S02]  /*126d0*/  PRMT R4, R8, 0x5410, R5 ;  /* 0x0000541008047816 */ /* 0x000fe40000000005 */
[----:B------:R-:W-:Y:S02]  /*126e0*/  PRMT R5, R2, 0x5410, R7 ;  /* 0x0000541002057816 */ /* 0x000fe40000000007 */
[----:B------:R-:W-:-:S02]  /*126f0*/  HSET2.LE.AND R2, R9, R0, PT ;  /* 0x0000000009027233 */ /* 0x000fc40003803000 */
[--C-:B------:R-:W-:Y:S01]  /*12700*/  HSET2.LE.AND R3, R3, R0.reuse, PT ;  /* 0x0000000003037233 */ /* 0x100fe20003803000 */
[----:B------:R-:W-:Y:S01]  /*12710*/  LDSM.16.MT88.4 R8, [R187+0x11000] ;  /* 0x01100000bb08783b */ /* 0x000fe20000004200 */
[----:B------:R-:W-:Y:S02]  /*12720*/  HSET2.LE.AND R4, R4, R0, PT ;  /* 0x0000000004047233 */ /* 0x000fe40003803000 */
[----:B------:R-:W-:Y:S01]  /*12730*/  LOP3.LUT R6, R2, R129, RZ, 0xc0, !PT ;  /* 0x0000008102067212 */ /* 0x000fe200078ec0ff */
[----:B------:R-:W-:Y:S01]  /*12740*/  IMAD.MOV.U32 R129, RZ, RZ, R125 ;  /* 0x000000ffff817224 */ /* 0x000fe200078e007d */
[----:B------:R-:W-:Y:S02]  /*12750*/  LOP3.LUT R7, R3, R130, RZ, 0xc0, !PT ;  /* 0x0000008203077212 */ /* 0x000fe400078ec0ff */
[----:B------:R-:W-:Y:S01]  /*12760*/  LOP3.LUT R4, R4, R131, RZ, 0xc0, !PT ;  /* 0x0000008304047212 */ /* 0x000fe200078ec0ff */
[----:B------:R-:W-:Y:S01]  /*12770*/  IMAD.MOV.U32 R131, RZ, RZ, R127 ;  /* 0x000000ffff837224 */ /* 0x000fe200078e007f */
[----:B------:R-:W-:Y:S01]  /*12780*/  MOV R128, R124 ;  /* 0x0000007c00807202 */ /* 0x000fe20000000f00 */
[----:B------:R-:W-:Y:S01]  /*12790*/  IMAD.MOV.U32 R125, RZ, RZ, R20 ;  /* 0x000000ffff7d7224 */ /* 0x000fe200078e0014 */
[----:B------:R-:W-:Y:S01]  /*127a0*/  MOV R130, R126 ;  /* 0x0000007e00827202 */ /* 0x000fe20000000f00 */
[----:B------:R-:W-:Y:S01]  /*127b0*/  IMAD.MOV.U32 R127, RZ, RZ, R22 ;  /* 0x000000ffff7f7224 */ /* 0x000fe200078e0016 */
[----:B------:R-:W-:-:S02]  /*127c0*/  MOV R124, R120 ;  /* 0x00000078007c7202 */ /* 0x000fc40000000f00 */
[----:B------:R-:W-:Y:S02]  /*127d0*/  MOV R126, R21 ;  /* 0x00000015007e7202 */ /* 0x000fe40000000f00 */
[----:B------:R-:W-:Y:S02]  /*127e0*/  MOV R120, R23 ;  /* 0x0000001700787202 */ /* 0x000fe40000000f00 */
[----:B------:R-:W3:Y:S01]  /*127f0*/  LDSM.16.MT88.4 R20, [R185+0x11000] ;  /* 0x01100000b914783b */ /* 0x000ee20000004200 */
[----:B------:R-:W-:-:S05]  /*12800*/  HSET2.LE.AND R2, R5, R0, PT ;  /* 0x0000000005027233 */ /* 0x000fca0003803000 */
[----:B------:R-:W-:-:S07]  /*12810*/  LOP3.LUT R5, R2, R128, RZ, 0xc0, !PT ;  /* 0x0000008002057212 */ /* 0x000fce00078ec0ff */
[C---:B--2---:R-:W-:Y:S06]  /*12820*/  HMMA.16816.F32.BF16 R156, R4.reuse, R16, R156 ;  /* 0x00000010049c723c */ /* 0x044fec000004189c */
[C---:B------:R-:W-:Y:S01]  /*12830*/  HMMA.16816.F32.BF16 R56, R4.reuse, R18, R56 ;  /* 0x000000120438723c */ /* 0x040fe20000041838 */
[----:B------:R-:W-:Y:S05]  /*12840*/  LDSM.16.MT88.4 R16, [R186+0x13000] ;  /* 0x01300000ba10783b */ /* 0x000fea0000004200 */
[C---:B---3--:R-:W-:Y:S06]  /*12850*/  HMMA.16816.F32.BF16 R164, R4.reuse, R20, R164 ;  /* 0x0000001404a4723c */ /* 0x048fec00000418a4 */
        /* <DEDUP_REMOVED lines=17> */
[----:B------:R-:W-:-:S05]  /*12970*/  IMAD.MOV.U32 R120, RZ, RZ, R199 ;  /* 0x000000ffff787224 */ /* 0x000fca00078e00c7 */
[----:B------:R-:W-:Y:S01]  /*12980*/  HMMA.16816.F32.BF16 R88, R4, R14, R220 ;  /* 0x0000000e0458723c */ /* 0x000fe200000418dc */
[----:B------:R-:W3:Y:S01]  /*12990*/  LDSM.16.MT88.4 R12, [R188+0x13000] ;  /* 0x01300000bc0c783b */ /* 0x000ee20000004200 */
[----:B------:R-:W-:Y:S01]  /*129a0*/  MOV R136, R124 ;  /* 0x0000007c00887202 */ /* 0x000fe20000000f00 */
[----:B------:R-:W-:-:S03]  /*129b0*/  IMAD.MOV.U32 R137, RZ, RZ, R125 ;  /* 0x000000ffff897224 */ /* 0x000fc600078e007d */
[C---:B------:R-:W-:Y:S01]  /*129c0*/  HMMA.16816.F32.BF16 R92, R4.reuse, R10, R96 ;  /* 0x0000000a045c723c */ /* 0x040fe20000041860 */
[----:B------:R-:W-:Y:S01]  /*129d0*/  MOV R124, R120 ;  /* 0x00000078007c7202 */ /* 0x000fe20000000f00 */
[----:B------:R-:W-:Y:S01]  /*129e0*/  IMAD.MOV.U32 R125, RZ, RZ, R121 ;  /* 0x000000ffff7d7224 */ /* 0x000fe200078e0079 */
[----:B------:R-:W-:Y:S01]  /*129f0*/  MOV R120, R104 ;  /* 0x0000006800787202 */ /* 0x000fe20000000f00 */
[----:B------:R-:W-:Y:S01]  /*12a00*/  IMAD.MOV.U32 R121, RZ, RZ, R105 ;  /* 0x000000ffff797224 */ /* 0x000fe200078e0069 */
[----:B------:R-:W-:Y:S01]  /*12a10*/  MOV R104, R108 ;  /* 0x0000006c00687202 */ /* 0x000fe20000000f00 */
[----:B------:R-:W-:Y:S01]  /*12a20*/  IMAD.MOV.U32 R105, RZ, RZ, R109 ;  /* 0x000000ffff697224 */ /* 0x000fe200078e006d */
[C---:B------:R-:W-:Y:S01]  /*12a30*/  HMMA.16816.F32.BF16 R140, R4.reuse, R8, R116 ;  /* 0x00000008048c723c */ /* 0x040fe20000041874 */
[----:B------:R1:W5:Y:S05]  /*12a40*/  LDL.LU R201, [R1+0x124] ;  /* 0x0001240001c97983 */ /* 0x00036a0000300800 */
[C---:B--2---:R-:W-:Y:S01]  /*12a50*/  HMMA.16816.F32.BF16 R96, R4.reuse, R20, R152 ;  /* 0x000000140460723c */ /* 0x044fe20000041898 */
[----:B------:R-:W-:Y:S01]  /*12a60*/  MOV R108, R197 ;  /* 0x000000c5006c7202 */ /* 0x000fe20000000f00 */
[----:B------:R-:W-:Y:S01]  /*12a70*/  IMAD.MOV.U32 R109, RZ, RZ, R190 ;  /* 0x000000ffff6d7224 */ /* 0x000fe200078e00be */
[----:B------:R-:W-:Y:S01]  /*12a80*/  MOV R223, R104 ;  /* 0x0000006800df7202 */ /* 0x000fe20000000f00 */
[----:B------:R-:W-:Y:S01]  /*12a90*/  IMAD.MOV.U32 R232, RZ, RZ, R105 ;  /* 0x000000ffffe87224 */ /* 0x000fe200078e0069 */
[----:B------:R-:W2:Y:S02]  /*12aa0*/  LDSM.16.MT88.4 R8, [R187+0x13000] ;  /* 0x01300000bb08783b */ /* 0x000ea40000004200 */
        /* <DEDUP_REMOVED lines=18> */
[----:B------:R-:W-:Y:S05]  /*12bd0*/  LDSM.16.MT88.4 R20, [R185+0x15000] ;  /* 0x01500000b914783b */ /* 0x000fea0000004200 */
[C---:B---3--:R-:W-:Y:S01]  /*12be0*/  HMMA.16816.F32.BF16 R112, R4.reuse, R12, R112 ;  /* 0x0000000c0470723c */ /* 0x048fe20000041870 */
[----:B------:R-:W-:Y:S01]  /*12bf0*/  MOV R251, R111 ;  /* 0x0000006f00fb7202 */ /* 0x000fe20000000f00 */
[----:B------:R-:W-:Y:S01]  /*12c00*/  IMAD.MOV.U32 R220, RZ, RZ, R121 ;  /* 0x000000ffffdc7224 */ /* 0x000fe200078e0079 */
[----:B------:R-:W-:Y:S01]  /*12c10*/  MOV R234, R120 ;  /* 0x0000007800ea7202 */ /* 0x000fe20000000f00 */
[----:B------:R-:W-:Y:S01]  /*12c20*/  IMAD.MOV.U32 R146, RZ, RZ, R136 ;  /* 0x000000ffff927224 */ /* 0x000fe200078e0088 */
[----:B------:R-:W-:Y:S01]  /*12c30*/  MOV R147, R137 ;  /* 0x0000008900937202 */ /* 0x000fe20000000f00 */
[C---:B------:R-:W-:Y:S01]  /*12c40*/  HMMA.16816.F32.BF16 R108, R4.reuse, R18, R236 ;  /* 0x00000012046c723c */ /* 0x040fe200000418ec */
[----:B------:R-:W3:Y:S05]  /*12c50*/  LDSM.16.MT88.4 R16, [R186+0x15000] ;  /* 0x01500000ba10783b */ /* 0x000eea0000004200 */
[----:B------:R-:W-:Y:S01]  /*12c60*/  HMMA.16816.F32.BF16 R116, R4, R14, R192 ;  /* 0x0000000e0474723c */ /* 0x000fe200000418c0 */
[----:B------:R-:W4:Y:S01]  /*12c70*/  LDSM.16.MT88.4 R12, [R188+0x15000] ;  /* 0x01500000bc0c783b */ /* 0x000f220000004200 */
[----:B------:R-:W-:Y:S01]  /*12c80*/  MOV R221, R122 ;  /* 0x0000007a00dd7202 */ /* 0x000fe20000000f00 */
[----:B------:R-:W-:-:S02]  /*12c90*/  IMAD.MOV.U32 R222, RZ, RZ, R123 ;  /* 0x000000ffffde7224 */ /* 0x000fc400078e007b */
[----:B------:R1:W5:Y:S01]  /*12ca0*/  LDL.LU R200, [R1+0x120] ;  /* 0x0001200001c87983 */ /* 0x0003620000300800 */
[----:B--2---:R-:W-:Y:S01]  /*12cb0*/  HMMA.16816.F32.BF16 R120, R4, R8, R176 ;  /* 0x000000080478723c */ /* 0x004fe200000418b0 */
[----:B------:R-:W-:Y:S01]  /*12cc0*/  IMAD.MOV.U32 R144, RZ, RZ, R154 ;  /* 0x000000ffff907224 */ /* 0x000fe200078e009a */
[----:B------:R-:W-:Y:S01]  /*12cd0*/  MOV R145, R155 ;  /* 0x0000009b00917202 */ /* 0x000fe20000000f00 */
[----:B------:R-:W-:Y:S01]  /*12ce0*/  IMAD.MOV.U32 R137, RZ, RZ, R131 ;  /* 0x000000ffff897224 */ /* 0x000fe200078e0083 */
        /* <DEDUP_REMOVED lines=9> */
[----:B------:R1:W5:Y:S01]  /*12d80*/  LDL.LU R199, [R1+0x11c] ;  /* 0x00011c0001c77983 */ /* 0x0003620000300800 */
[C---:B---3--:R-:W-:Y:S06]  /*12d90*/  HMMA.16816.F32.BF16 R176, R4.reuse, R16, R244 ;  /* 0x0000001004b0723c */ /* 0x048fec00000418f4 */
[C---:B------:R-:W-:Y:S01]  /*12da0*/  HMMA.16816.F32.BF16 R124, R4.reuse, R10, R168 ;  /* 0x0000000a047c723c */ /* 0x040fe200000418a8 */
[----:B------:R-:W2:Y:S01]  /*12db0*/  LDSM.16.MT88.4 R8, [R187+0x15000] ;  /* 0x01500000bb08783b */ /* 0x000ea20000004200 */
[----:B------:R-:W-:Y:S01]  /*12dc0*/  IMAD.MOV.U32 R154, RZ, RZ, R184 ;  /* 0x000000ffff9a7224 */ /* 0x000fe200078e00b8 */
[----:B------:R-:W-:Y:S01]  /*12dd0*/  MOV R251, R220 ;  /* 0x000000dc00fb7202 */ /* 0x000fe20000000f00 */
[----:B------:R-:W-:Y:S01]  /*12de0*/  IMAD.MOV.U32 R153, RZ, RZ, R136 ;  /* 0x000000ffff997224 */ /* 0x000fe200078e0088 */
[----:B------:R-:W-:Y:S01]  /*12df0*/  MOV R152, R155 ;  /* 0x0000009b00987202 */ /* 0x000fe20000000f00 */
[C---:B------:R-:W-:Y:S01]  /*12e00*/  HMMA.16816.F32.BF16 R16, R4.reuse, R18, R180 ;  /* 0x000000120410723c */ /* 0x040fe200000418b4 */
[----:B------:R-:W-:Y:S01]  /*12e10*/  IMAD.MOV.U32 R194, RZ, RZ, R250 ;  /* 0x000000ffffc27224 */ /* 0x000fe200078e00fa */
[----:B------:R1:W5:Y:S04]  /*12e20*/  LDL.LU R198, [R1+0x118] ;  /* 0x0001180001c67983 */ /* 0x0003680000300800 */
[----:B------:R-:W-:Y:S01]  /*12e30*/  HMMA.16816.F32.BF16 R168, R4, R22, R144 ;  /* 0x0000001604a8723c */ /* 0x000fe20000041890 */
[----:B------:R-:W-:-:S02]  /*12e40*/  IMAD.MOV.U32 R220, RZ, RZ, R221 ;  /* 0x000000ffffdc7224 */ /* 0x000fc400078e00dd */
[----:B------:R-:W-:Y:S01]  /*12e50*/  IMAD.MOV.U32 R3, RZ, RZ, R154 ;  /* 0x000000ffff037224 */ /* 0x000fe200078e009a */
[----:B------:R-:W-:Y:S01]  /*12e60*/  MOV R195, R251 ;  /* 0x000000fb00c37202 */ /* 0x000fe20000000f00 */
[----:B------:R-:W-:Y:S01]  /*12e70*/  IMAD.MOV.U32 R155, RZ, RZ, R138 ;  /* 0x000000ffff9b7224 */ /* 0x000fe200078e008a */
[----:B------:R-:W-:Y:S01]  /*12e80*/  HMMA.16816.F32.BF16 R132, R4, R20, R132 ;  /* 0x000000140484723c */ /* 0x000fe20000041884 */
[----:B------:R-:W-:Y:S01]  /*12e90*/  IMAD.MOV.U32 R147, RZ, RZ, R176 ;  /* 0x000000ffff937224 */ /* 0x000fe200078e00b0 */
[----:B------:R-:W-:Y:S01]  /*12ea0*/  MOV R146, R177 ;  /* 0x000000b100927202 */ /* 0x000fe20000000f00 */
[----:B------:R-:W-:-:S09]  /*12eb0*/  IMAD.MOV.U32 R145, RZ, RZ, R178 ;  /* 0x000000ffff917224 */ /* 0x000fd200078e00b2 */
[----:B------:R-:W-:Y:S01]  /*12ec0*/  MOV R2, R17 ;  /* 0x0000001100027202 */ /* 0x000fe20000000f00 */
[----:B------:R-:W-:Y:S01]  /*12ed0*/  IMAD.MOV.U32 R178, RZ, RZ, R19 ;  /* 0x000000ffffb27224 */ /* 0x000fe200078e0013 */
[----:B------:R-:W-:Y:S01]  /*12ee0*/  MOV R177, R16 ;  /* 0x0000001000b17202 */ /* 0x000fe20000000f00 */
[----:B------:R-:W-:Y:S01]  /*12ef0*/  IMAD.MOV.U32 R176, RZ, RZ, R18 ;  /* 0x000000ffffb07224 */ /* 0x000fe200078e0012 */
[----:B------:R-:W-:Y:S01]  /*12f00*/  MOV R221, R222 ;  /* 0x000000de00dd7202 */ /* 0x000fe20000000f00 */
[C---:B----4-:R-:W-:Y:S01]  /*12f10*/  HMMA.16816.F32.BF16 R16, R4.reuse, R12, R160 ;  /* 0x0000000c0410723c */ /* 0x050fe200000418a0 */
[----:B------:R-:W-:Y:S01]  /*12f20*/  IMAD.MOV.U32 R222, RZ, RZ, R223 ;  /* 0x000000ffffde7224 */ /* 0x000fe200078e00df */
[----:B------:R-:W-:Y:S01]  /*12f30*/  MOV R223, R232 ;  /* 0x000000e800df7202 */ /* 0x000fe20000000f00 */
[----:B------:R-:W-:Y:S01]  /*12f40*/  LDSM.16.MT88.4 R20, [R187+0x17000] ;  /* 0x01700000bb14783b */ /* 0x000fe20000004200 */
[----:B------:R-:W-:Y:S02]  /*12f50*/  MOV R154, R137 ;  /* 0x00000089009a7202 */ /* 0x000fe40000000f00 */
[----:B------:R-:W-:Y:S01]  /*12f60*/  MOV R232, R139 ;  /* 0x0000008b00e87202 */ /* 0x000fe20000000f00 */
[C---:B------:R-:W-:Y:S01]  /*12f70*/  HMMA.16816.F32.BF16 R248, R4.reuse, R14, R64 ;  /* 0x0000000e04f8723c */ /* 0x040fe20000041840 */
[----:B------:R-:W3:Y:S05]  /*12f80*/  LDSM.16.MT88.4 R12, [R186+0x17000] ;  /* 0x01700000ba0c783b */ /* 0x000eea0000004200 */
[----:B--2---:R-:W-:Y:S01]  /*12f90*/  HMMA.16816.F32.BF16 R244, R4, R8, R48 ;  /* 0x0000000804f4723c */ /* 0x004fe20000041830 */
[----:B------:R-:W-:Y:S01]  /*12fa0*/  IMAD.MOV.U32 R67, RZ, RZ, R236 ;  /* 0x000000ffff437224 */ /* 0x000fe200078e00ec */
[----:B------:R-:W-:Y:S01]  /*12fb0*/  MOV R144, R179 ;  /* 0x000000b300907202 */ /* 0x000fe20000000f00 */
[----:B------:R-:W-:Y:S04]  /*12fc0*/  LDSM.16.MT88.4 R160, [R185+0x11800] ;  /* 0x01180000b9a0783b */ /* 0x000fe80000004200 */
[----:B------:R1:W5:Y:S04]  /*12fd0*/  LDL.LU R197, [R1+0x114] ;  /* 0x0001140001c57983 */ /* 0x0003680000300800 */
[----:B------:R-:W-:Y:S01]  /*12fe0*/  IMAD.MOV.U32 R139, RZ, RZ, R16 ;  /* 0x000000ffff8b7224 */ /* 0x000fe200078e0010 */
[----:B------:R-:W-:Y:S01]  /*12ff0*/  MOV R138, R17 ;  /* 0x00000011008a7202 */ /* 0x000fe20000000f00 */
[----:B------:R-:W-:Y:S01]  /*13000*/  IMAD.MOV.U32 R137, RZ, RZ, R18 ;  /* 0x000000ffff897224 */ /* 0x000fe200078e0012 */
[----:B------:R-:W-:Y:S01]  /*13010*/  MOV R136, R19 ;  /* 0x0000001300887202 */ /* 0x000fe20000000f00 */
[----:B------:R-:W-:Y:S01]  /*13020*/  IMAD.MOV.U32 R65, RZ, RZ, R238 ;  /* 0x000000ffff417224 */ /* 0x000fe200078e00ee */
[----:B------:R-:W2:Y:S01]  /*13030*/  LDSM.16.MT88.4 R16, [R185+0x17000] ;  /* 0x01700000b910783b */ /* 0x000ea20000004200 */
[----:B------:R-:W-:-:S02]  /*13040*/  MOV R66, R237 ;  /* 0x000000ed00427202 */ /* 0x000fc40000000f00 */
[----:B------:R-:W-:Y:S01]  /*13050*/  MOV R64, R239 ;  /* 0x000000ef00407202 */ /* 0x000fe20000000f00 */
[----:B------:R-:W-:Y:S01]  /*13060*/  IMAD.MOV.U32 R51, RZ, RZ, R232 ;  /* 0x000000ffff337224 */ /* 0x000fe200078e00e8 */
[C---:B------:R-:W-:Y:S01]  /*13070*/  HMMA.16816.F32.BF16 R236, R4.reuse, R10, R44 ;  /* 0x0000000a04ec723c */ /* 0x040fe2000004182c */
[----:B------:R-:W4:Y:S01]  /*13080*/  LDSM.16.MT88.4 R8, [R188+0x17000] ;  /* 0x01700000bc08783b */ /* 0x000f220000004200 */
[----:B------:R-:W-:Y:S01]  /*13090*/  MOV R50, R233 ;  /* 0x000000e900327202 */ /* 0x000fe20000000f00 */
[----:B------:R-:W-:Y:S01]  /*130a0*/  IMAD.MOV.U32 R49, RZ, RZ, R234 ;  /* 0x000000ffff317224 */ /* 0x000fe200078e00ea */
[----:B------:R-:W-:Y:S01]  /*130b0*/  MOV R48, R235 ;  /* 0x000000eb00307202 */ /* 0x000fe20000000f00 */
[----:B------:R1:W5:Y:S02]  /*130c0*/  LDL.LU R190, [R1+0x110] ;  /* 0x0001100001be7983 */ /* 0x0003640000300800 */
[----:B------:R-:W-:Y:S01]  /*130d0*/  IMAD.MOV.U32 R44, RZ, RZ, R220 ;  /* 0x000000ffff2c7224 */ /* 0x000fe200078e00dc */
[----:B------:R-:W-:Y:S01]  /*130e0*/  MOV R45, R221 ;  /* 0x000000dd002d7202 */ /* 0x000fe20000000f00 */
[----:B------:R-:W-:Y:S01]  /*130f0*/  IMAD.MOV.U32 R46, RZ, RZ, R222 ;  /* 0x000000ffff2e7224 */ /* 0x000fe200078e00de */
[----:B------:R-:W-:Y:S01]  /*13100*/  MOV R47, R223 ;  /* 0x000000df002f7202 */ /* 0x000fe20000000f00 */
[C---:B---3--:R-:W-:Y:S06]  /*13110*/  HMMA.16816.F32.BF16 R180, R4.reuse, R14, R72 ;  /* 0x0000000e04b4723c */ /* 0x048fec0000041848 */
[C---:B--2---:R-:W-:Y:S01]  /*13120*/  HMMA.16816.F32.BF16 R232, R4.reuse, R16, R84 ;  /* 0x0000001004e8723c */ /* 0x044fe20000041854 */
[----:B------:R-:W-:Y:S01]  /*13130*/  IMAD.MOV.U32 R31, RZ, RZ, R48 ;  /* 0x000000ffff1f7224 */ /* 0x000fe200078e0030 */
[----:B------:R-:W-:Y:S04]  /*13140*/  LDSM.16.MT88.4 R72, [R185+0x15800] ;  /* 0x01580000b948783b */ /* 0x000fe80000004200 */
[C---:B------:R-:W-:Y:S01]  /*13150*/  HMMA.16816.F32.BF16 R220, R4.reuse, R18, R80 ;  /* 0x0000001204dc723c */ /* 0x040fe20000041850 */
[----:B------:R1:W5:Y:S01]  /*13160*/  LDL.LU R189, [R1+0x10c] ;  /* 0x00010c0001bd7983 */ /* 0x0003620000300800 */
[----:B------:R-:W-:Y:S01]  /*13170*/  IMAD.MOV.U32 R84, RZ, RZ, R178 ;  /* 0x000000ffff547224 */ /* 0x000fe200078e00b2 */
[----:B------:R-:W-:Y:S01]  /*13180*/  MOV R85, R177 ;  /* 0x000000b100557202 */ /* 0x000fe20000000f00 */
[----:B------:R-:W-:Y:S01]  /*13190*/  IMAD.MOV.U32 R87, RZ, RZ, R194 ;  /* 0x000000ffff577224 */ /* 0x000fe200078e00c2 */
[----:B------:R-:W-:Y:S01]  /*131a0*/  MOV R86, R195 ;  /* 0x000000c300567202 */ /* 0x000fe20000000f00 */
[C---:B----4-:R-:W-:Y:S01]  /*131b0*/  HMMA.16816.F32.BF16 R16, R4.reuse, R10, R60 ;  /* 0x0000000a0410723c */ /* 0x050fe2000004183c */
[----:B------:R-:W-:Y:S01]  /*131c0*/  MOV R82, R2 ;  /* 0x0000000200527202 */ /* 0x000fe20000000f00 */
[----:B------:R-:W-:Y:S01]  /*131d0*/  IMAD.MOV.U32 R81, RZ, RZ, R3 ;  /* 0x000000ffff517224 */ /* 0x000fe200078e0003 */
[----:B------:R-:W-:Y:S01]  /*131e0*/  LOP3.LUT R2, R25, UR9, R30, 0x96, !PT ;  /* 0x0000000919027c12 */ /* 0x000fe2000f8e961e */
[----:B------:R-:W-:Y:S01]  /*131f0*/  IMAD.MOV.U32 R83, RZ, RZ, R176 ;  /* 0x000000ffff537224 */ /* 0x000fe200078e00b0 */
[----:B------:R-:W-:Y:S01]  /*13200*/  MOV R80, R152 ;  /* 0x0000009800507202 */ /* 0x000fe20000000f00 */
[----:B------:R1:W5:Y:S02]  /*13210*/  LDL.LU R184, [R1+0x108] ;  /* 0x0001080001b87983 */ /* 0x0003640000300800 */
[----:B------:R-:W-:Y:S01]  /*13220*/  IMAD.WIDE.U32 R2, R2, -0x2daee0ad, RZ ;  /* 0xd2511f5302027825 */ /* 0x000fe200078e00ff */
[C---:B------:R-:W-:Y:S06]  /*13230*/  HMMA.16816.F32.BF16 R176, R4.reuse, R8, R68 ;  /* 0x0000000804b0723c */ /* 0x040fec0000041844 */
[----:B------:R-:W-:Y:S01]  /*13240*/  HMMA.16816.F32.BF16 R192, R4, R12, R76 ;  /* 0x0000000c04c0723c */ /* 0x000fe2000004184c */
[----:B------:R-:W-:-:S02]  /*13250*/  LOP3.LUT R8, R3, UR6, R26, 0x96, !PT ;  /* 0x0000000603087c12 */ /* 0x000fc4000f8e961a */
[----:B------:R-:W-:-:S03]  /*13260*/  LOP3.LUT R3, R2, 0xffff, RZ, 0xc0, !PT ;  /* 0x0000ffff02037812 */ /* 0x000fc600078ec0ff */
[C---:B------:R-:W-:Y:S01]  /*13270*/  HMMA.16816.F32.BF16 R12, R4.reuse, R20, R52 ;  /* 0x00000014040c723c */ /* 0x040fe20000041834 */
[----:B------:R-:W-:Y:S01]  /*13280*/  IMAD.MOV.U32 R79, RZ, RZ, R153 ;  /* 0x000000ffff4f7224 */ /* 0x000fe200078e0099 */
[----:B------:R-:W-:Y:S01]  /*13290*/  MOV R78, R154 ;  /* 0x0000009a004e7202 */ /* 0x000fe20000000f00 */
[----:B------:R-:W-:Y:S02]  /*132a0*/  IMAD.MOV.U32 R77, RZ, RZ, R155 ;  /* 0x000000ffff4d7224 */ /* 0x000fe400078e009b */
[----:B------:R-:W2:Y:S01]  /*132b0*/  LDSM.16.MT88.4 R152, [R186+0x11800] ;  /* 0x01180000ba98783b */ /* 0x000ea20000004200 */
[----:B------:R-:W-:Y:S01]  /*132c0*/  HMMA.16816.F32.BF16 R20, R4, R22, R40 ;  /* 0x000000160414723c */ /* 0x000fe20000041828 */
[----:B------:R-:W-:Y:S02]  /*132d0*/  SHF.R.U32.HI R9, RZ, 0x18, R2 ;  /* 0x00000018ff097819 */ /* 0x000fe40000011602 */
[----:B------:R-:W-:-:S04]  /*132e0*/  MOV R76, R128 ;  /* 0x00000080004c7202 */ /* 0x000fc80000000f00 */
[----:B------:R-:W-:Y:S01]  /*132f0*/  SHF.R.U32.HI R4, RZ, 0x8, R3 ;  /* 0x00000008ff047819 */ /* 0x000fe20000011603 */
[----:B------:R-:W-:Y:S01]  /*13300*/  IMAD.MOV.U32 R71, RZ, RZ, R86 ;  /* 0x000000ffff477224 */ /* 0x000fe200078e0056 */
[----:B------:R-:W-:Y:S01]  /*13310*/  LOP3.LUT R3, R2, 0xff, RZ, 0xc0, !PT ;  /* 0x000000ff02037812 */ /* 0x000fe200078ec0ff */
[----:B------:R-:W3:Y:S01]  /*13320*/  LDSM.16.MT88.4 R40, [R185+0x13800] ;  /* 0x01380000b928783b */ /* 0x000ee20000004200 */
[----:B------:R-:W-:Y:S02]  /*13330*/  SHF.R.U32.HI R5, RZ, 0x10, R2 ;  /* 0x00000010ff057819 */ /* 0x000fe40000011602 */
[----:B------:R-:W-:Y:S02]  /*13340*/  PRMT R10, R3, 0x5410, R4 ;  /* 0x00005410030a7816 */ /* 0x000fe40000000004 */
[----:B------:R-:W-:Y:S02]  /*13350*/  LOP3.LUT R3, R8, 0xffff, RZ, 0xc0, !PT ;  /* 0x0000ffff08037812 */ /* 0x000fe400078ec0ff */
[----:B------:R-:W-:-:S02]  /*13360*/  SHF.R.U32.HI R4, RZ, 0x10, R8 ;  /* 0x00000010ff047819 */ /* 0x000fc40000011608 */
[----:B------:R-:W-:Y:S02]  /*13370*/  LOP3.LUT R2, R5, 0xff, RZ, 0xc0, !PT ;  /* 0x000000ff05027812 */ /* 0x000fe400078ec0ff */
[----:B------:R-:W-:Y:S02]  /*13380*/  SHF.R.U32.HI R5, RZ, 0x8, R3 ;  /* 0x00000008ff057819 */ /* 0x000fe40000011603 */
[----:B------:R-:W-:Y:S02]  /*13390*/  LOP3.LUT R7, R8, 0xff, RZ, 0xc0, !PT ;  /* 0x000000ff08077812 */ /* 0x000fe400078ec0ff */
[----:B------:R-:W-:Y:S02]  /*133a0*/  SHF.R.U32.HI R6, RZ, 0x18, R8 ;  /* 0x00000018ff067819 */ /* 0x000fe40000011608 */
[----:B------:R-:W-:Y:S02]  /*133b0*/  LOP3.LUT R3, R4, 0xff, RZ, 0xc0, !PT ;  /* 0x000000ff04037812 */ /* 0x000fe400078ec0ff */
[----:B------:R-:W-:-:S02]  /*133c0*/  PRMT R2, R2, 0x5410, R9 ;  /* 0x0000541002027816 */ /* 0x000fc40000000009 */
[----:B------:R-:W-:Y:S02]  /*133d0*/  PRMT R5, R7, 0x5410, R5 ;  /* 0x0000541007057816 */ /* 0x000fe40000000005 */
[----:B------:R-:W-:Y:S02]  /*133e0*/  PRMT R4, R3, 0x5410, R6 ;  /* 0x0000541003047816 */ /* 0x000fe40000000006 */
[--C-:B------:R-:W-:Y:S02]  /*133f0*/  HSET2.LE.AND R2, R2, R0.reuse, PT ;  /* 0x0000000002027233 */ /* 0x100fe40003803000 */
[--C-:B------:R-:W-:Y:S02]  /*13400*/  HSET2.LE.AND R3, R5, R0.reuse, PT ;  /* 0x0000000005037233 */ /* 0x100fe40003803000 */
[--C-:B------:R-:W-:Y:S02]  /*13410*/  HSET2.LE.AND R4, R4, R0.reuse, PT ;  /* 0x0000000004047233 */ /* 0x100fe40003803000 */
[----:B------:R-:W-:Y:S01]  /*13420*/  HSET2.LE.AND R0, R10, R0, PT ;  /* 0x000000000a007233 */ /* 0x000fe20003803000 */
[----:B------:R-:W-:Y:S01]  /*13430*/  IMAD.MOV.U32 R128, RZ, RZ, R131 ;  /* 0x000000ffff807224 */ /* 0x000fe200078e0083 */
[----:B------:R-:W-:-:S03]  /*13440*/  MOV R5, R34 ;  /* 0x0000002200057202 */ /* 0x000fc60000000f00 */
[----:B------:R-:W-:Y:S02]  /*13450*/  LOP3.LUT R130, R0, R130, RZ, 0xc0, !PT ;  /* 0x0000008200827212 */ /* 0x000fe400078ec0ff */
[----:B------:R-:W-:Y:S01]  /*13460*/  MOV R0, R81 ;  /* 0x0000005100007202 */ /* 0x000fe20000000f00 */
        /* <DEDUP_REMOVED lines=9> */
[----:B------:R-:W-:-:S02]  /*13500*/  LOP3.LUT R131, R2, R5, RZ, 0xc0, !PT ;  /* 0x0000000502837212 */ /* 0x000fc400078ec0ff */
[----:B------:R-:W-:Y:S02]  /*13510*/  LOP3.LUT R129, R4, R129, RZ, 0xc0, !PT ;  /* 0x0000008104817212 */ /* 0x000fe400078ec0ff */
[----:B------:R-:W-:Y:S01]  /*13520*/  MOV R85, R138 ;  /* 0x0000008a00557202 */ /* 0x000fe20000000f00 */
[----:B------:R-:W-:Y:S01]  /*13530*/  IMAD.MOV.U32 R60, RZ, RZ, R50 ;  /* 0x000000ffff3c7224 */ /* 0x000fe200078e0032 */
[----:B------:R-:W-:Y:S02]  /*13540*/  MOV R87, R136 ;  /* 0x0000008800577202 */ /* 0x000fe40000000f00 */
[----:B------:R-:W-:Y:S01]  /*13550*/  MOV R11, R49 ;  /* 0x00000031000b7202 */ /* 0x000fe20000000f00 */
[----:B------:R-:W4:Y:S01]  /*13560*/  LDSM.16.MT88.4 R136, [R187+0x11800] ;  /* 0x01180000bb88783b */ /* 0x000f220000004200 */
[----:B------:R-:W-:Y:S01]  /*13570*/  MOV R61, R51 ;  /* 0x00000033003d7202 */ /* 0x000fe20000000f00 */
[----:B------:R-:W-:Y:S01]  /*13580*/  IMAD.MOV.U32 R9, RZ, RZ, R76 ;  /* 0x000000ffff097224 */ /* 0x000fe200078e004c */
[----:B------:R-:W-:Y:S01]  /*13590*/  MOV R10, R77 ;  /* 0x0000004d000a7202 */ /* 0x000fe20000000f00 */
[----:B------:R-:W1:Y:S01]  /*135a0*/  LDSM.16.MT88.4 R48, [R186+0x13800] ;  /* 0x01380000ba30783b */ /* 0x000e620000004200 */
[----:B------:R-:W-:Y:S01]  /*135b0*/  IMAD.MOV.U32 R34, RZ, RZ, R78 ;  /* 0x000000ffff227224 */ /* 0x000fe200078e004e */
[----:B------:R-:W-:Y:S01]  /*135c0*/  MOV R2, R79 ;  /* 0x0000004f00027202 */ /* 0x000fe20000000f00 */
[----:B------:R-:W-:Y:S01]  /*135d0*/  IMAD.MOV.U32 R76, RZ, RZ, R147 ;  /* 0x000000ffff4c7224 */ /* 0x000fe200078e0093 */
        /* <DEDUP_REMOVED lines=8> */
[----:B------:R-:W2:Y:S01]  /*13660*/  LDSM.16.MT88.4 R144, [R188+0x11800] ;  /* 0x01180000bc90783b */ /* 0x000ea20000004200 */
[C---:B------:R-:W-:Y:S03]  /*13670*/  HMMA.16816.F32.BF16 R152, R128.reuse, R154, R56 ;  /* 0x0000009a8098723c */ /* 0x040fe60000041838 */
[----:B------:R-:W2:Y:S04]  /*13680*/  LDSM.16.MT88.4 R56, [R188+0x13800] ;  /* 0x01380000bc38783b */ /* 0x000ea80000004200 */
[----:B------:R-:W2:Y:S01]  /*13690*/  LDSM.16.MT88.4 R64, [R187+0x13800] ;  /* 0x01380000bb40783b */ /* 0x000ea20000004200 */
[C---:B------:R-:W-:Y:S03]  /*136a0*/  HMMA.16816.F32.BF16 R164, R128.reuse, R160, R164 ;  /* 0x000000a080a4723c */ /* 0x040fe600000418a4 */
[----:B------:R-:W-:Y:S03]  /*136b0*/  LDSM.16.MT88.4 R4, [R187+0x17800] ;  /* 0x01780000bb04783b */ /* 0x000fe60000004200 */
[C---:B------:R-:W-:Y:S06]  /*136c0*/  HMMA.16816.F32.BF16 R160, R128.reuse, R162, R36 ;  /* 0x000000a280a0723c */ /* 0x040fec0000041824 */
[C---:B---3--:R-:W-:Y:S06]  /*136d0*/  HMMA.16816.F32.BF16 R36, R128.reuse, R40, R96 ;  /* 0x000000288024723c */ /* 0x048fec0000041860 */
[C---:B----4-:R-:W-:Y:S01]  /*136e0*/  HMMA.16816.F32.BF16 R140, R128.reuse, R136, R140 ;  /* 0x00000088808c723c */ /* 0x050fe2000004188c */
[----:B------:R-:W-:Y:S01]  /*136f0*/  MOV R27, R61 ;  /* 0x0000003d001b7202 */ /* 0x000fe20000000f00 */
[----:B------:R-:W-:Y:S01]  /*13700*/  IMAD.MOV.U32 R24, RZ, RZ, R62 ;  /* 0x000000ffff187224 */ /* 0x000fe200078e003e */
[----:B------:R-:W-:Y:S01]  /*13710*/  MOV R26, R63 ;  /* 0x0000003f001a7202 */ /* 0x000fe20000000f00 */
[----:B------:R-:W-:Y:S02]  /*13720*/  LDSM.16.MT88.4 R96, [R187+0x15800] ;  /* 0x01580000bb60783b */ /* 0x000fe40000004200 */
[C---:B------:R-:W-:Y:S06]  /*13730*/  HMMA.16816.F32.BF16 R136, R128.reuse, R138, R92 ;  /* 0x0000008a8088723c */ /* 0x040fec000004185c */
[----:B------:R-:W-:Y:S01]  /*13740*/  HMMA.16816.F32.BF16 R40, R128, R42, R100 ;  /* 0x0000002a8028723c */ /* 0x000fe20000041864 */
[----:B------:R-:W-:Y:S01]  /*13750*/  IMAD.MOV.U32 R95, RZ, RZ, R31 ;  /* 0x000000ffff5f7224 */ /* 0x000fe200078e001f */
[----:B------:R-:W-:Y:S01]  /*13760*/  MOV R94, R11 ;  /* 0x0000000b005e7202 */ /* 0x000fe20000000f00 */
[----:B------:R-:W-:Y:S01]  /*13770*/  IMAD.MOV.U32 R31, RZ, RZ, R44 ;  /* 0x000000ffff1f7224 */ /* 0x000fe200078e002c */
[----:B------:R-:W-:-:S03]  /*13780*/  MOV R11, R45 ;  /* 0x0000002d000b7202 */ /* 0x000fc60000000f00 */
[----:B------:R-:W-:Y:S01]  /*13790*/  IMAD.MOV.U32 R102, RZ, RZ, R46 ;  /* 0x000000ffff667224 */ /* 0x000fe200078e002e */
[----:B------:R-:W-:Y:S02]  /*137a0*/  MOV R103, R47 ;  /* 0x0000002f00677202 */ /* 0x000fe40000000f00 */
[C---:B-1----:R-:W-:Y:S01]  /*137b0*/  HMMA.16816.F32.BF16 R44, R128.reuse, R48, R104 ;  /* 0x00000030802c723c */ /* 0x042fe20000041868 */
[----:B------:R-:W-:Y:S01]  /*137c0*/  IMAD.MOV.U32 R93, RZ, RZ, R60 ;  /* 0x000000ffff5d7224 */ /* 0x000fe200078e003c */
[----:B------:R-:W-:Y:S04]  /*137d0*/  LDSM.16.MT88.4 R104, [R185+0x17800] ;  /* 0x01780000b968783b */ /* 0x000fe80000004200 */
[C---:B------:R-:W-:Y:S06]  /*137e0*/  HMMA.16816.F32.BF16 R48, R128.reuse, R50, R108 ;  /* 0x000000328030723c */ /* 0x040fec000004186c */
[----:B--2---:R-:W-:Y:S01]  /*137f0*/  HMMA.16816.F32.BF16 R148, R128, R144, R148 ;  /* 0x000000908094723c */ /* 0x004fe20000041894 */
[----:B------:R-:W-:Y:S01]  /*13800*/  IMAD.MOV.U32 R108, RZ, RZ, R80 ;  /* 0x000000ffff6c7224 */ /* 0x000fe200078e0050 */
[----:B------:R-:W-:Y:S01]  /*13810*/  MOV R109, R81 ;  /* 0x00000051006d7202 */ /* 0x000fe20000000f00 */
[----:B------:R-:W-:Y:S01]  /*13820*/  IMAD.MOV.U32 R110, RZ, RZ, R82 ;  /* 0x000000ffff6e7224 */ /* 0x000fe200078e0052 */
[----:B------:R-:W-:-:S02]  /*13830*/  MOV R111, R83 ;  /* 0x00000053006f7202 */ /* 0x000fc40000000f00 */
[----:B------:R-:W1:Y:S01]  /*13840*/  LDSM.16.MT88.4 R80, [R186+0x15800] ;  /* 0x01580000ba50783b */ /* 0x000e620000004200 */
[C---:B------:R-:W-:Y:S03]  /*13850*/  HMMA.16816.F32.BF16 R144, R128.reuse, R146, R88 ;  /* 0x000000928090723c */ /* 0x040fe60000041858 */
[----:B------:R-:W2:Y:S03]  /*13860*/  LDSM.16.MT88.4 R88, [R188+0x15800] ;  /* 0x01580000bc58783b */ /* 0x000ea60000004200 */
[C---:B------:R-:W-:Y:S01]  /*13870*/  HMMA.16816.F32.BF16 R52, R128.reuse, R56, R112 ;  /* 0x000000388034723c */ /* 0x040fe20000041870 */
[----:B------:R-:W3:Y:S05]  /*13880*/  LDSM.16.MT88.4 R112, [R186+0x17800] ;  /* 0x01780000ba70783b */ /* 0x000eea0000004200 */
[----:B------:R-:W-:Y:S01]  /*13890*/  HMMA.16816.F32.BF16 R60, R128, R64, R120 ;  /* 0x00000040803c723c */ /* 0x000fe20000041878 */
[----:B------:R-:W4:Y:S01]  /*138a0*/  LDSM.16.MT88.4 R120, [R188+0x17800] ;  /* 0x01780000bc78783b */ /* 0x000f220000004200 */
[----:B------:R-:W-:Y:S01]  /*138b0*/  MOV R92, R71 ;  /* 0x00000047005c7202 */ /* 0x000fe20000000f00 */
[----:B------:R-:W-:Y:S01]  /*138c0*/  IMAD.MOV.U32 R30, RZ, RZ, R68 ;  /* 0x000000ffff1e7224 */ /* 0x000fe200078e0044 */
[----:B------:R-:W-:Y:S01]  /*138d0*/  MOV R25, R69 ;  /* 0x0000004500197202 */ /* 0x000fe20000000f00 */
[----:B------:R-:W-:-:S02]  /*138e0*/  IMAD.MOV.U32 R8, RZ, RZ, R70 ;  /* 0x000000ffff087224 */ /* 0x000fc400078e0046 */
[C---:B------:R-:W-:Y:S06]  /*138f0*/  HMMA.16816.F32.BF16 R68, R128.reuse, R72, R132 ;  /* 0x000000488044723c */ /* 0x040fec0000041884 */
[----:B------:R-:W-:Y:S01]  /*13900*/  HMMA.16816.F32.BF16 R72, R128, R74, R168 ;  /* 0x0000004a8048723c */ /* 0x000fe200000418a8 */
[----:B------:R-:W-:Y:S01]  /*13910*/  IMAD.MOV.U32 R132, RZ, RZ, R92 ;  /* 0x000000ffff847224 */ /* 0x000fe200078e005c */
[----:B------:R-:W-:Y:S01]  /*13920*/  MOV R133, R93 ;  /* 0x0000005d00857202 */ /* 0x000fe20000000f00 */
[----:B------:R-:W-:Y:S01]  /*13930*/  IMAD.MOV.U32 R134, RZ, RZ, R94 ;  /* 0x000000ffff867224 */ /* 0x000fe200078e005e */
[----:B------:R-:W-:-:S03]  /*13940*/  MOV R135, R95 ;  /* 0x0000005f00877202 */ /* 0x000fc60000000f00 */
[----:B------:R-:W-:Y:S01]  /*13950*/  IMAD.MOV.U32 R170, RZ, RZ, R102 ;  /* 0x000000ffffaa7224 */ /* 0x000fe200078e0066 */
[----:B------:R-:W-:-:S04]  /*13960*/  MOV R171, R103 ;  /* 0x0000006700ab7202 */ /* 0x000fc80000000f00 */
[----:B------:R-:W-:Y:S04]  /*13970*/  STG.E.U16 desc[UR32][R28.64+-0x70], R170 ;  /* 0xffff90aa1c007986 */ /* 0x000fe8000c101520 */
[----:B------:R-:W-:Y:S04]  /*13980*/  STG.E.U16 desc[UR32][R28.64+-0x6e], R171 ;  /* 0xffff92ab1c007986 */ /* 0x000fe8000c101520 */
[----:B------:R-:W-:Y:S04]  /*13990*/  STG.E.U16 desc[UR32][R32.64+-0x70], R132 ;  /* 0xffff908420007986 */ /* 0x000fe8000c101520 */
[----:B------:R-:W-:Y:S04]  /*139a0*/  STG.E.U16 desc[UR32][R32.64+-0x6e], R133 ;  /* 0xffff928520007986 */ /* 0x000fe8000c101520 */
[----:B------:R-:W-:Y:S04]  /*139b0*/  STG.E.U16 desc[UR32][R28.64+-0x60], R134 ;  /* 0xffffa0861c007986 */ /* 0x000fe8000c101520 */
[----:B------:R-:W-:Y:S04]  /*139c0*/  STG.E.U16 desc[UR32][R28.64+-0x5e], R135 ;  /* 0xffffa2871c007986 */ /* 0x000fe8000c101520 */
[----:B------:R1:W-:Y:S04]  /*139d0*/  STG.E.U16 desc[UR32][R32.64+-0x60], R0 ;  /* 0xffffa00020007986 */ /* 0x0003e8000c101520 */
[----:B------:R-:W-:Y:S04]  /*139e0*/  STG.E.U16 desc[UR32][R32.64+-0x5e], R3 ;  /* 0xffffa20320007986 */ /* 0x000fe8000c101520 */
[----:B------:R-:W-:Y:S04]  /*139f0*/  STG.E.U16 desc[UR32][R28.64+-0x50], R2 ;  /* 0xffffb0021c007986 */ /* 0x000fe8000c101520 */
[----:B------:R-:W-:Y:S04]  /*13a00*/  STG.E.U16 desc[UR32][R28.64+-0x4e], R34 ;  /* 0xffffb2221c007986 */ /* 0x000fe8000c101520 */
[----:B------:R-:W-:Y:S04]  /*13a10*/  STG.E.U16 desc[UR32][R32.64+-0x50], R10 ;  /* 0xffffb00a20007986 */ /* 0x000fe8000c101520 */
[----:B------:R-:W-:Y:S04]  /*13a20*/  STG.E.U16 desc[UR32][R32.64+-0x4e], R9 ;  /* 0xffffb20920007986 */ /* 0x000fe8000c101520 */
[----:B------:R4:W-:Y:S04]  /*13a30*/  STG.E.U16 desc[UR32][R28.64+-0x40], R252 ;  /* 0xffffc0fc1c007986 */ /* 0x0009e8000c101520 */
[----:B------:R2:W-:Y:S01]  /*13a40*/  STG.E.U16 desc[UR32][R28.64+-0x3e], R243 ;  /* 0xffffc2f31c007986 */ /* 0x0005e2000c101520 */
[----:B-1----:R-:W-:-:S03]  /*13a50*/  FADD.FTZ R0, R24, R27 ;  /* 0x0000001b18007221 */ /* 0x002fc60000010000 */
        /* <DEDUP_REMOVED lines=14> */
[C---:B--2---:R-:W-:Y:S03]  /*13b40*/  HMMA.16816.F32.BF16 R84, R128.reuse, R88, R84 ;  /* 0x000000588054723c */ /* 0x044fe60000041854 */
[----:B------:R1:W-:Y:S03]  /*13b50*/  STG.E.U16 desc[UR32][R28.64+-0x10], R172 ;  /* 0xfffff0ac1c007986 */ /* 0x0003e6000c101520 */
[C---:B------:R-:W-:Y:S01]  /*13b60*/  HMMA.16816.F32.BF16 R92, R128.reuse, R96, R244 ;  /* 0x00000060805c723c */ /* 0x040fe200000418f4 */
[----:B------:R1:W-:Y:S04]  /*13b70*/  STG.E.U16 desc[UR32][R28.64+-0xe], R35 ;  /* 0xfffff2231c007986 */ /* 0x0003e8000c101520 */
[----:B------:R1:W-:Y:S01]  /*13b80*/  STG.E.U16 desc[UR32][R32.64+-0x10], R8 ;  /* 0xfffff00820007986 */ /* 0x0003e2000c101520 */
[C---:B------:R-:W-:Y:S03]  /*13b90*/  HMMA.16816.F32.BF16 R100, R128.reuse, R104, R232 ;  /* 0x000000688064723c */ /* 0x040fe600000418e8 */
[----:B------:R1:W-:Y:S03]  /*13ba0*/  STG.E.U16 desc[UR32][R32.64+-0xe], R26 ;  /* 0xfffff21a20007986 */ /* 0x0003e6000c101520 */
[C---:B---3--:R-:W-:Y:S01]  /*13bb0*/  HMMA.16816.F32.BF16 R108, R128.reuse, R112, R192 ;  /* 0x00000070806c723c */ /* 0x048fe200000418c0 */
[----:B------:R1:W-:Y:S05]  /*13bc0*/  STL [R1+0x90], R0 ;  /* 0x0000900001007387 */ /* 0x0003ea0000100800 */
[C---:B----4-:R-:W-:Y:S06]  /*13bd0*/  HMMA.16816.F32.BF16 R116, R128.reuse, R120, R176 ;  /* 0x000000788074723c */ /* 0x050fec00000418b0 */
[C---:B------:R-:W-:Y:S06]  /*13be0*/  HMMA.16816.F32.BF16 R88, R128.reuse, R90, R248 ;  /* 0x0000005a8058723c */ /* 0x040fec00000418f8 */
[C---:B------:R-:W-:Y:S06]  /*13bf0*/  HMMA.16816.F32.BF16 R96, R128.reuse, R98, R236 ;  /* 0x000000628060723c */ /* 0x040fec00000418ec */
[C---:B------:R-:W-:Y:S06]  /*13c00*/  HMMA.16816.F32.BF16 R104, R128.reuse, R106, R220 ;  /* 0x0000006a8068723c */ /* 0x040fec00000418dc */
[C---:B------:R-:W-:Y:S06]  /*13c10*/  HMMA.16816.F32.BF16 R112, R128.reuse, R114, R180 ;  /* 0x000000728070723c */ /* 0x040fec00000418b4 */
[C---:B------:R-:W-:Y:S06]  /*13c20*/  HMMA.16816.F32.BF16 R120, R128.reuse, R122, R16 ;  /* 0x0000007a8078723c */ /* 0x040fec0000041810 */
[C---:B------:R-:W-:Y:S06]  /*13c30*/  HMMA.16816.F32.BF16 R124, R128.reuse, R4, R12 ;  /* 0x00000004807c723c */ /* 0x040fec000004180c */
[----:B------:R-:W-:Y:S01]  /*13c40*/  HMMA.16816.F32.BF16 R128, R128, R6, R20 ;  /* 0x000000068080723c */ /* 0x000fe20000041814 */
[----:B------:R-:W-:Y:S01]  /*13c50*/  IADD3 R220, P0, R28, -0x100, RZ ;  /* 0xffffff001cdc7810 */ /* 0x000fe20007f1e0ff */
[----:B------:R-:W-:Y:S01]  /*13c60*/  FADD.FTZ R252, R30, R25 ;  /* 0x000000191efc7221 */ /* 0x000fe20000010000 */
[----:B------:R-:W-:Y:S01]  /*13c70*/  IMAD.MOV.U32 R3, RZ, RZ, R31 ;  /* 0x000000ffff037224 */ /* 0x000fe200078e001f */
[----:B------:R-:W-:-:S02]  /*13c80*/  MOV R2, R11 ;  /* 0x0000000b00027202 */ /* 0x000fc40000000f00 */
[----:B-1----:R-:W-:-:S15]  /*13c90*/  IADD3.X R221, R29, -0x1, RZ, P0, !PT ;  /* 0xffffffff1ddd7810 */ /* 0x002fde00007fe4ff */
[----:B------:R-:W-:-:S03]  /*13ca0*/  NOP ;  /* 0x0000000000007918 */ /* 0x000fc60000000000 */
.L_x_1449:
[----:B------:R-:W-:-:S06]  /*13cb0*/  UISETP.GT.AND UP0, UPT, UR18, UR5, UPT ;  /* 0x000000051200728c */ /* 0x000fcc000bf04270 */
[----:B------:R-:W-:-:S13]  /*13cc0*/  PLOP3.LUT P0, PT, PT, PT, UP0, 0x80, 0x0 ;  /* 0x000000000000781c */ /* 0x000fda0003f0f008 */
[----:B------:R-:W-:Y:S05]  /*13cd0*/  @!P0 BRA `(.L_x_1453) ;  /* 0x0000007000948947 */ /* 0x000fea0003800000 */
[----:B------:R-:W3:Y:S01]  /*13ce0*/  LDL.LU R7, [R1+0xf0] ;  /* 0x0000f00001077983 */ /* 0x000ee20000300800 */
[----:B------:R-:W-:Y:S01]  /*13cf0*/  ULDC UR4, c[0x0][0x260] ;  /* 0x0000980000047ab9 */ /* 0x000fe20000000800 */
[----:B------:R-:W-:Y:S01]  /*13d00*/  ULDC.64 UR8, c[0x0][0x218] ;  /* 0x0000860000087ab9 */ /* 0x000fe20000000a00 */
[----:B------:R-:W-:Y:S01]  /*13d10*/  ULDC.64 UR6, c[0x0][0x220] ;  /* 0x0000880000067ab9 */ /* 0x000fe20000000a00 */
[----:B------:R-:W4:Y:S04]  /*13d20*/  LDL.LU R4, [R1+0x100] ;  /* 0x0001000001047983 */ /* 0x000f280000300800 */
[----:B------:R-:W2:Y:S04]  /*13d30*/  LDL.LU R0, [R1+0xe0] ;  /* 0x0000e00001007983 */ /* 0x000ea80000300800 */
[----:B------:R-:W2:Y:S01]  /*13d40*/  LDL.LU R6, [R1+0x104] ;  /* 0x0001040001067983 */ /* 0x000ea20000300800 */
[----:B------:R-:W-:Y:S01]  /*13d50*/  MOV R8, UR4 ;  /* 0x0000000400087c02 */ /* 0x000fe20008000f00 */
[----:B------:R-:W-:Y:S01]  /*13d60*/  ULDC UR4, c[0x0][0x2d0] ;  /* 0x0000b40000047ab9 */ /* 0x000fe20000000800 */
[----:B------:R-:W-:Y:S01]  /*13d70*/  IMAD.MOV.U32 R133, RZ, RZ, R3 ;  /* 0x000000ffff857224 */ /* 0x000fe200078e0003 */
[----:B------:R-:W-:Y:S01]  /*13d80*/  MOV R132, R2 ;  /* 0x0000000200847202 */ /* 0x000fe20000000f00 */
[----:B------:R-:W-:Y:S01]  /*13d90*/  USHF.R.S32.HI UR24, URZ, 0x1f, UR22 ;  /* 0x0000001f3f187899 */ /* 0x000fe20008011416 */
[--C-:B-----5:R-:W-:Y:S01]  /*13da0*/  SHF.R.S32.HI R241, RZ, 0x1f, R230.reuse ;  /* 0x0000001ffff17819 */ /* 0x120fe200000114e6 */
[----:B------:R-:W-:Y:S01]  /*13db0*/  UIADD3 UR12, UR18, -0x2, URZ ;  /* 0xfffffffe120c7890 */ /* 0x000fe2000fffe03f */
[----:B------:R-:W-:Y:S01]  /*13dc0*/  IADD3 R246, P3, R230, 0x10, RZ ;  /* 0x00000010e6f67810 */ /* 0x000fe20007f7e0ff */
[----:B------:R-:W-:Y:S01]  /*13dd0*/  IMAD.MOV.U32 R240, RZ, RZ, R230 ;  /* 0x000000fffff07224 */ /* 0x000fe200078e00e6 */
[----:B------:R-:W-:Y:S01]  /*13de0*/  USHF.L.U32 UR21, UR22, 0x1, URZ ;  /* 0x0000000116157899 */ /* 0x000fe2000800063f */
[----:B------:R-:W-:-:S02]  /*13df0*/  UMOV UR23, URZ ;  /* 0x0000003f00177c82 */ /* 0x000fc40008000000 */
[----:B------:R-:W-:Y:S01]  /*13e00*/  IMAD.X R247, RZ, RZ, R241, P3 ;  /* 0x000000fffff77224 */ /* 0x000fe200018e06f1 */
[----:B------:R-:W-:Y:S01]  /*13e10*/  USHF.L.U64.HI UR24, UR22, 0x1, UR24 ;  /* 0x0000000116187899 */ /* 0x000fe20008010218 */
[----:B---3--:R-:W-:Y:S02]  /*13e20*/  IMAD.MOV.U32 R10, RZ, RZ, R7 ;  /* 0x000000ffff0a7224 */ /* 0x008fe400078e0007 */
[----:B----4-:R-:W-:Y:S02]  /*13e30*/  IMAD.MOV.U32 R11, RZ, RZ, R4 ;  /* 0x000000ffff0b7224 */ /* 0x010fe400078e0004 */
[----:B--2---:R-:W-:Y:S02]  /*13e40*/  IMAD.MOV.U32 R12, RZ, RZ, R0 ;  /* 0x000000ffff0c7224 */ /* 0x004fe400078e0000 */
[----:B------:R-:W1:Y:S01]  /*13e50*/  S2R R0, SR_TID.X ;  /* 0x0000000000007919 */ /* 0x000e620000002100 */
[----:B------:R-:W-:Y:S01]  /*13e60*/  IMAD.WIDE.U32 R2, R11, -0x2daee0ad, RZ ;  /* 0xd2511f530b027825 */ /* 0x000fe200078e00ff */
[----:B-1----:R-:W-:-:S04]  /*13e70*/  SHF.R.S32.HI R4, RZ, 0x1f, R0 ;  /* 0x0000001fff047819 */ /* 0x002fc80000011400 */
[----:B------:R-:W-:-:S04]  /*13e80*/  LEA.HI R4, R4, R0, RZ, 0x3 ;  /* 0x0000000004047211 */ /* 0x000fc800078f18ff */
[----:B------:R-:W-:-:S05]  /*13e90*/  LOP3.LUT R4, R4, 0xfffffff8, RZ, 0xc0, !PT ;  /* 0xfffffff804047812 */ /* 0x000fca00078ec0ff */
[----:B------:R-:W-:Y:S02]  /*13ea0*/  IMAD.IADD R4, R0, 0x1, -R4 ;  /* 0x0000000100047824 */ /* 0x000fe400078e0a04 */
[----:B------:R-:W-:Y:S02]  /*13eb0*/  IMAD.U32 R0, RZ, RZ, UR25 ;  /* 0x00000019ff007e24 */ /* 0x000fe4000f8e00ff */
[----:B------:R-:W-:-:S05]  /*13ec0*/  IMAD.SHL.U32 R4, R4, 0x8, RZ ;  /* 0x0000000804047824 */ /* 0x000fca00078e00ff */
[--C-:B------:R-:W-:Y:S02]  /*13ed0*/  SHF.R.S32.HI R5, RZ, 0x1f, R4.reuse ;  /* 0x0000001fff057819 */ /* 0x100fe40000011404 */
[----:B------:R-:W-:Y:S01]  /*13ee0*/  ISETP.GE.AND P1, PT, R4, UR4, PT ;  /* 0x0000000404007c0c */ /* 0x000fe2000bf26270 */
[----:B------:R-:W-:Y:S01]  /*13ef0*/  ULDC UR4, c[0x0][0x2ec] ;  /* 0x0000bb0000047ab9 */ /* 0x000fe20000000800 */
[----:B------:R-:W-:-:S04]  /*13f00*/  IMAD.WIDE.U32 R6, R6, UR20, R4 ;  /* 0x0000001406067c25 */ /* 0x000fc8000f8e0004 */
[----:B------:R-:W-:Y:S01]  /*13f10*/  IMAD.WIDE.U32 R8, R8, UR20, R4 ;  /* 0x0000001408087c25 */ /* 0x000fe2000f8e0004 */
[----:B------:R-:W-:Y:S01]  /*13f20*/  IADD3 R248, P0, R6, UR28, RZ ;  /* 0x0000001c06f87c10 */ /* 0x000fe2000ff1e0ff */
[----:B------:R-:W-:Y:S02]  /*13f30*/  ULDC UR20, c[0x0][0x2d0] ;  /* 0x0000b40000147ab9 */ /* 0x000fe40000000800 */
[----:B------:R-:W-:Y:S01]  /*13f40*/  IMAD.U32 R5, RZ, RZ, UR27 ;  /* 0x0000001bff057e24 */ /* 0x000fe2000f8e00ff */
[----:B------:R-:W-:-:S04]  /*13f50*/  IADD3 R250, P2, R8, UR26, RZ ;  /* 0x0000001a08fa7c10 */ /* 0x000fc8000ff5e0ff */
[----:B------:R-:W-:Y:S01]  /*13f60*/  IADD3.X R6, R5, UR13, R7, P0, !PT ;  /* 0x0000000d05067c10 */ /* 0x000fe200087fe407 */
[----:B------:R-:W-:Y:S01]  /*13f70*/  UIADD3 UR13, UR18, -0x1, URZ ;  /* 0xffffffff120d7890 */ /* 0x000fe2000fffe03f */
[----:B------:R-:W1:Y:S01]  /*13f80*/  @!P1 LDC.64 R4, c[0x0][0x220] ;  /* 0x00008800ff049b82 */ /* 0x000e620000000a00 */
[----:B------:R-:W-:Y:S02]  /*13f90*/  IADD3.X R8, R0, UR38, R9, P2, !PT ;  /* 0x0000002600087c10 */ /* 0x000fe400097fe409 */
[----:B------:R-:W-:Y:S02]  /*13fa0*/  LEA R251, P2, R250, UR8, 0x1 ;  /* 0x00000008fafb7c11 */ /* 0x000fe4000f8408ff */
[----:B------:R-:W-:Y:S02]  /*13fb0*/  LEA R249, P0, R248, UR6, 0x1 ;  /* 0x00000006f8f97c11 */ /* 0x000fe4000f8008ff */
[----:B------:R-:W-:Y:S01]  /*13fc0*/  LEA.HI.X R250, R250, UR9, R8, 0x1, P2 ;  /* 0x00000009fafa7c11 */ /* 0x000fe200090f0c08 */
[----:B------:R-:W-:Y:S01]  /*13fd0*/  ULDC.64 UR8, c[0x0][0x248] ;  /* 0x0000920000087ab9 */ /* 0x000fe20000000a00 */
[----:B------:R-:W-:Y:S01]  /*13fe0*/  LEA.HI.X R248, R248, UR7, R6, 0x1, P0 ;  /* 0x00000007f8f87c11 */ /* 0x000fe200080f0c06 */
[----:B------:R-:W2:Y:S01]  /*13ff0*/  @!P1 LDC.64 R8, c[0x0][0x220] ;  /* 0x00008800ff089b82 */ /* 0x000ea20000000a00 */
[C---:B------:R-:W-:Y:S01]  /*14000*/  IADD3 R244, P2, R230.reuse, 0x20, RZ ;  /* 0x00000020e6f47810 */ /* 0x040fe20007f5e0ff */
[----:B------:R-:W-:Y:S01]  /*14010*/  ULDC.64 UR6, c[0x0][0x250] ;  /* 0x0000940000067ab9 */ /* 0x000fe20000000a00 */
[----:B------:R-:W-:-:S03]  /*14020*/  IADD3 R242, P0, R230, 0x30, RZ ;  /* 0x00000030e6f27810 */ /* 0x000fc60007f1e0ff */
[----:B------:R-:W-:Y:S02]  /*14030*/  IMAD.X R245, RZ, RZ, R241, P2 ;  /* 0x000000fffff57224 */ /* 0x000fe400010e06f1 */
[----:B------:R-:W3:Y:S01]  /*14040*/  @!P1 LDC.64 R6, c[0x0][0x220] ;  /* 0x00008800ff069b82 */ /* 0x000ee20000000a00 */
[----:B-1----:R1:W-:Y:S04]  /*14050*/  @!P1 STL.64 [R1+0xc0], R4 ;  /* 0x0000c00401009387 */ /* 0x0023e80000100a00 */
[----:B--2---:R-:W-:Y:S04]  /*14060*/  @!P1 STL.64 [R1+0xb8], R8 ;  /* 0x0000b80801009387 */ /* 0x004fe80000100a00 */
[----:B---3--:R-:W-:Y:S01]  /*14070*/  @!P1 STL.64 [R1+0xb0], R6 ;  /* 0x0000b00601009387 */ /* 0x008fe20000100a00 */
[----:B-1----:R-:W1:Y:S03]  /*14080*/  @!P1 LDC.64 R4, c[0x0][0x220] ;  /* 0x00008800ff049b82 */ /* 0x002e660000000a00 */
[----:B-1----:R1:W-:Y:S02]  /*14090*/  @!P1 STL.64 [R1+0xa8], R4 ;  /* 0x0000a80401009387 */ /* 0x0023e40000100a00 */
[----:B-1----:R-:W-:-:S05]  /*140a0*/  IMAD.WIDE.U32 R4, R12, -0x326172a9, RZ ;  /* 0xcd9e8d570c047825 */ /* 0x002fca00078e00ff */
[----:B------:R-:W-:Y:S01]  /*140b0*/  STL.64 [R1+0x98], R4 ;  /* 0x0000980401007387 */ /* 0x000fe20000100a00 */
[----:B------:R-:W-:-:S03]  /*140c0*/  LOP3.LUT R0, R5, R10, RZ, 0x3c, !PT ;  /* 0x0000000a05007212 */ /* 0x000fc600078e3cff */
[----:B------:R1:W-:Y:S04]  /*140d0*/  STL.64 [R1+0x8], R2 ;  /* 0x0000080201007387 */ /* 0x0003e80000100a00 */
[----:B------:R-:W2:Y:S04]  /*140e0*/  LDL.LU.64 R12, [R1+0xe8] ;  /* 0x0000e800010c7983 */ /* 0x000ea80000300a00 */
[----:B------:R-:W3:Y:S01]  /*140f0*/  LDL.LU.64 R10, [R1+0xf8] ;  /* 0x0000f800010a7983 */ /* 0x000ee20000300a00 */
[----:B------:R-:W-:Y:S02]  /*14100*/  IMAD.X R243, RZ, RZ, R241, P0 ;  /* 0x000000fffff37224 */ /* 0x000fe400000e06f1 */
[----:B-1----:R-:W-:-:S05]  /*14110*/  IMAD.WIDE.U32 R2, R0, -0x2daee0ad, RZ ;  /* 0xd2511f5300027825 */ /* 0x002fca00078e00ff */
[----:B------:R2:W-:Y:S02]  /*14120*/  STL.64 [R1], R2 ;  /* 0x0000000201007387 */ /* 0x0005e40000100a00 */
[----:B--2---:R-:W-:Y:S01]  /*14130*/  IMAD.MOV.U32 R3, RZ, RZ, R13 ;  /* 0x000000ffff037224 */ /* 0x004fe200078e000d */
[----:B---3--:R-:W-:-:S05]  /*14140*/  MOV R2, R10 ;  /* 0x0000000a00027202 */ /* 0x008fca0000000f00 */
[----:B------:R1:W-:Y:S01]  /*14150*/  STL.64 [R1+0xa0], R2 ;  /* 0x0000a00201007387 */ /* 0x0003e20000100a00 */
[----:B------:R-:W-:Y:S05]  /*14160*/  BRA `(.L_x_1454) ;  /* 0x0000000400c47947 */ /* 0x000fea0003800000 */
.L_x_1456:
        /* <DEDUP_REMOVED lines=113> */
.L_x_1454:
        /* <DEDUP_REMOVED lines=10> */
[----:B-----5:R-:W5:Y:S01]  /*14920*/  LDL R12, [R1+0xc4] ;  /* 0x0000c400010c7983 */ /* 0x020f620000100800 */
        /* <DEDUP_REMOVED lines=11> */
[----:B------:R-:W-:Y:S01]  /*149e0*/  @P1 STS.128 [R217+0x10000], RZ ;  /* 0x010000ffd9001388 */ /* 0x000fe20000000c00 */
        /* <DEDUP_REMOVED lines=11> */
[----:B-----5:R-:W-:Y:S01]  /*14aa0*/  @!P1 LEA.HI.X R17, R4, R12, R6, 0x1, P0 ;  /* 0x0000000c04119211 */ /* 0x020fe200000f0c06 */
        /* <DEDUP_REMOVED lines=43> */
[----:B------:R-:W-:Y:S01]  /*14d60*/  LEA R6, P3, R22, R249, 0x1 ;  /* 0x000000f916067211 */ /* 0x000fe200078608ff */
        /* <DEDUP_REMOVED lines=321> */
.L_x_1455:
[----:B------:R2:W-:Y:S01]  /*16180*/  STL.64 [R1+0x108], R198 ;  /* 0x000108c601007387 */ /* 0x0005e20000100a00 */
[----:B-1----:R-:W-:Y:S01]  /*16190*/  IMAD.U32 R134, RZ, RZ, UR22 ;  /* 0x00000016ff867e24 */ /* 0x002fe2000f8e00ff */
[----:B------:R-:W-:Y:S02]  /*161a0*/  USHF.L.U32 UR43, UR22, 0x1, URZ ;  /* 0x00000001162b7899 */ /* 0x000fe4000800063f */
[----:B------:R-:W-:Y:S01]  /*161b0*/  UIADD3 UR18, UR37, -0x4498517b, URZ ;  /* 0xbb67ae8525127890 */ /* 0x000fe2000fffe03f */
[----:B------:R-:W1:Y:S01]  /*161c0*/  S2R R0, SR_TID.X ;  /* 0x0000000000007919 */ /* 0x000e620000002100 */
        /* <DEDUP_REMOVED lines=9> */
[----:B------:R-:W-:Y:S01]  /*16260*/  UIADD3 UR38, UR37, 0x646e171e, URZ ;  /* 0x646e171e25267890 */ /* 0x000fe2000fffe03f */
[----:B--2---:R-:W2:Y:S01]  /*16270*/  LDL.LU R198, [R1+0x90] ;  /* 0x0000900001c67983 */ /* 0x004ea20000300800 */
[----:B------:R-:W-:Y:S02]  /*16280*/  UIADD3 UR43, UR43, 0x1, URZ ;  /* 0x000000012b2b7890 */ /* 0x000fe4000fffe03f */
[----:B------:R-:W-:Y:S01]  /*16290*/  UISETP.GT.AND UP0, UPT, UR22, UR5, UPT ;  /* 0x000000051600728c */ /* 0x000fe2000bf04270 */
[----:B------:R-:W3:Y:S01]  /*162a0*/  LDL.64 R236, [R1] ;  /* 0x0000000001ec7983 */ /* 0x000ee20000100a00 */
[----:B------:R-:W-:Y:S02]  /*162b0*/  ULOP3.LUT UR43, UR43, UR37, URZ, 0x3c, !UPT ;  /* 0x000000252b2b7292 */ /* 0x000fe4000f8e3c3f */
[----:B------:R-:W-:Y:S03]  /*162c0*/  UIADD3 UR23, UR23, 0x1, URZ ;  /* 0x0000000117177890 */ /* 0x000fe6000fffe03f */
[----:B------:R-:W4:Y:S01]  /*162d0*/  LDL.64 R238, [R1+0x98] ;  /* 0x0000980001ee7983 */ /* 0x000f220000100a00 */
[----:B-1----:R-:W-:Y:S05]  /*162e0*/  IMAD.SHL.U32 R0, R0, 0x2, RZ ;  /* 0x0000000200007824 */ /* 0x002fea00078e00ff */
[----:B------:R-:W-:Y:S05]  /*162f0*/  LOP3.LUT R0, R0, 0x6, RZ, 0xc0, !PT ;  /* 0x0000000600007812 */ /* 0x000fea00078ec0ff */
[----:B------:R-:W-:Y:S04]  /*16300*/  IMAD R134, R134, 0x40, R0 ;  /* 0x0000004086867824 */ /* 0x000fe800078e0200 */
[C---:B------:R-:W-:Y:S01]  /*16310*/  VIADD R181, R134.reuse, 0x1 ;  /* 0x0000000186b57836 */ /* 0x040fe20000000000 */
[-C--:B------:R-:W-:Y:S01]  /*16320*/  ISETP.GE.AND P0, PT, R134, R226.reuse, PT ;  /* 0x000000e28600720c */ /* 0x080fe20003f06270 */
[C---:B------:R-:W-:Y:S02]  /*16330*/  IMAD.IADD R0, R224.reuse, 0x1, -R134 ;  /* 0x00000001e0007824 */ /* 0x040fe400078e0a86 */
[----:B------:R-:W-:Y:S01]  /*16340*/  IMAD.IADD R3, R224, 0x1, -R181 ;  /* 0x00000001e0037824 */ /* 0x000fe200078e0ab5 */
[C---:B------:R-:W-:Y:S01]  /*16350*/  ISETP.GE.AND P3, PT, R181.reuse, R226, PT ;  /* 0x000000e2b500720c */ /* 0x040fe20003f66270 */
[C---:B------:R-:W-:Y:S01]  /*16360*/  VIADD R179, R134.reuse, 0x9 ;  /* 0x0000000986b37836 */ /* 0x040fe20000000000 */
[----:B------:R-:W-:Y:S01]  /*16370*/  IABS R2, R0 ;  /* 0x0000000000027213 */ /* 0x000fe20000000000 */
[C---:B------:R-:W-:Y:S01]  /*16380*/  VIADD R177, R134.reuse, 0x11 ;  /* 0x0000001186b17836 */ /* 0x040fe20000000000 */
[----:B------:R-:W-:Y:S01]  /*16390*/  IABS R0, R3 ;  /* 0x0000000300007213 */ /* 0x000fe20000000000 */
[C---:B------:R-:W-:Y:S01]  /*163a0*/  VIADD R178, R134.reuse, 0x10 ;  /* 0x0000001086b27836 */ /* 0x040fe20000000000 */
[----:B------:R-:W-:Y:S01]  /*163b0*/  I2FP.F32.S32 R2, R2 ;  /* 0x0000000200027245 */ /* 0x000fe20000201400 */
[----:B------:R-:W-:Y:S01]  /*163c0*/  VIADD R180, R134, 0x8 ;  /* 0x0000000886b47836 */ /* 0x000fe20000000000 */
[----:B------:R-:W-:Y:S01]  /*163d0*/  I2FP.F32.S32 R0, R0 ;  /* 0x0000000000007245 */ /* 0x000fe20000201400 */
[----:B------:R-:W-:Y:S01]  /*163e0*/  IMAD.IADD R169, R224, 0x1, -R177 ;  /* 0x00000001e0a97824 */ /* 0x000fe200078e0ab1 */
[CC--:B------:R-:W-:Y:S01]  /*163f0*/  ISETP.GE.OR P0, PT, R134.reuse, R229.reuse, !P0 ;  /* 0x000000e58600720c */ /* 0x0c0fe20004706670 */
[----:B------:R-:W-:Y:S01]  /*16400*/  VIADD R176, R134, 0x18 ;  /* 0x0000001886b07836 */ /* 0x000fe20000000000 */
[----:B------:R-:W-:Y:S01]  /*16410*/  ISETP.GE.AND P2, PT, R180, R226, PT ;  /* 0x000000e2b400720c */ /* 0x000fe20003f46270 */
[----:B------:R-:W-:Y:S01]  /*16420*/  FFMA.FTZ R5, R0, -UR19, R5 ;  /* 0x8000001300057c23 */ /* 0x000fe20008010005 */
[-C--:B------:R-:W-:Y:S01]  /*16430*/  ISETP.GE.OR P3, PT, R181, R229.reuse, !P3 ;  /* 0x000000e5b500720c */ /* 0x080fe20005f66670 */
[----:B------:R-:W-:Y:S01]  /*16440*/  IMAD.IADD R0, R224, 0x1, -R179 ;  /* 0x00000001e0007824 */ /* 0x000fe200078e0ab3 */
[----:B------:R-:W-:Y:S01]  /*16450*/  ISETP.GE.OR P2, PT, R180, R229, !P2 ;  /* 0x000000e5b400720c */ /* 0x000fe20005746670 */
[----:B------:R-:W-:Y:S01]  /*16460*/  IMAD.IADD R3, R224, 0x1, -R178 ;  /* 0x00000001e0037824 */ /* 0x000fe200078e0ab2 */
[----:B------:R-:W-:Y:S01]  /*16470*/  FSEL R5, R5, -INF , !P3 ;  /* 0xff80000005057808 */ /* 0x000fe20005800000 */
[----:B------:R-:W-:Y:S01]  /*16480*/  FFMA.FTZ R4, R2, -UR19, R4 ;  /* 0x8000001302047c23 */ /* 0x000fe20008010004 */
[----:B------:R-:W-:Y:S01]  /*16490*/  IABS R135, R0 ;  /* 0x0000000000877213 */ /* 0x000fe20000000000 */
[C---:B------:R-:W-:Y:S01]  /*164a0*/  IMAD.IADD R2, R224.reuse, 0x1, -R180 ;  /* 0x00000001e0027824 */ /* 0x040fe200078e0ab4 */
[----:B------:R-:W-:Y:S01]  /*164b0*/  IABS R0, R169 ;  /* 0x000000a900007213 */ /* 0x000fe20000000000 */
[----:B------:R-:W-:Y:S01]  /*164c0*/  IMAD.IADD R170, R224, 0x1, -R176 ;  /* 0x00000001e0aa7824 */ /* 0x000fe200078e0ab0 */
[----:B------:R-:W-:Y:S01]  /*164d0*/  IABS R3, R3 ;  /* 0x0000000300037213 */ /* 0x000fe20000000000 */
[C---:B------:R-:W-:Y:S01]  /*164e0*/  VIADD R175, R134.reuse, 0x19 ;  /* 0x0000001986af7836 */ /* 0x040fe20000000000 */
[----:B------:R-:W-:Y:S01]  /*164f0*/  IABS R168, R2 ;  /* 0x0000000200a87213 */ /* 0x000fe20000000000 */
[C---:B------:R-:W-:Y:S01]  /*16500*/  VIADD R174, R134.reuse, 0x20 ;  /* 0x0000002086ae7836 */ /* 0x040fe20000000000 */
[----:B------:R-:W-:Y:S01]  /*16510*/  I2FP.F32.S32 R0, R0 ;  /* 0x0000000000007245 */ /* 0x000fe20000201400 */
[C---:B------:R-:W-:Y:S01]  /*16520*/  VIADD R172, R134.reuse, 0x28 ;  /* 0x0000002886ac7836 */ /* 0x040fe20000000000 */
[----:B------:R-:W-:Y:S01]  /*16530*/  IABS R2, R170 ;  /* 0x000000aa00027213 */ /* 0x000fe20000000000 */
[C---:B------:R-:W-:Y:S01]  /*16540*/  VIADD R170, R134.reuse, 0x30 ;  /* 0x0000003086aa7836 */ /* 0x040fe20000000000 */
[----:B------:R-:W-:Y:S01]  /*16550*/  I2FP.F32.S32 R3, R3 ;  /* 0x0000000300037245 */ /* 0x000fe20000201400 */
[----:B------:R-:W-:Y:S01]  /*16560*/  VIADD R169, R134, 0x31 ;  /* 0x0000003186a97836 */ /* 0x000fe20000000000 */
[----:B------:R-:W-:Y:S01]  /*16570*/  I2FP.F32.S32 R2, R2 ;  /* 0x0000000200027245 */ /* 0x000fe20000201400 */
[----:B------:R-:W-:Y:S01]  /*16580*/  FFMA.FTZ R13, R0, -UR19, R13 ;  /* 0x80000013000d7c23 */ /* 0x000fe2000801000d */
[----:B------:R-:W-:Y:S01]  /*16590*/  I2FP.F32.S32 R168, R168 ;  /* 0x000000a800a87245 */ /* 0x000fe20000201400 */
[----:B------:R-:W-:Y:S01]  /*165a0*/  IMAD.IADD R0, R224, 0x1, -R175 ;  /* 0x00000001e0007824 */ /* 0x000fe200078e0aaf */
[----:B------:R-:W-:Y:S01]  /*165b0*/  I2FP.F32.S32 R135, R135 ;  /* 0x0000008700877245 */ /* 0x000fe20000201400 */
[----:B------:R-:W-:Y:S01]  /*165c0*/  FFMA.FTZ R12, R3, -UR19, R12 ;  /* 0x80000013030c7c23 */ /* 0x000fe2000801000c */
[----:B------:R-:W-:Y:S01]  /*165d0*/  FSEL R4, R4, -INF , !P0 ;  /* 0xff80000004047808 */ /* 0x000fe20004000000 */
[----:B------:R-:W-:Y:S01]  /*165e0*/  IMAD.IADD R3, R224, 0x1, -R174 ;  /* 0x00000001e0037824 */ /* 0x000fe200078e0aae */
[C---:B------:R-:W-:Y:S01]  /*165f0*/  ISETP.GE.AND P0, PT, R179.reuse, R226, PT ;  /* 0x000000e2b300720c */ /* 0x040fe20003f06270 */
[----:B------:R-:W-:Y:S01]  /*16600*/  FFMA.FTZ R16, R2, -UR19, R16 ;  /* 0x8000001302107c23 */ /* 0x000fe20008010010 */
[----:B------:R-:W-:Y:S01]  /*16610*/  IABS R2, R0 ;  /* 0x0000000000027213 */ /* 0x000fe20000000000 */
[----:B------:R-:W-:Y:S01]  /*16620*/  VIADD R173, R134, 0x21 ;  /* 0x0000002186ad7836 */ /* 0x000fe20000000000 */
[----:B------:R-:W-:Y:S01]  /*16630*/  IABS R0, R3 ;  /* 0x0000000300007213 */ /* 0x000fe20000000000 */
[----:B------:R-:W-:Y:S01]  /*16640*/  FFMA.FTZ R8, R168, -UR19, R8 ;  /* 0x80000013a8087c23 */ /* 0x000fe20008010008 */
[----:B------:R-:W-:Y:S01]  /*16650*/  ISETP.GE.AND P3, PT, R178, R226, PT ;  /* 0x000000e2b200720c */ /* 0x000fe20003f66270 */
[----:B------:R-:W-:Y:S01]  /*16660*/  IMAD.IADD R168, R224, 0x1, -R172 ;  /* 0x00000001e0a87824 */ /* 0x000fe200078e0aac */
[-C--:B------:R-:W-:Y:S01]  /*16670*/  ISETP.GE.OR P0, PT, R179, R229.reuse, !P0 ;  /* 0x000000e5b300720c */ /* 0x080fe20004706670 */
[----:B------:R-:W-:Y:S01]  /*16680*/  IMAD.MOV.U32 R3, RZ, RZ, R0 ;  /* 0x000000ffff037224 */ /* 0x000fe200078e0000 */
[----:B------:R-:W-:Y:S01]  /*16690*/  FSEL R8, R8, -INF , !P2 ;  /* 0xff80000008087808 */ /* 0x000fe20005000000 */
[C---:B------:R-:W-:Y:S01]  /*166a0*/  VIADD R171, R134.reuse, 0x29 ;  /* 0x0000002986ab7836 */ /* 0x040fe20000000000 */
[----:B------:R-:W-:Y:S01]  /*166b0*/  IABS R0, R168 ;  /* 0x000000a800007213 */ /* 0x000fe20000000000 */
[----:B------:R-:W-:Y:S01]  /*166c0*/  VIADD R168, R134, 0x38 ;  /* 0x0000003886a87836 */ /* 0x000fe20000000000 */
[----:B------:R-:W-:Y:S01]  /*166d0*/  ISETP.GE.AND P2, PT, R177, R226, PT ;  /* 0x000000e2b100720c */ /* 0x000fe20003f46270 */
[----:B------:R-:W-:Y:S01]  /*166e0*/  FFMA.FTZ R9, R135, -UR19, R9 ;  /* 0x8000001387097c23 */ /* 0x000fe20008010009 */
[----:B------:R-:W-:Y:S01]  /*166f0*/  I2FP.F32.S32 R0, R0 ;  /* 0x0000000000007245 */ /* 0x000fe20000201400 */
[----:B------:R-:W-:Y:S01]  /*16700*/  IMAD.IADD R135, R224, 0x1, -R173 ;  /* 0x00000001e0877824 */ /* 0x000fe200078e0aad */
[----:B------:R-:W-:Y:S02]  /*16710*/  ISETP.GE.OR P3, PT, R178, R229, !P3 ;  /* 0x000000e5b200720c */ /* 0x000fe40005f66670 */
[----:B------:R-:W-:Y:S01]  /*16720*/  FSEL R9, R9, -INF , !P0 ;  /* 0xff80000009097808 */ /* 0x000fe20004000000 */
[----:B------:R-:W-:Y:S01]  /*16730*/  FFMA.FTZ R24, R0, -UR19, R24 ;  /* 0x8000001300187c23 */ /* 0x000fe20008010018 */
[----:B------:R-:W-:Y:S01]  /*16740*/  IABS R135, R135 ;  /* 0x0000008700877213 */ /* 0x000fe20000000000 */
[----:B------:R-:W-:Y:S01]  /*16750*/  IMAD.IADD R0, R224, 0x1, -R170 ;  /* 0x00000001e0007824 */ /* 0x000fe200078e0aaa */
[----:B------:R-:W-:Y:S02]  /*16760*/  ISETP.GE.AND P0, PT, R176, R226, PT ;  /* 0x000000e2b000720c */ /* 0x000fe40003f06270 */
[----:B------:R-:W-:Y:S02]  /*16770*/  I2FP.F32.S32 R135, R135 ;  /* 0x0000008700877245 */ /* 0x000fe40000201400 */
[----:B------:R-:W-:Y:S02]  /*16780*/  IABS R0, R0 ;  /* 0x0000000000007213 */ /* 0x000fe40000000000 */
[-C--:B------:R-:W-:Y:S01]  /*16790*/  ISETP.GE.OR P2, PT, R177, R229.reuse, !P2 ;  /* 0x000000e5b100720c */ /* 0x080fe20005746670 */
[----:B------:R-:W-:Y:S01]  /*167a0*/  FFMA.FTZ R21, R135, -UR19, R21 ;  /* 0x8000001387157c23 */ /* 0x000fe20008010015 */
[----:B------:R-:W-:Y:S01]  /*167b0*/  I2FP.F32.S32 R0, R0 ;  /* 0x0000000000007245 */ /* 0x000fe20000201400 */
[----:B------:R-:W-:Y:S01]  /*167c0*/  VIADD R135, R134, 0x39 ;  /* 0x0000003986877836 */ /* 0x000fe20000000000 */
[----:B------:R-:W-:Y:S02]  /*167d0*/  FSEL R12, R12, -INF , !P3 ;  /* 0xff8000000c0c7808 */ /* 0x000fe40005800000 */
[----:B------:R-:W-:Y:S01]  /*167e0*/  I2FP.F32.S32 R2, R2 ;  /* 0x0000000200027245 */ /* 0x000fe20000201400 */
[----:B------:R-:W-:Y:S01]  /*167f0*/  FFMA.FTZ R28, R0, -UR19, R28 ;  /* 0x80000013001c7c23 */ /* 0x000fe2000801001c */
[----:B------:R-:W-:Y:S01]  /*16800*/  ISETP.GE.AND P3, PT, R175, R226, PT ;  /* 0x000000e2af00720c */ /* 0x000fe20003f66270 */
[----:B------:R-:W-:Y:S01]  /*16810*/  IMAD.IADD R0, R224, 0x1, -R169 ;  /* 0x00000001e0007824 */ /* 0x000fe200078e0aa9 */
[----:B------:R-:W-:Y:S01]  /*16820*/  ISETP.GE.OR P0, PT, R176, R229, !P0 ;  /* 0x000000e5b000720c */ /* 0x000fe20004706670 */
[----:B------:R-:W-:Y:S01]  /*16830*/  FFMA.FTZ R17, R2, -UR19, R17 ;  /* 0x8000001302117c23 */ /* 0x000fe20008010011 */
[----:B------:R-:W-:Y:S01]  /*16840*/  FSEL R13, R13, -INF , !P2 ;  /* 0xff8000000d0d7808 */ /* 0x000fe20005000000 */
[----:B------:R-:W-:Y:S01]  /*16850*/  IMAD.IADD R2, R224, 0x1, -R171 ;  /* 0x00000001e0027824 */ /* 0x000fe200078e0aab */
[----:B------:R-:W-:Y:S02]  /*16860*/  IABS R0, R0 ;  /* 0x0000000000007213 */ /* 0x000fe40000000000 */
[----:B------:R-:W-:Y:S02]  /*16870*/  I2FP.F32.S32 R3, R3 ;  /* 0x0000000300037245 */ /* 0x000fe40000201400 */
[----:B------:R-:W-:Y:S02]  /*16880*/  I2FP.F32.S32 R0, R0 ;  /* 0x0000000000007245 */ /* 0x000fe40000201400 */
[-C--:B------:R-:W-:Y:S01]  /*16890*/  ISETP.GE.AND P2, PT, R174, R226.reuse, PT ;  /* 0x000000e2ae00720c */ /* 0x080fe20003f46270 */
[----:B------:R-:W-:Y:S01]  /*168a0*/  FFMA.FTZ R20, R3, -UR19, R20 ;  /* 0x8000001303147c23 */ /* 0x000fe20008010014 */
[-C--:B------:R-:W-:Y:S01]  /*168b0*/  ISETP.GE.OR P3, PT, R175, R229.reuse, !P3 ;  /* 0x000000e5af00720c */ /* 0x080fe20005f66670 */
[----:B------:R-:W-:Y:S01]  /*168c0*/  FFMA.FTZ R29, R0, -UR19, R29 ;  /* 0x80000013001d7c23 */ /* 0x000fe2000801001d */
[----:B------:R-:W-:Y:S01]  /*168d0*/  FSEL R16, R16, -INF , !P0 ;  /* 0xff80000010107808 */ /* 0x000fe20004000000 */
[----:B------:R-:W-:Y:S01]  /*168e0*/  IMAD.IADD R0, R224, 0x1, -R168 ;  /* 0x00000001e0007824 */ /* 0x000fe200078e0aa8 */
[----:B------:R-:W-:Y:S02]  /*168f0*/  ISETP.GE.AND P0, PT, R173, R226, PT ;  /* 0x000000e2ad00720c */ /* 0x000fe40003f06270 */
[-C--:B------:R-:W-:Y:S02]  /*16900*/  ISETP.GE.OR P2, PT, R174, R229.reuse, !P2 ;  /* 0x000000e5ae00720c */ /* 0x080fe40005746670 */
[----:B------:R-:W-:Y:S02]  /*16910*/  IABS R0, R0 ;  /* 0x0000000000007213 */ /* 0x000fe40000000000 */
[----:B------:R-:W-:Y:S02]  /*16920*/  FSEL R17, R17, -INF , !P3 ;  /* 0xff80000011117808 */ /* 0x000fe40005800000 */
[----:B------:R-:W-:Y:S02]  /*16930*/  I2FP.F32.S32 R0, R0 ;  /* 0x0000000000007245 */ /* 0x000fe40000201400 */
[----:B------:R-:W-:Y:S02]  /*16940*/  IABS R2, R2 ;  /* 0x0000000200027213 */ /* 0x000fe40000000000 */
[----:B------:R-:W-:Y:S01]  /*16950*/  ISETP.GE.AND P3, PT, R172, R226, PT ;  /* 0x000000e2ac00720c */ /* 0x000fe20003f66270 */
[----:B------:R-:W-:Y:S01]  /*16960*/  FFMA.FTZ R32, R0, -UR19, R32 ;  /* 0x8000001300207c23 */ /* 0x000fe20008010020 */
[-C--:B------:R-:W-:Y:S01]  /*16970*/  ISETP.GE.OR P0, PT, R173, R229.reuse, !P0 ;  /* 0x000000e5ad00720c */ /* 0x080fe20004706670 */
[----:B------:R-:W-:Y:S01]  /*16980*/  IMAD.IADD R0, R224, 0x1, -R135 ;  /* 0x00000001e0007824 */ /* 0x000fe200078e0a87 */
[----:B------:R-:W-:Y:S02]  /*16990*/  FSEL R20, R20, -INF , !P2 ;  /* 0xff80000014147808 */ /* 0x000fe40005000000 */
[----:B------:R-:W-:Y:S02]  /*169a0*/  I2FP.F32.S32 R2, R2 ;  /* 0x0000000200027245 */ /* 0x000fe40000201400 */
[----:B------:R-:W-:Y:S02]  /*169b0*/  IABS R0, R0 ;  /* 0x0000000000007213 */ /* 0x000fe40000000000 */
[----:B------:R-:W-:Y:S01]  /*169c0*/  ISETP.GE.AND P2, PT, R171, R226, PT ;  /* 0x000000e2ab00720c */ /* 0x000fe20003f46270 */
[----:B------:R-:W-:Y:S01]  /*169d0*/  FFMA.FTZ R25, R2, -UR19, R25 ;  /* 0x8000001302197c23 */ /* 0x000fe20008010019 */
[----:B------:R-:W-:Y:S02]  /*169e0*/  I2FP.F32.S32 R0, R0 ;  /* 0x0000000000007245 */ /* 0x000fe40000201400 */
[-C--:B------:R-:W-:Y:S02]  /*169f0*/  ISETP.GE.OR P3, PT, R172, R229.reuse, !P3 ;  /* 0x000000e5ac00720c */ /* 0x080fe40005f66670 */
[----:B------:R-:W-:Y:S01]  /*16a00*/  FSEL R21, R21, -INF , !P0 ;  /* 0xff80000015157808 */ /* 0x000fe20004000000 */
[----:B------:R-:W-:Y:S01]  /*16a10*/  FFMA.FTZ R33, R0, -UR19, R33 ;  /* 0x8000001300217c23 */ /* 0x000fe20008010021 */
[----:B------:R-:W-:Y:S02]  /*16a20*/  FMNMX.FTZ R0, R4, R132, !PT ;  /* 0x0000008404007209 */ /* 0x000fe40007810000 */
[----:B------:R-:W-:Y:S02]  /*16a30*/  ISETP.GE.AND P0, PT, R170, R226, PT ;  /* 0x000000e2aa00720c */ /* 0x000fe40003f06270 */
[----:B------:R-:W-:Y:S02]  /*16a40*/  FMNMX.FTZ R0, R5, R0, !PT ;  /* 0x0000000005007209 */ /* 0x000fe40007810000 */
[-C--:B------:R-:W-:Y:S02]  /*16a50*/  ISETP.GE.OR P2, PT, R171, R229.reuse, !P2 ;  /* 0x000000e5ab00720c */ /* 0x080fe40005746670 */
[----:B------:R-:W-:Y:S02]  /*16a60*/  FMNMX.FTZ R0, R8, R0, !PT ;  /* 0x0000000008007209 */ /* 0x000fe40007810000 */
[----:B------:R-:W-:Y:S02]  /*16a70*/  FSEL R24, R24, -INF , !P3 ;  /* 0xff80000018187808 */ /* 0x000fe40005800000 */
[----:B------:R-:W-:Y:S02]  /*16a80*/  FMNMX.FTZ R0, R9, R0, !PT ;  /* 0x0000000009007209 */ /* 0x000fe40007810000 */
[----:B------:R-:W-:Y:S02]  /*16a90*/  ISETP.GE.AND P3, PT, R169, R226, PT ;  /* 0x000000e2a900720c */ /* 0x000fe40003f66270 */
[----:B------:R-:W-:Y:S02]  /*16aa0*/  FMNMX.FTZ R0, R12, R0, !PT ;  /* 0x000000000c007209 */ /* 0x000fe40007810000 */
[----:B------:R-:W-:Y:S02]  /*16ab0*/  FSEL R25, R25, -INF , !P2 ;  /* 0xff80000019197808 */ /* 0x000fe40005000000 */
[----:B------:R-:W-:Y:S02]  /*16ac0*/  FMNMX.FTZ R0, R13, R0, !PT ;  /* 0x000000000d007209 */ /* 0x000fe40007810000 */
[-C--:B------:R-:W-:Y:S02]  /*16ad0*/  ISETP.GE.OR P0, PT, R170, R229.reuse, !P0 ;  /* 0x000000e5aa00720c */ /* 0x080fe40004706670 */
[----:B------:R-:W-:Y:S02]  /*16ae0*/  FMNMX.FTZ R0, R16, R0, !PT ;  /* 0x0000000010007209 */ /* 0x000fe40007810000 */
[-C--:B------:R-:W-:Y:S02]  /*16af0*/  ISETP.GE.OR P3, PT, R169, R229.reuse, !P3 ;  /* 0x000000e5a900720c */ /* 0x080fe40005f66670 */
[----:B------:R-:W-:Y:S02]  /*16b00*/  FMNMX.FTZ R0, R17, R0, !PT ;  /* 0x0000000011007209 */ /* 0x000fe40007810000 */
[----:B------:R-:W-:Y:S02]  /*16b10*/  FSEL R28, R28, -INF , !P0 ;  /* 0xff8000001c1c7808 */ /* 0x000fe40004000000 */
[----:B------:R-:W-:Y:S02]  /*16b20*/  FMNMX.FTZ R0, R20, R0, !PT ;  /* 0x0000000014007209 */ /* 0x000fe40007810000 */
[----:B------:R-:W-:Y:S02]  /*16b30*/  ISETP.GE.AND P2, PT, R168, R226, PT ;  /* 0x000000e2a800720c */ /* 0x000fe40003f46270 */
[----:B------:R-:W-:Y:S02]  /*16b40*/  FMNMX.FTZ R0, R21, R0, !PT ;  /* 0x0000000015007209 */ /* 0x000fe40007810000 */
[----:B------:R-:W-:Y:S02]  /*16b50*/  ISETP.GE.AND P0, PT, R135, R226, PT ;  /* 0x000000e28700720c */ /* 0x000fe40003f06270 */
[----:B------:R-:W-:Y:S02]  /*16b60*/  FMNMX.FTZ R0, R24, R0, !PT ;  /* 0x0000000018007209 */ /* 0x000fe40007810000 */
[----:B------:R-:W-:Y:S02]  /*16b70*/  FSEL R29, R29, -INF , !P3 ;  /* 0xff8000001d1d7808 */ /* 0x000fe40005800000 */
[----:B------:R-:W-:Y:S02]  /*16b80*/  FMNMX.FTZ R0, R25, R0, !PT ;  /* 0x0000000019007209 */ /* 0x000fe40007810000 */
[-C--:B------:R-:W-:Y:S02]  /*16b90*/  ISETP.GE.OR P2, PT, R168, R229.reuse, !P2 ;  /* 0x000000e5a800720c */ /* 0x080fe40005746670 */
[----:B------:R-:W-:Y:S02]  /*16ba0*/  FMNMX.FTZ R0, R28, R0, !PT ;  /* 0x000000001c007209 */ /* 0x000fe40007810000 */
[----:B------:R-:W-:Y:S02]  /*16bb0*/  ISETP.GE.OR P0, PT, R135, R229, !P0 ;  /* 0x000000e58700720c */ /* 0x000fe40004706670 */
[----:B------:R-:W-:Y:S02]  /*16bc0*/  FSEL R32, R32, -INF , !P2 ;  /* 0xff80000020207808 */ /* 0x000fe40005000000 */
[----:B------:R-:W-:Y:S02]  /*16bd0*/  FMNMX.FTZ R0, R29, R0, !PT ;  /* 0x000000001d007209 */ /* 0x000fe40007810000 */
[----:B------:R-:W-:Y:S02]  /*16be0*/  FSEL R33, R33, -INF , !P0 ;  /* 0xff80000021217808 */ /* 0x000fe40004000000 */
[----:B------:R-:W-:Y:S02]  /*16bf0*/  FMNMX.FTZ R2, R32, R0, !PT ;  /* 0x0000000020027209 */ /* 0x000fe40007810000 */
[-C--:B------:R-:W-:Y:S02]  /*16c00*/  ISETP.GE.AND P6, PT, R179, R225.reuse, PT ;  /* 0x000000e1b300720c */ /* 0x080fe40003fc6270 */
[----:B------:R-:W-:Y:S02]  /*16c10*/  FMNMX.FTZ R2, R33, R2, !PT ;  /* 0x0000000221027209 */ /* 0x000fe40007810000 */
[-C--:B------:R-:W-:Y:S01]  /*16c20*/  ISETP.GE.OR P6, PT, R179, R228.reuse, !P6 ;  /* 0x000000e4b300720c */ /* 0x080fe200077c6670 */
[----:B------:R-:W-:Y:S01]  /*16c30*/  IMAD.IADD R179, R227, 0x1, -R179 ;  /* 0x00000001e3b37824 */ /* 0x000fe200078e0ab3 */
[CC--:B------:R-:W-:Y:S01]  /*16c40*/  ISETP.GE.AND P3, PT, R134.reuse, R225.reuse, PT ;  /* 0x000000e18600720c */ /* 0x0c0fe20003f66270 */
[----:B------:R-:W1:Y:S01]  /*16c50*/  SHFL.BFLY PT, R0, R2, 0x2, 0x1f ;  /* 0x0c401f0002007f89 */ /* 0x000e6200000e0000 */
[CC--:B------:R-:W-:Y:S02]  /*16c60*/  ISETP.GE.AND P2, PT, R181.reuse, R225.reuse, PT ;  /* 0x000000e1b500720c */ /* 0x0c0fe40003f46270 */
[-C--:B------:R-:W-:Y:S02]  /*16c70*/  ISETP.GE.OR P3, PT, R134, R228.reuse, !P3 ;  /* 0x000000e48600720c */ /* 0x080fe40005f66670 */
[-C--:B------:R-:W-:Y:S01]  /*16c80*/  ISETP.GE.OR P2, PT, R181, R228.reuse, !P2 ;  /* 0x000000e4b500720c */ /* 0x080fe20005746670 */
[----:B------:R-:W-:Y:S01]  /*16c90*/  IMAD.IADD R181, R227, 0x1, -R181 ;  /* 0x00000001e3b57824 */ /* 0x000fe200078e0ab5 */
[CC--:B------:R-:W-:Y:S02]  /*16ca0*/  ISETP.GE.AND P4, PT, R177.reuse, R225.reuse, PT ;  /* 0x000000e1b100720c */ /* 0x0c0fe40003f86270 */
[CC--:B------:R-:W-:Y:S02]  /*16cb0*/  ISETP.GE.AND P5, PT, R178.reuse, R225.reuse, PT ;  /* 0x000000e1b200720c */ /* 0x0c0fe40003fa6270 */
[-C--:B------:R-:W-:Y:S01]  /*16cc0*/  ISETP.GE.OR P4, PT, R177, R228.reuse, !P4 ;  /* 0x000000e4b100720c */ /* 0x080fe20006786670 */
[----:B------:R-:W-:Y:S01]  /*16cd0*/  IMAD.IADD R177, R227, 0x1, -R177 ;  /* 0x00000001e3b17824 */ /* 0x000fe200078e0ab1 */
        /* <DEDUP_REMOVED lines=27> */
[----:B------:R-:W1:Y:S01]  /*16e90*/  MUFU.EX2 R0, R0 ;  /* 0x0000000000007308 */ /* 0x000e620000000800 */
[----:B------:R-:W-:Y:S01]  /*16ea0*/  ISETP.GE.OR P0, PT, R180, R228, !P0 ;  /* 0x000000e4b400720c */ /* 0x000fe20004706670 */
[C---:B------:R-:W-:Y:S08]  /*16eb0*/  IMAD.IADD R180, R227.reuse, 0x1, -R180 ;  /* 0x00000001e3b47824 */ /* 0x040ff000078e0ab4 */
[----:B------:R2:W3:Y:S01]  /*16ec0*/  MUFU.EX2 R3, R4 ;  /* 0x0000000400037308 */ /* 0x0004e20000000800 */
        /* <DEDUP_REMOVED lines=64> */
[----:B---3--:R-:W-:Y:S01]  /*172d0*/  FFMA.FTZ R0, R0, R198, R3 ;  /* 0x000000c600007223 */ /* 0x008fe20000010003 */
[----:B------:R-:W1:Y:S01]  /*172e0*/  MUFU.EX2 R140, R132 ;  /* 0x00000084008c7308 */ /* 0x000e620000000800 */
[----:B------:R-:W2:Y:S09]  /*172f0*/  LDL.64 R198, [R1+0x8] ;  /* 0x0000080001c67983 */ /* 0x000eb20000100a00 */
[----:B------:R-:W-:Y:S10]  /*17300*/  MUFU.EX2 R156, R183 ;  /* 0x000000b7009c7308 */ /* 0x000ff40000000800 */
[----:B------:R-:W-:Y:S01]  /*17310*/  MUFU.EX2 R149, R192 ;  /* 0x000000c000957308 */ /* 0x000fe20000000800 */
[C---:B-1----:R-:W-:Y:S01]  /*17320*/  FADD.FTZ R165, R140.reuse, R0 ;  /* 0x000000008ca57221 */ /* 0x042fe20000010000 */
[C---:B------:R-:W-:Y:S01]  /*17330*/  IMAD.IADD R0, R227.reuse, 0x1, -R134 ;  /* 0x00000001e3007824 */ /* 0x040fe200078e0a86 */
[----:B------:R-:W-:Y:S02]  /*17340*/  IABS R134, R179 ;  /* 0x000000b300867213 */ /* 0x000fe40000000000 */
[----:B------:R3:W3:Y:S01]  /*17350*/  LDL.S16 R179, [R1+0x54] ;  /* 0x0000540001b37983 */ /* 0x0006e20000100600 */
[----:B------:R-:W-:Y:S02]  /*17360*/  IABS R132, R180 ;  /* 0x000000b400847213 */ /* 0x000fe40000000000 */
[----:B------:R-:W-:Y:S01]  /*17370*/  F2FP.BF16.F32.PACK_AB R140, R140, R3 ;  /* 0x000000038c8c723e */ /* 0x000fe200000010ff */
[----:B------:R1:W3:Y:S01]  /*17380*/  LDL.S16 R180, [R1+0x50] ;  /* 0x0000500001b47983 */ /* 0x0002e20000100600 */
[----:B------:R-:W-:Y:S01]  /*17390*/  IABS R0, R0 ;  /* 0x0000000000007213 */ /* 0x000fe20000000000 */
[----:B------:R-:W-:Y:S01]  /*173a0*/  MUFU.EX2 R153, R194 ;  /* 0x000000c200997308 */ /* 0x000fe20000000800 */
[----:B------:R-:W-:Y:S02]  /*173b0*/  IABS R3, R181 ;  /* 0x000000b500037213 */ /* 0x000fe40000000000 */
[----:B------:R-:W-:Y:S02]  /*173c0*/  I2FP.F32.S32 R0, R0 ;  /* 0x0000000000007245 */ /* 0x000fe40000201400 */
[----:B------:R-:W-:Y:S02]  /*173d0*/  I2FP.F32.S32 R3, R3 ;  /* 0x0000000300037245 */ /* 0x000fe40000201400 */
[----:B------:R-:W-:Y:S01]  /*173e0*/  I2FP.F32.S32 R132, R132 ;  /* 0x0000008400847245 */ /* 0x000fe20000201400 */
[----:B------:R-:W-:Y:S01]  /*173f0*/  FFMA.FTZ R6, R0, -UR19, R6 ;  /* 0x8000001300067c23 */ /* 0x000fe20008010006 */
[----:B------:R-:W-:Y:S02]  /*17400*/  IMAD.IADD R0, R227, 0x1, -R178 ;  /* 0x00000001e3007824 */ /* 0x000fe400078e0ab2 */
[----:B------:R-:W-:Y:S01]  /*17410*/  FFMA.FTZ R7, R3, -UR19, R7 ;  /* 0x8000001303077c23 */ /* 0x000fe20008010007 */
[----:B------:R-:W-:Y:S01]  /*17420*/  I2FP.F32.S32 R134, R134 ;  /* 0x0000008600867245 */ /* 0x000fe20000201400 */
[----:B------:R-:W-:Y:S01]  /*17430*/  FFMA.FTZ R10, R132, -UR19, R10 ;  /* 0x80000013840a7c23 */ /* 0x000fe2000801000a */
[----:B------:R-:W-:Y:S01]  /*17440*/  FSEL R141, R6, -INF , !P3 ;  /* 0xff800000068d7808 */ /* 0x000fe20005800000 */
[----:B------:R-:W-:Y:S01]  /*17450*/  MUFU.EX2 R178, R233 ;  /* 0x000000e900b27308 */ /* 0x000fe20000000800 */
[----:B------:R-:W-:Y:S01]  /*17460*/  IABS R0, R0 ;  /* 0x0000000000007213 */ /* 0x000fe20000000000 */
[----:B------:R-:W-:Y:S01]  /*17470*/  FFMA.FTZ R11, R134, -UR19, R11 ;  /* 0x80000013860b7c23 */ /* 0x000fe2000801000b */
[----:B------:R-:W-:Y:S02]  /*17480*/  FSEL R148, R7, -INF , !P2 ;  /* 0xff80000007947808 */ /* 0x000fe40005000000 */
[----:B------:R-:W-:Y:S02]  /*17490*/  I2FP.F32.S32 R0, R0 ;  /* 0x0000000000007245 */ /* 0x000fe40000201400 */
[CC--:B------:R-:W-:Y:S02]  /*174a0*/  ISETP.GE.AND P2, PT, R175.reuse, R225.reuse, PT ;  /* 0x000000e1af00720c */ /* 0x0c0fe40003f46270 */
[----:B------:R-:W-:Y:S01]  /*174b0*/  ISETP.GE.AND P3, PT, R176, R225, PT ;  /* 0x000000e1b000720c */ /* 0x000fe20003f66270 */
[----:B------:R-:W-:Y:S01]  /*174c0*/  FFMA.FTZ R14, R0, -UR19, R14 ;  /* 0x80000013000e7c23 */ /* 0x000fe2000801000e */
[-C--:B------:R-:W-:Y:S01]  /*174d0*/  ISETP.GE.OR P2, PT, R175, R228.reuse, !P2 ;  /* 0x000000e4af00720c */ /* 0x080fe20005746670 */
[C---:B------:R-:W-:Y:S01]  /*174e0*/  IMAD.IADD R175, R227.reuse, 0x1, -R175 ;  /* 0x00000001e3af7824 */ /* 0x040fe200078e0aaf */
[----:B------:R-:W-:Y:S02]  /*174f0*/  IABS R0, R177 ;  /* 0x000000b100007213 */ /* 0x000fe40000000000 */
[----:B------:R-:W-:Y:S01]  /*17500*/  ISETP.GE.OR P3, PT, R176, R228, !P3 ;  /* 0x000000e4b000720c */ /* 0x000fe20005f66670 */
[----:B------:R-:W-:Y:S01]  /*17510*/  IMAD.IADD R176, R227, 0x1, -R176 ;  /* 0x00000001e3b07824 */ /* 0x000fe200078e0ab0 */
[----:B------:R-:W-:Y:S02]  /*17520*/  I2FP.F32.S32 R0, R0 ;  /* 0x0000000000007245 */ /* 0x000fe40000201400 */
[----:B------:R-:W-:Y:S02]  /*17530*/  IABS R6, R175 ;  /* 0x000000af00067213 */ /* 0x000fe40000000000 */
[----:B------:R-:W-:Y:S01]  /*17540*/  FSEL R164, R10, -INF , !P0 ;  /* 0xff8000000aa47808 */ /* 0x000fe20004000000 */
[----:B------:R-:W-:Y:S01]  /*17550*/  FFMA.FTZ R15, R0, -UR19, R15 ;  /* 0x80000013000f7c23 */ /* 0x000fe2000801000f */
[----:B------:R-:W-:Y:S02]  /*17560*/  I2FP.F32.S32 R6, R6 ;  /* 0x0000000600067245 */ /* 0x000fe40000201400 */
[----:B------:R-:W-:Y:S02]  /*17570*/  ISETP.GE.AND P0, PT, R174, R225, PT ;  /* 0x000000e1ae00720c */ /* 0x000fe40003f06270 */
[----:B------:R-:W-:Y:S01]  /*17580*/  IABS R3, R176 ;  /* 0x000000b000037213 */ /* 0x000fe20000000000 */
[----:B------:R-:W-:Y:S01]  /*17590*/  FFMA.FTZ R19, R6, -UR19, R19 ;  /* 0x8000001306137c23 */ /* 0x000fe20008010013 */
[----:B------:R-:W-:Y:S02]  /*175a0*/  FMNMX.FTZ R0, R141, R133, !PT ;  /* 0x000000858d007209 */ /* 0x000fe40007810000 */
[----:B------:R-:W-:Y:S02]  /*175b0*/  FSEL R152, R15, -INF , !P4 ;  /* 0xff8000000f987808 */ /* 0x000fe40006000000 */
[----:B------:R-:W-:Y:S02]  /*175c0*/  ISETP.GE.AND P4, PT, R171, R225, PT ;  /* 0x000000e1ab00720c */ /* 0x000fe40003f86270 */
[----:B------:R-:W-:Y:S01]  /*175d0*/  ISETP.GE.OR P0, PT, R174, R228, !P0 ;  /* 0x000000e4ae00720c */ /* 0x000fe20004706670 */
[----:B------:R-:W-:Y:S01]  /*175e0*/  IMAD.IADD R174, R227, 0x1, -R174 ;  /* 0x00000001e3ae7824 */ /* 0x000fe200078e0aae */
[----:B------:R-:W-:Y:S02]  /*175f0*/  I2FP.F32.S32 R3, R3 ;  /* 0x0000000300037245 */ /* 0x000fe40000201400 */
[----:B------:R-:W-:Y:S02]  /*17600*/  FMNMX.FTZ R0, R148, R0, !PT ;  /* 0x0000000094007209 */ /* 0x000fe40007810000 */
[----:B------:R-:W-:Y:S01]  /*17610*/  ISETP.GE.OR P4, PT, R171, R228, !P4 ;  /* 0x000000e4ab00720c */ /* 0x000fe20006786670 */
[----:B------:R-:W-:Y:S01]  /*17620*/  IMAD.IADD R171, R227, 0x1, -R171 ;  /* 0x00000001e3ab7824 */ /* 0x000fe200078e0aab */
[----:B------:R-:W-:Y:S01]  /*17630*/  FSEL R161, R11, -INF , !P6 ;  /* 0xff8000000ba17808 */ /* 0x000fe20007000000 */
[----:B------:R-:W-:Y:S01]  /*17640*/  FFMA.FTZ R18, R3, -UR19, R18 ;  /* 0x8000001303127c23 */ /* 0x000fe20008010012 */
[----:B------:R-:W-:Y:S02]  /*17650*/  FSEL R145, R19, -INF , !P2 ;  /* 0xff80000013917808 */ /* 0x000fe40005000000 */
[----:B------:R-:W-:Y:S02]  /*17660*/  IABS R7, R174 ;  /* 0x000000ae00077213 */ /* 0x000fe40000000000 */
[-C--:B------:R-:W-:Y:S02]  /*17670*/  ISETP.GE.AND P6, PT, R173, R225.reuse, PT ;  /* 0x000000e1ad00720c */ /* 0x080fe40003fc6270 */
[----:B------:R-:W-:Y:S02]  /*17680*/  FSEL R157, R14, -INF , !P5 ;  /* 0xff8000000e9d7808 */ /* 0x000fe40006800000 */
[-C--:B------:R-:W-:Y:S02]  /*17690*/  ISETP.GE.AND P2, PT, R169, R225.reuse, PT ;  /* 0x000000e1a900720c */ /* 0x080fe40003f46270 */
[----:B------:R-:W-:Y:S02]  /*176a0*/  FMNMX.FTZ R0, R164, R0, !PT ;  /* 0x00000000a4007209 */ /* 0x000fe40007810000 */
[C---:B------:R-:W-:Y:S02]  /*176b0*/  ISETP.GE.AND P5, PT, R172.reuse, R225, PT ;  /* 0x000000e1ac00720c */ /* 0x040fe40003fa6270 */
[----:B------:R-:W-:Y:S02]  /*176c0*/  IABS R3, R171 ;  /* 0x000000ab00037213 */ /* 0x000fe40000000000 */
[-C--:B------:R-:W-:Y:S01]  /*176d0*/  ISETP.GE.OR P6, PT, R173, R228.reuse, !P6 ;  /* 0x000000e4ad00720c */ /* 0x080fe200077c6670 */
[----:B------:R-:W-:Y:S01]  /*176e0*/  IMAD.IADD R173, R227, 0x1, -R173 ;  /* 0x00000001e3ad7824 */ /* 0x000fe200078e0aad */
        /* <DEDUP_REMOVED lines=8> */
[C---:B------:R-:W-:Y:S02]  /*17770*/  ISETP.GE.AND P3, PT, R170.reuse, R225, PT ;  /* 0x000000e1aa00720c */ /* 0x040fe40003f66270 */
[----:B------:R-:W-:Y:S02]  /*17780*/  I2FP.F32.S32 R3, R3 ;  /* 0x0000000300037245 */ /* 0x000fe40000201400 */
[----:B------:R-:W-:Y:S02]  /*17790*/  FMNMX.FTZ R0, R157, R0, !PT ;  /* 0x000000009d007209 */ /* 0x000fe40007810000 */
[----:B------:R-:W-:Y:S01]  /*177a0*/  IABS R10, R173 ;  /* 0x000000ad000a7213 */ /* 0x000fe20000000000 */
[----:B------:R-:W-:Y:S01]  /*177b0*/  FFMA.FTZ R27, R3, -UR19, R27 ;  /* 0x80000013031b7c23 */ /* 0x000fe2000801001b */
[----:B------:R-:W-:Y:S01]  /*177c0*/  ISETP.GE.OR P3, PT, R170, R228, !P3 ;  /* 0x000000e4aa00720c */ /* 0x000fe20005f66670 */
[----:B------:R-:W-:Y:S01]  /*177d0*/  IMAD.IADD R170, R227, 0x1, -R170 ;  /* 0x00000001e3aa7824 */ /* 0x000fe200078e0aaa */
[----:B------:R-:W-:Y:S02]  /*177e0*/  IABS R7, R169 ;  /* 0x000000a900077213 */ /* 0x000fe40000000000 */
[----:B------:R-:W-:Y:S02]  /*177f0*/  IABS R6, R172 ;  /* 0x000000ac00067213 */ /* 0x000fe40000000000 */
[----:B------:R-:W-:Y:S02]  /*17800*/  FMNMX.FTZ R0, R152, R0, !PT ;  /* 0x0000000098007209 */ /* 0x000fe40007810000 */
[----:B------:R-:W-:Y:S02]  /*17810*/  I2FP.F32.S32 R10, R10 ;  /* 0x0000000a000a7245 */ /* 0x000fe40000201400 */
[----:B------:R-:W-:Y:S02]  /*17820*/  I2FP.F32.S32 R3, R7 ;  /* 0x0000000700037245 */ /* 0x000fe40000201400 */
[----:B------:R-:W-:Y:S01]  /*17830*/  I2FP.F32.S32 R6, R6 ;  /* 0x0000000600067245 */ /* 0x000fe20000201400 */
[----:B------:R-:W-:Y:S01]  /*17840*/  FFMA.FTZ R23, R10, -UR19, R23 ;  /* 0x800000130a177c23 */ /* 0x000fe20008010017 */
[----:B------:R-:W-:Y:S01]  /*17850*/  IABS R170, R170 ;  /* 0x000000aa00aa7213 */ /* 0x000fe20000000000 */
[----:B------:R-:W-:Y:S01]  /*17860*/  FFMA.FTZ R31, R3, -UR19, R31 ;  /* 0x80000013031f7c23 */ /* 0x000fe2000801001f */
[----:B------:R-:W-:Y:S01]  /*17870*/  FMNMX.FTZ R0, R160, R0, !PT ;  /* 0x00000000a0007209 */ /* 0x000fe20007810000 */
[----:B------:R-:W-:Y:S01]  /*17880*/  FFMA.FTZ R26, R6, -UR19, R26 ;  /* 0x80000013061a7c23 */ /* 0x000fe2000801001a */
[----:B------:R-:W-:Y:S01]  /*17890*/  FSEL R144, R22, -INF , !P0 ;  /* 0xff80000016907808 */ /* 0x000fe20004000000 */
[----:B------:R-:W-:Y:S01]  /*178a0*/  IMAD.MOV.U32 R6, RZ, RZ, R170 ;  /* 0x000000ffff067224 */ /* 0x000fe200078e00aa */
[----:B------:R-:W-:Y:S01]  /*178b0*/  FMNMX.FTZ R3, R145, R0, !PT ;  /* 0x0000000091037209 */ /* 0x000fe20007810000 */
[----:B------:R-:W-:Y:S01]  /*178c0*/  IMAD.IADD R0, R227, 0x1, -R135 ;  /* 0x00000001e3007824 */ /* 0x000fe200078e0a87 */
[----:B------:R-:W-:Y:S02]  /*178d0*/  ISETP.GE.AND P0, PT, R168, R225, PT ;  /* 0x000000e1a800720c */ /* 0x000fe40003f06270 */
[----:B------:R-:W-:Y:S02]  /*178e0*/  FSEL R137, R23, -INF , !P6 ;  /* 0xff80000017897808 */ /* 0x000fe40007000000 */
[----:B------:R-:W-:Y:S02]  /*178f0*/  FMNMX.FTZ R3, R144, R3, !PT ;  /* 0x0000000390037209 */ /* 0x000fe40007810000 */
[----:B------:R-:W-:Y:S01]  /*17900*/  ISETP.GE.OR P0, PT, R168, R228, !P0 ;  /* 0x000000e4a800720c */ /* 0x000fe20004706670 */
[----:B------:R-:W-:Y:S01]  /*17910*/  IMAD.IADD R168, R227, 0x1, -R168 ;  /* 0x00000001e3a87824 */ /* 0x000fe200078e0aa8 */
[----:B------:R-:W-:Y:S02]  /*17920*/  I2FP.F32.S32 R6, R6 ;  /* 0x0000000600067245 */ /* 0x000fe40000201400 */
[----:B------:R-:W-:Y:S02]  /*17930*/  FSEL R136, R26, -INF , !P5 ;  /* 0xff8000001a887808 */ /* 0x000fe40006800000 */
[----:B------:R-:W-:Y:S01]  /*17940*/  FMNMX.FTZ R3, R137, R3, !PT ;  /* 0x0000000389037209 */ /* 0x000fe20007810000 */
[----:B------:R-:W-:Y:S01]  /*17950*/  FFMA.FTZ R30, R6, -UR19, R30 ;  /* 0x80000013061e7c23 */ /* 0x000fe2000801001e */
[----:B------:R-:W-:Y:S01]  /*17960*/  IABS R7, R168 ;  /* 0x000000a800077213 */ /* 0x000fe20000000000 */
[----:B------:R1:W-:Y:S01]  /*17970*/  MUFU.EX2 R26, R191 ;  /* 0x000000bf001a7308 */ /* 0x0003e20000000800 */
[----:B------:R-:W-:Y:S02]  /*17980*/  FSEL R134, R27, -INF , !P4 ;  /* 0xff8000001b867808 */ /* 0x000fe40006000000 */
[----:B------:R-:W-:Y:S02]  /*17990*/  FMNMX.FTZ R3, R136, R3, !PT ;  /* 0x0000000388037209 */ /* 0x000fe40007810000 */
[----:B------:R-:W-:Y:S02]  /*179a0*/  IABS R0, R0 ;  /* 0x0000000000007213 */ /* 0x000fe40000000000 */
[----:B------:R-:W-:Y:S03]  /*179b0*/  I2FP.F32.S32 R7, R7 ;  /* 0x0000000700077245 */ /* 0x000fe60000201400 */
[----:B------:R1:W3:Y:S01]  /*179c0*/  MUFU.EX2 R27, R182 ;  /* 0x000000b6001b7308 */ /* 0x0002e20000000800 */
[----:B------:R-:W-:Y:S02]  /*179d0*/  FMNMX.FTZ R3, R134, R3, !PT ;  /* 0x0000000386037209 */ /* 0x000fe40007810000 */
[----:B------:R-:W-:Y:S01]  /*179e0*/  FSEL R132, R30, -INF , !P3 ;  /* 0xff8000001e847808 */ /* 0x000fe20005800000 */
[----:B------:R-:W-:Y:S01]  /*179f0*/  FFMA.FTZ R34, R7, -UR19, R34 ;  /* 0x8000001307227c23 */ /* 0x000fe20008010022 */
[----:B------:R-:W-:Y:S02]  /*17a00*/  I2FP.F32.S32 R6, R0 ;  /* 0x0000000000067245 */ /* 0x000fe40000201400 */
[----:B------:R-:W-:Y:S02]  /*17a10*/  FSEL R31, R31, -INF , !P2 ;  /* 0xff8000001f1f7808 */ /* 0x000fe40005000000 */
[----:B------:R-:W-:Y:S01]  /*17a20*/  FMNMX.FTZ R0, R132, R3, !PT ;  /* 0x0000000384007209 */ /* 0x000fe20007810000 */
[----:B------:R-:W-:Y:S01]  /*17a30*/  FFMA.FTZ R35, R6, -UR19, R35 ;  /* 0x8000001306237c23 */ /* 0x000fe20008010023 */
[C---:B------:R-:W-:Y:S02]  /*17a40*/  ISETP.GE.AND P4, PT, R135.reuse, R225, PT ;  /* 0x000000e18700720c */ /* 0x040fe40003f86270 */
[----:B------:R-:W-:Y:S02]  /*17a50*/  FSEL R34, R34, -INF , !P0 ;  /* 0xff80000022227808 */ /* 0x000fe40004000000 */
[----:B------:R-:W-:Y:S02]  /*17a60*/  ISETP.GE.OR P4, PT, R135, R228, !P4 ;  /* 0x000000e48700720c */ /* 0x000fe40006786670 */
[----:B------:R-:W-:Y:S02]  /*17a70*/  FMNMX.FTZ R0, R31, R0, !PT ;  /* 0x000000001f007209 */ /* 0x000fe40007810000 */
[----:B------:R-:W-:Y:S02]  /*17a80*/  FSEL R35, R35, -INF , !P4 ;  /* 0xff80000023237808 */ /* 0x000fe40006000000 */
[----:B------:R-:W-:Y:S02]  /*17a90*/  FMNMX.FTZ R0, R34, R0, !PT ;  /* 0x0000000022007209 */ /* 0x000fe40007810000 */
[----:B------:R-:W-:Y:S02]  /*17aa0*/  IADD3 R222, P2, R220, UR21, RZ ;  /* 0x00000015dcde7c10 */ /* 0x000fe4000ff5e0ff */
[----:B------:R-:W-:Y:S02]  /*17ab0*/  FMNMX.FTZ R0, R35, R0, !PT ;  /* 0x0000000023007209 */ /* 0x000fe40007810000 */
[----:B------:R-:W-:Y:S03]  /*17ac0*/  IADD3.X R223, R221, UR24, RZ, P2, !PT ;  /* 0x00000018dddf7c10 */ /* 0x000fe600097fe4ff */
[----:B------:R-:W4:Y:S02]  /*17ad0*/  SHFL.BFLY PT, R7, R0, 0x2, 0x1f ;  /* 0x0c401f0000077f89 */ /* 0x000f2400000e0000 */
[----:B----4-:R-:W-:Y:S02]  /*17ae0*/  FMNMX.FTZ R0, R0, R7, !PT ;  /* 0x0000000700007209 */ /* 0x010fe40007810000 */
[----:B--2---:R-:W-:Y:S01]  /*17af0*/  LOP3.LUT R6, R199, UR25, RZ, 0x3c, !PT ;  /* 0x00000019c7067c12 */ /* 0x004fe2000f8e3cff */
[----:B------:R-:W-:Y:S01]  /*17b00*/  UIADD3 UR25, UR36, 0x1715609d, URZ ;  /* 0x1715609d24197890 */ /* 0x000fe2000fffe03f */
[----:B------:R-:W-:Y:S01]  /*17b10*/  LOP3.LUT R3, R237, UR18, R198, 0x96, !PT ;  /* 0x00000012ed037c12 */ /* 0x000fe2000f8e96c6 */
[----:B------:R-:W-:Y:S02]  /*17b20*/  UIADD3 UR18, UR36, -0x255992d5, URZ ;  /* 0xdaa66d2b24127890 */ /* 0x000fe4000fffe03f */
[----:B------:R-:W-:Y:S04]  /*17b30*/  IMAD.WIDE.U32 R10, R6, -0x326172a9, RZ ;  /* 0xcd9e8d57060a7825 */ /* 0x000fe800078e00ff */
[----:B------:R-:W-:Y:S01]  /*17b40*/  IMAD.WIDE.U32 R234, R3, -0x326172a9, RZ ;  /* 0xcd9e8d5703ea7825 */ /* 0x000fe200078e00ff */
[----:B------:R-:W-:Y:S01]  /*17b50*/  LOP3.LUT R6, R11, UR34, R238, 0x96, !PT ;  /* 0x000000220b067c12 */ /* 0x000fe2000f8e96ee */
[----:B------:R-:W2:Y:S03]  /*17b60*/  SHFL.BFLY PT, R3, R0, 0x1, 0x1f ;  /* 0x0c201f0000037f89 */ /* 0x000ea600000e0000 */
[----:B------:R-:W-:Y:S01]  /*17b70*/  LOP3.LUT R10, R235, UR27, R10, 0x96, !PT ;  /* 0x0000001beb0a7c12 */ /* 0x000fe2000f8e960a */
        /* <DEDUP_REMOVED lines=9> */
[----:B--2---:R-:W-:Y:S01]  /*17c10*/  FMNMX.FTZ R3, R0, R3, !PT ;  /* 0x0000000300037209 */ /* 0x004fe20007810000 */
[----:B------:R-:W-:Y:S02]  /*17c20*/  MUFU.EX2 R23, R193 ;  /* 0x000000c100177308 */ /* 0x000fe40000000800 */
[----:B------:R-:W-:Y:S01]  /*17c30*/  IMAD.WIDE.U32 R18, R18, -0x2daee0ad, RZ ;  /* 0xd2511f5312127825 */ /* 0x000fe200078e00ff */
[----:B------:R-:W-:Y:S02]  /*17c40*/  LOP3.LUT R14, R7, UR28, R10, 0x96, !PT ;  /* 0x0000001c070e7c12 */ /* 0x000fe4000f8e960a */
[----:B------:R-:W-:Y:S02]  /*17c50*/  FSETP.NEU.FTZ.AND P0, PT, R3, -INF , PT ;  /* 0xff8000000300780b */ /* 0x000fe40003f1d000 */
[----:B------:R-:W-:Y:S01]  /*17c60*/  LOP3.LUT R10, R19, UR26, R6, 0x96, !PT ;  /* 0x0000001a130a7c12 */ /* 0x000fe2000f8e9606 */
[----:B------:R-:W-:Y:S04]  /*17c70*/  IMAD.WIDE.U32 R14, R14, -0x326172a9, RZ ;  /* 0xcd9e8d570e0e7825 */ /* 0x000fe800078e00ff */
[----:B------:R-:W-:Y:S01]  /*17c80*/  FMUL.FTZ R6, R3, UR4 ;  /* 0x0000000403067c20 */ /* 0x000fe20008410000 */
[----:B------:R2:W-:Y:S01]  /*17c90*/  MUFU.EX2 R193, R218 ;  /* 0x000000da00c17308 */ /* 0x0005e20000000800 */
[----:B------:R-:W-:Y:S01]  /*17ca0*/  IMAD.WIDE.U32 R10, R10, -0x326172a9, RZ ;  /* 0xcd9e8d570a0a7825 */ /* 0x000fe200078e00ff */
[----:B------:R-:W-:Y:S02]  /*17cb0*/  LOP3.LUT R168, R15, UR25, R22, 0x96, !PT ;  /* 0x000000190fa87c12 */ /* 0x000fe4000f8e9616 */
[----:B------:R-:W-:Y:S02]  /*17cc0*/  FSEL R6, R6, RZ, P0 ;  /* 0x000000ff06067208 */ /* 0x000fe40000000000 */
[----:B------:R-:W-:Y:S01]  /*17cd0*/  LOP3.LUT R0, R11, UR31, R14, 0x96, !PT ;  /* 0x0000001f0b007c12 */ /* 0x000fe2000f8e960e */
[----:B------:R-:W-:Y:S01]  /*17ce0*/  IMAD.WIDE.U32 R168, R168, -0x2daee0ad, RZ ;  /* 0xd2511f53a8a87825 */ /* 0x000fe200078e00ff */
[----:B------:R-:W-:Y:S02]  /*17cf0*/  LOP3.LUT R19, R10, 0xff, RZ, 0xc0, !PT ;  /* 0x000000ff0a137812 */ /* 0x000fe400078ec0ff */
[----:B------:R-:W-:Y:S01]  /*17d00*/  SHF.R.U32.HI R7, RZ, 0x18, R0 ;  /* 0x00000018ff077819 */ /* 0x000fe20000011600 */
[--C-:B------:R-:W-:Y:S01]  /*17d10*/  FFMA.FTZ R30, R141, UR4, -R6.reuse ;  /* 0x000000048d1e7c23 */ /* 0x100fe20008010806 */
[----:B------:R-:W-:Y:S01]  /*17d20*/  LOP3.LUT R15, R0, 0xff, RZ, 0xc0, !PT ;  /* 0x000000ff000f7812 */ /* 0x000fe200078ec0ff */
[--C-:B-1----:R-:W-:Y:S01]  /*17d30*/  FFMA.FTZ R191, R134, UR4, -R6.reuse ;  /* 0x0000000486bf7c23 */ /* 0x102fe20008010806 */
[----:B------:R-:W-:Y:S01]  /*17d40*/  ISETP.LE.U32.AND P4, PT, R7, UR14, PT ;  /* 0x0000000e07007c0c */ /* 0x000fe2000bf83070 */
[--C-:B------:R-:W-:Y:S01]  /*17d50*/  FFMA.FTZ R148, R148, UR4, -R6.reuse ;  /* 0x0000000494947c23 */ /* 0x100fe20008010806 */
[----:B------:R-:W-:Y:S01]  /*17d60*/  LOP3.LUT R7, R0, 0xffff, RZ, 0xc0, !PT ;  /* 0x0000ffff00077812 */ /* 0x000fe200078ec0ff */
[--C-:B------:R-:W-:Y:S01]  /*17d70*/  FFMA.FTZ R182, R137, UR4, -R6.reuse ;  /* 0x0000000489b67c23 */ /* 0x100fe20008010806 */
[----:B------:R-:W-:Y:S01]  /*17d80*/  ISETP.LE.U32.AND P6, PT, R15, UR14, PT ;  /* 0x0000000e0f007c0c */ /* 0x000fe2000bfc3070 */
[----:B------:R-:W-:Y:S01]  /*17d90*/  FFMA.FTZ R183, R136, UR4, -R6 ;  /* 0x0000000488b77c23 */ /* 0x000fe20008010806 */
[----:B------:R-:W-:Y:S01]  /*17da0*/  SHF.R.U32.HI R7, RZ, 0x8, R7 ;  /* 0x00000008ff077819 */ /* 0x000fe20000011607 */
[----:B------:R-:W-:Y:S01]  /*17db0*/  IMAD.MOV.U32 R136, RZ, RZ, R236 ;  /* 0x000000ffff887224 */ /* 0x000fe200078e00ec */
[----:B------:R-:W-:Y:S01]  /*17dc0*/  PRMT R141, R140, 0x7632, R141 ;  /* 0x000076328c8d7816 */ /* 0x000fe2000000008d */
[----:B------:R-:W-:Y:S01]  /*17dd0*/  IMAD.MOV.U32 R137, RZ, RZ, R237 ;  /* 0x000000ffff897224 */ /* 0x000fe200078e00ed */
[----:B------:R-:W-:Y:S01]  /*17de0*/  LOP3.LUT R7, R7, 0xffff, RZ, 0xc0, !PT ;  /* 0x0000ffff07077812 */ /* 0x000fe200078ec0ff */
[----:B--2---:R-:W-:Y:S01]  /*17df0*/  IMAD.MOV.U32 R218, RZ, RZ, R238 ;  /* 0x000000ffffda7224 */ /* 0x004fe200078e00ee */
[----:B------:R-:W-:Y:S01]  /*17e00*/  SHF.R.U32.HI R15, RZ, 0x10, R0 ;  /* 0x00000010ff0f7819 */ /* 0x000fe20000011600 */
[--C-:B------:R-:W-:Y:S01]  /*17e10*/  FFMA.FTZ R175, R152, UR4, -R6.reuse ;  /* 0x0000000498af7c23 */ /* 0x100fe20008010806 */
[----:B------:R-:W-:Y:S01]  /*17e20*/  ISETP.LE.U32.AND P2, PT, R7, UR14, PT ;  /* 0x0000000e07007c0c */ /* 0x000fe2000bf43070 */
[--C-:B------:R-:W-:Y:S01]  /*17e30*/  FFMA.FTZ R236, R132, UR4, -R6.reuse ;  /* 0x0000000484ec7c23 */ /* 0x100fe20008010806 */
[----:B------:R-:W-:Y:S01]  /*17e40*/  LOP3.LUT R0, R10, 0xffff, RZ, 0xc0, !PT ;  /* 0x0000ffff0a007812 */ /* 0x000fe200078ec0ff */
[----:B---3--:R-:W-:Y:S02]  /*17e50*/  @!P6 HFMA2.BF16_V2 R179, -RZ.H0_H0, RZ.H0_H0, -R140.H0_H0 ;  /* 0x200000ffffb3e231 */ /* 0x008fe4000034098c */
[--C-:B------:R-:W-:Y:S01]  /*17e60*/  FFMA.FTZ R237, R31, UR4, -R6.reuse ;  /* 0x000000041fed7c23 */ /* 0x100fe20008010806 */
[----:B------:R-:W-:Y:S01]  /*17e70*/  FFMA.FTZ R238, R34, UR4, -R6 ;  /* 0x0000000422ee7c23 */ /* 0x000fe20008010806 */
[----:B------:R1:W-:Y:S01]  /*17e80*/  MUFU.EX2 R173, R148 ;  /* 0x0000009400ad7308 */ /* 0x0003e20000000800 */
[----:B------:R-:W-:Y:S01]  /*17e90*/  LOP3.LUT R132, R169, UR38, R18, 0x96, !PT ;  /* 0x00000026a9847c12 */ /* 0x000fe2000f8e9612 */
[----:B------:R2:W-:Y:S01]  /*17ea0*/  @!P6 STL.S16 [R1+0x54], R179 ;  /* 0x000054b30100e387 */ /* 0x0005e20000100600 */
[----:B------:R-:W-:Y:S01]  /*17eb0*/  SHF.R.U32.HI R0, RZ, 0x8, R0 ;  /* 0x00000008ff007819 */ /* 0x000fe20000011600 */
[--C-:B------:R-:W-:Y:S01]  /*17ec0*/  FFMA.FTZ R164, R164, UR4, -R6.reuse ;  /* 0x00000004a4a47c23 */ /* 0x100fe20008010806 */
[----:B------:R-:W-:Y:S01]  /*17ed0*/  LOP3.LUT R15, R15, 0xff, RZ, 0xc0, !PT ;  /* 0x000000ff0f0f7812 */ /* 0x000fe200078ec0ff */
[--C-:B------:R-:W-:Y:S01]  /*17ee0*/  FFMA.FTZ R161, R161, UR4, -R6.reuse ;  /* 0x00000004a1a17c23 */ /* 0x100fe20008010806 */
[----:B------:R-:W-:Y:S01]  /*17ef0*/  @!P2 HFMA2.BF16_V2 R180, -RZ.H0_H0, RZ.H0_H0, -R141.H0_H0 ;  /* 0x200000ffffb4a231 */ /* 0x000fe2000034098d */
[----:B------:R-:W-:Y:S01]  /*17f00*/  ISETP.LE.U32.AND P3, PT, R19, UR14, PT ;  /* 0x0000000e13007c0c */ /* 0x000fe2000bf63070 */
[--C-:B------:R-:W-:Y:S01]  /*17f10*/  FFMA.FTZ R176, R157, UR4, -R6.reuse ;  /* 0x000000049db07c23 */ /* 0x100fe20008010806 */
[----:B------:R-:W-:Y:S01]  /*17f20*/  ISETP.LE.U32.AND P5, PT, R15, UR14, PT ;  /* 0x0000000e0f007c0c */ /* 0x000fe2000bfa3070 */
[----:B------:R-:W-:Y:S01]  /*17f30*/  MUFU.EX2 R172, R161 ;  /* 0x000000a100ac7308 */ /* 0x000fe20000000800 */
[----:B------:R3:W-:Y:S01]  /*17f40*/  @!P2 STL.S16 [R1+0x50], R180 ;  /* 0x000050b40100a387 */ /* 0x0007e20000100600 */
[----:B------:R-:W-:Y:S01]  /*17f50*/  LOP3.LUT R7, R0, 0xffff, RZ, 0xc0, !PT ;  /* 0x0000ffff00077812 */ /* 0x000fe200078ec0ff */
[----:B------:R-:W-:Y:S01]  /*17f60*/  FFMA.FTZ R177, R160, UR4, -R6 ;  /* 0x00000004a0b17c23 */ /* 0x000fe20008010806 */
[----:B------:R-:W-:Y:S01]  /*17f70*/  FSEL R0, R3, RZ, P0 ;  /* 0x000000ff03007208 */ /* 0x000fe20000000000 */
[----:B------:R4:W4:Y:S01]  /*17f80*/  LDL.S16 R134, [R1+0x68] ;  /* 0x0000680001867983 */ /* 0x0009220000100600 */
[----:B------:R-:W-:Y:S02]  /*17f90*/  ISETP.LE.U32.AND P0, PT, R7, UR14, PT ;  /* 0x0000000e07007c0c */ /* 0x000fe4000bf03070 */
[----:B------:R-:W-:Y:S01]  /*17fa0*/  SHF.R.U32.HI R7, RZ, 0x10, R10 ;  /* 0x00000010ff077819 */ /* 0x000fe2000001160a */
[----:B------:R3:W4:Y:S01]  /*17fb0*/  LDL.S16 R171, [R1+0x88] ;  /* 0x0000880001ab7983 */ /* 0x0007220000100600 */
[----:B------:R-:W-:Y:S01]  /*17fc0*/  PRMT R15, R179, 0x7610, R15 ;  /* 0x00007610b30f7816 */ /* 0x000fe2000000000f */
[----:B------:R-:W-:Y:S01]  /*17fd0*/  FADD.FTZ R0, -R0, R133 ;  /* 0x0000008500007221 */ /* 0x000fe20000010100 */
[----:B------:R-:W-:Y:S01]  /*17fe0*/  LOP3.LUT R7, R7, 0xff, RZ, 0xc0, !PT ;  /* 0x000000ff07077812 */ /* 0x000fe200078ec0ff */
[----:B------:R-:W3:Y:S01]  /*17ff0*/  MUFU.EX2 R30, R30 ;  /* 0x0000001e001e7308 */ /* 0x000ee20000000800 */
[----:B------:R-:W-:Y:S01]  /*18000*/  PRMT R22, R180, 0x7610, R22 ;  /* 0x00007610b4167816 */ /* 0x000fe20000000016 */
[----:B------:R-:W-:Y:S01]  /*18010*/  FMUL.FTZ R0, R0, UR4 ;  /* 0x0000000400007c20 */ /* 0x000fe20008410000 */
[----:B------:R-:W-:Y:S01]  /*18020*/  PRMT R133, R140, 0x5410, R141 ;  /* 0x000054108c857816 */ /* 0x000fe2000000008d */
[----:B--2---:R-:W-:Y:S01]  /*18030*/  FFMA.FTZ R179, R145, UR4, -R6 ;  /* 0x0000000491b37c23 */ /* 0x004fe20008010806 */
[----:B------:R-:W-:Y:S02]  /*18040*/  @!P6 PRMT R140, R15, 0x5410, RZ ;  /* 0x000054100f8ce816 */ /* 0x000fe400000000ff */
[----:B------:R-:W-:Y:S03]  /*18050*/  ISETP.LE.U32.AND P6, PT, R7, UR14, PT ;  /* 0x0000000e07007c0c */ /* 0x000fe6000bfc3070 */
[----:B------:R-:W-:Y:S01]  /*18060*/  MUFU.EX2 R19, R195 ;  /* 0x000000c300137308 */ /* 0x000fe20000000800 */
[----:B------:R-:W-:Y:S01]  /*18070*/  @!P2 PRMT R141, R22, 0x5410, RZ ;  /* 0x00005410168da816 */ /* 0x000fe200000000ff */
[----:B------:R-:W-:Y:S01]  /*18080*/  STG.E.U16 desc[UR32][R220.64], R140 ;  /* 0x0000008cdc007986 */ /* 0x000fe2000c101520 */
[----:B------:R-:W-:Y:S02]  /*18090*/  LOP3.LUT R7, R11, UR31, R14, 0x96, !PT ;  /* 0x0000001f0b077c12 */ /* 0x000fe4000f8e960e */
[----:B------:R-:W-:Y:S01]  /*180a0*/  SHF.R.U32.HI R15, RZ, 0x18, R10 ;  /* 0x00000018ff0f7819 */ /* 0x000fe2000001160a */
[----:B------:R-:W-:Y:S01]  /*180b0*/  STG.E.U16 desc[UR32][R220.64+0x2], R141 ;  /* 0x0000028ddc007986 */ /* 0x000fe2000c101520 */
[----:B-1----:R-:W-:Y:S03]  /*180c0*/  LOP3.LUT R148, R169, UR38, R18, 0x96, !PT ;  /* 0x00000026a9947c12 */ /* 0x002fe6000f8e9612 */
[----:B------:R1:W-:Y:S01]  /*180d0*/  MUFU.EX2 R22, R219 ;  /* 0x000000db00167308 */ /* 0x0003e20000000800 */
[----:B------:R-:W-:Y:S01]  /*180e0*/  ISETP.LE.U32.AND P2, PT, R15, UR14, PT ;  /* 0x0000000e0f007c0c */ /* 0x000fe2000bf43070 */
[----:B------:R-:W-:Y:S01]  /*180f0*/  FADD.FTZ R15, R27, R165 ;  /* 0x000000a51b0f7221 */ /* 0x000fe20000010000 */
[--C-:B------:R-:W-:Y:S02]  /*18100*/  SHF.R.U32.HI R31, RZ, 0x10, R10.reuse ;  /* 0x00000010ff1f7819 */ /* 0x100fe4000001160a */
[----:B------:R-:W-:Y:S05]  /*18110*/  SHF.R.U32.HI R34, RZ, 0x18, R10 ;  /* 0x00000018ff227819 */ /* 0x000fea000001160a */
[----:B------:R2:W2:Y:S10]  /*18120*/  MUFU.EX2 R14, R196 ;  /* 0x000000c4000e7308 */ /* 0x0004b40000000800 */
[----:B---3--:R3:W-:Y:S01]  /*18130*/  MUFU.EX2 R180, R231 ;  /* 0x000000e700b47308 */ /* 0x0087e20000000800 */
[----:B-1----:R-:W-:Y:S02]  /*18140*/  IMAD.MOV.U32 R219, RZ, RZ, R239 ;  /* 0x000000ffffdb7224 */ /* 0x002fe400078e00ef */
[--C-:B------:R-:W-:Y:S07]  /*18150*/  FFMA.FTZ R239, R35, UR4, -R6.reuse ;  /* 0x0000000423ef7c23 */ /* 0x100fee0008010806 */
[----:B------:R-:W1:Y:S01]  /*18160*/  MUFU.EX2 R0, R0 ;  /* 0x0000000000007308 */ /* 0x000e620000000800 */
[----:B--2---:R-:W-:Y:S01]  /*18170*/  FFMA.FTZ R196, R144, UR4, -R6 ;  /* 0x0000000490c47c23 */ /* 0x004fe20008010806 */
[----:B------:R-:W-:Y:S01]  /*18180*/  FADD.FTZ R6, R156, R15 ;  /* 0x0000000f9c067221 */ /* 0x000fe20000010000 */
[----:B------:R-:W-:Y:S02]  /*18190*/  F2FP.BF16.F32.PACK_AB R144, R173, R30 ;  /* 0x0000001ead90723e */ /* 0x000fe400000010ff */
[----:B------:R-:W-:Y:S01]  /*181a0*/  F2FP.BF16.F32.PACK_AB R181, R14, R19 ;  /* 0x000000130eb5723e */ /* 0x000fe200000010ff */
[----:B------:R-:W-:Y:S01]  /*181b0*/  FADD.FTZ R18, R26, R6 ;  /* 0x000000061a127221 */ /* 0x000fe20000010000 */
[C---:B------:R-:W-:Y:S03]  /*181c0*/  LOP3.LUT R6, R10.reuse, 0xffff, RZ, 0xc0, !PT ;  /* 0x0000ffff0a067812 */ /* 0x040fe600078ec0ff */
[----:B------:R2:W2:Y:S01]  /*181d0*/  MUFU.EX2 R15, R230 ;  /* 0x000000e6000f7308 */ /* 0x0004a20000000800 */
[----:B---3--:R-:W-:Y:S02]  /*181e0*/  IMAD.MOV.U32 R231, RZ, RZ, R199 ;  /* 0x000000ffffe77224 */ /* 0x008fe400078e00c7 */
[----:B------:R-:W-:Y:S01]  /*181f0*/  FADD.FTZ R18, R149, R18 ;  /* 0x0000001295127221 */ /* 0x000fe20000010000 */
[----:B------:R-:W-:Y:S02]  /*18200*/  LOP3.LUT R11, R10, 0xff, RZ, 0xc0, !PT ;  /* 0x000000ff0a0b7812 */ /* 0x000fe400078ec0ff */
[----:B------:R-:W-:Y:S01]  /*18210*/  SHF.R.U32.HI R6, RZ, 0x8, R6 ;  /* 0x00000008ff067819 */ /* 0x000fe20000011606 */
[----:B------:R-:W-:Y:S01]  /*18220*/  FADD.FTZ R10, R23, R18 ;  /* 0x00000012170a7221 */ /* 0x000fe20000010000 */
[----:B------:R-:W-:Y:S02]  /*18230*/  PRMT R145, R144, 0x7632, R145 ;  /* 0x0000763290917816 */ /* 0x000fe40000000091 */
[----:B------:R-:W-:Y:S01]  /*18240*/  MUFU.EX2 R196, R196 ;  /* 0x000000c400c47308 */ /* 0x000fe20000000800 */
[----:B------:R-:W-:Y:S01]  /*18250*/  PRMT R170, R11, 0x5410, R6 ;  /* 0x000054100baa7816 */ /* 0x000fe20000000006 */
[C---:B------:R-:W-:Y:S01]  /*18260*/  FADD.FTZ R10, R153.reuse, R10 ;  /* 0x0000000a990a7221 */ /* 0x040fe20000010000 */
[----:B------:R-:W-:Y:S01]  /*18270*/  F2FP.BF16.F32.PACK_AB R153, R153, R23 ;  /* 0x000000179999723e */ /* 0x000fe200000010ff */
[----:B-1----:R-:W-:Y:S01]  /*18280*/  FFMA.FTZ R174, R0, R252, R30 ;  /* 0x000000fc00ae7223 */ /* 0x002fe2000001001e */
[----:B------:R-:W-:Y:S01]  /*18290*/  F2FP.BF16.F32.PACK_AB R156, R156, R27 ;  /* 0x0000001b9c9c723e */ /* 0x000fe200000010ff */
[----:B------:R-:W-:Y:S01]  /*182a0*/  FADD.FTZ R10, R19, R10 ;  /* 0x0000000a130a7221 */ /* 0x000fe20000010000 */
[----:B------:R-:W-:Y:S03]  /*182b0*/  F2FP.BF16.F32.PACK_AB R149, R149, R26 ;  /* 0x0000001a9595723e */ /* 0x000fe600000010ff */
[----:B------:R1:W3:Y:S01]  /*182c0*/  MUFU.EX2 R6, R232 ;  /* 0x000000e800067308 */ /* 0x0002e20000000800 */
[----:B--2---:R-:W-:Y:S02]  /*182d0*/  IMAD.MOV.U32 R230, RZ, RZ, R198 ;  /* 0x000000ffffe67224 */ /* 0x004fe400078e00c6 */
[----:B------:R-:W-:Y:S01]  /*182e0*/  FADD.FTZ R11, R14, R10 ;  /* 0x0000000a0e0b7221 */ /* 0x000fe20000010000 */
[----:B------:R2:W5:Y:S01]  /*182f0*/  LDL.LU.64 R198, [R1+0x108] ;  /* 0x0001080001c67983 */ /* 0x0005620000300a00 */
[----:B------:R-:W-:Y:S01]  /*18300*/  LOP3.LUT R10, R148, 0xff, RZ, 0xc0, !PT ;  /* 0x000000ff940a7812 */ /* 0x000fe200078ec0ff */
[----:B------:R-:W-:Y:S02]  /*18310*/  IMAD.MOV.U32 R26, RZ, RZ, R230 ;  /* 0x000000ffff1a7224 */ /* 0x000fe400078e00e6 */
[----:B------:R-:W-:Y:S01]  /*18320*/  FADD.FTZ R11, R22, R11 ;  /* 0x0000000b160b7221 */ /* 0x000fe20000010000 */
[----:B------:R-:W-:Y:S01]  /*18330*/  LOP3.LUT R14, R31, 0xff, RZ, 0xc0, !PT ;  /* 0x000000ff1f0e7812 */ /* 0x000fe200078ec0ff */
[----:B------:R-:W-:Y:S01]  /*18340*/  IMAD.MOV.U32 R230, RZ, RZ, R218 ;  /* 0x000000ffffe67224 */ /* 0x000fe200078e00da */
[----:B------:R-:W-:Y:S01]  /*18350*/  PRMT R160, R156, 0x7632, R160 ;  /* 0x000076329ca07816 */ /* 0x000fe200000000a0 */
[----:B------:R-:W-:Y:S01]  /*18360*/  FADD.FTZ R11, R193, R11 ;  /* 0x0000000bc10b7221 */ /* 0x000fe20000010000 */
[----:B------:R-:W-:Y:S01]  /*18370*/  PRMT R165, R14, 0x5410, R34 ;  /* 0x000054100ea57816 */ /* 0x000fe20000000022 */
[----:B------:R-:W-:Y:S01]  /*18380*/  IMAD.MOV.U32 R218, RZ, RZ, R136 ;  /* 0x000000ffffda7224 */ /* 0x000fe200078e0088 */
[----:B------:R-:W-:Y:S01]  /*18390*/  LOP3.LUT R19, R7, 0xff, RZ, 0xc0, !PT ;  /* 0x000000ff07137812 */ /* 0x000fe200078ec0ff */
[----:B------:R-:W-:Y:S01]  /*183a0*/  FADD.FTZ R11, R15, R11 ;  /* 0x0000000b0f0b7221 */ /* 0x000fe20000010000 */
[----:B------:R-:W-:Y:S01]  /*183b0*/  PRMT R136, R156, 0x5410, R160 ;  /* 0x000054109c887816 */ /* 0x000fe200000000a0 */
[----:B------:R-:W-:Y:S02]  /*183c0*/  IMAD.MOV.U32 R27, RZ, RZ, R231 ;  /* 0x000000ffff1b7224 */ /* 0x000fe400078e00e7 */
[----:B------:R-:W-:Y:S01]  /*183d0*/  FMUL.FTZ R30, R0, R142 ;  /* 0x0000008e001e7220 */ /* 0x000fe20000410000 */
[C---:B------:R-:W-:Y:S01]  /*183e0*/  FADD.FTZ R11, R180.reuse, R11 ;  /* 0x0000000bb40b7221 */ /* 0x040fe20000010000 */
[----:B------:R-:W-:Y:S01]  /*183f0*/  F2FP.BF16.F32.PACK_AB R180, R180, R15 ;  /* 0x0000000fb4b4723e */ /* 0x000fe200000010ff */
[----:B------:R-:W-:Y:S01]  /*18400*/  IMAD.MOV.U32 R231, RZ, RZ, R219 ;  /* 0x000000ffffe77224 */ /* 0x000fe200078e00db */
[----:B------:R-:W-:Y:S01]  /*18410*/  F2FP.BF16.F32.PACK_AB R193, R193, R22 ;  /* 0x00000016c1c1723e */ /* 0x000fe200000010ff */
[----:B------:R-:W-:Y:S01]  /*18420*/  IMAD.MOV.U32 R219, RZ, RZ, R137 ;  /* 0x000000ffffdb7224 */ /* 0x000fe200078e0089 */
[----:B------:R-:W-:Y:S01]  /*18430*/  SHF.R.U32.HI R137, RZ, 0x10, R168 ;  /* 0x00000010ff897819 */ /* 0x000fe200000116a8 */
[----:B-1----:R-:W-:Y:S02]  /*18440*/  IMAD.MOV.U32 R232, RZ, RZ, R26 ;  /* 0x000000ffffe87224 */ /* 0x002fe400078e001a */
[C---:B------:R-:W-:Y:S01]  /*18450*/  FMUL.FTZ R22, R0.reuse, R150 ;  /* 0x0000009600167220 */ /* 0x040fe20000410000 */
[----:B------:R-:W-:Y:S01]  /*18460*/  IMAD.MOV.U32 R233, RZ, RZ, R27 ;  /* 0x000000ffffe97224 */ /* 0x000fe200078e001b */
        /* <DEDUP_REMOVED lines=53> */
[----:B------:R-:W-:Y:S01]  /*187c0*/  SHF.R.U32.HI R138, RZ, 0x18, R168 ;  /* 0x00000018ff8a7819 */ /* 0x000fe200000116a8 */
[----:B------:R-:W-:Y:S01]  /*187d0*/  MUFU.EX2 R146, R176 ;  /* 0x000000b000927308 */ /* 0x000fe20000000800 */
[----:B------:R-:W-:Y:S09]  /*187e0*/  PRMT R194, R193, 0x7632, R194 ;  /* 0x00007632c1c27816 */ /* 0x000ff200000000c2 */
[----:B------:R-:W-:Y:S10]  /*187f0*/  MUFU.EX2 R147, R175 ;  /* 0x000000af00937308 */ /* 0x000ff40000000800 */
[----:B------:R-:W-:Y:S10]  /*18800*/  MUFU.EX2 R150, R177 ;  /* 0x000000b100967308 */ /* 0x000ff40000000800 */
[----:B------:R-:W-:Y:S10]  /*18810*/  MUFU.EX2 R232, R237 ;  /* 0x000000ed00e87308 */ /* 0x000ff40000000800 */
[----:B------:R-:W-:Y:S01]  /*18820*/  MUFU.EX2 R231, R238 ;  /* 0x000000ee00e77308 */ /* 0x000fe20000000800 */
[----:B----4-:R-:W-:Y:S02]  /*18830*/  @!P5 HFMA2.BF16_V2 R134, -RZ.H0_H0, RZ.H0_H0, -R144.H0_H0 ;  /* 0x200000ffff86d231 */ /* 0x010fe40000340990 */
[----:B------:R-:W-:Y:S03]  /*18840*/  @!P4 HFMA2.BF16_V2 R171, -RZ.H0_H0, RZ.H0_H0, -R145.H0_H0 ;  /* 0x200000ffffabc231 */ /* 0x000fe60000340991 */
[----:B------:R1:W-:Y:S01]  /*18850*/  @!P5 STL.S16 [R1+0x68], R134 ;  /* 0x000068860100d387 */ /* 0x0003e20000100600 */
[----:B------:R-:W-:Y:S03]  /*18860*/  PRMT R18, R134, 0x7610, R18 ;  /* 0x0000761086127816 */ /* 0x000fe60000000012 */
[----:B------:R2:W4:Y:S01]  /*18870*/  LDL.S16 R35, [R1+0x7c] ;  /* 0x00007c0001237983 */ /* 0x0005220000100600 */
[----:B------:R-:W-:Y:S03]  /*18880*/  PRMT R135, R171, 0x7610, R135 ;  /* 0x00007610ab877816 */ /* 0x000fe60000000087 */
[----:B------:R2:W2:Y:S04]  /*18890*/  LDL.S16 R23, [R1+0x78] ;  /* 0x0000780001177983 */ /* 0x0004a80000100600 */
[----:B------:R3:W-:Y:S04]  /*188a0*/  @!P4 STL.S16 [R1+0x88], R171 ;  /* 0x000088ab0100c387 */ /* 0x0007e80000100600 */
[----:B------:R2:W2:Y:S01]  /*188b0*/  LDL.S16 R14, [R1+0x84] ;  /* 0x00008400010e7983 */ /* 0x0004a20000100600 */
[----:B-1----:R-:W-:Y:S02]  /*188c0*/  PRMT R134, R144, 0x5410, R145 ;  /* 0x0000541090867816 */ /* 0x002fe40000000091 */
[----:B------:R-:W-:Y:S02]  /*188d0*/  @!P5 PRMT R144, R18, 0x5410, RZ ;  /* 0x000054101290d816 */ /* 0x000fe400000000ff */
[----:B------:R-:W-:Y:S02]  /*188e0*/  ISETP.LE.U32.AND P5, PT, R10, UR14, PT ;  /* 0x0000000e0a007c0c */ /* 0x000fe4000bfa3070 */
[----:B------:R-:W-:Y:S01]  /*188f0*/  LOP3.LUT R10, R7, 0xffff, RZ, 0xc0, !PT ;  /* 0x0000ffff070a7812 */ /* 0x000fe200078ec0ff */
[----:B------:R-:W-:Y:S01]  /*18900*/  STG.E.U16 desc[UR32][R222.64], R144 ;  /* 0x00000090de007986 */ /* 0x000fe2000c101520 */
[----:B------:R-:W-:Y:S02]  /*18910*/  @!P4 PRMT R145, R135, 0x5410, RZ ;  /* 0x000054108791c816 */ /* 0x000fe400000000ff */
[----:B------:R-:W-:Y:S02]  /*18920*/  SHF.R.U32.HI R18, RZ, 0x8, R10 ;  /* 0x00000008ff127819 */ /* 0x000fe4000001160a */
[----:B------:R-:W-:Y:S01]  /*18930*/  LOP3.LUT R10, R148, 0xffff, RZ, 0xc0, !PT ;  /* 0x0000ffff940a7812 */ /* 0x000fe200078ec0ff */
[----:B------:R-:W-:Y:S01]  /*18940*/  STG.E.U16 desc[UR32][R222.64+0x2], R145 ;  /* 0x00000291de007986 */ /* 0x000fe2000c101520 */
[----:B---3--:R-:W1:Y:S01]  /*18950*/  MUFU.EX2 R171, R164 ;  /* 0x000000a400ab7308 */ /* 0x008e620000000800 */
[----:B------:R-:W-:Y:S01]  /*18960*/  PRMT R157, R19, 0x5410, R18 ;  /* 0x00005410139d7816 */ /* 0x000fe20000000012 */
[C---:B------:R-:W-:Y:S01]  /*18970*/  FMUL.FTZ R18, R0.reuse, R154 ;  /* 0x0000009a00127220 */ /* 0x040fe20000410000 */
[----:B------:R-:W-:Y:S01]  /*18980*/  SHF.R.U32.HI R10, RZ, 0x8, R10 ;  /* 0x00000008ff0a7819 */ /* 0x000fe2000001160a */
[----:B------:R-:W-:Y:S01]  /*18990*/  FMUL.FTZ R19, R0, R155 ;  /* 0x0000009b00137220 */ /* 0x000fe20000410000 */
[----:B------:R-:W-:Y:S02]  /*189a0*/  LOP3.LUT R135, R132, 0xffff, RZ, 0xc0, !PT ;  /* 0x0000ffff84877812 */ /* 0x000fe400078ec0ff */
[----:B------:R-:W-:Y:S02]  /*189b0*/  LOP3.LUT R10, R10, 0xffff, RZ, 0xc0, !PT ;  /* 0x0000ffff0a0a7812 */ /* 0x000fe400078ec0ff */
[----:B------:R-:W-:Y:S02]  /*189c0*/  SHF.R.U32.HI R135, RZ, 0x8, R135 ;  /* 0x00000008ff877819 */ /* 0x000fe40000011687 */
[----:B------:R-:W-:Y:S01]  /*189d0*/  ISETP.LE.U32.AND P4, PT, R10, UR14, PT ;  /* 0x0000000e0a007c0c */ /* 0x000fe2000bf83070 */
[----:B------:R-:W-:Y:S04]  /*189e0*/  FADD.FTZ R10, R6, R11 ;  /* 0x0000000b060a7221 */ /* 0x000fe80000010000 */
[----:B------:R-:W-:Y:S01]  /*189f0*/  FADD.FTZ R10, R178, R10 ;  /* 0x0000000ab20a7221 */ /* 0x000fe20000010000 */
[----:B-1----:R-:W-:Y:S02]  /*18a00*/  F2FP.BF16.F32.PACK_AB R161, R172, R171 ;  /* 0x000000abaca1723e */ /* 0x002fe400000010ff */
[----:B------:R-:W-:Y:S02]  /*18a10*/  F2FP.BF16.F32.PACK_AB R178, R178, R6 ;  /* 0x00000006b2b2723e */ /* 0x000fe400000010ff */
[----:B------:R1:W-:Y:S01]  /*18a20*/  STL [R1+0x90], R10 ;  /* 0x0000900a01007387 */ /* 0x0003e20000100800 */
[----:B------:R-:W-:Y:S02]  /*18a30*/  PRMT R164, R161, 0x7632, R164 ;  /* 0x00007632a1a47816 */ /* 0x000fe400000000a4 */
[--C-:B------:R-:W-:Y:S02]  /*18a40*/  SHF.R.U32.HI R6, RZ, 0x10, R7.reuse ;  /* 0x00000010ff067819 */ /* 0x100fe40000011607 */
[----:B-1----:R-:W-:Y:S02]  /*18a50*/  SHF.R.U32.HI R10, RZ, 0x18, R7 ;  /* 0x00000018ff0a7819 */ /* 0x002fe40000011607 */
[----:B------:R-:W-:Y:S02]  /*18a60*/  LOP3.LUT R7, R6, 0xff, RZ, 0xc0, !PT ;  /* 0x000000ff06077812 */ /* 0x000fe400078ec0ff */
[----:B------:R-:W-:Y:S02]  /*18a70*/  SHF.R.U32.HI R6, RZ, 0x18, R148 ;  /* 0x00000018ff067819 */ /* 0x000fe40000011694 */
[----:B------:R-:W-:Y:S01]  /*18a80*/  PRMT R152, R7, 0x5410, R10 ;  /* 0x0000541007987816 */ /* 0x000fe2000000000a */
[C---:B------:R-:W-:Y:S01]  /*18a90*/  FMUL.FTZ R10, R0.reuse, R162 ;  /* 0x000000a2000a7220 */ /* 0x040fe20000410000 */
[----:B----4-:R-:W-:Y:S02]  /*18aa0*/  @!P3 HFMA2.BF16_V2 R35, -RZ.H0_H0, RZ.H0_H0, -R156.H0_H0 ;  /* 0x200000ffff23b231 */ /* 0x010fe4000034099c */
[----:B--2---:R-:W-:Y:S03]  /*18ab0*/  @!P0 HFMA2.BF16_V2 R23, -RZ.H0_H0, RZ.H0_H0, -R160.H0_H0 ;  /* 0x200000ffff178231 */ /* 0x004fe600003409a0 */
[----:B------:R1:W-:Y:S01]  /*18ac0*/  @!P3 STL.S16 [R1+0x7c], R35 ;  /* 0x00007c230100b387 */ /* 0x0003e20000100600 */
[----:B------:R-:W-:Y:S03]  /*18ad0*/  PRMT R15, R35, 0x7610, R15 ;  /* 0x00007610230f7816 */ /* 0x000fe6000000000f */
[----:B------:R2:W-:Y:S01]  /*18ae0*/  @!P0 STL.S16 [R1+0x78], R23 ;  /* 0x0000781701008387 */ /* 0x0005e20000100600 */
[----:B------:R-:W-:Y:S01]  /*18af0*/  @!P3 PRMT R156, R15, 0x5410, RZ ;  /* 0x000054100f9cb816 */ /* 0x000fe200000000ff */
[----:B------:R-:W-:Y:S01]  /*18b00*/  FMUL.FTZ R15, R0, R159 ;  /* 0x0000009f000f7220 */ /* 0x000fe20000410000 */
[----:B------:R-:W-:Y:S01]  /*18b10*/  @!P6 HFMA2.BF16_V2 R14, -RZ.H0_H0, RZ.H0_H0, -R161.H0_H0 ;  /* 0x200000ffff0ee231 */ /* 0x000fe200003409a1 */
[----:B------:R3:W4:Y:S01]  /*18b20*/  LDL.S16 R252, [R1+0x8c] ;  /* 0x00008c0001fc7983 */ /* 0x0007220000100600 */
[----:B------:R-:W-:Y:S01]  /*18b30*/  ISETP.LE.U32.AND P3, PT, R6, UR14, PT ;  /* 0x0000000e06007c0c */ /* 0x000fe2000bf63070 */
[----:B------:R-:W-:Y:S01]  /*18b40*/  IMAD.U32 R159, RZ, RZ, UR14 ;  /* 0x0000000eff9f7e24 */ /* 0x000fe2000f8e00ff */
[----:B------:R-:W-:Y:S01]  /*18b50*/  PRMT R11, R23, 0x7610, R11 ;  /* 0x00007610170b7816 */ /* 0x000fe2000000000b */
[----:B------:R2:W-:Y:S01]  /*18b60*/  @!P6 STL.S16 [R1+0x84], R14 ;  /* 0x0000840e0100e387 */ /* 0x0005e20000100600 */
[----:B------:R-:W-:Y:S02]  /*18b70*/  LOP3.LUT R6, R168, 0xff, RZ, 0xc0, !PT ;  /* 0x000000ffa8067812 */ /* 0x000fe400078ec0ff */
[----:B------:R-:W-:Y:S01]  /*18b80*/  PRMT R7, R14, 0x7610, R7 ;  /* 0x000076100e077816 */ /* 0x000fe20000000007 */
[----:B------:R3:W-:Y:S01]  /*18b90*/  STG.E.U16 desc[UR32][R220.64+0x10], R156 ;  /* 0x0000109cdc007986 */ /* 0x0007e2000c101520 */
[----:B------:R-:W-:Y:S01]  /*18ba0*/  @!P0 PRMT R160, R11, 0x5410, RZ ;  /* 0x000054100ba08816 */ /* 0x000fe200000000ff */
[----:B------:R-:W-:Y:S01]  /*18bb0*/  FMUL.FTZ R11, R0, R163 ;  /* 0x000000a3000b7220 */ /* 0x000fe20000410000 */
[----:B------:R-:W-:Y:S01]  /*18bc0*/  ISETP.LE.U32.AND P0, PT, R6, UR14, PT ;  /* 0x0000000e06007c0c */ /* 0x000fe2000bf03070 */
[C---:B------:R-:W-:Y:S01]  /*18bd0*/  FMUL.FTZ R6, R0.reuse, R166 ;  /* 0x000000a600067220 */ /* 0x040fe20000410000 */
[----:B------:R-:W-:Y:S01]  /*18be0*/  PRMT R166, R7, 0x7610, R166 ;  /* 0x0000761007a67816 */ /* 0x000fe200000000a6 */
[----:B------:R-:W-:Y:S01]  /*18bf0*/  STG.E.U16 desc[UR32][R220.64+0x12], R160 ;  /* 0x000012a0dc007986 */ /* 0x000fe2000c101520 */
[C---:B------:R-:W-:Y:S01]  /*18c00*/  FMUL.FTZ R7, R0.reuse, R167 ;  /* 0x000000a700077220 */ /* 0x040fe20000410000 */
[C---:B-1----:R-:W-:Y:S01]  /*18c10*/  FMUL.FTZ R35, R0.reuse, R139 ;  /* 0x0000008b00237220 */ /* 0x042fe20000410000 */
[C---:B--2---:R-:W-:Y:S01]  /*18c20*/  FMUL.FTZ R23, R0.reuse, R151 ;  /* 0x0000009700177220 */ /* 0x044fe20000410000 */
[----:B------:R-:W-:Y:S01]  /*18c30*/  FMUL.FTZ R14, R0, R158 ;  /* 0x0000009e000e7220 */ /* 0x000fe20000410000 */
[----:B------:R-:W-:Y:S02]  /*18c40*/  PRMT R0, R161, 0x5410, R164 ;  /* 0x00005410a1007816 */ /* 0x000fe400000000a4 */
[----:B------:R-:W-:Y:S02]  /*18c50*/  @!P6 PRMT R161, R166, 0x5410, RZ ;  /* 0x00005410a6a1e816 */ /* 0x000fe400000000ff */
[----:B------:R-:W-:Y:S02]  /*18c60*/  ISETP.LE.U32.AND P6, PT, R137, UR14, PT ;  /* 0x0000000e89007c0c */ /* 0x000fe4000bfc3070 */
[----:B------:R-:W-:Y:S01]  /*18c70*/  LOP3.LUT R137, R132, 0xff, RZ, 0xc0, !PT ;  /* 0x000000ff84897812 */ /* 0x000fe200078ec0ff */
[----:B------:R-:W-:Y:S01]  /*18c80*/  STG.E.U16 desc[UR32][R222.64+0x10], R161 ;  /* 0x000010a1de007986 */ /* 0x000fe2000c101520 */
[----:B---3--:R-:W-:Y:S02]  /*18c90*/  PRMT R156, R181, 0x7632, R156 ;  /* 0x00007632b59c7816 */ /* 0x008fe4000000009c */
[----:B------:R-:W-:Y:S02]  /*18ca0*/  PRMT R154, R137, 0x5410, R135 ;  /* 0x00005410899a7816 */ /* 0x000fe40000000087 */
[--C-:B------:R-:W-:Y:S02]  /*18cb0*/  SHF.R.U32.HI R137, RZ, 0x18, R132.reuse ;  /* 0x00000018ff897819 */ /* 0x100fe40000011684 */
[----:B------:R-:W-:Y:S04]  /*18cc0*/  SHF.R.U32.HI R135, RZ, 0x10, R132 ;  /* 0x00000010ff877819 */ /* 0x000fe80000011684 */
[----:B------:R-:W-:Y:S04]  /*18cd0*/  LOP3.LUT R135, R135, 0xff, RZ, 0xc0, !PT ;  /* 0x000000ff87877812 */ /* 0x000fe800078ec0ff */
[----:B------:R-:W-:Y:S02]  /*18ce0*/  PRMT R143, R135, 0x5410, R137 ;  /* 0x00005410878f7816 */ /* 0x000fe40000000089 */
[----:B------:R-:W-:Y:S01]  /*18cf0*/  LOP3.LUT R137, R168, 0xff, RZ, 0xc0, !PT ;  /* 0x000000ffa8897812 */ /* 0x000fe200078ec0ff */
[----:B----4-:R-:W-:Y:S05]  /*18d00*/  @!P2 HFMA2.BF16_V2 R252, -RZ.H0_H0, RZ.H0_H0, -R164.H0_H0 ;  /* 0x200000fffffca231 */ /* 0x010fea00003409a4 */
[----:B------:R1:W-:Y:S01]  /*18d10*/  @!P2 STL.S16 [R1+0x8c], R252 ;  /* 0x00008cfc0100a387 */ /* 0x0003e20000100600 */
[----:B------:R-:W-:Y:S03]  /*18d20*/  PRMT R142, R252, 0x7610, R142 ;  /* 0x00007610fc8e7816 */ /* 0x000fe6000000008e */
[----:B------:R3:W2:Y:S01]  /*18d30*/  LDL.S16 R151, [R1+0x80] ;  /* 0x0000800001977983 */ /* 0x0006a20000100600 */
[----:B------:R-:W-:Y:S05]  /*18d40*/  @!P2 PRMT R164, R142, 0x5410, RZ ;  /* 0x000054108ea4a816 */ /* 0x000fea00000000ff */
[----:B------:R-:W-:Y:S01]  /*18d50*/  STG.E.U16 desc[UR32][R222.64+0x12], R164 ;  /* 0x000012a4de007986 */ /* 0x000fe2000c101520 */
[----:B-1----:R-:W-:Y:S05]  /*18d60*/  IMAD.MOV.U32 R252, RZ, RZ, 0x7054 ;  /* 0x00007054fffc7424 */ /* 0x002fea00078e00ff */
[----:B------:R-:W-:Y:S05]  /*18d70*/  PRMT R159, R159, R252, UR14 ;  /* 0x0000000e9f9f7e16 */ /* 0x000fea00080000fc */
[--C-:B------:R-:W-:Y:S05]  /*18d80*/  HSET2.LE.AND R132, R157, R159.reuse, PT ;  /* 0x0000009f9d847233 */ /* 0x100fea0003803000 */
[----:B------:R-:W-:Y:S02]  /*18d90*/  LOP3.LUT R132, R132, R133, RZ, 0xc0, !PT ;  /* 0x0000008584847212 */ /* 0x000fe400078ec0ff */
[----:B------:R-:W-:Y:S04]  /*18da0*/  LOP3.LUT R133, R168, 0xffff, RZ, 0xc0, !PT ;  /* 0x0000ffffa8857812 */ /* 0x000fe800078ec0ff */
[----:B------:R-:W-:Y:S02]  /*18db0*/  SHF.R.U32.HI R135, RZ, 0x8, R133 ;  /* 0x00000008ff877819 */ /* 0x000fe40000011685 */
[--C-:B------:R-:W-:Y:S02]  /*18dc0*/  HSET2.LE.AND R133, R152, R159.reuse, PT ;  /* 0x0000009f98857233 */ /* 0x100fe40003803000 */
[----:B------:R-:W-:Y:S02]  /*18dd0*/  PRMT R157, R137, 0x5410, R135 ;  /* 0x00005410899d7816 */ /* 0x000fe40000000087 */
[--C-:B------:R-:W-:Y:S02]  /*18de0*/  HSET2.LE.AND R135, R165, R159.reuse, PT ;  /* 0x0000009fa5877233 */ /* 0x100fe40003803000 */
[----:B------:R-:W-:Y:S01]  /*18df0*/  LOP3.LUT R133, R133, R134, RZ, 0xc0, !PT ;  /* 0x0000008685857212 */ /* 0x000fe200078ec0ff */
[----:B------:R1:W4:Y:S01]  /*18e00*/  MUFU.EX2 R165, R179 ;  /* 0x000000b300a57308 */ /* 0x0003220000000800 */
[----:B------:R-:W-:Y:S02]  /*18e10*/  SHF.R.U32.HI R134, RZ, 0x10, R168 ;  /* 0x00000010ff867819 */ /* 0x000fe400000116a8 */
[----:B------:R-:W-:Y:S02]  /*18e20*/  LOP3.LUT R135, R135, R0, RZ, 0xc0, !PT ;  /* 0x0000000087877212 */ /* 0x000fe400078ec0ff */
[----:B------:R-:W-:Y:S02]  /*18e30*/  LOP3.LUT R137, R134, 0xff, RZ, 0xc0, !PT ;  /* 0x000000ff86897812 */ /* 0x000fe400078ec0ff */
[----:B------:R-:W-:Y:S02]  /*18e40*/  HSET2.LE.AND R134, R170, R159, PT ;  /* 0x0000009faa867233 */ /* 0x000fe40003803000 */
[----:B------:R-:W-:Y:S02]  /*18e50*/  PRMT R155, R137, 0x5410, R138 ;  /* 0x00005410899b7816 */ /* 0x000fe4000000008a */
[--C-:B------:R-:W-:Y:S02]  /*18e60*/  SHF.R.U32.HI R0, RZ, 0x10, R148.reuse ;  /* 0x00000010ff007819 */ /* 0x100fe40000011694 */
[----:B------:R-:W-:Y:S02]  /*18e70*/  LOP3.LUT R134, R134, R136, RZ, 0xc0, !PT ;  /* 0x0000008886867212 */ /* 0x000fe400078ec0ff */
[----:B------:R-:W3:Y:S01]  /*18e80*/  LDSM.16.MT88.4 R136, [R185+0x10000] ;  /* 0x01000000b988783b */ /* 0x000ee20000004200 */
[----:B------:R-:W-:Y:S02]  /*18e90*/  PRMT R148, R149, 0x7632, R148 ;  /* 0x0000763295947816 */ /* 0x000fe40000000094 */
[----:B------:R-:W-:Y:S02]  /*18ea0*/  LOP3.LUT R0, R0, 0xff, RZ, 0xc0, !PT ;  /* 0x000000ff00007812 */ /* 0x000fe400078ec0ff */
[----:B-1----:R-:W-:Y:S02]  /*18eb0*/  PRMT R179, R180, 0x7632, R179 ;  /* 0x00007632b4b37816 */ /* 0x002fe400000000b3 */
[----:B------:R-:W-:Y:S01]  /*18ec0*/  ISETP.LE.U32.AND P2, PT, R0, UR14, PT ;  /* 0x0000000e00007c0c */ /* 0x000fe2000bf43070 */
[----:B------:R-:W-:Y:S04]  /*18ed0*/  FADD.FTZ R0, R173, R174 ;  /* 0x000000aead007221 */ /* 0x000fe80000010000 */
[----:B------:R-:W-:Y:S01]  /*18ee0*/  FADD.FTZ R142, R171, R0 ;  /* 0x00000000ab8e7221 */ /* 0x000fe20000010000 */
[----:B------:R-:W-:Y:S02]  /*18ef0*/  LOP3.LUT R0, R168, 0xffff, RZ, 0xc0, !PT ;  /* 0x0000ffffa8007812 */ /* 0x000fe400078ec0ff */
[----:B------:R-:W-:Y:S02]  /*18f00*/  SHF.R.U32.HI R168, RZ, 0x18, R168 ;  /* 0x00000018ffa87819 */ /* 0x000fe400000116a8 */
[----:B------:R-:W-:Y:S01]  /*18f10*/  SHF.R.U32.HI R0, RZ, 0x8, R0 ;  /* 0x00000008ff007819 */ /* 0x000fe20000011600 */
[C---:B---3--:R-:W-:Y:S06]  /*18f20*/  HMMA.16816.F32.BF16 R4, R132.reuse, R136, R4 ;  /* 0x000000888404723c */ /* 0x048fec0000041804 */
        /* <DEDUP_REMOVED lines=14> */
[----:B--2---:R-:W-:Y:S05]  /*19010*/  @!P5 HFMA2.BF16_V2 R151, -RZ.H0_H0, RZ.H0_H0, -R149.H0_H0 ;  /* 0x200000ffff97d231 */ /* 0x004fea0000340995 */
[----:B------:R2:W-:Y:S01]  /*19020*/  @!P5 STL.S16 [R1+0x80], R151 ;  /* 0x000080970100d387 */ /* 0x0005e20000100600 */
[----:B------:R-:W-:Y:S01]  /*19030*/  PRMT R163, R151, 0x7610, R163 ;  /* 0x0000761097a37816 */ /* 0x000fe200000000a3 */
[----:B--2---:R-:W-:Y:S04]  /*19040*/  FADD.FTZ R151, R172, R142 ;  /* 0x0000008eac977221 */ /* 0x004fe80000010000 */
[----:B------:R-:W-:Y:S01]  /*19050*/  FADD.FTZ R151, R146, R151 ;  /* 0x0000009792977221 */ /* 0x000fe20000010000 */
        /* <DEDUP_REMOVED lines=33> */
[----:B------:R-:W-:Y:S04]  /*19270*/  PRMT R134, R149, 0x5410, R148 ;  /* 0x0000541095867816 */ /* 0x000fe80000000094 */
[----:B------:R-:W-:Y:S02]  /*19280*/  @!P5 PRMT R149, R163, 0x5410, RZ ;  /* 0x00005410a395d816 */ /* 0x000fe400000000ff */
[----:B------:R3:W2:Y:S01]  /*19290*/  LDL.S16 R163, [R1+0x74] ;  /* 0x0000740001a37983 */ /* 0x0006a20000100600 */
[----:B------:R-:W-:Y:S02]  /*192a0*/  LOP3.LUT R132, R0, 0xffff, RZ, 0xc0, !PT ;  /* 0x0000ffff00847812 */ /* 0x000fe400078ec0ff */
[----:B------:R-:W-:Y:S01]  /*192b0*/  F2FP.BF16.F32.PACK_AB R0, R147, R146 ;  /* 0x000000929300723e */ /* 0x000fe200000010ff */
[----:B------:R-:W-:Y:S01]  /*192c0*/  STG.E.U16 desc[UR32][R220.64+0x20], R149 ;  /* 0x00002095dc007986 */ /* 0x000fe2000c101520 */
[----:B------:R-:W-:Y:S02]  /*192d0*/  ISETP.LE.U32.AND P5, PT, R132, UR14, PT ;  /* 0x0000000e84007c0c */ /* 0x000fe4000bfa3070 */
[--C-:B------:R-:W-:Y:S02]  /*192e0*/  HSET2.LE.AND R132, R154, R159.reuse, PT ;  /* 0x0000009f9a847233 */ /* 0x100fe40003803000 */
[----:B------:R-:W-:Y:S02]  /*192f0*/  PRMT R152, R0, 0x7632, R152 ;  /* 0x0000763200987816 */ /* 0x000fe40000000098 */
[--C-:B------:R-:W-:Y:S02]  /*19300*/  HSET2.LE.AND R133, R143, R159.reuse, PT ;  /* 0x0000009f8f857233 */ /* 0x100fe40003803000 */
[----:B------:R-:W3:Y:S01]  /*19310*/  LDSM.16.MT88.4 R140, [R186+0x10800] ;  /* 0x01080000ba8c783b */ /* 0x000ee20000004200 */
[----:B------:R-:W-:Y:S02]  /*19320*/  LOP3.LUT R132, R132, R134, RZ, 0xc0, !PT ;  /* 0x0000008684847212 */ /* 0x000fe400078ec0ff */
[----:B------:R-:W-:Y:S02]  /*19330*/  PRMT R134, R0, 0x5410, R152 ;  /* 0x0000541000867816 */ /* 0x000fe40000000098 */
[----:B------:R-:W-:Y:S02]  /*19340*/  PRMT R154, R153, 0x7632, R154 ;  /* 0x00007632999a7816 */ /* 0x000fe4000000009a */
[----:B------:R-:W-:Y:S02]  /*19350*/  LOP3.LUT R133, R133, R134, RZ, 0xc0, !PT ;  /* 0x0000008685857212 */ /* 0x000fe400078ec0ff */
[--C-:B------:R-:W-:Y:S02]  /*19360*/  HSET2.LE.AND R134, R157, R159.reuse, PT ;  /* 0x0000009f9d867233 */ /* 0x100fe40003803000 */
[----:B----4-:R-:W-:Y:S02]  /*19370*/  F2FP.BF16.F32.PACK_AB R157, R165, R150 ;  /* 0x00000096a59d723e */ /* 0x010fe400000010ff */
[----:B------:R-:W-:Y:S02]  /*19380*/  PRMT R135, R153, 0x5410, R154 ;  /* 0x0000541099877816 */ /* 0x000fe4000000009a */
[----:B------:R-:W-:Y:S02]  /*19390*/  PRMT R158, R157, 0x7632, R158 ;  /* 0x000076329d9e7816 */ /* 0x000fe4000000009e */
[----:B------:R-:W-:Y:S02]  /*193a0*/  LOP3.LUT R134, R134, R135, RZ, 0xc0, !PT ;  /* 0x0000008786867212 */ /* 0x000fe400078ec0ff */
[----:B------:R-:W-:Y:S01]  /*193b0*/  HSET2.LE.AND R135, R155, R159, PT ;  /* 0x0000009f9b877233 */ /* 0x000fe20003803000 */
[----:B------:R-:W-:Y:S01]  /*193c0*/  FADD.FTZ R155, R147, R151 ;  /* 0x00000097939b7221 */ /* 0x000fe20000010000 */
[----:B------:R-:W-:Y:S02]  /*193d0*/  PRMT R144, R157, 0x5410, R158 ;  /* 0x000054109d907816 */ /* 0x000fe4000000009e */
[----:B------:R-:W-:Y:S01]  /*193e0*/  LOP3.LUT R151, R233, UR43, RZ, 0x3c, !PT ;  /* 0x0000002be9977c12 */ /* 0x000fe2000f8e3cff */
[----:B------:R-:W-:Y:S01]  /*193f0*/  FADD.FTZ R155, R150, R155 ;  /* 0x0000009b969b7221 */ /* 0x000fe20000010000 */
[----:B------:R-:W-:Y:S02]  /*19400*/  LOP3.LUT R135, R135, R144, RZ, 0xc0, !PT ;  /* 0x0000009087877212 */ /* 0x000fe400078ec0ff */
[----:B------:R-:W-:Y:S05]  /*19410*/  LDSM.16.MT88.4 R144, [R186+0x12800] ;  /* 0x01280000ba90783b */ /* 0x000fea0000004200 */
        /* <DEDUP_REMOVED lines=15> */
[C---:B------:R-:W-:Y:S06]  /*19510*/  HMMA.16816.F32.BF16 R44, R132.reuse, R144, R44 ;  /* 0x00000090842c723c */ /* 0x040fec000004182c */
[C---:B------:R-:W-:Y:S06]  /*19520*/  HMMA.16816.F32.BF16 R48, R132.reuse, R146, R48 ;  /* 0x000000928430723c */ /* 0x040fec0000041830 */
[C---:B---3--:R-:W-:Y:S06]  /*19530*/  HMMA.16816.F32.BF16 R52, R132.reuse, R140, R52 ;  /* 0x0000008c8434723c */ /* 0x048fec0000041834 */
[C---:B------:R-:W-:Y:S01]  /*19540*/  HMMA.16816.F32.BF16 R56, R132.reuse, R142, R56 ;  /* 0x0000008e8438723c */ /* 0x040fe20000041838 */
[----:B------:R-:W-:Y:S05]  /*19550*/  LDSM.16.MT88.4 R140, [R186+0x14800] ;  /* 0x01480000ba8c783b */ /* 0x000fea0000004200 */
[C---:B-1----:R-:W-:Y:S06]  /*19560*/  HMMA.16816.F32.BF16 R60, R132.reuse, R136, R60 ;  /* 0x00000088843c723c */ /* 0x042fec000004183c */
[C---:B------:R-:W-:Y:S01]  /*19570*/  HMMA.16816.F32.BF16 R64, R132.reuse, R138, R64 ;  /* 0x0000008a8440723c */ /* 0x040fe20000041840 */
[----:B------:R-:W-:Y:S04]  /*19580*/  LDSM.16.MT88.4 R136, [R188+0x14800] ;  /* 0x01480000bc88783b */ /* 0x000fe80000004200 */
[----:B--2---:R-:W-:Y:S05]  /*19590*/  @!P4 HFMA2.BF16_V2 R163, -RZ.H0_H0, RZ.H0_H0, -R148.H0_H0 ;  /* 0x200000ffffa3c231 */ /* 0x004fea0000340994 */
[----:B------:R1:W-:Y:S01]  /*195a0*/  @!P4 STL.S16 [R1+0x74], R163 ;  /* 0x000074a30100c387 */ /* 0x0003e20000100600 */
[----:B------:R-:W-:Y:S03]  /*195b0*/  PRMT R162, R163, 0x7610, R162 ;  /* 0x00007610a3a27816 */ /* 0x000fe600000000a2 */
[----:B------:R3:W2:Y:S01]  /*195c0*/  LDL.S16 R172, [R1+0x5c] ;  /* 0x00005c0001ac7983 */ /* 0x0006a20000100600 */
[----:B------:R-:W-:Y:S02]  /*195d0*/  @!P4 PRMT R148, R162, 0x5410, RZ ;  /* 0x00005410a294c816 */ /* 0x000fe400000000ff */
[----:B------:R-:W-:Y:S01]  /*195e0*/  ISETP.LE.U32.AND P4, PT, R168, UR14, PT ;  /* 0x0000000ea8007c0c */ /* 0x000fe2000bf83070 */
[----:B------:R3:W4:Y:S04]  /*195f0*/  LDL.S16 R171, [R1+0x70] ;  /* 0x0000700001ab7983 */ /* 0x0007280000100600 */
[----:B------:R3:W3:Y:S04]  /*19600*/  LDL.S16 R168, [R1+0x64] ;  /* 0x0000640001a87983 */ /* 0x0006e80000100600 */
[----:B------:R2:W3:Y:S04]  /*19610*/  LDL.S16 R169, [R1+0x4c] ;  /* 0x00004c0001a97983 */ /* 0x0004e80000100600 */
[----:B------:R-:W-:Y:S01]  /*19620*/  STG.E.U16 desc[UR32][R220.64+0x22], R148 ;  /* 0x00002294dc007986 */ /* 0x000fe2000c101520 */
[----:B-1----:R-:W-:Y:S03]  /*19630*/  IMAD.WIDE.U32 R162, R151, -0x326172a9, RZ ;  /* 0xcd9e8d5797a27825 */ /* 0x002fe600078e00ff */
[----:B------:R-:W-:Y:S02]  /*19640*/  LOP3.LUT R162, R235, UR27, R162, 0x96, !PT ;  /* 0x0000001beba27c12 */ /* 0x000fe4000f8e96a2 */
[----:B------:R-:W-:Y:S02]  /*19650*/  LOP3.LUT R151, R163, UR34, R230, 0x96, !PT ;  /* 0x00000022a3977c12 */ /* 0x000fe4000f8e96e6 */
[----:B------:R-:W1:Y:S01]  /*19660*/  MUFU.EX2 R230, R239 ;  /* 0x000000ef00e67308 */ /* 0x000e620000000800 */
[----:B------:R-:W-:Y:S04]  /*19670*/  IMAD.WIDE.U32 R162, R162, -0x2daee0ad, RZ ;  /* 0xd2511f53a2a27825 */ /* 0x000fe800078e00ff */
[----:B------:R-:W-:Y:S05]  /*19680*/  IMAD.WIDE.U32 R144, R151, -0x2daee0ad, RZ ;  /* 0xd2511f5397907825 */ /* 0x000fea00078e00ff */
[----:B------:R-:W-:Y:S02]  /*19690*/  LOP3.LUT R160, R145, UR35, R218, 0x96, !PT ;  /* 0x0000002391a07c12 */ /* 0x000fe4000f8e96da */
[----:B------:R-:W-:Y:S02]  /*196a0*/  LOP3.LUT R163, R163, UR40, R144, 0x96, !PT ;  /* 0x00000028a3a37c12 */ /* 0x000fe4000f8e9690 */
[----:B------:R-:W1:Y:S01]  /*196b0*/  LDSM.16.MT88.4 R144, [R185+0x14800] ;  /* 0x01480000b990783b */ /* 0x000e620000004200 */
[----:B------:R-:W-:Y:S01]  /*196c0*/  IMAD.WIDE.U32 R160, R160, -0x326172a9, RZ ;  /* 0xcd9e8d57a0a07825 */ /* 0x000fe200078e00ff */
[----:B-1----:R-:W-:Y:S04]  /*196d0*/  F2FP.BF16.F32.PACK_AB R177, R230, R231 ;  /* 0x000000e7e6b1723e */ /* 0x002fe800000010ff */
[----:B------:R-:W-:Y:S01]  /*196e0*/  LOP3.LUT R150, R161, UR18, R234, 0x96, !PT ;  /* 0x00000012a1967c12 */ /* 0x000fe2000f8e96ea */
[----:B------:R-:W-:Y:S01]  /*196f0*/  UMOV UR18, UR22 ;  /* 0x0000001600127c82 */ /* 0x000fe20008000000 */
[----:B------:R-:W-:Y:S03]  /*19700*/  PRMT R176, R177, 0x7632, R176 ;  /* 0x00007632b1b07816 */ /* 0x000fe600000000b0 */
[----:B------:R-:W-:Y:S05]  /*19710*/  IMAD.WIDE.U32 R150, R150, -0x2daee0ad, RZ ;  /* 0xd2511f5396967825 */ /* 0x000fea00078e00ff */
[----:B------:R-:W-:Y:S01]  /*19720*/  LOP3.LUT R151, R151, UR28, R162, 0x96, !PT ;  /* 0x0000001c97977c12 */ /* 0x000fe2000f8e96a2 */
[----:B------:R-:W-:Y:S05]  /*19730*/  IMAD.WIDE.U32 R162, R163, -0x326172a9, RZ ;  /* 0xcd9e8d57a3a27825 */ /* 0x000fea00078e00ff */
[----:B------:R-:W-:Y:S05]  /*19740*/  LOP3.LUT R160, R163, UR39, R160, 0x96, !PT ;  /* 0x00000027a3a07c12 */ /* 0x000fea000f8e96a0 */
[----:B------:R-:W-:Y:S05]  /*19750*/  IMAD.WIDE.U32 R166, R160, -0x2daee0ad, RZ ;  /* 0xd2511f53a0a67825 */ /* 0x000fea00078e00ff */
[----:B------:R-:W-:Y:S01]  /*19760*/  LOP3.LUT R160, R167, UR26, R150, 0x96, !PT ;  /* 0x0000001aa7a07c12 */ /* 0x000fe2000f8e9696 */
[----:B------:R-:W-:Y:S04]  /*19770*/  IMAD.WIDE.U32 R150, R151, -0x326172a9, RZ ;  /* 0xcd9e8d5797967825 */ /* 0x000fe800078e00ff */
[----:B------:R-:W-:Y:S01]  /*19780*/  IMAD.WIDE.U32 R160, R160, -0x326172a9, RZ ;  /* 0xcd9e8d57a0a07825 */ /* 0x000fe200078e00ff */
[----:B------:R-:W-:Y:S01]  /*19790*/  LOP3.LUT R218, R151, UR25, R162, 0x96, !PT ;  /* 0x0000001997da7c12 */ /* 0x000fe2000f8e96a2 */
[C---:B------:R-:W-:Y:S03]  /*197a0*/  HMMA.16816.F32.BF16 R68, R132.reuse, R144, R68 ;  /* 0x000000908444723c */ /* 0x040fe60000041844 */
[C-C-:B------:R-:W-:Y:S01]  /*197b0*/  LOP3.LUT R151, R161.reuse, UR31, R150.reuse, 0x96, !PT ;  /* 0x0000001fa1977c12 */ /* 0x140fe2000f8e9696 */
[----:B------:R-:W-:Y:S01]  /*197c0*/  IMAD.WIDE.U32 R218, R218, -0x2daee0ad, RZ ;  /* 0xd2511f53dada7825 */ /* 0x000fe200078e00ff */
[----:B------:R-:W-:Y:S01]  /*197d0*/  LOP3.LUT R150, R161, UR31, R150, 0x96, !PT ;  /* 0x0000001fa1967c12 */ /* 0x000fe2000f8e9696 */
[C---:B------:R-:W-:Y:S01]  /*197e0*/  HMMA.16816.F32.BF16 R72, R132.reuse, R146, R72 ;  /* 0x000000928448723c */ /* 0x040fe20000041848 */
[----:B------:R-:W1:Y:S05]  /*197f0*/  LDSM.16.MT88.4 R144, [R187+0x14800] ;  /* 0x01480000bb90783b */ /* 0x000e6a0000004200 */
[C---:B------:R-:W-:Y:S06]  /*19800*/  HMMA.16816.F32.BF16 R76, R132.reuse, R140, R76 ;  /* 0x0000008c844c723c */ /* 0x040fec000004184c */
[C---:B------:R-:W-:Y:S01]  /*19810*/  HMMA.16816.F32.BF16 R80, R132.reuse, R142, R80 ;  /* 0x0000008e8450723c */ /* 0x040fe20000041850 */
[----:B------:R-:W1:Y:S05]  /*19820*/  LDSM.16.MT88.4 R140, [R185+0x16800] ;  /* 0x01680000b98c783b */ /* 0x000e6a0000004200 */
[C---:B------:R-:W-:Y:S06]  /*19830*/  HMMA.16816.F32.BF16 R84, R132.reuse, R136, R84 ;  /* 0x000000888454723c */ /* 0x040fec0000041854 */
[C---:B------:R-:W-:Y:S05]  /*19840*/  HMMA.16816.F32.BF16 R88, R132.reuse, R138, R88 ;  /* 0x0000008a8458723c */ /* 0x040fea0000041858 */
[----:B------:R-:W-:Y:S01]  /*19850*/  LOP3.LUT R136, R151, 0xff, RZ, 0xc0, !PT ;  /* 0x000000ff97887812 */ /* 0x000fe200078ec0ff */
[C---:B-1----:R-:W-:Y:S06]  /*19860*/  HMMA.16816.F32.BF16 R92, R132.reuse, R144, R92 ;  /* 0x00000090845c723c */ /* 0x042fec000004185c */
[C---:B------:R-:W-:Y:S06]  /*19870*/  HMMA.16816.F32.BF16 R96, R132.reuse, R146, R96 ;  /* 0x000000928460723c */ /* 0x040fec0000041860 */
[C---:B------:R-:W-:Y:S06]  /*19880*/  HMMA.16816.F32.BF16 R100, R132.reuse, R140, R100 ;  /* 0x0000008c8464723c */ /* 0x040fec0000041864 */
[C---:B------:R-:W-:Y:S05]  /*19890*/  HMMA.16816.F32.BF16 R104, R132.reuse, R142, R104 ;  /* 0x0000008e8468723c */ /* 0x040fea0000041868 */
[----:B------:R-:W-:Y:S02]  /*198a0*/  SHF.R.U32.HI R141, RZ, 0x10, R160 ;  /* 0x00000010ff8d7819 */ /* 0x000fe400000116a0 */
[----:B------:R-:W-:Y:S04]  /*198b0*/  LOP3.LUT R140, R160, 0xffff, RZ, 0xc0, !PT ;  /* 0x0000ffffa08c7812 */ /* 0x000fe800078ec0ff */
[----:B------:R-:W-:Y:S02]  /*198c0*/  LOP3.LUT R141, R141, 0xff, RZ, 0xc0, !PT ;  /* 0x000000ff8d8d7812 */ /* 0x000fe400078ec0ff */
[----:B------:R-:W-:Y:S01]  /*198d0*/  SHF.R.U32.HI R140, RZ, 0x8, R140 ;  /* 0x00000008ff8c7819 */ /* 0x000fe2000001168c */
[----:B--2---:R-:W-:Y:S02]  /*198e0*/  @!P3 HFMA2.BF16_V2 R172, -RZ.H0_H0, RZ.H0_H0, -R152.H0_H0 ;  /* 0x200000ffffacb231 */ /* 0x004fe40000340998 */
[----:B----4-:R-:W-:Y:S03]  /*198f0*/  @!P0 HFMA2.BF16_V2 R171, -RZ.H0_H0, RZ.H0_H0, -R153.H0_H0 ;  /* 0x200000ffffab8231 */ /* 0x010fe60000340999 */
[----:B------:R-:W-:Y:S01]  /*19900*/  PRMT R164, R172, 0x7610, R164 ;  /* 0x00007610aca47816 */ /* 0x000fe200000000a4 */
[----:B---3--:R-:W-:Y:S03]  /*19910*/  @!P2 HFMA2.BF16_V2 R168, -RZ.H0_H0, RZ.H0_H0, -R0.H0_H0 ;  /* 0x200000ffffa8a231 */ /* 0x008fe60000340900 */
[----:B------:R-:W-:Y:S02]  /*19920*/  @!P3 PRMT R152, R164, 0x5410, RZ ;  /* 0x00005410a498b816 */ /* 0x000fe400000000ff */
[----:B------:R-:W-:Y:S01]  /*19930*/  PRMT R145, R171, 0x7610, R145 ;  /* 0x00007610ab917816 */ /* 0x000fe20000000091 */
[----:B------:R-:W-:Y:S01]  /*19940*/  @!P5 HFMA2.BF16_V2 R169, -RZ.H0_H0, RZ.H0_H0, -R154.H0_H0 ;  /* 0x200000ffffa9d231 */ /* 0x000fe2000034099a */
[----:B------:R1:W-:Y:S01]  /*19950*/  @!P2 STL.S16 [R1+0x64], R168 ;  /* 0x000064a80100a387 */ /* 0x0003e20000100600 */
[----:B------:R-:W-:Y:S02]  /*19960*/  PRMT R163, R168, 0x7610, R163 ;  /* 0x00007610a8a37816 */ /* 0x000fe400000000a3 */
[----:B------:R-:W-:Y:S01]  /*19970*/  @!P0 PRMT R153, R145, 0x5410, RZ ;  /* 0x0000541091998816 */ /* 0x000fe200000000ff */
[----:B------:R-:W-:Y:S01]  /*19980*/  STG.E.U16 desc[UR32][R222.64+0x22], R152 ;  /* 0x00002298de007986 */ /* 0x000fe2000c101520 */
[----:B------:R-:W-:Y:S02]  /*19990*/  @!P2 PRMT R0, R163, 0x5410, RZ ;  /* 0x00005410a300a816 */ /* 0x000fe400000000ff */
[----:B------:R-:W-:Y:S01]  /*199a0*/  PRMT R146, R169, 0x7610, R146 ;  /* 0x00007610a9927816 */ /* 0x000fe20000000092 */
[----:B------:R3:W2:Y:S01]  /*199b0*/  LDL.S16 R163, [R1+0x6c] ;  /* 0x00006c0001a37983 */ /* 0x0006a20000100600 */
[----:B------:R-:W-:Y:S02]  /*199c0*/  ISETP.LE.U32.AND P2, PT, R136, UR14, PT ;  /* 0x0000000e88007c0c */ /* 0x000fe4000bf43070 */
[----:B------:R-:W-:Y:S01]  /*199d0*/  LOP3.LUT R136, R151, 0xffff, RZ, 0xc0, !PT ;  /* 0x0000ffff97887812 */ /* 0x000fe200078ec0ff */
[----:B------:R-:W-:Y:S01]  /*199e0*/  @!P3 STL.S16 [R1+0x5c], R172 ;  /* 0x00005cac0100b387 */ /* 0x000fe20000100600 */
[----:B------:R-:W-:Y:S02]  /*199f0*/  LOP3.LUT R145, R160, 0xff, RZ, 0xc0, !PT ;  /* 0x000000ffa0917812 */ /* 0x000fe400078ec0ff */
[----:B------:R-:W-:Y:S01]  /*19a00*/  @!P5 PRMT R154, R146, 0x5410, RZ ;  /* 0x00005410929ad816 */ /* 0x000fe200000000ff */
[----:B------:R-:W-:Y:S08]  /*19a10*/  LDSM.16.MT88.4 R172, [R185+0x13800] ;  /* 0x01380000b9ac783b */ /* 0x000ff00000004200 */
[----:B------:R-:W-:Y:S01]  /*19a20*/  @!P0 STL.S16 [R1+0x70], R171 ;  /* 0x000070ab01008387 */ /* 0x000fe20000100600 */
[----:B-1----:R-:W-:Y:S01]  /*19a30*/  FADD.FTZ R168, R165, R155 ;  /* 0x0000009ba5a87221 */ /* 0x002fe20000010000 */
[----:B------:R-:W-:Y:S02]  /*19a40*/  SHF.R.U32.HI R155, RZ, 0x8, R136 ;  /* 0x00000008ff9b7819 */ /* 0x000fe40000011688 */
[----:B------:R3:W4:Y:S02]  /*19a50*/  LDL.S16 R164, [R1+0x60] ;  /* 0x0000600001a47983 */ /* 0x0007240000100600 */
[----:B------:R-:W-:Y:S02]  /*19a60*/  LOP3.LUT R144, R155, 0xffff, RZ, 0xc0, !PT ;  /* 0x0000ffff9b907812 */ /* 0x000fe400078ec0ff */
[----:B------:R-:W1:Y:S01]  /*19a70*/  LDSM.16.MT88.4 R136, [R186+0x16800] ;  /* 0x01680000ba88783b */ /* 0x000e620000004200 */
[----:B------:R-:W-:Y:S02]  /*19a80*/  SHF.R.U32.HI R155, RZ, 0x18, R160 ;  /* 0x00000018ff9b7819 */ /* 0x000fe400000116a0 */
[----:B------:R-:W-:Y:S02]  /*19a90*/  ISETP.LE.U32.AND P3, PT, R144, UR14, PT ;  /* 0x0000000e90007c0c */ /* 0x000fe4000bf63070 */
[----:B------:R-:W-:Y:S02]  /*19aa0*/  SHF.R.U32.HI R144, RZ, 0x18, R151 ;  /* 0x00000018ff907819 */ /* 0x000fe40000011697 */
[--C-:B------:R-:W-:Y:S01]  /*19ab0*/  PRMT R167, R141, 0x5410, R155.reuse ;  /* 0x000054108da77816 */ /* 0x100fe2000000009b */
[----:B------:R3:W-:Y:S01]  /*19ac0*/  @!P5 STL.S16 [R1+0x4c], R169 ;  /* 0x00004ca90100d387 */ /* 0x0007e20000100600 */
[----:B------:R-:W-:Y:S02]  /*19ad0*/  ISETP.LE.U32.AND P0, PT, R144, UR14, PT ;  /* 0x0000000e90007c0c */ /* 0x000fe4000bf03070 */
[----:B------:R-:W-:Y:S01]  /*19ae0*/  LOP3.LUT R144, R160, 0xff, RZ, 0xc0, !PT ;  /* 0x000000ffa0907812 */ /* 0x000fe200078ec0ff */
[----:B------:R-:W-:Y:S01]  /*19af0*/  STG.E.U16 desc[UR32][R222.64+0x20], R0 ;  /* 0x00002000de007986 */ /* 0x000fe2000c101520 */
[----:B------:R-:W-:Y:S02]  /*19b00*/  ISETP.LE.U32.AND P5, PT, R145, UR14, PT ;  /* 0x0000000e91007c0c */ /* 0x000fe4000bfa3070 */
[----:B------:R-:W-:Y:S01]  /*19b10*/  PRMT R165, R144, 0x5410, R140 ;  /* 0x0000541090a57816 */ /* 0x000fe2000000008c */
[----:B------:R-:W-:Y:S01]  /*19b20*/  STG.E.U16 desc[UR32][R220.64+0x30], R153 ;  /* 0x00003099dc007986 */ /* 0x000fe2000c101520 */
[----:B------:R-:W-:Y:S02]  /*19b30*/  PRMT R155, R181, 0x7610, R155 ;  /* 0x00007610b59b7816 */ /* 0x000fe4000000009b */
[----:B------:R-:W-:Y:S01]  /*19b40*/  SHF.R.U32.HI R141, RZ, 0x10, R160 ;  /* 0x00000010ff8d7819 */ /* 0x000fe200000116a0 */
[----:B------:R-:W1:Y:S01]  /*19b50*/  LDSM.16.MT88.4 R144, [R188+0x16800] ;  /* 0x01680000bc90783b */ /* 0x000e620000004200 */
[C---:B------:R-:W-:Y:S02]  /*19b60*/  LOP3.LUT R140, R150.reuse, 0xffff, RZ, 0xc0, !PT ;  /* 0x0000ffff968c7812 */ /* 0x040fe400078ec0ff */
[----:B------:R-:W-:Y:S02]  /*19b70*/  LOP3.LUT R142, R141, 0xff, RZ, 0xc0, !PT ;  /* 0x000000ff8d8e7812 */ /* 0x000fe400078ec0ff */
[----:B------:R-:W-:Y:S02]  /*19b80*/  LOP3.LUT R141, R150, 0xff, RZ, 0xc0, !PT ;  /* 0x000000ff968d7812 */ /* 0x000fe400078ec0ff */
[----:B------:R-:W-:Y:S01]  /*19b90*/  SHF.R.U32.HI R140, RZ, 0x8, R140 ;  /* 0x00000008ff8c7819 */ /* 0x000fe2000001168c */
[----:B------:R-:W-:Y:S01]  /*19ba0*/  STG.E.U16 desc[UR32][R220.64+0x32], R154 ;  /* 0x0000329adc007986 */ /* 0x000fe2000c101520 */
[----:B------:R-:W-:Y:S03]  /*19bb0*/  PRMT R181, R178, 0x7632, R181 ;  /* 0x00007632b2b57816 */ /* 0x000fe600000000b5 */
[----:B---3--:R3:W3:Y:S01]  /*19bc0*/  LDL.S16 R169, [R1+0x58] ;  /* 0x0000580001a97983 */ /* 0x0086e20000100600 */
[C---:B-1----:R-:W-:Y:S06]  /*19bd0*/  HMMA.16816.F32.BF16 R108, R132.reuse, R136, R108 ;  /* 0x00000088846c723c */ /* 0x042fec000004186c */
[C---:B------:R-:W-:Y:S05]  /*19be0*/  HMMA.16816.F32.BF16 R112, R132.reuse, R138, R112 ;  /* 0x0000008a8470723c */ /* 0x040fea0000041870 */
[----:B------:R-:W-:Y:S02]  /*19bf0*/  SHF.R.U32.HI R136, RZ, 0x10, R151 ;  /* 0x00000010ff887819 */ /* 0x000fe40000011697 */
[----:B------:R-:W-:Y:S04]  /*19c00*/  FADD.FTZ R138, R196, R168 ;  /* 0x000000a8c48a7221 */ /* 0x000fe80000010000 */
[----:B------:R-:W-:Y:S01]  /*19c10*/  LOP3.LUT R136, R136, 0xff, RZ, 0xc0, !PT ;  /* 0x000000ff88887812 */ /* 0x000fe200078ec0ff */
[C---:B------:R-:W-:Y:S06]  /*19c20*/  HMMA.16816.F32.BF16 R116, R132.reuse, R144, R116 ;  /* 0x000000908474723c */ /* 0x040fec0000041874 */
[C---:B------:R-:W-:Y:S01]  /*19c30*/  HMMA.16816.F32.BF16 R120, R132.reuse, R146, R120 ;  /* 0x000000928478723c */ /* 0x040fe20000041878 */
[----:B------:R-:W-:Y:S04]  /*19c40*/  LDSM.16.MT88.4 R144, [R186+0x11000] ;  /* 0x01100000ba90783b */ /* 0x000fe80000004200 */
[----:B--2---:R-:W-:Y:S05]  /*19c50*/  @!P6 HFMA2.BF16_V2 R163, -RZ.H0_H0, RZ.H0_H0, -R157.H0_H0 ;  /* 0x200000ffffa3e231 */ /* 0x004fea000034099d */
[----:B------:R1:W-:Y:S01]  /*19c60*/  @!P6 STL.S16 [R1+0x6c], R163 ;  /* 0x00006ca30100e387 */ /* 0x0003e20000100600 */
[----:B------:R-:W-:Y:S04]  /*19c70*/  PRMT R143, R163, 0x7610, R143 ;  /* 0x00007610a38f7816 */ /* 0x000fe8000000008f */
[----:B------:R-:W-:Y:S02]  /*19c80*/  @!P6 PRMT R157, R143, 0x5410, RZ ;  /* 0x000054108f9de816 */ /* 0x000fe400000000ff */
[----:B------:R-:W-:Y:S03]  /*19c90*/  ISETP.LE.U32.AND P6, PT, R142, UR14, PT ;  /* 0x0000000e8e007c0c */ /* 0x000fe6000bfc3070 */
[----:B------:R2:W-:Y:S01]  /*19ca0*/  STG.E.U16 desc[UR32][R222.64+0x30], R157 ;  /* 0x0000309dde007986 */ /* 0x0005e2000c101520 */
[----:B----4-:R-:W-:Y:S05]  /*19cb0*/  @!P4 HFMA2.BF16_V2 R164, -RZ.H0_H0, RZ.H0_H0, -R158.H0_H0 ;  /* 0x200000ffffa4c231 */ /* 0x010fea000034099e */
[----:B------:R4:W-:Y:S01]  /*19cc0*/  @!P4 STL.S16 [R1+0x60], R164 ;  /* 0x000060a40100c387 */ /* 0x0009e20000100600 */
[----:B------:R-:W-:Y:S04]  /*19cd0*/  PRMT R162, R164, 0x7610, R162 ;  /* 0x00007610a4a27816 */ /* 0x000fe800000000a2 */
[----:B------:R-:W-:Y:S02]  /*19ce0*/  @!P4 PRMT R158, R162, 0x5410, RZ ;  /* 0x00005410a29ec816 */ /* 0x000fe400000000ff */
[----:B------:R-:W-:Y:S01]  /*19cf0*/  ISETP.LE.U32.AND P4, PT, R136, UR14, PT ;  /* 0x0000000e88007c0c */ /* 0x000fe2000bf83070 */
[----:B------:R-:W4:Y:S01]  /*19d00*/  MUFU.EX2 R162, R182 ;  /* 0x000000b600a27308 */ /* 0x000f220000000800 */
[--C-:B------:R-:W-:Y:S01]  /*19d10*/  SHF.R.U32.HI R136, RZ, 0x10, R150.reuse ;  /* 0x00000010ff887819 */ /* 0x100fe20000011696 */
[----:B------:R-:W-:Y:S01]  /*19d20*/  STG.E.U16 desc[UR32][R222.64+0x32], R158 ;  /* 0x0000329ede007986 */ /* 0x000fe2000c101520 */
[----:B------:R-:W-:Y:S02]  /*19d30*/  SHF.R.U32.HI R150, RZ, 0x18, R150 ;  /* 0x00000018ff967819 */ /* 0x000fe40000011696 */
[----:B------:R-:W-:Y:S02]  /*19d40*/  LOP3.LUT R137, R136, 0xff, RZ, 0xc0, !PT ;  /* 0x000000ff88897812 */ /* 0x000fe400078ec0ff */
[----:B-1----:R-:W-:Y:S02]  /*19d50*/  PRMT R163, R141, 0x5410, R140 ;  /* 0x000054108da37816 */ /* 0x002fe4000000008c */
[----:B------:R-:W1:Y:S01]  /*19d60*/  LDSM.16.MT88.4 R140, [R187+0x16800] ;  /* 0x01680000bb8c783b */ /* 0x000e620000004200 */
[----:B------:R-:W-:Y:S01]  /*19d70*/  PRMT R139, R137, 0x5410, R150 ;  /* 0x00005410898b7816 */ /* 0x000fe20000000096 */
[----:B--2---:R-:W2:Y:S01]  /*19d80*/  MUFU.EX2 R157, R236 ;  /* 0x000000ec009d7308 */ /* 0x004ea20000000800 */
[----:B------:R-:W-:Y:S02]  /*19d90*/  PRMT R137, R155, 0x5410, R156 ;  /* 0x000054109b897816 */ /* 0x000fe4000000009c */
[----:B------:R-:W-:Y:S02]  /*19da0*/  LOP3.LUT R136, R160, 0xffff, RZ, 0xc0, !PT ;  /* 0x0000ffffa0887812 */ /* 0x000fe400078ec0ff */
[----:B------:R-:W-:Y:S01]  /*19db0*/  SHF.R.U32.HI R160, RZ, 0x18, R160 ;  /* 0x00000018ffa07819 */ /* 0x000fe200000116a0 */
[----:B------:R-:W1:Y:S01]  /*19dc0*/  LDSM.16.MT88.4 R148, [R185+0x11000] ;  /* 0x01100000b994783b */ /* 0x000e620000004200 */
[----:B------:R-:W-:Y:S03]  /*19dd0*/  SHF.R.U32.HI R136, RZ, 0x8, R136 ;  /* 0x00000008ff887819 */ /* 0x000fe60000011688 */
[----:B----4-:R2:W-:Y:S01]  /*19de0*/  MUFU.EX2 R164, R183 ;  /* 0x000000b700a47308 */ /* 0x0105e20000000800 */
[C---:B------:R-:W-:Y:S01]  /*19df0*/  F2FP.BF16.F32.PACK_AB R196, R162.reuse, R196 ;  /* 0x000000c4a2c4723e */ /* 0x040fe200000010ff */
[----:B------:R-:W-:Y:S01]  /*19e00*/  FADD.FTZ R162, R162, R138 ;  /* 0x0000008aa2a27221 */ /* 0x000fe20000010000 */
[----:B------:R-:W-:Y:S01]  /*19e10*/  LOP3.LUT R136, R136, 0xffff, RZ, 0xc0, !PT ;  /* 0x0000ffff88887812 */ /* 0x000fe200078ec0ff */
[----:B---3--:R-:W-:Y:S01]  /*19e20*/  @!P2 HFMA2.BF16_V2 R169, -RZ.H0_H0, RZ.H0_H0, -R155.H0_H0 ;  /* 0x200000ffffa9a231 */ /* 0x008fe2000034099b */
[C---:B------:R-:W-:Y:S02]  /*19e30*/  PRMT R195, R196.reuse, 0x7632, R195 ;  /* 0x00007632c4c37816 */ /* 0x040fe400000000c3 */
[--C-:B------:R-:W-:Y:S02]  /*19e40*/  HSET2.LE.AND R138, R165, R159.reuse, PT ;  /* 0x0000009fa58a7233 */ /* 0x100fe40003803000 */
[----:B------:R3:W-:Y:S01]  /*19e50*/  @!P2 STL.S16 [R1+0x58], R169 ;  /* 0x000058a90100a387 */ /* 0x0007e20000100600 */
[----:B------:R-:W-:Y:S02]  /*19e60*/  PRMT R170, R169, 0x7610, R170 ;  /* 0x00007610a9aa7816 */ /* 0x000fe400000000aa */
[----:B------:R-:W-:Y:S01]  /*19e70*/  PRMT R0, R196, 0x5410, R195 ;  /* 0x00005410c4007816 */ /* 0x000fe200000000c3 */
[----:B------:R4:W4:Y:S01]  /*19e80*/  LDL.S16 R171, [R1+0x48] ;  /* 0x0000480001ab7983 */ /* 0x0009220000100600 */
[----:B------:R-:W-:Y:S02]  /*19e90*/  @!P2 PRMT R155, R170, 0x5410, RZ ;  /* 0x00005410aa9ba816 */ /* 0x000fe400000000ff */
[----:B------:R-:W-:Y:S01]  /*19ea0*/  ISETP.LE.U32.AND P2, PT, R136, UR14, PT ;  /* 0x0000000e88007c0c */ /* 0x000fe2000bf43070 */
[----:B------:R4:W4:Y:S01]  /*19eb0*/  LDL.S16 R170, [R1+0x44] ;  /* 0x0000440001aa7983 */ /* 0x0009220000100600 */
[--C-:B------:R-:W-:Y:S02]  /*19ec0*/  HSET2.LE.AND R136, R163, R159.reuse, PT ;  /* 0x0000009fa3887233 */ /* 0x100fe40003803000 */
[----:B--2---:R-:W-:Y:S01]  /*19ed0*/  F2FP.BF16.F32.PACK_AB R183, R232, R157 ;  /* 0x0000009de8b7723e */ /* 0x004fe200000010ff */
[----:B------:R2:W2:Y:S02]  /*19ee0*/  LDL.S16 R168, [R1+0x2c] ;  /* 0x00002c0001a87983 */ /* 0x0004a40000100600 */
[----:B------:R-:W-:Y:S02]  /*19ef0*/  LOP3.LUT R136, R136, R137, RZ, 0xc0, !PT ;  /* 0x0000008988887212 */ /* 0x000fe400078ec0ff */
[----:B------:R-:W-:Y:S01]  /*19f00*/  STG.E.U16 desc[UR32][R220.64+0x40], R155 ;  /* 0x0000409bdc007986 */ /* 0x000fe2000c101520 */
[--C-:B------:R-:W-:Y:S02]  /*19f10*/  HSET2.LE.AND R137, R139, R159.reuse, PT ;  /* 0x0000009f8b897233 */ /* 0x100fe40003803000 */
[----:B------:R-:W-:Y:S01]  /*19f20*/  HSET2.LE.AND R139, R167, R159, PT ;  /* 0x0000009fa78b7233 */ /* 0x000fe20003803000 */
[C---:B-1----:R-:W-:Y:S03]  /*19f30*/  HMMA.16816.F32.BF16 R124, R132.reuse, R140, R124 ;  /* 0x0000008c847c723c */ /* 0x042fe6000004187c */
[----:B------:R-:W-:Y:S01]  /*19f40*/  LOP3.LUT R137, R137, R0, RZ, 0xc0, !PT ;  /* 0x0000000089897212 */ /* 0x000fe200078ec0ff */
[----:B---3--:R-:W1:Y:S02]  /*19f50*/  MUFU.EX2 R169, R191 ;  /* 0x000000bf00a97308 */ /* 0x008e640000000800 */
[----:B------:R-:W-:Y:S01]  /*19f60*/  HMMA.16816.F32.BF16 R128, R132, R142, R128 ;  /* 0x0000008e8480723c */ /* 0x000fe20000041880 */
[----:B------:R-:W3:Y:S04]  /*19f70*/  LDSM.16.MT88.4 R132, [R188+0x11000] ;  /* 0x01100000bc84783b */ /* 0x000ee80000004200 */
[----:B------:R-:W-:Y:S02]  /*19f80*/  PRMT R0, R193, 0x5410, R194 ;  /* 0x00005410c1007816 */ /* 0x000fe400000000c2 */
[----:B------:R-:W-:Y:S02]  /*19f90*/  PRMT R182, R183, 0x7632, R182 ;  /* 0x00007632b7b67816 */ /* 0x000fe400000000b6 */
[----:B------:R-:W3:Y:S02]  /*19fa0*/  LDSM.16.MT88.4 R140, [R187+0x11000] ;  /* 0x01100000bb8c783b */ /* 0x000ee40000004200 */
[----:B------:R-:W-:Y:S02]  /*19fb0*/  LOP3.LUT R138, R138, R0, RZ, 0xc0, !PT ;  /* 0x000000008a8a7212 */ /* 0x000fe400078ec0ff */
[----:B-1----:R-:W-:Y:S01]  /*19fc0*/  F2FP.BF16.F32.PACK_AB R192, R169, R164 ;  /* 0x000000a4a9c0723e */ /* 0x002fe200000010ff */
[----:B------:R-:W-:Y:S03]  /*19fd0*/  FADD.FTZ R164, R164, R162 ;  /* 0x000000a2a4a47221 */ /* 0x000fe60000010000 */
[C---:B------:R-:W-:Y:S04]  /*19fe0*/  PRMT R191, R192.reuse, 0x7632, R191 ;  /* 0x00007632c0bf7816 */ /* 0x040fe800000000bf */
[----:B------:R-:W-:Y:S04]  /*19ff0*/  PRMT R0, R192, 0x5410, R191 ;  /* 0x00005410c0007816 */ /* 0x000fe800000000bf */
[----:B------:R-:W-:Y:S07]  /*1a000*/  LOP3.LUT R139, R139, R0, RZ, 0xc0, !PT ;  /* 0x000000008b8b7212 */ /* 0x000fee00078ec0ff */
[C---:B------:R-:W-:Y:S06]  /*1a010*/  HMMA.16816.F32.BF16 R4, R136.reuse, R148, R4 ;  /* 0x000000948804723c */ /* 0x040fec0000041804 */
        /* <DEDUP_REMOVED lines=27> */
[C---:B------:R-:W-:Y:S05]  /*1a1d0*/  HMMA.16816.F32.BF16 R80, R136.reuse, R146, R80 ;  /* 0x000000928850723c */ /* 0x040fea0000041850 */
[----:B------:R-:W-:Y:S01]  /*1a1e0*/  LOP3.LUT R144, R219, UR38, R166, 0x96, !PT ;  /* 0x00000026db907c12 */ /* 0x000fe2000f8e96a6 */
[C---:B---3--:R-:W-:Y:S05]  /*1a1f0*/  HMMA.16816.F32.BF16 R84, R136.reuse, R132, R84 ;  /* 0x000000848854723c */ /* 0x048fea0000041854 */
[C---:B------:R-:W-:Y:S01]  /*1a200*/  LOP3.LUT R145, R144.reuse, 0xff, RZ, 0xc0, !PT ;  /* 0x000000ff90917812 */ /* 0x040fe200078ec0ff */
[C---:B------:R-:W-:Y:S05]  /*1a210*/  HMMA.16816.F32.BF16 R88, R136.reuse, R134, R88 ;  /* 0x000000868858723c */ /* 0x040fea0000041858 */
[----:B------:R-:W-:Y:S01]  /*1a220*/  LOP3.LUT R132, R144, 0xffff, RZ, 0xc0, !PT ;  /* 0x0000ffff90847812 */ /* 0x000fe200078ec0ff */
[C---:B------:R-:W-:Y:S05]  /*1a230*/  HMMA.16816.F32.BF16 R92, R136.reuse, R140, R92 ;  /* 0x0000008c885c723c */ /* 0x040fea000004185c */
[----:B------:R-:W-:Y:S01]  /*1a240*/  SHF.R.U32.HI R132, RZ, 0x8, R132 ;  /* 0x00000008ff847819 */ /* 0x000fe20000011684 */
[C---:B------:R-:W-:Y:S05]  /*1a250*/  HMMA.16816.F32.BF16 R96, R136.reuse, R142, R96 ;  /* 0x0000008e8860723c */ /* 0x040fea0000041860 */
[--C-:B------:R-:W-:Y:S01]  /*1a260*/  SHF.R.U32.HI R140, RZ, 0x10, R218.reuse ;  /* 0x00000010ff8c7819 */ /* 0x100fe200000116da */
[C---:B-1----:R-:W-:Y:S05]  /*1a270*/  HMMA.16816.F32.BF16 R100, R136.reuse, R148, R100 ;  /* 0x000000948864723c */ /* 0x042fea0000041864 */
[----:B------:R-:W-:Y:S01]  /*1a280*/  SHF.R.U32.HI R141, RZ, 0x18, R218 ;  /* 0x00000018ff8d7819 */ /* 0x000fe200000116da */
[C---:B------:R-:W-:Y:S05]  /*1a290*/  HMMA.16816.F32.BF16 R104, R136.reuse, R150, R104 ;  /* 0x000000968868723c */ /* 0x040fea0000041868 */
[----:B------:R-:W-:Y:S02]  /*1a2a0*/  LOP3.LUT R140, R140, 0xff, RZ, 0xc0, !PT ;  /* 0x000000ff8c8c7812 */ /* 0x000fe400078ec0ff */
[----:B------:R-:W-:Y:S04]  /*1a2b0*/  FADD.FTZ R151, R169, R164 ;  /* 0x000000a4a9977221 */ /* 0x000fe80000010000 */
[----:B------:R-:W-:Y:S01]  /*1a2c0*/  FADD.FTZ R233, R157, R151 ;  /* 0x000000979de97221 */ /* 0x000fe20000010000 */
[----:B----4-:R-:W-:Y:S02]  /*1a2d0*/  @!P3 HFMA2.BF16_V2 R171, -RZ.H0_H0, RZ.H0_H0, -R156.H0_H0 ;  /* 0x200000ffffabb231 */ /* 0x010fe4000034099c */
[----:B------:R-:W-:Y:S03]  /*1a2e0*/  @!P4 HFMA2.BF16_V2 R170, -RZ.H0_H0, RZ.H0_H0, -R196.H0_H0 ;  /* 0x200000ffffaac231 */ /* 0x000fe600003409c4 */
[----:B------:R-:W-:Y:S01]  /*1a2f0*/  @!P3 STL.S16 [R1+0x48], R171 ;  /* 0x000048ab0100b387 */ /* 0x000fe20000100600 */
[----:B------:R-:W-:Y:S01]  /*1a300*/  PRMT R0, R171, 0x7610, R0 ;  /* 0x00007610ab007816 */ /* 0x000fe20000000000 */
[----:B--2---:R-:W-:Y:S02]  /*1a310*/  @!P0 HFMA2.BF16_V2 R168, -RZ.H0_H0, RZ.H0_H0, -R195.H0_H0 ;  /* 0x200000ffffa88231 */ /* 0x004fe400003409c3 */
[----:B------:R3:W2:Y:S01]  /*1a320*/  LDL.S16 R153, [R1+0x38] ;  /* 0x0000380001997983 */ /* 0x0006a20000100600 */
[----:B------:R-:W-:Y:S02]  /*1a330*/  PRMT R154, R170, 0x7610, R154 ;  /* 0x00007610aa9a7816 */ /* 0x000fe4000000009a */
[----:B------:R-:W-:Y:S01]  /*1a340*/  @!P3 PRMT R156, R0, 0x5410, RZ ;  /* 0x00005410009cb816 */ /* 0x000fe200000000ff */
[----:B------:R3:W4:Y:S01]  /*1a350*/  LDL.S16 R152, [R1+0x40] ;  /* 0x0000400001987983 */ /* 0x0007220000100600 */
[----:B------:R-:W-:Y:S02]  /*1a360*/  LOP3.LUT R0, R218, 0xffff, RZ, 0xc0, !PT ;  /* 0x0000ffffda007812 */ /* 0x000fe400078ec0ff */
[----:B------:R-:W-:Y:S01]  /*1a370*/  @!P4 PRMT R196, R154, 0x5410, RZ ;  /* 0x000054109ac4c816 */ /* 0x000fe200000000ff */
[----:B------:R-:W-:Y:S01]  /*1a380*/  @!P4 STL.S16 [R1+0x44], R170 ;  /* 0x000044aa0100c387 */ /* 0x000fe20000100600 */
[----:B------:R-:W-:Y:S02]  /*1a390*/  ISETP.LE.U32.AND P4, PT, R145, UR14, PT ;  /* 0x0000000e91007c0c */ /* 0x000fe4000bf83070 */
[----:B------:R-:W-:Y:S01]  /*1a3a0*/  SHF.R.U32.HI R133, RZ, 0x8, R0 ;  /* 0x00000008ff857819 */ /* 0x000fe20000011600 */
[----:B------:R-:W-:Y:S01]  /*1a3b0*/  @!P0 STL.S16 [R1+0x2c], R168 ;  /* 0x00002ca801008387 */ /* 0x000fe20000100600 */
[----:B------:R-:W-:Y:S02]  /*1a3c0*/  LOP3.LUT R145, R218, 0xff, RZ, 0xc0, !PT ;  /* 0x000000ffda917812 */ /* 0x000fe400078ec0ff */
[----:B------:R-:W-:Y:S01]  /*1a3d0*/  PRMT R147, R168, 0x7610, R147 ;  /* 0x00007610a8937816 */ /* 0x000fe20000000093 */
[----:B------:R-:W-:Y:S01]  /*1a3e0*/  STG.E.U16 desc[UR32][R220.64+0x42], R156 ;  /* 0x0000429cdc007986 */ /* 0x000fe2000c101520 */
[----:B------:R-:W-:Y:S02]  /*1a3f0*/  PRMT R158, R145, 0x5410, R133 ;  /* 0x00005410919e7816 */ /* 0x000fe40000000085 */
[----:B------:R-:W-:Y:S01]  /*1a400*/  LOP3.LUT R145, R132, 0xffff, RZ, 0xc0, !PT ;  /* 0x0000ffff84917812 */ /* 0x000fe200078ec0ff */
[----:B------:R-:W-:Y:S01]  /*1a410*/  LDSM.16.MT88.4 R168, [R187+0x11800] ;  /* 0x01180000bba8783b */ /* 0x000fe20000004200 */
[----:B------:R-:W-:Y:S02]  /*1a420*/  @!P0 PRMT R195, R147, 0x5410, RZ ;  /* 0x0000541093c38816 */ /* 0x000fe400000000ff */
[----:B------:R-:W-:Y:S02]  /*1a430*/  ISETP.LE.U32.AND P0, PT, R145, UR14, PT ;  /* 0x0000000e91007c0c */ /* 0x000fe4000bf03070 */
[----:B------:R-:W-:Y:S02]  /*1a440*/  ISETP.LE.U32.AND P3, PT, R160, UR14, PT ;  /* 0x0000000ea0007c0c */ /* 0x000fe4000bf63070 */
[----:B------:R-:W-:Y:S01]  /*1a450*/  PRMT R154, R140, 0x5410, R141 ;  /* 0x000054108c9a7816 */ /* 0x000fe2000000008d */
[----:B------:R-:W1:Y:S01]  /*1a460*/  LDSM.16.MT88.4 R132, [R186+0x17000] ;  /* 0x01700000ba84783b */ /* 0x000e620000004200 */
[----:B------:R-:W-:Y:S02]  /*1a470*/  LOP3.LUT R0, R219, UR38, R166, 0x96, !PT ;  /* 0x00000026db007c12 */ /* 0x000fe4000f8e96a6 */
[----:B------:R-:W-:Y:S02]  /*1a480*/  SHF.R.U32.HI R145, RZ, 0x18, R144 ;  /* 0x00000018ff917819 */ /* 0x000fe40000011690 */
[----:B------:R-:W-:Y:S03]  /*1a490*/  HSET2.LE.AND R150, R154, R159, PT ;  /* 0x0000009f9a967233 */ /* 0x000fe60003803000 */
[----:B------:R-:W3:Y:S08]  /*1a4a0*/  LDSM.16.MT88.4 R140, [R188+0x17000] ;  /* 0x01700000bc8c783b */ /* 0x000ef00000004200 */
[----:B------:R-:W-:Y:S04]  /*1a4b0*/  STG.E.U16 desc[UR32][R222.64+0x40], R196 ;  /* 0x000040c4de007986 */ /* 0x000fe8000c101520 */
[----:B------:R-:W-:Y:S01]  /*1a4c0*/  STG.E.U16 desc[UR32][R222.64+0x42], R195 ;  /* 0x000042c3de007986 */ /* 0x000fe2000c101520 */
[C---:B-1----:R-:W-:Y:S06]  /*1a4d0*/  HMMA.16816.F32.BF16 R108, R136.reuse, R132, R108 ;  /* 0x00000084886c723c */ /* 0x042fec000004186c */
[C---:B------:R-:W-:Y:S05]  /*1a4e0*/  HMMA.16816.F32.BF16 R112, R136.reuse, R134, R112 ;  /* 0x000000868870723c */ /* 0x040fea0000041870 */
[----:B------:R-:W-:Y:S01]  /*1a4f0*/  PRMT R132, R180, 0x5410, R179 ;  /* 0x00005410b4847816 */ /* 0x000fe200000000b3 */
[C---:B---3--:R-:W-:Y:S05]  /*1a500*/  HMMA.16816.F32.BF16 R116, R136.reuse, R140, R116 ;  /* 0x0000008c8874723c */ /* 0x048fea0000041874 */
[----:B------:R-:W-:Y:S01]  /*1a510*/  PRMT R133, R183, 0x5410, R182 ;  /* 0x00005410b7857816 */ /* 0x000fe200000000b6 */
[C---:B------:R-:W-:Y:S01]  /*1a520*/  HMMA.16816.F32.BF16 R120, R136.reuse, R142, R120 ;  /* 0x0000008e8878723c */ /* 0x040fe20000041878 */
[----:B------:R-:W-:Y:S04]  /*1a530*/  LDSM.16.MT88.4 R140, [R188+0x11800] ;  /* 0x01180000bc8c783b */ /* 0x000fe80000004200 */
[----:B------:R-:W-:Y:S02]  /*1a540*/  PRMT R134, R178, 0x5410, R181 ;  /* 0x00005410b2867816 */ /* 0x000fe400000000b5 */
[----:B------:R-:W-:Y:S04]  /*1a550*/  PRMT R135, R177, 0x5410, R176 ;  /* 0x00005410b1877816 */ /* 0x000fe800000000b0 */
[----:B------:R-:W-:Y:S01]  /*1a560*/  LOP3.LUT R135, R150, R135, RZ, 0xc0, !PT ;  /* 0x0000008796877212 */ /* 0x000fe200078ec0ff */
[----:B--2---:R-:W-:Y:S02]  /*1a570*/  @!P5 HFMA2.BF16_V2 R153, -RZ.H0_H0, RZ.H0_H0, -R193.H0_H0 ;  /* 0x200000ffff99d231 */ /* 0x004fe400003409c1 */
[----:B----4-:R-:W-:Y:S03]  /*1a580*/  @!P2 HFMA2.BF16_V2 R152, -RZ.H0_H0, RZ.H0_H0, -R194.H0_H0 ;  /* 0x200000ffff98a231 */ /* 0x010fe600003409c2 */
[----:B------:R1:W-:Y:S01]  /*1a590*/  @!P5 STL.S16 [R1+0x38], R153 ;  /* 0x000038990100d387 */ /* 0x0003e20000100600 */
[----:B------:R-:W-:Y:S03]  /*1a5a0*/  PRMT R146, R153, 0x7610, R146 ;  /* 0x0000761099927816 */ /* 0x000fe60000000092 */
[----:B------:R2:W-:Y:S01]  /*1a5b0*/  @!P2 STL.S16 [R1+0x40], R152 ;  /* 0x000040980100a387 */ /* 0x0005e20000100600 */
[----:B------:R-:W-:Y:S02]  /*1a5c0*/  @!P5 PRMT R193, R146, 0x5410, RZ ;  /* 0x0000541092c1d816 */ /* 0x000fe400000000ff */
[----:B------:R-:W-:Y:S01]  /*1a5d0*/  SHF.R.U32.HI R146, RZ, 0x10, R144 ;  /* 0x00000010ff927819 */ /* 0x000fe20000011690 */
[----:B------:R3:W4:Y:S01]  /*1a5e0*/  LDL.S16 R252, [R1+0x34] ;  /* 0x0000340001fc7983 */ /* 0x0007220000100600 */
[----:B------:R-:W-:Y:S02]  /*1a5f0*/  LOP3.LUT R144, R0, 0xffff, RZ, 0xc0, !PT ;  /* 0x0000ffff00907812 */ /* 0x000fe400078ec0ff */
[----:B------:R-:W-:Y:S01]  /*1a600*/  ISETP.LE.U32.AND P5, PT, R145, UR14, PT ;  /* 0x0000000e91007c0c */ /* 0x000fe2000bfa3070 */
[----:B------:R3:W3:Y:S01]  /*1a610*/  LDL.S16 R239, [R1+0x3c] ;  /* 0x00003c0001ef7983 */ /* 0x0006e20000100600 */
[----:B------:R-:W-:Y:S02]  /*1a620*/  SHF.R.U32.HI R149, RZ, 0x8, R144 ;  /* 0x00000008ff957819 */ /* 0x000fe40000011690 */
[----:B------:R-:W-:Y:S01]  /*1a630*/  PRMT R160, R152, 0x7610, R160 ;  /* 0x0000761098a07816 */ /* 0x000fe200000000a0 */
[----:B------:R3:W3:Y:S01]  /*1a640*/  LDL.S16 R238, [R1+0x30] ;  /* 0x0000300001ee7983 */ /* 0x0006e20000100600 */
[--C-:B------:R-:W-:Y:S02]  /*1a650*/  SHF.R.U32.HI R145, RZ, 0x10, R0.reuse ;  /* 0x00000010ff917819 */ /* 0x100fe40000011600 */
[----:B------:R-:W-:Y:S01]  /*1a660*/  @!P2 PRMT R194, R160, 0x5410, RZ ;  /* 0x00005410a0c2a816 */ /* 0x000fe200000000ff */
[----:B------:R3:W3:Y:S01]  /*1a670*/  LDL.S16 R237, [R1+0x24] ;  /* 0x0000240001ed7983 */ /* 0x0006e20000100600 */
[----:B------:R-:W-:Y:S03]  /*1a680*/  LOP3.LUT R148, R145, 0xff, RZ, 0xc0, !PT ;  /* 0x000000ff91947812 */ /* 0x000fe600078ec0ff */
[----:B------:R-:W-:Y:S01]  /*1a690*/  LDSM.16.MT88.4 R160, [R185+0x11800] ;  /* 0x01180000b9a0783b */ /* 0x000fe20000004200 */
[----:B-1----:R-:W-:Y:S02]  /*1a6a0*/  LOP3.LUT R153, R0, 0xff, RZ, 0xc0, !PT ;  /* 0x000000ff00997812 */ /* 0x002fe400078ec0ff */
[----:B--2---:R-:W-:Y:S02]  /*1a6b0*/  SHF.R.U32.HI R152, RZ, 0x18, R0 ;  /* 0x00000018ff987819 */ /* 0x004fe40000011600 */
[----:B------:R-:W-:Y:S03]  /*1a6c0*/  LOP3.LUT R0, R146, 0xff, RZ, 0xc0, !PT ;  /* 0x000000ff92007812 */ /* 0x000fe600078ec0ff */
[----:B------:R1:W2:Y:S01]  /*1a6d0*/  LDL.S16 R236, [R1+0x20] ;  /* 0x0000200001ec7983 */ /* 0x0002a20000100600 */
[----:B------:R-:W-:Y:S02]  /*1a6e0*/  PRMT R153, R153, 0x5410, R149 ;  /* 0x0000541099997816 */ /* 0x000fe40000000095 */
[----:B------:R-:W-:Y:S01]  /*1a6f0*/  ISETP.LE.U32.AND P2, PT, R0, UR14, PT ;  /* 0x0000000e00007c0c */ /* 0x000fe2000bf43070 */
[----:B------:R-:W1:Y:S01]  /*1a700*/  LDSM.16.MT88.4 R144, [R187+0x17000] ;  /* 0x01700000bb90783b */ /* 0x000e620000004200 */
[----:B------:R-:W-:Y:S02]  /*1a710*/  PRMT R148, R148, 0x5410, R152 ;  /* 0x0000541094947816 */ /* 0x000fe40000000098 */
[--C-:B------:R-:W-:Y:S02]  /*1a720*/  HSET2.LE.AND R0, R153, R159.reuse, PT ;  /* 0x0000009f99007233 */ /* 0x100fe40003803000 */
[--C-:B------:R-:W-:Y:S02]  /*1a730*/  HSET2.LE.AND R149, R158, R159.reuse, PT ;  /* 0x0000009f9e957233 */ /* 0x100fe40003803000 */
[----:B------:R-:W-:Y:S01]  /*1a740*/  HSET2.LE.AND R148, R148, R159, PT ;  /* 0x0000009f94947233 */ /* 0x000fe20003803000 */
[----:B------:R-:W1:Y:S01]  /*1a750*/  LDSM.16.MT88.4 R152, [R186+0x11800] ;  /* 0x01180000ba98783b */ /* 0x000e620000004200 */
[----:B------:R-:W-:Y:S02]  /*1a760*/  LOP3.LUT R132, R0, R132, RZ, 0xc0, !PT ;  /* 0x0000008400847212 */ /* 0x000fe400078ec0ff */
[----:B------:R-:W-:Y:S02]  /*1a770*/  LOP3.LUT R134, R149, R134, RZ, 0xc0, !PT ;  /* 0x0000008695867212 */ /* 0x000fe400078ec0ff */
[----:B------:R-:W-:Y:S03]  /*1a780*/  LOP3.LUT R133, R148, R133, RZ, 0xc0, !PT ;  /* 0x0000008594857212 */ /* 0x000fe600078ec0ff */
[----:B------:R1:W2:Y:S04]  /*1a790*/  LDL.S16 R0, [R1+0x28] ;  /* 0x0000280001007983 */ /* 0x0002a80000100600 */
[----:B------:R2:W2:Y:S04]  /*1a7a0*/  LDL.S16 R235, [R1+0x1c] ;  /* 0x00001c0001eb7983 */ /* 0x0004a80000100600 */
[----:B------:R2:W2:Y:S04]  /*1a7b0*/  LDL.S16 R234, [R1+0x18] ;  /* 0x0000180001ea7983 */ /* 0x0004a80000100600 */
[----:B------:R-:W-:Y:S04]  /*1a7c0*/  STG.E.U16 desc[UR32][R220.64+0x50], R193 ;  /* 0x000050c1dc007986 */ /* 0x000fe8000c101520 */
[----:B------:R-:W-:Y:S01]  /*1a7d0*/  STG.E.U16 desc[UR32][R220.64+0x52], R194 ;  /* 0x000052c2dc007986 */ /* 0x000fe2000c101520 */
[C---:B-1----:R-:W-:Y:S06]  /*1a7e0*/  HMMA.16816.F32.BF16 R124, R136.reuse, R144, R124 ;  /* 0x00000090887c723c */ /* 0x042fec000004187c */
[----:B------:R-:W-:Y:S06]  /*1a7f0*/  HMMA.16816.F32.BF16 R128, R136, R146, R128 ;  /* 0x000000928880723c */ /* 0x000fec0000041880 */
[C---:B------:R-:W-:Y:S01]  /*1a800*/  HMMA.16816.F32.BF16 R164, R132.reuse, R160, R4 ;  /* 0x000000a084a4723c */ /* 0x040fe20000041804 */
[----:B------:R-:W1:Y:S05]  /*1a810*/  LDSM.16.MT88.4 R4, [R186+0x13800] ;  /* 0x01380000ba04783b */ /* 0x000e6a0000004200 */
[C---:B------:R-:W-:Y:S03]  /*1a820*/  HMMA.16816.F32.BF16 R160, R132.reuse, R162, R8 ;  /* 0x000000a284a0723c */ /* 0x040fe60000041808 */
[----:B------:R-:W1:Y:S03]  /*1a830*/  LDSM.16.MT88.4 R8, [R188+0x13800] ;  /* 0x01380000bc08783b */ /* 0x000e660000004200 */
[C---:B------:R-:W-:Y:S05]  /*1a840*/  HMMA.16816.F32.BF16 R156, R132.reuse, R152, R12 ;  /* 0x00000098849c723c */ /* 0x040fea000004180c */
[----:B------:R-:W1:Y:S01]  /*1a850*/  LDSM.16.MT88.4 R12, [R187+0x13800] ;  /* 0x01380000bb0c783b */ /* 0x000e620000004200 */
[C---:B------:R-:W-:Y:S06]  /*1a860*/  HMMA.16816.F32.BF16 R152, R132.reuse, R154, R16 ;  /* 0x0000009a8498723c */ /* 0x040fec0000041810 */
[C---:B------:R-:W-:Y:S01]  /*1a870*/  HMMA.16816.F32.BF16 R148, R132.reuse, R140, R20 ;  /* 0x0000008c8494723c */ /* 0x040fe20000041814 */
[----:B------:R-:W1:Y:S05]  /*1a880*/  LDSM.16.MT88.4 R16, [R185+0x15800] ;  /* 0x01580000b910783b */ /* 0x000e6a0000004200 */
[C---:B------:R-:W-:Y:S03]  /*1a890*/  HMMA.16816.F32.BF16 R144, R132.reuse, R142, R24 ;  /* 0x0000008e8490723c */ /* 0x040fe60000041818 */
[----:B------:R-:W1:Y:S03]  /*1a8a0*/  LDSM.16.MT88.4 R20, [R186+0x15800] ;  /* 0x01580000ba14783b */ /* 0x000e660000004200 */
[C---:B------:R-:W-:Y:S05]  /*1a8b0*/  HMMA.16816.F32.BF16 R140, R132.reuse, R168, R28 ;  /* 0x000000a8848c723c */ /* 0x040fea000004181c */
[----:B------:R-:W1:Y:S01]  /*1a8c0*/  LDSM.16.MT88.4 R24, [R188+0x15800] ;  /* 0x01580000bc18783b */ /* 0x000e620000004200 */
[C---:B------:R-:W-:Y:S06]  /*1a8d0*/  HMMA.16816.F32.BF16 R136, R132.reuse, R170, R32 ;  /* 0x000000aa8488723c */ /* 0x040fec0000041820 */
[C---:B------:R-:W-:Y:S06]  /*1a8e0*/  HMMA.16816.F32.BF16 R36, R132.reuse, R172, R36 ;  /* 0x000000ac8424723c */ /* 0x040fec0000041824 */
[C---:B------:R-:W-:Y:S06]  /*1a8f0*/  HMMA.16816.F32.BF16 R40, R132.reuse, R174, R40 ;  /* 0x000000ae8428723c */ /* 0x040fec0000041828 */
        /* <DEDUP_REMOVED lines=15> */
[C---:B------:R-:W-:Y:S06]  /*1a9f0*/  HMMA.16816.F32.BF16 R84, R132.reuse, R24, R84 ;  /* 0x000000188454723c */ /* 0x040fec0000041854 */
[C---:B------:R-:W-:Y:S05]  /*1aa00*/  HMMA.16816.F32.BF16 R88, R132.reuse, R26, R88 ;  /* 0x0000001a8458723c */ /* 0x040fea0000041858 */
[----:B------:R-:W-:Y:S01]  /*1aa10*/  SHF.R.U32.HI R24, RZ, 0x10, R218 ;  /* 0x00000010ff187819 */ /* 0x000fe200000116da */
[C---:B-1----:R-:W-:Y:S06]  /*1aa20*/  HMMA.16816.F32.BF16 R92, R132.reuse, R4, R92 ;  /* 0x00000004845c723c */ /* 0x042fec000004185c */
[C---:B------:R-:W-:Y:S05]  /*1aa30*/  HMMA.16816.F32.BF16 R96, R132.reuse, R6, R96 ;  /* 0x000000068460723c */ /* 0x040fea0000041860 */
[----:B------:R-:W-:Y:S01]  /*1aa40*/  LOP3.LUT R4, R24, 0xff, RZ, 0xc0, !PT ;  /* 0x000000ff18047812 */ /* 0x000fe200078ec0ff */
[C---:B------:R-:W-:Y:S06]  /*1aa50*/  HMMA.16816.F32.BF16 R100, R132.reuse, R8, R100 ;  /* 0x000000088464723c */ /* 0x040fec0000041864 */
[C---:B------:R-:W-:Y:S06]  /*1aa60*/  HMMA.16816.F32.BF16 R104, R132.reuse, R10, R104 ;  /* 0x0000000a8468723c */ /* 0x040fec0000041868 */
[C---:B------:R-:W-:Y:S06]  /*1aa70*/  HMMA.16816.F32.BF16 R108, R132.reuse, R12, R108 ;  /* 0x0000000c846c723c */ /* 0x040fec000004186c */
[C---:B------:R-:W-:Y:S06]  /*1aa80*/  HMMA.16816.F32.BF16 R112, R132.reuse, R14, R112 ;  /* 0x0000000e8470723c */ /* 0x040fec0000041870 */
[C---:B------:R-:W-:Y:S06]  /*1aa90*/  HMMA.16816.F32.BF16 R116, R132.reuse, R16, R116 ;  /* 0x000000108474723c */ /* 0x040fec0000041874 */
[C---:B------:R-:W-:Y:S05]  /*1aaa0*/  HMMA.16816.F32.BF16 R120, R132.reuse, R18, R120 ;  /* 0x000000128478723c */ /* 0x040fea0000041878 */
[----:B----4-:R-:W-:Y:S02]  /*1aab0*/  @!P4 HFMA2.BF16_V2 R252, -RZ.H0_H0, RZ.H0_H0, -R180.H0_H0 ;  /* 0x200000fffffcc231 */ /* 0x010fe400003409b4 */
[----:B---3--:R-:W-:Y:S04]  /*1aac0*/  @!P3 HFMA2.BF16_V2 R239, -RZ.H0_H0, RZ.H0_H0, -R191.H0_H0 ;  /* 0x200000ffffefb231 */ /* 0x008fe800003409bf */
[----:B------:R-:W-:Y:S01]  /*1aad0*/  PRMT R28, R252, 0x7610, R28 ;  /* 0x00007610fc1c7816 */ /* 0x000fe2000000001c */
[----:B------:R-:W-:Y:S03]  /*1aae0*/  @!P0 HFMA2.BF16_V2 R238, -RZ.H0_H0, RZ.H0_H0, -R179.H0_H0 ;  /* 0x200000ffffee8231 */ /* 0x000fe600003409b3 */
[----:B------:R-:W-:Y:S02]  /*1aaf0*/  @!P4 PRMT R180, R28, 0x5410, RZ ;  /* 0x000054101cb4c816 */ /* 0x000fe400000000ff */
[----:B------:R-:W-:Y:S01]  /*1ab00*/  PRMT R29, R239, 0x7610, R29 ;  /* 0x00007610ef1d7816 */ /* 0x000fe2000000001d */
[----:B------:R-:W-:Y:S01]  /*1ab10*/  @!P2 HFMA2.BF16_V2 R237, -RZ.H0_H0, RZ.H0_H0, -R183.H0_H0 ;  /* 0x200000ffffeda231 */ /* 0x000fe200003409b7 */
[----:B------:R-:W-:Y:S02]  /*1ab20*/  PRMT R27, R238, 0x7610, R27 ;  /* 0x00007610ee1b7816 */ /* 0x000fe4000000001b */
[----:B------:R-:W-:Y:S02]  /*1ab30*/  @!P3 PRMT R191, R29, 0x5410, RZ ;  /* 0x000054101dbfb816 */ /* 0x000fe400000000ff */
[----:B------:R-:W-:Y:S02]  /*1ab40*/  @!P0 PRMT R179, R27, 0x5410, RZ ;  /* 0x000054101bb38816 */ /* 0x000fe400000000ff */
[----:B------:R-:W-:Y:S01]  /*1ab50*/  PRMT R8, R237, 0x7610, R8 ;  /* 0x00007610ed087816 */ /* 0x000fe20000000008 */
[----:B------:R-:W-:Y:S03]  /*1ab60*/  STG.E.U16 desc[UR32][R222.64+0x52], R191 ;  /* 0x000052bfde007986 */ /* 0x000fe6000c101520 */
[----:B------:R-:W-:Y:S01]  /*1ab70*/  @!P2 PRMT R183, R8, 0x5410, RZ ;  /* 0x0000541008b7a816 */ /* 0x000fe200000000ff */
[----:B--2---:R-:W-:Y:S05]  /*1ab80*/  @!P5 HFMA2.BF16_V2 R236, -RZ.H0_H0, RZ.H0_H0, -R182.H0_H0 ;  /* 0x200000ffffecd231 */ /* 0x004fea00003409b6 */
[----:B------:R-:W-:Y:S04]  /*1ab90*/  PRMT R7, R236, 0x7610, R7 ;  /* 0x00007610ec077816 */ /* 0x000fe80000000007 */
[----:B------:R-:W-:Y:S01]  /*1aba0*/  @!P5 PRMT R182, R7, 0x5410, RZ ;  /* 0x0000541007b6d816 */ /* 0x000fe200000000ff */
[----:B------:R-:W-:Y:S05]  /*1abb0*/  @!P6 HFMA2.BF16_V2 R0, -RZ.H0_H0, RZ.H0_H0, -R192.H0_H0 ;  /* 0x200000ffff00e231 */ /* 0x000fea00003409c0 */
[----:B------:R1:W-:Y:S01]  /*1abc0*/  @!P6 STL.S16 [R1+0x28], R0 ;  /* 0x000028000100e387 */ /* 0x0003e20000100600 */
[----:B------:R-:W-:Y:S03]  /*1abd0*/  PRMT R21, R0, 0x7610, R21 ;  /* 0x0000761000157816 */ /* 0x000fe60000000015 */
[----:B------:R3:W2:Y:S01]  /*1abe0*/  LDL.S16 R26, [R1+0x14] ;  /* 0x00001400011a7983 */ /* 0x0006a20000100600 */
[----:B------:R-:W-:Y:S03]  /*1abf0*/  @!P6 PRMT R192, R21, 0x5410, RZ ;  /* 0x0000541015c0e816 */ /* 0x000fe600000000ff */
[----:B------:R3:W4:Y:S04]  /*1ac00*/  LDL.S16 R25, [R1+0x10] ;  /* 0x0000100001197983 */ /* 0x0007280000100600 */
[----:B------:R-:W-:Y:S01]  /*1ac10*/  @!P3 STL.S16 [R1+0x3c], R239 ;  /* 0x00003cef0100b387 */ /* 0x000fe20000100600 */
[----:B------:R-:W-:Y:S03]  /*1ac20*/  ISETP.LE.U32.AND P3, PT, R4, UR14, PT ;  /* 0x0000000e04007c0c */ /* 0x000fe6000bf63070 */
[----:B------:R-:W-:Y:S04]  /*1ac30*/  @!P4 STL.S16 [R1+0x34], R252 ;  /* 0x000034fc0100c387 */ /* 0x000fe80000100600 */
[----:B------:R-:W-:Y:S04]  /*1ac40*/  @!P0 STL.S16 [R1+0x30], R238 ;  /* 0x000030ee01008387 */ /* 0x000fe80000100600 */
[----:B------:R-:W-:Y:S01]  /*1ac50*/  STG.E.U16 desc[UR32][R222.64+0x50], R192 ;  /* 0x000050c0de007986 */ /* 0x000fe2000c101520 */
[----:B-1----:R-:W-:Y:S02]  /*1ac60*/  LOP3.LUT R0, R218, 0xff, RZ, 0xc0, !PT ;  /* 0x000000ffda007812 */ /* 0x002fe400078ec0ff */
[----:B------:R-:W-:Y:S01]  /*1ac70*/  SHF.R.U32.HI R218, RZ, 0x18, R218 ;  /* 0x00000018ffda7819 */ /* 0x000fe200000116da */
[----:B------:R-:W-:Y:S01]  /*1ac80*/  @!P2 STL.S16 [R1+0x24], R237 ;  /* 0x000024ed0100a387 */ /* 0x000fe20000100600 */
[----:B------:R-:W-:Y:S02]  /*1ac90*/  ISETP.LE.U32.AND P6, PT, R0, UR14, PT ;  /* 0x0000000e00007c0c */ /* 0x000fe4000bfc3070 */
[----:B------:R-:W-:Y:S01]  /*1aca0*/  SHF.R.U32.HI R0, RZ, 0x8, R20 ;  /* 0x00000008ff007819 */ /* 0x000fe20000011614 */
[----:B------:R-:W-:Y:S01]  /*1acb0*/  STG.E.U16 desc[UR32][R220.64+0x60], R180 ;  /* 0x000060b4dc007986 */ /* 0x000fe2000c101520 */
[----:B------:R-:W-:Y:S02]  /*1acc0*/  ISETP.LE.U32.AND P0, PT, R218, UR14, PT ;  /* 0x0000000eda007c0c */ /* 0x000fe4000bf03070 */
[----:B------:R-:W-:Y:S01]  /*1acd0*/  LOP3.LUT R0, R0, 0xffff, RZ, 0xc0, !PT ;  /* 0x0000ffff00007812 */ /* 0x000fe200078ec0ff */
[----:B------:R-:W1:Y:S03]  /*1ace0*/  LDSM.16.MT88.4 R20, [R187+0x17800] ;  /* 0x01780000bb14783b */ /* 0x000e660000004200 */
[----:B------:R-:W-:Y:S03]  /*1acf0*/  ISETP.LE.U32.AND P4, PT, R0, UR14, PT ;  /* 0x0000000e00007c0c */ /* 0x000fe6000bf83070 */
[----:B------:R-:W-:Y:S02]  /*1ad00*/  @!P6 HFMA2.BF16_V2 R235, -RZ.H0_H0, RZ.H0_H0, -R178.H0_H0 ;  /* 0x200000ffffebe231 */ /* 0x000fe400003409b2 */
[----:B------:R-:W-:Y:S03]  /*1ad10*/  STG.E.U16 desc[UR32][R220.64+0x62], R179 ;  /* 0x000062b3dc007986 */ /* 0x000fe6000c101520 */
[----:B------:R-:W-:Y:S01]  /*1ad20*/  PRMT R6, R235, 0x7610, R6 ;  /* 0x00007610eb067816 */ /* 0x000fe20000000006 */
[----:B------:R-:W-:Y:S03]  /*1ad30*/  @!P5 STL.S16 [R1+0x20], R236 ;  /* 0x000020ec0100d387 */ /* 0x000fe60000100600 */
[----:B------:R-:W-:Y:S01]  /*1ad40*/  @!P6 PRMT R178, R6, 0x5410, RZ ;  /* 0x0000541006b2e816 */ /* 0x000fe200000000ff */
[----:B------:R-:W-:Y:S01]  /*1ad50*/  STG.E.U16 desc[UR32][R222.64+0x60], R183 ;  /* 0x000060b7de007986 */ /* 0x000fe2000c101520 */
[----:B------:R-:W-:Y:S03]  /*1ad60*/  @!P4 HFMA2.BF16_V2 R234, -RZ.H0_H0, RZ.H0_H0, -R181.H0_H0 ;  /* 0x200000ffffeac231 */ /* 0x000fe600003409b5 */
[----:B------:R-:W-:Y:S02]  /*1ad70*/  STG.E.U16 desc[UR32][R222.64+0x62], R182 ;  /* 0x000062b6de007986 */ /* 0x000fe4000c101520 */
[----:B------:R-:W-:Y:S02]  /*1ad80*/  PRMT R5, R234, 0x7610, R5 ;  /* 0x00007610ea057816 */ /* 0x000fe40000000005 */
[----:B------:R-:W-:Y:S02]  /*1ad90*/  @!P6 STL.S16 [R1+0x1c], R235 ;  /* 0x00001ceb0100e387 */ /* 0x000fe40000100600 */
[----:B------:R-:W-:Y:S02]  /*1ada0*/  @!P4 PRMT R181, R5, 0x5410, RZ ;  /* 0x0000541005b5c816 */ /* 0x000fe400000000ff */
[----:B------:R-:W-:Y:S04]  /*1adb0*/  STG.E.U16 desc[UR32][R220.64+0x70], R178 ;  /* 0x000070b2dc007986 */ /* 0x000fe8000c101520 */
[----:B------:R3:W-:Y:S04]  /*1adc0*/  STG.E.U16 desc[UR32][R220.64+0x72], R181 ;  /* 0x000072b5dc007986 */ /* 0x0007e8000c101520 */
[----:B------:R2:W-:Y:S01]  /*1add0*/  @!P4 STL.S16 [R1+0x18], R234 ;  /* 0x000018ea0100c387 */ /* 0x0005e20000100600 */
[C---:B-1----:R-:W-:Y:S06]  /*1ade0*/  HMMA.16816.F32.BF16 R124, R132.reuse, R20, R124 ;  /* 0x00000014847c723c */ /* 0x042fec000004187c */
[----:B------:R-:W-:Y:S07]  /*1adf0*/  HMMA.16816.F32.BF16 R128, R132, R22, R128 ;  /* 0x000000168480723c */ /* 0x000fee0000041880 */
[----:B------:R-:W-:Y:S04]  /*1ae00*/  IMAD.MOV.U32 R133, RZ, RZ, R3 ;  /* 0x000000ffff857224 */ /* 0x000fe800078e0003 */
[----:B------:R-:W-:Y:S01]  /*1ae10*/  IMAD.MOV.U32 R132, RZ, RZ, R2 ;  /* 0x000000ffff847224 */ /* 0x000fe200078e0002 */
[----:B---3--:R-:W-:Y:S04]  /*1ae20*/  IADD3 R220, P2, R220, -0x80, RZ ;  /* 0xffffff80dcdc7810 */ /* 0x008fe80007f5e0ff */
[----:B------:R-:W-:Y:S01]  /*1ae30*/  IADD3.X R221, R221, -0x1, RZ, P2, !PT ;  /* 0xffffffffdddd7810 */ /* 0x000fe200017fe4ff */
[----:B--2---:R-:W-:Y:S02]  /*1ae40*/  @!P3 HFMA2.BF16_V2 R26, -RZ.H0_H0, RZ.H0_H0, -R177.H0_H0 ;  /* 0x200000ffff1ab231 */ /* 0x004fe400003409b1 */
[----:B----4-:R-:W-:Y:S03]  /*1ae50*/  @!P0 HFMA2.BF16_V2 R25, -RZ.H0_H0, RZ.H0_H0, -R176.H0_H0 ;  /* 0x200000ffff198231 */ /* 0x010fe600003409b0 */
[----:B------:R3:W-:Y:S01]  /*1ae60*/  @!P3 STL.S16 [R1+0x14], R26 ;  /* 0x0000141a0100b387 */ /* 0x0007e20000100600 */
[----:B------:R-:W-:Y:S03]  /*1ae70*/  PRMT R4, R26, 0x7610, R4 ;  /* 0x000076101a047816 */ /* 0x000fe60000000004 */
[----:B------:R3:W-:Y:S01]  /*1ae80*/  @!P0 STL.S16 [R1+0x10], R25 ;  /* 0x0000101901008387 */ /* 0x0007e20000100600 */
[----:B------:R-:W-:Y:S02]  /*1ae90*/  PRMT R0, R25, 0x7610, R0 ;  /* 0x0000761019007816 */ /* 0x000fe40000000000 */
[----:B------:R-:W-:Y:S02]  /*1aea0*/  @!P3 PRMT R177, R4, 0x5410, RZ ;  /* 0x0000541004b1b816 */ /* 0x000fe400000000ff */
[----:B------:R-:W-:Y:S01]  /*1aeb0*/  @!P0 PRMT R176, R0, 0x5410, RZ ;  /* 0x0000541000b08816 */ /* 0x000fe200000000ff */
[----:B------:R-:W-:Y:S01]  /*1aec0*/  FADD.FTZ R0, R232, R233 ;  /* 0x000000e9e8007221 */ /* 0x000fe20000010000 */
[----:B------:R-:W-:Y:S01]  /*1aed0*/  PLOP3.LUT P0, PT, PT, PT, UP0, 0x80, 0x0 ;  /* 0x000000000000781c */ /* 0x000fe20003f0f008 */
[----:B------:R3:W-:Y:S02]  /*1aee0*/  STG.E.U16 desc[UR32][R222.64+0x70], R177 ;  /* 0x000070b1de007986 */ /* 0x0007e4000c101520 */
[----:B------:R-:W-:Y:S02]  /*1aef0*/  FADD.FTZ R0, R231, R0 ;  /* 0x00000000e7007221 */ /* 0x000fe40000010000 */
[----:B------:R3:W-:Y:S02]  /*1af00*/  STG.E.U16 desc[UR32][R222.64+0x72], R176 ;  /* 0x000072b0de007986 */ /* 0x0007e4000c101520 */
[----:B------:R-:W-:Y:S06]  /*1af10*/  FADD.FTZ R252, R230, R0 ;  /* 0x00000000e6fc7221 */ /* 0x000fec0000010000 */
[----:B------:R-:W-:Y:S05]  /*1af20*/  @P0 BRA `(.L_x_1454) ;  /* 0xffffff9800540947 */ /* 0x000fea000383ffff */
.L_x_1453:
[----:B------:R-:W4:Y:S01]  /*1af30*/  LDL.LU R5, [R1+0x90] ;  /* 0x0000900001057983 */ /* 0x000f220000300800 */
[----:B------:R-:W-:Y:S01]  /*1af40*/  ULDC UR4, c[0x0][0x38c] ;  /* 0x0000e30000047ab9 */ /* 0x000fe20000000800 */
[----:B------:R-:W-:Y:S01]  /*1af50*/  UMOV UR5, 0x400 ;  /* 0x0000040000057882 */ /* 0x000fe20000000000 */
[----:B------:R-:W-:Y:S01]  /*1af60*/  UISETP.NE.AND UP0, UPT, UR15, -0x1, UPT ;  /* 0xffffffff0f00788c */ /* 0x000fe2000bf05270 */
[----:B------:R-:W1:Y:S01]  /*1af70*/  SHFL.BFLY PT, R0, R252, 0x2, 0x1f ;  /* 0x0c401f00fc007f89 */ /* 0x000e6200000e0000 */
[----:B------:R-:W2:Y:S01]  /*1af80*/  S2R R170, SR_TID.X ;  /* 0x0000000000aa7919 */ /* 0x000ea20000002100 */
[----:B-1----:R-:W-:Y:S01]  /*1af90*/  FADD.FTZ R0, R0, R252 ;  /* 0x000000fc00007221 */ /* 0x002fe20000010000 */
[----:B--2---:R-:W-:-:S04]  /*1afa0*/  SHF.R.S32.HI R171, RZ, 0x1f, R170 ;  /* 0x0000001fffab7819 */ /* 0x004fc800000114aa */
[CC--:B------:R-:W-:Y:S02]  /*1afb0*/  LEA.HI R7, R171.reuse, R170.reuse, RZ, 0x2 ;  /* 0x000000aaab077211 */ /* 0x0c0fe400078f10ff */
[----:B------:R-:W-:-:S04]  /*1afc0*/  LEA.HI R169, R171, R170, RZ, 0x5 ;  /* 0x000000aaaba97211 */ /* 0x000fc800078f28ff */
[----:B------:R-:W-:Y:S01]  /*1afd0*/  SHF.R.S32.HI R8, RZ, 0x5, R169 ;  /* 0x00000005ff087819 */ /* 0x000fe200000114a9 */
[----:B----4-:R-:W1:Y:S02]  /*1afe0*/  SHFL.BFLY PT, R4, R5, 0x2, 0x1f ;  /* 0x0c401f0005047f89 */ /* 0x010e6400000e0000 */
[----:B-1----:R-:W-:Y:S02]  /*1aff0*/  FADD.FTZ R4, R4, R5 ;  /* 0x0000000504047221 */ /* 0x002fe40000010000 */
[----:B------:R-:W1:Y:S04]  /*1b000*/  SHFL.BFLY PT, R5, R0, 0x1, 0x1f ;  /* 0x0c201f0000057f89 */ /* 0x000e6800000e0000 */
[----:B------:R-:W2:Y:S01]  /*1b010*/  SHFL.BFLY PT, R6, R4, 0x1, 0x1f ;  /* 0x0c201f0004067f89 */ /* 0x000ea200000e0000 */
[----:B-1----:R-:W-:Y:S01]  /*1b020*/  FADD.FTZ R133, R0, R5 ;  /* 0x0000000500857221 */ /* 0x002fe20000010000 */
[----:B------:R-:W-:-:S02]  /*1b030*/  MOV R5, 0x3f800000 ;  /* 0x3f80000000057802 */ /* 0x000fc40000000f00 */
[--C-:B------:R-:W-:Y:S01]  /*1b040*/  SHF.R.S32.HI R0, RZ, 0x2, R7.reuse ;  /* 0x00000002ff007819 */ /* 0x100fe20000011407 */
[----:B--2---:R-:W-:Y:S01]  /*1b050*/  FADD.FTZ R132, R4, R6 ;  /* 0x0000000604847221 */ /* 0x004fe20000010000 */
[----:B------:R-:W-:Y:S02]  /*1b060*/  FSETP.NE.FTZ.AND P0, PT, R133, RZ, PT ;  /* 0x000000ff8500720b */ /* 0x000fe40003f15000 */
[----:B------:R-:W-:Y:S02]  /*1b070*/  MOV R4, 0x3f800000 ;  /* 0x3f80000000047802 */ /* 0x000fe40000000f00 */
[----:B------:R-:W-:Y:S02]  /*1b080*/  FSETP.NE.FTZ.AND P3, PT, R132, RZ, PT ;  /* 0x000000ff8400720b */ /* 0x000fe40003f75000 */
[----:B------:R-:W-:Y:S02]  /*1b090*/  SHF.R.S32.HI R6, RZ, 0x1f, R7 ;  /* 0x0000001fff067819 */ /* 0x000fe40000011407 */
[----:B------:R-:W-:-:S02]  /*1b0a0*/  LOP3.LUT R7, R7, 0x3ffffffc, RZ, 0xc0, !PT ;  /* 0x3ffffffc07077812 */ /* 0x000fc400078ec0ff */
[----:B------:R-:W-:Y:S02]  /*1b0b0*/  LEA.HI R6, R6, R0, RZ, 0x3 ;  /* 0x0000000006067211 */ /* 0x000fe400078f18ff */
[----:B------:R-:W-:Y:S01]  /*1b0c0*/  IADD3 R7, -R7, R170, RZ ;  /* 0x000000aa07077210 */ /* 0x000fe20007ffe1ff */
[----:B------:R-:W1:Y:S01]  /*1b0d0*/  @P0 MUFU.RCP R5, R133 ;  /* 0x0000008500050308 */ /* 0x000e620000001000 */
[----:B------:R-:W-:Y:S02]  /*1b0e0*/  LOP3.LUT R6, R6, 0xfffffff8, RZ, 0xc0, !PT ;  /* 0xfffffff806067812 */ /* 0x000fe400078ec0ff */
[----:B------:R-:W-:Y:S02]  /*1b0f0*/  LEA R168, R8, R7, 0x9 ;  /* 0x0000000708a87211 */ /* 0x000fe400078e48ff */
        /* <DEDUP_REMOVED lines=153> */
[----:B------:R-:W-:Y:S02]  /*1ba90*/  IADD3 R4, R0, -0x10, RZ ;  /* 0xfffffff000047810 */ /* 0x000fe40007ffe0ff */
        /* <DEDUP_REMOVED lines=26> */
[-C--:B----4-:R-:W-:Y:S02]  /*1bc40*/  IADD3 R10, R0, R11.reuse, RZ ;  /* 0x0000000b000a7210 */ /* 0x090fe40007ffe0ff */
        /* <DEDUP_REMOVED lines=40> */
[----:B--2---:R-:W-:Y:S02]  /*1bed0*/  F2FP.BF16.F32.PACK_AB R16, R111, R110 ;  /* 0x0000006e6f10723e */ /* 0x004fe400000010ff */
[----:B------:R-:W-:Y:S01]  /*1bee0*/  F2FP.BF16.F32.PACK_AB R15, R113, R112 ;  /* 0x00000070710f723e */ /* 0x000fe200000010ff */
[----:B------:R2:W-:Y:S01]  /*1bef0*/  STS [R6+0x2400], R24 ;  /* 0x0024001806007388 */ /* 0x0005e20000000800 */
[----:B-1----:R-:W-:-:S03]  /*1bf00*/  F2FP.BF16.F32.PACK_AB R30, R89, R88 ;  /* 0x00000058591e723e */ /* 0x002fc600000010ff */
[----:B------:R-:W-:Y:S01]  /*1bf10*/  STS [R5+0x2000], R23 ;  /* 0x0020001705007388 */ /* 0x000fe20000000800 */
[----:B---3--:R-:W-:-:S03]  /*1bf20*/  F2FP.BF16.F32.PACK_AB R29, R91, R90 ;  /* 0x0000005a5b1d723e */ /* 0x008fc600000010ff */
[----:B------:R-:W-:Y:S04]  /*1bf30*/  STS [R5+0x2400], R22 ;  /* 0x0024001605007388 */ /* 0x000fe80000000800 */
[----:B------:R1:W-:Y:S01]  /*1bf40*/  STS [R10+0x2000], R21 ;  /* 0x002000150a007388 */ /* 0x0003e20000000800 */
        /* <DEDUP_REMOVED lines=21> */
.L_x_1457:
        /* <DEDUP_REMOVED lines=23> */
.L_x_1458:
        /* <DEDUP_REMOVED lines=122> */
.L_x_1460:
[----:B------:R-:W-:Y:S05]  /*1c9b0*/  BSYNC B0 ;  /* 0x0000000000007941 */ /* 0x000fea0003800000 */
.L_x_1459:
        /* <DEDUP_REMOVED lines=43> */
.L_x_1462:
[----:B------:R-:W-:Y:S05]  /*1cc70*/  BSYNC B0 ;  /* 0x0000000000007941 */ /* 0x000fea0003800000 */
.L_x_1461:
        /* <DEDUP_REMOVED lines=27> */
.L_x_1464:
[----:B------:R-:W-:Y:S05]  /*1ce30*/  BSYNC B0 ;  /* 0x0000000000007941 */ /* 0x000fea0003800000 */
.L_x_1463:
        /* <DEDUP_REMOVED lines=27> */
.L_x_1466:
[----:B------:R-:W-:Y:S05]  /*1cff0*/  BSYNC B0 ;  /* 0x0000000000007941 */ /* 0x000fea0003800000 */
.L_x_1465:
        /* <DEDUP_REMOVED lines=27> */
.L_x_1467:
        /* <DEDUP_REMOVED lines=13> */
.L_x_2413:


//--------------------- .text._ZN5flash16flash_fwd_kernelI23Flash_fwd_kernel_traitsILi256ELi64ELi64ELi4ELb0ELb0EN7cutlass10bfloat16_tE19Flash_kernel_traitsILi256ELi64ELi64ELi4ES3_EELb0ELb0ELb1ELb1ELb0ELb0ELb1ELb0EEEvNS_16Flash_fwd_paramsE --------------------------
	.section	.text._ZN5flash16flash_fwd_kernelI23Flash_fwd_kernel_traitsILi256ELi64ELi64ELi4ELb0ELb0EN7cutlass10bfloat16_tE19Flash_kernel_traitsILi256ELi64ELi64ELi4ES3_EELb0ELb0ELb1ELb1ELb0ELb0ELb1ELb0EEEvNS_16Flash_fwd_paramsE,"ax",@progbits
	.align	128
        .global         _ZN5flash16flash_fwd_kernelI23Flash_fwd_kernel_traitsILi256ELi64ELi64ELi4ELb0ELb0EN7cutlass10bfloat16_tE19Flash_kernel_traitsILi256ELi64ELi64ELi4ES3_EELb0ELb0ELb1ELb1ELb0ELb0ELb1ELb0EEEvNS_16Flash_fwd_paramsE
        .type           _ZN5flash16flash_fwd_kernelI23Flash_fwd_kernel_traitsILi256ELi64ELi64ELi4ELb0ELb0EN7cutlass10bfloat16_tE19Flash_kernel_traitsILi256ELi64ELi64ELi4ES3_EELb0ELb0ELb1ELb1ELb0ELb0ELb1ELb0EEEvNS_16Flash_fwd_paramsE,@function
        .size           _ZN5flash16flash_fwd_kernelI23Flash_fwd_kernel_traitsILi256ELi64ELi64ELi4ELb0ELb0EN7cutlass10bfloat16_tE19Flash_kernel_traitsILi256ELi64ELi64ELi4ES3_EELb0ELb0ELb1ELb1ELb0ELb0ELb1ELb0EEEvNS_16Flash_fwd_paramsE,(.L_x_2414 - _ZN5flash16flash_fwd_kernelI23Flash_fwd_kernel_traitsILi256ELi64ELi64ELi4ELb0ELb0EN7cutlass10bfloat16_tE19Flash_kernel_traitsILi256ELi64ELi64ELi4ES3_EELb0ELb0ELb1ELb1ELb0ELb0ELb1ELb0EEEvNS_16Flash_fwd_paramsE)
        .other          _ZN5flash16flash_fwd_kernelI23Flash_fwd_kernel_traitsILi256ELi64ELi64ELi4ELb0ELb0EN7cutlass10bfloat16_tE19Flash_kernel_traitsILi256ELi64ELi64ELi4ES3_EELb0ELb0ELb1ELb1ELb0ELb0ELb1ELb0EEEvNS_16Flash_fwd_paramsE,@"STO_CUDA_ENTRY STV_DEFAULT"
_ZN5flash16flash_fwd_kernelI23Flash_fwd_kernel_traitsILi256ELi64ELi64ELi4ELb0ELb0EN7cutlass10bfloat16_tE19Flash_kernel_traitsILi256ELi64ELi64ELi4ES3_EELb0ELb0ELb1ELb1ELb0ELb0ELb1ELb0EEEvNS_16Flash_fwd_paramsE:
.text._ZN5flash16flash_fwd_kernelI23Flash_fwd_kernel_traitsILi256ELi64ELi64ELi4ELb0ELb0EN7cutlass10bfloat16_tE19Flash_kernel_traitsILi256ELi64ELi64ELi4ES3_EELb0ELb0ELb1ELb1ELb0ELb0ELb1ELb0EEEvNS_16Flash_fwd_paramsE:
        /* <DEDUP_REMOVED lines=56> */
.L_x_1468:
[----:B------:R-:W-:-:S03]  /*0380*/  ULDC UR7, c[0x0][0x2c8] ;  /* 0x0000b20000077ab9 */ /* 0x000fc60000000800 */
.L_x_1469:
        /* <DEDUP_REMOVED lines=134> */
.L_x_1472:
[----:B------:R-:W-:Y:S05]  /*0bf0*/  BSYNC B0 ;  /* 0x0000000000007941 */ /* 0x000fea0003800000 */
.L_x_1471:
        /* <DEDUP_REMOVED lines=25> */
.L_x_1474:
[----:B------:R-:W-:Y:S05]  /*0d90*/  BSYNC B0 ;  /* 0x0000000000007941 */ /* 0x000fea0003800000 */
.L_x_1473:
        /* <DEDUP_REMOVED lines=24> */
.L_x_1476:
[----:B------:R-:W-:Y:S05]  /*0f20*/  BSYNC B0 ;  /* 0x0000000000007941 */ /* 0x000fea0003800000 */
.L_x_1475:
        /* <DEDUP_REMOVED lines=26> */
.L_x_1478:
[----:B------:R-:W-:Y:S05]  /*10d0*/  BSYNC B0 ;  /* 0x0000000000007941 */ /* 0x000fea0003800000 */
.L_x_1477:
        /* <DEDUP_REMOVED lines=10> */
.L_x_1480:
[----:B------:R-:W-:Y:S05]  /*1180*/  BSYNC B0 ;  /* 0x0000000000007941 */ /* 0x000fea0003800000 */
.L_x_1479:
        /* <DEDUP_REMOVED lines=10> */
.L_x_1482:
[----:B------:R-:W-:Y:S05]  /*1230*/  BSYNC B0 ;  /* 0x0000000000007941 */ /* 0x000fea0003800000 */
.L_x_1481:
        /* <DEDUP_REMOVED lines=10> */
.L_x_1484:
[----:B------:R-:W-:Y:S05]  /*12e0*/  BSYNC B0 ;  /* 0x0000000000007941 */ /* 0x000fea0003800000 */
.L_x_1483:
        /* <DEDUP_REMOVED lines=10> */
.L_x_1470:
        /* <DEDUP_REMOVED lines=33> */
.L_x_1485:
[----:B------:R-:W-:Y:S01]  /*15a0*/  ULDC UR4, c[0x0][0x278] ;  /* 0x00009e0000047ab9 */ /* 0x000fe20000000800 */
[----:B------:R-:W1:Y:S01]  /*15b0*/  S2R R2, SR_CTAID.Z ;  /* 0x0000000000027919 */ /* 0x000e620000002700 */
[----:B------:R-:W-:Y:S01]  /*15c0*/  IMAD.U32 R0, RZ, RZ, UR4 ;  /* 0x00000004ff007e24 */ /* 0x000fe2000f8e00ff */
[----:B------:R-:W-:Y:S01]  /*15d0*/  SHF.R.S32.HI R13, RZ, 0x1f, R4 ;  /* 0x0000001fff0d7819 */ /* 0x000fe20000011404 */
[----:B------:R-:W-:Y:S01]  /*15e0*/  IMAD.U32 R23, RZ, RZ, UR16 ;  /* 0x00000010ff177e24 */ /* 0x000fe2000f8e00ff */
[----:B------:R-:W-:Y:S02]  /*15f0*/  USHF.R.S32.HI UR19, URZ, 0x1f, UR30 ;  /* 0x0000001f3f137899 */ /* 0x000fe4000801141e */
[----:B------:R-:W-:Y:S01]  /*1600*/  IABS R0, R0 ;  /* 0x0000000000007213 */ /* 0x000fe20000000000 */
[----:B------:R-:W-:Y:S01]  /*1610*/  UIADD3 UR37, -UR31, UR17, URZ ;  /* 0x000000111f257290 */ /* 0x000fe2000fffe13f */
[----:B------:R-:W-:Y:S02]  /*1620*/  LEA.HI R166, R13, R4, RZ, 0x3 ;  /* 0x000000040da67211 */ /* 0x000fe400078f18ff */
        /* <DEDUP_REMOVED lines=23> */
[----:B------:R-:W-:-:S03]  /*17a0*/  UIMAD UR18, UR12, UR5, URZ ;  /* 0x000000050c1272a4 */ /* 0x000fc6000f8e023f */
[----:B------:R-:W-:Y:S02]  /*17b0*/  UMOV UR12, URZ ;  /* 0x0000003f000c7c82 */ /* 0x000fe40008000000 */
[----:B------:R-:W-:-:S04]  /*17c0*/  UIMAD.WIDE.U32 UR12, UR13, UR18, UR12 ;  /* 0x000000120d0c72a5 */ /* 0x000fc8000f8e000c */
[----:B------:R-:W-:Y:S02]  /*17d0*/  UIMAD.WIDE.U32 UR20, UR13, UR7, URZ ;  /* 0x000000070d1472a5 */ /* 0x000fe4000f8e003f */
[----:B------:R-:W-:Y:S02]  /*17e0*/  UIADD3 UR20, UR22, -0x1, URZ ;  /* 0xffffffff16147890 */ /* 0x000fe4000fffe03f */
[----:B------:R-:W-:Y:S02]  /*17f0*/  UIADD3 UR12, -UR21, URZ, URZ ;  /* 0x0000003f150c7290 */ /* 0x000fe4000fffe13f */
[----:B------:R-:W-:Y:S02]  /*1800*/  USHF.R.S32.HI UR18, URZ, 0x1f, UR20 ;  /* 0x0000001f3f127899 */ /* 0x000fe40008011414 */
        /* <DEDUP_REMOVED lines=27> */
[----:B------:R-:W-:Y:S01]  /*19c0*/  UIMAD UR11, UR11, UR4, URZ ;  /* 0x000000040b0b72a4 */ /* 0x000fe2000f8e023f */
[----:B------:R-:W-:Y:S02]  /*19d0*/  UMOV UR12, UR38 ;  /* 0x00000026000c7c82 */ /* 0x000fe40008000000 */
[----:B------:R-:W-:Y:S02]  /*19e0*/  UIMAD.WIDE.U32 UR12, UR29, UR4, UR12 ;  /* 0x000000041d0c72a5 */ /* 0x000fe4000f8e000c */
[----:B------:R-:W-:-:S04]  /*19f0*/  UIMAD UR5, UR29, UR5, UR11 ;  /* 0x000000051d0572a4 */ /* 0x000fc8000f8e020b */
[----:B------:R-:W-:Y:S01]  /*1a00*/  UIADD3 UR27, UR13, UR5, URZ ;  /* 0x000000050d1b7290 */ /* 0x000fe2000fffe03f */
[----:B------:R-:W-:-:S11]  /*1a10*/  UMOV UR28, UR12 ;  /* 0x0000000c001c7c82 */ /* 0x000fd60008000000 */
.L_x_1486:
[----:B------:R-:W1:Y:S01]  /*1a20*/  S2UR UR39, SR_CgaCtaId ;  /* 0x00000000002779c3 */ /* 0x000e620000008800 */
[----:B------:R-:W-:Y:S01]  /*1a30*/  IADD3 R6, P0, R84, UR10, RZ ;  /* 0x0000000a54067c10 */ /* 0x000fe2000ff1e0ff */
[----:B------:R-:W-:Y:S01]  /*1a40*/  ULDC.64 UR4, c[0x0][0x258] ;  /* 0x0000960000047ab9 */ /* 0x000fe20000000a00 */
[----:B------:R-:W-:Y:S01]  /*1a50*/  ISETP.GE.AND P1, PT, R166, UR37, PT ;  /* 0x00000025a6007c0c */ /* 0x000fe2000bf26270 */
[----:B------:R-:W-:Y:S01]  /*1a60*/  UIMAD UR38, UR19, UR4, URZ ;  /* 0x00000004132672a4 */ /* 0x000fe2000f8e023f */
[----:B------:R-:W-:Y:S01]  /*1a70*/  IADD3.X R7, R85, UR36, RZ, P0, !PT ;  /* 0x0000002455077c10 */ /* 0x000fe200087fe4ff */
[----:B------:R-:W-:Y:S01]  /*1a80*/  IMAD.U32 R18, RZ, RZ, UR4 ;  /* 0x00000004ff127e24 */ /* 0x000fe2000f8e00ff */
[----:B------:R-:W-:Y:S01]  /*1a90*/  ULDC.64 UR12, c[0x0][0x260] ;  /* 0x00009800000c7ab9 */ /* 0x000fe20000000a00 */
[----:B------:R-:W-:Y:S01]  /*1aa0*/  ULDC.64 UR10, c[0x0][0x268] ;  /* 0x00009a00000a7ab9 */ /* 0x000fe20000000a00 */
[----:B------:R-:W-:Y:S01]  /*1ab0*/  UIMAD UR38, UR30, UR5, UR38 ;  /* 0x000000051e2672a4 */ /* 0x000fe2000f8e0226 */
[----:B------:R-:W-:Y:S01]  /*1ac0*/  IMAD.WIDE.U32 R18, R18, UR30, R6 ;  /* 0x0000001e12127c25 */ /* 0x000fe2000f8e0006 */
[----:B------:R-:W-:Y:S01]  /*1ad0*/  UIMAD UR5, UR35, UR12, URZ ;  /* 0x0000000c230572a4 */ /* 0x000fe2000f8e023f */
[----:B------:R-:W-:Y:S01]  /*1ae0*/  LOP3.LUT R242, R242, 0xfffffe00, R3, 0xf8, !PT ;  /* 0xfffffe00f2f27812 */ /* 0x000fe200078ef803 */
[----:B------:R-:W-:Y:S01]  /*1af0*/  UMOV UR4, 0x400 ;  /* 0x0000040000047882 */ /* 0x000fe20000000000 */
[----:B------:R-:W-:Y:S01]  /*1b00*/  UIMAD UR35, UR35, UR10, URZ ;  /* 0x0000000a232372a4 */ /* 0x000fe2000f8e023f */
[C---:B------:R-:W-:Y:S01]  /*1b10*/  VIADD R2, R166.reuse, 0x10 ;  /* 0x00000010a6027836 */ /* 0x040fe20000000000 */
[----:B------:R-:W-:Y:S01]  /*1b20*/  UIMAD UR5, UR21, UR13, UR5 ;  /* 0x0000000d150572a4 */ /* 0x000fe2000f8e0205 */
[C---:B------:R-:W-:Y:S01]  /*1b30*/  VIADD R0, R166.reuse, 0x20 ;  /* 0x00000020a6007836 */ /* 0x040fe20000000000 */
[----:B------:R-:W-:Y:S01]  /*1b40*/  UIMAD UR35, UR21, UR11, UR35 ;  /* 0x0000000b152372a4 */ /* 0x000fe2000f8e0223 */
[----:B------:R-:W-:Y:S01]  /*1b50*/  IMAD.U32 R244, RZ, RZ, UR12 ;  /* 0x0000000cfff47e24 */ /* 0x000fe2000f8e00ff */
[----:B------:R-:W-:Y:S01]  /*1b60*/  MOV R196, UR10 ;  /* 0x0000000a00c47c02 */ /* 0x000fe20008000f00 */
[----:B------:R-:W-:Y:S01]  /*1b70*/  UIMAD UR36, UR20, -0x40, UR34 ;  /* 0xffffffc0142478a4 */ /* 0x000fe2000f8e0222 */
[----:B------:R-:W-:Y:S01]  /*1b80*/  IADD3 R21, R19, UR38, RZ ;  /* 0x0000002613157c10 */ /* 0x000fe2000fffe0ff */
[----:B------:R-:W-:Y:S01]  /*1b90*/  BSSY B0, `(.L_x_1487) ;  /* 0x0000038000007945 */ /* 0x000fe20003800000 */
[----:B-1----:R-:W-:Y:S01]  /*1ba0*/  ULEA UR4, UR39, UR4, 0x18 ;  /* 0x0000000427047291 */ /* 0x002fe2000f8ec03f */
[----:B------:R-:W-:Y:S01]  /*1bb0*/  IADD3 R14, R166, 0x30, RZ ;  /* 0x00000030a60e7810 */ /* 0x000fe20007ffe0ff */
[----:B------:R-:W-:Y:S01]  /*1bc0*/  VIADD R241, R84, 0x40 ;  /* 0x0000004054f17836 */ /* 0x000fe20000000000 */
[----:B------:R-:W-:Y:S01]  /*1bd0*/  ISETP.GE.AND P0, PT, R2, UR37, PT ;  /* 0x0000002502007c0c */ /* 0x000fe2000bf06270 */
[----:B------:R-:W-:Y:S01]  /*1be0*/  VIADD R231, R84, 0xc0 ;  /* 0x000000c054e77836 */ /* 0x000fe20000000000 */
[----:B------:R-:W-:Y:S01]  /*1bf0*/  ISETP.GE.AND P5, PT, R0, UR37, PT ;  /* 0x0000002500007c0c */ /* 0x000fe2000bfa6270 */
[----:B------:R-:W-:Y:S01]  /*1c00*/  IMAD R3, R167, UR8, RZ ;  /* 0x00000008a7037c24 */ /* 0x000fe2000f8e02ff */
[----:B------:R-:W-:Y:S01]  /*1c10*/  IADD3 R240, R84, 0x80, RZ ;  /* 0x0000008054f07810 */ /* 0x000fe20007ffe0ff */
[----:B------:R-:W-:Y:S01]  /*1c20*/  IMAD.WIDE.U32 R24, R166, UR8, R84 ;  /* 0x00000008a6187c25 */ /* 0x000fe2000f8e0054 */
        /* <DEDUP_REMOVED lines=46> */
.L_x_1488:
[----:B------:R-:W-:Y:S05]  /*1f10*/  BSYNC B0 ;  /* 0x0000000000007941 */ /* 0x000fea0003800000 */
.L_x_1487:
        /* <DEDUP_REMOVED lines=56> */
.L_x_1490:
[----:B------:R-:W-:Y:S05]  /*22a0*/  BSYNC B0 ;  /* 0x0000000000007941 */ /* 0x000fea0003800000 */
.L_x_1489:
        /* <DEDUP_REMOVED lines=49> */
.L_x_1492:
[----:B------:R-:W-:Y:S05]  /*25c0*/  BSYNC B0 ;  /* 0x0000000000007941 */ /* 0x000fea0003800000 */
.L_x_1491:
        /* <DEDUP_REMOVED lines=50> */
.L_x_1494:
[----:B------:R-:W-:Y:S05]  /*28f0*/  BSYNC B0 ;  /* 0x0000000000007941 */ /* 0x000fea0003800000 */
.L_x_1493:
        /* <DEDUP_REMOVED lines=51> */
.L_x_1496:
[----:B------:R-:W-:Y:S05]  /*2c30*/  BSYNC B0 ;  /* 0x0000000000007941 */ /* 0x000fea0003800000 */
.L_x_1495:
        /* <DEDUP_REMOVED lines=45> */
.L_x_1498:
[----:B------:R-:W-:Y:S05]  /*2f10*/  BSYNC B0 ;  /* 0x0000000000007941 */ /* 0x000fea0003800000 */
.L_x_1497:
        /* <DEDUP_REMOVED lines=45> */
.L_x_1500:
[----:B------:R-:W-:Y:S05]  /*31f0*/  BSYNC B0 ;  /* 0x0000000000007941 */ /* 0x000fea0003800000 */
.L_x_1499:
        /* <DEDUP_REMOVED lines=45> */
.L_x_1502:
[----:B------:R-:W-:Y:S05]  /*34d0*/  BSYNC B0 ;  /* 0x0000000000007941 */ /* 0x000fea0003800000 */
.L_x_1501:
        /* <DEDUP_REMOVED lines=26> */
[----:B------:R-:W-:Y:S01]  /*3680*/  BAR.SYNC.DEFER_BLOCKING 0x0 ;  /* 0x0000000000007b1d */ /* 0x000fe20000010000 */
[----:B------:R-:W-:Y:S01]  /*3690*/  IMAD.IADD R18, R4, 0x1, -R7 ;  /* 0x0000000104127824 */ /* 0x000fe200078e0a07 */
[----:B------:R-:W-:Y:S01]  /*36a0*/  IADD3 R16, P2, R16, UR28, RZ ;  /* 0x0000001c10107c10 */ /* 0x000fe2000ff5e0ff */
[----:B------:R-:W-:Y:S01]  /*36b0*/  USHF.L.U32 UR13, UR6, 0x6, URZ ;  /* 0x00000006060d7899 */ /* 0x000fe2000800063f */
[----:B------:R-:W-:Y:S01]  /*36c0*/  LEA.HI R229, R229, R10, RZ, 0x1 ;  /* 0x0000000ae5e57211 */ /* 0x000fe200078f08ff */
[----:B------:R-:W-:Y:S01]  /*36d0*/  UIMAD UR11, UR12, UR20, URZ ;  /* 0x000000140c0b72a4 */ /* 0x000fe2000f8e023f */
[----:B------:R-:W-:Y:S01]  /*36e0*/  SHF.R.S32.HI R7, RZ, 0x1f, R18 ;  /* 0x0000001fff077819 */ /* 0x000fe20000011412 */
[----:B------:R-:W-:Y:S01]  /*36f0*/  BSSY B0, `(.L_x_1503) ;  /* 0x0000051000007945 */ /* 0x000fe20003800000 */
[----:B------:R-:W-:Y:S01]  /*3700*/  IADD3.X R17, R17, UR27, R12, P2, !PT ;  /* 0x0000001b11117c10 */ /* 0x000fe200097fe40c */
[----:B------:R-:W-:Y:S01]  /*3710*/  UIMAD UR11, UR18, UR13, UR11 ;  /* 0x0000000d120b72a4 */ /* 0x000fe2000f8e020b */
[----:B------:R-:W-:-:S02]  /*3720*/  LEA.HI R8, R7, R18, RZ, 0x3 ;  /* 0x0000001207087211 */ /* 0x000fc400078f18ff */
[----:B------:R-:W-:Y:S01]  /*3730*/  ISETP.GE.AND P2, PT, R166, UR36, PT ;  /* 0x00000024a6007c0c */ /* 0x000fe2000bf46270 */
[----:B------:R-:W-:Y:S01]  /*3740*/  IMAD.WIDE.U32 R196, R196, UR21, R16 ;  /* 0x00000015c4c47c25 */ /* 0x000fe2000f8e0010 */
[----:B------:R-:W-:Y:S01]  /*3750*/  LOP3.LUT R7, R8, 0xfffffff8, RZ, 0xc0, !PT ;  /* 0xfffffff808077812 */ /* 0x000fe200078ec0ff */
[----:B------:R-:W-:Y:S01]  /*3760*/  UMOV UR18, URZ ;  /* 0x0000003f00127c82 */ /* 0x000fe20008000000 */
[----:B------:R-:W-:Y:S01]  /*3770*/  LOP3.LUT R229, R229, 0xfffffffe, RZ, 0xc0, !PT ;  /* 0xfffffffee5e57812 */ /* 0x000fe200078ec0ff */
[----:B------:R-:W-:Y:S01]  /*3780*/  VIADD R199, R197, UR35 ;  /* 0x00000023c5c77c36 */ /* 0x000fe20008000000 */
[----:B------:R-:W-:Y:S01]  /*3790*/  ISETP.GE.AND P5, PT, R0, UR36, PT ;  /* 0x0000002400007c0c */ /* 0x000fe2000bfa6270 */
[----:B------:R-:W-:Y:S02]  /*37a0*/  IMAD.IADD R2, R18, 0x1, -R7 ;  /* 0x0000000112027824 */ /* 0x000fe400078e0a07 */
[----:B------:R-:W2:Y:S01]  /*37b0*/  @P1 MUFU.RCP R7, UR10 ;  /* 0x0000000a00071d08 */ /* 0x000ea20008001000 */
[----:B------:R-:W-:-:S02]  /*37c0*/  IMAD.IADD R229, R10, 0x1, -R229 ;  /* 0x000000010ae57824 */ /* 0x000fc400078e0ae5 */
[----:B------:R-:W-:Y:S01]  /*37d0*/  IMAD.SHL.U32 R10, R5, 0x40, RZ ;  /* 0x00000040050a7824 */ /* 0x000fe200078e00ff */
[----:B------:R1:W-:Y:S01]  /*37e0*/  @P2 STS.128 [R242+0x10000], RZ ;  /* 0x010000fff2002388 */ /* 0x0003e20000000c00 */
[----:B------:R-:W-:Y:S02]  /*37f0*/  IMAD.SHL.U32 R18, R2, 0x40, RZ ;  /* 0x0000004002127824 */ /* 0x000fe400078e00ff */
[----:B------:R-:W-:Y:S01]  /*3800*/  IMAD.SHL.U32 R11, R229, 0x8, RZ ;  /* 0x00000008e50b7824 */ /* 0x000fe200078e00ff */
[----:B------:R-:W-:Y:S01]  /*3810*/  LOP3.LUT R10, R10, 0x1c0, RZ, 0xc0, !PT ;  /* 0x000001c00a0a7812 */ /* 0x000fe200078ec0ff */
[----:B------:R1:W-:Y:S01]  /*3820*/  @P2 STS.128 [R242+0x12000], RZ ;  /* 0x012000fff2002388 */ /* 0x0003e20000000c00 */
[----:B------:R-:W-:Y:S01]  /*3830*/  LOP3.LUT R18, R18, 0x1c0, RZ, 0xc0, !PT ;  /* 0x000001c012127812 */ /* 0x000fe200078ec0ff */
[----:B------:R-:W-:Y:S01]  /*3840*/  IMAD.U32 R17, RZ, RZ, UR20 ;  /* 0x00000014ff117e24 */ /* 0x000fe2000f8e00ff */
[----:B------:R-:W-:Y:S01]  /*3850*/  LOP3.LUT R9, R10, 0x8, R9, 0xf8, !PT ;  /* 0x000000080a097812 */ /* 0x000fe200078ef809 */
[----:B------:R1:W-:Y:S01]  /*3860*/  @P2 STS.128 [R242+0x14000], RZ ;  /* 0x014000fff2002388 */ /* 0x0003e20000000c00 */
[----:B------:R-:W-:Y:S01]  /*3870*/  SHF.R.U32.HI R10, RZ, 0x3, R10 ;  /* 0x00000003ff0a7819 */ /* 0x000fe2000001160a */
[----:B------:R-:W-:Y:S01]  /*3880*/  IMAD.MOV.U32 R198, RZ, RZ, R196 ;  /* 0x000000ffffc67224 */ /* 0x000fe200078e00c4 */
[----:B------:R-:W-:Y:S01]  /*3890*/  LOP3.LUT R11, R18, 0x8, R11, 0xf8, !PT ;  /* 0x00000008120b7812 */ /* 0x000fe200078ef80b */
[----:B------:R1:W-:Y:S01]  /*38a0*/  @P2 STS.128 [R242+0x16000], RZ ;  /* 0x016000fff2002388 */ /* 0x0003e20000000c00 */
[----:B------:R-:W-:Y:S01]  /*38b0*/  SHF.R.U32.HI R18, RZ, 0x3, R18 ;  /* 0x00000003ff127819 */ /* 0x000fe20000011612 */
[----:B------:R-:W-:Y:S01]  /*38c0*/  IMAD.WIDE.U32 R16, R17, UR13, R198 ;  /* 0x0000000d11107c25 */ /* 0x000fe2000f8e00c6 */
[----:B------:R-:W-:-:S02]  /*38d0*/  LOP3.LUT R10, R9, R10, RZ, 0x3c, !PT ;  /* 0x0000000a090a7212 */ /* 0x000fc400078e3cff */
[----:B------:R-:W-:Y:S01]  /*38e0*/  LOP3.LUT R0, R11, R18, RZ, 0x3c, !PT ;  /* 0x000000120b007212 */ /* 0x000fe200078e3cff */
[----:B------:R-:W-:Y:S02]  /*38f0*/  IMAD.SHL.U32 R9, R8, 0x40, RZ ;  /* 0x0000004008097824 */ /* 0x000fe400078e00ff */
[----:B------:R-:W-:Y:S02]  /*3900*/  VIADD R15, R17, UR11 ;  /* 0x0000000b110f7c36 */ /* 0x000fe40008000000 */
        /* <DEDUP_REMOVED lines=47> */
.L_x_1504:
[----:B------:R-:W-:Y:S05]  /*3c00*/  BSYNC B0 ;  /* 0x0000000000007941 */ /* 0x000fea0003800000 */
.L_x_1503:
        /* <DEDUP_REMOVED lines=51> */
.L_x_1506:
[----:B------:R-:W-:Y:S05]  /*3f40*/  BSYNC B0 ;  /* 0x0000000000007941 */ /* 0x000fea0003800000 */
.L_x_1505:
        /* <DEDUP_REMOVED lines=48> */
.L_x_1508:
[----:B------:R-:W-:Y:S05]  /*4250*/  BSYNC B0 ;  /* 0x0000000000007941 */ /* 0x000fea0003800000 */
.L_x_1507:
        /* <DEDUP_REMOVED lines=49> */
.L_x_1510:
[----:B------:R-:W-:Y:S05]  /*4570*/  BSYNC B0 ;  /* 0x0000000000007941 */ /* 0x000fea0003800000 */
.L_x_1509:
        /* <DEDUP_REMOVED lines=13> */
[----:B------:R-:W-:Y:S01]  /*4650*/  IMAD R228, R7, 0x2, R230 ;  /* 0x0000000207e47824 */ /* 0x000fe200078e02e6 */
[----:B------:R-:W3:Y:S01]  /*4660*/  LDSM.16.M88.4 R28, [R229+0x9000] ;  /* 0x00900000e51c783b */ /* 0x000ee20000000200 */
[----:B------:R-:W-:Y:S01]  /*4670*/  @P1 VIADD R227, R5, 0xffffffe0 ;  /* 0xffffffe005e31836 */ /* 0x000fe20000000000 */
[----:B------:R-:W-:Y:S01]  /*4680*/  SEL R2, R2, 0xffffffc0, !P2 ;  /* 0xffffffc002027807 */ /* 0x000fe20005000000 */
[----:B------:R-:W-:Y:S01]  /*4690*/  IMAD.MOV.U32 R5, RZ, RZ, 0x20 ;  /* 0x00000020ff057424 */ /* 0x000fe200078e00ff */
[----:B------:R-:W-:Y:S01]  /*46a0*/  LDSM.16.M88.4 R68, [R228] ;  /* 0x00000000e444783b */ /* 0x000fe20000000200 */
[----:B------:R-:W-:Y:S01]  /*46b0*/  UIADD3 UR6, UR7, UR23, URZ ;  /* 0x0000001707067290 */ /* 0x000fe2000fffe03f */
[----:B------:R-:W-:Y:S01]  /*46c0*/  VIADD R219, R227, 0x800 ;  /* 0x00000800e3db7836 */ /* 0x000fe20000000000 */
[----:B------:R-:W-:Y:S01]  /*46d0*/  UIADD3 UR11, UR34, -UR17, URZ ;  /* 0x80000011220b7290 */ /* 0x000fe2000fffe03f */
[----:B-12-4-:R-:W1:Y:S01]  /*46e0*/  LDSM.16.M88.4 R8, [R227] ;  /* 0x00000000e308783b */ /* 0x016e620000000200 */
[----:B------:R-:W-:Y:S01]  /*46f0*/  SEL R5, R5, 0xffffffe0, !P0 ;  /* 0xffffffe005057807 */ /* 0x000fe20004000000 */
[----:B------:R-:W-:Y:S01]  /*4700*/  IMAD.IADD R223, R229, 0x1, R2 ;  /* 0x00000001e5df7824 */ /* 0x000fe200078e0202 */
[----:B------:R-:W-:Y:S01]  /*4710*/  ULDC UR10, c[0x0][0x39c] ;  /* 0x0000e700000a7ab9 */ /* 0x000fe20000000800 */
[----:B------:R-:W2:Y:S01]  /*4720*/  LDSM.16.M88.4 R20, [R229+0x9800] ;  /* 0x00980000e514783b */ /* 0x000ea20000000200 */
[----:B------:R-:W-:Y:S01]  /*4730*/  IMAD.IADD R216, R2, 0x1, R227 ;  /* 0x0000000102d87824 */ /* 0x000fe200078e02e3 */
[----:B------:R-:W-:Y:S01]  /*4740*/  UISETP.GT.AND UP0, UPT, UR20, UR14, UPT ;  /* 0x0000000e1400728c */ /* 0x000fe2000bf04270 */
[C---:B------:R-:W-:Y:S01]  /*4750*/  IMAD R226, R5.reuse, 0x2, R230 ;  /* 0x0000000205e27824 */ /* 0x040fe200078e02e6 */
[----:B------:R-:W4:Y:S01]  /*4760*/  LDSM.16.M88.4 R16, [R227+0x800] ;  /* 0x00080000e310783b */ /* 0x000f220000000200 */
[----:B------:R-:W-:-:S02]  /*4770*/  IMAD R225, R5, 0x2, R228 ;  /* 0x0000000205e17824 */ /* 0x000fc400078e02e4 */
[C---:B------:R-:W-:Y:S01]  /*4780*/  VIADD R218, R227.reuse, 0x1000 ;  /* 0x00001000e3da7836 */ /* 0x040fe20000000000 */
[----:B------:R-:W4:Y:S01]  /*4790*/  LDSM.16.M88.4 R12, [R227+0x1000] ;  /* 0x00100000e30c783b */ /* 0x000f220000000200 */
[C---:B------:R-:W-:Y:S02]  /*47a0*/  VIADD R217, R227.reuse, 0x1800 ;  /* 0x00001800e3d97836 */ /* 0x040fe40000000000 */
[C---:B------:R-:W-:Y:S01]  /*47b0*/  VIADD R215, R227.reuse, 0x2000 ;  /* 0x00002000e3d77836 */ /* 0x040fe20000000000 */
[----:B------:R-:W4:Y:S01]  /*47c0*/  LDSM.16.M88.4 R76, [R227+0x1800] ;  /* 0x00180000e34c783b */ /* 0x000f220000000200 */
[C---:B------:R-:W-:Y:S02]  /*47d0*/  VIADD R214, R227.reuse, 0x2800 ;  /* 0x00002800e3d67836 */ /* 0x040fe40000000000 */
[C---:B------:R-:W-:Y:S01]  /*47e0*/  VIADD R213, R227.reuse, 0x3000 ;  /* 0x00003000e3d57836 */ /* 0x040fe20000000000 */
[----:B------:R-:W-:Y:S01]  /*47f0*/  LDSM.16.M88.4 R72, [R226] ;  /* 0x00000000e248783b */ /* 0x000fe20000000200 */
[C---:B------:R-:W-:Y:S01]  /*4800*/  VIADD R212, R227.reuse, 0x3800 ;  /* 0x00003800e3d47836 */ /* 0x040fe20000000000 */
[----:B-----5:R-:W-:Y:S01]  /*4810*/  HMMA.16816.F32.BF16 R48, R56, R44, RZ ;  /* 0x0000002c3830723c */ /* 0x020fe200000418ff */
[C---:B------:R-:W-:Y:S01]  /*4820*/  VIADD R211, R227.reuse, 0x4000 ;  /* 0x00004000e3d37836 */ /* 0x040fe20000000000 */
[----:B------:R-:W-:Y:S01]  /*4830*/  LDSM.16.M88.4 R60, [R223+0x8800] ;  /* 0x00880000df3c783b */ /* 0x000fe20000000200 */
[----:B------:R-:W-:-:S02]  /*4840*/  VIADD R210, R227, 0x4800 ;  /* 0x00004800e3d27836 */ /* 0x000fc40000000000 */
[C---:B------:R-:W-:Y:S01]  /*4850*/  VIADD R209, R227.reuse, 0x5000 ;  /* 0x00005000e3d17836 */ /* 0x040fe20000000000 */
[C---:B------:R-:W-:Y:S01]  /*4860*/  HMMA.16816.F32.BF16 R44, R56.reuse, R46, RZ ;  /* 0x0000002e382c723c */ /* 0x040fe200000418ff */
[----:B------:R-:W-:Y:S01]  /*4870*/  LDSM.16.M88.4 R52, [R223+0x9000] ;  /* 0x00900000df34783b */ /* 0x000fe20000000200 */
[C---:B------:R-:W-:Y:S02]  /*4880*/  VIADD R208, R227.reuse, 0x5800 ;  /* 0x00005800e3d07836 */ /* 0x040fe40000000000 */
[C---:B------:R-:W-:Y:S01]  /*4890*/  VIADD R207, R227.reuse, 0x6000 ;  /* 0x00006000e3cf7836 */ /* 0x040fe20000000000 */
[----:B------:R-:W-:Y:S01]  /*48a0*/  LDSM.16.M88.4 R64, [R223+0x9800] ;  /* 0x00980000df40783b */ /* 0x000fe20000000200 */
[----:B---3--:R-:W-:Y:S01]  /*48b0*/  HMMA.16816.F32.BF16 R40, R56, R36, RZ ;  /* 0x000000243828723c */ /* 0x008fe200000418ff */
[C---:B------:R-:W-:Y:S02]  /*48c0*/  VIADD R206, R227.reuse, 0x6800 ;  /* 0x00006800e3ce7836 */ /* 0x040fe40000000000 */
[----:B------:R-:W-:Y:S01]  /*48d0*/  LDSM.16.M88.4 R80, [R216+0x5800] ;  /* 0x00580000d850783b */ /* 0x000fe20000000200 */
[----:B------:R-:W-:-:S02]  /*48e0*/  VIADD R205, R227, 0x7000 ;  /* 0x00007000e3cd7836 */ /* 0x000fc40000000000 */
[----:B------:R-:W-:Y:S01]  /*48f0*/  HMMA.16816.F32.BF16 R32, R56, R28, RZ ;  /* 0x0000001c3820723c */ /* 0x000fe200000418ff */
[----:B------:R-:W0:Y:S01]  /*4900*/  LDGDEPBAR ;  /* 0x00000000000079af */ /* 0x000e220000000000 */
[----:B------:R-:W-:-:S04]  /*4910*/  VIADD R204, R227, 0x7800 ;  /* 0x00007800e3cc7836 */ /* 0x000fc80000000000 */
[C---:B------:R-:W-:Y:S06]  /*4920*/  HMMA.16816.F32.BF16 R36, R56.reuse, R38, RZ ;  /* 0x000000263824723c */ /* 0x040fec00000418ff */
[----:B------:R-:W-:Y:S06]  /*4930*/  HMMA.16816.F32.BF16 R28, R56, R30, RZ ;  /* 0x0000001e381c723c */ /* 0x000fec00000418ff */
[C---:B-1----:R-:W-:Y:S06]  /*4940*/  HMMA.16816.F32.BF16 R48, R68.reuse, R8, R48 ;  /* 0x000000084430723c */ /* 0x042fec0000041830 */
[----:B------:R-:W-:Y:S01]  /*4950*/  HMMA.16816.F32.BF16 R44, R68, R10, R44 ;  /* 0x0000000a442c723c */ /* 0x000fe2000004182c */
[----:B------:R-:W1:Y:S05]  /*4960*/  LDSM.16.M88.4 R8, [R223+0x8000] ;  /* 0x00800000df08783b */ /* 0x000e6a0000000200 */
[C---:B--2---:R-:W-:Y:S06]  /*4970*/  HMMA.16816.F32.BF16 R24, R56.reuse, R20, RZ ;  /* 0x000000143818723c */ /* 0x044fec00000418ff */
[----:B------:R-:W-:Y:S01]  /*4980*/  HMMA.16816.F32.BF16 R56, R56, R22, RZ ;  /* 0x000000163838723c */ /* 0x000fe200000418ff */
[----:B------:R-:W-:Y:S05]  /*4990*/  LDSM.16.M88.4 R20, [R216+0x800] ;  /* 0x00080000d814783b */ /* 0x000fea0000000200 */
[C---:B----4-:R-:W-:Y:S06]  /*49a0*/  HMMA.16816.F32.BF16 R40, R68.reuse, R16, R40 ;  /* 0x000000104428723c */ /* 0x050fec0000041828 */
[C---:B------:R-:W-:Y:S01]  /*49b0*/  HMMA.16816.F32.BF16 R36, R68.reuse, R18, R36 ;  /* 0x000000124424723c */ /* 0x040fe20000041824 */
[----:B------:R-:W-:Y:S05]  /*49c0*/  LDSM.16.M88.4 R16, [R225] ;  /* 0x00000000e110783b */ /* 0x000fea0000000200 */
[C---:B------:R-:W-:Y:S06]  /*49d0*/  HMMA.16816.F32.BF16 R32, R68.reuse, R12, R32 ;  /* 0x0000000c4420723c */ /* 0x040fec0000041820 */
[C---:B------:R-:W-:Y:S01]  /*49e0*/  HMMA.16816.F32.BF16 R28, R68.reuse, R14, R28 ;  /* 0x0000000e441c723c */ /* 0x040fe2000004181c */
[----:B------:R-:W2:Y:S05]  /*49f0*/  LDSM.16.M88.4 R12, [R216] ;  /* 0x00000000d80c783b */ /* 0x000eaa0000000200 */
        /* <DEDUP_REMOVED lines=29> */
[----:B------:R-:W5:Y:S01]  /*4bd0*/  LDSM.16.M88.4 R76, [R227+0x3800] ;  /* 0x00380000e34c783b */ /* 0x000f620000000200 */
[C---:B---3--:R-:W-:Y:S06]  /*4be0*/  HMMA.16816.F32.BF16 R48, R52.reuse, R60, R48 ;  /* 0x0000003c3430723c */ /* 0x048fec0000041830 */
[C---:B------:R-:W-:Y:S01]  /*4bf0*/  HMMA.16816.F32.BF16 R44, R52.reuse, R62, R44 ;  /* 0x0000003e342c723c */ /* 0x040fe2000004182c */
[----:B------:R-:W-:Y:S05]  /*4c00*/  LDSM.16.M88.4 R60, [R226+0x2000] ;  /* 0x00200000e23c783b */ /* 0x000fea0000000200 */
[C---:B----4-:R-:W-:Y:S06]  /*4c10*/  HMMA.16816.F32.BF16 R40, R52.reuse, R56, R40 ;  /* 0x000000383428723c */ /* 0x050fec0000041828 */
[C---:B------:R-:W-:Y:S01]  /*4c20*/  HMMA.16816.F32.BF16 R36, R52.reuse, R58, R36 ;  /* 0x0000003a3424723c */ /* 0x040fe20000041824 */
[----:B------:R-:W3:Y:S05]  /*4c30*/  LDSM.16.M88.4 R56, [R223+0xa000] ;  /* 0x00a00000df38783b */ /* 0x000eea0000000200 */
[C---:B--2---:R-:W-:Y:S06]  /*4c40*/  HMMA.16816.F32.BF16 R32, R52.reuse, R12, R32 ;  /* 0x0000000c3420723c */ /* 0x044fec0000041820 */
[C---:B------:R-:W-:Y:S01]  /*4c50*/  HMMA.16816.F32.BF16 R28, R52.reuse, R14, R28 ;  /* 0x0000000e341c723c */ /* 0x040fe2000004181c */
[----:B------:R-:W2:Y:S05]  /*4c60*/  LDSM.16.M88.4 R12, [R223+0xa800] ;  /* 0x00a80000df0c783b */ /* 0x000eaa0000000200 */
[C---:B------:R-:W-:Y:S06]  /*4c70*/  HMMA.16816.F32.BF16 R24, R52.reuse, R68, R24 ;  /* 0x000000443418723c */ /* 0x040fec0000041818 */
[----:B------:R-:W-:Y:S01]  /*4c80*/  HMMA.16816.F32.BF16 R72, R52, R70, R72 ;  /* 0x000000463448723c */ /* 0x000fe20000041848 */
[----:B------:R-:W4:Y:S04]  /*4c90*/  LDSM.16.M88.4 R52, [R223+0xb000] ;  /* 0x00b00000df34783b */ /* 0x000f280000000200 */
[----:B------:R-:W4:Y:S01]  /*4ca0*/  LDSM.16.M88.4 R68, [R223+0xb800] ;  /* 0x00b80000df44783b */ /* 0x000f220000000200 */
[C---:B-1----:R-:W-:Y:S06]  /*4cb0*/  HMMA.16816.F32.BF16 R48, R8.reuse, R64, R48 ;  /* 0x000000400830723c */ /* 0x042fec0000041830 */
[C---:B------:R-:W-:Y:S01]  /*4cc0*/  HMMA.16816.F32.BF16 R44, R8.reuse, R66, R44 ;  /* 0x00000042082c723c */ /* 0x040fe2000004182c */
[----:B------:R-:W-:Y:S05]  /*4cd0*/  LDSM.16.M88.4 R64, [R225+0x2000] ;  /* 0x00200000e140783b */ /* 0x000fea0000000200 */
[C---:B------:R-:W-:Y:S06]  /*4ce0*/  HMMA.16816.F32.BF16 R40, R8.reuse, R20, R40 ;  /* 0x000000140828723c */ /* 0x040fec0000041828 */
[C---:B------:R-:W-:Y:S01]  /*4cf0*/  HMMA.16816.F32.BF16 R36, R8.reuse, R22, R36 ;  /* 0x000000160824723c */ /* 0x040fe20000041824 */
[----:B------:R-:W1:Y:S05]  /*4d00*/  LDSM.16.M88.4 R20, [R216+0x2000] ;  /* 0x00200000d814783b */ /* 0x000e6a0000000200 */
[C---:B-----5:R-:W-:Y:S06]  /*4d10*/  HMMA.16816.F32.BF16 R32, R8.reuse, R16, R32 ;  /* 0x000000100820723c */ /* 0x060fec0000041820 */
[C---:B------:R-:W-:Y:S01]  /*4d20*/  HMMA.16816.F32.BF16 R28, R8.reuse, R18, R28 ;  /* 0x00000012081c723c */ /* 0x040fe2000004181c */
[----:B------:R-:W-:Y:S05]  /*4d30*/  LDSM.16.M88.4 R16, [R216+0x2800] ;  /* 0x00280000d810783b */ /* 0x000fea0000000200 */
[C---:B------:R-:W-:Y:S06]  /*4d40*/  HMMA.16816.F32.BF16 R24, R8.reuse, R76, R24 ;  /* 0x0000004c0818723c */ /* 0x040fec0000041818 */
[----:B------:R-:W-:Y:S01]  /*4d50*/  HMMA.16816.F32.BF16 R72, R8, R78, R72 ;  /* 0x0000004e0848723c */ /* 0x000fe20000041848 */
[----:B------:R-:W5:Y:S04]  /*4d60*/  LDSM.16.M88.4 R8, [R216+0x3000] ;  /* 0x00300000d808783b */ /* 0x000f680000000200 */
[----:B------:R-:W-:Y:S01]  /*4d70*/  LDSM.16.M88.4 R76, [R216+0x3800] ;  /* 0x00380000d84c783b */ /* 0x000fe20000000200 */
[C---:B---3--:R-:W-:Y:S06]  /*4d80*/  HMMA.16816.F32.BF16 R48, R60.reuse, R56, R48 ;  /* 0x000000383c30723c */ /* 0x048fec0000041830 */
[C---:B------:R-:W-:Y:S01]  /*4d90*/  HMMA.16816.F32.BF16 R44, R60.reuse, R58, R44 ;  /* 0x0000003a3c2c723c */ /* 0x040fe2000004182c */
[----:B------:R-:W-:Y:S05]  /*4da0*/  LDSM.16.M88.4 R56, [R230+0x4000] ;  /* 0x00400000e638783b */ /* 0x000fea0000000200 */
        /* <DEDUP_REMOVED lines=13> */
[C---:B-----5:R-:W-:Y:S06]  /*4e80*/  HMMA.16816.F32.BF16 R32, R64.reuse, R8, R32 ;  /* 0x000000084020723c */ /* 0x060fec0000041820 */
[C---:B------:R-:W-:Y:S01]  /*4e90*/  HMMA.16816.F32.BF16 R28, R64.reuse, R10, R28 ;  /* 0x0000000a401c723c */ /* 0x040fe2000004181c */
[----:B------:R-:W1:Y:S05]  /*4ea0*/  LDSM.16.M88.4 R8, [R228+0x4000] ;  /* 0x00400000e408783b */ /* 0x000e6a0000000200 */
[C---:B------:R-:W-:Y:S06]  /*4eb0*/  HMMA.16816.F32.BF16 R40, R64.reuse, R16, R40 ;  /* 0x000000104028723c */ /* 0x040fec0000041828 */
[----:B------:R-:W-:Y:S01]  /*4ec0*/  HMMA.16816.F32.BF16 R36, R64, R18, R36 ;  /* 0x000000124024723c */ /* 0x000fe20000041824 */
[----:B------:R-:W5:Y:S05]  /*4ed0*/  LDSM.16.M88.4 R16, [R227+0x4800] ;  /* 0x00480000e310783b */ /* 0x000f6a0000000200 */
        /* <DEDUP_REMOVED lines=10> */
[C---:B----4-:R-:W-:Y:S06]  /*4f80*/  HMMA.16816.F32.BF16 R32, R56.reuse, R60, R32 ;  /* 0x0000003c3820723c */ /* 0x050fec0000041820 */
[----:B------:R-:W-:Y:S01]  /*4f90*/  HMMA.16816.F32.BF16 R28, R56, R62, R28 ;  /* 0x0000003e381c723c */ /* 0x000fe2000004181c */
[----:B------:R-:W3:Y:S05]  /*4fa0*/  LDSM.16.M88.4 R60, [R223+0xc800] ;  /* 0x00c80000df3c783b */ /* 0x000eea0000000200 */
[C---:B-1----:R-:W-:Y:S06]  /*4fb0*/  HMMA.16816.F32.BF16 R48, R8.reuse, R20, R48 ;  /* 0x000000140830723c */ /* 0x042fec0000041830 */
[----:B------:R-:W-:Y:S01]  /*4fc0*/  HMMA.16816.F32.BF16 R44, R8, R22, R44 ;  /* 0x00000016082c723c */ /* 0x000fe2000004182c */
[----:B------:R-:W1:Y:S05]  /*4fd0*/  LDSM.16.M88.4 R20, [R223+0xd000] ;  /* 0x00d00000df14783b */ /* 0x000e6a0000000200 */
[C---:B------:R-:W-:Y:S06]  /*4fe0*/  HMMA.16816.F32.BF16 R24, R56.reuse, R68, R24 ;  /* 0x000000443818723c */ /* 0x040fec0000041818 */
[----:B------:R-:W-:Y:S01]  /*4ff0*/  HMMA.16816.F32.BF16 R72, R56, R70, R72 ;  /* 0x000000463848723c */ /* 0x000fe20000041848 */
[----:B------:R-:W4:Y:S04]  /*5000*/  LDSM.16.M88.4 R56, [R223+0xd800] ;  /* 0x00d80000df38783b */ /* 0x000f280000000200 */
[----:B------:R-:W-:Y:S01]  /*5010*/  LDSM.16.M88.4 R68, [R225+0x4000] ;  /* 0x00400000e144783b */ /* 0x000fe20000000200 */
        /* <DEDUP_REMOVED lines=26> */
[C---:B------:R-:W-:Y:S06]  /*51c0*/  HMMA.16816.F32.BF16 R48, R68.reuse, R16, R48 ;  /* 0x000000104430723c */ /* 0x040fec0000041830 */
[C---:B-----5:R-:W-:Y:S06]  /*51d0*/  HMMA.16816.F32.BF16 R32, R68.reuse, R8, R32 ;  /* 0x000000084420723c */ /* 0x060fec0000041820 */
[C---:B------:R-:W-:Y:S01]  /*51e0*/  HMMA.16816.F32.BF16 R44, R68.reuse, R18, R44 ;  /* 0x00000012442c723c */ /* 0x040fe2000004182c */
[----:B------:R-:W5:Y:S05]  /*51f0*/  LDSM.16.M88.4 R16, [R227+0x6000] ;  /* 0x00600000e310783b */ /* 0x000f6a0000000200 */
[----:B------:R-:W-:Y:S01]  /*5200*/  HMMA.16816.F32.BF16 R28, R68, R10, R28 ;  /* 0x0000000a441c723c */ /* 0x000fe2000004181c */
[----:B------:R-:W5:Y:S05]  /*5210*/  LDSM.16.M88.4 R8, [R227+0x7000] ;  /* 0x00700000e308783b */ /* 0x000f6a0000000200 */
[----:B-1----:R-:W-:Y:S06]  /*5220*/  HMMA.16816.F32.BF16 R40, R20, R60, R40 ;  /* 0x0000003c1428723c */ /* 0x002fec0000041828 */
[C---:B------:R-:W-:Y:S06]  /*5230*/  HMMA.16816.F32.BF16 R24, R68.reuse, R80, R24 ;  /* 0x000000504418723c */ /* 0x040fec0000041818 */
[----:B------:R-:W-:Y:S01]  /*5240*/  HMMA.16816.F32.BF16 R72, R68, R82, R72 ;  /* 0x000000524448723c */ /* 0x000fe20000041848 */
[----:B------:R-:W-:Y:S04]  /*5250*/  LDSM.16.M88.4 R68, [R226+0x6000] ;  /* 0x00600000e244783b */ /* 0x000fe80000000200 */
[----:B------:R-:W-:Y:S01]  /*5260*/  LDSM.16.M88.4 R80, [R227+0x7800] ;  /* 0x00780000e350783b */ /* 0x000fe20000000200 */
[C---:B------:R-:W-:Y:S03]  /*5270*/  HMMA.16816.F32.BF16 R36, R20.reuse, R62, R36 ;  /* 0x0000003e1424723c */ /* 0x040fe60000041824 */
[----:B------:R-:W1:Y:S03]  /*5280*/  LDSM.16.M88.4 R60, [R223+0xe800] ;  /* 0x00e80000df3c783b */ /* 0x000e660000000200 */
[C---:B---3--:R-:W-:Y:S06]  /*5290*/  HMMA.16816.F32.BF16 R48, R20.reuse, R64, R48 ;  /* 0x000000401430723c */ /* 0x048fec0000041830 */
[C---:B----4-:R-:W-:Y:S06]  /*52a0*/  HMMA.16816.F32.BF16 R32, R20.reuse, R56, R32 ;  /* 0x000000381420723c */ /* 0x050fec0000041820 */
[C---:B------:R-:W-:Y:S01]  /*52b0*/  HMMA.16816.F32.BF16 R44, R20.reuse, R66, R44 ;  /* 0x00000042142c723c */ /* 0x040fe2000004182c */
[----:B------:R-:W3:Y:S05]  /*52c0*/  LDSM.16.M88.4 R64, [R223+0xe000] ;  /* 0x00e00000df40783b */ /* 0x000eea0000000200 */
[----:B------:R-:W-:Y:S01]  /*52d0*/  HMMA.16816.F32.BF16 R28, R20, R58, R28 ;  /* 0x0000003a141c723c */ /* 0x000fe2000004181c */
[----:B------:R-:W4:Y:S05]  /*52e0*/  LDSM.16.M88.4 R56, [R223+0xf000] ;  /* 0x00f00000df38783b */ /* 0x000f2a0000000200 */
[----:B--2---:R-:W-:Y:S06]  /*52f0*/  HMMA.16816.F32.BF16 R40, R76, R12, R40 ;  /* 0x0000000c4c28723c */ /* 0x004fec0000041828 */
[C---:B------:R-:W-:Y:S06]  /*5300*/  HMMA.16816.F32.BF16 R24, R20.reuse, R52, R24 ;  /* 0x000000341418723c */ /* 0x040fec0000041818 */
[----:B------:R-:W-:Y:S01]  /*5310*/  HMMA.16816.F32.BF16 R72, R20, R54, R72 ;  /* 0x000000361448723c */ /* 0x000fe20000041848 */
[----:B------:R-:W-:Y:S04]  /*5320*/  LDSM.16.M88.4 R20, [R225+0x6000] ;  /* 0x00600000e114783b */ /* 0x000fe80000000200 */
[----:B------:R-:W-:Y:S01]  /*5330*/  LDSM.16.M88.4 R52, [R223+0xf800] ;  /* 0x00f80000df34783b */ /* 0x000fe20000000200 */
[C---:B------:R-:W-:Y:S03]  /*5340*/  HMMA.16816.F32.BF16 R36, R76.reuse, R14, R36 ;  /* 0x0000000e4c24723c */ /* 0x040fe60000041824 */
[----:B------:R-:W2:Y:S03]  /*5350*/  LDSM.16.M88.4 R12, [R216+0x6800] ;  /* 0x00680000d80c783b */ /* 0x000ea60000000200 */
[C---:B-----5:R-:W-:Y:S06]  /*5360*/  HMMA.16816.F32.BF16 R48, R76.reuse, R16, R48 ;  /* 0x000000104c30723c */ /* 0x060fec0000041830 */
[C---:B------:R-:W-:Y:S06]  /*5370*/  HMMA.16816.F32.BF16 R32, R76.reuse, R8, R32 ;  /* 0x000000084c20723c */ /* 0x040fec0000041820 */
[C---:B------:R-:W-:Y:S01]  /*5380*/  HMMA.16816.F32.BF16 R44, R76.reuse, R18, R44 ;  /* 0x000000124c2c723c */ /* 0x040fe2000004182c */
[----:B------:R-:W5:Y:S05]  /*5390*/  LDSM.16.M88.4 R16, [R216+0x6000] ;  /* 0x00600000d810783b */ /* 0x000f6a0000000200 */
[----:B------:R-:W-:Y:S01]  /*53a0*/  HMMA.16816.F32.BF16 R28, R76, R10, R28 ;  /* 0x0000000a4c1c723c */ /* 0x000fe2000004181c */
[----:B------:R-:W5:Y:S05]  /*53b0*/  LDSM.16.M88.4 R8, [R216+0x7000] ;  /* 0x00700000d808783b */ /* 0x000f6a0000000200 */
[C---:B-1----:R-:W-:Y:S06]  /*53c0*/  HMMA.16816.F32.BF16 R40, R68.reuse, R60, R40 ;  /* 0x0000003c4428723c */ /* 0x042fec0000041828 */
[C---:B---3--:R-:W-:Y:S06]  /*53d0*/  HMMA.16816.F32.BF16 R48, R68.reuse, R64, R48 ;  /* 0x000000404430723c */ /* 0x048fec0000041830 */
[C---:B----4-:R-:W-:Y:S06]  /*53e0*/  HMMA.16816.F32.BF16 R32, R68.reuse, R56, R32 ;  /* 0x000000384420723c */ /* 0x050fec0000041820 */
[----:B------:R-:W-:Y:S01]  /*53f0*/  HMMA.16816.F32.BF16 R36, R68, R62, R36 ;  /* 0x0000003e4424723c */ /* 0x000fe20000041824 */
[----:B------:R-:W1:Y:S01]  /*5400*/  LDSM.16.M88.4 R60, [R216+0x7800] ;  /* 0x00780000d83c783b */ /* 0x000e620000000200 */
[----:B------:R-:W-:-:S04]  /*5410*/  DEPBAR.LE SB0, 0x0 ;  /* 0x000080000000791a */ /* 0x000fc80000000000 */
[----:B--2---:R-:W-:Y:S06]  /*5420*/  HMMA.16816.F32.BF16 R40, R20, R12, R40 ;  /* 0x0000000c1428723c */ /* 0x004fec0000041828 */
[----:B------:R-:W-:Y:S01]  /*5430*/  HMMA.16816.F32.BF16 R44, R68, R66, R44 ;  /* 0x00000042442c723c */ /* 0x000fe2000004182c */
[----:B------:R-:W-:-:S05]  /*5440*/  LOP3.LUT R13, R6, 0xffffffe0, RZ, 0xc0, !PT ;  /* 0xffffffe0060d7812 */ /* 0x000fca00078ec0ff */
[----:B------:R-:W-:Y:S01]  /*5450*/  HMMA.16816.F32.BF16 R28, R68, R58, R28 ;  /* 0x0000003a441c723c */ /* 0x000fe2000004181c */
[C---:B------:R-:W-:Y:S02]  /*5460*/  IMAD.IADD R13, R4.reuse, 0x1, -R13 ;  /* 0x00000001040d7824 */ /* 0x040fe400078e0a0d */
[----:B------:R-:W-:-:S03]  /*5470*/  IMAD.SHL.U32 R4, R4, 0x2, RZ ;  /* 0x0000000204047824 */ /* 0x000fc600078e00ff */
[C---:B-----5:R-:W-:Y:S01]  /*5480*/  HMMA.16816.F32.BF16 R48, R20.reuse, R16, R48 ;  /* 0x000000101430723c */ /* 0x060fe20000041830 */
[----:B------:R-:W-:Y:S02]  /*5490*/  SHF.R.S32.HI R2, RZ, 0x1f, R13 ;  /* 0x0000001fff027819 */ /* 0x000fe4000001140d */
[----:B------:R-:W-:Y:S02]  /*54a0*/  LOP3.LUT R232, R4, 0x6, RZ, 0xc0, !PT ;  /* 0x0000000604e87812 */ /* 0x000fe400078ec0ff */
[----:B------:R-:W-:Y:S01]  /*54b0*/  LEA.HI R13, R2, R13, RZ, 0x2 ;  /* 0x0000000d020d7211 */ /* 0x000fe200078f10ff */
[C---:B------:R-:W-:Y:S01]  /*54c0*/  HMMA.16816.F32.BF16 R32, R20.reuse, R8, R32 ;  /* 0x000000081420723c */ /* 0x040fe20000041820 */
[----:B------:R-:W-:Y:S02]  /*54d0*/  IMAD.U32 R2, RZ, RZ, UR20 ;  /* 0x00000014ff027e24 */ /* 0x000fe4000f8e00ff */
[----:B------:R-:W-:Y:S01]  /*54e0*/  FMUL.FTZ R40, R40, UR10 ;  /* 0x0000000a28287c20 */ /* 0x000fe20008410000 */
[----:B------:R-:W-:Y:S01]  /*54f0*/  SHF.R.S32.HI R13, RZ, 0x2, R13 ;  /* 0x00000002ff0d7819 */ /* 0x000fe2000001140d */
[----:B------:R-:W-:Y:S01]  /*5500*/  FMUL.FTZ R43, R43, UR10 ;  /* 0x0000000a2b2b7c20 */ /* 0x000fe20008410000 */
[----:B------:R-:W-:Y:S01]  /*5510*/  IMAD R2, R2, 0x40, R232 ;  /* 0x0000004002027824 */ /* 0x000fe200078e02e8 */
[----:B------:R-:W-:Y:S01]  /*5520*/  HMMA.16816.F32.BF16 R36, R20, R14, R36 ;  /* 0x0000000e1424723c */ /* 0x000fe20000041824 */
[----:B------:R-:W-:-:S02]  /*5530*/  IMAD.U32 R9, RZ, RZ, UR34 ;  /* 0x00000022ff097e24 */ /* 0x000fc4000f8e00ff */
[----:B------:R-:W-:Y:S01]  /*5540*/  FMUL.FTZ R41, R41, UR10 ;  /* 0x0000000a29297c20 */ /* 0x000fe20008410000 */
[----:B------:R-:W-:Y:S02]  /*5550*/  IMAD.IADD R252, R13, 0x1, R252 ;  /* 0x000000010dfc7824 */ /* 0x000fe400078e02fc */
[----:B------:R-:W-:Y:S01]  /*5560*/  FMUL.FTZ R42, R42, UR10 ;  /* 0x0000000a2a2a7c20 */ /* 0x000fe20008410000 */
[----:B------:R-:W-:Y:S01]  /*5570*/  IMAD.U32 R8, RZ, RZ, UR7 ;  /* 0x00000007ff087e24 */ /* 0x000fe2000f8e00ff */
[C---:B------:R-:W-:Y:S01]  /*5580*/  HMMA.16816.F32.BF16 R24, R76.reuse, R80, R24 ;  /* 0x000000504c18723c */ /* 0x040fe20000041818 */
[C---:B------:R-:W-:Y:S01]  /*5590*/  VIADD R249, R252.reuse, 0x8 ;  /* 0x00000008fcf97836 */ /* 0x040fe20000000000 */
[C---:B------:R-:W-:Y:S01]  /*55a0*/  VIADDMNMX R250, R252.reuse, UR6, R9, PT ;  /* 0x00000006fcfa7c46 */ /* 0x040fe2000b800109 */
[----:B------:R-:W-:Y:S02]  /*55b0*/  VIADD R252, R252, UR11 ;  /* 0x0000000bfcfc7c36 */ /* 0x000fe40008000000 */
[----:B------:R-:W-:Y:S01]  /*55c0*/  VIADD R6, R2, 0x1 ;  /* 0x0000000102067836 */ /* 0x000fe20000000000 */
[----:B------:R-:W-:Y:S01]  /*55d0*/  HMMA.16816.F32.BF16 R72, R76, R82, R72 ;  /* 0x000000524c48723c */ /* 0x000fe20000041848 */
[----:B------:R-:W-:Y:S01]  /*55e0*/  FMUL.FTZ R49, R49, UR10 ;  /* 0x0000000a31317c20 */ /* 0x000fe20008410000 */
[----:B------:R-:W-:Y:S01]  /*55f0*/  FMUL.FTZ R50, R50, UR10 ;  /* 0x0000000a32327c20 */ /* 0x000fe20008410000 */
[C---:B------:R-:W-:Y:S01]  /*5600*/  IADD3 R243, R249.reuse, UR23, R8 ;  /* 0x00000017f9f37c10 */ /* 0x040fe2000fffe008 */
[----:B------:R-:W-:-:S02]  /*5610*/  VIADD R249, R249, UR11 ;  /* 0x0000000bf9f97c36 */ /* 0x000fc40008000000 */
[----:B------:R-:W-:Y:S01]  /*5620*/  FMUL.FTZ R48, R48, UR10 ;  /* 0x0000000a30307c20 */ /* 0x000fe20008410000 */
[C---:B------:R-:W-:Y:S01]  /*5630*/  HMMA.16816.F32.BF16 R44, R20.reuse, R18, R44 ;  /* 0x00000012142c723c */ /* 0x040fe2000004182c */
[----:B------:R-:W-:Y:S01]  /*5640*/  FMUL.FTZ R9, R33, UR10 ;  /* 0x0000000a21097c20 */ /* 0x000fe20008410000 */
[--C-:B------:R-:W-:Y:S01]  /*5650*/  IMAD.IADD R8, R249, 0x1, -R2.reuse ;  /* 0x00000001f9087824 */ /* 0x100fe200078e0a02 */
[----:B------:R-:W2:Y:S01]  /*5660*/  MUFU.TANH R33, R49 ;  /* 0x0000003100217308 */ /* 0x000ea20000002400 */
[----:B------:R-:W-:Y:S01]  /*5670*/  FMUL.FTZ R51, R51, UR10 ;  /* 0x0000000a33337c20 */ /* 0x000fe20008410000 */
[----:B------:R-:W-:Y:S01]  /*5680*/  VIMNMX R243, R243, UR34, PT ;  /* 0x00000022f3f37c48 */ /* 0x000fe2000bfe0100 */
[----:B------:R-:W-:Y:S01]  /*5690*/  HMMA.16816.F32.BF16 R28, R20, R10, R28 ;  /* 0x0000000a141c723c */ /* 0x000fe2000004181c */
[----:B------:R-:W-:Y:S01]  /*56a0*/  FMUL.FTZ R4, R37, UR10 ;  /* 0x0000000a25047c20 */ /* 0x000fe20008410000 */
[----:B------:R-:W-:Y:S01]  /*56b0*/  VIADDMNMX R251, R252, -UR24, RZ, !PT ;  /* 0x80000018fcfb7c46 */ /* 0x000fe2000f8001ff */
[----:B------:R-:W-:Y:S01]  /*56c0*/  VIADD R19, R2, 0x18 ;  /* 0x0000001802137836 */ /* 0x000fe20000000000 */
[----:B------:R-:W-:Y:S01]  /*56d0*/  ISETP.GE.AND P2, PT, R6, R250, PT ;  /* 0x000000fa0600720c */ /* 0x000fe20003f46270 */
[----:B------:R-:W3:Y:S01]  /*56e0*/  MUFU.TANH R50, R50 ;  /* 0x0000003200327308 */ /* 0x000ee20000002400 */
[C---:B------:R-:W-:Y:S01]  /*56f0*/  HMMA.16816.F32.BF16 R24, R68.reuse, R52, R24 ;  /* 0x000000344418723c */ /* 0x040fe20000041818 */
[C---:B------:R-:W-:Y:S01]  /*5700*/  IMAD.IADD R11, R252.reuse, 0x1, -R2 ;  /* 0x00000001fc0b7824 */ /* 0x040fe200078e0a02 */
[----:B------:R-:W-:Y:S01]  /*5710*/  VIADDMNMX R248, R249, -UR24, RZ, !PT ;  /* 0x80000018f9f87c46 */ /* 0x000fe2000f8001ff */
[----:B------:R-:W-:Y:S01]  /*5720*/  IMAD.IADD R10, R252, 0x1, -R6 ;  /* 0x00000001fc0a7824 */ /* 0x000fe200078e0a06 */
[----:B------:R-:W-:Y:S01]  /*5730*/  ISETP.GE.AND P1, PT, R6, R243, PT ;  /* 0x000000f30600720c */ /* 0x000fe20003f26270 */
[----:B------:R-:W-:Y:S01]  /*5740*/  FMUL.FTZ R36, R36, UR10 ;  /* 0x0000000a24247c20 */ /* 0x000fe20008410000 */
[----:B------:R-:W-:Y:S01]  /*5750*/  IABS R37, R11 ;  /* 0x0000000b00257213 */ /* 0x000fe20000000000 */
[----:B------:R-:W-:Y:S01]  /*5760*/  HMMA.16816.F32.BF16 R72, R68, R54, R72 ;  /* 0x000000364448723c */ /* 0x000fe20000041848 */
[----:B------:R-:W-:Y:S01]  /*5770*/  IABS R11, R8 ;  /* 0x00000008000b7213 */ /* 0x000fe20000000000 */
[----:B------:R-:W4:Y:S01]  /*5780*/  MUFU.TANH R48, R48 ;  /* 0x0000003000307308 */ /* 0x000f220000002400 */
[----:B------:R-:W-:Y:S01]  /*5790*/  IABS R8, R10 ;  /* 0x0000000a00087213 */ /* 0x000fe20000000000 */
[----:B------:R-:W-:-:S02]  /*57a0*/  VIADD R10, R2, 0x8 ;  /* 0x00000008020a7836 */ /* 0x000fc40000000000 */
[----:B------:R-:W-:Y:S01]  /*57b0*/  FMUL.FTZ R44, R44, UR10 ;  /* 0x0000000a2c2c7c20 */ /* 0x000fe20008410000 */
[----:B------:R-:W-:Y:S01]  /*57c0*/  I2FP.F32.S32 R11, R11 ;  /* 0x0000000b000b7245 */ /* 0x000fe20000201400 */
[----:B------:R-:W-:Y:S01]  /*57d0*/  FMUL.FTZ R47, R47, UR10 ;  /* 0x0000000a2f2f7c20 */ /* 0x000fe20008410000 */
[----:B------:R-:W-:Y:S01]  /*57e0*/  I2FP.F32.S32 R8, R8 ;  /* 0x0000000800087245 */ /* 0x000fe20000201400 */
[----:B------:R-:W-:Y:S01]  /*57f0*/  IMAD.IADD R13, R252, 0x1, -R10 ;  /* 0x00000001fc0d7824 */ /* 0x000fe200078e0a0a */
[-C--:B------:R-:W-:Y:S01]  /*5800*/  ISETP.GE.AND P0, PT, R10, R250.reuse, PT ;  /* 0x000000fa0a00720c */ /* 0x080fe20003f06270 */
[----:B------:R-:W-:Y:S01]  /*5810*/  FMUL.FTZ R17, R28, UR10 ;  /* 0x0000000a1c117c20 */ /* 0x000fe20008410000 */
[----:B------:R-:W-:Y:S01]  /*5820*/  FMUL.FTZ R18, R31, UR10 ;  /* 0x0000000a1f127c20 */ /* 0x000fe20008410000 */
[----:B--2---:R-:W-:Y:S01]  /*5830*/  FFMA.FTZ R33, R8, -UR18, R33 ;  /* 0x8000001208217c23 */ /* 0x004fe20008010021 */
[----:B------:R-:W-:Y:S01]  /*5840*/  VIADD R8, R2, 0x9 ;  /* 0x0000000902087836 */ /* 0x000fe20000000000 */
[----:B------:R-:W2:Y:S01]  /*5850*/  MUFU.TANH R28, R51 ;  /* 0x00000033001c7308 */ /* 0x000ea20000002400 */
[----:B------:R-:W-:Y:S01]  /*5860*/  FMUL.FTZ R16, R30, UR10 ;  /* 0x0000000a1e107c20 */ /* 0x000fe20008410000 */
[----:B---3--:R-:W-:Y:S01]  /*5870*/  FFMA.FTZ R30, R11, -UR18, R50 ;  /* 0x800000120b1e7c23 */ /* 0x008fe20008010032 */
[----:B------:R-:W-:Y:S01]  /*5880*/  IMAD.IADD R11, R249, 0x1, -R6 ;  /* 0x00000001f90b7824 */ /* 0x000fe200078e0a06 */
[C---:B------:R-:W-:Y:S01]  /*5890*/  ISETP.GE.AND P3, PT, R8.reuse, R250, PT ;  /* 0x000000fa0800720c */ /* 0x040fe20003f66270 */
[----:B------:R-:W-:Y:S01]  /*58a0*/  FMUL.FTZ R45, R45, UR10 ;  /* 0x0000000a2d2d7c20 */ /* 0x000fe20008410000 */
[----:B------:R-:W-:Y:S01]  /*58b0*/  ISETP.GE.AND P5, PT, R8, R243, PT ;  /* 0x000000f30800720c */ /* 0x000fe20003fa6270 */
[----:B------:R-:W-:Y:S01]  /*58c0*/  FMUL.FTZ R12, R29, UR10 ;  /* 0x0000000a1d0c7c20 */ /* 0x000fe20008410000 */
[----:B------:R-:W3:Y:S01]  /*58d0*/  MUFU.TANH R31, R44 ;  /* 0x0000002c001f7308 */ /* 0x000ee20000002400 */
[----:B------:R-:W-:Y:S01]  /*58e0*/  ISETP.LT.OR P2, PT, R6, R251, P2 ;  /* 0x000000fb0600720c */ /* 0x000fe20001741670 */
[C---:B-1----:R-:W-:Y:S01]  /*58f0*/  HMMA.16816.F32.BF16 R24, R20.reuse, R60, R24 ;  /* 0x0000003c1418723c */ /* 0x042fe20000041818 */
[----:B------:R-:W-:Y:S01]  /*5900*/  ISETP.GE.AND P6, PT, R10, R243, PT ;  /* 0x000000f30a00720c */ /* 0x000fe20003fc6270 */
[----:B------:R-:W-:Y:S01]  /*5910*/  FMUL.FTZ R46, R46, UR10 ;  /* 0x0000000a2e2e7c20 */ /* 0x000fe20008410000 */
[-C--:B------:R-:W-:Y:S01]  /*5920*/  ISETP.LT.OR P1, PT, R6, R248.reuse, P1 ;  /* 0x000000f80600720c */ /* 0x080fe20000f21670 */
[--C-:B------:R-:W-:Y:S01]  /*5930*/  IMAD.IADD R6, R252, 0x1, -R8.reuse ;  /* 0x00000001fc067824 */ /* 0x100fe200078e0a08 */
[----:B------:R-:W-:Y:S01]  /*5940*/  IABS R11, R11 ;  /* 0x0000000b000b7213 */ /* 0x000fe20000000000 */
[----:B------:R-:W1:Y:S01]  /*5950*/  MUFU.TANH R15, R47 ;  /* 0x0000002f000f7308 */ /* 0x000e620000002400 */
[----:B------:R-:W-:Y:S01]  /*5960*/  IABS R13, R13 ;  /* 0x0000000d000d7213 */ /* 0x000fe20000000000 */
[----:B------:R-:W-:Y:S01]  /*5970*/  HMMA.16816.F32.BF16 R72, R20, R62, R72 ;  /* 0x0000003e1448723c */ /* 0x000fe20000041848 */
[----:B------:R-:W-:Y:S01]  /*5980*/  ISETP.LT.OR P3, PT, R8, R251, P3 ;  /* 0x000000fb0800720c */ /* 0x000fe20001f61670 */
[----:B------:R-:W-:Y:S01]  /*5990*/  FMUL.FTZ R38, R38, UR10 ;  /* 0x0000000a26267c20 */ /* 0x000fe20008410000 */
[-C--:B------:R-:W-:Y:S01]  /*59a0*/  ISETP.LT.OR P5, PT, R8, R248.reuse, P5 ;  /* 0x000000f80800720c */ /* 0x080fe20002fa1670 */
[C---:B------:R-:W-:Y:S01]  /*59b0*/  IMAD.IADD R8, R249.reuse, 0x1, -R8 ;  /* 0x00000001f9087824 */ /* 0x040fe200078e0a08 */
[----:B------:R-:W-:Y:S01]  /*59c0*/  I2FP.F32.S32 R37, R37 ;  /* 0x0000002500257245 */ /* 0x000fe20000201400 */
[----:B------:R-:W-:Y:S01]  /*59d0*/  MUFU.TANH R29, R45 ;  /* 0x0000002d001d7308 */ /* 0x000fe20000002400 */
[----:B------:R-:W-:Y:S01]  /*59e0*/  ISETP.LT.OR P0, PT, R10, R251, P0 ;  /* 0x000000fb0a00720c */ /* 0x000fe20000701670 */
[----:B------:R-:W-:Y:S01]  /*59f0*/  VIADD R21, R2, 0x11 ;  /* 0x0000001102157836 */ /* 0x000fe20000000000 */
[----:B------:R-:W-:Y:S01]  /*5a00*/  ISETP.LT.OR P6, PT, R10, R248, P6 ;  /* 0x000000f80a00720c */ /* 0x000fe200037c1670 */
[----:B------:R-:W-:Y:S01]  /*5a10*/  IMAD.IADD R10, R249, 0x1, -R10 ;  /* 0x00000001f90a7824 */ /* 0x000fe200078e0a0a */
[----:B------:R-:W-:Y:S01]  /*5a20*/  I2FP.F32.S32 R11, R11 ;  /* 0x0000000b000b7245 */ /* 0x000fe20000201400 */
[----:B----4-:R-:W-:Y:S01]  /*5a30*/  FFMA.FTZ R37, R37, -UR18, R48 ;  /* 0x8000001225257c23 */ /* 0x010fe20008010030 */
[----:B------:R-:W-:Y:S01]  /*5a40*/  I2FP.F32.S32 R14, R13 ;  /* 0x0000000d000e7245 */ /* 0x000fe20000201400 */
[C---:B------:R-:W-:Y:S01]  /*5a50*/  VIADD R23, R2.reuse, 0x10 ;  /* 0x0000001002177836 */ /* 0x040fe20000000000 */
[----:B------:R-:W-:Y:S01]  /*5a60*/  ISETP.GE.AND P4, PT, R2, R250, PT ;  /* 0x000000fa0200720c */ /* 0x000fe20003f86270 */
[----:B--2---:R-:W-:Y:S01]  /*5a70*/  FFMA.FTZ R28, R11, -UR18, R28 ;  /* 0x800000120b1c7c23 */ /* 0x004fe2000801001c */
[----:B------:R-:W-:Y:S01]  /*5a80*/  IABS R8, R8 ;  /* 0x0000000800087213 */ /* 0x000fe20000000000 */
[----:B---3--:R-:W-:Y:S01]  /*5a90*/  FFMA.FTZ R31, R14, -UR18, R31 ;  /* 0x800000120e1f7c23 */ /* 0x008fe2000801001f */
[----:B------:R-:W-:Y:S01]  /*5aa0*/  IABS R10, R10 ;  /* 0x0000000a000a7213 */ /* 0x000fe20000000000 */
[----:B------:R-:W2:Y:S01]  /*5ab0*/  MUFU.TANH R46, R46 ;  /* 0x0000002e002e7308 */ /* 0x000ea20000002400 */
[----:B------:R-:W-:Y:S01]  /*5ac0*/  IABS R6, R6 ;  /* 0x0000000600067213 */ /* 0x000fe20000000000 */
[----:B------:R-:W-:Y:S01]  /*5ad0*/  IMAD.IADD R14, R252, 0x1, -R21 ;  /* 0x00000001fc0e7824 */ /* 0x000fe200078e0a15 */
[----:B------:R-:W-:Y:S01]  /*5ae0*/  ISETP.LT.OR P4, PT, R2, R251, P4 ;  /* 0x000000fb0200720c */ /* 0x000fe20002781670 */
[----:B------:R-:W-:Y:S01]  /*5af0*/  IMAD.IADD R22, R252, 0x1, -R23 ;  /* 0x00000001fc167824 */ /* 0x000fe200078e0a17 */
[----:B------:R-:W-:Y:S01]  /*5b00*/  I2FP.F32.S32 R8, R8 ;  /* 0x0000000800087245 */ /* 0x000fe20000201400 */
[----:B------:R-:W-:Y:S01]  /*5b10*/  FMUL.FTZ R39, R39, UR10 ;  /* 0x0000000a27277c20 */ /* 0x000fe20008410000 */
[----:B------:R-:W-:Y:S01]  /*5b20*/  I2FP.F32.S32 R11, R10 ;  /* 0x0000000a000b7245 */ /* 0x000fe20000201400 */
[----:B------:R-:W-:Y:S01]  /*5b30*/  IMAD.MOV.U32 R10, RZ, RZ, R6 ;  /* 0x000000ffff0a7224 */ /* 0x000fe200078e0006 */
[----:B------:R-:W-:Y:S01]  /*5b40*/  FSEL R37, R37, -INF , !P4 ;  /* 0xff80000025257808 */ /* 0x000fe20006000000 */
[----:B-1----:R-:W-:Y:S01]  /*5b50*/  FFMA.FTZ R15, R8, -UR18, R15 ;  /* 0x80000012080f7c23 */ /* 0x002fe2000801000f */
[----:B------:R-:W-:Y:S01]  /*5b60*/  FSEL R28, R28, -INF , !P1 ;  /* 0xff8000001c1c7808 */ /* 0x000fe20004800000 */
[----:B------:R-:W-:Y:S01]  /*5b70*/  MUFU.TANH R20, R40 ;  /* 0x0000002800147308 */ /* 0x000fe20000002400 */
[----:B------:R-:W-:Y:S01]  /*5b80*/  FSEL R31, R31, -INF , !P0 ;  /* 0xff8000001f1f7808 */ /* 0x000fe20004000000 */
[----:B------:R-:W-:Y:S01]  /*5b90*/  FMUL.FTZ R32, R32, UR10 ;  /* 0x0000000a20207c20 */ /* 0x000fe20008410000 */
[CC--:B------:R-:W-:Y:S01]  /*5ba0*/  ISETP.GE.AND P4, PT, R2.reuse, R243.reuse, PT ;  /* 0x000000f30200720c */ /* 0x0c0fe20003f86270 */
[C---:B------:R-:W-:Y:S01]  /*5bb0*/  VIADD R184, R2.reuse, 0x20 ;  /* 0x0000002002b87836 */ /* 0x040fe20000000000 */
[----:B------:R-:W-:Y:S01]  /*5bc0*/  ISETP.GE.AND P1, PT, R21, R250, PT ;  /* 0x000000fa1500720c */ /* 0x000fe20003f26270 */
[----:B--2---:R-:W-:Y:S01]  /*5bd0*/  FFMA.FTZ R6, R11, -UR18, R46 ;  /* 0x800000120b067c23 */ /* 0x004fe2000801002e */
[C---:B------:R-:W-:Y:S01]  /*5be0*/  ISETP.GE.AND P0, PT, R21.reuse, R243, PT ;  /* 0x000000f31500720c */ /* 0x040fe20003f06270 */
[----:B------:R-:W1:Y:S01]  /*5bf0*/  MUFU.TANH R8, R43 ;  /* 0x0000002b00087308 */ /* 0x000e620000002400 */
[-C--:B------:R-:W-:Y:S01]  /*5c00*/  ISETP.LT.OR P4, PT, R2, R248.reuse, P4 ;  /* 0x000000f80200720c */ /* 0x080fe20002781670 */
[----:B------:R-:W-:Y:S01]  /*5c10*/  IMAD.IADD R11, R252, 0x1, -R19 ;  /* 0x00000001fc0b7824 */ /* 0x000fe200078e0a13 */
[C---:B------:R-:W-:Y:S01]  /*5c20*/  ISETP.LT.OR P1, PT, R21.reuse, R251, P1 ;  /* 0x000000fb1500720c */ /* 0x040fe20000f21670 */
[----:B------:R-:W-:Y:S01]  /*5c30*/  FMUL.FTZ R34, R34, UR10 ;  /* 0x0000000a22227c20 */ /* 0x000fe20008410000 */
[----:B------:R-:W-:Y:S01]  /*5c40*/  ISETP.LT.OR P0, PT, R21, R248, P0 ;  /* 0x000000f81500720c */ /* 0x000fe20000701670 */
[----:B------:R-:W-:Y:S01]  /*5c50*/  IMAD.IADD R21, R249, 0x1, -R21 ;  /* 0x00000001f9157824 */ /* 0x000fe200078e0a15 */
[----:B------:R-:W-:Y:S01]  /*5c60*/  I2FP.F32.S32 R10, R10 ;  /* 0x0000000a000a7245 */ /* 0x000fe20000201400 */
[----:B------:R2:W3:Y:S01]  /*5c70*/  MUFU.TANH R13, R41 ;  /* 0x00000029000d7308 */ /* 0x0004e20000002400 */
[----:B------:R-:W-:Y:S01]  /*5c80*/  FSEL R30, R30, -INF , !P4 ;  /* 0xff8000001e1e7808 */ /* 0x000fe20006000000 */
[----:B------:R-:W-:Y:S01]  /*5c90*/  IMAD.IADD R189, R252, 0x1, -R184 ;  /* 0x00000001fcbd7824 */ /* 0x000fe200078e0ab8 */
[----:B------:R-:W-:Y:S01]  /*5ca0*/  FSEL R33, R33, -INF , !P2 ;  /* 0xff80000021217808 */ /* 0x000fe20005000000 */
[----:B------:R-:W-:Y:S01]  /*5cb0*/  FFMA.FTZ R29, R10, -UR18, R29 ;  /* 0x800000120a1d7c23 */ /* 0x000fe2000801001d */
[C---:B------:R-:W-:Y:S01]  /*5cc0*/  ISETP.GE.AND P4, PT, R23.reuse, R250, PT ;  /* 0x000000fa1700720c */ /* 0x040fe20003f86270 */
[----:B------:R-:W-:Y:S01]  /*5cd0*/  VIADD R200, R2, 0x21 ;  /* 0x0000002102c87836 */ /* 0x000fe20000000000 */
[----:B------:R-:W-:Y:S01]  /*5ce0*/  ISETP.GE.AND P2, PT, R23, R243, PT ;  /* 0x000000f31700720c */ /* 0x000fe20003f46270 */
[----:B------:R-:W4:Y:S01]  /*5cf0*/  MUFU.TANH R10, R42 ;  /* 0x0000002a000a7308 */ /* 0x000f220000002400 */
[----:B------:R-:W-:Y:S01]  /*5d00*/  IABS R21, R21 ;  /* 0x0000001500157213 */ /* 0x000fe20000000000 */
[----:B------:R-:W-:Y:S01]  /*5d10*/  FMUL.FTZ R35, R35, UR10 ;  /* 0x0000000a23237c20 */ /* 0x000fe20008410000 */
[----:B------:R-:W-:Y:S01]  /*5d20*/  ISETP.LT.OR P4, PT, R23, R251, P4 ;  /* 0x000000fb1700720c */ /* 0x000fe20002781670 */
[----:B------:R-:W-:Y:S01]  /*5d30*/  FMUL.FTZ R27, R27, UR10 ;  /* 0x0000000a1b1b7c20 */ /* 0x000fe20008410000 */
[----:B------:R-:W-:Y:S01]  /*5d40*/  ISETP.LT.OR P2, PT, R23, R248, P2 ;  /* 0x000000f81700720c */ /* 0x000fe20001741670 */
[----:B------:R-:W-:Y:S01]  /*5d50*/  IMAD.IADD R23, R249, 0x1, -R23 ;  /* 0x00000001f9177824 */ /* 0x000fe200078e0a17 */
[----:B------:R-:W-:Y:S01]  /*5d60*/  I2FP.F32.S32 R21, R21 ;  /* 0x0000001500157245 */ /* 0x000fe20000201400 */
[----:B------:R-:W5:Y:S01]  /*5d70*/  MUFU.TANH R36, R36 ;  /* 0x0000002400247308 */ /* 0x000f620000002400 */
[----:B--2---:R-:W-:Y:S01]  /*5d80*/  IABS R41, R22 ;  /* 0x0000001600297213 */ /* 0x004fe20000000000 */
[----:B------:R-:W-:Y:S01]  /*5d90*/  FMUL.FTZ R24, R24, UR10 ;  /* 0x0000000a18187c20 */ /* 0x000fe20008410000 */
[----:B------:R-:W-:Y:S01]  /*5da0*/  IABS R14, R14 ;  /* 0x0000000e000e7213 */ /* 0x000fe20000000000 */
[----:B-1----:R-:W-:Y:S01]  /*5db0*/  FFMA.FTZ R8, R21, -UR18, R8 ;  /* 0x8000001215087c23 */ /* 0x002fe20008010008 */
[----:B------:R-:W-:Y:S01]  /*5dc0*/  I2FP.F32.S32 R41, R41 ;  /* 0x0000002900297245 */ /* 0x000fe20000201400 */
[----:B------:R-:W-:Y:S01]  /*5dd0*/  VIADD R21, R2, 0x19 ;  /* 0x0000001902157836 */ /* 0x000fe20000000000 */
[----:B------:R-:W-:Y:S01]  /*5de0*/  IABS R23, R23 ;  /* 0x0000001700177213 */ /* 0x000fe20000000000 */
[----:B------:R1:W-:Y:S01]  /*5df0*/  MUFU.TANH R22, R4 ;  /* 0x0000000400167308 */ /* 0x0003e20000002400 */
[----:B------:R-:W-:Y:S01]  /*5e00*/  I2FP.F32.S32 R14, R14 ;  /* 0x0000000e000e7245 */ /* 0x000fe20000201400 */
[----:B------:R-:W-:Y:S01]  /*5e10*/  FFMA.FTZ R20, R41, -UR18, R20 ;  /* 0x8000001229147c23 */ /* 0x000fe20008010014 */
[----:B------:R-:W-:Y:S01]  /*5e20*/  I2FP.F32.S32 R23, R23 ;  /* 0x0000001700177245 */ /* 0x000fe20000201400 */
[----:B------:R-:W-:Y:S01]  /*5e30*/  FMUL.FTZ R26, R26, UR10 ;  /* 0x0000000a1a1a7c20 */ /* 0x000fe20008410000 */
[----:B------:R-:W-:Y:S01]  /*5e40*/  FSEL R6, R6, -INF , !P6 ;  /* 0xff80000006067808 */ /* 0x000fe20007000000 */
[----:B---3--:R-:W-:Y:S01]  /*5e50*/  FFMA.FTZ R13, R14, -UR18, R13 ;  /* 0x800000120e0d7c23 */ /* 0x008fe2000801000d */
[----:B------:R-:W-:Y:S01]  /*5e60*/  FSEL R29, R29, -INF , !P3 ;  /* 0xff8000001d1d7808 */ /* 0x000fe20005800000 */
[----:B------:R-:W2:Y:S01]  /*5e70*/  MUFU.TANH R14, R38 ;  /* 0x00000026000e7308 */ /* 0x000ea20000002400 */
[----:B------:R-:W-:Y:S01]  /*5e80*/  ISETP.GE.AND P6, PT, R19, R250, PT ;  /* 0x000000fa1300720c */ /* 0x000fe20003fc6270 */
[----:B----4-:R-:W-:Y:S01]  /*5e90*/  FFMA.FTZ R10, R23, -UR18, R10 ;  /* 0x80000012170a7c23 */ /* 0x010fe2000801000a */
[C---:B------:R-:W-:Y:S01]  /*5ea0*/  ISETP.GE.AND P3, PT, R19.reuse, R243, PT ;  /* 0x000000f31300720c */ /* 0x040fe20003f66270 */
[----:B------:R-:W-:Y:S01]  /*5eb0*/  IMAD.IADD R23, R252, 0x1, -R21 ;  /* 0x00000001fc177824 */ /* 0x000fe200078e0a15 */
[----:B------:R-:W-:Y:S01]  /*5ec0*/  ISETP.LT.OR P6, PT, R19, R251, P6 ;  /* 0x000000fb1300720c */ /* 0x000fe200037c1670 */
[----:B------:R-:W-:Y:S01]  /*5ed0*/  FMUL.FTZ R25, R25, UR10 ;  /* 0x0000000a19197c20 */ /* 0x000fe20008410000 */
[----:B------:R-:W-:Y:S01]  /*5ee0*/  ISETP.LT.OR P3, PT, R19, R248, P3 ;  /* 0x000000f81300720c */ /* 0x000fe20001f61670 */
[----:B------:R-:W-:Y:S01]  /*5ef0*/  IMAD.IADD R19, R249, 0x1, -R19 ;  /* 0x00000001f9137824 */ /* 0x000fe200078e0a13 */
[----:B-1----:R-:W-:Y:S01]  /*5f00*/  FSEL R4, R15, -INF , !P5 ;  /* 0xff8000000f047808 */ /* 0x002fe20006800000 */
[----:B------:R-:W-:Y:S01]  /*5f10*/  MUFU.TANH R32, R32 ;  /* 0x0000002000207308 */ /* 0x000fe20000002400 */
[----:B------:R-:W-:Y:S01]  /*5f20*/  FSEL R15, R20, -INF , !P4 ;  /* 0xff800000140f7808 */ /* 0x000fe20006000000 */
[----:B------:R-:W-:Y:S01]  /*5f30*/  FMUL.FTZ R72, R72, UR10 ;  /* 0x0000000a48487c20 */ /* 0x000fe20008410000 */
[----:B------:R-:W-:Y:S01]  /*5f40*/  ISETP.GE.AND P5, PT, R21, R250, PT ;  /* 0x000000fa1500720c */ /* 0x000fe20003fa6270 */
[----:B------:R-:W-:Y:S01]  /*5f50*/  FMUL.FTZ R73, R73, UR10 ;  /* 0x0000000a49497c20 */ /* 0x000fe20008410000 */
[C---:B------:R-:W-:Y:S01]  /*5f60*/  ISETP.GE.AND P4, PT, R21.reuse, R243, PT ;  /* 0x000000f31500720c */ /* 0x040fe20003f86270 */
[----:B------:R-:W-:Y:S01]  /*5f70*/  FMUL.FTZ R74, R74, UR10 ;  /* 0x0000000a4a4a7c20 */ /* 0x000fe20008410000 */
[C---:B------:R-:W-:Y:S01]  /*5f80*/  ISETP.LT.OR P5, PT, R21.reuse, R251, P5 ;  /* 0x000000fb1500720c */ /* 0x040fe20002fa1670 */
[----:B------:R1:W3:Y:S01]  /*5f90*/  MUFU.TANH R20, R39 ;  /* 0x0000002700147308 */ /* 0x0002e20000002400 */
[----:B------:R-:W-:Y:S01]  /*5fa0*/  ISETP.LT.OR P4, PT, R21, R248, P4 ;  /* 0x000000f81500720c */ /* 0x000fe20002781670 */
[----:B------:R-:W-:Y:S01]  /*5fb0*/  IMAD.IADD R21, R249, 0x1, -R21 ;  /* 0x00000001f9157824 */ /* 0x000fe200078e0a15 */
[----:B------:R-:W-:Y:S01]  /*5fc0*/  IABS R11, R11 ;  /* 0x0000000b000b7213 */ /* 0x000fe20000000000 */
[----:B------:R-:W-:Y:S01]  /*5fd0*/  FMUL.FTZ R75, R75, UR10 ;  /* 0x0000000a4b4b7c20 */ /* 0x000fe20008410000 */
[----:B------:R-:W-:-:S02]  /*5fe0*/  FSEL R10, R10, -INF , !P2 ;  /* 0xff8000000a0a7808 */ /* 0x000fc40005000000 */
[----:B------:R-:W-:Y:S01]  /*5ff0*/  FSEL R13, R13, -INF , !P1 ;  /* 0xff8000000d0d7808 */ /* 0x000fe20004800000 */
[----:B------:R4:W-:Y:S01]  /*6000*/  MUFU.TANH R183, R9 ;  /* 0x0000000900b77308 */ /* 0x0009e20000002400 */
[----:B------:R-:W-:Y:S02]  /*6010*/  IABS R23, R23 ;  /* 0x0000001700177213 */ /* 0x000fe40000000000 */
[----:B------:R-:W-:Y:S02]  /*6020*/  IABS R21, R21 ;  /* 0x0000001500157213 */ /* 0x000fe40000000000 */
[C---:B------:R-:W-:Y:S02]  /*6030*/  ISETP.GE.AND P2, PT, R184.reuse, R250, PT ;  /* 0x000000fab800720c */ /* 0x040fe40003f46270 */
[----:B------:R-:W-:Y:S01]  /*6040*/  ISETP.GE.AND P1, PT, R184, R243, PT ;  /* 0x000000f3b800720c */ /* 0x000fe20003f26270 */
[----:B------:R-:W-:Y:S01]  /*6050*/  MUFU.TANH R35, R35 ;  /* 0x0000002300237308 */ /* 0x000fe20000002400 */
[----:B-1----:R-:W-:-:S02]  /*6060*/  IABS R39, R19 ;  /* 0x0000001300277213 */ /* 0x002fc40000000000 */
[----:B------:R-:W-:Y:S02]  /*6070*/  I2FP.F32.S32 R11, R11 ;  /* 0x0000000b000b7245 */ /* 0x000fe40000201400 */
[----:B------:R-:W-:Y:S02]  /*6080*/  I2FP.F32.S32 R39, R39 ;  /* 0x0000002700277245 */ /* 0x000fe40000201400 */
[----:B------:R-:W-:Y:S01]  /*6090*/  I2FP.F32.S32 R23, R23 ;  /* 0x0000001700177245 */ /* 0x000fe20000201400 */
[----:B------:R-:W1:Y:S01]  /*60a0*/  MUFU.TANH R19, R34 ;  /* 0x0000002200137308 */ /* 0x000e620000002400 */
[----:B------:R-:W-:Y:S01]  /*60b0*/  I2FP.F32.S32 R21, R21 ;  /* 0x0000001500157245 */ /* 0x000fe20000201400 */
[----:B-----5:R-:W-:Y:S01]  /*60c0*/  FFMA.FTZ R11, R11, -UR18, R36 ;  /* 0x800000120b0b7c23 */ /* 0x020fe20008010024 */
[C---:B------:R-:W-:Y:S01]  /*60d0*/  ISETP.LT.OR P2, PT, R184.reuse, R251, P2 ;  /* 0x000000fbb800720c */ /* 0x040fe20001741670 */
[----:B--2---:R-:W-:Y:S01]  /*60e0*/  FFMA.FTZ R14, R39, -UR18, R14 ;  /* 0x80000012270e7c23 */ /* 0x004fe2000801000e */
[----:B------:R-:W-:Y:S01]  /*60f0*/  ISETP.LT.OR P1, PT, R184, R248, P1 ;  /* 0x000000f8b800720c */ /* 0x000fe20000f21670 */
[----:B------:R-:W-:Y:S01]  /*6100*/  IMAD.IADD R184, R249, 0x1, -R184 ;  /* 0x00000001f9b87824 */ /* 0x000fe200078e0ab8 */
[----:B------:R-:W-:Y:S01]  /*6110*/  IABS R189, R189 ;  /* 0x000000bd00bd7213 */ /* 0x000fe20000000000 */
[----:B------:R-:W-:Y:S01]  /*6120*/  FFMA.FTZ R22, R23, -UR18, R22 ;  /* 0x8000001217167c23 */ /* 0x000fe20008010016 */
[----:B---3--:R-:W-:Y:S01]  /*6130*/  FFMA.FTZ R20, R21, -UR18, R20 ;  /* 0x8000001215147c23 */ /* 0x008fe20008010014 */
[----:B------:R-:W-:Y:S01]  /*6140*/  VIADD R21, R2, 0x28 ;  /* 0x0000002802157836 */ /* 0x000fe20000000000 */
[----:B------:R-:W-:Y:S01]  /*6150*/  IABS R184, R184 ;  /* 0x000000b800b87213 */ /* 0x000fe20000000000 */
[----:B------:R-:W2:Y:S01]  /*6160*/  MUFU.TANH R17, R17 ;  /* 0x0000001100117308 */ /* 0x000ea20000002400 */
[----:B------:R-:W-:-:S02]  /*6170*/  I2FP.F32.S32 R189, R189 ;  /* 0x000000bd00bd7245 */ /* 0x000fc40000201400 */
[----:B------:R-:W-:Y:S02]  /*6180*/  FSEL R8, R8, -INF , !P0 ;  /* 0xff80000008087808 */ /* 0x000fe40004000000 */
[----:B------:R-:W-:Y:S01]  /*6190*/  FSEL R11, R11, -INF , !P6 ;  /* 0xff8000000b0b7808 */ /* 0x000fe20007000000 */
[----:B------:R-:W-:Y:S01]  /*61a0*/  FFMA.FTZ R189, R189, -UR18, R32 ;  /* 0x80000012bdbd7c23 */ /* 0x000fe20008010020 */
[----:B------:R-:W-:Y:S01]  /*61b0*/  FSEL R14, R14, -INF , !P3 ;  /* 0xff8000000e0e7808 */ /* 0x000fe20005800000 */
[----:B------:R-:W3:Y:S01]  /*61c0*/  MUFU.TANH R16, R16 ;  /* 0x0000001000107308 */ /* 0x000ee20000002400 */
[----:B----4-:R-:W-:Y:S01]  /*61d0*/  FSEL R9, R22, -INF , !P5 ;  /* 0xff80000016097808 */ /* 0x010fe20006800000 */
[C---:B------:R-:W-:Y:S01]  /*61e0*/  IMAD.IADD R32, R252.reuse, 0x1, -R200 ;  /* 0x00000001fc207824 */ /* 0x040fe200078e0ac8 */
[----:B------:R-:W-:Y:S01]  /*61f0*/  I2FP.F32.S32 R184, R184 ;  /* 0x000000b800b87245 */ /* 0x000fe20000201400 */
[----:B------:R-:W-:Y:S01]  /*6200*/  IMAD.IADD R22, R252, 0x1, -R21 ;  /* 0x00000001fc167824 */ /* 0x000fe200078e0a15 */
[----:B------:R-:W-:-:S02]  /*6210*/  ISETP.GE.AND P0, PT, R200, R250, PT ;  /* 0x000000fac800720c */ /* 0x000fc40003f06270 */
[-C--:B------:R-:W-:Y:S01]  /*6220*/  ISETP.GE.AND P6, PT, R200, R243.reuse, PT ;  /* 0x000000f3c800720c */ /* 0x080fe20003fc6270 */
[----:B-1----:R-:W-:Y:S01]  /*6230*/  FFMA.FTZ R184, R184, -UR18, R19 ;  /* 0x80000012b8b87c23 */ /* 0x002fe20008010013 */
[C---:B------:R-:W-:Y:S01]  /*6240*/  ISETP.GE.AND P3, PT, R21.reuse, R250, PT ;  /* 0x000000fa1500720c */ /* 0x040fe20003f66270 */
[----:B------:R-:W-:Y:S01]  /*6250*/  VIADD R19, R2, 0x29 ;  /* 0x0000002902137836 */ /* 0x000fe20000000000 */
[----:B------:R-:W-:Y:S01]  /*6260*/  ISETP.GE.AND P5, PT, R21, R243, PT ;  /* 0x000000f31500720c */ /* 0x000fe20003fa6270 */
[----:B------:R-:W1:Y:S01]  /*6270*/  MUFU.TANH R12, R12 ;  /* 0x0000000c000c7308 */ /* 0x000e620000002400 */
[-C--:B------:R-:W-:Y:S01]  /*6280*/  ISETP.LT.OR P0, PT, R200, R251.reuse, P0 ;  /* 0x000000fbc800720c */ /* 0x080fe20000701670 */
[----:B------:R-:W-:Y:S01]  /*6290*/  IMAD.IADD R185, R252, 0x1, -R19 ;  /* 0x00000001fcb97824 */ /* 0x000fe200078e0a13 */
[----:B------:R-:W-:Y:S01]  /*62a0*/  ISETP.LT.OR P6, PT, R200, R248, P6 ;  /* 0x000000f8c800720c */ /* 0x000fe200037c1670 */
[----:B------:R-:W-:Y:S01]  /*62b0*/  IMAD.IADD R200, R249, 0x1, -R200 ;  /* 0x00000001f9c87824 */ /* 0x000fe200078e0ac8 */
[----:B------:R-:W-:-:S02]  /*62c0*/  ISETP.LT.OR P3, PT, R21, R251, P3 ;  /* 0x000000fb1500720c */ /* 0x000fc40001f61670 */
[----:B------:R-:W-:Y:S01]  /*62d0*/  ISETP.LT.OR P5, PT, R21, R248, P5 ;  /* 0x000000f81500720c */ /* 0x000fe20002fa1670 */
[----:B------:R-:W-:Y:S01]  /*62e0*/  IMAD.IADD R21, R249, 0x1, -R21 ;  /* 0x00000001f9157824 */ /* 0x000fe200078e0a15 */
[----:B------:R-:W-:Y:S01]  /*62f0*/  IABS R200, R200 ;  /* 0x000000c800c87213 */ /* 0x000fe20000000000 */
[----:B------:R-:W4:Y:S01]  /*6300*/  MUFU.TANH R27, R27 ;  /* 0x0000001b001b7308 */ /* 0x000f220000002400 */
[----:B------:R-:W-:Y:S02]  /*6310*/  IABS R22, R22 ;  /* 0x0000001600167213 */ /* 0x000fe40000000000 */
[----:B------:R-:W-:Y:S02]  /*6320*/  IABS R21, R21 ;  /* 0x0000001500157213 */ /* 0x000fe40000000000 */
[----:B------:R-:W-:Y:S02]  /*6330*/  I2FP.F32.S32 R200, R200 ;  /* 0x000000c800c87245 */ /* 0x000fe40000201400 */
[----:B------:R-:W-:Y:S01]  /*6340*/  I2FP.F32.S32 R22, R22 ;  /* 0x0000001600167245 */ /* 0x000fe20000201400 */
[----:B------:R-:W5:Y:S01]  /*6350*/  MUFU.TANH R18, R18 ;  /* 0x0000001200127308 */ /* 0x000f620000002400 */
[----:B------:R-:W-:Y:S01]  /*6360*/  I2FP.F32.S32 R21, R21 ;  /* 0x0000001500157245 */ /* 0x000fe20000201400 */
[----:B------:R-:W-:Y:S01]  /*6370*/  FFMA.FTZ R200, R200, -UR18, R35 ;  /* 0x80000012c8c87c23 */ /* 0x000fe20008010023 */
[----:B------:R-:W-:Y:S01]  /*6380*/  IABS R185, R185 ;  /* 0x000000b900b97213 */ /* 0x000fe20000000000 */
[----:B--2---:R-:W-:Y:S01]  /*6390*/  FFMA.FTZ R187, R22, -UR18, R17 ;  /* 0x8000001216bb7c23 */ /* 0x004fe20008010011 */
[----:B------:R-:W-:Y:S01]  /*63a0*/  IABS R32, R32 ;  /* 0x0000002000207213 */ /* 0x000fe20000000000 */
[----:B---3--:R-:W-:Y:S01]  /*63b0*/  FFMA.FTZ R186, R21, -UR18, R16 ;  /* 0x8000001215ba7c23 */ /* 0x008fe20008010010 */
[----:B------:R-:W-:Y:S01]  /*63c0*/  I2FP.F32.S32 R185, R185 ;  /* 0x000000b900b97245 */ /* 0x000fe20000201400 */
[C---:B------:R-:W-:Y:S01]  /*63d0*/  VIADD R16, R2.reuse, 0x31 ;  /* 0x0000003102107836 */ /* 0x040fe20000000000 */
[----:B------:R-:W-:Y:S01]  /*63e0*/  I2FP.F32.S32 R32, R32 ;  /* 0x0000002000207245 */ /* 0x000fe20000201400 */
[----:B------:R-:W-:Y:S01]  /*63f0*/  VIADD R17, R2, 0x30 ;  /* 0x0000003002117836 */ /* 0x000fe20000000000 */
[----:B------:R-:W-:Y:S01]  /*6400*/  FSEL R200, R200, -INF , !P6 ;  /* 0xff800000c8c87808 */ /* 0x000fe20007000000 */
[----:B-1----:R-:W-:Y:S01]  /*6410*/  FFMA.FTZ R185, R185, -UR18, R12 ;  /* 0x80000012b9b97c23 */ /* 0x002fe2000801000c */
[----:B------:R-:W-:Y:S01]  /*6420*/  FSEL R187, R187, -INF , !P3 ;  /* 0xff800000bbbb7808 */ /* 0x000fe20005800000 */
[----:B------:R-:W1:Y:S01]  /*6430*/  MUFU.TANH R24, R24 ;  /* 0x0000001800187308 */ /* 0x000e620000002400 */
[----:B------:R-:W-:Y:S01]  /*6440*/  FSEL R12, R20, -INF , !P4 ;  /* 0xff800000140c7808 */ /* 0x000fe20006000000 */
[----:B------:R-:W-:Y:S01]  /*6450*/  FFMA.FTZ R183, R32, -UR18, R183 ;  /* 0x8000001220b77c23 */ /* 0x000fe200080100b7 */
[----:B------:R-:W-:Y:S01]  /*6460*/  FSEL R189, R189, -INF , !P2 ;  /* 0xff800000bdbd7808 */ /* 0x000fe20005000000 */
[----:B------:R-:W-:Y:S01]  /*6470*/  IMAD.IADD R21, R252, 0x1, -R16 ;  /* 0x00000001fc157824 */ /* 0x000fe200078e0a10 */
[-C--:B------:R-:W-:Y:S01]  /*6480*/  ISETP.GE.AND P6, PT, R16, R250.reuse, PT ;  /* 0x000000fa1000720c */ /* 0x080fe20003fc6270 */
[----:B------:R-:W-:Y:S01]  /*6490*/  IMAD.IADD R20, R252, 0x1, -R17 ;  /* 0x00000001fc147824 */ /* 0x000fe200078e0a11 */
[----:B------:R-:W-:Y:S01]  /*64a0*/  ISETP.GE.AND P3, PT, R16, R243, PT ;  /* 0x000000f31000720c */ /* 0x000fe20003f66270 */
[----:B------:R-:W2:Y:S01]  /*64b0*/  MUFU.TANH R26, R26 ;  /* 0x0000001a001a7308 */ /* 0x000ea20000002400 */
[----:B------:R-:W-:-:S02]  /*64c0*/  ISETP.GE.AND P4, PT, R19, R250, PT ;  /* 0x000000fa1300720c */ /* 0x000fc40003f86270 */
[----:B------:R-:W-:Y:S02]  /*64d0*/  ISETP.GE.AND P2, PT, R19, R243, PT ;  /* 0x000000f31300720c */ /* 0x000fe40003f46270 */
[CC--:B------:R-:W-:Y:S02]  /*64e0*/  ISETP.LT.OR P6, PT, R16.reuse, R251.reuse, P6 ;  /* 0x000000fb1000720c */ /* 0x0c0fe400037c1670 */
[-C--:B------:R-:W-:Y:S01]  /*64f0*/  ISETP.LT.OR P3, PT, R16, R248.reuse, P3 ;  /* 0x000000f81000720c */ /* 0x080fe20001f61670 */
[----:B------:R-:W-:Y:S01]  /*6500*/  IMAD.IADD R16, R249, 0x1, -R16 ;  /* 0x00000001f9107824 */ /* 0x000fe200078e0a10 */
[C---:B------:R-:W-:Y:S01]  /*6510*/  ISETP.LT.OR P4, PT, R19.reuse, R251, P4 ;  /* 0x000000fb1300720c */ /* 0x040fe20002781670 */
[----:B------:R-:W-:Y:S01]  /*6520*/  MUFU.TANH R25, R25 ;  /* 0x0000001900197308 */ /* 0x000fe20000002400 */
[----:B------:R-:W-:Y:S01]  /*6530*/  ISETP.LT.OR P2, PT, R19, R248, P2 ;  /* 0x000000f81300720c */ /* 0x000fe20001741670 */
[----:B------:R-:W-:Y:S01]  /*6540*/  IMAD.IADD R19, R249, 0x1, -R19 ;  /* 0x00000001f9137824 */ /* 0x000fe200078e0a13 */
[----:B------:R-:W-:-:S02]  /*6550*/  FSEL R184, R184, -INF , !P1 ;  /* 0xff800000b8b87808 */ /* 0x000fc40004800000 */
[----:B------:R-:W-:Y:S02]  /*6560*/  FSEL R183, R183, -INF , !P0 ;  /* 0xff800000b7b77808 */ /* 0x000fe40004000000 */
[C---:B------:R-:W-:Y:S01]  /*6570*/  ISETP.GE.AND P1, PT, R17.reuse, R250, PT ;  /* 0x000000fa1100720c */ /* 0x040fe20003f26270 */
[----:B------:R-:W3:Y:S01]  /*6580*/  MUFU.TANH R72, R72 ;  /* 0x0000004800487308 */ /* 0x000ee20000002400 */
[C---:B------:R-:W-:Y:S02]  /*6590*/  ISETP.GE.AND P0, PT, R17.reuse, R243, PT ;  /* 0x000000f31100720c */ /* 0x040fe40003f06270 */
[----:B------:R-:W-:Y:S02]  /*65a0*/  IABS R16, R16 ;  /* 0x0000001000107213 */ /* 0x000fe40000000000 */
[----:B------:R-:W-:Y:S02]  /*65b0*/  IABS R19, R19 ;  /* 0x0000001300137213 */ /* 0x000fe40000000000 */
[----:B------:R-:W-:Y:S01]  /*65c0*/  IABS R20, R20 ;  /* 0x0000001400147213 */ /* 0x000fe20000000000 */
[----:B------:R-:W-:Y:S01]  /*65d0*/  MUFU.TANH R35, R73 ;  /* 0x0000004900237308 */ /* 0x000fe20000002400 */
[----:B------:R-:W-:-:S02]  /*65e0*/  ISETP.LT.OR P1, PT, R17, R251, P1 ;  /* 0x000000fb1100720c */ /* 0x000fc40000f21670 */
[----:B------:R-:W-:Y:S01]  /*65f0*/  ISETP.LT.OR P0, PT, R17, R248, P0 ;  /* 0x000000f81100720c */ /* 0x000fe20000701670 */
[----:B------:R-:W-:Y:S01]  /*6600*/  IMAD.IADD R17, R249, 0x1, -R17 ;  /* 0x00000001f9117824 */ /* 0x000fe200078e0a11 */
[----:B------:R-:W-:Y:S02]  /*6610*/  I2FP.F32.S32 R16, R16 ;  /* 0x0000001000107245 */ /* 0x000fe40000201400 */
[----:B------:R-:W-:Y:S01]  /*6620*/  I2FP.F32.S32 R19, R19 ;  /* 0x0000001300137245 */ /* 0x000fe20000201400 */
[----:B------:R-:W3:Y:S01]  /*6630*/  MUFU.TANH R34, R74 ;  /* 0x0000004a00227308 */ /* 0x000ee20000002400 */
[----:B------:R-:W-:Y:S01]  /*6640*/  I2FP.F32.S32 R23, R20 ;  /* 0x0000001400177245 */ /* 0x000fe20000201400 */
[----:B----4-:R-:W-:Y:S01]  /*6650*/  FFMA.FTZ R188, R16, -UR18, R27 ;  /* 0x8000001210bc7c23 */ /* 0x010fe2000801001b */
[----:B------:R-:W-:Y:S01]  /*6660*/  IABS R17, R17 ;  /* 0x0000001100117213 */ /* 0x000fe20000000000 */
[----:B-----5:R-:W-:Y:S01]  /*6670*/  FFMA.FTZ R18, R19, -UR18, R18 ;  /* 0x8000001213127c23 */ /* 0x020fe20008010012 */
[----:B------:R-:W-:-:S02]  /*6680*/  VIADD R16, R2, 0x38 ;  /* 0x0000003802107836 */ /* 0x000fc40000000000 */
[----:B-1----:R-:W-:Y:S01]  /*6690*/  FFMA.FTZ R24, R23, -UR18, R24 ;  /* 0x8000001217187c23 */ /* 0x002fe20008010018 */
[----:B------:R-:W-:Y:S01]  /*66a0*/  VIADD R2, R2, 0x39 ;  /* 0x0000003902027836 */ /* 0x000fe20000000000 */
[----:B------:R-:W-:Y:S01]  /*66b0*/  I2FP.F32.S32 R17, R17 ;  /* 0x0000001100117245 */ /* 0x000fe20000201400 */
[----:B------:R-:W1:Y:S01]  /*66c0*/  MUFU.TANH R32, R75 ;  /* 0x0000004b00207308 */ /* 0x000e620000002400 */
[----:B------:R-:W-:Y:S02]  /*66d0*/  FSEL R186, R186, -INF , !P5 ;  /* 0xff800000baba7808 */ /* 0x000fe40006800000 */
[----:B------:R-:W-:Y:S01]  /*66e0*/  FSEL R185, R185, -INF , !P4 ;  /* 0xff800000b9b97808 */ /* 0x000fe20006000000 */
[----:B--2---:R-:W-:Y:S01]  /*66f0*/  FFMA.FTZ R190, R17, -UR18, R26 ;  /* 0x8000001211be7c23 */ /* 0x004fe2000801001a */
[----:B------:R-:W-:Y:S01]  /*6700*/  FSEL R194, R18, -INF , !P2 ;  /* 0xff80000012c27808 */ /* 0x000fe20005000000 */
[----:B------:R-:W-:Y:S01]  /*6710*/  IMAD.IADD R17, R252, 0x1, -R16 ;  /* 0x00000001fc117824 */ /* 0x000fe200078e0a10 */
[----:B------:R-:W-:Y:S01]  /*6720*/  FSEL R195, R24, -INF , !P1 ;  /* 0xff80000018c37808 */ /* 0x000fe20004800000 */
[----:B------:R-:W-:Y:S01]  /*6730*/  IMAD.IADD R18, R252, 0x1, -R2 ;  /* 0x00000001fc127824 */ /* 0x000fe200078e0a02 */
[----:B------:R-:W-:-:S02]  /*6740*/  ISETP.GE.AND P5, PT, R16, R250, PT ;  /* 0x000000fa1000720c */ /* 0x000fc40003fa6270 */
[----:B------:R-:W-:Y:S02]  /*6750*/  ISETP.GE.AND P4, PT, R2, R250, PT ;  /* 0x000000fa0200720c */ /* 0x000fe40003f86270 */
[-C--:B------:R-:W-:Y:S02]  /*6760*/  ISETP.GE.AND P2, PT, R16, R243.reuse, PT ;  /* 0x000000f31000720c */ /* 0x080fe40003f46270 */
[----:B------:R-:W-:Y:S02]  /*6770*/  ISETP.GE.AND P1, PT, R2, R243, PT ;  /* 0x000000f30200720c */ /* 0x000fe40003f26270 */
[CC--:B------:R-:W-:Y:S02]  /*6780*/  ISETP.LT.OR P5, PT, R16.reuse, R251.reuse, P5 ;  /* 0x000000fb1000720c */ /* 0x0c0fe40002fa1670 */
[-C--:B------:R-:W-:Y:S01]  /*6790*/  ISETP.LT.OR P2, PT, R16, R248.reuse, P2 ;  /* 0x000000f81000720c */ /* 0x080fe20001741670 */
[C---:B------:R-:W-:Y:S01]  /*67a0*/  IMAD.IADD R16, R249.reuse, 0x1, -R16 ;  /* 0x00000001f9107824 */ /* 0x040fe200078e0a10 */
[C---:B------:R-:W-:Y:S01]  /*67b0*/  ISETP.LT.OR P4, PT, R2.reuse, R251, P4 ;  /* 0x000000fb0200720c */ /* 0x040fe20002781670 */
[----:B------:R-:W-:Y:S01]  /*67c0*/  BAR.SYNC.DEFER_BLOCKING 0x0 ;  /* 0x0000000000007b1d */ /* 0x000fe20000010000 */
        /* <DEDUP_REMOVED lines=8> */
[----:B------:R-:W-:-:S02]  /*6850*/  IABS R2, R2 ;  /* 0x0000000200027213 */ /* 0x000fc40000000000 */
[----:B------:R-:W-:Y:S02]  /*6860*/  I2FP.F32.S32 R191, R17 ;  /* 0x0000001100bf7245 */ /* 0x000fe40000201400 */
[----:B------:R-:W-:Y:S02]  /*6870*/  I2FP.F32.S32 R20, R21 ;  /* 0x0000001500147245 */ /* 0x000fe40000201400 */
[----:B------:R-:W-:Y:S01]  /*6880*/  I2FP.F32.S32 R19, R16 ;  /* 0x0000001000137245 */ /* 0x000fe20000201400 */
[----:B---3--:R-:W-:Y:S01]  /*6890*/  FFMA.FTZ R191, R191, -UR18, R72 ;  /* 0x80000012bfbf7c23 */ /* 0x008fe20008010048 */
[----:B------:R-:W-:Y:S01]  /*68a0*/  I2FP.F32.S32 R18, R18 ;  /* 0x0000001200127245 */ /* 0x000fe20000201400 */
[----:B------:R-:W-:Y:S01]  /*68b0*/  FFMA.FTZ R193, R20, -UR18, R25 ;  /* 0x8000001214c17c23 */ /* 0x000fe20008010019 */
[----:B------:R-:W-:Y:S01]  /*68c0*/  I2FP.F32.S32 R17, R2 ;  /* 0x0000000200117245 */ /* 0x000fe20000201400 */
[----:B------:R-:W-:Y:S01]  /*68d0*/  FFMA.FTZ R34, R19, -UR18, R34 ;  /* 0x8000001213227c23 */ /* 0x000fe20008010022 */
[----:B------:R-:W-:Y:S01]  /*68e0*/  FSEL R188, R188, -INF , !P3 ;  /* 0xff800000bcbc7808 */ /* 0x000fe20005800000 */
[----:B------:R-:W-:Y:S01]  /*68f0*/  FFMA.FTZ R35, R18, -UR18, R35 ;  /* 0x8000001212237c23 */ /* 0x000fe20008010023 */
[----:B------:R-:W-:Y:S01]  /*6900*/  FSEL R193, R193, -INF , !P6 ;  /* 0xff800000c1c17808 */ /* 0x000fe20007000000 */
[----:B-1----:R-:W-:Y:S01]  /*6910*/  FFMA.FTZ R32, R17, -UR18, R32 ;  /* 0x8000001211207c23 */ /* 0x002fe20008010020 */
        /* <DEDUP_REMOVED lines=152> */
.L_x_1513:
[----:B------:R-:W-:Y:S05]  /*72a0*/  BSYNC B0 ;  /* 0x0000000000007941 */ /* 0x000fea0003800000 */
.L_x_1512:
[----:B------:R-:W0:Y:S02]  /*72b0*/  LDGDEPBAR ;  /* 0x00000000000079af */ /* 0x000e240000000000 */
.L_x_1511:
        /* <DEDUP_REMOVED lines=53> */
[----:B------:R-:W-:Y:S01]  /*7610*/  FMUL.FTZ R192, R164, UR11 ;  /* 0x0000000ba4c07c20 */ /* 0x000fe20008410000 */
[----:B--2---:R-:W-:Y:S01]  /*7620*/  FMNMX.FTZ R3, R2, R3, !PT ;  /* 0x0000000302037209 */ /* 0x004fe20007810000 */
[----:B------:R-:W2:Y:S03]  /*7630*/  LDSM.16.MT88.4 R88, [R221+0x14000] ;  /* 0x01400000dd58783b */ /* 0x000ea60000004200 */
[----:B------:R-:W-:Y:S01]  /*7640*/  FSEL R192, R192, RZ, P1 ;  /* 0x000000ffc0c07208 */ /* 0x000fe20000800000 */
[----:B------:R-:W2:Y:S01]  /*7650*/  LDSM.16.MT88.4 R96, [R220+0x14000] ;  /* 0x01400000dc60783b */ /* 0x000ea20000004200 */
[----:B------:R-:W-:-:S03]  /*7660*/  FSETP.NEU.FTZ.AND P1, PT, R3, -INF , PT ;  /* 0xff8000000300780b */ /* 0x000fc60003f3d000 */
[--C-:B------:R-:W-:Y:S01]  /*7670*/  FFMA.FTZ R176, R33, UR11, -R192.reuse ;  /* 0x0000000b21b07c23 */ /* 0x100fe200080108c0 */
[----:B------:R-:W-:Y:S01]  /*7680*/  FMUL.FTZ R33, R3, UR11 ;  /* 0x0000000b03217c20 */ /* 0x000fe20008410000 */
[--C-:B------:R-:W-:Y:S01]  /*7690*/  FFMA.FTZ R179, R37, UR11, -R192.reuse ;  /* 0x0000000b25b37c23 */ /* 0x100fe200080108c0 */
[--C-:B------:R-:W-:Y:S01]  /*76a0*/  FFMA.FTZ R175, R31, UR11, -R192.reuse ;  /* 0x0000000b1faf7c23 */ /* 0x100fe200080108c0 */
[--C-:B------:R-:W-:Y:S01]  /*76b0*/  FFMA.FTZ R172, R29, UR11, -R192.reuse ;  /* 0x0000000b1dac7c23 */ /* 0x100fe200080108c0 */
[----:B------:R-:W2:Y:S01]  /*76c0*/  LDSM.16.MT88.4 R104, [R224+0x16000] ;  /* 0x01600000e068783b */ /* 0x000ea20000004200 */
[----:B------:R-:W-:Y:S01]  /*76d0*/  FSEL R33, R33, RZ, P1 ;  /* 0x000000ff21217208 */ /* 0x000fe20000800000 */
[----:B------:R-:W-:Y:S01]  /*76e0*/  MUFU.EX2 R176, R176 ;  /* 0x000000b000b07308 */ /* 0x000fe20000000800 */
[--C-:B------:R-:W-:Y:S01]  /*76f0*/  FFMA.FTZ R169, R11, UR11, -R192.reuse ;  /* 0x0000000b0ba97c23 */ /* 0x100fe200080108c0 */
[----:B------:R-:W2:Y:S01]  /*7700*/  LDSM.16.MT88.4 R112, [R222+0x16000] ;  /* 0x01600000de70783b */ /* 0x000ea20000004200 */
[--C-:B------:R-:W-:Y:S01]  /*7710*/  FFMA.FTZ R2, R9, UR11, -R192.reuse ;  /* 0x0000000b09027c23 */ /* 0x100fe200080108c0 */
[--C-:B------:R-:W-:Y:S01]  /*7720*/  FFMA.FTZ R178, R30, UR11, -R33.reuse ;  /* 0x0000000b1eb27c23 */ /* 0x100fe20008010821 */
        /* <DEDUP_REMOVED lines=23> */
[----:B------:R-:W3:Y:S01]  /*78a0*/  LDSM.16.MT88.4 R28, [R222+0x10800] ;  /* 0x01080000de1c783b */ /* 0x000ee20000004200 */
[--C-:B------:R-:W-:Y:S01]  /*78b0*/  FFMA.FTZ R187, R200, UR11, -R33.reuse ;  /* 0x0000000bc8bb7c23 */ /* 0x100fe20008010821 */
[--C-:B------:R-:W-:Y:S01]  /*78c0*/  FFMA.FTZ R186, R186, UR11, -R33.reuse ;  /* 0x0000000bbaba7c23 */ /* 0x100fe20008010821 */
[--C-:B------:R-:W-:Y:S01]  /*78d0*/  FFMA.FTZ R189, R194, UR11, -R33.reuse ;  /* 0x0000000bc2bd7c23 */ /* 0x100fe20008010821 */
[----:B------:R-:W-:Y:S01]  /*78e0*/  LDSM.16.MT88.4 R24, [R221+0x10800] ;  /* 0x01080000dd18783b */ /* 0x000fe20000004200 */
[----:B------:R-:W-:Y:S01]  /*78f0*/  MUFU.EX2 R178, R178 ;  /* 0x000000b200b27308 */ /* 0x000fe20000000800 */
[--C-:B------:R-:W-:Y:S01]  /*7900*/  FFMA.FTZ R194, R195, UR11, -R192.reuse ;  /* 0x0000000bc3c27c23 */ /* 0x100fe200080108c0 */
[--C-:B------:R-:W-:Y:S01]  /*7910*/  FFMA.FTZ R193, R193, UR11, -R192.reuse ;  /* 0x0000000bc1c17c23 */ /* 0x100fe200080108c0 */
[----:B------:R-:W-:Y:S01]  /*7920*/  LDSM.16.MT88.4 R20, [R221+0x12800] ;  /* 0x01280000dd14783b */ /* 0x000fe20000004200 */
[--C-:B------:R-:W-:Y:S01]  /*7930*/  FFMA.FTZ R191, R191, UR11, -R192.reuse ;  /* 0x0000000bbfbf7c23 */ /* 0x100fe200080108c0 */
[--C-:B------:R-:W-:Y:S01]  /*7940*/  FFMA.FTZ R195, R188, UR11, -R33.reuse ;  /* 0x0000000bbcc37c23 */ /* 0x100fe20008010821 */
[----:B------:R-:W-:Y:S01]  /*7950*/  FFMA.FTZ R192, R35, UR11, -R192 ;  /* 0x0000000b23c07c23 */ /* 0x000fe200080108c0 */
[--C-:B------:R-:W-:Y:S01]  /*7960*/  FFMA.FTZ R190, R190, UR11, -R33.reuse ;  /* 0x0000000bbebe7c23 */ /* 0x100fe20008010821 */
[----:B------:R-:W5:Y:S01]  /*7970*/  MUFU.EX2 R181, R181 ;  /* 0x000000b500b57308 */ /* 0x000f620000000800 */
[----:B----4-:R-:W-:Y:S01]  /*7980*/  F2FP.BF16.F32.PACK_AB R130, R172, R175 ;  /* 0x000000afac82723e */ /* 0x010fe200000010ff */
[--C-:B------:R-:W-:Y:S01]  /*7990*/  FFMA.FTZ R188, R34, UR11, -R33.reuse ;  /* 0x0000000b22bc7c23 */ /* 0x100fe20008010821 */
[----:B------:R-:W-:Y:S01]  /*79a0*/  FFMA.FTZ R201, R32, UR11, -R33 ;  /* 0x0000000b20c97c23 */ /* 0x000fe20008010821 */
[----:B------:R-:W-:Y:S01]  /*79b0*/  FADD.FTZ R176, R179, R176 ;  /* 0x000000b0b3b07221 */ /* 0x000fe20000010000 */
[----:B------:R-:W-:Y:S03]  /*79c0*/  LDSM.16.MT88.4 R32, [R221+0x11800] ;  /* 0x01180000dd20783b */ /* 0x000fe60000004200 */
[----:B------:R-:W-:Y:S01]  /*79d0*/  MUFU.EX2 R177, R177 ;  /* 0x000000b100b17308 */ /* 0x000fe20000000800 */
[----:B------:R-:W-:-:S04]  /*79e0*/  FADD.FTZ R175, R175, R176 ;  /* 0x000000b0afaf7221 */ /* 0x000fc80000010000 */
[----:B------:R-:W-:-:S03]  /*79f0*/  FADD.FTZ R172, R172, R175 ;  /* 0x000000afacac7221 */ /* 0x000fc60000010000 */
[----:B------:R-:W4:Y:S01]  /*7a00*/  MUFU.EX2 R174, R174 ;  /* 0x000000ae00ae7308 */ /* 0x000f220000000800 */
[----:B-----5:R-:W-:Y:S01]  /*7a10*/  F2FP.BF16.F32.PACK_AB R129, R181, R178 ;  /* 0x000000b2b581723e */ /* 0x020fe200000010ff */
[----:B------:R-:W-:-:S06]  /*7a20*/  FADD.FTZ R178, R178, R181 ;  /* 0x000000b5b2b27221 */ /* 0x000fcc0000010000 */
[----:B------:R-:W-:Y:S08]  /*7a30*/  MUFU.EX2 R173, R173 ;  /* 0x000000ad00ad7308 */ /* 0x000ff00000000800 */
[----:B------:R-:W5:Y:S01]  /*7a40*/  MUFU.EX2 R170, R170 ;  /* 0x000000aa00aa7308 */ /* 0x000f620000000800 */
        /* <DEDUP_REMOVED lines=57> */
[----:B-----5:R-:W-:Y:S01]  /*7de0*/  F2FP.BF16.F32.PACK_AB R4, R170, R173 ;  /* 0x000000adaa04723e */ /* 0x020fe200000010ff */
[----:B------:R-:W-:Y:S01]  /*7df0*/  FADD.FTZ R173, R173, R172 ;  /* 0x000000acadad7221 */ /* 0x000fe20000010000 */
[----:B----4-:R-:W-:Y:S01]  /*7e00*/  F2FP.BF16.F32.PACK_AB R5, R168, R171 ;  /* 0x000000aba805723e */ /* 0x010fe200000010ff */
[----:B------:R-:W-:-:S02]  /*7e10*/  FADD.FTZ R171, R171, R174 ;  /* 0x000000aeabab7221 */ /* 0x000fc40000010000 */
[----:B------:R-:W-:Y:S01]  /*7e20*/  FADD.FTZ R170, R170, R173 ;  /* 0x000000adaaaa7221 */ /* 0x000fe20000010000 */
[----:B------:R-:W-:Y:S01]  /*7e30*/  F2FP.BF16.F32.PACK_AB R6, R2, R169 ;  /* 0x000000a90206723e */ /* 0x000fe200000010ff */
[----:B------:R-:W-:Y:S01]  /*7e40*/  FADD.FTZ R168, R168, R171 ;  /* 0x000000aba8a87221 */ /* 0x000fe20000010000 */
[----:B---3--:R-:W-:Y:S01]  /*7e50*/  F2FP.BF16.F32.PACK_AB R7, R0, R165 ;  /* 0x000000a50007723e */ /* 0x008fe200000010ff */
        /* <DEDUP_REMOVED lines=48> */
[----:B------:R-:W-:Y:S05]  /*8160*/  LDSM.16.MT88.4 R16, [R220+0x11000] ;  /* 0x01100000dc10783b */ /* 0x000fea0000004200 */
[C---:B---3--:R-:W-:Y:S06]  /*8170*/  HMMA.16816.F32.BF16 R124, R4.reuse, R8, R124 ;  /* 0x00000008047c723c */ /* 0x048fec000004187c */
[----:B------:R-:W-:Y:S01]  /*8180*/  HMMA.16816.F32.BF16 R128, R4, R10, R128 ;  /* 0x0000000a0480723c */ /* 0x000fe20000041880 */
[----:B------:R-:W3:Y:S01]  /*8190*/  LDSM.16.MT88.4 R4, [R224+0x13000] ;  /* 0x01300000e004783b */ /* 0x000ee20000004200 */
[----:B------:R-:W-:Y:S01]  /*81a0*/  F2FP.BF16.F32.PACK_AB R8, R183, R180 ;  /* 0x000000b4b708723e */ /* 0x000fe200000010ff */
[----:B------:R-:W-:Y:S01]  /*81b0*/  FADD.FTZ R180, R180, R169 ;  /* 0x000000a9b4b47221 */ /* 0x000fe20000010000 */
[----:B------:R-:W-:Y:S01]  /*81c0*/  F2FP.BF16.F32.PACK_AB R9, R187, R184 ;  /* 0x000000b8bb09723e */ /* 0x000fe200000010ff */
[----:B------:R-:W-:-:S02]  /*81d0*/  FADD.FTZ R184, R184, R165 ;  /* 0x000000a5b8b87221 */ /* 0x000fc40000010000 */
        /* <DEDUP_REMOVED lines=8> */
[----:B------:R-:W-:-:S04]  /*8260*/  FADD.FTZ R189, R189, R186 ;  /* 0x000000babdbd7221 */ /* 0x000fc80000010000 */
[C---:B------:R-:W-:Y:S01]  /*8270*/  HMMA.16816.F32.BF16 R156, R8.reuse, R26, R156 ;  /* 0x0000001a089c723c */ /* 0x040fe2000004189c */
[----:B------:R-:W-:Y:S05]  /*8280*/  LDSM.16.MT88.4 R24, [R220+0x13000] ;  /* 0x01300000dc18783b */ /* 0x000fea0000004200 */
[C---:B--2---:R-:W-:Y:S06]  /*8290*/  HMMA.16816.F32.BF16 R152, R8.reuse, R12, R152 ;  /* 0x0000000c0898723c */ /* 0x044fec0000041898 */
[C---:B------:R-:W-:Y:S01]  /*82a0*/  HMMA.16816.F32.BF16 R148, R8.reuse, R14, R148 ;  /* 0x0000000e0894723c */ /* 0x040fe20000041894 */
[----:B------:R-:W1:Y:S05]  /*82b0*/  LDSM.16.MT88.4 R12, [R221+0x13000] ;  /* 0x01300000dd0c783b */ /* 0x000e6a0000004200 */
[C---:B------:R-:W-:Y:S06]  /*82c0*/  HMMA.16816.F32.BF16 R144, R8.reuse, R20, R144 ;  /* 0x000000140890723c */ /* 0x040fec0000041890 */
        /* <DEDUP_REMOVED lines=32> */
[C---:B-----5:R-:W-:Y:S06]  /*84d0*/  HMMA.16816.F32.BF16 R108, R8.reuse, R24, R108 ;  /* 0x00000018086c723c */ /* 0x060fec000004186c */
        /* <DEDUP_REMOVED lines=14> */
[----:B------:R-:W2:Y:S01]  /*85c0*/  LDSM.16.MT88.4 R8, [R222+0x13800] ;  /* 0x01380000de08783b */ /* 0x000ea20000004200 */
[----:B------:R-:W-:Y:S01]  /*85d0*/  FADD.FTZ R188, R188, R195 ;  /* 0x000000c3bcbc7221 */ /* 0x000fe20000010000 */
[----:B------:R-:W-:Y:S02]  /*85e0*/  FADD.FTZ R191, R191, R194 ;  /* 0x000000c2bfbf7221 */ /* 0x000fe40000010000 */
[----:B------:R-:W5:Y:S01]  /*85f0*/  LDSM.16.MT88.4 R20, [R221+0x13800] ;  /* 0x01380000dd14783b */ /* 0x000f620000004200 */
[----:B---3--:R-:W-:Y:S01]  /*8600*/  HMMA.16816.F32.BF16 R160, R4, R16, R160 ;  /* 0x0000001004a0723c */ /* 0x008fe200000418a0 */
[----:B------:R-:W-:Y:S01]  /*8610*/  FADD.FTZ R202, R201, R188 ;  /* 0x000000bcc9ca7221 */ /* 0x000fe20000010000 */
[----:B------:R-:W-:-:S04]  /*8620*/  FADD.FTZ R203, R192, R191 ;  /* 0x000000bfc0cb7221 */ /* 0x000fc80000010000 */
[C---:B------:R-:W-:Y:S01]  /*8630*/  HMMA.16816.F32.BF16 R156, R4.reuse, R18, R156 ;  /* 0x00000012049c723c */ /* 0x040fe2000004189c */
[----:B------:R-:W3:Y:S04]  /*8640*/  LDSM.16.MT88.4 R16, [R220+0x13800] ;  /* 0x01380000dc10783b */ /* 0x000ee80000004200 */
[----:B------:R-:W-:Y:S01]  /*8650*/  STL [R1+0x14], R202 ;  /* 0x000014ca01007387 */ /* 0x000fe20000100800 */
[C---:B-1----:R-:W-:Y:S03]  /*8660*/  HMMA.16816.F32.BF16 R152, R4.reuse, R12, R152 ;  /* 0x0000000c0498723c */ /* 0x042fe60000041898 */
[----:B------:R-:W-:Y:S03]  /*8670*/  STL [R1+0x28], R203 ;  /* 0x000028cb01007387 */ /* 0x000fe60000100800 */
[C---:B------:R-:W-:Y:S01]  /*8680*/  HMMA.16816.F32.BF16 R148, R4.reuse, R14, R148 ;  /* 0x0000000e0494723c */ /* 0x040fe20000041894 */
[----:B------:R-:W1:Y:S05]  /*8690*/  LDSM.16.MT88.4 R12, [R224+0x15800] ;  /* 0x01580000e00c783b */ /* 0x000e6a0000004200 */
[C---:B----4-:R-:W-:Y:S06]  /*86a0*/  HMMA.16816.F32.BF16 R136, R4.reuse, R28, R136 ;  /* 0x0000001c0488723c */ /* 0x050fec0000041888 */
[C---:B------:R-:W-:Y:S01]  /*86b0*/  HMMA.16816.F32.BF16 R132, R4.reuse, R30, R132 ;  /* 0x0000001e0484723c */ /* 0x040fe20000041884 */
[----:B------:R-:W-:Y:S05]  /*86c0*/  LDSM.16.MT88.4 R28, [R222+0x15800] ;  /* 0x01580000de1c783b */ /* 0x000fea0000004200 */
[C---:B--2---:R-:W-:Y:S06]  /*86d0*/  HMMA.16816.F32.BF16 R44, R4.reuse, R8, R44 ;  /* 0x00000008042c723c */ /* 0x044fec000004182c */
[C---:B------:R-:W-:Y:S01]  /*86e0*/  HMMA.16816.F32.BF16 R48, R4.reuse, R10, R48 ;  /* 0x0000000a0430723c */ /* 0x040fe20000041830 */
[----:B------:R-:W2:Y:S05]  /*86f0*/  LDSM.16.MT88.4 R8, [R221+0x15800] ;  /* 0x01580000dd08783b */ /* 0x000eaa0000004200 */
[C---:B------:R-:W-:Y:S06]  /*8700*/  HMMA.16816.F32.BF16 R36, R4.reuse, R24, R36 ;  /* 0x000000180424723c */ /* 0x040fec0000041824 */
        /* <DEDUP_REMOVED lines=22> */
[C---:B---3--:R-:W-:Y:S06]  /*8870*/  HMMA.16816.F32.BF16 R108, R4.reuse, R16, R108 ;  /* 0x00000010046c723c */ /* 0x048fec000004186c */
[C---:B------:R-:W-:Y:S06]  /*8880*/  HMMA.16816.F32.BF16 R112, R4.reuse, R18, R112 ;  /* 0x000000120470723c */ /* 0x040fec0000041870 */
[C---:B-1----:R-:W-:Y:S06]  /*8890*/  HMMA.16816.F32.BF16 R116, R4.reuse, R12, R116 ;  /* 0x0000000c0474723c */ /* 0x042fec0000041874 */
[C---:B------:R-:W-:Y:S06]  /*88a0*/  HMMA.16816.F32.BF16 R120, R4.reuse, R14, R120 ;  /* 0x0000000e0478723c */ /* 0x040fec0000041878 */
[C---:B--2---:R-:W-:Y:S06]  /*88b0*/  HMMA.16816.F32.BF16 R124, R4.reuse, R8, R124 ;  /* 0x00000008047c723c */ /* 0x044fec000004187c */
        /* <DEDUP_REMOVED lines=102> */
[----:B------:R-:W-:Y:S01]  /*8f20*/  @!P2 LDGSTS.E.BYPASS.LTC128B.128 [R242+0x16800], desc[UR32][R20.64+0x180] ;  /* 0x1680018014f2afae */ /* 0x000fe2000b901d60 */
        /* <DEDUP_REMOVED lines=24> */
[----:B------:R1:W-:Y:S01]  /*90b0*/  @!P3 LDGSTS.E.BYPASS.LTC128B.128 [R242+0x15000], desc[UR32][R14.64+0x100] ;  /* 0x150001000ef2bfae */ /* 0x0003e2000b901d60 */
[----:B------:R-:W-:Y:S02]  /*90c0*/  @!P2 LEA.HI.X R19, R2, R13, R19, 0x1, P0 ;  /* 0x0000000d0213a211 */ /* 0x000fe400000f0c13 */
[C---:B------:R-:W-:Y:S01]  /*90d0*/  @!P5 LEA.HI.X R11, R0.reuse, R11, R12, 0x1, P1 ;  /* 0x0000000b000bd211 */ /* 0x040fe200008f0c0c */
[----:B------:R-:W-:Y:S01]  /*90e0*/  @P2 STS.128 [R242+0x17000], RZ ;  /* 0x017000fff2002388 */ /* 0x000fe20000000c00 */
[----:B---3--:R-:W-:-:S02]  /*90f0*/  @!P3 LEA R168, P1, R0, R6, 0x1 ;  /* 0x0000000600a8b211 */ /* 0x008fc400078208ff */
[C---:B------:R-:W-:Y:S01]  /*9100*/  @!P2 LEA R170, P0, R0.reuse, R4, 0x1 ;  /* 0x0000000400aaa211 */ /* 0x040fe200078008ff */
[----:B------:R-:W-:Y:S01]  /*9110*/  @!PT LDS RZ, [RZ] ;  /* 0x00000000fffff984 */ /* 0x000fe20000000800 */
[----:B------:R-:W-:Y:S01]  /*9120*/  @!PT LDS RZ, [RZ] ;  /* 0x00000000fffff984 */ /* 0x000fe20000000800 */
[----:B------:R-:W-:Y:S01]  /*9130*/  @!PT LDS RZ, [RZ] ;  /* 0x00000000fffff984 */ /* 0x000fe20000000800 */
[----:B------:R-:W-:Y:S01]  /*9140*/  @!P2 LDGSTS.E.BYPASS.LTC128B.128 [R242+0x17000], desc[UR32][R18.64+0x180] ;  /* 0x1700018012f2afae */ /* 0x000fe2000b901d60 */
[C-C-:B------:R-:W-:Y:S02]  /*9150*/  @!P4 LEA.HI.X R9, R0.reuse, R9, R12.reuse, 0x1, P6 ;  /* 0x000000090009c211 */ /* 0x140fe400030f0c0c */
[C-C-:B------:R-:W-:Y:S01]  /*9160*/  @!P3 LEA.HI.X R169, R0.reuse, R7, R12.reuse, 0x1, P1 ;  /* 0x0000000700a9b211 */ /* 0x140fe200008f0c0c */
[----:B------:R-:W-:Y:S01]  /*9170*/  @P5 STS.128 [R242+0x11800], RZ ;  /* 0x011800fff2005388 */ /* 0x000fe20000000c00 */
[----:B------:R-:W-:-:S03]  /*9180*/  @!P2 LEA.HI.X R171, R0, R5, R12, 0x1, P0 ;  /* 0x0000000500aba211 */ /* 0x000fc600000f0c0c */
        /* <DEDUP_REMOVED lines=20> */
[----:B-----5:R-:W3:Y:S04]  /*92d0*/  LDSM.16.M88.4 R20, [R229+0x8000] ;  /* 0x00800000e514783b */ /* 0x020ee80000000200 */
[----:B-1----:R-:W1:Y:S04]  /*92e0*/  LDSM.16.M88.4 R12, [R229+0x8800] ;  /* 0x00880000e50c783b */ /* 0x002e680000000200 */
[----:B------:R-:W4:Y:S04]  /*92f0*/  LDSM.16.M88.4 R4, [R229+0x9000] ;  /* 0x00900000e504783b */ /* 0x000f280000000200 */
[----:B------:R-:W5:Y:S04]  /*9300*/  LDSM.16.M88.4 R32, [R229+0x9800] ;  /* 0x00980000e520783b */ /* 0x000f680000000200 */
[----:B------:R-:W-:Y:S04]  /*9310*/  LDSM.16.M88.4 R28, [R228] ;  /* 0x00000000e41c783b */ /* 0x000fe80000000200 */
[----:B------:R-:W5:Y:S04]  /*9320*/  LDSM.16.M88.4 R172, [R227] ;  /* 0x00000000e3ac783b */ /* 0x000f680000000200 */
[----:B--2---:R-:W2:Y:S04]  /*9330*/  LDSM.16.M88.4 R168, [R217] ;  /* 0x00000000d9a8783b */ /* 0x004ea80000000200 */
[----:B------:R-:W2:Y:S04]  /*9340*/  LDSM.16.M88.4 R192, [R219] ;  /* 0x00000000dbc0783b */ /* 0x000ea80000000200 */
[----:B------:R-:W2:Y:S04]  /*9350*/  LDSM.16.M88.4 R188, [R218] ;  /* 0x00000000dabc783b */ /* 0x000ea80000000200 */
[----:B------:R-:W-:Y:S01]  /*9360*/  LDSM.16.M88.4 R176, [R223+0x8000] ;  /* 0x00800000dfb0783b */ /* 0x000fe20000000200 */
[C---:B---3--:R-:W-:Y:S03]  /*9370*/  HMMA.16816.F32.BF16 R24, R180.reuse, R20, RZ ;  /* 0x00000014b418723c */ /* 0x048fe600000418ff */
[----:B------:R-:W0:Y:S03]  /*9380*/  LDGDEPBAR ;  /* 0x00000000000079af */ /* 0x000e260000000000 */
[C---:B------:R-:W-:Y:S06]  /*9390*/  HMMA.16816.F32.BF16 R20, R180.reuse, R22, RZ ;  /* 0x00000016b414723c */ /* 0x040fec00000418ff */
[C---:B-1----:R-:W-:Y:S06]  /*93a0*/  HMMA.16816.F32.BF16 R16, R180.reuse, R12, RZ ;  /* 0x0000000cb410723c */ /* 0x042fec00000418ff */
[C---:B----4-:R-:W-:Y:S06]  /*93b0*/  HMMA.16816.F32.BF16 R8, R180.reuse, R4, RZ ;  /* 0x00000004b408723c */ /* 0x050fec00000418ff */
[C---:B------:R-:W-:Y:S06]  /*93c0*/  HMMA.16816.F32.BF16 R12, R180.reuse, R14, RZ ;  /* 0x0000000eb40c723c */ /* 0x040fec00000418ff */
[C---:B------:R-:W-:Y:S06]  /*93d0*/  HMMA.16816.F32.BF16 R4, R180.reuse, R6, RZ ;  /* 0x00000006b404723c */ /* 0x040fec00000418ff */
[C---:B-----5:R-:W-:Y:S06]  /*93e0*/  HMMA.16816.F32.BF16 R184, R180.reuse, R32, RZ ;  /* 0x00000020b4b8723c */ /* 0x060fec00000418ff */
[----:B------:R-:W-:Y:S01]  /*93f0*/  HMMA.16816.F32.BF16 R180, R180, R34, RZ ;  /* 0x00000022b4b4723c */ /* 0x000fe200000418ff */
[----:B------:R-:W1:Y:S05]  /*9400*/  LDSM.16.M88.4 R32, [R226] ;  /* 0x00000000e220783b */ /* 0x000e6a0000000200 */
[C---:B------:R-:W-:Y:S06]  /*9410*/  HMMA.16816.F32.BF16 R24, R28.reuse, R172, R24 ;  /* 0x000000ac1c18723c */ /* 0x040fec0000041818 */
[C---:B------:R-:W-:Y:S01]  /*9420*/  HMMA.16816.F32.BF16 R20, R28.reuse, R174, R20 ;  /* 0x000000ae1c14723c */ /* 0x040fe20000041814 */
[----:B------:R-:W3:Y:S05]  /*9430*/  LDSM.16.M88.4 R172, [R223+0x8800] ;  /* 0x00880000dfac783b */ /* 0x000eea0000000200 */
        /* <DEDUP_REMOVED lines=8> */
[----:B------:R-:W-:Y:S04]  /*94c0*/  LDSM.16.M88.4 R28, [R225] ;  /* 0x00000000e11c783b */ /* 0x000fe80000000200 */
[----:B------:R-:W5:Y:S01]  /*94d0*/  LDSM.16.M88.4 R188, [R216] ;  /* 0x00000000d8bc783b */ /* 0x000f620000000200 */
        /* <DEDUP_REMOVED lines=8> */
[----:B------:R-:W2:Y:S05]  /*9560*/  LDSM.16.M88.4 R168, [R216+0x1800] ;  /* 0x00180000d8a8783b */ /* 0x000eaa0000000200 */
[C---:B----4-:R-:W-:Y:S06]  /*9570*/  HMMA.16816.F32.BF16 R8, R32.reuse, R192, R8 ;  /* 0x000000c02008723c */ /* 0x050fec0000041808 */
[----:B------:R-:W-:Y:S01]  /*9580*/  HMMA.16816.F32.BF16 R4, R32, R194, R4 ;  /* 0x000000c22004723c */ /* 0x000fe20000041804 */
[----:B------:R-:W-:Y:S04]  /*9590*/  LDSM.16.M88.4 R32, [R230+0x2000] ;  /* 0x00200000e620783b */ /* 0x000fe80000000200 */
[----:B------:R-:W4:Y:S01]  /*95a0*/  LDSM.16.M88.4 R192, [R229+0xa000] ;  /* 0x00a00000e5c0783b */ /* 0x000f220000000200 */
[C---:B-----5:R-:W-:Y:S06]  /*95b0*/  HMMA.16816.F32.BF16 R24, R28.reuse, R188, R24 ;  /* 0x000000bc1c18723c */ /* 0x060fec0000041818 */
[C---:B------:R-:W-:Y:S01]  /*95c0*/  HMMA.16816.F32.BF16 R20, R28.reuse, R190, R20 ;  /* 0x000000be1c14723c */ /* 0x040fe20000041814 */
[----:B------:R-:W5:Y:S05]  /*95d0*/  LDSM.16.M88.4 R188, [R229+0xa800] ;  /* 0x00a80000e5bc783b */ /* 0x000f6a0000000200 */
        /* <DEDUP_REMOVED lines=9> */
[----:B------:R-:W2:Y:S01]  /*9670*/  LDSM.16.M88.4 R168, [R215] ;  /* 0x00000000d7a8783b */ /* 0x000ea20000000200 */
[C---:B----4-:R-:W-:Y:S06]  /*9680*/  HMMA.16816.F32.BF16 R24, R32.reuse, R192, R24 ;  /* 0x000000c02018723c */ /* 0x050fec0000041818 */
[C---:B------:R-:W-:Y:S01]  /*9690*/  HMMA.16816.F32.BF16 R20, R32.reuse, R194, R20 ;  /* 0x000000c22014723c */ /* 0x040fe20000041814 */
[----:B------:R-:W4:Y:S05]  /*96a0*/  LDSM.16.M88.4 R192, [R214] ;  /* 0x00000000d6c0783b */ /* 0x000f2a0000000200 */
[C---:B-----5:R-:W-:Y:S06]  /*96b0*/  HMMA.16816.F32.BF16 R16, R32.reuse, R188, R16 ;  /* 0x000000bc2010723c */ /* 0x060fec0000041810 */
[C---:B------:R-:W-:Y:S01]  /*96c0*/  HMMA.16816.F32.BF16 R12, R32.reuse, R190, R12 ;  /* 0x000000be200c723c */ /* 0x040fe2000004180c */
[----:B------:R-:W5:Y:S05]  /*96d0*/  LDSM.16.M88.4 R188, [R213] ;  /* 0x00000000d5bc783b */ /* 0x000f6a0000000200 */
[C---:B-1----:R-:W-:Y:S06]  /*96e0*/  HMMA.16816.F32.BF16 R8, R32.reuse, R176, R8 ;  /* 0x000000b02008723c */ /* 0x042fec0000041808 */
[C---:B------:R-:W-:Y:S01]  /*96f0*/  HMMA.16816.F32.BF16 R4, R32.reuse, R178, R4 ;  /* 0x000000b22004723c */ /* 0x040fe20000041804 */
[----:B------:R-:W1:Y:S05]  /*9700*/  LDSM.16.M88.4 R176, [R212] ;  /* 0x00000000d4b0783b */ /* 0x000e6a0000000200 */
[C---:B---3--:R-:W-:Y:S06]  /*9710*/  HMMA.16816.F32.BF16 R184, R32.reuse, R172, R184 ;  /* 0x000000ac20b8723c */ /* 0x048fec00000418b8 */
[----:B------:R-:W-:Y:S01]  /*9720*/  HMMA.16816.F32.BF16 R180, R32, R174, R180 ;  /* 0x000000ae20b4723c */ /* 0x000fe200000418b4 */
[----:B------:R-:W-:Y:S04]  /*9730*/  LDSM.16.M88.4 R32, [R226+0x2000] ;  /* 0x00200000e220783b */ /* 0x000fe80000000200 */
[----:B------:R-:W3:Y:S01]  /*9740*/  LDSM.16.M88.4 R172, [R223+0xa000] ;  /* 0x00a00000dfac783b */ /* 0x000ee20000000200 */
        /* <DEDUP_REMOVED lines=16> */
[C---:B--2---:R-:W-:Y:S06]  /*9850*/  HMMA.16816.F32.BF16 R16, R32.reuse, R168, R16 ;  /* 0x000000a82010723c */ /* 0x044fec0000041810 */
[C---:B------:R-:W-:Y:S01]  /*9860*/  HMMA.16816.F32.BF16 R12, R32.reuse, R170, R12 ;  /* 0x000000aa200c723c */ /* 0x040fe2000004180c */
[----:B------:R-:W2:Y:S05]  /*9870*/  LDSM.16.M88.4 R168, [R216+0x3000] ;  /* 0x00300000d8a8783b */ /* 0x000eaa0000000200 */
[C---:B----4-:R-:W-:Y:S06]  /*9880*/  HMMA.16816.F32.BF16 R8, R32.reuse, R192, R8 ;  /* 0x000000c02008723c */ /* 0x050fec0000041808 */
[C---:B------:R-:W-:Y:S01]  /*9890*/  HMMA.16816.F32.BF16 R4, R32.reuse, R194, R4 ;  /* 0x000000c22004723c */ /* 0x040fe20000041804 */
[----:B------:R-:W4:Y:S05]  /*98a0*/  LDSM.16.M88.4 R192, [R216+0x3800] ;  /* 0x00380000d8c0783b */ /* 0x000f2a0000000200 */
[C---:B-1----:R-:W-:Y:S06]  /*98b0*/  HMMA.16816.F32.BF16 R184, R32.reuse, R176, R184 ;  /* 0x000000b020b8723c */ /* 0x042fec00000418b8 */
[----:B------:R-:W-:Y:S01]  /*98c0*/  HMMA.16816.F32.BF16 R180, R32, R178, R180 ;  /* 0x000000b220b4723c */ /* 0x000fe200000418b4 */
[----:B------:R-:W-:Y:S04]  /*98d0*/  LDSM.16.M88.4 R32, [R229+0xc000] ;  /* 0x00c00000e520783b */ /* 0x000fe80000000200 */
[----:B------:R-:W-:Y:S01]  /*98e0*/  LDSM.16.M88.4 R176, [R229+0xc800] ;  /* 0x00c80000e5b0783b */ /* 0x000fe20000000200 */
[C---:B-----5:R-:W-:Y:S06]  /*98f0*/  HMMA.16816.F32.BF16 R24, R188.reuse, R28, R24 ;  /* 0x0000001cbc18723c */ /* 0x060fec0000041818 */
        /* <DEDUP_REMOVED lines=10> */
[----:B------:R-:W-:Y:S04]  /*99a0*/  LDSM.16.M88.4 R192, [R211] ;  /* 0x00000000d3c0783b */ /* 0x000fe80000000200 */
[----:B------:R-:W-:Y:S01]  /*99b0*/  LDSM.16.M88.4 R188, [R210] ;  /* 0x00000000d2bc783b */ /* 0x000fe20000000200 */
[C---:B-1----:R-:W-:Y:S06]  /*99c0*/  HMMA.16816.F32.BF16 R24, R28.reuse, R32, R24 ;  /* 0x000000201c18723c */ /* 0x042fec0000041818 */
[C---:B------:R-:W-:Y:S01]  /*99d0*/  HMMA.16816.F32.BF16 R20, R28.reuse, R34, R20 ;  /* 0x000000221c14723c */ /* 0x040fe20000041814 */
[----:B------:R-:W1:Y:S05]  /*99e0*/  LDSM.16.M88.4 R32, [R228+0x4000] ;  /* 0x00400000e420783b */ /* 0x000e6a0000000200 */
        /* <DEDUP_REMOVED lines=16> */
[C---:B----4-:R-:W-:Y:S06]  /*9af0*/  HMMA.16816.F32.BF16 R8, R32.reuse, R176, R8 ;  /* 0x000000b02008723c */ /* 0x050fec0000041808 */
[C---:B------:R-:W-:Y:S01]  /*9b00*/  HMMA.16816.F32.BF16 R4, R32.reuse, R178, R4 ;  /* 0x000000b22004723c */ /* 0x040fe20000041804 */
[----:B------:R-:W4:Y:S05]  /*9b10*/  LDSM.16.M88.4 R176, [R223+0xd800] ;  /* 0x00d80000dfb0783b */ /* 0x000f2a0000000200 */
[C---:B---3--:R-:W-:Y:S06]  /*9b20*/  HMMA.16816.F32.BF16 R184, R32.reuse, R172, R184 ;  /* 0x000000ac20b8723c */ /* 0x048fec00000418b8 */
[----:B------:R-:W-:Y:S01]  /*9b30*/  HMMA.16816.F32.BF16 R180, R32, R174, R180 ;  /* 0x000000ae20b4723c */ /* 0x000fe200000418b4 */
[----:B------:R-:W-:Y:S04]  /*9b40*/  LDSM.16.M88.4 R172, [R225+0x4000] ;  /* 0x00400000e1ac783b */ /* 0x000fe80000000200 */
[----:B------:R-:W3:Y:S01]  /*9b50*/  LDSM.16.M88.4 R32, [R216+0x4000] ;  /* 0x00400000d820783b */ /* 0x000ee20000000200 */
[C---:B--2---:R-:W-:Y:S06]  /*9b60*/  HMMA.16816.F32.BF16 R24, R168.reuse, R28, R24 ;  /* 0x0000001ca818723c */ /* 0x044fec0000041818 */
[C---:B------:R-:W-:Y:S01]  /*9b70*/  HMMA.16816.F32.BF16 R20, R168.reuse, R30, R20 ;  /* 0x0000001ea814723c */ /* 0x040fe20000041814 */
[----:B------:R-:W2:Y:S05]  /*9b80*/  LDSM.16.M88.4 R28, [R216+0x4800] ;  /* 0x00480000d81c783b */ /* 0x000eaa0000000200 */
[C---:B-1----:R-:W-:Y:S06]  /*9b90*/  HMMA.16816.F32.BF16 R16, R168.reuse, R192, R16 ;  /* 0x000000c0a810723c */ /* 0x042fec0000041810 */
[C---:B------:R-:W-:Y:S01]  /*9ba0*/  HMMA.16816.F32.BF16 R12, R168.reuse, R194, R12 ;  /* 0x000000c2a80c723c */ /* 0x040fe2000004180c */
[----:B------:R-:W-:Y:S05]  /*9bb0*/  LDSM.16.M88.4 R192, [R230+0x6000] ;  /* 0x00600000e6c0783b */ /* 0x000fea0000000200 */
[C---:B-----5:R-:W-:Y:S06]  /*9bc0*/  HMMA.16816.F32.BF16 R8, R168.reuse, R188, R8 ;  /* 0x000000bca808723c */ /* 0x060fec0000041808 */
[C---:B------:R-:W-:Y:S01]  /*9bd0*/  HMMA.16816.F32.BF16 R4, R168.reuse, R190, R4 ;  /* 0x000000bea804723c */ /* 0x040fe20000041804 */
[----:B------:R-:W1:Y:S05]  /*9be0*/  LDSM.16.M88.4 R188, [R216+0x5000] ;  /* 0x00500000d8bc783b */ /* 0x000e6a0000000200 */
[C---:B----4-:R-:W-:Y:S06]  /*9bf0*/  HMMA.16816.F32.BF16 R184, R168.reuse, R176, R184 ;  /* 0x000000b0a8b8723c */ /* 0x050fec00000418b8 */
[----:B------:R-:W-:Y:S01]  /*9c00*/  HMMA.16816.F32.BF16 R180, R168, R178, R180 ;  /* 0x000000b2a8b4723c */ /* 0x000fe200000418b4 */
[----:B------:R-:W4:Y:S04]  /*9c10*/  LDSM.16.M88.4 R176, [R216+0x5800] ;  /* 0x00580000d8b0783b */ /* 0x000f280000000200 */
[----:B------:R-:W5:Y:S01]  /*9c20*/  LDSM.16.M88.4 R168, [R229+0xe000] ;  /* 0x00e00000e5a8783b */ /* 0x000f620000000200 */
[C---:B---3--:R-:W-:Y:S06]  /*9c30*/  HMMA.16816.F32.BF16 R24, R172.reuse, R32, R24 ;  /* 0x00000020ac18723c */ /* 0x048fec0000041818 */
[C---:B------:R-:W-:Y:S01]  /*9c40*/  HMMA.16816.F32.BF16 R20, R172.reuse, R34, R20 ;  /* 0x00000022ac14723c */ /* 0x040fe20000041814 */
[----:B------:R-:W3:Y:S05]  /*9c50*/  LDSM.16.M88.4 R32, [R229+0xe800] ;  /* 0x00e80000e520783b */ /* 0x000eea0000000200 */
[C---:B--2---:R-:W-:Y:S06]  /*9c60*/  HMMA.16816.F32.BF16 R16, R172.reuse, R28, R16 ;  /* 0x0000001cac10723c */ /* 0x044fec0000041810 */
[C---:B------:R-:W-:Y:S01]  /*9c70*/  HMMA.16816.F32.BF16 R12, R172.reuse, R30, R12 ;  /* 0x0000001eac0c723c */ /* 0x040fe2000004180c */
[----:B------:R-:W2:Y:S05]  /*9c80*/  LDSM.16.M88.4 R28, [R229+0xf000] ;  /* 0x00f00000e51c783b */ /* 0x000eaa0000000200 */
[C---:B-1----:R-:W-:Y:S06]  /*9c90*/  HMMA.16816.F32.BF16 R8, R172.reuse, R188, R8 ;  /* 0x000000bcac08723c */ /* 0x042fec0000041808 */
[C---:B------:R-:W-:Y:S01]  /*9ca0*/  HMMA.16816.F32.BF16 R4, R172.reuse, R190, R4 ;  /* 0x000000beac04723c */ /* 0x040fe20000041804 */
[----:B------:R-:W1:Y:S05]  /*9cb0*/  LDSM.16.M88.4 R188, [R229+0xf800] ;  /* 0x00f80000e5bc783b */ /* 0x000e6a0000000200 */
[C---:B----4-:R-:W-:Y:S06]  /*9cc0*/  HMMA.16816.F32.BF16 R184, R172.reuse, R176, R184 ;  /* 0x000000b0acb8723c */ /* 0x050fec00000418b8 */
[----:B------:R-:W-:Y:S01]  /*9cd0*/  HMMA.16816.F32.BF16 R180, R172, R178, R180 ;  /* 0x000000b2acb4723c */ /* 0x000fe200000418b4 */
[----:B------:R-:W-:Y:S04]  /*9ce0*/  LDSM.16.M88.4 R176, [R228+0x6000] ;  /* 0x00600000e4b0783b */ /* 0x000fe80000000200 */
[----:B------:R-:W4:Y:S01]  /*9cf0*/  LDSM.16.M88.4 R172, [R207] ;  /* 0x00000000cfac783b */ /* 0x000f220000000200 */
[C---:B-----5:R-:W-:Y:S06]  /*9d00*/  HMMA.16816.F32.BF16 R24, R192.reuse, R168, R24 ;  /* 0x000000a8c018723c */ /* 0x060fec0000041818 */
[C---:B------:R-:W-:Y:S01]  /*9d10*/  HMMA.16816.F32.BF16 R20, R192.reuse, R170, R20 ;  /* 0x000000aac014723c */ /* 0x040fe20000041814 */
[----:B------:R-:W5:Y:S05]  /*9d20*/  LDSM.16.M88.4 R168, [R206] ;  /* 0x00000000cea8783b */ /* 0x000f6a0000000200 */
[C---:B---3--:R-:W-:Y:S06]  /*9d30*/  HMMA.16816.F32.BF16 R16, R192.reuse, R32, R16 ;  /* 0x00000020c010723c */ /* 0x048fec0000041810 */
[C---:B------:R-:W-:Y:S01]  /*9d40*/  HMMA.16816.F32.BF16 R12, R192.reuse, R34, R12 ;  /* 0x00000022c00c723c */ /* 0x040fe2000004180c */
[----:B------:R-:W3:Y:S05]  /*9d50*/  LDSM.16.M88.4 R32, [R205] ;  /* 0x00000000cd20783b */ /* 0x000eea0000000200 */
[C---:B--2---:R-:W-:Y:S06]  /*9d60*/  HMMA.16816.F32.BF16 R8, R192.reuse, R28, R8 ;  /* 0x0000001cc008723c */ /* 0x044fec0000041808 */
[C---:B------:R-:W-:Y:S01]  /*9d70*/  HMMA.16816.F32.BF16 R4, R192.reuse, R30, R4 ;  /* 0x0000001ec004723c */ /* 0x040fe20000041804 */
[----:B------:R-:W2:Y:S05]  /*9d80*/  LDSM.16.M88.4 R28, [R204] ;  /* 0x00000000cc1c783b */ /* 0x000eaa0000000200 */
[C---:B-1----:R-:W-:Y:S06]  /*9d90*/  HMMA.16816.F32.BF16 R184, R192.reuse, R188, R184 ;  /* 0x000000bcc0b8723c */ /* 0x042fec00000418b8 */
[----:B------:R-:W-:Y:S01]  /*9da0*/  HMMA.16816.F32.BF16 R180, R192, R190, R180 ;  /* 0x000000bec0b4723c */ /* 0x000fe200000418b4 */
[----:B------:R-:W-:Y:S04]  /*9db0*/  LDSM.16.M88.4 R188, [R226+0x6000] ;  /* 0x00600000e2bc783b */ /* 0x000fe80000000200 */
[----:B------:R-:W-:Y:S01]  /*9dc0*/  LDSM.16.M88.4 R192, [R216+0x7000] ;  /* 0x00700000d8c0783b */ /* 0x000fe20000000200 */
[C---:B----4-:R-:W-:Y:S06]  /*9dd0*/  HMMA.16816.F32.BF16 R24, R176.reuse, R172, R24 ;  /* 0x000000acb018723c */ /* 0x050fec0000041818 */
[C---:B------:R-:W-:Y:S01]  /*9de0*/  HMMA.16816.F32.BF16 R20, R176.reuse, R174, R20 ;  /* 0x000000aeb014723c */ /* 0x040fe20000041814 */
[----:B------:R-:W1:Y:S05]  /*9df0*/  LDSM.16.M88.4 R172, [R223+0xe000] ;  /* 0x00e00000dfac783b */ /* 0x000e6a0000000200 */
[C---:B-----5:R-:W-:Y:S06]  /*9e00*/  HMMA.16816.F32.BF16 R16, R176.reuse, R168, R16 ;  /* 0x000000a8b010723c */ /* 0x060fec0000041810 */
[C---:B------:R-:W-:Y:S01]  /*9e10*/  HMMA.16816.F32.BF16 R12, R176.reuse, R170, R12 ;  /* 0x000000aab00c723c */ /* 0x040fe2000004180c */
[----:B------:R-:W4:Y:S05]  /*9e20*/  LDSM.16.M88.4 R168, [R223+0xe800] ;  /* 0x00e80000dfa8783b */ /* 0x000f2a0000000200 */
[C---:B---3--:R-:W-:Y:S06]  /*9e30*/  HMMA.16816.F32.BF16 R8, R176.reuse, R32, R8 ;  /* 0x00000020b008723c */ /* 0x048fec0000041808 */
[C---:B------:R-:W-:Y:S01]  /*9e40*/  HMMA.16816.F32.BF16 R4, R176.reuse, R34, R4 ;  /* 0x00000022b004723c */ /* 0x040fe20000041804 */
[----:B------:R-:W3:Y:S05]  /*9e50*/  LDSM.16.M88.4 R32, [R223+0xf000] ;  /* 0x00f00000df20783b */ /* 0x000eea0000000200 */
[C---:B--2---:R-:W-:Y:S06]  /*9e60*/  HMMA.16816.F32.BF16 R184, R176.reuse, R28, R184 ;  /* 0x0000001cb0b8723c */ /* 0x044fec00000418b8 */
[----:B------:R-:W-:Y:S01]  /*9e70*/  HMMA.16816.F32.BF16 R180, R176, R30, R180 ;  /* 0x0000001eb0b4723c */ /* 0x000fe200000418b4 */
[----:B------:R-:W-:Y:S04]  /*9e80*/  LDSM.16.M88.4 R176, [R225+0x6000] ;  /* 0x00600000e1b0783b */ /* 0x000fe80000000200 */
[----:B------:R-:W2:Y:S01]  /*9e90*/  LDSM.16.M88.4 R28, [R216+0x6000] ;  /* 0x00600000d81c783b */ /* 0x000ea20000000200 */
[C---:B-1----:R-:W-:Y:S06]  /*9ea0*/  HMMA.16816.F32.BF16 R24, R188.reuse, R172, R24 ;  /* 0x000000acbc18723c */ /* 0x042fec0000041818 */
[C---:B------:R-:W-:Y:S01]  /*9eb0*/  HMMA.16816.F32.BF16 R20, R188.reuse, R174, R20 ;  /* 0x000000aebc14723c */ /* 0x040fe20000041814 */
[----:B------:R-:W1:Y:S05]  /*9ec0*/  LDSM.16.M88.4 R172, [R223+0xf800] ;  /* 0x00f80000dfac783b */ /* 0x000e6a0000000200 */
[C---:B----4-:R-:W-:Y:S06]  /*9ed0*/  HMMA.16816.F32.BF16 R16, R188.reuse, R168, R16 ;  /* 0x000000a8bc10723c */ /* 0x050fec0000041810 */
[C---:B------:R-:W-:Y:S01]  /*9ee0*/  HMMA.16816.F32.BF16 R12, R188.reuse, R170, R12 ;  /* 0x000000aabc0c723c */ /* 0x040fe2000004180c */
[----:B------:R-:W-:Y:S05]  /*9ef0*/  LDSM.16.M88.4 R168, [R216+0x6800] ;  /* 0x00680000d8a8783b */ /* 0x000fea0000000200 */
[C---:B---3--:R-:W-:Y:S06]  /*9f00*/  HMMA.16816.F32.BF16 R8, R188.reuse, R32, R8 ;  /* 0x00000020bc08723c */ /* 0x048fec0000041808 */
[----:B------:R-:W-:Y:S01]  /*9f10*/  HMMA.16816.F32.BF16 R4, R188, R34, R4 ;  /* 0x00000022bc04723c */ /* 0x000fe20000041804 */
[----:B------:R-:W3:Y:S01]  /*9f20*/  LDSM.16.M88.4 R32, [R216+0x7800] ;  /* 0x00780000d820783b */ /* 0x000ee20000000200 */
[----:B------:R-:W-:-:S04]  /*9f30*/  DEPBAR.LE SB0, 0x0 ;  /* 0x000080000000791a */ /* 0x000fc80000000000 */
[C---:B--2---:R-:W-:Y:S06]  /*9f40*/  HMMA.16816.F32.BF16 R24, R176.reuse, R28, R24 ;  /* 0x0000001cb018723c */ /* 0x044fec0000041818 */
[----:B------:R-:W-:Y:S01]  /*9f50*/  HMMA.16816.F32.BF16 R20, R176, R30, R20 ;  /* 0x0000001eb014723c */ /* 0x000fe20000041814 */
[----:B------:R-:W-:-:S04]  /*9f60*/  IMAD.U32 R28, RZ, RZ, UR20 ;  /* 0x00000014ff1c7e24 */ /* 0x000fc8000f8e00ff */
[----:B------:R-:W-:Y:S01]  /*9f70*/  IMAD R28, R28, 0x40, R232 ;  /* 0x000000401c1c7824 */ /* 0x000fe200078e02e8 */
[C---:B-1----:R-:W-:Y:S03]  /*9f80*/  HMMA.16816.F32.BF16 R180, R188.reuse, R174, R180 ;  /* 0x000000aebcb4723c */ /* 0x042fe600000418b4 */
[----:B------:R-:W-:Y:S01]  /*9f90*/  IMAD.IADD R29, R252, 0x1, -R28 ;  /* 0x00000001fc1d7824 */ /* 0x000fe200078e0a1c */
[C---:B------:R-:W-:Y:S02]  /*9fa0*/  ISETP.GE.AND P6, PT, R28.reuse, R250, PT ;  /* 0x000000fa1c00720c */ /* 0x040fe40003fc6270 */
[----:B------:R-:W-:Y:S01]  /*9fb0*/  HMMA.16816.F32.BF16 R184, R188, R172, R184 ;  /* 0x000000acbcb8723c */ /* 0x000fe200000418b8 */
[----:B------:R-:W-:Y:S02]  /*9fc0*/  ISETP.GE.AND P1, PT, R28, R243, PT ;  /* 0x000000f31c00720c */ /* 0x000fe40003f26270 */
[----:B------:R-:W-:-:S02]  /*9fd0*/  IABS R29, R29 ;  /* 0x0000001d001d7213 */ /* 0x000fc40000000000 */
[----:B------:R-:W-:Y:S01]  /*9fe0*/  ISETP.LT.OR P6, PT, R28, R251, P6 ;  /* 0x000000fb1c00720c */ /* 0x000fe200037c1670 */
[----:B------:R-:W-:Y:S01]  /*9ff0*/  FMUL.FTZ R0, R24, UR10 ;  /* 0x0000000a18007c20 */ /* 0x000fe20008410000 */
[----:B------:R-:W-:Y:S01]  /*a000*/  FMUL.FTZ R2, R26, UR10 ;  /* 0x0000000a1a027c20 */ /* 0x000fe20008410000 */
[----:B------:R-:W-:Y:S02]  /*a010*/  VIADD R24, R28, 0x1 ;  /* 0x000000011c187836 */ /* 0x000fe40000000000 */
[----:B------:R-:W-:Y:S01]  /*a020*/  FMUL.FTZ R25, R25, UR10 ;  /* 0x0000000a19197c20 */ /* 0x000fe20008410000 */
[----:B------:R-:W-:Y:S02]  /*a030*/  IMAD.IADD R26, R249, 0x1, -R28 ;  /* 0x00000001f91a7824 */ /* 0x000fe400078e0a1c */
[----:B------:R-:W-:Y:S01]  /*a040*/  FMUL.FTZ R27, R27, UR10 ;  /* 0x0000000a1b1b7c20 */ /* 0x000fe20008410000 */
[----:B------:R-:W1:Y:S01]  /*a050*/  MUFU.TANH R0, R0 ;  /* 0x0000000000007308 */ /* 0x000e620000002400 */
[----:B------:R-:W-:Y:S01]  /*a060*/  IMAD.IADD R30, R252, 0x1, -R24 ;  /* 0x00000001fc1e7824 */ /* 0x000fe200078e0a18 */
[----:B------:R-:W-:Y:S01]  /*a070*/  ISETP.GE.AND P0, PT, R24, R250, PT ;  /* 0x000000fa1800720c */ /* 0x000fe20003f06270 */
[----:B------:R-:W-:Y:S01]  /*a080*/  IMAD.MOV.U32 R31, RZ, RZ, R29 ;  /* 0x000000ffff1f7224 */ /* 0x000fe200078e001d */
[----:B------:R-:W-:Y:S01]  /*a090*/  IABS R26, R26 ;  /* 0x0000001a001a7213 */ /* 0x000fe20000000000 */
[----:B------:R-:W-:Y:S01]  /*a0a0*/  FMUL.FTZ R20, R20, UR10 ;  /* 0x0000000a14147c20 */ /* 0x000fe20008410000 */
[----:B------:R-:W-:Y:S01]  /*a0b0*/  IABS R30, R30 ;  /* 0x0000001e001e7213 */ /* 0x000fe20000000000 */
[C---:B---3--:R-:W-:Y:S01]  /*a0c0*/  HMMA.16816.F32.BF16 R180, R176.reuse, R34, R180 ;  /* 0x00000022b0b4723c */ /* 0x048fe200000418b4 */
[----:B------:R-:W2:Y:S01]  /*a0d0*/  MUFU.TANH R2, R2 ;  /* 0x0000000200027308 */ /* 0x000ea20000002400 */
[----:B------:R-:W-:Y:S01]  /*a0e0*/  I2FP.F32.S32 R31, R31 ;  /* 0x0000001f001f7245 */ /* 0x000fe20000201400 */
[----:B------:R-:W-:Y:S01]  /*a0f0*/  IMAD.MOV.U32 R29, RZ, RZ, R26 ;  /* 0x000000ffff1d7224 */ /* 0x000fe200078e001a */
[----:B------:R-:W-:Y:S01]  /*a100*/  ISETP.LT.OR P1, PT, R28, R248, P1 ;  /* 0x000000f81c00720c */ /* 0x000fe20000f21670 */
[----:B------:R-:W-:Y:S01]  /*a110*/  IMAD.MOV.U32 R26, RZ, RZ, R30 ;  /* 0x000000ffff1a7224 */ /* 0x000fe200078e001e */
[----:B------:R-:W-:Y:S01]  /*a120*/  ISETP.LT.OR P0, PT, R24, R251, P0 ;  /* 0x000000fb1800720c */ /* 0x000fe20000701670 */
[----:B------:R-:W-:Y:S01]  /*a130*/  FMUL.FTZ R22, R22, UR10 ;  /* 0x0000000a16167c20 */ /* 0x000fe20008410000 */
[----:B------:R-:W-:Y:S01]  /*a140*/  I2FP.F32.S32 R29, R29 ;  /* 0x0000001d001d7245 */ /* 0x000fe20000201400 */
[----:B------:R-:W3:Y:S01]  /*a150*/  MUFU.TANH R25, R25 ;  /* 0x0000001900197308 */ /* 0x000ee20000002400 */
[----:B-1----:R-:W-:Y:S01]  /*a160*/  FFMA.FTZ R0, R31, -UR18, R0 ;  /* 0x800000121f007c23 */ /* 0x002fe20008010000 */
[----:B------:R-:W-:Y:S01]  /*a170*/  I2FP.F32.S32 R26, R26 ;  /* 0x0000001a001a7245 */ /* 0x000fe20000201400 */
[----:B------:R-:W-:Y:S01]  /*a180*/  FMUL.FTZ R21, R21, UR10 ;  /* 0x0000000a15157c20 */ /* 0x000fe20008410000 */
[----:B------:R-:W-:Y:S01]  /*a190*/  HMMA.16816.F32.BF16 R16, R176, R168, R16 ;  /* 0x000000a8b010723c */ /* 0x000fe20000041810 */
[----:B------:R-:W-:Y:S01]  /*a1a0*/  FMUL.FTZ R23, R23, UR10 ;  /* 0x0000000a17177c20 */ /* 0x000fe20008410000 */
[----:B------:R-:W-:-:S02]  /*a1b0*/  FSEL R35, R0, -INF , !P6 ;  /* 0xff80000000237808 */ /* 0x000fc40007000000 */
[CC--:B------:R-:W-:Y:S01]  /*a1c0*/  ISETP.GE.AND P6, PT, R24.reuse, R243.reuse, PT ;  /* 0x000000f31800720c */ /* 0x0c0fe20003fc6270 */
[----:B--2---:R-:W-:Y:S01]  /*a1d0*/  FFMA.FTZ R2, R29, -UR18, R2 ;  /* 0x800000121d027c23 */ /* 0x004fe20008010002 */
[----:B------:R-:W1:Y:S01]  /*a1e0*/  MUFU.TANH R27, R27 ;  /* 0x0000001b001b7308 */ /* 0x000e620000002400 */
[C---:B------:R-:W-:Y:S01]  /*a1f0*/  HMMA.16816.F32.BF16 R184, R176.reuse, R32, R184 ;  /* 0x00000020b0b8723c */ /* 0x040fe200000418b8 */
[----:B------:R-:W-:Y:S01]  /*a200*/  ISETP.LT.OR P6, PT, R24, R248, P6 ;  /* 0x000000f81800720c */ /* 0x000fe200037c1670 */
[----:B------:R-:W-:Y:S01]  /*a210*/  IMAD.IADD R24, R249, 0x1, -R24 ;  /* 0x00000001f9187824 */ /* 0x000fe200078e0a18 */
[----:B------:R-:W-:Y:S01]  /*a220*/  FSEL R0, R2, -INF , !P1 ;  /* 0xff80000002007808 */ /* 0x000fe20004800000 */
[----:B------:R-:W-:Y:S01]  /*a230*/  FMUL.FTZ R182, R182, UR10 ;  /* 0x0000000ab6b67c20 */ /* 0x000fe20008410000 */
[----:B------:R-:W-:Y:S01]  /*a240*/  FMUL.FTZ R181, R181, UR10 ;  /* 0x0000000ab5b57c20 */ /* 0x000fe20008410000 */
[----:B---3--:R-:W-:Y:S01]  /*a250*/  FFMA.FTZ R29, R26, -UR18, R25 ;  /* 0x800000121a1d7c23 */ /* 0x008fe20008010019 */
[C---:B------:R-:W-:Y:S01]  /*a260*/  VIADD R26, R28.reuse, 0x8 ;  /* 0x000000081c1a7836 */ /* 0x040fe20000000000 */
[----:B------:R-:W2:Y:S01]  /*a270*/  MUFU.TANH R20, R20 ;  /* 0x0000001400147308 */ /* 0x000ea20000002400 */
[----:B------:R-:W-:Y:S01]  /*a280*/  VIADD R25, R28, 0x9 ;  /* 0x000000091c197836 */ /* 0x000fe20000000000 */
[----:B------:R-:W-:Y:S01]  /*a290*/  IABS R24, R24 ;  /* 0x0000001800187213 */ /* 0x000fe20000000000 */
[C-C-:B------:R-:W-:Y:S01]  /*a2a0*/  IMAD.IADD R2, R252.reuse, 0x1, -R26.reuse ;  /* 0x00000001fc027824 */ /* 0x140fe200078e0a1a */
[----:B------:R-:W-:Y:S01]  /*a2b0*/  FSEL R29, R29, -INF , !P0 ;  /* 0xff8000001d1d7808 */ /* 0x000fe20004000000 */
[----:B------:R-:W-:Y:S01]  /*a2c0*/  IMAD.IADD R30, R252, 0x1, -R25 ;  /* 0x00000001fc1e7824 */ /* 0x000fe200078e0a19 */
[C---:B------:R-:W-:Y:S01]  /*a2d0*/  ISETP.GE.AND P1, PT, R26.reuse, R250, PT ;  /* 0x000000fa1a00720c */ /* 0x040fe20003f26270 */
[C---:B------:R-:W-:Y:S01]  /*a2e0*/  HMMA.16816.F32.BF16 R12, R176.reuse, R170, R12 ;  /* 0x000000aab00c723c */ /* 0x040fe2000004180c */
[C---:B------:R-:W-:Y:S01]  /*a2f0*/  ISETP.GE.AND P0, PT, R26.reuse, R243, PT ;  /* 0x000000f31a00720c */ /* 0x040fe20003f06270 */
[----:B------:R-:W3:Y:S01]  /*a300*/  MUFU.TANH R22, R22 ;  /* 0x0000001600167308 */ /* 0x000ee20000002400 */
[CC--:B------:R-:W-:Y:S01]  /*a310*/  ISETP.LT.OR P1, PT, R26.reuse, R251.reuse, P1 ;  /* 0x000000fb1a00720c */ /* 0x0c0fe20000f21670 */
[----:B------:R-:W-:Y:S01]  /*a320*/  FMUL.FTZ R19, R19, UR10 ;  /* 0x0000000a13137c20 */ /* 0x000fe20008410000 */
[----:B------:R-:W-:Y:S01]  /*a330*/  ISETP.LT.OR P0, PT, R26, R248, P0 ;  /* 0x000000f81a00720c */ /* 0x000fe20000701670 */
[----:B------:R-:W-:Y:S01]  /*a340*/  IMAD.IADD R26, R249, 0x1, -R26 ;  /* 0x00000001f91a7824 */ /* 0x000fe200078e0a1a */
[----:B------:R-:W-:Y:S01]  /*a350*/  IABS R2, R2 ;  /* 0x0000000200027213 */ /* 0x000fe20000000000 */
[C---:B------:R-:W-:Y:S01]  /*a360*/  HMMA.16816.F32.BF16 R8, R176.reuse, R192, R8 ;  /* 0x000000c0b008723c */ /* 0x040fe20000041808 */
[----:B------:R-:W-:Y:S01]  /*a370*/  I2FP.F32.S32 R24, R24 ;  /* 0x0000001800187245 */ /* 0x000fe20000201400 */
[----:B------:R-:W4:Y:S01]  /*a380*/  MUFU.TANH R21, R21 ;  /* 0x0000001500157308 */ /* 0x000f220000002400 */
[----:B------:R-:W-:Y:S01]  /*a390*/  I2FP.F32.S32 R31, R2 ;  /* 0x00000002001f7245 */ /* 0x000fe20000201400 */
[----:B------:R-:W-:Y:S01]  /*a3a0*/  FMUL.FTZ R184, R184, UR10 ;  /* 0x0000000ab8b87c20 */ /* 0x000fe20008410000 */
[----:B------:R-:W-:Y:S01]  /*a3b0*/  IABS R26, R26 ;  /* 0x0000001a001a7213 */ /* 0x000fe20000000000 */
[----:B-1----:R-:W-:Y:S01]  /*a3c0*/  FFMA.FTZ R2, R24, -UR18, R27 ;  /* 0x8000001218027c23 */ /* 0x002fe2000801001b */
[----:B------:R-:W-:Y:S01]  /*a3d0*/  IABS R30, R30 ;  /* 0x0000001e001e7213 */ /* 0x000fe20000000000 */
[----:B--2---:R-:W-:Y:S01]  /*a3e0*/  FFMA.FTZ R20, R31, -UR18, R20 ;  /* 0x800000121f147c23 */ /* 0x004fe20008010014 */
[----:B------:R-:W-:Y:S01]  /*a3f0*/  I2FP.F32.S32 R33, R26 ;  /* 0x0000001a00217245 */ /* 0x000fe20000201400 */
[----:B------:R-:W-:Y:S01]  /*a400*/  FMUL.FTZ R24, R16, UR10 ;  /* 0x0000000a10187c20 */ /* 0x000fe20008410000 */
[----:B------:R-:W-:Y:S01]  /*a410*/  I2FP.F32.S32 R30, R30 ;  /* 0x0000001e001e7245 */ /* 0x000fe20000201400 */
[----:B------:R-:W-:Y:S01]  /*a420*/  FMUL.FTZ R27, R18, UR10 ;  /* 0x0000000a121b7c20 */ /* 0x000fe20008410000 */
[----:B------:R-:W-:Y:S01]  /*a430*/  FSEL R2, R2, -INF , !P6 ;  /* 0xff80000002027808 */ /* 0x000fe20007000000 */
[----:B---3--:R-:W-:Y:S01]  /*a440*/  FFMA.FTZ R22, R33, -UR18, R22 ;  /* 0x8000001221167c23 */ /* 0x008fe20008010016 */
[-C--:B------:R-:W-:Y:S01]  /*a450*/  ISETP.GE.AND P6, PT, R25, R250.reuse, PT ;  /* 0x000000fa1900720c */ /* 0x080fe20003fc6270 */
[----:B------:R-:W1:Y:S01]  /*a460*/  MUFU.TANH R23, R23 ;  /* 0x0000001700177308 */ /* 0x000e620000002400 */
[----:B------:R-:W-:Y:S01]  /*a470*/  FSEL R171, R20, -INF , !P1 ;  /* 0xff80000014ab7808 */ /* 0x000fe20004800000 */
[----:B------:R-:W-:Y:S01]  /*a480*/  FMUL.FTZ R26, R17, UR10 ;  /* 0x0000000a111a7c20 */ /* 0x000fe20008410000 */
[----:B----4-:R-:W-:Y:S01]  /*a490*/  FFMA.FTZ R30, R30, -UR18, R21 ;  /* 0x800000121e1e7c23 */ /* 0x010fe20008010015 */
[C---:B------:R-:W-:Y:S01]  /*a4a0*/  VIADD R21, R28.reuse, 0x10 ;  /* 0x000000101c157836 */ /* 0x040fe20000000000 */
[C---:B------:R-:W-:Y:S01]  /*a4b0*/  ISETP.LT.OR P6, PT, R25.reuse, R251, P6 ;  /* 0x000000fb1900720c */ /* 0x040fe200037c1670 */
[----:B------:R-:W-:Y:S01]  /*a4c0*/  VIADD R16, R28, 0x11 ;  /* 0x000000111c107836 */ /* 0x000fe20000000000 */
[-C--:B------:R-:W-:Y:S01]  /*a4d0*/  ISETP.GE.AND P1, PT, R25, R243.reuse, PT ;  /* 0x000000f31900720c */ /* 0x080fe20003f26270 */
[----:B------:R2:W3:Y:S01]  /*a4e0*/  MUFU.TANH R20, R24 ;  /* 0x0000001800147308 */ /* 0x0004e20000002400 */
[----:B------:R-:W-:Y:S01]  /*a4f0*/  FSEL R18, R22, -INF , !P0 ;  /* 0xff80000016127808 */ /* 0x000fe20004000000 */
[----:B------:R-:W-:Y:S01]  /*a500*/  IMAD.IADD R17, R252, 0x1, -R16 ;  /* 0x00000001fc117824 */ /* 0x000fe200078e0a10 */
[----:B------:R-:W-:Y:S01]  /*a510*/  FSEL R33, R30, -INF , !P6 ;  /* 0xff8000001e217808 */ /* 0x000fe20007000000 */
[----:B------:R-:W-:Y:S01]  /*a520*/  FMUL.FTZ R13, R13, UR10 ;  /* 0x0000000a0d0d7c20 */ /* 0x000fe20008410000 */
[----:B------:R-:W-:Y:S01]  /*a530*/  ISETP.GE.AND P0, PT, R21, R250, PT ;  /* 0x000000fa1500720c */ /* 0x000fe20003f06270 */
[----:B------:R-:W-:Y:S01]  /*a540*/  FMUL.FTZ R15, R15, UR10 ;  /* 0x0000000a0f0f7c20 */ /* 0x000fe20008410000 */
[----:B------:R-:W-:Y:S01]  /*a550*/  ISETP.GE.AND P6, PT, R21, R243, PT ;  /* 0x000000f31500720c */ /* 0x000fe20003fc6270 */
[----:B------:R-:W4:Y:S01]  /*a560*/  MUFU.TANH R22, R27 ;  /* 0x0000001b00167308 */ /* 0x000f220000002400 */
[-C--:B------:R-:W-:Y:S01]  /*a570*/  ISETP.LT.OR P1, PT, R25, R248.reuse, P1 ;  /* 0x000000f81900720c */ /* 0x080fe20000f21670 */
[----:B------:R-:W-:Y:S01]  /*a580*/  IMAD.IADD R25, R249, 0x1, -R25 ;  /* 0x00000001f9197824 */ /* 0x000fe200078e0a19 */
[C---:B------:R-:W-:Y:S01]  /*a590*/  ISETP.LT.OR P0, PT, R21.reuse, R251, P0 ;  /* 0x000000fb1500720c */ /* 0x040fe20000701670 */
[----:B------:R-:W-:Y:S01]  /*a5a0*/  HMMA.16816.F32.BF16 R4, R176, R194, R4 ;  /* 0x000000c2b004723c */ /* 0x000fe20000041804 */
[----:B------:R-:W-:Y:S01]  /*a5b0*/  ISETP.LT.OR P6, PT, R21, R248, P6 ;  /* 0x000000f81500720c */ /* 0x000fe200037c1670 */
[----:B------:R-:W-:Y:S01]  /*a5c0*/  FMUL.FTZ R10, R10, UR10 ;  /* 0x0000000a0a0a7c20 */ /* 0x000fe20008410000 */
[----:B------:R-:W-:Y:S01]  /*a5d0*/  IABS R25, R25 ;  /* 0x0000001900197213 */ /* 0x000fe20000000000 */
[----:B------:R-:W5:Y:S01]  /*a5e0*/  MUFU.TANH R26, R26 ;  /* 0x0000001a001a7308 */ /* 0x000f620000002400 */
[--C-:B--2---:R-:W-:Y:S01]  /*a5f0*/  IMAD.IADD R24, R252, 0x1, -R21.reuse ;  /* 0x00000001fc187824 */ /* 0x104fe200078e0a15 */
[----:B------:R-:W-:Y:S01]  /*a600*/  IABS R17, R17 ;  /* 0x0000001100117213 */ /* 0x000fe20000000000 */
[----:B------:R-:W-:Y:S01]  /*a610*/  IMAD.IADD R21, R249, 0x1, -R21 ;  /* 0x00000001f9157824 */ /* 0x000fe200078e0a15 */
[----:B------:R-:W-:Y:S01]  /*a620*/  I2FP.F32.S32 R30, R25 ;  /* 0x00000019001e7245 */ /* 0x000fe20000201400 */
[----:B------:R-:W-:Y:S01]  /*a630*/  FMUL.FTZ R11, R11, UR10 ;  /* 0x0000000a0b0b7c20 */ /* 0x000fe20008410000 */
[----:B------:R-:W-:Y:S01]  /*a640*/  IABS R24, R24 ;  /* 0x0000001800187213 */ /* 0x000fe20000000000 */
[----:B------:R-:W-:Y:S01]  /*a650*/  FMUL.FTZ R185, R185, UR10 ;  /* 0x0000000ab9b97c20 */ /* 0x000fe20008410000 */
[----:B------:R-:W-:Y:S01]  /*a660*/  IABS R21, R21 ;  /* 0x0000001500157213 */ /* 0x000fe20000000000 */
[----:B-1----:R-:W-:Y:S01]  /*a670*/  FFMA.FTZ R23, R30, -UR18, R23 ;  /* 0x800000121e177c23 */ /* 0x002fe20008010017 */
[----:B------:R-:W-:Y:S01]  /*a680*/  I2FP.F32.S32 R25, R24 ;  /* 0x0000001800197245 */ /* 0x000fe20000201400 */
[----:B------:R-:W1:Y:S01]  /*a690*/  MUFU.TANH R19, R19 ;  /* 0x0000001300137308 */ /* 0x000e620000002400 */
[----:B------:R-:W-:Y:S01]  /*a6a0*/  I2FP.F32.S32 R21, R21 ;  /* 0x0000001500157245 */ /* 0x000fe20000201400 */
[----:B------:R-:W-:Y:S01]  /*a6b0*/  FMUL.FTZ R24, R14, UR10 ;  /* 0x0000000a0e187c20 */ /* 0x000fe20008410000 */
[----:B------:R-:W-:Y:S01]  /*a6c0*/  I2FP.F32.S32 R17, R17 ;  /* 0x0000001100117245 */ /* 0x000fe20000201400 */
[----:B---3--:R-:W-:Y:S01]  /*a6d0*/  FFMA.FTZ R25, R25, -UR18, R20 ;  /* 0x8000001219197c23 */ /* 0x008fe20008010014 */
[----:B------:R-:W-:Y:S01]  /*a6e0*/  FSEL R20, R23, -INF , !P1 ;  /* 0xff80000017147808 */ /* 0x000fe20004800000 */
[----:B----4-:R-:W-:Y:S01]  /*a6f0*/  FFMA.FTZ R21, R21, -UR18, R22 ;  /* 0x8000001215157c23 */ /* 0x010fe20008010016 */
[----:B------:R-:W-:Y:S01]  /*a700*/  FMUL.FTZ R22, R12, UR10 ;  /* 0x0000000a0c167c20 */ /* 0x000fe20008410000 */
[----:B-----5:R-:W-:Y:S01]  /*a710*/  FFMA.FTZ R26, R17, -UR18, R26 ;  /* 0x80000012111a7c23 */ /* 0x020fe2000801001a */
[----:B------:R-:W-:Y:S01]  /*a720*/  FSEL R27, R25, -INF , !P0 ;  /* 0xff800000191b7808 */ /* 0x000fe20004000000 */
[----:B------:R-:W-:Y:S01]  /*a730*/  VIADD R17, R28, 0x18 ;  /* 0x000000181c117836 */ /* 0x000fe20000000000 */
[----:B------:R-:W-:Y:S01]  /*a740*/  ISETP.GE.AND P1, PT, R16, R250, PT ;  /* 0x000000fa1000720c */ /* 0x000fe20003f26270 */
[----:B------:R-:W-:Y:S01]  /*a750*/  VIADD R12, R28, 0x19 ;  /* 0x000000191c0c7836 */ /* 0x000fe20000000000 */
[C---:B------:R-:W-:Y:S01]  /*a760*/  ISETP.GE.AND P0, PT, R16.reuse, R243, PT ;  /* 0x000000f31000720c */ /* 0x040fe20003f06270 */
[----:B------:R-:W2:Y:S01]  /*a770*/  MUFU.TANH R22, R22 ;  /* 0x0000001600167308 */ /* 0x000ea20000002400 */
[----:B------:R-:W-:Y:S01]  /*a780*/  ISETP.LT.OR P1, PT, R16, R251, P1 ;  /* 0x000000fb1000720c */ /* 0x000fe20000f21670 */
[--C-:B------:R-:W-:Y:S01]  /*a790*/  IMAD.IADD R14, R252, 0x1, -R17.reuse ;  /* 0x00000001fc0e7824 */ /* 0x100fe200078e0a11 */
[----:B------:R-:W-:Y:S01]  /*a7a0*/  ISETP.LT.OR P0, PT, R16, R248, P0 ;  /* 0x000000f81000720c */ /* 0x000fe20000701670 */
[----:B------:R-:W-:Y:S01]  /*a7b0*/  IMAD.IADD R16, R249, 0x1, -R16 ;  /* 0x00000001f9107824 */ /* 0x000fe200078e0a10 */
[----:B------:R-:W-:Y:S01]  /*a7c0*/  FSEL R200, R21, -INF , !P6 ;  /* 0xff80000015c87808 */ /* 0x000fe20007000000 */
[----:B------:R-:W-:Y:S01]  /*a7d0*/  IMAD.IADD R23, R252, 0x1, -R12 ;  /* 0x00000001fc177824 */ /* 0x000fe200078e0a0c */
[----:B------:R-:W-:Y:S01]  /*a7e0*/  FSEL R25, R26, -INF , !P1 ;  /* 0xff8000001a197808 */ /* 0x000fe20004800000 */
[----:B------:R3:W4:Y:S01]  /*a7f0*/  MUFU.TANH R21, R24 ;  /* 0x0000001800157308 */ /* 0x0007220000002400 */
[----:B------:R-:W-:Y:S01]  /*a800*/  ISETP.GE.AND P6, PT, R17, R250, PT ;  /* 0x000000fa1100720c */ /* 0x000fe20003fc6270 */
[----:B------:R-:W-:Y:S01]  /*a810*/  FMUL.FTZ R5, R5, UR10 ;  /* 0x0000000a05057c20 */ /* 0x000fe20008410000 */
[----:B------:R-:W-:Y:S01]  /*a820*/  ISETP.GE.AND P1, PT, R17, R243, PT ;  /* 0x000000f31100720c */ /* 0x000fe20003f26270 */
[----:B------:R-:W-:Y:S01]  /*a830*/  FMUL.FTZ R7, R7, UR10 ;  /* 0x0000000a07077c20 */ /* 0x000fe20008410000 */
[----:B------:R-:W-:Y:S01]  /*a840*/  IABS R16, R16 ;  /* 0x0000001000107213 */ /* 0x000fe20000000000 */
[----:B------:R-:W-:Y:S01]  /*a850*/  FMUL.FTZ R186, R186, UR10 ;  /* 0x0000000ababa7c20 */ /* 0x000fe20008410000 */
[----:B------:R-:W-:Y:S01]  /*a860*/  IABS R14, R14 ;  /* 0x0000000e000e7213 */ /* 0x000fe20000000000 */
[----:B------:R-:W5:Y:S01]  /*a870*/  MUFU.TANH R13, R13 ;  /* 0x0000000d000d7308 */ /* 0x000f620000002400 */
[----:B------:R-:W-:Y:S01]  /*a880*/  ISETP.LT.OR P6, PT, R17, R251, P6 ;  /* 0x000000fb1100720c */ /* 0x000fe200037c1670 */
[----:B------:R-:W-:Y:S01]  /*a890*/  FMUL.FTZ R187, R187, UR10 ;  /* 0x0000000abbbb7c20 */ /* 0x000fe20008410000 */
[----:B------:R-:W-:Y:S01]  /*a8a0*/  ISETP.LT.OR P1, PT, R17, R248, P1 ;  /* 0x000000f81100720c */ /* 0x000fe20000f21670 */
[----:B------:R-:W-:Y:S01]  /*a8b0*/  IMAD.IADD R17, R249, 0x1, -R17 ;  /* 0x00000001f9117824 */ /* 0x000fe200078e0a11 */
[----:B------:R-:W-:Y:S01]  /*a8c0*/  I2FP.F32.S32 R16, R16 ;  /* 0x0000001000107245 */ /* 0x000fe20000201400 */
[----:B------:R-:W-:Y:S01]  /*a8d0*/  FMUL.FTZ R183, R183, UR10 ;  /* 0x0000000ab7b77c20 */ /* 0x000fe20008410000 */
[----:B------:R-:W-:Y:S01]  /*a8e0*/  I2FP.F32.S32 R31, R14 ;  /* 0x0000000e001f7245 */ /* 0x000fe20000201400 */
[----:B------:R-:W5:Y:S01]  /*a8f0*/  MUFU.TANH R15, R15 ;  /* 0x0000000f000f7308 */ /* 0x000f620000002400 */
[----:B------:R-:W-:Y:S01]  /*a900*/  IABS R17, R17 ;  /* 0x0000001100117213 */ /* 0x000fe20000000000 */
[----:B-1----:R-:W-:Y:S01]  /*a910*/  FFMA.FTZ R16, R16, -UR18, R19 ;  /* 0x8000001210107c23 */ /* 0x002fe20008010013 */
[----:B------:R-:W-:Y:S01]  /*a920*/  IABS R23, R23 ;  /* 0x0000001700177213 */ /* 0x000fe20000000000 */
[----:B--2---:R-:W-:Y:S01]  /*a930*/  FFMA.FTZ R22, R31, -UR18, R22 ;  /* 0x800000121f167c23 */ /* 0x004fe20008010016 */
[----:B------:R-:W-:Y:S01]  /*a940*/  I2FP.F32.S32 R14, R17 ;  /* 0x00000011000e7245 */ /* 0x000fe20000201400 */
[----:B------:R-:W-:Y:S01]  /*a950*/  FMUL.FTZ R17, R8, UR10 ;  /* 0x0000000a08117c20 */ /* 0x000fe20008410000 */
[----:B---3--:R-:W-:Y:S01]  /*a960*/  I2FP.F32.S32 R24, R23 ;  /* 0x0000001700187245 */ /* 0x008fe20000201400 */
[----:B------:R-:W-:Y:S01]  /*a970*/  VIADD R8, R28, 0x21 ;  /* 0x000000211c087836 */ /* 0x000fe20000000000 */
[----:B------:R-:W-:Y:S01]  /*a980*/  FSEL R194, R16, -INF , !P0 ;  /* 0xff80000010c27808 */ /* 0x000fe20004000000 */
[----:B----4-:R-:W-:Y:S01]  /*a990*/  FFMA.FTZ R14, R14, -UR18, R21 ;  /* 0x800000120e0e7c23 */ /* 0x010fe20008010015 */
[----:B------:R-:W-:Y:S01]  /*a9a0*/  FSEL R23, R22, -INF , !P6 ;  /* 0xff80000016177808 */ /* 0x000fe20007000000 */
[----:B-----5:R-:W-:Y:S01]  /*a9b0*/  FFMA.FTZ R21, R24, -UR18, R13 ;  /* 0x8000001218157c23 */ /* 0x020fe2000801000d */
[----:B------:R-:W-:Y:S01]  /*a9c0*/  ISETP.GE.AND P0, PT, R12, R250, PT ;  /* 0x000000fa0c00720c */ /* 0x000fe20003f06270 */
[----:B------:R-:W-:Y:S01]  /*a9d0*/  VIADD R13, R28, 0x20 ;  /* 0x000000201c0d7836 */ /* 0x000fe20000000000 */
[C---:B------:R-:W-:Y:S01]  /*a9e0*/  ISETP.GE.AND P6, PT, R12.reuse, R243, PT ;  /* 0x000000f30c00720c */ /* 0x040fe20003fc6270 */
[----:B------:R1:W2:Y:S01]  /*a9f0*/  MUFU.TANH R16, R17 ;  /* 0x0000001100107308 */ /* 0x0002a20000002400 */
[----:B------:R-:W-:-:S02]  /*aa00*/  ISETP.LT.OR P0, PT, R12, R251, P0 ;  /* 0x000000fb0c00720c */ /* 0x000fc40000701670 */
[----:B------:R-:W-:Y:S01]  /*aa10*/  ISETP.LT.OR P6, PT, R12, R248, P6 ;  /* 0x000000f80c00720c */ /* 0x000fe200037c1670 */
[----:B------:R-:W-:Y:S01]  /*aa20*/  IMAD.IADD R12, R249, 0x1, -R12 ;  /* 0x00000001f90c7824 */ /* 0x000fe200078e0a0c */
[----:B------:R-:W-:Y:S01]  /*aa30*/  FSEL R24, R14, -INF , !P1 ;  /* 0xff8000000e187808 */ /* 0x000fe20004800000 */
[----:B------:R-:W-:Y:S01]  /*aa40*/  IMAD.IADD R14, R252, 0x1, -R13 ;  /* 0x00000001fc0e7824 */ /* 0x000fe200078e0a0d */
[----:B------:R-:W-:Y:S01]  /*aa50*/  FSEL R21, R21, -INF , !P0 ;  /* 0xff80000015157808 */ /* 0x000fe20004000000 */
[----:B------:R-:W-:Y:S01]  /*aa60*/  MUFU.TANH R10, R10 ;  /* 0x0000000a000a7308 */ /* 0x000fe20000002400 */
[----:B------:R-:W-:Y:S02]  /*aa70*/  IABS R12, R12 ;  /* 0x0000000c000c7213 */ /* 0x000fe40000000000 */
[----:B------:R-:W-:Y:S02]  /*aa80*/  IABS R14, R14 ;  /* 0x0000000e000e7213 */ /* 0x000fe40000000000 */
[----:B------:R-:W-:-:S02]  /*aa90*/  I2FP.F32.S32 R12, R12 ;  /* 0x0000000c000c7245 */ /* 0x000fc40000201400 */
[----:B------:R-:W-:Y:S01]  /*aaa0*/  ISETP.GE.AND P1, PT, R13, R250, PT ;  /* 0x000000fa0d00720c */ /* 0x000fe20003f26270 */
[----:B------:R-:W-:Y:S01]  /*aab0*/  MUFU.TANH R11, R11 ;  /* 0x0000000b000b7308 */ /* 0x000fe20000002400 */
[----:B-1----:R-:W-:Y:S01]  /*aac0*/  FMUL.FTZ R17, R9, UR10 ;  /* 0x0000000a09117c20 */ /* 0x002fe20008410000 */
[C---:B------:R-:W-:Y:S01]  /*aad0*/  ISETP.GE.AND P0, PT, R13.reuse, R243, PT ;  /* 0x000000f30d00720c */ /* 0x040fe20003f06270 */
[----:B------:R-:W-:Y:S01]  /*aae0*/  FFMA.FTZ R12, R12, -UR18, R15 ;  /* 0x800000120c0c7c23 */ /* 0x000fe2000801000f */
[----:B------:R-:W-:Y:S01]  /*aaf0*/  I2FP.F32.S32 R19, R14 ;  /* 0x0000000e00137245 */ /* 0x000fe20000201400 */
[----:B------:R-:W-:Y:S01]  /*ab00*/  IMAD.IADD R9, R252, 0x1, -R8 ;  /* 0x00000001fc097824 */ /* 0x000fe200078e0a08 */
[C---:B------:R-:W-:Y:S01]  /*ab10*/  ISETP.LT.OR P1, PT, R13.reuse, R251, P1 ;  /* 0x000000fb0d00720c */ /* 0x040fe20000f21670 */
[----:B------:R-:W-:Y:S01]  /*ab20*/  FMUL.FTZ R15, R6, UR10 ;  /* 0x0000000a060f7c20 */ /* 0x000fe20008410000 */
[----:B------:R-:W-:Y:S01]  /*ab30*/  ISETP.LT.OR P0, PT, R13, R248, P0 ;  /* 0x000000f80d00720c */ /* 0x000fe20000701670 */
[----:B------:R-:W-:Y:S01]  /*ab40*/  IMAD.IADD R13, R249, 0x1, -R13 ;  /* 0x00000001f90d7824 */ /* 0x000fe200078e0a0d */
[----:B------:R-:W1:Y:S01]  /*ab50*/  MUFU.TANH R17, R17 ;  /* 0x0000001100117308 */ /* 0x000e620000002400 */
[----:B--2---:R-:W-:Y:S01]  /*ab60*/  FFMA.FTZ R16, R19, -UR18, R16 ;  /* 0x8000001213107c23 */ /* 0x004fe20008010010 */
[----:B------:R-:W-:Y:S01]  /*ab70*/  FSEL R26, R12, -INF , !P6 ;  /* 0xff8000000c1a7808 */ /* 0x000fe20007000000 */
[----:B------:R-:W-:Y:S01]  /*ab80*/  FMUL.FTZ R12, R4, UR10 ;  /* 0x0000000a040c7c20 */ /* 0x000fe20008410000 */
[----:B------:R-:W-:Y:S01]  /*ab90*/  IABS R9, R9 ;  /* 0x0000000900097213 */ /* 0x000fe20000000000 */
[----:B------:R-:W-:Y:S01]  /*aba0*/  VIADD R4, R28, 0x29 ;  /* 0x000000291c047836 */ /* 0x000fe20000000000 */
[----:B------:R-:W-:-:S02]  /*abb0*/  IABS R13, R13 ;  /* 0x0000000d000d7213 */ /* 0x000fc40000000000 */
[----:B------:R-:W-:Y:S01]  /*abc0*/  FSEL R195, R16, -INF , !P1 ;  /* 0xff80000010c37808 */ /* 0x000fe20004800000 */
[----:B------:R-:W-:Y:S01]  /*abd0*/  MUFU.TANH R12, R12 ;  /* 0x0000000c000c7308 */ /* 0x000fe20000002400 */
[----:B------:R-:W-:Y:S01]  /*abe0*/  I2FP.F32.S32 R14, R9 ;  /* 0x00000009000e7245 */ /* 0x000fe20000201400 */
[----:B------:R-:W-:Y:S01]  /*abf0*/  VIADD R9, R28, 0x28 ;  /* 0x000000281c097836 */ /* 0x000fe20000000000 */
[C---:B------:R-:W-:Y:S02]  /*ac00*/  ISETP.GE.AND P6, PT, R8.reuse, R250, PT ;  /* 0x000000fa0800720c */ /* 0x040fe40003fc6270 */
[----:B------:R-:W-:Y:S01]  /*ac10*/  ISETP.GE.AND P1, PT, R8, R243, PT ;  /* 0x000000f30800720c */ /* 0x000fe20003f26270 */
[----:B------:R-:W-:Y:S01]  /*ac20*/  IMAD.IADD R6, R252, 0x1, -R9 ;  /* 0x00000001fc067824 */ /* 0x000fe200078e0a09 */
[----:B------:R-:W-:Y:S01]  /*ac30*/  I2FP.F32.S32 R13, R13 ;  /* 0x0000000d000d7245 */ /* 0x000fe20000201400 */
[----:B-1----:R-:W-:Y:S01]  /*ac40*/  FFMA.FTZ R14, R14, -UR18, R17 ;  /* 0x800000120e0e7c23 */ /* 0x002fe20008010011 */
[C---:B------:R-:W-:Y:S01]  /*ac50*/  ISETP.LT.OR P6, PT, R8.reuse, R251, P6 ;  /* 0x000000fb0800720c */ /* 0x040fe200037c1670 */
[----:B------:R-:W-:Y:S01]  /*ac60*/  MUFU.TANH R5, R5 ;  /* 0x0000000500057308 */ /* 0x000fe20000002400 */
[----:B------:R-:W-:Y:S01]  /*ac70*/  ISETP.LT.OR P1, PT, R8, R248, P1 ;  /* 0x000000f80800720c */ /* 0x000fe20000f21670 */
[----:B------:R-:W-:-:S02]  /*ac80*/  IMAD.IADD R8, R249, 0x1, -R8 ;  /* 0x00000001f9087824 */ /* 0x000fc400078e0a08 */
[----:B------:R-:W-:Y:S01]  /*ac90*/  FFMA.FTZ R10, R13, -UR18, R10 ;  /* 0x800000120d0a7c23 */ /* 0x000fe2000801000a */
[----:B------:R-:W-:Y:S01]  /*aca0*/  IABS R6, R6 ;  /* 0x0000000600067213 */ /* 0x000fe20000000000 */
[----:B------:R-:W-:Y:S01]  /*acb0*/  IMAD.IADD R13, R252, 0x1, -R4 ;  /* 0x00000001fc0d7824 */ /* 0x000fe200078e0a04 */
[----:B------:R-:W-:Y:S02]  /*acc0*/  FSEL R193, R14, -INF , !P6 ;  /* 0xff8000000ec17808 */ /* 0x000fe40007000000 */
[----:B------:R-:W-:Y:S01]  /*acd0*/  IABS R8, R8 ;  /* 0x0000000800087213 */ /* 0x000fe20000000000 */
[----:B------:R-:W-:Y:S01]  /*ace0*/  MUFU.TANH R7, R7 ;  /* 0x0000000700077308 */ /* 0x000fe20000002400 */
[----:B------:R-:W-:Y:S02]  /*acf0*/  FSEL R192, R10, -INF , !P0 ;  /* 0xff8000000ac07808 */ /* 0x000fe40004000000 */
[----:B------:R-:W-:Y:S02]  /*ad00*/  I2FP.F32.S32 R8, R8 ;  /* 0x0000000800087245 */ /* 0x000fe40000201400 */
[----:B------:R-:W-:-:S02]  /*ad10*/  ISETP.GE.AND P0, PT, R9, R250, PT ;  /* 0x000000fa0900720c */ /* 0x000fc40003f06270 */
[C---:B------:R-:W-:Y:S01]  /*ad20*/  ISETP.GE.AND P6, PT, R9.reuse, R243, PT ;  /* 0x000000f30900720c */ /* 0x040fe20003fc6270 */
[----:B------:R1:W2:Y:S01]  /*ad30*/  MUFU.TANH R10, R15 ;  /* 0x0000000f000a7308 */ /* 0x0002a20000002400 */
[----:B------:R-:W-:Y:S01]  /*ad40*/  FFMA.FTZ R8, R8, -UR18, R11 ;  /* 0x8000001208087c23 */ /* 0x000fe2000801000b */
[C---:B------:R-:W-:Y:S02]  /*ad50*/  ISETP.LT.OR P0, PT, R9.reuse, R251, P0 ;  /* 0x000000fb0900720c */ /* 0x040fe40000701670 */
[----:B------:R-:W-:Y:S01]  /*ad60*/  ISETP.LT.OR P6, PT, R9, R248, P6 ;  /* 0x000000f80900720c */ /* 0x000fe200037c1670 */
[----:B------:R-:W-:Y:S01]  /*ad70*/  IMAD.IADD R9, R249, 0x1, -R9 ;  /* 0x00000001f9097824 */ /* 0x000fe200078e0a09 */
[----:B------:R-:W-:Y:S02]  /*ad80*/  IABS R13, R13 ;  /* 0x0000000d000d7213 */ /* 0x000fe40000000000 */
[----:B------:R-:W-:Y:S01]  /*ad90*/  FSEL R190, R8, -INF , !P1 ;  /* 0xff80000008be7808 */ /* 0x000fe20004800000 */
[----:B------:R-:W-:Y:S01]  /*ada0*/  MUFU.TANH R185, R185 ;  /* 0x000000b900b97308 */ /* 0x000fe20000002400 */
[----:B------:R-:W-:-:S02]  /*adb0*/  ISETP.GE.AND P1, PT, R4, R250, PT ;  /* 0x000000fa0400720c */ /* 0x000fc40003f26270 */
[----:B------:R-:W-:Y:S02]  /*adc0*/  IABS R9, R9 ;  /* 0x0000000900097213 */ /* 0x000fe40000000000 */
[----:B------:R-:W-:Y:S02]  /*add0*/  ISETP.LT.OR P1, PT, R4, R251, P1 ;  /* 0x000000fb0400720c */ /* 0x000fe40000f21670 */
[----:B------:R-:W-:Y:S01]  /*ade0*/  I2FP.F32.S32 R9, R9 ;  /* 0x0000000900097245 */ /* 0x000fe20000201400 */
[----:B------:R-:W3:Y:S01]  /*adf0*/  MUFU.TANH R8, R184 ;  /* 0x000000b800087308 */ /* 0x000ee20000002400 */
[----:B-1----:R-:W-:Y:S02]  /*ae00*/  I2FP.F32.S32 R15, R6 ;  /* 0x00000006000f7245 */ /* 0x002fe40000201400 */
[----:B------:R-:W-:Y:S01]  /*ae10*/  I2FP.F32.S32 R6, R13 ;  /* 0x0000000d00067245 */ /* 0x000fe20000201400 */
[----:B--2---:R-:W-:Y:S02]  /*ae20*/  FFMA.FTZ R9, R9, -UR18, R10 ;  /* 0x8000001209097c23 */ /* 0x004fe4000801000a */
[----:B------:R-:W-:-:S02]  /*ae30*/  FFMA.FTZ R12, R15, -UR18, R12 ;  /* 0x800000120f0c7c23 */ /* 0x000fc4000801000c */
[----:B------:R-:W-:Y:S01]  /*ae40*/  FFMA.FTZ R189, R6, -UR18, R5 ;  /* 0x8000001206bd7c23 */ /* 0x000fe20008010005 */
[C---:B------:R-:W-:Y:S01]  /*ae50*/  VIADD R5, R28.reuse, 0x30 ;  /* 0x000000301c057836 */ /* 0x040fe20000000000 */
[----:B------:R-:W-:Y:S01]  /*ae60*/  FSEL R188, R9, -INF , !P6 ;  /* 0xff80000009bc7808 */ /* 0x000fe20007000000 */
[----:B------:R-:W-:Y:S01]  /*ae70*/  VIADD R6, R28, 0x31 ;  /* 0x000000311c067836 */ /* 0x000fe20000000000 */
[----:B------:R-:W-:Y:S01]  /*ae80*/  FSEL R191, R12, -INF , !P0 ;  /* 0xff8000000cbf7808 */ /* 0x000fe20004000000 */
[--C-:B------:R-:W-:Y:S01]  /*ae90*/  IMAD.IADD R11, R252, 0x1, -R5.reuse ;  /* 0x00000001fc0b7824 */ /* 0x100fe200078e0a05 */
[C---:B------:R-:W-:Y:S01]  /*aea0*/  ISETP.GE.AND P0, PT, R4.reuse, R243, PT ;  /* 0x000000f30400720c */ /* 0x040fe20003f06270 */
[----:B------:R1:W2:Y:S01]  /*aeb0*/  MUFU.TANH R9, R186 ;  /* 0x000000ba00097308 */ /* 0x0002a20000002400 */
[----:B------:R-:W-:Y:S01]  /*aec0*/  FSEL R189, R189, -INF , !P1 ;  /* 0xff800000bdbd7808 */ /* 0x000fe20004800000 */
[C---:B------:R-:W-:Y:S01]  /*aed0*/  IMAD.IADD R10, R249.reuse, 0x1, -R5 ;  /* 0x00000001f90a7824 */ /* 0x040fe200078e0a05 */
[----:B------:R-:W-:Y:S01]  /*aee0*/  ISETP.LT.OR P0, PT, R4, R248, P0 ;  /* 0x000000f80400720c */ /* 0x000fe20000701670 */
[----:B------:R-:W-:Y:S01]  /*aef0*/  IMAD.IADD R4, R249, 0x1, -R4 ;  /* 0x00000001f9047824 */ /* 0x000fe200078e0a04 */
[----:B------:R-:W-:Y:S01]  /*af00*/  IABS R11, R11 ;  /* 0x0000000b000b7213 */ /* 0x000fe20000000000 */
[----:B------:R-:W-:Y:S01]  /*af10*/  IMAD.IADD R12, R252, 0x1, -R6 ;  /* 0x00000001fc0c7824 */ /* 0x000fe200078e0a06 */
[----:B------:R-:W-:Y:S01]  /*af20*/  ISETP.GE.AND P6, PT, R5, R250, PT ;  /* 0x000000fa0500720c */ /* 0x000fe20003fc6270 */
[----:B------:R-:W4:Y:S01]  /*af30*/  MUFU.TANH R182, R182 ;  /* 0x000000b600b67308 */ /* 0x000f220000002400 */
[----:B------:R-:W-:-:S02]  /*af40*/  IABS R4, R4 ;  /* 0x0000000400047213 */ /* 0x000fc40000000000 */
[C---:B------:R-:W-:Y:S02]  /*af50*/  ISETP.GE.AND P1, PT, R5.reuse, R243, PT ;  /* 0x000000f30500720c */ /* 0x040fe40003f26270 */
[----:B------:R-:W-:Y:S02]  /*af60*/  I2FP.F32.S32 R4, R4 ;  /* 0x0000000400047245 */ /* 0x000fe40000201400 */
[----:B------:R-:W-:Y:S01]  /*af70*/  I2FP.F32.S32 R11, R11 ;  /* 0x0000000b000b7245 */ /* 0x000fe20000201400 */
[----:B------:R-:W-:Y:S01]  /*af80*/  MUFU.TANH R187, R187 ;  /* 0x000000bb00bb7308 */ /* 0x000fe20000002400 */
[C---:B------:R-:W-:Y:S01]  /*af90*/  ISETP.LT.OR P6, PT, R5.reuse, R251, P6 ;  /* 0x000000fb0500720c */ /* 0x040fe200037c1670 */
[----:B------:R-:W-:Y:S01]  /*afa0*/  FFMA.FTZ R4, R4, -UR18, R7 ;  /* 0x8000001204047c23 */ /* 0x000fe20008010007 */
[----:B------:R-:W-:Y:S01]  /*afb0*/  BAR.SYNC.DEFER_BLOCKING 0x0 ;  /* 0x0000000000007b1d */ /* 0x000fe20000010000 */
[----:B------:R-:W-:Y:S01]  /*afc0*/  ISETP.LT.OR P1, PT, R5, R248, P1 ;  /* 0x000000f80500720c */ /* 0x000fe20000f21670 */
[----:B------:R-:W-:Y:S01]  /*afd0*/  FMUL.FTZ R5, R180, UR10 ;  /* 0x0000000ab4057c20 */ /* 0x000fe20008410000 */
[----:B---3--:R-:W-:Y:S01]  /*afe0*/  FFMA.FTZ R8, R11, -UR18, R8 ;  /* 0x800000120b087c23 */ /* 0x008fe20008010008 */
[----:B-1----:R-:W-:Y:S01]  /*aff0*/  FSEL R186, R4, -INF , !P0 ;  /* 0xff80000004ba7808 */ /* 0x002fe20004000000 */
[C---:B------:R-:W-:Y:S01]  /*b000*/  VIADD R4, R28.reuse, 0x38 ;  /* 0x000000381c047836 */ /* 0x040fe20000000000 */
[----:B------:R-:W-:Y:S01]  /*b010*/  IABS R10, R10 ;  /* 0x0000000a000a7213 */ /* 0x000fe20000000000 */
[----:B------:R-:W-:Y:S01]  /*b020*/  VIADD R28, R28, 0x39 ;  /* 0x000000391c1c7836 */ /* 0x000fe20000000000 */
[----:B------:R-:W-:Y:S01]  /*b030*/  IABS R12, R12 ;  /* 0x0000000c000c7213 */ /* 0x000fe20000000000 */
[----:B------:R-:W1:Y:S01]  /*b040*/  MUFU.TANH R5, R5 ;  /* 0x0000000500057308 */ /* 0x000e620000002400 */
[----:B------:R-:W-:Y:S01]  /*b050*/  I2FP.F32.S32 R10, R10 ;  /* 0x0000000a000a7245 */ /* 0x000fe20000201400 */
[----:B------:R-:W-:Y:S01]  /*b060*/  IMAD.IADD R7, R249, 0x1, -R4 ;  /* 0x00000001f9077824 */ /* 0x000fe200078e0a04 */
[----:B------:R-:W-:-:S02]  /*b070*/  I2FP.F32.S32 R12, R12 ;  /* 0x0000000c000c7245 */ /* 0x000fc40000201400 */
[----:B------:R-:W-:Y:S01]  /*b080*/  FSEL R177, R8, -INF , !P6 ;  /* 0xff80000008b17808 */ /* 0x000fe20007000000 */
[----:B------:R-:W-:Y:S01]  /*b090*/  IMAD.IADD R8, R252, 0x1, -R4 ;  /* 0x00000001fc087824 */ /* 0x000fe200078e0a04 */
[----:B------:R-:W-:Y:S01]  /*b0a0*/  ISETP.GE.AND P0, PT, R6, R250, PT ;  /* 0x000000fa0600720c */ /* 0x000fe20003f06270 */
[----:B--2---:R-:W-:Y:S01]  /*b0b0*/  FFMA.FTZ R9, R10, -UR18, R9 ;  /* 0x800000120a097c23 */ /* 0x004fe20008010009 */
[----:B------:R-:W-:Y:S01]  /*b0c0*/  ISETP.GE.AND P6, PT, R6, R243, PT ;  /* 0x000000f30600720c */ /* 0x000fe20003fc6270 */
[----:B------:R-:W-:Y:S01]  /*b0d0*/  FFMA.FTZ R12, R12, -UR18, R185 ;  /* 0x800000120c0c7c23 */ /* 0x000fe200080100b9 */
[----:B------:R-:W-:Y:S01]  /*b0e0*/  IABS R7, R7 ;  /* 0x0000000700077213 */ /* 0x000fe20000000000 */
[----:B------:R-:W2:Y:S01]  /*b0f0*/  MUFU.TANH R181, R181 ;  /* 0x000000b500b57308 */ /* 0x000ea20000002400 */
[C---:B------:R-:W-:Y:S02]  /*b100*/  ISETP.LT.OR P0, PT, R6.reuse, R251, P0 ;  /* 0x000000fb0600720c */ /* 0x040fe40000701670 */
[----:B------:R-:W-:Y:S01]  /*b110*/  ISETP.LT.OR P6, PT, R6, R248, P6 ;  /* 0x000000f80600720c */ /* 0x000fe200037c1670 */
[----:B------:R-:W-:Y:S01]  /*b120*/  IMAD.IADD R6, R249, 0x1, -R6 ;  /* 0x00000001f9067824 */ /* 0x000fe200078e0a06 */
[----:B------:R-:W-:-:S02]  /*b130*/  IABS R8, R8 ;  /* 0x0000000800087213 */ /* 0x000fc40000000000 */
[----:B------:R-:W-:Y:S01]  /*b140*/  I2FP.F32.S32 R7, R7 ;  /* 0x0000000700077245 */ /* 0x000fe20000201400 */
[----:B------:R-:W3:Y:S01]  /*b150*/  MUFU.TANH R183, R183 ;  /* 0x000000b700b77308 */ /* 0x000ee20000002400 */
[----:B------:R-:W-:Y:S02]  /*b160*/  FSEL R174, R9, -INF , !P1 ;  /* 0xff80000009ae7808 */ /* 0x000fe40004800000 */
[----:B------:R-:W-:Y:S01]  /*b170*/  FSEL R175, R12, -INF , !P0 ;  /* 0xff8000000caf7808 */ /* 0x000fe20004000000 */
[----:B----4-:R-:W-:Y:S01]  /*b180*/  FFMA.FTZ R7, R7, -UR18, R182 ;  /* 0x8000001207077c23 */ /* 0x010fe200080100b6 */
[----:B------:R-:W-:Y:S02]  /*b190*/  I2FP.F32.S32 R8, R8 ;  /* 0x0000000800087245 */ /* 0x000fe40000201400 */
[C---:B------:R-:W-:Y:S02]  /*b1a0*/  ISETP.GE.AND P1, PT, R4.reuse, R250, PT ;  /* 0x000000fa0400720c */ /* 0x040fe40003f26270 */
[----:B------:R-:W-:Y:S01]  /*b1b0*/  ISETP.GE.AND P0, PT, R4, R243, PT ;  /* 0x000000f30400720c */ /* 0x000fe20003f06270 */
[----:B-1----:R-:W-:Y:S01]  /*b1c0*/  FFMA.FTZ R5, R8, -UR18, R5 ;  /* 0x8000001208057c23 */ /* 0x002fe20008010005 */
[----:B------:R-:W-:Y:S01]  /*b1d0*/  IABS R6, R6 ;  /* 0x0000000600067213 */ /* 0x000fe20000000000 */
[----:B------:R-:W-:Y:S01]  /*b1e0*/  IMAD.IADD R8, R249, 0x1, -R28 ;  /* 0x00000001f9087824 */ /* 0x000fe200078e0a1c */
        /* <DEDUP_REMOVED lines=9> */
[----:B------:R-:W-:Y:S02]  /*b280*/  I2FP.F32.S32 R4, R4 ;  /* 0x0000000400047245 */ /* 0x000fe40000201400 */
[----:B------:R-:W-:Y:S02]  /*b290*/  I2FP.F32.S32 R8, R8 ;  /* 0x0000000800087245 */ /* 0x000fe40000201400 */
[----:B------:R-:W-:Y:S01]  /*b2a0*/  FSEL R172, R6, -INF , !P6 ;  /* 0xff80000006ac7808 */ /* 0x000fe20007000000 */
[----:B--2---:R-:W-:Y:S01]  /*b2b0*/  FFMA.FTZ R4, R4, -UR18, R181 ;  /* 0x8000001204047c23 */ /* 0x004fe200080100b5 */
[----:B------:R-:W-:Y:S01]  /*b2c0*/  FSEL R173, R5, -INF , !P1 ;  /* 0xff80000005ad7808 */ /* 0x000fe20004800000 */
[----:B---3--:R-:W-:Y:S01]  /*b2d0*/  FFMA.FTZ R8, R8, -UR18, R183 ;  /* 0x8000001208087c23 */ /* 0x008fe200080100b7 */
        /* <DEDUP_REMOVED lines=154> */
.L_x_1517:
[----:B------:R-:W-:Y:S05]  /*bc80*/  BSYNC B0 ;  /* 0x0000000000007941 */ /* 0x000fea0003800000 */
.L_x_1516:
[----:B------:R-:W0:Y:S02]  /*bc90*/  LDGDEPBAR ;  /* 0x00000000000079af */ /* 0x000e240000000000 */
.L_x_1515:
[----:B-1-3--:R-:W-:Y:S01]  /*bca0*/  FMNMX.FTZ R4, R164, R35, !PT ;  /* 0x00000023a4047209 */ /* 0x00afe20007810000 */
        /* <DEDUP_REMOVED lines=41> */
[----:B------:R-:W-:Y:S01]  /*bf40*/  FMUL.FTZ R176, R169, UR11 ;  /* 0x0000000ba9b07c20 */ /* 0x000fe20008410000 */
[----:B--2---:R-:W-:Y:S02]  /*bf50*/  FMNMX.FTZ R168, R5, R168, !PT ;  /* 0x000000a805a87209 */ /* 0x004fe40007810000 */
[----:B------:R-:W-:Y:S02]  /*bf60*/  FSEL R5, R169, RZ, P1 ;  /* 0x000000ffa9057208 */ /* 0x000fe40000800000 */
[----:B------:R-:W-:Y:S02]  /*bf70*/  FSEL R176, R176, RZ, P1 ;  /* 0x000000ffb0b07208 */ /* 0x000fe40000800000 */
[----:B------:R-:W-:Y:S01]  /*bf80*/  FSETP.NEU.FTZ.AND P0, PT, R168, -INF , PT ;  /* 0xff800000a800780b */ /* 0x000fe20003f1d000 */
[----:B------:R-:W-:Y:S02]  /*bf90*/  FADD.FTZ R4, R164, -R5 ;  /* 0x80000005a4047221 */ /* 0x000fe40000010000 */
[--C-:B------:R-:W-:Y:S01]  /*bfa0*/  FFMA.FTZ R34, R29, UR11, -R176.reuse ;  /* 0x0000000b1d227c23 */ /* 0x100fe200080108b0 */
[C---:B------:R-:W-:Y:S01]  /*bfb0*/  FMUL.FTZ R29, R168.reuse, UR11 ;  /* 0x0000000ba81d7c20 */ /* 0x040fe20008410000 */
[----:B------:R-:W-:Y:S01]  /*bfc0*/  FSEL R6, R168, RZ, P0 ;  /* 0x000000ffa8067208 */ /* 0x000fe20000000000 */
[--C-:B------:R-:W-:Y:S01]  /*bfd0*/  FFMA.FTZ R165, R35, UR11, -R176.reuse ;  /* 0x0000000b23a57c23 */ /* 0x100fe200080108b0 */
[--C-:B------:R-:W-:Y:S01]  /*bfe0*/  FFMA.FTZ R32, R33, UR11, -R176.reuse ;  /* 0x0000000b21207c23 */ /* 0x100fe200080108b0 */
[----:B------:R-:W-:Y:S01]  /*bff0*/  FFMA.FTZ R35, R171, UR11, -R176 ;  /* 0x0000000bab237c23 */ /* 0x000fe200080108b0 */
[----:B------:R-:W-:Y:S01]  /*c000*/  FSEL R29, R29, RZ, P0 ;  /* 0x000000ff1d1d7208 */ /* 0x000fe20000000000 */
[----:B------:R-:W-:Y:S01]  /*c010*/  FADD.FTZ R6, R3, -R6 ;  /* 0x8000000603067221 */ /* 0x000fe20000010000 */
[----:B------:R-:W-:Y:S01]  /*c020*/  FMUL.FTZ R170, R4, UR11 ;  /* 0x0000000b04aa7c20 */ /* 0x000fe20008410000 */
[----:B------:R-:W-:Y:S01]  /*c030*/  MUFU.EX2 R165, R165 ;  /* 0x000000a500a57308 */ /* 0x000fe20000000800 */
[--C-:B------:R-:W-:Y:S01]  /*c040*/  FFMA.FTZ R178, R23, UR11, -R176.reuse ;  /* 0x0000000b17b27c23 */ /* 0x100fe200080108b0 */
[--C-:B------:R-:W-:Y:S01]  /*c050*/  FFMA.FTZ R33, R0, UR11, -R29.reuse ;  /* 0x0000000b00217c23 */ /* 0x100fe2000801081d */
[--C-:B------:R-:W-:Y:S01]  /*c060*/  FFMA.FTZ R2, R2, UR11, -R29.reuse ;  /* 0x0000000b02027c23 */ /* 0x100fe2000801081d */
[--C-:B------:R-:W-:Y:S01]  /*c070*/  FFMA.FTZ R0, R18, UR11, -R29.reuse ;  /* 0x0000000b12007c23 */ /* 0x100fe2000801081d */
[--C-:B------:R-:W-:Y:S01]  /*c080*/  FFMA.FTZ R171, R20, UR11, -R29.reuse ;  /* 0x0000000b14ab7c23 */ /* 0x100fe2000801081d */
[----:B------:R-:W-:Y:S01]  /*c090*/  FMUL.FTZ R164, R6, UR11 ;  /* 0x0000000b06a47c20 */ /* 0x000fe20008410000 */
[----:B------:R-:W1:Y:S01]  /*c0a0*/  LDSM.16.MT88.4 R16, [R224+0x10000] ;  /* 0x01000000e010783b */ /* 0x000e620000004200 */
[----:B------:R-:W2:Y:S01]  /*c0b0*/  MUFU.EX2 R34, R34 ;  /* 0x0000002200227308 */ /* 0x000ea20000000800 */
[--C-:B------:R-:W-:Y:S01]  /*c0c0*/  FFMA.FTZ R179, R21, UR11, -R176.reuse ;  /* 0x0000000b15b37c23 */ /* 0x100fe200080108b0 */
[--C-:B------:R-:W-:Y:S01]  /*c0d0*/  FFMA.FTZ R3, R27, UR11, -R176.reuse ;  /* 0x0000000b1b037c23 */ /* 0x100fe200080108b0 */
[----:B------:R-:W-:Y:S01]  /*c0e0*/  LDSM.16.MT88.4 R20, [R220+0x16000] ;  /* 0x01600000dc14783b */ /* 0x000fe20000004200 */
[--C-:B------:R-:W-:Y:S01]  /*c0f0*/  FFMA.FTZ R180, R25, UR11, -R176.reuse ;  /* 0x0000000b19b47c23 */ /* 0x100fe200080108b0 */
[--C-:B------:R-:W-:Y:S01]  /*c100*/  FFMA.FTZ R181, R200, UR11, -R29.reuse ;  /* 0x0000000bc8b57c23 */ /* 0x100fe2000801081d */
[--C-:B------:R-:W-:Y:S01]  /*c110*/  FFMA.FTZ R184, R194, UR11, -R29.reuse ;  /* 0x0000000bc2b87c23 */ /* 0x100fe2000801081d */
[--C-:B------:R-:W-:Y:S01]  /*c120*/  FFMA.FTZ R182, R24, UR11, -R29.reuse ;  /* 0x0000000b18b67c23 */ /* 0x100fe2000801081d */
        /* <DEDUP_REMOVED lines=8> */
[----:B------:R-:W3:Y:S01]  /*c1b0*/  MUFU.EX2 R32, R32 ;  /* 0x0000002000207308 */ /* 0x000ee20000000800 */
[----:B--2---:R-:W-:Y:S01]  /*c1c0*/  F2FP.BF16.F32.PACK_AB R4, R34, R165 ;  /* 0x000000a52204723e */ /* 0x004fe200000010ff */
        /* <DEDUP_REMOVED lines=8> */
[----:B------:R-:W-:Y:S01]  /*c250*/  FFMA.FTZ R176, R31, UR11, -R176 ;  /* 0x0000000b1fb07c23 */ /* 0x000fe200080108b0 */
[--C-:B------:R-:W-:Y:S01]  /*c260*/  FFMA.FTZ R174, R174, UR11, -R29.reuse ;  /* 0x0000000baeae7c23 */ /* 0x100fe2000801081d */
[--C-:B------:R-:W-:Y:S01]  /*c270*/  FFMA.FTZ R172, R30, UR11, -R29.reuse ;  /* 0x0000000b1eac7c23 */ /* 0x100fe2000801081d */
[----:B------:R-:W-:-:S02]  /*c280*/  FFMA.FTZ R193, R28, UR11, -R29 ;  /* 0x0000000b1cc17c23 */ /* 0x000fc4000801081d */
[----:B------:R-:W-:Y:S01]  /*c290*/  LDSM.16.MT88.4 R28, [R222+0x13800] ;  /* 0x01380000de1c783b */ /* 0x000fe20000004200 */
[----:B------:R-:W2:Y:S01]  /*c2a0*/  MUFU.EX2 R2, R2 ;  /* 0x0000000200027308 */ /* 0x000ea20000000800 */
[----:B---3--:R-:W-:-:S07]  /*c2b0*/  F2FP.BF16.F32.PACK_AB R6, R32, R35 ;  /* 0x000000232006723e */ /* 0x008fce00000010ff */
[----:B------:R-:W-:Y:S08]  /*c2c0*/  MUFU.EX2 R0, R0 ;  /* 0x0000000000007308 */ /* 0x000ff00000000800 */
[----:B------:R-:W3:Y:S01]  /*c2d0*/  MUFU.EX2 R171, R171 ;  /* 0x000000ab00ab7308 */ /* 0x000ee20000000800 */
[----:B--2---:R-:W-:-:S07]  /*c2e0*/  F2FP.BF16.F32.PACK_AB R5, R2, R33 ;  /* 0x000000210205723e */ /* 0x004fce00000010ff */
[----:B------:R-:W2:Y:S08]  /*c2f0*/  MUFU.EX2 R170, R170 ;  /* 0x000000aa00aa7308 */ /* 0x000eb00000000800 */
[----:B------:R-:W4:Y:S01]  /*c300*/  MUFU.EX2 R164, R164 ;  /* 0x000000a400a47308 */ /* 0x000f220000000800 */
[----:B---3--:R-:W-:-:S07]  /*c310*/  F2FP.BF16.F32.PACK_AB R7, R171, R0 ;  /* 0x00000000ab07723e */ /* 0x008fce00000010ff */
        /* <DEDUP_REMOVED lines=36> */
[----:B------:R-:W3:Y:S01]  /*c560*/  LDSM.16.MT88.4 R8, [R222+0x12000] ;  /* 0x01200000de08783b */ /* 0x000ee20000004200 */
        /* <DEDUP_REMOVED lines=27> */
[C---:B--2---:R-:W-:Y:S01]  /*c720*/  HMMA.16816.F32.BF16 R36, R4.reuse, R12, R36 ;  /* 0x0000000c0424723c */ /* 0x044fe20000041824 */
[-C--:B------:R-:W-:Y:S01]  /*c730*/  FMUL.FTZ R66, R66, R164.reuse ;  /* 0x000000a442427220 */ /* 0x080fe20000410000 */
        /* <DEDUP_REMOVED lines=10> */
[C---:B---3--:R-:W-:Y:S01]  /*c7e0*/  HMMA.16816.F32.BF16 R44, R4.reuse, R8, R44 ;  /* 0x00000008042c723c */ /* 0x048fe2000004182c */
[----:B------:R-:W-:Y:S01]  /*c7f0*/  FMUL.FTZ R75, R75, R164 ;  /* 0x000000a44b4b7220 */ /* 0x000fe20000410000 */
[-C--:B------:R-:W-:Y:S01]  /*c800*/  FMUL.FTZ R52, R52, R170.reuse ;  /* 0x000000aa34347220 */ /* 0x080fe20000410000 */
[-C--:B------:R-:W-:Y:S01]  /*c810*/  FMUL.FTZ R53, R53, R170.reuse ;  /* 0x000000aa35357220 */ /* 0x080fe20000410000 */
[-C--:B------:R-:W-:Y:S01]  /*c820*/  FMUL.FTZ R56, R56, R170.reuse ;  /* 0x000000aa38387220 */ /* 0x080fe20000410000 */
[----:B------:R-:W-:Y:S01]  /*c830*/  FMUL.FTZ R57, R57, R170 ;  /* 0x000000aa39397220 */ /* 0x000fe20000410000 */
        /* <DEDUP_REMOVED lines=18> */
[-C--:B------:R-:W-:Y:S01]  /*c960*/  FMUL.FTZ R93, R93, R170.reuse ;  /* 0x000000aa5d5d7220 */ /* 0x080fe20000410000 */
[----:B------:R-:W-:Y:S01]  /*c970*/  FMUL.FTZ R96, R96, R170 ;  /* 0x000000aa60607220 */ /* 0x000fe20000410000 */
[-C--:B------:R-:W-:Y:S01]  /*c980*/  FMUL.FTZ R94, R94, R164.reuse ;  /* 0x000000a45e5e7220 */ /* 0x080fe20000410000 */
[----:B------:R-:W-:Y:S01]  /*c990*/  FMUL.FTZ R95, R95, R164 ;  /* 0x000000a45f5f7220 */ /* 0x000fe20000410000 */
[----:B------:R-:W-:Y:S01]  /*c9a0*/  FMUL.FTZ R97, R97, R170 ;  /* 0x000000aa61617220 */ /* 0x000fe20000410000 */
[-C--:B------:R-:W-:Y:S01]  /*c9b0*/  FMUL.FTZ R98, R98, R164.reuse ;  /* 0x000000a462627220 */ /* 0x080fe20000410000 */
[----:B------:R-:W-:Y:S01]  /*c9c0*/  FMUL.FTZ R99, R99, R164 ;  /* 0x000000a463637220 */ /* 0x000fe20000410000 */
[-C--:B------:R-:W-:Y:S01]  /*c9d0*/  FMUL.FTZ R76, R76, R170.reuse ;  /* 0x000000aa4c4c7220 */ /* 0x080fe20000410000 */
[-C--:B------:R-:W-:Y:S01]  /*c9e0*/  FMUL.FTZ R77, R77, R170.reuse ;  /* 0x000000aa4d4d7220 */ /* 0x080fe20000410000 */
[-C--:B------:R-:W-:Y:S01]  /*c9f0*/  FMUL.FTZ R80, R80, R170.reuse ;  /* 0x000000aa50507220 */ /* 0x080fe20000410000 */
[----:B------:R-:W-:Y:S01]  /*ca00*/  FMUL.FTZ R81, R81, R170 ;  /* 0x000000aa51517220 */ /* 0x000fe20000410000 */
[C---:B--2---:R-:W-:Y:S01]  /*ca10*/  HMMA.16816.F32.BF16 R60, R4.reuse, R12, R60 ;  /* 0x0000000c043c723c */ /* 0x044fe2000004183c */
[-C--:B------:R-:W-:Y:S01]  /*ca20*/  FMUL.FTZ R78, R78, R164.reuse ;  /* 0x000000a44e4e7220 */ /* 0x080fe20000410000 */
[-C--:B------:R-:W-:Y:S01]  /*ca30*/  FMUL.FTZ R79, R79, R164.reuse ;  /* 0x000000a44f4f7220 */ /* 0x080fe20000410000 */
[-C--:B------:R-:W-:Y:S01]  /*ca40*/  FMUL.FTZ R82, R82, R164.reuse ;  /* 0x000000a452527220 */ /* 0x080fe20000410000 */
[----:B------:R-:W-:Y:S01]  /*ca50*/  FMUL.FTZ R83, R83, R164 ;  /* 0x000000a453537220 */ /* 0x000fe20000410000 */
[-C--:B------:R-:W-:Y:S01]  /*ca60*/  FMUL.FTZ R108, R108, R170.reuse ;  /* 0x000000aa6c6c7220 */ /* 0x080fe20000410000 */
[C---:B------:R-:W-:Y:S01]  /*ca70*/  HMMA.16816.F32.BF16 R64, R4.reuse, R14, R64 ;  /* 0x0000000e0440723c */ /* 0x040fe20000041840 */
[----:B------:R-:W2:Y:S01]  /*ca80*/  LDSM.16.MT88.4 R12, [R221+0x14000] ;  /* 0x01400000dd0c783b */ /* 0x000ea20000004200 */
[----:B------:R-:W-:Y:S01]  /*ca90*/  FMUL.FTZ R109, R109, R170 ;  /* 0x000000aa6d6d7220 */ /* 0x000fe20000410000 */
[-C--:B------:R-:W-:Y:S01]  /*caa0*/  FMUL.FTZ R110, R110, R164.reuse ;  /* 0x000000a46e6e7220 */ /* 0x080fe20000410000 */
[----:B------:R-:W-:Y:S01]  /*cab0*/  FMUL.FTZ R111, R111, R164 ;  /* 0x000000a46f6f7220 */ /* 0x000fe20000410000 */
[-C--:B------:R-:W-:Y:S01]  /*cac0*/  FMUL.FTZ R112, R112, R170.reuse ;  /* 0x000000aa70707220 */ /* 0x080fe20000410000 */
[C---:B---3--:R-:W-:Y:S01]  /*cad0*/  HMMA.16816.F32.BF16 R68, R4.reuse, R8, R68 ;  /* 0x000000080444723c */ /* 0x048fe20000041844 */
[----:B------:R-:W-:Y:S01]  /*cae0*/  FMUL.FTZ R113, R113, R170 ;  /* 0x000000aa71717220 */ /* 0x000fe20000410000 */
[-C--:B------:R-:W-:Y:S01]  /*caf0*/  FMUL.FTZ R114, R114, R164.reuse ;  /* 0x000000a472727220 */ /* 0x080fe20000410000 */
        /* <DEDUP_REMOVED lines=12> */
[----:B------:R-:W1:Y:S01]  /*cbc0*/  MUFU.EX2 R180, R180 ;  /* 0x000000b400b47308 */ /* 0x000e620000000800 */
        /* <DEDUP_REMOVED lines=13> */
[-C--:B------:R-:W-:Y:S01]  /*cca0*/  FMUL.FTZ R128, R128, R170.reuse ;  /* 0x000000aa80807220 */ /* 0x080fe20000410000 */
[----:B------:R-:W-:Y:S01]  /*ccb0*/  FMUL.FTZ R129, R129, R170 ;  /* 0x000000aa81817220 */ /* 0x000fe20000410000 */
[----:B------:R-:W-:Y:S01]  /*ccc0*/  MUFU.EX2 R179, R179 ;  /* 0x000000b300b37308 */ /* 0x000fe20000000800 */
[-C--:B------:R-:W-:Y:S01]  /*ccd0*/  FMUL.FTZ R126, R126, R164.reuse ;  /* 0x000000a47e7e7220 */ /* 0x080fe20000410000 */
[-C--:B------:R-:W-:Y:S01]  /*cce0*/  FMUL.FTZ R127, R127, R164.reuse ;  /* 0x000000a47f7f7220 */ /* 0x080fe20000410000 */
[-C--:B------:R-:W-:Y:S01]  /*ccf0*/  FMUL.FTZ R130, R130, R164.reuse ;  /* 0x000000a482827220 */ /* 0x080fe20000410000 */
[C---:B--2---:R-:W-:Y:S01]  /*cd00*/  HMMA.16816.F32.BF16 R84, R4.reuse, R12, R84 ;  /* 0x0000000c0454723c */ /* 0x044fe20000041854 */
[----:B------:R-:W-:Y:S01]  /*cd10*/  FMUL.FTZ R131, R131, R164 ;  /* 0x000000a483837220 */ /* 0x000fe20000410000 */
[----:B------:R-:W-:Y:S01]  /*cd20*/  FFMA.FTZ R165, R203, R170, R165 ;  /* 0x000000aacba57223 */ /* 0x000fe200000100a5 */
[----:B------:R-:W-:Y:S01]  /*cd30*/  FFMA.FTZ R33, R202, R164, R33 ;  /* 0x000000a4ca217223 */ /* 0x000fe20000010021 */
[----:B------:R-:W-:Y:S01]  /*cd40*/  MUFU.EX2 R181, R181 ;  /* 0x000000b500b57308 */ /* 0x000fe20000000800 */
[----:B------:R-:W-:Y:S01]  /*cd50*/  MOV R164, R169 ;  /* 0x000000a900a47202 */ /* 0x000fe20000000f00 */
[----:B------:R-:W-:Y:S01]  /*cd60*/  HMMA.16816.F32.BF16 R88, R4, R14, R88 ;  /* 0x0000000e0458723c */ /* 0x000fe20000041858 */
[----:B------:R-:W2:Y:S01]  /*cd70*/  LDSM.16.MT88.4 R12, [R222+0x16000] ;  /* 0x01600000de0c783b */ /* 0x000ea20000004200 */
[----:B------:R-:W-:Y:S01]  /*cd80*/  FADD.FTZ R34, R34, R165 ;  /* 0x000000a522227221 */ /* 0x000fe20000010000 */
[----:B------:R-:W-:-:S03]  /*cd90*/  FADD.FTZ R33, R2, R33 ;  /* 0x0000002102217221 */ /* 0x000fc60000010000 */
[----:B---3--:R-:W-:Y:S01]  /*cda0*/  HMMA.16816.F32.BF16 R92, R4, R8, R92 ;  /* 0x00000008045c723c */ /* 0x008fe2000004185c */
[----:B------:R-:W3:Y:S01]  /*cdb0*/  MUFU.EX2 R184, R184 ;  /* 0x000000b800b87308 */ /* 0x000ee20000000800 */
[----:B------:R-:W-:Y:S01]  /*cdc0*/  FADD.FTZ R35, R35, R34 ;  /* 0x0000002223237221 */ /* 0x000fe20000010000 */
[----:B------:R-:W-:-:S03]  /*cdd0*/  FADD.FTZ R0, R0, R33 ;  /* 0x0000002100007221 */ /* 0x000fc60000010000 */
[C---:B------:R-:W-:Y:S01]  /*cde0*/  HMMA.16816.F32.BF16 R96, R4.reuse, R10, R96 ;  /* 0x0000000a0460723c */ /* 0x040fe20000041860 */
[----:B------:R-:W5:Y:S01]  /*cdf0*/  LDSM.16.MT88.4 R8, [R221+0x16000] ;  /* 0x01600000dd08783b */ /* 0x000f620000004200 */
[----:B------:R-:W-:Y:S01]  /*ce00*/  FADD.FTZ R32, R32, R35 ;  /* 0x0000002320207221 */ /* 0x000fe20000010000 */
[----:B------:R-:W-:Y:S01]  /*ce10*/  MUFU.EX2 R182, R182 ;  /* 0x000000b600b67308 */ /* 0x000fe20000000800 */
[----:B------:R-:W-:Y:S02]  /*ce20*/  FADD.FTZ R0, R171, R0 ;  /* 0x00000000ab007221 */ /* 0x000fe40000010000 */
[C---:B----4-:R-:W-:Y:S05]  /*ce30*/  HMMA.16816.F32.BF16 R76, R4.reuse, R16, R76 ;  /* 0x00000010044c723c */ /* 0x050fea000004184c */
[----:B------:R-:W4:Y:S01]  /*ce40*/  MUFU.EX2 R183, R183 ;  /* 0x000000b700b77308 */ /* 0x000f220000000800 */
[C---:B------:R-:W-:Y:S01]  /*ce50*/  HMMA.16816.F32.BF16 R80, R4.reuse, R18, R80 ;  /* 0x000000120450723c */ /* 0x040fe20000041850 */
[----:B------:R-:W1:Y:S05]  /*ce60*/  LDSM.16.MT88.4 R16, [R224+0x16000] ;  /* 0x01600000e010783b */ /* 0x000e6a0000004200 */
[C---:B------:R-:W-:Y:S01]  /*ce70*/  HMMA.16816.F32.BF16 R124, R4.reuse, R20, R124 ;  /* 0x00000014047c723c */ /* 0x040fe2000004187c */
[----:B------:R-:W-:Y:S05]  /*ce80*/  MUFU.EX2 R185, R185 ;  /* 0x000000b900b97308 */ /* 0x000fea0000000800 */
[C---:B------:R-:W-:Y:S01]  /*ce90*/  HMMA.16816.F32.BF16 R128, R4.reuse, R22, R128 ;  /* 0x000000160480723c */ /* 0x040fe20000041880 */
[----:B------:R-:W-:Y:S02]  /*cea0*/  LDSM.16.MT88.4 R20, [R221+0x12800] ;  /* 0x01280000dd14783b */ /* 0x000fe40000004200 */
[----:B------:R-:W4:Y:S03]  /*ceb0*/  MUFU.EX2 R194, R194 ;  /* 0x000000c200c27308 */ /* 0x000f260000000800 */
[C---:B--2---:R-:W-:Y:S05]  /*cec0*/  HMMA.16816.F32.BF16 R108, R4.reuse, R12, R108 ;  /* 0x0000000c046c723c */ /* 0x044fea000004186c */
[----:B------:R-:W-:Y:S01]  /*ced0*/  MUFU.EX2 R187, R187 ;  /* 0x000000bb00bb7308 */ /* 0x000fe20000000800 */
[C---:B------:R-:W-:Y:S01]  /*cee0*/  HMMA.16816.F32.BF16 R112, R4.reuse, R14, R112 ;  /* 0x0000000e0470723c */ /* 0x040fe20000041870 */
[----:B------:R-:W2:Y:S05]  /*cef0*/  LDSM.16.MT88.4 R12, [R224+0x10800] ;  /* 0x01080000e00c783b */ /* 0x000eaa0000004200 */
[C---:B-----5:R-:W-:Y:S01]  /*cf00*/  HMMA.16816.F32.BF16 R116, R4.reuse, R8, R116 ;  /* 0x000000080474723c */ /* 0x060fe20000041874 */
[----:B------:R-:W-:Y:S05]  /*cf10*/  MUFU.EX2 R200, R200 ;  /* 0x000000c800c87308 */ /* 0x000fea0000000800 */
[C---:B------:R-:W-:Y:S01]  /*cf20*/  HMMA.16816.F32.BF16 R120, R4.reuse, R10, R120 ;  /* 0x0000000a0478723c */ /* 0x040fe20000041878 */
[----:B------:R-:W5:Y:S02]  /*cf30*/  LDSM.16.MT88.4 R8, [R222+0x10800] ;  /* 0x01080000de08783b */ /* 0x000f640000004200 */
[----:B------:R-:W-:Y:S03]  /*cf40*/  MUFU.EX2 R189, R189 ;  /* 0x000000bd00bd7308 */ /* 0x000fe60000000800 */
[C---:B-1----:R-:W-:Y:S05]  /*cf50*/  HMMA.16816.F32.BF16 R100, R4.reuse, R16, R100 ;  /* 0x000000100464723c */ /* 0x042fea0000041864 */
[----:B------:R-:W1:Y:S01]  /*cf60*/  MUFU.EX2 R190, R190 ;  /* 0x000000be00be7308 */ /* 0x000e620000000800 */
[----:B------:R-:W-:Y:S01]  /*cf70*/  HMMA.16816.F32.BF16 R104, R4, R18, R104 ;  /* 0x000000120468723c */ /* 0x000fe20000041868 */
[----:B------:R-:W1:Y:S06]  /*cf80*/  LDSM.16.MT88.4 R16, [R221+0x10800] ;  /* 0x01080000dd10783b */ /* 0x000e6c0000004200 */
[----:B------:R-:W-:Y:S01]  /*cf90*/  F2FP.BF16.F32.PACK_AB R4, R180, R3 ;  /* 0x00000003b404723e */ /* 0x000fe200000010ff */
[----:B------:R-:W-:Y:S01]  /*cfa0*/  MUFU.EX2 R188, R188 ;  /* 0x000000bc00bc7308 */ /* 0x000fe20000000800 */
[----:B---3--:R-:W-:Y:S01]  /*cfb0*/  F2FP.BF16.F32.PACK_AB R5, R184, R181 ;  /* 0x000000b5b805723e */ /* 0x008fe200000010ff */
[----:B------:R-:W-:Y:S01]  /*cfc0*/  FADD.FTZ R3, R3, R32 ;  /* 0x0000002003037221 */ /* 0x000fe20000010000 */
[----:B------:R-:W-:-:S02]  /*cfd0*/  F2FP.BF16.F32.PACK_AB R6, R179, R178 ;  /* 0x000000b2b306723e */ /* 0x000fc400000010ff */
[----:B----4-:R-:W-:Y:S01]  /*cfe0*/  F2FP.BF16.F32.PACK_AB R7, R183, R182 ;  /* 0x000000b6b707723e */ /* 0x010fe200000010ff */
[----:B------:R-:W-:Y:S02]  /*cff0*/  FADD.FTZ R3, R180, R3 ;  /* 0x00000003b4037221 */ /* 0x000fe40000010000 */
[----:B------:R-:W3:Y:S04]  /*d000*/  MUFU.EX2 R191, R191 ;  /* 0x000000bf00bf7308 */ /* 0x000ee80000000800 */
[C---:B--2---:R-:W-:Y:S04]  /*d010*/  HMMA.16816.F32.BF16 R160, R4.reuse, R12, R160 ;  /* 0x0000000c04a0723c */ /* 0x044fe800000418a0 */
[----:B------:R-:W-:Y:S02]  /*d020*/  MUFU.EX2 R177, R177 ;  /* 0x000000b100b17308 */ /* 0x000fe40000000800 */
[C---:B------:R-:W-:Y:S01]  /*d030*/  HMMA.16816.F32.BF16 R156, R4.reuse, R14, R156 ;  /* 0x0000000e049c723c */ /* 0x040fe2000004189c */
[----:B------:R-:W2:Y:S05]  /*d040*/  LDSM.16.MT88.4 R12, [R224+0x12800] ;  /* 0x01280000e00c783b */ /* 0x000eaa0000004200 */
[C---:B-----5:R-:W-:Y:S01]  /*d050*/  HMMA.16816.F32.BF16 R152, R4.reuse, R8, R152 ;  /* 0x000000080498723c */ /* 0x060fe20000041898 */
[----:B------:R-:W4:Y:S05]  /*d060*/  MUFU.EX2 R186, R186 ;  /* 0x000000ba00ba7308 */ /* 0x000f2a0000000800 */
[C---:B------:R-:W-:Y:S01]  /*d070*/  HMMA.16816.F32.BF16 R148, R4.reuse, R10, R148 ;  /* 0x0000000a0494723c */ /* 0x040fe20000041894 */
[----:B------:R-:W5:Y:S02]  /*d080*/  LDSM.16.MT88.4 R8, [R222+0x12800] ;  /* 0x01280000de08783b */ /* 0x000f640000004200 */
[----:B------:R-:W-:Y:S03]  /*d090*/  MUFU.EX2 R173, R173 ;  /* 0x000000ad00ad7308 */ /* 0x000fe60000000800 */
[C---:B-1----:R-:W-:Y:S05]  /*d0a0*/  HMMA.16816.F32.BF16 R144, R4.reuse, R16, R144 ;  /* 0x000000100490723c */ /* 0x042fea0000041890 */
[----:B------:R-:W-:Y:S01]  /*d0b0*/  MUFU.EX2 R176, R176 ;  /* 0x000000b000b07308 */ /* 0x000fe20000000800 */
        /* <DEDUP_REMOVED lines=12> */
[----:B------:R-:W5:Y:S05]  /*d180*/  MUFU.EX2 R193, R193 ;  /* 0x000000c100c17308 */ /* 0x000f6a0000000800 */
        /* <DEDUP_REMOVED lines=28> */
[----:B------:R-:W5:Y:S05]  /*d350*/  LDSM.16.MT88.4 R24, [R220+0x11000] ;  /* 0x01100000dc18783b */ /* 0x000f6a0000004200 */
[C---:B----4-:R-:W-:Y:S06]  /*d360*/  HMMA.16816.F32.BF16 R124, R4.reuse, R20, R124 ;  /* 0x00000014047c723c */ /* 0x050fec000004187c */
[----:B------:R-:W-:Y:S01]  /*d370*/  HMMA.16816.F32.BF16 R128, R4, R22, R128 ;  /* 0x000000160480723c */ /* 0x000fe20000041880 */
[----:B------:R-:W-:Y:S06]  /*d380*/  LDSM.16.MT88.4 R20, [R224+0x13000] ;  /* 0x01300000e014783b */ /* 0x000fec0000004200 */
[----:B------:R-:W-:-:S02]  /*d390*/  F2FP.BF16.F32.PACK_AB R4, R194, R185 ;  /* 0x000000b9c204723e */ /* 0x000fc400000010ff */
[----:B------:R-:W-:Y:S02]  /*d3a0*/  F2FP.BF16.F32.PACK_AB R5, R190, R189 ;  /* 0x000000bdbe05723e */ /* 0x000fe400000010ff */
[----:B------:R-:W-:Y:S02]  /*d3b0*/  F2FP.BF16.F32.PACK_AB R6, R200, R187 ;  /* 0x000000bbc806723e */ /* 0x000fe400000010ff */
[----:B------:R-:W-:-:S07]  /*d3c0*/  F2FP.BF16.F32.PACK_AB R7, R191, R188 ;  /* 0x000000bcbf07723e */ /* 0x000fce00000010ff */
        /* <DEDUP_REMOVED lines=48> */
[----:B------:R-:W-:-:S02]  /*d6d0*/  F2FP.BF16.F32.PACK_AB R4, R186, R177 ;  /* 0x000000b1ba04723e */ /* 0x000fc400000010ff */
[----:B------:R-:W-:Y:S02]  /*d6e0*/  F2FP.BF16.F32.PACK_AB R5, R175, R174 ;  /* 0x000000aeaf05723e */ /* 0x000fe400000010ff */
[----:B------:R-:W-:Y:S02]  /*d6f0*/  F2FP.BF16.F32.PACK_AB R6, R176, R173 ;  /* 0x000000adb006723e */ /* 0x000fe400000010ff */
[----:B------:R-:W-:-:S07]  /*d700*/  F2FP.BF16.F32.PACK_AB R7, R193, R172 ;  /* 0x000000acc107723e */ /* 0x000fce00000010ff */
        /* <DEDUP_REMOVED lines=25> */
[----:B------:R-:W-:Y:S01]  /*d8a0*/  HMMA.16816.F32.BF16 R76, R4, R12, R76 ;  /* 0x0000000c044c723c */ /* 0x000fe2000004184c */
[----:B------:R-:W-:Y:S01]  /*d8b0*/  FADD.FTZ R9, R181, R0 ;  /* 0x00000000b5097221 */ /* 0x000fe20000010000 */
[----:B------:R-:W-:-:S03]  /*d8c0*/  FADD.FTZ R0, R178, R3 ;  /* 0x00000003b2007221 */ /* 0x000fc60000010000 */
[----:B------:R-:W-:Y:S01]  /*d8d0*/  FADD.FTZ R9, R184, R9 ;  /* 0x00000009b8097221 */ /* 0x000fe20000010000 */
[----:B------:R-:W-:Y:S01]  /*d8e0*/  HMMA.16816.F32.BF16 R80, R4, R14, R80 ;  /* 0x0000000e0450723c */ /* 0x000fe20000041850 */
[----:B------:R-:W2:Y:S01]  /*d8f0*/  LDSM.16.MT88.4 R12, [R221+0x17800] ;  /* 0x01780000dd0c783b */ /* 0x000ea20000004200 */
[----:B------:R-:W-:Y:S01]  /*d900*/  FADD.FTZ R0, R179, R0 ;  /* 0x00000000b3007221 */ /* 0x000fe20000010000 */
[----:B------:R-:W-:-:S03]  /*d910*/  FADD.FTZ R2, R182, R9 ;  /* 0x00000009b6027221 */ /* 0x000fc60000010000 */
        /* <DEDUP_REMOVED lines=8> */
[----:B------:R-:W-:Y:S01]  /*d9a0*/  FADD.FTZ R187, R187, R194 ;  /* 0x000000c2bbbb7221 */ /* 0x000fe20000010000 */
[----:B------:R-:W-:Y:S01]  /*d9b0*/  FADD.FTZ R188, R188, R3 ;  /* 0x00000003bcbc7221 */ /* 0x000fe20000010000 */
[----:B------:R-:W-:Y:S01]  /*d9c0*/  HMMA.16816.F32.BF16 R44, R4, R28, R44 ;  /* 0x0000001c042c723c */ /* 0x000fe2000004182c */
[----:B------:R-:W-:Y:S01]  /*d9d0*/  MOV R3, R168 ;  /* 0x000000a800037202 */ /* 0x000fe20000000f00 */
        /* <DEDUP_REMOVED lines=9> */
[----:B----4-:R-:W-:Y:S02]  /*da70*/  HMMA.16816.F32.BF16 R84, R4, R24, R84 ;  /* 0x000000180454723c */ /* 0x010fe40000041854 */
[----:B------:R-:W-:Y:S01]  /*da80*/  FADD.FTZ R2, R176, R173 ;  /* 0x000000adb0027221 */ /* 0x000fe20000010000 */
[----:B------:R-:W-:-:S03]  /*da90*/  FADD.FTZ R0, R193, R172 ;  /* 0x000000acc1007221 */ /* 0x000fc60000010000 */
[C---:B------:R-:W-:Y:S01]  /*daa0*/  HMMA.16816.F32.BF16 R88, R4.reuse, R26, R88 ;  /* 0x0000001a0458723c */ /* 0x040fe20000041858 */
[----:B------:R4:W-:Y:S04]  /*dab0*/  STL [R1+0x28], R2 ;  /* 0x0000280201007387 */ /* 0x0009e80000100800 */
[----:B------:R4:W-:Y:S01]  /*dac0*/  STL [R1+0x14], R0 ;  /* 0x0000140001007387 */ /* 0x0009e20000100800 */
[C---:B-1----:R-:W-:Y:S06]  /*dad0*/  HMMA.16816.F32.BF16 R100, R4.reuse, R16, R100 ;  /* 0x000000100464723c */ /* 0x042fec0000041864 */
[C---:B------:R-:W-:Y:S06]  /*dae0*/  HMMA.16816.F32.BF16 R104, R4.reuse, R18, R104 ;  /* 0x000000120468723c */ /* 0x040fec0000041868 */
[C---:B------:R-:W-:Y:S06]  /*daf0*/  HMMA.16816.F32.BF16 R112, R4.reuse, R10, R112 ;  /* 0x0000000a0470723c */ /* 0x040fec0000041870 */
[C---:B--2---:R-:W-:Y:S06]  /*db00*/  HMMA.16816.F32.BF16 R116, R4.reuse, R12, R116 ;  /* 0x0000000c0474723c */ /* 0x044fec0000041874 */
[C---:B------:R-:W-:Y:S06]  /*db10*/  HMMA.16816.F32.BF16 R120, R4.reuse, R14, R120 ;  /* 0x0000000e0478723c */ /* 0x040fec0000041878 */
[C---:B---3--:R-:W-:Y:S06]  /*db20*/  HMMA.16816.F32.BF16 R124, R4.reuse, R20, R124 ;  /* 0x00000014047c723c */ /* 0x048fec000004187c */
[----:B----4-:R-:W-:-:S15]  /*db30*/  HMMA.16816.F32.BF16 R128, R4, R22, R128 ;  /* 0x000000160480723c */ /* 0x010fde0000041880 */
[----:B------:R-:W-:-:S09]  /*db40*/  NOP ;  /* 0x0000000000007918 */ /* 0x000fd20000000000 */
.L_x_1514:
[----:B------:R-:W-:-:S06]  /*db50*/  UISETP.GT.AND UP0, UPT, UR20, UR14, UPT ;  /* 0x0000000e1400728c */ /* 0x000fcc000bf04270 */
[----:B------:R-:W-:-:S13]  /*db60*/  PLOP3.LUT P0, PT, PT, PT, UP0, 0x80, 0x0 ;  /* 0x000000000000781c */ /* 0x000fda0003f0f008 */
[----:B------:R-:W-:Y:S05]  /*db70*/  @!P0 BRA `(.L_x_1518) ;  /* 0x0000005400e08947 */ /* 0x000fea0003800000 */
[----:B------:R-:W1:Y:S01]  /*db80*/  S2R R5, SR_TID.X ;  /* 0x0000000000057919 */ /* 0x000e620000002100 */
[----:B------:R-:W-:Y:S01]  /*db90*/  ULDC UR4, c[0x0][0x260] ;  /* 0x0000980000047ab9 */ /* 0x000fe20000000800 */
[----:B------:R-:W-:Y:S01]  /*dba0*/  IMAD.U32 R2, RZ, RZ, UR25 ;  /* 0x00000019ff027e24 */ /* 0x000fe2000f8e00ff */
[----:B------:R-:W-:Y:S02]  /*dbb0*/  UIADD3 UR10, UR20, -0x2, URZ ;  /* 0xfffffffe140a7890 */ /* 0x000fe4000fffe03f */
[----:B------:R-:W-:Y:S01]  /*dbc0*/  UIADD3 UR22, UR20, -0x1, URZ ;  /* 0xffffffff14167890 */ /* 0x000fe2000fffe03f */
        /* <DEDUP_REMOVED lines=8> */
[----:B------:R-:W-:Y:S02]  /*dc50*/  IMAD.SHL.U32 R8, R0, 0x8, RZ ;  /* 0x0000000800087824 */ /* 0x000fe400078e00ff */
[----:B------:R-:W-:Y:S01]  /*dc60*/  IMAD.U32 R0, RZ, RZ, UR4 ;  /* 0x00000004ff007e24 */ /* 0x000fe2000f8e00ff */
[----:B------:R-:W-:Y:S02]  /*dc70*/  ULDC UR4, c[0x0][0x268] ;  /* 0x00009a0000047ab9 */ /* 0x000fe40000000800 */
[----:B------:R-:W-:-:S03]  /*dc80*/  SHF.R.S32.HI R9, RZ, 0x1f, R8 ;  /* 0x0000001fff097819 */ /* 0x000fc60000011408 */
[----:B------:R-:W-:-:S04]  /*dc90*/  IMAD.WIDE.U32 R4, R0, UR21, R8 ;  /* 0x0000001500047c25 */ /* 0x000fc8000f8e0008 */
[----:B------:R-:W-:Y:S01]  /*dca0*/  IMAD.U32 R0, RZ, RZ, UR4 ;  /* 0x00000004ff007e24 */ /* 0x000fe2000f8e00ff */
[----:B------:R-:W-:Y:S01]  /*dcb0*/  IADD3 R7, P0, R4, UR26, RZ ;  /* 0x0000001a04077c10 */ /* 0x000fe2000ff1e0ff */
[----:B------:R-:W-:Y:S02]  /*dcc0*/  ULDC UR4, c[0x0][0x2d0] ;  /* 0x0000b40000047ab9 */ /* 0x000fe40000000800 */
[----:B------:R-:W-:Y:S01]  /*dcd0*/  ISETP.GE.AND P2, PT, R8, UR4, PT ;  /* 0x0000000408007c0c */ /* 0x000fe2000bf46270 */
[----:B------:R-:W-:Y:S01]  /*dce0*/  IMAD.WIDE.U32 R8, R0, UR21, R8 ;  /* 0x0000001500087c25 */ /* 0x000fe2000f8e0008 */
[----:B------:R-:W-:Y:S01]  /*dcf0*/  IADD3.X R2, R2, UR5, R5, P0, !PT ;  /* 0x0000000502027c10 */ /* 0x000fe200087fe405 */
[----:B------:R-:W-:Y:S02]  /*dd00*/  ULDC.64 UR4, c[0x0][0x218] ;  /* 0x0000860000047ab9 */ /* 0x000fe40000000a00 */
[----:B------:R-:W-:Y:S01]  /*dd10*/  LEA R4, P1, R7, UR4, 0x1 ;  /* 0x0000000407047c11 */ /* 0x000fe2000f8208ff */
[----:B------:R-:W-:Y:S01]  /*dd20*/  IMAD.U32 R0, RZ, RZ, UR27 ;  /* 0x0000001bff007e24 */ /* 0x000fe2000f8e00ff */
[----:B------:R-:W-:-:S02]  /*dd30*/  IADD3 R5, P0, R8, UR28, RZ ;  /* 0x0000001c08057c10 */ /* 0x000fc4000ff1e0ff */
[----:B------:R-:W-:Y:S01]  /*dd40*/  LEA.HI.X R2, R7, UR5, R2, 0x1, P1 ;  /* 0x0000000507027c11 */ /* 0x000fe200088f0c02 */
[----:B------:R1:W-:Y:S01]  /*dd50*/  STL [R1+0x10], R4 ;  /* 0x0000100401007387 */ /* 0x0003e20000100800 */
[----:B------:R-:W-:Y:S01]  /*dd60*/  ULDC.64 UR4, c[0x0][0x220] ;  /* 0x0000880000047ab9 */ /* 0x000fe20000000a00 */
[----:B------:R-:W-:Y:S01]  /*dd70*/  IADD3.X R0, R0, UR35, R9, P0, !PT ;  /* 0x0000002300007c10 */ /* 0x000fe200087fe409 */
[----:B------:R-:W2:Y:S01]  /*dd80*/  @!P2 LDC.64 R238, c[0x0][0x220] ;  /* 0x00008800ffeeab82 */ /* 0x000ea20000000a00 */
[----:B------:R3:W-:Y:S01]  /*dd90*/  STL [R1+0xc], R2 ;  /* 0x00000c0201007387 */ /* 0x0007e20000100800 */
[----:B------:R-:W-:Y:S02]  /*dda0*/  SHF.R.S32.HI R9, RZ, 0x1f, R166 ;  /* 0x0000001fff097819 */ /* 0x000fe400000114a6 */
[----:B------:R-:W-:-:S04]  /*ddb0*/  IADD3 R10, P1, R166, 0x20, RZ ;  /* 0x00000020a60a7810 */ /* 0x000fc80007f3e0ff */
[----:B------:R-:W4:Y:S08]  /*ddc0*/  @!P2 LDC.64 R236, c[0x0][0x220] ;  /* 0x00008800ffecab82 */ /* 0x000f300000000a00 */
[----:B------:R-:W2:Y:S01]  /*ddd0*/  @!P2 LDC.64 R234, c[0x0][0x220] ;  /* 0x00008800ffeaab82 */ /* 0x000ea20000000a00 */
[----:B-1----:R-:W-:Y:S02]  /*dde0*/  MOV R4, R8 ;  /* 0x0000000800047202 */ /* 0x002fe40000000f00 */
[----:B------:R-:W-:-:S05]  /*ddf0*/  IADD3 R8, P3, R166, 0x10, RZ ;  /* 0x00000010a6087810 */ /* 0x000fca0007f7e0ff */
[----:B------:R-:W1:Y:S01]  /*de00*/  @!P2 LDC.64 R232, c[0x0][0x220] ;  /* 0x00008800ffe8ab82 */ /* 0x000e620000000a00 */
[C---:B---3--:R-:W-:Y:S01]  /*de10*/  LEA R2, P0, R5.reuse, UR4, 0x1 ;  /* 0x0000000405027c11 */ /* 0x048fe2000f8008ff */
[----:B------:R-:W-:Y:S01]  /*de20*/  IMAD.MOV.U32 R4, RZ, RZ, R166 ;  /* 0x000000ffff047224 */ /* 0x000fe200078e00a6 */
[----:B------:R-:W-:Y:S02]  /*de30*/  ULDC UR4, c[0x0][0x2ec] ;  /* 0x0000bb0000047ab9 */ /* 0x000fe40000000800 */
[----:B------:R-:W-:Y:S01]  /*de40*/  LEA.HI.X R0, R5, UR5, R0, 0x1, P0 ;  /* 0x0000000505007c11 */ /* 0x000fe200080f0c00 */
[----:B------:R-:W-:Y:S01]  /*de50*/  IMAD.MOV.U32 R5, RZ, RZ, R9 ;  /* 0x000000ffff057224 */ /* 0x000fe200078e0009 */
[----:B------:R3:W-:Y:S01]  /*de60*/  STL [R1+0x8], R2 ;  /* 0x0000080201007387 */ /* 0x0007e20000100800 */
[----:B------:R-:W-:Y:S01]  /*de70*/  IADD3 R6, P0, R166, 0x30, RZ ;  /* 0x00000030a6067810 */ /* 0x000fe20007f1e0ff */
[----:B------:R-:W-:Y:S02]  /*de80*/  ULDC UR5, c[0x0][0x39c] ;  /* 0x0000e70000057ab9 */ /* 0x000fe40000000800 */
[----:B------:R5:W-:Y:S04]  /*de90*/  STL [R1+0x4], R0 ;  /* 0x0000040001007387 */ /* 0x000be80000100800 */
[----:B------:R4:W-:Y:S04]  /*dea0*/  STL [R1+0x44], R9 ;  /* 0x0000440901007387 */ /* 0x0009e80000100800 */
[----:B------:R-:W-:Y:S04]  /*deb0*/  STL [R1+0x20], R10 ;  /* 0x0000200a01007387 */ /* 0x000fe80000100800 */
[----:B------:R-:W-:Y:S01]  /*dec0*/  STL [R1+0x18], R6 ;  /* 0x0000180601007387 */ /* 0x000fe20000100800 */
[----:B------:R-:W-:-:S02]  /*ded0*/  IMAD.X R7, RZ, RZ, R5, P0 ;  /* 0x000000ffff077224 */ /* 0x000fc400000e0605 */
[----:B---3--:R-:W-:Y:S02]  /*dee0*/  IMAD.MOV.U32 R2, RZ, RZ, R3 ;  /* 0x000000ffff027224 */ /* 0x008fe400078e0003 */
[----:B-----5:R-:W-:Y:S02]  /*def0*/  IMAD.MOV.U32 R0, RZ, RZ, R164 ;  /* 0x000000ffff007224 */ /* 0x020fe400078e00a4 */
[----:B----4-:R-:W-:-:S05]  /*df00*/  IMAD.X R9, RZ, RZ, R5, P3 ;  /* 0x000000ffff097224 */ /* 0x010fca00018e0605 */
[----:B------:R3:W-:Y:S04]  /*df10*/  STL.64 [R1+0x30], R8 ;  /* 0x0000300801007387 */ /* 0x0007e80000100a00 */
[----:B---3--:R3:W4:Y:S01]  /*df20*/  LDL.64 R8, [R1+0x20] ;  /* 0x0000200001087983 */ /* 0x0087220000100a00 */
[----:B------:R-:W-:Y:S01]  /*df30*/  MOV R6, R196 ;  /* 0x000000c400067202 */ /* 0x000fe20000000f00 */
[----:B----4-:R-:W-:-:S05]  /*df40*/  IMAD.X R9, RZ, RZ, R5, P1 ;  /* 0x000000ffff097224 */ /* 0x010fca00008e0605 */
[----:B------:R-:W-:Y:S04]  /*df50*/  STL [R1+0x24], R9 ;  /* 0x0000240901007387 */ /* 0x000fe80000100800 */
[----:B------:R4:W-:Y:S04]  /*df60*/  STL [R1+0x1c], R7 ;  /* 0x00001c0701007387 */ /* 0x0009e80000100800 */
[----:B------:R3:W-:Y:S01]  /*df70*/  STL.64 [R1+0x40], R4 ;  /* 0x0000400401007387 */ /* 0x0007e20000100a00 */
[----:B----4-:R-:W-:-:S05]  /*df80*/  IMAD.MOV.U32 R7, RZ, RZ, R199 ;  /* 0x000000ffff077224 */ /* 0x010fca00078e00c7 */
[----:B------:R3:W-:Y:S01]  /*df90*/  STL.64 [R1+0x38], R6 ;  /* 0x0000380601007387 */ /* 0x0007e20000100a00 */
[----:B-12---:R-:W-:Y:S05]  /*dfa0*/  BRA `(.L_x_1519) ;  /* 0x0000000400bc7947 */ /* 0x006fea0003800000 */
.L_x_1521:
        /* <DEDUP_REMOVED lines=13> */
[----:B------:R-:W-:Y:S05]  /*e080*/  IMAD.U32 R165, RZ, RZ, UR23 ;  /* 0x00000017ffa57e24 */ /* 0x000fea000f8e00ff */
[----:B------:R-:W-:Y:S02]  /*e090*/  LEA.HI.X R10, R10, R247, R165, 0x6, P0 ;  /* 0x000000f70a0a7211 */ /* 0x000fe400000f34a5 */
[C---:B--2---:R-:W-:Y:S04]  /*e0a0*/  @!P2 LEA R164, P0, R11.reuse, R4, 0x1 ;  /* 0x000000040ba4a211 */ /* 0x044fe800078008ff */
[C---:B------:R-:W-:Y:S02]  /*e0b0*/  @!P2 LEA.HI.X R165, R11.reuse, R5, R10, 0x1, P0 ;  /* 0x000000050ba5a211 */ /* 0x040fe400000f0c0a */
[----:B------:R-:W2:Y:S01]  /*e0c0*/  @!P2 LDC.64 R4, c[0x0][0x218] ;  /* 0x00008600ff04ab82 */ /* 0x000ea20000000a00 */
[----:B------:R-:W-:Y:S02]  /*e0d0*/  IADD3 R11, P0, R11, UR40, RZ ;  /* 0x000000280b0b7c10 */ /* 0x000fe4000ff1e0ff */
[----:B------:R-:W-:Y:S01]  /*e0e0*/  @!PT LDS RZ, [RZ] ;  /* 0x00000000fffff984 */ /* 0x000fe20000000800 */
[----:B------:R-:W-:Y:S01]  /*e0f0*/  @!PT LDS RZ, [RZ] ;  /* 0x00000000fffff984 */ /* 0x000fe20000000800 */
[----:B------:R-:W-:Y:S01]  /*e100*/  @!PT LDS RZ, [RZ] ;  /* 0x00000000fffff984 */ /* 0x000fe20000000800 */
[----:B------:R1:W-:Y:S02]  /*e110*/  @!P2 LDGSTS.E.BYPASS.LTC128B.128 [R242+0x8000], desc[UR32][R164.64] ;  /* 0x08000000a4f2afae */ /* 0x0003e4000b901d60 */
[----:B------:R-:W-:Y:S02]  /*e120*/  IADD3.X R10, R10, UR39, RZ, P0, !PT ;  /* 0x000000270a0a7c10 */ /* 0x000fe400087fe4ff */
[----:B------:R1:W-:Y:S01]  /*e130*/  @P6 STS.128 [R242+0xa000], RZ ;  /* 0x00a000fff2006388 */ /* 0x0003e20000000c00 */
[C---:B---3--:R-:W-:Y:S03]  /*e140*/  @!P2 LEA R8, P0, R11.reuse, R8, 0x1 ;  /* 0x000000080b08a211 */ /* 0x048fe600078008ff */
[----:B------:R-:W-:Y:S01]  /*e150*/  @!PT LDS RZ, [RZ] ;  /* 0x00000000fffff984 */ /* 0x000fe20000000800 */
[----:B------:R-:W-:Y:S01]  /*e160*/  @!PT LDS RZ, [RZ] ;  /* 0x00000000fffff984 */ /* 0x000fe20000000800 */
[----:B------:R-:W-:Y:S01]  /*e170*/  @!PT LDS RZ, [RZ] ;  /* 0x00000000fffff984 */ /* 0x000fe20000000800 */
[----:B------:R1:W-:Y:S01]  /*e180*/  @!P6 LDGSTS.E.BYPASS.LTC128B.128 [R242+0xa000], desc[UR32][R202.64+0x80] ;  /* 0x0a000080caf2efae */ /* 0x0003e2000b901d60 */
[C---:B------:R-:W-:Y:S02]  /*e190*/  @!P2 LEA.HI.X R9, R11.reuse, R9, R10, 0x1, P0 ;  /* 0x000000090b09a211 */ /* 0x040fe400000f0c0a */
[----:B------:R-:W-:Y:S01]  /*e1a0*/  IADD3 R11, P0, R11, UR40, RZ ;  /* 0x000000280b0b7c10 */ /* 0x000fe2000ff1e0ff */
[----:B------:R1:W-:Y:S03]  /*e1b0*/  @P5 STS.128 [R242+0xc000], RZ ;  /* 0x00c000fff2005388 */ /* 0x0003e60000000c00 */
[----:B------:R-:W-:Y:S01]  /*e1c0*/  IADD3.X R10, R10, UR39, RZ, P0, !PT ;  /* 0x000000270a0a7c10 */ /* 0x000fe200087fe4ff */
[----:B------:R-:W-:Y:S01]  /*e1d0*/  @!PT LDS RZ, [RZ] ;  /* 0x00000000fffff984 */ /* 0x000fe20000000800 */
[----:B------:R-:W-:Y:S01]  /*e1e0*/  @!PT LDS RZ, [RZ] ;  /* 0x00000000fffff984 */ /* 0x000fe20000000800 */
[----:B------:R-:W-:Y:S01]  /*e1f0*/  @!PT LDS RZ, [RZ] ;  /* 0x00000000fffff984 */ /* 0x000fe20000000800 */
[----:B------:R1:W-:Y:S01]  /*e200*/  @!P5 LDGSTS.E.BYPASS.LTC128B.128 [R242+0xc000], desc[UR32][R202.64+0x100] ;  /* 0x0c000100caf2dfae */ /* 0x0003e2000b901d60 */
[C---:B----4-:R-:W-:Y:S03]  /*e210*/  @!P2 LEA R6, P0, R11.reuse, R6, 0x1 ;  /* 0x000000060b06a211 */ /* 0x050fe600078008ff */
[----:B------:R1:W-:Y:S01]  /*e220*/  @P4 STS.128 [R242+0xe000], RZ ;  /* 0x00e000fff2004388 */ /* 0x0003e20000000c00 */
[C---:B------:R-:W-:Y:S02]  /*e230*/  @!P2 LEA.HI.X R7, R11.reuse, R7, R10, 0x1, P0 ;  /* 0x000000070b07a211 */ /* 0x040fe400000f0c0a */
[----:B------:R-:W-:Y:S01]  /*e240*/  IADD3 R11, P0, R11, UR40, RZ ;  /* 0x000000280b0b7c10 */ /* 0x000fe2000ff1e0ff */
[----:B------:R-:W-:Y:S01]  /*e250*/  @!PT LDS RZ, [RZ] ;  /* 0x00000000fffff984 */ /* 0x000fe20000000800 */
[----:B------:R-:W-:Y:S01]  /*e260*/  @!PT LDS RZ, [RZ] ;  /* 0x00000000fffff984 */ /* 0x000fe20000000800 */
[----:B------:R-:W-:Y:S01]  /*e270*/  @!PT LDS RZ, [RZ] ;  /* 0x00000000fffff984 */ /* 0x000fe20000000800 */
[----:B------:R1:W-:Y:S03]  /*e280*/  @!P4 LDGSTS.E.BYPASS.LTC128B.128 [R242+0xe000], desc[UR32][R202.64+0x180] ;  /* 0x0e000180caf2cfae */ /* 0x0003e6000b901d60 */
[----:B------:R-:W-:Y:S01]  /*e290*/  IADD3.X R10, R10, UR39, RZ, P0, !PT ;  /* 0x000000270a0a7c10 */ /* 0x000fe200087fe4ff */
[----:B------:R1:W-:Y:S01]  /*e2a0*/  @P2 STS.128 [R242+0x8800], RZ ;  /* 0x008800fff2002388 */ /* 0x0003e20000000c00 */
[C---:B--2---:R-:W-:Y:S03]  /*e2b0*/  @!P2 LEA R4, P0, R11.reuse, R4, 0x1 ;  /* 0x000000040b04a211 */ /* 0x044fe600078008ff */
[----:B------:R-:W-:Y:S01]  /*e2c0*/  @!PT LDS RZ, [RZ] ;  /* 0x00000000fffff984 */ /* 0x000fe20000000800 */
[----:B------:R-:W-:Y:S01]  /*e2d0*/  @!PT LDS RZ, [RZ] ;  /* 0x00000000fffff984 */ /* 0x000fe20000000800 */
[----:B------:R-:W-:Y:S01]  /*e2e0*/  @!PT LDS RZ, [RZ] ;  /* 0x00000000fffff984 */ /* 0x000fe20000000800 */
[----:B------:R1:W-:Y:S01]  /*e2f0*/  @!P2 LDGSTS.E.BYPASS.LTC128B.128 [R242+0x8800], desc[UR32][R8.64] ;  /* 0x0880000008f2afae */ /* 0x0003e2000b901d60 */
[----:B------:R-:W-:Y:S03]  /*e300*/  @!P2 LEA.HI.X R5, R11, R5, R10, 0x1, P0 ;  /* 0x000000050b05a211 */ /* 0x000fe600000f0c0a */
        /* <DEDUP_REMOVED lines=57> */
.L_x_1519:
[----:B------:R-:W2:Y:S01]  /*e6a0*/  LDL.64 R8, [R1+0x38] ;  /* 0x0000380001087983 */ /* 0x000ea20000100a00 */
[----:B------:R-:W-:Y:S01]  /*e6b0*/  UIADD3 UR21, UR20, -0x1, URZ ;  /* 0xffffffff14157890 */ /* 0x000fe2000fffe03f */
[----:B------:R-:W-:Y:S04]  /*e6c0*/  DEPBAR.LE SB0, 0x0 ;  /* 0x000080000000791a */ /* 0x000fe80000000000 */
[----:B---3--:R-:W3:Y:S01]  /*e6d0*/  LDL.64 R4, [R1+0x40] ;  /* 0x0000400001047983 */ /* 0x008ee20000100a00 */
[----:B------:R-:W-:Y:S01]  /*e6e0*/  IMAD.U32 R21, RZ, RZ, UR21 ;  /* 0x00000015ff157e24 */ /* 0x000fe2000f8e00ff */
[----:B------:R-:W-:Y:S01]  /*e6f0*/  UIADD3 UR26, UR22, -UR25, URZ ;  /* 0x80000019161a7290 */ /* 0x000fe2000fffe03f */
[----:B------:R-:W-:Y:S01]  /*e700*/  ISETP.GE.AND P6, PT, R241, UR11, PT ;  /* 0x0000000bf1007c0c */ /* 0x000fe2000bfc6270 */
[----:B------:R-:W4:Y:S01]  /*e710*/  LDL R7, [R1+0x8] ;  /* 0x0000080001077983 */ /* 0x000f220000100800 */
[----:B------:R-:W-:Y:S01]  /*e720*/  USHF.R.S32.HI UR24, URZ, 0x1f, UR21 ;  /* 0x0000001f3f187899 */ /* 0x000fe20008011415 */
[----:B------:R-:W-:Y:S01]  /*e730*/  ISETP.GE.AND P5, PT, R240, UR11, PT ;  /* 0x0000000bf0007c0c */ /* 0x000fe2000bfa6270 */
[----:B------:R-:W-:Y:S01]  /*e740*/  UIMAD UR23, UR12, UR21, URZ ;  /* 0x000000150c1772a4 */ /* 0x000fe2000f8e023f */
[----:B------:R-:W5:Y:S01]  /*e750*/  LDL R6, [R1+0x4] ;  /* 0x0000040001067983 */ /* 0x000f620000100800 */
[----:B------:R-:W-:Y:S01]  /*e760*/  IMAD.U32 R3, RZ, RZ, UR26 ;  /* 0x0000001aff037e24 */ /* 0x000fe2000f8e00ff */
[----:B------:R-:W-:Y:S02]  /*e770*/  UISETP.GT.AND UP0, UPT, UR21, UR14, UPT ;  /* 0x0000000e1500728c */ /* 0x000fe4000bf04270 */
[----:B------:R-:W5:Y:S01]  /*e780*/  LDL.64 R28, [R1+0x30] ;  /* 0x00003000011c7983 */ /* 0x000f620000100a00 */
[----:B------:R-:W-:Y:S03]  /*e790*/  UIMAD UR23, UR24, UR13, UR23 ;  /* 0x0000000d181772a4 */ /* 0x000fe6000f8e0217 */
[----:B------:R-:W5:Y:S01]  /*e7a0*/  LDL.64 R32, [R1+0x20] ;  /* 0x0000200001207983 */ /* 0x000f620000100a00 */
[----:B------:R-:W-:Y:S06]  /*e7b0*/  BAR.SYNC.DEFER_BLOCKING 0x0 ;  /* 0x0000000000007b1d */ /* 0x000fec0000010000 */
[----:B------:R-:W-:Y:S01]  /*e7c0*/  @P2 STS.128 [R242+0x10000], RZ ;  /* 0x010000fff2002388 */ /* 0x000fe20000000c00 */
[----:B--2---:R-:W-:Y:S03]  /*e7d0*/  IMAD.WIDE.U32 R34, R21, UR13, R8 ;  /* 0x0000000d15227c25 */ /* 0x004fe6000f8e0008 */
[----:B------:R-:W2:Y:S01]  /*e7e0*/  LDL.64 R8, [R1+0x18] ;  /* 0x0000180001087983 */ /* 0x000ea20000100a00 */
[----:B------:R-:W-:Y:S01]  /*e7f0*/  VIADD R22, R35, UR23 ;  /* 0x0000001723167c36 */ /* 0x000fe20008000000 */
[----:B------:R-:W-:Y:S01]  /*e800*/  IADD3 R23, P1, R34, UR29, RZ ;  /* 0x0000001d22177c10 */ /* 0x000fe2000ff3e0ff */
[----:B---3--:R-:W-:Y:S01]  /*e810*/  IMAD.MOV.U32 R24, RZ, RZ, R4 ;  /* 0x000000ffff187224 */ /* 0x008fe200078e0004 */
[C---:B------:R-:W-:Y:S01]  /*e820*/  LEA R30, P0, R3.reuse, R4, 0x6 ;  /* 0x00000004031e7211 */ /* 0x040fe200078030ff */
[----:B------:R-:W-:Y:S01]  /*e830*/  UIADD3 UR23, UR10, -UR25, URZ ;  /* 0x800000190a177290 */ /* 0x000fe2000fffe03f */
[----:B------:R-:W-:Y:S02]  /*e840*/  IADD3.X R26, R22, UR19, RZ, P1, !PT ;  /* 0x00000013161a7c10 */ /* 0x000fe40008ffe4ff */
[----:B------:R-:W-:Y:S01]  /*e850*/  LEA.HI.X.SX32 R31, R3, R5, 0x6, P0 ;  /* 0x00000005031f7211 */ /* 0x000fe200000f36ff */
[----:B------:R-:W-:Y:S01]  /*e860*/  IMAD.WIDE.U32 R178, R30, UR6, RZ ;  /* 0x000000061eb27c25 */ /* 0x000fe2000f8e00ff */
[C---:B------:R-:W-:Y:S02]  /*e870*/  @!P2 LEA R174, P0, R34.reuse, R238, 0x1 ;  /* 0x000000ee22aea211 */ /* 0x040fe400078008ff */
[----:B------:R-:W-:Y:S01]  /*e880*/  IADD3 R21, P1, R23, UR29, RZ ;  /* 0x0000001d17157c10 */ /* 0x000fe2000ff3e0ff */
[----:B------:R-:W-:Y:S01]  /*e890*/  IMAD R25, R31, UR6, RZ ;  /* 0x000000061f197c24 */ /* 0x000fe2000f8e02ff */
[----:B------:R-:W-:Y:S02]  /*e8a0*/  @!P2 LEA.HI.X R175, R34, R239, R22, 0x1, P0 ;  /* 0x000000ef22afa211 */ /* 0x000fe400000f0c16 */
[----:B----4-:R-:W-:Y:S01]  /*e8b0*/  LEA R34, P4, R178, R7, 0x1 ;  /* 0x00000007b2227211 */ /* 0x010fe200078808ff */
[----:B------:R-:W-:Y:S01]  /*e8c0*/  IMAD R25, R30, UR7, R25 ;  /* 0x000000071e197c24 */ /* 0x000fe2000f8e0219 */
[----:B------:R-:W-:Y:S01]  /*e8d0*/  IADD3.X R22, R26, UR19, RZ, P1, !PT ;  /* 0x000000131a167c10 */ /* 0x000fe20008ffe4ff */
[----:B------:R-:W-:Y:S01]  /*e8e0*/  @!PT LDS RZ, [RZ] ;  /* 0x00000000fffff984 */ /* 0x000fe20000000800 */
[----:B------:R-:W-:Y:S01]  /*e8f0*/  @!PT LDS RZ, [RZ] ;  /* 0x00000000fffff984 */ /* 0x000fe20000000800 */
[----:B------:R-:W-:Y:S01]  /*e900*/  @!PT LDS RZ, [RZ] ;  /* 0x00000000fffff984 */ /* 0x000fe20000000800 */
[----:B------:R-:W-:Y:S01]  /*e910*/  @!P2 LDGSTS.E.BYPASS.LTC128B.128 [R242+0x10000], desc[UR32][R174.64] ;  /* 0x10000000aef2afae */ /* 0x000fe2000b901d60 */
[----:B------:R-:W-:Y:S01]  /*e920*/  @!P2 IADD3 R27, P0, R21, UR29, RZ ;  /* 0x0000001d151bac10 */ /* 0x000fe2000ff1e0ff */
[----:B------:R-:W-:Y:S01]  /*e930*/  IMAD.IADD R25, R179, 0x1, R25 ;  /* 0x00000001b3197824 */ /* 0x000fe200078e0219 */
[----:B------:R-:W-:Y:S01]  /*e940*/  @!P2 LEA R170, P3, R23, R236, 0x1 ;  /* 0x000000ec17aaa211 */ /* 0x000fe200078608ff */
[----:B------:R-:W-:Y:S01]  /*e950*/  @P6 STS.128 [R242+0x12000], RZ ;  /* 0x012000fff2006388 */ /* 0x000fe20000000c00 */
[----:B------:R-:W-:Y:S02]  /*e960*/  @!P2 IADD3.X R30, R22, UR19, RZ, P0, !PT ;  /* 0x00000013161eac10 */ /* 0x000fe400087fe4ff */
[----:B-----5:R-:W-:Y:S01]  /*e970*/  LEA.HI.X R35, R178, R6, R25, 0x1, P4 ;  /* 0x00000006b2237211 */ /* 0x020fe200020f0c19 */
[----:B------:R-:W-:Y:S01]  /*e980*/  IMAD.MOV.U32 R25, RZ, RZ, R5 ;  /* 0x000000ffff197224 */ /* 0x000fe200078e0005 */
[----:B------:R-:W-:Y:S02]  /*e990*/  ISETP.GE.AND P4, PT, R231, UR11, PT ;  /* 0x0000000be7007c0c */ /* 0x000fe4000bf86270 */
[----:B------:R-:W-:Y:S01]  /*e9a0*/  @!P2 LEA R198, P0, R27, R232, 0x1 ;  /* 0x000000e81bc6a211 */ /* 0x000fe200078008ff */
[----:B------:R-:W-:Y:S01]  /*e9b0*/  @!PT LDS RZ, [RZ] ;  /* 0x00000000fffff984 */ /* 0x000fe20000000800 */
[----:B------:R-:W-:Y:S01]  /*e9c0*/  @!PT LDS RZ, [RZ] ;  /* 0x00000000fffff984 */ /* 0x000fe20000000800 */
[----:B------:R-:W-:Y:S01]  /*e9d0*/  @!PT LDS RZ, [RZ] ;  /* 0x00000000fffff984 */ /* 0x000fe20000000800 */
[----:B------:R-:W-:Y:S01]  /*e9e0*/  @!P6 LDGSTS.E.BYPASS.LTC128B.128 [R242+0x12000], desc[UR32][R34.64+0x80] ;  /* 0x1200008022f2efae */ /* 0x000fe2000b901d60 */
[----:B------:R-:W-:Y:S02]  /*e9f0*/  @!P2 LEA.HI.X R171, R23, R237, R26, 0x1, P3 ;  /* 0x000000ed17aba211 */ /* 0x000fe400018f0c1a */
[----:B------:R-:W-:Y:S01]  /*ea00*/  LEA R26, P3, R3, R28, 0x6 ;  /* 0x0000001c031a7211 */ /* 0x000fe200078630ff */
[----:B------:R-:W-:Y:S01]  /*ea10*/  @P5 STS.128 [R242+0x14000], RZ ;  /* 0x014000fff2005388 */ /* 0x000fe20000000c00 */
[----:B------:R-:W-:Y:S02]  /*ea20*/  @!P2 LEA.HI.X R199, R27, R233, R30, 0x1, P0 ;  /* 0x000000e91bc7a211 */ /* 0x000fe400000f0c1e */
[----:B------:R-:W-:Y:S01]  /*ea30*/  @!P2 LEA R202, P1, R21, R234, 0x1 ;  /* 0x000000ea15caa211 */ /* 0x000fe200078208ff */
[----:B------:R-:W-:Y:S01]  /*ea40*/  @!PT LDS RZ, [RZ] ;  /* 0x00000000fffff984 */ /* 0x000fe20000000800 */
[----:B------:R-:W-:Y:S01]  /*ea50*/  @!PT LDS RZ, [RZ] ;  /* 0x00000000fffff984 */ /* 0x000fe20000000800 */
[----:B------:R-:W-:Y:S01]  /*ea60*/  @!PT LDS RZ, [RZ] ;  /* 0x00000000fffff984 */ /* 0x000fe20000000800 */
[----:B------:R-:W-:Y:S01]  /*ea70*/  @!P5 LDGSTS.E.BYPASS.LTC128B.128 [R242+0x14000], desc[UR32][R34.64+0x100] ;  /* 0x1400010022f2dfae */ /* 0x000fe2000b901d60 */
[----:B------:R-:W-:Y:S02]  /*ea80*/  LEA.HI.X.SX32 R27, R3, R29, 0x6, P3 ;  /* 0x0000001d031b7211 */ /* 0x000fe400018f36ff */
[----:B------:R-:W-:Y:S01]  /*ea90*/  @!P2 LEA.HI.X R203, R21, R235, R22, 0x1, P1 ;  /* 0x000000eb15cba211 */ /* 0x000fe200008f0c16 */
[----:B------:R-:W-:Y:S01]  /*eaa0*/  @P4 STS.128 [R242+0x16000], RZ ;  /* 0x016000fff2004388 */ /* 0x000fe20000000c00 */
[----:B------:R-:W-:Y:S01]  /*eab0*/  LEA R30, P1, R3, R32, 0x6 ;  /* 0x00000020031e7211 */ /* 0x000fe200078230ff */
[----:B------:R-:W-:Y:S02]  /*eac0*/  IMAD R22, R27, UR6, RZ ;  /* 0x000000061b167c24 */ /* 0x000fe4000f8e02ff */
[----:B------:R-:W-:Y:S01]  /*ead0*/  @!PT LDS RZ, [RZ] ;  /* 0x00000000fffff984 */ /* 0x000fe20000000800 */
[----:B------:R-:W-:Y:S01]  /*eae0*/  @!PT LDS RZ, [RZ] ;  /* 0x00000000fffff984 */ /* 0x000fe20000000800 */
[----:B------:R-:W-:Y:S01]  /*eaf0*/  @!PT LDS RZ, [RZ] ;  /* 0x00000000fffff984 */ /* 0x000fe20000000800 */
[----:B------:R-:W-:Y:S01]  /*eb00*/  @!P4 LDGSTS.E.BYPASS.LTC128B.128 [R242+0x16000], desc[UR32][R34.64+0x180] ;  /* 0x1600018022f2cfae */ /* 0x000fe2000b901d60 */
[----:B------:R-:W-:Y:S01]  /*eb10*/  LEA.HI.X.SX32 R31, R3, R33, 0x6, P1 ;  /* 0x00000021031f7211 */ /* 0x000fe200008f36ff */
[C---:B------:R-:W-:Y:S02]  /*eb20*/  IMAD R22, R26.reuse, UR7, R22 ;  /* 0x000000071a167c24 */ /* 0x040fe4000f8e0216 */
[----:B------:R-:W-:Y:S01]  /*eb30*/  IMAD.WIDE.U32 R26, R26, UR6, RZ ;  /* 0x000000061a1a7c25 */ /* 0x000fe2000f8e00ff */
[----:B------:R-:W-:Y:S03]  /*eb40*/  @P2 STS.128 [R242+0x10800], RZ ;  /* 0x010800fff2002388 */ /* 0x000fe60000000c00 */
[----:B------:R-:W-:Y:S01]  /*eb50*/  IMAD.IADD R22, R27, 0x1, R22 ;  /* 0x000000011b167824 */ /* 0x000fe200078e0216 */
[CC--:B------:R-:W-:Y:S01]  /*eb60*/  LEA R182, P3, R26.reuse, R7.reuse, 0x1 ;  /* 0x000000071ab67211 */ /* 0x0c0fe200078608ff */
[----:B------:R-:W-:Y:S01]  /*eb70*/  @!PT LDS RZ, [RZ] ;  /* 0x00000000fffff984 */ /* 0x000fe20000000800 */
[----:B------:R-:W-:Y:S01]  /*eb80*/  @!PT LDS RZ, [RZ] ;  /* 0x00000000fffff984 */ /* 0x000fe20000000800 */
[----:B------:R-:W-:Y:S01]  /*eb90*/  @!PT LDS RZ, [RZ] ;  /* 0x00000000fffff984 */ /* 0x000fe20000000800 */
[----:B------:R1:W-:Y:S01]  /*eba0*/  @!P2 LDGSTS.E.BYPASS.LTC128B.128 [R242+0x10800], desc[UR32][R170.64] ;  /* 0x10800000aaf2afae */ /* 0x0003e2000b901d60 */
        /* <DEDUP_REMOVED lines=8> */
[----:B------:R-:W-:Y:S04]  /*ec30*/  @!P6 LDGSTS.E.BYPASS.LTC128B.128 [R242+0x12800], desc[UR32][R182.64+0x80] ;  /* 0x12800080b6f2efae */ /* 0x000fe8000b901d60 */
[----:B------:R-:W-:Y:S01]  /*ec40*/  @P5 STS.128 [R242+0x14800], RZ ;  /* 0x014800fff2005388 */ /* 0x000fe20000000c00 */
[C---:B------:R-:W-:Y:S02]  /*ec50*/  LEA R178, P1, R30.reuse, R7, 0x1 ;  /* 0x000000071eb27211 */ /* 0x040fe400078208ff */
[----:B------:R-:W-:Y:S01]  /*ec60*/  IADD3 R21, R31, R21, RZ ;  /* 0x000000151f157210 */ /* 0x000fe20007ffe0ff */
[----:B------:R-:W-:Y:S01]  /*ec70*/  @!PT LDS RZ, [RZ] ;  /* 0x00000000fffff984 */ /* 0x000fe20000000800 */
[----:B------:R-:W-:Y:S01]  /*ec80*/  @!PT LDS RZ, [RZ] ;  /* 0x00000000fffff984 */ /* 0x000fe20000000800 */
[----:B------:R-:W-:Y:S01]  /*ec90*/  @!PT LDS RZ, [RZ] ;  /* 0x00000000fffff984 */ /* 0x000fe20000000800 */
[----:B------:R-:W-:Y:S03]  /*eca0*/  @!P5 LDGSTS.E.BYPASS.LTC128B.128 [R242+0x14800], desc[UR32][R182.64+0x100] ;  /* 0x14800100b6f2dfae */ /* 0x000fe6000b901d60 */
[----:B------:R-:W-:Y:S01]  /*ecb0*/  LEA.HI.X R179, R30, R6, R21, 0x1, P1 ;  /* 0x000000061eb37211 */ /* 0x000fe200008f0c15 */
        /* <DEDUP_REMOVED lines=31> */
[C---:B--2---:R-:W-:Y:S04]  /*eeb0*/  LEA R190, P0, R3.reuse, R8, 0x6 ;  /* 0x0000000803be7211 */ /* 0x044fe800078030ff */
[----:B------:R-:W-:Y:S05]  /*eec0*/  LEA.HI.X.SX32 R191, R3, R9, 0x6, P0 ;  /* 0x0000000903bf7211 */ /* 0x000fea00000f36ff */
[----:B------:R-:W-:Y:S04]  /*eed0*/  IMAD R3, R191, UR6, RZ ;  /* 0x00000006bf037c24 */ /* 0x000fe8000f8e02ff */
[C---:B------:R-:W-:Y:S02]  /*eee0*/  IMAD R3, R190.reuse, UR7, R3 ;  /* 0x00000007be037c24 */ /* 0x040fe4000f8e0203 */
[----:B------:R-:W-:Y:S04]  /*eef0*/  IMAD.WIDE.U32 R190, R190, UR6, RZ ;  /* 0x00000006bebe7c25 */ /* 0x000fe8000f8e00ff */
[----:B------:R-:W-:Y:S01]  /*ef00*/  IMAD.IADD R3, R191, 0x1, R3 ;  /* 0x00000001bf037824 */ /* 0x000fe200078e0203 */
[C---:B------:R-:W-:Y:S04]  /*ef10*/  LEA R20, P0, R190.reuse, R7, 0x1 ;  /* 0x00000007be147211 */ /* 0x040fe800078008ff */
[----:B------:R-:W-:Y:S02]  /*ef20*/  LEA.HI.X R21, R190, R6, R3, 0x1, P0 ;  /* 0x00000006be157211 */ /* 0x000fe400000f0c03 */
[----:B------:R-:W-:Y:S03]  /*ef30*/  MOV R3, UR23 ;  /* 0x0000001700037c02 */ /* 0x000fe60008000f00 */
        /* <DEDUP_REMOVED lines=17> */
[----:B---3--:R-:W2:Y:S04]  /*f050*/  LDSM.16.M88.4 R176, [R229+0x9000] ;  /* 0x00900000e5b0783b */ /* 0x008ea80000000200 */
[----:B------:R-:W0:Y:S04]  /*f060*/  LDGDEPBAR ;  /* 0x00000000000079af */ /* 0x000e280000000000 */
[----:B------:R-:W3:Y:S04]  /*f070*/  LDSM.16.M88.4 R180, [R229+0x9800] ;  /* 0x00980000e5b4783b */ /* 0x000ee80000000200 */
[----:B------:R-:W-:Y:S04]  /*f080*/  LDSM.16.M88.4 R184, [R228] ;  /* 0x00000000e4b8783b */ /* 0x000fe80000000200 */
[----:B------:R-:W3:Y:S04]  /*f090*/  LDSM.16.M88.4 R188, [R227] ;  /* 0x00000000e3bc783b */ /* 0x000ee80000000200 */
[----:B------:R-:W3:Y:S04]  /*f0a0*/  LDSM.16.M88.4 R192, [R219] ;  /* 0x00000000dbc0783b */ /* 0x000ee80000000200 */
[----:B----4-:R-:W4:Y:S04]  /*f0b0*/  LDSM.16.M88.4 R196, [R218] ;  /* 0x00000000dac4783b */ /* 0x010f280000000200 */
[----:B------:R-:W4:Y:S01]  /*f0c0*/  LDSM.16.M88.4 R200, [R217] ;  /* 0x00000000d9c8783b */ /* 0x000f220000000200 */
[C---:B-1----:R-:W-:Y:S07]  /*f0d0*/  HMMA.16816.F32.BF16 R4, R164.reuse, R168, RZ ;  /* 0x000000a8a404723c */ /* 0x042fee00000418ff */
[----:B------:R-:W-:Y:S01]  /*f0e0*/  IMAD.MOV.U32 R168, RZ, RZ, R8 ;  /* 0x000000ffffa87224 */ /* 0x000fe200078e0008 */
[----:B------:R-:W-:Y:S02]  /*f0f0*/  MOV R169, R9 ;  /* 0x0000000900a97202 */ /* 0x000fe40000000f00 */
[C---:B------:R-:W-:Y:S06]  /*f100*/  HMMA.16816.F32.BF16 R8, R164.reuse, R170, RZ ;  /* 0x000000aaa408723c */ /* 0x040fec00000418ff */
[C---:B-----5:R-:W-:Y:S06]  /*f110*/  HMMA.16816.F32.BF16 R12, R164.reuse, R172, RZ ;  /* 0x000000aca40c723c */ /* 0x060fec00000418ff */
[C---:B------:R-:W-:Y:S01]  /*f120*/  HMMA.16816.F32.BF16 R16, R164.reuse, R174, RZ ;  /* 0x000000aea410723c */ /* 0x040fe200000418ff */
[----:B------:R-:W-:Y:S05]  /*f130*/  LDSM.16.M88.4 R172, [R223+0x8800] ;  /* 0x00880000dfac783b */ /* 0x000fea0000000200 */
[C---:B--2---:R-:W-:Y:S07]  /*f140*/  HMMA.16816.F32.BF16 R20, R164.reuse, R176, RZ ;  /* 0x000000b0a414723c */ /* 0x044fee00000418ff */
[----:B------:R-:W-:Y:S04]  /*f150*/  IMAD.MOV.U32 R176, RZ, RZ, R24 ;  /* 0x000000ffffb07224 */ /* 0x000fe800078e0018 */
[----:B------:R-:W-:Y:S02]  /*f160*/  IMAD.MOV.U32 R177, RZ, RZ, R25 ;  /* 0x000000ffffb17224 */ /* 0x000fe400078e0019 */
[C---:B------:R-:W-:Y:S07]  /*f170*/  HMMA.16816.F32.BF16 R24, R164.reuse, R178, RZ ;  /* 0x000000b2a418723c */ /* 0x040fee00000418ff */
[----:B------:R-:W-:Y:S04]  /*f180*/  IMAD.MOV.U32 R178, RZ, RZ, R28 ;  /* 0x000000ffffb27224 */ /* 0x000fe800078e001c */
[----:B------:R-:W-:Y:S02]  /*f190*/  IMAD.MOV.U32 R179, RZ, RZ, R29 ;  /* 0x000000ffffb37224 */ /* 0x000fe400078e001d */
[C---:B---3--:R-:W-:Y:S07]  /*f1a0*/  HMMA.16816.F32.BF16 R28, R164.reuse, R180, RZ ;  /* 0x000000b4a41c723c */ /* 0x048fee00000418ff */
[----:B------:R-:W-:Y:S01]  /*f1b0*/  MOV R180, R32 ;  /* 0x0000002000b47202 */ /* 0x000fe20000000f00 */
[----:B------:R-:W-:Y:S02]  /*f1c0*/  IMAD.MOV.U32 R181, RZ, RZ, R33 ;  /* 0x000000ffffb57224 */ /* 0x000fe400078e0021 */
[----:B------:R-:W-:Y:S01]  /*f1d0*/  HMMA.16816.F32.BF16 R32, R164, R182, RZ ;  /* 0x000000b6a420723c */ /* 0x000fe200000418ff */
[----:B------:R-:W-:Y:S05]  /*f1e0*/  LDSM.16.M88.4 R164, [R226] ;  /* 0x00000000e2a4783b */ /* 0x000fea0000000200 */
[C---:B------:R-:W-:Y:S01]  /*f1f0*/  HMMA.16816.F32.BF16 R4, R184.reuse, R188, R4 ;  /* 0x000000bcb804723c */ /* 0x040fe20000041804 */
[----:B------:R-:W2:Y:S04]  /*f200*/  LDL R188, [R1+0x10] ;  /* 0x0000100001bc7983 */ /* 0x000ea80000100800 */
[----:B------:R-:W3:Y:S01]  /*f210*/  LDL R189, [R1+0xc] ;  /* 0x00000c0001bd7983 */ /* 0x000ee20000100800 */
[C---:B------:R-:W-:Y:S06]  /*f220*/  HMMA.16816.F32.BF16 R8, R184.reuse, R190, R8 ;  /* 0x000000beb808723c */ /* 0x040fec0000041808 */
[C---:B------:R-:W-:Y:S05]  /*f230*/  HMMA.16816.F32.BF16 R12, R184.reuse, R192, R12 ;  /* 0x000000c0b80c723c */ /* 0x040fea000004180c */
[----:B------:R-:W-:Y:S01]  /*f240*/  IMAD.MOV.U32 R190, RZ, RZ, R176 ;  /* 0x000000ffffbe7224 */ /* 0x000fe200078e00b0 */
[C---:B------:R-:W-:Y:S05]  /*f250*/  HMMA.16816.F32.BF16 R16, R184.reuse, R194, R16 ;  /* 0x000000c2b810723c */ /* 0x040fea0000041810 */
[----:B------:R-:W-:Y:S01]  /*f260*/  IMAD.MOV.U32 R192, RZ, RZ, R168 ;  /* 0x000000ffffc07224 */ /* 0x000fe200078e00a8 */
[C---:B----4-:R-:W-:Y:S05]  /*f270*/  HMMA.16816.F32.BF16 R20, R184.reuse, R196, R20 ;  /* 0x000000c4b814723c */ /* 0x050fea0000041814 */
[----:B------:R-:W-:Y:S01]  /*f280*/  IMAD.MOV.U32 R193, RZ, RZ, R169 ;  /* 0x000000ffffc17224 */ /* 0x000fe200078e00a9 */
[C---:B------:R-:W-:Y:S01]  /*f290*/  HMMA.16816.F32.BF16 R24, R184.reuse, R198, R24 ;  /* 0x000000c6b818723c */ /* 0x040fe20000041818 */
[----:B------:R-:W1:Y:S04]  /*f2a0*/  LDSM.16.M88.4 R168, [R223+0x8000] ;  /* 0x00800000dfa8783b */ /* 0x000e680000000200 */
[----:B------:R-:W-:Y:S01]  /*f2b0*/  IMAD.MOV.U32 R194, RZ, RZ, R178 ;  /* 0x000000ffffc27224 */ /* 0x000fe200078e00b2 */
[C---:B------:R-:W-:Y:S05]  /*f2c0*/  HMMA.16816.F32.BF16 R28, R184.reuse, R200, R28 ;  /* 0x000000c8b81c723c */ /* 0x040fea000004181c */
[----:B------:R-:W-:Y:S01]  /*f2d0*/  IMAD.MOV.U32 R195, RZ, RZ, R179 ;  /* 0x000000ffffc37224 */ /* 0x000fe200078e00b3 */
[----:B------:R-:W-:Y:S01]  /*f2e0*/  HMMA.16816.F32.BF16 R32, R184, R202, R32 ;  /* 0x000000cab820723c */ /* 0x000fe20000041820 */
[----:B------:R-:W-:Y:S04]  /*f2f0*/  LDSM.16.M88.4 R184, [R216+0x1000] ;  /* 0x00100000d8b8783b */ /* 0x000fe80000000200 */
[----:B------:R-:W-:Y:S01]  /*f300*/  IMAD.MOV.U32 R191, RZ, RZ, R177 ;  /* 0x000000ffffbf7224 */ /* 0x000fe200078e00b1 */
[----:B------:R-:W-:Y:S01]  /*f310*/  MOV R201, R181 ;  /* 0x000000b500c97202 */ /* 0x000fe20000000f00 */
[----:B------:R-:W4:Y:S01]  /*f320*/  LDSM.16.M88.4 R176, [R223+0x9000] ;  /* 0x00900000dfb0783b */ /* 0x000f220000000200 */
[----:B------:R-:W-:Y:S03]  /*f330*/  IMAD.MOV.U32 R200, RZ, RZ, R180 ;  /* 0x000000ffffc87224 */ /* 0x000fe600078e00b4 */
[----:B------:R-:W5:Y:S01]  /*f340*/  LDSM.16.M88.4 R180, [R223+0x9800] ;  /* 0x00980000dfb4783b */ /* 0x000f620000000200 */
[C---:B------:R-:W-:Y:S04]  /*f350*/  LEA R198, P0, R3.reuse, R190, 0x6 ;  /* 0x000000be03c67211 */ /* 0x040fe800078030ff */
[C---:B------:R-:W-:Y:S02]  /*f360*/  LEA.HI.X.SX32 R199, R3.reuse, R191, 0x6, P0 ;  /* 0x000000bf03c77211 */ /* 0x040fe400000f36ff */
[----:B------:R-:W-:Y:S03]  /*f370*/  LEA R190, P0, R3, R194, 0x6 ;  /* 0x000000c203be7211 */ /* 0x000fe600078030ff */
[----:B------:R-:W-:Y:S01]  /*f380*/  IMAD R197, R199, UR8, RZ ;  /* 0x00000008c7c57c24 */ /* 0x000fe2000f8e02ff */
[----:B------:R-:W-:Y:S01]  /*f390*/  LEA.HI.X.SX32 R191, R3, R195, 0x6, P0 ;  /* 0x000000c303bf7211 */ /* 0x000fe200000f36ff */
[----:B------:R-:W-:Y:S01]  /*f3a0*/  IMAD.WIDE.U32 R194, R190, UR8, RZ ;  /* 0x00000008bec27c25 */ /* 0x000fe2000f8e00ff */
[C---:B-1----:R-:W-:Y:S06]  /*f3b0*/  HMMA.16816.F32.BF16 R4, R164.reuse, R168, R4 ;  /* 0x000000a8a404723c */ /* 0x042fec0000041804 */
[C---:B------:R-:W-:Y:S01]  /*f3c0*/  HMMA.16816.F32.BF16 R8, R164.reuse, R170, R8 ;  /* 0x000000aaa408723c */ /* 0x040fe20000041808 */
[----:B------:R-:W-:Y:S05]  /*f3d0*/  LDSM.16.M88.4 R168, [R225] ;  /* 0x00000000e1a8783b */ /* 0x000fea0000000200 */
[C---:B------:R-:W-:Y:S06]  /*f3e0*/  HMMA.16816.F32.BF16 R12, R164.reuse, R172, R12 ;  /* 0x000000aca40c723c */ /* 0x040fec000004180c */
[C---:B------:R-:W-:Y:S01]  /*f3f0*/  HMMA.16816.F32.BF16 R16, R164.reuse, R174, R16 ;  /* 0x000000aea410723c */ /* 0x040fe20000041810 */
[----:B------:R-:W1:Y:S05]  /*f400*/  LDSM.16.M88.4 R172, [R216] ;  /* 0x00000000d8ac783b */ /* 0x000e6a0000000200 */
[C---:B----4-:R-:W-:Y:S06]  /*f410*/  HMMA.16816.F32.BF16 R20, R164.reuse, R176, R20 ;  /* 0x000000b0a414723c */ /* 0x050fec0000041814 */
[C---:B------:R-:W-:Y:S01]  /*f420*/  HMMA.16816.F32.BF16 R24, R164.reuse, R178, R24 ;  /* 0x000000b2a418723c */ /* 0x040fe20000041818 */
[----:B------:R-:W4:Y:S05]  /*f430*/  LDSM.16.M88.4 R176, [R216+0x800] ;  /* 0x00080000d8b0783b */ /* 0x000f2a0000000200 */
[C---:B-----5:R-:W-:Y:S06]  /*f440*/  HMMA.16816.F32.BF16 R28, R164.reuse, R180, R28 ;  /* 0x000000b4a41c723c */ /* 0x060fec000004181c */
        /* <DEDUP_REMOVED lines=22> */
[C---:B----4-:R-:W-:Y:S06]  /*f5b0*/  HMMA.16816.F32.BF16 R20, R172.reuse, R184, R20 ;  /* 0x000000b8ac14723c */ /* 0x050fec0000041814 */
[C---:B------:R-:W-:Y:S01]  /*f5c0*/  HMMA.16816.F32.BF16 R24, R172.reuse, R186, R24 ;  /* 0x000000baac18723c */ /* 0x040fe20000041818 */
[----:B------:R-:W4:Y:S05]  /*f5d0*/  LDSM.16.M88.4 R184, [R213] ;  /* 0x00000000d5b8783b */ /* 0x000f2a0000000200 */
        /* <DEDUP_REMOVED lines=128> */
[C---:B------:R-:W-:Y:S06]  /*fde0*/  HMMA.16816.F32.BF16 R24, R172.reuse, R186, R24 ;  /* 0x000000baac18723c */ /* 0x040fec0000041818 */
[C---:B-----5:R-:W-:Y:S06]  /*fdf0*/  HMMA.16816.F32.BF16 R28, R172.reuse, R164, R28 ;  /* 0x000000a4ac1c723c */ /* 0x060fec000004181c */
[----:B------:R-:W-:Y:S01]  /*fe00*/  HMMA.16816.F32.BF16 R32, R172, R166, R32 ;  /* 0x000000a6ac20723c */ /* 0x000fe20000041820 */
[----:B------:R-:W4:Y:S01]  /*fe10*/  S2R R172, SR_TID.X ;  /* 0x0000000000ac7919 */ /* 0x000f220000002100 */
[----:B------:R-:W5:Y:S04]  /*fe20*/  LDSM.16.M88.4 R164, [R216+0x7000] ;  /* 0x00700000d8a4783b */ /* 0x000f680000000200 */
[C---:B-1----:R-:W-:Y:S05]  /*fe30*/  HMMA.16816.F32.BF16 R4, R168.reuse, R176, R4 ;  /* 0x000000b0a804723c */ /* 0x042fea0000041804 */
[----:B------:R-:W-:Y:S01]  /*fe40*/  IMAD.WIDE.U32 R174, R198, UR8, RZ ;  /* 0x00000008c6ae7c25 */ /* 0x000fe2000f8e00ff */
[C---:B------:R-:W-:Y:S05]  /*fe50*/  HMMA.16816.F32.BF16 R8, R168.reuse, R178, R8 ;  /* 0x000000b2a808723c */ /* 0x040fea0000041808 */
[----:B------:R-:W-:Y:S01]  /*fe60*/  LEA R202, P0, R174, R188, 0x1 ;  /* 0x000000bcaeca7211 */ /* 0x000fe200078008ff */
[----:B------:R-:W-:Y:S01]  /*fe70*/  IMAD R198, R198, UR9, R197 ;  /* 0x00000009c6c67c24 */ /* 0x000fe2000f8e02c5 */
[C---:B--2---:R-:W-:Y:S04]  /*fe80*/  HMMA.16816.F32.BF16 R12, R168.reuse, R180, R12 ;  /* 0x000000b4a80c723c */ /* 0x044fe8000004180c */
[----:B------:R-:W-:Y:S02]  /*fe90*/  IMAD.IADD R198, R175, 0x1, R198 ;  /* 0x00000001afc67824 */ /* 0x000fe400078e02c6 */
[----:B------:R-:W-:Y:S01]  /*fea0*/  IMAD R197, R191, UR8, RZ ;  /* 0x00000008bfc57c24 */ /* 0x000fe2000f8e02ff */
[C---:B------:R-:W-:Y:S04]  /*feb0*/  HMMA.16816.F32.BF16 R16, R168.reuse, R182, R16 ;  /* 0x000000b6a810723c */ /* 0x040fe80000041810 */
[----:B---3--:R-:W-:Y:S01]  /*fec0*/  LEA.HI.X R203, R174, R189, R198, 0x1, P0 ;  /* 0x000000bdaecb7211 */ /* 0x008fe200000f0cc6 */
[----:B------:R-:W-:Y:S01]  /*fed0*/  IMAD R197, R190, UR9, R197 ;  /* 0x00000009bec57c24 */ /* 0x000fe2000f8e02c5 */
[C---:B------:R-:W-:Y:S01]  /*fee0*/  LEA R174, P1, R3.reuse, R200, 0x6 ;  /* 0x000000c803ae7211 */ /* 0x040fe200078230ff */
[----:B------:R-:W-:Y:S01]  /*fef0*/  FMUL.FTZ R182, R4, UR5 ;  /* 0x0000000504b67c20 */ /* 0x000fe20008410000 */
[----:B------:R-:W-:Y:S03]  /*ff00*/  LEA R190, P0, R3, R192, 0x6 ;  /* 0x000000c003be7211 */ /* 0x000fe600078030ff */
[CC--:B------:R-:W-:Y:S01]  /*ff10*/  LEA R198, P3, R194.reuse, R188.reuse, 0x1 ;  /* 0x000000bcc2c67211 */ /* 0x0c0fe200078608ff */
[----:B------:R-:W-:Y:S01]  /*ff20*/  IMAD.IADD R197, R195, 0x1, R197 ;  /* 0x00000001c3c57824 */ /* 0x000fe200078e02c5 */
[C---:B------:R-:W-:Y:S01]  /*ff30*/  LEA.HI.X.SX32 R175, R3.reuse, R201, 0x6, P1 ;  /* 0x000000c903af7211 */ /* 0x040fe200008f36ff */
[----:B------:R-:W1:Y:S01]  /*ff40*/  MUFU.TANH R182, R182 ;  /* 0x000000b600b67308 */ /* 0x000e620000002400 */
[----:B------:R-:W-:Y:S01]  /*ff50*/  LEA.HI.X.SX32 R191, R3, R193, 0x6, P0 ;  /* 0x000000c103bf7211 */ /* 0x000fe200000f36ff */
[----:B------:R-:W-:Y:S01]  /*ff60*/  FMUL.FTZ R193, R5, UR5 ;  /* 0x0000000505c17c20 */ /* 0x000fe20008410000 */
[-C--:B------:R-:W-:Y:S01]  /*ff70*/  LEA.HI.X R199, R194, R189.reuse, R197, 0x1, P3 ;  /* 0x000000bdc2c77211 */ /* 0x080fe200018f0cc5 */
[----:B------:R-:W-:Y:S01]  /*ff80*/  IMAD R197, R175, UR8, RZ ;  /* 0x00000008afc57c24 */ /* 0x000fe2000f8e02ff */
[----:B----4-:R-:W-:Y:S01]  /*ff90*/  SHF.L.U32 R172, R172, 0x1, RZ ;  /* 0x00000001acac7819 */ /* 0x010fe200000006ff */
[----:B------:R-:W-:Y:S01]  /*ffa0*/  IMAD R3, R191, UR8, RZ ;  /* 0x00000008bf037c24 */ /* 0x000fe2000f8e02ff */
[C---:B-----5:R-:W-:Y:S03]  /*ffb0*/  HMMA.16816.F32.BF16 R20, R168.reuse, R164, R20 ;  /* 0x000000a4a814723c */ /* 0x060fe60000041814 */
[----:B------:R-:W2:Y:S01]  /*ffc0*/  MUFU.TANH R193, R193 ;  /* 0x000000c100c17308 */ /* 0x000ea20000002400 */
[----:B------:R-:W-:Y:S01]  /*ffd0*/  LOP3.LUT R172, R172, 0x6, RZ, 0xc0, !PT ;  /* 0x00000006acac7812 */ /* 0x000fe200078ec0ff */
[C---:B------:R-:W-:Y:S02]  /*ffe0*/  IMAD R197, R174.reuse, UR9, R197 ;  /* 0x00000009aec57c24 */ /* 0x040fe4000f8e02c5 */
[----:B------:R-:W-:Y:S04]  /*fff0*/  FMUL.FTZ R177, R7, UR5 ;  /* 0x0000000507b17c20 */ /* 0x000fe80008410000 */
[----:B------:R-:W-:Y:S01]  /*10000*/  IMAD.WIDE.U32 R174, R174, UR8, RZ ;  /* 0x00000008aeae7c25 */ /* 0x000fe2000f8e00ff */
[C---:B------:R-:W-:Y:S03]  /*10010*/  HMMA.16816.F32.BF16 R24, R168.reuse, R166, R24 ;  /* 0x000000a6a818723c */ /* 0x040fe60000041818 */
[C---:B------:R-:W-:Y:S01]  /*10020*/  IMAD R3, R190.reuse, UR9, R3 ;  /* 0x00000009be037c24 */ /* 0x040fe2000f8e0203 */
[----:B------:R-:W-:Y:S01]  /*10030*/  MUFU.TANH R177, R177 ;  /* 0x000000b100b17308 */ /* 0x000fe20000002400 */
[----:B------:R-:W-:Y:S01]  /*10040*/  IMAD.WIDE.U32 R194, R190, UR8, RZ ;  /* 0x00000008bec27c25 */ /* 0x000fe2000f8e00ff */
[-C--:B------:R-:W-:Y:S02]  /*10050*/  LEA R190, P1, R174, R188.reuse, 0x1 ;  /* 0x000000bcaebe7211 */ /* 0x080fe400078208ff */
[----:B------:R-:W-:Y:S03]  /*10060*/  LEA R178, P0, R194, R188, 0x1 ;  /* 0x000000bcc2b27211 */ /* 0x000fe600078008ff */
[----:B------:R-:W-:Y:S02]  /*10070*/  IMAD.IADD R197, R175, 0x1, R197 ;  /* 0x00000001afc57824 */ /* 0x000fe400078e02c5 */
[----:B------:R-:W-:Y:S01]  /*10080*/  FMUL.FTZ R181, R10, UR5 ;  /* 0x000000050ab57c20 */ /* 0x000fe20008410000 */
[----:B------:R-:W-:Y:S02]  /*10090*/  IMAD.IADD R201, R195, 0x1, R3 ;  /* 0x00000001c3c97824 */ /* 0x000fe400078e0203 */
[----:B------:R-:W-:Y:S01]  /*100a0*/  FMUL.FTZ R183, R11, UR5 ;  /* 0x000000050bb77c20 */ /* 0x000fe20008410000 */
[----:B------:R-:W-:Y:S01]  /*100b0*/  IMAD.U32 R3, RZ, RZ, UR21 ;  /* 0x00000015ff037e24 */ /* 0x000fe2000f8e00ff */
[-C--:B------:R-:W-:Y:S02]  /*100c0*/  LEA.HI.X R191, R174, R189.reuse, R197, 0x1, P1 ;  /* 0x000000bdaebf7211 */ /* 0x080fe400008f0cc5 */
[----:B------:R-:W-:Y:S01]  /*100d0*/  LEA.HI.X R179, R194, R189, R201, 0x1, P0 ;  /* 0x000000bdc2b37211 */ /* 0x000fe200000f0cc9 */
[----:B------:R-:W-:Y:S01]  /*100e0*/  IMAD R3, R3, 0x40, R172 ;  /* 0x0000004003037824 */ /* 0x000fe200078e02ac */
[----:B------:R-:W-:Y:S01]  /*100f0*/  PLOP3.LUT P0, PT, PT, PT, UP0, 0x80, 0x0 ;  /* 0x000000000000781c */ /* 0x000fe20003f0f008 */
[----:B------:R-:W3:Y:S01]  /*10100*/  LDSM.16.M88.4 R172, [R216+0x7800] ;  /* 0x00780000d8ac783b */ /* 0x000ee20000000200 */
[----:B------:R-:W-:Y:S01]  /*10110*/  FMUL.FTZ R189, R6, UR5 ;  /* 0x0000000506bd7c20 */ /* 0x000fe20008410000 */
[----:B------:R-:W-:Y:S01]  /*10120*/  IMAD.IADD R197, R252, 0x1, -R3 ;  /* 0x00000001fcc57824 */ /* 0x000fe200078e0a03 */
[----:B------:R-:W-:Y:S04]  /*10130*/  DEPBAR.LE SB0, 0x0 ;  /* 0x000080000000791a */ /* 0x000fe80000000000 */
[----:B------:R-:W-:Y:S01]  /*10140*/  IABS R197, R197 ;  /* 0x000000c500c57213 */ /* 0x000fe20000000000 */
[----:B------:R-:W-:Y:S01]  /*10150*/  BAR.SYNC.DEFER_BLOCKING 0x0 ;  /* 0x0000000000007b1d */ /* 0x000fe20000010000 */
[----:B------:R-:W-:Y:S02]  /*10160*/  VIADD R194, R3, 0x1 ;  /* 0x0000000103c27836 */ /* 0x000fe40000000000 */
[----:B------:R-:W-:Y:S01]  /*10170*/  FMUL.FTZ R201, R9, UR5 ;  /* 0x0000000509c97c20 */ /* 0x000fe20008410000 */
[----:B------:R-:W-:Y:S01]  /*10180*/  I2FP.F32.S32 R195, R197 ;  /* 0x000000c500c37245 */ /* 0x000fe20000201400 */
[----:B------:R-:W-:Y:S01]  /*10190*/  FMUL.FTZ R197, R8, UR5 ;  /* 0x0000000508c57c20 */ /* 0x000fe20008410000 */
[----:B------:R-:W-:Y:S01]  /*101a0*/  IMAD.IADD R6, R252, 0x1, -R194 ;  /* 0x00000001fc067824 */ /* 0x000fe200078e0ac2 */
[C---:B------:R-:W-:Y:S02]  /*101b0*/  ISETP.GE.AND P3, PT, R194.reuse, R251, PT ;  /* 0x000000fbc200720c */ /* 0x040fe40003f66270 */
[C---:B------:R-:W-:Y:S01]  /*101c0*/  ISETP.GE.AND P1, PT, R194.reuse, R248, PT ;  /* 0x000000f8c200720c */ /* 0x040fe20003f26270 */
[----:B-1----:R-:W-:Y:S01]  /*101d0*/  FFMA.FTZ R182, R195, -UR18, R182 ;  /* 0x80000012c3b67c23 */ /* 0x002fe200080100b6 */
[C---:B------:R-:W-:Y:S02]  /*101e0*/  IADD3 R195, R249.reuse, -R3, RZ ;  /* 0x80000003f9c37210 */ /* 0x040fe40007ffe0ff */
[C---:B------:R-:W-:Y:S02]  /*101f0*/  ISETP.GE.OR P3, PT, R194.reuse, R250, !P3 ;  /* 0x000000fac200720c */ /* 0x040fe40005f66670 */
[----:B------:R-:W-:Y:S02]  /*10200*/  IABS R5, R195 ;  /* 0x000000c300057213 */ /* 0x000fe40000000000 */
[----:B------:R-:W-:Y:S02]  /*10210*/  IABS R195, R6 ;  /* 0x0000000600c37213 */ /* 0x000fe40000000000 */
[----:B------:R-:W-:Y:S03]  /*10220*/  ISETP.GE.OR P1, PT, R194, R243, !P1 ;  /* 0x000000f3c200720c */ /* 0x000fe60004f26670 */
[----:B------:R-:W-:Y:S02]  /*10230*/  IMAD.MOV.U32 R6, RZ, RZ, R195 ;  /* 0x000000ffff067224 */ /* 0x000fe400078e00c3 */
[----:B------:R-:W-:Y:S01]  /*10240*/  IMAD.IADD R195, R249, 0x1, -R194 ;  /* 0x00000001f9c37824 */ /* 0x000fe200078e0ac2 */
[----:B------:R-:W1:Y:S01]  /*10250*/  MUFU.TANH R189, R189 ;  /* 0x000000bd00bd7308 */ /* 0x000e620000002400 */
[----:B------:R-:W-:Y:S02]  /*10260*/  I2FP.F32.S32 R194, R5 ;  /* 0x0000000500c27245 */ /* 0x000fe40000201400 */
[----:B------:R-:W-:Y:S02]  /*10270*/  I2FP.F32.S32 R6, R6 ;  /* 0x0000000600067245 */ /* 0x000fe40000201400 */
[----:B------:R-:W-:Y:S01]  /*10280*/  IABS R195, R195 ;  /* 0x000000c300c37213 */ /* 0x000fe20000000000 */
[C---:B---3--:R-:W-:Y:S05]  /*10290*/  HMMA.16816.F32.BF16 R28, R168.reuse, R172, R28 ;  /* 0x000000aca81c723c */ /* 0x048fea000004181c */
[----:B--2---:R-:W-:Y:S01]  /*102a0*/  FFMA.FTZ R193, R6, -UR18, R193 ;  /* 0x8000001206c17c23 */ /* 0x004fe200080100c1 */
[----:B------:R-:W-:Y:S05]  /*102b0*/  HMMA.16816.F32.BF16 R32, R168, R174, R32 ;  /* 0x000000aea820723c */ /* 0x000fea0000041820 */
[----:B-1----:R-:W-:Y:S02]  /*102c0*/  FFMA.FTZ R173, R194, -UR18, R189 ;  /* 0x80000012c2ad7c23 */ /* 0x002fe400080100bd */
[----:B------:R-:W-:Y:S01]  /*102d0*/  I2FP.F32.S32 R170, R195 ;  /* 0x000000c300aa7245 */ /* 0x000fe20000201400 */
[----:B------:R-:W-:Y:S05]  /*102e0*/  @!UPT UIADD3 URZ, URZ, URZ, URZ ;  /* 0x0000003f3f3ff290 */ /* 0x000fea000fffe03f */
[----:B------:R-:W-:Y:S11]  /*102f0*/  @P0 BRA `(.L_x_1521) ;  /* 0xffffffdc002c0947 */ /* 0x000ff6000383ffff */
.L_x_1520:
[C---:B------:R-:W-:Y:S01]  /*10300*/  ISETP.GE.AND P0, PT, R3.reuse, R251, PT ;  /* 0x000000fb0300720c */ /* 0x040fe20003f06270 */
[----:B------:R-:W2:Y:S01]  /*10310*/  MUFU.TANH R197, R197 ;  /* 0x000000c500c57308 */ /* 0x000ea20000002400 */
[C---:B-1----:R-:W-:Y:S01]  /*10320*/  IADD3 R5, R3.reuse, 0x8, RZ ;  /* 0x0000000803057810 */ /* 0x042fe20007ffe0ff */
[----:B------:R-:W-:Y:S01]  /*10330*/  FMUL.FTZ R7, R12, UR5 ;  /* 0x000000050c077c20 */ /* 0x000fe20008410000 */
[C---:B------:R-:W-:Y:S01]  /*10340*/  ISETP.GE.OR P0, PT, R3.reuse, R250, !P0 ;  /* 0x000000fa0300720c */ /* 0x040fe20004706670 */
[----:B------:R-:W-:Y:S01]  /*10350*/  FFMA.FTZ R177, R170, -UR18, R177 ;  /* 0x80000012aab17c23 */ /* 0x000fe200080100b1 */
[----:B------:R-:W-:Y:S01]  /*10360*/  IADD3 R4, R3, 0x9, RZ ;  /* 0x0000000903047810 */ /* 0x000fe20007ffe0ff */
[----:B------:R-:W-:Y:S01]  /*10370*/  FMUL.FTZ R189, R14, UR5 ;  /* 0x000000050ebd7c20 */ /* 0x000fe20008410000 */
[----:B------:R-:W-:Y:S03]  /*10380*/  IADD3 R8, R252, -R5, RZ ;  /* 0x80000005fc087210 */ /* 0x000fe60007ffe0ff */
[----:B------:R-:W-:Y:S01]  /*10390*/  MUFU.TANH R201, R201 ;  /* 0x000000c900c97308 */ /* 0x000fe20000002400 */
[----:B------:R-:W-:Y:S01]  /*103a0*/  FSEL R166, R182, -INF , !P0 ;  /* 0xff800000b6a67808 */ /* 0x000fe20004000000 */
[----:B------:R-:W-:Y:S01]  /*103b0*/  FMUL.FTZ R13, R13, UR5 ;  /* 0x000000050d0d7c20 */ /* 0x000fe20008410000 */
[-C--:B------:R-:W-:Y:S01]  /*103c0*/  ISETP.GE.AND P4, PT, R5, R248.reuse, PT ;  /* 0x000000f80500720c */ /* 0x080fe20003f86270 */
[----:B------:R-:W-:Y:S01]  /*103d0*/  FMUL.FTZ R15, R15, UR5 ;  /* 0x000000050f0f7c20 */ /* 0x000fe20008410000 */
[-C--:B------:R-:W-:Y:S01]  /*103e0*/  ISETP.GE.AND P6, PT, R5, R251.reuse, PT ;  /* 0x000000fb0500720c */ /* 0x080fe20003fc6270 */
[----:B------:R-:W-:Y:S01]  /*103f0*/  FMUL.FTZ R187, R16, UR5 ;  /* 0x0000000510bb7c20 */ /* 0x000fe20008410000 */
[C---:B------:R-:W-:Y:S03]  /*10400*/  ISETP.GE.AND P0, PT, R4.reuse, R248, PT ;  /* 0x000000f80400720c */ /* 0x040fe60003f06270 */
[----:B------:R-:W-:Y:S01]  /*10410*/  MUFU.TANH R181, R181 ;  /* 0x000000b500b57308 */ /* 0x000fe20000002400 */
[----:B------:R-:W-:Y:S01]  /*10420*/  ISETP.GE.AND P5, PT, R4, R251, PT ;  /* 0x000000fb0400720c */ /* 0x000fe20003fa6270 */
[----:B------:R-:W-:Y:S01]  /*10430*/  FMUL.FTZ R17, R17, UR5 ;  /* 0x0000000511117c20 */ /* 0x000fe20008410000 */
[----:B------:R-:W-:Y:S01]  /*10440*/  IABS R8, R8 ;  /* 0x0000000800087213 */ /* 0x000fe20000000000 */
[----:B------:R-:W-:Y:S01]  /*10450*/  FMUL.FTZ R19, R19, UR5 ;  /* 0x0000000513137c20 */ /* 0x000fe20008410000 */
[CC--:B------:R-:W-:Y:S01]  /*10460*/  ISETP.GE.OR P4, PT, R5.reuse, R243.reuse, !P4 ;  /* 0x000000f30500720c */ /* 0x0c0fe20006786670 */
[----:B------:R-:W-:Y:S01]  /*10470*/  FMUL.FTZ R18, R18, UR5 ;  /* 0x0000000512127c20 */ /* 0x000fe20008410000 */
[-C--:B------:R-:W-:Y:S03]  /*10480*/  ISETP.GE.OR P6, PT, R5, R250.reuse, !P6 ;  /* 0x000000fa0500720c */ /* 0x080fe600077c6670 */
[----:B------:R-:W1:Y:S01]  /*10490*/  MUFU.TANH R183, R183 ;  /* 0x000000b700b77308 */ /* 0x000e620000002400 */
[----:B------:R-:W-:Y:S01]  /*104a0*/  ISETP.GE.OR P0, PT, R4, R243, !P0 ;  /* 0x000000f30400720c */ /* 0x000fe20004706670 */
[----:B------:R-:W-:Y:S01]  /*104b0*/  FMUL.FTZ R22, R22, UR5 ;  /* 0x0000000516167c20 */ /* 0x000fe20008410000 */
[----:B------:R-:W-:Y:S01]  /*104c0*/  ISETP.GE.OR P5, PT, R4, R250, !P5 ;  /* 0x000000fa0400720c */ /* 0x000fe20006fa6670 */
[----:B------:R-:W-:Y:S01]  /*104d0*/  FMUL.FTZ R20, R20, UR5 ;  /* 0x0000000514147c20 */ /* 0x000fe20008410000 */
[-C--:B------:R-:W-:Y:S01]  /*104e0*/  IADD3 R6, R252, -R4.reuse, RZ ;  /* 0x80000004fc067210 */ /* 0x080fe20007ffe0ff */
[----:B------:R-:W-:Y:S01]  /*104f0*/  FMUL.FTZ R21, R21, UR5 ;  /* 0x0000000515157c20 */ /* 0x000fe20008410000 */
[C---:B------:R-:W-:Y:S03]  /*10500*/  IADD3 R5, R249.reuse, -R5, RZ ;  /* 0x80000005f9057210 */ /* 0x040fe60007ffe0ff */
[----:B------:R-:W3:Y:S01]  /*10510*/  MUFU.TANH R7, R7 ;  /* 0x0000000700077308 */ /* 0x000ee20000002400 */
[----:B------:R-:W-:Y:S01]  /*10520*/  IADD3 R4, R249, -R4, RZ ;  /* 0x80000004f9047210 */ /* 0x000fe20007ffe0ff */
[----:B------:R-:W-:Y:S01]  /*10530*/  FMUL.FTZ R23, R23, UR5 ;  /* 0x0000000517177c20 */ /* 0x000fe20008410000 */
[----:B------:R-:W-:Y:S01]  /*10540*/  I2FP.F32.S32 R8, R8 ;  /* 0x0000000800087245 */ /* 0x000fe20000201400 */
[----:B------:R-:W-:Y:S01]  /*10550*/  FMUL.FTZ R24, R24, UR5 ;  /* 0x0000000518187c20 */ /* 0x000fe20008410000 */
[----:B------:R-:W-:Y:S01]  /*10560*/  IABS R6, R6 ;  /* 0x0000000600067213 */ /* 0x000fe20000000000 */
[----:B------:R-:W-:Y:S01]  /*10570*/  FMUL.FTZ R25, R25, UR5 ;  /* 0x0000000519197c20 */ /* 0x000fe20008410000 */
[----:B------:R-:W-:Y:S03]  /*10580*/  FSEL R172, R193, -INF , !P3 ;  /* 0xff800000c1ac7808 */ /* 0x000fe60005800000 */
[----:B------:R-:W4:Y:S01]  /*10590*/  MUFU.TANH R190, R13 ;  /* 0x0000000d00be7308 */ /* 0x000f220000002400 */
[----:B------:R-:W-:Y:S01]  /*105a0*/  IABS R5, R5 ;  /* 0x0000000500057213 */ /* 0x000fe20000000000 */
[----:B------:R-:W-:Y:S01]  /*105b0*/  FMUL.FTZ R27, R27, UR5 ;  /* 0x000000051b1b7c20 */ /* 0x000fe20008410000 */
[----:B------:R-:W-:Y:S01]  /*105c0*/  IABS R4, R4 ;  /* 0x0000000400047213 */ /* 0x000fe20000000000 */
[----:B------:R-:W-:Y:S01]  /*105d0*/  FMUL.FTZ R28, R28, UR5 ;  /* 0x000000051c1c7c20 */ /* 0x000fe20008410000 */
[----:B------:R-:W-:Y:S01]  /*105e0*/  ISETP.GE.AND P3, PT, R3, R248, PT ;  /* 0x000000f80300720c */ /* 0x000fe20003f66270 */
[----:B------:R-:W-:Y:S01]  /*105f0*/  FMUL.FTZ R29, R29, UR5 ;  /* 0x000000051d1d7c20 */ /* 0x000fe20008410000 */
[----:B------:R-:W-:Y:S03]  /*10600*/  I2FP.F32.S32 R4, R4 ;  /* 0x0000000400047245 */ /* 0x000fe60000201400 */
[----:B------:R-:W5:Y:S01]  /*10610*/  MUFU.TANH R189, R189 ;  /* 0x000000bd00bd7308 */ /* 0x000f620000002400 */
[----:B------:R-:W-:Y:S01]  /*10620*/  ISETP.GE.OR P3, PT, R3, R243, !P3 ;  /* 0x000000f30300720c */ /* 0x000fe20005f66670 */
[----:B------:R-:W-:Y:S01]  /*10630*/  FMUL.FTZ R32, R32, UR5 ;  /* 0x0000000520207c20 */ /* 0x000fe20008410000 */
[----:B------:R-:W-:Y:S01]  /*10640*/  FSEL R12, R177, -INF , !P1 ;  /* 0xff800000b10c7808 */ /* 0x000fe20004800000 */
[----:B------:R-:W-:Y:S01]  /*10650*/  FMUL.FTZ R31, R31, UR5 ;  /* 0x000000051f1f7c20 */ /* 0x000fe20008410000 */
[----:B------:R-:W-:Y:S01]  /*10660*/  FSEL R14, R173, -INF , !P3 ;  /* 0xff800000ad0e7808 */ /* 0x000fe20005800000 */
[----:B------:R-:W-:Y:S01]  /*10670*/  FMUL.FTZ R26, R26, UR5 ;  /* 0x000000051a1a7c20 */ /* 0x000fe20008410000 */
[----:B------:R-:W-:Y:S03]  /*10680*/  FMUL.FTZ R30, R30, UR5 ;  /* 0x000000051e1e7c20 */ /* 0x000fe60008410000 */
[----:B------:R-:W5:Y:S01]  /*10690*/  MUFU.TANH R191, R15 ;  /* 0x0000000f00bf7308 */ /* 0x000f620000002400 */
[----:B------:R-:W-:Y:S01]  /*106a0*/  FMUL.FTZ R33, R33, UR5 ;  /* 0x0000000521217c20 */ /* 0x000fe20008410000 */
[----:B------:R-:W-:Y:S01]  /*106b0*/  FMUL.FTZ R34, R34, UR5 ;  /* 0x0000000522227c20 */ /* 0x000fe20008410000 */
[----:B------:R-:W-:Y:S01]  /*106c0*/  FMUL.FTZ R35, R35, UR5 ;  /* 0x0000000523237c20 */ /* 0x000fe20008410000 */
[----:B------:R-:W-:Y:S02]  /*106d0*/  UISETP.GT.AND UP0, UPT, UR21, UR14, UPT ;  /* 0x0000000e1500728c */ /* 0x000fe4000bf04270 */
[----:B------:R-:W-:Y:S04]  /*106e0*/  UIADD3 UR25, UR25, 0x1, URZ ;  /* 0x0000000119197890 */ /* 0x000fe8000fffe03f */
[----:B------:R-:W-:Y:S01]  /*106f0*/  MUFU.TANH R192, R17 ;  /* 0x0000001100c07308 */ /* 0x000fe20000002400 */
[----:B------:R-:W-:Y:S09]  /*10700*/  UIADD3 UR20, UR20, -0x1, URZ ;  /* 0xffffffff14147890 */ /* 0x000ff2000fffe03f */
[----:B------:R-:W-:Y:S10]  /*10710*/  MUFU.TANH R196, R19 ;  /* 0x0000001300c47308 */ /* 0x000ff40000002400 */
[----:B------:R-:W5:Y:S10]  /*10720*/  MUFU.TANH R187, R187 ;  /* 0x000000bb00bb7308 */ /* 0x000f740000002400 */
[----:B------:R-:W5:Y:S10]  /*10730*/  MUFU.TANH R194, R18 ;  /* 0x0000001200c27308 */ /* 0x000f740000002400 */
[----:B------:R-:W5:Y:S10]  /*10740*/  MUFU.TANH R193, R22 ;  /* 0x0000001600c17308 */ /* 0x000f740000002400 */
[----:B------:R-:W-:Y:S10]  /*10750*/  MUFU.TANH R199, R21 ;  /* 0x0000001500c77308 */ /* 0x000ff40000002400 */
        /* <DEDUP_REMOVED lines=11> */
[----:B------:R-:W-:Y:S01]  /*10810*/  MUFU.TANH R35, R35 ;  /* 0x0000002300237308 */ /* 0x000fe20000002400 */
[----:B--2---:R-:W-:Y:S01]  /*10820*/  FFMA.FTZ R197, R8, -UR18, R197 ;  /* 0x8000001208c57c23 */ /* 0x004fe200080100c5 */
[----:B------:R-:W-:Y:S01]  /*10830*/  I2FP.F32.S32 R8, R6 ;  /* 0x0000000600087245 */ /* 0x000fe20000201400 */
[----:B-1----:R-:W-:Y:S01]  /*10840*/  FFMA.FTZ R183, R4, -UR18, R183 ;  /* 0x8000001204b77c23 */ /* 0x002fe200080100b7 */
[----:B------:R-:W-:Y:S02]  /*10850*/  I2FP.F32.S32 R6, R5 ;  /* 0x0000000500067245 */ /* 0x000fe40000201400 */
[C---:B------:R-:W-:Y:S01]  /*10860*/  IADD3 R5, R3.reuse, 0x10, RZ ;  /* 0x0000001003057810 */ /* 0x040fe20007ffe0ff */
[----:B------:R-:W-:Y:S01]  /*10870*/  FFMA.FTZ R201, R8, -UR18, R201 ;  /* 0x8000001208c97c23 */ /* 0x000fe200080100c9 */
[----:B------:R-:W-:Y:S01]  /*10880*/  IADD3 R4, R3, 0x11, RZ ;  /* 0x0000001103047810 */ /* 0x000fe20007ffe0ff */
[----:B------:R-:W-:Y:S01]  /*10890*/  FFMA.FTZ R181, R6, -UR18, R181 ;  /* 0x8000001206b57c23 */ /* 0x000fe200080100b5 */
[C---:B------:R-:W-:Y:S02]  /*108a0*/  ISETP.GE.AND P3, PT, R5.reuse, R251, PT ;  /* 0x000000fb0500720c */ /* 0x040fe40003f66270 */
[-C--:B------:R-:W-:Y:S02]  /*108b0*/  ISETP.GE.AND P1, PT, R5, R248.reuse, PT ;  /* 0x000000f80500720c */ /* 0x080fe40003f26270 */
[----:B------:R-:W-:Y:S02]  /*108c0*/  IADD3 R6, R252, -R5, RZ ;  /* 0x80000005fc067210 */ /* 0x000fe40007ffe0ff */
[----:B------:R-:W-:Y:S02]  /*108d0*/  FSEL R170, R197, -INF , !P6 ;  /* 0xff800000c5aa7808 */ /* 0x000fe40007000000 */
[----:B------:R-:W-:Y:S01]  /*108e0*/  FSEL R168, R201, -INF , !P5 ;  /* 0xff800000c9a87808 */ /* 0x000fe20006800000 */
[----:B------:R1:W-:Y:S01]  /*108f0*/  MUFU.TANH R197, R24 ;  /* 0x0000001800c57308 */ /* 0x0003e20000002400 */
[C---:B------:R-:W-:Y:S02]  /*10900*/  ISETP.GE.AND P5, PT, R4.reuse, R248, PT ;  /* 0x000000f80400720c */ /* 0x040fe40003fa6270 */
[C---:B------:R-:W-:Y:S02]  /*10910*/  ISETP.GE.OR P3, PT, R5.reuse, R250, !P3 ;  /* 0x000000fa0500720c */ /* 0x040fe40005f66670 */
[----:B------:R-:W-:Y:S02]  /*10920*/  ISETP.GE.AND P6, PT, R4, R251, PT ;  /* 0x000000fb0400720c */ /* 0x000fe40003fc6270 */
[----:B------:R-:W-:Y:S03]  /*10930*/  ISETP.GE.OR P1, PT, R5, R243, !P1 ;  /* 0x000000f30500720c */ /* 0x000fe60004f26670 */
[----:B------:R-:W2:Y:S01]  /*10940*/  MUFU.TANH R201, R20 ;  /* 0x0000001400c97308 */ /* 0x000ea20000002400 */
[----:B------:R-:W-:Y:S02]  /*10950*/  IABS R6, R6 ;  /* 0x0000000600067213 */ /* 0x000fe40000000000 */
[-C--:B------:R-:W-:Y:S02]  /*10960*/  IADD3 R9, R252, -R4.reuse, RZ ;  /* 0x80000004fc097210 */ /* 0x080fe40007ffe0ff */
[C---:B------:R-:W-:Y:S02]  /*10970*/  IADD3 R5, R249.reuse, -R5, RZ ;  /* 0x80000005f9057210 */ /* 0x040fe40007ffe0ff */
[----:B------:R-:W-:Y:S02]  /*10980*/  IADD3 R8, R249, -R4, RZ ;  /* 0x80000004f9087210 */ /* 0x000fe40007ffe0ff */
[C---:B------:R-:W-:Y:S01]  /*10990*/  ISETP.GE.OR P5, PT, R4.reuse, R243, !P5 ;  /* 0x000000f30400720c */ /* 0x040fe20006fa6670 */
[----:B-1----:R-:W-:Y:S01]  /*109a0*/  LDSM.16.MT88.4 R24, [R222+0x10000] ;  /* 0x01000000de18783b */ /* 0x002fe20000004200 */
[----:B------:R-:W-:Y:S02]  /*109b0*/  ISETP.GE.OR P6, PT, R4, R250, !P6 ;  /* 0x000000fa0400720c */ /* 0x000fe400077c6670 */
[----:B------:R-:W-:Y:S02]  /*109c0*/  I2FP.F32.S32 R6, R6 ;  /* 0x0000000600067245 */ /* 0x000fe40000201400 */
[----:B------:R-:W-:Y:S02]  /*109d0*/  IABS R9, R9 ;  /* 0x0000000900097213 */ /* 0x000fe40000000000 */
[----:B------:R-:W-:Y:S01]  /*109e0*/  IABS R4, R5 ;  /* 0x0000000500047213 */ /* 0x000fe20000000000 */
[----:B---3--:R-:W-:Y:S01]  /*109f0*/  FFMA.FTZ R7, R6, -UR18, R7 ;  /* 0x8000001206077c23 */ /* 0x008fe20008010007 */
[----:B------:R-:W-:Y:S02]  /*10a00*/  IABS R5, R8 ;  /* 0x0000000800057213 */ /* 0x000fe40000000000 */
[----:B------:R-:W-:Y:S02]  /*10a10*/  I2FP.F32.S32 R9, R9 ;  /* 0x0000000900097245 */ /* 0x000fe40000201400 */
[----:B------:R-:W-:Y:S02]  /*10a20*/  I2FP.F32.S32 R4, R4 ;  /* 0x0000000400047245 */ /* 0x000fe40000201400 */
[----:B------:R-:W-:Y:S01]  /*10a30*/  I2FP.F32.S32 R6, R5 ;  /* 0x0000000500067245 */ /* 0x000fe20000201400 */
[----:B----4-:R-:W-:Y:S01]  /*10a40*/  FFMA.FTZ R190, R9, -UR18, R190 ;  /* 0x8000001209be7c23 */ /* 0x010fe200080100be */
[----:B------:R-:W-:Y:S01]  /*10a50*/  IADD3 R5, R3, 0x18, RZ ;  /* 0x0000001803057810 */ /* 0x000fe20007ffe0ff */
[----:B-----5:R-:W-:Y:S01]  /*10a60*/  FFMA.FTZ R189, R4, -UR18, R189 ;  /* 0x8000001204bd7c23 */ /* 0x020fe200080100bd */
[----:B------:R-:W-:Y:S01]  /*10a70*/  FSEL R16, R181, -INF , !P4 ;  /* 0xff800000b5107808 */ /* 0x000fe20006000000 */
[----:B------:R-:W-:Y:S01]  /*10a80*/  FFMA.FTZ R191, R6, -UR18, R191 ;  /* 0x8000001206bf7c23 */ /* 0x000fe200080100bf */
[----:B------:R-:W-:Y:S02]  /*10a90*/  FSEL R10, R183, -INF , !P0 ;  /* 0xff800000b70a7808 */ /* 0x000fe40004000000 */
[----:B------:R-:W-:Y:S02]  /*10aa0*/  IADD3 R4, R3, 0x19, RZ ;  /* 0x0000001903047810 */ /* 0x000fe40007ffe0ff */
[C---:B------:R-:W-:Y:S02]  /*10ab0*/  ISETP.GE.AND P0, PT, R5.reuse, R248, PT ;  /* 0x000000f80500720c */ /* 0x040fe40003f06270 */
[----:B------:R-:W-:Y:S02]  /*10ac0*/  ISETP.GE.AND P4, PT, R5, R251, PT ;  /* 0x000000fb0500720c */ /* 0x000fe40003f86270 */
[----:B------:R-:W-:Y:S02]  /*10ad0*/  FSEL R185, R7, -INF , !P3 ;  /* 0xff80000007b97808 */ /* 0x000fe40005800000 */
[----:B------:R-:W-:Y:S02]  /*10ae0*/  FSEL R190, R190, -INF , !P6 ;  /* 0xff800000bebe7808 */ /* 0x000fe40007000000 */
[C---:B------:R-:W-:Y:S02]  /*10af0*/  ISETP.GE.OR P0, PT, R5.reuse, R243, !P0 ;  /* 0x000000f30500720c */ /* 0x040fe40004706670 */
[----:B------:R-:W-:Y:S02]  /*10b00*/  ISETP.GE.OR P4, PT, R5, R250, !P4 ;  /* 0x000000fa0500720c */ /* 0x000fe40006786670 */
[C---:B------:R-:W-:Y:S02]  /*10b10*/  ISETP.GE.AND P3, PT, R4.reuse, R251, PT ;  /* 0x000000fb0400720c */ /* 0x040fe40003f66270 */
[----:B------:R-:W-:Y:S02]  /*10b20*/  ISETP.GE.AND P6, PT, R4, R248, PT ;  /* 0x000000f80400720c */ /* 0x000fe40003fc6270 */
[CC--:B------:R-:W-:Y:S02]  /*10b30*/  IADD3 R6, R252.reuse, -R5.reuse, RZ ;  /* 0x80000005fc067210 */ /* 0x0c0fe40007ffe0ff */
[C---:B------:R-:W-:Y:S02]  /*10b40*/  IADD3 R7, R249.reuse, -R5, RZ ;  /* 0x80000005f9077210 */ /* 0x040fe40007ffe0ff */
[-C--:B------:R-:W-:Y:S02]  /*10b50*/  IADD3 R9, R252, -R4.reuse, RZ ;  /* 0x80000004fc097210 */ /* 0x080fe40007ffe0ff */
[----:B------:R-:W-:Y:S02]  /*10b60*/  IADD3 R5, R249, -R4, RZ ;  /* 0x80000004f9057210 */ /* 0x000fe40007ffe0ff */
[C---:B------:R-:W-:Y:S02]  /*10b70*/  ISETP.GE.OR P3, PT, R4.reuse, R250, !P3 ;  /* 0x000000fa0400720c */ /* 0x040fe40005f66670 */
[----:B------:R-:W-:Y:S02]  /*10b80*/  ISETP.GE.OR P6, PT, R4, R243, !P6 ;  /* 0x000000f30400720c */ /* 0x000fe400077c6670 */
[----:B------:R-:W-:Y:S02]  /*10b90*/  IABS R4, R6 ;  /* 0x0000000600047213 */ /* 0x000fe40000000000 */
[----:B------:R-:W-:Y:S02]  /*10ba0*/  IABS R9, R9 ;  /* 0x0000000900097213 */ /* 0x000fe40000000000 */
[----:B------:R-:W-:Y:S02]  /*10bb0*/  IABS R5, R5 ;  /* 0x0000000500057213 */ /* 0x000fe40000000000 */
[----:B------:R-:W-:Y:S02]  /*10bc0*/  I2FP.F32.S32 R4, R4 ;  /* 0x0000000400047245 */ /* 0x000fe40000201400 */
[----:B------:R-:W-:Y:S02]  /*10bd0*/  I2FP.F32.S32 R9, R9 ;  /* 0x0000000900097245 */ /* 0x000fe40000201400 */
[----:B------:R-:W-:Y:S01]  /*10be0*/  I2FP.F32.S32 R5, R5 ;  /* 0x0000000500057245 */ /* 0x000fe20000201400 */
[----:B------:R-:W-:Y:S01]  /*10bf0*/  FFMA.FTZ R187, R4, -UR18, R187 ;  /* 0x8000001204bb7c23 */ /* 0x000fe200080100bb */
[----:B------:R-:W-:Y:S01]  /*10c00*/  IADD3 R4, R3, 0x21, RZ ;  /* 0x0000002103047810 */ /* 0x000fe20007ffe0ff */
[----:B------:R-:W-:Y:S01]  /*10c10*/  FFMA.FTZ R192, R9, -UR18, R192 ;  /* 0x8000001209c07c23 */ /* 0x000fe200080100c0 */
[----:B------:R-:W-:Y:S01]  /*10c20*/  IABS R7, R7 ;  /* 0x0000000700077213 */ /* 0x000fe20000000000 */
[----:B------:R-:W-:Y:S01]  /*10c30*/  FFMA.FTZ R196, R5, -UR18, R196 ;  /* 0x8000001205c47c23 */ /* 0x000fe200080100c4 */
[----:B------:R-:W-:Y:S02]  /*10c40*/  IADD3 R5, R3, 0x20, RZ ;  /* 0x0000002003057810 */ /* 0x000fe40007ffe0ff */
[----:B------:R-:W-:Y:S02]  /*10c50*/  FSEL R191, R191, -INF , !P5 ;  /* 0xff800000bfbf7808 */ /* 0x000fe40006800000 */
[----:B------:R-:W-:Y:S02]  /*10c60*/  FSEL R189, R189, -INF , !P1 ;  /* 0xff800000bdbd7808 */ /* 0x000fe40004800000 */
[----:B------:R-:W-:Y:S02]  /*10c70*/  FSEL R187, R187, -INF , !P4 ;  /* 0xff800000bbbb7808 */ /* 0x000fe40006000000 */
[----:B------:R-:W-:Y:S02]  /*10c80*/  FSEL R192, R192, -INF , !P3 ;  /* 0xff800000c0c07808 */ /* 0x000fe40005800000 */
[CC--:B------:R-:W-:Y:S02]  /*10c90*/  ISETP.GE.AND P1, PT, R5.reuse, R251.reuse, PT ;  /* 0x000000fb0500720c */ /* 0x0c0fe40003f26270 */
[-C--:B------:R-:W-:Y:S02]  /*10ca0*/  ISETP.GE.AND P5, PT, R5, R248.reuse, PT ;  /* 0x000000f80500720c */ /* 0x080fe40003fa6270 */
[C---:B------:R-:W-:Y:S02]  /*10cb0*/  ISETP.GE.AND P4, PT, R4.reuse, R251, PT ;  /* 0x000000fb0400720c */ /* 0x040fe40003f86270 */
[----:B------:R-:W-:Y:S02]  /*10cc0*/  ISETP.GE.AND P3, PT, R4, R248, PT ;  /* 0x000000f80400720c */ /* 0x000fe40003f66270 */
[----:B------:R-:W-:Y:S02]  /*10cd0*/  I2FP.F32.S32 R7, R7 ;  /* 0x0000000700077245 */ /* 0x000fe40000201400 */
[-C--:B------:R-:W-:Y:S02]  /*10ce0*/  IADD3 R9, R249, -R5.reuse, RZ ;  /* 0x80000005f9097210 */ /* 0x080fe40007ffe0ff */
[C---:B------:R-:W-:Y:S01]  /*10cf0*/  IADD3 R18, R252.reuse, -R5, RZ ;  /* 0x80000005fc127210 */ /* 0x040fe20007ffe0ff */
[----:B------:R-:W-:Y:S01]  /*10d00*/  FFMA.FTZ R194, R7, -UR18, R194 ;  /* 0x8000001207c27c23 */ /* 0x000fe200080100c2 */
[----:B------:R-:W-:Y:S02]  /*10d10*/  IADD3 R6, R3, 0x28, RZ ;  /* 0x0000002803067810 */ /* 0x000fe40007ffe0ff */
[C---:B------:R-:W-:Y:S02]  /*10d20*/  ISETP.GE.OR P1, PT, R5.reuse, R250, !P1 ;  /* 0x000000fa0500720c */ /* 0x040fe40004f26670 */
[-C--:B------:R-:W-:Y:S02]  /*10d30*/  ISETP.GE.OR P5, PT, R5, R243.reuse, !P5 ;  /* 0x000000f30500720c */ /* 0x080fe40006fa6670 */
[----:B------:R-:W-:Y:S02]  /*10d40*/  IADD3 R8, R252, -R4, RZ ;  /* 0x80000004fc087210 */ /* 0x000fe40007ffe0ff */
[C---:B------:R-:W-:Y:S02]  /*10d50*/  ISETP.GE.OR P4, PT, R4.reuse, R250, !P4 ;  /* 0x000000fa0400720c */ /* 0x040fe40006786670 */
[----:B------:R-:W-:Y:S02]  /*10d60*/  ISETP.GE.OR P3, PT, R4, R243, !P3 ;  /* 0x000000f30400720c */ /* 0x000fe40005f66670 */
[----:B------:R-:W-:Y:S02]  /*10d70*/  IADD3 R5, R249, -R4, RZ ;  /* 0x80000004f9057210 */ /* 0x000fe40007ffe0ff */
[----:B------:R-:W-:Y:S02]  /*10d80*/  IABS R4, R9 ;  /* 0x0000000900047213 */ /* 0x000fe40000000000 */
[----:B------:R-:W-:Y:S02]  /*10d90*/  IABS R18, R18 ;  /* 0x0000001200127213 */ /* 0x000fe40000000000 */
[----:B------:R-:W-:Y:S02]  /*10da0*/  IADD3 R7, R252, -R6, RZ ;  /* 0x80000006fc077210 */ /* 0x000fe40007ffe0ff */
[----:B------:R-:W-:Y:S02]  /*10db0*/  IABS R8, R8 ;  /* 0x0000000800087213 */ /* 0x000fe40000000000 */
[----:B------:R-:W-:Y:S02]  /*10dc0*/  I2FP.F32.S32 R4, R4 ;  /* 0x0000000400047245 */ /* 0x000fe40000201400 */
[----:B------:R-:W-:Y:S02]  /*10dd0*/  IABS R5, R5 ;  /* 0x0000000500057213 */ /* 0x000fe40000000000 */
[----:B------:R-:W-:Y:S01]  /*10de0*/  I2FP.F32.S32 R18, R18 ;  /* 0x0000001200127245 */ /* 0x000fe20000201400 */
[----:B------:R-:W-:Y:S01]  /*10df0*/  FFMA.FTZ R193, R4, -UR18, R193 ;  /* 0x8000001204c17c23 */ /* 0x000fe200080100c1 */
[----:B------:R-:W-:Y:S02]  /*10e00*/  IABS R7, R7 ;  /* 0x0000000700077213 */ /* 0x000fe40000000000 */
[----:B------:R-:W-:Y:S01]  /*10e10*/  I2FP.F32.S32 R8, R8 ;  /* 0x0000000800087245 */ /* 0x000fe20000201400 */
[----:B--2---:R-:W-:Y:S01]  /*10e20*/  FFMA.FTZ R201, R18, -UR18, R201 ;  /* 0x8000001212c97c23 */ /* 0x004fe200080100c9 */
[----:B------:R-:W-:Y:S02]  /*10e30*/  I2FP.F32.S32 R5, R5 ;  /* 0x0000000500057245 */ /* 0x000fe40000201400 */
[----:B------:R-:W-:Y:S01]  /*10e40*/  FSEL R194, R194, -INF , !P0 ;  /* 0xff800000c2c27808 */ /* 0x000fe20004000000 */
[----:B------:R-:W-:Y:S01]  /*10e50*/  FFMA.FTZ R199, R8, -UR18, R199 ;  /* 0x8000001208c77c23 */ /* 0x000fe200080100c7 */
[----:B------:R-:W-:Y:S01]  /*10e60*/  FSEL R196, R196, -INF , !P6 ;  /* 0xff800000c4c47808 */ /* 0x000fe20007000000 */
[----:B------:R-:W-:Y:S01]  /*10e70*/  FFMA.FTZ R202, R5, -UR18, R202 ;  /* 0x8000001205ca7c23 */ /* 0x000fe200080100ca */
[----:B------:R-:W-:Y:S02]  /*10e80*/  I2FP.F32.S32 R4, R7 ;  /* 0x0000000700047245 */ /* 0x000fe40000201400 */
[C---:B------:R-:W-:Y:S02]  /*10e90*/  ISETP.GE.AND P0, PT, R6.reuse, R251, PT ;  /* 0x000000fb0600720c */ /* 0x040fe40003f06270 */
[----:B------:R-:W-:Y:S01]  /*10ea0*/  ISETP.GE.AND P6, PT, R6, R248, PT ;  /* 0x000000f80600720c */ /* 0x000fe20003fc6270 */
[----:B------:R-:W-:Y:S01]  /*10eb0*/  FFMA.FTZ R197, R4, -UR18, R197 ;  /* 0x8000001204c57c23 */ /* 0x000fe200080100c5 */
[C---:B------:R-:W-:Y:S02]  /*10ec0*/  IADD3 R7, R3.reuse, 0x29, RZ ;  /* 0x0000002903077810 */ /* 0x040fe40007ffe0ff */
[----:B------:R-:W-:Y:S02]  /*10ed0*/  IADD3 R5, R3, 0x30, RZ ;  /* 0x0000003003057810 */ /* 0x000fe40007ffe0ff */
[C---:B------:R-:W-:Y:S02]  /*10ee0*/  ISETP.GE.OR P0, PT, R6.reuse, R250, !P0 ;  /* 0x000000fa0600720c */ /* 0x040fe40004706670 */
[----:B------:R-:W-:Y:S02]  /*10ef0*/  ISETP.GE.OR P6, PT, R6, R243, !P6 ;  /* 0x000000f30600720c */ /* 0x000fe400077c6670 */
[----:B------:R-:W-:Y:S02]  /*10f00*/  IADD3 R13, R249, -R6, RZ ;  /* 0x80000006f90d7210 */ /* 0x000fe40007ffe0ff */
[C---:B------:R-:W-:Y:S02]  /*10f10*/  IADD3 R6, R252.reuse, -R7, RZ ;  /* 0x80000007fc067210 */ /* 0x040fe40007ffe0ff */
[----:B------:R-:W-:Y:S02]  /*10f20*/  FSEL R201, R201, -INF , !P1 ;  /* 0xff800000c9c97808 */ /* 0x000fe40004800000 */
[----:B------:R-:W-:Y:S02]  /*10f30*/  FSEL R199, R199, -INF , !P4 ;  /* 0xff800000c7c77808 */ /* 0x000fe40006000000 */
[C---:B------:R-:W-:Y:S02]  /*10f40*/  ISETP.GE.AND P4, PT, R7.reuse, R248, PT ;  /* 0x000000f80700720c */ /* 0x040fe40003f86270 */
[----:B------:R-:W-:Y:S02]  /*10f50*/  ISETP.GE.AND P1, PT, R7, R251, PT ;  /* 0x000000fb0700720c */ /* 0x000fe40003f26270 */
[----:B------:R-:W-:Y:S02]  /*10f60*/  IADD3 R11, R249, -R7, RZ ;  /* 0x80000007f90b7210 */ /* 0x000fe40007ffe0ff */
[----:B------:R-:W-:Y:S02]  /*10f70*/  IADD3 R4, R3, 0x31, RZ ;  /* 0x0000003103047810 */ /* 0x000fe40007ffe0ff */
[C---:B------:R-:W-:Y:S02]  /*10f80*/  IADD3 R9, R252.reuse, -R5, RZ ;  /* 0x80000005fc097210 */ /* 0x040fe40007ffe0ff */
[----:B------:R-:W-:Y:S02]  /*10f90*/  IABS R6, R6 ;  /* 0x0000000600067213 */ /* 0x000fe40000000000 */
[C---:B------:R-:W-:Y:S02]  /*10fa0*/  ISETP.GE.OR P4, PT, R7.reuse, R243, !P4 ;  /* 0x000000f30700720c */ /* 0x040fe40006786670 */
[----:B------:R-:W-:Y:S02]  /*10fb0*/  ISETP.GE.OR P1, PT, R7, R250, !P1 ;  /* 0x000000fa0700720c */ /* 0x000fe40004f26670 */
[----:B------:R-:W-:Y:S02]  /*10fc0*/  IABS R11, R11 ;  /* 0x0000000b000b7213 */ /* 0x000fe40000000000 */
[----:B------:R-:W-:Y:S02]  /*10fd0*/  IADD3 R7, R252, -R4, RZ ;  /* 0x80000004fc077210 */ /* 0x000fe40007ffe0ff */
[----:B------:R-:W-:Y:S02]  /*10fe0*/  IABS R9, R9 ;  /* 0x0000000900097213 */ /* 0x000fe40000000000 */
[----:B------:R-:W-:Y:S02]  /*10ff0*/  I2FP.F32.S32 R6, R6 ;  /* 0x0000000600067245 */ /* 0x000fe40000201400 */
[----:B------:R-:W-:Y:S02]  /*11000*/  I2FP.F32.S32 R11, R11 ;  /* 0x0000000b000b7245 */ /* 0x000fe40000201400 */
[----:B------:R-:W-:Y:S01]  /*11010*/  IABS R7, R7 ;  /* 0x0000000700077213 */ /* 0x000fe20000000000 */
[----:B------:R-:W-:Y:S01]  /*11020*/  FFMA.FTZ R195, R6, -UR18, R195 ;  /* 0x8000001206c37c23 */ /* 0x000fe200080100c3 */
[----:B------:R-:W-:Y:S01]  /*11030*/  I2FP.F32.S32 R9, R9 ;  /* 0x0000000900097245 */ /* 0x000fe20000201400 */
[----:B------:R-:W-:Y:S01]  /*11040*/  FFMA.FTZ R198, R11, -UR18, R198 ;  /* 0x800000120bc67c23 */ /* 0x000fe200080100c6 */
[----:B------:R-:W-:Y:S02]  /*11050*/  FSEL R193, R193, -INF , !P5 ;  /* 0xff800000c1c17808 */ /* 0x000fe40006800000 */
[----:B------:R-:W-:Y:S01]  /*11060*/  FSEL R202, R202, -INF , !P3 ;  /* 0xff800000caca7808 */ /* 0x000fe20005800000 */
[----:B------:R-:W-:Y:S01]  /*11070*/  FFMA.FTZ R188, R9, -UR18, R188 ;  /* 0x8000001209bc7c23 */ /* 0x000fe200080100bc */
[C---:B------:R-:W-:Y:S02]  /*11080*/  ISETP.GE.AND P5, PT, R5.reuse, R251, PT ;  /* 0x000000fb0500720c */ /* 0x040fe40003fa6270 */
[----:B------:R-:W-:Y:S02]  /*11090*/  ISETP.GE.AND P3, PT, R5, R248, PT ;  /* 0x000000f80500720c */ /* 0x000fe40003f66270 */
[----:B------:R-:W-:Y:S02]  /*110a0*/  IADD3 R6, R3, 0x38, RZ ;  /* 0x0000003803067810 */ /* 0x000fe40007ffe0ff */
[----:B------:R-:W-:Y:S02]  /*110b0*/  I2FP.F32.S32 R7, R7 ;  /* 0x0000000700077245 */ /* 0x000fe40000201400 */
[----:B------:R-:W-:Y:S02]  /*110c0*/  FMNMX.FTZ R11, R166, R0, !PT ;  /* 0x00000000a60b7209 */ /* 0x000fe40007810000 */
[----:B------:R-:W-:Y:S01]  /*110d0*/  ISETP.GE.OR P3, PT, R5, R243, !P3 ;  /* 0x000000f30500720c */ /* 0x000fe20005f66670 */
[----:B------:R-:W-:Y:S01]  /*110e0*/  FFMA.FTZ R186, R7, -UR18, R186 ;  /* 0x8000001207ba7c23 */ /* 0x000fe200080100ba */
[----:B------:R-:W-:Y:S02]  /*110f0*/  ISETP.GE.OR P5, PT, R5, R250, !P5 ;  /* 0x000000fa0500720c */ /* 0x000fe40006fa6670 */
[C---:B------:R-:W-:Y:S02]  /*11100*/  IADD3 R9, R249.reuse, -R5, RZ ;  /* 0x80000005f9097210 */ /* 0x040fe40007ffe0ff */
[----:B------:R-:W-:Y:S02]  /*11110*/  IADD3 R5, R252, -R6, RZ ;  /* 0x80000006fc057210 */ /* 0x000fe40007ffe0ff */
[----:B------:R-:W-:Y:S02]  /*11120*/  FMNMX.FTZ R11, R172, R11, !PT ;  /* 0x0000000bac0b7209 */ /* 0x000fe40007810000 */
[----:B------:R-:W-:Y:S02]  /*11130*/  IADD3 R7, R249, -R4, RZ ;  /* 0x80000004f9077210 */ /* 0x000fe40007ffe0ff */
[----:B------:R-:W-:Y:S02]  /*11140*/  FSEL R197, R197, -INF , !P0 ;  /* 0xff800000c5c57808 */ /* 0x000fe40004000000 */
[----:B------:R-:W-:Y:S02]  /*11150*/  FSEL R195, R195, -INF , !P1 ;  /* 0xff800000c3c37808 */ /* 0x000fe40004800000 */
[----:B------:R-:W-:Y:S02]  /*11160*/  IABS R5, R5 ;  /* 0x0000000500057213 */ /* 0x000fe40000000000 */
[C---:B------:R-:W-:Y:S02]  /*11170*/  ISETP.GE.AND P0, PT, R4.reuse, R251, PT ;  /* 0x000000fb0400720c */ /* 0x040fe40003f06270 */
[----:B------:R-:W-:Y:S02]  /*11180*/  ISETP.GE.AND P1, PT, R4, R248, PT ;  /* 0x000000f80400720c */ /* 0x000fe40003f26270 */
[----:B------:R-:W-:Y:S02]  /*11190*/  FMNMX.FTZ R11, R170, R11, !PT ;  /* 0x0000000baa0b7209 */ /* 0x000fe40007810000 */
[----:B------:R-:W-:Y:S02]  /*111a0*/  IABS R7, R7 ;  /* 0x0000000700077213 */ /* 0x000fe40000000000 */
[----:B------:R-:W-:Y:S02]  /*111b0*/  I2FP.F32.S32 R5, R5 ;  /* 0x0000000500057245 */ /* 0x000fe40000201400 */
[----:B------:R-:W-:Y:S02]  /*111c0*/  IABS R13, R13 ;  /* 0x0000000d000d7213 */ /* 0x000fe40000000000 */
[C---:B------:R-:W-:Y:S01]  /*111d0*/  ISETP.GE.OR P0, PT, R4.reuse, R250, !P0 ;  /* 0x000000fa0400720c */ /* 0x040fe20004706670 */
[----:B------:R-:W-:Y:S01]  /*111e0*/  FFMA.FTZ R32, R5, -UR18, R32 ;  /* 0x8000001205207c23 */ /* 0x000fe20008010020 */
[----:B------:R-:W-:Y:S02]  /*111f0*/  ISETP.GE.OR P1, PT, R4, R243, !P1 ;  /* 0x000000f30400720c */ /* 0x000fe40004f26670 */
[----:B------:R-:W-:Y:S02]  /*11200*/  FMNMX.FTZ R4, R168, R11, !PT ;  /* 0x0000000ba8047209 */ /* 0x000fe40007810000 */
[----:B------:R-:W-:Y:S02]  /*11210*/  I2FP.F32.S32 R7, R7 ;  /* 0x0000000700077245 */ /* 0x000fe40000201400 */
[----:B------:R-:W-:Y:S02]  /*11220*/  I2FP.F32.S32 R13, R13 ;  /* 0x0000000d000d7245 */ /* 0x000fe40000201400 */
[----:B------:R-:W-:Y:S01]  /*11230*/  FMNMX.FTZ R5, R185, R4, !PT ;  /* 0x00000004b9057209 */ /* 0x000fe20007810000 */
[----:B------:R-:W-:Y:S01]  /*11240*/  FFMA.FTZ R178, R7, -UR18, R178 ;  /* 0x8000001207b27c23 */ /* 0x000fe200080100b2 */
[----:B------:R-:W-:Y:S01]  /*11250*/  FMNMX.FTZ R7, R14, R2, !PT ;  /* 0x000000020e077209 */ /* 0x000fe20007810000 */
[----:B------:R-:W-:Y:S01]  /*11260*/  FFMA.FTZ R200, R13, -UR18, R200 ;  /* 0x800000120dc87c23 */ /* 0x000fe200080100c8 */
        /* <DEDUP_REMOVED lines=11> */
[----:B------:R-:W-:Y:S02]  /*11320*/  IADD3 R5, R249, -R6, RZ ;  /* 0x80000006f9057210 */ /* 0x000fe40007ffe0ff */
[----:B------:R-:W-:Y:S02]  /*11330*/  FMNMX.FTZ R6, R10, R7, !PT ;  /* 0x000000070a067209 */ /* 0x000fe40007810000 */
[----:B------:R-:W-:Y:S02]  /*11340*/  FMNMX.FTZ R4, R201, R4, !PT ;  /* 0x00000004c9047209 */ /* 0x000fe40007810000 */
[----:B------:R-:W-:Y:S02]  /*11350*/  IADD3 R3, R3, 0x39, RZ ;  /* 0x0000003903037810 */ /* 0x000fe40007ffe0ff */
[----:B------:R-:W-:Y:S02]  /*11360*/  IABS R9, R9 ;  /* 0x0000000900097213 */ /* 0x000fe40000000000 */
[----:B------:R-:W-:Y:S02]  /*11370*/  FMNMX.FTZ R6, R189, R6, !PT ;  /* 0x00000006bd067209 */ /* 0x000fe40007810000 */
[----:B------:R-:W-:Y:S02]  /*11380*/  FMNMX.FTZ R4, R199, R4, !PT ;  /* 0x00000004c7047209 */ /* 0x000fe40007810000 */
[----:B------:R-:W-:Y:S02]  /*11390*/  I2FP.F32.S32 R9, R9 ;  /* 0x0000000900097245 */ /* 0x000fe40000201400 */
[----:B------:R-:W-:Y:S02]  /*113a0*/  IADD3 R8, R252, -R3, RZ ;  /* 0x80000003fc087210 */ /* 0x000fe40007ffe0ff */
[----:B------:R-:W-:Y:S01]  /*113b0*/  FMNMX.FTZ R7, R191, R6, !PT ;  /* 0x00000006bf077209 */ /* 0x000fe20007810000 */
[----:B------:R-:W-:Y:S01]  /*113c0*/  FFMA.FTZ R30, R9, -UR18, R30 ;  /* 0x80000012091e7c23 */ /* 0x000fe2000801001e */
[----:B------:R-:W-:Y:S02]  /*113d0*/  FMNMX.FTZ R4, R197, R4, !PT ;  /* 0x00000004c5047209 */ /* 0x000fe40007810000 */
[----:B------:R-:W-:Y:S02]  /*113e0*/  IABS R8, R8 ;  /* 0x0000000800087213 */ /* 0x000fe40000000000 */
[----:B------:R-:W-:Y:S02]  /*113f0*/  FMNMX.FTZ R7, R194, R7, !PT ;  /* 0x00000007c2077209 */ /* 0x000fe40007810000 */
[----:B------:R-:W-:Y:S02]  /*11400*/  FMNMX.FTZ R9, R195, R4, !PT ;  /* 0x00000004c3097209 */ /* 0x000fe40007810000 */
[----:B------:R-:W-:Y:S02]  /*11410*/  I2FP.F32.S32 R8, R8 ;  /* 0x0000000800087245 */ /* 0x000fe40000201400 */
[----:B------:R-:W-:Y:S02]  /*11420*/  FMNMX.FTZ R4, R196, R7, !PT ;  /* 0x00000007c4047209 */ /* 0x000fe40007810000 */
[----:B------:R-:W-:Y:S01]  /*11430*/  FSEL R186, R186, -INF , !P0 ;  /* 0xff800000baba7808 */ /* 0x000fe20004000000 */
[----:B------:R-:W-:Y:S01]  /*11440*/  FFMA.FTZ R33, R8, -UR18, R33 ;  /* 0x8000001208217c23 */ /* 0x000fe20008010021 */
[----:B------:R-:W-:Y:S02]  /*11450*/  ISETP.GE.AND P0, PT, R3, R251, PT ;  /* 0x000000fb0300720c */ /* 0x000fe40003f06270 */
[----:B------:R-:W-:Y:S02]  /*11460*/  FMNMX.FTZ R9, R188, R9, !PT ;  /* 0x00000009bc097209 */ /* 0x000fe40007810000 */
[----:B------:R-:W-:Y:S02]  /*11470*/  FMNMX.FTZ R7, R193, R4, !PT ;  /* 0x00000004c1077209 */ /* 0x000fe40007810000 */
[----:B------:R-:W-:Y:S02]  /*11480*/  FSEL R184, R32, -INF , !P6 ;  /* 0xff80000020b87808 */ /* 0x000fe40007000000 */
[----:B------:R-:W-:Y:S02]  /*11490*/  ISETP.GE.OR P0, PT, R3, R250, !P0 ;  /* 0x000000fa0300720c */ /* 0x000fe40004706670 */
[----:B------:R-:W-:Y:S02]  /*114a0*/  FMNMX.FTZ R9, R186, R9, !PT ;  /* 0x00000009ba097209 */ /* 0x000fe40007810000 */
[----:B------:R-:W-:Y:S02]  /*114b0*/  FMNMX.FTZ R7, R202, R7, !PT ;  /* 0x00000007ca077209 */ /* 0x000fe40007810000 */
[----:B------:R-:W-:Y:S02]  /*114c0*/  FSEL R182, R33, -INF , !P0 ;  /* 0xff80000021b67808 */ /* 0x000fe40004000000 */
[----:B------:R-:W-:Y:S02]  /*114d0*/  FMNMX.FTZ R9, R184, R9, !PT ;  /* 0x00000009b8097209 */ /* 0x000fe40007810000 */
[----:B------:R-:W-:Y:S02]  /*114e0*/  IABS R5, R5 ;  /* 0x0000000500057213 */ /* 0x000fe40000000000 */
[----:B------:R-:W-:Y:S02]  /*114f0*/  IADD3 R6, R249, -R3, RZ ;  /* 0x80000003f9067210 */ /* 0x000fe40007ffe0ff */
[----:B------:R-:W-:Y:S02]  /*11500*/  FSEL R198, R198, -INF , !P4 ;  /* 0xff800000c6c67808 */ /* 0x000fe40006000000 */
[----:B------:R-:W-:Y:S02]  /*11510*/  FMNMX.FTZ R7, R200, R7, !PT ;  /* 0x00000007c8077209 */ /* 0x000fe40007810000 */
[----:B------:R-:W-:Y:S02]  /*11520*/  FMNMX.FTZ R4, R182, R9, !PT ;  /* 0x00000009b6047209 */ /* 0x000fe40007810000 */
[----:B------:R-:W-:Y:S02]  /*11530*/  I2FP.F32.S32 R9, R5 ;  /* 0x0000000500097245 */ /* 0x000fe40000201400 */
[----:B------:R-:W-:Y:S01]  /*11540*/  IABS R6, R6 ;  /* 0x0000000600067213 */ /* 0x000fe20000000000 */
[----:B------:R-:W1:Y:S01]  /*11550*/  SHFL.BFLY PT, R5, R4, 0x2, 0x1f ;  /* 0x0c401f0004057f89 */ /* 0x000e6200000e0000 */
[----:B------:R-:W-:Y:S01]  /*11560*/  FMNMX.FTZ R7, R198, R7, !PT ;  /* 0x00000007c6077209 */ /* 0x000fe20007810000 */
[----:B------:R-:W-:Y:S01]  /*11570*/  FFMA.FTZ R34, R9, -UR18, R34 ;  /* 0x8000001209227c23 */ /* 0x000fe20008010022 */
[----:B------:R-:W-:Y:S02]  /*11580*/  FSEL R180, R30, -INF , !P3 ;  /* 0xff8000001eb47808 */ /* 0x000fe40005800000 */
[----:B------:R-:W-:Y:S02]  /*11590*/  I2FP.F32.S32 R6, R6 ;  /* 0x0000000600067245 */ /* 0x000fe40000201400 */
[C---:B------:R-:W-:Y:S02]  /*115a0*/  ISETP.GE.AND P6, PT, R3.reuse, R248, PT ;  /* 0x000000f80300720c */ /* 0x040fe40003fc6270 */
[----:B------:R-:W-:Y:S01]  /*115b0*/  FSEL R178, R178, -INF , !P1 ;  /* 0xff800000b2b27808 */ /* 0x000fe20004800000 */
[----:B------:R-:W-:Y:S01]  /*115c0*/  FFMA.FTZ R35, R6, -UR18, R35 ;  /* 0x8000001206237c23 */ /* 0x000fe20008010023 */
[----:B------:R-:W-:Y:S02]  /*115d0*/  FMNMX.FTZ R7, R180, R7, !PT ;  /* 0x00000007b4077209 */ /* 0x000fe40007810000 */
[----:B------:R-:W-:Y:S02]  /*115e0*/  FSEL R176, R34, -INF , !P5 ;  /* 0xff80000022b07808 */ /* 0x000fe40006800000 */
[----:B------:R-:W-:Y:S02]  /*115f0*/  ISETP.GE.OR P6, PT, R3, R243, !P6 ;  /* 0x000000f30300720c */ /* 0x000fe400077c6670 */
[----:B------:R-:W-:Y:S02]  /*11600*/  FMNMX.FTZ R7, R178, R7, !PT ;  /* 0x00000007b2077209 */ /* 0x000fe40007810000 */
[----:B------:R-:W-:Y:S02]  /*11610*/  FSEL R165, R35, -INF , !P6 ;  /* 0xff80000023a57808 */ /* 0x000fe40007000000 */
[----:B------:R-:W-:Y:S01]  /*11620*/  FMNMX.FTZ R8, R176, R7, !PT ;  /* 0x00000007b0087209 */ /* 0x000fe20007810000 */
[----:B------:R-:W-:Y:S01]  /*11630*/  LDSM.16.MT88.4 R32, [R221+0x10000] ;  /* 0x01000000dd20783b */ /* 0x000fe20000004200 */
[----:B-1----:R-:W-:Y:S02]  /*11640*/  FMNMX.FTZ R5, R4, R5, !PT ;  /* 0x0000000504057209 */ /* 0x002fe40007810000 */
[----:B------:R-:W-:Y:S05]  /*11650*/  FMNMX.FTZ R6, R165, R8, !PT ;  /* 0x00000008a5067209 */ /* 0x000fea0007810000 */
[----:B------:R-:W1:Y:S08]  /*11660*/  SHFL.BFLY PT, R164, R5, 0x1, 0x1f ;  /* 0x0c201f0005a47f89 */ /* 0x000e7000000e0000 */
[----:B------:R-:W2:Y:S01]  /*11670*/  SHFL.BFLY PT, R3, R6, 0x2, 0x1f ;  /* 0x0c401f0006037f89 */ /* 0x000ea200000e0000 */
[----:B-1----:R-:W-:Y:S02]  /*11680*/  FMNMX.FTZ R164, R5, R164, !PT ;  /* 0x000000a405a47209 */ /* 0x002fe40007810000 */
[----:B--2---:R-:W-:Y:S03]  /*11690*/  FMNMX.FTZ R4, R6, R3, !PT ;  /* 0x0000000306047209 */ /* 0x004fe60007810000 */
[C---:B------:R-:W-:Y:S01]  /*116a0*/  FMUL.FTZ R183, R164.reuse, UR4 ;  /* 0x00000004a4b77c20 */ /* 0x040fe20008410000 */
[C---:B------:R-:W-:Y:S01]  /*116b0*/  FSETP.NEU.FTZ.AND P1, PT, R164.reuse, -INF , PT ;  /* 0xff800000a400780b */ /* 0x040fe20003f3d000 */
[----:B------:R-:W1:Y:S03]  /*116c0*/  SHFL.BFLY PT, R3, R4, 0x1, 0x1f ;  /* 0x0c201f0004037f89 */ /* 0x000e6600000e0000 */
[----:B------:R-:W-:Y:S02]  /*116d0*/  FSEL R183, R183, RZ, P1 ;  /* 0x000000ffb7b77208 */ /* 0x000fe40000800000 */
[----:B------:R-:W-:Y:S03]  /*116e0*/  FSEL R5, R164, RZ, P1 ;  /* 0x000000ffa4057208 */ /* 0x000fe60000800000 */
[--C-:B------:R-:W-:Y:S01]  /*116f0*/  FFMA.FTZ R177, R166, UR4, -R183.reuse ;  /* 0x00000004a6b17c23 */ /* 0x100fe200080108b7 */
[--C-:B------:R-:W-:Y:S01]  /*11700*/  FFMA.FTZ R174, R172, UR4, -R183.reuse ;  /* 0x00000004acae7c23 */ /* 0x100fe200080108b7 */
[----:B------:R-:W-:Y:S01]  /*11710*/  FADD.FTZ R0, -R5, R0 ;  /* 0x0000000005007221 */ /* 0x000fe20000010100 */
        /* <DEDUP_REMOVED lines=14> */
[--C-:B------:R-:W-:Y:S01]  /*11800*/  FFMA.FTZ R186, R186, UR4, -R183.reuse ;  /* 0x00000004baba7c23 */ /* 0x100fe200080108b7 */
[----:B-1----:R-:W-:Y:S01]  /*11810*/  FMNMX.FTZ R3, R4, R3, !PT ;  /* 0x0000000304037209 */ /* 0x002fe20007810000 */
[--C-:B------:R-:W-:Y:S01]  /*11820*/  FFMA.FTZ R184, R184, UR4, -R183.reuse ;  /* 0x00000004b8b87c23 */ /* 0x100fe200080108b7 */
[----:B------:R-:W-:Y:S02]  /*11830*/  FFMA.FTZ R183, R182, UR4, -R183 ;  /* 0x00000004b6b77c23 */ /* 0x000fe400080108b7 */
[C---:B------:R-:W-:Y:S01]  /*11840*/  FSETP.NEU.FTZ.AND P0, PT, R3.reuse, -INF , PT ;  /* 0xff8000000300780b */ /* 0x040fe20003f1d000 */
[C---:B------:R-:W-:Y:S02]  /*11850*/  FMUL.FTZ R181, R3.reuse, UR4 ;  /* 0x0000000403b57c20 */ /* 0x040fe40008410000 */
[----:B------:R-:W-:Y:S01]  /*11860*/  MUFU.EX2 R173, R173 ;  /* 0x000000ad00ad7308 */ /* 0x000fe20000000800 */
[----:B------:R-:W-:Y:S02]  /*11870*/  FSEL R5, R3, RZ, P0 ;  /* 0x000000ff03057208 */ /* 0x000fe40000000000 */
[----:B------:R-:W-:Y:S02]  /*11880*/  FSEL R181, R181, RZ, P0 ;  /* 0x000000ffb5b57208 */ /* 0x000fe40000000000 */
[----:B------:R-:W-:Y:S01]  /*11890*/  PLOP3.LUT P0, PT, PT, PT, UP0, 0x80, 0x0 ;  /* 0x000000000000781c */ /* 0x000fe20003f0f008 */
[----:B------:R-:W-:Y:S04]  /*118a0*/  FADD.FTZ R0, -R5, R2 ;  /* 0x0000000205007221 */ /* 0x000fe80000010100 */
[----:B------:R-:W1:Y:S01]  /*118b0*/  MUFU.EX2 R172, R172 ;  /* 0x000000ac00ac7308 */ /* 0x000e620000000800 */
[--C-:B------:R-:W-:Y:S01]  /*118c0*/  FFMA.FTZ R166, R16, UR4, -R181.reuse ;  /* 0x0000000410a67c23 */ /* 0x100fe200080108b5 */
[--C-:B------:R-:W-:Y:S01]  /*118d0*/  FFMA.FTZ R179, R14, UR4, -R181.reuse ;  /* 0x000000040eb37c23 */ /* 0x100fe200080108b5 */
[----:B------:R-:W3:Y:S01]  /*118e0*/  LDSM.16.MT88.4 R16, [R224+0x10000] ;  /* 0x01000000e010783b */ /* 0x000ee20000004200 */
[--C-:B------:R-:W-:Y:S01]  /*118f0*/  FFMA.FTZ R167, R12, UR4, -R181.reuse ;  /* 0x000000040ca77c23 */ /* 0x100fe200080108b5 */
[--C-:B------:R-:W-:Y:S01]  /*11900*/  FFMA.FTZ R175, R10, UR4, -R181.reuse ;  /* 0x000000040aaf7c23 */ /* 0x100fe200080108b5 */
[----:B------:R-:W-:Y:S01]  /*11910*/  FMUL.FTZ R8, R0, UR4 ;  /* 0x0000000400087c20 */ /* 0x000fe20008410000 */
[----:B--2---:R-:W-:Y:S03]  /*11920*/  F2FP.BF16.F32.PACK_AB R168, R174, R177 ;  /* 0x000000b1aea8723e */ /* 0x004fe600000010ff */
[----:B------:R-:W2:Y:S01]  /*11930*/  MUFU.EX2 R2, R6 ;  /* 0x0000000600027308 */ /* 0x000ea20000000800 */
[--C-:B------:R-:W-:Y:S01]  /*11940*/  FFMA.FTZ R203, R198, UR4, -R181.reuse ;  /* 0x00000004c6cb7c23 */ /* 0x100fe200080108b5 */
[--C-:B------:R-:W-:Y:S01]  /*11950*/  FFMA.FTZ R193, R193, UR4, -R181.reuse ;  /* 0x00000004c1c17c23 */ /* 0x100fe200080108b5 */
[----:B------:R-:W4:Y:S01]  /*11960*/  LDL.LU R198, [R1+0x14] ;  /* 0x0000140001c67983 */ /* 0x000f220000300800 */
[--C-:B------:R-:W-:Y:S01]  /*11970*/  FFMA.FTZ R202, R202, UR4, -R181.reuse ;  /* 0x00000004caca7c23 */ /* 0x100fe200080108b5 */
[--C-:B------:R-:W-:Y:S01]  /*11980*/  FFMA.FTZ R200, R200, UR4, -R181.reuse ;  /* 0x00000004c8c87c23 */ /* 0x100fe200080108b5 */
[--C-:B------:R-:W-:Y:S01]  /*11990*/  FFMA.FTZ R189, R189, UR4, -R181.reuse ;  /* 0x00000004bdbd7c23 */ /* 0x100fe200080108b5 */
[----:B------:R-:W5:Y:S03]  /*119a0*/  LDL.LU R182, [R1+0x28] ;  /* 0x0000280001b67983 */ /* 0x000f660000300800 */
[----:B------:R-:W3:Y:S01]  /*119b0*/  MUFU.EX2 R0, R8 ;  /* 0x0000000800007308 */ /* 0x000ee20000000800 */
[----:B-1----:R-:W-:Y:S01]  /*119c0*/  F2FP.BF16.F32.PACK_AB R170, R172, R173 ;  /* 0x000000adacaa723e */ /* 0x002fe200000010ff */
[--C-:B------:R-:W-:Y:S01]  /*119d0*/  FFMA.FTZ R196, R196, UR4, -R181.reuse ;  /* 0x00000004c4c47c23 */ /* 0x100fe200080108b5 */
[--C-:B------:R-:W-:Y:S01]  /*119e0*/  FFMA.FTZ R180, R180, UR4, -R181.reuse ;  /* 0x00000004b4b47c23 */ /* 0x100fe200080108b5 */
[--C-:B------:R-:W-:Y:S01]  /*119f0*/  FFMA.FTZ R178, R178, UR4, -R181.reuse ;  /* 0x00000004b2b27c23 */ /* 0x100fe200080108b5 */
[--C-:B------:R-:W-:Y:S05]  /*11a00*/  FFMA.FTZ R176, R176, UR4, -R181.reuse ;  /* 0x00000004b0b07c23 */ /* 0x100fea00080108b5 */
        /* <DEDUP_REMOVED lines=10> */
[----:B------:R-:W-:Y:S01]  /*11ab0*/  FMUL.FTZ R7, R0, R163 ;  /* 0x000000a300077220 */ /* 0x000fe20000410000 */
[----:B------:R-:W-:Y:S01]  /*11ac0*/  FMUL.FTZ R8, R2, R156 ;  /* 0x0000009c02087220 */ /* 0x000fe20000410000 */
[C---:B------:R-:W-:Y:S01]  /*11ad0*/  FMUL.FTZ R10, R0.reuse, R158 ;  /* 0x0000009e000a7220 */ /* 0x040fe20000410000 */
[C---:B------:R-:W-:Y:S01]  /*11ae0*/  FMUL.FTZ R11, R0.reuse, R159 ;  /* 0x0000009f000b7220 */ /* 0x040fe20000410000 */
[----:B------:R-:W2:Y:S01]  /*11af0*/  LDSM.16.MT88.4 R160, [R220+0x10000] ;  /* 0x01000000dca0783b */ /* 0x000ea20000004200 */
[C---:B------:R-:W-:Y:S03]  /*11b00*/  FMUL.FTZ R14, R0.reuse, R154 ;  /* 0x0000009a000e7220 */ /* 0x040fe60000410000 */
[----:B------:R-:W-:Y:S01]  /*11b10*/  MUFU.EX2 R166, R166 ;  /* 0x000000a600a67308 */ /* 0x000fe20000000800 */
[C---:B------:R-:W-:Y:S01]  /*11b20*/  FMUL.FTZ R15, R0.reuse, R155 ;  /* 0x0000009b000f7220 */ /* 0x040fe20000410000 */
[C---:B------:R-:W-:Y:S01]  /*11b30*/  FMUL.FTZ R22, R0.reuse, R146 ;  /* 0x0000009200167220 */ /* 0x040fe20000410000 */
[----:B------:R-:W-:Y:S01]  /*11b40*/  FMUL.FTZ R23, R0, R147 ;  /* 0x0000009300177220 */ /* 0x000fe20000410000 */
[C---:B------:R-:W-:Y:S01]  /*11b50*/  FMUL.FTZ R28, R2.reuse, R136 ;  /* 0x00000088021c7220 */ /* 0x040fe20000410000 */
[----:B------:R-:W-:Y:S01]  /*11b60*/  FMUL.FTZ R29, R2, R137 ;  /* 0x00000089021d7220 */ /* 0x000fe20000410000 */
[----:B------:R-:W3:Y:S01]  /*11b70*/  LDSM.16.MT88.4 R152, [R224+0x12000] ;  /* 0x01200000e098783b */ /* 0x000ee20000004200 */
[C---:B------:R-:W-:Y:S03]  /*11b80*/  FMUL.FTZ R30, R0.reuse, R138 ;  /* 0x0000008a001e7220 */ /* 0x040fe60000410000 */
[----:B------:R-:W2:Y:S01]  /*11b90*/  MUFU.EX2 R175, R175 ;  /* 0x000000af00af7308 */ /* 0x000ea20000000800 */
[----:B-1----:R-:W-:Y:S01]  /*11ba0*/  F2FP.BF16.F32.PACK_AB R169, R167, R179 ;  /* 0x000000b3a7a9723e */ /* 0x002fe200000010ff */
[----:B------:R-:W-:Y:S01]  /*11bb0*/  FMUL.FTZ R31, R0, R139 ;  /* 0x0000008b001f7220 */ /* 0x000fe20000410000 */
[C---:B------:R-:W-:Y:S01]  /*11bc0*/  FMUL.FTZ R36, R2.reuse, R36 ;  /* 0x0000002402247220 */ /* 0x040fe20000410000 */
[----:B------:R-:W-:Y:S01]  /*11bd0*/  FMUL.FTZ R37, R2, R37 ;  /* 0x0000002502257220 */ /* 0x000fe20000410000 */
[C---:B------:R-:W-:Y:S01]  /*11be0*/  FMUL.FTZ R38, R0.reuse, R38 ;  /* 0x0000002600267220 */ /* 0x040fe20000410000 */
[----:B------:R-:W1:Y:S01]  /*11bf0*/  LDSM.16.MT88.4 R144, [R222+0x12000] ;  /* 0x01200000de90783b */ /* 0x000e620000004200 */
[----:B------:R-:W-:Y:S01]  /*11c00*/  FMUL.FTZ R39, R0, R39 ;  /* 0x0000002700277220 */ /* 0x000fe20000410000 */
[C---:B------:R-:W-:Y:S01]  /*11c10*/  FMUL.FTZ R40, R2.reuse, R40 ;  /* 0x0000002802287220 */ /* 0x040fe20000410000 */
[----:B------:R-:W-:Y:S01]  /*11c20*/  FMUL.FTZ R41, R2, R41 ;  /* 0x0000002902297220 */ /* 0x000fe20000410000 */
[C---:B------:R-:W-:Y:S01]  /*11c30*/  FMUL.FTZ R42, R0.reuse, R42 ;  /* 0x0000002a002a7220 */ /* 0x040fe20000410000 */
[----:B------:R-:W-:Y:S01]  /*11c40*/  FMUL.FTZ R43, R0, R43 ;  /* 0x0000002b002b7220 */ /* 0x000fe20000410000 */
[C---:B------:R-:W-:Y:S01]  /*11c50*/  FMUL.FTZ R44, R2.reuse, R44 ;  /* 0x0000002c022c7220 */ /* 0x040fe20000410000 */
[----:B------:R-:W-:Y:S01]  /*11c60*/  FMUL.FTZ R45, R2, R45 ;  /* 0x0000002d022d7220 */ /* 0x000fe20000410000 */
[----:B------:R-:W1:Y:S01]  /*11c70*/  LDSM.16.MT88.4 R136, [R221+0x12000] ;  /* 0x01200000dd88783b */ /* 0x000e620000004200 */
[C---:B------:R-:W-:Y:S01]  /*11c80*/  FMUL.FTZ R46, R0.reuse, R46 ;  /* 0x0000002e002e7220 */ /* 0x040fe20000410000 */
[----:B------:R-:W-:Y:S01]  /*11c90*/  FMUL.FTZ R47, R0, R47 ;  /* 0x0000002f002f7220 */ /* 0x000fe20000410000 */
[----:B--2---:R-:W-:Y:S01]  /*11ca0*/  F2FP.BF16.F32.PACK_AB R171, R175, R166 ;  /* 0x000000a6afab723e */ /* 0x004fe200000010ff */
[C---:B------:R-:W-:Y:S01]  /*11cb0*/  FMUL.FTZ R48, R2.reuse, R48 ;  /* 0x0000003002307220 */ /* 0x040fe20000410000 */
[----:B------:R-:W-:Y:S01]  /*11cc0*/  FMUL.FTZ R49, R2, R49 ;  /* 0x0000003102317220 */ /* 0x000fe20000410000 */
[C---:B------:R-:W-:Y:S01]  /*11cd0*/  FMUL.FTZ R50, R0.reuse, R50 ;  /* 0x0000003200327220 */ /* 0x040fe20000410000 */
[----:B------:R-:W-:Y:S01]  /*11ce0*/  FMUL.FTZ R51, R0, R51 ;  /* 0x0000003300337220 */ /* 0x000fe20000410000 */
[----:B------:R-:W-:Y:S01]  /*11cf0*/  LDSM.16.MT88.4 R156, [R224+0x11800] ;  /* 0x01180000e09c783b */ /* 0x000fe20000004200 */
[C---:B------:R-:W-:Y:S01]  /*11d00*/  FMUL.FTZ R52, R2.reuse, R52 ;  /* 0x0000003402347220 */ /* 0x040fe20000410000 */
[C---:B------:R-:W-:Y:S01]  /*11d10*/  HMMA.16816.F32.BF16 R4, R168.reuse, R16, R4 ;  /* 0x00000010a804723c */ /* 0x040fe20000041804 */
[----:B------:R-:W-:Y:S04]  /*11d20*/  MUFU.EX2 R201, R201 ;  /* 0x000000c900c97308 */ /* 0x000fe80000000800 */
        /* <DEDUP_REMOVED lines=34> */
[C---:B------:R-:W-:Y:S01]  /*11f50*/  FMUL.FTZ R35, R0.reuse, R135 ;  /* 0x0000008700237220 */ /* 0x040fe20000410000 */
[----:B------:R-:W-:Y:S01]  /*11f60*/  FMUL.FTZ R63, R0, R63 ;  /* 0x0000003f003f7220 */ /* 0x000fe20000410000 */
[----:B------:R-:W2:Y:S03]  /*11f70*/  LDSM.16.MT88.4 R132, [R220+0x12000] ;  /* 0x01200000dc84783b */ /* 0x000ea60000004200 */
[----:B------:R-:W-:Y:S01]  /*11f80*/  MUFU.EX2 R200, R200 ;  /* 0x000000c800c87308 */ /* 0x000fe20000000800 */
[C---:B------:R-:W-:Y:S01]  /*11f90*/  FMUL.FTZ R64, R2.reuse, R64 ;  /* 0x0000004002407220 */ /* 0x040fe20000410000 */
[----:B------:R-:W-:Y:S01]  /*11fa0*/  FMUL.FTZ R65, R2, R65 ;  /* 0x0000004102417220 */ /* 0x000fe20000410000 */
[C---:B------:R-:W-:Y:S03]  /*11fb0*/  HMMA.16816.F32.BF16 R32, R168.reuse, R162, R32 ;  /* 0x000000a2a820723c */ /* 0x040fe60000041820 */
[C---:B------:R-:W-:Y:S01]  /*11fc0*/  FMUL.FTZ R66, R0.reuse, R66 ;  /* 0x0000004200427220 */ /* 0x040fe20000410000 */
[----:B------:R-:W-:Y:S01]  /*11fd0*/  FMUL.FTZ R67, R0, R67 ;  /* 0x0000004300437220 */ /* 0x000fe20000410000 */
[C---:B------:R-:W-:Y:S01]  /*11fe0*/  FMUL.FTZ R68, R2.reuse, R68 ;  /* 0x0000004402447220 */ /* 0x040fe20000410000 */
[C---:B---3--:R-:W-:Y:S01]  /*11ff0*/  HMMA.16816.F32.BF16 R36, R168.reuse, R152, R36 ;  /* 0x00000098a824723c */ /* 0x048fe20000041824 */
[----:B------:R-:W-:Y:S04]  /*12000*/  MUFU.EX2 R203, R203 ;  /* 0x000000cb00cb7308 */ /* 0x000fe80000000800 */
[----:B------:R-:W-:Y:S01]  /*12010*/  FMUL.FTZ R69, R2, R69 ;  /* 0x0000004502457220 */ /* 0x000fe20000410000 */
[C---:B------:R-:W-:Y:S05]  /*12020*/  HMMA.16816.F32.BF16 R40, R168.reuse, R154, R40 ;  /* 0x0000009aa828723c */ /* 0x040fea0000041828 */
[----:B------:R-:W-:Y:S01]  /*12030*/  MUFU.EX2 R183, R183 ;  /* 0x000000b700b77308 */ /* 0x000fe20000000800 */
[C---:B------:R-:W-:Y:S01]  /*12040*/  FMUL.FTZ R70, R0.reuse, R70 ;  /* 0x0000004600467220 */ /* 0x040fe20000410000 */
[C---:B-1----:R-:W-:Y:S04]  /*12050*/  HMMA.16816.F32.BF16 R44, R168.reuse, R144, R44 ;  /* 0x00000090a82c723c */ /* 0x042fe8000004182c */
[----:B------:R-:W-:Y:S02]  /*12060*/  FMUL.FTZ R71, R0, R71 ;  /* 0x0000004700477220 */ /* 0x000fe40000410000 */
[C---:B------:R-:W-:Y:S01]  /*12070*/  HMMA.16816.F32.BF16 R48, R168.reuse, R146, R48 ;  /* 0x00000092a830723c */ /* 0x040fe20000041830 */
[----:B------:R-:W1:Y:S01]  /*12080*/  LDSM.16.MT88.4 R144, [R222+0x14000] ;  /* 0x01400000de90783b */ /* 0x000e620000004200 */
[----:B------:R-:W-:Y:S03]  /*12090*/  MUFU.EX2 R185, R185 ;  /* 0x000000b900b97308 */ /* 0x000fe60000000800 */
[C---:B------:R-:W-:Y:S01]  /*120a0*/  FMUL.FTZ R72, R2.reuse, R72 ;  /* 0x0000004802487220 */ /* 0x040fe20000410000 */
[C---:B------:R-:W-:Y:S06]  /*120b0*/  HMMA.16816.F32.BF16 R52, R168.reuse, R136, R52 ;  /* 0x00000088a834723c */ /* 0x040fec0000041834 */
[----:B------:R-:W3:Y:S01]  /*120c0*/  MUFU.EX2 R190, R190 ;  /* 0x000000be00be7308 */ /* 0x000ee20000000800 */
[----:B------:R-:W-:Y:S01]  /*120d0*/  FMUL.FTZ R73, R2, R73 ;  /* 0x0000004902497220 */ /* 0x000fe20000410000 */
[C---:B------:R-:W-:Y:S01]  /*120e0*/  HMMA.16816.F32.BF16 R56, R168.reuse, R138, R56 ;  /* 0x0000008aa838723c */ /* 0x040fe20000041838 */
[----:B------:R-:W3:Y:S02]  /*120f0*/  LDSM.16.MT88.4 R136, [R221+0x14000] ;  /* 0x01400000dd88783b */ /* 0x000ee40000004200 */
[C---:B------:R-:W-:Y:S03]  /*12100*/  FMUL.FTZ R74, R0.reuse, R74 ;  /* 0x0000004a004a7220 */ /* 0x040fe60000410000 */
[C---:B--2---:R-:W-:Y:S02]  /*12110*/  HMMA.16816.F32.BF16 R60, R168.reuse, R132, R60 ;  /* 0x00000084a83c723c */ /* 0x044fe4000004183c */
[----:B------:R-:W-:Y:S03]  /*12120*/  MUFU.EX2 R187, R187 ;  /* 0x000000bb00bb7308 */ /* 0x000fe60000000800 */
[----:B------:R-:W-:Y:S01]  /*12130*/  FMUL.FTZ R75, R0, R75 ;  /* 0x0000004b004b7220 */ /* 0x000fe20000410000 */
[C---:B------:R-:W-:Y:S01]  /*12140*/  HMMA.16816.F32.BF16 R64, R168.reuse, R134, R64 ;  /* 0x00000086a840723c */ /* 0x040fe20000041840 */
[----:B------:R-:W2:Y:S05]  /*12150*/  LDSM.16.MT88.4 R132, [R220+0x14000] ;  /* 0x01400000dc84783b */ /* 0x000eaa0000004200 */
[----:B------:R-:W5:Y:S01]  /*12160*/  MUFU.EX2 R192, R192 ;  /* 0x000000c000c07308 */ /* 0x000f620000000800 */
[C---:B------:R-:W-:Y:S01]  /*12170*/  FMUL.FTZ R76, R2.reuse, R76 ;  /* 0x0000004c024c7220 */ /* 0x040fe20000410000 */
[C---:B------:R-:W-:Y:S03]  /*12180*/  HMMA.16816.F32.BF16 R68, R168.reuse, R140, R68 ;  /* 0x0000008ca844723c */ /* 0x040fe60000041844 */
[----:B------:R-:W-:Y:S03]  /*12190*/  FMUL.FTZ R77, R2, R77 ;  /* 0x0000004d024d7220 */ /* 0x000fe60000410000 */
[C---:B------:R-:W-:Y:S01]  /*121a0*/  HMMA.16816.F32.BF16 R72, R168.reuse, R142, R72 ;  /* 0x0000008ea848723c */ /* 0x040fe20000041848 */
[----:B------:R-:W2:Y:S01]  /*121b0*/  LDSM.16.MT88.4 R140, [R224+0x16000] ;  /* 0x01600000e08c783b */ /* 0x000ea20000004200 */
        /* <DEDUP_REMOVED lines=8> */
[C---:B-1----:R-:W-:Y:S03]  /*12240*/  HMMA.16816.F32.BF16 R76, R168.reuse, R144, R76 ;  /* 0x00000090a84c723c */ /* 0x042fe6000004184c */
[C---:B------:R-:W-:Y:S01]  /*12250*/  FMUL.FTZ R84, R2.reuse, R84 ;  /* 0x0000005402547220 */ /* 0x040fe20000410000 */
[----:B------:R-:W-:Y:S01]  /*12260*/  FMUL.FTZ R85, R2, R85 ;  /* 0x0000005502557220 */ /* 0x000fe20000410000 */
[C---:B------:R-:W-:Y:S01]  /*12270*/  FMUL.FTZ R86, R0.reuse, R86 ;  /* 0x0000005600567220 */ /* 0x040fe20000410000 */
[C---:B------:R-:W-:Y:S01]  /*12280*/  HMMA.16816.F32.BF16 R80, R168.reuse, R146, R80 ;  /* 0x00000092a850723c */ /* 0x040fe20000041850 */
[----:B------:R-:W-:Y:S01]  /*12290*/  LDSM.16.MT88.4 R144, [R221+0x16000] ;  /* 0x01600000dd90783b */ /* 0x000fe20000004200 */
        /* <DEDUP_REMOVED lines=20> */
[C---:B--2---:R-:W-:Y:S03]  /*123e0*/  HMMA.16816.F32.BF16 R92, R168.reuse, R132, R92 ;  /* 0x00000084a85c723c */ /* 0x044fe6000004185c */
[C---:B------:R-:W-:Y:S01]  /*123f0*/  FMUL.FTZ R100, R2.reuse, R100 ;  /* 0x0000006402647220 */ /* 0x040fe20000410000 */
[----:B------:R-:W-:Y:S01]  /*12400*/  FMUL.FTZ R101, R2, R101 ;  /* 0x0000006502657220 */ /* 0x000fe20000410000 */
[C---:B------:R-:W-:Y:S01]  /*12410*/  FMUL.FTZ R102, R0.reuse, R102 ;  /* 0x0000006600667220 */ /* 0x040fe20000410000 */
[C---:B------:R-:W-:Y:S01]  /*12420*/  HMMA.16816.F32.BF16 R96, R168.reuse, R134, R96 ;  /* 0x00000086a860723c */ /* 0x040fe20000041860 */
[----:B------:R-:W2:Y:S01]  /*12430*/  LDSM.16.MT88.4 R132, [R220+0x16000] ;  /* 0x01600000dc84783b */ /* 0x000ea20000004200 */
[----:B------:R-:W-:Y:S03]  /*12440*/  MUFU.EX2 R178, R178 ;  /* 0x000000b200b27308 */ /* 0x000fe60000000800 */
[----:B------:R-:W-:Y:S01]  /*12450*/  FMUL.FTZ R103, R0, R103 ;  /* 0x0000006700677220 */ /* 0x000fe20000410000 */
[C---:B------:R-:W-:Y:S01]  /*12460*/  FMUL.FTZ R104, R2.reuse, R104 ;  /* 0x0000006802687220 */ /* 0x040fe20000410000 */
[----:B------:R-:W-:Y:S01]  /*12470*/  FMUL.FTZ R105, R2, R105 ;  /* 0x0000006902697220 */ /* 0x000fe20000410000 */
[C---:B------:R-:W-:Y:S04]  /*12480*/  FMUL.FTZ R106, R0.reuse, R106 ;  /* 0x0000006a006a7220 */ /* 0x040fe80000410000 */
[----:B------:R-:W-:Y:S01]  /*12490*/  MUFU.EX2 R176, R176 ;  /* 0x000000b000b07308 */ /* 0x000fe20000000800 */
        /* <DEDUP_REMOVED lines=26> */
[----:B------:R-:W-:Y:S01]  /*12640*/  FMUL.FTZ R126, R0, R126 ;  /* 0x0000007e007e7220 */ /* 0x000fe20000410000 */
[C---:B------:R-:W-:Y:S05]  /*12650*/  HMMA.16816.F32.BF16 R120, R168.reuse, R146, R120 ;  /* 0x00000092a878723c */ /* 0x040fea0000041878 */
[--C-:B------:R-:W-:Y:S01]  /*12660*/  FFMA.FTZ R144, R191, UR4, -R181.reuse ;  /* 0x00000004bf907c23 */ /* 0x100fe200080108b5 */
[----:B------:R-:W-:Y:S01]  /*12670*/  FFMA.FTZ R191, R194, UR4, -R181 ;  /* 0x00000004c2bf7c23 */ /* 0x000fe200080108b5 */
[----:B------:R-:W-:Y:S01]  /*12680*/  FMUL.FTZ R127, R0, R127 ;  /* 0x0000007f007f7220 */ /* 0x000fe20000410000 */
[C---:B------:R-:W-:Y:S01]  /*12690*/  FMUL.FTZ R128, R2.reuse, R128 ;  /* 0x0000008002807220 */ /* 0x040fe20000410000 */
[----:B------:R3:W4:Y:S02]  /*126a0*/  MUFU.EX2 R194, R144 ;  /* 0x0000009000c27308 */ /* 0x0007240000000800 */
[----:B------:R-:W-:Y:S01]  /*126b0*/  FMUL.FTZ R129, R2, R129 ;  /* 0x0000008102817220 */ /* 0x000fe20000410000 */
[C---:B------:R-:W-:Y:S01]  /*126c0*/  FMUL.FTZ R130, R0.reuse, R130 ;  /* 0x0000008200827220 */ /* 0x040fe20000410000 */
[----:B------:R-:W-:Y:S01]  /*126d0*/  FMUL.FTZ R131, R0, R131 ;  /* 0x0000008300837220 */ /* 0x000fe20000410000 */
[C---:B--2---:R-:W-:Y:S05]  /*126e0*/  HMMA.16816.F32.BF16 R124, R168.reuse, R132, R124 ;  /* 0x00000084a87c723c */ /* 0x044fea000004187c */
[----:B------:R-:W2:Y:S01]  /*126f0*/  MUFU.EX2 R191, R191 ;  /* 0x000000bf00bf7308 */ /* 0x000ea20000000800 */
[----:B-----5:R-:W-:Y:S01]  /*12700*/  FFMA.FTZ R177, R2, R182, R177 ;  /* 0x000000b602b17223 */ /* 0x020fe200000100b1 */
[----:B------:R-:W-:Y:S01]  /*12710*/  FFMA.FTZ R181, R165, UR4, -R181 ;  /* 0x00000004a5b57c23 */ /* 0x000fe200080108b5 */
[----:B------:R-:W-:Y:S03]  /*12720*/  HMMA.16816.F32.BF16 R128, R168, R134, R128 ;  /* 0x00000086a880723c */ /* 0x000fe60000041880 */
[----:B------:R-:W-:Y:S01]  /*12730*/  F2FP.BF16.F32.PACK_AB R132, R190, R185 ;  /* 0x000000b9be84723e */ /* 0x000fe200000010ff */
[----:B---3--:R-:W3:Y:S03]  /*12740*/  LDSM.16.MT88.4 R144, [R221+0x10800] ;  /* 0x01080000dd90783b */ /* 0x008ee60000004200 */
[----:B------:R-:W-:Y:S01]  /*12750*/  F2FP.BF16.F32.PACK_AB R134, R192, R187 ;  /* 0x000000bbc086723e */ /* 0x000fe200000010ff */
[----:B------:R-:W5:Y:S03]  /*12760*/  MUFU.EX2 R181, R181 ;  /* 0x000000b500b57308 */ /* 0x000f660000000800 */
[----:B----4-:R-:W-:Y:S01]  /*12770*/  F2FP.BF16.F32.PACK_AB R133, R194, R189 ;  /* 0x000000bdc285723e */ /* 0x010fe200000010ff */
[----:B------:R-:W-:Y:S01]  /*12780*/  FFMA.FTZ R179, R0, R198, R179 ;  /* 0x000000c600b37223 */ /* 0x000fe200000100b3 */
[----:B------:R-:W-:Y:S01]  /*12790*/  F2FP.BF16.F32.PACK_AB R168, R186, R188 ;  /* 0x000000bcbaa8723e */ /* 0x000fe200000010ff */
[----:B------:R-:W-:Y:S01]  /*127a0*/  FADD.FTZ R174, R174, R177 ;  /* 0x000000b1aeae7221 */ /* 0x000fe20000010000 */
[----:B--2---:R-:W-:Y:S01]  /*127b0*/  F2FP.BF16.F32.PACK_AB R135, R196, R191 ;  /* 0x000000bfc487723e */ /* 0x004fe200000010ff */
[----:B------:R-:W-:Y:S01]  /*127c0*/  FADD.FTZ R179, R167, R179 ;  /* 0x000000b3a7b37221 */ /* 0x000fe20000010000 */
[----:B------:R-:W-:Y:S01]  /*127d0*/  F2FP.BF16.F32.PACK_AB R170, R183, R184 ;  /* 0x000000b8b7aa723e */ /* 0x000fe200000010ff */
[----:B------:R-:W-:Y:S01]  /*127e0*/  FADD.FTZ R173, R173, R174 ;  /* 0x000000aeadad7221 */ /* 0x000fe20000010000 */
[----:B------:R-:W-:Y:S01]  /*127f0*/  F2FP.BF16.F32.PACK_AB R169, R178, R180 ;  /* 0x000000b4b2a9723e */ /* 0x000fe200000010ff */
[----:B------:R-:W-:Y:S02]  /*12800*/  FADD.FTZ R0, R166, R179 ;  /* 0x000000b3a6007221 */ /* 0x000fe40000010000 */
[C---:B-1----:R-:W-:Y:S05]  /*12810*/  HMMA.16816.F32.BF16 R4, R132.reuse, R136, R4 ;  /* 0x000000888404723c */ /* 0x042fea0000041804 */
[----:B-----5:R-:W-:Y:S01]  /*12820*/  F2FP.BF16.F32.PACK_AB R171, R181, R176 ;  /* 0x000000b0b5ab723e */ /* 0x020fe200000010ff */
        /* <DEDUP_REMOVED lines=60> */
[----:B------:R-:W-:Y:S04]  /*12bf0*/  F2FP.BF16.F32.PACK_AB R132, R199, R201 ;  /* 0x000000c9c784723e */ /* 0x000fe800000010ff */
[C---:B------:R-:W-:Y:S01]  /*12c00*/  F2FP.BF16.F32.PACK_AB R134, R195.reuse, R197 ;  /* 0x000000c5c386723e */ /* 0x040fe200000010ff */
[----:B------:R-:W-:Y:S01]  /*12c10*/  FADD.FTZ R195, R195, R0 ;  /* 0x00000000c3c37221 */ /* 0x000fe20000010000 */
[----:B------:R-:W-:Y:S02]  /*12c20*/  F2FP.BF16.F32.PACK_AB R133, R202, R193 ;  /* 0x000000c1ca85723e */ /* 0x000fe400000010ff */
[----:B------:R-:W-:Y:S01]  /*12c30*/  F2FP.BF16.F32.PACK_AB R135, R203, R200 ;  /* 0x000000c8cb87723e */ /* 0x000fe200000010ff */
[----:B------:R-:W-:Y:S04]  /*12c40*/  FADD.FTZ R195, R188, R195 ;  /* 0x000000c3bcc37221 */ /* 0x000fe80000010000 */
[----:B------:R-:W-:Y:S02]  /*12c50*/  FADD.FTZ R195, R186, R195 ;  /* 0x000000c3bac37221 */ /* 0x000fe40000010000 */
[C---:B-1----:R-:W-:Y:S03]  /*12c60*/  HMMA.16816.F32.BF16 R4, R132.reuse, R136, R4 ;  /* 0x000000888404723c */ /* 0x042fe60000041804 */
[----:B------:R-:W-:Y:S03]  /*12c70*/  FADD.FTZ R184, R184, R195 ;  /* 0x000000c3b8b87221 */ /* 0x000fe60000010000 */
[C---:B------:R-:W-:Y:S01]  /*12c80*/  HMMA.16816.F32.BF16 R8, R132.reuse, R138, R8 ;  /* 0x0000008a8408723c */ /* 0x040fe20000041808 */
[----:B------:R-:W1:Y:S04]  /*12c90*/  LDSM.16.MT88.4 R136, [R224+0x13000] ;  /* 0x01300000e088783b */ /* 0x000e680000004200 */
[----:B------:R-:W-:Y:S01]  /*12ca0*/  FADD.FTZ R2, R183, R184 ;  /* 0x000000b8b7027221 */ /* 0x000fe20000010000 */
[C---:B--2---:R-:W-:Y:S04]  /*12cb0*/  HMMA.16816.F32.BF16 R12, R132.reuse, R140, R12 ;  /* 0x0000008c840c723c */ /* 0x044fe8000004180c */
[----:B------:R2:W-:Y:S02]  /*12cc0*/  STL [R1+0x28], R2 ;  /* 0x0000280201007387 */ /* 0x0005e40000100800 */
[C---:B------:R-:W-:Y:S02]  /*12cd0*/  HMMA.16816.F32.BF16 R16, R132.reuse, R142, R16 ;  /* 0x0000008e8410723c */ /* 0x040fe40000041810 */
[----:B------:R-:W5:Y:S04]  /*12ce0*/  LDSM.16.MT88.4 R140, [R222+0x13000] ;  /* 0x01300000de8c783b */ /* 0x000f680000004200 */
[C---:B---3--:R-:W-:Y:S06]  /*12cf0*/  HMMA.16816.F32.BF16 R20, R132.reuse, R144, R20 ;  /* 0x000000908414723c */ /* 0x048fec0000041814 */
[C---:B------:R-:W-:Y:S01]  /*12d00*/  HMMA.16816.F32.BF16 R24, R132.reuse, R146, R24 ;  /* 0x000000928418723c */ /* 0x040fe20000041818 */
[----:B------:R-:W3:Y:S05]  /*12d10*/  LDSM.16.MT88.4 R144, [R221+0x13000] ;  /* 0x01300000dd90783b */ /* 0x000eea0000004200 */
[C---:B----4-:R-:W-:Y:S05]  /*12d20*/  HMMA.16816.F32.BF16 R28, R132.reuse, R148, R28 ;  /* 0x00000094841c723c */ /* 0x050fea000004181c */
[----:B--2---:R-:W-:Y:S01]  /*12d30*/  MOV R2, R3 ;  /* 0x0000000300027202 */ /* 0x004fe20000000f00 */
[C---:B------:R-:W-:Y:S01]  /*12d40*/  HMMA.16816.F32.BF16 R32, R132.reuse, R150, R32 ;  /* 0x000000968420723c */ /* 0x040fe20000041820 */
[----:B------:R-:W2:Y:S05]  /*12d50*/  LDSM.16.MT88.4 R148, [R220+0x13000] ;  /* 0x01300000dc94783b */ /* 0x000eaa0000004200 */
[C---:B-1----:R-:W-:Y:S06]  /*12d60*/  HMMA.16816.F32.BF16 R36, R132.reuse, R136, R36 ;  /* 0x000000888424723c */ /* 0x042fec0000041824 */
[C---:B------:R-:W-:Y:S01]  /*12d70*/  HMMA.16816.F32.BF16 R40, R132.reuse, R138, R40 ;  /* 0x0000008a8428723c */ /* 0x040fe20000041828 */
[----:B------:R-:W1:Y:S05]  /*12d80*/  LDSM.16.MT88.4 R136, [R224+0x15000] ;  /* 0x01500000e088783b */ /* 0x000e6a0000004200 */
[C---:B-----5:R-:W-:Y:S06]  /*12d90*/  HMMA.16816.F32.BF16 R44, R132.reuse, R140, R44 ;  /* 0x0000008c842c723c */ /* 0x060fec000004182c */
        /* <DEDUP_REMOVED lines=27> */
[C---:B------:R-:W-:Y:S06]  /*12f50*/  HMMA.16816.F32.BF16 R120, R132.reuse, R146, R120 ;  /* 0x000000928478723c */ /* 0x040fec0000041878 */
[C---:B--2---:R-:W-:Y:S06]  /*12f60*/  HMMA.16816.F32.BF16 R124, R132.reuse, R148, R124 ;  /* 0x00000094847c723c */ /* 0x044fec000004187c */
[----:B------:R-:W-:Y:S01]  /*12f70*/  HMMA.16816.F32.BF16 R128, R132, R150, R128 ;  /* 0x000000968480723c */ /* 0x000fe20000041880 */
[----:B------:R-:W2:Y:S05]  /*12f80*/  LDSM.16.MT88.4 R132, [R220+0x11800] ;  /* 0x01180000dc84783b */ /* 0x000eaa0000004200 */
[C---:B------:R-:W-:Y:S03]  /*12f90*/  HMMA.16816.F32.BF16 R160, R168.reuse, R156, R4 ;  /* 0x0000009ca8a0723c */ /* 0x040fe60000041804 */
[----:B------:R-:W3:Y:S03]  /*12fa0*/  LDSM.16.MT88.4 R4, [R224+0x13800] ;  /* 0x01380000e004783b */ /* 0x000ee60000004200 */
[C---:B------:R-:W-:Y:S05]  /*12fb0*/  HMMA.16816.F32.BF16 R156, R168.reuse, R158, R8 ;  /* 0x0000009ea89c723c */ /* 0x040fea0000041808 */
[----:B------:R-:W5:Y:S01]  /*12fc0*/  LDSM.16.MT88.4 R8, [R222+0x13800] ;  /* 0x01380000de08783b */ /* 0x000f620000004200 */
[C---:B-1----:R-:W-:Y:S06]  /*12fd0*/  HMMA.16816.F32.BF16 R152, R168.reuse, R136, R12 ;  /* 0x00000088a898723c */ /* 0x042fec000004180c */
[C---:B------:R-:W-:Y:S01]  /*12fe0*/  HMMA.16816.F32.BF16 R148, R168.reuse, R138, R16 ;  /* 0x0000008aa894723c */ /* 0x040fe20000041810 */
[----:B------:R-:W1:Y:S05]  /*12ff0*/  LDSM.16.MT88.4 R12, [R221+0x13800] ;  /* 0x01380000dd0c783b */ /* 0x000e6a0000004200 */
[C---:B----4-:R-:W-:Y:S03]  /*13000*/  HMMA.16816.F32.BF16 R144, R168.reuse, R140, R20 ;  /* 0x0000008ca890723c */ /* 0x050fe60000041814 */
[----:B------:R-:W4:Y:S03]  /*13010*/  LDSM.16.MT88.4 R16, [R220+0x13800] ;  /* 0x01380000dc10783b */ /* 0x000f260000004200 */
[C---:B------:R-:W-:Y:S06]  /*13020*/  HMMA.16816.F32.BF16 R140, R168.reuse, R142, R24 ;  /* 0x0000008ea88c723c */ /* 0x040fec0000041818 */
[C---:B--2---:R-:W-:Y:S06]  /*13030*/  HMMA.16816.F32.BF16 R136, R168.reuse, R132, R28 ;  /* 0x00000084a888723c */ /* 0x044fec000004181c */
[C---:B------:R-:W-:Y:S06]  /*13040*/  HMMA.16816.F32.BF16 R132, R168.reuse, R134, R32 ;  /* 0x00000086a884723c */ /* 0x040fec0000041820 */
[C---:B---3--:R-:W-:Y:S06]  /*13050*/  HMMA.16816.F32.BF16 R36, R168.reuse, R4, R36 ;  /* 0x00000004a824723c */ /* 0x048fec0000041824 */
[C---:B------:R-:W-:Y:S01]  /*13060*/  HMMA.16816.F32.BF16 R40, R168.reuse, R6, R40 ;  /* 0x00000006a828723c */ /* 0x040fe20000041828 */
[----:B------:R-:W2:Y:S05]  /*13070*/  LDSM.16.MT88.4 R4, [R224+0x15800] ;  /* 0x01580000e004783b */ /* 0x000eaa0000004200 */
[C---:B-----5:R-:W-:Y:S06]  /*13080*/  HMMA.16816.F32.BF16 R44, R168.reuse, R8, R44 ;  /* 0x00000008a82c723c */ /* 0x060fec000004182c */
        /* <DEDUP_REMOVED lines=33> */
[----:B------:R-:W-:Y:S05]  /*132a0*/  HMMA.16816.F32.BF16 R128, R168, R18, R128 ;  /* 0x00000012a880723c */ /* 0x000fea0000041880 */
[----:B------:R-:W-:Y:S06]  /*132b0*/  FADD.FTZ R176, R176, R5 ;  /* 0x00000005b0b07221 */ /* 0x000fec0000010000 */
[----:B------:R-:W-:Y:S05]  /*132c0*/  FADD.FTZ R0, R181, R176 ;  /* 0x000000b0b5007221 */ /* 0x000fea0000010000 */
[----:B------:R1:W-:Y:S02]  /*132d0*/  STL [R1+0x14], R0 ;  /* 0x0000140001007387 */ /* 0x0003e40000100800 */
[----:B-1----:R-:W-:Y:S01]  /*132e0*/  MOV R0, R164 ;  /* 0x000000a400007202 */ /* 0x002fe20000000f00 */
[----:B------:R-:W-:Y:S06]  /*132f0*/  @P0 BRA `(.L_x_1519) ;  /* 0xffffffb000e80947 */ /* 0x000fec000383ffff */
.L_x_1518:
        /* <DEDUP_REMOVED lines=47> */
.L_x_1522:
        /* <DEDUP_REMOVED lines=14> */
.L_x_1523:
        /* <DEDUP_REMOVED lines=358> */
.L_x_1525:
[----:B------:R-:W-:Y:S05]  /*14d30*/  BSYNC B0 ;  /* 0x0000000000007941 */ /* 0x000fea0003800000 */
.L_x_1524:
        /* <DEDUP_REMOVED lines=40> */
.L_x_1527:
[----:B------:R-:W-:Y:S05]  /*14fc0*/  BSYNC B0 ;  /* 0x0000000000007941 */ /* 0x000fea0003800000 */
.L_x_1526:
        /* <DEDUP_REMOVED lines=27> */
.L_x_1529:
[----:B------:R-:W-:Y:S05]  /*15180*/  BSYNC B0 ;  /* 0x0000000000007941 */ /* 0x000fea0003800000 */
.L_x_1528:
        /* <DEDUP_REMOVED lines=27> */
.L_x_1531:
[----:B------:R-:W-:Y:S05]  /*15340*/  BSYNC B0 ;  /* 0x0000000000007941 */ /* 0x000fea0003800000 */
.L_x_1530:
        /* <DEDUP_REMOVED lines=27> */
.L_x_1532:
        /* <DEDUP_REMOVED lines=16> */
.L_x_2414:


//--------------------- .text._ZN5flash16flash_fwd_kernelI23Flash_fwd_kernel_traitsILi256ELi128ELi64ELi8ELb0ELb0EN7cutlass10bfloat16_tE19Flash_kernel_traitsILi256ELi128ELi64ELi8ES3_EELb1ELb0ELb0ELb0ELb0ELb0ELb0ELb0EEEvNS_16Flash_fwd_paramsE --------------------------
	.section	.text._ZN5flash16flash_fwd_kernelI23Flash_fwd_kernel_traitsILi256ELi128ELi64ELi8ELb0ELb0EN7cutlass10bfloat16_tE19Flash_kernel_traitsILi256ELi128ELi64ELi8ES3_EELb1ELb0ELb0ELb0ELb0ELb0ELb0ELb0EEEvNS_16Flash_fwd_paramsE,"ax",@progbits
	.align	128
        .global         _ZN5flash16flash_fwd_kernelI23Flash_fwd_kernel_traitsILi256ELi128ELi64ELi8ELb0ELb0EN7cutlass10bfloat16_tE19Flash_kernel_traitsILi256ELi128ELi64ELi8ES3_EELb1ELb0ELb0ELb0ELb0ELb0ELb0ELb0EEEvNS_16Flash_fwd_paramsE
        .type           _ZN5flash16flash_fwd_kernelI23Flash_fwd_kernel_traitsILi256ELi128ELi64ELi8ELb0ELb0EN7cutlass10bfloat16_tE19Flash_kernel_traitsILi256ELi128ELi64ELi8ES3_EELb1ELb0ELb0ELb0ELb0ELb0ELb0ELb0EEEvNS_16Flash_fwd_paramsE,@function
        .size           _ZN5flash16flash_fwd_kernelI23Flash_fwd_kernel_traitsILi256ELi128ELi64ELi8ELb0ELb0EN7cutlass10bfloat16_tE19Flash_kernel_traitsILi256ELi128ELi64ELi8ES3_EELb1ELb0ELb0ELb0ELb0ELb0ELb0ELb0EEEvNS_16Flash_fwd_paramsE,(.L_x_2415 - _ZN5flash16flash_fwd_kernelI23Flash_fwd_kernel_traitsILi256ELi128ELi64ELi8ELb0ELb0EN7cutlass10bfloat16_tE19Flash_kernel_traitsILi256ELi128ELi64ELi8ES3_EELb1ELb0ELb0ELb0ELb0ELb0ELb0ELb0EEEvNS_16Flash_fwd_paramsE)
        .other          _ZN5flash16flash_fwd_kernelI23Flash_fwd_kernel_traitsILi256ELi128ELi64ELi8ELb0ELb0EN7cutlass10bfloat16_tE19Flash_kernel_traitsILi256ELi128ELi64ELi8ES3_EELb1ELb0ELb0ELb0ELb0ELb0ELb0ELb0EEEvNS_16Flash_fwd_paramsE,@"STO_CUDA_ENTRY STV_DEFAULT"
_ZN5flash16flash_fwd_kernelI23Flash_fwd_kernel_traitsILi256ELi128ELi64ELi8ELb0ELb0EN7cutlass10bfloat16_tE19Flash_kernel_traitsILi256ELi128ELi64ELi8ES3_EELb1ELb0ELb0ELb0ELb0ELb0ELb0ELb0EEEvNS_16Flash_fwd_paramsE:
.text._ZN5flash16flash_fwd_kernelI23Flash_fwd_kernel_traitsILi256ELi128ELi64ELi8ELb0ELb0EN7cutlass10bfloat16_tE19Flash_kernel_traitsILi256ELi128ELi64ELi8ES3_EELb1ELb0ELb0ELb0ELb0ELb0ELb0ELb0EEEvNS_16Flash_fwd_paramsE:
        /* <DEDUP_REMOVED lines=11> */
[----:B-1----:R-:W-:-:S05]  /*00b0*/  VIADD R1, R1, 0xffffffd8 ;  /* 0xffffffd801017836 */ /* 0x002fca0000000000 */
[----:B------:R-:W-:Y:S01]  /*00c0*/  S2UR UR17, SR_CTAID.X ;  /* 0x00000000001179c3 */ /* 0x000fe20000002500 */
[----:B------:R-:W4:Y:S07]  /*00d0*/  @P2 LDG.E.64 R8, desc[UR26][R8.64] ;  /* 0x0000001a08082981 */ /* 0x000f2e000c1e1b00 */
[----:B------:R-:W1:Y:S08]  /*00e0*/  S2UR UR6, SR_CTAID.Y ;  /* 0x00000000000679c3 */ /* 0x000e700000002600 */
[----:B------:R-:W5:Y:S01]  /*00f0*/  S2UR UR9, SR_CTAID.Z ;  /* 0x00000000000979c3 */ /* 0x000f620000002700 */
[----:B--2---:R-:W2:Y:S01]  /*0100*/  @P2 LDG.E.64 R4, desc[UR26][R2.64] ;  /* 0x0000001a02042981 */ /* 0x004ea2000c1e1b00 */
[----:B------:R-:W-:Y:S01]  /*0110*/  UISETP.NE.U32.AND UP2, UPT, UR10, URZ, UPT ;  /* 0x0000003f0a00728c */ /* 0x000fe2000bf45070 */
[----:B------:R-:W-:Y:S01]  /*0120*/  ULDC.U8 UR7, c[0x0][0x3c2] ;  /* 0x0000f08000077ab9 */ /* 0x000fe20000000000 */
[----:B------:R-:W-:-:S02]  /*0130*/  UMOV UR16, 0xffffffff ;  /* 0xffffffff00107882 */ /* 0x000fc40000000000 */
[----:B------:R-:W-:Y:S02]  /*0140*/  UISETP.NE.AND.EX UP2, UPT, UR11, URZ, UPT, UP2 ;  /* 0x0000003f0b00728c */ /* 0x000fe4000bf45320 */
[----:B------:R-:W2:Y:S01]  /*0150*/  @P2 LDC R0, c[0x0][0x3b0] ;  /* 0x0000ec00ff002b82 */ /* 0x000ea20000000800 */
[----:B------:R-:W-:Y:S01]  /*0160*/  ULDC.64 UR10, c[0x0][0x2f0] ;  /* 0x0000bc00000a7ab9 */ /* 0x000fe20000000a00 */
[----:B------:R-:W-:Y:S02]  /*0170*/  UISETP.NE.AND UP3, UPT, UR7, URZ, UPT ;  /* 0x0000003f0700728c */ /* 0x000fe4000bf65270 */
[----:B------:R-:W-:Y:S01]  /*0180*/  PLOP3.LUT P0, PT, PT, PT, UP2, 0x80, 0x0 ;  /* 0x000000000000781c */ /* 0x000fe20003f0f028 */
[----:B------:R-:W-:Y:S01]  /*0190*/  ULDC UR8, c[0x0][0x270] ;  /* 0x00009c0000087ab9 */ /* 0x000fe20000000800 */
[----:B-1----:R-:W-:-:S06]  /*01a0*/  UIMAD.WIDE UR10, UR6, 0x4, UR10 ;  /* 0x00000004060a78a5 */ /* 0x002fcc000f8e020a */
[----:B------:R-:W-:Y:S01]  /*01b0*/  IMAD.U32 R14, RZ, RZ, UR10 ;  /* 0x0000000aff0e7e24 */ /* 0x000fe2000f8e00ff */
[----:B-----5:R-:W-:Y:S01]  /*01c0*/  ULOP3.LUT UR4, UR9, UR17, UR6, 0xfe, !UPT ;  /* 0x0000001109047292 */ /* 0x020fe2000f8efe06 */
[----:B------:R-:W-:Y:S01]  /*01d0*/  IMAD.U32 R15, RZ, RZ, UR11 ;  /* 0x0000000bff0f7e24 */ /* 0x000fe2000f8e00ff */
[----:B------:R-:W-:-:S04]  /*01e0*/  ULDC.64 UR10, c[0x0][0x2f8] ;  /* 0x0000be00000a7ab9 */ /* 0x000fc80000000a00 */
        /* <DEDUP_REMOVED lines=8> */
[----:B------:R-:W-:Y:S01]  /*0270*/  @UP1 ULDC.64 UR12, c[0x0][0x300] ;  /* 0x0000c000000c1ab9 */ /* 0x000fe20000000a00 */
[----:B------:R-:W-:Y:S02]  /*0280*/  UIMAD.WIDE UR10, UR6, 0x4, UR10 ;  /* 0x00000004060a78a5 */ /* 0x000fe4000f8e020a */
        /* <DEDUP_REMOVED lines=10> */
[----:B------:R-:W-:Y:S02]  /*0330*/  PLOP3.LUT P2, PT, PT, PT, UP0, 0x80, 0x0 ;  /* 0x000000000000781c */ /* 0x000fe40003f4f008 */
[----:B------:R-:W-:Y:S02]  /*0340*/  PLOP3.LUT P1, PT, PT, PT, UP1, 0x80, 0x0 ;  /* 0x000000000000781c */ /* 0x000fe40003f2f018 */
[----:B------:R2:W-:Y:S04]  /*0350*/  @!P3 STG.E.64 desc[UR26][R10.64+0x8], R2 ;  /* 0x000008020a00b986 */ /* 0x0005e8000c101b1a */
[----:B------:R-:W3:Y:S04]  /*0360*/  @P0 LDG.E R5, desc[UR26][R14.64+0x4] ;  /* 0x0000041a0e050981 */ /* 0x000ee8000c1e1900 */
[----:B------:R-:W4:Y:S04]  /*0370*/  @P0 LDG.E R7, desc[UR26][R14.64] ;  /* 0x0000001a0e070981 */ /* 0x000f28000c1e1900 */
[----:B------:R-:W5:Y:S01]  /*0380*/  @P1 LDG.E R0, desc[UR26][R12.64] ;  /* 0x0000001a0c001981 */ /* 0x000f62000c1e1900 */
[----:B-1----:R-:W-:-:S02]  /*0390*/  IMAD.U32 R8, RZ, RZ, UR10 ;  /* 0x0000000aff087e24 */ /* 0x002fc4000f8e00ff */
[----:B------:R-:W-:-:S05]  /*03a0*/  IMAD.U32 R9, RZ, RZ, UR11 ;  /* 0x0000000bff097e24 */ /* 0x000fca000f8e00ff */
[----:B------:R-:W2:Y:S01]  /*03b0*/  @!P2 LDG.E R4, desc[UR26][R8.64] ;  /* 0x0000001a0804a981 */ /* 0x000ea2000c1e1900 */
[----:B------:R-:W-:Y:S01]  /*03c0*/  UIMAD UR7, UR6, UR8, UR9 ;  /* 0x00000008060772a4 */ /* 0x000fe2000f8e0209 */
[----:B------:R-:W-:Y:S01]  /*03d0*/  UMOV UR10, 0xffffffff ;  /* 0xffffffff000a7882 */ /* 0x000fe20000000000 */
[----:B------:R-:W-:Y:S01]  /*03e0*/  UMOV UR31, URZ ;  /* 0x0000003f001f7c82 */ /* 0x000fe20008000000 */
[----:B---3--:R-:W-:Y:S02]  /*03f0*/  @P0 R2UR UR18, R5 ;  /* 0x00000000051202ca */ /* 0x008fe400000e0000 */
[----:B------:R-:W-:Y:S02]  /*0400*/  SHF.R.S32.HI R5, RZ, 0x1f, R6 ;  /* 0x0000001fff057819 */ /* 0x000fe40000011406 */
[----:B----4-:R-:W-:Y:S02]  /*0410*/  @P0 R2UR UR16, R7 ;  /* 0x00000000071002ca */ /* 0x010fe400000e0000 */
[----:B------:R-:W-:-:S02]  /*0420*/  LEA.HI R81, R5, R6, RZ, 0x5 ;  /* 0x0000000605517211 */ /* 0x000fc400078f28ff */
[----:B------:R-:W-:Y:S02]  /*0430*/  ISETP.NE.U32.AND P0, PT, RZ, UR4, PT ;  /* 0x00000004ff007c0c */ /* 0x000fe4000bf05070 */
[----:B------:R-:W-:Y:S01]  /*0440*/  LOP3.LUT R7, R81, 0xffffffe0, RZ, 0xc0, !PT ;  /* 0xffffffe051077812 */ /* 0x000fe200078ec0ff */
[----:B------:R-:W-:Y:S01]  /*0450*/  USHF.L.U32 UR4, UR7, 0x5, URZ ;  /* 0x0000000507047899 */ /* 0x000fe2000800063f */
[----:B-----5:R-:W-:-:S03]  /*0460*/  @P1 R2UR UR31, R0 ;  /* 0x00000000001f12ca */ /* 0x020fc600000e0000 */
[----:B------:R-:W-:Y:S02]  /*0470*/  IMAD.IADD R0, R6, 0x1, -R7 ;  /* 0x0000000106007824 */ /* 0x000fe400078e0a07 */
[----:B------:R-:W-:Y:S01]  /*0480*/  @UP2 UIADD3 UR18, UR18, -UR16, URZ ;  /* 0x8000001012122290 */ /* 0x000fe2000fffe03f */
[----:B--2---:R-:W-:Y:S02]  /*0490*/  @!P2 R2UR UR10, R4 ;  /* 0x00000000040aa2ca */ /* 0x004fe400000e0000 */
        /* <DEDUP_REMOVED lines=14> */
.L_x_1533:
[----:B------:R-:W-:-:S05]  /*0580*/  ULDC UR11, c[0x0][0x2c8] ;  /* 0x0000b200000b7ab9 */ /* 0x000fca0000000800 */
.L_x_1534:
        /* <DEDUP_REMOVED lines=61> */
.L_x_1536:
[----:B------:R-:W-:Y:S01]  /*0960*/  ULDC UR4, c[0x0][0x278] ;  /* 0x00009e0000047ab9 */ /* 0x000fe20000000800 */
[----:B------:R-:W1:Y:S01]  /*0970*/  S2R R3, SR_CTAID.Z ;  /* 0x0000000000037919 */ /* 0x000e620000002700 */
[----:B------:R-:W-:Y:S01]  /*0980*/  IMAD.U32 R0, RZ, RZ, UR4 ;  /* 0x00000004ff007e24 */ /* 0x000fe2000f8e00ff */
[----:B------:R-:W-:Y:S01]  /*0990*/  UMOV UR32, URZ ;  /* 0x0000003f00207c82 */ /* 0x000fe20008000000 */
[----:B------:R-:W-:-:S03]  /*09a0*/  LEA.HI R7, R5, R6, RZ, 0x4 ;  /* 0x0000000605077211 */ /* 0x000fc600078f20ff */
[----:B------:R-:W-:-:S04]  /*09b0*/  IABS R0, R0 ;  /* 0x0000000000007213 */ /* 0x000fc80000000000 */
[----:B------:R-:W-:-:S13]  /*09c0*/  R2UR UR11, R0 ;  /* 0x00000000000b72ca */ /* 0x000fda00000e0000 */
[----:B------:R-:W2:Y:S01]  /*09d0*/  I2F.RP R4, UR11 ;  /* 0x0000000b00047d06 */ /* 0x000ea20008209400 */
[----:B-1----:R-:W-:-:S04]  /*09e0*/  IABS R3, R3 ;  /* 0x0000000300037213 */ /* 0x002fc80000000000 */
[----:B------:R-:W-:-:S03]  /*09f0*/  R2UR UR5, R3 ;  /* 0x00000000030572ca */ /* 0x000fc600000e0000 */
[----:B--2---:R-:W1:Y:S01]  /*0a00*/  MUFU.RCP R0, R4 ;  /* 0x0000000400007308 */ /* 0x004e620000001000 */
[CC--:B------:R-:W-:Y:S02]  /*0a10*/  LEA.HI R3, R5.reuse, R6.reuse, RZ, 0x3 ;  /* 0x0000000605037211 */ /* 0x0c0fe400078f18ff */
[----:B------:R-:W-:Y:S02]  /*0a20*/  LEA.HI R5, R5, R6, RZ, 0x6 ;  /* 0x0000000605057211 */ /* 0x000fe400078f30ff */
[----:B------:R-:W-:Y:S02]  /*0a30*/  SHF.R.S32.HI R242, RZ, 0x3, R3 ;  /* 0x00000003fff27819 */ /* 0x000fe40000011403 */
[----:B------:R-:W-:Y:S01]  /*0a40*/  LOP3.LUT R3, R3, 0xfffffff8, RZ, 0xc0, !PT ;  /* 0xfffffff803037812 */ /* 0x000fe200078ec0ff */
[----:B------:R-:W-:Y:S02]  /*0a50*/  IMAD.SHL.U32 R5, R5, 0x8, RZ ;  /* 0x0000000805057824 */ /* 0x000fe400078e00ff */
[----:B------:R-:W-:-:S02]  /*0a60*/  IMAD.SHL.U32 R11, R242, 0x40, RZ ;  /* 0x00000040f20b7824 */ /* 0x000fc400078e00ff */
[----:B------:R-:W-:-:S03]  /*0a70*/  IMAD.IADD R3, R6, 0x1, -R3 ;  /* 0x0000000106037824 */ /* 0x000fc600078e0a03 */
[----:B------:R-:W-:Y:S01]  /*0a80*/  LOP3.LUT R11, R11, 0x1c0, RZ, 0xc0, !PT ;  /* 0x000001c00b0b7812 */ /* 0x000fe200078ec0ff */
[----:B------:R-:W-:Y:S02]  /*0a90*/  IMAD.SHL.U32 R240, R3, 0x8, RZ ;  /* 0x0000000803f07824 */ /* 0x000fe400078e00ff */
[----:B-1----:R-:W-:Y:S01]  /*0aa0*/  VIADD R0, R0, 0xffffffe ;  /* 0x0ffffffe00007836 */ /* 0x002fe20000000000 */
[----:B------:R-:W-:Y:S01]  /*0ab0*/  SHF.R.U32.HI R230, RZ, 0x3, R11 ;  /* 0x00000003ffe67819 */ /* 0x000fe2000001160b */
[----:B------:R-:W-:Y:S01]  /*0ac0*/  VIADD R4, R242, 0x40 ;  /* 0x00000040f2047836 */ /* 0x000fe20000000000 */
[--C-:B------:R-:W-:Y:S02]  /*0ad0*/  LOP3.LUT R9, R11, 0x38, R240.reuse, 0xf8, !PT ;  /* 0x000000380b097812 */ /* 0x100fe400078ef8f0 */
[----:B------:R-:W-:Y:S01]  /*0ae0*/  SHF.R.S32.HI R241, RZ, 0x1f, R240 ;  /* 0x0000001ffff17819 */ /* 0x000fe200000114f0 */
[----:B------:R-:W1:Y:S01]  /*0af0*/  F2I.FTZ.U32.TRUNC.NTZ R0, R0 ;  /* 0x0000000000007305 */ /* 0x000e62000021f000 */
[----:B------:R-:W-:-:S02]  /*0b00*/  LOP3.LUT R230, R9, R230, RZ, 0x3c, !PT ;  /* 0x000000e609e67212 */ /* 0x000fc400078e3cff */
        /* <DEDUP_REMOVED lines=8> */
[----:B------:R-:W-:Y:S02]  /*0b90*/  UIMAD UR14, UR14, UR11, URZ ;  /* 0x0000000b0e0e72a4 */ /* 0x000fe4000f8e023f */
[----:B------:R-:W-:Y:S02]  /*0ba0*/  SHF.R.S32.HI R0, RZ, 0x1f, R7 ;  /* 0x0000001fff007819 */ /* 0x000fe40000011407 */
[----:B------:R-:W-:Y:S02]  /*0bb0*/  UIMAD.WIDE.U32 UR14, UR33, UR14, UR32 ;  /* 0x0000000e210e72a5 */ /* 0x000fe4000f8e0020 */
[----:B------:R-:W-:-:S02]  /*0bc0*/  LEA.HI R13, R0, R7, RZ, 0x3 ;  /* 0x00000007000d7211 */ /* 0x000fc400078f18ff */
[----:B------:R-:W-:Y:S02]  /*0bd0*/  UIMAD.WIDE.U32 UR14, UR15, UR5, URZ ;  /* 0x000000050f0e72a5 */ /* 0x000fe4000f8e003f */
[----:B------:R-:W-:-:S05]  /*0be0*/  LOP3.LUT R0, R13, 0xfffffff8, RZ, 0xc0, !PT ;  /* 0xfffffff80d007812 */ /* 0x000fca00078ec0ff */
[----:B------:R-:W-:Y:S01]  /*0bf0*/  UMOV UR19, UR15 ;  /* 0x0000000f00137c82 */ /* 0x000fe20008000000 */
[----:B------:R-:W-:Y:S01]  /*0c00*/  USHF.R.S32.HI UR15, URZ, 0x1f, UR9 ;  /* 0x0000001f3f0f7899 */ /* 0x000fe20008011409 */
[----:B------:R-:W-:Y:S01]  /*0c10*/  IMAD.IADD R0, R7, 0x1, -R0 ;  /* 0x0000000107007824 */ /* 0x000fe200078e0a00 */
        /* <DEDUP_REMOVED lines=33> */
.L_x_1537:
[----:B------:R-:W1:Y:S01]  /*0e30*/  S2UR UR4, SR_CgaCtaId ;  /* 0x00000000000479c3 */ /* 0x000e620000008800 */
[----:B------:R-:W-:Y:S01]  /*0e40*/  UIADD3 UR5, -UR7, UR18, URZ ;  /* 0x0000001207057290 */ /* 0x000fe2000fffe13f */
[----:B------:R-:W-:Y:S01]  /*0e50*/  IADD3 R8, P0, R240, UR30, RZ ;  /* 0x0000001ef0087c10 */ /* 0x000fe2000ff1e0ff */
[----:B------:R-:W-:Y:S01]  /*0e60*/  UMOV UR32, 0x400 ;  /* 0x0000040000207882 */ /* 0x000fe20000000000 */
[----:B------:R-:W-:Y:S01]  /*0e70*/  ULDC.64 UR6, c[0x0][0x258] ;  /* 0x0000960000067ab9 */ /* 0x000fe20000000a00 */
[----:B------:R-:W-:Y:S01]  /*0e80*/  SHF.R.S32.HI R243, RZ, 0x1f, R242 ;  /* 0x0000001ffff37819 */ /* 0x000fe200000114f2 */
[----:B------:R-:W-:Y:S01]  /*0e90*/  IMAD.U32 R16, RZ, RZ, UR6 ;  /* 0x00000006ff107e24 */ /* 0x000fe2000f8e00ff */
[----:B------:R-:W-:Y:S01]  /*0ea0*/  IADD3.X R9, R241, UR8, RZ, P0, !PT ;  /* 0x00000008f1097c10 */ /* 0x000fe200087fe4ff */
[----:B------:R-:W-:Y:S01]  /*0eb0*/  UIMAD UR15, UR15, UR6, URZ ;  /* 0x000000060f0f72a4 */ /* 0x000fe2000f8e023f */
[C---:B------:R-:W-:Y:S01]  /*0ec0*/  ISETP.GE.AND P1, PT, R242.reuse, UR5, PT ;  /* 0x00000005f2007c0c */ /* 0x040fe2000bf26270 */
[----:B------:R-:W-:Y:S01]  /*0ed0*/  IMAD.WIDE.U32 R26, R242, UR12, R240 ;  /* 0x0000000cf21a7c25 */ /* 0x000fe2000f8e00f0 */
[----:B------:R-:W-:Y:S01]  /*0ee0*/  LOP3.LUT R230, R230, 0xfffffe00, R5, 0xf8, !PT ;  /* 0xfffffe00e6e67812 */ /* 0x000fe200078ef805 */
[----:B------:R-:W-:Y:S01]  /*0ef0*/  UIMAD UR15, UR9, UR7, UR15 ;  /* 0x00000007090f72a4 */ /* 0x000fe2000f8e020f */
[----:B------:R-:W-:Y:S01]  /*0f00*/  BSSY B0, `(.L_x_1538) ;  /* 0x0000045000007945 */ /* 0x000fe20003800000 */
[----:B------:R-:W-:Y:S01]  /*0f10*/  IMAD.WIDE.U32 R16, R16, UR9, R8 ;  /* 0x0000000910107c25 */ /* 0x000fe2000f8e0008 */
[----:B------:R-:W-:Y:S01]  /*0f20*/  ULDC.64 UR8, c[0x0][0x260] ;  /* 0x0000980000087ab9 */ /* 0x000fe20000000a00 */
[----:B------:R-:W-:Y:S01]  /*0f30*/  ULDC.64 UR6, c[0x0][0x268] ;  /* 0x00009a0000067ab9 */ /* 0x000fe20000000a00 */
[----:B------:R-:W-:Y:S01]  /*0f40*/  UIMAD UR31, UR14, UR8, URZ ;  /* 0x000000080e1f72a4 */ /* 0x000fe2000f8e023f */
[----:B------:R-:W-:Y:S01]  /*0f50*/  IMAD.U32 R23, RZ, RZ, UR17 ;  /* 0x00000011ff177e24 */ /* 0x000fe2000f8e00ff */
[----:B------:R-:W-:Y:S01]  /*0f60*/  UIMAD UR30, UR14, UR6, URZ ;  /* 0x000000060e1e72a4 */ /* 0x000fe2000f8e023f */
[----:B------:R-:W-:Y:S01]  /*0f70*/  IMAD R7, R243, UR12, RZ ;  /* 0x0000000cf3077c24 */ /* 0x000fe2000f8e02ff */
[----:B------:R-:W-:Y:S01]  /*0f80*/  UIMAD UR9, UR19, UR9, UR31 ;  /* 0x00000009130972a4 */ /* 0x000fe2000f8e021f */
[----:B------:R-:W-:Y:S01]  /*0f90*/  VIADD R19, R17, UR15 ;  /* 0x0000000f11137c36 */ /* 0x000fe20008000000 */
[----:B------:R-:W-:Y:S01]  /*0fa0*/  UIMAD UR30, UR19, UR7, UR30 ;  /* 0x00000007131e72a4 */ /* 0x000fe2000f8e021e */
[----:B------:R-:W-:Y:S01]  /*0fb0*/  ISETP.GE.AND P5, PT, R4, UR5, PT ;  /* 0x0000000504007c0c */ /* 0x000fe2000bfa6270 */
[----:B-1----:R-:W-:Y:S01]  /*0fc0*/  ULEA UR4, UR4, UR32, 0x18 ;  /* 0x0000002004047291 */ /* 0x002fe2000f8ec03f */
[C---:B------:R-:W-:Y:S01]  /*0fd0*/  IADD3 R12, R242.reuse, 0x20, RZ ;  /* 0x00000020f20c7810 */ /* 0x040fe20007ffe0ff */
[----:B------:R-:W-:Y:S01]  /*0fe0*/  VIADD R15, R242, 0x60 ;  /* 0x00000060f20f7836 */ /* 0x000fe20000000000 */
[C---:B------:R-:W-:Y:S01]  /*0ff0*/  IADD3 R233, R240.reuse, 0x40, RZ ;  /* 0x00000040f0e97810 */ /* 0x040fe20007ffe0ff */
[C---:B------:R-:W-:Y:S01]  /*1000*/  VIADD R232, R240.reuse, 0x80 ;  /* 0x00000080f0e87836 */ /* 0x040fe20000000000 */
[----:B------:R-:W-:Y:S01]  /*1010*/  IADD3 R231, R240, 0xc0, RZ ;  /* 0x000000c0f0e77810 */ /* 0x000fe20007ffe0ff */
[----:B------:R-:W-:Y:S01]  /*1020*/  IMAD.WIDE R22, R23, 0x80, R242 ;  /* 0x0000008017167825 */ /* 0x000fe200078e02f2 */
[----:B------:R-:W-:-:S02]  /*1030*/  IADD3 R236, P0, R26, UR22, RZ ;  /* 0x000000161aec7c10 */ /* 0x000fc4000ff1e0ff */
[----:B------:R-:W-:Y:S01]  /*1040*/  MOV R165, UR6 ;  /* 0x0000000600a57c02 */ /* 0x000fe20008000f00 */
[----:B------:R-:W-:Y:S01]  /*1050*/  IMAD R7, R242, UR13, R7 ;  /* 0x0000000df2077c24 */ /* 0x000fe2000f8e0207 */
[----:B------:R-:W-:Y:S01]  /*1060*/  LEA R230, R230, UR4, 0x1 ;  /* 0x00000004e6e67c11 */ /* 0x000fe2000f8e08ff */
[----:B------:R-:W-:Y:S01]  /*1070*/  IMAD.U32 R168, RZ, RZ, UR8 ;  /* 0x00000008ffa87e24 */ /* 0x000fe2000f8e00ff */
[----:B------:R-:W-:Y:S07]  /*1080*/  @P1 BRA `(.L_x_1539) ;  /* 0x0000000000b01947 */ /* 0x000fee0003800000 */
        /* <DEDUP_REMOVED lines=44> */
.L_x_1539:
[----:B------:R-:W-:Y:S05]  /*1350*/  BSYNC B0 ;  /* 0x0000000000007941 */ /* 0x000fea0003800000 */
.L_x_1538:
[----:B------:R-:W-:Y:S01]  /*1360*/  ISETP.GE.AND P1, PT, R12, UR5, PT ;  /* 0x000000050c007c0c */ /* 0x000fe2000bf26270 */
[----:B------:R-:W-:Y:S01]  /*1370*/  IMAD.SHL.U32 R20, R3, 0x40, RZ ;  /* 0x0000004003147824 */ /* 0x000fe200078e00ff */
[----:B------:R-:W-:Y:S01]  /*1380*/  BSSY B0, `(.L_x_1540) ;  /* 0x0000038000007945 */ /* 0x000fe20003800000 */
[----:B-12---:R-:W-:Y:S01]  /*1390*/  IMAD R5, R243, UR10, RZ ;  /* 0x0000000af3057c24 */ /* 0x006fe2000f8e02ff */
[----:B------:R-:W-:Y:S01]  /*13a0*/  IADD3.X R237, R27, UR21, R7, P0, !PT ;  /* 0x000000151bed7c10 */ /* 0x000fe200087fe407 */
[C---:B------:R-:W-:Y:S01]  /*13b0*/  IMAD.WIDE.U32 R24, R242.reuse, UR10, R240 ;  /* 0x0000000af2187c25 */ /* 0x040fe2000f8e00f0 */
[----:B------:R-:W-:Y:S02]  /*13c0*/  ISETP.GE.AND P6, PT, R15, UR5, PT ;  /* 0x000000050f007c0c */ /* 0x000fe4000bfc6270 */
[C---:B------:R-:W-:Y:S01]  /*13d0*/  SHF.L.U32 R7, R242.reuse, 0x3, RZ ;  /* 0x00000003f2077819 */ /* 0x040fe200000006ff */
[----:B------:R-:W-:Y:S01]  /*13e0*/  IMAD R14, R242, UR11, R5 ;  /* 0x0000000bf20e7c24 */ /* 0x000fe2000f8e0205 */
[----:B------:R-:W-:-:S03]  /*13f0*/  LOP3.LUT R20, R20, 0x1c0, RZ, 0xc0, !PT ;  /* 0x000001c014147812 */ /* 0x000fc600078ec0ff */
[----:B------:R-:W-:Y:S06]  /*1400*/  @P1 BRA `(.L_x_1541) ;  /* 0x0000000000bc1947 */ /* 0x000fec0003800000 */
        /* <DEDUP_REMOVED lines=47> */
.L_x_1541:
[----:B------:R-:W-:Y:S05]  /*1700*/  BSYNC B0 ;  /* 0x0000000000007941 */ /* 0x000fea0003800000 */
.L_x_1540:
        /* <DEDUP_REMOVED lines=49> */
.L_x_1543:
[----:B------:R-:W-:Y:S05]  /*1a20*/  BSYNC B0 ;  /* 0x0000000000007941 */ /* 0x000fea0003800000 */
.L_x_1542:
        /* <DEDUP_REMOVED lines=48> */
.L_x_1545:
[----:B------:R-:W-:Y:S05]  /*1d30*/  BSYNC B0 ;  /* 0x0000000000007941 */ /* 0x000fea0003800000 */
.L_x_1544:
[----:B------:R-:W-:Y:S01]  /*1d40*/  ULEA.HI.SX32 UR8, UR20, 0xffffffff, 0x1a ;  /* 0xffffffff14087891 */ /* 0x000fe2000f8fd23f */
[----:B------:R-:W-:Y:S01]  /*1d50*/  IMAD.WIDE.U32 R236, R168, UR19, R236 ;  /* 0x00000013a8ec7c25 */ /* 0x000fe2000f8e00ec */
[----:B------:R-:W-:Y:S01]  /*1d60*/  USHF.L.U32 UR15, UR12, 0x6, URZ ;  /* 0x000000060c0f7899 */ /* 0x000fe2000800063f */
[----:B------:R-:W-:Y:S01]  /*1d70*/  LOP3.LUT R16, R20, 0x8, R7, 0xf8, !PT ;  /* 0x0000000814107812 */ /* 0x000fe200078ef807 */
        /* <DEDUP_REMOVED lines=9> */
[----:B------:R-:W-:Y:S01]  /*1e10*/  IADD3 R234, P0, R24, UR24, RZ ;  /* 0x0000001818ea7c10 */ /* 0x000fe2000ff1e0ff */
[----:B------:R-:W-:Y:S01]  /*1e20*/  IMAD.WIDE.U32 R18, R7, UR8, R238 ;  /* 0x0000000807127c25 */ /* 0x000fe2000f8e00ee */
[----:B------:R-:W-:Y:S01]  /*1e30*/  UIMAD UR6, UR32, UR15, UR6 ;  /* 0x0000000f200672a4 */ /* 0x000fe2000f8e0206 */
[----:B-1234-:R-:W-:Y:S01]  /*1e40*/  SHF.R.U32.HI R5, RZ, 0x3, R20 ;  /* 0x00000003ff057819 */ /* 0x01efe20000011614 */
[----:B------:R-:W-:Y:S01]  /*1e50*/  BSSY B0, `(.L_x_1546) ;  /* 0x000002f000007945 */ /* 0x000fe20003800000 */
[----:B------:R-:W-:Y:S01]  /*1e60*/  IMAD.SHL.U32 R4, R221, 0x8, RZ ;  /* 0x00000008dd047824 */ /* 0x000fe200078e00ff */
[----:B------:R-:W-:-:S02]  /*1e70*/  LOP3.LUT R17, R17, 0x1c0, RZ, 0xc0, !PT ;  /* 0x000001c011117812 */ /* 0x000fc400078ec0ff */
[----:B------:R-:W-:Y:S01]  /*1e80*/  IADD3.X R235, R25, UR23, R14, P0, !PT ;  /* 0x0000001719eb7c10 */ /* 0x000fe200087fe40e */
[----:B------:R-:W-:Y:S01]  /*1e90*/  VIADD R14, R19, UR6 ;  /* 0x00000006130e7c36 */ /* 0x000fe20008000000 */
[----:B------:R-:W-:Y:S02]  /*1ea0*/  ISETP.GE.AND P6, PT, R12, UR31, PT ;  /* 0x0000001f0c007c0c */ /* 0x000fe4000bfc6270 */
[----:B------:R-:W-:Y:S02]  /*1eb0*/  LOP3.LUT R16, R16, R5, RZ, 0x3c, !PT ;  /* 0x0000000510107212 */ /* 0x000fe400078e3cff */
[----:B------:R-:W-:Y:S01]  /*1ec0*/  LOP3.LUT R15, R17, 0x8, R4, 0xf8, !PT ;  /* 0x00000008110f7812 */ /* 0x000fe200078ef804 */
[----:B------:R-:W-:Y:S08]  /*1ed0*/  @P1 BRA `(.L_x_1547) ;  /* 0x0000000000981947 */ /* 0x000ff00003800000 */
        /* <DEDUP_REMOVED lines=38> */
.L_x_1547:
[----:B------:R-:W-:Y:S05]  /*2140*/  BSYNC B0 ;  /* 0x0000000000007941 */ /* 0x000fea0003800000 */
.L_x_1546:
[----:B------:R-:W-:Y:S01]  /*2150*/  USHF.L.U64.HI UR13, UR12, 0x5, UR13 ;  /* 0x000000050c0d7899 */ /* 0x000fe2000801020d */
[----:B------:R-:W-:Y:S01]  /*2160*/  BSSY B0, `(.L_x_1548) ;  /* 0x000002c000007945 */ /* 0x000fe20003800000 */
[----:B------:R-:W-:Y:S01]  /*2170*/  USHF.L.U32 UR12, UR12, 0x5, URZ ;  /* 0x000000050c0c7899 */ /* 0x000fe2000800063f */
[----:B------:R-:W-:Y:S02]  /*2180*/  SHF.R.U32.HI R20, RZ, 0x3, R17 ;  /* 0x00000003ff147819 */ /* 0x000fe40000011611 */
        /* <DEDUP_REMOVED lines=41> */
.L_x_1549:
[----:B------:R-:W-:Y:S05]  /*2420*/  BSYNC B0 ;  /* 0x0000000000007941 */ /* 0x000fea0003800000 */
.L_x_1548:
[----:B------:R-:W0:Y:S01]  /*2430*/  LDGDEPBAR ;  /* 0x00000000000079af */ /* 0x000e220000000000 */
[----:B------:R-:W-:Y:S01]  /*2440*/  ISETP.GE.AND P1, PT, R242, UR31, PT ;  /* 0x0000001ff2007c0c */ /* 0x000fe2000bf26270 */
[----:B------:R-:W-:Y:S01]  /*2450*/  UIMAD UR6, UR32, UR10, URZ ;  /* 0x0000000a200672a4 */ /* 0x000fe2000f8e023f */
[----:B------:R-:W-:Y:S01]  /*2460*/  IMAD.SHL.U32 R13, R13, 0x40, RZ ;  /* 0x000000400d0d7824 */ /* 0x000fe200078e00ff */
[----:B------:R-:W-:Y:S01]  /*2470*/  UIMAD.WIDE.U32 UR32, UR8, UR10, URZ ;  /* 0x0000000a082072a5 */ /* 0x000fe2000f8e003f */
[----:B-1234-:R-:W-:Y:S01]  /*2480*/  LOP3.LUT R4, R15, R20, RZ, 0x3c, !PT ;  /* 0x000000140f047212 */ /* 0x01efe200078e3cff */
[----:B------:R-:W-:Y:S01]  /*2490*/  UIMAD UR6, UR8, UR11, UR6 ;  /* 0x0000000b080672a4 */ /* 0x000fe2000f8e0206 */
[----:B------:R-:W-:Y:S01]  /*24a0*/  SHF.R.S32.HI R81, RZ, 0x5, R81 ;  /* 0x00000005ff517819 */ /* 0x000fe20000011451 */
[----:B------:R-:W-:Y:S01]  /*24b0*/  IMAD.WIDE.U32 R234, R165, UR19, R234 ;  /* 0x00000013a5ea7c25 */ /* 0x000fe2000f8e00ea */
[----:B------:R-:W-:Y:S01]  /*24c0*/  LOP3.LUT R4, R4, 0xfffffe00, R13, 0xf8, !PT ;  /* 0xfffffe0004047812 */ /* 0x000fe200078ef80d */
[----:B------:R-:W-:Y:S01]  /*24d0*/  UIADD3 UR6, UR33, UR6, URZ ;  /* 0x0000000621067290 */ /* 0x000fe2000fffe03f */
[----:B------:R-:W-:Y:S01]  /*24e0*/  BSSY B0, `(.L_x_1550) ;  /* 0x0000039000007945 */ /* 0x000fe20003800000 */
[----:B------:R-:W-:Y:S01]  /*24f0*/  IMAD.U32 R8, RZ, RZ, UR32 ;  /* 0x00000020ff087e24 */ /* 0x000fe2000f8e00ff */
[----:B------:R-:W-:Y:S01]  /*2500*/  ISETP.GE.AND P6, PT, R12, UR31, PT ;  /* 0x0000001f0c007c0c */ /* 0x000fe2000bfc6270 */
[----:B------:R-:W-:-:S02]  /*2510*/  VIADD R223, R235, UR30 ;  /* 0x0000001eebdf7c36 */ /* 0x000fc40008000000 */
[----:B------:R-:W-:Y:S01]  /*2520*/  IMAD.U32 R14, RZ, RZ, UR6 ;  /* 0x00000006ff0e7e24 */ /* 0x000fe2000f8e00ff */
[C---:B------:R-:W-:Y:S01]  /*2530*/  LEA R5, P0, R8.reuse, R234, 0x6 ;  /* 0x000000ea08057211 */ /* 0x040fe200078030ff */
        /* <DEDUP_REMOVED lines=51> */
.L_x_1551:
[----:B------:R-:W-:Y:S05]  /*2870*/  BSYNC B0 ;  /* 0x0000000000007941 */ /* 0x000fea0003800000 */
.L_x_1550:
        /* <DEDUP_REMOVED lines=49> */
.L_x_1553:
[----:B------:R-:W-:Y:S05]  /*2b90*/  BSYNC B0 ;  /* 0x0000000000007941 */ /* 0x000fea0003800000 */
.L_x_1552:
[----:B------:R-:W-:Y:S01]  /*2ba0*/  LDSM.16.M88.4 R56, [R222] ;  /* 0x00000000de38783b */ /* 0x000fe20000000200 */
[----:B------:R-:W-:Y:S01]  /*2bb0*/  R2P PR, R3, 0x6 ;  /* 0x0000000603007804 */ /* 0x000fe20000000000 */
[----:B------:R-:W-:Y:S01]  /*2bc0*/  IMAD.MOV.U32 R5, RZ, RZ, 0x10 ;  /* 0x00000010ff057424 */ /* 0x000fe200078e00ff */
[C---:B------:R-:W-:Y:S01]  /*2bd0*/  LOP3.LUT P0, RZ, R0.reuse, 0x2, RZ, 0xc0, !PT ;  /* 0x0000000200ff7812 */ /* 0x040fe2000780c0ff */
[----:B------:R-:W5:Y:S01]  /*2be0*/  LDSM.16.M88.4 R36, [R221+0x10000] ;  /* 0x01000000dd24783b */ /* 0x000f620000000200 */
[----:B------:R-:W-:Y:S01]  /*2bf0*/  VIADD R3, R221, 0x10000 ;  /* 0x00010000dd037836 */ /* 0x000fe20000000000 */
[----:B------:R-:W-:Y:S01]  /*2c00*/  UISETP.GE.AND UP0, UPT, UR25, 0x41, UPT ;  /* 0x000000411900788c */ /* 0x000fe2000bf06270 */
[----:B------:R-:W-:Y:S01]  /*2c10*/  SEL R5, R5, 0xfffffff0, !P0 ;  /* 0xfffffff005057807 */ /* 0x000fe20004000000 */
[----:B------:R-:W4:Y:S01]  /*2c20*/  LDSM.16.M88.4 R28, [R221+0x10800] ;  /* 0x01080000dd1c783b */ /* 0x000f220000000200 */
[----:B------:R-:W-:Y:S01]  /*2c30*/  VIADD R219, R221, 0x10020 ;  /* 0x00010020dddb7836 */ /* 0x000fe20000000000 */
[----:B------:R-:W-:Y:S01]  /*2c40*/  LOP3.LUT P0, RZ, R0, 0x4, RZ, 0xc0, !PT ;  /* 0x0000000400ff7812 */ /* 0x000fe2000780c0ff */
[----:B------:R-:W-:Y:S01]  /*2c50*/  IMAD.MOV.U32 R0, RZ, RZ, 0x40 ;  /* 0x00000040ff007424 */ /* 0x000fe200078e00ff */
[----:B------:R-:W4:Y:S01]  /*2c60*/  LDSM.16.M88.4 R20, [R221+0x11000] ;  /* 0x01100000dd14783b */ /* 0x000f220000000200 */
[----:B------:R-:W-:Y:S01]  /*2c70*/  IMAD R220, R5, 0x2, R222 ;  /* 0x0000000205dc7824 */ /* 0x000fe200078e02de */
[----:B------:R-:W-:Y:S01]  /*2c80*/  ULDC.U8 UR10, c[0x0][0x388] ;  /* 0x0000e200000a7ab9 */ /* 0x000fe20000000000 */
[----:B------:R-:W-:Y:S01]  /*2c90*/  @P1 VIADD R219, R3, 0xffffffe0 ;  /* 0xffffffe003db1836 */ /* 0x000fe20000000000 */
[----:B-1-3--:R-:W1:Y:S01]  /*2ca0*/  LDSM.16.M88.4 R12, [R221+0x11800] ;  /* 0x01180000dd0c783b */ /* 0x00ae620000000200 */
[----:B------:R-:W-:Y:S01]  /*2cb0*/  IMAD.MOV.U32 R3, RZ, RZ, 0x20 ;  /* 0x00000020ff037424 */ /* 0x000fe200078e00ff */
[----:B------:R-:W-:Y:S01]  /*2cc0*/  SEL R0, R0, 0xffffffc0, !P2 ;  /* 0xffffffc000007807 */ /* 0x000fe20005000000 */
[----:B------:R-:W-:Y:S01]  /*2cd0*/  IMAD.SHL.U32 R6, R6, 0x2, RZ ;  /* 0x0000000206067824 */ /* 0x000fe200078e00ff */
[----:B------:R-:W-:Y:S01]  /*2ce0*/  LDSM.16.M88.4 R48, [R220] ;  /* 0x00000000dc30783b */ /* 0x000fe20000000200 */
[----:B------:R-:W-:Y:S01]  /*2cf0*/  VIADD R211, R219, 0x800 ;  /* 0x00000800dbd37836 */ /* 0x000fe20000000000 */
[----:B------:R-:W-:Y:S01]  /*2d00*/  SEL R3, R3, 0xffffffe0, !P0 ;  /* 0xffffffe003037807 */ /* 0x000fe20004000000 */
[----:B------:R-:W-:Y:S01]  /*2d10*/  IMAD.IADD R215, R221, 0x1, R0 ;  /* 0x00000001ddd77824 */ /* 0x000fe200078e0200 */
[----:B--2---:R-:W2:Y:S01]  /*2d20*/  LDSM.16.M88.4 R8, [R219] ;  /* 0x00000000db08783b */ /* 0x004ea20000000200 */
[----:B------:R-:W-:-:S02]  /*2d30*/  IMAD.IADD R208, R0, 0x1, R219 ;  /* 0x0000000100d07824 */ /* 0x000fc400078e02db */
[C---:B------:R-:W-:Y:S01]  /*2d40*/  IMAD R218, R3.reuse, 0x2, R222 ;  /* 0x0000000203da7824 */ /* 0x040fe200078e02de */
[----:B------:R-:W3:Y:S01]  /*2d50*/  LDSM.16.M88.4 R52, [R219+0x800] ;  /* 0x00080000db34783b */ /* 0x000ee20000000200 */
[----:B------:R-:W-:Y:S02]  /*2d60*/  IMAD R217, R3, 0x2, R220 ;  /* 0x0000000203d97824 */ /* 0x000fe400078e02dc */
[C---:B------:R-:W-:Y:S01]  /*2d70*/  VIADD R210, R219.reuse, 0x1000 ;  /* 0x00001000dbd27836 */ /* 0x040fe20000000000 */
[----:B------:R-:W3:Y:S01]  /*2d80*/  LDSM.16.M88.4 R16, [R219+0x1000] ;  /* 0x00100000db10783b */ /* 0x000ee20000000200 */
[C---:B------:R-:W-:Y:S02]  /*2d90*/  VIADD R209, R219.reuse, 0x1800 ;  /* 0x00001800dbd17836 */ /* 0x040fe40000000000 */
[C---:B------:R-:W-:Y:S01]  /*2da0*/  VIADD R207, R219.reuse, 0x2000 ;  /* 0x00002000dbcf7836 */ /* 0x040fe20000000000 */
[----:B------:R-:W3:Y:S01]  /*2db0*/  LDSM.16.M88.4 R60, [R219+0x1800] ;  /* 0x00180000db3c783b */ /* 0x000ee20000000200 */
[----:B------:R-:W-:-:S02]  /*2dc0*/  VIADD R206, R219, 0x2800 ;  /* 0x00002800dbce7836 */ /* 0x000fc40000000000 */
[C---:B------:R-:W-:Y:S01]  /*2dd0*/  VIADD R205, R219.reuse, 0x3000 ;  /* 0x00003000dbcd7836 */ /* 0x040fe20000000000 */
[----:B------:R-:W-:Y:S01]  /*2de0*/  LDSM.16.M88.4 R64, [R218] ;  /* 0x00000000da40783b */ /* 0x000fe20000000200 */
[C---:B------:R-:W-:Y:S02]  /*2df0*/  VIADD R204, R219.reuse, 0x3800 ;  /* 0x00003800dbcc7836 */ /* 0x040fe40000000000 */
[C---:B------:R-:W-:Y:S01]  /*2e00*/  VIADD R203, R219.reuse, 0x4000 ;  /* 0x00004000dbcb7836 */ /* 0x040fe20000000000 */
[C---:B-----5:R-:W-:Y:S01]  /*2e10*/  HMMA.16816.F32.BF16 R40, R56.reuse, R36, RZ ;  /* 0x000000243828723c */ /* 0x060fe200000418ff */
[----:B------:R-:W5:Y:S01]  /*2e20*/  LDSM.16.M88.4 R44, [R215+0x10000] ;  /* 0x01000000d72c783b */ /* 0x000f620000000200 */
[C---:B------:R-:W-:Y:S02]  /*2e30*/  VIADD R202, R219.reuse, 0x4800 ;  /* 0x00004800dbca7836 */ /* 0x040fe40000000000 */
[C---:B------:R-:W-:Y:S01]  /*2e40*/  VIADD R201, R219.reuse, 0x5000 ;  /* 0x00005000dbc97836 */ /* 0x040fe20000000000 */
[----:B------:R-:W-:Y:S01]  /*2e50*/  LDSM.16.M88.4 R72, [R215+0x11800] ;  /* 0x01180000d748783b */ /* 0x000fe20000000200 */
[----:B------:R-:W-:Y:S01]  /*2e60*/  HMMA.16816.F32.BF16 R36, R56, R38, RZ ;  /* 0x000000263824723c */ /* 0x000fe200000418ff */
[----:B------:R-:W-:-:S02]  /*2e70*/  VIADD R200, R219, 0x5800 ;  /* 0x00005800dbc87836 */ /* 0x000fc40000000000 */
[----:B------:R-:W-:Y:S01]  /*2e80*/  LDSM.16.M88.4 R76, [R219+0x3800] ;  /* 0x00380000db4c783b */ /* 0x000fe20000000200 */
[C---:B------:R-:W-:Y:S02]  /*2e90*/  VIADD R199, R219.reuse, 0x6000 ;  /* 0x00006000dbc77836 */ /* 0x040fe40000000000 */
[C---:B----4-:R-:W-:Y:S01]  /*2ea0*/  HMMA.16816.F32.BF16 R32, R56.reuse, R28, RZ ;  /* 0x0000001c3820723c */ /* 0x050fe200000418ff */
[----:B------:R-:W0:Y:S01]  /*2eb0*/  LDGDEPBAR ;  /* 0x00000000000079af */ /* 0x000e220000000000 */
[C---:B------:R-:W-:Y:S02]  /*2ec0*/  VIADD R198, R219.reuse, 0x6800 ;  /* 0x00006800dbc67836 */ /* 0x040fe40000000000 */
[C---:B------:R-:W-:Y:S02]  /*2ed0*/  VIADD R197, R219.reuse, 0x7000 ;  /* 0x00007000dbc57836 */ /* 0x040fe40000000000 */
[----:B------:R-:W-:Y:S01]  /*2ee0*/  HMMA.16816.F32.BF16 R28, R56, R30, RZ ;  /* 0x0000001e381c723c */ /* 0x000fe200000418ff */
[----:B------:R-:W-:-:S05]  /*2ef0*/  VIADD R196, R219, 0x7800 ;  /* 0x00007800dbc47836 */ /* 0x000fca0000000000 */
        /* <DEDUP_REMOVED lines=8> */
[C---:B---3--:R-:W-:Y:S06]  /*2f80*/  HMMA.16816.F32.BF16 R32, R48.reuse, R52, R32 ;  /* 0x000000343020723c */ /* 0x048fec0000041820 */
[C---:B------:R-:W-:Y:S01]  /*2f90*/  HMMA.16816.F32.BF16 R28, R48.reuse, R54, R28 ;  /* 0x00000036301c723c */ /* 0x040fe2000004181c */
[----:B------:R-:W-:Y:S05]  /*2fa0*/  LDSM.16.M88.4 R52, [R208] ;  /* 0x00000000d034783b */ /* 0x000fea0000000200 */
[C---:B------:R-:W-:Y:S06]  /*2fb0*/  HMMA.16816.F32.BF16 R24, R48.reuse, R16, R24 ;  /* 0x000000103018723c */ /* 0x040fec0000041818 */
[C---:B------:R-:W-:Y:S01]  /*2fc0*/  HMMA.16816.F32.BF16 R20, R48.reuse, R18, R20 ;  /* 0x000000123014723c */ /* 0x040fe20000041814 */
[----:B------:R-:W3:Y:S05]  /*2fd0*/  LDSM.16.M88.4 R16, [R217] ;  /* 0x00000000d910783b */ /* 0x000eea0000000200 */
[C---:B------:R-:W-:Y:S06]  /*2fe0*/  HMMA.16816.F32.BF16 R68, R48.reuse, R60, R68 ;  /* 0x0000003c3044723c */ /* 0x040fec0000041844 */
[----:B------:R-:W-:Y:S01]  /*2ff0*/  HMMA.16816.F32.BF16 R56, R48, R62, R56 ;  /* 0x0000003e3038723c */ /* 0x000fe20000041838 */
[----:B------:R-:W4:Y:S04]  /*3000*/  LDSM.16.M88.4 R48, [R208+0x800] ;  /* 0x00080000d030783b */ /* 0x000f280000000200 */
[----:B------:R-:W-:Y:S01]  /*3010*/  LDSM.16.M88.4 R60, [R208+0x1800] ;  /* 0x00180000d03c783b */ /* 0x000fe20000000200 */
[C---:B-----5:R-:W-:Y:S06]  /*3020*/  HMMA.16816.F32.BF16 R40, R64.reuse, R44, R40 ;  /* 0x0000002c4028723c */ /* 0x060fec0000041828 */
[C---:B------:R-:W-:Y:S01]  /*3030*/  HMMA.16816.F32.BF16 R36, R64.reuse, R46, R36 ;  /* 0x0000002e4024723c */ /* 0x040fe20000041824 */
[----:B------:R-:W5:Y:S05]  /*3040*/  LDSM.16.M88.4 R44, [R208+0x1000] ;  /* 0x00100000d02c783b */ /* 0x000f6a0000000200 */
        /* <DEDUP_REMOVED lines=31> */
[----:B------:R-:W-:Y:S05]  /*3240*/  LDSM.16.M88.4 R52, [R215+0x13000] ;  /* 0x01300000d734783b */ /* 0x000fea0000000200 */
[C---:B----4-:R-:W-:Y:S06]  /*3250*/  HMMA.16816.F32.BF16 R68, R8.reuse, R48, R68 ;  /* 0x000000300844723c */ /* 0x050fec0000041844 */
[----:B------:R-:W-:Y:S01]  /*3260*/  HMMA.16816.F32.BF16 R64, R8, R50, R64 ;  /* 0x000000320840723c */ /* 0x000fe20000041840 */
[----:B------:R-:W-:Y:S04]  /*3270*/  LDSM.16.M88.4 R48, [R218+0x4000] ;  /* 0x00400000da30783b */ /* 0x000fe80000000200 */
[----:B------:R-:W2:Y:S01]  /*3280*/  LDSM.16.M88.4 R8, [R215+0x12000] ;  /* 0x01200000d708783b */ /* 0x000ea20000000200 */
        /* <DEDUP_REMOVED lines=9> */
[C---:B------:R-:W-:Y:S06]  /*3320*/  HMMA.16816.F32.BF16 R68, R72.reuse, R76, R68 ;  /* 0x0000004c4844723c */ /* 0x040fec0000041844 */
[----:B------:R-:W-:Y:S01]  /*3330*/  HMMA.16816.F32.BF16 R64, R72, R78, R64 ;  /* 0x0000004e4840723c */ /* 0x000fe20000041840 */
[----:B------:R-:W-:Y:S04]  /*3340*/  LDSM.16.M88.4 R72, [R208+0x3800] ;  /* 0x00380000d048783b */ /* 0x000fe80000000200 */
        /* <DEDUP_REMOVED lines=17> */
[C---:B---3--:R-:W-:Y:S06]  /*3460*/  HMMA.16816.F32.BF16 R32, R12.reuse, R16, R32 ;  /* 0x000000100c20723c */ /* 0x048fec0000041820 */
[C---:B------:R-:W-:Y:S01]  /*3470*/  HMMA.16816.F32.BF16 R28, R12.reuse, R18, R28 ;  /* 0x000000120c1c723c */ /* 0x040fe2000004181c */
[----:B------:R-:W-:Y:S05]  /*3480*/  LDSM.16.M88.4 R16, [R219+0x4800] ;  /* 0x00480000db10783b */ /* 0x000fea0000000200 */
[C---:B--2---:R-:W-:Y:S06]  /*3490*/  HMMA.16816.F32.BF16 R24, R12.reuse, R8, R24 ;  /* 0x000000080c18723c */ /* 0x044fec0000041818 */
        /* <DEDUP_REMOVED lines=41> */
[C---:B--2---:R-:W-:Y:S06]  /*3730*/  HMMA.16816.F32.BF16 R68, R44.reuse, R48, R68 ;  /* 0x000000302c44723c */ /* 0x044fec0000041844 */
[----:B------:R-:W-:Y:S01]  /*3740*/  HMMA.16816.F32.BF16 R64, R44, R50, R64 ;  /* 0x000000322c40723c */ /* 0x000fe20000041840 */
[----:B------:R-:W2:Y:S04]  /*3750*/  LDSM.16.M88.4 R44, [R221+0x17800] ;  /* 0x01780000dd2c783b */ /* 0x000ea80000000200 */
[----:B------:R-:W4:Y:S01]  /*3760*/  LDSM.16.M88.4 R48, [R221+0x17000] ;  /* 0x01700000dd30783b */ /* 0x000f220000000200 */
[C---:B---3--:R-:W-:Y:S06]  /*3770*/  HMMA.16816.F32.BF16 R32, R76.reuse, R12, R32 ;  /* 0x0000000c4c20723c */ /* 0x048fec0000041820 */
[C---:B------:R-:W-:Y:S01]  /*3780*/  HMMA.16816.F32.BF16 R28, R76.reuse, R14, R28 ;  /* 0x0000000e4c1c723c */ /* 0x040fe2000004181c */
[----:B------:R-:W-:Y:S05]  /*3790*/  LDSM.16.M88.4 R12, [R219+0x6000] ;  /* 0x00600000db0c783b */ /* 0x000fea0000000200 */
[C---:B------:R-:W-:Y:S06]  /*37a0*/  HMMA.16816.F32.BF16 R40, R76.reuse, R16, R40 ;  /* 0x000000104c28723c */ /* 0x040fec0000041828 */
[C---:B------:R-:W-:Y:S01]  /*37b0*/  HMMA.16816.F32.BF16 R36, R76.reuse, R18, R36 ;  /* 0x000000124c24723c */ /* 0x040fe20000041824 */
[----:B------:R-:W-:Y:S05]  /*37c0*/  LDSM.16.M88.4 R16, [R220+0xc000] ;  /* 0x00c00000dc10783b */ /* 0x000fea0000000200 */
[C---:B-----5:R-:W-:Y:S06]  /*37d0*/  HMMA.16816.F32.BF16 R24, R76.reuse, R8, R24 ;  /* 0x000000084c18723c */ /* 0x060fec0000041818 */
[C---:B------:R-:W-:Y:S01]  /*37e0*/  HMMA.16816.F32.BF16 R20, R76.reuse, R10, R20 ;  /* 0x0000000a4c14723c */ /* 0x040fe20000041814 */
[----:B------:R-:W3:Y:S05]  /*37f0*/  LDSM.16.M88.4 R8, [R219+0x6800] ;  /* 0x00680000db08783b */ /* 0x000eea0000000200 */
[C---:B------:R-:W-:Y:S06]  /*3800*/  HMMA.16816.F32.BF16 R68, R76.reuse, R72, R68 ;  /* 0x000000484c44723c */ /* 0x040fec0000041844 */
[----:B------:R-:W-:Y:S01]  /*3810*/  HMMA.16816.F32.BF16 R64, R76, R74, R64 ;  /* 0x0000004a4c40723c */ /* 0x000fe20000041840 */
[----:B------:R-:W-:Y:S05]  /*3820*/  LDSM.16.M88.4 R72, [R218+0xc000] ;  /* 0x00c00000da48783b */ /* 0x000fea0000000200 */
[C---:B-1----:R-:W-:Y:S06]  /*3830*/  HMMA.16816.F32.BF16 R32, R60.reuse, R52, R32 ;  /* 0x000000343c20723c */ /* 0x042fec0000041820 */
[C---:B------:R-:W-:Y:S01]  /*3840*/  HMMA.16816.F32.BF16 R28, R60.reuse, R54, R28 ;  /* 0x000000363c1c723c */ /* 0x040fe2000004181c */
[----:B------:R-:W1:Y:S05]  /*3850*/  LDSM.16.M88.4 R52, [R219+0x7800] ;  /* 0x00780000db34783b */ /* 0x000e6a0000000200 */
[C---:B------:R-:W-:Y:S06]  /*3860*/  HMMA.16816.F32.BF16 R40, R60.reuse, R56, R40 ;  /* 0x000000383c28723c */ /* 0x040fec0000041828 */
[C---:B------:R-:W-:Y:S01]  /*3870*/  HMMA.16816.F32.BF16 R36, R60.reuse, R58, R36 ;  /* 0x0000003a3c24723c */ /* 0x040fe20000041824 */
[----:B------:R-:W5:Y:S05]  /*3880*/  LDSM.16.M88.4 R56, [R219+0x7000] ;  /* 0x00700000db38783b */ /* 0x000f6a0000000200 */
[C---:B--2---:R-:W-:Y:S06]  /*3890*/  HMMA.16816.F32.BF16 R68, R60.reuse, R44, R68 ;  /* 0x0000002c3c44723c */ /* 0x044fec0000041844 */
[C---:B----4-:R-:W-:Y:S01]  /*38a0*/  HMMA.16816.F32.BF16 R76, R60.reuse, R48, R24 ;  /* 0x000000303c4c723c */ /* 0x050fe20000041818 */
[----:B------:R-:W2:Y:S05]  /*38b0*/  LDSM.16.M88.4 R24, [R215+0x16000] ;  /* 0x01600000d718783b */ /* 0x000eaa0000000200 */
[----:B------:R-:W-:Y:S01]  /*38c0*/  HMMA.16816.F32.BF16 R64, R60, R46, R64 ;  /* 0x0000002e3c40723c */ /* 0x000fe20000041840 */
[----:B------:R-:W-:Y:S05]  /*38d0*/  LDSM.16.M88.4 R44, [R215+0x17000] ;  /* 0x01700000d72c783b */ /* 0x000fea0000000200 */
[C---:B---3--:R-:W-:Y:S06]  /*38e0*/  HMMA.16816.F32.BF16 R32, R16.reuse, R8, R32 ;  /* 0x000000081020723c */ /* 0x048fec0000041820 */
[C---:B------:R-:W-:Y:S01]  /*38f0*/  HMMA.16816.F32.BF16 R28, R16.reuse, R10, R28 ;  /* 0x0000000a101c723c */ /* 0x040fe2000004181c */
[----:B------:R-:W3:Y:S05]  /*3900*/  LDSM.16.M88.4 R8, [R215+0x17800] ;  /* 0x01780000d708783b */ /* 0x000eea0000000200 */
[C---:B------:R-:W-:Y:S06]  /*3910*/  HMMA.16816.F32.BF16 R40, R16.reuse, R12, R40 ;  /* 0x0000000c1028723c */ /* 0x040fec0000041828 */
[----:B------:R-:W-:Y:S01]  /*3920*/  HMMA.16816.F32.BF16 R36, R16, R14, R36 ;  /* 0x0000000e1024723c */ /* 0x000fe20000041824 */
[----:B------:R-:W4:Y:S05]  /*3930*/  LDSM.16.M88.4 R12, [R215+0x16800] ;  /* 0x01680000d70c783b */ /* 0x000f2a0000000200 */
[----:B------:R-:W-:Y:S01]  /*3940*/  HMMA.16816.F32.BF16 R20, R60, R50, R20 ;  /* 0x000000323c14723c */ /* 0x000fe20000041814 */
[----:B------:R-:W-:Y:S04]  /*3950*/  LDSM.16.M88.4 R60, [R217+0xc000] ;  /* 0x00c00000d93c783b */ /* 0x000fe80000000200 */
[----:B------:R-:W4:Y:S01]  /*3960*/  LDSM.16.M88.4 R48, [R208+0x6000] ;  /* 0x00600000d030783b */ /* 0x000f220000000200 */
[C---:B-1----:R-:W-:Y:S06]  /*3970*/  HMMA.16816.F32.BF16 R68, R16.reuse, R52, R68 ;  /* 0x000000341044723c */ /* 0x042fec0000041844 */
[C---:B------:R-:W-:Y:S06]  /*3980*/  HMMA.16816.F32.BF16 R64, R16.reuse, R54, R64 ;  /* 0x000000361040723c */ /* 0x040fec0000041840 */
[C---:B-----5:R-:W-:Y:S06]  /*3990*/  HMMA.16816.F32.BF16 R76, R16.reuse, R56, R76 ;  /* 0x00000038104c723c */ /* 0x060fec000004184c */
[----:B------:R-:W-:Y:S01]  /*39a0*/  HMMA.16816.F32.BF16 R20, R16, R58, R20 ;  /* 0x0000003a1014723c */ /* 0x000fe20000041814 */
[----:B------:R-:W1:Y:S05]  /*39b0*/  LDSM.16.M88.4 R56, [R208+0x6800] ;  /* 0x00680000d038783b */ /* 0x000e6a0000000200 */
[C---:B--2---:R-:W-:Y:S06]  /*39c0*/  HMMA.16816.F32.BF16 R40, R72.reuse, R24, R40 ;  /* 0x000000184828723c */ /* 0x044fec0000041828 */
[----:B---3--:R-:W-:Y:S01]  /*39d0*/  HMMA.16816.F32.BF16 R68, R72, R8, R68 ;  /* 0x000000084844723c */ /* 0x008fe20000041844 */
[----:B------:R-:W-:-:S05]  /*39e0*/  IMAD.U32 R24, RZ, RZ, UR8 ;  /* 0x00000008ff187e24 */ /* 0x000fca000f8e00ff */
[----:B----4-:R-:W-:Y:S01]  /*39f0*/  HMMA.16816.F32.BF16 R32, R72, R12, R32 ;  /* 0x0000000c4820723c */ /* 0x010fe20000041820 */
[----:B------:R-:W-:-:S05]  /*3a00*/  LOP3.LUT R9, R6, 0x6, RZ, 0xc0, !PT ;  /* 0x0000000606097812 */ /* 0x000fca00078ec0ff */
[----:B------:R-:W-:Y:S01]  /*3a10*/  HMMA.16816.F32.BF16 R28, R72, R14, R28 ;  /* 0x0000000e481c723c */ /* 0x000fe2000004181c */
[----:B------:R-:W2:Y:S01]  /*3a20*/  LDSM.16.M88.4 R12, [R208+0x7000] ;  /* 0x00700000d00c783b */ /* 0x000ea20000000200 */
[----:B------:R-:W-:-:S04]  /*3a30*/  IMAD R24, R24, 0x40, R9 ;  /* 0x0000004018187824 */ /* 0x000fc800078e0209 */
[C---:B------:R-:W-:Y:S01]  /*3a40*/  HMMA.16816.F32.BF16 R36, R72.reuse, R26, R36 ;  /* 0x0000001a4824723c */ /* 0x040fe20000041824 */
[C---:B------:R-:W-:Y:S01]  /*3a50*/  VIADD R0, R24.reuse, 0x8 ;  /* 0x0000000818007836 */ /* 0x040fe20000000000 */
[C---:B------:R-:W-:Y:S01]  /*3a60*/  ISETP.GE.AND P1, PT, R24.reuse, UR25, PT ;  /* 0x0000001918007c0c */ /* 0x040fe2000bf26270 */
[C---:B------:R-:W-:Y:S02]  /*3a70*/  VIADD R6, R24.reuse, 0x1 ;  /* 0x0000000118067836 */ /* 0x040fe40000000000 */
[----:B------:R-:W-:Y:S01]  /*3a80*/  VIADD R16, R24, 0x9 ;  /* 0x0000000918107836 */ /* 0x000fe20000000000 */
[C---:B------:R-:W-:Y:S01]  /*3a90*/  HMMA.16816.F32.BF16 R64, R72.reuse, R10, R64 ;  /* 0x0000000a4840723c */ /* 0x040fe20000041840 */
[----:B------:R-:W3:Y:S01]  /*3aa0*/  LDSM.16.M88.4 R8, [R208+0x7800] ;  /* 0x00780000d008783b */ /* 0x000ee20000000200 */
[----:B------:R-:W-:Y:S01]  /*3ab0*/  ISETP.GE.AND P6, PT, R0, UR25, PT ;  /* 0x0000001900007c0c */ /* 0x000fe2000bfc6270 */
[----:B------:R-:W-:Y:S01]  /*3ac0*/  VIADD R0, R24, 0x11 ;  /* 0x0000001118007836 */ /* 0x000fe20000000000 */
[----:B------:R-:W-:Y:S01]  /*3ad0*/  ISETP.GE.AND P0, PT, R6, UR25, PT ;  /* 0x0000001906007c0c */ /* 0x000fe2000bf06270 */
[----:B------:R-:W-:Y:S01]  /*3ae0*/  VIADD R6, R24, 0x10 ;  /* 0x0000001018067836 */ /* 0x000fe20000000000 */
[----:B------:R-:W-:Y:S01]  /*3af0*/  HMMA.16816.F32.BF16 R76, R72, R44, R76 ;  /* 0x0000002c484c723c */ /* 0x000fe2000004184c */
[----:B------:R-:W-:Y:S01]  /*3b00*/  ISETP.GE.AND P5, PT, R16, UR25, PT ;  /* 0x0000001910007c0c */ /* 0x000fe2000bfa6270 */
[----:B------:R-:W-:Y:S01]  /*3b10*/  VIADD R16, R24, 0x28 ;  /* 0x0000002818107836 */ /* 0x000fe20000000000 */
[----:B------:R-:W-:Y:S01]  /*3b20*/  ISETP.GE.AND P3, PT, R0, UR25, PT ;  /* 0x0000001900007c0c */ /* 0x000fe2000bf66270 */
[----:B------:R-:W-:Y:S01]  /*3b30*/  VIADD R0, R24, 0x18 ;  /* 0x0000001818007836 */ /* 0x000fe20000000000 */
[----:B------:R-:W-:Y:S01]  /*3b40*/  ISETP.GE.AND P4, PT, R6, UR25, PT ;  /* 0x0000001906007c0c */ /* 0x000fe2000bf86270 */
[----:B------:R-:W-:Y:S01]  /*3b50*/  HMMA.16816.F32.BF16 R40, R60, R48, R40 ;  /* 0x000000303c28723c */ /* 0x000fe20000041828 */
[----:B------:R-:W-:Y:S01]  /*3b60*/  VIADD R6, R24, 0x19 ;  /* 0x0000001918067836 */ /* 0x000fe20000000000 */
[----:B------:R-:W-:-:S04]  /*3b70*/  DEPBAR.LE SB0, 0x0 ;  /* 0x000080000000791a */ /* 0x000fc80000000000 */
[----:B------:R-:W-:Y:S01]  /*3b80*/  HMMA.16816.F32.BF16 R36, R60, R50, R36 ;  /* 0x000000323c24723c */ /* 0x000fe20000041824 */
[----:B------:R-:W-:Y:S01]  /*3b90*/  ISETP.GE.AND P2, PT, R0, UR25, PT ;  /* 0x0000001900007c0c */ /* 0x000fe2000bf46270 */
[----:B------:R-:W-:-:S04]  /*3ba0*/  VIADD R0, R24, 0x20 ;  /* 0x0000002018007836 */ /* 0x000fc80000000000 */
[----:B-1----:R-:W-:Y:S06]  /*3bb0*/  HMMA.16816.F32.BF16 R32, R60, R56, R32 ;  /* 0x000000383c20723c */ /* 0x002fec0000041820 */
[----:B------:R-:W-:Y:S06]  /*3bc0*/  HMMA.16816.F32.BF16 R20, R72, R46, R20 ;  /* 0x0000002e4814723c */ /* 0x000fec0000041814 */
[----:B--2---:R-:W-:Y:S01]  /*3bd0*/  HMMA.16816.F32.BF16 R76, R60, R12, R76 ;  /* 0x0000000c3c4c723c */ /* 0x004fe2000004184c */
[----:B------:R-:W-:-:S02]  /*3be0*/  FSEL R47, R42, -INF , !P1 ;  /* 0xff8000002a2f7808 */ /* 0x000fc40004800000 */
[----:B------:R-:W-:Y:S02]  /*3bf0*/  FSEL R40, R40, -INF , !P1 ;  /* 0xff80000028287808 */ /* 0x000fe40004800000 */
[----:B------:R-:W-:Y:S01]  /*3c00*/  ISETP.GE.AND P1, PT, R6, UR25, PT ;  /* 0x0000001906007c0c */ /* 0x000fe2000bf26270 */
[C---:B---3--:R-:W-:Y:S01]  /*3c10*/  HMMA.16816.F32.BF16 R64, R60.reuse, R10, R64 ;  /* 0x0000000a3c40723c */ /* 0x048fe20000041840 */
[----:B------:R-:W-:Y:S01]  /*3c20*/  VIADD R6, R24, 0x21 ;  /* 0x0000002118067836 */ /* 0x000fe20000000000 */
[----:B------:R-:W-:Y:S02]  /*3c30*/  FSEL R45, R43, -INF , !P0 ;  /* 0xff8000002b2d7808 */ /* 0x000fe40004000000 */
[----:B------:R-:W-:Y:S02]  /*3c40*/  FSEL R42, R41, -INF , !P0 ;  /* 0xff800000292a7808 */ /* 0x000fe40004000000 */
[----:B------:R-:W-:Y:S01]  /*3c50*/  ISETP.GE.AND P0, PT, R0, UR25, PT ;  /* 0x0000001900007c0c */ /* 0x000fe2000bf06270 */
[----:B------:R-:W-:Y:S01]  /*3c60*/  HMMA.16816.F32.BF16 R28, R60, R58, R28 ;  /* 0x0000003a3c1c723c */ /* 0x000fe2000004181c */
[----:B------:R-:W-:Y:S01]  /*3c70*/  FSEL R41, R38, -INF , !P6 ;  /* 0xff80000026297808 */ /* 0x000fe20007000000 */
[----:B------:R-:W-:Y:S01]  /*3c80*/  VIADD R10, R24, 0x38 ;  /* 0x00000038180a7836 */ /* 0x000fe20000000000 */
[----:B------:R-:W-:-:S02]  /*3c90*/  FSEL R0, R36, -INF , !P6 ;  /* 0xff80000024007808 */ /* 0x000fc40007000000 */
[----:B------:R-:W-:Y:S01]  /*3ca0*/  ISETP.GE.AND P6, PT, R6, UR25, PT ;  /* 0x0000001906007c0c */ /* 0x000fe2000bfc6270 */
[----:B------:R-:W-:Y:S01]  /*3cb0*/  VIADD R6, R24, 0x29 ;  /* 0x0000002918067836 */ /* 0x000fe20000000000 */
[----:B------:R-:W-:Y:S01]  /*3cc0*/  FSEL R19, R34, -INF , !P4 ;  /* 0xff80000022137808 */ /* 0x000fe20006000000 */
[C---:B------:R-:W-:Y:S01]  /*3cd0*/  HMMA.16816.F32.BF16 R68, R60.reuse, R8, R68 ;  /* 0x000000083c44723c */ /* 0x040fe20000041844 */
[----:B------:R-:W-:Y:S02]  /*3ce0*/  FSEL R18, R32, -INF , !P4 ;  /* 0xff80000020127808 */ /* 0x000fe40006000000 */
[----:B------:R-:W-:Y:S01]  /*3cf0*/  ISETP.GE.AND P4, PT, R6, UR25, PT ;  /* 0x0000001906007c0c */ /* 0x000fe2000bf86270 */
[----:B------:R-:W-:Y:S01]  /*3d00*/  VIADD R6, R24, 0x30 ;  /* 0x0000003018067836 */ /* 0x000fe20000000000 */
[----:B------:R-:W-:Y:S01]  /*3d10*/  FSEL R27, R78, -INF , !P0 ;  /* 0xff8000004e1b7808 */ /* 0x000fe20004000000 */
[----:B------:R-:W-:Y:S01]  /*3d20*/  HMMA.16816.F32.BF16 R12, R60, R14, R20 ;  /* 0x0000000e3c0c723c */ /* 0x000fe20000041814 */
[----:B------:R-:W-:Y:S01]  /*3d30*/  VIADD R8, R24, 0x31 ;  /* 0x0000003118087836 */ /* 0x000fe20000000000 */
[----:B------:R-:W-:Y:S01]  /*3d40*/  FSEL R26, R76, -INF , !P0 ;  /* 0xff8000004c1a7808 */ /* 0x000fe20004000000 */
[----:B------:R-:W-:Y:S01]  /*3d50*/  VIADD R24, R24, 0x39 ;  /* 0x0000003918187836 */ /* 0x000fe20000000000 */
[----:B------:R-:W-:-:S02]  /*3d60*/  FSEL R39, R39, -INF , !P5 ;  /* 0xff80000027277808 */ /* 0x000fc40006800000 */
[----:B------:R-:W-:Y:S02]  /*3d70*/  FSEL R38, R37, -INF , !P5 ;  /* 0xff80000025267808 */ /* 0x000fe40006800000 */
[----:B------:R-:W-:Y:S02]  /*3d80*/  ISETP.GE.AND P0, PT, R24, UR25, PT ;  /* 0x0000001918007c0c */ /* 0x000fe4000bf06270 */
[----:B------:R-:W-:Y:S02]  /*3d90*/  ISETP.GE.AND P5, PT, R16, UR25, PT ;  /* 0x0000001910007c0c */ /* 0x000fe4000bfa6270 */
[----:B------:R-:W-:Y:S02]  /*3da0*/  FSEL R186, R67, -INF , !P0 ;  /* 0xff80000043ba7808 */ /* 0x000fe40004000000 */
[----:B------:R-:W-:Y:S02]  /*3db0*/  FSEL R194, R65, -INF , !P0 ;  /* 0xff80000041c27808 */ /* 0x000fe40004000000 */
[----:B------:R-:W-:-:S02]  /*3dc0*/  PLOP3.LUT P0, PT, PT, PT, UP0, 0x80, 0x0 ;  /* 0x000000000000781c */ /* 0x000fc40003f0f008 */
[----:B------:R-:W-:Y:S02]  /*3dd0*/  FSEL R17, R35, -INF , !P3 ;  /* 0xff80000023117808 */ /* 0x000fe40005800000 */
[----:B------:R-:W-:Y:S02]  /*3de0*/  FSEL R16, R33, -INF , !P3 ;  /* 0xff80000021107808 */ /* 0x000fe40005800000 */
[----:B------:R-:W-:Y:S02]  /*3df0*/  ISETP.GE.AND P3, PT, R6, UR25, PT ;  /* 0x0000001906007c0c */ /* 0x000fe4000bf66270 */
[----:B------:R-:W-:Y:S02]  /*3e00*/  FSEL R9, R30, -INF , !P2 ;  /* 0xff8000001e097808 */ /* 0x000fe40005000000 */
[----:B------:R-:W-:Y:S02]  /*3e10*/  FSEL R6, R28, -INF , !P2 ;  /* 0xff8000001c067808 */ /* 0x000fe40005000000 */
[----:B------:R-:W-:-:S02]  /*3e20*/  ISETP.GE.AND P2, PT, R8, UR25, PT ;  /* 0x0000001908007c0c */ /* 0x000fc4000bf46270 */
[----:B------:R-:W-:Y:S02]  /*3e30*/  FSEL R11, R31, -INF , !P1 ;  /* 0xff8000001f0b7808 */ /* 0x000fe40004800000 */
[----:B------:R-:W-:Y:S02]  /*3e40*/  FSEL R8, R29, -INF , !P1 ;  /* 0xff8000001d087808 */ /* 0x000fe40004800000 */
        /* <DEDUP_REMOVED lines=94> */
.L_x_1556:
[----:B------:R-:W-:Y:S05]  /*4430*/  BSYNC B0 ;  /* 0x0000000000007941 */ /* 0x000fea0003800000 */
.L_x_1555:
[----:B------:R-:W0:Y:S02]  /*4440*/  LDGDEPBAR ;  /* 0x00000000000079af */ /* 0x000e240000000000 */
.L_x_1554:
[----:B--2---:R-:W-:Y:S01]  /*4450*/  FMNMX.FTZ R15, R40, R42, !PT ;  /* 0x0000002a280f7209 */ /* 0x004fe20007810000 */
[----:B------:R-:W-:Y:S01]  /*4460*/  IMAD.U32 R14, RZ, RZ, UR17 ;  /* 0x00000011ff0e7e24 */ /* 0x000fe2000f8e00ff */
[----:B------:R-:W-:Y:S01]  /*4470*/  FMNMX.FTZ R10, R47, R45, !PT ;  /* 0x0000002d2f0a7209 */ /* 0x000fe20007810000 */
[----:B------:R-:W-:Y:S01]  /*4480*/  USHF.L.U32 UR34, UR8, 0x1, URZ ;  /* 0x0000000108227899 */ /* 0x000fe2000800063f */
[----:B------:R-:W-:Y:S01]  /*4490*/  FMNMX.FTZ R15, R0, R15, !PT ;  /* 0x0000000f000f7209 */ /* 0x000fe20007810000 */
[----:B------:R-:W-:Y:S01]  /*44a0*/  IMAD R167, R14, 0x8, R81 ;  /* 0x000000080ea77824 */ /* 0x000fe200078e0251 */
[----:B------:R-:W-:Y:S01]  /*44b0*/  FMNMX.FTZ R10, R41, R10, !PT ;  /* 0x0000000a290a7209 */ /* 0x000fe20007810000 */
[----:B------:R-:W-:Y:S01]  /*44c0*/  IMAD.WIDE.U32 R34, R164, -0x2daee0ad, RZ ;  /* 0xd2511f53a4227825 */ /* 0x000fe200078e00ff */
[----:B------:R-:W-:Y:S01]  /*44d0*/  FMNMX.FTZ R15, R38, R15, !PT ;  /* 0x0000000f260f7209 */ /* 0x000fe20007810000 */
[----:B------:R-:W-:Y:S01]  /*44e0*/  UIADD3 UR6, UR29, -0x4498517b, URZ ;  /* 0xbb67ae851d067890 */ /* 0x000fe2000fffe03f */
[----:B------:R-:W-:Y:S01]  /*44f0*/  FMNMX.FTZ R10, R39, R10, !PT ;  /* 0x0000000a270a7209 */ /* 0x000fe20007810000 */
[----:B------:R-:W-:Y:S01]  /*4500*/  IMAD.WIDE.U32 R32, R167, -0x326172a9, RZ ;  /* 0xcd9e8d57a7207825 */ /* 0x000fe200078e00ff */
        /* <DEDUP_REMOVED lines=11> */
[----:B------:R-:W-:Y:S01]  /*45c0*/  UIADD3 UR8, UR28, 0x78dde6e4, URZ ;  /* 0x78dde6e41c087890 */ /* 0x000fe2000fffe03f */
[----:B------:R-:W-:Y:S01]  /*45d0*/  FMNMX.FTZ R15, R8, R15, !PT ;  /* 0x0000000f080f7209 */ /* 0x000fe20007810000 */
[----:B------:R-:W-:Y:S01]  /*45e0*/  ULDC UR33, c[0x0][0x2ec] ;  /* 0x0000bb0000217ab9 */ /* 0x000fe20000000800 */
[----:B------:R-:W-:Y:S01]  /*45f0*/  FMNMX.FTZ R10, R11, R10, !PT ;  /* 0x0000000a0b0a7209 */ /* 0x000fe20007810000 */
[----:B------:R-:W-:Y:S01]  /*4600*/  UIADD3 UR7, UR29, -0x126145ec, URZ ;  /* 0xed9eba141d077890 */ /* 0x000fe2000fffe03f */
[----:B------:R-:W-:Y:S01]  /*4610*/  FMNMX.FTZ R15, R26, R15, !PT ;  /* 0x0000000f1a0f7209 */ /* 0x000fe20007810000 */
[----:B------:R-:W-:Y:S01]  /*4620*/  UIADD3 UR32, UR28, -0x4ab325aa, URZ ;  /* 0xb54cda561c207890 */ /* 0x000fe2000fffe03f */
[----:B------:R-:W-:Y:S01]  /*4630*/  FMNMX.FTZ R10, R27, R10, !PT ;  /* 0x0000000a1b0a7209 */ /* 0x000fe20007810000 */
[----:B------:R-:W-:Y:S01]  /*4640*/  IMAD.U32 R183, RZ, RZ, UR10 ;  /* 0x0000000affb77e24 */ /* 0x000fe2000f8e00ff */
[----:B------:R-:W-:Y:S01]  /*4650*/  FMNMX.FTZ R15, R24, R15, !PT ;  /* 0x0000000f180f7209 */ /* 0x000fe20007810000 */
[----:B------:R-:W-:Y:S01]  /*4660*/  UIADD3 UR35, UR29, 0x646e171e, URZ ;  /* 0x646e171e1d237890 */ /* 0x000fe2000fffe03f */
        /* <DEDUP_REMOVED lines=13> */
[----:B------:R-:W-:Y:S01]  /*4740*/  LOP3.LUT R166, R2, UR28, RZ, 0x3c, !PT ;  /* 0x0000001c02a67c12 */ /* 0x000fe2000f8e3cff */
[----:B-1----:R-:W1:Y:S01]  /*4750*/  SHFL.BFLY PT, R12, R15, 0x2, 0x1f ;  /* 0x0c401f000f0c7f89 */ /* 0x002e6200000e0000 */
[----:B------:R-:W-:Y:S01]  /*4760*/  LEA R216, R4, UR4, 0x1 ;  /* 0x0000000404d87c11 */ /* 0x000fe2000f8e08ff */
[----:B------:R-:W-:Y:S01]  /*4770*/  UIADD3 UR4, UR28, 0x1715609d, URZ ;  /* 0x1715609d1c047890 */ /* 0x000fe2000fffe03f */
[----:B------:R-:W-:Y:S01]  /*4780*/  LOP3.LUT R30, R33, R166, RZ, 0x3c, !PT ;  /* 0x000000a6211e7212 */ /* 0x000fe200078e3cff */
[----:B------:R-:W2:Y:S01]  /*4790*/  SHFL.BFLY PT, R10, R7, 0x2, 0x1f ;  /* 0x0c401f00070a7f89 */ /* 0x000ea200000e0000 */
[----:B------:R-:W-:Y:S01]  /*47a0*/  LEA R183, R183, UR10, 0x10 ;  /* 0x0000000ab7b77c11 */ /* 0x000fe2000f8e80ff */
[----:B------:R-:W-:Y:S02]  /*47b0*/  IMAD R214, R5, 0x2, R216 ;  /* 0x0000000205d67824 */ /* 0x000fe400078e02d8 */
[----:B------:R-:W-:Y:S01]  /*47c0*/  IMAD.WIDE.U32 R30, R30, -0x2daee0ad, RZ ;  /* 0xd2511f531e1e7825 */ /* 0x000fe200078e00ff */
[----:B------:R-:W-:Y:S03]  /*47d0*/  LDSM.16.MT88.4 R156, [R216+0x18000] ;  /* 0x01800000d89c783b */ /* 0x000fe60000004200 */
[----:B------:R-:W-:Y:S01]  /*47e0*/  IMAD R212, R3, 0x2, R214 ;  /* 0x0000000203d47824 */ /* 0x000fe200078e02d6 */
[----:B------:R-:W-:Y:S01]  /*47f0*/  LOP3.LUT R28, R31, UR6, R34, 0x96, !PT ;  /* 0x000000061f1c7c12 */ /* 0x000fe2000f8e9622 */
[----:B------:R-:W-:Y:S01]  /*4800*/  UIADD3 UR6, UR29, -0x56f99767, URZ ;  /* 0xa90668991d067890 */ /* 0x000fe2000fffe03f */
[----:B------:R-:W-:Y:S01]  /*4810*/  IMAD R213, R3, 0x2, R216 ;  /* 0x0000000203d57824 */ /* 0x000fe200078e02d8 */
[----:B------:R-:W-:Y:S02]  /*4820*/  LDSM.16.MT88.4 R64, [R216+0x1a000] ;  /* 0x01a00000d840783b */ /* 0x000fe40000004200 */
[----:B------:R-:W-:-:S02]  /*4830*/  IMAD.WIDE.U32 R28, R28, -0x326172a9, RZ ;  /* 0xcd9e8d571c1c7825 */ /* 0x000fc400078e00ff */
[----:B------:R-:W-:Y:S01]  /*4840*/  LDSM.16.MT88.4 R48, [R213+0x18000] ;  /* 0x01800000d530783b */ /* 0x000fe20000004200 */
[----:B-1----:R-:W-:Y:S01]  /*4850*/  FMNMX.FTZ R12, R15, R12, !PT ;  /* 0x0000000c0f0c7209 */ /* 0x002fe20007810000 */
[----:B------:R-:W-:Y:S02]  /*4860*/  IMAD.U32 R15, RZ, RZ, UR34 ;  /* 0x00000022ff0f7e24 */ /* 0x000fe4000f8e00ff */
[----:B------:R-:W-:Y:S01]  /*4870*/  LDSM.16.MT88.4 R56, [R212+0x18000] ;  /* 0x01800000d438783b */ /* 0x000fe20000004200 */
[----:B------:R-:W-:Y:S01]  /*4880*/  UIADD3 UR34, UR34, 0x1, URZ ;  /* 0x0000000122227890 */ /* 0x000fe2000fffe03f */
[----:B--2---:R-:W-:Y:S02]  /*4890*/  FMNMX.FTZ R10, R7, R10, !PT ;  /* 0x0000000a070a7209 */ /* 0x004fe40007810000 */
[----:B------:R-:W1:Y:S01]  /*48a0*/  SHFL.BFLY PT, R13, R12, 0x1, 0x1f ;  /* 0x0c201f000c0d7f89 */ /* 0x000e6200000e0000 */
[----:B------:R-:W-:-:S03]  /*48b0*/  LOP3.LUT R2, R35, UR29, R15, 0x96, !PT ;  /* 0x0000001d23027c12 */ /* 0x000fc6000f8e960f */
[----:B------:R-:W-:Y:S02]  /*48c0*/  LDSM.16.MT88.4 R72, [R214+0x1a000] ;  /* 0x01a00000d648783b */ /* 0x000fe40000004200 */
[----:B------:R-:W-:Y:S02]  /*48d0*/  IMAD.WIDE.U32 R36, R2, -0x326172a9, RZ ;  /* 0xcd9e8d5702247825 */ /* 0x000fe400078e00ff */
[----:B------:R-:W-:Y:S03]  /*48e0*/  LDSM.16.MT88.4 R80, [R213+0x1a000] ;  /* 0x01a00000d550783b */ /* 0x000fe60000004200 */
[----:B------:R-:W-:Y:S01]  /*48f0*/  LOP3.LUT R7, R37, UR31, R32, 0x96, !PT ;  /* 0x0000001f25077c12 */ /* 0x000fe2000f8e9620 */
[----:B------:R-:W-:Y:S01]  /*4900*/  LDSM.16.MT88.4 R88, [R212+0x1a000] ;  /* 0x01a00000d458783b */ /* 0x000fe20000004200 */
[----:B------:R-:W-:-:S03]  /*4910*/  LOP3.LUT R36, R29, UR25, R36, 0x96, !PT ;  /* 0x000000191d247c12 */ /* 0x000fc6000f8e9624 */
[----:B------:R-:W-:Y:S01]  /*4920*/  IMAD.WIDE.U32 R14, R7, -0x2daee0ad, RZ ;  /* 0xd2511f53070e7825 */ /* 0x000fe200078e00ff */
[----:B------:R-:W-:Y:S03]  /*4930*/  LDSM.16.MT88.4 R96, [R216+0x1c000] ;  /* 0x01c00000d860783b */ /* 0x000fe60000004200 */
[----:B------:R-:W-:Y:S01]  /*4940*/  IMAD.WIDE.U32 R36, R36, -0x2daee0ad, RZ ;  /* 0xd2511f5324247825 */ /* 0x000fe200078e00ff */
[----:B------:R-:W2:Y:S01]  /*4950*/  SHFL.BFLY PT, R7, R10, 0x1, 0x1f ;  /* 0x0c201f000a077f89 */ /* 0x000ea200000e0000 */
[----:B-1----:R-:W-:-:S03]  /*4960*/  FMNMX.FTZ R2, R12, R13, !PT ;  /* 0x0000000d0c027209 */ /* 0x002fc60007810000 */
[----:B------:R-:W-:Y:S01]  /*4970*/  LDSM.16.MT88.4 R104, [R214+0x1c000] ;  /* 0x01c00000d668783b */ /* 0x000fe20000004200 */
[----:B------:R-:W-:Y:S02]  /*4980*/  LOP3.LUT R12, R15, UR15, R30, 0x96, !PT ;  /* 0x0000000f0f0c7c12 */ /* 0x000fe4000f8e961e */
[----:B------:R-:W-:Y:S01]  /*4990*/  LOP3.LUT R14, R37, UR11, R14, 0x96, !PT ;  /* 0x0000000b250e7c12 */ /* 0x000fe2000f8e960e */
[C---:B------:R-:W-:Y:S01]  /*49a0*/  FMUL.FTZ R195, R2.reuse, UR33 ;  /* 0x0000002102c37c20 */ /* 0x040fe20008410000 */
[----:B------:R-:W-:Y:S01]  /*49b0*/  FSETP.NEU.FTZ.AND P1, PT, R2, -INF , PT ;  /* 0xff8000000200780b */ /* 0x000fe20003f3d000 */
[----:B------:R-:W-:Y:S01]  /*49c0*/  IMAD.WIDE.U32 R124, R12, -0x326172a9, RZ ;  /* 0xcd9e8d570c7c7825 */ /* 0x000fe200078e00ff */
[----:B------:R-:W-:Y:S02]  /*49d0*/  LDSM.16.MT88.4 R112, [R213+0x1c000] ;  /* 0x01c00000d570783b */ /* 0x000fe40000004200 */
[----:B------:R-:W-:Y:S01]  /*49e0*/  FSEL R195, R195, RZ, P1 ;  /* 0x000000ffc3c37208 */ /* 0x000fe20000800000 */
[----:B------:R-:W-:Y:S01]  /*49f0*/  IMAD.WIDE.U32 R14, R14, -0x326172a9, RZ ;  /* 0xcd9e8d570e0e7825 */ /* 0x000fe200078e00ff */
[----:B------:R-:W-:Y:S01]  /*4a00*/  LOP3.LUT R12, R125, UR14, R28, 0x96, !PT ;  /* 0x0000000e7d0c7c12 */ /* 0x000fe2000f8e961c */
[----:B------:R-:W-:Y:S02]  /*4a10*/  LDSM.16.MT88.4 R120, [R212+0x1c000] ;  /* 0x01c00000d478783b */ /* 0x000fe40000004200 */
[----:B------:R-:W-:Y:S01]  /*4a20*/  FFMA.FTZ R178, R0, UR33, -R195 ;  /* 0x0000002100b27c23 */ /* 0x000fe200080108c3 */
[----:B------:R-:W-:Y:S01]  /*4a30*/  LOP3.LUT R124, R15, UR8, R124, 0x96, !PT ;  /* 0x000000080f7c7c12 */ /* 0x000fe2000f8e967c */
[----:B------:R-:W-:-:S04]  /*4a40*/  IMAD.WIDE.U32 R12, R12, -0x2daee0ad, RZ ;  /* 0xd2511f530c0c7825 */ /* 0x000fc800078e00ff */
[--C-:B------:R-:W-:Y:S01]  /*4a50*/  FFMA.FTZ R175, R38, UR33, -R195.reuse ;  /* 0x0000002126af7c23 */ /* 0x100fe200080108c3 */
[--C-:B------:R-:W-:Y:S01]  /*4a60*/  FFMA.FTZ R182, R40, UR33, -R195.reuse ;  /* 0x0000002128b67c23 */ /* 0x100fe200080108c3 */
[--C-:B------:R-:W-:Y:S01]  /*4a70*/  FFMA.FTZ R181, R42, UR33, -R195.reuse ;  /* 0x000000212ab57c23 */ /* 0x100fe200080108c3 */
[----:B------:R-:W-:Y:S01]  /*4a80*/  IMAD.WIDE.U32 R124, R124, -0x2daee0ad, RZ ;  /* 0xd2511f537c7c7825 */ /* 0x000fe200078e00ff */
[----:B--2---:R-:W-:Y:S01]  /*4a90*/  FMNMX.FTZ R0, R10, R7, !PT ;  /* 0x000000070a007209 */ /* 0x004fe20007810000 */
[----:B------:R-:W-:Y:S01]  /*4aa0*/  MUFU.EX2 R178, R178 ;  /* 0x000000b200b27308 */ /* 0x000fe20000000800 */
[----:B------:R-:W-:Y:S01]  /*4ab0*/  LDSM.16.MT88.4 R128, [R216+0x1e000] ;  /* 0x01e00000d880783b */ /* 0x000fe20000004200 */
[----:B------:R-:W-:Y:S01]  /*4ac0*/  FFMA.FTZ R172, R6, UR33, -R195 ;  /* 0x0000002106ac7c23 */ /* 0x000fe200080108c3 */
[----:B------:R-:W-:Y:S01]  /*4ad0*/  LOP3.LUT R7, R125, UR6, R12, 0x96, !PT ;  /* 0x000000067d077c12 */ /* 0x000fe2000f8e960c */
[C---:B------:R-:W-:Y:S01]  /*4ae0*/  FMUL.FTZ R188, R0.reuse, UR33 ;  /* 0x0000002100bc7c20 */ /* 0x040fe20008410000 */
[----:B------:R-:W-:Y:S01]  /*4af0*/  LOP3.LUT R12, R13, UR7, R36, 0x96, !PT ;  /* 0x000000070d0c7c12 */ /* 0x000fe2000f8e9624 */
[----:B------:R-:W-:Y:S01]  /*4b00*/  LDSM.16.MT88.4 R136, [R214+0x1e000] ;  /* 0x01e00000d688783b */ /* 0x000fe20000004200 */
[----:B------:R-:W-:Y:S01]  /*4b10*/  FSETP.NEU.FTZ.AND P1, PT, R0, -INF , PT ;  /* 0xff8000000000780b */ /* 0x000fe20003f3d000 */
[----:B------:R-:W-:Y:S01]  /*4b20*/  IMAD.WIDE.U32 R36, R7, -0x326172a9, RZ ;  /* 0xcd9e8d5707247825 */ /* 0x000fe200078e00ff */
[----:B------:R-:W-:Y:S01]  /*4b30*/  MUFU.EX2 R175, R175 ;  /* 0x000000af00af7308 */ /* 0x000fe20000000800 */
[----:B------:R-:W-:Y:S01]  /*4b40*/  LDSM.16.MT88.4 R140, [R213+0x1e000] ;  /* 0x01e00000d58c783b */ /* 0x000fe20000004200 */
[----:B------:R-:W-:Y:S01]  /*4b50*/  FSEL R188, R188, RZ, P1 ;  /* 0x000000ffbcbc7208 */ /* 0x000fe20000800000 */
[----:B------:R-:W-:Y:S01]  /*4b60*/  IMAD.WIDE.U32 R12, R12, -0x326172a9, RZ ;  /* 0xcd9e8d570c0c7825 */ /* 0x000fe200078e00ff */
[----:B------:R-:W-:-:S03]  /*4b70*/  SHF.R.U32.HI R10, RZ, 0x10, R36 ;  /* 0x00000010ff0a7819 */ /* 0x000fc60000011624 */
[----:B------:R-:W-:Y:S01]  /*4b80*/  FFMA.FTZ R169, R8, UR33, -R195 ;  /* 0x0000002108a97c23 */ /* 0x000fe200080108c3 */
[----:B------:R-:W-:Y:S01]  /*4b90*/  SHF.R.U32.HI R15, RZ, 0x18, R36 ;  /* 0x00000018ff0f7819 */ /* 0x000fe20000011624 */
[----:B------:R-:W-:Y:S01]  /*4ba0*/  FFMA.FTZ R179, R47, UR33, -R188 ;  /* 0x000000212fb37c23 */ /* 0x000fe200080108bc */
[----:B------:R-:W-:Y:S01]  /*4bb0*/  LOP3.LUT R7, R37, UR32, R12, 0x96, !PT ;  /* 0x0000002025077c12 */ /* 0x000fe2000f8e960c */
[--C-:B------:R-:W-:Y:S01]  /*4bc0*/  FFMA.FTZ R184, R45, UR33, -R188.reuse ;  /* 0x000000212db87c23 */ /* 0x100fe200080108bc */
[----:B------:R-:W-:Y:S01]  /*4bd0*/  LOP3.LUT R10, R10, 0xff, RZ, 0xc0, !PT ;  /* 0x000000ff0a0a7812 */ /* 0x000fe200078ec0ff */
[--C-:B------:R-:W-:Y:S01]  /*4be0*/  FFMA.FTZ R180, R41, UR33, -R188.reuse ;  /* 0x0000002129b47c23 */ /* 0x100fe200080108bc */
[C---:B------:R-:W-:Y:S01]  /*4bf0*/  LOP3.LUT R5, R7.reuse, 0xffff, RZ, 0xc0, !PT ;  /* 0x0000ffff07057812 */ /* 0x040fe200078ec0ff */
[----:B------:R-:W-:Y:S01]  /*4c00*/  MUFU.EX2 R179, R179 ;  /* 0x000000b300b37308 */ /* 0x000fe20000000800 */
[----:B------:R-:W-:Y:S01]  /*4c10*/  LOP3.LUT R148, R7, 0xff, RZ, 0xc0, !PT ;  /* 0x000000ff07947812 */ /* 0x000fe200078ec0ff */
[--C-:B------:R-:W-:Y:S01]  /*4c20*/  FFMA.FTZ R177, R39, UR33, -R188.reuse ;  /* 0x0000002127b17c23 */ /* 0x100fe200080108bc */
[----:B------:R-:W-:Y:S01]  /*4c30*/  SHF.R.U32.HI R5, RZ, 0x8, R5 ;  /* 0x00000008ff057819 */ /* 0x000fe20000011605 */
[----:B------:R-:W1:Y:S01]  /*4c40*/  LDSM.16.MT88.4 R40, [R214+0x18000] ;  /* 0x01800000d628783b */ /* 0x000e620000004200 */
[----:B------:R-:W-:Y:S01]  /*4c50*/  PRMT R4, R10, 0x5410, R15 ;  /* 0x000054100a047816 */ /* 0x000fe2000000000f */
[----:B------:R-:W-:Y:S01]  /*4c60*/  FFMA.FTZ R173, R16, UR33, -R195 ;  /* 0x0000002110ad7c23 */ /* 0x000fe200080108c3 */
[----:B------:R-:W-:Y:S01]  /*4c70*/  PRMT R148, R148, 0x5410, R5 ;  /* 0x0000541094947816 */ /* 0x000fe20000000005 */
[----:B------:R-:W2:Y:S01]  /*4c80*/  MUFU.EX2 R184, R184 ;  /* 0x000000b800b87308 */ /* 0x000ea20000000800 */
[--C-:B------:R-:W-:Y:S01]  /*4c90*/  SHF.R.U32.HI R5, RZ, 0x10, R7.reuse ;  /* 0x00000010ff057819 */ /* 0x100fe20000011607 */
[--C-:B------:R-:W-:Y:S01]  /*4ca0*/  FFMA.FTZ R170, R9, UR33, -R188.reuse ;  /* 0x0000002109aa7c23 */ /* 0x100fe200080108bc */
[----:B------:R-:W-:Y:S01]  /*4cb0*/  SHF.R.U32.HI R12, RZ, 0x18, R7 ;  /* 0x00000018ff0c7819 */ /* 0x000fe20000011607 */
[----:B------:R-:W-:Y:S01]  /*4cc0*/  FFMA.FTZ R16, R11, UR33, -R188 ;  /* 0x000000210b107c23 */ /* 0x000fe200080108bc */
[----:B------:R-:W-:Y:S01]  /*4cd0*/  LOP3.LUT R5, R5, 0xff, RZ, 0xc0, !PT ;  /* 0x000000ff05057812 */ /* 0x000fe200078ec0ff */
[--C-:B------:R-:W-:Y:S01]  /*4ce0*/  FFMA.FTZ R176, R18, UR33, -R195.reuse ;  /* 0x0000002112b07c23 */ /* 0x100fe200080108c3 */
[--C-:B------:R-:W-:Y:S01]  /*4cf0*/  HSET2.LE.AND R151, R4, R183.reuse, PT ;  /* 0x000000b704977233 */ /* 0x100fe20003803000 */
[----:B------:R-:W-:Y:S01]  /*4d00*/  MUFU.EX2 R182, R182 ;  /* 0x000000b600b67308 */ /* 0x000fe20000000800 */
[----:B------:R-:W-:Y:S01]  /*4d10*/  PRMT R4, R5, 0x5410, R12 ;  /* 0x0000541005047816 */ /* 0x000fe2000000000c */
[--C-:B------:R-:W-:Y:S01]  /*4d20*/  FFMA.FTZ R174, R19, UR33, -R188.reuse ;  /* 0x0000002113ae7c23 */ /* 0x100fe200080108bc */
[C---:B------:R-:W-:Y:S01]  /*4d30*/  LOP3.LUT R31, R36.reuse, 0xffff, RZ, 0xc0, !PT ;  /* 0x0000ffff241f7812 */ /* 0x040fe200078ec0ff */
[----:B------:R-:W-:Y:S01]  /*4d40*/  FFMA.FTZ R171, R17, UR33, -R188 ;  /* 0x0000002111ab7c23 */ /* 0x000fe200080108bc */
[----:B------:R-:W-:Y:S01]  /*4d50*/  LOP3.LUT R150, R36, 0xff, RZ, 0xc0, !PT ;  /* 0x000000ff24967812 */ /* 0x000fe200078ec0ff */
[----:B------:R-:W-:Y:S01]  /*4d60*/  FFMA.FTZ R185, R26, UR33, -R195 ;  /* 0x000000211ab97c23 */ /* 0x000fe200080108c3 */
[----:B------:R-:W-:Y:S01]  /*4d70*/  SHF.R.U32.HI R31, RZ, 0x8, R31 ;  /* 0x00000008ff1f7819 */ /* 0x000fe2000001161f */
[----:B------:R-:W3:Y:S01]  /*4d80*/  MUFU.EX2 R181, R181 ;  /* 0x000000b500b57308 */ /* 0x000ee20000000800 */
[--C-:B------:R-:W-:Y:S01]  /*4d90*/  HSET2.LE.AND R149, R4, R183.reuse, PT ;  /* 0x000000b704957233 */ /* 0x100fe20003803000 */
[--C-:B------:R-:W-:Y:S01]  /*4da0*/  FFMA.FTZ R190, R24, UR33, -R195.reuse ;  /* 0x0000002118be7c23 */ /* 0x100fe200080108c3 */
[----:B--2---:R-:W-:Y:S01]  /*4db0*/  F2FP.BF16.F32.PACK_AB R4, R184, R179 ;  /* 0x000000b3b804723e */ /* 0x004fe200000010ff */
[----:B------:R-:W-:Y:S01]  /*4dc0*/  FFMA.FTZ R189, R22, UR33, -R195 ;  /* 0x0000002116bd7c23 */ /* 0x000fe200080108c3 */
[----:B------:R-:W-:Y:S01]  /*4dd0*/  PRMT R150, R150, 0x5410, R31 ;  /* 0x0000541096967816 */ /* 0x000fe2000000001f */
[----:B------:R-:W-:Y:S01]  /*4de0*/  FFMA.FTZ R192, R20, UR33, -R195 ;  /* 0x0000002114c07c23 */ /* 0x000fe200080108c3 */
[----:B------:R-:W-:Y:S01]  /*4df0*/  LOP3.LUT R149, R149, R4, RZ, 0xc0, !PT ;  /* 0x0000000495957212 */ /* 0x000fe200078ec0ff */
[----:B------:R-:W-:Y:S01]  /*4e00*/  MUFU.EX2 R180, R180 ;  /* 0x000000b400b47308 */ /* 0x000fe20000000800 */
[----:B------:R-:W-:Y:S01]  /*4e10*/  LOP3.LUT R4, R13, UR4, R14, 0x96, !PT ;  /* 0x000000040d047c12 */ /* 0x000fe2000f8e960e */
[--C-:B------:R-:W-:Y:S01]  /*4e20*/  FFMA.FTZ R225, R27, UR33, -R188.reuse ;  /* 0x000000211be17c23 */ /* 0x100fe200080108bc */
[----:B------:R-:W2:Y:S01]  /*4e30*/  LDSM.16.MT88.4 R12, [R212+0x1e000] ;  /* 0x01e00000d40c783b */ /* 0x000ea20000004200 */
[--C-:B------:R-:W-:Y:S01]  /*4e40*/  HSET2.LE.AND R150, R150, R183.reuse, PT ;  /* 0x000000b796967233 */ /* 0x100fe20003803000 */
[----:B------:R-:W-:Y:S01]  /*4e50*/  FFMA.FTZ R244, R25, UR33, -R188 ;  /* 0x0000002119f47c23 */ /* 0x000fe200080108bc */
[----:B------:R-:W-:Y:S01]  /*4e60*/  F2FP.BF16.F32.PACK_AB R3, R175, R178 ;  /* 0x000000b2af03723e */ /* 0x000fe200000010ff */
[----:B------:R-:W-:Y:S01]  /*4e70*/  IMAD.WIDE.U32 R4, R4, -0x2daee0ad, RZ ;  /* 0xd2511f5304047825 */ /* 0x000fe200078e00ff */
[----:B------:R-:W4:Y:S01]  /*4e80*/  MUFU.EX2 R177, R177 ;  /* 0x000000b100b17308 */ /* 0x000f220000000800 */
[----:B------:R-:W-:-:S02]  /*4e90*/  HSET2.LE.AND R148, R148, R183, PT ;  /* 0x000000b794947233 */ /* 0x000fc40003803000 */
[--C-:B------:R-:W-:Y:S01]  /*4ea0*/  FFMA.FTZ R227, R21, UR33, -R188.reuse ;  /* 0x0000002115e37c23 */ /* 0x100fe200080108bc */
[----:B------:R-:W-:Y:S01]  /*4eb0*/  LOP3.LUT R150, R150, R3, RZ, 0xc0, !PT ;  /* 0x0000000396967212 */ /* 0x000fe200078ec0ff */
[--C-:B------:R-:W-:Y:S01]  /*4ec0*/  FFMA.FTZ R23, R23, UR33, -R188.reuse ;  /* 0x0000002117177c23 */ /* 0x100fe200080108bc */
[----:B---3--:R-:W-:Y:S01]  /*4ed0*/  F2FP.BF16.F32.PACK_AB R3, R181, R182 ;  /* 0x000000b6b503723e */ /* 0x008fe200000010ff */
[--C-:B------:R-:W-:Y:S01]  /*4ee0*/  FFMA.FTZ R187, R187, UR33, -R188.reuse ;  /* 0x00000021bbbb7c23 */ /* 0x100fe200080108bc */
[----:B------:R-:W-:Y:S01]  /*4ef0*/  LOP3.LUT R6, R4, 0xff, RZ, 0xc0, !PT ;  /* 0x000000ff04067812 */ /* 0x000fe200078ec0ff */
[----:B------:R-:W-:Y:S01]  /*4f00*/  MUFU.EX2 R172, R172 ;  /* 0x000000ac00ac7308 */ /* 0x000fe20000000800 */
[----:B------:R-:W-:Y:S01]  /*4f10*/  LOP3.LUT R148, R148, R3, RZ, 0xc0, !PT ;  /* 0x0000000394947212 */ /* 0x000fe200078ec0ff */
[----:B------:R-:W-:Y:S01]  /*4f20*/  FFMA.FTZ R252, R186, UR33, -R188 ;  /* 0x00000021bafc7c23 */ /* 0x000fe200080108bc */
[----:B------:R-:W-:Y:S01]  /*4f30*/  LOP3.LUT R3, R4, 0xffff, RZ, 0xc0, !PT ;  /* 0x0000ffff04037812 */ /* 0x000fe200078ec0ff */
[----:B------:R-:W-:Y:S01]  /*4f40*/  FADD.FTZ R181, R182, R181 ;  /* 0x000000b5b6b57221 */ /* 0x000fe20000010000 */
[----:B------:R-:W-:Y:S01]  /*4f50*/  LOP3.LUT R34, R5, UR35, R124, 0x96, !PT ;  /* 0x0000002305227c12 */ /* 0x000fe2000f8e967c */
[----:B------:R-:W-:Y:S01]  /*4f60*/  FADD.FTZ R179, R179, R184 ;  /* 0x000000b8b3b37221 */ /* 0x000fe20000010000 */
[----:B------:R-:W-:Y:S01]  /*4f70*/  SHF.R.U32.HI R3, RZ, 0x8, R3 ;  /* 0x00000008ff037819 */ /* 0x000fe20000011603 */
[----:B------:R-:W3:Y:S01]  /*4f80*/  MUFU.EX2 R169, R169 ;  /* 0x000000a900a97308 */ /* 0x000ee20000000800 */
[----:B----4-:R-:W-:Y:S01]  /*4f90*/  F2FP.BF16.F32.PACK_AB R10, R177, R180 ;  /* 0x000000b4b10a723e */ /* 0x010fe200000010ff */
[----:B------:R-:W-:Y:S01]  /*4fa0*/  FADD.FTZ R178, R178, R181 ;  /* 0x000000b5b2b27221 */ /* 0x000fe20000010000 */
[----:B------:R-:W-:Y:S01]  /*4fb0*/  SHF.R.U32.HI R7, RZ, 0x10, R4 ;  /* 0x00000010ff077819 */ /* 0x000fe20000011604 */
[----:B------:R-:W-:Y:S01]  /*4fc0*/  FADD.FTZ R180, R180, R179 ;  /* 0x000000b3b4b47221 */ /* 0x000fe20000010000 */
[----:B------:R-:W-:Y:S01]  /*4fd0*/  LOP3.LUT R151, R151, R10, RZ, 0xc0, !PT ;  /* 0x0000000a97977212 */ /* 0x000fe200078ec0ff */
[----:B------:R-:W-:Y:S01]  /*4fe0*/  FADD.FTZ R175, R175, R178 ;  /* 0x000000b2afaf7221 */ /* 0x000fe20000010000 */
[----:B------:R-:W4:Y:S01]  /*4ff0*/  LDSM.16.MT88.4 R8, [R216+0x18800] ;  /* 0x01880000d808783b */ /* 0x000f220000004200 */
[----:B------:R-:W-:Y:S01]  /*5000*/  PRMT R6, R6, 0x5410, R3 ;  /* 0x0000541006067816 */ /* 0x000fe20000000003 */
[----:B------:R-:W-:Y:S01]  /*5010*/  MUFU.EX2 R170, R170 ;  /* 0x000000aa00aa7308 */ /* 0x000fe20000000800 */
[----:B------:R-:W-:Y:S01]  /*5020*/  LOP3.LUT R5, R34, 0xffff, RZ, 0xc0, !PT ;  /* 0x0000ffff22057812 */ /* 0x000fe200078ec0ff */
[----:B------:R-:W-:Y:S01]  /*5030*/  FADD.FTZ R177, R177, R180 ;  /* 0x000000b4b1b17221 */ /* 0x000fe20000010000 */
[----:B------:R-:W-:Y:S01]  /*5040*/  SHF.R.U32.HI R4, RZ, 0x18, R4 ;  /* 0x00000018ff047819 */ /* 0x000fe20000011604 */
[----:B------:R-:W-:Y:S01]  /*5050*/  HMMA.16816.F32.BF16 R160, R148, R156, RZ ;  /* 0x0000009c94a0723c */ /* 0x000fe200000418ff */
[----:B------:R-:W-:-:S02]  /*5060*/  LOP3.LUT R7, R7, 0xff, RZ, 0xc0, !PT ;  /* 0x000000ff07077812 */ /* 0x000fc400078ec0ff */
[----:B------:R-:W-:Y:S01]  /*5070*/  LOP3.LUT R144, R34, 0xff, RZ, 0xc0, !PT ;  /* 0x000000ff22907812 */ /* 0x000fe200078ec0ff */
[----:B------:R5:W2:Y:S01]  /*5080*/  MUFU.EX2 R3, R16 ;  /* 0x0000001000037308 */ /* 0x000aa20000000800 */
[----:B------:R-:W-:Y:S01]  /*5090*/  SHF.R.U32.HI R5, RZ, 0x8, R5 ;  /* 0x00000008ff057819 */ /* 0x000fe20000011605 */
[C---:B------:R-:W-:Y:S01]  /*50a0*/  HMMA.16816.F32.BF16 R156, R148.reuse, R158, RZ ;  /* 0x0000009e949c723c */ /* 0x040fe200000418ff */
[----:B------:R-:W-:Y:S02]  /*50b0*/  PRMT R4, R7, 0x5410, R4 ;  /* 0x0000541007047816 */ /* 0x000fe40000000004 */
[----:B------:R-:W-:Y:S02]  /*50c0*/  SHF.R.U32.HI R7, RZ, 0x10, R34 ;  /* 0x00000010ff077819 */ /* 0x000fe40000011622 */
[----:B------:R-:W-:Y:S01]  /*50d0*/  PRMT R144, R144, 0x5410, R5 ;  /* 0x0000541090907816 */ /* 0x000fe20000000005 */
[----:B------:R-:W-:Y:S01]  /*50e0*/  MUFU.EX2 R176, R176 ;  /* 0x000000b000b07308 */ /* 0x000fe20000000800 */
[----:B------:R-:W-:Y:S01]  /*50f0*/  HSET2.LE.AND R6, R6, R183, PT ;  /* 0x000000b706067233 */ /* 0x000fe20003803000 */
[----:B-1----:R-:W-:Y:S01]  /*5100*/  HMMA.16816.F32.BF16 R36, R148, R40, RZ ;  /* 0x000000289424723c */ /* 0x002fe200000418ff */
[----:B---3--:R-:W-:-:S02]  /*5110*/  F2FP.BF16.F32.PACK_AB R5, R169, R172 ;  /* 0x000000aca905723e */ /* 0x008fc400000010ff */
[----:B------:R-:W-:Y:S02]  /*5120*/  SHF.R.U32.HI R34, RZ, 0x18, R34 ;  /* 0x00000018ff227819 */ /* 0x000fe40000011622 */
[----:B------:R-:W-:Y:S01]  /*5130*/  LOP3.LUT R7, R7, 0xff, RZ, 0xc0, !PT ;  /* 0x000000ff07077812 */ /* 0x000fe200078ec0ff */
[----:B------:R-:W1:Y:S01]  /*5140*/  MUFU.EX2 R173, R173 ;  /* 0x000000ad00ad7308 */ /* 0x000e620000000800 */
[----:B-----5:R-:W3:Y:S01]  /*5150*/  LDSM.16.MT88.4 R16, [R214+0x18800] ;  /* 0x01880000d610783b */ /* 0x020ee20000004200 */
[----:B------:R-:W-:Y:S01]  /*5160*/  LOP3.LUT R6, R6, R5, RZ, 0xc0, !PT ;  /* 0x0000000506067212 */ /* 0x000fe200078ec0ff */
[C---:B------:R-:W-:Y:S01]  /*5170*/  HMMA.16816.F32.BF16 R40, R148.reuse, R42, RZ ;  /* 0x0000002a9428723c */ /* 0x040fe200000418ff */
[----:B------:R-:W-:Y:S02]  /*5180*/  PRMT R34, R7, 0x5410, R34 ;  /* 0x0000541007227816 */ /* 0x000fe40000000022 */
[--C-:B------:R-:W-:Y:S02]  /*5190*/  HSET2.LE.AND R4, R4, R183.reuse, PT ;  /* 0x000000b704047233 */ /* 0x100fe40003803000 */
[----:B------:R-:W-:Y:S01]  /*51a0*/  MUFU.EX2 R174, R174 ;  /* 0x000000ae00ae7308 */ /* 0x000fe20000000800 */
[----:B------:R-:W-:Y:S01]  /*51b0*/  HSET2.LE.AND R5, R144, R183, PT ;  /* 0x000000b790057233 */ /* 0x000fe20003803000 */
[----:B------:R-:W-:Y:S01]  /*51c0*/  HMMA.16816.F32.BF16 R44, R148, R48, RZ ;  /* 0x00000030942c723c */ /* 0x000fe200000418ff */
[----:B--2---:R-:W-:-:S04]  /*51d0*/  F2FP.BF16.F32.PACK_AB R7, R3, R170 ;  /* 0x000000aa0307723e */ /* 0x004fc800000010ff */
[----:B------:R-:W-:Y:S01]  /*51e0*/  LOP3.LUT R7, R4, R7, RZ, 0xc0, !PT ;  /* 0x0000000704077212 */ /* 0x000fe200078ec0ff */
[----:B------:R-:W2:Y:S01]  /*51f0*/  MUFU.EX2 R171, R171 ;  /* 0x000000ab00ab7308 */ /* 0x000ea20000000800 */
[C---:B------:R-:W-:Y:S06]  /*5200*/  HMMA.16816.F32.BF16 R144, R148.reuse, R12, RZ ;  /* 0x0000000c9490723c */ /* 0x040fec00000418ff */
[----:B------:R-:W-:Y:S01]  /*5210*/  HMMA.16816.F32.BF16 R52, R148, R56, RZ ;  /* 0x000000389434723c */ /* 0x000fe200000418ff */
[----:B-1----:R-:W-:Y:S01]  /*5220*/  F2FP.BF16.F32.PACK_AB R12, R173, R176 ;  /* 0x000000b0ad0c723e */ /* 0x002fe200000010ff */
[----:B------:R-:W-:Y:S01]  /*5230*/  MUFU.EX2 R185, R185 ;  /* 0x000000b900b97308 */ /* 0x000fe20000000800 */
[----:B------:R-:W-:-:S02]  /*5240*/  FADD.FTZ R176, R176, R175 ;  /* 0x000000afb0b07221 */ /* 0x000fc40000010000 */
[----:B------:R-:W-:Y:S01]  /*5250*/  LOP3.LUT R4, R5, R12, RZ, 0xc0, !PT ;  /* 0x0000000c05047212 */ /* 0x000fe200078ec0ff */
[C---:B------:R-:W-:Y:S01]  /*5260*/  HMMA.16816.F32.BF16 R60, R148.reuse, R64, RZ ;  /* 0x00000040943c723c */ /* 0x040fe200000418ff */
[----:B------:R-:W-:Y:S01]  /*5270*/  HSET2.LE.AND R5, R34, R183, PT ;  /* 0x000000b722057233 */ /* 0x000fe20003803000 */
[----:B------:R-:W-:Y:S01]  /*5280*/  FADD.FTZ R173, R173, R176 ;  /* 0x000000b0adad7221 */ /* 0x000fe20000010000 */
[----:B--2---:R-:W-:Y:S01]  /*5290*/  F2FP.BF16.F32.PACK_AB R34, R171, R174 ;  /* 0x000000aeab22723e */ /* 0x004fe200000010ff */
[----:B------:R-:W1:Y:S02]  /*52a0*/  MUFU.EX2 R190, R190 ;  /* 0x000000be00be7308 */ /* 0x000e640000000800 */
[----:B------:R-:W-:Y:S01]  /*52b0*/  HMMA.16816.F32.BF16 R68, R148, R72, RZ ;  /* 0x000000489444723c */ /* 0x000fe200000418ff */
[----:B------:R-:W-:Y:S01]  /*52c0*/  FADD.FTZ R174, R174, R177 ;  /* 0x000000b1aeae7221 */ /* 0x000fe20000010000 */
[----:B------:R-:W-:Y:S01]  /*52d0*/  LOP3.LUT R5, R5, R34, RZ, 0xc0, !PT ;  /* 0x0000002205057212 */ /* 0x000fe200078ec0ff */
[----:B------:R-:W-:-:S02]  /*52e0*/  IMAD.U32 R34, RZ, RZ, UR34 ;  /* 0x00000022ff227e24 */ /* 0x000fc4000f8e00ff */
[----:B------:R-:W-:Y:S01]  /*52f0*/  FADD.FTZ R172, R172, R173 ;  /* 0x000000adacac7221 */ /* 0x000fe20000010000 */
[----:B------:R-:W-:Y:S01]  /*5300*/  FADD.FTZ R171, R171, R174 ;  /* 0x000000aeabab7221 */ /* 0x000fe20000010000 */
[C---:B------:R-:W-:Y:S01]  /*5310*/  HMMA.16816.F32.BF16 R76, R148.reuse, R80, RZ ;  /* 0x00000050944c723c */ /* 0x040fe200000418ff */
[----:B------:R-:W-:Y:S01]  /*5320*/  MUFU.EX2 R189, R189 ;  /* 0x000000bd00bd7308 */ /* 0x000fe20000000800 */
[----:B------:R-:W-:Y:S01]  /*5330*/  LOP3.LUT R34, R35, UR29, R34, 0x96, !PT ;  /* 0x0000001d23227c12 */ /* 0x000fe2000f8e9622 */
[----:B------:R-:W-:Y:S01]  /*5340*/  FADD.FTZ R170, R170, R171 ;  /* 0x000000abaaaa7221 */ /* 0x000fe20000010000 */
[----:B------:R-:W-:Y:S02]  /*5350*/  FADD.FTZ R172, R169, R172 ;  /* 0x000000aca9ac7221 */ /* 0x000fe40000010000 */
[----:B------:R-:W-:Y:S01]  /*5360*/  HMMA.16816.F32.BF16 R84, R148, R88, RZ ;  /* 0x000000589454723c */ /* 0x000fe200000418ff */
[----:B------:R-:W-:-:S04]  /*5370*/  IMAD.WIDE.U32 R34, R34, -0x326172a9, RZ ;  /* 0xcd9e8d5722227825 */ /* 0x000fc800078e00ff */
[----:B------:R-:W-:Y:S01]  /*5380*/  FADD.FTZ R170, R3, R170 ;  /* 0x000000aa03aa7221 */ /* 0x000fe20000010000 */
[----:B------:R-:W-:Y:S01]  /*5390*/  MUFU.EX2 R192, R192 ;  /* 0x000000c000c07308 */ /* 0x000fe20000000800 */
[----:B------:R-:W-:Y:S01]  /*53a0*/  HMMA.16816.F32.BF16 R92, R148, R96, RZ ;  /* 0x00000060945c723c */ /* 0x000fe200000418ff */
[----:B------:R-:W-:Y:S02]  /*53b0*/  LOP3.LUT R32, R35, UR31, R32, 0x96, !PT ;  /* 0x0000001f23207c12 */ /* 0x000fe4000f8e9620 */
[----:B------:R-:W-:-:S04]  /*53c0*/  LOP3.LUT R26, R29, UR25, R34, 0x96, !PT ;  /* 0x000000191d1a7c12 */ /* 0x000fc8000f8e9622 */
[----:B------:R-:W-:Y:S01]  /*53d0*/  MUFU.EX2 R225, R225 ;  /* 0x000000e100e17308 */ /* 0x000fe20000000800 */
[----:B------:R-:W-:Y:S01]  /*53e0*/  HMMA.16816.F32.BF16 R100, R148, R104, RZ ;  /* 0x000000689464723c */ /* 0x000fe200000418ff */
[----:B------:R-:W-:-:S05]  /*53f0*/  IMAD.WIDE.U32 R32, R32, -0x2daee0ad, RZ ;  /* 0xd2511f5320207825 */ /* 0x000fca00078e00ff */
[C---:B------:R-:W-:Y:S01]  /*5400*/  HMMA.16816.F32.BF16 R108, R148.reuse, R112, RZ ;  /* 0x00000070946c723c */ /* 0x040fe200000418ff */
[----:B------:R-:W-:Y:S01]  /*5410*/  LOP3.LUT R30, R33, UR15, R30, 0x96, !PT ;  /* 0x0000000f211e7c12 */ /* 0x000fe2000f8e961e */
[----:B------:R-:W2:Y:S04]  /*5420*/  MUFU.EX2 R244, R244 ;  /* 0x000000f400f47308 */ /* 0x000ea80000000800 */
[----:B------:R-:W-:Y:S01]  /*5430*/  HMMA.16816.F32.BF16 R116, R148, R120, RZ ;  /* 0x000000789474723c */ /* 0x000fe200000418ff */
[----:B------:R-:W-:-:S03]  /*5440*/  IMAD.WIDE.U32 R30, R30, -0x326172a9, RZ ;  /* 0xcd9e8d571e1e7825 */ /* 0x000fc600078e00ff */
[----:B------:R-:W-:Y:S02]  /*5450*/  MUFU.EX2 R227, R227 ;  /* 0x000000e300e37308 */ /* 0x000fe40000000800 */
[----:B------:R-:W-:Y:S01]  /*5460*/  HMMA.16816.F32.BF16 R124, R148, R128, RZ ;  /* 0x00000080947c723c */ /* 0x000fe200000418ff */
[----:B------:R-:W-:-:S05]  /*5470*/  LOP3.LUT R28, R31, UR14, R28, 0x96, !PT ;  /* 0x0000000e1f1c7c12 */ /* 0x000fca000f8e961c */
[C---:B------:R-:W-:Y:S01]  /*5480*/  HMMA.16816.F32.BF16 R132, R148.reuse, R136, RZ ;  /* 0x000000889484723c */ /* 0x040fe200000418ff */
[----:B------:R-:W-:Y:S01]  /*5490*/  IMAD.WIDE.U32 R28, R28, -0x2daee0ad, RZ ;  /* 0xd2511f531c1c7825 */ /* 0x000fe200078e00ff */
[----:B------:R-:W-:Y:S04]  /*54a0*/  MUFU.EX2 R187, R187 ;  /* 0x000000bb00bb7308 */ /* 0x000fe80000000800 */
[C---:B------:R-:W-:Y:S04]  /*54b0*/  HMMA.16816.F32.BF16 R152, R148.reuse, R140, RZ ;  /* 0x0000008c9498723c */ /* 0x040fe800000418ff */
[----:B------:R-:W-:Y:S02]  /*54c0*/  MUFU.EX2 R252, R252 ;  /* 0x000000fc00fc7308 */ /* 0x000fe40000000800 */
        /* <DEDUP_REMOVED lines=55> */
[----:B------:R-:W-:Y:S01]  /*5840*/  HMMA.16816.F32.BF16 R136, R4, R18, R136 ;  /* 0x000000120488723c */ /* 0x000fe20000041888 */
[----:B------:R-:W-:-:S02]  /*5850*/  IMAD.WIDE.U32 R16, R26, -0x2daee0ad, RZ ;  /* 0xd2511f531a107825 */ /* 0x000fc400078e00ff */
[----:B------:R-:W-:Y:S03]  /*5860*/  LDSM.16.MT88.4 R24, [R216+0x1b000] ;  /* 0x01b00000d818783b */ /* 0x000fe60000004200 */
[----:B------:R-:W-:Y:S02]  /*5870*/  LOP3.LUT R248, R17, UR11, R32, 0x96, !PT ;  /* 0x0000000b11f87c12 */ /* 0x000fe4000f8e9620 */
[----:B------:R-:W-:Y:S01]  /*5880*/  LOP3.LUT R246, R29, UR7, R16, 0x96, !PT ;  /* 0x000000071df67c12 */ /* 0x000fe2000f8e9610 */
[----:B------:R-:W-:Y:S02]  /*5890*/  LDSM.16.MT88.4 R32, [R213+0x19000] ;  /* 0x01900000d520783b */ /* 0x000fe40000004200 */
[----:B------:R-:W-:-:S04]  /*58a0*/  IMAD.WIDE.U32 R248, R248, -0x326172a9, RZ ;  /* 0xcd9e8d57f8f87825 */ /* 0x000fc800078e00ff */
[----:B------:R-:W-:Y:S01]  /*58b0*/  IMAD.WIDE.U32 R246, R246, -0x326172a9, RZ ;  /* 0xcd9e8d57f6f67825 */ /* 0x000fe200078e00ff */
[----:B------:R-:W-:Y:S01]  /*58c0*/  LOP3.LUT R250, R249, UR8, R30, 0x96, !PT ;  /* 0x00000008f9fa7c12 */ /* 0x000fe2000f8e961e */
[C---:B-----5:R-:W-:Y:S02]  /*58d0*/  HMMA.16816.F32.BF16 R152, R4.reuse, R12, R152 ;  /* 0x0000000c0498723c */ /* 0x060fe40000041898 */
[----:B------:R-:W-:Y:S01]  /*58e0*/  FFMA.FTZ R249, R194, UR33, -R195 ;  /* 0x00000021c2f97c23 */ /* 0x000fe200080108c3 */
[----:B------:R-:W-:Y:S01]  /*58f0*/  FFMA.FTZ R194, R191, UR33, -R188 ;  /* 0x00000021bfc27c23 */ /* 0x000fe200080108bc */
[----:B------:R-:W-:Y:S01]  /*5900*/  LOP3.LUT R247, R247, UR4, R248, 0x96, !PT ;  /* 0x00000004f7f77c12 */ /* 0x000fe2000f8e96f8 */
[----:B------:R-:W-:Y:S01]  /*5910*/  IMAD.WIDE.U32 R250, R250, -0x2daee0ad, RZ ;  /* 0xd2511f53fafa7825 */ /* 0x000fe200078e00ff */
[----:B------:R-:W-:Y:S01]  /*5920*/  HMMA.16816.F32.BF16 R140, R4, R14, R140 ;  /* 0x0000000e048c723c */ /* 0x000fe2000004188c */
[----:B------:R-:W3:Y:S01]  /*5930*/  LDSM.16.MT88.4 R12, [R216+0x19000] ;  /* 0x01900000d80c783b */ /* 0x000ee20000004200 */
[----:B------:R-:W-:Y:S02]  /*5940*/  MUFU.EX2 R249, R249 ;  /* 0x000000f900f97308 */ /* 0x000fe40000000800 */
[----:B------:R-:W-:-:S02]  /*5950*/  LOP3.LUT R18, R251, UR6, R28, 0x96, !PT ;  /* 0x00000006fb127c12 */ /* 0x000fc4000f8e961c */
[----:B------:R-:W-:Y:S01]  /*5960*/  LDSM.16.MT88.4 R28, [R212+0x19000] ;  /* 0x01900000d41c783b */ /* 0x000fe20000004200 */
[C---:B----4-:R-:W-:Y:S02]  /*5970*/  HMMA.16816.F32.BF16 R144, R4.reuse, R8, R144 ;  /* 0x000000080490723c */ /* 0x050fe40000041890 */
[----:B------:R-:W-:Y:S01]  /*5980*/  IMAD.WIDE.U32 R18, R18, -0x326172a9, RZ ;  /* 0xcd9e8d5712127825 */ /* 0x000fe200078e00ff */
[----:B------:R-:W-:Y:S03]  /*5990*/  MUFU.EX2 R194, R194 ;  /* 0x000000c200c27308 */ /* 0x000fe60000000800 */
[----:B------:R-:W-:Y:S01]  /*59a0*/  HMMA.16816.F32.BF16 R148, R4, R10, R148 ;  /* 0x0000000a0494723c */ /* 0x000fe20000041894 */
[----:B------:R-:W4:Y:S01]  /*59b0*/  LDSM.16.MT88.4 R8, [R214+0x19000] ;  /* 0x01900000d608783b */ /* 0x000f220000004200 */
[----:B------:R-:W-:Y:S02]  /*59c0*/  LOP3.LUT R17, R19, UR32, R246, 0x96, !PT ;  /* 0x0000002013117c12 */ /* 0x000fe4000f8e96f6 */
[C---:B------:R-:W-:Y:S01]  /*59d0*/  LOP3.LUT R16, R18.reuse, 0xff, RZ, 0xc0, !PT ;  /* 0x000000ff12107812 */ /* 0x040fe200078ec0ff */
[----:B------:R5:W2:Y:S02]  /*59e0*/  MUFU.EX2 R246, R23 ;  /* 0x0000001700f67308 */ /* 0x000aa40000000800 */
[----:B------:R-:W-:-:S02]  /*59f0*/  LOP3.LUT R4, R18, 0xffff, RZ, 0xc0, !PT ;  /* 0x0000ffff12047812 */ /* 0x000fc400078ec0ff */
[--C-:B------:R-:W-:Y:S02]  /*5a00*/  SHF.R.U32.HI R7, RZ, 0x10, R18.reuse ;  /* 0x00000010ff077819 */ /* 0x100fe40000011612 */
[----:B------:R-:W-:Y:S02]  /*5a10*/  SHF.R.U32.HI R6, RZ, 0x18, R18 ;  /* 0x00000018ff067819 */ /* 0x000fe40000011612 */
[C---:B------:R-:W-:Y:S02]  /*5a20*/  LOP3.LUT R5, R17.reuse, 0xffff, RZ, 0xc0, !PT ;  /* 0x0000ffff11057812 */ /* 0x040fe400078ec0ff */
[----:B------:R-:W-:Y:S02]  /*5a30*/  SHF.R.U32.HI R18, RZ, 0x10, R17 ;  /* 0x00000010ff127819 */ /* 0x000fe40000011611 */
[----:B------:R-:W-:Y:S02]  /*5a40*/  LOP3.LUT R19, R17, 0xff, RZ, 0xc0, !PT ;  /* 0x000000ff11137812 */ /* 0x000fe400078ec0ff */
[----:B------:R-:W-:-:S02]  /*5a50*/  SHF.R.U32.HI R21, RZ, 0x8, R4 ;  /* 0x00000008ff157819 */ /* 0x000fc40000011604 */
[----:B------:R-:W-:Y:S02]  /*5a60*/  SHF.R.U32.HI R17, RZ, 0x18, R17 ;  /* 0x00000018ff117819 */ /* 0x000fe40000011611 */
[----:B------:R-:W-:Y:S02]  /*5a70*/  LOP3.LUT R7, R7, 0xff, RZ, 0xc0, !PT ;  /* 0x000000ff07077812 */ /* 0x000fe400078ec0ff */
[----:B------:R-:W-:Y:S02]  /*5a80*/  SHF.R.U32.HI R4, RZ, 0x8, R5 ;  /* 0x00000008ff047819 */ /* 0x000fe40000011605 */
[----:B------:R-:W-:Y:S02]  /*5a90*/  LOP3.LUT R18, R18, 0xff, RZ, 0xc0, !PT ;  /* 0x000000ff12127812 */ /* 0x000fe400078ec0ff */
[----:B------:R-:W-:Y:S02]  /*5aa0*/  PRMT R16, R16, 0x5410, R21 ;  /* 0x0000541010107816 */ /* 0x000fe40000000015 */
[----:B------:R-:W-:-:S02]  /*5ab0*/  PRMT R20, R7, 0x5410, R6 ;  /* 0x0000541007147816 */ /* 0x000fc40000000006 */
[----:B------:R-:W-:Y:S02]  /*5ac0*/  PRMT R4, R19, 0x5410, R4 ;  /* 0x0000541013047816 */ /* 0x000fe40000000004 */
[----:B------:R-:W-:Y:S02]  /*5ad0*/  PRMT R18, R18, 0x5410, R17 ;  /* 0x0000541012127816 */ /* 0x000fe40000000011 */
[--C-:B------:R-:W-:Y:S02]  /*5ae0*/  HSET2.LE.AND R6, R16, R183.reuse, PT ;  /* 0x000000b710067233 */ /* 0x100fe40003803000 */
[--C-:B------:R-:W-:Y:S02]  /*5af0*/  HSET2.LE.AND R7, R20, R183.reuse, PT ;  /* 0x000000b714077233 */ /* 0x100fe40003803000 */
[--C-:B------:R-:W-:Y:S01]  /*5b00*/  HSET2.LE.AND R4, R4, R183.reuse, PT ;  /* 0x000000b704047233 */ /* 0x100fe20003803000 */
[----:B-----5:R-:W5:Y:S01]  /*5b10*/  LDSM.16.MT88.4 R20, [R212+0x1b000] ;  /* 0x01b00000d414783b */ /* 0x020f620000004200 */
[----:B------:R-:W-:-:S02]  /*5b20*/  HSET2.LE.AND R5, R18, R183, PT ;  /* 0x000000b712057233 */ /* 0x000fc40003803000 */
[----:B-1----:R-:W-:Y:S01]  /*5b30*/  F2FP.BF16.F32.PACK_AB R19, R190, R185 ;  /* 0x000000b9be13723e */ /* 0x002fe200000010ff */
[----:B------:R-:W-:Y:S01]  /*5b40*/  FADD.FTZ R185, R185, R172 ;  /* 0x000000acb9b97221 */ /* 0x000fe20000010000 */
[----:B--2---:R-:W-:Y:S01]  /*5b50*/  F2FP.BF16.F32.PACK_AB R18, R244, R225 ;  /* 0x000000e1f412723e */ /* 0x004fe200000010ff */
[----:B------:R-:W-:Y:S01]  /*5b60*/  FADD.FTZ R225, R225, R170 ;  /* 0x000000aae1e17221 */ /* 0x000fe20000010000 */
[----:B------:R-:W-:Y:S01]  /*5b70*/  F2FP.BF16.F32.PACK_AB R17, R192, R189 ;  /* 0x000000bdc011723e */ /* 0x000fe200000010ff */
[----:B------:R-:W-:Y:S01]  /*5b80*/  FADD.FTZ R190, R190, R185 ;  /* 0x000000b9bebe7221 */ /* 0x000fe20000010000 */
[----:B------:R-:W-:Y:S01]  /*5b90*/  F2FP.BF16.F32.PACK_AB R16, R227, R246 ;  /* 0x000000f6e310723e */ /* 0x000fe200000010ff */
[----:B------:R-:W-:Y:S01]  /*5ba0*/  FADD.FTZ R225, R244, R225 ;  /* 0x000000e1f4e17221 */ /* 0x000fe20000010000 */
[----:B------:R-:W-:Y:S01]  /*5bb0*/  LOP3.LUT R4, R4, R19, RZ, 0xc0, !PT ;  /* 0x0000001304047212 */ /* 0x000fe200078ec0ff */
[----:B------:R-:W-:Y:S01]  /*5bc0*/  FADD.FTZ R189, R189, R190 ;  /* 0x000000bebdbd7221 */ /* 0x000fe20000010000 */
[----:B------:R-:W-:Y:S01]  /*5bd0*/  LOP3.LUT R5, R5, R18, RZ, 0xc0, !PT ;  /* 0x0000001205057212 */ /* 0x000fe200078ec0ff */
[----:B------:R-:W-:Y:S01]  /*5be0*/  FADD.FTZ R246, R246, R225 ;  /* 0x000000e1f6f67221 */ /* 0x000fe20000010000 */
[----:B------:R-:W-:Y:S01]  /*5bf0*/  LOP3.LUT R6, R6, R17, RZ, 0xc0, !PT ;  /* 0x0000001106067212 */ /* 0x000fe200078ec0ff */
[----:B------:R-:W-:Y:S01]  /*5c00*/  FADD.FTZ R189, R192, R189 ;  /* 0x000000bdc0bd7221 */ /* 0x000fe20000010000 */
[----:B------:R-:W-:Y:S01]  /*5c10*/  LOP3.LUT R7, R7, R16, RZ, 0xc0, !PT ;  /* 0x0000001007077212 */ /* 0x000fe200078ec0ff */
[----:B------:R-:W-:Y:S01]  /*5c20*/  FADD.FTZ R246, R227, R246 ;  /* 0x000000f6e3f67221 */ /* 0x000fe20000010000 */
[----:B------:R-:W1:Y:S05]  /*5c30*/  LDSM.16.MT88.4 R16, [R216+0x1d000] ;  /* 0x01d00000d810783b */ /* 0x000e6a0000004200 */
[C---:B---3--:R-:W-:Y:S06]  /*5c40*/  HMMA.16816.F32.BF16 R160, R4.reuse, R12, R160 ;  /* 0x0000000c04a0723c */ /* 0x048fec00000418a0 */
        /* <DEDUP_REMOVED lines=8> */
[C---:B-1----:R-:W-:Y:S06]  /*5cd0*/  HMMA.16816.F32.BF16 R92, R4.reuse, R16, R92 ;  /* 0x00000010045c723c */ /* 0x042fec000004185c */
[C---:B------:R-:W-:Y:S01]  /*5ce0*/  HMMA.16816.F32.BF16 R96, R4.reuse, R18, R96 ;  /* 0x000000120460723c */ /* 0x040fe20000041860 */
[----:B------:R-:W-:Y:S05]  /*5cf0*/  LDSM.16.MT88.4 R16, [R216+0x1f000] ;  /* 0x01f00000d810783b */ /* 0x000fea0000004200 */
        /* <DEDUP_REMOVED lines=9> */
[C---:B------:R-:W-:Y:S06]  /*5d90*/  HMMA.16816.F32.BF16 R60, R4.reuse, R24, R60 ;  /* 0x00000018043c723c */ /* 0x040fec000004183c */
[C---:B------:R-:W-:Y:S06]  /*5da0*/  HMMA.16816.F32.BF16 R44, R4.reuse, R32, R44 ;  /* 0x00000020042c723c */ /* 0x040fec000004182c */
[----:B-1----:R-:W-:Y:S01]  /*5db0*/  HMMA.16816.F32.BF16 R100, R4, R12, R100 ;  /* 0x0000000c0464723c */ /* 0x002fe20000041864 */
[--C-:B------:R-:W-:Y:S01]  /*5dc0*/  FFMA.FTZ R32, R228, UR33, -R195.reuse ;  /* 0x00000021e4207c23 */ /* 0x100fe200080108c3 */
[----:B------:R-:W-:-:S04]  /*5dd0*/  FFMA.FTZ R33, R226, UR33, -R195 ;  /* 0x00000021e2217c23 */ /* 0x000fc800080108c3 */
[C---:B------:R-:W-:Y:S01]  /*5de0*/  HMMA.16816.F32.BF16 R104, R4.reuse, R14, R104 ;  /* 0x0000000e0468723c */ /* 0x040fe20000041868 */
[----:B------:R-:W1:Y:S01]  /*5df0*/  LDSM.16.MT88.4 R12, [R214+0x1f000] ;  /* 0x01f00000d60c783b */ /* 0x000e620000004200 */
[----:B------:R-:W-:Y:S04]  /*5e00*/  MUFU.EX2 R32, R32 ;  /* 0x0000002000207308 */ /* 0x000fe80000000800 */
[C---:B--2---:R-:W-:Y:S04]  /*5e10*/  HMMA.16816.F32.BF16 R108, R4.reuse, R8, R108 ;  /* 0x00000008046c723c */ /* 0x044fe8000004186c */
[----:B------:R-:W-:Y:S02]  /*5e20*/  MUFU.EX2 R33, R33 ;  /* 0x0000002100217308 */ /* 0x000fe40000000800 */
[C---:B------:R-:W-:Y:S01]  /*5e30*/  HMMA.16816.F32.BF16 R112, R4.reuse, R10, R112 ;  /* 0x0000000a0470723c */ /* 0x040fe20000041870 */
[----:B------:R-:W2:Y:S05]  /*5e40*/  LDSM.16.MT88.4 R8, [R213+0x1f000] ;  /* 0x01f00000d508783b */ /* 0x000eaa0000004200 */
[C---:B------:R-:W-:Y:S06]  /*5e50*/  HMMA.16816.F32.BF16 R48, R4.reuse, R34, R48 ;  /* 0x000000220430723c */ /* 0x040fec0000041830 */
[----:B---3--:R-:W-:Y:S01]  /*5e60*/  HMMA.16816.F32.BF16 R144, R4, R20, R144 ;  /* 0x000000140490723c */ /* 0x008fe20000041890 */
[----:B------:R-:W-:Y:S01]  /*5e70*/  FFMA.FTZ R34, R224, UR33, -R195 ;  /* 0x00000021e0227c23 */ /* 0x000fe200080108c3 */
[----:B------:R-:W-:-:S04]  /*5e80*/  FFMA.FTZ R35, R193, UR33, -R188 ;  /* 0x00000021c1237c23 */ /* 0x000fc800080108bc */
[C---:B------:R-:W-:Y:S01]  /*5e90*/  HMMA.16816.F32.BF16 R52, R4.reuse, R28, R52 ;  /* 0x0000001c0434723c */ /* 0x040fe20000041834 */
[----:B------:R-:W3:Y:S05]  /*5ea0*/  MUFU.EX2 R34, R34 ;  /* 0x0000002200227308 */ /* 0x000eea0000000800 */
[C---:B------:R-:W-:Y:S03]  /*5eb0*/  HMMA.16816.F32.BF16 R64, R4.reuse, R26, R64 ;  /* 0x0000001a0440723c */ /* 0x040fe60000041840 */
[----:B------:R-:W4:Y:S03]  /*5ec0*/  MUFU.EX2 R35, R35 ;  /* 0x0000002300237308 */ /* 0x000f260000000800 */
[C---:B-1----:R-:W-:Y:S06]  /*5ed0*/  HMMA.16816.F32.BF16 R136, R4.reuse, R14, R136 ;  /* 0x0000000e0488723c */ /* 0x042fec0000041888 */
[----:B------:R-:W-:Y:S01]  /*5ee0*/  HMMA.16816.F32.BF16 R132, R4, R12, R132 ;  /* 0x0000000c0484723c */ /* 0x000fe20000041884 */
[----:B------:R-:W-:-:S05]  /*5ef0*/  IMAD.WIDE.U32 R14, R247, -0x2daee0ad, RZ ;  /* 0xd2511f53f70e7825 */ /* 0x000fca00078e00ff */
[C---:B--2---:R-:W-:Y:S01]  /*5f00*/  HMMA.16816.F32.BF16 R152, R4.reuse, R8, R152 ;  /* 0x000000080498723c */ /* 0x044fe20000041898 */
[C---:B------:R-:W-:Y:S02]  /*5f10*/  LOP3.LUT R24, R14.reuse, 0xff, RZ, 0xc0, !PT ;  /* 0x000000ff0e187812 */ /* 0x040fe400078ec0ff */
[----:B------:R-:W-:Y:S02]  /*5f20*/  LOP3.LUT R250, R15, UR35, R250, 0x96, !PT ;  /* 0x000000230ffa7c12 */ /* 0x000fe4000f8e96fa */
[----:B------:R-:W-:Y:S01]  /*5f30*/  SHF.R.U32.HI R12, RZ, 0x10, R14 ;  /* 0x00000010ff0c7819 */ /* 0x000fe2000001160e */
[C---:B------:R-:W-:Y:S01]  /*5f40*/  HMMA.16816.F32.BF16 R140, R4.reuse, R10, R140 ;  /* 0x0000000a048c723c */ /* 0x040fe2000004188c */
[----:B------:R-:W-:Y:S02]  /*5f50*/  LOP3.LUT R9, R14, 0xffff, RZ, 0xc0, !PT ;  /* 0x0000ffff0e097812 */ /* 0x000fe400078ec0ff */
[----:B------:R-:W-:Y:S02]  /*5f60*/  LOP3.LUT R21, R250, 0xffff, RZ, 0xc0, !PT ;  /* 0x0000fffffa157812 */ /* 0x000fe400078ec0ff */
[----:B------:R-:W-:Y:S01]  /*5f70*/  SHF.R.U32.HI R9, RZ, 0x8, R9 ;  /* 0x00000008ff097819 */ /* 0x000fe20000011609 */
[----:B------:R-:W-:Y:S01]  /*5f80*/  HMMA.16816.F32.BF16 R56, R4, R30, R56 ;  /* 0x0000001e0438723c */ /* 0x000fe20000041838 */
[----:B------:R-:W-:-:S02]  /*5f90*/  SHF.R.U32.HI R20, RZ, 0x10, R250 ;  /* 0x00000010ff147819 */ /* 0x000fc400000116fa */
[----:B------:R-:W-:Y:S02]  /*5fa0*/  PRMT R24, R24, 0x5410, R9 ;  /* 0x0000541018187816 */ /* 0x000fe40000000009 */
[----:B------:R-:W1:Y:S01]  /*5fb0*/  LDSM.16.MT88.4 R8, [R216+0x19800] ;  /* 0x01980000d808783b */ /* 0x000e620000004200 */
[----:B------:R-:W-:Y:S01]  /*5fc0*/  SHF.R.U32.HI R25, RZ, 0x18, R14 ;  /* 0x00000018ff197819 */ /* 0x000fe2000001160e */
[C---:B------:R-:W-:Y:S01]  /*5fd0*/  HMMA.16816.F32.BF16 R124, R4.reuse, R16, R124 ;  /* 0x00000010047c723c */ /* 0x040fe2000004187c */
[----:B------:R-:W-:Y:S02]  /*5fe0*/  LOP3.LUT R186, R250, 0xff, RZ, 0xc0, !PT ;  /* 0x000000fffaba7812 */ /* 0x000fe400078ec0ff */
[----:B------:R-:W-:Y:S02]  /*5ff0*/  SHF.R.U32.HI R26, RZ, 0x18, R250 ;  /* 0x00000018ff1a7819 */ /* 0x000fe400000116fa */
[----:B------:R-:W-:Y:S01]  /*6000*/  LOP3.LUT R28, R12, 0xff, RZ, 0xc0, !PT ;  /* 0x000000ff0c1c7812 */ /* 0x000fe200078ec0ff */
[----:B------:R-:W-:Y:S01]  /*6010*/  HMMA.16816.F32.BF16 R128, R4, R18, R128 ;  /* 0x000000120480723c */ /* 0x000fe20000041880 */
[----:B------:R-:W-:Y:S01]  /*6020*/  SHF.R.U32.HI R21, RZ, 0x8, R21 ;  /* 0x00000008ff157819 */ /* 0x000fe20000011615 */
[----:B------:R-:W2:Y:S01]  /*6030*/  LDSM.16.MT88.4 R16, [R214+0x19800] ;  /* 0x01980000d610783b */ /* 0x000ea20000004200 */
[----:B------:R-:W-:-:S02]  /*6040*/  LOP3.LUT R27, R20, 0xff, RZ, 0xc0, !PT ;  /* 0x000000ff141b7812 */ /* 0x000fc400078ec0ff */
[----:B------:R-:W-:Y:S01]  /*6050*/  PRMT R20, R28, 0x5410, R25 ;  /* 0x000054101c147816 */ /* 0x000fe20000000019 */
[----:B------:R-:W-:Y:S01]  /*6060*/  HMMA.16816.F32.BF16 R148, R4, R22, R148 ;  /* 0x000000160494723c */ /* 0x000fe20000041894 */
[----:B------:R-:W-:Y:S01]  /*6070*/  PRMT R186, R186, 0x5410, R21 ;  /* 0x00005410baba7816 */ /* 0x000fe20000000015 */
[----:B------:R-:W5:Y:S01]  /*6080*/  LDSM.16.MT88.4 R12, [R213+0x19800] ;  /* 0x01980000d50c783b */ /* 0x000f620000004200 */
[----:B------:R-:W-:Y:S02]  /*6090*/  PRMT R26, R27, 0x5410, R26 ;  /* 0x000054101b1a7816 */ /* 0x000fe4000000001a */
[----:B---3--:R-:W-:Y:S01]  /*60a0*/  F2FP.BF16.F32.PACK_AB R21, R249, R34 ;  /* 0x00000022f915723e */ /* 0x008fe200000010ff */
[----:B------:R-:W3:Y:S01]  /*60b0*/  LDSM.16.MT88.4 R28, [R212+0x19800] ;  /* 0x01980000d41c783b */ /* 0x000ee20000004200 */
[--C-:B------:R-:W-:Y:S02]  /*60c0*/  HSET2.LE.AND R6, R24, R183.reuse, PT ;  /* 0x000000b718067233 */ /* 0x100fe40003803000 */
[----:B------:R-:W-:-:S02]  /*60d0*/  HSET2.LE.AND R7, R20, R183, PT ;  /* 0x000000b714077233 */ /* 0x000fc40003803000 */
[--C-:B------:R-:W-:Y:S02]  /*60e0*/  HSET2.LE.AND R4, R186, R183.reuse, PT ;  /* 0x000000b7ba047233 */ /* 0x100fe40003803000 */
[----:B------:R-:W-:Y:S02]  /*60f0*/  HSET2.LE.AND R5, R26, R183, PT ;  /* 0x000000b71a057233 */ /* 0x000fe40003803000 */
[----:B------:R-:W-:Y:S01]  /*6100*/  F2FP.BF16.F32.PACK_AB R23, R33, R32 ;  /* 0x000000202117723e */ /* 0x000fe200000010ff */
[----:B------:R-:W-:Y:S01]  /*6110*/  LDSM.16.MT88.4 R24, [R216+0x1b800] ;  /* 0x01b80000d818783b */ /* 0x000fe20000004200 */
[----:B----4-:R-:W-:Y:S01]  /*6120*/  F2FP.BF16.F32.PACK_AB R22, R194, R35 ;  /* 0x00000023c216723e */ /* 0x010fe200000010ff */
        /* <DEDUP_REMOVED lines=11> */
[----:B------:R-:W-:Y:S01]  /*61e0*/  LDSM.16.MT88.4 R20, [R213+0x1b800] ;  /* 0x01b80000d514783b */ /* 0x000fe20000004200 */
[----:B------:R-:W-:-:S02]  /*61f0*/  FADD.FTZ R249, R249, R34 ;  /* 0x00000022f9f97221 */ /* 0x000fc40000010000 */
[----:B------:R-:W-:Y:S02]  /*6200*/  FADD.FTZ R252, R252, R187 ;  /* 0x000000bbfcfc7221 */ /* 0x000fe40000010000 */
        /* <DEDUP_REMOVED lines=8> */
[----:B------:R-:W4:Y:S05]  /*6290*/  LDSM.16.MT88.4 R12, [R216+0x1d800] ;  /* 0x01d80000d80c783b */ /* 0x000f2a0000004200 */
[C---:B---3--:R-:W-:Y:S06]  /*62a0*/  HMMA.16816.F32.BF16 R52, R4.reuse, R28, R52 ;  /* 0x0000001c0434723c */ /* 0x048fec0000041834 */
[C---:B------:R-:W-:Y:S01]  /*62b0*/  HMMA.16816.F32.BF16 R56, R4.reuse, R30, R56 ;  /* 0x0000001e0438723c */ /* 0x040fe20000041838 */
[----:B------:R-:W-:Y:S05]  /*62c0*/  LDSM.16.MT88.4 R28, [R214+0x1d800] ;  /* 0x01d80000d61c783b */ /* 0x000fea0000004200 */
        /* <DEDUP_REMOVED lines=18> */
[C---:B------:R-:W-:Y:S06]  /*63f0*/  HMMA.16816.F32.BF16 R100, R4.reuse, R28, R100 ;  /* 0x0000001c0464723c */ /* 0x040fec0000041864 */
[C---:B------:R-:W-:Y:S06]  /*6400*/  HMMA.16816.F32.BF16 R104, R4.reuse, R30, R104 ;  /* 0x0000001e0468723c */ /* 0x040fec0000041868 */
[C---:B---3--:R-:W-:Y:S06]  /*6410*/  HMMA.16816.F32.BF16 R116, R4.reuse, R24, R116 ;  /* 0x000000180474723c */ /* 0x048fec0000041874 */
[C---:B------:R-:W-:Y:S06]  /*6420*/  HMMA.16816.F32.BF16 R120, R4.reuse, R26, R120 ;  /* 0x0000001a0478723c */ /* 0x040fec0000041878 */
[C---:B-----5:R-:W-:Y:S06]  /*6430*/  HMMA.16816.F32.BF16 R124, R4.reuse, R20, R124 ;  /* 0x00000014047c723c */ /* 0x060fec000004187c */
[C---:B------:R-:W-:Y:S06]  /*6440*/  HMMA.16816.F32.BF16 R128, R4.reuse, R22, R128 ;  /* 0x000000160480723c */ /* 0x040fec0000041880 */
[C---:B--2---:R-:W-:Y:S06]  /*6450*/  HMMA.16816.F32.BF16 R132, R4.reuse, R16, R132 ;  /* 0x000000100484723c */ /* 0x044fec0000041884 */
[C---:B------:R-:W-:Y:S06]  /*6460*/  HMMA.16816.F32.BF16 R136, R4.reuse, R18, R136 ;  /* 0x000000120488723c */ /* 0x040fec0000041888 */
[C---:B----4-:R-:W-:Y:S06]  /*6470*/  HMMA.16816.F32.BF16 R152, R4.reuse, R12, R152 ;  /* 0x0000000c0498723c */ /* 0x050fec0000041898 */
[C---:B------:R-:W-:Y:S06]  /*6480*/  HMMA.16816.F32.BF16 R140, R4.reuse, R14, R140 ;  /* 0x0000000e048c723c */ /* 0x040fec000004188c */
[C---:B-1----:R-:W-:Y:S06]  /*6490*/  HMMA.16816.F32.BF16 R144, R4.reuse, R8, R144 ;  /* 0x000000080490723c */ /* 0x042fec0000041890 */
[----:B------:R-:W-:Y:S01]  /*64a0*/  HMMA.16816.F32.BF16 R148, R4, R10, R148 ;  /* 0x0000000a0494723c */ /* 0x000fe20000041894 */
[----:B------:R-:W-:-:S08]  /*64b0*/  NOP ;  /* 0x0000000000007918 */ /* 0x000fd00000000000 */
[----:B------:R-:W-:-:S15]  /*64c0*/  @!P0 BRA `(.L_x_1557) ;  /* 0x0000004400508947 */ /* 0x000fde0003800000 */
[--C-:B------:R-:W-:Y:S01]  /*64d0*/  SHF.R.S32.HI R5, RZ, 0x1f, R240.reuse ;  /* 0x0000001fff057819 */ /* 0x100fe200000114f0 */
[----:B------:R-:W-:Y:S01]  /*64e0*/  IMAD.MOV.U32 R4, RZ, RZ, R240 ;  /* 0x000000ffff047224 */ /* 0x000fe200078e00f0 */
[----:B------:R-:W-:Y:S01]  /*64f0*/  ULDC.64 UR6, c[0x0][0x220] ;  /* 0x0000880000067ab9 */ /* 0x000fe20000000a00 */
[----:B------:R-:W-:Y:S01]  /*6500*/  IMAD.U32 R247, RZ, RZ, UR21 ;  /* 0x00000015fff77e24 */ /* 0x000fe2000f8e00ff */
[----:B------:R-:W-:Y:S01]  /*6510*/  ULDC UR4, c[0x0][0x2d0] ;  /* 0x0000b40000047ab9 */ /* 0x000fe20000000800 */
[--C-:B------:R-:W-:Y:S01]  /*6520*/  IMAD.WIDE.U32 R168, R168, UR19, R4.reuse ;  /* 0x00000013a8a87c25 */ /* 0x100fe2000f8e0004 */
[----:B------:R-:W-:Y:S01]  /*6530*/  ISETP.GE.AND P4, PT, R240, UR4, PT ;  /* 0x00000004f0007c0c */ /* 0x000fe2000bf86270 */
[----:B------:R-:W1:Y:S01]  /*6540*/  LDC.64 R228, c[0x0][0x250] ;  /* 0x00009400ffe47b82 */ /* 0x000e620000000a00 */
[----:B------:R-:W-:Y:S01]  /*6550*/  ULEA.HI.SX32 UR31, UR20, 0xfffffffd, 0x1a ;  /* 0xfffffffd141f7891 */ /* 0x000fe2000f8fd23f */
[----:B------:R-:W-:Y:S01]  /*6560*/  IMAD.WIDE.U32 R4, R165, UR19, R4 ;  /* 0x00000013a5047c25 */ /* 0x000fe2000f8e0004 */
[----:B------:R-:W-:Y:S01]  /*6570*/  IADD3 R6, P1, R168, UR22, RZ ;  /* 0x00000016a8067c10 */ /* 0x000fe2000ff3e0ff */
[----:B------:R-:W-:Y:S01]  /*6580*/  UMOV UR33, URZ ;  /* 0x0000003f00217c82 */ /* 0x000fe20008000000 */
[----:B------:R-:W-:Y:S01]  /*6590*/  ULDC UR4, c[0x0][0x2ec] ;  /* 0x0000bb0000047ab9 */ /* 0x000fe20000000800 */
[----:B------:R-:W-:Y:S01]  /*65a0*/  IMAD.U32 R245, RZ, RZ, UR23 ;  /* 0x00000017fff57e24 */ /* 0x000fe2000f8e00ff */
[----:B------:R-:W-:Y:S01]  /*65b0*/  IADD3 R4, P0, R4, UR24, RZ ;  /* 0x0000001804047c10 */ /* 0x000fe2000ff1e0ff */
[----:B------:R-:W-:Y:S01]  /*65c0*/  IMAD.WIDE.U32 R8, R167, -0x326172a9, RZ ;  /* 0xcd9e8d57a7087825 */ /* 0x000fe200078e00ff */
[----:B------:R-:W-:Y:S01]  /*65d0*/  IADD3.X R247, R247, UR9, R169, P1, !PT ;  /* 0x00000009f7f77c10 */ /* 0x000fe20008ffe4a9 */
[----:B------:R-:W-:Y:S01]  /*65e0*/  ULDC.64 UR8, c[0x0][0x218] ;  /* 0x0000860000087ab9 */ /* 0x000fe20000000a00 */
[----:B------:R-:W-:Y:S01]  /*65f0*/  IADD3.X R245, R245, UR30, R5, P0, !PT ;  /* 0x0000001ef5f57c10 */ /* 0x000fe200087fe405 */
[----:B------:R-:W-:Y:S01]  /*6600*/  IMAD.MOV.U32 R165, RZ, RZ, R0 ;  /* 0x000000ffffa57224 */ /* 0x000fe200078e0000 */
[----:B------:R-:W-:Y:S01]  /*6610*/  LEA R248, P1, R6, UR8, 0x1 ;  /* 0x0000000806f87c11 */ /* 0x000fe2000f8208ff */
[----:B------:R-:W-:Y:S01]  /*6620*/  STL.64 [R1], R8 ;  /* 0x0000000801007387 */ /* 0x000fe20000100a00 */
[----:B------:R-:W-:Y:S01]  /*6630*/  LEA R246, P0, R4, UR6, 0x1 ;  /* 0x0000000604f67c11 */ /* 0x000fe2000f8008ff */
[----:B------:R-:W2:Y:S01]  /*6640*/  @!P4 LDC.64 R226, c[0x0][0x220] ;  /* 0x00008800ffe2cb82 */ /* 0x000ea20000000a00 */
[----:B------:R-:W-:Y:S01]  /*6650*/  LEA.HI.X R247, R6, UR9, R247, 0x1, P1 ;  /* 0x0000000906f77c11 */ /* 0x000fe200088f0cf7 */
[----:B------:R-:W-:Y:S01]  /*6660*/  IMAD.MOV.U32 R3, RZ, RZ, R2 ;  /* 0x000000ffff037224 */ /* 0x000fe200078e0002 */
[----:B------:R-:W-:Y:S01]  /*6670*/  LEA.HI.X R245, R4, UR7, R245, 0x1, P0 ;  /* 0x0000000704f57c11 */ /* 0x000fe200080f0cf5 */
[----:B------:R-:W-:Y:S01]  /*6680*/  IMAD.WIDE.U32 R4, R164, -0x2daee0ad, RZ ;  /* 0xd2511f53a4047825 */ /* 0x000fe200078e00ff */
[----:B------:R-:W-:Y:S01]  /*6690*/  IADD3 R6, P0, R242, 0x20, RZ ;  /* 0x00000020f2067810 */ /* 0x000fe20007f1e0ff */
[----:B------:R-:W-:Y:S01]  /*66a0*/  ULEA.HI.SX32 UR8, UR20, 0xfffffffe, 0x1a ;  /* 0xfffffffe14087891 */ /* 0x000fe2000f8fd23f */
[----:B------:R-:W-:Y:S01]  /*66b0*/  SHF.R.S32.HI R0, RZ, 0x1f, R242 ;  /* 0x0000001fff007819 */ /* 0x000fe200000114f2 */
[----:B------:R-:W3:Y:S01]  /*66c0*/  @!P4 LDC.64 R224, c[0x0][0x220] ;  /* 0x00008800ffe0cb82 */ /* 0x000ee20000000a00 */
[----:B------:R-:W-:Y:S01]  /*66d0*/  LOP3.LUT R250, R9, R166, RZ, 0x3c, !PT ;  /* 0x000000a609fa7212 */ /* 0x000fe200078e3cff */
[----:B------:R-:W-:Y:S01]  /*66e0*/  STL [R1+0x10], R6 ;  /* 0x0000100601007387 */ /* 0x000fe20000100800 */
[----:B------:R-:W-:Y:S01]  /*66f0*/  IMAD.MOV.U32 R244, RZ, RZ, 0x7054 ;  /* 0x00007054fff47424 */ /* 0x000fe200078e00ff */
[----:B------:R-:W-:Y:S01]  /*6700*/  ULDC UR30, c[0x0][0x2d0] ;  /* 0x0000b400001e7ab9 */ /* 0x000fe20000000800 */
[----:B------:R-:W-:Y:S01]  /*6710*/  ULDC.64 UR6, c[0x0][0x248] ;  /* 0x0000920000067ab9 */ /* 0x000fe20000000a00 */
[----:B------:R4:W-:Y:S04]  /*6720*/  STL.64 [R1+0x8], R4 ;  /* 0x0000080401007387 */ /* 0x0009e80000100a00 */
[----:B----4-:R4:W5:Y:S01]  /*6730*/  LDL.64 R4, [R1+0x10] ;  /* 0x0000100001047983 */ /* 0x0109620000100a00 */
[----:B------:R-:W-:-:S04]  /*6740*/  IMAD.WIDE.U32 R250, R250, -0x2daee0ad, RZ ;  /* 0xd2511f53fafa7825 */ /* 0x000fc800078e00ff */
[----:B-----5:R-:W-:-:S05]  /*6750*/  IMAD.X R5, RZ, RZ, R0, P0 ;  /* 0x000000ffff057224 */ /* 0x020fca00000e0600 */
[----:B------:R4:W-:Y:S01]  /*6760*/  STL [R1+0x14], R5 ;  /* 0x0000140501007387 */ /* 0x0009e20000100800 */
[----:B-123--:R-:W-:Y:S05]  /*6770*/  BRA `(.L_x_1558) ;  /* 0x0000000400287947 */ /* 0x00efea0003800000 */
.L_x_1560:
        /* <DEDUP_REMOVED lines=19> */
[----:B------:R-:W-:Y:S01]  /*68b0*/  @!P4 IMAD R173, R173, UR6, RZ ;  /* 0x00000006adadcc24 */ /* 0x000fe2000f8e02ff */
[----:B------:R-:W-:Y:S01]  /*68c0*/  @!P4 LEA R164, P0, R176, R236, 0x6 ;  /* 0x000000ecb0a4c211 */ /* 0x000fe200078030ff */
[C---:B------:R-:W-:Y:S02]  /*68d0*/  @!P4 IMAD R171, R0.reuse, UR11, R171 ;  /* 0x0000000b00abcc24 */ /* 0x040fe4000f8e02ab */
[----:B------:R-:W-:Y:S02]  /*68e0*/  @!P4 IMAD R173, R0, UR9, R173 ;  /* 0x0000000900adcc24 */ /* 0x000fe4000f8e02ad */
        /* <DEDUP_REMOVED lines=51> */
.L_x_1558:
[----:B----4-:R-:W2:Y:S01]  /*6c20*/  LDL.64 R4, [R1+0x10] ;  /* 0x0000100001047983 */ /* 0x010ea20000100a00 */
        /* <DEDUP_REMOVED lines=9> */
[C---:B------:R-:W-:Y:S01]  /*6cc0*/  IMAD R166, R228.reuse, UR9, RZ ;  /* 0x00000009e4a67c24 */ /* 0x040fe2000f8e02ff */
[----:B------:R-:W-:Y:S01]  /*6cd0*/  LEA.HI.X.SX32 R19, R167, R243, 0x6, P1 ;  /* 0x000000f3a7137211 */ /* 0x000fe200008f36ff */
[----:B------:R-:W-:Y:S01]  /*6ce0*/  IMAD.WIDE.U32 R22, R228, UR32, RZ ;  /* 0x00000020e4167c25 */ /* 0x000fe2000f8e00ff */
[----:B------:R-:W-:Y:S03]  /*6cf0*/  UIADD3 UR9, UR31, -UR33, URZ ;  /* 0x800000211f097290 */ /* 0x000fe6000fffe03f */
[----:B------:R-:W-:Y:S02]  /*6d00*/  IMAD R166, R229, UR32, R166 ;  /* 0x00000020e5a67c24 */ /* 0x000fe4000f8e02a6 */
[-C--:B------:R-:W-:Y:S04]  /*6d10*/  IMAD R13, R19, R228.reuse, RZ ;  /* 0x000000e4130d7224 */ /* 0x080fe800078e02ff */
[C---:B------:R-:W-:Y:S02]  /*6d20*/  IMAD R13, R18.reuse, R229, R13 ;  /* 0x000000e5120d7224 */ /* 0x040fe400078e020d */
[----:B------:R-:W-:Y:S01]  /*6d30*/  IMAD.WIDE.U32 R18, R18, R228, RZ ;  /* 0x000000e412127225 */ /* 0x000fe200078e00ff */
[----:B------:R-:W-:Y:S02]  /*6d40*/  @P4 STS.128 [R230+0x18000], RZ ;  /* 0x018000ffe6004388 */ /* 0x000fe40000000c00 */
[----:B------:R-:W-:Y:S02]  /*6d50*/  LEA R26, P3, R18, R246, 0x1 ;  /* 0x000000f6121a7211 */ /* 0x000fe400078608ff */
[----:B--2---:R-:W-:Y:S01]  /*6d60*/  LEA R14, P0, R2, R4, 0x6 ;  /* 0x00000004020e7211 */ /* 0x004fe200078030ff */
[----:B------:R-:W-:Y:S03]  /*6d70*/  IMAD.IADD R2, R23, 0x1, R166 ;  /* 0x0000000117027824 */ /* 0x000fe600078e02a6 */
[----:B------:R-:W-:Y:S01]  /*6d80*/  LEA.HI.X.SX32 R15, R0, R5, 0x6, P0 ;  /* 0x00000005000f7211 */ /* 0x000fe200000f36ff */
[----:B------:R-:W-:Y:S01]  /*6d90*/  IMAD.WIDE.U32 R194, R14, R228, RZ ;  /* 0x000000e40ec27225 */ /* 0x000fe200078e00ff */
[C---:B------:R-:W-:Y:S03]  /*6da0*/  LEA R164, P0, R22.reuse, R234, 0x6 ;  /* 0x000000ea16a47211 */ /* 0x040fe600078030ff */
[----:B------:R-:W-:Y:S01]  /*6db0*/  IMAD R166, R15, R228, RZ ;  /* 0x000000e40fa67224 */ /* 0x000fe200078e02ff */
[----:B------:R-:W-:Y:S02]  /*6dc0*/  LEA.HI.X R2, R22, R223, R2, 0x6, P0 ;  /* 0x000000df16027211 */ /* 0x000fe400000f3402 */
[----:B------:R-:W-:Y:S01]  /*6dd0*/  LEA R167, P2, R228, R164, 0x5 ;  /* 0x000000a4e4a77211 */ /* 0x000fe200078428ff */
[----:B------:R-:W-:Y:S01]  /*6de0*/  IMAD R166, R14, R229, R166 ;  /* 0x000000e50ea67224 */ /* 0x000fe200078e02a6 */
[----:B------:R-:W-:Y:S01]  /*6df0*/  @!P4 LEA R34, P1, R164, R226, 0x1 ;  /* 0x000000e2a422c211 */ /* 0x000fe200078208ff */
[----:B------:R-:W-:Y:S01]  /*6e00*/  IMAD.IADD R14, R19, 0x1, R13 ;  /* 0x00000001130e7824 */ /* 0x000fe200078e020d */
[----:B------:R-:W-:Y:S01]  /*6e10*/  LEA.HI.X R0, R228, R2, R229, 0x5, P2 ;  /* 0x00000002e4007211 */ /* 0x000fe200010f2ce5 */
[----:B------:R-:W-:Y:S01]  /*6e20*/  IMAD.IADD R166, R195, 0x1, R166 ;  /* 0x00000001c3a67824 */ /* 0x000fe200078e02a6 */
[----:B------:R-:W-:Y:S02]  /*6e30*/  LEA R22, P2, R194, R246, 0x1 ;  /* 0x000000f6c2167211 */ /* 0x000fe400078408ff */
[----:B------:R-:W-:Y:S02]  /*6e40*/  LEA.HI.X R27, R18, R245, R14, 0x1, P3 ;  /* 0x000000f5121b7211 */ /* 0x000fe400018f0c0e */
[----:B------:R-:W-:Y:S02]  /*6e50*/  ISETP.GE.AND P3, PT, R233, UR30, PT ;  /* 0x0000001ee9007c0c */ /* 0x000fe4000bf66270 */
[----:B------:R-:W-:Y:S02]  /*6e60*/  @!P4 LEA.HI.X R35, R164, R227, R2, 0x1, P1 ;  /* 0x000000e3a423c211 */ /* 0x000fe400008f0c02 */
[----:B------:R-:W-:Y:S01]  /*6e70*/  LEA.HI.X R23, R194, R245, R166, 0x1, P2 ;  /* 0x000000f5c2177211 */ /* 0x000fe200010f0ca6 */
[----:B------:R-:W-:Y:S01]  /*6e80*/  IMAD.MOV.U32 R166, RZ, RZ, R4 ;  /* 0x000000ffffa67224 */ /* 0x000fe200078e0004 */
[----:B------:R-:W-:Y:S01]  /*6e90*/  ISETP.GE.AND P2, PT, R232, UR30, PT ;  /* 0x0000001ee8007c0c */ /* 0x000fe2000bf46270 */
[----:B------:R-:W-:Y:S01]  /*6ea0*/  @!PT LDS RZ, [RZ] ;  /* 0x00000000fffff984 */ /* 0x000fe20000000800 */
[----:B------:R-:W-:Y:S01]  /*6eb0*/  @!PT LDS RZ, [RZ] ;  /* 0x00000000fffff984 */ /* 0x000fe20000000800 */
[----:B------:R-:W-:Y:S01]  /*6ec0*/  @!PT LDS RZ, [RZ] ;  /* 0x00000000fffff984 */ /* 0x000fe20000000800 */
[----:B------:R-:W-:Y:S01]  /*6ed0*/  @!P4 LDGSTS.E.BYPASS.LTC128B.128 [R230+0x18000], desc[UR26][R34.64] ;  /* 0x1800000022e6cfae */ /* 0x000fe2000b901d5a */
[----:B------:R-:W-:Y:S02]  /*6ee0*/  ISETP.GE.AND P1, PT, R231, UR30, PT ;  /* 0x0000001ee7007c0c */ /* 0x000fe4000bf26270 */
[C---:B------:R-:W-:Y:S03]  /*6ef0*/  @!P4 LEA R30, P0, R167.reuse, R224, 0x1 ;  /* 0x000000e0a71ec211 */ /* 0x040fe600078008ff */
[----:B------:R-:W-:Y:S01]  /*6f00*/  @P3 STS.128 [R230+0x1a000], RZ ;  /* 0x01a000ffe6003388 */ /* 0x000fe20000000c00 */
[----:B------:R-:W-:Y:S01]  /*6f10*/  @!P4 LEA.HI.X R31, R167, R225, R0, 0x1, P0 ;  /* 0x000000e1a71fc211 */ /* 0x000fe200000f0c00 */
[----:B------:R-:W-:Y:S02]  /*6f20*/  IMAD.MOV.U32 R167, RZ, RZ, R5 ;  /* 0x000000ffffa77224 */ /* 0x000fe400078e0005 */
        /* <DEDUP_REMOVED lines=35> */
[----:B------:R-:W2:Y:S04]  /*7160*/  LDSM.16.M88.4 R172, [R221+0x10000] ;  /* 0x01000000ddac783b */ /* 0x000ea80000000200 */
[----:B------:R-:W3:Y:S04]  /*7170*/  LDSM.16.M88.4 R176, [R221+0x10800] ;  /* 0x01080000ddb0783b */ /* 0x000ee80000000200 */
[----:B------:R-:W1:Y:S04]  /*7180*/  LDSM.16.M88.4 R180, [R221+0x11000] ;  /* 0x01100000ddb4783b */ /* 0x000e680000000200 */
[----:B------:R-:W4:Y:S04]  /*7190*/  LDSM.16.M88.4 R184, [R221+0x11800] ;  /* 0x01180000ddb8783b */ /* 0x000f280000000200 */
[----:B------:R-:W0:Y:S04]  /*71a0*/  LDGDEPBAR ;  /* 0x00000000000079af */ /* 0x000e280000000000 */
[----:B------:R-:W-:Y:S04]  /*71b0*/  LDSM.16.M88.4 R188, [R220] ;  /* 0x00000000dcbc783b */ /* 0x000fe80000000200 */
[----:B-----5:R-:W5:Y:S01]  /*71c0*/  LDSM.16.M88.4 R192, [R219] ;  /* 0x00000000dbc0783b */ /* 0x020f620000000200 */
[C---:B--2---:R-:W-:Y:S06]  /*71d0*/  HMMA.16816.F32.BF16 R4, R168.reuse, R172, RZ ;  /* 0x000000aca804723c */ /* 0x044fec00000418ff */
[C---:B------:R-:W-:Y:S01]  /*71e0*/  HMMA.16816.F32.BF16 R8, R168.reuse, R174, RZ ;  /* 0x000000aea808723c */ /* 0x040fe200000418ff */
[----:B------:R-:W-:Y:S05]  /*71f0*/  LDSM.16.M88.4 R172, [R210] ;  /* 0x00000000d2ac783b */ /* 0x000fea0000000200 */
[C---:B---3--:R-:W-:Y:S06]  /*7200*/  HMMA.16816.F32.BF16 R12, R168.reuse, R176, RZ ;  /* 0x000000b0a80c723c */ /* 0x048fec00000418ff */
[C---:B------:R-:W-:Y:S01]  /*7210*/  HMMA.16816.F32.BF16 R16, R168.reuse, R178, RZ ;  /* 0x000000b2a810723c */ /* 0x040fe200000418ff */
[----:B------:R-:W-:Y:S05]  /*7220*/  LDSM.16.M88.4 R176, [R209] ;  /* 0x00000000d1b0783b */ /* 0x000fea0000000200 */
[C---:B-1----:R-:W-:Y:S06]  /*7230*/  HMMA.16816.F32.BF16 R20, R168.reuse, R180, RZ ;  /* 0x000000b4a814723c */ /* 0x042fec00000418ff */
[C---:B------:R-:W-:Y:S01]  /*7240*/  HMMA.16816.F32.BF16 R24, R168.reuse, R182, RZ ;  /* 0x000000b6a818723c */ /* 0x040fe200000418ff */
[----:B------:R-:W-:Y:S05]  /*7250*/  LDSM.16.M88.4 R180, [R218] ;  /* 0x00000000dab4783b */ /* 0x000fea0000000200 */
[C---:B----4-:R-:W-:Y:S06]  /*7260*/  HMMA.16816.F32.BF16 R28, R168.reuse, R184, RZ ;  /* 0x000000b8a81c723c */ /* 0x050fec00000418ff */
[----:B------:R-:W-:Y:S01]  /*7270*/  HMMA.16816.F32.BF16 R32, R168, R186, RZ ;  /* 0x000000baa820723c */ /* 0x000fe200000418ff */
[----:B------:R-:W1:Y:S04]  /*7280*/  LDSM.16.M88.4 R168, [R211] ;  /* 0x00000000d3a8783b */ /* 0x000e680000000200 */
[----:B------:R-:W2:Y:S01]  /*7290*/  LDSM.16.M88.4 R184, [R215+0x10000] ;  /* 0x01000000d7b8783b */ /* 0x000ea20000000200 */
[C---:B-----5:R-:W-:Y:S06]  /*72a0*/  HMMA.16816.F32.BF16 R4, R188.reuse, R192, R4 ;  /* 0x000000c0bc04723c */ /* 0x060fec0000041804 */
[C---:B------:R-:W-:Y:S05]  /*72b0*/  HMMA.16816.F32.BF16 R8, R188.reuse, R194, R8 ;  /* 0x000000c2bc08723c */ /* 0x040fea0000041808 */
[----:B------:R-:W-:Y:S02]  /*72c0*/  IMAD.MOV.U32 R193, RZ, RZ, R167 ;  /* 0x000000ffffc17224 */ /* 0x000fe400078e00a7 */
[----:B------:R-:W-:Y:S04]  /*72d0*/  IMAD.U32 R167, RZ, RZ, UR9 ;  /* 0x00000009ffa77e24 */ /* 0x000fe8000f8e00ff */
[----:B------:R-:W-:Y:S01]  /*72e0*/  IMAD.MOV.U32 R192, RZ, RZ, R166 ;  /* 0x000000ffffc07224 */ /* 0x000fe200078e00a6 */
[C---:B------:R-:W-:Y:S04]  /*72f0*/  LEA R194, P5, R167.reuse, R242, 0x6 ;  /* 0x000000f2a7c27211 */ /* 0x040fe800078a30ff */
[C---:B------:R-:W-:Y:S02]  /*7300*/  LEA R166, P0, R167.reuse, R192, 0x6 ;  /* 0x000000c0a7a67211 */ /* 0x040fe400078030ff */
[C---:B------:R-:W-:Y:S02]  /*7310*/  LEA.HI.X.SX32 R195, R167.reuse, R243, 0x6, P5 ;  /* 0x000000f3a7c37211 */ /* 0x040fe400028f36ff */
[----:B------:R-:W-:Y:S05]  /*7320*/  LEA.HI.X.SX32 R167, R167, R193, 0x6, P0 ;  /* 0x000000c1a7a77211 */ /* 0x000fea00000f36ff */
[----:B------:R-:W-:Y:S01]  /*7330*/  IMAD R167, R167, UR6, RZ ;  /* 0x00000006a7a77c24 */ /* 0x000fe2000f8e02ff */
        /* <DEDUP_REMOVED lines=10> */
[C---:B--2---:R-:W-:Y:S06]  /*73e0*/  HMMA.16816.F32.BF16 R4, R180.reuse, R184, R4 ;  /* 0x000000b8b404723c */ /* 0x044fec0000041804 */
[C---:B------:R-:W-:Y:S01]  /*73f0*/  HMMA.16816.F32.BF16 R8, R180.reuse, R186, R8 ;  /* 0x000000bab408723c */ /* 0x040fe20000041808 */
[----:B------:R-:W2:Y:S05]  /*7400*/  LDSM.16.M88.4 R184, [R217] ;  /* 0x00000000d9b8783b */ /* 0x000eaa0000000200 */
[C---:B-1----:R-:W-:Y:S06]  /*7410*/  HMMA.16816.F32.BF16 R12, R180.reuse, R168, R12 ;  /* 0x000000a8b40c723c */ /* 0x042fec000004180c */
[C---:B------:R-:W-:Y:S01]  /*7420*/  HMMA.16816.F32.BF16 R16, R180.reuse, R170, R16 ;  /* 0x000000aab410723c */ /* 0x040fe20000041810 */
[----:B------:R-:W1:Y:S05]  /*7430*/  LDSM.16.M88.4 R168, [R208+0x800] ;  /* 0x00080000d0a8783b */ /* 0x000e6a0000000200 */
[C---:B---3--:R-:W-:Y:S06]  /*7440*/  HMMA.16816.F32.BF16 R20, R180.reuse, R172, R20 ;  /* 0x000000acb414723c */ /* 0x048fec0000041814 */
        /* <DEDUP_REMOVED lines=21> */
[----:B------:R-:W2:Y:S05]  /*75a0*/  LDSM.16.M88.4 R188, [R207] ;  /* 0x00000000cfbc783b */ /* 0x000eaa0000000200 */
[C---:B-1----:R-:W-:Y:S06]  /*75b0*/  HMMA.16816.F32.BF16 R12, R180.reuse, R168, R12 ;  /* 0x000000a8b40c723c */ /* 0x042fec000004180c */
[C---:B------:R-:W-:Y:S01]  /*75c0*/  HMMA.16816.F32.BF16 R16, R180.reuse, R170, R16 ;  /* 0x000000aab410723c */ /* 0x040fe20000041810 */
[----:B------:R-:W1:Y:S05]  /*75d0*/  LDSM.16.M88.4 R168, [R206] ;  /* 0x00000000cea8783b */ /* 0x000e6a0000000200 */
[C---:B---3--:R-:W-:Y:S06]  /*75e0*/  HMMA.16816.F32.BF16 R20, R180.reuse, R172, R20 ;  /* 0x000000acb414723c */ /* 0x048fec0000041814 */
[C---:B------:R-:W-:Y:S01]  /*75f0*/  HMMA.16816.F32.BF16 R24, R180.reuse, R174, R24 ;  /* 0x000000aeb418723c */ /* 0x040fe20000041818 */
[----:B------:R-:W3:Y:S05]  /*7600*/  LDSM.16.M88.4 R172, [R205] ;  /* 0x00000000cdac783b */ /* 0x000eea0000000200 */
[C---:B----4-:R-:W-:Y:S06]  /*7610*/  HMMA.16816.F32.BF16 R28, R180.reuse, R176, R28 ;  /* 0x000000b0b41c723c */ /* 0x050fec000004181c */
[----:B------:R-:W-:Y:S01]  /*7620*/  HMMA.16816.F32.BF16 R32, R180, R178, R32 ;  /* 0x000000b2b420723c */ /* 0x000fe20000041820 */
[----:B------:R-:W4:Y:S04]  /*7630*/  LDSM.16.M88.4 R176, [R204] ;  /* 0x00000000ccb0783b */ /* 0x000f280000000200 */
        /* <DEDUP_REMOVED lines=129> */
[----:B------:R-:W4:Y:S01]  /*7e50*/  LDSM.16.M88.4 R176, [R208+0x7800] ;  /* 0x00780000d0b0783b */ /* 0x000f220000000200 */
[----:B------:R-:W-:Y:S04]  /*7e60*/  DEPBAR.LE SB0, 0x0 ;  /* 0x000080000000791a */ /* 0x000fe80000000000 */
[C---:B--2---:R-:W-:Y:S01]  /*7e70*/  HMMA.16816.F32.BF16 R4, R184.reuse, R188, R4 ;  /* 0x000000bcb804723c */ /* 0x044fe20000041804 */
[----:B------:R-:W-:Y:S04]  /*7e80*/  BAR.SYNC.DEFER_BLOCKING 0x0 ;  /* 0x0000000000007b1d */ /* 0x000fe80000010000 */
[C---:B------:R-:W-:Y:S01]  /*7e90*/  IMAD.WIDE.U32 R182, R166.reuse, UR6, RZ ;  /* 0x00000006a6b67c25 */ /* 0x040fe2000f8e00ff */
[C---:B------:R-:W-:Y:S05]  /*7ea0*/  HMMA.16816.F32.BF16 R8, R184.reuse, R190, R8 ;  /* 0x000000beb808723c */ /* 0x040fea0000041808 */
[----:B------:R-:W-:Y:S01]  /*7eb0*/  IMAD R166, R166, UR7, R167 ;  /* 0x00000007a6a67c24 */ /* 0x000fe2000f8e02a7 */
[C---:B-1----:R-:W-:Y:S05]  /*7ec0*/  HMMA.16816.F32.BF16 R12, R184.reuse, R168, R12 ;  /* 0x000000a8b80c723c */ /* 0x042fea000004180c */
[----:B------:R-:W-:Y:S01]  /*7ed0*/  IMAD.IADD R166, R183, 0x1, R166 ;  /* 0x00000001b7a67824 */ /* 0x000fe200078e02a6 */
[C---:B------:R-:W-:Y:S06]  /*7ee0*/  HMMA.16816.F32.BF16 R16, R184.reuse, R170, R16 ;  /* 0x000000aab810723c */ /* 0x040fec0000041810 */
[----:B------:R-:W-:Y:S01]  /*7ef0*/  FMNMX.FTZ R0, R4, R3, !PT ;  /* 0x0000000304007209 */ /* 0x000fe20007810000 */
[C---:B---3--:R-:W-:Y:S04]  /*7f00*/  HMMA.16816.F32.BF16 R20, R184.reuse, R172, R20 ;  /* 0x000000acb814723c */ /* 0x048fe80000041814 */
[----:B------:R-:W-:Y:S02]  /*7f10*/  FMNMX.FTZ R0, R5, R0, !PT ;  /* 0x0000000005007209 */ /* 0x000fe40007810000 */
[----:B------:R-:W-:Y:S01]  /*7f20*/  FMNMX.FTZ R2, R6, R165, !PT ;  /* 0x000000a506027209 */ /* 0x000fe20007810000 */
[C---:B------:R-:W-:Y:S04]  /*7f30*/  HMMA.16816.F32.BF16 R24, R184.reuse, R174, R24 ;  /* 0x000000aeb818723c */ /* 0x040fe80000041818 */
[----:B------:R-:W-:Y:S02]  /*7f40*/  FMNMX.FTZ R0, R8, R0, !PT ;  /* 0x0000000008007209 */ /* 0x000fe40007810000 */
[C---:B----4-:R-:W-:Y:S05]  /*7f50*/  HMMA.16816.F32.BF16 R28, R184.reuse, R176, R28 ;  /* 0x000000b0b81c723c */ /* 0x050fea000004181c */
[----:B------:R-:W-:Y:S01]  /*7f60*/  FMNMX.FTZ R164, R9, R0, !PT ;  /* 0x0000000009a47209 */ /* 0x000fe20007810000 */
[----:B------:R-:W-:Y:S05]  /*7f70*/  HMMA.16816.F32.BF16 R32, R184, R178, R32 ;  /* 0x000000b2b820723c */ /* 0x000fea0000041820 */
[----:B------:R-:W-:Y:S02]  /*7f80*/  FMNMX.FTZ R0, R7, R2, !PT ;  /* 0x0000000207007209 */ /* 0x000fe40007810000 */
[----:B------:R-:W-:Y:S04]  /*7f90*/  FMNMX.FTZ R2, R12, R164, !PT ;  /* 0x000000a40c027209 */ /* 0x000fe80007810000 */
[----:B------:R-:W-:Y:S01]  /*7fa0*/  FMNMX.FTZ R164, R10, R0, !PT ;  /* 0x000000000aa47209 */ /* 0x000fe20007810000 */
[----:B------:R-:W-:Y:S01]  /*7fb0*/  IMAD R0, R195, UR6, RZ ;  /* 0x00000006c3007c24 */ /* 0x000fe2000f8e02ff */
[----:B------:R-:W-:Y:S02]  /*7fc0*/  FMNMX.FTZ R193, R13, R2, !PT ;  /* 0x000000020dc17209 */ /* 0x000fe40007810000 */
[----:B------:R-:W-:Y:S01]  /*7fd0*/  FMNMX.FTZ R2, R11, R164, !PT ;  /* 0x000000a40b027209 */ /* 0x000fe20007810000 */
[----:B------:R-:W-:Y:S01]  /*7fe0*/  IMAD R0, R194, UR7, R0 ;  /* 0x00000007c2007c24 */ /* 0x000fe2000f8e0200 */
[----:B------:R-:W-:Y:S01]  /*7ff0*/  FMNMX.FTZ R164, R16, R193, !PT ;  /* 0x000000c110a47209 */ /* 0x000fe20007810000 */
[----:B------:R-:W-:Y:S01]  /*8000*/  IMAD.WIDE.U32 R194, R194, UR6, RZ ;  /* 0x00000006c2c27c25 */ /* 0x000fe2000f8e00ff */
[----:B------:R-:W-:Y:S02]  /*8010*/  FMNMX.FTZ R2, R14, R2, !PT ;  /* 0x000000020e027209 */ /* 0x000fe40007810000 */
[----:B------:R-:W-:Y:S01]  /*8020*/  FMNMX.FTZ R164, R17, R164, !PT ;  /* 0x000000a411a47209 */ /* 0x000fe20007810000 */
[----:B------:R-:W-:Y:S01]  /*8030*/  IMAD.IADD R0, R195, 0x1, R0 ;  /* 0x00000001c3007824 */ /* 0x000fe200078e0200 */
[----:B------:R-:W-:Y:S02]  /*8040*/  FMNMX.FTZ R2, R15, R2, !PT ;  /* 0x000000020f027209 */ /* 0x000fe40007810000 */
[----:B------:R-:W-:Y:S02]  /*8050*/  FMNMX.FTZ R193, R20, R164, !PT ;  /* 0x000000a414c17209 */ /* 0x000fe40007810000 */
[----:B------:R-:W-:Y:S02]  /*8060*/  FMNMX.FTZ R164, R18, R2, !PT ;  /* 0x0000000212a47209 */ /* 0x000fe40007810000 */
[----:B------:R-:W-:Y:S02]  /*8070*/  FMNMX.FTZ R2, R21, R193, !PT ;  /* 0x000000c115027209 */ /* 0x000fe40007810000 */
[----:B------:R-:W-:Y:S02]  /*8080*/  FMNMX.FTZ R167, R19, R164, !PT ;  /* 0x000000a413a77209 */ /* 0x000fe40007810000 */
[----:B------:R-:W-:Y:S02]  /*8090*/  LEA R178, P5, R194, R248, 0x1 ;  /* 0x000000f8c2b27211 */ /* 0x000fe400078a08ff */
        /* <DEDUP_REMOVED lines=16> */
.L_x_1559:
[----:B------:R2:W-:Y:S01]  /*81a0*/  STL.64 [R1+0x20], R198 ;  /* 0x000020c601007387 */ /* 0x0005e20000100a00 */
[----:B------:R-:W-:Y:S01]  /*81b0*/  FMNMX.FTZ R171, R31, R194, !PT ;  /* 0x000000c21fab7209 */ /* 0x000fe20007810000 */
[----:B------:R-:W-:Y:S01]  /*81c0*/  USHF.L.U32 UR32, UR32, 0x1, URZ ;  /* 0x0000000120207899 */ /* 0x000fe2000800063f */
[----:B-1----:R-:W-:Y:S01]  /*81d0*/  MOV R166, UR29 ;  /* 0x0000001d00a67c02 */ /* 0x002fe20008000f00 */
[----:B------:R-:W-:Y:S01]  /*81e0*/  UIADD3 UR9, UR29, -0x4498517b, URZ ;  /* 0xbb67ae851d097890 */ /* 0x000fe2000fffe03f */
[----:B------:R-:W-:Y:S01]  /*81f0*/  FMNMX.FTZ R0, R34, R171, !PT ;  /* 0x000000ab22007209 */ /* 0x000fe20007810000 */
[----:B------:R-:W1:Y:S01]  /*8200*/  SHFL.BFLY PT, R175, R2, 0x2, 0x1f ;  /* 0x0c401f0002af7f89 */ /* 0x000e6200000e0000 */
[----:B------:R-:W-:Y:S02]  /*8210*/  UIADD3 UR23, UR28, -0x61c88647, URZ ;  /* 0x9e3779b91c177890 */ /* 0x000fe4000fffe03f */
[----:B------:R-:W-:Y:S01]  /*8220*/  FMNMX.FTZ R169, R35, R0, !PT ;  /* 0x0000000023a97209 */ /* 0x000fe20007810000 */
[----:B------:R-:W-:Y:S04]  /*8230*/  UIADD3 UR22, UR28, 0x3c6ef372, URZ ;  /* 0x3c6ef3721c167890 */ /* 0x000fe8000fffe03f */
[----:B------:R-:W-:Y:S01]  /*8240*/  LDSM.16.MT88.4 R176, [R216+0x18000] ;  /* 0x01800000d8b0783b */ /* 0x000fe20000004200 */
[----:B------:R-:W-:Y:S02]  /*8250*/  UIADD3 UR21, UR29, 0x76cf5d0a, URZ ;  /* 0x76cf5d0a1d157890 */ /* 0x000fe4000fffe03f */
[----:B------:R-:W-:Y:S02]  /*8260*/  UIADD3 UR19, UR29, 0x32370b8f, URZ ;  /* 0x32370b8f1d137890 */ /* 0x000fe4000fffe03f */
[----:B------:R-:W-:Y:S02]  /*8270*/  UIADD3 UR15, UR28, 0x78dde6e4, URZ ;  /* 0x78dde6e41c0f7890 */ /* 0x000fe4000fffe03f */
[----:B------:R-:W-:Y:S01]  /*8280*/  UIADD3 UR20, UR28, -0x255992d5, URZ ;  /* 0xdaa66d2b1c147890 */ /* 0x000fe2000fffe03f */
[----:B------:R-:W3:Y:S01]  /*8290*/  SHFL.BFLY PT, R0, R169, 0x2, 0x1f ;  /* 0x0c401f00a9007f89 */ /* 0x000ee200000e0000 */
[----:B------:R-:W-:Y:S02]  /*82a0*/  UIADD3 UR14, UR29, -0x126145ec, URZ ;  /* 0xed9eba141d0e7890 */ /* 0x000fe4000fffe03f */
[----:B------:R-:W-:Y:S02]  /*82b0*/  UIADD3 UR25, UR28, -0x4ab325aa, URZ ;  /* 0xb54cda561c197890 */ /* 0x000fe4000fffe03f */
[----:B------:R-:W-:Y:S02]  /*82c0*/  UIADD3 UR11, UR28, 0x1715609d, URZ ;  /* 0x1715609d1c0b7890 */ /* 0x000fe4000fffe03f */
[----:B------:R-:W-:Y:S01]  /*82d0*/  UIADD3 UR24, UR29, 0x646e171e, URZ ;  /* 0x646e171e1d187890 */ /* 0x000fe2000fffe03f */
[----:B--2---:R-:W2:Y:S01]  /*82e0*/  LDL.64 R198, [R1+0x8] ;  /* 0x0000080001c67983 */ /* 0x004ea20000100a00 */
[----:B------:R-:W-:Y:S05]  /*82f0*/  UIADD3 UR33, UR33, 0x1, URZ ;  /* 0x0000000121217890 */ /* 0x000fea000fffe03f */
[----:B------:R4:W-:Y:S06]  /*8300*/  STL.64 [R1+0x18], R196 ;  /* 0x000018c401007387 */ /* 0x0009ec0000100a00 */
[----:B----4-:R-:W4:Y:S01]  /*8310*/  LDL.64 R196, [R1] ;  /* 0x0000000001c47983 */ /* 0x010f220000100a00 */
[----:B-1----:R-:W-:Y:S02]  /*8320*/  FMNMX.FTZ R173, R2, R175, !PT ;  /* 0x000000af02ad7209 */ /* 0x002fe40007810000 */
[----:B---3--:R-:W-:Y:S03]  /*8330*/  FMNMX.FTZ R167, R169, R0, !PT ;  /* 0x00000000a9a77209 */ /* 0x008fe60007810000 */
[----:B------:R-:W-:Y:S08]  /*8340*/  SHFL.BFLY PT, R164, R173, 0x1, 0x1f ;  /* 0x0c201f00ada47f89 */ /* 0x000ff000000e0000 */
[----:B------:R-:W1:Y:S02]  /*8350*/  SHFL.BFLY PT, R0, R167, 0x1, 0x1f ;  /* 0x0c201f00a7007f89 */ /* 0x000e6400000e0000 */
[----:B-1----:R-:W-:Y:S05]  /*8360*/  FMNMX.FTZ R0, R167, R0, !PT ;  /* 0x00000000a7007209 */ /* 0x002fea0007810000 */
[----:B------:R-:W-:Y:S01]  /*8370*/  FMUL.FTZ R189, R0, UR4 ;  /* 0x0000000400bd7c20 */ /* 0x000fe20008410000 */
[----:B--2---:R-:W-:Y:S01]  /*8380*/  LOP3.LUT R2, R199, UR32, R166, 0x96, !PT ;  /* 0x00000020c7027c12 */ /* 0x004fe2000f8e96a6 */
[----:B------:R-:W-:Y:S01]  /*8390*/  UIADD3 UR32, UR32, 0x1, URZ ;  /* 0x0000000120207890 */ /* 0x000fe2000fffe03f */
[----:B------:R-:W-:Y:S01]  /*83a0*/  LOP3.LUT R194, R251, UR9, R198, 0x96, !PT ;  /* 0x00000009fbc27c12 */ /* 0x000fe2000f8e96c6 */
[----:B------:R-:W-:Y:S02]  /*83b0*/  UIADD3 UR9, UR29, -0x56f99767, URZ ;  /* 0xa90668991d097890 */ /* 0x000fe4000fffe03f */
[----:B------:R-:W-:Y:S01]  /*83c0*/  IMAD.WIDE.U32 R168, R2, -0x326172a9, RZ ;  /* 0xcd9e8d5702a87825 */ /* 0x000fe200078e00ff */
[----:B------:R-:W-:Y:S03]  /*83d0*/  FMNMX.FTZ R2, R173, R164, !PT ;  /* 0x000000a4ad027209 */ /* 0x000fe60007810000 */
[----:B------:R-:W-:Y:S01]  /*83e0*/  IMAD.WIDE.U32 R194, R194, -0x326172a9, RZ ;  /* 0xcd9e8d57c2c27825 */ /* 0x000fe200078e00ff */
[C---:B------:R-:W-:Y:S03]  /*83f0*/  FSETP.NEU.FTZ.AND P0, PT, R2.reuse, -INF , PT ;  /* 0xff8000000200780b */ /* 0x040fe60003f1d000 */
[C---:B------:R-:W-:Y:S01]  /*8400*/  FMUL.FTZ R190, R2.reuse, UR4 ;  /* 0x0000000402be7c20 */ /* 0x040fe20008410000 */
[----:B------:R-:W-:Y:S01]  /*8410*/  FADD.FTZ R3, -R2, R3 ;  /* 0x0000000302037221 */ /* 0x000fe20000010100 */
[----:B------:R-:W-:Y:S03]  /*8420*/  LOP3.LUT R172, R195, UR22, R168, 0x96, !PT ;  /* 0x00000016c3ac7c12 */ /* 0x000fe6000f8e96a8 */
[----:B------:R-:W-:Y:S02]  /*8430*/  FSEL R190, R190, RZ, P0 ;  /* 0x000000ffbebe7208 */ /* 0x000fe40000000000 */
[----:B------:R-:W-:Y:S01]  /*8440*/  IMAD.WIDE.U32 R172, R172, -0x2daee0ad, RZ ;  /* 0xd2511f53acac7825 */ /* 0x000fe200078e00ff */
[----:B------:R-:W-:Y:S03]  /*8450*/  FSETP.NEU.FTZ.AND P0, PT, R0, -INF , PT ;  /* 0xff8000000000780b */ /* 0x000fe60003f1d000 */
[--C-:B------:R-:W-:Y:S01]  /*8460*/  FFMA.FTZ R168, R8, UR4, -R190.reuse ;  /* 0x0000000408a87c23 */ /* 0x100fe200080108be */
[--C-:B------:R-:W-:Y:S01]  /*8470*/  FFMA.FTZ R184, R5, UR4, -R190.reuse ;  /* 0x0000000405b87c23 */ /* 0x100fe200080108be */
[----:B------:R-:W-:Y:S01]  /*8480*/  FSEL R189, R189, RZ, P0 ;  /* 0x000000ffbdbd7208 */ /* 0x000fe20000000000 */
[--C-:B------:R-:W-:Y:S01]  /*8490*/  FFMA.FTZ R187, R4, UR4, -R190.reuse ;  /* 0x0000000404bb7c23 */ /* 0x100fe200080108be */
[--C-:B------:R-:W-:Y:S01]  /*84a0*/  FFMA.FTZ R191, R12, UR4, -R190.reuse ;  /* 0x000000040cbf7c23 */ /* 0x100fe200080108be */
[----:B------:R-:W-:Y:S01]  /*84b0*/  FFMA.FTZ R32, R32, UR4, -R190 ;  /* 0x0000000420207c23 */ /* 0x000fe200080108be */
[----:B------:R-:W-:Y:S01]  /*84c0*/  MUFU.EX2 R168, R168 ;  /* 0x000000a800a87308 */ /* 0x000fe20000000800 */
[--C-:B------:R-:W-:Y:S01]  /*84d0*/  FFMA.FTZ R185, R11, UR4, -R189.reuse ;  /* 0x000000040bb97c23 */ /* 0x100fe200080108bd */
[--C-:B------:R-:W-:Y:S01]  /*84e0*/  FFMA.FTZ R188, R6, UR4, -R189.reuse ;  /* 0x0000000406bc7c23 */ /* 0x100fe200080108bd */
[--C-:B------:R-:W-:Y:S01]  /*84f0*/  FFMA.FTZ R186, R7, UR4, -R189.reuse ;  /* 0x0000000407ba7c23 */ /* 0x100fe200080108bd */
[--C-:B------:R-:W-:Y:S01]  /*8500*/  FFMA.FTZ R170, R10, UR4, -R189.reuse ;  /* 0x000000040aaa7c23 */ /* 0x100fe200080108bd */
[----:B----4-:R-:W-:Y:S01]  /*8510*/  LOP3.LUT R164, R169, UR23, R196, 0x96, !PT ;  /* 0x00000017a9a47c12 */ /* 0x010fe2000f8e96c4 */
[--C-:B------:R-:W-:Y:S01]  /*8520*/  FFMA.FTZ R169, R9, UR4, -R190.reuse ;  /* 0x0000000409a97c23 */ /* 0x100fe200080108be */
[--C-:B------:R-:W-:Y:S03]  /*8530*/  FFMA.FTZ R14, R14, UR4, -R189.reuse ;  /* 0x000000040e0e7c23 */ /* 0x100fe600080108bd */
[----:B------:R-:W-:Y:S01]  /*8540*/  MUFU.EX2 R187, R187 ;  /* 0x000000bb00bb7308 */ /* 0x000fe20000000800 */
[--C-:B------:R-:W-:Y:S01]  /*8550*/  FFMA.FTZ R26, R26, UR4, -R189.reuse ;  /* 0x000000041a1a7c23 */ /* 0x100fe200080108bd */
[----:B------:R-:W-:Y:S04]  /*8560*/  IMAD.WIDE.U32 R192, R164, -0x2daee0ad, RZ ;  /* 0xd2511f53a4c07825 */ /* 0x000fe800078e00ff */
[----:B------:R-:W-:Y:S01]  /*8570*/  FFMA.FTZ R29, R29, UR4, -R190 ;  /* 0x000000041d1d7c23 */ /* 0x000fe200080108be */
[----:B------:R-:W-:Y:S03]  /*8580*/  LOP3.LUT R164, R193, UR21, R250, 0x96, !PT ;  /* 0x00000015c1a47c12 */ /* 0x000fe6000f8e96fa */
[----:B------:R-:W1:Y:S01]  /*8590*/  MUFU.EX2 R169, R169 ;  /* 0x000000a900a97308 */ /* 0x000e620000000800 */
[----:B------:R-:W-:Y:S01]  /*85a0*/  LOP3.LUT R192, R173, UR19, R192, 0x96, !PT ;  /* 0x00000013adc07c12 */ /* 0x000fe2000f8e96c0 */
[----:B------:R-:W-:Y:S04]  /*85b0*/  IMAD.WIDE.U32 R166, R164, -0x326172a9, RZ ;  /* 0xcd9e8d57a4a67825 */ /* 0x000fe800078e00ff */
[----:B------:R-:W-:Y:S01]  /*85c0*/  IMAD.WIDE.U32 R192, R192, -0x326172a9, RZ ;  /* 0xcd9e8d57c0c07825 */ /* 0x000fe200078e00ff */
[----:B------:R-:W-:Y:S03]  /*85d0*/  LOP3.LUT R8, R167, UR20, R194, 0x96, !PT ;  /* 0x00000014a7087c12 */ /* 0x000fe6000f8e96c2 */
[----:B------:R-:W2:Y:S01]  /*85e0*/  MUFU.EX2 R184, R184 ;  /* 0x000000b800b87308 */ /* 0x000ea20000000800 */
[----:B------:R-:W-:Y:S01]  /*85f0*/  LOP3.LUT R166, R193, UR15, R166, 0x96, !PT ;  /* 0x0000000fc1a67c12 */ /* 0x000fe2000f8e96a6 */
[----:B------:R-:W-:Y:S04]  /*8600*/  IMAD.WIDE.U32 R174, R8, -0x2daee0ad, RZ ;  /* 0xd2511f5308ae7825 */ /* 0x000fe800078e00ff */
[----:B------:R-:W-:Y:S01]  /*8610*/  FFMA.FTZ R193, R23, UR4, -R189 ;  /* 0x0000000417c17c23 */ /* 0x000fe200080108bd */
[----:B------:R-:W-:Y:S01]  /*8620*/  IMAD.WIDE.U32 R166, R166, -0x2daee0ad, RZ ;  /* 0xd2511f53a6a67825 */ /* 0x000fe200078e00ff */
[----:B------:R-:W-:Y:S02]  /*8630*/  LOP3.LUT R8, R175, UR14, R172, 0x96, !PT ;  /* 0x0000000eaf087c12 */ /* 0x000fe4000f8e96ac */
[----:B------:R-:W-:Y:S02]  /*8640*/  MUFU.EX2 R170, R170 ;  /* 0x000000aa00aa7308 */ /* 0x000fe40000000800 */
[----:B------:R-:W-:Y:S01]  /*8650*/  LOP3.LUT R9, R167, UR9, R174, 0x96, !PT ;  /* 0x00000009a7097c12 */ /* 0x000fe2000f8e96ae */
[----:B------:R-:W-:Y:S01]  /*8660*/  IMAD.WIDE.U32 R180, R8, -0x326172a9, RZ ;  /* 0xcd9e8d5708b47825 */ /* 0x000fe200078e00ff */
[----:B------:R-:W-:Y:S03]  /*8670*/  MOV R167, UR10 ;  /* 0x0000000a00a77c02 */ /* 0x000fe60008000f00 */
[----:B------:R-:W-:Y:S03]  /*8680*/  IMAD.WIDE.U32 R172, R9, -0x326172a9, RZ ;  /* 0xcd9e8d5709ac7825 */ /* 0x000fe600078e00ff */
[----:B------:R-:W-:Y:S01]  /*8690*/  MUFU.EX2 R185, R185 ;  /* 0x000000b900b97308 */ /* 0x000fe20000000800 */
[----:B------:R-:W-:Y:S02]  /*86a0*/  PRMT R167, R167, R244, UR10 ;  /* 0x0000000aa7a77e16 */ /* 0x000fe400080000f4 */
[--C-:B------:R-:W-:Y:S02]  /*86b0*/  SHF.R.U32.HI R5, RZ, 0x10, R172.reuse ;  /* 0x00000010ff057819 */ /* 0x100fe400000116ac */
[----:B------:R-:W-:Y:S02]  /*86c0*/  SHF.R.U32.HI R8, RZ, 0x18, R172 ;  /* 0x00000018ff087819 */ /* 0x000fe400000116ac */
[----:B------:R-:W-:Y:S03]  /*86d0*/  LOP3.LUT R5, R5, 0xff, RZ, 0xc0, !PT ;  /* 0x000000ff05057812 */ /* 0x000fe600078ec0ff */
[----:B------:R-:W-:Y:S01]  /*86e0*/  MUFU.EX2 R188, R188 ;  /* 0x000000bc00bc7308 */ /* 0x000fe20000000800 */
[----:B------:R-:W-:Y:S02]  /*86f0*/  LOP3.LUT R4, R173, UR25, R180, 0x96, !PT ;  /* 0x00000019ad047c12 */ /* 0x000fe4000f8e96b4 */
[C---:B------:R-:W-:Y:S02]  /*8700*/  LOP3.LUT R11, R172.reuse, 0xffff, RZ, 0xc0, !PT ;  /* 0x0000ffffac0b7812 */ /* 0x040fe400078ec0ff */
[----:B------:R-:W-:Y:S02]  /*8710*/  PRMT R6, R5, 0x5410, R8 ;  /* 0x0000541005067816 */ /* 0x000fe40000000008 */
[----:B------:R-:W-:Y:S03]  /*8720*/  LOP3.LUT R174, R172, 0xff, RZ, 0xc0, !PT ;  /* 0x000000ffacae7812 */ /* 0x000fe600078ec0ff */
[----:B------:R-:W-:Y:S01]  /*8730*/  MUFU.EX2 R186, R186 ;  /* 0x000000ba00ba7308 */ /* 0x000fe20000000800 */
[--C-:B------:R-:W-:Y:S02]  /*8740*/  SHF.R.U32.HI R7, RZ, 0x18, R4.reuse ;  /* 0x00000018ff077819 */ /* 0x100fe40000011604 */
[C---:B------:R-:W-:Y:S02]  /*8750*/  LOP3.LUT R9, R4.reuse, 0xffff, RZ, 0xc0, !PT ;  /* 0x0000ffff04097812 */ /* 0x040fe400078ec0ff */
[----:B------:R-:W-:Y:S02]  /*8760*/  LOP3.LUT R172, R4, 0xff, RZ, 0xc0, !PT ;  /* 0x000000ff04ac7812 */ /* 0x000fe400078ec0ff */
[----:B------:R-:W-:Y:S01]  /*8770*/  SHF.R.U32.HI R8, RZ, 0x10, R4 ;  /* 0x00000010ff087819 */ /* 0x000fe20000011604 */
[----:B------:R-:W-:Y:S01]  /*8780*/  FMUL.FTZ R4, R3, UR4 ;  /* 0x0000000403047c20 */ /* 0x000fe20008410000 */
[----:B------:R-:W-:Y:S01]  /*8790*/  FADD.FTZ R3, -R0, R165 ;  /* 0x000000a500037221 */ /* 0x000fe20000010100 */
[----:B------:R-:W-:Y:S01]  /*87a0*/  SHF.R.U32.HI R11, RZ, 0x8, R11 ;  /* 0x00000008ff0b7819 */ /* 0x000fe2000001160b */
[----:B------:R-:W-:Y:S01]  /*87b0*/  MUFU.EX2 R191, R191 ;  /* 0x000000bf00bf7308 */ /* 0x000fe20000000800 */
[----:B------:R-:W-:Y:S01]  /*87c0*/  SHF.R.U32.HI R9, RZ, 0x8, R9 ;  /* 0x00000008ff097819 */ /* 0x000fe20000011609 */
[----:B------:R-:W-:Y:S01]  /*87d0*/  FMUL.FTZ R10, R3, UR4 ;  /* 0x00000004030a7c20 */ /* 0x000fe20008410000 */
[----:B------:R-:W-:Y:S02]  /*87e0*/  PRMT R174, R174, 0x5410, R11 ;  /* 0x00005410aeae7816 */ /* 0x000fe4000000000b */
[----:B------:R-:W-:Y:S02]  /*87f0*/  LOP3.LUT R8, R8, 0xff, RZ, 0xc0, !PT ;  /* 0x000000ff08087812 */ /* 0x000fe400078ec0ff */
[----:B------:R-:W-:Y:S03]  /*8800*/  PRMT R172, R172, 0x5410, R9 ;  /* 0x00005410acac7816 */ /* 0x000fe60000000009 */
[----:B------:R3:W4:Y:S01]  /*8810*/  MUFU.EX2 R3, R10 ;  /* 0x0000000a00037308 */ /* 0x0007220000000800 */
[--C-:B------:R-:W-:Y:S02]  /*8820*/  HSET2.LE.AND R174, R174, R167.reuse, PT ;  /* 0x000000a7aeae7233 */ /* 0x100fe40003803000 */
[----:B------:R-:W-:Y:S02]  /*8830*/  MOV R11, R181 ;  /* 0x000000b5000b7202 */ /* 0x000fe40000000f00 */
[----:B-1----:R-:W-:Y:S02]  /*8840*/  F2FP.BF16.F32.PACK_AB R5, R169, R168 ;  /* 0x000000a8a905723e */ /* 0x002fe400000010ff */
[----:B------:R-:W-:Y:S03]  /*8850*/  PRMT R8, R8, 0x5410, R7 ;  /* 0x0000541008087816 */ /* 0x000fe60000000007 */
[----:B------:R-:W1:Y:S01]  /*8860*/  MUFU.EX2 R164, R4 ;  /* 0x0000000400a47308 */ /* 0x000e620000000800 */
[----:B------:R-:W-:Y:S02]  /*8870*/  LOP3.LUT R174, R174, R5, RZ, 0xc0, !PT ;  /* 0x00000005aeae7212 */ /* 0x000fe400078ec0ff */
[--C-:B------:R-:W-:Y:S02]  /*8880*/  HSET2.LE.AND R172, R172, R167.reuse, PT ;  /* 0x000000a7acac7233 */ /* 0x100fe40003803000 */
[----:B--2---:R-:W-:Y:S02]  /*8890*/  F2FP.BF16.F32.PACK_AB R5, R184, R187 ;  /* 0x000000bbb805723e */ /* 0x004fe400000010ff */
[--C-:B------:R-:W-:Y:S03]  /*88a0*/  HSET2.LE.AND R175, R6, R167.reuse, PT ;  /* 0x000000a706af7233 */ /* 0x100fe60003803000 */
[----:B------:R-:W-:Y:S01]  /*88b0*/  MUFU.EX2 R171, R32 ;  /* 0x0000002000ab7308 */ /* 0x000fe20000000800 */
[----:B---3--:R-:W-:Y:S01]  /*88c0*/  MOV R10, R180 ;  /* 0x000000b4000a7202 */ /* 0x008fe20000000f00 */
[C---:B----4-:R-:W-:Y:S01]  /*88d0*/  FMUL.FTZ R7, R3.reuse, R163 ;  /* 0x000000a303077220 */ /* 0x050fe20000410000 */
[----:B------:R-:W2:Y:S01]  /*88e0*/  LDSM.16.MT88.4 R180, [R214+0x18000] ;  /* 0x01800000d6b4783b */ /* 0x000ea20000004200 */
[--C-:B------:R-:W-:Y:S01]  /*88f0*/  HSET2.LE.AND R173, R8, R167.reuse, PT ;  /* 0x000000a708ad7233 */ /* 0x100fe20003803000 */
[----:B------:R-:W-:Y:S01]  /*8900*/  FMUL.FTZ R38, R3, R38 ;  /* 0x0000002603267220 */ /* 0x000fe20000410000 */
[----:B------:R-:W-:Y:S01]  /*8910*/  F2FP.BF16.F32.PACK_AB R8, R185, R170 ;  /* 0x000000aab908723e */ /* 0x000fe200000010ff */
[----:B------:R-:W-:Y:S01]  /*8920*/  FMUL.FTZ R39, R3, R39 ;  /* 0x0000002703277220 */ /* 0x000fe20000410000 */
[----:B------:R-:W-:Y:S01]  /*8930*/  LOP3.LUT R172, R172, R5, RZ, 0xc0, !PT ;  /* 0x00000005acac7212 */ /* 0x000fe200078ec0ff */
[C---:B-1----:R-:W-:Y:S01]  /*8940*/  FMUL.FTZ R4, R164.reuse, R160 ;  /* 0x000000a0a4047220 */ /* 0x042fe20000410000 */
[C---:B------:R-:W-:Y:S01]  /*8950*/  FMUL.FTZ R5, R164.reuse, R161 ;  /* 0x000000a1a4057220 */ /* 0x040fe20000410000 */
[----:B------:R-:W-:Y:S01]  /*8960*/  LOP3.LUT R175, R175, R8, RZ, 0xc0, !PT ;  /* 0x00000008afaf7212 */ /* 0x000fe200078ec0ff */
[C---:B------:R-:W-:Y:S01]  /*8970*/  FMUL.FTZ R8, R164.reuse, R156 ;  /* 0x0000009ca4087220 */ /* 0x040fe20000410000 */
[----:B------:R-:W-:Y:S01]  /*8980*/  MOV R160, R10 ;  /* 0x0000000a00a07202 */ /* 0x000fe20000000f00 */
[----:B------:R-:W-:Y:S01]  /*8990*/  FMUL.FTZ R9, R164, R157 ;  /* 0x0000009da4097220 */ /* 0x000fe20000410000 */
[----:B------:R-:W-:Y:S01]  /*89a0*/  MOV R161, R11 ;  /* 0x0000000b00a17202 */ /* 0x000fe20000000f00 */
[C---:B------:R-:W-:Y:S01]  /*89b0*/  FMUL.FTZ R10, R3.reuse, R158 ;  /* 0x0000009e030a7220 */ /* 0x040fe20000410000 */
[----:B------:R-:W-:Y:S01]  /*89c0*/  FMUL.FTZ R11, R3, R159 ;  /* 0x0000009f030b7220 */ /* 0x000fe20000410000 */
[----:B------:R-:W-:Y:S01]  /*89d0*/  F2FP.BF16.F32.PACK_AB R6, R186, R188 ;  /* 0x000000bcba06723e */ /* 0x000fe200000010ff */
[----:B------:R-:W1:Y:S01]  /*89e0*/  LDSM.16.MT88.4 R156, [R213+0x18000] ;  /* 0x01800000d59c783b */ /* 0x000e620000004200 */
[C---:B------:R-:W-:Y:S01]  /*89f0*/  FMUL.FTZ R36, R164.reuse, R36 ;  /* 0x00000024a4247220 */ /* 0x040fe20000410000 */
[C---:B------:R-:W-:Y:S01]  /*8a00*/  FMUL.FTZ R37, R164.reuse, R37 ;  /* 0x00000025a4257220 */ /* 0x040fe20000410000 */
[----:B------:R-:W-:Y:S01]  /*8a10*/  LOP3.LUT R173, R173, R6, RZ, 0xc0, !PT ;  /* 0x00000006adad7212 */ /* 0x000fe200078ec0ff */
[C---:B------:R-:W-:Y:S01]  /*8a20*/  FMUL.FTZ R6, R3.reuse, R162 ;  /* 0x000000a203067220 */ /* 0x040fe20000410000 */
[C---:B------:R-:W-:Y:S01]  /*8a30*/  FMUL.FTZ R40, R164.reuse, R40 ;  /* 0x00000028a4287220 */ /* 0x040fe20000410000 */
[C---:B------:R-:W-:Y:S01]  /*8a40*/  FMUL.FTZ R41, R164.reuse, R41 ;  /* 0x00000029a4297220 */ /* 0x040fe20000410000 */
[C---:B------:R-:W-:Y:S01]  /*8a50*/  FMUL.FTZ R44, R164.reuse, R44 ;  /* 0x0000002ca42c7220 */ /* 0x040fe20000410000 */
[C---:B------:R-:W-:Y:S01]  /*8a60*/  FMUL.FTZ R45, R164.reuse, R45 ;  /* 0x0000002da42d7220 */ /* 0x040fe20000410000 */
[C---:B------:R-:W-:Y:S01]  /*8a70*/  FMUL.FTZ R48, R164.reuse, R48 ;  /* 0x00000030a4307220 */ /* 0x040fe20000410000 */
[C---:B------:R-:W-:Y:S01]  /*8a80*/  FMUL.FTZ R49, R164.reuse, R49 ;  /* 0x00000031a4317220 */ /* 0x040fe20000410000 */
[C---:B------:R-:W-:Y:S01]  /*8a90*/  HMMA.16816.F32.BF16 R4, R172.reuse, R176, R4 ;  /* 0x000000b0ac04723c */ /* 0x040fe20000041804 */
[----:B------:R-:W-:Y:S04]  /*8aa0*/  MUFU.EX2 R193, R193 ;  /* 0x000000c100c17308 */ /* 0x000fe80000000800 */
[C---:B------:R-:W-:Y:S01]  /*8ab0*/  FMUL.FTZ R52, R164.reuse, R52 ;  /* 0x00000034a4347220 */ /* 0x040fe20000410000 */
[C---:B------:R-:W-:Y:S05]  /*8ac0*/  HMMA.16816.F32.BF16 R8, R172.reuse, R178, R8 ;  /* 0x000000b2ac08723c */ /* 0x040fea0000041808 */
[----:B------:R-:W-:Y:S01]  /*8ad0*/  MUFU.EX2 R29, R29 ;  /* 0x0000001d001d7308 */ /* 0x000fe20000000800 */
[C---:B------:R-:W-:Y:S01]  /*8ae0*/  FMUL.FTZ R42, R3.reuse, R42 ;  /* 0x0000002a032a7220 */ /* 0x040fe20000410000 */
[C---:B------:R-:W-:Y:S01]  /*8af0*/  FMUL.FTZ R43, R3.reuse, R43 ;  /* 0x0000002b032b7220 */ /* 0x040fe20000410000 */
[C---:B--2---:R-:W-:Y:S03]  /*8b00*/  HMMA.16816.F32.BF16 R36, R172.reuse, R180, R36 ;  /* 0x000000b4ac24723c */ /* 0x044fe60000041824 */
[----:B------:R-:W-:Y:S01]  /*8b10*/  MOV R176, R160 ;  /* 0x000000a000b07202 */ /* 0x000fe20000000f00 */
[C---:B------:R-:W-:Y:S02]  /*8b20*/  FMUL.FTZ R46, R3.reuse, R46 ;  /* 0x0000002e032e7220 */ /* 0x040fe40000410000 */
[C---:B------:R-:W-:Y:S05]  /*8b30*/  HMMA.16816.F32.BF16 R40, R172.reuse, R182, R40 ;  /* 0x000000b6ac28723c */ /* 0x040fea0000041828 */
[----:B------:R-:W-:Y:S01]  /*8b40*/  MOV R177, R161 ;  /* 0x000000a100b17202 */ /* 0x000fe20000000f00 */
[C---:B------:R-:W-:Y:S01]  /*8b50*/  FMUL.FTZ R47, R3.reuse, R47 ;  /* 0x0000002f032f7220 */ /* 0x040fe20000410000 */
[----:B------:R-:W2:Y:S01]  /*8b60*/  LDSM.16.MT88.4 R160, [R212+0x18000] ;  /* 0x01800000d4a0783b */ /* 0x000ea20000004200 */
[C---:B------:R-:W-:Y:S03]  /*8b70*/  FMUL.FTZ R50, R3.reuse, R50 ;  /* 0x0000003203327220 */ /* 0x040fe60000410000 */
[C---:B------:R-:W-:Y:S01]  /*8b80*/  FMUL.FTZ R51, R3.reuse, R51 ;  /* 0x0000003303337220 */ /* 0x040fe20000410000 */
[C---:B------:R-:W-:Y:S01]  /*8b90*/  FMUL.FTZ R53, R164.reuse, R53 ;  /* 0x00000035a4357220 */ /* 0x040fe20000410000 */
[C---:B-1----:R-:W-:Y:S03]  /*8ba0*/  HMMA.16816.F32.BF16 R44, R172.reuse, R156, R44 ;  /* 0x0000009cac2c723c */ /* 0x042fe6000004182c */
[C---:B------:R-:W-:Y:S01]  /*8bb0*/  FMUL.FTZ R56, R164.reuse, R56 ;  /* 0x00000038a4387220 */ /* 0x040fe20000410000 */
[C---:B------:R-:W-:Y:S01]  /*8bc0*/  FMUL.FTZ R57, R164.reuse, R57 ;  /* 0x00000039a4397220 */ /* 0x040fe20000410000 */
[C---:B------:R-:W-:Y:S01]  /*8bd0*/  FMUL.FTZ R60, R164.reuse, R60 ;  /* 0x0000003ca43c7220 */ /* 0x040fe20000410000 */
[C---:B------:R-:W-:Y:S01]  /*8be0*/  HMMA.16816.F32.BF16 R48, R172.reuse, R158, R48 ;  /* 0x0000009eac30723c */ /* 0x040fe20000041830 */
[----:B------:R-:W1:Y:S04]  /*8bf0*/  LDSM.16.MT88.4 R156, [R216+0x1a000] ;  /* 0x01a00000d89c783b */ /* 0x000e680000004200 */
[C---:B------:R-:W-:Y:S01]  /*8c00*/  FMUL.FTZ R54, R3.reuse, R54 ;  /* 0x0000003603367220 */ /* 0x040fe20000410000 */
[C---:B------:R-:W-:Y:S01]  /*8c10*/  FMUL.FTZ R55, R3.reuse, R55 ;  /* 0x0000003703377220 */ /* 0x040fe20000410000 */
[C---:B------:R-:W-:Y:S01]  /*8c20*/  FMUL.FTZ R58, R3.reuse, R58 ;  /* 0x0000003a033a7220 */ /* 0x040fe20000410000 */
[C---:B------:R-:W-:Y:S03]  /*8c30*/  FMUL.FTZ R59, R3.reuse, R59 ;  /* 0x0000003b033b7220 */ /* 0x040fe60000410000 */
        /* <DEDUP_REMOVED lines=17> */
[C---:B--2---:R-:W-:Y:S03]  /*8d50*/  HMMA.16816.F32.BF16 R52, R172.reuse, R160, R52 ;  /* 0x000000a0ac34723c */ /* 0x044fe60000041834 */
[C---:B------:R-:W-:Y:S01]  /*8d60*/  FMUL.FTZ R62, R3.reuse, R62 ;  /* 0x0000003e033e7220 */ /* 0x040fe20000410000 */
[C---:B------:R-:W-:Y:S01]  /*8d70*/  FMUL.FTZ R63, R3.reuse, R63 ;  /* 0x0000003f033f7220 */ /* 0x040fe20000410000 */
[C---:B------:R-:W-:Y:S01]  /*8d80*/  FMUL.FTZ R96, R164.reuse, R96 ;  /* 0x00000060a4607220 */ /* 0x040fe20000410000 */
[C---:B------:R-:W-:Y:S01]  /*8d90*/  HMMA.16816.F32.BF16 R56, R172.reuse, R162, R56 ;  /* 0x000000a2ac38723c */ /* 0x040fe20000041838 */
[----:B------:R-:W2:Y:S04]  /*8da0*/  LDSM.16.MT88.4 R160, [R214+0x1a000] ;  /* 0x01a00000d6a0783b */ /* 0x000ea80000004200 */
[C---:B------:R-:W-:Y:S01]  /*8db0*/  FMUL.FTZ R66, R3.reuse, R66 ;  /* 0x0000004203427220 */ /* 0x040fe20000410000 */
[C---:B------:R-:W-:Y:S01]  /*8dc0*/  FMUL.FTZ R67, R3.reuse, R67 ;  /* 0x0000004303437220 */ /* 0x040fe20000410000 */
[C---:B-1----:R-:W-:Y:S04]  /*8dd0*/  HMMA.16816.F32.BF16 R60, R172.reuse, R156, R60 ;  /* 0x0000009cac3c723c */ /* 0x042fe8000004183c */
[C---:B------:R-:W-:Y:S01]  /*8de0*/  FMUL.FTZ R97, R164.reuse, R97 ;  /* 0x00000061a4617220 */ /* 0x040fe20000410000 */
[C---:B------:R-:W-:Y:S01]  /*8df0*/  FMUL.FTZ R100, R164.reuse, R100 ;  /* 0x00000064a4647220 */ /* 0x040fe20000410000 */
[C---:B------:R-:W-:Y:S01]  /*8e00*/  HMMA.16816.F32.BF16 R64, R172.reuse, R158, R64 ;  /* 0x0000009eac40723c */ /* 0x040fe20000041840 */
[----:B------:R-:W1:Y:S04]  /*8e10*/  LDSM.16.MT88.4 R156, [R213+0x1a000] ;  /* 0x01a00000d59c783b */ /* 0x000e680000004200 */
[C---:B------:R-:W-:Y:S01]  /*8e20*/  FMUL.FTZ R70, R3.reuse, R70 ;  /* 0x0000004603467220 */ /* 0x040fe20000410000 */
[C---:B------:R-:W-:Y:S01]  /*8e30*/  FMUL.FTZ R71, R3.reuse, R71 ;  /* 0x0000004703477220 */ /* 0x040fe20000410000 */
[C---:B------:R-:W-:Y:S01]  /*8e40*/  FMUL.FTZ R74, R3.reuse, R74 ;  /* 0x0000004a034a7220 */ /* 0x040fe20000410000 */
[----:B------:R-:W-:Y:S03]  /*8e50*/  FMUL.FTZ R75, R3, R75 ;  /* 0x0000004b034b7220 */ /* 0x000fe60000410000 */
        /* <DEDUP_REMOVED lines=15> */
[----:B------:R-:W-:Y:S01]  /*8f50*/  LOP3.LUT R192, R177, UR11, R192, 0x96, !PT ;  /* 0x0000000bb1c07c12 */ /* 0x000fe2000f8e96c0 */
[C---:B------:R-:W-:Y:S01]  /*8f60*/  FMUL.FTZ R132, R164.reuse, R132 ;  /* 0x00000084a4847220 */ /* 0x040fe20000410000 */
[C---:B--2---:R-:W-:Y:S01]  /*8f70*/  HMMA.16816.F32.BF16 R68, R172.reuse, R160, R68 ;  /* 0x000000a0ac44723c */ /* 0x044fe20000041844 */
[----:B------:R-:W-:Y:S02]  /*8f80*/  LDSM.16.MT88.4 R176, [R212+0x1e000] ;  /* 0x01e00000d4b0783b */ /* 0x000fe40000004200 */
[C---:B------:R-:W-:Y:S01]  /*8f90*/  FMUL.FTZ R78, R3.reuse, R78 ;  /* 0x0000004e034e7220 */ /* 0x040fe20000410000 */
[C---:B------:R-:W-:Y:S01]  /*8fa0*/  FMUL.FTZ R79, R3.reuse, R79 ;  /* 0x0000004f034f7220 */ /* 0x040fe20000410000 */
[C---:B------:R-:W-:Y:S01]  /*8fb0*/  FMUL.FTZ R133, R164.reuse, R133 ;  /* 0x00000085a4857220 */ /* 0x040fe20000410000 */
[C---:B------:R-:W-:Y:S03]  /*8fc0*/  HMMA.16816.F32.BF16 R72, R172.reuse, R162, R72 ;  /* 0x000000a2ac48723c */ /* 0x040fe60000041848 */
[----:B------:R-:W2:Y:S02]  /*8fd0*/  LDSM.16.MT88.4 R160, [R212+0x1a000] ;  /* 0x01a00000d4a0783b */ /* 0x000ea40000004200 */
        /* <DEDUP_REMOVED lines=37> */
[C---:B-1----:R-:W-:Y:S05]  /*9230*/  HMMA.16816.F32.BF16 R92, R172.reuse, R156, R92 ;  /* 0x0000009cac5c723c */ /* 0x042fea000004185c */
[C---:B------:R-:W-:Y:S01]  /*9240*/  FMUL.FTZ R130, R3.reuse, R130 ;  /* 0x0000008203827220 */ /* 0x040fe20000410000 */
[C---:B------:R-:W-:Y:S01]  /*9250*/  HMMA.16816.F32.BF16 R96, R172.reuse, R158, R96 ;  /* 0x0000009eac60723c */ /* 0x040fe20000041860 */
[----:B------:R-:W1:Y:S04]  /*9260*/  LDSM.16.MT88.4 R156, [R213+0x1c000] ;  /* 0x01c00000d59c783b */ /* 0x000e680000004200 */
[C---:B------:R-:W-:Y:S01]  /*9270*/  FMUL.FTZ R131, R3.reuse, R131 ;  /* 0x0000008303837220 */ /* 0x040fe20000410000 */
[C---:B------:R-:W-:Y:S01]  /*9280*/  FMUL.FTZ R134, R3.reuse, R134 ;  /* 0x0000008603867220 */ /* 0x040fe20000410000 */
[C---:B------:R-:W-:Y:S01]  /*9290*/  FMUL.FTZ R135, R3.reuse, R135 ;  /* 0x0000008703877220 */ /* 0x040fe20000410000 */
[C---:B------:R-:W-:Y:S03]  /*92a0*/  FMUL.FTZ R138, R3.reuse, R138 ;  /* 0x0000008a038a7220 */ /* 0x040fe60000410000 */
[----:B------:R-:W-:Y:S01]  /*92b0*/  FMUL.FTZ R139, R3, R139 ;  /* 0x0000008b038b7220 */ /* 0x000fe20000410000 */
[--C-:B------:R-:W-:Y:S01]  /*92c0*/  FFMA.FTZ R180, R16, UR4, -R190.reuse ;  /* 0x0000000410b47c23 */ /* 0x100fe200080108be */
[C---:B------:R-:W-:Y:S01]  /*92d0*/  FMUL.FTZ R16, R164.reuse, R152 ;  /* 0x00000098a4107220 */ /* 0x040fe20000410000 */
[----:B------:R-:W-:Y:S01]  /*92e0*/  FFMA.FTZ R181, R17, UR4, -R190 ;  /* 0x0000000411b57c23 */ /* 0x000fe200080108be */
[----:B------:R-:W-:Y:S01]  /*92f0*/  FMUL.FTZ R17, R164, R153 ;  /* 0x00000099a4117220 */ /* 0x000fe20000410000 */
[--C-:B------:R-:W-:Y:S01]  /*9300*/  FFMA.FTZ R182, R18, UR4, -R189.reuse ;  /* 0x0000000412b67c23 */ /* 0x100fe200080108bd */
[----:B------:R-:W-:Y:S01]  /*9310*/  FMUL.FTZ R18, R3, R154 ;  /* 0x0000009a03127220 */ /* 0x000fe20000410000 */
[----:B------:R-:W-:Y:S01]  /*9320*/  FFMA.FTZ R183, R19, UR4, -R189 ;  /* 0x0000000413b77c23 */ /* 0x000fe200080108bd */
[C---:B------:R-:W-:Y:S01]  /*9330*/  FMUL.FTZ R19, R3.reuse, R155 ;  /* 0x0000009b03137220 */ /* 0x040fe20000410000 */
[C---:B------:R-:W-:Y:S01]  /*9340*/  FMUL.FTZ R142, R3.reuse, R142 ;  /* 0x0000008e038e7220 */ /* 0x040fe20000410000 */
[C---:B------:R-:W-:Y:S01]  /*9350*/  FMUL.FTZ R143, R3.reuse, R143 ;  /* 0x0000008f038f7220 */ /* 0x040fe20000410000 */
[C---:B------:R-:W-:Y:S01]  /*9360*/  FMUL.FTZ R146, R3.reuse, R146 ;  /* 0x0000009203927220 */ /* 0x040fe20000410000 */
[C---:B------:R-:W-:Y:S01]  /*9370*/  FMUL.FTZ R147, R3.reuse, R147 ;  /* 0x0000009303937220 */ /* 0x040fe20000410000 */
[----:B------:R-:W-:Y:S01]  /*9380*/  MUFU.EX2 R182, R182 ;  /* 0x000000b600b67308 */ /* 0x000fe20000000800 */
[----:B------:R-:W-:Y:S01]  /*9390*/  FFMA.FTZ R188, R3, R252, R188 ;  /* 0x000000fc03bc7223 */ /* 0x000fe200000100bc */
[----:B------:R-:W-:Y:S01]  /*93a0*/  FADD.FTZ R187, R184, R187 ;  /* 0x000000bbb8bb7221 */ /* 0x000fe20000010000 */
[C---:B--2---:R-:W-:Y:S07]  /*93b0*/  HMMA.16816.F32.BF16 R100, R172.reuse, R160, R100 ;  /* 0x000000a0ac64723c */ /* 0x044fee0000041864 */
[----:B------:R-:W-:Y:S01]  /*93c0*/  MUFU.EX2 R183, R183 ;  /* 0x000000b700b77308 */ /* 0x000fe20000000800 */
[----:B------:R-:W-:Y:S01]  /*93d0*/  FADD.FTZ R168, R168, R187 ;  /* 0x000000bba8a87221 */ /* 0x000fe20000010000 */
[C---:B------:R-:W-:Y:S01]  /*93e0*/  HMMA.16816.F32.BF16 R104, R172.reuse, R162, R104 ;  /* 0x000000a2ac68723c */ /* 0x040fe20000041868 */
[----:B------:R-:W2:Y:S07]  /*93f0*/  LDSM.16.MT88.4 R160, [R212+0x1c000] ;  /* 0x01c00000d4a0783b */ /* 0x000eae0000004200 */
[----:B------:R-:W-:Y:S01]  /*9400*/  MUFU.EX2 R180, R180 ;  /* 0x000000b400b47308 */ /* 0x000fe20000000800 */
[C---:B-1----:R-:W-:Y:S03]  /*9410*/  HMMA.16816.F32.BF16 R108, R172.reuse, R156, R108 ;  /* 0x0000009cac6c723c */ /* 0x042fe6000004186c */
[----:B------:R-:W-:Y:S03]  /*9420*/  FADD.FTZ R168, R169, R168 ;  /* 0x000000a8a9a87221 */ /* 0x000fe60000010000 */
[C---:B------:R-:W-:Y:S01]  /*9430*/  HMMA.16816.F32.BF16 R112, R172.reuse, R158, R112 ;  /* 0x0000009eac70723c */ /* 0x040fe20000041870 */
[----:B------:R-:W1:Y:S02]  /*9440*/  LDSM.16.MT88.4 R156, [R216+0x1e000] ;  /* 0x01e00000d89c783b */ /* 0x000e640000004200 */
[----:B------:R-:W3:Y:S03]  /*9450*/  MUFU.EX2 R181, R181 ;  /* 0x000000b500b57308 */ /* 0x000ee60000000800 */
[C---:B--2---:R-:W-:Y:S06]  /*9460*/  HMMA.16816.F32.BF16 R116, R172.reuse, R160, R116 ;  /* 0x000000a0ac74723c */ /* 0x044fec0000041874 */
[C---:B------:R-:W-:Y:S01]  /*9470*/  HMMA.16816.F32.BF16 R120, R172.reuse, R162, R120 ;  /* 0x000000a2ac78723c */ /* 0x040fe20000041878 */
[----:B------:R-:W2:Y:S05]  /*9480*/  LDSM.16.MT88.4 R160, [R214+0x1e000] ;  /* 0x01e00000d6a0783b */ /* 0x000eaa0000004200 */
[C---:B-1----:R-:W-:Y:S06]  /*9490*/  HMMA.16816.F32.BF16 R124, R172.reuse, R156, R124 ;  /* 0x0000009cac7c723c */ /* 0x042fec000004187c */
[C---:B------:R-:W-:Y:S01]  /*94a0*/  HMMA.16816.F32.BF16 R128, R172.reuse, R158, R128 ;  /* 0x0000009eac80723c */ /* 0x040fe20000041880 */
[----:B------:R-:W1:Y:S05]  /*94b0*/  LDSM.16.MT88.4 R156, [R213+0x1e000] ;  /* 0x01e00000d59c783b */ /* 0x000e6a0000004200 */
[C---:B--2---:R-:W-:Y:S06]  /*94c0*/  HMMA.16816.F32.BF16 R132, R172.reuse, R160, R132 ;  /* 0x000000a0ac84723c */ /* 0x044fec0000041884 */
[C---:B------:R-:W-:Y:S05]  /*94d0*/  HMMA.16816.F32.BF16 R136, R172.reuse, R162, R136 ;  /* 0x000000a2ac88723c */ /* 0x040fea0000041888 */
[----:B------:R-:W-:Y:S01]  /*94e0*/  IMAD.WIDE.U32 R160, R192, -0x2daee0ad, RZ ;  /* 0xd2511f53c0a07825 */ /* 0x000fe200078e00ff */
[C---:B-1----:R-:W-:Y:S05]  /*94f0*/  HMMA.16816.F32.BF16 R16, R172.reuse, R156, R16 ;  /* 0x0000009cac10723c */ /* 0x042fea0000041810 */
[----:B------:R-:W-:Y:S01]  /*9500*/  FFMA.FTZ R192, R13, UR4, -R190 ;  /* 0x000000040dc07c23 */ /* 0x000fe200080108be */
[C---:B------:R-:W-:Y:S05]  /*9510*/  HMMA.16816.F32.BF16 R140, R172.reuse, R158, R140 ;  /* 0x0000009eac8c723c */ /* 0x040fea000004188c */
[----:B------:R-:W-:Y:S01]  /*9520*/  LOP3.LUT R153, R160, 0xffff, RZ, 0xc0, !PT ;  /* 0x0000ffffa0997812 */ /* 0x000fe200078ec0ff */
[C---:B------:R-:W-:Y:S01]  /*9530*/  HMMA.16816.F32.BF16 R144, R172.reuse, R176, R144 ;  /* 0x000000b0ac90723c */ /* 0x040fe20000041890 */
[----:B------:R1:W-:Y:S04]  /*9540*/  MUFU.EX2 R177, R14 ;  /* 0x0000000e00b17308 */ /* 0x0003e80000000800 */
[----:B------:R-:W-:Y:S01]  /*9550*/  SHF.R.U32.HI R153, RZ, 0x8, R153 ;  /* 0x00000008ff997819 */ /* 0x000fe20000011699 */
[----:B------:R-:W-:Y:S01]  /*9560*/  FMUL.FTZ R13, R164, R149 ;  /* 0x00000095a40d7220 */ /* 0x000fe20000410000 */
[----:B------:R-:W-:Y:S04]  /*9570*/  LOP3.LUT R156, R160, 0xff, RZ, 0xc0, !PT ;  /* 0x000000ffa09c7812 */ /* 0x000fe800078ec0ff */
[----:B------:R-:W2:Y:S01]  /*9580*/  MUFU.EX2 R192, R192 ;  /* 0x000000c000c07308 */ /* 0x000ea20000000800 */
[----:B------:R-:W-:Y:S01]  /*9590*/  LOP3.LUT R166, R161, UR24, R166, 0x96, !PT ;  /* 0x00000018a1a67c12 */ /* 0x000fe2000f8e96a6 */
[----:B------:R-:W-:Y:S01]  /*95a0*/  FFMA.FTZ R161, R15, UR4, -R189 ;  /* 0x000000040fa17c23 */ /* 0x000fe200080108bd */
[----:B------:R-:W-:Y:S01]  /*95b0*/  PRMT R156, R156, 0x5410, R153 ;  /* 0x000054109c9c7816 */ /* 0x000fe20000000099 */
[C---:B------:R-:W-:Y:S01]  /*95c0*/  FMUL.FTZ R15, R3.reuse, R151 ;  /* 0x00000097030f7220 */ /* 0x040fe20000410000 */
[----:B------:R-:W4:Y:S01]  /*95d0*/  LDSM.16.MT88.4 R152, [R216+0x18800] ;  /* 0x01880000d898783b */ /* 0x000f220000004200 */
[----:B------:R-:W-:Y:S04]  /*95e0*/  SHF.R.U32.HI R12, RZ, 0x10, R160 ;  /* 0x00000010ff0c7819 */ /* 0x000fe800000116a0 */
[----:B------:R2:W2:Y:S01]  /*95f0*/  MUFU.EX2 R176, R161 ;  /* 0x000000a100b07308 */ /* 0x0004a20000000800 */
[----:B------:R-:W-:Y:S01]  /*9600*/  LOP3.LUT R163, R166, 0xffff, RZ, 0xc0, !PT ;  /* 0x0000ffffa6a37812 */ /* 0x000fe200078ec0ff */
[----:B-1----:R-:W-:Y:S01]  /*9610*/  FMUL.FTZ R14, R3, R150 ;  /* 0x00000096030e7220 */ /* 0x002fe20000410000 */
[--C-:B------:R-:W-:Y:S02]  /*9620*/  SHF.R.U32.HI R162, RZ, 0x10, R166.reuse ;  /* 0x00000010ffa27819 */ /* 0x100fe400000116a6 */
[--C-:B------:R-:W-:Y:S02]  /*9630*/  HSET2.LE.AND R156, R156, R167.reuse, PT ;  /* 0x000000a79c9c7233 */ /* 0x100fe40003803000 */
[----:B------:R-:W-:Y:S01]  /*9640*/  LOP3.LUT R159, R12, 0xff, RZ, 0xc0, !PT ;  /* 0x000000ff0c9f7812 */ /* 0x000fe200078ec0ff */
[----:B------:R-:W-:Y:S01]  /*9650*/  FMUL.FTZ R12, R164, R148 ;  /* 0x00000094a40c7220 */ /* 0x000fe20000410000 */
[----:B------:R-:W-:Y:S02]  /*9660*/  LOP3.LUT R158, R166, 0xff, RZ, 0xc0, !PT ;  /* 0x000000ffa69e7812 */ /* 0x000fe400078ec0ff */
[----:B------:R-:W-:Y:S02]  /*9670*/  SHF.R.U32.HI R157, RZ, 0x18, R166 ;  /* 0x00000018ff9d7819 */ /* 0x000fe400000116a6 */
[----:B------:R-:W-:Y:S02]  /*9680*/  SHF.R.U32.HI R163, RZ, 0x8, R163 ;  /* 0x00000008ffa37819 */ /* 0x000fe400000116a3 */
[----:B------:R-:W-:Y:S01]  /*9690*/  HMMA.16816.F32.BF16 R12, R172, R178, R12 ;  /* 0x000000b2ac0c723c */ /* 0x000fe2000004180c */
[----:B------:R-:W-:Y:S02]  /*96a0*/  LDSM.16.MT88.4 R172, [R212+0x18800] ;  /* 0x01880000d4ac783b */ /* 0x000fe40000004200 */
[----:B------:R-:W-:Y:S02]  /*96b0*/  SHF.R.U32.HI R160, RZ, 0x18, R160 ;  /* 0x00000018ffa07819 */ /* 0x000fe400000116a0 */
[----:B------:R-:W-:Y:S02]  /*96c0*/  LOP3.LUT R162, R162, 0xff, RZ, 0xc0, !PT ;  /* 0x000000ffa2a27812 */ /* 0x000fe400078ec0ff */
[----:B---3--:R-:W-:Y:S04]  /*96d0*/  F2FP.BF16.F32.PACK_AB R149, R181, R180 ;  /* 0x000000b4b595723e */ /* 0x008fe800000010ff */
[----:B------:R-:W-:Y:S02]  /*96e0*/  PRMT R160, R159, 0x5410, R160 ;  /* 0x000054109fa07816 */ /* 0x000fe400000000a0 */
[----:B------:R-:W-:Y:S02]  /*96f0*/  PRMT R148, R158, 0x5410, R163 ;  /* 0x000054109e947816 */ /* 0x000fe400000000a3 */
[----:B------:R-:W-:Y:S02]  /*9700*/  PRMT R162, R162, 0x5410, R157 ;  /* 0x00005410a2a27816 */ /* 0x000fe4000000009d */
[----:B------:R-:W-:Y:S02]  /*9710*/  LOP3.LUT R150, R156, R149, RZ, 0xc0, !PT ;  /* 0x000000959c967212 */ /* 0x000fe400078ec0ff */
[----:B------:R-:W1:Y:S01]  /*9720*/  LDSM.16.MT88.4 R156, [R214+0x18800] ;  /* 0x01880000d69c783b */ /* 0x000e620000004200 */
[--C-:B------:R-:W-:Y:S02]  /*9730*/  HSET2.LE.AND R151, R160, R167.reuse, PT ;  /* 0x000000a7a0977233 */ /* 0x100fe40003803000 */
[--C-:B------:R-:W-:Y:S02]  /*9740*/  HSET2.LE.AND R148, R148, R167.reuse, PT ;  /* 0x000000a794947233 */ /* 0x100fe40003803000 */
[----:B------:R-:W-:Y:S02]  /*9750*/  F2FP.BF16.F32.PACK_AB R160, R183, R182 ;  /* 0x000000b6b7a0723e */ /* 0x000fe400000010ff */
[C---:B--2---:R-:W-:Y:S01]  /*9760*/  F2FP.BF16.F32.PACK_AB R161, R192.reuse, R191 ;  /* 0x000000bfc0a1723e */ /* 0x044fe200000010ff */
[----:B------:R-:W-:Y:S01]  /*9770*/  FADD.FTZ R191, R191, R168 ;  /* 0x000000a8bfbf7221 */ /* 0x000fe20000010000 */
[--C-:B------:R-:W-:Y:S02]  /*9780*/  HSET2.LE.AND R149, R162, R167.reuse, PT ;  /* 0x000000a7a2957233 */ /* 0x100fe40003803000 */
[----:B------:R-:W-:Y:S01]  /*9790*/  LOP3.LUT R151, R151, R160, RZ, 0xc0, !PT ;  /* 0x000000a097977212 */ /* 0x000fe200078ec0ff */
[----:B------:R-:W-:Y:S01]  /*97a0*/  FADD.FTZ R191, R192, R191 ;  /* 0x000000bfc0bf7221 */ /* 0x000fe20000010000 */
[----:B------:R-:W-:Y:S02]  /*97b0*/  LOP3.LUT R148, R148, R161, RZ, 0xc0, !PT ;  /* 0x000000a194947212 */ /* 0x000fe400078ec0ff */
[----:B------:R-:W2:Y:S01]  /*97c0*/  LDSM.16.MT88.4 R160, [R213+0x18800] ;  /* 0x01880000d5a0783b */ /* 0x000ea20000004200 */
[----:B------:R-:W-:Y:S01]  /*97d0*/  F2FP.BF16.F32.PACK_AB R166, R176, R177 ;  /* 0x000000b1b0a6723e */ /* 0x000fe200000010ff */
[----:B------:R-:W-:Y:S01]  /*97e0*/  FADD.FTZ R180, R180, R191 ;  /* 0x000000bfb4b47221 */ /* 0x000fe20000010000 */
[----:B------:R-:W-:Y:S02]  /*97f0*/  MOV R179, R199 ;  /* 0x000000c700b37202 */ /* 0x000fe40000000f00 */
[----:B------:R-:W-:Y:S01]  /*9800*/  LOP3.LUT R149, R149, R166, RZ, 0xc0, !PT ;  /* 0x000000a695957212 */ /* 0x000fe200078ec0ff */
[----:B------:R-:W-:Y:S01]  /*9810*/  FADD.FTZ R181, R181, R180 ;  /* 0x000000b4b5b57221 */ /* 0x000fe20000010000 */
[----:B------:R-:W-:Y:S02]  /*9820*/  MOV R178, R198 ;  /* 0x000000c600b27202 */ /* 0x000fe40000000f00 */
[----:B------:R3:W5:Y:S03]  /*9830*/  LDL.LU.64 R198, [R1+0x20] ;  /* 0x0000200001c67983 */ /* 0x0007660000300a00 */
        /* <DEDUP_REMOVED lines=29> */
[----:B------:R-:W-:Y:S04]  /*9a10*/  MOV R156, UR32 ;  /* 0x00000020009c7c02 */ /* 0x000fe80008000f00 */
[----:B------:R-:W-:Y:S01]  /*9a20*/  LOP3.LUT R156, R179, UR29, R156, 0x96, !PT ;  /* 0x0000001db39c7c12 */ /* 0x000fe2000f8e969c */
[C---:B--2---:R-:W-:Y:S06]  /*9a30*/  HMMA.16816.F32.BF16 R108, R148.reuse, R160, R108 ;  /* 0x000000a0946c723c */ /* 0x044fec000004186c */
[C---:B------:R-:W-:Y:S06]  /*9a40*/  HMMA.16816.F32.BF16 R112, R148.reuse, R162, R112 ;  /* 0x000000a29470723c */ /* 0x040fec0000041870 */
[C---:B---3--:R-:W-:Y:S05]  /*9a50*/  HMMA.16816.F32.BF16 R116, R148.reuse, R172, R116 ;  /* 0x000000ac9474723c */ /* 0x048fea0000041874 */
[----:B------:R-:W-:Y:S01]  /*9a60*/  IMAD.WIDE.U32 R162, R156, -0x326172a9, RZ ;  /* 0xcd9e8d579ca27825 */ /* 0x000fe200078e00ff */
[C---:B------:R-:W-:Y:S01]  /*9a70*/  HMMA.16816.F32.BF16 R120, R148.reuse, R174, R120 ;  /* 0x000000ae9478723c */ /* 0x040fe20000041878 */
[----:B------:R-:W1:Y:S04]  /*9a80*/  LDSM.16.MT88.4 R156, [R214+0x1e800] ;  /* 0x01e80000d69c783b */ /* 0x000e680000004200 */
[----:B------:R-:W-:Y:S01]  /*9a90*/  LOP3.LUT R160, R163, UR23, R196, 0x96, !PT ;  /* 0x00000017a3a07c12 */ /* 0x000fe2000f8e96c4 */
[C---:B----4-:R-:W-:Y:S05]  /*9aa0*/  HMMA.16816.F32.BF16 R124, R148.reuse, R152, R124 ;  /* 0x00000098947c723c */ /* 0x050fea000004187c */
[----:B------:R-:W-:Y:S01]  /*9ab0*/  LOP3.LUT R172, R195, UR22, R162, 0x96, !PT ;  /* 0x00000016c3ac7c12 */ /* 0x000fe2000f8e96a2 */
[C---:B------:R-:W-:Y:S05]  /*9ac0*/  HMMA.16816.F32.BF16 R128, R148.reuse, R154, R128 ;  /* 0x0000009a9480723c */ /* 0x040fea0000041880 */
[----:B------:R-:W-:Y:S02]  /*9ad0*/  IMAD.WIDE.U32 R174, R160, -0x2daee0ad, RZ ;  /* 0xd2511f53a0ae7825 */ /* 0x000fe400078e00ff */
[----:B------:R-:W2:Y:S04]  /*9ae0*/  LDSM.16.MT88.4 R160, [R213+0x1e800] ;  /* 0x01e80000d5a0783b */ /* 0x000ea80000004200 */
[----:B------:R-:W-:Y:S01]  /*9af0*/  IMAD.WIDE.U32 R172, R172, -0x2daee0ad, RZ ;  /* 0xd2511f53acac7825 */ /* 0x000fe200078e00ff */
[----:B------:R-:W-:Y:S04]  /*9b00*/  LOP3.LUT R153, R175, UR21, R250, 0x96, !PT ;  /* 0x00000015af997c12 */ /* 0x000fe8000f8e96fa */
[----:B------:R-:W-:Y:S01]  /*9b10*/  LOP3.LUT R152, R173, UR19, R174, 0x96, !PT ;  /* 0x00000013ad987c12 */ /* 0x000fe2000f8e96ae */
[----:B------:R-:W-:Y:S04]  /*9b20*/  IMAD.WIDE.U32 R174, R153, -0x326172a9, RZ ;  /* 0xcd9e8d5799ae7825 */ /* 0x000fe800078e00ff */
[----:B------:R-:W-:Y:S01]  /*9b30*/  FFMA.FTZ R173, R25, UR4, -R190 ;  /* 0x0000000419ad7c23 */ /* 0x000fe200080108be */
[----:B------:R-:W-:Y:S01]  /*9b40*/  IMAD.WIDE.U32 R178, R152, -0x326172a9, RZ ;  /* 0xcd9e8d5798b27825 */ /* 0x000fe200078e00ff */
[----:B------:R-:W-:Y:S04]  /*9b50*/  LOP3.LUT R194, R175, UR20, R194, 0x96, !PT ;  /* 0x00000014afc27c12 */ /* 0x000fe8000f8e96c2 */
[----:B------:R-:W-:Y:S01]  /*9b60*/  MUFU.EX2 R173, R173 ;  /* 0x000000ad00ad7308 */ /* 0x000fe20000000800 */
[----:B------:R-:W-:Y:S01]  /*9b70*/  LOP3.LUT R152, R179, UR15, R174, 0x96, !PT ;  /* 0x0000000fb3987c12 */ /* 0x000fe2000f8e96ae */
[----:B------:R-:W-:Y:S01]  /*9b80*/  IMAD.WIDE.U32 R194, R194, -0x2daee0ad, RZ ;  /* 0xd2511f53c2c27825 */ /* 0x000fe200078e00ff */
[C---:B-1----:R-:W-:Y:S03]  /*9b90*/  HMMA.16816.F32.BF16 R132, R148.reuse, R156, R132 ;  /* 0x0000009c9484723c */ /* 0x042fe60000041884 */
[----:B------:R-:W-:Y:S02]  /*9ba0*/  IMAD.WIDE.U32 R196, R152, -0x2daee0ad, RZ ;  /* 0xd2511f5398c47825 */ /* 0x000fe400078e00ff */
[----:B------:R-:W1:Y:S01]  /*9bb0*/  LDSM.16.MT88.4 R152, [R212+0x1e800] ;  /* 0x01e80000d498783b */ /* 0x000e620000004200 */
[C---:B------:R-:W-:Y:S05]  /*9bc0*/  HMMA.16816.F32.BF16 R136, R148.reuse, R158, R136 ;  /* 0x0000009e9488723c */ /* 0x040fea0000041888 */
[----:B------:R-:W-:Y:S02]  /*9bd0*/  LOP3.LUT R174, R197, UR9, R194, 0x96, !PT ;  /* 0x00000009c5ae7c12 */ /* 0x000fe4000f8e96c2 */
[----:B------:R-:W-:Y:S01]  /*9be0*/  LOP3.LUT R156, R195, UR14, R172, 0x96, !PT ;  /* 0x0000000ec39c7c12 */ /* 0x000fe2000f8e96ac */
[----:B------:R-:W-:Y:S03]  /*9bf0*/  FFMA.FTZ R172, R24, UR4, -R190 ;  /* 0x0000000418ac7c23 */ /* 0x000fe600080108be */
[----:B------:R-:W-:Y:S01]  /*9c00*/  IMAD.WIDE.U32 R174, R174, -0x326172a9, RZ ;  /* 0xcd9e8d57aeae7825 */ /* 0x000fe200078e00ff */
[C---:B--2---:R-:W-:Y:S02]  /*9c10*/  HMMA.16816.F32.BF16 R16, R148.reuse, R160, R16 ;  /* 0x000000a09410723c */ /* 0x044fe40000041810 */
[----:B------:R-:W2:Y:S01]  /*9c20*/  MUFU.EX2 R172, R172 ;  /* 0x000000ac00ac7308 */ /* 0x000ea20000000800 */
[----:B------:R-:W-:Y:S01]  /*9c30*/  IMAD.WIDE.U32 R156, R156, -0x326172a9, RZ ;  /* 0xcd9e8d579c9c7825 */ /* 0x000fe200078e00ff */
[C---:B------:R-:W-:Y:S02]  /*9c40*/  LOP3.LUT R24, R174.reuse, 0xffff, RZ, 0xc0, !PT ;  /* 0x0000ffffae187812 */ /* 0x040fe400078ec0ff */
[C---:B------:R-:W-:Y:S05]  /*9c50*/  HMMA.16816.F32.BF16 R140, R148.reuse, R162, R140 ;  /* 0x000000a2948c723c */ /* 0x040fea000004188c */
[----:B------:R-:W-:Y:S02]  /*9c60*/  SHF.R.U32.HI R25, RZ, 0x8, R24 ;  /* 0x00000008ff197819 */ /* 0x000fe40000011618 */
[----:B------:R-:W-:Y:S04]  /*9c70*/  LOP3.LUT R158, R174, 0xff, RZ, 0xc0, !PT ;  /* 0x000000ffae9e7812 */ /* 0x000fe800078ec0ff */
[----:B------:R-:W-:Y:S02]  /*9c80*/  LOP3.LUT R24, R175, UR25, R156, 0x96, !PT ;  /* 0x00000019af187c12 */ /* 0x000fe4000f8e969c */
[----:B------:R3:W-:Y:S01]  /*9c90*/  MUFU.EX2 R175, R26 ;  /* 0x0000001a00af7308 */ /* 0x0007e20000000800 */
[----:B------:R-:W-:Y:S02]  /*9ca0*/  PRMT R158, R158, 0x5410, R25 ;  /* 0x000054109e9e7816 */ /* 0x000fe40000000019 */
[--C-:B------:R-:W-:Y:S02]  /*9cb0*/  SHF.R.U32.HI R25, RZ, 0x10, R174.reuse ;  /* 0x00000010ff197819 */ /* 0x100fe400000116ae */
[----:B------:R-:W-:Y:S01]  /*9cc0*/  SHF.R.U32.HI R156, RZ, 0x18, R174 ;  /* 0x00000018ff9c7819 */ /* 0x000fe200000116ae */
[----:B------:R-:W-:Y:S01]  /*9cd0*/  FFMA.FTZ R174, R27, UR4, -R189 ;  /* 0x000000041bae7c23 */ /* 0x000fe200080108bd */
[----:B------:R-:W-:Y:S01]  /*9ce0*/  LOP3.LUT R25, R25, 0xff, RZ, 0xc0, !PT ;  /* 0x000000ff19197812 */ /* 0x000fe200078ec0ff */
[C---:B-1----:R-:W-:Y:S03]  /*9cf0*/  HMMA.16816.F32.BF16 R144, R148.reuse, R152, R144 ;  /* 0x000000989490723c */ /* 0x042fe60000041890 */
[C---:B------:R-:W-:Y:S01]  /*9d00*/  LOP3.LUT R27, R24.reuse, 0xffff, RZ, 0xc0, !PT ;  /* 0x0000ffff181b7812 */ /* 0x040fe200078ec0ff */
[----:B------:R-:W1:Y:S01]  /*9d10*/  MUFU.EX2 R174, R174 ;  /* 0x000000ae00ae7308 */ /* 0x000e620000000800 */
[----:B------:R-:W-:Y:S01]  /*9d20*/  SHF.R.U32.HI R160, RZ, 0x10, R24 ;  /* 0x00000010ffa07819 */ /* 0x000fe20000011618 */
[----:B------:R-:W-:Y:S01]  /*9d30*/  HMMA.16816.F32.BF16 R12, R148, R154, R12 ;  /* 0x0000009a940c723c */ /* 0x000fe2000004180c */
[----:B------:R-:W-:Y:S04]  /*9d40*/  LDSM.16.MT88.4 R148, [R214+0x19000] ;  /* 0x01900000d694783b */ /* 0x000fe80000004200 */
[----:B------:R-:W-:Y:S02]  /*9d50*/  PRMT R156, R25, 0x5410, R156 ;  /* 0x00005410199c7816 */ /* 0x000fe4000000009c */
[----:B------:R-:W-:Y:S04]  /*9d60*/  LOP3.LUT R162, R24, 0xff, RZ, 0xc0, !PT ;  /* 0x000000ff18a27812 */ /* 0x000fe800078ec0ff */
[----:B------:R-:W-:Y:S02]  /*9d70*/  SHF.R.U32.HI R25, RZ, 0x18, R24 ;  /* 0x00000018ff197819 */ /* 0x000fe40000011618 */
[----:B------:R-:W-:Y:S02]  /*9d80*/  SHF.R.U32.HI R27, RZ, 0x8, R27 ;  /* 0x00000008ff1b7819 */ /* 0x000fe4000001161b */
[----:B------:R-:W-:Y:S02]  /*9d90*/  LOP3.LUT R160, R160, 0xff, RZ, 0xc0, !PT ;  /* 0x000000ffa0a07812 */ /* 0x000fe400078ec0ff */
[----:B------:R-:W-:Y:S02]  /*9da0*/  PRMT R162, R162, 0x5410, R27 ;  /* 0x00005410a2a27816 */ /* 0x000fe4000000001b */
[----:B------:R-:W-:Y:S02]  /*9db0*/  PRMT R160, R160, 0x5410, R25 ;  /* 0x00005410a0a07816 */ /* 0x000fe40000000019 */
[----:B---3--:R-:W3:Y:S01]  /*9dc0*/  LDSM.16.MT88.4 R24, [R216+0x19000] ;  /* 0x01900000d818783b */ /* 0x008ee20000004200 */
[----:B------:R-:W-:Y:S01]  /*9dd0*/  MOV R194, R178 ;  /* 0x000000b200c27202 */ /* 0x000fe20000000f00 */
[--C-:B------:R-:W-:Y:S01]  /*9de0*/  FFMA.FTZ R178, R20, UR4, -R190.reuse ;  /* 0x0000000414b27c23 */ /* 0x100fe200080108be */
[----:B------:R-:W-:Y:S01]  /*9df0*/  MOV R195, R179 ;  /* 0x000000b300c37202 */ /* 0x000fe20000000f00 */
[--C-:B------:R-:W-:Y:S01]  /*9e00*/  FFMA.FTZ R179, R21, UR4, -R190.reuse ;  /* 0x0000000415b37c23 */ /* 0x100fe200080108be */
[----:B------:R-:W-:Y:S01]  /*9e10*/  MOV R152, R194 ;  /* 0x000000c200987202 */ /* 0x000fe20000000f00 */
[----:B------:R-:W-:Y:S01]  /*9e20*/  FFMA.FTZ R194, R22, UR4, -R189 ;  /* 0x0000000416c27c23 */ /* 0x000fe200080108bd */
[----:B------:R-:W-:Y:S01]  /*9e30*/  MOV R20, R196 ;  /* 0x000000c400147202 */ /* 0x000fe20000000f00 */
[----:B------:R-:W-:Y:S01]  /*9e40*/  MUFU.EX2 R178, R178 ;  /* 0x000000b200b27308 */ /* 0x000fe20000000800 */
[----:B------:R-:W-:Y:S02]  /*9e50*/  MOV R21, R197 ;  /* 0x000000c500157202 */ /* 0x000fe40000000f00 */
[----:B------:R-:W-:Y:S01]  /*9e60*/  MOV R154, R20 ;  /* 0x00000014009a7202 */ /* 0x000fe20000000f00 */
[----:B------:R4:W5:Y:S01]  /*9e70*/  LDL.LU.64 R196, [R1+0x18] ;  /* 0x0000180001c47983 */ /* 0x0009620000300a00 */
[----:B------:R-:W-:Y:S02]  /*9e80*/  MOV R155, R21 ;  /* 0x00000015009b7202 */ /* 0x000fe40000000f00 */
[--C-:B------:R-:W-:Y:S03]  /*9e90*/  HSET2.LE.AND R22, R158, R167.reuse, PT ;  /* 0x000000a79e167233 */ /* 0x100fe60003803000 */
[----:B------:R-:W4:Y:S01]  /*9ea0*/  MUFU.EX2 R179, R179 ;  /* 0x000000b300b37308 */ /* 0x000f220000000800 */
[--C-:B------:R-:W-:Y:S02]  /*9eb0*/  HSET2.LE.AND R23, R156, R167.reuse, PT ;  /* 0x000000a79c177233 */ /* 0x100fe40003803000 */
[----:B--2---:R-:W-:Y:S02]  /*9ec0*/  F2FP.BF16.F32.PACK_AB R21, R173, R172 ;  /* 0x000000acad15723e */ /* 0x004fe400000010ff */
[----:B-1----:R-:W-:Y:S02]  /*9ed0*/  F2FP.BF16.F32.PACK_AB R20, R174, R175 ;  /* 0x000000afae14723e */ /* 0x002fe400000010ff */
[----:B------:R-:W-:Y:S03]  /*9ee0*/  MOV R153, R195 ;  /* 0x000000c300997202 */ /* 0x000fe60000000f00 */
[----:B------:R-:W1:Y:S01]  /*9ef0*/  MUFU.EX2 R194, R194 ;  /* 0x000000c200c27308 */ /* 0x000e620000000800 */
[----:B------:R-:W-:Y:S01]  /*9f00*/  LOP3.LUT R22, R22, R21, RZ, 0xc0, !PT ;  /* 0x0000001516167212 */ /* 0x000fe200078ec0ff */
[--C-:B------:R-:W-:Y:S01]  /*9f10*/  FFMA.FTZ R195, R28, UR4, -R190.reuse ;  /* 0x000000041cc37c23 */ /* 0x100fe200080108be */
[----:B------:R-:W-:Y:S01]  /*9f20*/  LOP3.LUT R23, R23, R20, RZ, 0xc0, !PT ;  /* 0x0000001417177212 */ /* 0x000fe200078ec0ff */
[----:B------:R-:W-:Y:S01]  /*9f30*/  FFMA.FTZ R190, R33, UR4, -R190 ;  /* 0x0000000421be7c23 */ /* 0x000fe200080108be */
[--C-:B------:R-:W-:Y:S02]  /*9f40*/  HSET2.LE.AND R20, R162, R167.reuse, PT ;  /* 0x000000a7a2147233 */ /* 0x100fe40003803000 */
[--C-:B------:R-:W-:Y:S03]  /*9f50*/  HSET2.LE.AND R21, R160, R167.reuse, PT ;  /* 0x000000a7a0157233 */ /* 0x100fe60003803000 */
[----:B------:R-:W2:Y:S01]  /*9f60*/  MUFU.EX2 R195, R195 ;  /* 0x000000c300c37308 */ /* 0x000ea20000000800 */
[----:B------:R-:W-:Y:S02]  /*9f70*/  MOV R159, R153 ;  /* 0x00000099009f7202 */ /* 0x000fe40000000f00 */
[----:B------:R-:W-:Y:S02]  /*9f80*/  MOV R158, R152 ;  /* 0x00000098009e7202 */ /* 0x000fe40000000f00 */
[----:B----4-:R-:W-:Y:S01]  /*9f90*/  F2FP.BF16.F32.PACK_AB R153, R179, R178 ;  /* 0x000000b2b399723e */ /* 0x010fe200000010ff */
[----:B------:R-:W-:Y:S01]  /*9fa0*/  FADD.FTZ R178, R178, R181 ;  /* 0x000000b5b2b27221 */ /* 0x000fe20000010000 */
[----:B------:R-:W-:Y:S03]  /*9fb0*/  MOV R160, R154 ;  /* 0x0000009a00a07202 */ /* 0x000fe60000000f00 */
[----:B------:R-:W4:Y:S01]  /*9fc0*/  MUFU.EX2 R190, R190 ;  /* 0x000000be00be7308 */ /* 0x000f220000000800 */
[----:B-1----:R-:W-:Y:S01]  /*9fd0*/  F2FP.BF16.F32.PACK_AB R152, R193, R194 ;  /* 0x000000c2c198723e */ /* 0x002fe200000010ff */
[----:B------:R-:W-:Y:S01]  /*9fe0*/  FADD.FTZ R179, R179, R178 ;  /* 0x000000b2b3b37221 */ /* 0x000fe20000010000 */
[----:B------:R-:W-:Y:S02]  /*9ff0*/  MOV R161, R155 ;  /* 0x0000009b00a17202 */ /* 0x000fe40000000f00 */
[----:B------:R-:W-:Y:S01]  /*a000*/  LOP3.LUT R20, R20, R153, RZ, 0xc0, !PT ;  /* 0x0000009914147212 */ /* 0x000fe200078ec0ff */
[----:B------:R-:W-:Y:S01]  /*a010*/  FADD.FTZ R172, R172, R179 ;  /* 0x000000b3acac7221 */ /* 0x000fe20000010000 */
[----:B------:R-:W-:Y:S02]  /*a020*/  LOP3.LUT R21, R21, R152, RZ, 0xc0, !PT ;  /* 0x0000009815157212 */ /* 0x000fe400078ec0ff */
[----:B------:R-:W1:Y:S01]  /*a030*/  LDSM.16.MT88.4 R152, [R213+0x19000] ;  /* 0x01900000d598783b */ /* 0x000e620000004200 */
[----:B------:R-:W-:Y:S01]  /*a040*/  LOP3.LUT R156, R157, UR11, R158, 0x96, !PT ;  /* 0x0000000b9d9c7c12 */ /* 0x000fe2000f8e969e */
[----:B------:R-:W-:Y:S01]  /*a050*/  FFMA.FTZ R158, R31, UR4, -R189 ;  /* 0x000000041f9e7c23 */ /* 0x000fe200080108bd */
[----:B--2---:R-:W-:Y:S01]  /*a060*/  F2FP.BF16.F32.PACK_AB R3, R29, R195 ;  /* 0x000000c31d03723e */ /* 0x004fe200000010ff */
[----:B------:R-:W-:Y:S01]  /*a070*/  FADD.FTZ R172, R173, R172 ;  /* 0x000000acadac7221 */ /* 0x000fe20000010000 */
[C---:B---3--:R-:W-:Y:S01]  /*a080*/  HMMA.16816.F32.BF16 R4, R20.reuse, R24, R4 ;  /* 0x000000181404723c */ /* 0x048fe20000041804 */
[----:B------:R2:W-:Y:S04]  /*a090*/  MUFU.EX2 R31, R158 ;  /* 0x0000009e001f7308 */ /* 0x0005e80000000800 */
[----:B------:R-:W-:Y:S01]  /*a0a0*/  IMAD.WIDE.U32 R162, R156, -0x2daee0ad, RZ ;  /* 0xd2511f539ca27825 */ /* 0x000fe200078e00ff */
[C---:B------:R-:W-:Y:S01]  /*a0b0*/  HMMA.16816.F32.BF16 R8, R20.reuse, R26, R8 ;  /* 0x0000001a1408723c */ /* 0x040fe20000041808 */
[----:B------:R-:W3:Y:S04]  /*a0c0*/  LDSM.16.MT88.4 R24, [R212+0x19000] ;  /* 0x01900000d418783b */ /* 0x000ee80000004200 */
[----:B------:R-:W-:Y:S01]  /*a0d0*/  SHF.R.U32.HI R156, RZ, 0x10, R162 ;  /* 0x00000010ff9c7819 */ /* 0x000fe200000116a2 */
[C---:B------:R-:W-:Y:S05]  /*a0e0*/  HMMA.16816.F32.BF16 R36, R20.reuse, R148, R36 ;  /* 0x000000941424723c */ /* 0x040fea0000041824 */
[----:B------:R-:W-:Y:S01]  /*a0f0*/  LOP3.LUT R157, R162, 0xff, RZ, 0xc0, !PT ;  /* 0x000000ffa29d7812 */ /* 0x000fe200078ec0ff */
[C---:B------:R-:W-:Y:S01]  /*a100*/  HMMA.16816.F32.BF16 R40, R20.reuse, R150, R40 ;  /* 0x000000961428723c */ /* 0x040fe20000041828 */
[----:B------:R-:W2:Y:S04]  /*a110*/  LDSM.16.MT88.4 R148, [R216+0x1b000] ;  /* 0x01b00000d894783b */ /* 0x000ea80000004200 */
[----:B------:R-:W-:Y:S01]  /*a120*/  LOP3.LUT R161, R163, UR24, R160, 0x96, !PT ;  /* 0x00000018a3a17c12 */ /* 0x000fe2000f8e96a0 */
[----:B------:R-:W-:Y:S01]  /*a130*/  FADD.FTZ R172, R195, R172 ;  /* 0x000000acc3ac7221 */ /* 0x000fe20000010000 */
[----:B------:R-:W-:Y:S04]  /*a140*/  SHF.R.U32.HI R160, RZ, 0x18, R162 ;  /* 0x00000018ffa07819 */ /* 0x000fe800000116a2 */
[----:B------:R-:W-:Y:S01]  /*a150*/  LOP3.LUT R33, R161, 0xffff, RZ, 0xc0, !PT ;  /* 0x0000ffffa1217812 */ /* 0x000fe200078ec0ff */
[----:B------:R-:W-:Y:S03]  /*a160*/  FADD.FTZ R172, R29, R172 ;  /* 0x000000ac1dac7221 */ /* 0x000fe60000010000 */
[----:B------:R-:W-:Y:S01]  /*a170*/  SHF.R.U32.HI R33, RZ, 0x8, R33 ;  /* 0x00000008ff217819 */ /* 0x000fe20000011621 */
[----:B------:R-:W-:Y:S01]  /*a180*/  FADD.FTZ R249, R171, R172 ;  /* 0x000000acabf97221 */ /* 0x000fe20000010000 */
[C---:B-1----:R-:W-:Y:S03]  /*a190*/  HMMA.16816.F32.BF16 R44, R20.reuse, R152, R44 ;  /* 0x00000098142c723c */ /* 0x042fe6000004182c */
[----:B----4-:R-:W-:Y:S03]  /*a1a0*/  FADD.FTZ R249, R190, R249 ;  /* 0x000000f9bef97221 */ /* 0x010fe60000010000 */
        /* <DEDUP_REMOVED lines=31> */
[--C-:B------:R-:W-:Y:S01]  /*a3a0*/  FFMA.FTZ R24, R30, UR4, -R189.reuse ;  /* 0x000000041e187c23 */ /* 0x100fe200080108bd */
[C---:B--2---:R-:W-:Y:S03]  /*a3b0*/  HMMA.16816.F32.BF16 R132, R20.reuse, R148, R132 ;  /* 0x000000941484723c */ /* 0x044fe60000041884 */
[----:B------:R2:W-:Y:S02]  /*a3c0*/  MUFU.EX2 R28, R24 ;  /* 0x00000018001c7308 */ /* 0x0005e40000000800 */
[----:B------:R-:W-:Y:S01]  /*a3d0*/  LOP3.LUT R30, R162, 0xffff, RZ, 0xc0, !PT ;  /* 0x0000ffffa21e7812 */ /* 0x000fe200078ec0ff */
[C---:B------:R-:W-:Y:S05]  /*a3e0*/  HMMA.16816.F32.BF16 R136, R20.reuse, R150, R136 ;  /* 0x000000961488723c */ /* 0x040fea0000041888 */
[----:B------:R-:W-:Y:S02]  /*a3f0*/  SHF.R.U32.HI R30, RZ, 0x8, R30 ;  /* 0x00000008ff1e7819 */ /* 0x000fe4000001161e */
[----:B------:R-:W-:Y:S04]  /*a400*/  LOP3.LUT R149, R156, 0xff, RZ, 0xc0, !PT ;  /* 0x000000ff9c957812 */ /* 0x000fe800078ec0ff */
[----:B------:R-:W-:Y:S02]  /*a410*/  PRMT R30, R157, 0x5410, R30 ;  /* 0x000054109d1e7816 */ /* 0x000fe4000000001e */
[----:B------:R-:W-:Y:S01]  /*a420*/  LDSM.16.MT88.4 R156, [R216+0x19800] ;  /* 0x01980000d89c783b */ /* 0x000fe20000004200 */
[----:B------:R-:W-:Y:S01]  /*a430*/  PRMT R160, R149, 0x5410, R160 ;  /* 0x0000541095a07816 */ /* 0x000fe200000000a0 */
[--C-:B------:R-:W-:Y:S01]  /*a440*/  FFMA.FTZ R149, R34, UR4, -R189.reuse ;  /* 0x0000000422957c23 */ /* 0x100fe200080108bd */
[----:B------:R-:W-:Y:S01]  /*a450*/  FFMA.FTZ R189, R35, UR4, -R189 ;  /* 0x0000000423bd7c23 */ /* 0x000fe200080108bd */
[C---:B-1----:R-:W-:Y:S02]  /*a460*/  HMMA.16816.F32.BF16 R16, R20.reuse, R152, R16 ;  /* 0x000000981410723c */ /* 0x042fe40000041810 */
[----:B------:R-:W1:Y:S01]  /*a470*/  MUFU.EX2 R165, R149 ;  /* 0x0000009500a57308 */ /* 0x000e620000000800 */
[----:B------:R-:W-:Y:S01]  /*a480*/  LOP3.LUT R148, R161, 0xff, RZ, 0xc0, !PT ;  /* 0x000000ffa1947812 */ /* 0x000fe200078ec0ff */
[----:B--2---:R-:W2:Y:S01]  /*a490*/  LDSM.16.MT88.4 R24, [R212+0x1f000] ;  /* 0x01f00000d418783b */ /* 0x004ea20000004200 */
[----:B------:R-:W-:Y:S01]  /*a4a0*/  SHF.R.U32.HI R162, RZ, 0x10, R161 ;  /* 0x00000010ffa27819 */ /* 0x000fe200000116a1 */
[C---:B------:R-:W-:Y:S06]  /*a4b0*/  HMMA.16816.F32.BF16 R140, R20.reuse, R154, R140 ;  /* 0x0000009a148c723c */ /* 0x040fec000004188c */
[----:B------:R-:W3:Y:S01]  /*a4c0*/  MUFU.EX2 R189, R189 ;  /* 0x000000bd00bd7308 */ /* 0x000ee20000000800 */
[----:B------:R-:W-:Y:S01]  /*a4d0*/  PRMT R148, R148, 0x5410, R33 ;  /* 0x0000541094947816 */ /* 0x000fe20000000021 */
[----:B------:R-:W-:Y:S03]  /*a4e0*/  LDSM.16.MT88.4 R152, [R213+0x19800] ;  /* 0x01980000d598783b */ /* 0x000fe60000004200 */
[----:B------:R-:W-:Y:S02]  /*a4f0*/  SHF.R.U32.HI R161, RZ, 0x18, R161 ;  /* 0x00000018ffa17819 */ /* 0x000fe400000116a1 */
[----:B------:R-:W-:Y:S02]  /*a500*/  LOP3.LUT R162, R162, 0xff, RZ, 0xc0, !PT ;  /* 0x000000ffa2a27812 */ /* 0x000fe400078ec0ff */
[--C-:B------:R-:W-:Y:S01]  /*a510*/  HSET2.LE.AND R148, R148, R167.reuse, PT ;  /* 0x000000a794947233 */ /* 0x100fe20003803000 */
[----:B------:R-:W4:Y:S01]  /*a520*/  LDSM.16.MT88.4 R32, [R214+0x19800] ;  /* 0x01980000d620783b */ /* 0x000f220000004200 */
[----:B-1----:R-:W-:Y:S02]  /*a530*/  MOV R252, R165 ;  /* 0x000000a500fc7202 */ /* 0x002fe40000000f00 */
[--C-:B------:R-:W-:Y:S02]  /*a540*/  HSET2.LE.AND R150, R30, R167.reuse, PT ;  /* 0x000000a71e967233 */ /* 0x100fe40003803000 */
[--C-:B------:R-:W-:Y:S02]  /*a550*/  HSET2.LE.AND R151, R160, R167.reuse, PT ;  /* 0x000000a7a0977233 */ /* 0x100fe40003803000 */
[----:B------:R-:W-:Y:S02]  /*a560*/  PRMT R162, R162, 0x5410, R161 ;  /* 0x00005410a2a27816 */ /* 0x000fe400000000a1 */
[----:B------:R-:W-:Y:S02]  /*a570*/  LOP3.LUT R148, R148, R3, RZ, 0xc0, !PT ;  /* 0x0000000394947212 */ /* 0x000fe400078ec0ff */
[----:B------:R-:W-:Y:S02]  /*a580*/  F2FP.BF16.F32.PACK_AB R30, R31, R28 ;  /* 0x0000001c1f1e723e */ /* 0x000fe400000010ff */
[----:B------:R-:W-:Y:S02]  /*a590*/  HSET2.LE.AND R149, R162, R167, PT ;  /* 0x000000a7a2957233 */ /* 0x000fe40003803000 */
[----:B------:R-:W1:Y:S01]  /*a5a0*/  LDSM.16.MT88.4 R164, [R212+0x19800] ;  /* 0x01980000d4a4783b */ /* 0x000e620000004200 */
[----:B------:R-:W-:Y:S02]  /*a5b0*/  F2FP.BF16.F32.PACK_AB R3, R190, R171 ;  /* 0x000000abbe03723e */ /* 0x000fe400000010ff */
[----:B------:R-:W-:Y:S02]  /*a5c0*/  LOP3.LUT R149, R149, R30, RZ, 0xc0, !PT ;  /* 0x0000001e95957212 */ /* 0x000fe400078ec0ff */
[----:B------:R-:W-:Y:S01]  /*a5d0*/  LOP3.LUT R150, R150, R3, RZ, 0xc0, !PT ;  /* 0x0000000396967212 */ /* 0x000fe200078ec0ff */
[----:B------:R-:W-:Y:S01]  /*a5e0*/  FADD.FTZ R3, R186, R188 ;  /* 0x000000bcba037221 */ /* 0x000fe20000010000 */
[C---:B--2---:R-:W-:Y:S03]  /*a5f0*/  HMMA.16816.F32.BF16 R144, R20.reuse, R24, R144 ;  /* 0x000000181490723c */ /* 0x044fe60000041890 */
[----:B------:R-:W-:Y:S01]  /*a600*/  FADD.FTZ R170, R170, R3 ;  /* 0x00000003aaaa7221 */ /* 0x000fe20000010000 */
[----:B------:R-:W-:Y:S02]  /*a610*/  MOV R3, R2 ;  /* 0x0000000200037202 */ /* 0x000fe40000000f00 */
[----:B------:R-:W-:Y:S01]  /*a620*/  HMMA.16816.F32.BF16 R12, R20, R26, R12 ;  /* 0x0000001a140c723c */ /* 0x000fe2000004180c */
[----:B------:R-:W2:Y:S04]  /*a630*/  LDSM.16.MT88.4 R20, [R216+0x1b800] ;  /* 0x01b80000d814783b */ /* 0x000ea80000004200 */
[----:B---3--:R-:W-:Y:S01]  /*a640*/  F2FP.BF16.F32.PACK_AB R24, R189, R252 ;  /* 0x000000fcbd18723e */ /* 0x008fe200000010ff */
[----:B------:R-:W-:Y:S05]  /*a650*/  FADD.FTZ R170, R185, R170 ;  /* 0x000000aab9aa7221 */ /* 0x000fea0000010000 */
[----:B------:R-:W-:Y:S01]  /*a660*/  LOP3.LUT R151, R151, R24, RZ, 0xc0, !PT ;  /* 0x0000001897977212 */ /* 0x000fe200078ec0ff */
[----:B------:R-:W-:Y:S01]  /*a670*/  FADD.FTZ R177, R177, R170 ;  /* 0x000000aab1b17221 */ /* 0x000fe20000010000 */
[----:B------:R-:W-:Y:S03]  /*a680*/  LDSM.16.MT88.4 R24, [R212+0x1b800] ;  /* 0x01b80000d418783b */ /* 0x000fe60000004200 */
[----:B------:R-:W-:Y:S02]  /*a690*/  FADD.FTZ R177, R176, R177 ;  /* 0x000000b1b0b17221 */ /* 0x000fe40000010000 */
[C---:B------:R-:W-:Y:S03]  /*a6a0*/  HMMA.16816.F32.BF16 R160, R148.reuse, R156, R4 ;  /* 0x0000009c94a0723c */ /* 0x040fe60000041804 */
[----:B------:R-:W3:Y:S02]  /*a6b0*/  LDSM.16.MT88.4 R4, [R214+0x1b800] ;  /* 0x01b80000d604783b */ /* 0x000ee40000004200 */
[----:B------:R-:W-:Y:S01]  /*a6c0*/  FADD.FTZ R182, R182, R177 ;  /* 0x000000b1b6b67221 */ /* 0x000fe20000010000 */
[C---:B------:R-:W-:Y:S05]  /*a6d0*/  HMMA.16816.F32.BF16 R156, R148.reuse, R158, R8 ;  /* 0x0000009e949c723c */ /* 0x040fea0000041808 */
[----:B------:R-:W3:Y:S01]  /*a6e0*/  LDSM.16.MT88.4 R8, [R213+0x1b800] ;  /* 0x01b80000d508783b */ /* 0x000ee20000004200 */
        /* <DEDUP_REMOVED lines=20> */
[C---:B------:R-:W-:Y:S06]  /*a830*/  HMMA.16816.F32.BF16 R76, R148.reuse, R8, R76 ;  /* 0x00000008944c723c */ /* 0x040fec000004184c */
        /* <DEDUP_REMOVED lines=8> */
[C---:B------:R-:W-:Y:S06]  /*a8c0*/  HMMA.16816.F32.BF16 R100, R148.reuse, R152, R100 ;  /* 0x000000989464723c */ /* 0x040fec0000041864 */
[C---:B------:R-:W-:Y:S06]  /*a8d0*/  HMMA.16816.F32.BF16 R104, R148.reuse, R154, R104 ;  /* 0x0000009a9468723c */ /* 0x040fec0000041868 */
[C---:B-1----:R-:W-:Y:S06]  /*a8e0*/  HMMA.16816.F32.BF16 R108, R148.reuse, R20, R108 ;  /* 0x00000014946c723c */ /* 0x042fec000004186c */
[C---:B------:R-:W-:Y:S06]  /*a8f0*/  HMMA.16816.F32.BF16 R112, R148.reuse, R22, R112 ;  /* 0x000000169470723c */ /* 0x040fec0000041870 */
[C---:B--2---:R-:W-:Y:S06]  /*a900*/  HMMA.16816.F32.BF16 R116, R148.reuse, R4, R116 ;  /* 0x000000049474723c */ /* 0x044fec0000041874 */
        /* <DEDUP_REMOVED lines=8> */
[C---:B------:R-:W-:Y:S06]  /*a990*/  HMMA.16816.F32.BF16 R136, R148.reuse, R26, R136 ;  /* 0x0000001a9488723c */ /* 0x040fec0000041888 */
[C---:B----4-:R-:W-:Y:S06]  /*a9a0*/  HMMA.16816.F32.BF16 R152, R148.reuse, R32, R16 ;  /* 0x000000209498723c */ /* 0x050fec0000041810 */
[C---:B------:R-:W-:Y:S06]  /*a9b0*/  HMMA.16816.F32.BF16 R140, R148.reuse, R34, R140 ;  /* 0x00000022948c723c */ /* 0x040fec000004188c */
[C---:B------:R-:W-:Y:S06]  /*a9c0*/  HMMA.16816.F32.BF16 R144, R148.reuse, R164, R144 ;  /* 0x000000a49490723c */ /* 0x040fec0000041890 */
[----:B------:R-:W-:Y:S05]  /*a9d0*/  HMMA.16816.F32.BF16 R148, R148, R166, R12 ;  /* 0x000000a69494723c */ /* 0x000fea000004180c */
[----:B------:R-:W-:Y:S01]  /*a9e0*/  MOV R165, R0 ;  /* 0x0000000000a57202 */ /* 0x000fe20000000f00 */
[----:B------:R-:W-:Y:S07]  /*a9f0*/  @!UPT UIADD3 URZ, URZ, URZ, URZ ;  /* 0x0000003f3f3ff290 */ /* 0x000fee000fffe03f */
[----:B------:R-:W-:Y:S11]  /*aa00*/  @P5 BRA `(.L_x_1558) ;  /* 0xffffffc000845947 */ /* 0x000ff6000383ffff */
.L_x_1557:
[----:B------:R-:W1:Y:S01]  /*aa10*/  SHFL.BFLY PT, R4, R249, 0x2, 0x1f ;  /* 0x0c401f00f9047f89 */ /* 0x000e6200000e0000 */
[----:B------:R-:W-:Y:S01]  /*aa20*/  MOV R10, 0x3f800000 ;  /* 0x3f800000000a7802 */ /* 0x000fe20000000f00 */
[----:B------:R-:W-:Y:S01]  /*aa30*/  ULDC UR4, c[0x0][0x38c] ;  /* 0x0000e30000047ab9 */ /* 0x000fe20000000800 */
[----:B------:R-:W-:Y:S01]  /*aa40*/  MOV R11, 0x3f800000 ;  /* 0x3f800000000b7802 */ /* 0x000fe20000000f00 */
[----:B------:R-:W2:Y:S01]  /*aa50*/  SHFL.BFLY PT, R3, R252, 0x2, 0x1f ;  /* 0x0c401f00fc037f89 */ /* 0x000ea200000e0000 */
[----:B------:R-:W-:Y:S01]  /*aa60*/  UMOV UR6, 0x400 ;  /* 0x0000040000067882 */ /* 0x000fe20000000000 */
[----:B------:R-:W-:Y:S01]  /*aa70*/  UISETP.NE.AND UP0, UPT, UR16, -0x1, UPT ;  /* 0xffffffff1000788c */ /* 0x000fe2000bf05270 */
[----:B-1----:R-:W-:Y:S02]  /*aa80*/  FADD.FTZ R7, R4, R249 ;  /* 0x000000f904077221 */ /* 0x002fe40000010000 */
[----:B------:R-:W1:Y:S01]  /*aa90*/  S2R R4, SR_TID.X ;  /* 0x0000000000047919 */ /* 0x000e620000002100 */
[----:B--2---:R-:W-:-:S02]  /*aaa0*/  FADD.FTZ R8, R3, R252 ;  /* 0x000000fc03087221 */ /* 0x004fc40000010000 */
[----:B------:R-:W2:Y:S04]  /*aab0*/  SHFL.BFLY PT, R6, R7, 0x1, 0x1f ;  /* 0x0c201f0007067f89 */ /* 0x000ea800000e0000 */
[----:B------:R-:W3:Y:S01]  /*aac0*/  SHFL.BFLY PT, R5, R8, 0x1, 0x1f ;  /* 0x0c201f0008057f89 */ /* 0x000ee200000e0000 */
[----:B--2---:R-:W-:Y:S01]  /*aad0*/  FADD.FTZ R6, R7, R6 ;  /* 0x0000000607067221 */ /* 0x004fe20000010000 */
[----:B---3--:R-:W-:-:S04]  /*aae0*/  FADD.FTZ R5, R8, R5 ;  /* 0x0000000508057221 */ /* 0x008fc80000010000 */
        /* <DEDUP_REMOVED lines=15> */
[----:B------:R-:W-:Y:S01]  /*abe0*/  R2P PR, R7, 0x6 ;  /* 0x0000000607007804 */ /* 0x000fe20000000000 */
[----:B-1----:R-:W-:Y:S01]  /*abf0*/  FMUL.FTZ R10, R10, UR4 ;  /* 0x000000040a0a7c20 */ /* 0x002fe20008410000 */
[----:B------:R-:W-:-:S03]  /*ac00*/  LEA R9, R8, R9, 0x9 ;  /* 0x0000000908097211 */ /* 0x000fc600078e48ff */
        /* <DEDUP_REMOVED lines=71> */
[----:B------:R-:W-:Y:S01]  /*b080*/  FMUL.FTZ R163, R11, R163 ;  /* 0x000000a30ba37220 */ /* 0x000fe20000410000 */
[----:B------:R-:W-:Y:S01]  /*b090*/  ISETP.NE.U32.AND P3, PT, R7, 0x1, PT ;  /* 0x000000010700780c */ /* 0x000fe20003f65070 */
[C---:B------:R-:W-:Y:S01]  /*b0a0*/  FMUL.FTZ R158, R11.reuse, R158 ;  /* 0x0000009e0b9e7220 */ /* 0x040fe20000410000 */
[----:B------:R-:W-:Y:S01]  /*b0b0*/  LEA.HI R10, R10, R10, RZ, 0x1d ;  /* 0x0000000a0a0a7211 */ /* 0x000fe200078fe8ff */
[C---:B------:R-:W-:Y:S01]  /*b0c0*/  FMUL.FTZ R159, R11.reuse, R159 ;  /* 0x0000009f0b9f7220 */ /* 0x040fe20000410000 */
[----:B------:R-:W-:Y:S01]  /*b0d0*/  MOV R7, 0x20 ;  /* 0x0000002000077802 */ /* 0x000fe20000000f00 */
[----:B------:R-:W-:Y:S01]  /*b0e0*/  FMUL.FTZ R38, R11, R38 ;  /* 0x000000260b267220 */ /* 0x000fe20000410000 */
[----:B------:R-:W-:Y:S01]  /*b0f0*/  LEA R9, R9, R10, 0x1 ;  /* 0x0000000a09097211 */ /* 0x000fe200078e08ff */
[----:B------:R-:W-:Y:S01]  /*b100*/  FMUL.FTZ R39, R11, R39 ;  /* 0x000000270b277220 */ /* 0x000fe20000410000 */
[----:B------:R-:W-:Y:S01]  /*b110*/  SEL R10, R7, 0xffffffe0, !P1 ;  /* 0xffffffe0070a7807 */ /* 0x000fe20004800000 */
[----:B------:R-:W-:Y:S01]  /*b120*/  FMUL.FTZ R42, R11, R42 ;  /* 0x0000002a0b2a7220 */ /* 0x000fe20000410000 */
[----:B------:R-:W-:Y:S01]  /*b130*/  LEA R9, R9, UR4, 0x1 ;  /* 0x0000000409097c11 */ /* 0x000fe2000f8e08ff */
[C---:B------:R-:W-:Y:S01]  /*b140*/  FMUL.FTZ R43, R11.reuse, R43 ;  /* 0x0000002b0b2b7220 */ /* 0x040fe20000410000 */
[----:B------:R-:W-:Y:S01]  /*b150*/  MOV R7, 0x40 ;  /* 0x0000004000077802 */ /* 0x000fe20000000f00 */
[----:B------:R-:W-:Y:S01]  /*b160*/  FMUL.FTZ R46, R11, R46 ;  /* 0x0000002e0b2e7220 */ /* 0x000fe20000410000 */
[----:B------:R-:W-:Y:S01]  /*b170*/  IADD3 R13, R9, -0x10, RZ ;  /* 0xfffffff0090d7810 */ /* 0x000fe20007ffe0ff */
[----:B------:R-:W-:Y:S01]  /*b180*/  FMUL.FTZ R47, R11, R47 ;  /* 0x0000002f0b2f7220 */ /* 0x000fe20000410000 */
[----:B------:R-:W-:Y:S01]  /*b190*/  @P3 IADD3 R13, R9, 0x10, RZ ;  /* 0x00000010090d3810 */ /* 0x000fe20007ffe0ff */
[C---:B------:R-:W-:Y:S01]  /*b1a0*/  FMUL.FTZ R50, R11.reuse, R50 ;  /* 0x000000320b327220 */ /* 0x040fe20000410000 */
[----:B------:R-:W-:Y:S01]  /*b1b0*/  FMUL.FTZ R51, R11, R51 ;  /* 0x000000330b337220 */ /* 0x000fe20000410000 */
[----:B------:R-:W-:Y:S01]  /*b1c0*/  F2FP.BF16.F32.PACK_AB R160, R161, R160 ;  /* 0x000000a0a1a0723e */ /* 0x000fe200000010ff */
[----:B------:R-:W-:Y:S01]  /*b1d0*/  FMUL.FTZ R54, R11, R54 ;  /* 0x000000360b367220 */ /* 0x000fe20000410000 */
[----:B------:R-:W-:Y:S01]  /*b1e0*/  F2FP.BF16.F32.PACK_AB R162, R163, R162 ;  /* 0x000000a2a3a2723e */ /* 0x000fe200000010ff */
[----:B------:R-:W-:Y:S01]  /*b1f0*/  FMUL.FTZ R55, R11, R55 ;  /* 0x000000370b377220 */ /* 0x000fe20000410000 */
[----:B------:R-:W-:Y:S01]  /*b200*/  SEL R12, R7, 0xffffffc0, !P2 ;  /* 0xffffffc0070c7807 */ /* 0x000fe20005000000 */
        /* <DEDUP_REMOVED lines=8> */
[----:B------:R-:W-:Y:S01]  /*b290*/  FMUL.FTZ R66, R11, R66 ;  /* 0x000000420b427220 */ /* 0x000fe20000410000 */
[----:B------:R-:W-:Y:S01]  /*b2a0*/  IADD3 R15, R9, R10, RZ ;  /* 0x0000000a090f7210 */ /* 0x000fe20007ffe0ff */
[----:B------:R-:W-:Y:S01]  /*b2b0*/  FMUL.FTZ R67, R11, R67 ;  /* 0x000000430b437220 */ /* 0x000fe20000410000 */
[----:B------:R-:W-:Y:S01]  /*b2c0*/  F2FP.BF16.F32.PACK_AB R40, R41, R40 ;  /* 0x000000282928723e */ /* 0x000fe200000010ff */
[----:B------:R-:W-:Y:S01]  /*b2d0*/  FMUL.FTZ R70, R11, R70 ;  /* 0x000000460b467220 */ /* 0x000fe20000410000 */
        /* <DEDUP_REMOVED lines=32> */
[----:B------:R-:W-:Y:S01]  /*b4e0*/  FMUL.FTZ R87, R11, R87 ;  /* 0x000000570b577220 */ /* 0x000fe20000410000 */
        /* <DEDUP_REMOVED lines=68> */
[----:B------:R-:W-:Y:S01]  /*b930*/  PLOP3.LUT P1, PT, PT, PT, UP0, 0x80, 0x0 ;  /* 0x000000000000781c */ /* 0x000fe20003f2f008 */
        /* <DEDUP_REMOVED lines=19> */
[----:B------:R-:W-:Y:S01]  /*ba70*/  @UP0 UIMAD UR9, UR16, UR7, UR11 ;  /* 0x00000007100902a4 */ /* 0x000fe2000f8e020b */
[----:B------:R-:W-:-:S02]  /*ba80*/  F2FP.BF16.F32.PACK_AB R122, R123, R122 ;  /* 0x0000007a7b7a723e */ /* 0x000fc400000010ff */
[----:B------:R1:W-:Y:S01]  /*ba90*/  STS [R23+0x4000], R88 ;  /* 0x0040005817007388 */ /* 0x0003e20000000800 */
[----:B------:R-:W-:Y:S02]  /*baa0*/  F2FP.BF16.F32.PACK_AB R124, R125, R124 ;  /* 0x0000007c7d7c723e */ /* 0x000fe400000010ff */
        /* <DEDUP_REMOVED lines=22> */
[----:B------:R1:W-:Y:S04]  /*bc10*/  STS [R7+0x8000], R104 ;  /* 0x0080006807007388 */ /* 0x0003e80000000800 */
[----:B------:R1:W-:Y:S04]  /*bc20*/  STS [R7+0x8400], R106 ;  /* 0x0084006a07007388 */ /* 0x0003e80000000800 */
[----:B------:R1:W-:Y:S04]  /*bc30*/  STS [R17+0x8000], R108 ;  /* 0x0080006c11007388 */ /* 0x0003e80000000800 */
[----:B------:R1:W-:Y:S04]  /*bc40*/  STS [R17+0x8400], R110 ;  /* 0x0084006e11007388 */ /* 0x0003e80000000800 */
[----:B------:R1:W-:Y:S04]  /*bc50*/  STS [R19+0x8000], R112 ;  /* 0x0080007013007388 */ /* 0x0003e80000000800 */
[----:B------:R1:W-:Y:S04]  /*bc60*/  STS [R19+0x8400], R114 ;  /* 0x0084007213007388 */ /* 0x0003e80000000800 */
[----:B------:R1:W-:Y:S04]  /*bc70*/  STS [R21+0x8000], R116 ;  /* 0x0080007415007388 */ /* 0x0003e80000000800 */
[----:B------:R1:W-:Y:S01]  /*bc80*/  STS [R21+0x8400], R118 ;  /* 0x0084007615007388 */ /* 0x0003e20000000800 */
[----:B------:R-:W2:Y:S03]  /*bc90*/  S2R R10, SR_TID.X ;  /* 0x00000000000a7919 */ /* 0x000ea60000002100 */
        /* <DEDUP_REMOVED lines=9> */
.L_x_1561:
[----:B------:R-:W-:Y:S01]  /*bd30*/  ULDC.U8 UR6, c[0x0][0x3d9] ;  /* 0x0000f64000067ab9 */ /* 0x000fe20000000000 */
[----:B------:R-:W-:Y:S01]  /*bd40*/  STS [R23+0x8400], R122 ;  /* 0x0084007a17007388 */ /* 0x000fe20000000800 */
[----:B------:R-:W-:Y:S01]  /*bd50*/  ISETP.NE.AND P1, PT, RZ, UR6, PT ;  /* 0x00000006ff007c0c */ /* 0x000fe2000bf25270 */
[----:B------:R-:W-:Y:S01]  /*bd60*/  ULDC.U8 UR8, c[0x0][0x3d8] ;  /* 0x0000f60000087ab9 */ /* 0x000fe20000000000 */
[----:B------:R-:W3:Y:S01]  /*bd70*/  @P4 MUFU.LG2 R6, R6 ;  /* 0x0000000600064308 */ /* 0x000ee20000000c00 */
[----:B------:R-:W-:Y:S01]  /*bd80*/  STS [R9+0xc000], R124 ;  /* 0x00c0007c09007388 */ /* 0x000fe20000000800 */
[----:B------:R-:W-:Y:S01]  /*bd90*/  ISETP.NE.AND P2, PT, RZ, UR8, PT ;  /* 0x00000008ff007c0c */ /* 0x000fe2000bf45270 */
[----:B------:R-:W4:Y:S02]  /*bda0*/  S2UR UR4, SR_CTAID.X ;  /* 0x00000000000479c3 */ /* 0x000f240000002500 */
[----:B------:R-:W-:Y:S01]  /*bdb0*/  STS [R9+0xc400], R126 ;  /* 0x00c4007e09007388 */ /* 0x000fe20000000800 */
[----:B------:R-:W-:-:S03]  /*bdc0*/  ISETP.EQ.AND P2, PT, RZ, UR6, P2 ;  /* 0x00000006ff007c0c */ /* 0x000fc60009742270 */
[----:B------:R-:W-:Y:S02]  /*bdd0*/  STS [R13+0xc000], R128 ;  /* 0x00c000800d007388 */ /* 0x000fe40000000800 */
[----:B------:R-:W1:Y:S02]  /*bde0*/  @P1 LDC.64 R24, c[0x0][0x2c0] ;  /* 0x0000b000ff181b82 */ /* 0x000e640000000a00 */
[----:B------:R2:W-:Y:S04]  /*bdf0*/  STS [R13+0xc400], R130 ;  /* 0x00c400820d007388 */ /* 0x0005e80000000800 */
[----:B------:R-:W-:Y:S02]  /*be00*/  STS [R15+0xc000], R132 ;  /* 0x00c000840f007388 */ /* 0x000fe40000000800 */
[----:B------:R-:W-:-:S02]  /*be10*/  @!P2 PLOP3.LUT P6, PT, PT, PT, PT, 0x8, 0x0 ;  /* 0x000000000000a81c */ /* 0x000fc40003fce170 */
[----:B------:R-:W-:Y:S04]  /*be20*/  STS [R15+0xc400], R134 ;  /* 0x00c400860f007388 */ /* 0x000fe80000000800 */
[----:B------:R-:W-:Y:S04]  /*be30*/  STS [R7+0xc000], R136 ;  /* 0x00c0008807007388 */ /* 0x000fe80000000800 */
[----:B------:R3:W-:Y:S04]  /*be40*/  STS [R7+0xc400], R138 ;  /* 0x00c4008a07007388 */ /* 0x0007e80000000800 */
[----:B------:R-:W-:Y:S01]  /*be50*/  STS [R17+0xc000], R152 ;  /* 0x00c0009811007388 */ /* 0x000fe20000000800 */
[----:B-1----:R-:W-:-:S03]  /*be60*/  @P1 IMAD R24, R25, R24, RZ ;  /* 0x0000001819181224 */ /* 0x002fc600078e02ff */
[----:B------:R1:W-:Y:S01]  /*be70*/  STS [R17+0xc400], R154 ;  /* 0x00c4009a11007388 */ /* 0x0003e20000000800 */
[----:B--2---:R-:W-:Y:S01]  /*be80*/  SHF.R.S32.HI R13, RZ, 0x1f, R10 ;  /* 0x0000001fff0d7819 */ /* 0x004fe2000001140a */
[----:B------:R-:W2:Y:S03]  /*be90*/  S2R R11, SR_CTAID.Y ;  /* 0x00000000000b7919 */ /* 0x000ea60000002600 */
[----:B------:R-:W-:Y:S01]  /*bea0*/  LEA.HI R10, R13, R10, RZ, 0x3 ;  /* 0x0000000a0d0a7211 */ /* 0x000fe200078f18ff */
[----:B------:R-:W2:Y:S03]  /*beb0*/  S2R R9, SR_CTAID.Z ;  /* 0x0000000000097919 */ /* 0x000ea60000002700 */
[----:B------:R-:W-:Y:S01]  /*bec0*/  SHF.R.S32.HI R16, RZ, 0x3, R10 ;  /* 0x00000003ff107819 */ /* 0x000fe2000001140a */
[----:B------:R-:W-:Y:S01]  /*bed0*/  @P1 IMAD.MOV.U32 R10, RZ, RZ, 0x1 ;  /* 0x00000001ff0a1424 */ /* 0x000fe200078e00ff */
[----:B------:R-:W-:Y:S04]  /*bee0*/  STS [R19+0xc000], R140 ;  /* 0x00c0008c13007388 */ /* 0x000fe80000000800 */
[----:B------:R4:W-:Y:S01]  /*bef0*/  STS [R19+0xc400], R142 ;  /* 0x00c4008e13007388 */ /* 0x0009e20000000800 */
[----:B---3--:R-:W3:Y:S03]  /*bf00*/  @P1 LDC R7, c[0x0][0x2c0] ;  /* 0x0000b000ff071b82 */ /* 0x008ee60000000800 */
[----:B------:R-:W-:Y:S04]  /*bf10*/  STS [R21+0xc000], R144 ;  /* 0x00c0009015007388 */ /* 0x000fe80000000800 */
[----:B------:R-:W-:Y:S01]  /*bf20*/  STS [R21+0xc400], R146 ;  /* 0x00c4009215007388 */ /* 0x000fe20000000800 */
[----:B-1----:R-:W1:Y:S03]  /*bf30*/  @P4 LDC R17, c[0x0][0x2e8] ;  /* 0x0000ba00ff114b82 */ /* 0x002e660000000800 */
[----:B------:R-:W-:Y:S04]  /*bf40*/  STS [R23+0xc000], R148 ;  /* 0x00c0009417007388 */ /* 0x000fe80000000800 */
[----:B------:R2:W-:Y:S01]  /*bf50*/  STS [R23+0xc400], R150 ;  /* 0x00c4009617007388 */ /* 0x0005e20000000800 */
[----:B----4-:R-:W-:-:S02]  /*bf60*/  LOP3.LUT R19, R3, 0xffffffe0, RZ, 0xc0, !PT ;  /* 0xffffffe003137812 */ /* 0x010fc400078ec0ff */
[----:B--2---:R-:W-:Y:S01]  /*bf70*/  @!P2 CS2R R22, SRZ ;  /* 0x000000000016a805 */ /* 0x004fe2000001ff00 */
[----:B------:R-:W-:Y:S06]  /*bf80*/  @!P2 BRA `(.L_x_1562) ;  /* 0x000000000020a947 */ /* 0x000fec0003800000 */
[----:B------:R-:W2:Y:S01]  /*bf90*/  S2UR UR6, SR_CTAID.Y ;  /* 0x00000000000679c3 */ /* 0x000ea20000002600 */
[----:B------:R-:W-:Y:S01]  /*bfa0*/  ULDC UR7, c[0x0][0x2c4] ;  /* 0x0000b10000077ab9 */ /* 0x000fe20000000800 */
[----:B------:R-:W-:Y:S01]  /*bfb0*/  PLOP3.LUT P6, PT, PT, PT, PT, 0x80, 0x0 ;  /* 0x000000000000781c */ /* 0x000fe20003fcf070 */
[----:B--2---:R-:W-:-:S04]  /*bfc0*/  UIMAD UR6, UR6, UR7, URZ ;  /* 0x00000007060672a4 */ /* 0x004fc8000f8e023f */
[----:B------:R-:W-:-:S04]  /*bfd0*/  USEL UR16, UR6, UR16, !UP0 ;  /* 0x0000001006107287 */ /* 0x000fc8000c000000 */
[----:B------:R-:W-:Y:S02]  /*bfe0*/  USHF.R.S32.HI UR6, URZ, 0x1f, UR16 ;  /* 0x0000001f3f067899 */ /* 0x000fe40008011410 */
[----:B------:R-:W-:-:S04]  /*bff0*/  IMAD.U32 R22, RZ, RZ, UR16 ;  /* 0x00000010ff167e24 */ /* 0x000fc8000f8e00ff */
[----:B------:R-:W-:Y:S02]  /*c000*/  MOV R23, UR6 ;  /* 0x0000000600177c02 */ /* 0x000fe40008000f00 */
.L_x_1562:
[----:B------:R-:W-:Y:S05]  /*c010*/  @P1 BRA `(.L_x_1563) ;  /* 0x0000000000181947 */ /* 0x000fea0003800000 */
[----:B------:R-:W2:Y:S01]  /*c020*/  LDC R24, c[0x0][0x2c4] ;  /* 0x0000b100ff187b82 */ /* 0x000ea20000000800 */
[----:B------:R-:W-:Y:S02]  /*c030*/  ISETP.NE.AND P1, PT, RZ, UR8, PT ;  /* 0x00000008ff007c0c */ /* 0x000fe4000bf25270 */
[----:B---3--:R-:W-:-:S05]  /*c040*/  MOV R7, 0x1 ;  /* 0x0000000100077802 */ /* 0x008fca0000000f00 */
[----:B------:R-:W3:Y:S08]  /*c050*/  LDC R3, c[0x0][0x270] ;  /* 0x00009c00ff037b82 */ /* 0x000ef00000000800 */
[----:B--2---:R-:W3:Y:S02]  /*c060*/  @P1 LDC R24, c[0x0][0x2e4] ;  /* 0x0000b900ff181b82 */ /* 0x004ee40000000800 */
[----:B---3--:R-:W-:-:S07]  /*c070*/  IMAD R10, R24, R3, RZ ;  /* 0x00000003180a7224 */ /* 0x008fce00078e02ff */
.L_x_1563:
[----:B------:R-:W-:Y:S01]  /*c080*/  BAR.SYNC.DEFER_BLOCKING 0x0 ;  /* 0x0000000000007b1d */ /* 0x000fe20000010000 */
[----:B------:R-:W-:Y:S02]  /*c090*/  VIADD R3, R16, 0x20 ;  /* 0x0000002010037836 */ /* 0x000fe40000000000 */
[----:B------:R-:W-:Y:S01]  /*c0a0*/  @P4 FMUL.FTZ R25, R6, 0.69314718246459960938 ;  /* 0x3f31721806194820 */ /* 0x000fe20000410000 */
[----:B------:R-:W-:Y:S01]  /*c0b0*/  IMAD.IADD R19, R4, 0x1, -R19 ;  /* 0x0000000104137824 */ /* 0x000fe200078e0a13 */
[----:B------:R-:W-:Y:S01]  /*c0c0*/  ISETP.GE.AND P3, PT, R242, UR5, PT ;  /* 0x00000005f2007c0c */ /* 0x000fe2000bf66270 */
[----:B------:R-:W-:Y:S01]  /*c0d0*/  IMAD R11, R11, R10, RZ ;  /* 0x0000000a0b0b7224 */ /* 0x000fe200078e02ff */
[----:B------:R-:W-:Y:S01]  /*c0e0*/  ISETP.GE.AND P2, PT, R3, UR5, PT ;  /* 0x0000000503007c0c */ /* 0x000fe2000bf46270 */
[----:B------:R-:W2:Y:S01]  /*c0f0*/  @P0 LDC R21, c[0x0][0x2e8] ;  /* 0x0000ba00ff150b82 */ /* 0x000ea20000000800 */
[----:B------:R-:W-:Y:S01]  /*c100*/  SHF.R.S32.HI R3, RZ, 0x1f, R8 ;  /* 0x0000001fff037819 */ /* 0x000fe20000011408 */
[----:B------:R-:W4:Y:S01]  /*c110*/  @P0 MUFU.LG2 R5, R5 ;  /* 0x0000000500050308 */ /* 0x000f220000000c00 */
[----:B------:R-:W-:Y:S01]  /*c120*/  VIADD R4, R16, 0x40 ;  /* 0x0000004010047836 */ /* 0x000fe20000000000 */
[----:B------:R-:W-:Y:S01]  /*c130*/  LOP3.LUT P5, RZ, R19, 0x3, RZ, 0xc0, !PT ;  /* 0x0000000313ff7812 */ /* 0x000fe200078ac0ff */
[----:B---3--:R-:W-:Y:S01]  /*c140*/  IMAD R6, R7, UR4, RZ ;  /* 0x0000000407067c24 */ /* 0x008fe2000f8e02ff */
[----:B------:R-:W-:Y:S01]  /*c150*/  LEA.HI R3, R3, R8, RZ, 0x3 ;  /* 0x0000000803037211 */ /* 0x000fe200078f18ff */
[----:B------:R-:W-:Y:S01]  /*c160*/  IMAD.MOV.U32 R10, RZ, RZ, 0x7f800000 ;  /* 0x7f800000ff0a7424 */ /* 0x000fe200078e00ff */
[----:B------:R-:W-:Y:S01]  /*c170*/  SEL R11, R11, RZ, !P6 ;  /* 0x000000ff0b0b7207 */ /* 0x000fe20007000000 */
[----:B-1----:R-:W-:Y:S01]  /*c180*/  @P4 FFMA.FTZ R10, R2, R17, R25 ;  /* 0x00000011020a4223 */ /* 0x002fe20000010019 */
[----:B------:R-:W-:Y:S01]  /*c190*/  LOP3.LUT R3, R3, 0xffffff8, RZ, 0xc0, !PT ;  /* 0x0ffffff803037812 */ /* 0x000fe200078ec0ff */
[----:B------:R-:W-:Y:S01]  /*c1a0*/  BSSY B0, `(.L_x_1564) ;  /* 0x0000024000007945 */ /* 0x000fe20003800000 */
[----:B------:R-:W-:Y:S01]  /*c1b0*/  ISETP.GE.AND P1, PT, R4, UR5, PT ;  /* 0x0000000504007c0c */ /* 0x000fe2000bf26270 */
[----:B------:R-:W-:Y:S01]  /*c1c0*/  IMAD R11, R9, R24, R11 ;  /* 0x00000018090b7224 */ /* 0x000fe200078e020b */
[----:B------:R-:W-:Y:S01]  /*c1d0*/  SHF.R.S32.HI R4, RZ, 0x1f, R19 ;  /* 0x0000001fff047819 */ /* 0x000fe20000011413 */
[----:B------:R-:W-:Y:S01]  /*c1e0*/  IMAD.IADD R3, R8, 0x1, -R3 ;  /* 0x0000000108037824 */ /* 0x000fe200078e0a03 */
[----:B------:R1:W3:Y:S01]  /*c1f0*/  LDS.128 R12, [R230+0x3000] ;  /* 0x00300000e60c7984 */ /* 0x0002e20000000c00 */
[----:B------:R-:W-:Y:S01]  /*c200*/  IMAD.SHL.U32 R8, R6, 0x80, RZ ;  /* 0x0000008006087824 */ /* 0x000fe200078e00ff */
[----:B------:R-:W-:Y:S01]  /*c210*/  LEA.HI R4, R4, R19, RZ, 0x2 ;  /* 0x0000001304047211 */ /* 0x000fe200078f10ff */
[----:B----4-:R-:W-:Y:S01]  /*c220*/  @P0 FMUL.FTZ R5, R5, 0.69314718246459960938 ;  /* 0x3f31721805050820 */ /* 0x010fe20000410000 */
[----:B------:R-:W-:-:S02]  /*c230*/  IMAD.MOV.U32 R6, RZ, RZ, 0x7f800000 ;  /* 0x7f800000ff067424 */ /* 0x000fc400078e00ff */
[----:B------:R-:W-:Y:S01]  /*c240*/  SHF.R.S32.HI R19, RZ, 0x1f, R8 ;  /* 0x0000001fff137819 */ /* 0x000fe20000011408 */
[----:B--2---:R-:W-:Y:S01]  /*c250*/  @P0 FFMA.FTZ R6, R0, R21, R5 ;  /* 0x0000001500060223 */ /* 0x004fe20000010005 */
[----:B------:R-:W-:Y:S02]  /*c260*/  SHF.R.S32.HI R4, RZ, 0x2, R4 ;  /* 0x00000002ff047819 */ /* 0x000fe40000011404 */
[--C-:B------:R-:W-:Y:S02]  /*c270*/  IADD3 R8, P6, P4, R8, R22, R11.reuse ;  /* 0x0000001608087210 */ /* 0x100fe40007cde00b */
[----:B------:R-:W-:Y:S01]  /*c280*/  SHF.R.S32.HI R22, RZ, 0x1f, R11 ;  /* 0x0000001fff167819 */ /* 0x000fe2000001140b */
[----:B------:R-:W-:-:S03]  /*c290*/  IMAD R18, R3, 0x10, R4 ;  /* 0x0000001003127824 */ /* 0x000fc600078e0204 */
        /* <DEDUP_REMOVED lines=20> */
.L_x_1565:
[----:B------:R-:W-:Y:S05]  /*c3e0*/  BSYNC B0 ;  /* 0x0000000000007941 */ /* 0x000fea0003800000 */
.L_x_1564:
        /* <DEDUP_REMOVED lines=37> */
[----:B---3--:R2:W-:Y:S02]  /*c640*/  @!P3 STG.E.128 desc[UR26][R28.64+0x180], R4 ;  /* 0x000180041c00b986 */ /* 0x0085e4000c101d1a */
.L_x_1567:
[----:B------:R-:W-:Y:S05]  /*c650*/  BSYNC B0 ;  /* 0x0000000000007941 */ /* 0x000fea0003800000 */
.L_x_1566:
        /* <DEDUP_REMOVED lines=26> */
[----:B---3--:R2:W-:Y:S02]  /*c800*/  @!P2 STG.E.128 desc[UR26][R28.64+0x180], R4 ;  /* 0x000180041c00a986 */ /* 0x0085e4000c101d1a */
.L_x_1569:
[----:B------:R-:W-:Y:S05]  /*c810*/  BSYNC B0 ;  /* 0x0000000000007941 */ /* 0x000fea0003800000 */
.L_x_1568:
        /* <DEDUP_REMOVED lines=27> */
.L_x_1571:
[----:B------:R-:W-:Y:S05]  /*c9d0*/  BSYNC B0 ;  /* 0x0000000000007941 */ /* 0x000fea0003800000 */
.L_x_1570:
        /* <DEDUP_REMOVED lines=27> */
.L_x_1535:
        /* <DEDUP_REMOVED lines=13> */
[----:B------:R-:W-:Y:S01]  /*cc60*/  @!UP3 USHF.R.S32.HI UR20, URZ, 0x1f, UR6 ;  /* 0x0000001f3f14b899 */ /* 0x000fe20008011406 */
[--C-:B------:R-:W-:Y:S01]  /*cc70*/  SHF.R.S32.HI R13, RZ, 0x1f, R12.reuse ;  /* 0x0000001fff0d7819 */ /* 0x100fe2000001140c */
[----:B------:R-:W-:Y:S01]  /*cc80*/  @UP3 UIMAD.WIDE.U32 UR14, UR16, UR10, URZ ;  /* 0x0000000a100e32a5 */ /* 0x000fe2000f8e003f */
[----:B------:R-:W-:Y:S01]  /*cc90*/  IMAD.SHL.U32 R9, R6, 0x8, RZ ;  /* 0x0000000806097824 */ /* 0x000fe200078e00ff */
[----:B------:R-:W-:Y:S01]  /*cca0*/  @UP2 ULDC.64 UR4, c[0x0][0x2c0] ;  /* 0x0000b00000042ab9 */ /* 0x000fe20000000a00 */
[----:B------:R-:W-:Y:S01]  /*ccb0*/  UIADD3 UR18, -UR7, UR18, URZ ;  /* 0x0000001207127290 */ /* 0x000fe2000fffe13f */
[----:B------:R-:W-:Y:S01]  /*ccc0*/  VIADD R5, R12, 0x20 ;  /* 0x000000200c057836 */ /* 0x000fe20000000000 */
[----:B------:R-:W-:Y:S01]  /*ccd0*/  @UP3 UIMAD UR21, UR16, UR11, UR15 ;  /* 0x0000000b101532a4 */ /* 0x000fe2000f8e020f */
[----:B------:R-:W-:Y:S01]  /*cce0*/  BSSY B0, `(.L_x_1572) ;  /* 0x0000042000007945 */ /* 0x000fe20003800000 */
[----:B------:R-:W-:Y:S01]  /*ccf0*/  USHF.R.S32.HI UR15, URZ, 0x1f, UR9 ;  /* 0x0000001f3f0f7899 */ /* 0x000fe20008011409 */
[----:B------:R-:W-:Y:S01]  /*cd00*/  ISETP.NE.AND P3, PT, R6, RZ, PT ;  /* 0x000000ff0600720c */ /* 0x000fe20003f65270 */
[----:B------:R-:W-:Y:S01]  /*cd10*/  @UP2 UIMAD UR19, UR5, UR4, URZ ;  /* 0x00000004051322a4 */ /* 0x000fe2000f8e023f */
[C---:B------:R-:W-:Y:S01]  /*cd20*/  ISETP.GE.AND P1, PT, R12.reuse, UR18, PT ;  /* 0x000000120c007c0c */ /* 0x040fe2000bf26270 */
[----:B------:R-:W-:Y:S01]  /*cd30*/  @!UP3 ULDC.64 UR10, c[0x0][0x290] ;  /* 0x0000a400000abab9 */ /* 0x000fe20000000a00 */
[----:B------:R-:W-:Y:S01]  /*cd40*/  ULDC.64 UR4, c[0x0][0x2a0] ;  /* 0x0000a80000047ab9 */ /* 0x000fe20000000a00 */
[----:B------:R-:W-:Y:S01]  /*cd50*/  @!UP3 UIMAD UR20, UR20, UR10, URZ ;  /* 0x0000000a1414b2a4 */ /* 0x000fe2000f8e023f */
[----:B------:R-:W-:Y:S01]  /*cd60*/  IMAD.U32 R14, RZ, RZ, UR4 ;  /* 0x00000004ff0e7e24 */ /* 0x000fe2000f8e00ff */
[----:B------:R-:W-:Y:S01]  /*cd70*/  UIMAD UR15, UR15, UR4, URZ ;  /* 0x000000040f0f72a4 */ /* 0x000fe2000f8e023f */
[----:B------:R-:W-:Y:S01]  /*cd80*/  IMAD.WIDE R10, R11, 0x80, R12 ;  /* 0x000000800b0a7825 */ /* 0x000fe200078e020c */
[----:B------:R-:W-:Y:S01]  /*cd90*/  @!UP3 UIMAD.WIDE.U32 UR12, UR6, UR10, URZ ;  /* 0x0000000a060cb2a5 */ /* 0x000fe2000f8e003f */
[C---:B------:R-:W-:Y:S01]  /*cda0*/  IADD3 R8, R9.reuse, 0x40, RZ ;  /* 0x0000004009087810 */ /* 0x040fe20007ffe0ff */
[----:B------:R-:W-:Y:S01]  /*cdb0*/  UIMAD UR5, UR9, UR5, UR15 ;  /* 0x00000005090572a4 */ /* 0x000fe2000f8e020f */
[----:B------:R-:W-:Y:S01]  /*cdc0*/  VIADD R4, R12, 0x40 ;  /* 0x000000400c047836 */ /* 0x000fe20000000000 */
[----:B------:R-:W-:Y:S01]  /*cdd0*/  @!UP2 ULDC UR10, c[0x0][0x2c4] ;  /* 0x0000b100000aaab9 */ /* 0x000fe20000000800 */
[----:B------:R-:W-:Y:S01]  /*cde0*/  @UP0 ULDC UR10, c[0x0][0x2e4] ;  /* 0x0000b900000a0ab9 */ /* 0x000fe20000000800 */
[----:B------:R-:W-:Y:S01]  /*cdf0*/  UISETP.NE.OR UP0, UPT, UR16, -0x1, !UP1 ;  /* 0xffffffff1000788c */ /* 0x000fe2000cf05670 */
[C---:B------:R-:W-:Y:S01]  /*ce00*/  VIADD R7, R9.reuse, 0x80 ;  /* 0x0000008009077836 */ /* 0x040fe20000000000 */
[----:B------:R-:W-:Y:S01]  /*ce10*/  @UP2 UMOV UR15, 0x1 ;  /* 0x00000001000f2882 */ /* 0x000fe20000000000 */
[----:B------:R-:W-:Y:S01]  /*ce20*/  @!UP3 UIMAD UR11, UR6, UR11, UR20 ;  /* 0x0000000b060bb2a4 */ /* 0x000fe2000f8e0214 */
[----:B------:R-:W-:Y:S01]  /*ce30*/  VIADD R6, R9, 0xc0 ;  /* 0x000000c009067836 */ /* 0x000fe20000000000 */
[----:B------:R-:W-:-:S02]  /*ce40*/  @!UP2 UIMAD UR15, UR10, UR8, URZ ;  /* 0x000000080a0fa2a4 */ /* 0x000fc4000f8e023f */
[----:B------:R-:W-:Y:S01]  /*ce50*/  @!UP3 UIADD3 UR21, UR13, UR11, URZ ;  /* 0x0000000b0d15b290 */ /* 0x000fe2000fffe03f */
        /* <DEDUP_REMOVED lines=15> */
[----:B------:R-:W-:Y:S01]  /*cf50*/  @!UP1 UMOV UR23, URZ ;  /* 0x0000003f00179c82 */ /* 0x000fe20008000000 */
[----:B------:R-:W-:Y:S01]  /*cf60*/  @UP1 UMOV UR22, UR16 ;  /* 0x0000001000161c82 */ /* 0x000fe20008000000 */
        /* <DEDUP_REMOVED lines=25> */
.L_x_1573:
[----:B------:R-:W-:Y:S05]  /*d100*/  BSYNC B0 ;  /* 0x0000000000007941 */ /* 0x000fea0003800000 */
.L_x_1572:
        /* <DEDUP_REMOVED lines=25> */
.L_x_1575:
[----:B------:R-:W-:Y:S05]  /*d2a0*/  BSYNC B0 ;  /* 0x0000000000007941 */ /* 0x000fea0003800000 */
.L_x_1574:
        /* <DEDUP_REMOVED lines=24> */
.L_x_1577:
[----:B------:R-:W-:Y:S05]  /*d430*/  BSYNC B0 ;  /* 0x0000000000007941 */ /* 0x000fea0003800000 */
.L_x_1576:
        /* <DEDUP_REMOVED lines=27> */
.L_x_1579:
[----:B------:R-:W-:Y:S05]  /*d5f0*/  BSYNC B0 ;  /* 0x0000000000007941 */ /* 0x000fea0003800000 */
.L_x_1578:
[----:B------:R-:W-:Y:S04]  /*d600*/  BSSY B0, `(.L_x_1580) ;  /* 0x000000a000007945 */ /* 0x000fe80003800000 */
[----:B------:R-:W-:Y:S05]  /*d610*/  @P6 BRA `(.L_x_1581) ;  /* 0x0000000000206947 */ /* 0x000fea0003800000 */
[----:B-1--4-:R-:W-:Y:S01]  /*d620*/  IMAD R2, R12, UR20, RZ ;  /* 0x000000140c027c24 */ /* 0x012fe2000f8e02ff */
[----:B------:R-:W-:-:S04]  /*d630*/  ULDC.64 UR4, c[0x0][0x2b0] ;  /* 0x0000ac0000047ab9 */ /* 0x000fc80000000a00 */
[----:B------:R-:W-:-:S04]  /*d640*/  IADD3 R3, P0, R2, UR6, RZ ;  /* 0x0000000602037c10 */ /* 0x000fc8000ff1e0ff */
[----:B------:R-:W-:Y:S02]  /*d650*/  LEA.HI.X.SX32 R2, R2, UR22, 0x1, P0 ;  /* 0x0000001602027c11 */ /* 0x000fe400080f0eff */
[----:B------:R-:W-:-:S04]  /*d660*/  LEA R6, P0, R3, UR4, 0x2 ;  /* 0x0000000403067c11 */ /* 0x000fc8000f8010ff */
[----:B------:R-:W-:Y:S01]  /*d670*/  LEA.HI.X R7, R3, UR5, R2, 0x2, P0 ;  /* 0x0000000503077c11 */ /* 0x000fe200080f1402 */
[----:B------:R-:W-:-:S05]  /*d680*/  IMAD.MOV.U32 R3, RZ, RZ, 0x7f800000 ;  /* 0x7f800000ff037424 */ /* 0x000fca00078e00ff */
[----:B------:R1:W-:Y:S03]  /*d690*/  STG.E desc[UR26][R6.64], R3 ;  /* 0x0000000306007986 */ /* 0x0003e6000c10191a */
.L_x_1581:
[----:B------:R-:W-:Y:S05]  /*d6a0*/  BSYNC B0 ;  /* 0x0000000000007941 */ /* 0x000fea0003800000 */
.L_x_1580:
        /* <DEDUP_REMOVED lines=10> */
.L_x_1583:
[----:B------:R-:W-:Y:S05]  /*d750*/  BSYNC B0 ;  /* 0x0000000000007941 */ /* 0x000fea0003800000 */
.L_x_1582:
        /* <DEDUP_REMOVED lines=10> */
.L_x_1585:
[----:B------:R-:W-:Y:S05]  /*d800*/  BSYNC B0 ;  /* 0x0000000000007941 */ /* 0x000fea0003800000 */
.L_x_1584:
[----:B------:R-:W-:Y:S05]  /*d810*/  @P3 EXIT ;  /* 0x000000000000394d */ /* 0x000fea0003800000 */
[----:B------:R-:W-:Y:S01]  /*d820*/  IMAD R0, R0, UR20, RZ ;  /* 0x0000001400007c24 */ /* 0x000fe2000f8e02ff */
[----:B------:R-:W-:Y:S01]  /*d830*/  ULDC.64 UR4, c[0x0][0x2b0] ;  /* 0x0000ac0000047ab9 */ /* 0x000fe20000000a00 */
[----:B-1----:R-:W-:-:S03]  /*d840*/  IMAD.MOV.U32 R5, RZ, RZ, 0x7f800000 ;  /* 0x7f800000ff057424 */ /* 0x002fc600078e00ff */
[----:B----4-:R-:W-:-:S04]  /*d850*/  IADD3 R3, P0, R0, UR6, RZ ;  /* 0x0000000600037c10 */ /* 0x010fc8000ff1e0ff */
[----:B------:R-:W-:Y:S02]  /*d860*/  LEA.HI.X.SX32 R0, R0, UR22, 0x1, P0 ;  /* 0x0000001600007c11 */ /* 0x000fe400080f0eff */
[----:B------:R-:W-:-:S04]  /*d870*/  LEA R2, P0, R3, UR4, 0x2 ;  /* 0x0000000403027c11 */ /* 0x000fc8000f8010ff */
[----:B------:R-:W-:-:S05]  /*d880*/  LEA.HI.X R3, R3, UR5, R0, 0x2, P0 ;  /* 0x0000000503037c11 */ /* 0x000fca00080f1400 */
[----:B------:R-:W-:Y:S01]  /*d890*/  STG.E desc[UR26][R2.64], R5 ;  /* 0x0000000502007986 */ /* 0x000fe2000c10191a */
[----:B------:R-:W-:Y:S05]  /*d8a0*/  EXIT ;  /* 0x000000000000794d */ /* 0x000fea0003800000 */
.L_x_1586:
        /* <DEDUP_REMOVED lines=13> */
.L_x_2415:


//--------------------- .text._ZN5flash16flash_fwd_kernelI23Flash_fwd_kernel_traitsILi256ELi128ELi64ELi8ELb0ELb0EN7cutlass10bfloat16_tE19Flash_kernel_traitsILi256ELi128ELi64ELi8ES3_EELb1ELb0ELb1ELb0ELb0ELb0ELb0ELb0EEEvNS_16Flash_fwd_paramsE --------------------------
	.section	.text._ZN5flash16flash_fwd_kernelI23Flash_fwd_kernel_traitsILi256ELi128ELi64ELi8ELb0ELb0EN7cutlass10bfloat16_tE19Flash_kernel_traitsILi256ELi128ELi64ELi8ES3_EELb1ELb0ELb1ELb0ELb0ELb0ELb0ELb0EEEvNS_16Flash_fwd_paramsE,"ax",@progbits
	.align	128
        .global         _ZN5flash16flash_fwd_kernelI23Flash_fwd_kernel_traitsILi256ELi128ELi64ELi8ELb0ELb0EN7cutlass10bfloat16_tE19Flash_kernel_traitsILi256ELi128ELi64ELi8ES3_EELb1ELb0ELb1ELb0ELb0ELb0ELb0ELb0EEEvNS_16Flash_fwd_paramsE
        .type           _ZN5flash16flash_fwd_kernelI23Flash_fwd_kernel_traitsILi256ELi128ELi64ELi8ELb0ELb0EN7cutlass10bfloat16_tE19Flash_kernel_traitsILi256ELi128ELi64ELi8ES3_EELb1ELb0ELb1ELb0ELb0ELb0ELb0ELb0EEEvNS_16Flash_fwd_paramsE,@function
        .size           _ZN5flash16flash_fwd_kernelI23Flash_fwd_kernel_traitsILi256ELi128ELi64ELi8ELb0ELb0EN7cutlass10bfloat16_tE19Flash_kernel_traitsILi256ELi128ELi64ELi8ES3_EELb1ELb0ELb1ELb0ELb0ELb0ELb0ELb0EEEvNS_16Flash_fwd_paramsE,(.L_x_2416 - _ZN5flash16flash_fwd_kernelI23Flash_fwd_kernel_traitsILi256ELi128ELi64ELi8ELb0ELb0EN7cutlass10bfloat16_tE19Flash_kernel_traitsILi256ELi128ELi64ELi8ES3_EELb1ELb0ELb1ELb0ELb0ELb0ELb0ELb0EEEvNS_16Flash_fwd_paramsE)
        .other          _ZN5flash16flash_fwd_kernelI23Flash_fwd_kernel_traitsILi256ELi128ELi64ELi8ELb0ELb0EN7cutlass10bfloat16_tE19Flash_kernel_traitsILi256ELi128ELi64ELi8ES3_EELb1ELb0ELb1ELb0ELb0ELb0ELb0ELb0EEEvNS_16Flash_fwd_paramsE,@"STO_CUDA_ENTRY STV_DEFAULT"
_ZN5flash16flash_fwd_kernelI23Flash_fwd_kernel_traitsILi256ELi128ELi64ELi8ELb0ELb0EN7cutlass10bfloat16_tE19Flash_kernel_traitsILi256ELi128ELi64ELi8ES3_EELb1ELb0ELb1ELb0ELb0ELb0ELb0ELb0EEEvNS_16Flash_fwd_paramsE:
.text._ZN5flash16flash_fwd_kernelI23Flash_fwd_kernel_traitsILi256ELi128ELi64ELi8ELb0ELb0EN7cutlass10bfloat16_tE19Flash_kernel_traitsILi256ELi128ELi64ELi8ES3_EELb1ELb0ELb1ELb0ELb0ELb0ELb0ELb0EEEvNS_16Flash_fwd_paramsE:
        /* <DEDUP_REMOVED lines=13> */
[----:B------:R-:W-:Y:S01]  /*00d0*/  S2UR UR18, SR_CTAID.X ;  /* 0x00000000001279c3 */ /* 0x000fe20000002500 */
[----:B------:R-:W4:Y:S07]  /*00e0*/  @P2 LDG.E.64 R8, desc[UR32][R8.64] ;  /* 0x0000002008082981 */ /* 0x000f2e000c1e1b00 */
[----:B------:R-:W1:Y:S08]  /*00f0*/  S2UR UR15, SR_CTAID.Y ;  /* 0x00000000000f79c3 */ /* 0x000e700000002600 */
[----:B------:R-:W5:Y:S01]  /*0100*/  S2UR UR8, SR_CTAID.Z ;  /* 0x00000000000879c3 */ /* 0x000f620000002700 */
[----:B--2---:R-:W2:Y:S01]  /*0110*/  @P2 LDG.E.64 R4, desc[UR32][R2.64] ;  /* 0x0000002002042981 */ /* 0x004ea2000c1e1b00 */
[----:B------:R-:W-:Y:S01]  /*0120*/  UISETP.NE.U32.AND UP2, UPT, UR6, URZ, UPT ;  /* 0x0000003f0600728c */ /* 0x000fe2000bf45070 */
[----:B------:R-:W-:-:S02]  /*0130*/  UMOV UR17, 0xffffffff ;  /* 0xffffffff00117882 */ /* 0x000fc40000000000 */
[----:B------:R-:W-:Y:S01]  /*0140*/  ULDC.U8 UR6, c[0x0][0x3c2] ;  /* 0x0000f08000067ab9 */ /* 0x000fe20000000000 */
[----:B------:R-:W-:Y:S02]  /*0150*/  UISETP.NE.AND.EX UP2, UPT, UR7, URZ, UPT, UP2 ;  /* 0x0000003f0700728c */ /* 0x000fe4000bf45320 */
[----:B------:R-:W2:Y:S01]  /*0160*/  @P2 LDC R0, c[0x0][0x3b0] ;  /* 0x0000ec00ff002b82 */ /* 0x000ea20000000800 */
[----:B------:R-:W-:Y:S01]  /*0170*/  UISETP.NE.AND UP3, UPT, UR6, URZ, UPT ;  /* 0x0000003f0600728c */ /* 0x000fe2000bf65270 */
[----:B------:R-:W-:Y:S02]  /*0180*/  ULDC UR9, c[0x0][0x270] ;  /* 0x00009c0000097ab9 */ /* 0x000fe40000000800 */
[----:B------:R-:W-:Y:S01]  /*0190*/  PLOP3.LUT P0, PT, PT, PT, UP2, 0x80, 0x0 ;  /* 0x000000000000781c */ /* 0x000fe20003f0f028 */
[----:B------:R-:W-:Y:S01]  /*01a0*/  ULDC.64 UR6, c[0x0][0x2f8] ;  /* 0x0000be0000067ab9 */ /* 0x000fe20000000a00 */
[----:B-1----:R-:W-:-:S06]  /*01b0*/  UIMAD.WIDE UR10, UR15, 0x4, UR10 ;  /* 0x000000040f0a78a5 */ /* 0x002fcc000f8e020a */
[----:B------:R-:W-:Y:S01]  /*01c0*/  IMAD.U32 R14, RZ, RZ, UR10 ;  /* 0x0000000aff0e7e24 */ /* 0x000fe2000f8e00ff */
[----:B-----5:R-:W-:Y:S01]  /*01d0*/  ULOP3.LUT UR4, UR8, UR18, UR15, 0xfe, !UPT ;  /* 0x0000001208047292 */ /* 0x020fe2000f8efe0f */
[----:B------:R-:W-:-:S05]  /*01e0*/  IMAD.U32 R15, RZ, RZ, UR11 ;  /* 0x0000000bff0f7e24 */ /* 0x000fca000f8e00ff */
        /* <DEDUP_REMOVED lines=9> */
[----:B------:R-:W-:-:S02]  /*0280*/  @UP1 UIMAD.WIDE UR10, UR15, 0x4, UR10 ;  /* 0x000000040f0a18a5 */ /* 0x000fc4000f8e020a */
[----:B------:R-:W-:Y:S01]  /*0290*/  UIMAD.WIDE UR6, UR15, 0x4, UR6 ;  /* 0x000000040f0678a5 */ /* 0x000fe2000f8e0206 */
        /* <DEDUP_REMOVED lines=9> */
[----:B------:R2:W-:Y:S01]  /*0330*/  @!P3 STG.E.64 desc[UR32][R10.64+0x8], R2 ;  /* 0x000008020a00b986 */ /* 0x0005e2000c101b20 */
[----:B------:R-:W-:-:S03]  /*0340*/  IMAD.U32 R4, RZ, RZ, UR6 ;  /* 0x00000006ff047e24 */ /* 0x000fc6000f8e00ff */
[----:B------:R-:W3:Y:S01]  /*0350*/  @P0 LDG.E R9, desc[UR32][R14.64] ;  /* 0x000000200e090981 */ /* 0x000ee2000c1e1900 */
[----:B------:R-:W-:-:S03]  /*0360*/  IMAD.U32 R5, RZ, RZ, UR7 ;  /* 0x00000007ff057e24 */ /* 0x000fc6000f8e00ff */
[----:B------:R-:W4:Y:S04]  /*0370*/  @P0 LDG.E R8, desc[UR32][R14.64+0x4] ;  /* 0x000004200e080981 */ /* 0x000f28000c1e1900 */
[----:B------:R-:W5:Y:S01]  /*0380*/  @!P2 LDG.E R0, desc[UR32][R4.64] ;  /* 0x000000200400a981 */ /* 0x000f62000c1e1900 */
[----:B-1----:R-:W-:Y:S02]  /*0390*/  IMAD.U32 R12, RZ, RZ, UR10 ;  /* 0x0000000aff0c7e24 */ /* 0x002fe4000f8e00ff */
[----:B------:R-:W-:-:S05]  /*03a0*/  IMAD.U32 R13, RZ, RZ, UR11 ;  /* 0x0000000bff0d7e24 */ /* 0x000fca000f8e00ff */
[----:B------:R-:W2:Y:S01]  /*03b0*/  @P1 LDG.E R7, desc[UR32][R12.64] ;  /* 0x000000200c071981 */ /* 0x000ea2000c1e1900 */
[----:B------:R-:W-:Y:S01]  /*03c0*/  SHF.R.S32.HI R221, RZ, 0x1f, R6 ;  /* 0x0000001fffdd7819 */ /* 0x000fe20000011406 */
[----:B------:R-:W-:Y:S01]  /*03d0*/  UMOV UR6, URZ ;  /* 0x0000003f00067c82 */ /* 0x000fe20008000000 */
[----:B------:R-:W-:Y:S01]  /*03e0*/  UIMAD UR10, UR15, UR9, UR8 ;  /* 0x000000090f0a72a4 */ /* 0x000fe2000f8e0208 */
[----:B------:R-:W-:Y:S01]  /*03f0*/  UMOV UR7, 0xffffffff ;  /* 0xffffffff00077882 */ /* 0x000fe20000000000 */
[----:B---3--:R-:W-:Y:S02]  /*0400*/  @P0 R2UR UR17, R9 ;  /* 0x00000000091102ca */ /* 0x008fe400000e0000 */
[----:B------:R-:W-:Y:S02]  /*0410*/  LEA.HI R9, R221, R6, RZ, 0x5 ;  /* 0x00000006dd097211 */ /* 0x000fe400078f28ff */
[----:B----4-:R-:W-:Y:S02]  /*0420*/  @P0 R2UR UR19, R8 ;  /* 0x00000000081302ca */ /* 0x010fe400000e0000 */
[----:B------:R-:W-:-:S02]  /*0430*/  ISETP.NE.U32.AND P0, PT, RZ, UR4, PT ;  /* 0x00000004ff007c0c */ /* 0x000fc4000bf05070 */
[----:B-----5:R-:W-:Y:S01]  /*0440*/  @!P2 R2UR UR7, R0 ;  /* 0x000000000007a2ca */ /* 0x020fe200000e0000 */
[----:B------:R-:W-:Y:S01]  /*0450*/  USHF.L.U32 UR4, UR10, 0x5, URZ ;  /* 0x000000050a047899 */ /* 0x000fe2000800063f */
[----:B------:R-:W-:-:S03]  /*0460*/  ISETP.NE.AND.EX P2, PT, RZ, UR5, PT, P0 ;  /* 0x00000005ff007c0c */ /* 0x000fc6000bf45300 */
[----:B------:R-:W-:-:S04]  /*0470*/  USHF.R.S32.HI UR5, URZ, 0x1f, UR4 ;  /* 0x0000001f3f057899 */ /* 0x000fc80008011404 */
[----:B------:R-:W-:Y:S01]  /*0480*/  @UP2 UIADD3 UR19, UR19, -UR17, URZ ;  /* 0x8000001113132290 */ /* 0x000fe2000fffe03f */
[----:B--2---:R-:W-:Y:S02]  /*0490*/  @P1 R2UR UR6, R7 ;  /* 0x00000000070612ca */ /* 0x004fe400000e0000 */
[----:B------:R-:W-:-:S05]  /*04a0*/  LOP3.LUT R7, R9, 0xffffffe0, RZ, 0xc0, !PT ;  /* 0xffffffe009077812 */ /* 0x000fca00078ec0ff */
[----:B------:R-:W-:-:S05]  /*04b0*/  IMAD.IADD R14, R6, 0x1, -R7 ;  /* 0x00000001060e7824 */ /* 0x000fca00078e0a07 */
[--C-:B------:R-:W-:Y:S02]  /*04c0*/  IADD3 R8, P1, P0, R2, UR4, R14.reuse ;  /* 0x0000000402087c10 */ /* 0x100fe4000f83e00e */
[----:B------:R-:W-:Y:S01]  /*04d0*/  SHF.R.S32.HI R2, RZ, 0x1f, R14 ;  /* 0x0000001fff027819 */ /* 0x000fe2000001140e */
[----:B------:R-:W-:-:S03]  /*04e0*/  @!UP2 ULDC UR19, c[0x0][0x2c4] ;  /* 0x0000b1000013aab9 */ /* 0x000fc60000000800 */
        /* <DEDUP_REMOVED lines=9> */
.L_x_1587:
[----:B------:R-:W-:Y:S01]  /*0580*/  ULDC UR10, c[0x0][0x2c8] ;  /* 0x0000b200000a7ab9 */ /* 0x000fe20000000800 */
.L_x_1588:
        /* <DEDUP_REMOVED lines=53> */
[----:B------:R-:W-:Y:S01]  /*08e0*/  @!UP1 USHF.R.S32.HI UR11, URZ, 0x1f, UR15 ;  /* 0x0000001f3f0b9899 */ /* 0x000fe2000801140f */
[----:B------:R-:W-:Y:S01]  /*08f0*/  IMAD.IADD R6, R6, 0x1, -R3 ;  /* 0x0000000106067824 */ /* 0x000fe200078e0a03 */
[----:B------:R-:W-:Y:S01]  /*0900*/  @UP1 ULDC.64 UR6, c[0x0][0x298] ;  /* 0x0000a60000061ab9 */ /* 0x000fe20000000a00 */
[----:B------:R-:W-:Y:S01]  /*0910*/  @!UP1 ULDC.64 UR4, c[0x0][0x290] ;  /* 0x0000a40000049ab9 */ /* 0x000fe20000000a00 */
[----:B------:R-:W-:Y:S01]  /*0920*/  @UP1 UIMAD.WIDE.U32 UR12, UR17, UR6, URZ ;  /* 0x00000006110c12a5 */ /* 0x000fe2000f8e003f */
[----:B------:R-:W-:Y:S01]  /*0930*/  IMAD.SHL.U32 R9, R6, 0x8, RZ ;  /* 0x0000000806097824 */ /* 0x000fe200078e00ff */
[----:B------:R-:W-:Y:S01]  /*0940*/  @!UP1 UIMAD UR6, UR11, UR4, URZ ;  /* 0x000000040b0692a4 */ /* 0x000fe2000f8e023f */
[C---:B------:R-:W-:Y:S01]  /*0950*/  ISETP.GE.AND P1, PT, R16.reuse, UR19, PT ;  /* 0x0000001310007c0c */ /* 0x040fe2000bf26270 */
[----:B------:R-:W-:Y:S01]  /*0960*/  @!UP1 UIMAD.WIDE.U32 UR20, UR15, UR4, URZ ;  /* 0x000000040f1492a5 */ /* 0x000fe2000f8e003f */
[--C-:B------:R-:W-:Y:S01]  /*0970*/  SHF.R.S32.HI R17, RZ, 0x1f, R16.reuse ;  /* 0x0000001fff117819 */ /* 0x100fe20000011410 */
[----:B------:R-:W-:Y:S01]  /*0980*/  ULDC.U8 UR11, c[0x0][0x3d8] ;  /* 0x0000f600000b7ab9 */ /* 0x000fe20000000000 */
[----:B------:R-:W-:Y:S01]  /*0990*/  @!UP1 UIMAD UR6, UR15, UR5, UR6 ;  /* 0x000000050f0692a4 */ /* 0x000fe2000f8e0206 */
[----:B------:R-:W-:Y:S01]  /*09a0*/  VIADD R5, R16, 0x20 ;  /* 0x0000002010057836 */ /* 0x000fe20000000000 */
[----:B------:R-:W-:Y:S01]  /*09b0*/  UISETP.NE.AND UP3, UPT, UR11, URZ, UPT ;  /* 0x0000003f0b00728c */ /* 0x000fe2000bf65270 */
[----:B------:R-:W-:Y:S01]  /*09c0*/  ISETP.NE.AND P3, PT, R6, RZ, PT ;  /* 0x000000ff0600720c */ /* 0x000fe20003f65270 */
[----:B------:R-:W-:Y:S01]  /*09d0*/  UISETP.NE.AND UP0, UPT, UR11, URZ, !UP2 ;  /* 0x0000003f0b00728c */ /* 0x000fe2000d705270 */
[----:B------:R-:W-:Y:S01]  /*09e0*/  IMAD.WIDE R14, R15, 0x80, R16 ;  /* 0x000000800f0e7825 */ /* 0x000fe200078e0210 */
[----:B------:R-:W-:Y:S01]  /*09f0*/  UISETP.EQ.AND UP3, UPT, UR10, URZ, UP3 ;  /* 0x0000003f0a00728c */ /* 0x000fe20009f62270 */
[C---:B------:R-:W-:Y:S01]  /*0a00*/  IADD3 R8, R9.reuse, 0x40, RZ ;  /* 0x0000004009087810 */ /* 0x040fe20007ffe0ff */
[----:B------:R-:W-:Y:S01]  /*0a10*/  @UP1 UIMAD UR7, UR17, UR7, UR13 ;  /* 0x00000007110712a4 */ /* 0x000fe2000f8e020d */
[----:B------:R-:W-:Y:S01]  /*0a20*/  VIADD R4, R16, 0x40 ;  /* 0x0000004010047836 */ /* 0x000fe20000000000 */
[----:B------:R-:W-:Y:S01]  /*0a30*/  @UP2 ULDC.64 UR4, c[0x0][0x2c0] ;  /* 0x0000b00000042ab9 */ /* 0x000fe20000000a00 */
[----:B------:R-:W-:Y:S01]  /*0a40*/  USHF.R.S32.HI UR13, URZ, 0x1f, UR8 ;  /* 0x0000001f3f0d7899 */ /* 0x000fe20008011408 */
[C---:B------:R-:W-:Y:S01]  /*0a50*/  VIADD R7, R9.reuse, 0x80 ;  /* 0x0000008009077836 */ /* 0x040fe20000000000 */
[----:B------:R-:W-:Y:S01]  /*0a60*/  @UP2 UIMAD UR14, UR5, UR4, URZ ;  /* 0x00000004050e22a4 */ /* 0x000fe2000f8e023f */
[----:B------:R-:W-:Y:S01]  /*0a70*/  VIADD R6, R9, 0xc0 ;  /* 0x000000c009067836 */ /* 0x000fe20000000000 */
[----:B------:R-:W-:Y:S01]  /*0a80*/  @UP2 UMOV UR10, 0x1 ;  /* 0x00000001000a2882 */ /* 0x000fe20000000000 */
[----:B------:R-:W-:Y:S01]  /*0a90*/  ULDC.64 UR4, c[0x0][0x2a0] ;  /* 0x0000a80000047ab9 */ /* 0x000fe20000000a00 */
[----:B------:R-:W-:Y:S01]  /*0aa0*/  @UP1 UMOV UR16, UR12 ;  /* 0x0000000c00101c82 */ /* 0x000fe20008000000 */
[----:B------:R-:W-:Y:S01]  /*0ab0*/  UIMAD UR13, UR13, UR4, URZ ;  /* 0x000000040d0d72a4 */ /* 0x000fe2000f8e023f */
[----:B------:R-:W-:Y:S01]  /*0ac0*/  IMAD.U32 R10, RZ, RZ, UR4 ;  /* 0x00000004ff0a7e24 */ /* 0x000fe2000f8e00ff */
[----:B------:R-:W-:Y:S01]  /*0ad0*/  @UP3 ULDC UR12, c[0x0][0x2c4] ;  /* 0x0000b100000c3ab9 */ /* 0x000fe20000000800 */
[----:B------:R-:W-:Y:S01]  /*0ae0*/  @!UP2 ULDC UR4, c[0x0][0x2c4] ;  /* 0x0000b1000004aab9 */ /* 0x000fe20000000800 */
[----:B------:R-:W-:Y:S01]  /*0af0*/  @UP0 ULDC UR4, c[0x0][0x2e4] ;  /* 0x0000b90000040ab9 */ /* 0x000fe20000000800 */
[----:B------:R-:W-:-:S02]  /*0b00*/  @UP3 UIMAD UR12, UR15, UR12, URZ ;  /* 0x0000000c0f0c32a4 */ /* 0x000fc4000f8e023f */
[----:B------:R-:W-:Y:S02]  /*0b10*/  @!UP2 UIMAD UR10, UR4, UR9, URZ ;  /* 0x00000009040aa2a4 */ /* 0x000fe4000f8e023f */
[----:B------:R-:W-:Y:S01]  /*0b20*/  @!UP1 UIADD3 UR7, UR21, UR6, URZ ;  /* 0x0000000615079290 */ /* 0x000fe2000fffe03f */
[----:B------:R-:W-:Y:S01]  /*0b30*/  @!UP1 UMOV UR16, UR20 ;  /* 0x0000001400109c82 */ /* 0x000fe20008000000 */
[----:B------:R-:W-:Y:S01]  /*0b40*/  UIMAD UR10, UR15, UR10, URZ ;  /* 0x0000000a0f0a72a4 */ /* 0x000fe2000f8e023f */
[C---:B------:R-:W-:Y:S01]  /*0b50*/  IADD3 R2, P0, R9.reuse, UR16, RZ ;  /* 0x0000001009027c10 */ /* 0x040fe2000ff1e0ff */
[----:B------:R-:W-:Y:S01]  /*0b60*/  @UP3 USEL UR12, UR12, UR17, !UP1 ;  /* 0x000000110c0c3287 */ /* 0x000fe2000c800000 */
[----:B------:R-:W-:Y:S01]  /*0b70*/  @UP2 ULDC UR11, c[0x0][0x2c0] ;  /* 0x0000b000000b2ab9 */ /* 0x000fe20000000800 */
[----:B------:R-:W-:Y:S01]  /*0b80*/  USEL UR10, UR10, URZ, !UP3 ;  /* 0x0000003f0a0a7287 */ /* 0x000fe2000d800000 */
[----:B------:R-:W-:Y:S01]  /*0b90*/  LEA.HI.X.SX32 R3, R9, UR7, 0x1, P0 ;  /* 0x0000000709037c11 */ /* 0x000fe200080f0eff */
[----:B------:R-:W-:Y:S01]  /*0ba0*/  @!UP2 UMOV UR11, 0x1 ;  /* 0x00000001000ba882 */ /* 0x000fe20000000000 */
[----:B------:R-:W-:Y:S01]  /*0bb0*/  @!UP2 UMOV UR14, UR4 ;  /* 0x00000004000eac82 */ /* 0x000fe20008000000 */
[----:B------:R-:W-:Y:S01]  /*0bc0*/  UIMAD UR6, UR29, UR11, URZ ;  /* 0x0000000b1d0672a4 */ /* 0x000fe2000f8e023f */
[----:B------:R-:W-:Y:S01]  /*0bd0*/  ISETP.GE.AND P0, PT, R5, UR19, PT ;  /* 0x0000001305007c0c */ /* 0x000fe2000bf06270 */
[----:B------:R-:W-:Y:S01]  /*0be0*/  UIMAD UR14, UR8, UR14, UR10 ;  /* 0x0000000e080e72a4 */ /* 0x000fe2000f8e020a */
[----:B------:R-:W-:Y:S01]  /*0bf0*/  IMAD.WIDE.U32 R10, R10, UR8, R2 ;  /* 0x000000080a0a7c25 */ /* 0x000fe2000f8e0002 */
[----:B------:R-:W-:Y:S01]  /*0c00*/  @!UP3 UMOV UR22, URZ ;  /* 0x0000003f0016bc82 */ /* 0x000fe20008000000 */
[----:B------:R-:W-:Y:S01]  /*0c10*/  UIMAD UR5, UR8, UR5, UR13 ;  /* 0x00000005080572a4 */ /* 0x000fe2000f8e020d */
[----:B------:R-:W-:Y:S01]  /*0c20*/  @UP3 UMOV UR22, UR12 ;  /* 0x0000000c00163c82 */ /* 0x000fe20008000000 */
[----:B------:R-:W-:Y:S01]  /*0c30*/  @!UP3 UMOV UR23, URZ ;  /* 0x0000003f0017bc82 */ /* 0x000fe20008000000 */
[----:B------:R-:W-:-:S02]  /*0c40*/  USHF.R.S32.HI UR4, URZ, 0x1f, UR6 ;  /* 0x0000001f3f047899 */ /* 0x000fc40008011406 */
[----:B------:R-:W-:Y:S01]  /*0c50*/  @UP3 USHF.R.S32.HI UR23, URZ, 0x1f, UR12 ;  /* 0x0000001f3f173899 */ /* 0x000fe2000801140c */
        /* <DEDUP_REMOVED lines=23> */
.L_x_1591:
[----:B------:R-:W-:Y:S05]  /*0dd0*/  BSYNC B0 ;  /* 0x0000000000007941 */ /* 0x000fea0003800000 */
.L_x_1590:
        /* <DEDUP_REMOVED lines=25> */
.L_x_1593:
[----:B------:R-:W-:Y:S05]  /*0f70*/  BSYNC B0 ;  /* 0x0000000000007941 */ /* 0x000fea0003800000 */
.L_x_1592:
        /* <DEDUP_REMOVED lines=24> */
.L_x_1595:
[----:B------:R-:W-:Y:S05]  /*1100*/  BSYNC B0 ;  /* 0x0000000000007941 */ /* 0x000fea0003800000 */
.L_x_1594:
        /* <DEDUP_REMOVED lines=26> */
.L_x_1597:
[----:B------:R-:W-:Y:S05]  /*12b0*/  BSYNC B0 ;  /* 0x0000000000007941 */ /* 0x000fea0003800000 */
.L_x_1596:
        /* <DEDUP_REMOVED lines=10> */
.L_x_1599:
[----:B------:R-:W-:Y:S05]  /*1360*/  BSYNC B0 ;  /* 0x0000000000007941 */ /* 0x000fea0003800000 */
.L_x_1598:
        /* <DEDUP_REMOVED lines=10> */
.L_x_1601:
[----:B------:R-:W-:Y:S05]  /*1410*/  BSYNC B0 ;  /* 0x0000000000007941 */ /* 0x000fea0003800000 */
.L_x_1600:
        /* <DEDUP_REMOVED lines=10> */
.L_x_1603:
[----:B------:R-:W-:Y:S05]  /*14c0*/  BSYNC B0 ;  /* 0x0000000000007941 */ /* 0x000fea0003800000 */
.L_x_1602:
        /* <DEDUP_REMOVED lines=10> */
.L_x_1589:
        /* <DEDUP_REMOVED lines=33> */
.L_x_1604:
[----:B------:R-:W-:Y:S01]  /*1780*/  ULDC UR14, c[0x0][0x278] ;  /* 0x00009e00000e7ab9 */ /* 0x000fe20000000800 */
[----:B------:R-:W1:Y:S01]  /*1790*/  S2R R3, SR_CTAID.Z ;  /* 0x0000000000037919 */ /* 0x000e620000002700 */
[----:B------:R-:W-:Y:S01]  /*17a0*/  IMAD.U32 R0, RZ, RZ, UR14 ;  /* 0x0000000eff007e24 */ /* 0x000fe2000f8e00ff */
[----:B------:R-:W-:Y:S01]  /*17b0*/  UMOV UR36, URZ ;  /* 0x0000003f00247c82 */ /* 0x000fe20008000000 */
[----:B------:R-:W-:-:S03]  /*17c0*/  @UP0 UIADD3 UR7, UR6, UR7, URZ ;  /* 0x0000000706070290 */ /* 0x000fc6000fffe03f */
[----:B------:R-:W-:-:S04]  /*17d0*/  IABS R0, R0 ;  /* 0x0000000000007213 */ /* 0x000fc80000000000 */
[----:B------:R-:W-:-:S13]  /*17e0*/  R2UR UR4, R0 ;  /* 0x00000000000472ca */ /* 0x000fda00000e0000 */
[----:B------:R-:W2:Y:S01]  /*17f0*/  I2F.RP R4, UR4 ;  /* 0x0000000400047d06 */ /* 0x000ea20008209400 */
[----:B-1----:R-:W-:-:S04]  /*1800*/  IABS R3, R3 ;  /* 0x0000000300037213 */ /* 0x002fc80000000000 */
[----:B------:R-:W-:-:S03]  /*1810*/  R2UR UR5, R3 ;  /* 0x00000000030572ca */ /* 0x000fc600000e0000 */
[----:B--2---:R-:W1:Y:S01]  /*1820*/  MUFU.RCP R0, R4 ;  /* 0x0000000400007308 */ /* 0x004e620000001000 */
[----:B------:R-:W-:-:S04]  /*1830*/  LEA.HI R3, R221, R6, RZ, 0x3 ;  /* 0x00000006dd037211 */ /* 0x000fc800078f18ff */
[----:B------:R-:W-:Y:S02]  /*1840*/  SHF.R.S32.HI R232, RZ, 0x3, R3 ;  /* 0x00000003ffe87819 */ /* 0x000fe40000011403 */
[----:B------:R-:W-:-:S03]  /*1850*/  LOP3.LUT R3, R3, 0xfffffff8, RZ, 0xc0, !PT ;  /* 0xfffffff803037812 */ /* 0x000fc600078ec0ff */
[----:B------:R-:W-:Y:S02]  /*1860*/  IMAD.SHL.U32 R7, R232, 0x40, RZ ;  /* 0x00000040e8077824 */ /* 0x000fe400078e00ff */
[----:B------:R-:W-:-:S03]  /*1870*/  IMAD.IADD R3, R6, 0x1, -R3 ;  /* 0x0000000106037824 */ /* 0x000fc600078e0a03 */
[----:B------:R-:W-:Y:S01]  /*1880*/  LOP3.LUT R7, R7, 0x1c0, RZ, 0xc0, !PT ;  /* 0x000001c007077812 */ /* 0x000fe200078ec0ff */
[----:B------:R-:W-:Y:S02]  /*1890*/  IMAD.SHL.U32 R242, R3, 0x8, RZ ;  /* 0x0000000803f27824 */ /* 0x000fe400078e00ff */
[----:B-1----:R-:W-:Y:S01]  /*18a0*/  VIADD R0, R0, 0xffffffe ;  /* 0x0ffffffe00007836 */ /* 0x002fe20000000000 */
[----:B------:R-:W-:Y:S02]  /*18b0*/  SHF.R.U32.HI R230, RZ, 0x3, R7 ;  /* 0x00000003ffe67819 */ /* 0x000fe40000011607 */
[--C-:B------:R-:W-:Y:S02]  /*18c0*/  LOP3.LUT R5, R7, 0x38, R242.reuse, 0xf8, !PT ;  /* 0x0000003807057812 */ /* 0x100fe400078ef8f2 */
[----:B------:R-:W-:Y:S01]  /*18d0*/  SHF.R.S32.HI R243, RZ, 0x1f, R242 ;  /* 0x0000001ffff37819 */ /* 0x000fe200000114f2 */
[----:B------:R-:W1:Y:S01]  /*18e0*/  F2I.FTZ.U32.TRUNC.NTZ R0, R0 ;  /* 0x0000000000007305 */ /* 0x000e62000021f000 */
[----:B------:R-:W-:-:S02]  /*18f0*/  LOP3.LUT R230, R5, R230, RZ, 0x3c, !PT ;  /* 0x000000e605e67212 */ /* 0x000fc400078e3cff */
[----:B------:R-:W-:Y:S02]  /*1900*/  LEA.HI R5, R221, R6, RZ, 0x6 ;  /* 0x00000006dd057211 */ /* 0x000fe400078f30ff */
[----:B-1----:R-:W-:Y:S01]  /*1910*/  R2UR UR37, R0 ;  /* 0x00000000002572ca */ /* 0x002fe200000e0000 */
[----:B------:R-:W-:-:S12]  /*1920*/  VIADD R0, R232, 0x40 ;  /* 0x00000040e8007836 */ /* 0x000fd80000000000 */
[----:B------:R-:W-:-:S04]  /*1930*/  UIADD3 UR10, URZ, -UR37, URZ ;  /* 0x800000253f0a7290 */ /* 0x000fc8000fffe03f */
[----:B------:R-:W-:-:S04]  /*1940*/  UIMAD UR10, UR10, UR4, URZ ;  /* 0x000000040a0a72a4 */ /* 0x000fc8000f8e023f */
[----:B------:R-:W-:-:S04]  /*1950*/  UIMAD.WIDE.U32 UR10, UR37, UR10, UR36 ;  /* 0x0000000a250a72a5 */ /* 0x000fc8000f8e0024 */
[----:B------:R-:W-:-:S07]  /*1960*/  UIMAD.WIDE.U32 UR10, UR11, UR5, URZ ;  /* 0x000000050b0a72a5 */ /* 0x000fce000f8e003f */
[----:B------:R-:W-:Y:S02]  /*1970*/  UMOV UR22, UR11 ;  /* 0x0000000b00167c82 */ /* 0x000fe40008000000 */
[----:B------:R-:W-:-:S04]  /*1980*/  UIADD3 UR10, -UR22, URZ, URZ ;  /* 0x0000003f160a7290 */ /* 0x000fc8000fffe13f */
[----:B------:R-:W-:Y:S02]  /*1990*/  UIMAD UR10, UR4, UR10, UR5 ;  /* 0x0000000a040a72a4 */ /* 0x000fe4000f8e0205 */
[----:B------:R-:W-:Y:S02]  /*19a0*/  UIADD3 UR5, -UR29, UR19, URZ ;  /* 0x000000131d057290 */ /* 0x000fe4000fffe13f */
[----:B------:R-:W-:-:S04]  /*19b0*/  UISETP.GT.U32.AND UP1, UPT, UR4, UR10, UPT ;  /* 0x0000000a0400728c */ /* 0x000fc8000bf24070 */
[----:B------:R-:W-:Y:S01]  /*19c0*/  ISETP.GE.AND P5, PT, R0, UR5, PT ;  /* 0x0000000500007c0c */ /* 0x000fe2000bfa6270 */
[----:B------:R-:W-:-:S05]  /*19d0*/  VIADD R0, R232, 0x60 ;  /* 0x00000060e8007836 */ /* 0x000fca0000000000 */
[----:B------:R-:W-:Y:S01]  /*19e0*/  ISETP.GE.AND P6, PT, R0, UR5, PT ;  /* 0x0000000500007c0c */ /* 0x000fe2000bfc6270 */
        /* <DEDUP_REMOVED lines=10> */
[----:B------:R-:W-:-:S02]  /*1a90*/  USHF.R.S32.HI UR4, URZ, 0x1f, UR8 ;  /* 0x0000001f3f047899 */ /* 0x000fc40008011408 */
[----:B------:R-:W-:Y:S02]  /*1aa0*/  @!UP1 UIADD3 UR22, -UR22, URZ, URZ ;  /* 0x0000003f16169290 */ /* 0x000fe4000fffe13f */
[----:B------:R-:W-:Y:S01]  /*1ab0*/  @UP0 UIADD3 UR27, UR37, UR7, URZ ;  /* 0x00000007251b0290 */ /* 0x000fe2000fffe03f */
[----:B------:R-:W-:-:S04]  /*1ac0*/  @UP0 UMOV UR30, UR36 ;  /* 0x00000024001e0c82 */ /* 0x000fc80008000000 */
        /* <DEDUP_REMOVED lines=11> */
[----:B------:R-:W-:Y:S02]  /*1b80*/  UIMAD UR21, UR21, UR6, URZ ;  /* 0x00000006151572a4 */ /* 0x000fe4000f8e023f */
[----:B------:R-:W-:Y:S02]  /*1b90*/  UIMAD.WIDE.U32 UR36, UR15, UR6, UR36 ;  /* 0x000000060f2472a5 */ /* 0x000fe4000f8e0024 */
[----:B------:R-:W-:-:S04]  /*1ba0*/  UIMAD UR7, UR15, UR7, UR21 ;  /* 0x000000070f0772a4 */ /* 0x000fc8000f8e0215 */
[----:B------:R-:W-:Y:S01]  /*1bb0*/  UIADD3 UR27, UR37, UR7, URZ ;  /* 0x00000007251b7290 */ /* 0x000fe2000fffe03f */
[----:B------:R-:W-:-:S11]  /*1bc0*/  UMOV UR30, UR36 ;  /* 0x00000024001e7c82 */ /* 0x000fd60008000000 */
.L_x_1605:
[----:B------:R-:W-:Y:S01]  /*1bd0*/  ULDC.64 UR6, c[0x0][0x258] ;  /* 0x0000960000067ab9 */ /* 0x000fe20000000a00 */
[----:B------:R-:W-:Y:S01]  /*1be0*/  IADD3 R10, P0, R242, UR20, RZ ;  /* 0x00000014f20a7c10 */ /* 0x000fe2000ff1e0ff */
[----:B------:R-:W-:Y:S01]  /*1bf0*/  UIMAD UR4, UR4, UR6, URZ ;  /* 0x00000006040472a4 */ /* 0x000fe2000f8e023f */
[----:B------:R-:W-:Y:S01]  /*1c00*/  IMAD.SHL.U32 R5, R5, 0x8, RZ ;  /* 0x0000000805057824 */ /* 0x000fe200078e00ff */
[----:B------:R-:W-:Y:S01]  /*1c10*/  LEA.HI R221, R221, R6, RZ, 0x4 ;  /* 0x00000006dddd7211 */ /* 0x000fe200078f20ff */
[----:B------:R-:W-:Y:S01]  /*1c20*/  IMAD.U32 R22, RZ, RZ, UR6 ;  /* 0x00000006ff167e24 */ /* 0x000fe2000f8e00ff */
[----:B------:R-:W-:Y:S01]  /*1c30*/  UIMAD UR15, UR8, UR7, UR4 ;  /* 0x00000007080f72a4 */ /* 0x000fe2000f8e0204 */
[----:B------:R-:W-:Y:S01]  /*1c40*/  IADD3.X R11, R243, UR9, RZ, P0, !PT ;  /* 0x00000009f30b7c10 */ /* 0x000fe200087fe4ff */
[----:B------:R-:W-:Y:S01]  /*1c50*/  UMOV UR36, 0x400 ;  /* 0x0000040000247882 */ /* 0x000fe20000000000 */
[----:B------:R-:W-:Y:S01]  /*1c60*/  LOP3.LUT R230, R230, 0xfffffe00, R5, 0xf8, !PT ;  /* 0xfffffe00e6e67812 */ /* 0x000fe200078ef805 */
[----:B------:R-:W-:Y:S01]  /*1c70*/  ULDC.64 UR6, c[0x0][0x268] ;  /* 0x00009a0000067ab9 */ /* 0x000fe20000000a00 */
[----:B------:R-:W-:Y:S01]  /*1c80*/  ISETP.GE.AND P0, PT, R232, UR5, PT ;  /* 0x00000005e8007c0c */ /* 0x000fe2000bf06270 */
[----:B------:R-:W-:Y:S01]  /*1c90*/  IMAD.WIDE.U32 R22, R22, UR8, R10 ;  /* 0x0000000816167c25 */ /* 0x000fe2000f8e000a */
[----:B------:R-:W1:Y:S01]  /*1ca0*/  S2UR UR4, SR_CgaCtaId ;  /* 0x00000000000479c3 */ /* 0x000e620000008800 */
[C---:B------:R-:W-:Y:S01]  /*1cb0*/  LOP3.LUT R5, R221.reuse, 0xfffffff0, RZ, 0xc0, !PT ;  /* 0xfffffff0dd057812 */ /* 0x040fe200078ec0ff */
[----:B------:R-:W-:Y:S01]  /*1cc0*/  ULDC.64 UR8, c[0x0][0x260] ;  /* 0x0000980000087ab9 */ /* 0x000fe20000000a00 */
[----:B------:R-:W-:Y:S01]  /*1cd0*/  SHF.R.S32.HI R26, RZ, 0x4, R221 ;  /* 0x00000004ff1a7819 */ /* 0x000fe200000114dd */
[----:B------:R-:W-:Y:S01]  /*1ce0*/  UIADD3 UR21, UR23, -0x1, URZ ;  /* 0xffffffff17157890 */ /* 0x000fe2000fffe03f */
[----:B------:R-:W-:Y:S01]  /*1cf0*/  SHF.R.S32.HI R233, RZ, 0x1f, R232 ;  /* 0x0000001fffe97819 */ /* 0x000fe200000114e8 */
[----:B------:R-:W-:Y:S01]  /*1d00*/  IMAD.IADD R0, R6, 0x1, -R5 ;  /* 0x0000000106007824 */ /* 0x000fe200078e0a05 */
[----:B------:R-:W-:Y:S01]  /*1d10*/  UIMAD UR37, UR14, UR8, URZ ;  /* 0x000000080e2572a4 */ /* 0x000fe2000f8e023f */
[----:B------:R-:W-:Y:S01]  /*1d20*/  IMAD.U32 R21, RZ, RZ, UR18 ;  /* 0x00000012ff157e24 */ /* 0x000fe2000f8e00ff */
[----:B------:R-:W-:Y:S01]  /*1d30*/  LEA.HI R221, R221, R26, RZ, 0x1 ;  /* 0x0000001adddd7211 */ /* 0x000fe200078f08ff */
[----:B------:R-:W-:Y:S01]  /*1d40*/  UIMAD UR20, UR21, -0x40, UR31 ;  /* 0xffffffc0151478a4 */ /* 0x000fe2000f8e021f */
[----:B------:R-:W-:Y:S01]  /*1d50*/  SHF.R.S32.HI R17, RZ, 0x1f, R0 ;  /* 0x0000001fff117819 */ /* 0x000fe20000011400 */
[----:B------:R-:W-:Y:S01]  /*1d60*/  UIMAD UR9, UR22, UR9, UR37 ;  /* 0x00000009160972a4 */ /* 0x000fe2000f8e0225 */
[----:B------:R-:W-:Y:S01]  /*1d70*/  VIADD R25, R23, UR15 ;  /* 0x0000000f17197c36 */ /* 0x000fe20008000000 */
[----:B------:R-:W-:Y:S01]  /*1d80*/  BSSY B0, `(.L_x_1606) ;  /* 0x000003d000007945 */ /* 0x000fe20003800000 */
[----:B------:R-:W-:Y:S01]  /*1d90*/  VIADD R18, R232, 0x20 ;  /* 0x00000020e8127836 */ /* 0x000fe20000000000 */
[----:B------:R-:W-:Y:S01]  /*1da0*/  LOP3.LUT R221, R221, 0xfffffffe, RZ, 0xc0, !PT ;  /* 0xfffffffedddd7812 */ /* 0x000fe200078ec0ff */
[C---:B------:R-:W-:Y:S01]  /*1db0*/  VIADD R228, R242.reuse, 0x80 ;  /* 0x00000080f2e47836 */ /* 0x040fe20000000000 */
[----:B------:R-:W-:Y:S01]  /*1dc0*/  LEA.HI R17, R17, R0, RZ, 0x3 ;  /* 0x0000000011117211 */ /* 0x000fe200078f18ff */
[C---:B------:R-:W-:Y:S01]  /*1dd0*/  VIADD R223, R242.reuse, 0xc0 ;  /* 0x000000c0f2df7836 */ /* 0x040fe20000000000 */
[----:B------:R-:W-:Y:S01]  /*1de0*/  IADD3 R229, R242, 0x40, RZ ;  /* 0x00000040f2e57810 */ /* 0x000fe20007ffe0ff */
[----:B------:R-:W-:Y:S01]  /*1df0*/  IMAD.WIDE R20, R21, 0x80, R232 ;  /* 0x0000008015147825 */ /* 0x000fe200078e02e8 */
[----:B------:R-:W-:Y:S01]  /*1e00*/  MOV R15, UR6 ;  /* 0x00000006000f7c02 */ /* 0x000fe20008000f00 */
[----:B-1----:R-:W-:-:S02]  /*1e10*/  ULEA UR4, UR4, UR36, 0x18 ;  /* 0x0000002404047291 */ /* 0x002fc4000f8ec03f */
[----:B------:R-:W-:Y:S01]  /*1e20*/  IMAD R7, R233, UR12, RZ ;  /* 0x0000000ce9077c24 */ /* 0x000fe2000f8e02ff */
[----:B------:R-:W-:Y:S01]  /*1e30*/  UIMAD UR36, UR14, UR6, URZ ;  /* 0x000000060e2472a4 */ /* 0x000fe2000f8e023f */
[----:B------:R-:W-:-:S03]  /*1e40*/  IMAD.WIDE.U32 R30, R232, UR12, R242 ;  /* 0x0000000ce81e7c25 */ /* 0x000fc6000f8e00f2 */
[----:B------:R-:W-:Y:S01]  /*1e50*/  UIMAD UR36, UR22, UR7, UR36 ;  /* 0x00000007162472a4 */ /* 0x000fe2000f8e0224 */
[----:B------:R-:W-:Y:S01]  /*1e60*/  IMAD.U32 R16, RZ, RZ, UR8 ;  /* 0x00000008ff107e24 */ /* 0x000fe2000f8e00ff */
[----:B------:R-:W-:Y:S01]  /*1e70*/  LEA R230, R230, UR4, 0x1 ;  /* 0x00000004e6e67c11 */ /* 0x000fe2000f8e08ff */
        /* <DEDUP_REMOVED lines=45> */
.L_x_1607:
[----:B------:R-:W-:Y:S05]  /*2150*/  BSYNC B0 ;  /* 0x0000000000007941 */ /* 0x000fea0003800000 */
.L_x_1606:
[----:B------:R-:W-:Y:S01]  /*2160*/  ISETP.GE.AND P1, PT, R18, UR5, PT ;  /* 0x0000000512007c0c */ /* 0x000fe2000bf26270 */
[----:B------:R-:W-:Y:S01]  /*2170*/  IMAD R7, R232, UR13, R7 ;  /* 0x0000000de8077c24 */ /* 0x000fe2000f8e0207 */
[----:B-12---:R-:W-:Y:S01]  /*2180*/  LOP3.LUT R5, R17, 0xfffffff8, RZ, 0xc0, !PT ;  /* 0xfffffff811057812 */ /* 0x006fe200078ec0ff */
[----:B------:R-:W-:Y:S01]  /*2190*/  BSSY B0, `(.L_x_1608) ;  /* 0x0000035000007945 */ /* 0x000fe20003800000 */
[----:B------:R-:W-:Y:S01]  /*21a0*/  IADD3 R234, P0, R30, UR28, RZ ;  /* 0x0000001c1eea7c10 */ /* 0x000fe2000ff1e0ff */
[----:B------:R-:W-:Y:S02]  /*21b0*/  IMAD.IADD R221, R26, 0x1, -R221 ;  /* 0x000000011add7824 */ /* 0x000fe400078e0add */
[----:B------:R-:W-:Y:S01]  /*21c0*/  IMAD.IADD R0, R0, 0x1, -R5 ;  /* 0x0000000100007824 */ /* 0x000fe200078e0a05 */
[----:B------:R-:W-:-:S05]  /*21d0*/  IADD3.X R235, R31, UR26, R7, P0, !PT ;  /* 0x0000001a1feb7c10 */ /* 0x000fca00087fe407 */
        /* <DEDUP_REMOVED lines=48> */
.L_x_1609:
[----:B------:R-:W-:Y:S05]  /*24e0*/  BSYNC B0 ;  /* 0x0000000000007941 */ /* 0x000fea0003800000 */
.L_x_1608:
        /* <DEDUP_REMOVED lines=49> */
.L_x_1611:
[----:B------:R-:W-:Y:S05]  /*2800*/  BSYNC B0 ;  /* 0x0000000000007941 */ /* 0x000fea0003800000 */
.L_x_1610:
        /* <DEDUP_REMOVED lines=48> */
.L_x_1613:
[----:B------:R-:W-:Y:S05]  /*2b10*/  BSYNC B0 ;  /* 0x0000000000007941 */ /* 0x000fea0003800000 */
.L_x_1612:
[----:B------:R-:W-:Y:S01]  /*2b20*/  USHF.L.U32 UR39, UR12, 0x6, URZ ;  /* 0x000000060c277899 */ /* 0x000fe2000800063f */
[----:B------:R-:W-:Y:S01]  /*2b30*/  IMAD.WIDE.U32 R234, R16, UR22, R234 ;  /* 0x0000001610ea7c25 */ /* 0x000fe2000f8e00ea */
[----:B------:R-:W-:Y:S01]  /*2b40*/  USHF.L.U64.HI UR38, UR12, 0x6, UR13 ;  /* 0x000000060c267899 */ /* 0x000fe2000801020d */
[----:B------:R-:W-:Y:S01]  /*2b50*/  ISETP.GE.AND P2, PT, R232, UR20, PT ;  /* 0x00000014e8007c0c */ /* 0x000fe2000bf46270 */
[----:B------:R-:W-:Y:S01]  /*2b60*/  USHF.R.S32.HI UR41, URZ, 0x1f, UR21 ;  /* 0x0000001f3f297899 */ /* 0x000fe20008011415 */
[----:B-1234-:R-:W-:Y:S01]  /*2b70*/  IMAD R5, R233, UR10, RZ ;  /* 0x0000000ae9057c24 */ /* 0x01efe2000f8e02ff */
[----:B------:R-:W-:Y:S01]  /*2b80*/  IADD3 R241, R235, UR9, RZ ;  /* 0x00000009ebf17c10 */ /* 0x000fe2000fffe0ff */
[----:B------:R-:W-:Y:S01]  /*2b90*/  IMAD.SHL.U32 R20, R3, 0x40, RZ ;  /* 0x0000004003147824 */ /* 0x000fe200078e00ff */
[----:B------:R-:W-:Y:S01]  /*2ba0*/  UIMAD UR6, UR38, UR21, URZ ;  /* 0x00000015260672a4 */ /* 0x000fe2000f8e023f */
[----:B------:R-:W-:Y:S01]  /*2bb0*/  IMAD.U32 R7, RZ, RZ, UR39 ;  /* 0x00000027ff077e24 */ /* 0x000fe2000f8e00ff */
[----:B------:R-:W-:Y:S01]  /*2bc0*/  BSSY B0, `(.L_x_1614) ;  /* 0x0000039000007945 */ /* 0x000fe20003800000 */
[----:B------:R-:W-:Y:S01]  /*2bd0*/  IMAD.MOV.U32 R240, RZ, RZ, R234 ;  /* 0x000000fffff07224 */ /* 0x000fe200078e00ea */
[----:B------:R-:W-:Y:S01]  /*2be0*/  LOP3.LUT R20, R20, 0x1c0, RZ, 0xc0, !PT ;  /* 0x000001c014147812 */ /* 0x000fe200078ec0ff */
[C---:B------:R-:W-:Y:S01]  /*2bf0*/  IMAD R4, R232.reuse, UR11, R5 ;  /* 0x0000000be8047c24 */ /* 0x040fe2000f8e0205 */
[----:B------:R-:W-:Y:S01]  /*2c00*/  UIMAD UR6, UR41, UR39, UR6 ;  /* 0x00000027290672a4 */ /* 0x000fe2000f8e0206 */
[C---:B------:R-:W-:Y:S01]  /*2c10*/  IMAD.SHL.U32 R5, R232.reuse, 0x8, RZ ;  /* 0x00000008e8057824 */ /* 0x040fe200078e00ff */
[C---:B------:R-:W-:Y:S01]  /*2c20*/  ISETP.GE.AND P0, PT, R232.reuse, UR20, PT ;  /* 0x00000014e8007c0c */ /* 0x040fe2000bf06270 */
[----:B------:R-:W-:Y:S01]  /*2c30*/  IMAD.WIDE.U32 R10, R232, UR10, R242 ;  /* 0x0000000ae80a7c25 */ /* 0x000fe2000f8e00f2 */
[----:B------:R-:W-:-:S02]  /*2c40*/  ISETP.GE.AND P6, PT, R18, UR20, PT ;  /* 0x0000001412007c0c */ /* 0x000fc4000bfc6270 */
[----:B------:R-:W-:Y:S01]  /*2c50*/  LOP3.LUT R5, R20, 0x8, R5, 0xf8, !PT ;  /* 0x0000000814057812 */ /* 0x000fe200078ef805 */
[----:B------:R-:W-:Y:S01]  /*2c60*/  IMAD.WIDE.U32 R24, R7, UR21, R240 ;  /* 0x0000001507187c25 */ /* 0x000fe2000f8e00f0 */
[----:B------:R-:W-:Y:S02]  /*2c70*/  SHF.R.U32.HI R20, RZ, 0x3, R20 ;  /* 0x00000003ff147819 */ /* 0x000fe40000011614 */
[----:B------:R-:W-:Y:S01]  /*2c80*/  IADD3 R26, P1, R10, UR30, RZ ;  /* 0x0000001e0a1a7c10 */ /* 0x000fe2000ff3e0ff */
[----:B------:R-:W-:Y:S01]  /*2c90*/  IMAD.SHL.U32 R28, R0, 0x40, RZ ;  /* 0x00000040001c7824 */ /* 0x000fe200078e00ff */
[----:B------:R-:W-:Y:S02]  /*2ca0*/  IADD3 R22, R25, UR6, RZ ;  /* 0x0000000619167c10 */ /* 0x000fe4000fffe0ff */
[----:B------:R-:W-:Y:S02]  /*2cb0*/  LOP3.LUT R20, R5, R20, RZ, 0x3c, !PT ;  /* 0x0000001405147212 */ /* 0x000fe400078e3cff */
[----:B------:R-:W-:-:S02]  /*2cc0*/  IADD3.X R27, R11, UR27, R4, P1, !PT ;  /* 0x0000001b0b1b7c10 */ /* 0x000fc40008ffe404 */
[----:B------:R-:W-:Y:S01]  /*2cd0*/  SHF.L.U32 R19, R221, 0x3, RZ ;  /* 0x00000003dd137819 */ /* 0x000fe200000006ff */
        /* <DEDUP_REMOVED lines=39> */
.L_x_1615:
[----:B------:R-:W-:Y:S05]  /*2f50*/  BSYNC B0 ;  /* 0x0000000000007941 */ /* 0x000fea0003800000 */
.L_x_1614:
[----:B------:R-:W-:Y:S01]  /*2f60*/  USHF.L.U64.HI UR8, UR12, 0x5, UR13 ;  /* 0x000000050c087899 */ /* 0x000fe2000801020d */
[----:B------:R-:W-:Y:S01]  /*2f70*/  BSSY B0, `(.L_x_1616) ;  /* 0x000002c000007945 */ /* 0x000fe20003800000 */
[----:B------:R-:W-:Y:S01]  /*2f80*/  USHF.L.U32 UR14, UR12, 0x5, URZ ;  /* 0x000000050c0e7899 */ /* 0x000fe2000800063f */
[----:B------:R-:W-:Y:S02]  /*2f90*/  LOP3.LUT R28, R28, 0x1c0, RZ, 0xc0, !PT ;  /* 0x000001c01c1c7812 */ /* 0x000fe400078ec0ff */
        /* <DEDUP_REMOVED lines=41> */
.L_x_1617:
[----:B------:R-:W-:Y:S05]  /*3230*/  BSYNC B0 ;  /* 0x0000000000007941 */ /* 0x000fea0003800000 */
.L_x_1616:
[----:B------:R-:W0:Y:S01]  /*3240*/  LDGDEPBAR ;  /* 0x00000000000079af */ /* 0x000e220000000000 */
[----:B--23--:R-:W-:Y:S01]  /*3250*/  IMAD.WIDE.U32 R10, R15, UR22, R26 ;  /* 0x000000160f0a7c25 */ /* 0x00cfe2000f8e001a */
[----:B------:R-:W-:Y:S01]  /*3260*/  USHF.L.U64.HI UR15, UR10, 0x6, UR11 ;  /* 0x000000060a0f7899 */ /* 0x000fe2000801020b */
[----:B------:R-:W-:Y:S01]  /*3270*/  LOP3.LUT R19, R28, 0x8, R19, 0xf8, !PT ;  /* 0x000000081c137812 */ /* 0x000fe200078ef813 */
[----:B------:R-:W-:Y:S01]  /*3280*/  USHF.L.U32 UR37, UR10, 0x6, URZ ;  /* 0x000000060a257899 */ /* 0x000fe2000800063f */
[----:B------:R-:W-:Y:S01]  /*3290*/  SHF.R.U32.HI R28, RZ, 0x3, R28 ;  /* 0x00000003ff1c7819 */ /* 0x000fe2000001161c */
[----:B------:R-:W-:Y:S01]  /*32a0*/  UIMAD UR6, UR15, UR21, URZ ;  /* 0x000000150f0672a4 */ /* 0x000fe2000f8e023f */
[----:B------:R-:W-:Y:S01]  /*32b0*/  IADD3 R13, R11, UR36, RZ ;  /* 0x000000240b0d7c10 */ /* 0x000fe2000fffe0ff */
[----:B------:R-:W-:Y:S01]  /*32c0*/  IMAD.U32 R27, RZ, RZ, UR21 ;  /* 0x00000015ff1b7e24 */ /* 0x000fe2000f8e00ff */
[----:B------:R-:W-:Y:S01]  /*32d0*/  MOV R12, R10 ;  /* 0x0000000a000c7202 */ /* 0x000fe20000000f00 */
[----:B------:R-:W-:Y:S01]  /*32e0*/  IMAD.SHL.U32 R17, R17, 0x40, RZ ;  /* 0x0000004011117824 */ /* 0x000fe200078e00ff */
[----:B-1--4-:R-:W-:Y:S01]  /*32f0*/  LOP3.LUT R4, R19, R28, RZ, 0x3c, !PT ;  /* 0x0000001c13047212 */ /* 0x012fe200078e3cff */
[----:B------:R-:W-:Y:S01]  /*3300*/  UIMAD UR6, UR41, UR37, UR6 ;  /* 0x00000025290672a4 */ /* 0x000fe2000f8e0206 */
[----:B------:R-:W-:Y:S01]  /*3310*/  SHF.R.S32.HI R9, RZ, 0x5, R9 ;  /* 0x00000005ff097819 */ /* 0x000fe20000011409 */
[----:B------:R-:W-:Y:S01]  /*3320*/  IMAD.WIDE.U32 R26, R27, UR37, R12 ;  /* 0x000000251b1a7c25 */ /* 0x000fe2000f8e000c */
[----:B------:R-:W-:Y:S01]  /*3330*/  LOP3.LUT R4, R4, 0xfffffe00, R17, 0xf8, !PT ;  /* 0xfffffe0004047812 */ /* 0x000fe200078ef811 */
[----:B------:R-:W-:Y:S01]  /*3340*/  UIADD3 UR40, UR31, -UR25, -UR19 ;  /* 0x800000191f287290 */ /* 0x000fe2000fffe813 */
[----:B------:R-:W-:Y:S01]  /*3350*/  BSSY B0, `(.L_x_1618) ;  /* 0x0000032000007945 */ /* 0x000fe20003800000 */
[----:B------:R-:W-:Y:S01]  /*3360*/  ISETP.GE.AND P6, PT, R18, UR20, PT ;  /* 0x0000001412007c0c */ /* 0x000fe2000bfc6270 */
[----:B------:R-:W-:Y:S01]  /*3370*/  IMAD R221, R221, 0x200, R20 ;  /* 0x00000200dddd7824 */ /* 0x000fe200078e0214 */
[----:B------:R-:W-:Y:S01]  /*3380*/  IADD3 R24, R27, UR6, RZ ;  /* 0x000000061b187c10 */ /* 0x000fe2000fffe0ff */
[----:B------:R-:W-:Y:S01]  /*3390*/  IMAD R222, R9, 0x400, R4 ;  /* 0x0000040009de7824 */ /* 0x000fe200078e0204 */
        /* <DEDUP_REMOVED lines=45> */
.L_x_1619:
[----:B------:R-:W-:Y:S05]  /*3670*/  BSYNC B0 ;  /* 0x0000000000007941 */ /* 0x000fea0003800000 */
.L_x_1618:
[----:B------:R4:W-:Y:S01]  /*3680*/  @P6 STS.128 [R230+0x19000], RZ ;  /* 0x019000ffe6006388 */ /* 0x0009e20000000c00 */
[----:B------:R-:W-:Y:S01]  /*3690*/  UIADD3 UR6, UR31, 0x1, -UR19 ;  /* 0x000000011f067890 */ /* 0x000fe2000fffe813 */
[----:B------:R-:W-:Y:S01]  /*36a0*/  BSSY B0, `(.L_x_1620) ;  /* 0x0000032000007945 */ /* 0x000fe20003800000 */
[----:B------:R-:W-:Y:S01]  /*36b0*/  USHF.L.U64.HI UR20, UR10, 0x5, UR11 ;  /* 0x000000050a147899 */ /* 0x000fe2000801020b */
[----:B------:R4:W-:Y:S01]  /*36c0*/  @P6 STS.128 [R230+0x1b000], RZ ;  /* 0x01b000ffe6006388 */ /* 0x0009e20000000c00 */
[----:B------:R-:W-:Y:S01]  /*36d0*/  USHF.L.U32 UR25, UR10, 0x5, URZ ;  /* 0x000000050a197899 */ /* 0x000fe2000800063f */
[----:B------:R-:W-:Y:S01]  /*36e0*/  LEA R221, R221, UR4, 0x1 ;  /* 0x00000004dddd7c11 */ /* 0x000fe2000f8e08ff */
[----:B------:R-:W-:Y:S01]  /*36f0*/  UIADD3 UR24, UR6, UR24, URZ ;  /* 0x0000001806187290 */ /* 0x000fe2000fffe03f */
[----:B------:R4:W-:Y:S01]  /*3700*/  @P6 STS.128 [R230+0x1d000], RZ ;  /* 0x01d000ffe6006388 */ /* 0x0009e20000000c00 */
[----:B------:R-:W-:-:S03]  /*3710*/  LEA R222, R222, UR4, 0x1 ;  /* 0x00000004dede7c11 */ /* 0x000fc6000f8e08ff */
        /* <DEDUP_REMOVED lines=42> */
.L_x_1621:
[----:B------:R-:W-:Y:S05]  /*39c0*/  BSYNC B0 ;  /* 0x0000000000007941 */ /* 0x000fea0003800000 */
.L_x_1620:
[----:B------:R-:W-:Y:S01]  /*39d0*/  LDSM.16.M88.4 R72, [R222] ;  /* 0x00000000de48783b */ /* 0x000fe20000000200 */
[----:B------:R-:W-:Y:S01]  /*39e0*/  R2P PR, R3, 0x6 ;  /* 0x0000000603007804 */ /* 0x000fe20000000000 */
[----:B------:R-:W-:Y:S01]  /*39f0*/  IMAD.MOV.U32 R5, RZ, RZ, 0x10 ;  /* 0x00000010ff057424 */ /* 0x000fe200078e00ff */
[C---:B------:R-:W-:Y:S01]  /*3a00*/  LOP3.LUT P0, RZ, R0.reuse, 0x2, RZ, 0xc0, !PT ;  /* 0x0000000200ff7812 */ /* 0x040fe2000780c0ff */
[----:B------:R-:W5:Y:S01]  /*3a10*/  LDSM.16.M88.4 R28, [R221+0x10000] ;  /* 0x01000000dd1c783b */ /* 0x000f620000000200 */
[C---:B------:R-:W-:Y:S01]  /*3a20*/  VIADD R3, R221.reuse, 0x10000 ;  /* 0x00010000dd037836 */ /* 0x040fe20000000000 */
[----:B------:R-:W-:Y:S01]  /*3a30*/  SHF.R.S32.HI R17, RZ, 0x1f, R14 ;  /* 0x0000001fff117819 */ /* 0x000fe2000001140e */
[----:B------:R-:W-:Y:S01]  /*3a40*/  VIADD R219, R221, 0x10020 ;  /* 0x00010020dddb7836 */ /* 0x000fe20000000000 */
[----:B------:R-:W4:Y:S01]  /*3a50*/  LDSM.16.M88.4 R64, [R221+0x10800] ;  /* 0x01080000dd40783b */ /* 0x000f220000000200 */
[----:B------:R-:W-:Y:S01]  /*3a60*/  SEL R5, R5, 0xfffffff0, !P0 ;  /* 0xfffffff005057807 */ /* 0x000fe20004000000 */
[----:B------:R-:W-:Y:S01]  /*3a70*/  UISETP.GT.AND UP0, UPT, UR21, UR16, UPT ;  /* 0x000000101500728c */ /* 0x000fe2000bf04270 */
[----:B------:R-:W-:Y:S01]  /*3a80*/  LOP3.LUT P0, RZ, R0, 0x4, RZ, 0xc0, !PT ;  /* 0x0000000400ff7812 */ /* 0x000fe2000780c0ff */
[----:B------:R-:W4:Y:S01]  /*3a90*/  LDSM.16.M88.4 R56, [R221+0x11000] ;  /* 0x01100000dd38783b */ /* 0x000f220000000200 */
[----:B------:R-:W-:Y:S01]  /*3aa0*/  LEA R220, R5, R222, 0x1 ;  /* 0x000000de05dc7211 */ /* 0x000fe200078e08ff */
[----:B------:R-:W-:Y:S01]  /*3ab0*/  @P1 VIADD R219, R3, 0xffffffe0 ;  /* 0xffffffe003db1836 */ /* 0x000fe20000000000 */
[----:B------:R-:W-:Y:S01]  /*3ac0*/  LEA.HI R14, R17, R14, RZ, 0x2 ;  /* 0x0000000e110e7211 */ /* 0x000fe200078f10ff */
[----:B------:R-:W4:Y:S01]  /*3ad0*/  LDSM.16.M88.4 R76, [R221+0x11800] ;  /* 0x01180000dd4c783b */ /* 0x000f220000000200 */
[----:B------:R-:W-:Y:S01]  /*3ae0*/  IMAD.MOV.U32 R0, RZ, RZ, 0x40 ;  /* 0x00000040ff007424 */ /* 0x000fe200078e00ff */
[----:B------:R-:W4:Y:S01]  /*3af0*/  LDC.U8 R17, c[0x0][0x388] ;  /* 0x0000e200ff117b82 */ /* 0x000f220000000000 */
[----:B------:R-:W-:Y:S01]  /*3b00*/  IMAD.MOV.U32 R3, RZ, RZ, 0x20 ;  /* 0x00000020ff037424 */ /* 0x000fe200078e00ff */
[----:B------:R-:W-:Y:S01]  /*3b10*/  LDSM.16.M88.4 R36, [R220] ;  /* 0x00000000dc24783b */ /* 0x000fe20000000200 */
[----:B------:R-:W-:Y:S01]  /*3b20*/  LEA R237, R9, UR29, 0x4 ;  /* 0x0000001d09ed7c11 */ /* 0x000fe2000f8e20ff */
[----:B------:R-:W-:Y:S01]  /*3b30*/  IMAD.SHL.U32 R239, R6, 0x2, RZ ;  /* 0x0000000206ef7824 */ /* 0x000fe200078e00ff */
[----:B------:R-:W-:Y:S01]  /*3b40*/  SEL R0, R0, 0xffffffc0, !P2 ;  /* 0xffffffc000007807 */ /* 0x000fe20005000000 */
[----:B-1-3--:R-:W1:Y:S01]  /*3b50*/  LDSM.16.M88.4 R20, [R219] ;  /* 0x00000000db14783b */ /* 0x00ae620000000200 */
[----:B------:R-:W-:Y:S01]  /*3b60*/  SEL R3, R3, 0xffffffe0, !P0 ;  /* 0xffffffe003037807 */ /* 0x000fe20004000000 */
[----:B------:R-:W-:Y:S01]  /*3b70*/  UIADD3 UR41, UR34, -0x4ab325aa, URZ ;  /* 0xb54cda5622297890 */ /* 0x000fe2000fffe03f */
[----:B--2---:R-:W-:Y:S01]  /*3b80*/  SHF.R.S32.HI R18, RZ, 0x2, R14 ;  /* 0x00000002ff127819 */ /* 0x004fe2000001140e */
[----:B------:R-:W2:Y:S01]  /*3b90*/  LDSM.16.M88.4 R40, [R219+0x800] ;  /* 0x00080000db28783b */ /* 0x000ea20000000200 */
[----:B------:R-:W-:Y:S01]  /*3ba0*/  LEA R218, R3, R222, 0x1 ;  /* 0x000000de03da7211 */ /* 0x000fe200078e08ff */
[----:B------:R-:W-:Y:S01]  /*3bb0*/  IMAD.IADD R215, R221, 0x1, R0 ;  /* 0x00000001ddd77824 */ /* 0x000fe200078e0200 */
[----:B------:R-:W-:Y:S01]  /*3bc0*/  PLOP3.LUT P0, PT, PT, PT, UP0, 0x80, 0x0 ;  /* 0x000000000000781c */ /* 0x000fe20003f0f008 */
[----:B------:R-:W3:Y:S01]  /*3bd0*/  LDSM.16.M88.4 R24, [R219+0x1000] ;  /* 0x00100000db18783b */ /* 0x000ee20000000200 */
[----:B------:R-:W-:Y:S01]  /*3be0*/  IMAD R217, R3, 0x2, R220 ;  /* 0x0000000203d97824 */ /* 0x000fe200078e02dc */
[----:B------:R-:W-:Y:S01]  /*3bf0*/  MOV R231, UR31 ;  /* 0x0000001f00e77c02 */ /* 0x000fe20008000f00 */
[----:B------:R-:W-:Y:S01]  /*3c00*/  IMAD.IADD R208, R0, 0x1, R219 ;  /* 0x0000000100d07824 */ /* 0x000fe200078e02db */
[----:B------:R-:W3:Y:S01]  /*3c10*/  LDSM.16.M88.4 R84, [R219+0x1800] ;  /* 0x00180000db54783b */ /* 0x000ee20000000200 */
[----:B------:R-:W-:Y:S01]  /*3c20*/  IMAD.IADD R237, R18, 0x1, R237 ;  /* 0x0000000112ed7824 */ /* 0x000fe200078e02ed */
[----:B------:R-:W-:Y:S01]  /*3c30*/  MOV R0, UR18 ;  /* 0x0000001200007c02 */ /* 0x000fe20008000f00 */
[----:B------:R-:W-:Y:S01]  /*3c40*/  VIADD R211, R219, 0x800 ;  /* 0x00000800dbd37836 */ /* 0x000fe20000000000 */
[----:B------:R-:W-:Y:S01]  /*3c50*/  LDSM.16.M88.4 R48, [R218] ;  /* 0x00000000da30783b */ /* 0x000fe20000000200 */
[C---:B------:R-:W-:Y:S01]  /*3c60*/  VIADD R236, R237.reuse, 0x8 ;  /* 0x00000008edec7836 */ /* 0x040fe20000000000 */
[C---:B------:R-:W-:Y:S01]  /*3c70*/  VIADDMNMX R238, R237.reuse, UR40, RZ, !PT ;  /* 0x00000028edee7c46 */ /* 0x040fe2000f8001ff */
[----:B------:R-:W-:Y:S01]  /*3c80*/  IMAD R14, R0, 0x8, R9 ;  /* 0x00000008000e7824 */ /* 0x000fe200078e0209 */
[C---:B-----5:R-:W-:Y:S01]  /*3c90*/  HMMA.16816.F32.BF16 R32, R72.reuse, R28, RZ ;  /* 0x0000001c4820723c */ /* 0x060fe200000418ff */
[----:B------:R-:W5:Y:S01]  /*3ca0*/  LDSM.16.M88.4 R44, [R215+0x10000] ;  /* 0x01000000d72c783b */ /* 0x000f620000000200 */
[--C-:B------:R-:W-:Y:S01]  /*3cb0*/  VIADDMNMX R237, R237, UR24, R231.reuse, PT ;  /* 0x00000018eded7c46 */ /* 0x100fe2000b8001e7 */
[----:B------:R-:W-:Y:S01]  /*3cc0*/  VIADD R209, R219, 0x1800 ;  /* 0x00001800dbd17836 */ /* 0x000fe20000000000 */
[C---:B------:R-:W-:Y:S01]  /*3cd0*/  VIADDMNMX R231, R236.reuse, UR24, R231, PT ;  /* 0x00000018ece77c46 */ /* 0x040fe2000b8001e7 */
[----:B------:R-:W-:Y:S01]  /*3ce0*/  LDSM.16.M88.4 R80, [R215+0x11800] ;  /* 0x01180000d750783b */ /* 0x000fe20000000200 */
[C---:B------:R-:W-:Y:S01]  /*3cf0*/  HMMA.16816.F32.BF16 R28, R72.reuse, R30, RZ ;  /* 0x0000001e481c723c */ /* 0x040fe200000418ff */
[----:B------:R-:W-:Y:S01]  /*3d00*/  LOP3.LUT R239, R239, 0x6, RZ, 0xc0, !PT ;  /* 0x00000006efef7812 */ /* 0x000fe200078ec0ff */
[C---:B------:R-:W-:Y:S01]  /*3d10*/  VIADD R207, R219.reuse, 0x2000 ;  /* 0x00002000dbcf7836 */ /* 0x040fe20000000000 */
[----:B------:R-:W-:Y:S01]  /*3d20*/  LDSM.16.M88.4 R88, [R208+0x1800] ;  /* 0x00180000d058783b */ /* 0x000fe20000000200 */
[----:B------:R-:W-:Y:S01]  /*3d30*/  VIADDMNMX R236, R236, UR40, RZ, !PT ;  /* 0x00000028ecec7c46 */ /* 0x000fe2000f8001ff */
[C---:B------:R-:W-:Y:S01]  /*3d40*/  VIADD R205, R219.reuse, 0x3000 ;  /* 0x00003000dbcd7836 */ /* 0x040fe20000000000 */
[C---:B----4-:R-:W-:Y:S01]  /*3d50*/  HMMA.16816.F32.BF16 R68, R72.reuse, R64, RZ ;  /* 0x000000404844723c */ /* 0x050fe200000418ff */
[----:B------:R-:W0:Y:S01]  /*3d60*/  LDGDEPBAR ;  /* 0x00000000000079af */ /* 0x000e220000000000 */
[C---:B------:R-:W-:Y:S01]  /*3d70*/  IADD3 R210, R219.reuse, 0x1000, RZ ;  /* 0x00001000dbd27810 */ /* 0x040fe20007ffe0ff */
[C---:B------:R-:W-:Y:S01]  /*3d80*/  VIADD R204, R219.reuse, 0x3800 ;  /* 0x00003800dbcc7836 */ /* 0x040fe20000000000 */
[C---:B------:R-:W-:Y:S01]  /*3d90*/  IADD3 R206, R219.reuse, 0x2800, RZ ;  /* 0x00002800dbce7810 */ /* 0x040fe20007ffe0ff */
[C---:B------:R-:W-:Y:S01]  /*3da0*/  VIADD R202, R219.reuse, 0x4800 ;  /* 0x00004800dbca7836 */ /* 0x040fe20000000000 */
[C---:B------:R-:W-:Y:S01]  /*3db0*/  HMMA.16816.F32.BF16 R64, R72.reuse, R66, RZ ;  /* 0x000000424840723c */ /* 0x040fe200000418ff */
[C---:B------:R-:W-:Y:S01]  /*3dc0*/  IADD3 R203, R219.reuse, 0x4000, RZ ;  /* 0x00004000dbcb7810 */ /* 0x040fe20007ffe0ff */
[C---:B------:R-:W-:Y:S01]  /*3dd0*/  VIADD R201, R219.reuse, 0x5000 ;  /* 0x00005000dbc97836 */ /* 0x040fe20000000000 */
[C---:B------:R-:W-:Y:S01]  /*3de0*/  IADD3 R200, R219.reuse, 0x5800, RZ ;  /* 0x00005800dbc87810 */ /* 0x040fe20007ffe0ff */
[C---:B------:R-:W-:Y:S01]  /*3df0*/  VIADD R199, R219.reuse, 0x6000 ;  /* 0x00006000dbc77836 */ /* 0x040fe20000000000 */
[C---:B------:R-:W-:Y:S01]  /*3e00*/  IADD3 R197, R219.reuse, 0x7000, RZ ;  /* 0x00007000dbc57810 */ /* 0x040fe20007ffe0ff */
[----:B------:R-:W-:Y:S01]  /*3e10*/  HMMA.16816.F32.BF16 R60, R72, R56, RZ ;  /* 0x00000038483c723c */ /* 0x000fe200000418ff */
[----:B------:R-:W-:-:S02]  /*3e20*/  VIADD R198, R219, 0x6800 ;  /* 0x00006800dbc67836 */ /* 0x000fc40000000000 */
[----:B------:R-:W-:-:S03]  /*3e30*/  VIADD R196, R219, 0x7800 ;  /* 0x00007800dbc47836 */ /* 0x000fc60000000000 */
[C---:B------:R-:W-:Y:S06]  /*3e40*/  HMMA.16816.F32.BF16 R56, R72.reuse, R58, RZ ;  /* 0x0000003a4838723c */ /* 0x040fec00000418ff */
[C---:B------:R-:W-:Y:S06]  /*3e50*/  HMMA.16816.F32.BF16 R52, R72.reuse, R76, RZ ;  /* 0x0000004c4834723c */ /* 0x040fec00000418ff */
[----:B------:R-:W-:Y:S01]  /*3e60*/  HMMA.16816.F32.BF16 R72, R72, R78, RZ ;  /* 0x0000004e4848723c */ /* 0x000fe200000418ff */
[----:B------:R-:W4:Y:S05]  /*3e70*/  LDSM.16.M88.4 R76, [R215+0x10800] ;  /* 0x01080000d74c783b */ /* 0x000f2a0000000200 */
        /* <DEDUP_REMOVED lines=8> */
[----:B------:R-:W-:Y:S05]  /*3f00*/  LDSM.16.M88.4 R24, [R217] ;  /* 0x00000000d918783b */ /* 0x000fea0000000200 */
[C---:B------:R-:W-:Y:S06]  /*3f10*/  HMMA.16816.F32.BF16 R52, R36.reuse, R84, R52 ;  /* 0x000000542434723c */ /* 0x040fec0000041834 */
[----:B------:R-:W-:Y:S01]  /*3f20*/  HMMA.16816.F32.BF16 R72, R36, R86, R72 ;  /* 0x000000562448723c */ /* 0x000fe20000041848 */
[----:B------:R-:W2:Y:S04]  /*3f30*/  LDSM.16.M88.4 R36, [R208+0x800] ;  /* 0x00080000d024783b */ /* 0x000ea80000000200 */
[----:B------:R-:W-:Y:S01]  /*3f40*/  LDSM.16.M88.4 R84, [R221+0x12800] ;  /* 0x01280000dd54783b */ /* 0x000fe20000000200 */
[C---:B-----5:R-:W-:Y:S06]  /*3f50*/  HMMA.16816.F32.BF16 R32, R48.reuse, R44, R32 ;  /* 0x0000002c3020723c */ /* 0x060fec0000041820 */
        /* <DEDUP_REMOVED lines=34> */
[C---:B--2---:R-:W-:Y:S06]  /*4180*/  HMMA.16816.F32.BF16 R52, R20.reuse, R36, R52 ;  /* 0x000000241434723c */ /* 0x044fec0000041834 */
[----:B------:R-:W-:Y:S01]  /*4190*/  HMMA.16816.F32.BF16 R48, R20, R38, R48 ;  /* 0x000000261430723c */ /* 0x000fe20000041830 */
[----:B------:R-:W-:Y:S04]  /*41a0*/  LDSM.16.M88.4 R36, [R218+0x4000] ;  /* 0x00400000da24783b */ /* 0x000fe80000000200 */
[----:B------:R-:W2:Y:S01]  /*41b0*/  LDSM.16.M88.4 R20, [R215+0x12000] ;  /* 0x01200000d714783b */ /* 0x000ea20000000200 */
[C---:B-----5:R-:W-:Y:S06]  /*41c0*/  HMMA.16816.F32.BF16 R32, R72.reuse, R40, R32 ;  /* 0x000000284820723c */ /* 0x060fec0000041820 */
[C---:B------:R-:W-:Y:S01]  /*41d0*/  HMMA.16816.F32.BF16 R28, R72.reuse, R42, R28 ;  /* 0x0000002a481c723c */ /* 0x040fe2000004181c */
[----:B------:R-:W4:Y:S05]  /*41e0*/  LDSM.16.M88.4 R40, [R215+0x13000] ;  /* 0x01300000d728783b */ /* 0x000f2a0000000200 */
[C---:B---3--:R-:W-:Y:S06]  /*41f0*/  HMMA.16816.F32.BF16 R68, R72.reuse, R44, R68 ;  /* 0x0000002c4844723c */ /* 0x048fec0000041844 */
[C---:B------:R-:W-:Y:S01]  /*4200*/  HMMA.16816.F32.BF16 R64, R72.reuse, R46, R64 ;  /* 0x0000002e4840723c */ /* 0x040fe20000041840 */
[----:B------:R-:W-:Y:S05]  /*4210*/  LDSM.16.M88.4 R44, [R217+0x4000] ;  /* 0x00400000d92c783b */ /* 0x000fea0000000200 */
[C---:B------:R-:W-:Y:S06]  /*4220*/  HMMA.16816.F32.BF16 R60, R72.reuse, R24, R60 ;  /* 0x00000018483c723c */ /* 0x040fec000004183c */
[C---:B------:R-:W-:Y:S01]  /*4230*/  HMMA.16816.F32.BF16 R56, R72.reuse, R26, R56 ;  /* 0x0000001a4838723c */ /* 0x040fe20000041838 */
[----:B------:R-:W3:Y:S05]  /*4240*/  LDSM.16.M88.4 R24, [R208+0x2000] ;  /* 0x00200000d018783b */ /* 0x000eea0000000200 */
        /* <DEDUP_REMOVED lines=12> */
[----:B------:R-:W4:Y:S05]  /*4310*/  LDSM.16.M88.4 R40, [R221+0x14000] ;  /* 0x01400000dd28783b */ /* 0x000f2a0000000200 */
        /* <DEDUP_REMOVED lines=16> */
[----:B------:R-:W2:Y:S01]  /*4420*/  LDSM.16.M88.4 R44, [R219+0x5800] ;  /* 0x00580000db2c783b */ /* 0x000ea20000000200 */
[C---:B----4-:R-:W-:Y:S06]  /*4430*/  HMMA.16816.F32.BF16 R32, R84.reuse, R40, R32 ;  /* 0x000000285420723c */ /* 0x050fec0000041820 */
[C---:B------:R-:W-:Y:S01]  /*4440*/  HMMA.16816.F32.BF16 R28, R84.reuse, R42, R28 ;  /* 0x0000002a541c723c */ /* 0x040fe2000004181c */
[----:B------:R-:W-:Y:S05]  /*4450*/  LDSM.16.M88.4 R40, [R215+0x14800] ;  /* 0x01480000d728783b */ /* 0x000fea0000000200 */
        /* <DEDUP_REMOVED lines=17> */
[C---:B------:R-:W-:Y:S01]  /*4570*/  HMMA.16816.F32.BF16 R56, R20.reuse, R74, R56 ;  /* 0x0000004a1438723c */ /* 0x040fe20000041838 */
[----:B------:R-:W-:Y:S05]  /*4580*/  LDSM.16.M88.4 R72, [R222+0xc000] ;  /* 0x00c00000de48783b */ /* 0x000fea0000000200 */
[C---:B------:R-:W-:Y:S06]  /*4590*/  HMMA.16816.F32.BF16 R52, R20.reuse, R44, R52 ;  /* 0x0000002c1434723c */ /* 0x040fec0000041834 */
[----:B------:R-:W-:Y:S01]  /*45a0*/  HMMA.16816.F32.BF16 R48, R20, R46, R48 ;  /* 0x0000002e1430723c */ /* 0x000fe20000041830 */
[----:B------:R-:W2:Y:S04]  /*45b0*/  LDSM.16.M88.4 R20, [R217+0x8000] ;  /* 0x00800000d914783b */ /* 0x000ea80000000200 */
[----:B------:R-:W5:Y:S01]  /*45c0*/  LDSM.16.M88.4 R44, [R208+0x4800] ;  /* 0x00480000d02c783b */ /* 0x000f620000000200 */
[C---:B---3--:R-:W-:Y:S06]  /*45d0*/  HMMA.16816.F32.BF16 R32, R24.reuse, R36, R32 ;  /* 0x000000241820723c */ /* 0x048fec0000041820 */
[C---:B------:R-:W-:Y:S01]  /*45e0*/  HMMA.16816.F32.BF16 R28, R24.reuse, R38, R28 ;  /* 0x00000026181c723c */ /* 0x040fe2000004181c */
[----:B------:R-:W3:Y:S05]  /*45f0*/  LDSM.16.M88.4 R36, [R208+0x5000] ;  /* 0x00500000d024783b */ /* 0x000eea0000000200 */
[C---:B------:R-:W-:Y:S06]  /*4600*/  HMMA.16816.F32.BF16 R68, R24.reuse, R40, R68 ;  /* 0x000000281844723c */ /* 0x040fec0000041844 */
        /* <DEDUP_REMOVED lines=11> */
[----:B------:R-:W-:Y:S05]  /*46c0*/  LDSM.16.M88.4 R88, [R219+0x7800] ;  /* 0x00780000db58783b */ /* 0x000fea0000000200 */
[C---:B-----5:R-:W-:Y:S06]  /*46d0*/  HMMA.16816.F32.BF16 R68, R20.reuse, R44, R68 ;  /* 0x0000002c1444723c */ /* 0x060fec0000041844 */
        /* <DEDUP_REMOVED lines=8> */
[----:B------:R-:W5:Y:S01]  /*4760*/  LDSM.16.M88.4 R20, [R219+0x7000] ;  /* 0x00700000db14783b */ /* 0x000f620000000200 */
        /* <DEDUP_REMOVED lines=9> */
[C---:B----4-:R-:W-:Y:S06]  /*4800*/  HMMA.16816.F32.BF16 R52, R72.reuse, R76, R52 ;  /* 0x0000004c4834723c */ /* 0x050fec0000041834 */
[----:B------:R-:W-:Y:S01]  /*4810*/  HMMA.16816.F32.BF16 R48, R72, R78, R48 ;  /* 0x0000004e4830723c */ /* 0x000fe20000041830 */
[----:B------:R-:W4:Y:S04]  /*4820*/  LDSM.16.M88.4 R76, [R215+0x17000] ;  /* 0x01700000d74c783b */ /* 0x000f280000000200 */
[----:B------:R-:W4:Y:S01]  /*4830*/  LDSM.16.M88.4 R72, [R215+0x17800] ;  /* 0x01780000d748783b */ /* 0x000f220000000200 */
[C---:B--2---:R-:W-:Y:S06]  /*4840*/  HMMA.16816.F32.BF16 R32, R36.reuse, R44, R32 ;  /* 0x0000002c2420723c */ /* 0x044fec0000041820 */
[C---:B------:R-:W-:Y:S01]  /*4850*/  HMMA.16816.F32.BF16 R28, R36.reuse, R46, R28 ;  /* 0x0000002e241c723c */ /* 0x040fe2000004181c */
[----:B------:R-:W-:Y:S05]  /*4860*/  LDSM.16.M88.4 R44, [R208+0x6000] ;  /* 0x00600000d02c783b */ /* 0x000fea0000000200 */
[C---:B---3--:R-:W-:Y:S06]  /*4870*/  HMMA.16816.F32.BF16 R68, R36.reuse, R40, R68 ;  /* 0x000000282444723c */ /* 0x048fec0000041844 */
[C---:B------:R-:W-:Y:S01]  /*4880*/  HMMA.16816.F32.BF16 R64, R36.reuse, R42, R64 ;  /* 0x0000002a2440723c */ /* 0x040fe20000041840 */
[----:B------:R-:W-:Y:S05]  /*4890*/  LDSM.16.M88.4 R40, [R208+0x6800] ;  /* 0x00680000d028783b */ /* 0x000fea0000000200 */
[C---:B-----5:R-:W-:Y:S06]  /*48a0*/  HMMA.16816.F32.BF16 R60, R36.reuse, R20, R60 ;  /* 0x00000014243c723c */ /* 0x060fec000004183c */
[C---:B------:R-:W-:Y:S01]  /*48b0*/  HMMA.16816.F32.BF16 R56, R36.reuse, R22, R56 ;  /* 0x000000162438723c */ /* 0x040fe20000041838 */
[----:B------:R-:W2:Y:S05]  /*48c0*/  LDSM.16.M88.4 R20, [R217+0xc000] ;  /* 0x00c00000d914783b */ /* 0x000eaa0000000200 */
[C---:B------:R-:W-:Y:S06]  /*48d0*/  HMMA.16816.F32.BF16 R52, R36.reuse, R88, R52 ;  /* 0x000000582434723c */ /* 0x040fec0000041834 */
[----:B------:R-:W-:Y:S01]  /*48e0*/  HMMA.16816.F32.BF16 R48, R36, R90, R48 ;  /* 0x0000005a2430723c */ /* 0x000fe20000041830 */
[----:B------:R-:W3:Y:S05]  /*48f0*/  LDSM.16.M88.4 R36, [R208+0x7000] ;  /* 0x00700000d024783b */ /* 0x000eea0000000200 */
[C---:B-1----:R-:W-:Y:S06]  /*4900*/  HMMA.16816.F32.BF16 R32, R84.reuse, R24, R32 ;  /* 0x000000185420723c */ /* 0x042fec0000041820 */
[----:B------:R-:W-:Y:S01]  /*4910*/  HMMA.16816.F32.BF16 R28, R84, R26, R28 ;  /* 0x0000001a541c723c */ /* 0x000fe2000004181c */
[----:B------:R-:W1:Y:S01]  /*4920*/  LDSM.16.M88.4 R24, [R208+0x7800] ;  /* 0x00780000d018783b */ /* 0x000e620000000200 */
[----:B------:R-:W-:-:S04]  /*4930*/  DEPBAR.LE SB0, 0x0 ;  /* 0x000080000000791a */ /* 0x000fc80000000000 */
[C---:B------:R-:W-:Y:S06]  /*4940*/  HMMA.16816.F32.BF16 R68, R84.reuse, R80, R68 ;  /* 0x000000505444723c */ /* 0x040fec0000041844 */
[C---:B------:R-:W-:Y:S06]  /*4950*/  HMMA.16816.F32.BF16 R64, R84.reuse, R82, R64 ;  /* 0x000000525440723c */ /* 0x040fec0000041840 */
[C---:B----4-:R-:W-:Y:S06]  /*4960*/  HMMA.16816.F32.BF16 R60, R84.reuse, R76, R60 ;  /* 0x0000004c543c723c */ /* 0x050fec000004183c */
[C---:B------:R-:W-:Y:S06]  /*4970*/  HMMA.16816.F32.BF16 R56, R84.reuse, R78, R56 ;  /* 0x0000004e5438723c */ /* 0x040fec0000041838 */
[C---:B------:R-:W-:Y:S06]  /*4980*/  HMMA.16816.F32.BF16 R52, R84.reuse, R72, R52 ;  /* 0x000000485434723c */ /* 0x040fec0000041834 */
[----:B------:R-:W-:Y:S06]  /*4990*/  HMMA.16816.F32.BF16 R48, R84, R74, R48 ;  /* 0x0000004a5430723c */ /* 0x000fec0000041830 */
[C---:B--2---:R-:W-:Y:S06]  /*49a0*/  HMMA.16816.F32.BF16 R32, R20.reuse, R44, R32 ;  /* 0x0000002c1420723c */ /* 0x044fec0000041820 */
[C---:B------:R-:W-:Y:S06]  /*49b0*/  HMMA.16816.F32.BF16 R28, R20.reuse, R46, R28 ;  /* 0x0000002e141c723c */ /* 0x040fec000004181c */
[C---:B------:R-:W-:Y:S06]  /*49c0*/  HMMA.16816.F32.BF16 R68, R20.reuse, R40, R68 ;  /* 0x000000281444723c */ /* 0x040fec0000041844 */
[C---:B------:R-:W-:Y:S06]  /*49d0*/  HMMA.16816.F32.BF16 R64, R20.reuse, R42, R64 ;  /* 0x0000002a1440723c */ /* 0x040fec0000041840 */
[C---:B---3--:R-:W-:Y:S06]  /*49e0*/  HMMA.16816.F32.BF16 R60, R20.reuse, R36, R60 ;  /* 0x00000024143c723c */ /* 0x048fec000004183c */
[C---:B------:R-:W-:Y:S06]  /*49f0*/  HMMA.16816.F32.BF16 R56, R20.reuse, R38, R56 ;  /* 0x000000261438723c */ /* 0x040fec0000041838 */
[C---:B-1----:R-:W-:Y:S06]  /*4a00*/  HMMA.16816.F32.BF16 R52, R20.reuse, R24, R52 ;  /* 0x000000181434723c */ /* 0x042fec0000041834 */
[----:B------:R-:W-:Y:S01]  /*4a10*/  HMMA.16816.F32.BF16 R48, R20, R26, R48 ;  /* 0x0000001a1430723c */ /* 0x000fe20000041830 */
[----:B------:R-:W-:Y:S06]  /*4a20*/  BAR.SYNC.DEFER_BLOCKING 0x0 ;  /* 0x0000000000007b1d */ /* 0x000fec0000010000 */
[----:B------:R-:W-:-:S02]  /*4a30*/  NOP ;  /* 0x0000000000007918 */ /* 0x000fc40000000000 */
[----:B------:R-:W-:-:S15]  /*4a40*/  @!P0 BRA `(.L_x_1622) ;  /* 0x0000000400448947 */ /* 0x000fde0003800000 */
        /* <DEDUP_REMOVED lines=79> */
.L_x_1624:
[----:B------:R-:W-:Y:S05]  /*4f40*/  BSYNC B0 ;  /* 0x0000000000007941 */ /* 0x000fea0003800000 */
.L_x_1623:
[----:B------:R-:W0:Y:S02]  /*4f50*/  LDGDEPBAR ;  /* 0x00000000000079af */ /* 0x000e240000000000 */
.L_x_1622:
[----:B------:R-:W-:Y:S01]  /*4f60*/  IMAD.U32 R0, RZ, RZ, UR21 ;  /* 0x00000015ff007e24 */ /* 0x000fe2000f8e00ff */
[----:B------:R-:W-:Y:S01]  /*4f70*/  STL.64 [R1+0x40], R196 ;  /* 0x000040c401007387 */ /* 0x000fe20000100a00 */
[----:B------:R-:W-:Y:S01]  /*4f80*/  USHF.L.U32 UR44, UR21, 0x1, URZ ;  /* 0x00000001152c7899 */ /* 0x000fe2000800063f */
[----:B------:R-:W-:Y:S01]  /*4f90*/  IMAD.WIDE.U32 R248, R8, -0x2daee0ad, RZ ;  /* 0xd2511f5308f87825 */ /* 0x000fe200078e00ff */
[----:B------:R-:W-:Y:S01]  /*4fa0*/  UIADD3 UR6, UR35, -0x4498517b, URZ ;  /* 0xbb67ae8523067890 */ /* 0x000fe2000fffe03f */
[----:B------:R-:W-:Y:S01]  /*4fb0*/  STL.64 [R1+0x38], R12 ;  /* 0x0000380c01007387 */ /* 0x000fe20000100a00 */
[----:B------:R-:W-:Y:S01]  /*4fc0*/  UIADD3 UR7, UR34, -0x61c88647, URZ ;  /* 0x9e3779b922077890 */ /* 0x000fe2000fffe03f */
[----:B-12---:R-:W-:Y:S01]  /*4fd0*/  IMAD R7, R0, 0x40, R239 ;  /* 0x0000004000077824 */ /* 0x006fe200078e02ef */
[----:B------:R-:W-:Y:S01]  /*4fe0*/  ULDC UR38, c[0x0][0x2ec] ;  /* 0x0000bb0000267ab9 */ /* 0x000fe20000000800 */
[----:B------:R1:W-:Y:S01]  /*4ff0*/  STL.64 [R1+0x30], R10 ;  /* 0x0000300a01007387 */ /* 0x0003e20000100a00 */
[----:B------:R-:W-:Y:S01]  /*5000*/  UIADD3 UR43, UR35, 0x76cf5d0a, URZ ;  /* 0x76cf5d0a232b7890 */ /* 0x000fe2000fffe03f */
[C---:B------:R-:W-:Y:S01]  /*5010*/  VIADD R0, R7.reuse, 0x1 ;  /* 0x0000000107007836 */ /* 0x040fe20000000000 */
[C---:B------:R-:W-:Y:S01]  /*5020*/  ISETP.GE.AND P4, PT, R7.reuse, R237, PT ;  /* 0x000000ed0700720c */ /* 0x040fe20003f86270 */
[C---:B------:R-:W-:Y:S01]  /*5030*/  VIADD R6, R7.reuse, 0x8 ;  /* 0x0000000807067836 */ /* 0x040fe20000000000 */
[C---:B------:R-:W-:Y:S01]  /*5040*/  ISETP.GE.AND P1, PT, R7.reuse, R231, PT ;  /* 0x000000e70700720c */ /* 0x040fe20003f26270 */
[C---:B------:R-:W-:Y:S01]  /*5050*/  VIADD R9, R7.reuse, 0x11 ;  /* 0x0000001107097836 */ /* 0x040fe20000000000 */
[C---:B------:R-:W-:Y:S01]  /*5060*/  ISETP.GE.AND P6, PT, R0.reuse, R237, PT ;  /* 0x000000ed0000720c */ /* 0x040fe20003fc6270 */
[C---:B------:R-:W-:Y:S01]  /*5070*/  VIADD R18, R7.reuse, 0x19 ;  /* 0x0000001907127836 */ /* 0x040fe20000000000 */
[C---:B------:R-:W-:Y:S01]  /*5080*/  ISETP.GE.AND P3, PT, R0.reuse, R231, PT ;  /* 0x000000e70000720c */ /* 0x040fe20003f66270 */
[C---:B------:R-:W-:Y:S01]  /*5090*/  VIADD R19, R7.reuse, 0x21 ;  /* 0x0000002107137836 */ /* 0x040fe20000000000 */
[C---:B------:R-:W-:Y:S01]  /*50a0*/  ISETP.LT.OR P6, PT, R0.reuse, R238, P6 ;  /* 0x000000ee0000720c */ /* 0x040fe200037c1670 */
[C---:B------:R-:W-:Y:S01]  /*50b0*/  VIADD R25, R7.reuse, 0x28 ;  /* 0x0000002807197836 */ /* 0x040fe20000000000 */
[----:B------:R-:W-:Y:S01]  /*50c0*/  ISETP.LT.OR P3, PT, R0, R236, P3 ;  /* 0x000000ec0000720c */ /* 0x000fe20001f61670 */
[C---:B------:R-:W-:Y:S01]  /*50d0*/  VIADD R0, R7.reuse, 0x9 ;  /* 0x0000000907007836 */ /* 0x040fe20000000000 */
[C---:B------:R-:W-:Y:S01]  /*50e0*/  ISETP.LT.OR P4, PT, R7.reuse, R238, P4 ;  /* 0x000000ee0700720c */ /* 0x040fe20002781670 */
[C---:B------:R-:W-:Y:S01]  /*50f0*/  VIADD R23, R7.reuse, 0x29 ;  /* 0x0000002907177836 */ /* 0x040fe20000000000 */
[C---:B------:R-:W-:Y:S01]  /*5100*/  ISETP.LT.OR P1, PT, R7.reuse, R236, P1 ;  /* 0x000000ec0700720c */ /* 0x040fe20000f21670 */
[C---:B------:R-:W-:Y:S01]  /*5110*/  VIADD R21, R7.reuse, 0x30 ;  /* 0x0000003007157836 */ /* 0x040fe20000000000 */
[C---:B------:R-:W-:Y:S01]  /*5120*/  ISETP.GE.AND P5, PT, R6.reuse, R237, PT ;  /* 0x000000ed0600720c */ /* 0x040fe20003fa6270 */
[----:B------:R-:W-:Y:S01]  /*5130*/  UIADD3 UR40, UR35, 0x32370b8f, URZ ;  /* 0x32370b8f23287890 */ /* 0x000fe2000fffe03f */
[----:B------:R-:W-:Y:S01]  /*5140*/  ISETP.GE.AND P2, PT, R6, R231, PT ;  /* 0x000000e70600720c */ /* 0x000fe20003f46270 */
[----:B------:R-:W-:Y:S01]  /*5150*/  UIADD3 UR42, UR34, -0x255992d5, URZ ;  /* 0xdaa66d2b222a7890 */ /* 0x000fe2000fffe03f */
[----:B------:R-:W-:Y:S01]  /*5160*/  FSEL R44, R32, -INF , !P4 ;  /* 0xff800000202c7808 */ /* 0x000fe20006000000 */
[----:B------:R-:W-:Y:S01]  /*5170*/  UIADD3 UR39, UR34, 0x78dde6e4, URZ ;  /* 0x78dde6e422277890 */ /* 0x000fe2000fffe03f */
[----:B------:R-:W-:Y:S01]  /*5180*/  FSEL R40, R34, -INF , !P1 ;  /* 0xff80000022287808 */ /* 0x000fe20004800000 */
[----:B------:R-:W-:Y:S01]  /*5190*/  UIADD3 UR24, UR35, -0x56f99767, URZ ;  /* 0xa906689923187890 */ /* 0x000fe2000fffe03f */
[----:B------:R-:W-:Y:S01]  /*51a0*/  ISETP.GE.AND P4, PT, R0, R237, PT ;  /* 0x000000ed0000720c */ /* 0x000fe20003f86270 */
[----:B-1----:R-:W-:Y:S01]  /*51b0*/  IMAD.WIDE.U32 R10, R14, -0x326172a9, RZ ;  /* 0xcd9e8d570e0a7825 */ /* 0x002fe200078e00ff */
[----:B------:R-:W-:Y:S01]  /*51c0*/  ISETP.GE.AND P1, PT, R0, R231, PT ;  /* 0x000000e70000720c */ /* 0x000fe20003f26270 */
[----:B------:R-:W-:Y:S01]  /*51d0*/  UIADD3 UR29, UR35, -0x126145ec, URZ ;  /* 0xed9eba14231d7890 */ /* 0x000fe2000fffe03f */
[C---:B------:R-:W-:Y:S01]  /*51e0*/  ISETP.LT.OR P5, PT, R6.reuse, R238, P5 ;  /* 0x000000ee0600720c */ /* 0x040fe20002fa1670 */
[----:B------:R-:W-:Y:S01]  /*51f0*/  UIADD3 UR31, UR34, 0x1715609d, URZ ;  /* 0x1715609d221f7890 */ /* 0x000fe2000fffe03f */
[----:B------:R-:W-:Y:S01]  /*5200*/  ISETP.LT.OR P2, PT, R6, R236, P2 ;  /* 0x000000ec0600720c */ /* 0x000fe20001741670 */
[----:B------:R-:W-:Y:S01]  /*5210*/  VIADD R6, R7, 0x10 ;  /* 0x0000001007067836 */ /* 0x000fe20000000000 */
[----:B------:R-:W-:-:S02]  /*5220*/  ISETP.LT.OR P4, PT, R0, R238, P4 ;  /* 0x000000ee0000720c */ /* 0x000fc40002781670 */
[----:B------:R-:W-:Y:S02]  /*5230*/  ISETP.LT.OR P1, PT, R0, R236, P1 ;  /* 0x000000ec0000720c */ /* 0x000fe40000f21670 */
[----:B------:R-:W-:Y:S02]  /*5240*/  FSEL R0, R28, -INF , !P5 ;  /* 0xff8000001c007808 */ /* 0x000fe40006800000 */
[----:B------:R-:W-:Y:S02]  /*5250*/  FSEL R42, R30, -INF , !P2 ;  /* 0xff8000001e2a7808 */ /* 0x000fe40005000000 */
[----:B------:R-:W-:Y:S02]  /*5260*/  FSEL R32, R33, -INF , !P6 ;  /* 0xff80000021207808 */ /* 0x000fe40007000000 */
[C---:B------:R-:W-:Y:S02]  /*5270*/  ISETP.GE.AND P5, PT, R9.reuse, R237, PT ;  /* 0x000000ed0900720c */ /* 0x040fe40003fa6270 */
[----:B------:R-:W-:-:S02]  /*5280*/  ISETP.GE.AND P2, PT, R9, R231, PT ;  /* 0x000000e70900720c */ /* 0x000fc40003f46270 */
[----:B------:R-:W-:Y:S02]  /*5290*/  ISETP.GE.AND P6, PT, R6, R237, PT ;  /* 0x000000ed0600720c */ /* 0x000fe40003fc6270 */
[C---:B------:R-:W-:Y:S02]  /*52a0*/  ISETP.LT.OR P5, PT, R9.reuse, R238, P5 ;  /* 0x000000ee0900720c */ /* 0x040fe40002fa1670 */
[----:B------:R-:W-:Y:S01]  /*52b0*/  ISETP.LT.OR P2, PT, R9, R236, P2 ;  /* 0x000000ec0900720c */ /* 0x000fe20001741670 */
[----:B------:R-:W-:Y:S01]  /*52c0*/  VIADD R9, R7, 0x18 ;  /* 0x0000001807097836 */ /* 0x000fe20000000000 */
[----:B------:R-:W-:Y:S02]  /*52d0*/  FMNMX.FTZ R27, R44, R32, !PT ;  /* 0x000000202c1b7209 */ /* 0x000fe40007810000 */
[----:B------:R-:W-:Y:S02]  /*52e0*/  FSEL R36, R35, -INF , !P3 ;  /* 0xff80000023247808 */ /* 0x000fe40005800000 */
[----:B------:R-:W-:-:S02]  /*52f0*/  ISETP.GE.AND P3, PT, R6, R231, PT ;  /* 0x000000e70600720c */ /* 0x000fc40003f66270 */
[----:B------:R-:W-:Y:S02]  /*5300*/  ISETP.LT.OR P6, PT, R6, R238, P6 ;  /* 0x000000ee0600720c */ /* 0x000fe400037c1670 */
[----:B------:R-:W-:Y:S02]  /*5310*/  FSEL R34, R29, -INF , !P4 ;  /* 0xff8000001d227808 */ /* 0x000fe40006000000 */
[----:B------:R-:W-:Y:S02]  /*5320*/  FMNMX.FTZ R27, R0, R27, !PT ;  /* 0x0000001b001b7209 */ /* 0x000fe40007810000 */
[----:B------:R-:W-:Y:S02]  /*5330*/  FSEL R38, R31, -INF , !P1 ;  /* 0xff8000001f267808 */ /* 0x000fe40004800000 */
[C---:B------:R-:W-:Y:S02]  /*5340*/  ISETP.GE.AND P4, PT, R9.reuse, R237, PT ;  /* 0x000000ed0900720c */ /* 0x040fe40003f86270 */
[----:B------:R-:W-:-:S02]  /*5350*/  ISETP.GE.AND P1, PT, R9, R231, PT ;  /* 0x000000e70900720c */ /* 0x000fc40003f26270 */
[----:B------:R-:W-:Y:S02]  /*5360*/  ISETP.LT.OR P3, PT, R6, R236, P3 ;  /* 0x000000ec0600720c */ /* 0x000fe40001f61670 */
[----:B------:R-:W-:Y:S02]  /*5370*/  FSEL R6, R68, -INF , !P6 ;  /* 0xff80000044067808 */ /* 0x000fe40007000000 */
[----:B------:R-:W-:Y:S02]  /*5380*/  FMNMX.FTZ R27, R34, R27, !PT ;  /* 0x0000001b221b7209 */ /* 0x000fe40007810000 */
[C---:B------:R-:W-:Y:S02]  /*5390*/  ISETP.LT.OR P4, PT, R9.reuse, R238, P4 ;  /* 0x000000ee0900720c */ /* 0x040fe40002781670 */
[----:B------:R-:W-:Y:S01]  /*53a0*/  ISETP.LT.OR P1, PT, R9, R236, P1 ;  /* 0x000000ec0900720c */ /* 0x000fe20000f21670 */
[----:B------:R-:W-:Y:S01]  /*53b0*/  VIADD R9, R7, 0x20 ;  /* 0x0000002007097836 */ /* 0x000fe20000000000 */
[----:B------:R-:W-:-:S02]  /*53c0*/  ISETP.GE.AND P6, PT, R18, R237, PT ;  /* 0x000000ed1200720c */ /* 0x000fc40003fc6270 */
[----:B------:R-:W-:Y:S02]  /*53d0*/  FSEL R30, R69, -INF , !P5 ;  /* 0xff800000451e7808 */ /* 0x000fe40006800000 */
[----:B------:R-:W-:Y:S02]  /*53e0*/  FMNMX.FTZ R27, R6, R27, !PT ;  /* 0x0000001b061b7209 */ /* 0x000fe40007810000 */
[----:B------:R-:W-:Y:S02]  /*53f0*/  ISETP.LT.OR P6, PT, R18, R238, P6 ;  /* 0x000000ee1200720c */ /* 0x000fe400037c1670 */
[----:B------:R-:W-:Y:S02]  /*5400*/  ISETP.GE.AND P5, PT, R9, R237, PT ;  /* 0x000000ed0900720c */ /* 0x000fe40003fa6270 */
[----:B------:R-:W-:Y:S02]  /*5410*/  FSEL R28, R64, -INF , !P4 ;  /* 0xff800000401c7808 */ /* 0x000fe40006000000 */
[----:B------:R-:W-:-:S02]  /*5420*/  FMNMX.FTZ R27, R30, R27, !PT ;  /* 0x0000001b1e1b7209 */ /* 0x000fc40007810000 */
[----:B------:R-:W-:Y:S02]  /*5430*/  FSEL R24, R70, -INF , !P3 ;  /* 0xff80000046187808 */ /* 0x000fe40005800000 */
[----:B------:R-:W-:Y:S02]  /*5440*/  ISETP.GE.AND P3, PT, R18, R231, PT ;  /* 0x000000e71200720c */ /* 0x000fe40003f66270 */
[----:B------:R-:W-:Y:S02]  /*5450*/  ISETP.GE.AND P4, PT, R19, R237, PT ;  /* 0x000000ed1300720c */ /* 0x000fe40003f86270 */
[----:B------:R-:W-:Y:S02]  /*5460*/  ISETP.LT.OR P5, PT, R9, R238, P5 ;  /* 0x000000ee0900720c */ /* 0x000fe40002fa1670 */
[----:B------:R-:W-:Y:S02]  /*5470*/  FSEL R26, R65, -INF , !P6 ;  /* 0xff800000411a7808 */ /* 0x000fe40007000000 */
[----:B------:R-:W-:-:S02]  /*5480*/  FMNMX.FTZ R27, R28, R27, !PT ;  /* 0x0000001b1c1b7209 */ /* 0x000fc40007810000 */
[----:B------:R-:W-:Y:S02]  /*5490*/  ISETP.LT.OR P3, PT, R18, R236, P3 ;  /* 0x000000ec1200720c */ /* 0x000fe40001f61670 */
[----:B------:R-:W-:Y:S02]  /*54a0*/  ISETP.LT.OR P4, PT, R19, R238, P4 ;  /* 0x000000ee1300720c */ /* 0x000fe40002781670 */
[----:B------:R-:W-:Y:S02]  /*54b0*/  ISETP.GE.AND P6, PT, R25, R237, PT ;  /* 0x000000ed1900720c */ /* 0x000fe40003fc6270 */
[----:B------:R-:W-:Y:S02]  /*54c0*/  FSEL R165, R60, -INF , !P5 ;  /* 0xff8000003ca57808 */ /* 0x000fe40006800000 */
[----:B------:R-:W-:Y:S02]  /*54d0*/  FMNMX.FTZ R46, R26, R27, !PT ;  /* 0x0000001b1a2e7209 */ /* 0x000fe40007810000 */
[----:B------:R-:W-:-:S02]  /*54e0*/  FSEL R18, R66, -INF , !P1 ;  /* 0xff80000042127808 */ /* 0x000fc40004800000 */
[----:B------:R-:W-:Y:S02]  /*54f0*/  FMNMX.FTZ R27, R40, R36, !PT ;  /* 0x00000024281b7209 */ /* 0x000fe40007810000 */
[----:B------:R-:W-:Y:S02]  /*5500*/  ISETP.GE.AND P1, PT, R19, R231, PT ;  /* 0x000000e71300720c */ /* 0x000fe40003f26270 */
[----:B------:R-:W-:Y:S02]  /*5510*/  FSEL R22, R67, -INF , !P3 ;  /* 0xff80000043167808 */ /* 0x000fe40005800000 */
[----:B------:R-:W-:Y:S02]  /*5520*/  ISETP.GE.AND P3, PT, R23, R237, PT ;  /* 0x000000ed1700720c */ /* 0x000fe40003f66270 */
[----:B------:R-:W-:Y:S02]  /*5530*/  ISETP.LT.OR P6, PT, R25, R238, P6 ;  /* 0x000000ee1900720c */ /* 0x000fe400037c1670 */
[----:B------:R-:W-:-:S02]  /*5540*/  FSEL R226, R61, -INF , !P4 ;  /* 0xff8000003de27808 */ /* 0x000fc40006000000 */
[----:B------:R-:W-:Y:S02]  /*5550*/  FMNMX.FTZ R29, R165, R46, !PT ;  /* 0x0000002ea51d7209 */ /* 0x000fe40007810000 */
[----:B------:R-:W-:Y:S02]  /*5560*/  FSEL R20, R71, -INF , !P2 ;  /* 0xff80000047147808 */ /* 0x000fe40005000000 */
[----:B------:R-:W-:Y:S02]  /*5570*/  FMNMX.FTZ R27, R42, R27, !PT ;  /* 0x0000001b2a1b7209 */ /* 0x000fe40007810000 */
[----:B------:R-:W-:Y:S02]  /*5580*/  ISETP.GE.AND P2, PT, R9, R231, PT ;  /* 0x000000e70900720c */ /* 0x000fe40003f46270 */
[----:B------:R-:W-:Y:S01]  /*5590*/  ISETP.LT.OR P1, PT, R19, R236, P1 ;  /* 0x000000ec1300720c */ /* 0x000fe20000f21670 */
[----:B------:R-:W-:Y:S01]  /*55a0*/  VIADD R19, R7, 0x31 ;  /* 0x0000003107137836 */ /* 0x000fe20000000000 */
[----:B------:R-:W-:-:S02]  /*55b0*/  ISETP.GE.AND P5, PT, R21, R237, PT ;  /* 0x000000ed1500720c */ /* 0x000fc40003fa6270 */
[----:B------:R-:W-:Y:S02]  /*55c0*/  ISETP.LT.OR P3, PT, R23, R238, P3 ;  /* 0x000000ee1700720c */ /* 0x000fe40001f61670 */
[----:B------:R-:W-:Y:S02]  /*55d0*/  FSEL R250, R56, -INF , !P6 ;  /* 0xff80000038fa7808 */ /* 0x000fe40007000000 */
[----:B------:R-:W-:Y:S02]  /*55e0*/  FMNMX.FTZ R29, R226, R29, !PT ;  /* 0x0000001de21d7209 */ /* 0x000fe40007810000 */
[----:B------:R-:W-:Y:S02]  /*55f0*/  FMNMX.FTZ R27, R38, R27, !PT ;  /* 0x0000001b261b7209 */ /* 0x000fe40007810000 */
[----:B------:R-:W-:Y:S01]  /*5600*/  ISETP.LT.OR P2, PT, R9, R236, P2 ;  /* 0x000000ec0900720c */ /* 0x000fe20001741670 */
[----:B------:R-:W-:Y:S01]  /*5610*/  VIADD R9, R7, 0x38 ;  /* 0x0000003807097836 */ /* 0x000fe20000000000 */
[----:B------:R-:W-:Y:S01]  /*5620*/  ISETP.GE.AND P4, PT, R19, R237, PT ;  /* 0x000000ed1300720c */ /* 0x000fe20003f86270 */
[----:B------:R-:W-:Y:S01]  /*5630*/  VIADD R7, R7, 0x39 ;  /* 0x0000003907077836 */ /* 0x000fe20000000000 */
[----:B------:R-:W-:-:S02]  /*5640*/  FSEL R252, R57, -INF , !P3 ;  /* 0xff80000039fc7808 */ /* 0x000fc40005800000 */
[-C--:B------:R-:W-:Y:S02]  /*5650*/  ISETP.LT.OR P5, PT, R21, R238.reuse, P5 ;  /* 0x000000ee1500720c */ /* 0x080fe40002fa1670 */
[----:B------:R-:W-:Y:S02]  /*5660*/  FMNMX.FTZ R29, R250, R29, !PT ;  /* 0x0000001dfa1d7209 */ /* 0x000fe40007810000 */
[----:B------:R-:W-:Y:S02]  /*5670*/  FMNMX.FTZ R27, R24, R27, !PT ;  /* 0x0000001b181b7209 */ /* 0x000fe40007810000 */
        /* <DEDUP_REMOVED lines=13> */
[----:B------:R-:W-:Y:S02]  /*5750*/  ISETP.GE.AND P4, PT, R25, R231, PT ;  /* 0x000000e71900720c */ /* 0x000fe40003f86270 */
[----:B------:R-:W-:-:S02]  /*5760*/  FSEL R170, R62, -INF , !P2 ;  /* 0xff8000003eaa7808 */ /* 0x000fc40005000000 */
[----:B------:R-:W-:Y:S02]  /*5770*/  FMNMX.FTZ R27, R22, R27, !PT ;  /* 0x0000001b161b7209 */ /* 0x000fe40007810000 */
[----:B------:R-:W-:Y:S02]  /*5780*/  FSEL R194, R49, -INF , !P3 ;  /* 0xff80000031c27808 */ /* 0x000fe40005800000 */
[----:B------:R-:W-:Y:S02]  /*5790*/  FMNMX.FTZ R29, R224, R29, !PT ;  /* 0x0000001de01d7209 */ /* 0x000fe40007810000 */
[----:B------:R-:W-:Y:S02]  /*57a0*/  FSEL R168, R63, -INF , !P1 ;  /* 0xff8000003fa87808 */ /* 0x000fe40004800000 */
[----:B------:R-:W-:Y:S02]  /*57b0*/  ISETP.LT.OR P4, PT, R25, R236, P4 ;  /* 0x000000ec1900720c */ /* 0x000fe40002781670 */
[----:B------:R-:W-:-:S02]  /*57c0*/  ISETP.GE.AND P1, PT, R23, R231, PT ;  /* 0x000000e71700720c */ /* 0x000fc40003f26270 */
[----:B------:R-:W-:Y:S02]  /*57d0*/  FMNMX.FTZ R27, R170, R27, !PT ;  /* 0x0000001baa1b7209 */ /* 0x000fe40007810000 */
[----:B------:R-:W-:Y:S02]  /*57e0*/  FMNMX.FTZ R25, R194, R29, !PT ;  /* 0x0000001dc2197209 */ /* 0x000fe40007810000 */
[----:B------:R-:W-:Y:S02]  /*57f0*/  ISETP.GE.AND P3, PT, R21, R231, PT ;  /* 0x000000e71500720c */ /* 0x000fe40003f66270 */
[-C--:B------:R-:W-:Y:S01]  /*5800*/  ISETP.LT.OR P1, PT, R23, R236.reuse, P1 ;  /* 0x000000ec1700720c */ /* 0x080fe20000f21670 */
[----:B------:R-:W1:Y:S01]  /*5810*/  SHFL.BFLY PT, R46, R25, 0x2, 0x1f ;  /* 0x0c401f00192e7f89 */ /* 0x000e6200000e0000 */
[----:B------:R-:W-:Y:S01]  /*5820*/  FSEL R166, R58, -INF , !P4 ;  /* 0xff8000003aa67808 */ /* 0x000fe20006000000 */
[----:B------:R-:W-:Y:S01]  /*5830*/  IMAD.U32 R23, RZ, RZ, UR44 ;  /* 0x0000002cff177e24 */ /* 0x000fe2000f8e00ff */
[----:B------:R-:W-:Y:S01]  /*5840*/  FMNMX.FTZ R27, R168, R27, !PT ;  /* 0x0000001ba81b7209 */ /* 0x000fe20007810000 */
[----:B------:R-:W-:Y:S01]  /*5850*/  UIADD3 UR44, UR44, 0x1, URZ ;  /* 0x000000012c2c7890 */ /* 0x000fe2000fffe03f */
[----:B------:R-:W-:-:S02]  /*5860*/  ISETP.LT.OR P3, PT, R21, R236, P3 ;  /* 0x000000ec1500720c */ /* 0x000fc40001f61670 */
[----:B------:R-:W-:Y:S02]  /*5870*/  ISETP.GE.AND P2, PT, R19, R231, PT ;  /* 0x000000e71300720c */ /* 0x000fe40003f46270 */
[----:B------:R-:W-:Y:S02]  /*5880*/  FSEL R164, R59, -INF , !P1 ;  /* 0xff8000003ba47808 */ /* 0x000fe40004800000 */
[----:B------:R-:W-:Y:S02]  /*5890*/  FMNMX.FTZ R27, R166, R27, !PT ;  /* 0x0000001ba61b7209 */ /* 0x000fe40007810000 */
[----:B------:R-:W-:Y:S02]  /*58a0*/  ISETP.GE.AND P1, PT, R9, R231, PT ;  /* 0x000000e70900720c */ /* 0x000fe40003f26270 */
[----:B------:R-:W-:Y:S02]  /*58b0*/  ISETP.LT.OR P2, PT, R19, R236, P2 ;  /* 0x000000ec1300720c */ /* 0x000fe40001741670 */
[----:B------:R-:W-:-:S02]  /*58c0*/  FSEL R192, R54, -INF , !P3 ;  /* 0xff80000036c07808 */ /* 0x000fc40005800000 */
[----:B------:R-:W-:Y:S02]  /*58d0*/  FMNMX.FTZ R27, R164, R27, !PT ;  /* 0x0000001ba41b7209 */ /* 0x000fe40007810000 */
[-C--:B------:R-:W-:Y:S02]  /*58e0*/  ISETP.LT.OR P3, PT, R9, R236.reuse, P1 ;  /* 0x000000ec0900720c */ /* 0x080fe40000f61670 */
        /* <DEDUP_REMOVED lines=8> */
[----:B-1----:R-:W-:Y:S02]  /*5970*/  FMNMX.FTZ R19, R25, R46, !PT ;  /* 0x0000002e19137209 */ /* 0x002fe40007810000 */
[----:B------:R-:W-:-:S02]  /*5980*/  FMNMX.FTZ R21, R186, R21, !PT ;  /* 0x00000015ba157209 */ /* 0x000fc40007810000 */
[----:B------:R-:W-:Y:S02]  /*5990*/  LOP3.LUT R9, R2, UR34, RZ, 0x3c, !PT ;  /* 0x0000002202097c12 */ /* 0x000fe4000f8e3cff */
[----:B------:R-:W1:Y:S01]  /*59a0*/  SHFL.BFLY PT, R2, R19, 0x1, 0x1f ;  /* 0x0c201f0013027f89 */ /* 0x000e6200000e0000 */
[----:B------:R-:W-:Y:S02]  /*59b0*/  LOP3.LUT R23, R249, UR35, R23, 0x96, !PT ;  /* 0x00000023f9177c12 */ /* 0x000fe4000f8e9617 */
[----:B------:R-:W-:Y:S01]  /*59c0*/  LOP3.LUT R7, R11, R9, RZ, 0x3c, !PT ;  /* 0x000000090b077212 */ /* 0x000fe200078e3cff */
[----:B------:R-:W2:Y:S01]  /*59d0*/  SHFL.BFLY PT, R46, R21, 0x2, 0x1f ;  /* 0x0c401f00152e7f89 */ /* 0x000ea200000e0000 */
[----:B------:R-:W-:Y:S01]  /*59e0*/  LEA R216, R4, UR4, 0x1 ;  /* 0x0000000404d87c11 */ /* 0x000fe2000f8e08ff */
[----:B------:R-:W-:Y:S01]  /*59f0*/  IMAD.WIDE.U32 R48, R23, -0x326172a9, RZ ;  /* 0xcd9e8d5717307825 */ /* 0x000fe200078e00ff */
[----:B------:R-:W-:-:S03]  /*5a00*/  UIADD3 UR4, UR35, 0x646e171e, URZ ;  /* 0x646e171e23047890 */ /* 0x000fc6000fffe03f */
[----:B------:R-:W-:Y:S01]  /*5a10*/  IMAD.WIDE.U32 R12, R7, -0x2daee0ad, RZ ;  /* 0xd2511f53070c7825 */ /* 0x000fe200078e00ff */
[----:B------:R-:W-:Y:S03]  /*5a20*/  LDSM.16.MT88.4 R156, [R216+0x18000] ;  /* 0x01800000d89c783b */ /* 0x000fe60000004200 */
[----:B------:R-:W-:Y:S01]  /*5a30*/  IMAD R214, R5, 0x2, R216 ;  /* 0x0000000205d67824 */ /* 0x000fe200078e02d8 */
[----:B------:R-:W-:Y:S01]  /*5a40*/  LOP3.LUT R7, R13, UR6, R248, 0x96, !PT ;  /* 0x000000060d077c12 */ /* 0x000fe2000f8e96f8 */
[----:B------:R-:W-:Y:S01]  /*5a50*/  UIADD3 UR6, UR34, 0x3c6ef372, URZ ;  /* 0x3c6ef37222067890 */ /* 0x000fe2000fffe03f */
[----:B------:R-:W-:Y:S01]  /*5a60*/  PRMT R248, R17, 0x7054, R17 ;  /* 0x0000705411f87816 */ /* 0x000fe20000000011 */
[----:B------:R-:W-:Y:S01]  /*5a70*/  IMAD R213, R3, 0x2, R216 ;  /* 0x0000000203d57824 */ /* 0x000fe200078e02d8 */
[----:B------:R-:W-:Y:S01]  /*5a80*/  LDSM.16.MT88.4 R148, [R214+0x18000] ;  /* 0x01800000d694783b */ /* 0x000fe20000004200 */
[----:B------:R-:W-:Y:S01]  /*5a90*/  IMAD.WIDE.U32 R196, R7, -0x326172a9, RZ ;  /* 0xcd9e8d5707c47825 */ /* 0x000fe200078e00ff */
[----:B------:R-:W-:-:S02]  /*5aa0*/  LOP3.LUT R7, R49, UR7, R10, 0x96, !PT ;  /* 0x0000000731077c12 */ /* 0x000fc4000f8e960a */
[----:B------:R-:W-:Y:S01]  /*5ab0*/  LDSM.16.MT88.4 R140, [R213+0x18000] ;  /* 0x01800000d58c783b */ /* 0x000fe20000004200 */
[----:B-1----:R-:W-:Y:S01]  /*5ac0*/  FMNMX.FTZ R2, R19, R2, !PT ;  /* 0x0000000213027209 */ /* 0x002fe20007810000 */
[----:B------:R-:W-:Y:S01]  /*5ad0*/  IMAD R212, R3, 0x2, R214 ;  /* 0x0000000203d47824 */ /* 0x000fe200078e02d6 */
[----:B------:R-:W-:Y:S01]  /*5ae0*/  LOP3.LUT R48, R197, UR6, R48, 0x96, !PT ;  /* 0x00000006c5307c12 */ /* 0x000fe2000f8e9630 */
[----:B------:R-:W-:Y:S01]  /*5af0*/  IMAD.WIDE.U32 R104, R7, -0x2daee0ad, RZ ;  /* 0xd2511f5307687825 */ /* 0x000fe200078e00ff */
[----:B--2---:R-:W-:-:S03]  /*5b00*/  FMNMX.FTZ R46, R21, R46, !PT ;  /* 0x0000002e152e7209 */ /* 0x004fc60007810000 */
[C---:B------:R-:W-:Y:S01]  /*5b10*/  FMUL.FTZ R185, R2.reuse, UR38 ;  /* 0x0000002602b97c20 */ /* 0x040fe20008410000 */
[----:B------:R-:W-:Y:S01]  /*5b20*/  FSETP.NEU.FTZ.AND P1, PT, R2, -INF , PT ;  /* 0xff8000000200780b */ /* 0x000fe20003f3d000 */
[----:B------:R-:W-:Y:S01]  /*5b30*/  IMAD.WIDE.U32 R48, R48, -0x2daee0ad, RZ ;  /* 0xd2511f5330307825 */ /* 0x000fe200078e00ff */
[----:B------:R-:W-:Y:S01]  /*5b40*/  LOP3.LUT R19, R105, UR43, R12, 0x96, !PT ;  /* 0x0000002b69137c12 */ /* 0x000fe2000f8e960c */
[----:B------:R-:W1:Y:S01]  /*5b50*/  SHFL.BFLY PT, R7, R46, 0x1, 0x1f ;  /* 0x0c201f002e077f89 */ /* 0x000e6200000e0000 */
[----:B------:R-:W-:Y:S02]  /*5b60*/  FSEL R185, R185, RZ, P1 ;  /* 0x000000ffb9b97208 */ /* 0x000fe40000800000 */
[----:B------:R-:W-:Y:S01]  /*5b70*/  LOP3.LUT R104, R49, UR40, R104, 0x96, !PT ;  /* 0x0000002831687c12 */ /* 0x000fe2000f8e9668 */
[----:B------:R-:W-:Y:S02]  /*5b80*/  LDSM.16.MT88.4 R52, [R214+0x1a000] ;  /* 0x01a00000d634783b */ /* 0x000fe40000004200 */
[----:B------:R-:W-:Y:S01]  /*5b90*/  FFMA.FTZ R182, R44, UR38, -R185 ;  /* 0x000000262cb67c23 */ /* 0x000fe200080108b9 */
[----:B------:R-:W-:-:S04]  /*5ba0*/  IMAD.WIDE.U32 R44, R19, -0x326172a9, RZ ;  /* 0xcd9e8d57132c7825 */ /* 0x000fc800078e00ff */
[--C-:B------:R-:W-:Y:S01]  /*5bb0*/  FFMA.FTZ R179, R32, UR38, -R185.reuse ;  /* 0x0000002620b37c23 */ /* 0x100fe200080108b9 */
[--C-:B------:R-:W-:Y:S01]  /*5bc0*/  FFMA.FTZ R180, R0, UR38, -R185.reuse ;  /* 0x0000002600b47c23 */ /* 0x100fe200080108b9 */
[--C-:B------:R-:W-:Y:S01]  /*5bd0*/  FFMA.FTZ R175, R34, UR38, -R185.reuse ;  /* 0x0000002622af7c23 */ /* 0x100fe200080108b9 */
[----:B------:R-:W-:Y:S01]  /*5be0*/  IMAD.WIDE.U32 R104, R104, -0x326172a9, RZ ;  /* 0xcd9e8d5768687825 */ /* 0x000fe200078e00ff */
[----:B------:R-:W-:Y:S01]  /*5bf0*/  LOP3.LUT R19, R45, UR42, R196, 0x96, !PT ;  /* 0x0000002a2d137c12 */ /* 0x000fe2000f8e96c4 */
[----:B------:R-:W-:Y:S02]  /*5c00*/  LDSM.16.MT88.4 R60, [R213+0x1a000] ;  /* 0x01a00000d53c783b */ /* 0x000fe40000004200 */
[--C-:B------:R-:W-:Y:S01]  /*5c10*/  FFMA.FTZ R174, R6, UR38, -R185.reuse ;  /* 0x0000002606ae7c23 */ /* 0x100fe200080108b9 */
[----:B------:R-:W-:Y:S01]  /*5c20*/  MUFU.EX2 R180, R180 ;  /* 0x000000b400b47308 */ /* 0x000fe20000000800 */
[----:B------:R-:W-:Y:S01]  /*5c30*/  LOP3.LUT R32, R105, UR39, R44, 0x96, !PT ;  /* 0x0000002769207c12 */ /* 0x000fe2000f8e962c */
[----:B------:R-:W-:Y:S01]  /*5c40*/  IMAD.WIDE.U32 R44, R19, -0x2daee0ad, RZ ;  /* 0xd2511f53132c7825 */ /* 0x000fe200078e00ff */
[----:B------:R-:W-:Y:S03]  /*5c50*/  LDSM.16.MT88.4 R68, [R212+0x1a000] ;  /* 0x01a00000d444783b */ /* 0x000fe60000004200 */
[--C-:B------:R-:W-:Y:S01]  /*5c60*/  FFMA.FTZ R172, R28, UR38, -R185.reuse ;  /* 0x000000261cac7c23 */ /* 0x100fe200080108b9 */
[----:B------:R-:W-:Y:S01]  /*5c70*/  FFMA.FTZ R17, R26, UR38, -R185 ;  /* 0x000000261a117c23 */ /* 0x000fe200080108b9 */
[----:B------:R-:W-:Y:S01]  /*5c80*/  IMAD.WIDE.U32 R32, R32, -0x2daee0ad, RZ ;  /* 0xd2511f5320207825 */ /* 0x000fe200078e00ff */
[----:B------:R-:W-:Y:S01]  /*5c90*/  LOP3.LUT R35, R45, UR29, R48, 0x96, !PT ;  /* 0x0000001d2d237c12 */ /* 0x000fe2000f8e9630 */
[----:B------:R-:W-:Y:S01]  /*5ca0*/  MUFU.EX2 R175, R175 ;  /* 0x000000af00af7308 */ /* 0x000fe20000000800 */
[----:B-1----:R-:W-:Y:S01]  /*5cb0*/  FMNMX.FTZ R0, R46, R7, !PT ;  /* 0x000000072e007209 */ /* 0x002fe20007810000 */
[----:B------:R-:W-:Y:S01]  /*5cc0*/  LDSM.16.MT88.4 R76, [R216+0x1c000] ;  /* 0x01c00000d84c783b */ /* 0x000fe20000004200 */
[----:B------:R-:W-:Y:S01]  /*5cd0*/  LOP3.LUT R7, R33, UR24, R44, 0x96, !PT ;  /* 0x0000001821077c12 */ /* 0x000fe2000f8e962c */
[----:B------:R-:W-:Y:S01]  /*5ce0*/  IMAD.WIDE.U32 R34, R35, -0x326172a9, RZ ;  /* 0xcd9e8d5723227825 */ /* 0x000fe200078e00ff */
[----:B------:R-:W-:-:S03]  /*5cf0*/  FSETP.NEU.FTZ.AND P1, PT, R0, -INF , PT ;  /* 0xff8000000000780b */ /* 0x000fc60003f3d000 */
[----:B------:R-:W-:Y:S01]  /*5d00*/  FMUL.FTZ R183, R0, UR38 ;  /* 0x0000002600b77c20 */ /* 0x000fe20008410000 */
[----:B------:R-:W-:Y:S01]  /*5d10*/  LDSM.16.MT88.4 R84, [R214+0x1c000] ;  /* 0x01c00000d654783b */ /* 0x000fe20000004200 */
[----:B------:R-:W-:Y:S01]  /*5d20*/  IMAD.WIDE.U32 R44, R7, -0x326172a9, RZ ;  /* 0xcd9e8d57072c7825 */ /* 0x000fe200078e00ff */
[----:B------:R-:W-:Y:S01]  /*5d30*/  MUFU.EX2 R182, R182 ;  /* 0x000000b600b67308 */ /* 0x000fe20000000800 */
[----:B------:R-:W-:Y:S01]  /*5d40*/  LOP3.LUT R29, R35, UR31, R104, 0x96, !PT ;  /* 0x0000001f231d7c12 */ /* 0x000fe2000f8e9668 */
[----:B------:R-:W-:Y:S01]  /*5d50*/  LDSM.16.MT88.4 R92, [R213+0x1c000] ;  /* 0x01c00000d55c783b */ /* 0x000fe20000004200 */
[----:B------:R-:W-:Y:S01]  /*5d60*/  FSEL R183, R183, RZ, P1 ;  /* 0x000000ffb7b77208 */ /* 0x000fe20000800000 */
[----:B------:R-:W-:Y:S01]  /*5d70*/  FFMA.FTZ R19, R30, UR38, -R185 ;  /* 0x000000261e137c23 */ /* 0x000fe200080108b9 */
[----:B------:R-:W-:Y:S01]  /*5d80*/  LOP3.LUT R7, R44, 0xff, RZ, 0xc0, !PT ;  /* 0x000000ff2c077812 */ /* 0x000fe200078ec0ff */
[----:B------:R-:W-:Y:S01]  /*5d90*/  LDSM.16.MT88.4 R100, [R212+0x1c000] ;  /* 0x01c00000d464783b */ /* 0x000fe20000004200 */
[----:B------:R-:W-:Y:S01]  /*5da0*/  SHF.R.U32.HI R4, RZ, 0x10, R44 ;  /* 0x00000010ff047819 */ /* 0x000fe2000001162c */
[--C-:B------:R-:W-:Y:S01]  /*5db0*/  FFMA.FTZ R177, R42, UR38, -R183.reuse ;  /* 0x000000262ab17c23 */ /* 0x100fe200080108b7 */
[--C-:B------:R-:W-:Y:S01]  /*5dc0*/  FFMA.FTZ R176, R38, UR38, -R183.reuse ;  /* 0x0000002626b07c23 */ /* 0x100fe200080108b7 */
[--C-:B------:R-:W-:Y:S01]  /*5dd0*/  FFMA.FTZ R181, R40, UR38, -R183.reuse ;  /* 0x0000002628b57c23 */ /* 0x100fe200080108b7 */
[----:B------:R-:W-:Y:S01]  /*5de0*/  LOP3.LUT R40, R44, 0xffff, RZ, 0xc0, !PT ;  /* 0x0000ffff2c287812 */ /* 0x000fe200078ec0ff */
[--C-:B------:R-:W-:Y:S01]  /*5df0*/  FFMA.FTZ R184, R36, UR38, -R183.reuse ;  /* 0x0000002624b87c23 */ /* 0x100fe200080108b7 */
[----:B------:R-:W-:Y:S01]  /*5e00*/  LOP3.LUT R34, R45, UR41, R34, 0x96, !PT ;  /* 0x000000292d227c12 */ /* 0x000fe2000f8e9622 */
[----:B------:R-:W-:Y:S01]  /*5e10*/  MUFU.EX2 R177, R177 ;  /* 0x000000b100b17308 */ /* 0x000fe20000000800 */
[----:B------:R-:W-:Y:S01]  /*5e20*/  SHF.R.U32.HI R40, RZ, 0x8, R40 ;  /* 0x00000008ff287819 */ /* 0x000fe20000011628 */
[----:B------:R-:W-:Y:S01]  /*5e30*/  LDSM.16.MT88.4 R108, [R216+0x1e000] ;  /* 0x01e00000d86c783b */ /* 0x000fe20000004200 */
[----:B------:R-:W-:Y:S01]  /*5e40*/  SHF.R.U32.HI R135, RZ, 0x18, R44 ;  /* 0x00000018ff877819 */ /* 0x000fe2000001162c */
[----:B------:R-:W-:Y:S01]  /*5e50*/  IMAD.WIDE.U32 R28, R29, -0x2daee0ad, RZ ;  /* 0xd2511f531d1c7825 */ /* 0x000fe200078e00ff */
[----:B------:R-:W-:Y:S01]  /*5e60*/  PRMT R5, R7, 0x5410, R40 ;  /* 0x0000541007057816 */ /* 0x000fe20000000028 */
[----:B------:R-:W-:Y:S01]  /*5e70*/  LDSM.16.MT88.4 R44, [R216+0x1a000] ;  /* 0x01a00000d82c783b */ /* 0x000fe20000004200 */
[----:B------:R-:W-:Y:S01]  /*5e80*/  LOP3.LUT R38, R4, 0xff, RZ, 0xc0, !PT ;  /* 0x000000ff04267812 */ /* 0x000fe200078ec0ff */
[----:B------:R-:W1:Y:S01]  /*5e90*/  MUFU.EX2 R176, R176 ;  /* 0x000000b000b07308 */ /* 0x000e620000000800 */
[----:B------:R-:W-:Y:S01]  /*5ea0*/  LOP3.LUT R7, R34, 0xffff, RZ, 0xc0, !PT ;  /* 0x0000ffff22077812 */ /* 0x000fe200078ec0ff */
[----:B------:R-:W-:Y:S01]  /*5eb0*/  LDSM.16.MT88.4 R116, [R214+0x1e000] ;  /* 0x01e00000d674783b */ /* 0x000fe20000004200 */
[--C-:B------:R-:W-:Y:S01]  /*5ec0*/  SHF.R.U32.HI R133, RZ, 0x10, R34.reuse ;  /* 0x00000010ff857819 */ /* 0x100fe20000011622 */
[----:B------:R-:W-:Y:S01]  /*5ed0*/  FFMA.FTZ R173, R24, UR38, -R183 ;  /* 0x0000002618ad7c23 */ /* 0x000fe200080108b7 */
[----:B------:R-:W-:Y:S01]  /*5ee0*/  PRMT R135, R38, 0x5410, R135 ;  /* 0x0000541026877816 */ /* 0x000fe20000000087 */
[----:B------:R-:W-:Y:S01]  /*5ef0*/  LDSM.16.MT88.4 R124, [R213+0x1e000] ;  /* 0x01e00000d57c783b */ /* 0x000fe20000004200 */
[----:B------:R-:W-:Y:S01]  /*5f00*/  LOP3.LUT R4, R34, 0xff, RZ, 0xc0, !PT ;  /* 0x000000ff22047812 */ /* 0x000fe200078ec0ff */
[----:B------:R-:W-:Y:S01]  /*5f10*/  MUFU.EX2 R181, R181 ;  /* 0x000000b500b57308 */ /* 0x000fe20000000800 */
[----:B------:R-:W-:Y:S01]  /*5f20*/  SHF.R.U32.HI R7, RZ, 0x8, R7 ;  /* 0x00000008ff077819 */ /* 0x000fe20000011607 */
[----:B------:R-:W2:Y:S01]  /*5f30*/  LDSM.16.MT88.4 R36, [R212+0x18000] ;  /* 0x01800000d424783b */ /* 0x000ea20000004200 */
[----:B------:R-:W-:Y:S01]  /*5f40*/  SHF.R.U32.HI R34, RZ, 0x18, R34 ;  /* 0x00000018ff227819 */ /* 0x000fe20000011622 */
[--C-:B------:R-:W-:Y:S01]  /*5f50*/  FFMA.FTZ R18, R18, UR38, -R183.reuse ;  /* 0x0000002612127c23 */ /* 0x100fe200080108b7 */
[----:B------:R-:W-:Y:S01]  /*5f60*/  LOP3.LUT R133, R133, 0xff, RZ, 0xc0, !PT ;  /* 0x000000ff85857812 */ /* 0x000fe200078ec0ff */
[----:B------:R-:W-:Y:S01]  /*5f70*/  FFMA.FTZ R178, R20, UR38, -R183 ;  /* 0x0000002614b27c23 */ /* 0x000fe200080108b7 */
[----:B------:R-:W-:Y:S01]  /*5f80*/  PRMT R3, R4, 0x5410, R7 ;  /* 0x0000541004037816 */ /* 0x000fe20000000007 */
[----:B------:R-:W3:Y:S01]  /*5f90*/  MUFU.EX2 R184, R184 ;  /* 0x000000b800b87308 */ /* 0x000ee20000000800 */
[--C-:B------:R-:W-:Y:S01]  /*5fa0*/  HSET2.LE.AND R135, R135, R248.reuse, PT ;  /* 0x000000f887877233 */ /* 0x100fe20003803000 */
[----:B------:R-:W-:Y:S01]  /*5fb0*/  FFMA.FTZ R189, R252, UR38, -R185 ;  /* 0x00000026fcbd7c23 */ /* 0x000fe200080108b9 */
[----:B-1----:R-:W-:Y:S01]  /*5fc0*/  F2FP.BF16.F32.PACK_AB R4, R176, R177 ;  /* 0x000000b1b004723e */ /* 0x002fe200000010ff */
[--C-:B------:R-:W-:Y:S01]  /*5fd0*/  FFMA.FTZ R191, R170, UR38, -R183.reuse ;  /* 0x00000026aabf7c23 */ /* 0x100fe200080108b7 */
[----:B------:R-:W-:Y:S01]  /*5fe0*/  PRMT R133, R133, 0x5410, R34 ;  /* 0x0000541085857816 */ /* 0x000fe20000000022 */
[----:B------:R-:W-:Y:S01]  /*5ff0*/  FFMA.FTZ R252, R168, UR38, -R183 ;  /* 0x00000026a8fc7c23 */ /* 0x000fe200080108b7 */
[--C-:B------:R-:W-:Y:S01]  /*6000*/  HSET2.LE.AND R134, R5, R248.reuse, PT ;  /* 0x000000f805867233 */ /* 0x100fe20003803000 */
[----:B------:R-:W1:Y:S01]  /*6010*/  MUFU.EX2 R179, R179 ;  /* 0x000000b300b37308 */ /* 0x000e620000000800 */
[----:B------:R-:W-:Y:S01]  /*6020*/  LOP3.LUT R135, R135, R4, RZ, 0xc0, !PT ;  /* 0x0000000487877212 */ /* 0x000fe200078ec0ff */
[--C-:B------:R-:W-:Y:S01]  /*6030*/  FFMA.FTZ R250, R250, UR38, -R185.reuse ;  /* 0x00000026fafa7c23 */ /* 0x100fe200080108b9 */
[----:B------:R-:W-:Y:S01]  /*6040*/  F2FP.BF16.F32.PACK_AB R5, R175, R180 ;  /* 0x000000b4af05723e */ /* 0x000fe200000010ff */
[--C-:B------:R-:W-:Y:S01]  /*6050*/  FFMA.FTZ R187, R165, UR38, -R185.reuse ;  /* 0x00000026a5bb7c23 */ /* 0x100fe200080108b9 */
[----:B------:R-:W-:Y:S01]  /*6060*/  HSET2.LE.AND R133, R133, R248, PT ;  /* 0x000000f885857233 */ /* 0x000fe20003803000 */
[----:B------:R-:W-:Y:S01]  /*6070*/  FFMA.FTZ R226, R226, UR38, -R185 ;  /* 0x00000026e2e27c23 */ /* 0x000fe200080108b9 */
[----:B------:R-:W-:Y:S01]  /*6080*/  LOP3.LUT R134, R134, R5, RZ, 0xc0, !PT ;  /* 0x0000000586867212 */ /* 0x000fe200078ec0ff */
[----:B------:R-:W-:Y:S01]  /*6090*/  MUFU.EX2 R172, R172 ;  /* 0x000000ac00ac7308 */ /* 0x000fe20000000800 */
[----:B---3--:R-:W-:Y:S01]  /*60a0*/  F2FP.BF16.F32.PACK_AB R4, R184, R181 ;  /* 0x000000b5b804723e */ /* 0x008fe200000010ff */
[--C-:B------:R-:W-:Y:S01]  /*60b0*/  FFMA.FTZ R193, R166, UR38, -R183.reuse ;  /* 0x00000026a6c17c23 */ /* 0x100fe200080108b7 */
[----:B------:R-:W-:Y:S01]  /*60c0*/  LOP3.LUT R26, R28, 0xffff, RZ, 0xc0, !PT ;  /* 0x0000ffff1c1a7812 */ /* 0x000fe200078ec0ff */
[----:B------:R-:W-:Y:S01]  /*60d0*/  FFMA.FTZ R195, R164, UR38, -R183 ;  /* 0x00000026a4c37c23 */ /* 0x000fe200080108b7 */
[----:B------:R-:W-:-:S02]  /*60e0*/  LOP3.LUT R133, R133, R4, RZ, 0xc0, !PT ;  /* 0x0000000485857212 */ /* 0x000fc400078ec0ff */
[----:B------:R-:W3:Y:S01]  /*60f0*/  LDSM.16.MT88.4 R4, [R212+0x1e000] ;  /* 0x01e00000d404783b */ /* 0x000ee20000004200 */
[----:B------:R-:W-:Y:S01]  /*6100*/  HSET2.LE.AND R132, R3, R248, PT ;  /* 0x000000f803847233 */ /* 0x000fe20003803000 */
[----:B------:R-:W-:Y:S01]  /*6110*/  MUFU.EX2 R17, R17 ;  /* 0x0000001100117308 */ /* 0x000fe20000000800 */
[----:B------:R-:W-:Y:S02]  /*6120*/  LOP3.LUT R21, R28, 0xff, RZ, 0xc0, !PT ;  /* 0x000000ff1c157812 */ /* 0x000fe400078ec0ff */
[----:B------:R-:W-:Y:S02]  /*6130*/  SHF.R.U32.HI R26, RZ, 0x8, R26 ;  /* 0x00000008ff1a7819 */ /* 0x000fe4000001161a */
[----:B-1----:R-:W-:Y:S02]  /*6140*/  F2FP.BF16.F32.PACK_AB R3, R179, R182 ;  /* 0x000000b6b303723e */ /* 0x002fe400000010ff */
[----:B------:R-:W-:Y:S01]  /*6150*/  LOP3.LUT R23, R29, UR4, R32, 0x96, !PT ;  /* 0x000000041d177c12 */ /* 0x000fe2000f8e9620 */
[----:B------:R-:W-:Y:S01]  /*6160*/  MUFU.EX2 R18, R18 ;  /* 0x0000001200127308 */ /* 0x000fe20000000800 */
[----:B------:R-:W-:-:S02]  /*6170*/  PRMT R21, R21, 0x5410, R26 ;  /* 0x0000541015157816 */ /* 0x000fc4000000001a */
[----:B------:R-:W-:Y:S01]  /*6180*/  LOP3.LUT R132, R132, R3, RZ, 0xc0, !PT ;  /* 0x0000000384847212 */ /* 0x000fe200078ec0ff */
[----:B------:R-:W-:Y:S01]  /*6190*/  FFMA.FTZ R3, R22, UR38, -R183 ;  /* 0x0000002616037c23 */ /* 0x000fe200080108b7 */
[----:B------:R-:W-:Y:S02]  /*61a0*/  SHF.R.U32.HI R24, RZ, 0x10, R28 ;  /* 0x00000010ff187819 */ /* 0x000fe4000001161c */
[C---:B------:R-:W-:Y:S01]  /*61b0*/  LOP3.LUT R26, R23.reuse, 0xffff, RZ, 0xc0, !PT ;  /* 0x0000ffff171a7812 */ /* 0x040fe200078ec0ff */
[----:B------:R-:W-:Y:S01]  /*61c0*/  MUFU.EX2 R174, R174 ;  /* 0x000000ae00ae7308 */ /* 0x000fe20000000800 */
[----:B------:R-:W-:Y:S01]  /*61d0*/  SHF.R.U32.HI R25, RZ, 0x10, R23 ;  /* 0x00000010ff197819 */ /* 0x000fe20000011617 */
[----:B------:R-:W-:Y:S01]  /*61e0*/  HMMA.16816.F32.BF16 R160, R132, R156, RZ ;  /* 0x0000009c84a0723c */ /* 0x000fe200000418ff */
[----:B------:R-:W-:Y:S02]  /*61f0*/  LOP3.LUT R24, R24, 0xff, RZ, 0xc0, !PT ;  /* 0x000000ff18187812 */ /* 0x000fe400078ec0ff */
[----:B------:R-:W-:-:S02]  /*6200*/  LOP3.LUT R33, R23, 0xff, RZ, 0xc0, !PT ;  /* 0x000000ff17217812 */ /* 0x000fc400078ec0ff */
[----:B------:R-:W-:Y:S01]  /*6210*/  SHF.R.U32.HI R26, RZ, 0x8, R26 ;  /* 0x00000008ff1a7819 */ /* 0x000fe2000001161a */
[C---:B------:R-:W-:Y:S01]  /*6220*/  HMMA.16816.F32.BF16 R152, R132.reuse, R148, RZ ;  /* 0x000000948498723c */ /* 0x040fe200000418ff */
[----:B------:R-:W-:Y:S01]  /*6230*/  SHF.R.U32.HI R35, RZ, 0x18, R28 ;  /* 0x00000018ff237819 */ /* 0x000fe2000001161c */
[----:B------:R-:W-:Y:S01]  /*6240*/  MUFU.EX2 R3, R3 ;  /* 0x0000000300037308 */ /* 0x000fe20000000800 */
[----:B------:R-:W-:Y:S01]  /*6250*/  SHF.R.U32.HI R23, RZ, 0x18, R23 ;  /* 0x00000018ff177819 */ /* 0x000fe20000011617 */
[----:B------:R-:W1:Y:S01]  /*6260*/  LDSM.16.MT88.4 R28, [R216+0x18800] ;  /* 0x01880000d81c783b */ /* 0x000e620000004200 */
[----:B------:R-:W-:Y:S01]  /*6270*/  LOP3.LUT R22, R25, 0xff, RZ, 0xc0, !PT ;  /* 0x000000ff19167812 */ /* 0x000fe200078ec0ff */
[C---:B------:R-:W-:Y:S01]  /*6280*/  HMMA.16816.F32.BF16 R144, R132.reuse, R140, RZ ;  /* 0x0000008c8490723c */ /* 0x040fe200000418ff */
[----:B------:R-:W-:Y:S02]  /*6290*/  PRMT R35, R24, 0x5410, R35 ;  /* 0x0000541018237816 */ /* 0x000fe40000000023 */
[----:B------:R-:W-:Y:S01]  /*62a0*/  PRMT R33, R33, 0x5410, R26 ;  /* 0x0000541021217816 */ /* 0x000fe2000000001a */
[----:B------:R-:W-:Y:S01]  /*62b0*/  MUFU.EX2 R19, R19 ;  /* 0x0000001300137308 */ /* 0x000fe20000000800 */
[----:B------:R-:W4:Y:S01]  /*62c0*/  LDSM.16.MT88.4 R24, [R214+0x18800] ;  /* 0x01880000d618783b */ /* 0x000f220000004200 */
[C---:B--2---:R-:W-:Y:S06]  /*62d0*/  HMMA.16816.F32.BF16 R136, R132.reuse, R36, RZ ;  /* 0x000000248488723c */ /* 0x044fec00000418ff */
[C---:B------:R-:W-:Y:S01]  /*62e0*/  HMMA.16816.F32.BF16 R40, R132.reuse, R44, RZ ;  /* 0x0000002c8428723c */ /* 0x040fe200000418ff */
[----:B------:R-:W-:Y:S05]  /*62f0*/  MUFU.EX2 R173, R173 ;  /* 0x000000ad00ad7308 */ /* 0x000fea0000000800 */
[C---:B------:R-:W-:Y:S03]  /*6300*/  HMMA.16816.F32.BF16 R48, R132.reuse, R52, RZ ;  /* 0x000000348430723c */ /* 0x040fe600000418ff */
[----:B------:R-:W2:Y:S03]  /*6310*/  MUFU.EX2 R178, R178 ;  /* 0x000000b200b27308 */ /* 0x000ea60000000800 */
[C---:B------:R-:W-:Y:S05]  /*6320*/  HMMA.16816.F32.BF16 R56, R132.reuse, R60, RZ ;  /* 0x0000003c8438723c */ /* 0x040fea00000418ff */
[----:B------:R-:W-:Y:S01]  /*6330*/  MUFU.EX2 R191, R191 ;  /* 0x000000bf00bf7308 */ /* 0x000fe20000000800 */
[C---:B------:R-:W-:Y:S06]  /*6340*/  HMMA.16816.F32.BF16 R64, R132.reuse, R68, RZ ;  /* 0x000000448440723c */ /* 0x040fec00000418ff */
[----:B------:R-:W-:Y:S01]  /*6350*/  HMMA.16816.F32.BF16 R72, R132, R76, RZ ;  /* 0x0000004c8448723c */ /* 0x000fe200000418ff */
[----:B------:R-:W-:Y:S01]  /*6360*/  MUFU.EX2 R252, R252 ;  /* 0x000000fc00fc7308 */ /* 0x000fe20000000800 */
[----:B--2---:R-:W-:-:S04]  /*6370*/  F2FP.BF16.F32.PACK_AB R32, R178, R173 ;  /* 0x000000adb220723e */ /* 0x004fc800000010ff */
        /* <DEDUP_REMOVED lines=17> */
[----:B--2---:R-:W-:-:S05]  /*6490*/  F2FP.BF16.F32.PACK_AB R164, R195, R193 ;  /* 0x000000c1c3a4723e */ /* 0x004fca00000010ff */
        /* <DEDUP_REMOVED lines=10> */
[C---:B---3--:R-:W-:Y:S06]  /*6540*/  HMMA.16816.F32.BF16 R128, R132.reuse, R4, RZ ;  /* 0x000000048480723c */ /* 0x048fec00000418ff */
[----:B------:R-:W-:Y:S01]  /*6550*/  HMMA.16816.F32.BF16 R132, R132, R6, RZ ;  /* 0x000000068484723c */ /* 0x000fe200000418ff */
[----:B------:R-:W-:-:S02]  /*6560*/  PRMT R5, R22, 0x5410, R23 ;  /* 0x0000541016057816 */ /* 0x000fc40000000017 */
[----:B------:R-:W-:-:S03]  /*6570*/  F2FP.BF16.F32.PACK_AB R4, R3, R18 ;  /* 0x000000120304723e */ /* 0x000fc600000010ff */
[--C-:B------:R-:W-:Y:S02]  /*6580*/  HSET2.LE.AND R5, R5, R248.reuse, PT ;  /* 0x000000f805057233 */ /* 0x100fe40003803000 */
[--C-:B------:R-:W-:Y:S02]  /*6590*/  HSET2.LE.AND R6, R21, R248.reuse, PT ;  /* 0x000000f815067233 */ /* 0x100fe40003803000 */
[----:B------:R-:W2:Y:S01]  /*65a0*/  LDSM.16.MT88.4 R20, [R213+0x18800] ;  /* 0x01880000d514783b */ /* 0x000ea20000004200 */
[----:B------:R-:W-:Y:S02]  /*65b0*/  F2FP.BF16.F32.PACK_AB R7, R17, R172 ;  /* 0x000000ac1107723e */ /* 0x000fe400000010ff */
[----:B------:R-:W-:Y:S02]  /*65c0*/  LOP3.LUT R5, R5, R32, RZ, 0xc0, !PT ;  /* 0x0000002005057212 */ /* 0x000fe400078ec0ff */
[----:B------:R-:W-:Y:S02]  /*65d0*/  LOP3.LUT R6, R6, R7, RZ, 0xc0, !PT ;  /* 0x0000000706067212 */ /* 0x000fe400078ec0ff */
[----:B------:R-:W-:-:S05]  /*65e0*/  HSET2.LE.AND R7, R35, R248, PT ;  /* 0x000000f823077233 */ /* 0x000fca0003803000 */
[----:B------:R-:W-:Y:S02]  /*65f0*/  LOP3.LUT R7, R7, R4, RZ, 0xc0, !PT ;  /* 0x0000000407077212 */ /* 0x000fe400078ec0ff */
[----:B------:R-:W-:Y:S02]  /*6600*/  HSET2.LE.AND R4, R33, R248, PT ;  /* 0x000000f821047233 */ /* 0x000fe40003803000 */
[----:B------:R-:W-:-:S04]  /*6610*/  F2FP.BF16.F32.PACK_AB R33, R19, R174 ;  /* 0x000000ae1321723e */ /* 0x000fc800000010ff */
[----:B------:R-:W-:Y:S02]  /*6620*/  LOP3.LUT R4, R4, R33, RZ, 0xc0, !PT ;  /* 0x0000002104047212 */ /* 0x000fe400078ec0ff */
        /* <DEDUP_REMOVED lines=23> */
[C---:B------:R-:W-:Y:S06]  /*67a0*/  HMMA.16816.F32.BF16 R76, R4.reuse, R34, R76 ;  /* 0x00000022044c723c */ /* 0x040fec000004184c */
[C---:B-1----:R-:W-:Y:S06]  /*67b0*/  HMMA.16816.F32.BF16 R80, R4.reuse, R28, R80 ;  /* 0x0000001c0450723c */ /* 0x042fec0000041850 */
[C---:B------:R-:W-:Y:S01]  /*67c0*/  HMMA.16816.F32.BF16 R84, R4.reuse, R30, R84 ;  /* 0x0000001e0454723c */ /* 0x040fe20000041854 */
[----:B------:R-:W1:Y:S05]  /*67d0*/  LDSM.16.MT88.4 R28, [R216+0x1e800] ;  /* 0x01e80000d81c783b */ /* 0x000e6a0000004200 */
[C---:B----4-:R-:W-:Y:S06]  /*67e0*/  HMMA.16816.F32.BF16 R64, R4.reuse, R24, R64 ;  /* 0x000000180440723c */ /* 0x050fec0000041840 */
[C---:B------:R-:W-:Y:S01]  /*67f0*/  HMMA.16816.F32.BF16 R68, R4.reuse, R26, R68 ;  /* 0x0000001a0444723c */ /* 0x040fe20000041844 */
[----:B------:R-:W3:Y:S05]  /*6800*/  LDSM.16.MT88.4 R24, [R212+0x1c800] ;  /* 0x01c80000d418783b */ /* 0x000eea0000004200 */
[C---:B--2---:R-:W-:Y:S06]  /*6810*/  HMMA.16816.F32.BF16 R88, R4.reuse, R20, R88 ;  /* 0x000000140458723c */ /* 0x044fec0000041858 */
[----:B------:R-:W-:Y:S01]  /*6820*/  HMMA.16816.F32.BF16 R92, R4, R22, R92 ;  /* 0x00000016045c723c */ /* 0x000fe2000004185c */
[----:B------:R-:W-:-:S05]  /*6830*/  IMAD.U32 R21, RZ, RZ, UR44 ;  /* 0x0000002cff157e24 */ /* 0x000fca000f8e00ff */
[----:B------:R-:W-:Y:S02]  /*6840*/  LOP3.LUT R249, R249, UR35, R21, 0x96, !PT ;  /* 0x00000023f9f97c12 */ /* 0x000fe4000f8e9615 */
[----:B------:R-:W2:Y:S03]  /*6850*/  LDSM.16.MT88.4 R20, [R214+0x1e800] ;  /* 0x01e80000d614783b */ /* 0x000ea60000004200 */
[----:B------:R-:W-:-:S05]  /*6860*/  IMAD.WIDE.U32 R32, R249, -0x326172a9, RZ ;  /* 0xcd9e8d57f9207825 */ /* 0x000fca00078e00ff */
[----:B------:R-:W-:Y:S01]  /*6870*/  LOP3.LUT R33, R33, UR7, R10, 0x96, !PT ;  /* 0x0000000721217c12 */ /* 0x000fe2000f8e960a */
[----:B-1----:R-:W-:Y:S01]  /*6880*/  HMMA.16816.F32.BF16 R104, R4, R28, R104 ;  /* 0x0000001c0468723c */ /* 0x002fe20000041868 */
[----:B------:R-:W-:-:S05]  /*6890*/  LOP3.LUT R32, R197, UR6, R32, 0x96, !PT ;  /* 0x00000006c5207c12 */ /* 0x000fca000f8e9620 */
[----:B------:R-:W-:Y:S01]  /*68a0*/  HMMA.16816.F32.BF16 R108, R4, R30, R108 ;  /* 0x0000001e046c723c */ /* 0x000fe2000004186c */
[----:B------:R-:W-:-:S04]  /*68b0*/  IMAD.WIDE.U32 R28, R33, -0x2daee0ad, RZ ;  /* 0xd2511f53211c7825 */ /* 0x000fc800078e00ff */
[----:B------:R-:W-:Y:S01]  /*68c0*/  IMAD.WIDE.U32 R32, R32, -0x2daee0ad, RZ ;  /* 0xd2511f5320207825 */ /* 0x000fe200078e00ff */
[----:B---3--:R-:W-:Y:S01]  /*68d0*/  HMMA.16816.F32.BF16 R96, R4, R24, R96 ;  /* 0x000000180460723c */ /* 0x008fe20000041860 */
[----:B------:R-:W-:-:S03]  /*68e0*/  LOP3.LUT R29, R29, UR43, R12, 0x96, !PT ;  /* 0x0000002b1d1d7c12 */ /* 0x000fc6000f8e960c */
[----:B------:R-:W-:Y:S02]  /*68f0*/  LOP3.LUT R28, R33, UR40, R28, 0x96, !PT ;  /* 0x00000028211c7c12 */ /* 0x000fe4000f8e961c */
[----:B------:R-:W-:Y:S01]  /*6900*/  HMMA.16816.F32.BF16 R100, R4, R26, R100 ;  /* 0x0000001a0464723c */ /* 0x000fe20000041864 */
[----:B------:R-:W1:Y:S02]  /*6910*/  LDSM.16.MT88.4 R24, [R213+0x1e800] ;  /* 0x01e80000d518783b */ /* 0x000e640000004200 */
[----:B------:R-:W-:-:S03]  /*6920*/  IMAD.WIDE.U32 R12, R28, -0x326172a9, RZ ;  /* 0xcd9e8d571c0c7825 */ /* 0x000fc600078e00ff */
[C---:B--2---:R-:W-:Y:S06]  /*6930*/  HMMA.16816.F32.BF16 R112, R4.reuse, R20, R112 ;  /* 0x000000140470723c */ /* 0x044fec0000041870 */
[----:B------:R-:W-:Y:S01]  /*6940*/  HMMA.16816.F32.BF16 R116, R4, R22, R116 ;  /* 0x000000160474723c */ /* 0x000fe20000041874 */
[----:B------:R-:W-:-:S05]  /*6950*/  IMAD.WIDE.U32 R20, R29, -0x326172a9, RZ ;  /* 0xcd9e8d571d147825 */ /* 0x000fca00078e00ff */
[----:B------:R-:W-:Y:S02]  /*6960*/  LOP3.LUT R29, R21, UR42, R196, 0x96, !PT ;  /* 0x0000002a151d7c12 */ /* 0x000fe4000f8e96c4 */
[----:B------:R-:W-:Y:S02]  /*6970*/  LOP3.LUT R28, R13, UR39, R20, 0x96, !PT ;  /* 0x000000270d1c7c12 */ /* 0x000fe4000f8e9614 */
[----:B------:R-:W2:Y:S01]  /*6980*/  LDSM.16.MT88.4 R20, [R212+0x1e800] ;  /* 0x01e80000d414783b */ /* 0x000ea20000004200 */
[----:B------:R-:W-:-:S04]  /*6990*/  IMAD.WIDE.U32 R30, R29, -0x2daee0ad, RZ ;  /* 0xd2511f531d1e7825 */ /* 0x000fc800078e00ff */
[----:B------:R-:W-:Y:S01]  /*69a0*/  IMAD.WIDE.U32 R10, R28, -0x2daee0ad, RZ ;  /* 0xd2511f531c0a7825 */ /* 0x000fe200078e00ff */
[----:B------:R-:W-:Y:S02]  /*69b0*/  LOP3.LUT R28, R31, UR29, R32, 0x96, !PT ;  /* 0x0000001d1f1c7c12 */ /* 0x000fe4000f8e9620 */
[----:B------:R-:W-:Y:S02]  /*69c0*/  LDSM.16.MT88.4 R32, [R216+0x19000] ;  /* 0x01900000d820783b */ /* 0x000fe40000004200 */
[----:B------:R-:W-:Y:S01]  /*69d0*/  LOP3.LUT R29, R11, UR24, R30, 0x96, !PT ;  /* 0x000000180b1d7c12 */ /* 0x000fe2000f8e961e */
[----:B------:R-:W-:Y:S01]  /*69e0*/  IMAD.WIDE.U32 R196, R28, -0x326172a9, RZ ;  /* 0xcd9e8d571cc47825 */ /* 0x000fe200078e00ff */
[----:B-1----:R-:W-:Y:S03]  /*69f0*/  HMMA.16816.F32.BF16 R120, R4, R24, R120 ;  /* 0x000000180478723c */ /* 0x002fe60000041878 */
[----:B------:R-:W-:-:S03]  /*6a00*/  IMAD.WIDE.U32 R30, R29, -0x326172a9, RZ ;  /* 0xcd9e8d571d1e7825 */ /* 0x000fc600078e00ff */
[----:B------:R-:W-:Y:S01]  /*6a10*/  HMMA.16816.F32.BF16 R124, R4, R26, R124 ;  /* 0x0000001a047c723c */ /* 0x000fe2000004187c */
[C---:B------:R-:W-:Y:S02]  /*6a20*/  LOP3.LUT R24, R30.reuse, 0xffff, RZ, 0xc0, !PT ;  /* 0x0000ffff1e187812 */ /* 0x040fe400078ec0ff */
[----:B------:R-:W-:Y:S02]  /*6a30*/  LOP3.LUT R167, R30, 0xff, RZ, 0xc0, !PT ;  /* 0x000000ff1ea77812 */ /* 0x000fe400078ec0ff */
[----:B------:R-:W-:Y:S02]  /*6a40*/  SHF.R.U32.HI R24, RZ, 0x8, R24 ;  /* 0x00000008ff187819 */ /* 0x000fe40000011618 */
[----:B------:R-:W-:Y:S02]  /*6a50*/  SHF.R.U32.HI R165, RZ, 0x10, R30 ;  /* 0x00000010ffa57819 */ /* 0x000fe4000001161e */
[----:B------:R-:W-:Y:S02]  /*6a60*/  PRMT R167, R167, 0x5410, R24 ;  /* 0x00005410a7a77816 */ /* 0x000fe40000000018 */
[----:B------:R-:W-:-:S02]  /*6a70*/  LOP3.LUT R24, R31, UR41, R196, 0x96, !PT ;  /* 0x000000291f187c12 */ /* 0x000fc4000f8e96c4 */
[----:B------:R-:W-:Y:S02]  /*6a80*/  LOP3.LUT R165, R165, 0xff, RZ, 0xc0, !PT ;  /* 0x000000ffa5a57812 */ /* 0x000fe400078ec0ff */
[----:B------:R-:W-:Y:S02]  /*6a90*/  LOP3.LUT R25, R24, 0xff, RZ, 0xc0, !PT ;  /* 0x000000ff18197812 */ /* 0x000fe400078ec0ff */
[----:B------:R-:W-:Y:S02]  /*6aa0*/  SHF.R.U32.HI R169, RZ, 0x18, R24 ;  /* 0x00000018ffa97819 */ /* 0x000fe40000011618 */
[----:B------:R-:W-:Y:S01]  /*6ab0*/  SHF.R.U32.HI R26, RZ, 0x18, R30 ;  /* 0x00000018ff1a7819 */ /* 0x000fe2000001161e */
[----:B--2---:R-:W-:Y:S01]  /*6ac0*/  HMMA.16816.F32.BF16 R128, R4, R20, R128 ;  /* 0x000000140480723c */ /* 0x004fe20000041880 */
[----:B------:R-:W1:Y:S02]  /*6ad0*/  LDSM.16.MT88.4 R28, [R214+0x19000] ;  /* 0x01900000d61c783b */ /* 0x000e640000004200 */
[----:B------:R-:W-:-:S03]  /*6ae0*/  PRMT R165, R165, 0x5410, R26 ;  /* 0x00005410a5a57816 */ /* 0x000fc6000000001a */
[----:B------:R-:W-:Y:S01]  /*6af0*/  HMMA.16816.F32.BF16 R132, R4, R22, R132 ;  /* 0x000000160484723c */ /* 0x000fe20000041884 */
[----:B------:R-:W-:Y:S02]  /*6b00*/  SHF.R.U32.HI R21, RZ, 0x10, R24 ;  /* 0x00000010ff157819 */ /* 0x000fe40000011618 */
[----:B------:R-:W-:Y:S02]  /*6b10*/  LOP3.LUT R20, R24, 0xffff, RZ, 0xc0, !PT ;  /* 0x0000ffff18147812 */ /* 0x000fe400078ec0ff */
[----:B------:R-:W-:Y:S02]  /*6b20*/  LOP3.LUT R24, R21, 0xff, RZ, 0xc0, !PT ;  /* 0x000000ff15187812 */ /* 0x000fe400078ec0ff */
[----:B------:R-:W-:Y:S02]  /*6b30*/  SHF.R.U32.HI R20, RZ, 0x8, R20 ;  /* 0x00000008ff147819 */ /* 0x000fe40000011614 */
[----:B------:R-:W-:Y:S02]  /*6b40*/  PRMT R169, R24, 0x5410, R169 ;  /* 0x0000541018a97816 */ /* 0x000fe400000000a9 */
[----:B------:R-:W-:-:S02]  /*6b50*/  F2FP.BF16.F32.PACK_AB R6, R252, R191 ;  /* 0x000000bffc06723e */ /* 0x000fc400000010ff */
[----:B------:R-:W-:Y:S02]  /*6b60*/  PRMT R25, R25, 0x5410, R20 ;  /* 0x0000541019197816 */ /* 0x000fe40000000014 */
[--C-:B------:R-:W-:Y:S02]  /*6b70*/  HSET2.LE.AND R5, R169, R248.reuse, PT ;  /* 0x000000f8a9057233 */ /* 0x100fe40003803000 */
[----:B------:R-:W-:Y:S01]  /*6b80*/  F2FP.BF16.F32.PACK_AB R7, R189, R250 ;  /* 0x000000fabd07723e */ /* 0x000fe200000010ff */
[----:B------:R-:W2:Y:S01]  /*6b90*/  LDSM.16.MT88.4 R168, [R216+0x1b000] ;  /* 0x01b00000d8a8783b */ /* 0x000ea20000004200 */
[--C-:B------:R-:W-:Y:S02]  /*6ba0*/  HSET2.LE.AND R20, R25, R248.reuse, PT ;  /* 0x000000f819147233 */ /* 0x100fe40003803000 */
[----:B------:R-:W-:Y:S01]  /*6bb0*/  LOP3.LUT R5, R5, R6, RZ, 0xc0, !PT ;  /* 0x0000000605057212 */ /* 0x000fe200078ec0ff */
[----:B------:R-:W3:Y:S01]  /*6bc0*/  LDSM.16.MT88.4 R24, [R213+0x19000] ;  /* 0x01900000d518783b */ /* 0x000ee20000004200 */
[----:B------:R-:W-:-:S02]  /*6bd0*/  HSET2.LE.AND R6, R167, R248, PT ;  /* 0x000000f8a7067233 */ /* 0x000fc40003803000 */
[----:B------:R-:W-:-:S03]  /*6be0*/  F2FP.BF16.F32.PACK_AB R21, R226, R187 ;  /* 0x000000bbe215723e */ /* 0x000fc600000010ff */
[----:B------:R-:W-:Y:S02]  /*6bf0*/  LOP3.LUT R6, R6, R7, RZ, 0xc0, !PT ;  /* 0x0000000706067212 */ /* 0x000fe400078ec0ff */
[----:B------:R-:W-:Y:S02]  /*6c00*/  HSET2.LE.AND R7, R165, R248, PT ;  /* 0x000000f8a5077233 */ /* 0x000fe40003803000 */
[----:B------:R-:W-:Y:S02]  /*6c10*/  LOP3.LUT R4, R20, R21, RZ, 0xc0, !PT ;  /* 0x0000001514047212 */ /* 0x000fe400078ec0ff */
[----:B------:R-:W4:Y:S01]  /*6c20*/  LDSM.16.MT88.4 R20, [R212+0x19000] ;  /* 0x01900000d414783b */ /* 0x000f220000004200 */
[----:B------:R-:W-:-:S03]  /*6c30*/  LOP3.LUT R7, R7, R164, RZ, 0xc0, !PT ;  /* 0x000000a407077212 */ /* 0x000fc600078ec0ff */
[----:B------:R-:W4:Y:S04]  /*6c40*/  LDSM.16.MT88.4 R164, [R214+0x1b000] ;  /* 0x01b00000d6a4783b */ /* 0x000f280000004200 */
[C---:B-1----:R-:W-:Y:S06]  /*6c50*/  HMMA.16816.F32.BF16 R152, R4.reuse, R28, R152 ;  /* 0x0000001c0498723c */ /* 0x042fec0000041898 */
[C---:B------:R-:W-:Y:S01]  /*6c60*/  HMMA.16816.F32.BF16 R148, R4.reuse, R30, R148 ;  /* 0x0000001e0494723c */ /* 0x040fe20000041894 */
[----:B------:R-:W-:Y:S05]  /*6c70*/  LDSM.16.MT88.4 R28, [R214+0x1d000] ;  /* 0x01d00000d61c783b */ /* 0x000fea0000004200 */
[C---:B------:R-:W-:Y:S06]  /*6c80*/  HMMA.16816.F32.BF16 R160, R4.reuse, R32, R160 ;  /* 0x0000002004a0723c */ /* 0x040fec00000418a0 */
[C---:B--2---:R-:W-:Y:S06]  /*6c90*/  HMMA.16816.F32.BF16 R40, R4.reuse, R168, R40 ;  /* 0x000000a80428723c */ /* 0x044fec0000041828 */
[----:B---3--:R-:W-:Y:S01]  /*6ca0*/  HMMA.16816.F32.BF16 R144, R4, R24, R144 ;  /* 0x000000180490723c */ /* 0x008fe20000041890 */
[----:B------:R-:W-:-:S02]  /*6cb0*/  IMAD.MOV.U32 R168, RZ, RZ, R196 ;  /* 0x000000ffffa87224 */ /* 0x000fc400078e00c4 */
[----:B------:R-:W-:Y:S02]  /*6cc0*/  IMAD.MOV.U32 R169, RZ, RZ, R197 ;  /* 0x000000ffffa97224 */ /* 0x000fe400078e00c5 */
[----:B------:R1:W5:Y:S01]  /*6cd0*/  LDL.LU.64 R196, [R1+0x40] ;  /* 0x0000400001c47983 */ /* 0x0003620000300a00 */
[C---:B------:R-:W-:Y:S03]  /*6ce0*/  HMMA.16816.F32.BF16 R140, R4.reuse, R26, R140 ;  /* 0x0000001a048c723c */ /* 0x040fe6000004188c */
[----:B------:R-:W2:Y:S03]  /*6cf0*/  LDSM.16.MT88.4 R24, [R212+0x1b000] ;  /* 0x01b00000d418783b */ /* 0x000ea60000004200 */
[C---:B----4-:R-:W-:Y:S06]  /*6d00*/  HMMA.16816.F32.BF16 R136, R4.reuse, R20, R136 ;  /* 0x000000140488723c */ /* 0x050fec0000041888 */
[C---:B------:R-:W-:Y:S01]  /*6d10*/  HMMA.16816.F32.BF16 R36, R4.reuse, R22, R36 ;  /* 0x000000160424723c */ /* 0x040fe20000041824 */
[----:B------:R-:W3:Y:S05]  /*6d20*/  LDSM.16.MT88.4 R20, [R216+0x1d000] ;  /* 0x01d00000d814783b */ /* 0x000eea0000004200 */
[C---:B------:R-:W-:Y:S06]  /*6d30*/  HMMA.16816.F32.BF16 R44, R4.reuse, R170, R44 ;  /* 0x000000aa042c723c */ /* 0x040fec000004182c */
[----:B------:R-:W-:Y:S01]  /*6d40*/  HMMA.16816.F32.BF16 R48, R4, R164, R48 ;  /* 0x000000a40430723c */ /* 0x000fe20000041830 */
[----:B------:R-:W-:-:S02]  /*6d50*/  IMAD.MOV.U32 R170, RZ, RZ, R12 ;  /* 0x000000ffffaa7224 */ /* 0x000fc400078e000c */
[----:B------:R-:W-:Y:S02]  /*6d60*/  IMAD.MOV.U32 R171, RZ, RZ, R13 ;  /* 0x000000ffffab7224 */ /* 0x000fe400078e000d */
[----:B------:R1:W5:Y:S01]  /*6d70*/  LDL.LU.64 R12, [R1+0x38] ;  /* 0x00003800010c7983 */ /* 0x0003620000300a00 */
[C---:B------:R-:W-:Y:S01]  /*6d80*/  HMMA.16816.F32.BF16 R156, R4.reuse, R34, R156 ;  /* 0x00000022049c723c */ /* 0x040fe2000004189c */
[----:B------:R-:W-:Y:S02]  /*6d90*/  IMAD.MOV.U32 R164, RZ, RZ, R10 ;  /* 0x000000ffffa47224 */ /* 0x000fe400078e000a */
[----:B------:R-:W-:Y:S01]  /*6da0*/  IMAD.MOV.U32 R165, RZ, RZ, R11 ;  /* 0x000000ffffa57224 */ /* 0x000fe200078e000b */
[----:B------:R-:W-:Y:S04]  /*6db0*/  LDSM.16.MT88.4 R32, [R213+0x1b000] ;  /* 0x01b00000d520783b */ /* 0x000fe80000004200 */
[----:B------:R1:W5:Y:S01]  /*6dc0*/  LDL.LU.64 R10, [R1+0x30] ;  /* 0x00003000010a7983 */ /* 0x0003620000300a00 */
        /* <DEDUP_REMOVED lines=18> */
[C---:B------:R-:W-:Y:S07]  /*6ef0*/  HMMA.16816.F32.BF16 R56, R4.reuse, R32, R56 ;  /* 0x000000200438723c */ /* 0x040fee0000041838 */
[----:B------:R-:W-:Y:S01]  /*6f00*/  LOP3.LUT R32, R169, UR31, R170, 0x96, !PT ;  /* 0x0000001fa9207c12 */ /* 0x000fe2000f8e96aa */
[C---:B--2---:R-:W-:Y:S07]  /*6f10*/  HMMA.16816.F32.BF16 R112, R4.reuse, R24, R112 ;  /* 0x000000180470723c */ /* 0x044fee0000041870 */
[----:B------:R-:W-:Y:S01]  /*6f20*/  IMAD.WIDE.U32 R24, R32, -0x2daee0ad, RZ ;  /* 0xd2511f5320187825 */ /* 0x000fe200078e00ff */
[----:B---3--:R-:W-:Y:S02]  /*6f30*/  HMMA.16816.F32.BF16 R120, R4, R20, R120 ;  /* 0x000000140478723c */ /* 0x008fe40000041878 */
[----:B------:R-:W-:-:S05]  /*6f40*/  LOP3.LUT R165, R24, 0xff, RZ, 0xc0, !PT ;  /* 0x000000ff18a57812 */ /* 0x000fca00078ec0ff */
[----:B------:R-:W-:-:S04]  /*6f50*/  LOP3.LUT R20, R24, 0xffff, RZ, 0xc0, !PT ;  /* 0x0000ffff18147812 */ /* 0x000fc800078ec0ff */
[----:B------:R-:W-:Y:S01]  /*6f60*/  SHF.R.U32.HI R20, RZ, 0x8, R20 ;  /* 0x00000008ff147819 */ /* 0x000fe20000011614 */
[C---:B------:R-:W-:Y:S01]  /*6f70*/  HMMA.16816.F32.BF16 R116, R4.reuse, R26, R116 ;  /* 0x0000001a0474723c */ /* 0x040fe20000041874 */
[----:B------:R-:W-:Y:S01]  /*6f80*/  LOP3.LUT R32, R25, UR4, R164, 0x96, !PT ;  /* 0x0000000419207c12 */ /* 0x000fe2000f8e96a4 */
[--C-:B------:R-:W-:Y:S01]  /*6f90*/  FFMA.FTZ R168, R246, UR38, -R185.reuse ;  /* 0x00000026f6a87c23 */ /* 0x100fe200080108b9 */
[--C-:B------:R-:W-:Y:S01]  /*6fa0*/  SHF.R.U32.HI R164, RZ, 0x10, R24.reuse ;  /* 0x00000010ffa47819 */ /* 0x100fe20000011618 */
[--C-:B------:R-:W-:Y:S01]  /*6fb0*/  FFMA.FTZ R169, R244, UR38, -R185.reuse ;  /* 0x00000026f4a97c23 */ /* 0x100fe200080108b9 */
[----:B------:R-:W-:Y:S01]  /*6fc0*/  SHF.R.U32.HI R33, RZ, 0x18, R24 ;  /* 0x00000018ff217819 */ /* 0x000fe20000011618 */
[C---:B------:R-:W-:Y:S01]  /*6fd0*/  HMMA.16816.F32.BF16 R124, R4.reuse, R22, R124 ;  /* 0x00000016047c723c */ /* 0x040fe2000004187c */
[----:B------:R-:W-:Y:S01]  /*6fe0*/  PRMT R165, R165, 0x5410, R20 ;  /* 0x00005410a5a57816 */ /* 0x000fe20000000014 */
[----:B------:R-:W2:Y:S04]  /*6ff0*/  LDSM.16.MT88.4 R24, [R216+0x19800] ;  /* 0x01980000d818783b */ /* 0x000ea80000004200 */
[----:B------:R-:W3:Y:S01]  /*7000*/  LDSM.16.MT88.4 R20, [R214+0x19800] ;  /* 0x01980000d614783b */ /* 0x000ee20000004200 */
[----:B------:R-:W-:Y:S01]  /*7010*/  MUFU.EX2 R168, R168 ;  /* 0x000000a800a87308 */ /* 0x000fe20000000800 */
[--C-:B------:R-:W-:Y:S01]  /*7020*/  FFMA.FTZ R170, R224, UR38, -R185.reuse ;  /* 0x00000026e0aa7c23 */ /* 0x100fe200080108b9 */
[----:B------:R-:W-:Y:S01]  /*7030*/  FFMA.FTZ R249, R194, UR38, -R185 ;  /* 0x00000026c2f97c23 */ /* 0x000fe200080108b9 */
[--C-:B------:R-:W-:Y:S01]  /*7040*/  FFMA.FTZ R171, R192, UR38, -R183.reuse ;  /* 0x00000026c0ab7c23 */ /* 0x100fe200080108b7 */
[--C-:B------:R-:W-:Y:S01]  /*7050*/  FFMA.FTZ R190, R190, UR38, -R183.reuse ;  /* 0x00000026bebe7c23 */ /* 0x100fe200080108b7 */
[--C-:B------:R-:W-:Y:S01]  /*7060*/  FFMA.FTZ R186, R186, UR38, -R183.reuse ;  /* 0x00000026baba7c23 */ /* 0x100fe200080108b7 */
[----:B------:R-:W-:Y:S02]  /*7070*/  HMMA.16816.F32.BF16 R60, R4, R34, R60 ;  /* 0x00000022043c723c */ /* 0x000fe4000004183c */
[----:B------:R-:W1:Y:S01]  /*7080*/  MUFU.EX2 R169, R169 ;  /* 0x000000a900a97308 */ /* 0x000e620000000800 */
[----:B------:R-:W-:-:S04]  /*7090*/  FFMA.FTZ R188, R188, UR38, -R183 ;  /* 0x00000026bcbc7c23 */ /* 0x000fc800080108b7 */
[----:B------:R-:W-:Y:S01]  /*70a0*/  LOP3.LUT R34, R32, 0xffff, RZ, 0xc0, !PT ;  /* 0x0000ffff20227812 */ /* 0x000fe200078ec0ff */
[----:B------:R-:W-:Y:S02]  /*70b0*/  HMMA.16816.F32.BF16 R52, R4, R166, R52 ;  /* 0x000000a60434723c */ /* 0x000fe40000041834 */
[----:B------:R-:W-:Y:S01]  /*70c0*/  MUFU.EX2 R170, R170 ;  /* 0x000000aa00aa7308 */ /* 0x000fe20000000800 */
[----:B------:R-:W-:-:S03]  /*70d0*/  SHF.R.U32.HI R34, RZ, 0x8, R34 ;  /* 0x00000008ff227819 */ /* 0x000fc60000011622 */
[----:B----4-:R-:W-:Y:S01]  /*70e0*/  HMMA.16816.F32.BF16 R128, R4, R28, R128 ;  /* 0x0000001c0480723c */ /* 0x010fe20000041880 */
[----:B------:R-:W-:-:S03]  /*70f0*/  LOP3.LUT R167, R32, 0xff, RZ, 0xc0, !PT ;  /* 0x000000ff20a77812 */ /* 0x000fc600078ec0ff */
[----:B------:R-:W-:Y:S01]  /*7100*/  MUFU.EX2 R249, R249 ;  /* 0x000000f900f97308 */ /* 0x000fe20000000800 */
[----:B------:R-:W-:Y:S02]  /*7110*/  PRMT R167, R167, 0x5410, R34 ;  /* 0x00005410a7a77816 */ /* 0x000fe40000000022 */
[----:B------:R-:W-:-:S05]  /*7120*/  SHF.R.U32.HI R28, RZ, 0x10, R32 ;  /* 0x00000010ff1c7819 */ /* 0x000fca0000011620 */
[----:B------:R-:W-:Y:S01]  /*7130*/  MUFU.EX2 R171, R171 ;  /* 0x000000ab00ab7308 */ /* 0x000fe20000000800 */
[----:B------:R-:W-:-:S07]  /*7140*/  LOP3.LUT R164, R164, 0xff, RZ, 0xc0, !PT ;  /* 0x000000ffa4a47812 */ /* 0x000fce00078ec0ff */
[----:B------:R-:W4:Y:S01]  /*7150*/  MUFU.EX2 R190, R190 ;  /* 0x000000be00be7308 */ /* 0x000f220000000800 */
[----:B------:R-:W-:-:S07]  /*7160*/  SHF.R.U32.HI R185, RZ, 0x18, R32 ;  /* 0x00000018ffb97819 */ /* 0x000fce0000011620 */
[----:B------:R-:W-:Y:S01]  /*7170*/  MUFU.EX2 R183, R188 ;  /* 0x000000bc00b77308 */ /* 0x000fe20000000800 */
[----:B------:R-:W-:-:S07]  /*7180*/  LOP3.LUT R28, R28, 0xff, RZ, 0xc0, !PT ;  /* 0x000000ff1c1c7812 */ /* 0x000fce00078ec0ff */
[----:B------:R-:W2:Y:S01]  /*7190*/  MUFU.EX2 R186, R186 ;  /* 0x000000ba00ba7308 */ /* 0x000ea20000000800 */
[----:B------:R-:W-:Y:S01]  /*71a0*/  HMMA.16816.F32.BF16 R132, R4, R30, R132 ;  /* 0x0000001e0484723c */ /* 0x000fe20000041884 */
[----:B------:R-:W-:Y:S02]  /*71b0*/  PRMT R29, R164, 0x5410, R33 ;  /* 0x00005410a41d7816 */ /* 0x000fe40000000021 */
[----:B------:R-:W3:Y:S04]  /*71c0*/  LDSM.16.MT88.4 R32, [R213+0x19800] ;  /* 0x01980000d520783b */ /* 0x000ee80000004200 */
[----:B------:R-:W-:Y:S02]  /*71d0*/  HSET2.LE.AND R4, R167, R248, PT ;  /* 0x000000f8a7047233 */ /* 0x000fe40003803000 */
[----:B-1----:R-:W-:-:S02]  /*71e0*/  F2FP.BF16.F32.PACK_AB R7, R169, R168 ;  /* 0x000000a8a907723e */ /* 0x002fc400000010ff */
[----:B------:R-:W-:Y:S02]  /*71f0*/  PRMT R5, R28, 0x5410, R185 ;  /* 0x000054101c057816 */ /* 0x000fe400000000b9 */
[----:B------:R-:W-:Y:S02]  /*7200*/  LOP3.LUT R4, R4, R7, RZ, 0xc0, !PT ;  /* 0x0000000704047212 */ /* 0x000fe400078ec0ff */
[--C-:B------:R-:W-:Y:S02]  /*7210*/  HSET2.LE.AND R6, R165, R248.reuse, PT ;  /* 0x000000f8a5067233 */ /* 0x100fe40003803000 */
[--C-:B------:R-:W-:Y:S02]  /*7220*/  HSET2.LE.AND R5, R5, R248.reuse, PT ;  /* 0x000000f805057233 */ /* 0x100fe40003803000 */
[----:B------:R-:W-:Y:S02]  /*7230*/  HSET2.LE.AND R7, R29, R248, PT ;  /* 0x000000f81d077233 */ /* 0x000fe40003803000 */
[----:B----4-:R-:W-:-:S02]  /*7240*/  F2FP.BF16.F32.PACK_AB R28, R190, R171 ;  /* 0x000000abbe1c723e */ /* 0x010fc400000010ff */
[----:B------:R-:W-:Y:S02]  /*7250*/  F2FP.BF16.F32.PACK_AB R31, R249, R170 ;  /* 0x000000aaf91f723e */ /* 0x000fe400000010ff */
[----:B--2---:R-:W-:Y:S02]  /*7260*/  F2FP.BF16.F32.PACK_AB R164, R186, R183 ;  /* 0x000000b7baa4723e */ /* 0x004fe400000010ff */
[----:B------:R-:W-:Y:S02]  /*7270*/  LOP3.LUT R5, R5, R28, RZ, 0xc0, !PT ;  /* 0x0000001c05057212 */ /* 0x000fe400078ec0ff */
[----:B------:R-:W-:Y:S02]  /*7280*/  LOP3.LUT R6, R6, R31, RZ, 0xc0, !PT ;  /* 0x0000001f06067212 */ /* 0x000fe400078ec0ff */
[----:B------:R-:W-:Y:S01]  /*7290*/  LOP3.LUT R7, R7, R164, RZ, 0xc0, !PT ;  /* 0x000000a407077212 */ /* 0x000fe200078ec0ff */
[----:B------:R-:W1:Y:S04]  /*72a0*/  LDSM.16.MT88.4 R28, [R212+0x19800] ;  /* 0x01980000d41c783b */ /* 0x000e680000004200 */
[----:B------:R-:W-:Y:S02]  /*72b0*/  LDSM.16.MT88.4 R164, [R213+0x1b800] ;  /* 0x01b80000d5a4783b */ /* 0x000fe40000004200 */
        /* <DEDUP_REMOVED lines=16> */
[----:B------:R-:W-:Y:S01]  /*73c0*/  HMMA.16816.F32.BF16 R52, R4, R22, R52 ;  /* 0x000000160434723c */ /* 0x000fe20000041834 */
[----:B------:R-:W3:Y:S01]  /*73d0*/  LDSM.16.MT88.4 R20, [R213+0x1d800] ;  /* 0x01d80000d514783b */ /* 0x000ee20000004200 */
        /* <DEDUP_REMOVED lines=10> */
[----:B------:R-:W3:Y:S01]  /*7480*/  LDSM.16.MT88.4 R164, [R212+0x1d800] ;  /* 0x01d80000d4a4783b */ /* 0x000ee20000004200 */
[----:B------:R-:W-:-:S04]  /*7490*/  FADD.FTZ R19, R19, R174 ;  /* 0x000000ae13137221 */ /* 0x000fc80000010000 */
[----:B----4-:R-:W-:Y:S01]  /*74a0*/  HMMA.16816.F32.BF16 R64, R4, R32, R64 ;  /* 0x000000200440723c */ /* 0x010fe20000041840 */
[----:B------:R-:W-:-:S05]  /*74b0*/  FADD.FTZ R173, R178, R173 ;  /* 0x000000adb2ad7221 */ /* 0x000fca0000010000 */
        /* <DEDUP_REMOVED lines=32> */
[----:B------:R-:W-:-:S04]  /*76c0*/  FADD.FTZ R252, R186, R183 ;  /* 0x000000b7bafc7221 */ /* 0x000fc80000010000 */
[C---:B----4-:R-:W-:Y:S06]  /*76d0*/  HMMA.16816.F32.BF16 R104, R4.reuse, R32, R104 ;  /* 0x000000200468723c */ /* 0x050fec0000041868 */
[C---:B------:R-:W-:Y:S06]  /*76e0*/  HMMA.16816.F32.BF16 R108, R4.reuse, R34, R108 ;  /* 0x00000022046c723c */ /* 0x040fec000004186c */
[C---:B-1----:R-:W-:Y:S06]  /*76f0*/  HMMA.16816.F32.BF16 R112, R4.reuse, R28, R112 ;  /* 0x0000001c0470723c */ /* 0x042fec0000041870 */
[C---:B------:R-:W-:Y:S06]  /*7700*/  HMMA.16816.F32.BF16 R116, R4.reuse, R30, R116 ;  /* 0x0000001e0474723c */ /* 0x040fec0000041874 */
[C---:B--2---:R-:W-:Y:S06]  /*7710*/  HMMA.16816.F32.BF16 R120, R4.reuse, R24, R120 ;  /* 0x000000180478723c */ /* 0x044fec0000041878 */
[C---:B------:R-:W-:Y:S06]  /*7720*/  HMMA.16816.F32.BF16 R124, R4.reuse, R26, R124 ;  /* 0x0000001a047c723c */ /* 0x040fec000004187c */
[C---:B---3--:R-:W-:Y:S06]  /*7730*/  HMMA.16816.F32.BF16 R128, R4.reuse, R20, R128 ;  /* 0x000000140480723c */ /* 0x048fec0000041880 */
[----:B------:R-:W-:Y:S01]  /*7740*/  HMMA.16816.F32.BF16 R132, R4, R22, R132 ;  /* 0x000000160484723c */ /* 0x000fe20000041884 */
[----:B------:R-:W-:-:S08]  /*7750*/  NOP ;  /* 0x0000000000007918 */ /* 0x000fd00000000000 */
[----:B------:R-:W-:-:S15]  /*7760*/  @!P0 BRA `(.L_x_1625) ;  /* 0x0000008c00bc8947 */ /* 0x000fde0003800000 */
[----:B------:R-:W-:Y:S01]  /*7770*/  ULDC UR4, c[0x0][0x2d0] ;  /* 0x0000b40000047ab9 */ /* 0x000fe20000000800 */
[----:B------:R-:W-:Y:S01]  /*7780*/  UIADD3 UR21, UR23, -0x2, URZ ;  /* 0xfffffffe17157890 */ /* 0x000fe2000fffe03f */
[----:B------:R-:W-:Y:S01]  /*7790*/  ISETP.GE.AND P5, PT, R242, UR4, PT ;  /* 0x00000004f2007c0c */ /* 0x000fe2000bfa6270 */
[----:B-----5:R-:W-:Y:S01]  /*77a0*/  IMAD.MOV.U32 R18, RZ, RZ, R10 ;  /* 0x000000ffff127224 */ /* 0x020fe200078e000a */
        /* <DEDUP_REMOVED lines=9> */
[----:B------:R-:W-:Y:S01]  /*7840*/  UIMAD UR4, UR6, UR37, UR4 ;  /* 0x00000025060472a4 */ /* 0x000fe2000f8e0204 */
[----:B------:R-:W-:-:S06]  /*7850*/  IMAD.WIDE.U32 R28, R28, UR37, R18 ;  /* 0x000000251c1c7c25 */ /* 0x000fcc000f8e0012 */
[----:B------:R-:W-:Y:S01]  /*7860*/  BAR.SYNC.DEFER_BLOCKING 0x0 ;  /* 0x0000000000007b1d */ /* 0x000fe20000010000 */
[----:B------:R-:W-:Y:S01]  /*7870*/  UISETP.GT.AND UP0, UPT, UR21, UR16, UPT ;  /* 0x000000101500728c */ /* 0x000fe2000bf04270 */
[----:B------:R-:W-:-:S06]  /*7880*/  VIADD R26, R29, UR4 ;  /* 0x000000041d1a7c36 */ /* 0x000fcc0008000000 */
[----:B------:R-:W2:Y:S08]  /*7890*/  @!P4 LDC.64 R4, c[0x0][0x220] ;  /* 0x00008800ff04cb82 */ /* 0x000eb00000000a00 */
[----:B------:R-:W3:Y:S01]  /*78a0*/  @!P3 LDC.64 R24, c[0x0][0x220] ;  /* 0x00008800ff18bb82 */ /* 0x000ee20000000a00 */
[----:B-1----:R-:W-:-:S07]  /*78b0*/  @!P5 LEA R32, P1, R28, R6, 0x1 ;  /* 0x000000061c20d211 */ /* 0x002fce00078208ff */
[----:B------:R-:W1:Y:S01]  /*78c0*/  @!P2 LDC.64 R22, c[0x0][0x220] ;  /* 0x00008800ff16ab82 */ /* 0x000e620000000a00 */
[----:B------:R-:W-:Y:S01]  /*78d0*/  @P5 STS.128 [R230+0x18000], RZ ;  /* 0x018000ffe6005388 */ /* 0x000fe20000000c00 */
[C---:B------:R-:W-:Y:S02]  /*78e0*/  @!P5 LEA.HI.X R33, R28.reuse, R7, R26, 0x1, P1 ;  /* 0x000000071c21d211 */ /* 0x040fe400008f0c1a */
[----:B------:R-:W-:-:S04]  /*78f0*/  IADD3 R3, P1, R28, UR25, RZ ;  /* 0x000000191c037c10 */ /* 0x000fc8000ff3e0ff */
[----:B------:R-:W4:Y:S01]  /*7900*/  @!P5 LDC.64 R20, c[0x0][0x220] ;  /* 0x00008800ff14db82 */ /* 0x000f220000000a00 */
        /* <DEDUP_REMOVED lines=12> */
[----:B------:R-:W-:Y:S03]  /*79d0*/  @!P4 LDGSTS.E.BYPASS.LTC128B.128 [R230+0x1a000], desc[UR32][R30.64+0x80] ;  /* 0x1a0000801ee6cfae */ /* 0x000fe6000b901d60 */
[C---:B------:R-:W-:Y:S01]  /*79e0*/  @!P3 LEA.HI.X R25, R28.reuse, R25, R26, 0x1, P0 ;  /* 0x000000191c19b211 */ /* 0x040fe200000f0c1a */
[----:B------:R-:W-:Y:S02]  /*79f0*/  @P3 STS.128 [R230+0x1c000], RZ ;  /* 0x01c000ffe6003388 */ /* 0x000fe40000000c00 */
[----:B------:R-:W3:Y:S01]  /*7a00*/  @!P3 LDC.64 R6, c[0x0][0x220] ;  /* 0x00008800ff06bb82 */ /* 0x000ee20000000a00 */
[----:B-1----:R-:W-:Y:S01]  /*7a10*/  @!P2 LEA R34, P0, R28, R22, 0x1 ;  /* 0x000000161c22a211 */ /* 0x002fe200078008ff */
[----:B------:R-:W-:Y:S01]  /*7a20*/  @!PT LDS RZ, [RZ] ;  /* 0x00000000fffff984 */ /* 0x000fe20000000800 */
[----:B------:R-:W-:Y:S01]  /*7a30*/  @!PT LDS RZ, [RZ] ;  /* 0x00000000fffff984 */ /* 0x000fe20000000800 */
[----:B------:R-:W-:Y:S01]  /*7a40*/  @!PT LDS RZ, [RZ] ;  /* 0x00000000fffff984 */ /* 0x000fe20000000800 */
[----:B------:R-:W-:Y:S01]  /*7a50*/  @!P3 LDGSTS.E.BYPASS.LTC128B.128 [R230+0x1c000], desc[UR32][R24.64+0x100] ;  /* 0x1c00010018e6bfae */ /* 0x000fe2000b901d60 */
[----:B------:R-:W-:-:S02]  /*7a60*/  IADD3.X R22, R26, UR20, RZ, P1, !PT ;  /* 0x000000141a167c10 */ /* 0x000fc40008ffe4ff */
[----:B------:R-:W-:Y:S01]  /*7a70*/  @!P2 LEA.HI.X R35, R28, R23, R26, 0x1, P0 ;  /* 0x000000171c23a211 */ /* 0x000fe200000f0c1a */
[----:B------:R-:W-:Y:S02]  /*7a80*/  @P2 STS.128 [R230+0x1e000], RZ ;  /* 0x01e000ffe6002388 */ /* 0x000fe40000000c00 */
[----:B------:R-:W1:Y:S01]  /*7a90*/  @!P2 LDC.64 R4, c[0x0][0x220] ;  /* 0x00008800ff04ab82 */ /* 0x000e620000000a00 */
[C---:B----4-:R-:W-:Y:S01]  /*7aa0*/  @!P5 LEA R20, P1, R3.reuse, R20, 0x1 ;  /* 0x000000140314d211 */ /* 0x050fe200078208ff */
[----:B------:R-:W-:Y:S01]  /*7ab0*/  @!PT LDS RZ, [RZ] ;  /* 0x00000000fffff984 */ /* 0x000fe20000000800 */
[----:B------:R-:W-:Y:S01]  /*7ac0*/  @!PT LDS RZ, [RZ] ;  /* 0x00000000fffff984 */ /* 0x000fe20000000800 */
[----:B------:R-:W-:Y:S01]  /*7ad0*/  @!PT LDS RZ, [RZ] ;  /* 0x00000000fffff984 */ /* 0x000fe20000000800 */
[----:B------:R-:W-:Y:S03]  /*7ae0*/  @!P2 LDGSTS.E.BYPASS.LTC128B.128 [R230+0x1e000], desc[UR32][R34.64+0x180] ;  /* 0x1e00018022e6afae */ /* 0x000fe6000b901d60 */
[C---:B------:R-:W-:Y:S01]  /*7af0*/  @!P5 LEA.HI.X R21, R3.reuse, R21, R22, 0x1, P1 ;  /* 0x000000150315d211 */ /* 0x040fe200008f0c16 */
[----:B------:R-:W-:Y:S01]  /*7b00*/  @P5 STS.128 [R230+0x19000], RZ ;  /* 0x019000ffe6005388 */ /* 0x000fe20000000c00 */
[----:B--2---:R-:W-:-:S03]  /*7b10*/  @!P4 LEA R18, P6, R3, R18, 0x1 ;  /* 0x000000120312c211 */ /* 0x004fc600078c08ff */
[----:B------:R-:W-:Y:S01]  /*7b20*/  @!PT LDS RZ, [RZ] ;  /* 0x00000000fffff984 */ /* 0x000fe20000000800 */
[----:B------:R-:W-:Y:S01]  /*7b30*/  @!PT LDS RZ, [RZ] ;  /* 0x00000000fffff984 */ /* 0x000fe20000000800 */
[----:B------:R-:W-:Y:S01]  /*7b40*/  @!PT LDS RZ, [RZ] ;  /* 0x00000000fffff984 */ /* 0x000fe20000000800 */
[----:B------:R-:W-:Y:S01]  /*7b50*/  @!P5 LDGSTS.E.BYPASS.LTC128B.128 [R230+0x19000], desc[UR32][R20.64] ;  /* 0x1900000014e6dfae */ /* 0x000fe2000b901d60 */
[----:B------:R-:W-:-:S03]  /*7b60*/  @!P4 LEA.HI.X R19, R3, R19, R22, 0x1, P6 ;  /* 0x000000130313c211 */ /* 0x000fc600030f0c16 */
[----:B------:R-:W-:Y:S01]  /*7b70*/  @P4 STS.128 [R230+0x1b000], RZ ;  /* 0x01b000ffe6004388 */ /* 0x000fe20000000c00 */
[----:B---3--:R-:W-:-:S03]  /*7b80*/  @!P3 LEA R28, P1, R3, R6, 0x1 ;  /* 0x00000006031cb211 */ /* 0x008fc600078208ff */
[----:B------:R-:W-:Y:S01]  /*7b90*/  @!PT LDS RZ, [RZ] ;  /* 0x00000000fffff984 */ /* 0x000fe20000000800 */
[----:B------:R-:W-:Y:S01]  /*7ba0*/  @!PT LDS RZ, [RZ] ;  /* 0x00000000fffff984 */ /* 0x000fe20000000800 */
[----:B------:R-:W-:Y:S01]  /*7bb0*/  @!PT LDS RZ, [RZ] ;  /* 0x00000000fffff984 */ /* 0x000fe20000000800 */
[----:B------:R2:W-:Y:S01]  /*7bc0*/  @!P4 LDGSTS.E.BYPASS.LTC128B.128 [R230+0x1b000], desc[UR32][R18.64+0x80] ;  /* 0x1b00008012e6cfae */ /* 0x0005e2000b901d60 */
[----:B------:R-:W-:-:S03]  /*7bd0*/  @!P3 LEA.HI.X R29, R3, R7, R22, 0x1, P1 ;  /* 0x00000007031db211 */ /* 0x000fc600008f0c16 */
[----:B------:R-:W-:Y:S01]  /*7be0*/  @P3 STS.128 [R230+0x1d000], RZ ;  /* 0x01d000ffe6003388 */ /* 0x000fe20000000c00 */
[----:B-1----:R-:W-:-:S03]  /*7bf0*/  @!P2 LEA R168, P0, R3, R4, 0x1 ;  /* 0x0000000403a8a211 */ /* 0x002fc600078008ff */
[----:B------:R-:W-:Y:S01]  /*7c00*/  @!PT LDS RZ, [RZ] ;  /* 0x00000000fffff984 */ /* 0x000fe20000000800 */
[----:B------:R-:W-:Y:S01]  /*7c10*/  @!PT LDS RZ, [RZ] ;  /* 0x00000000fffff984 */ /* 0x000fe20000000800 */
[----:B------:R-:W-:Y:S01]  /*7c20*/  @!PT LDS RZ, [RZ] ;  /* 0x00000000fffff984 */ /* 0x000fe20000000800 */
[----:B------:R1:W-:Y:S01]  /*7c30*/  @!P3 LDGSTS.E.BYPASS.LTC128B.128 [R230+0x1d000], desc[UR32][R28.64+0x100] ;  /* 0x1d0001001ce6bfae */ /* 0x0003e2000b901d60 */
[----:B------:R-:W-:-:S03]  /*7c40*/  @!P2 LEA.HI.X R169, R3, R5, R22, 0x1, P0 ;  /* 0x0000000503a9a211 */ /* 0x000fc600000f0c16 */
[----:B------:R-:W-:Y:S04]  /*7c50*/  @P2 STS.128 [R230+0x1f000], RZ ;  /* 0x01f000ffe6002388 */ /* 0x000fe80000000c00 */
[----:B------:R-:W-:Y:S01]  /*7c60*/  @!PT LDS RZ, [RZ] ;  /* 0x00000000fffff984 */ /* 0x000fe20000000800 */
[----:B------:R-:W-:Y:S01]  /*7c70*/  @!PT LDS RZ, [RZ] ;  /* 0x00000000fffff984 */ /* 0x000fe20000000800 */
[----:B------:R-:W-:Y:S01]  /*7c80*/  @!PT LDS RZ, [RZ] ;  /* 0x00000000fffff984 */ /* 0x000fe20000000800 */
[----:B------:R3:W-:Y:S04]  /*7c90*/  @!P2 LDGSTS.E.BYPASS.LTC128B.128 [R230+0x1f000], desc[UR32][R168.64+0x180] ;  /* 0x1f000180a8e6afae */ /* 0x0007e8000b901d60 */
[----:B------:R-:W-:Y:S04]  /*7ca0*/  LDSM.16.M88.4 R164, [R222] ;  /* 0x00000000dea4783b */ /* 0x000fe80000000200 */
[----:B------:R-:W4:Y:S01]  /*7cb0*/  LDSM.16.M88.4 R4, [R221+0x10000] ;  /* 0x01000000dd04783b */ /* 0x000f220000000200 */
[----:B--2---:R-:W-:-:S03]  /*7cc0*/  IMAD.U32 R18, RZ, RZ, UR21 ;  /* 0x00000015ff127e24 */ /* 0x004fc6000f8e00ff */
[----:B------:R-:W2:Y:S01]  /*7cd0*/  LDSM.16.M88.4 R180, [R221+0x10800] ;  /* 0x01080000ddb4783b */ /* 0x000ea20000000200 */
[----:B------:R-:W-:-:S03]  /*7ce0*/  IMAD R3, R18, 0x40, R239 ;  /* 0x0000004012037824 */ /* 0x000fc600078e02ef */
[----:B------:R-:W3:Y:S01]  /*7cf0*/  LDSM.16.M88.4 R172, [R221+0x11000] ;  /* 0x01100000ddac783b */ /* 0x000ee20000000200 */
[----:B------:R-:W-:-:S03]  /*7d00*/  VIADD R17, R3, 0x1 ;  /* 0x0000000103117836 */ /* 0x000fc60000000000 */
[----:B------:R-:W3:Y:S01]  /*7d10*/  LDSM.16.M88.4 R24, [R221+0x11800] ;  /* 0x01180000dd18783b */ /* 0x000ee20000000200 */
[C---:B------:R-:W-:Y:S01]  /*7d20*/  ISETP.GE.AND P0, PT, R3.reuse, R237, PT ;  /* 0x000000ed0300720c */ /* 0x040fe20003f06270 */
[C---:B------:R-:W-:Y:S01]  /*7d30*/  VIADD R18, R3.reuse, 0x8 ;  /* 0x0000000803127836 */ /* 0x040fe20000000000 */
[C---:B------:R-:W-:Y:S01]  /*7d40*/  ISETP.GE.AND P6, PT, R3.reuse, R231, PT ;  /* 0x000000e70300720c */ /* 0x040fe20003fc6270 */
[----:B------:R-:W-:Y:S01]  /*7d50*/  LDSM.16.M88.4 R32, [R220] ;  /* 0x00000000dc20783b */ /* 0x000fe20000000200 */
[----:B------:R-:W-:Y:S02]  /*7d60*/  ISETP.LT.OR P0, PT, R3, R238, P0 ;  /* 0x000000ee0300720c */ /* 0x000fe40000701670 */
[----:B------:R-:W-:Y:S01]  /*7d70*/  ISETP.GE.AND P1, PT, R17, R237, PT ;  /* 0x000000ed1100720c */ /* 0x000fe20003f26270 */
[----:B------:R-:W3:Y:S01]  /*7d80*/  LDSM.16.M88.4 R244, [R219] ;  /* 0x00000000dbf4783b */ /* 0x000ee20000000200 */
[----:B------:R-:W-:Y:S02]  /*7d90*/  ISETP.LT.OR P6, PT, R3, R236, P6 ;  /* 0x000000ec0300720c */ /* 0x000fe400037c1670 */
[C---:B------:R-:W-:Y:S01]  /*7da0*/  ISETP.LT.OR P1, PT, R17.reuse, R238, P1 ;  /* 0x000000ee1100720c */ /* 0x040fe20000f21670 */
[----:B------:R-:W3:Y:S04]  /*7db0*/  LDSM.16.M88.4 R224, [R211] ;  /* 0x00000000d3e0783b */ /* 0x000ee80000000200 */
[----:B------:R-:W3:Y:S04]  /*7dc0*/  LDSM.16.M88.4 R192, [R210] ;  /* 0x00000000d2c0783b */ /* 0x000ee80000000200 */
[----:B------:R-:W3:Y:S04]  /*7dd0*/  LDSM.16.M88.4 R188, [R209] ;  /* 0x00000000d1bc783b */ /* 0x000ee80000000200 */
[----:B-1----:R-:W-:Y:S01]  /*7de0*/  LDSM.16.M88.4 R28, [R218] ;  /* 0x00000000da1c783b */ /* 0x002fe20000000200 */
[C---:B----4-:R-:W-:Y:S03]  /*7df0*/  HMMA.16816.F32.BF16 R20, R164.reuse, R4, RZ ;  /* 0x00000004a414723c */ /* 0x050fe600000418ff */
[----:B------:R-:W0:Y:S03]  /*7e00*/  LDGDEPBAR ;  /* 0x00000000000079af */ /* 0x000e260000000000 */
[C---:B------:R-:W-:Y:S06]  /*7e10*/  HMMA.16816.F32.BF16 R4, R164.reuse, R6, RZ ;  /* 0x00000006a404723c */ /* 0x040fec00000418ff */
[C---:B--2---:R-:W-:Y:S06]  /*7e20*/  HMMA.16816.F32.BF16 R184, R164.reuse, R180, RZ ;  /* 0x000000b4a4b8723c */ /* 0x044fec00000418ff */
[C---:B---3--:R-:W-:Y:S06]  /*7e30*/  HMMA.16816.F32.BF16 R176, R164.reuse, R172, RZ ;  /* 0x000000aca4b0723c */ /* 0x048fec00000418ff */
[C---:B------:R-:W-:Y:S06]  /*7e40*/  HMMA.16816.F32.BF16 R180, R164.reuse, R182, RZ ;  /* 0x000000b6a4b4723c */ /* 0x040fec00000418ff */
[C---:B------:R-:W-:Y:S06]  /*7e50*/  HMMA.16816.F32.BF16 R172, R164.reuse, R174, RZ ;  /* 0x000000aea4ac723c */ /* 0x040fec00000418ff */
[C---:B------:R-:W-:Y:S06]  /*7e60*/  HMMA.16816.F32.BF16 R168, R164.reuse, R24, RZ ;  /* 0x00000018a4a8723c */ /* 0x040fec00000418ff */
[----:B------:R-:W-:Y:S01]  /*7e70*/  HMMA.16816.F32.BF16 R164, R164, R26, RZ ;  /* 0x0000001aa4a4723c */ /* 0x000fe200000418ff */
[----:B------:R-:W1:Y:S05]  /*7e80*/  LDSM.16.M88.4 R24, [R215+0x10000] ;  /* 0x01000000d718783b */ /* 0x000e6a0000000200 */
[C---:B------:R-:W-:Y:S06]  /*7e90*/  HMMA.16816.F32.BF16 R20, R32.reuse, R244, R20 ;  /* 0x000000f42014723c */ /* 0x040fec0000041814 */
[C---:B------:R-:W-:Y:S01]  /*7ea0*/  HMMA.16816.F32.BF16 R4, R32.reuse, R246, R4 ;  /* 0x000000f62004723c */ /* 0x040fe20000041804 */
[----:B------:R-:W-:Y:S05]  /*7eb0*/  LDSM.16.M88.4 R244, [R208+0x800] ;  /* 0x00080000d0f4783b */ /* 0x000fea0000000200 */
[C---:B------:R-:W-:Y:S06]  /*7ec0*/  HMMA.16816.F32.BF16 R184, R32.reuse, R224, R184 ;  /* 0x000000e020b8723c */ /* 0x040fec00000418b8 */
[C---:B------:R-:W-:Y:S01]  /*7ed0*/  HMMA.16816.F32.BF16 R180, R32.reuse, R226, R180 ;  /* 0x000000e220b4723c */ /* 0x040fe200000418b4 */
[----:B------:R-:W2:Y:S05]  /*7ee0*/  LDSM.16.M88.4 R224, [R215+0x10800] ;  /* 0x01080000d7e0783b */ /* 0x000eaa0000000200 */
[C---:B------:R-:W-:Y:S06]  /*7ef0*/  HMMA.16816.F32.BF16 R176, R32.reuse, R192, R176 ;  /* 0x000000c020b0723c */ /* 0x040fec00000418b0 */
[C---:B------:R-:W-:Y:S01]  /*7f00*/  HMMA.16816.F32.BF16 R172, R32.reuse, R194, R172 ;  /* 0x000000c220ac723c */ /* 0x040fe200000418ac */
[----:B------:R-:W3:Y:S05]  /*7f10*/  LDSM.16.M88.4 R192, [R215+0x11000] ;  /* 0x01100000d7c0783b */ /* 0x000eea0000000200 */
[C---:B------:R-:W-:Y:S06]  /*7f20*/  HMMA.16816.F32.BF16 R168, R32.reuse, R188, R168 ;  /* 0x000000bc20a8723c */ /* 0x040fec00000418a8 */
[----:B------:R-:W-:Y:S01]  /*7f30*/  HMMA.16816.F32.BF16 R164, R32, R190, R164 ;  /* 0x000000be20a4723c */ /* 0x000fe200000418a4 */
[----:B------:R-:W4:Y:S04]  /*7f40*/  LDSM.16.M88.4 R188, [R215+0x11800] ;  /* 0x01180000d7bc783b */ /* 0x000f280000000200 */
[----:B------:R-:W-:Y:S01]  /*7f50*/  LDSM.16.M88.4 R32, [R217] ;  /* 0x00000000d920783b */ /* 0x000fe20000000200 */
        /* <DEDUP_REMOVED lines=22> */
[C---:B---3--:R-:W-:Y:S06]  /*80c0*/  HMMA.16816.F32.BF16 R168, R32.reuse, R192, R168 ;  /* 0x000000c020a8723c */ /* 0x048fec00000418a8 */
[----:B------:R-:W-:Y:S01]  /*80d0*/  HMMA.16816.F32.BF16 R164, R32, R194, R164 ;  /* 0x000000c220a4723c */ /* 0x000fe200000418a4 */
[----:B------:R-:W2:Y:S04]  /*80e0*/  LDSM.16.M88.4 R32, [R207] ;  /* 0x00000000cf20783b */ /* 0x000ea80000000200 */
[----:B------:R-:W-:Y:S01]  /*80f0*/  LDSM.16.M88.4 R192, [R221+0x13800] ;  /* 0x01380000ddc0783b */ /* 0x000fe20000000200 */
[C---:B-1----:R-:W-:Y:S06]  /*8100*/  HMMA.16816.F32.BF16 R184, R188.reuse, R24, R184 ;  /* 0x00000018bcb8723c */ /* 0x042fec00000418b8 */
[C---:B------:R-:W-:Y:S01]  /*8110*/  HMMA.16816.F32.BF16 R180, R188.reuse, R26, R180 ;  /* 0x0000001abcb4723c */ /* 0x040fe200000418b4 */
[----:B------:R-:W1:Y:S05]  /*8120*/  LDSM.16.M88.4 R24, [R206] ;  /* 0x00000000ce18783b */ /* 0x000e6a0000000200 */
[C---:B------:R-:W-:Y:S06]  /*8130*/  HMMA.16816.F32.BF16 R20, R188.reuse, R28, R20 ;  /* 0x0000001cbc14723c */ /* 0x040fec0000041814 */
[C---:B------:R-:W-:Y:S01]  /*8140*/  HMMA.16816.F32.BF16 R4, R188.reuse, R30, R4 ;  /* 0x0000001ebc04723c */ /* 0x040fe20000041804 */
[----:B------:R-:W3:Y:S05]  /*8150*/  LDSM.16.M88.4 R28, [R205] ;  /* 0x00000000cd1c783b */ /* 0x000eea0000000200 */
[C---:B----4-:R-:W-:Y:S06]  /*8160*/  HMMA.16816.F32.BF16 R176, R188.reuse, R244, R176 ;  /* 0x000000f4bcb0723c */ /* 0x050fec00000418b0 */
[----:B------:R-:W-:Y:S01]  /*8170*/  HMMA.16816.F32.BF16 R172, R188, R246, R172 ;  /* 0x000000f6bcac723c */ /* 0x000fe200000418ac */
[----:B------:R-:W4:Y:S05]  /*8180*/  LDSM.16.M88.4 R244, [R204] ;  /* 0x00000000ccf4783b */ /* 0x000f2a0000000200 */
[C---:B--2---:R-:W-:Y:S06]  /*8190*/  HMMA.16816.F32.BF16 R20, R224.reuse, R32, R20 ;  /* 0x00000020e014723c */ /* 0x044fec0000041814 */
[C---:B------:R-:W-:Y:S01]  /*81a0*/  HMMA.16816.F32.BF16 R4, R224.reuse, R34, R4 ;  /* 0x00000022e004723c */ /* 0x040fe20000041804 */
[----:B------:R-:W-:Y:S05]  /*81b0*/  LDSM.16.M88.4 R32, [R215+0x12800] ;  /* 0x01280000d720783b */ /* 0x000fea0000000200 */
[C---:B-1----:R-:W-:Y:S06]  /*81c0*/  HMMA.16816.F32.BF16 R184, R224.reuse, R24, R184 ;  /* 0x00000018e0b8723c */ /* 0x042fec00000418b8 */
[----:B------:R-:W-:Y:S01]  /*81d0*/  HMMA.16816.F32.BF16 R180, R224, R26, R180 ;  /* 0x0000001ae0b4723c */ /* 0x000fe200000418b4 */
[----:B------:R-:W1:Y:S05]  /*81e0*/  LDSM.16.M88.4 R24, [R218+0x4000] ;  /* 0x00400000da18783b */ /* 0x000e6a0000000200 */
[C---:B------:R-:W-:Y:S06]  /*81f0*/  HMMA.16816.F32.BF16 R168, R188.reuse, R192, R168 ;  /* 0x000000c0bca8723c */ /* 0x040fec00000418a8 */
[----:B------:R-:W-:Y:S01]  /*8200*/  HMMA.16816.F32.BF16 R164, R188, R194, R164 ;  /* 0x000000c2bca4723c */ /* 0x000fe200000418a4 */
[----:B------:R-:W2:Y:S04]  /*8210*/  LDSM.16.M88.4 R192, [R215+0x12000] ;  /* 0x01200000d7c0783b */ /* 0x000ea80000000200 */
[----:B------:R-:W2:Y:S01]  /*8220*/  LDSM.16.M88.4 R188, [R215+0x13000] ;  /* 0x01300000d7bc783b */ /* 0x000ea20000000200 */
        /* <DEDUP_REMOVED lines=16> */
[C---:B---3--:R-:W-:Y:S06]  /*8330*/  HMMA.16816.F32.BF16 R168, R24.reuse, R28, R168 ;  /* 0x0000001c18a8723c */ /* 0x048fec00000418a8 */
[----:B------:R-:W-:Y:S01]  /*8340*/  HMMA.16816.F32.BF16 R164, R24, R30, R164 ;  /* 0x0000001e18a4723c */ /* 0x000fe200000418a4 */
[----:B------:R-:W-:Y:S04]  /*8350*/  LDSM.16.M88.4 R28, [R222+0x8000] ;  /* 0x00800000de1c783b */ /* 0x000fe80000000200 */
[----:B------:R-:W3:Y:S01]  /*8360*/  LDSM.16.M88.4 R24, [R221+0x14000] ;  /* 0x01400000dd18783b */ /* 0x000ee20000000200 */
[C---:B-1----:R-:W-:Y:S06]  /*8370*/  HMMA.16816.F32.BF16 R20, R32.reuse, R244, R20 ;  /* 0x000000f42014723c */ /* 0x042fec0000041814 */
[C---:B------:R-:W-:Y:S01]  /*8380*/  HMMA.16816.F32.BF16 R4, R32.reuse, R246, R4 ;  /* 0x000000f62004723c */ /* 0x040fe20000041804 */
[----:B------:R-:W-:Y:S05]  /*8390*/  LDSM.16.M88.4 R244, [R202] ;  /* 0x00000000caf4783b */ /* 0x000fea0000000200 */
[C---:B------:R-:W-:Y:S06]  /*83a0*/  HMMA.16816.F32.BF16 R184, R32.reuse, R224, R184 ;  /* 0x000000e020b8723c */ /* 0x040fec00000418b8 */
[C---:B------:R-:W-:Y:S01]  /*83b0*/  HMMA.16816.F32.BF16 R180, R32.reuse, R226, R180 ;  /* 0x000000e220b4723c */ /* 0x040fe200000418b4 */
[----:B------:R-:W1:Y:S05]  /*83c0*/  LDSM.16.M88.4 R224, [R221+0x14800] ;  /* 0x01480000dde0783b */ /* 0x000e6a0000000200 */
[C---:B--2---:R-:W-:Y:S06]  /*83d0*/  HMMA.16816.F32.BF16 R176, R32.reuse, R192, R176 ;  /* 0x000000c020b0723c */ /* 0x044fec00000418b0 */
[C---:B------:R-:W-:Y:S01]  /*83e0*/  HMMA.16816.F32.BF16 R172, R32.reuse, R194, R172 ;  /* 0x000000c220ac723c */ /* 0x040fe200000418ac */
[----:B------:R-:W2:Y:S05]  /*83f0*/  LDSM.16.M88.4 R192, [R221+0x15000] ;  /* 0x01500000ddc0783b */ /* 0x000eaa0000000200 */
[C---:B----4-:R-:W-:Y:S06]  /*8400*/  HMMA.16816.F32.BF16 R168, R32.reuse, R188, R168 ;  /* 0x000000bc20a8723c */ /* 0x050fec00000418a8 */
[----:B------:R-:W-:Y:S01]  /*8410*/  HMMA.16816.F32.BF16 R164, R32, R190, R164 ;  /* 0x000000be20a4723c */ /* 0x000fe200000418a4 */
[----:B------:R-:W4:Y:S04]  /*8420*/  LDSM.16.M88.4 R188, [R221+0x15800] ;  /* 0x01580000ddbc783b */ /* 0x000f280000000200 */
[----:B------:R-:W-:Y:S01]  /*8430*/  LDSM.16.M88.4 R32, [R220+0x8000] ;  /* 0x00800000dc20783b */ /* 0x000fe20000000200 */
[C---:B---3--:R-:W-:Y:S06]  /*8440*/  HMMA.16816.F32.BF16 R20, R28.reuse, R24, R20 ;  /* 0x000000181c14723c */ /* 0x048fec0000041814 */
        /* <DEDUP_REMOVED lines=8> */
[C---:B----4-:R-:W-:Y:S06]  /*84d0*/  HMMA.16816.F32.BF16 R168, R28.reuse, R188, R168 ;  /* 0x000000bc1ca8723c */ /* 0x050fec00000418a8 */
[----:B------:R-:W-:Y:S01]  /*84e0*/  HMMA.16816.F32.BF16 R164, R28, R190, R164 ;  /* 0x000000be1ca4723c */ /* 0x000fe200000418a4 */
[----:B------:R-:W-:Y:S04]  /*84f0*/  LDSM.16.M88.4 R188, [R218+0x8000] ;  /* 0x00800000dabc783b */ /* 0x000fe80000000200 */
[----:B------:R-:W4:Y:S01]  /*8500*/  LDSM.16.M88.4 R28, [R215+0x14000] ;  /* 0x01400000d71c783b */ /* 0x000f220000000200 */
        /* <DEDUP_REMOVED lines=9> */
[C---:B--2---:R-:W-:Y:S06]  /*85a0*/  HMMA.16816.F32.BF16 R168, R32.reuse, R192, R168 ;  /* 0x000000c020a8723c */ /* 0x044fec00000418a8 */
[----:B------:R-:W-:Y:S01]  /*85b0*/  HMMA.16816.F32.BF16 R164, R32, R194, R164 ;  /* 0x000000c220a4723c */ /* 0x000fe200000418a4 */
[----:B------:R-:W1:Y:S04]  /*85c0*/  LDSM.16.M88.4 R192, [R215+0x15800] ;  /* 0x01580000d7c0783b */ /* 0x000e680000000200 */
[----:B------:R-:W-:Y:S01]  /*85d0*/  LDSM.16.M88.4 R32, [R208+0x5000] ;  /* 0x00500000d020783b */ /* 0x000fe20000000200 */
[C---:B----4-:R-:W-:Y:S06]  /*85e0*/  HMMA.16816.F32.BF16 R20, R188.reuse, R28, R20 ;  /* 0x0000001cbc14723c */ /* 0x050fec0000041814 */
        /* <DEDUP_REMOVED lines=14> */
[----:B------:R-:W-:Y:S05]  /*86d0*/  LDSM.16.M88.4 R28, [R221+0x16800] ;  /* 0x01680000dd1c783b */ /* 0x000fea0000000200 */
[C---:B---3--:R-:W-:Y:S06]  /*86e0*/  HMMA.16816.F32.BF16 R184, R224.reuse, R24, R184 ;  /* 0x00000018e0b8723c */ /* 0x048fec00000418b8 */
[C---:B------:R-:W-:Y:S01]  /*86f0*/  HMMA.16816.F32.BF16 R180, R224.reuse, R26, R180 ;  /* 0x0000001ae0b4723c */ /* 0x040fe200000418b4 */
[----:B------:R-:W1:Y:S05]  /*8700*/  LDSM.16.M88.4 R24, [R222+0xc000] ;  /* 0x00c00000de18783b */ /* 0x000e6a0000000200 */
[C---:B------:R-:W-:Y:S06]  /*8710*/  HMMA.16816.F32.BF16 R176, R224.reuse, R32, R176 ;  /* 0x00000020e0b0723c */ /* 0x040fec00000418b0 */
[C---:B------:R-:W-:Y:S01]  /*8720*/  HMMA.16816.F32.BF16 R172, R224.reuse, R34, R172 ;  /* 0x00000022e0ac723c */ /* 0x040fe200000418ac */
[----:B------:R-:W2:Y:S05]  /*8730*/  LDSM.16.M88.4 R32, [R221+0x17800] ;  /* 0x01780000dd20783b */ /* 0x000eaa0000000200 */
[C---:B----4-:R-:W-:Y:S06]  /*8740*/  HMMA.16816.F32.BF16 R168, R224.reuse, R244, R168 ;  /* 0x000000f4e0a8723c */ /* 0x050fec00000418a8 */
[----:B------:R-:W-:Y:S01]  /*8750*/  HMMA.16816.F32.BF16 R164, R224, R246, R164 ;  /* 0x000000f6e0a4723c */ /* 0x000fe200000418a4 */
[----:B------:R-:W-:Y:S04]  /*8760*/  LDSM.16.M88.4 R224, [R199] ;  /* 0x00000000c7e0783b */ /* 0x000fe80000000200 */
[----:B------:R-:W-:Y:S01]  /*8770*/  LDSM.16.M88.4 R244, [R218+0xc000] ;  /* 0x00c00000daf4783b */ /* 0x000fe20000000200 */
[C---:B-1----:R-:W-:Y:S06]  /*8780*/  HMMA.16816.F32.BF16 R184, R24.reuse, R28, R184 ;  /* 0x0000001c18b8723c */ /* 0x042fec00000418b8 */
[C---:B------:R-:W-:Y:S01]  /*8790*/  HMMA.16816.F32.BF16 R180, R24.reuse, R30, R180 ;  /* 0x0000001e18b4723c */ /* 0x040fe200000418b4 */
[----:B------:R-:W1:Y:S05]  /*87a0*/  LDSM.16.M88.4 R28, [R220+0xc000] ;  /* 0x00c00000dc1c783b */ /* 0x000e6a0000000200 */
[C---:B------:R-:W-:Y:S06]  /*87b0*/  HMMA.16816.F32.BF16 R20, R24.reuse, R192, R20 ;  /* 0x000000c01814723c */ /* 0x040fec0000041814 */
[C---:B------:R-:W-:Y:S01]  /*87c0*/  HMMA.16816.F32.BF16 R4, R24.reuse, R194, R4 ;  /* 0x000000c21804723c */ /* 0x040fe20000041804 */
[----:B------:R-:W3:Y:S05]  /*87d0*/  LDSM.16.M88.4 R192, [R198] ;  /* 0x00000000c6c0783b */ /* 0x000eea0000000200 */
[C---:B------:R-:W-:Y:S06]  /*87e0*/  HMMA.16816.F32.BF16 R176, R24.reuse, R188, R176 ;  /* 0x000000bc18b0723c */ /* 0x040fec00000418b0 */
[C---:B------:R-:W-:Y:S01]  /*87f0*/  HMMA.16816.F32.BF16 R172, R24.reuse, R190, R172 ;  /* 0x000000be18ac723c */ /* 0x040fe200000418ac */
[----:B------:R-:W4:Y:S05]  /*8800*/  LDSM.16.M88.4 R188, [R197] ;  /* 0x00000000c5bc783b */ /* 0x000f2a0000000200 */
[C---:B--2---:R-:W-:Y:S06]  /*8810*/  HMMA.16816.F32.BF16 R168, R24.reuse, R32, R168 ;  /* 0x0000002018a8723c */ /* 0x044fec00000418a8 */
[----:B------:R-:W-:Y:S01]  /*8820*/  HMMA.16816.F32.BF16 R164, R24, R34, R164 ;  /* 0x0000002218a4723c */ /* 0x000fe200000418a4 */
[----:B------:R-:W2:Y:S04]  /*8830*/  LDSM.16.M88.4 R32, [R196] ;  /* 0x00000000c420783b */ /* 0x000ea80000000200 */
[----:B------:R-:W2:Y:S01]  /*8840*/  LDSM.16.M88.4 R24, [R215+0x16000] ;  /* 0x01600000d718783b */ /* 0x000ea20000000200 */
[C---:B-1----:R-:W-:Y:S06]  /*8850*/  HMMA.16816.F32.BF16 R20, R28.reuse, R224, R20 ;  /* 0x000000e01c14723c */ /* 0x042fec0000041814 */
[C---:B------:R-:W-:Y:S01]  /*8860*/  HMMA.16816.F32.BF16 R4, R28.reuse, R226, R4 ;  /* 0x000000e21c04723c */ /* 0x040fe20000041804 */
[----:B------:R-:W1:Y:S05]  /*8870*/  LDSM.16.M88.4 R224, [R215+0x16800] ;  /* 0x01680000d7e0783b */ /* 0x000e6a0000000200 */
[C---:B---3--:R-:W-:Y:S06]  /*8880*/  HMMA.16816.F32.BF16 R184, R28.reuse, R192, R184 ;  /* 0x000000c01cb8723c */ /* 0x048fec00000418b8 */
[C---:B------:R-:W-:Y:S01]  /*8890*/  HMMA.16816.F32.BF16 R180, R28.reuse, R194, R180 ;  /* 0x000000c21cb4723c */ /* 0x040fe200000418b4 */
[----:B------:R-:W-:Y:S05]  /*88a0*/  LDSM.16.M88.4 R192, [R215+0x17000] ;  /* 0x01700000d7c0783b */ /* 0x000fea0000000200 */
[C---:B----4-:R-:W-:Y:S06]  /*88b0*/  HMMA.16816.F32.BF16 R176, R28.reuse, R188, R176 ;  /* 0x000000bc1cb0723c */ /* 0x050fec00000418b0 */
[C---:B------:R-:W-:Y:S01]  /*88c0*/  HMMA.16816.F32.BF16 R172, R28.reuse, R190, R172 ;  /* 0x000000be1cac723c */ /* 0x040fe200000418ac */
[----:B------:R-:W3:Y:S05]  /*88d0*/  LDSM.16.M88.4 R188, [R215+0x17800] ;  /* 0x01780000d7bc783b */ /* 0x000eea0000000200 */
[C---:B--2---:R-:W-:Y:S06]  /*88e0*/  HMMA.16816.F32.BF16 R168, R28.reuse, R32, R168 ;  /* 0x000000201ca8723c */ /* 0x044fec00000418a8 */
[----:B------:R-:W-:Y:S01]  /*88f0*/  HMMA.16816.F32.BF16 R164, R28, R34, R164 ;  /* 0x000000221ca4723c */ /* 0x000fe200000418a4 */
[----:B------:R-:W-:Y:S04]  /*8900*/  LDSM.16.M88.4 R32, [R217+0xc000] ;  /* 0x00c00000d920783b */ /* 0x000fe80000000200 */
[----:B------:R-:W2:Y:S01]  /*8910*/  LDSM.16.M88.4 R28, [R208+0x6000] ;  /* 0x00600000d01c783b */ /* 0x000ea20000000200 */
[C---:B------:R-:W-:Y:S06]  /*8920*/  HMMA.16816.F32.BF16 R20, R244.reuse, R24, R20 ;  /* 0x00000018f414723c */ /* 0x040fec0000041814 */
[C---:B------:R-:W-:Y:S01]  /*8930*/  HMMA.16816.F32.BF16 R4, R244.reuse, R26, R4 ;  /* 0x0000001af404723c */ /* 0x040fe20000041804 */
[----:B------:R-:W4:Y:S05]  /*8940*/  LDSM.16.M88.4 R24, [R208+0x6800] ;  /* 0x00680000d018783b */ /* 0x000f2a0000000200 */
[C---:B-1----:R-:W-:Y:S06]  /*8950*/  HMMA.16816.F32.BF16 R184, R244.reuse, R224, R184 ;  /* 0x000000e0f4b8723c */ /* 0x042fec00000418b8 */
[C---:B------:R-:W-:Y:S06]  /*8960*/  HMMA.16816.F32.BF16 R180, R244.reuse, R226, R180 ;  /* 0x000000e2f4b4723c */ /* 0x040fec00000418b4 */
[C---:B---3--:R-:W-:Y:S06]  /*8970*/  HMMA.16816.F32.BF16 R164, R244.reuse, R190, R164 ;  /* 0x000000bef4a4723c */ /* 0x048fec00000418a4 */
[C---:B------:R-:W-:Y:S06]  /*8980*/  HMMA.16816.F32.BF16 R168, R244.reuse, R188, R168 ;  /* 0x000000bcf4a8723c */ /* 0x040fec00000418a8 */
[----:B------:R-:W-:Y:S06]  /*8990*/  HMMA.16816.F32.BF16 R176, R244, R192, R176 ;  /* 0x000000c0f4b0723c */ /* 0x000fec00000418b0 */
[C---:B--2---:R-:W-:Y:S06]  /*89a0*/  HMMA.16816.F32.BF16 R20, R32.reuse, R28, R20 ;  /* 0x0000001c2014723c */ /* 0x044fec0000041814 */
[C---:B------:R-:W-:Y:S01]  /*89b0*/  HMMA.16816.F32.BF16 R4, R32.reuse, R30, R4 ;  /* 0x0000001e2004723c */ /* 0x040fe20000041804 */
[----:B------:R-:W1:Y:S05]  /*89c0*/  LDSM.16.M88.4 R28, [R208+0x7000] ;  /* 0x00700000d01c783b */ /* 0x000e6a0000000200 */
[----:B----4-:R-:W-:Y:S06]  /*89d0*/  HMMA.16816.F32.BF16 R184, R32, R24, R184 ;  /* 0x0000001820b8723c */ /* 0x010fec00000418b8 */
[----:B------:R-:W-:Y:S06]  /*89e0*/  HMMA.16816.F32.BF16 R172, R244, R194, R172 ;  /* 0x000000c2f4ac723c */ /* 0x000fec00000418ac */
[----:B------:R-:W-:Y:S01]  /*89f0*/  FSEL R190, R20, -INF , !P0 ;  /* 0xff80000014be7808 */ /* 0x000fe20004000000 */
[----:B------:R-:W-:Y:S01]  /*8a00*/  HMMA.16816.F32.BF16 R180, R32, R26, R180 ;  /* 0x0000001a20b4723c */ /* 0x000fe200000418b4 */
[----:B------:R-:W-:-:S02]  /*8a10*/  ISETP.GE.AND P0, PT, R17, R231, PT ;  /* 0x000000e71100720c */ /* 0x000fc40003f06270 */
[----:B------:R-:W-:Y:S02]  /*8a20*/  FSEL R188, R22, -INF , !P6 ;  /* 0xff80000016bc7808 */ /* 0x000fe40007000000 */
[----:B------:R-:W-:Y:S01]  /*8a30*/  ISETP.LT.OR P0, PT, R17, R236, P0 ;  /* 0x000000ec1100720c */ /* 0x000fe20000701670 */
[----:B------:R-:W-:Y:S01]  /*8a40*/  VIADD R17, R3, 0x9 ;  /* 0x0000000903117836 */ /* 0x000fe20000000000 */
[----:B------:R-:W-:Y:S02]  /*8a50*/  FSEL R191, R21, -INF , !P1 ;  /* 0xff80000015bf7808 */ /* 0x000fe40004800000 */
[C---:B------:R-:W-:Y:S02]  /*8a60*/  ISETP.GE.AND P6, PT, R18.reuse, R237, PT ;  /* 0x000000ed1200720c */ /* 0x040fe40003fc6270 */
[----:B------:R-:W-:Y:S02]  /*8a70*/  ISETP.GE.AND P1, PT, R18, R231, PT ;  /* 0x000000e71200720c */ /* 0x000fe40003f26270 */
[----:B------:R-:W-:-:S02]  /*8a80*/  FSEL R247, R23, -INF , !P0 ;  /* 0xff80000017f77808 */ /* 0x000fc40004000000 */
[----:B------:R-:W-:Y:S01]  /*8a90*/  ISETP.GE.AND P0, PT, R17, R237, PT ;  /* 0x000000ed1100720c */ /* 0x000fe20003f06270 */
[----:B------:R-:W2:Y:S01]  /*8aa0*/  LDSM.16.M88.4 R20, [R208+0x7800] ;  /* 0x00780000d014783b */ /* 0x000ea20000000200 */
[----:B------:R-:W-:Y:S01]  /*8ab0*/  ISETP.LT.OR P6, PT, R18, R238, P6 ;  /* 0x000000ee1200720c */ /* 0x000fe200037c1670 */
[----:B------:R-:W-:-:S04]  /*8ac0*/  DEPBAR.LE SB0, 0x0 ;  /* 0x000080000000791a */ /* 0x000fc80000000000 */
[----:B------:R-:W-:Y:S01]  /*8ad0*/  BAR.SYNC.DEFER_BLOCKING 0x0 ;  /* 0x0000000000007b1d */ /* 0x000fe20000010000 */
[----:B------:R-:W-:Y:S01]  /*8ae0*/  ISETP.LT.OR P1, PT, R18, R236, P1 ;  /* 0x000000ec1200720c */ /* 0x000fe20000f21670 */
[----:B------:R-:W-:Y:S01]  /*8af0*/  VIADD R18, R3, 0x10 ;  /* 0x0000001003127836 */ /* 0x000fe20000000000 */
[----:B------:R-:W-:Y:S01]  /*8b00*/  ISETP.LT.OR P0, PT, R17, R238, P0 ;  /* 0x000000ee1100720c */ /* 0x000fe20000701670 */
[C---:B-1----:R-:W-:Y:S01]  /*8b10*/  HMMA.16816.F32.BF16 R176, R32.reuse, R28, R176 ;  /* 0x0000001c20b0723c */ /* 0x042fe200000418b0 */
[----:B------:R-:W-:Y:S01]  /*8b20*/  FSEL R245, R4, -INF , !P6 ;  /* 0xff80000004f57808 */ /* 0x000fe20007000000 */
[C---:B------:R-:W-:Y:S01]  /*8b30*/  VIADD R4, R3.reuse, 0x18 ;  /* 0x0000001803047836 */ /* 0x040fe20000000000 */
[----:B------:R-:W-:Y:S01]  /*8b40*/  FSEL R251, R6, -INF , !P1 ;  /* 0xff80000006fb7808 */ /* 0x000fe20004800000 */
[----:B------:R-:W-:Y:S01]  /*8b50*/  VIADD R6, R3, 0x28 ;  /* 0x0000002803067836 */ /* 0x000fe20000000000 */
[----:B------:R-:W-:Y:S01]  /*8b60*/  ISETP.GE.AND P6, PT, R17, R231, PT ;  /* 0x000000e71100720c */ /* 0x000fe20003fc6270 */
[----:B------:R-:W-:Y:S01]  /*8b70*/  HMMA.16816.F32.BF16 R172, R32, R30, R172 ;  /* 0x0000001e20ac723c */ /* 0x000fe200000418ac */
[----:B------:R-:W-:-:S02]  /*8b80*/  ISETP.GE.AND P1, PT, R18, R237, PT ;  /* 0x000000ed1200720c */ /* 0x000fc40003f26270 */
[----:B------:R-:W-:Y:S01]  /*8b90*/  FSEL R246, R5, -INF , !P0 ;  /* 0xff80000005f67808 */ /* 0x000fe20004000000 */
[----:B------:R-:W-:Y:S01]  /*8ba0*/  VIADD R5, R3, 0x11 ;  /* 0x0000001103057836 */ /* 0x000fe20000000000 */
[C---:B------:R-:W-:Y:S02]  /*8bb0*/  ISETP.GE.AND P0, PT, R18.reuse, R231, PT ;  /* 0x000000e71200720c */ /* 0x040fe40003f06270 */
[----:B------:R-:W-:Y:S02]  /*8bc0*/  ISETP.LT.OR P6, PT, R17, R236, P6 ;  /* 0x000000ec1100720c */ /* 0x000fe400037c1670 */
[C---:B------:R-:W-:Y:S02]  /*8bd0*/  ISETP.LT.OR P1, PT, R18.reuse, R238, P1 ;  /* 0x000000ee1200720c */ /* 0x040fe40000f21670 */
[----:B------:R-:W-:Y:S02]  /*8be0*/  ISETP.LT.OR P0, PT, R18, R236, P0 ;  /* 0x000000ec1200720c */ /* 0x000fe40000701670 */
[----:B------:R-:W-:-:S02]  /*8bf0*/  FSEL R250, R7, -INF , !P6 ;  /* 0xff80000007fa7808 */ /* 0x000fc40007000000 */
[----:B------:R-:W-:Y:S02]  /*8c00*/  FSEL R189, R184, -INF , !P1 ;  /* 0xff800000b8bd7808 */ /* 0x000fe40004800000 */
[C---:B------:R-:W-:Y:S02]  /*8c10*/  ISETP.GE.AND P6, PT, R5.reuse, R237, PT ;  /* 0x000000ed0500720c */ /* 0x040fe40003fc6270 */
[C---:B------:R-:W-:Y:S02]  /*8c20*/  ISETP.GE.AND P1, PT, R5.reuse, R231, PT ;  /* 0x000000e70500720c */ /* 0x040fe40003f26270 */
[----:B------:R-:W-:Y:S02]  /*8c30*/  FSEL R184, R186, -INF , !P0 ;  /* 0xff800000bab87808 */ /* 0x000fe40004000000 */
[----:B------:R-:W-:Y:S01]  /*8c40*/  ISETP.GE.AND P0, PT, R4, R237, PT ;  /* 0x000000ed0400720c */ /* 0x000fe20003f06270 */
[----:B--2---:R-:W-:Y:S01]  /*8c50*/  HMMA.16816.F32.BF16 R168, R32, R20, R168 ;  /* 0x0000001420a8723c */ /* 0x004fe200000418a8 */
[----:B------:R-:W-:-:S02]  /*8c60*/  ISETP.LT.OR P6, PT, R5, R238, P6 ;  /* 0x000000ee0500720c */ /* 0x000fc400037c1670 */
[----:B------:R-:W-:Y:S01]  /*8c70*/  ISETP.LT.OR P1, PT, R5, R236, P1 ;  /* 0x000000ec0500720c */ /* 0x000fe20000f21670 */
[----:B------:R-:W-:Y:S01]  /*8c80*/  VIADD R5, R3, 0x19 ;  /* 0x0000001903057836 */ /* 0x000fe20000000000 */
[----:B------:R-:W-:Y:S01]  /*8c90*/  ISETP.LT.OR P0, PT, R4, R238, P0 ;  /* 0x000000ee0400720c */ /* 0x000fe20000701670 */
[----:B------:R-:W-:Y:S01]  /*8ca0*/  HMMA.16816.F32.BF16 R164, R32, R22, R164 ;  /* 0x0000001620a4723c */ /* 0x000fe200000418a4 */
[----:B------:R-:W-:Y:S02]  /*8cb0*/  FSEL R28, R187, -INF , !P1 ;  /* 0xff800000bb1c7808 */ /* 0x000fe40004800000 */
[----:B------:R-:W-:Y:S02]  /*8cc0*/  FSEL R29, R180, -INF , !P0 ;  /* 0xff800000b41d7808 */ /* 0x000fe40004000000 */
[----:B------:R-:W-:Y:S02]  /*8cd0*/  FSEL R185, R185, -INF , !P6 ;  /* 0xff800000b9b97808 */ /* 0x000fe40007000000 */
[----:B------:R-:W-:-:S02]  /*8ce0*/  ISETP.GE.AND P1, PT, R5, R237, PT ;  /* 0x000000ed0500720c */ /* 0x000fc40003f26270 */
[CC--:B------:R-:W-:Y:S02]  /*8cf0*/  ISETP.GE.AND P0, PT, R5.reuse, R231.reuse, PT ;  /* 0x000000e70500720c */ /* 0x0c0fe40003f06270 */
[C---:B------:R-:W-:Y:S02]  /*8d00*/  ISETP.GE.AND P6, PT, R4.reuse, R231, PT ;  /* 0x000000e70400720c */ /* 0x040fe40003fc6270 */
[C---:B------:R-:W-:Y:S02]  /*8d10*/  ISETP.LT.OR P1, PT, R5.reuse, R238, P1 ;  /* 0x000000ee0500720c */ /* 0x040fe40000f21670 */
[-C--:B------:R-:W-:Y:S01]  /*8d20*/  ISETP.LT.OR P0, PT, R5, R236.reuse, P0 ;  /* 0x000000ec0500720c */ /* 0x080fe20000701670 */
[C---:B------:R-:W-:Y:S01]  /*8d30*/  VIADD R5, R3.reuse, 0x20 ;  /* 0x0000002003057836 */ /* 0x040fe20000000000 */
[----:B------:R-:W-:Y:S01]  /*8d40*/  ISETP.LT.OR P6, PT, R4, R236, P6 ;  /* 0x000000ec0400720c */ /* 0x000fe200037c1670 */
[----:B------:R-:W-:Y:S01]  /*8d50*/  VIADD R4, R3, 0x21 ;  /* 0x0000002103047836 */ /* 0x000fe20000000000 */
[----:B------:R-:W-:-:S02]  /*8d60*/  FSEL R186, R181, -INF , !P1 ;  /* 0xff800000b5ba7808 */ /* 0x000fc40004800000 */
[----:B------:R-:W-:Y:S02]  /*8d70*/  FSEL R30, R182, -INF , !P6 ;  /* 0xff800000b61e7808 */ /* 0x000fe40007000000 */
[C---:B------:R-:W-:Y:S02]  /*8d80*/  ISETP.GE.AND P6, PT, R5.reuse, R237, PT ;  /* 0x000000ed0500720c */ /* 0x040fe40003fc6270 */
[----:B------:R-:W-:Y:S02]  /*8d90*/  ISETP.GE.AND P1, PT, R5, R231, PT ;  /* 0x000000e70500720c */ /* 0x000fe40003f26270 */
[----:B------:R-:W-:Y:S02]  /*8da0*/  FSEL R31, R183, -INF , !P0 ;  /* 0xff800000b71f7808 */ /* 0x000fe40004000000 */
[----:B------:R-:W-:Y:S02]  /*8db0*/  ISETP.GE.AND P0, PT, R4, R237, PT ;  /* 0x000000ed0400720c */ /* 0x000fe40003f06270 */
[----:B------:R-:W-:-:S02]  /*8dc0*/  ISETP.LT.OR P6, PT, R5, R238, P6 ;  /* 0x000000ee0500720c */ /* 0x000fc400037c1670 */
[----:B------:R-:W-:Y:S01]  /*8dd0*/  ISETP.LT.OR P1, PT, R5, R236, P1 ;  /* 0x000000ec0500720c */ /* 0x000fe20000f21670 */
[----:B------:R-:W-:Y:S01]  /*8de0*/  VIADD R5, R3, 0x29 ;  /* 0x0000002903057836 */ /* 0x000fe20000000000 */
[----:B------:R-:W-:Y:S02]  /*8df0*/  ISETP.LT.OR P0, PT, R4, R238, P0 ;  /* 0x000000ee0400720c */ /* 0x000fe40000701670 */
[----:B------:R-:W-:Y:S02]  /*8e00*/  FSEL R193, R176, -INF , !P6 ;  /* 0xff800000b0c17808 */ /* 0x000fe40007000000 */
[----:B------:R-:W-:Y:S02]  /*8e10*/  FSEL R224, R178, -INF , !P1 ;  /* 0xff800000b2e07808 */ /* 0x000fe40004800000 */
[----:B------:R-:W-:Y:S02]  /*8e20*/  ISETP.GE.AND P6, PT, R4, R231, PT ;  /* 0x000000e70400720c */ /* 0x000fe40003fc6270 */
[----:B------:R-:W-:-:S02]  /*8e30*/  ISETP.GE.AND P1, PT, R6, R237, PT ;  /* 0x000000ed0600720c */ /* 0x000fc40003f26270 */
[----:B------:R-:W-:Y:S02]  /*8e40*/  FSEL R195, R177, -INF , !P0 ;  /* 0xff800000b1c37808 */ /* 0x000fe40004000000 */
[----:B------:R-:W-:Y:S02]  /*8e50*/  ISETP.GE.AND P0, PT, R6, R231, PT ;  /* 0x000000e70600720c */ /* 0x000fe40003f06270 */
[----:B------:R-:W-:Y:S01]  /*8e60*/  ISETP.LT.OR P6, PT, R4, R236, P6 ;  /* 0x000000ec0400720c */ /* 0x000fe200037c1670 */
[----:B------:R-:W-:Y:S01]  /*8e70*/  VIADD R4, R3, 0x30 ;  /* 0x0000003003047836 */ /* 0x000fe20000000000 */
[C---:B------:R-:W-:Y:S02]  /*8e80*/  ISETP.LT.OR P1, PT, R6.reuse, R238, P1 ;  /* 0x000000ee0600720c */ /* 0x040fe40000f21670 */
[----:B------:R-:W-:Y:S02]  /*8e90*/  ISETP.LT.OR P0, PT, R6, R236, P0 ;  /* 0x000000ec0600720c */ /* 0x000fe40000701670 */
[----:B------:R-:W-:-:S02]  /*8ea0*/  FSEL R192, R179, -INF , !P6 ;  /* 0xff800000b3c07808 */ /* 0x000fc40007000000 */
[----:B------:R-:W-:Y:S02]  /*8eb0*/  FSEL R225, R172, -INF , !P1 ;  /* 0xff800000ace17808 */ /* 0x000fe40004800000 */
[C---:B------:R-:W-:Y:S02]  /*8ec0*/  ISETP.GE.AND P6, PT, R5.reuse, R237, PT ;  /* 0x000000ed0500720c */ /* 0x040fe40003fc6270 */
[C---:B------:R-:W-:Y:S02]  /*8ed0*/  ISETP.GE.AND P1, PT, R5.reuse, R231, PT ;  /* 0x000000e70500720c */ /* 0x040fe40003f26270 */
[----:B------:R-:W-:Y:S02]  /*8ee0*/  FSEL R194, R174, -INF , !P0 ;  /* 0xff800000aec27808 */ /* 0x000fe40004000000 */
[----:B------:R-:W-:Y:S02]  /*8ef0*/  ISETP.GE.AND P0, PT, R4, R237, PT ;  /* 0x000000ed0400720c */ /* 0x000fe40003f06270 */
[----:B------:R-:W-:-:S02]  /*8f00*/  ISETP.LT.OR P6, PT, R5, R238, P6 ;  /* 0x000000ee0500720c */ /* 0x000fc400037c1670 */
[----:B------:R-:W-:Y:S01]  /*8f10*/  ISETP.LT.OR P1, PT, R5, R236, P1 ;  /* 0x000000ec0500720c */ /* 0x000fe20000f21670 */
[----:B------:R-:W-:Y:S01]  /*8f20*/  VIADD R5, R3, 0x31 ;  /* 0x0000003103057836 */ /* 0x000fe20000000000 */
[C---:B------:R-:W-:Y:S02]  /*8f30*/  ISETP.LT.OR P0, PT, R4.reuse, R238, P0 ;  /* 0x000000ee0400720c */ /* 0x040fe40000701670 */
[----:B------:R-:W-:Y:S02]  /*8f40*/  FSEL R226, R175, -INF , !P1 ;  /* 0xff800000afe27808 */ /* 0x000fe40004800000 */
[-C--:B------:R-:W-:Y:S02]  /*8f50*/  ISETP.GE.AND P1, PT, R4, R231.reuse, PT ;  /* 0x000000e70400720c */ /* 0x080fe40003f26270 */
[----:B------:R-:W-:Y:S02]  /*8f60*/  FSEL R183, R168, -INF , !P0 ;  /* 0xff800000a8b77808 */ /* 0x000fe40004000000 */
[----:B------:R-:W-:-:S02]  /*8f70*/  ISETP.GE.AND P0, PT, R5, R231, PT ;  /* 0x000000e70500720c */ /* 0x000fc40003f06270 */
[-C--:B------:R-:W-:Y:S01]  /*8f80*/  ISETP.LT.OR P1, PT, R4, R236.reuse, P1 ;  /* 0x000000ec0400720c */ /* 0x080fe20000f21670 */
[----:B------:R-:W-:Y:S01]  /*8f90*/  VIADD R4, R3, 0x38 ;  /* 0x0000003803047836 */ /* 0x000fe20000000000 */
[----:B------:R-:W-:Y:S01]  /*8fa0*/  ISETP.LT.OR P0, PT, R5, R236, P0 ;  /* 0x000000ec0500720c */ /* 0x000fe20000701670 */
[----:B------:R-:W-:Y:S01]  /*8fb0*/  VIADD R3, R3, 0x39 ;  /* 0x0000003903037836 */ /* 0x000fe20000000000 */
[----:B------:R-:W-:Y:S02]  /*8fc0*/  FSEL R227, R173, -INF , !P6 ;  /* 0xff800000ade37808 */ /* 0x000fe40007000000 */
[----:B------:R-:W-:Y:S02]  /*8fd0*/  FSEL R178, R171, -INF , !P0 ;  /* 0xff800000abb27808 */ /* 0x000fe40004000000 */
[----:B------:R-:W-:Y:S02]  /*8fe0*/  ISETP.GE.AND P0, PT, R4, R231, PT ;  /* 0x000000e70400720c */ /* 0x000fe40003f06270 */
[----:B------:R-:W-:-:S02]  /*8ff0*/  FSEL R180, R170, -INF , !P1 ;  /* 0xff800000aab47808 */ /* 0x000fc40004800000 */
[C---:B------:R-:W-:Y:S02]  /*9000*/  ISETP.LT.OR P0, PT, R4.reuse, R236, P0 ;  /* 0x000000ec0400720c */ /* 0x040fe40000701670 */
[CC--:B------:R-:W-:Y:S02]  /*9010*/  ISETP.GE.AND P6, PT, R5.reuse, R237.reuse, PT ;  /* 0x000000ed0500720c */ /* 0x0c0fe40003fc6270 */
[----:B------:R-:W-:Y:S02]  /*9020*/  ISETP.GE.AND P1, PT, R4, R237, PT ;  /* 0x000000ed0400720c */ /* 0x000fe40003f26270 */
[----:B------:R-:W-:Y:S02]  /*9030*/  FSEL R170, R166, -INF , !P0 ;  /* 0xff800000a6aa7808 */ /* 0x000fe40004000000 */
[----:B------:R-:W-:Y:S02]  /*9040*/  PLOP3.LUT P0, PT, PT, PT, UP0, 0x80, 0x0 ;  /* 0x000000000000781c */ /* 0x000fe40003f0f008 */
[----:B------:R-:W-:-:S02]  /*9050*/  ISETP.LT.OR P6, PT, R5, R238, P6 ;  /* 0x000000ee0500720c */ /* 0x000fc400037c1670 */
[-C--:B------:R-:W-:Y:S02]  /*9060*/  ISETP.LT.OR P1, PT, R4, R238.reuse, P1 ;  /* 0x000000ee0400720c */ /* 0x080fe40000f21670 */
[----:B------:R-:W-:Y:S02]  /*9070*/  FSEL R181, R169, -INF , !P6 ;  /* 0xff800000a9b57808 */ /* 0x000fe40007000000 */
[----:B------:R-:W-:Y:S02]  /*9080*/  FSEL R179, R164, -INF , !P1 ;  /* 0xff800000a4b37808 */ /* 0x000fe40004800000 */
[C---:B------:R-:W-:Y:S02]  /*9090*/  ISETP.GE.AND P6, PT, R3.reuse, R237, PT ;  /* 0x000000ed0300720c */ /* 0x040fe40003fc6270 */
[C---:B------:R-:W-:Y:S02]  /*90a0*/  ISETP.GE.AND P1, PT, R3.reuse, R231, PT ;  /* 0x000000e70300720c */ /* 0x040fe40003f26270 */
[----:B------:R-:W-:-:S02]  /*90b0*/  ISETP.LT.OR P6, PT, R3, R238, P6 ;  /* 0x000000ee0300720c */ /* 0x000fc400037c1670 */
        /* <DEDUP_REMOVED lines=83> */
.L_x_1628:
[----:B------:R-:W-:Y:S05]  /*95f0*/  BSYNC B0 ;  /* 0x0000000000007941 */ /* 0x000fea0003800000 */
.L_x_1627:
[----:B------:R-:W0:Y:S02]  /*9600*/  LDGDEPBAR ;  /* 0x00000000000079af */ /* 0x000e240000000000 */
.L_x_1626:
[----:B-12---:R-:W-:Y:S01]  /*9610*/  FMNMX.FTZ R4, R2, R190, !PT ;  /* 0x000000be02047209 */ /* 0x006fe20007810000 */
[----:B------:R1:W-:Y:S01]  /*9620*/  STL.64 [R1+0x30], R10 ;  /* 0x0000300a01007387 */ /* 0x0003e20000100a00 */
[----:B------:R-:W-:Y:S01]  /*9630*/  MOV R23, R245 ;  /* 0x000000f500177202 */ /* 0x000fe20000000f00 */
[----:B------:R-:W-:Y:S01]  /*9640*/  USHF.L.U32 UR44, UR21, 0x1, URZ ;  /* 0x00000001152c7899 */ /* 0x000fe2000800063f */
[----:B------:R-:W-:Y:S01]  /*9650*/  FMNMX.FTZ R4, R191, R4, !PT ;  /* 0x00000004bf047209 */ /* 0x000fe20007810000 */
[----:B------:R-:W-:Y:S01]  /*9660*/  UIADD3 UR4, UR35, -0x4498517b, URZ ;  /* 0xbb67ae8523047890 */ /* 0x000fe2000fffe03f */
[----:B------:R-:W-:Y:S01]  /*9670*/  MOV R24, R247 ;  /* 0x000000f700187202 */ /* 0x000fe20000000f00 */
[----:B------:R-:W-:Y:S01]  /*9680*/  UIADD3 UR6, UR34, -0x61c88647, URZ ;  /* 0x9e3779b922067890 */ /* 0x000fe2000fffe03f */
[----:B------:R-:W-:Y:S01]  /*9690*/  FMNMX.FTZ R3, R0, R188, !PT ;  /* 0x000000bc00037209 */ /* 0x000fe20007810000 */
[----:B------:R-:W-:Y:S01]  /*96a0*/  UIADD3 UR41, UR34, 0x3c6ef372, URZ ;  /* 0x3c6ef37222297890 */ /* 0x000fe2000fffe03f */
[----:B------:R-:W-:Y:S01]  /*96b0*/  MOV R25, R246 ;  /* 0x000000f600197202 */ /* 0x000fe20000000f00 */
[----:B------:R-:W-:Y:S01]  /*96c0*/  UIADD3 UR7, UR35, 0x646e171e, URZ ;  /* 0x646e171e23077890 */ /* 0x000fe2000fffe03f */
[----:B------:R-:W-:-:S02]  /*96d0*/  FMNMX.FTZ R4, R23, R4, !PT ;  /* 0x0000000417047209 */ /* 0x000fc40007810000 */
[----:B------:R-:W-:Y:S02]  /*96e0*/  MOV R22, R251 ;  /* 0x000000fb00167202 */ /* 0x000fe40000000f00 */
[----:B------:R-:W-:Y:S02]  /*96f0*/  FMNMX.FTZ R3, R24, R3, !PT ;  /* 0x0000000318037209 */ /* 0x000fe40007810000 */
[----:B------:R-:W-:Y:S02]  /*9700*/  FMNMX.FTZ R4, R25, R4, !PT ;  /* 0x0000000419047209 */ /* 0x000fe40007810000 */
[----:B------:R-:W-:Y:S01]  /*9710*/  MOV R20, R250 ;  /* 0x000000fa00147202 */ /* 0x000fe20000000f00 */
[----:B------:R-:W-:Y:S01]  /*9720*/  IMAD.WIDE.U32 R250, R14, -0x326172a9, RZ ;  /* 0xcd9e8d570efa7825 */ /* 0x000fe200078e00ff */
[----:B------:R-:W-:Y:S02]  /*9730*/  FMNMX.FTZ R3, R22, R3, !PT ;  /* 0x0000000316037209 */ /* 0x000fe40007810000 */
[----:B------:R-:W-:-:S02]  /*9740*/  FMNMX.FTZ R4, R189, R4, !PT ;  /* 0x00000004bd047209 */ /* 0x000fc40007810000 */
[----:B------:R-:W-:Y:S02]  /*9750*/  FMNMX.FTZ R3, R20, R3, !PT ;  /* 0x0000000314037209 */ /* 0x000fe40007810000 */
[----:B------:R-:W-:Y:S01]  /*9760*/  FMNMX.FTZ R4, R185, R4, !PT ;  /* 0x00000004b9047209 */ /* 0x000fe20007810000 */
[----:B-1----:R-:W-:Y:S01]  /*9770*/  IMAD.WIDE.U32 R10, R8, -0x2daee0ad, RZ ;  /* 0xd2511f53080a7825 */ /* 0x002fe200078e00ff */
        /* <DEDUP_REMOVED lines=18> */
[----:B------:R-:W-:Y:S02]  /*98a0*/  LOP3.LUT R246, R251, R9, RZ, 0x3c, !PT ;  /* 0x00000009fbf67212 */ /* 0x000fe400078e3cff */
[----:B------:R-:W-:Y:S02]  /*98b0*/  FMNMX.FTZ R5, R178, R5, !PT ;  /* 0x00000005b2057209 */ /* 0x000fe40007810000 */
[----:B------:R-:W-:Y:S01]  /*98c0*/  FMNMX.FTZ R7, R171, R4, !PT ;  /* 0x00000004ab077209 */ /* 0x000fe20007810000 */
[----:B------:R-:W-:Y:S01]  /*98d0*/  IMAD.WIDE.U32 R246, R246, -0x2daee0ad, RZ ;  /* 0xd2511f53f6f67825 */ /* 0x000fe200078e00ff */
[----:B------:R-:W-:-:S02]  /*98e0*/  MOV R3, UR35 ;  /* 0x0000002300037c02 */ /* 0x000fc40008000f00 */
[----:B------:R-:W-:Y:S01]  /*98f0*/  FMNMX.FTZ R5, R170, R5, !PT ;  /* 0x00000005aa057209 */ /* 0x000fe20007810000 */
[----:B------:R-:W1:Y:S01]  /*9900*/  SHFL.BFLY PT, R6, R7, 0x2, 0x1f ;  /* 0x0c401f0007067f89 */ /* 0x000e6200000e0000 */
[----:B------:R-:W-:Y:S01]  /*9910*/  LOP3.LUT R3, R11, UR44, R3, 0x96, !PT ;  /* 0x0000002c0b037c12 */ /* 0x000fe2000f8e9603 */
[----:B------:R-:W-:Y:S01]  /*9920*/  UIADD3 UR44, UR44, 0x1, URZ ;  /* 0x000000012c2c7890 */ /* 0x000fe2000fffe03f */
[----:B------:R-:W-:Y:S02]  /*9930*/  FMNMX.FTZ R5, R168, R5, !PT ;  /* 0x00000005a8057209 */ /* 0x000fe40007810000 */
[----:B------:R-:W-:Y:S01]  /*9940*/  LOP3.LUT R244, R247, UR4, R10, 0x96, !PT ;  /* 0x00000004f7f47c12 */ /* 0x000fe2000f8e960a */
[----:B------:R-:W-:Y:S01]  /*9950*/  IMAD.WIDE.U32 R18, R3, -0x326172a9, RZ ;  /* 0xcd9e8d5703127825 */ /* 0x000fe200078e00ff */
[----:B------:R-:W-:Y:S01]  /*9960*/  UIADD3 UR4, UR34, -0x4ab325aa, URZ ;  /* 0xb54cda5622047890 */ /* 0x000fe2000fffe03f */
[----:B------:R-:W2:Y:S02]  /*9970*/  SHFL.BFLY PT, R4, R5, 0x2, 0x1f ;  /* 0x0c401f0005047f89 */ /* 0x000ea400000e0000 */
[----:B------:R-:W-:Y:S01]  /*9980*/  IMAD.WIDE.U32 R244, R244, -0x326172a9, RZ ;  /* 0xcd9e8d57f4f47825 */ /* 0x000fe200078e00ff */
[----:B------:R-:W-:-:S04]  /*9990*/  LOP3.LUT R17, R19, UR6, R250, 0x96, !PT ;  /* 0x0000000613117c12 */ /* 0x000fc8000f8e96fa */
[----:B------:R-:W-:Y:S01]  /*99a0*/  LOP3.LUT R3, R245, UR41, R18, 0x96, !PT ;  /* 0x00000029f5037c12 */ /* 0x000fe2000f8e9612 */
[----:B------:R-:W-:-:S04]  /*99b0*/  IMAD.WIDE.U32 R164, R17, -0x2daee0ad, RZ ;  /* 0xd2511f5311a47825 */ /* 0x000fc800078e00ff */
[----:B------:R-:W-:Y:S01]  /*99c0*/  IMAD.WIDE.U32 R34, R3, -0x2daee0ad, RZ ;  /* 0xd2511f5303227825 */ /* 0x000fe200078e00ff */
[----:B------:R-:W-:Y:S02]  /*99d0*/  LOP3.LUT R3, R165, UR43, R246, 0x96, !PT ;  /* 0x0000002ba5037c12 */ /* 0x000fe4000f8e96f6 */
[----:B-1----:R-:W-:-:S03]  /*99e0*/  FMNMX.FTZ R6, R7, R6, !PT ;  /* 0x0000000607067209 */ /* 0x002fc60007810000 */
[----:B------:R-:W-:Y:S01]  /*99f0*/  IMAD.WIDE.U32 R32, R3, -0x326172a9, RZ ;  /* 0xcd9e8d5703207825 */ /* 0x000fe200078e00ff */
[----:B------:R-:W-:Y:S01]  /*9a00*/  LOP3.LUT R164, R35, UR40, R164, 0x96, !PT ;  /* 0x0000002823a47c12 */ /* 0x000fe2000f8e96a4 */
[----:B------:R-:W1:Y:S03]  /*9a10*/  SHFL.BFLY PT, R17, R6, 0x1, 0x1f ;  /* 0x0c201f0006117f89 */ /* 0x000e6600000e0000 */
[----:B------:R-:W-:Y:S01]  /*9a20*/  LOP3.LUT R3, R33, UR42, R244, 0x96, !PT ;  /* 0x0000002a21037c12 */ /* 0x000fe2000f8e96f4 */
[----:B------:R-:W-:Y:S01]  /*9a30*/  IMAD.WIDE.U32 R164, R164, -0x326172a9, RZ ;  /* 0xcd9e8d57a4a47825 */ /* 0x000fe200078e00ff */
[----:B--2---:R-:W-:-:S03]  /*9a40*/  FMNMX.FTZ R4, R5, R4, !PT ;  /* 0x0000000405047209 */ /* 0x004fc60007810000 */
[----:B------:R-:W-:Y:S01]  /*9a50*/  IMAD.WIDE.U32 R18, R3, -0x2daee0ad, RZ ;  /* 0xd2511f5303127825 */ /* 0x000fe200078e00ff */
[----:B------:R-:W-:Y:S01]  /*9a60*/  LOP3.LUT R32, R165, UR39, R32, 0x96, !PT ;  /* 0x00000027a5207c12 */ /* 0x000fe2000f8e9620 */
[----:B------:R-:W2:Y:S03]  /*9a70*/  SHFL.BFLY PT, R3, R4, 0x1, 0x1f ;  /* 0x0c201f0004037f89 */ /* 0x000ea600000e0000 */
[----:B------:R-:W-:Y:S01]  /*9a80*/  LOP3.LUT R34, R19, UR29, R34, 0x96, !PT ;  /* 0x0000001d13227c12 */ /* 0x000fe2000f8e9622 */
[----:B------:R-:W-:-:S04]  /*9a90*/  IMAD.WIDE.U32 R32, R32, -0x2daee0ad, RZ ;  /* 0xd2511f5320207825 */ /* 0x000fc800078e00ff */
[----:B------:R-:W-:Y:S01]  /*9aa0*/  IMAD.WIDE.U32 R34, R34, -0x326172a9, RZ ;  /* 0xcd9e8d5722227825 */ /* 0x000fe200078e00ff */
[----:B------:R-:W-:-:S05]  /*9ab0*/  LOP3.LUT R18, R33, UR24, R18, 0x96, !PT ;  /* 0x0000001821127c12 */ /* 0x000fca000f8e9612 */
[----:B------:R-:W-:Y:S01]  /*9ac0*/  IMAD.WIDE.U32 R18, R18, -0x326172a9, RZ ;  /* 0xcd9e8d5712127825 */ /* 0x000fe200078e00ff */
[----:B-1----:R-:W-:Y:S02]  /*9ad0*/  FMNMX.FTZ R17, R6, R17, !PT ;  /* 0x0000001106117209 */ /* 0x002fe40007810000 */
[----:B------:R-:W-:-:S03]  /*9ae0*/  SHF.R.U32.HI R7, RZ, 0x10, R18 ;  /* 0x00000010ff077819 */ /* 0x000fc60000011612 */
[C---:B------:R-:W-:Y:S01]  /*9af0*/  FMUL.FTZ R182, R17.reuse, UR38 ;  /* 0x0000002611b67c20 */ /* 0x040fe20008410000 */
[----:B------:R-:W-:Y:S02]  /*9b00*/  FSETP.NEU.FTZ.AND P6, PT, R17, -INF , PT ;  /* 0xff8000001100780b */ /* 0x000fe40003fdd000 */
[----:B------:R-:W-:Y:S02]  /*9b10*/  LOP3.LUT R7, R7, 0xff, RZ, 0xc0, !PT ;  /* 0x000000ff07077812 */ /* 0x000fe400078ec0ff */
[----:B--2---:R-:W-:Y:S02]  /*9b20*/  FMNMX.FTZ R3, R4, R3, !PT ;  /* 0x0000000304037209 */ /* 0x004fe40007810000 */
[----:B------:R-:W-:Y:S02]  /*9b30*/  SHF.R.U32.HI R4, RZ, 0x18, R18 ;  /* 0x00000018ff047819 */ /* 0x000fe40000011612 */
[----:B------:R-:W-:Y:S01]  /*9b40*/  FSEL R182, R182, RZ, P6 ;  /* 0x000000ffb6b67208 */ /* 0x000fe20003000000 */
[----:B------:R-:W-:Y:S01]  /*9b50*/  FMUL.FTZ R169, R3, UR38 ;  /* 0x0000002603a97c20 */ /* 0x000fe20008410000 */
[----:B------:R-:W-:-:S02]  /*9b60*/  LOP3.LUT R6, R18, 0xffff, RZ, 0xc0, !PT ;  /* 0x0000ffff12067812 */ /* 0x000fc400078ec0ff */
[----:B------:R-:W-:Y:S01]  /*9b70*/  PRMT R7, R7, 0x5410, R4 ;  /* 0x0000541007077816 */ /* 0x000fe20000000004 */
[----:B------:R-:W-:Y:S01]  /*9b80*/  FFMA.FTZ R172, R23, UR38, -R182 ;  /* 0x0000002617ac7c23 */ /* 0x000fe200080108b6 */
[----:B------:R-:W-:Y:S01]  /*9b90*/  LOP3.LUT R4, R19, UR4, R34, 0x96, !PT ;  /* 0x0000000413047c12 */ /* 0x000fe2000f8e9622 */
[--C-:B------:R-:W-:Y:S01]  /*9ba0*/  FFMA.FTZ R19, R25, UR38, -R182.reuse ;  /* 0x0000002619137c23 */ /* 0x100fe200080108b6 */
[----:B------:R-:W-:Y:S01]  /*9bb0*/  FSETP.NEU.FTZ.AND P1, PT, R3, -INF , PT ;  /* 0xff8000000300780b */ /* 0x000fe20003f3d000 */
[----:B------:R-:W-:Y:S01]  /*9bc0*/  FFMA.FTZ R174, R190, UR38, -R182 ;  /* 0x00000026beae7c23 */ /* 0x000fe200080108b6 */
[----:B------:R-:W-:Y:S01]  /*9bd0*/  SHF.R.U32.HI R6, RZ, 0x8, R6 ;  /* 0x00000008ff067819 */ /* 0x000fe20000011606 */
[--C-:B------:R-:W-:Y:S01]  /*9be0*/  FFMA.FTZ R173, R191, UR38, -R182.reuse ;  /* 0x00000026bfad7c23 */ /* 0x100fe200080108b6 */
[----:B------:R-:W-:Y:S01]  /*9bf0*/  LOP3.LUT R21, R18, 0xff, RZ, 0xc0, !PT ;  /* 0x000000ff12157812 */ /* 0x000fe200078ec0ff */
[----:B------:R-:W-:Y:S01]  /*9c00*/  MUFU.EX2 R172, R172 ;  /* 0x000000ac00ac7308 */ /* 0x000fe20000000800 */
[----:B------:R-:W-:Y:S01]  /*9c10*/  LOP3.LUT R23, R4, 0xffff, RZ, 0xc0, !PT ;  /* 0x0000ffff04177812 */ /* 0x000fe200078ec0ff */
[--C-:B------:R-:W-:Y:S01]  /*9c20*/  FFMA.FTZ R187, R29, UR38, -R182.reuse ;  /* 0x000000261dbb7c23 */ /* 0x100fe200080108b6 */
[----:B------:R-:W-:Y:S01]  /*9c30*/  FSEL R169, R169, RZ, P1 ;  /* 0x000000ffa9a97208 */ /* 0x000fe20000800000 */
[----:B------:R-:W-:Y:S01]  /*9c40*/  FFMA.FTZ R191, R189, UR38, -R182 ;  /* 0x00000026bdbf7c23 */ /* 0x000fe200080108b6 */
[----:B------:R-:W-:Y:S01]  /*9c50*/  PRMT R21, R21, 0x5410, R6 ;  /* 0x0000541015157816 */ /* 0x000fe20000000006 */
[----:B------:R-:W-:Y:S01]  /*9c60*/  FFMA.FTZ R190, R185, UR38, -R182 ;  /* 0x00000026b9be7c23 */ /* 0x000fe200080108b6 */
[----:B------:R-:W-:Y:S01]  /*9c70*/  SHF.R.U32.HI R23, RZ, 0x8, R23 ;  /* 0x00000008ff177819 */ /* 0x000fe20000011617 */
[--C-:B------:R-:W-:Y:S01]  /*9c80*/  FFMA.FTZ R177, R188, UR38, -R169.reuse ;  /* 0x00000026bcb17c23 */ /* 0x100fe200080108a9 */
[----:B------:R-:W-:Y:S01]  /*9c90*/  LOP3.LUT R6, R4, 0xff, RZ, 0xc0, !PT ;  /* 0x000000ff04067812 */ /* 0x000fe200078ec0ff */
[--C-:B------:R-:W-:Y:S01]  /*9ca0*/  FFMA.FTZ R18, R24, UR38, -R169.reuse ;  /* 0x0000002618127c23 */ /* 0x100fe200080108a9 */
[----:B------:R-:W-:Y:S01]  /*9cb0*/  FSEL R27, R17, RZ, P6 ;  /* 0x000000ff111b7208 */ /* 0x000fe20003000000 */
[----:B------:R-:W-:Y:S01]  /*9cc0*/  FFMA.FTZ R175, R22, UR38, -R169 ;  /* 0x0000002616af7c23 */ /* 0x000fe200080108a9 */
[----:B------:R-:W-:Y:S01]  /*9cd0*/  FSEL R25, R3, RZ, P1 ;  /* 0x000000ff03197208 */ /* 0x000fe20000800000 */
[----:B------:R-:W-:Y:S01]  /*9ce0*/  MUFU.EX2 R177, R177 ;  /* 0x000000b100b17308 */ /* 0x000fe20000000800 */
[----:B------:R-:W-:Y:S01]  /*9cf0*/  PRMT R23, R6, 0x5410, R23 ;  /* 0x0000541006177816 */ /* 0x000fe20000000017 */
[----:B------:R-:W-:Y:S01]  /*9d00*/  FADD.FTZ R6, R2, -R27 ;  /* 0x8000001b02067221 */ /* 0x000fe20000010000 */
[--C-:B------:R-:W-:Y:S01]  /*9d10*/  SHF.R.U32.HI R5, RZ, 0x10, R4.reuse ;  /* 0x00000010ff057819 */ /* 0x100fe20000011604 */
[----:B------:R-:W-:Y:S01]  /*9d20*/  FADD.FTZ R2, R0, -R25 ;  /* 0x8000001900027221 */ /* 0x000fe20000010000 */
[--C-:B------:R-:W-:Y:S01]  /*9d30*/  FFMA.FTZ R0, R20, UR38, -R169.reuse ;  /* 0x0000002614007c23 */ /* 0x100fe200080108a9 */
[----:B------:R-:W-:Y:S01]  /*9d40*/  SHF.R.U32.HI R4, RZ, 0x18, R4 ;  /* 0x00000018ff047819 */ /* 0x000fe20000011604 */
[----:B------:R-:W-:Y:S01]  /*9d50*/  FMUL.FTZ R176, R6, UR38 ;  /* 0x0000002606b07c20 */ /* 0x000fe20008410000 */
[----:B------:R-:W1:Y:S01]  /*9d60*/  MUFU.EX2 R18, R18 ;  /* 0x0000001200127308 */ /* 0x000e620000000800 */
[----:B------:R-:W-:Y:S01]  /*9d70*/  LOP3.LUT R5, R5, 0xff, RZ, 0xc0, !PT ;  /* 0x000000ff05057812 */ /* 0x000fe200078ec0ff */
[----:B------:R-:W2:Y:S01]  /*9d80*/  LDSM.16.MT88.4 R24, [R216+0x18000] ;  /* 0x01800000d818783b */ /* 0x000ea20000004200 */
[--C-:B------:R-:W-:Y:S01]  /*9d90*/  HSET2.LE.AND R7, R7, R248.reuse, PT ;  /* 0x000000f807077233 */ /* 0x100fe20003803000 */
[----:B------:R-:W-:Y:S01]  /*9da0*/  FMUL.FTZ R2, R2, UR38 ;  /* 0x0000002602027c20 */ /* 0x000fe20008410000 */
[----:B------:R-:W-:Y:S01]  /*9db0*/  PRMT R5, R5, 0x5410, R4 ;  /* 0x0000541005057816 */ /* 0x000fe20000000004 */
[--C-:B------:R-:W-:Y:S01]  /*9dc0*/  FFMA.FTZ R189, R184, UR38, -R169.reuse ;  /* 0x00000026b8bd7c23 */ /* 0x100fe200080108a9 */
[--C-:B------:R-:W-:Y:S01]  /*9dd0*/  HSET2.LE.AND R4, R23, R248.reuse, PT ;  /* 0x000000f817047233 */ /* 0x100fe20003803000 */
[----:B------:R-:W-:Y:S01]  /*9de0*/  MUFU.EX2 R174, R174 ;  /* 0x000000ae00ae7308 */ /* 0x000fe20000000800 */
[----:B------:R-:W-:Y:S01]  /*9df0*/  LOP3.LUT R34, R35, UR31, R164, 0x96, !PT ;  /* 0x0000001f23227c12 */ /* 0x000fe2000f8e96a4 */
[--C-:B------:R-:W-:Y:S01]  /*9e00*/  FFMA.FTZ R188, R28, UR38, -R169.reuse ;  /* 0x000000261cbc7c23 */ /* 0x100fe200080108a9 */
[----:B------:R-:W-:Y:S01]  /*9e10*/  HSET2.LE.AND R5, R5, R248, PT ;  /* 0x000000f805057233 */ /* 0x000fe20003803000 */
[----:B------:R-:W-:Y:S01]  /*9e20*/  FFMA.FTZ R186, R186, UR38, -R182 ;  /* 0x00000026baba7c23 */ /* 0x000fe200080108b6 */
[----:B------:R-:W-:Y:S01]  /*9e30*/  FFMA.FTZ R185, R30, UR38, -R169 ;  /* 0x000000261eb97c23 */ /* 0x000fe200080108a9 */
[----:B------:R-:W-:-:S04]  /*9e40*/  IMAD.WIDE.U32 R34, R34, -0x2daee0ad, RZ ;  /* 0xd2511f5322227825 */ /* 0x000fc800078e00ff */
[--C-:B------:R-:W-:Y:S01]  /*9e50*/  FFMA.FTZ R184, R31, UR38, -R169.reuse ;  /* 0x000000261fb87c23 */ /* 0x100fe200080108a9 */
[----:B------:R-:W3:Y:S01]  /*9e60*/  MUFU.EX2 R173, R173 ;  /* 0x000000ad00ad7308 */ /* 0x000ee20000000800 */
[----:B-1----:R-:W-:Y:S01]  /*9e70*/  F2FP.BF16.F32.PACK_AB R6, R18, R177 ;  /* 0x000000b11206723e */ /* 0x002fe200000010ff */
[----:B------:R-:W-:Y:S01]  /*9e80*/  LDSM.16.MT88.4 R164, [R212+0x18800] ;  /* 0x01880000d4a4783b */ /* 0x000fe20000004200 */
[----:B------:R-:W-:Y:S01]  /*9e90*/  LOP3.LUT R29, R34, 0xff, RZ, 0xc0, !PT ;  /* 0x000000ff221d7812 */ /* 0x000fe200078ec0ff */
[--C-:B------:R-:W-:Y:S01]  /*9ea0*/  FFMA.FTZ R195, R195, UR38, -R182.reuse ;  /* 0x00000026c3c37c23 */ /* 0x100fe200080108b6 */
[----:B------:R-:W-:Y:S01]  /*9eb0*/  LOP3.LUT R5, R5, R6, RZ, 0xc0, !PT ;  /* 0x0000000605057212 */ /* 0x000fe200078ec0ff */
[--C-:B------:R-:W-:Y:S01]  /*9ec0*/  FFMA.FTZ R194, R194, UR38, -R169.reuse ;  /* 0x00000026c2c27c23 */ /* 0x100fe200080108a9 */
[----:B------:R-:W-:Y:S01]  /*9ed0*/  HSET2.LE.AND R6, R21, R248, PT ;  /* 0x000000f815067233 */ /* 0x000fe20003803000 */
[----:B------:R-:W1:Y:S01]  /*9ee0*/  MUFU.EX2 R19, R19 ;  /* 0x0000001300137308 */ /* 0x000e620000000800 */
[----:B------:R-:W-:Y:S01]  /*9ef0*/  FFMA.FTZ R192, R192, UR38, -R169 ;  /* 0x00000026c0c07c23 */ /* 0x000fe200080108a9 */
[----:B------:R-:W-:-:S06]  /*9f00*/  FFMA.FTZ R227, R227, UR38, -R182 ;  /* 0x00000026e3e37c23 */ /* 0x000fcc00080108b6 */
[----:B------:R-:W-:Y:S01]  /*9f10*/  MUFU.EX2 R175, R175 ;  /* 0x000000af00af7308 */ /* 0x000fe20000000800 */
[----:B---3--:R-:W-:-:S04]  /*9f20*/  F2FP.BF16.F32.PACK_AB R23, R173, R174 ;  /* 0x000000aead17723e */ /* 0x008fc800000010ff */
[----:B------:R-:W-:-:S03]  /*9f30*/  LOP3.LUT R4, R4, R23, RZ, 0xc0, !PT ;  /* 0x0000001704047212 */ /* 0x000fc600078ec0ff */
[----:B------:R-:W3:Y:S01]  /*9f40*/  MUFU.EX2 R0, R0 ;  /* 0x0000000000007308 */ /* 0x000ee20000000800 */
[----:B-1----:R-:W-:-:S04]  /*9f50*/  F2FP.BF16.F32.PACK_AB R21, R19, R172 ;  /* 0x000000ac1315723e */ /* 0x002fc800000010ff */
[----:B------:R-:W-:-:S03]  /*9f60*/  LOP3.LUT R6, R6, R21, RZ, 0xc0, !PT ;  /* 0x0000001506067212 */ /* 0x000fc600078ec0ff */
[----:B------:R-:W1:Y:S08]  /*9f70*/  MUFU.EX2 R176, R176 ;  /* 0x000000b000b07308 */ /* 0x000e700000000800 */
[----:B------:R-:W4:Y:S01]  /*9f80*/  MUFU.EX2 R2, R2 ;  /* 0x0000000200027308 */ /* 0x000f220000000800 */
[----:B---3--:R-:W-:-:S04]  /*9f90*/  F2FP.BF16.F32.PACK_AB R20, R0, R175 ;  /* 0x000000af0014723e */ /* 0x008fc800000010ff */
[----:B------:R-:W-:Y:S02]  /*9fa0*/  LOP3.LUT R7, R7, R20, RZ, 0xc0, !PT ;  /* 0x0000001407077212 */ /* 0x000fe400078ec0ff */
[----:B------:R-:W3:Y:S01]  /*9fb0*/  LDSM.16.MT88.4 R20, [R214+0x18000] ;  /* 0x01800000d614783b */ /* 0x000ee20000004200 */
        /* <DEDUP_REMOVED lines=147> */
[----:B------:R-:W-:Y:S08]  /*a8f0*/  MUFU.EX2 R188, R188 ;  /* 0x000000bc00bc7308 */ /* 0x000ff00000000800 */
[----:B------:R-:W-:Y:S01]  /*a900*/  MUFU.EX2 R191, R191 ;  /* 0x000000bf00bf7308 */ /* 0x000fe20000000800 */
[C---:B-1----:R-:W-:Y:S07]  /*a910*/  HMMA.16816.F32.BF16 R56, R4.reuse, R24, R56 ;  /* 0x000000180438723c */ /* 0x042fee0000041838 */
[----:B------:R-:W1:Y:S01]  /*a920*/  MUFU.EX2 R190, R190 ;  /* 0x000000be00be7308 */ /* 0x000e620000000800 */
[C---:B------:R-:W-:Y:S01]  /*a930*/  HMMA.16816.F32.BF16 R60, R4.reuse, R26, R60 ;  /* 0x0000001a043c723c */ /* 0x040fe2000004183c */
[----:B------:R-:W3:Y:S06]  /*a940*/  LDSM.16.MT88.4 R24, [R216+0x1c000] ;  /* 0x01c00000d818783b */ /* 0x000eec0000004200 */
[----:B------:R-:W-:Y:S08]  /*a950*/  MUFU.EX2 R187, R187 ;  /* 0x000000bb00bb7308 */ /* 0x000ff00000000800 */
[----:B------:R-:W-:Y:S01]  /*a960*/  MUFU.EX2 R186, R186 ;  /* 0x000000ba00ba7308 */ /* 0x000fe20000000800 */
[----:B--2---:R-:W-:Y:S01]  /*a970*/  HMMA.16816.F32.BF16 R64, R4, R20, R64 ;  /* 0x000000140440723c */ /* 0x004fe20000041840 */
[----:B-1----:R-:W-:-:S05]  /*a980*/  F2FP.BF16.F32.PACK_AB R31, R190, R191 ;  /* 0x000000bfbe1f723e */ /* 0x002fca00000010ff */
[C---:B------:R-:W-:Y:S01]  /*a990*/  HMMA.16816.F32.BF16 R68, R4.reuse, R22, R68 ;  /* 0x000000160444723c */ /* 0x040fe20000041844 */
[----:B------:R-:W1:Y:S01]  /*a9a0*/  LDSM.16.MT88.4 R20, [R214+0x1c000] ;  /* 0x01c00000d614783b */ /* 0x000e620000004200 */
[----:B------:R-:W-:Y:S08]  /*a9b0*/  MUFU.EX2 R185, R185 ;  /* 0x000000b900b97308 */ /* 0x000ff00000000800 */
[----:B------:R-:W2:Y:S08]  /*a9c0*/  MUFU.EX2 R184, R184 ;  /* 0x000000b800b87308 */ /* 0x000eb00000000800 */
[----:B------:R-:W-:Y:S01]  /*a9d0*/  MUFU.EX2 R194, R194 ;  /* 0x000000c200c27308 */ /* 0x000fe20000000800 */
[C---:B---3--:R-:W-:Y:S06]  /*a9e0*/  HMMA.16816.F32.BF16 R72, R4.reuse, R24, R72 ;  /* 0x000000180448723c */ /* 0x048fec0000041848 */
[C---:B------:R-:W-:Y:S01]  /*a9f0*/  HMMA.16816.F32.BF16 R76, R4.reuse, R26, R76 ;  /* 0x0000001a044c723c */ /* 0x040fe2000004184c */
[----:B------:R-:W3:Y:S01]  /*aa00*/  LDSM.16.MT88.4 R24, [R213+0x1c000] ;  /* 0x01c00000d518783b */ /* 0x000ee20000004200 */
[----:B--2---:R-:W-:Y:S01]  /*aa10*/  F2FP.BF16.F32.PACK_AB R28, R184, R185 ;  /* 0x000000b9b81c723e */ /* 0x004fe200000010ff */
[----:B------:R-:W-:Y:S03]  /*aa20*/  MUFU.EX2 R192, R192 ;  /* 0x000000c000c07308 */ /* 0x000fe60000000800 */
[C---:B-1----:R-:W-:Y:S06]  /*aa30*/  HMMA.16816.F32.BF16 R80, R4.reuse, R20, R80 ;  /* 0x000000140450723c */ /* 0x042fec0000041850 */
[C---:B------:R-:W-:Y:S01]  /*aa40*/  HMMA.16816.F32.BF16 R84, R4.reuse, R22, R84 ;  /* 0x000000160454723c */ /* 0x040fe20000041854 */
[----:B------:R-:W1:Y:S05]  /*aa50*/  LDSM.16.MT88.4 R20, [R212+0x1c000] ;  /* 0x01c00000d414783b */ /* 0x000e6a0000004200 */
[C---:B---3--:R-:W-:Y:S06]  /*aa60*/  HMMA.16816.F32.BF16 R88, R4.reuse, R24, R88 ;  /* 0x000000180458723c */ /* 0x048fec0000041858 */
        /* <DEDUP_REMOVED lines=15> */
[----:B------:R-:W-:Y:S07]  /*ab60*/  HMMA.16816.F32.BF16 R132, R4, R22, R132 ;  /* 0x000000160484723c */ /* 0x000fee0000041884 */
[----:B------:R-:W-:-:S02]  /*ab70*/  LOP3.LUT R4, R34, 0xffff, RZ, 0xc0, !PT ;  /* 0x0000ffff22047812 */ /* 0x000fc400078ec0ff */
[----:B------:R-:W-:Y:S02]  /*ab80*/  LOP3.LUT R5, R35, UR7, R32, 0x96, !PT ;  /* 0x0000000723057c12 */ /* 0x000fe4000f8e9620 */
[----:B------:R-:W-:Y:S02]  /*ab90*/  SHF.R.U32.HI R4, RZ, 0x8, R4 ;  /* 0x00000008ff047819 */ /* 0x000fe40000011604 */
[----:B------:R-:W-:Y:S02]  /*aba0*/  LOP3.LUT R21, R5, 0xffff, RZ, 0xc0, !PT ;  /* 0x0000ffff05157812 */ /* 0x000fe400078ec0ff */
[----:B------:R-:W-:Y:S02]  /*abb0*/  PRMT R29, R29, 0x5410, R4 ;  /* 0x000054101d1d7816 */ /* 0x000fe40000000004 */
[----:B------:R-:W-:Y:S02]  /*abc0*/  LOP3.LUT R4, R5, 0xff, RZ, 0xc0, !PT ;  /* 0x000000ff05047812 */ /* 0x000fe400078ec0ff */
[----:B------:R-:W-:-:S02]  /*abd0*/  SHF.R.U32.HI R20, RZ, 0x10, R5 ;  /* 0x00000010ff147819 */ /* 0x000fc40000011605 */
[----:B------:R-:W-:Y:S02]  /*abe0*/  SHF.R.U32.HI R21, RZ, 0x8, R21 ;  /* 0x00000008ff157819 */ /* 0x000fe40000011615 */
[----:B------:R-:W-:Y:S02]  /*abf0*/  LOP3.LUT R20, R20, 0xff, RZ, 0xc0, !PT ;  /* 0x000000ff14147812 */ /* 0x000fe400078ec0ff */
[----:B------:R-:W-:Y:S02]  /*ac00*/  PRMT R21, R4, 0x5410, R21 ;  /* 0x0000541004157816 */ /* 0x000fe40000000015 */
[----:B------:R-:W-:Y:S02]  /*ac10*/  SHF.R.U32.HI R5, RZ, 0x18, R5 ;  /* 0x00000018ff057819 */ /* 0x000fe40000011605 */
[----:B------:R-:W-:Y:S02]  /*ac20*/  SHF.R.U32.HI R6, RZ, 0x10, R34 ;  /* 0x00000010ff067819 */ /* 0x000fe40000011622 */
[----:B------:R-:W-:-:S02]  /*ac30*/  PRMT R5, R20, 0x5410, R5 ;  /* 0x0000541014057816 */ /* 0x000fc40000000005 */
[--C-:B------:R-:W-:Y:S02]  /*ac40*/  HSET2.LE.AND R4, R21, R248.reuse, PT ;  /* 0x000000f815047233 */ /* 0x100fe40003803000 */
[----:B------:R-:W1:Y:S01]  /*ac50*/  LDSM.16.MT88.4 R20, [R214+0x18800] ;  /* 0x01880000d614783b */ /* 0x000e620000004200 */
[----:B------:R-:W-:Y:S02]  /*ac60*/  SHF.R.U32.HI R7, RZ, 0x18, R34 ;  /* 0x00000018ff077819 */ /* 0x000fe40000011622 */
[----:B------:R-:W-:Y:S01]  /*ac70*/  LOP3.LUT R6, R6, 0xff, RZ, 0xc0, !PT ;  /* 0x000000ff06067812 */ /* 0x000fe200078ec0ff */
[----:B------:R-:W3:Y:S01]  /*ac80*/  LDSM.16.MT88.4 R32, [R213+0x18800] ;  /* 0x01880000d520783b */ /* 0x000ee20000004200 */
[----:B------:R-:W-:Y:S02]  /*ac90*/  HSET2.LE.AND R5, R5, R248, PT ;  /* 0x000000f805057233 */ /* 0x000fe40003803000 */
[----:B------:R-:W-:Y:S02]  /*aca0*/  PRMT R7, R6, 0x5410, R7 ;  /* 0x0000541006077816 */ /* 0x000fe40000000007 */
[----:B------:R-:W-:-:S02]  /*acb0*/  F2FP.BF16.F32.PACK_AB R6, R188, R189 ;  /* 0x000000bdbc06723e */ /* 0x000fc400000010ff */
[----:B------:R-:W-:Y:S02]  /*acc0*/  LOP3.LUT R4, R4, R31, RZ, 0xc0, !PT ;  /* 0x0000001f04047212 */ /* 0x000fe400078ec0ff */
[----:B------:R-:W-:Y:S02]  /*acd0*/  LOP3.LUT R5, R5, R6, RZ, 0xc0, !PT ;  /* 0x0000000605057212 */ /* 0x000fe400078ec0ff */
[--C-:B------:R-:W-:Y:S02]  /*ace0*/  HSET2.LE.AND R6, R29, R248.reuse, PT ;  /* 0x000000f81d067233 */ /* 0x100fe40003803000 */
[----:B------:R-:W-:Y:S02]  /*acf0*/  HSET2.LE.AND R7, R7, R248, PT ;  /* 0x000000f807077233 */ /* 0x000fe40003803000 */
[----:B------:R-:W-:-:S03]  /*ad00*/  F2FP.BF16.F32.PACK_AB R29, R186, R187 ;  /* 0x000000bbba1d723e */ /* 0x000fc600000010ff */
[----:B------:R-:W-:Y:S02]  /*ad10*/  LOP3.LUT R7, R7, R28, RZ, 0xc0, !PT ;  /* 0x0000001c07077212 */ /* 0x000fe400078ec0ff */
[----:B------:R-:W-:Y:S02]  /*ad20*/  LOP3.LUT R6, R6, R29, RZ, 0xc0, !PT ;  /* 0x0000001d06067212 */ /* 0x000fe400078ec0ff */
        /* <DEDUP_REMOVED lines=9> */
[----:B------:R-:W-:Y:S05]  /*adc0*/  LDSM.16.MT88.4 R32, [R216+0x1c800] ;  /* 0x01c80000d820783b */ /* 0x000fea0000004200 */
[C---:B----4-:R-:W-:Y:S06]  /*add0*/  HMMA.16816.F32.BF16 R40, R4.reuse, R28, R40 ;  /* 0x0000001c0428723c */ /* 0x050fec0000041828 */
        /* <DEDUP_REMOVED lines=16> */
[----:B------:R-:W-:-:S04]  /*aee0*/  MOV R24, UR44 ;  /* 0x0000002c00187c02 */ /* 0x000fc80008000f00 */
[----:B------:R-:W-:Y:S01]  /*aef0*/  LOP3.LUT R24, R11, UR35, R24, 0x96, !PT ;  /* 0x000000230b187c12 */ /* 0x000fe2000f8e9618 */
[C---:B-1----:R-:W-:Y:S04]  /*af00*/  HMMA.16816.F32.BF16 R88, R4.reuse, R20, R88 ;  /* 0x000000140458723c */ /* 0x042fe80000041858 */
[----:B------:R-:W-:Y:S02]  /*af10*/  IMAD.WIDE.U32 R24, R24, -0x326172a9, RZ ;  /* 0xcd9e8d5718187825 */ /* 0x000fe400078e00ff */
[----:B------:R-:W-:Y:S01]  /*af20*/  HMMA.16816.F32.BF16 R92, R4, R22, R92 ;  /* 0x00000016045c723c */ /* 0x000fe2000004185c */
[----:B------:R-:W1:Y:S02]  /*af30*/  LDSM.16.MT88.4 R20, [R213+0x1e800] ;  /* 0x01e80000d514783b */ /* 0x000e640000004200 */
[----:B------:R-:W-:-:S02]  /*af40*/  LOP3.LUT R250, R25, UR6, R250, 0x96, !PT ;  /* 0x0000000619fa7c12 */ /* 0x000fc4000f8e96fa */
[----:B------:R-:W-:Y:S01]  /*af50*/  LOP3.LUT R24, R245, UR41, R24, 0x96, !PT ;  /* 0x00000029f5187c12 */ /* 0x000fe2000f8e9618 */
[----:B------:R-:W-:Y:S01]  /*af60*/  HMMA.16816.F32.BF16 R76, R4, R34, R76 ;  /* 0x00000022044c723c */ /* 0x000fe2000004184c */
[----:B------:R-:W2:Y:S01]  /*af70*/  LDSM.16.MT88.4 R32, [R212+0x1c800] ;  /* 0x01c80000d420783b */ /* 0x000ea20000004200 */
[----:B------:R-:W-:-:S04]  /*af80*/  IMAD.WIDE.U32 R250, R250, -0x2daee0ad, RZ ;  /* 0xd2511f53fafa7825 */ /* 0x000fc800078e00ff */
[--C-:B------:R-:W-:Y:S01]  /*af90*/  FFMA.FTZ R245, R193, UR38, -R182.reuse ;  /* 0x00000026c1f57c23 */ /* 0x100fe200080108b6 */
[----:B------:R-:W-:Y:S01]  /*afa0*/  FFMA.FTZ R193, R225, UR38, -R182 ;  /* 0x00000026e1c17c23 */ /* 0x000fe200080108b6 */
[----:B------:R-:W-:Y:S01]  /*afb0*/  FFMA.FTZ R225, R226, UR38, -R169 ;  /* 0x00000026e2e17c23 */ /* 0x000fe200080108a9 */
[C---:B------:R-:W-:Y:S01]  /*afc0*/  HMMA.16816.F32.BF16 R116, R4.reuse, R26, R116 ;  /* 0x0000001a0474723c */ /* 0x040fe20000041874 */
[----:B------:R-:W-:Y:S02]  /*afd0*/  LOP3.LUT R246, R251, UR43, R246, 0x96, !PT ;  /* 0x0000002bfbf67c12 */ /* 0x000fe4000f8e96f6 */
[----:B------:R-:W-:Y:S03]  /*afe0*/  MUFU.EX2 R245, R245 ;  /* 0x000000f500f57308 */ /* 0x000fe60000000800 */
[----:B---3--:R-:W-:Y:S01]  /*aff0*/  HMMA.16816.F32.BF16 R104, R4, R28, R104 ;  /* 0x0000001c0468723c */ /* 0x008fe20000041868 */
[----:B------:R-:W-:-:S04]  /*b000*/  IMAD.WIDE.U32 R26, R24, -0x2daee0ad, RZ ;  /* 0xd2511f53181a7825 */ /* 0x000fc800078e00ff */
[----:B------:R-:W-:Y:S01]  /*b010*/  MUFU.EX2 R193, R193 ;  /* 0x000000c100c17308 */ /* 0x000fe20000000800 */
[----:B------:R-:W-:Y:S01]  /*b020*/  LOP3.LUT R24, R27, UR40, R250, 0x96, !PT ;  /* 0x000000281b187c12 */ /* 0x000fe2000f8e96fa */
[----:B------:R-:W-:Y:S01]  /*b030*/  IMAD.WIDE.U32 R250, R246, -0x326172a9, RZ ;  /* 0xcd9e8d57f6fa7825 */ /* 0x000fe200078e00ff */
[C---:B------:R-:W-:Y:S03]  /*b040*/  HMMA.16816.F32.BF16 R64, R4.reuse, R164, R64 ;  /* 0x000000a40440723c */ /* 0x040fe60000041840 */
[----:B------:R-:W-:Y:S01]  /*b050*/  IMAD.WIDE.U32 R10, R24, -0x326172a9, RZ ;  /* 0xcd9e8d57180a7825 */ /* 0x000fe200078e00ff */
[----:B------:R-:W-:Y:S01]  /*b060*/  LOP3.LUT R244, R251, UR42, R244, 0x96, !PT ;  /* 0x0000002afbf47c12 */ /* 0x000fe2000f8e96f4 */
[----:B------:R3:W4:Y:S01]  /*b070*/  MUFU.EX2 R246, R195 ;  /* 0x000000c300f67308 */ /* 0x0007220000000800 */
[----:B------:R-:W-:Y:S01]  /*b080*/  HMMA.16816.F32.BF16 R68, R4, R166, R68 ;  /* 0x000000a60444723c */ /* 0x000fe20000041844 */
[----:B------:R-:W-:Y:S01]  /*b090*/  LDSM.16.MT88.4 R164, [R216+0x19000] ;  /* 0x01900000d8a4783b */ /* 0x000fe20000004200 */
[----:B------:R-:W-:Y:S01]  /*b0a0*/  LOP3.LUT R250, R11, UR39, R250, 0x96, !PT ;  /* 0x000000270bfa7c12 */ /* 0x000fe2000f8e96fa */
[----:B------:R-:W-:-:S03]  /*b0b0*/  IMAD.WIDE.U32 R24, R244, -0x2daee0ad, RZ ;  /* 0xd2511f53f4187825 */ /* 0x000fc600078e00ff */
[C---:B------:R-:W-:Y:S01]  /*b0c0*/  HMMA.16816.F32.BF16 R108, R4.reuse, R30, R108 ;  /* 0x0000001e046c723c */ /* 0x040fe2000004186c */
[----:B------:R-:W-:Y:S01]  /*b0d0*/  IMAD.WIDE.U32 R250, R250, -0x2daee0ad, RZ ;  /* 0xd2511f53fafa7825 */ /* 0x000fe200078e00ff */
[----:B------:R-:W-:Y:S01]  /*b0e0*/  LOP3.LUT R25, R25, UR29, R26, 0x96, !PT ;  /* 0x0000001d19197c12 */ /* 0x000fe2000f8e961a */
[----:B------:R4:W4:Y:S03]  /*b0f0*/  MUFU.EX2 R244, R227 ;  /* 0x000000e300f47308 */ /* 0x0009260000000800 */
[----:B-1----:R-:W-:Y:S01]  /*b100*/  HMMA.16816.F32.BF16 R120, R4, R20, R120 ;  /* 0x000000140478723c */ /* 0x002fe20000041878 */
[----:B------:R-:W-:Y:S01]  /*b110*/  LOP3.LUT R24, R251, UR24, R24, 0x96, !PT ;  /* 0x00000018fb187c12 */ /* 0x000fe2000f8e9618 */
[----:B------:R-:W-:-:S04]  /*b120*/  IMAD.WIDE.U32 R28, R25, -0x326172a9, RZ ;  /* 0xcd9e8d57191c7825 */ /* 0x000fc800078e00ff */
[----:B---3--:R-:W-:Y:S01]  /*b130*/  FFMA.FTZ R195, R224, UR38, -R169 ;  /* 0x00000026e0c37c23 */ /* 0x008fe200080108a9 */
[----:B------:R-:W1:Y:S01]  /*b140*/  MUFU.EX2 R225, R225 ;  /* 0x000000e100e17308 */ /* 0x000e620000000800 */
[----:B------:R-:W-:Y:S01]  /*b150*/  HMMA.16816.F32.BF16 R124, R4, R22, R124 ;  /* 0x00000016047c723c */ /* 0x000fe2000004187c */
[----:B------:R-:W3:Y:S01]  /*b160*/  LDSM.16.MT88.4 R20, [R212+0x1e800] ;  /* 0x01e80000d414783b */ /* 0x000ee20000004200 */
[----:B------:R-:W-:Y:S01]  /*b170*/  IMAD.WIDE.U32 R24, R24, -0x326172a9, RZ ;  /* 0xcd9e8d5718187825 */ /* 0x000fe200078e00ff */
[----:B------:R-:W-:-:S03]  /*b180*/  MOV R226, R28 ;  /* 0x0000001c00e27202 */ /* 0x000fc60000000f00 */
[----:B--2---:R-:W-:Y:S01]  /*b190*/  HMMA.16816.F32.BF16 R96, R4, R32, R96 ;  /* 0x000000200460723c */ /* 0x004fe20000041860 */
[----:B------:R-:W2:Y:S01]  /*b1a0*/  MUFU.EX2 R195, R195 ;  /* 0x000000c300c37308 */ /* 0x000ea20000000800 */
[----:B----4-:R-:W-:-:S04]  /*b1b0*/  MOV R227, R29 ;  /* 0x0000001d00e37202 */ /* 0x010fc80000000f00 */
[C---:B------:R-:W-:Y:S01]  /*b1c0*/  HMMA.16816.F32.BF16 R100, R4.reuse, R34, R100 ;  /* 0x000000220464723c */ /* 0x040fe20000041864 */
[----:B------:R-:W-:Y:S05]  /*b1d0*/  LDSM.16.MT88.4 R32, [R214+0x19000] ;  /* 0x01900000d620783b */ /* 0x000fea0000004200 */
[C---:B---3--:R-:W-:Y:S06]  /*b1e0*/  HMMA.16816.F32.BF16 R128, R4.reuse, R20, R128 ;  /* 0x000000140480723c */ /* 0x048fec0000041880 */
[----:B------:R-:W-:Y:S07]  /*b1f0*/  HMMA.16816.F32.BF16 R132, R4, R22, R132 ;  /* 0x000000160484723c */ /* 0x000fee0000041884 */
[----:B------:R-:W-:-:S02]  /*b200*/  LOP3.LUT R4, R25, UR4, R28, 0x96, !PT ;  /* 0x0000000419047c12 */ /* 0x000fc4000f8e961c */
[----:B------:R-:W-:Y:S01]  /*b210*/  LOP3.LUT R5, R24, 0xffff, RZ, 0xc0, !PT ;  /* 0x0000ffff18057812 */ /* 0x000fe200078ec0ff */
[----:B------:R-:W-:Y:S01]  /*b220*/  LDSM.16.MT88.4 R28, [R213+0x19000] ;  /* 0x01900000d51c783b */ /* 0x000fe20000004200 */
[C---:B------:R-:W-:Y:S02]  /*b230*/  LOP3.LUT R21, R4.reuse, 0xffff, RZ, 0xc0, !PT ;  /* 0x0000ffff04157812 */ /* 0x040fe400078ec0ff */
[----:B------:R-:W-:Y:S02]  /*b240*/  LOP3.LUT R20, R4, 0xff, RZ, 0xc0, !PT ;  /* 0x000000ff04147812 */ /* 0x000fe400078ec0ff */
[----:B------:R-:W-:Y:S02]  /*b250*/  SHF.R.U32.HI R21, RZ, 0x8, R21 ;  /* 0x00000008ff157819 */ /* 0x000fe40000011615 */
[----:B------:R-:W-:Y:S02]  /*b260*/  SHF.R.U32.HI R7, RZ, 0x10, R24 ;  /* 0x00000010ff077819 */ /* 0x000fe40000011618 */
[----:B------:R-:W-:-:S02]  /*b270*/  PRMT R21, R20, 0x5410, R21 ;  /* 0x0000541014157816 */ /* 0x000fc40000000015 */
[----:B------:R-:W-:Y:S02]  /*b280*/  SHF.R.U32.HI R20, RZ, 0x10, R4 ;  /* 0x00000010ff147819 */ /* 0x000fe40000011604 */
[----:B------:R-:W-:Y:S02]  /*b290*/  LOP3.LUT R6, R24, 0xff, RZ, 0xc0, !PT ;  /* 0x000000ff18067812 */ /* 0x000fe400078ec0ff */
[----:B------:R-:W-:Y:S02]  /*b2a0*/  SHF.R.U32.HI R5, RZ, 0x8, R5 ;  /* 0x00000008ff057819 */ /* 0x000fe40000011605 */
[----:B------:R-:W-:Y:S02]  /*b2b0*/  SHF.R.U32.HI R24, RZ, 0x18, R24 ;  /* 0x00000018ff187819 */ /* 0x000fe40000011618 */
[----:B------:R-:W-:Y:S02]  /*b2c0*/  LOP3.LUT R7, R7, 0xff, RZ, 0xc0, !PT ;  /* 0x000000ff07077812 */ /* 0x000fe400078ec0ff */
[----:B------:R-:W-:-:S02]  /*b2d0*/  SHF.R.U32.HI R4, RZ, 0x18, R4 ;  /* 0x00000018ff047819 */ /* 0x000fc40000011604 */
[----:B------:R-:W-:Y:S02]  /*b2e0*/  LOP3.LUT R23, R20, 0xff, RZ, 0xc0, !PT ;  /* 0x000000ff14177812 */ /* 0x000fe400078ec0ff */
[----:B------:R-:W-:Y:S02]  /*b2f0*/  PRMT R5, R6, 0x5410, R5 ;  /* 0x0000541006057816 */ /* 0x000fe40000000005 */
[----:B------:R-:W-:Y:S02]  /*b300*/  HSET2.LE.AND R21, R21, R248, PT ;  /* 0x000000f815157233 */ /* 0x000fe40003803000 */
[----:B------:R-:W-:Y:S02]  /*b310*/  PRMT R7, R7, 0x5410, R24 ;  /* 0x0000541007077816 */ /* 0x000fe40000000018 */
[----:B------:R-:W-:Y:S01]  /*b320*/  PRMT R23, R23, 0x5410, R4 ;  /* 0x0000541017177816 */ /* 0x000fe20000000004 */
[----:B------:R-:W3:Y:S01]  /*b330*/  LDSM.16.MT88.4 R24, [R212+0x19000] ;  /* 0x01900000d418783b */ /* 0x000ee20000004200 */
[----:B------:R-:W-:-:S02]  /*b340*/  F2FP.BF16.F32.PACK_AB R20, R246, R245 ;  /* 0x000000f5f614723e */ /* 0x000fc400000010ff */
[--C-:B------:R-:W-:Y:S02]  /*b350*/  HSET2.LE.AND R6, R5, R248.reuse, PT ;  /* 0x000000f805067233 */ /* 0x100fe40003803000 */
[----:B------:R-:W-:Y:S02]  /*b360*/  LOP3.LUT R4, R21, R20, RZ, 0xc0, !PT ;  /* 0x0000001415047212 */ /* 0x000fe400078ec0ff */
[--C-:B------:R-:W-:Y:S02]  /*b370*/  HSET2.LE.AND R7, R7, R248.reuse, PT ;  /* 0x000000f807077233 */ /* 0x100fe40003803000 */
[----:B------:R-:W-:Y:S02]  /*b380*/  HSET2.LE.AND R5, R23, R248, PT ;  /* 0x000000f817057233 */ /* 0x000fe40003803000 */
[----:B------:R-:W-:Y:S02]  /*b390*/  F2FP.BF16.F32.PACK_AB R21, R244, R193 ;  /* 0x000000c1f415723e */ /* 0x000fe400000010ff */
[----:B-1----:R-:W-:-:S02]  /*b3a0*/  F2FP.BF16.F32.PACK_AB R22, R225, R194 ;  /* 0x000000c2e116723e */ /* 0x002fc400000010ff */
[----:B--2---:R-:W-:Y:S02]  /*b3b0*/  F2FP.BF16.F32.PACK_AB R20, R192, R195 ;  /* 0x000000c3c014723e */ /* 0x004fe400000010ff */
[----:B------:R-:W-:Y:S02]  /*b3c0*/  LOP3.LUT R6, R6, R21, RZ, 0xc0, !PT ;  /* 0x0000001506067212 */ /* 0x000fe400078ec0ff */
[----:B------:R-:W-:Y:S02]  /*b3d0*/  LOP3.LUT R7, R7, R22, RZ, 0xc0, !PT ;  /* 0x0000001607077212 */ /* 0x000fe400078ec0ff */
[----:B------:R-:W-:Y:S02]  /*b3e0*/  LOP3.LUT R5, R5, R20, RZ, 0xc0, !PT ;  /* 0x0000001405057212 */ /* 0x000fe400078ec0ff */
        /* <DEDUP_REMOVED lines=26> */
[----:B------:R-:W-:Y:S01]  /*b590*/  HMMA.16816.F32.BF16 R80, R4, R20, R80 ;  /* 0x000000140450723c */ /* 0x000fe20000041850 */
[----:B------:R-:W-:-:S02]  /*b5a0*/  MOV R164, R10 ;  /* 0x0000000a00a47202 */ /* 0x000fc40000000f00 */
[----:B------:R-:W-:Y:S02]  /*b5b0*/  MOV R165, R11 ;  /* 0x0000000b00a57202 */ /* 0x000fe40000000f00 */
[----:B------:R1:W5:Y:S01]  /*b5c0*/  LDL.LU.64 R10, [R1+0x30] ;  /* 0x00003000010a7983 */ /* 0x0003620000300a00 */
[C---:B------:R-:W-:Y:S03]  /*b5d0*/  HMMA.16816.F32.BF16 R84, R4.reuse, R22, R84 ;  /* 0x000000160454723c */ /* 0x040fe60000041854 */
[----:B------:R-:W1:Y:S03]  /*b5e0*/  LDSM.16.MT88.4 R20, [R213+0x1f000] ;  /* 0x01f00000d514783b */ /* 0x000e660000004200 */
[C---:B--2---:R-:W-:Y:S06]  /*b5f0*/  HMMA.16816.F32.BF16 R56, R4.reuse, R32, R56 ;  /* 0x000000200438723c */ /* 0x044fec0000041838 */
[C---:B------:R-:W-:Y:S01]  /*b600*/  HMMA.16816.F32.BF16 R60, R4.reuse, R34, R60 ;  /* 0x00000022043c723c */ /* 0x040fe2000004183c */
[----:B------:R-:W2:Y:S05]  /*b610*/  LDSM.16.MT88.4 R32, [R212+0x1d000] ;  /* 0x01d00000d420783b */ /* 0x000eaa0000004200 */
[C---:B---3--:R-:W-:Y:S06]  /*b620*/  HMMA.16816.F32.BF16 R112, R4.reuse, R24, R112 ;  /* 0x000000180470723c */ /* 0x048fec0000041870 */
[C---:B------:R-:W-:Y:S01]  /*b630*/  HMMA.16816.F32.BF16 R116, R4.reuse, R26, R116 ;  /* 0x0000001a0474723c */ /* 0x040fe20000041874 */
[----:B------:R-:W3:Y:S05]  /*b640*/  LDSM.16.MT88.4 R24, [R212+0x1f000] ;  /* 0x01f00000d418783b */ /* 0x000eea0000004200 */
[C---:B----4-:R-:W-:Y:S07]  /*b650*/  HMMA.16816.F32.BF16 R104, R4.reuse, R28, R104 ;  /* 0x0000001c0468723c */ /* 0x050fee0000041868 */
[----:B------:R-:W-:Y:S01]  /*b660*/  LOP3.LUT R28, R227, UR31, R164, 0x96, !PT ;  /* 0x0000001fe31c7c12 */ /* 0x000fe2000f8e96a4 */
[----:B------:R-:W-:Y:S07]  /*b670*/  HMMA.16816.F32.BF16 R108, R4, R30, R108 ;  /* 0x0000001e046c723c */ /* 0x000fee000004186c */
[----:B------:R-:W-:-:S04]  /*b680*/  IMAD.WIDE.U32 R30, R28, -0x2daee0ad, RZ ;  /* 0xd2511f531c1e7825 */ /* 0x000fc800078e00ff */
[--C-:B------:R-:W-:Y:S01]  /*b690*/  FFMA.FTZ R183, R183, UR38, -R182.reuse ;  /* 0x00000026b7b77c23 */ /* 0x100fe200080108b6 */
[--C-:B------:R-:W-:Y:S01]  /*b6a0*/  FFMA.FTZ R224, R181, UR38, -R182.reuse ;  /* 0x00000026b5e07c23 */ /* 0x100fe200080108b6 */
[----:B------:R-:W-:Y:S01]  /*b6b0*/  LOP3.LUT R28, R30, 0xffff, RZ, 0xc0, !PT ;  /* 0x0000ffff1e1c7812 */ /* 0x000fe200078ec0ff */
[--C-:B------:R-:W-:Y:S01]  /*b6c0*/  FFMA.FTZ R179, R179, UR38, -R182.reuse ;  /* 0x00000026b3b37c23 */ /* 0x100fe200080108b6 */
[----:B------:R-:W-:Y:S01]  /*b6d0*/  FFMA.FTZ R182, R171, UR38, -R182 ;  /* 0x00000026abb67c23 */ /* 0x000fe200080108b6 */
[--C-:B------:R-:W-:Y:S01]  /*b6e0*/  FFMA.FTZ R180, R180, UR38, -R169.reuse ;  /* 0x00000026b4b47c23 */ /* 0x100fe200080108a9 */
[----:B------:R-:W-:Y:S01]  /*b6f0*/  SHF.R.U32.HI R28, RZ, 0x8, R28 ;  /* 0x00000008ff1c7819 */ /* 0x000fe2000001161c */
[----:B------:R-:W-:Y:S01]  /*b700*/  FFMA.FTZ R181, R178, UR38, -R169 ;  /* 0x00000026b2b57c23 */ /* 0x000fe200080108a9 */
[----:B------:R-:W-:Y:S01]  /*b710*/  LOP3.LUT R171, R30, 0xff, RZ, 0xc0, !PT ;  /* 0x000000ff1eab7812 */ /* 0x000fe200078ec0ff */
[----:B-1----:R-:W-:Y:S01]  /*b720*/  HMMA.16816.F32.BF16 R120, R4, R20, R120 ;  /* 0x000000140478723c */ /* 0x002fe20000041878 */
[----:B------:R-:W-:Y:S01]  /*b730*/  LOP3.LUT R250, R31, UR7, R250, 0x96, !PT ;  /* 0x000000071ffa7c12 */ /* 0x000fe2000f8e96fa */
[----:B------:R-:W-:Y:S01]  /*b740*/  MUFU.EX2 R180, R180 ;  /* 0x000000b400b47308 */ /* 0x000fe20000000800 */
[----:B------:R-:W-:-:S02]  /*b750*/  SHF.R.U32.HI R247, RZ, 0x18, R30 ;  /* 0x00000018fff77819 */ /* 0x000fc4000001161e */
[----:B------:R-:W-:Y:S02]  /*b760*/  PRMT R171, R171, 0x5410, R28 ;  /* 0x00005410abab7816 */ /* 0x000fe4000000001c */
[----:B------:R-:W-:Y:S02]  /*b770*/  SHF.R.U32.HI R20, RZ, 0x10, R30 ;  /* 0x00000010ff147819 */ /* 0x000fe4000001161e */
[----:B------:R-:W1:Y:S01]  /*b780*/  LDSM.16.MT88.4 R28, [R213+0x19800] ;  /* 0x01980000d51c783b */ /* 0x000e620000004200 */
[----:B------:R-:W4:Y:S01]  /*b790*/  MUFU.EX2 R181, R181 ;  /* 0x000000b500b57308 */ /* 0x000f220000000800 */
[----:B------:R-:W-:Y:S01]  /*b7a0*/  SHF.R.U32.HI R251, RZ, 0x10, R250 ;  /* 0x00000010fffb7819 */ /* 0x000fe200000116fa */
[----:B------:R-:W-:Y:S01]  /*b7b0*/  HMMA.16816.F32.BF16 R124, R4, R22, R124 ;  /* 0x00000016047c723c */ /* 0x000fe2000004187c */
[----:B------:R-:W-:Y:S01]  /*b7c0*/  LOP3.LUT R21, R250, 0xff, RZ, 0xc0, !PT ;  /* 0x000000fffa157812 */ /* 0x000fe200078ec0ff */
[--C-:B------:R-:W-:Y:S01]  /*b7d0*/  FFMA.FTZ R178, R170, UR38, -R169.reuse ;  /* 0x00000026aab27c23 */ /* 0x100fe200080108a9 */
[----:B------:R-:W-:Y:S01]  /*b7e0*/  FFMA.FTZ R227, R168, UR38, -R169 ;  /* 0x00000026a8e37c23 */ /* 0x000fe200080108a9 */
[----:B------:R-:W-:-:S02]  /*b7f0*/  LOP3.LUT R251, R251, 0xff, RZ, 0xc0, !PT ;  /* 0x000000fffbfb7812 */ /* 0x000fc400078ec0ff */
[----:B------:R-:W-:Y:S01]  /*b800*/  MUFU.EX2 R179, R179 ;  /* 0x000000b300b37308 */ /* 0x000fe20000000800 */
[----:B------:R-:W-:Y:S02]  /*b810*/  LOP3.LUT R22, R250, 0xffff, RZ, 0xc0, !PT ;  /* 0x0000fffffa167812 */ /* 0x000fe400078ec0ff */
[----:B------:R-:W-:-:S05]  /*b820*/  SHF.R.U32.HI R250, RZ, 0x18, R250 ;  /* 0x00000018fffa7819 */ /* 0x000fca00000116fa */
[----:B------:R-:W1:Y:S01]  /*b830*/  MUFU.EX2 R182, R182 ;  /* 0x000000b600b67308 */ /* 0x000e620000000800 */
[----:B------:R-:W-:Y:S01]  /*b840*/  PRMT R251, R251, 0x5410, R250 ;  /* 0x00005410fbfb7816 */ /* 0x000fe200000000fa */
[C---:B------:R-:W-:Y:S06]  /*b850*/  HMMA.16816.F32.BF16 R92, R4.reuse, R166, R92 ;  /* 0x000000a6045c723c */ /* 0x040fec000004185c */
[----:B------:R-:W-:Y:S01]  /*b860*/  MUFU.EX2 R183, R183 ;  /* 0x000000b700b77308 */ /* 0x000fe20000000800 */
[C---:B--2---:R-:W-:Y:S07]  /*b870*/  HMMA.16816.F32.BF16 R96, R4.reuse, R32, R96 ;  /* 0x000000200460723c */ /* 0x044fee0000041860 */
[----:B------:R-:W-:Y:S01]  /*b880*/  MUFU.EX2 R224, R224 ;  /* 0x000000e000e07308 */ /* 0x000fe20000000800 */
[C---:B------:R-:W-:Y:S07]  /*b890*/  HMMA.16816.F32.BF16 R100, R4.reuse, R34, R100 ;  /* 0x000000220464723c */ /* 0x040fee0000041864 */
[----:B------:R-:W-:Y:S01]  /*b8a0*/  MUFU.EX2 R178, R178 ;  /* 0x000000b200b27308 */ /* 0x000fe20000000800 */
[C---:B---3--:R-:W-:Y:S07]  /*b8b0*/  HMMA.16816.F32.BF16 R128, R4.reuse, R24, R128 ;  /* 0x000000180480723c */ /* 0x048fee0000041880 */
[----:B------:R-:W2:Y:S01]  /*b8c0*/  MUFU.EX2 R227, R227 ;  /* 0x000000e300e37308 */ /* 0x000ea20000000800 */
[----:B------:R-:W-:Y:S01]  /*b8d0*/  HMMA.16816.F32.BF16 R132, R4, R26, R132 ;  /* 0x0000001a0484723c */ /* 0x000fe20000041884 */
[----:B------:R-:W-:Y:S01]  /*b8e0*/  LOP3.LUT R20, R20, 0xff, RZ, 0xc0, !PT ;  /* 0x000000ff14147812 */ /* 0x000fe200078ec0ff */
[----:B------:R-:W3:Y:S01]  /*b8f0*/  LDSM.16.MT88.4 R32, [R214+0x19800] ;  /* 0x01980000d620783b */ /* 0x000ee20000004200 */
[----:B------:R-:W-:-:S03]  /*b900*/  SHF.R.U32.HI R22, RZ, 0x8, R22 ;  /* 0x00000008ff167819 */ /* 0x000fc60000011616 */
[----:B------:R-:W-:Y:S01]  /*b910*/  LDSM.16.MT88.4 R164, [R216+0x19800] ;  /* 0x01980000d8a4783b */ /* 0x000fe20000004200 */
[--C-:B------:R-:W-:Y:S02]  /*b920*/  HSET2.LE.AND R5, R251, R248.reuse, PT ;  /* 0x000000f8fb057233 */ /* 0x100fe40003803000 */
[----:B----4-:R-:W-:Y:S01]  /*b930*/  F2FP.BF16.F32.PACK_AB R6, R181, R180 ;  /* 0x000000b4b506723e */ /* 0x010fe200000010ff */
[----:B------:R-:W4:Y:S01]  /*b940*/  LDSM.16.MT88.4 R24, [R212+0x19800] ;  /* 0x01980000d418783b */ /* 0x000f220000004200 */
[----:B------:R-:W-:Y:S02]  /*b950*/  PRMT R247, R20, 0x5410, R247 ;  /* 0x0000541014f77816 */ /* 0x000fe400000000f7 */
[----:B------:R-:W-:Y:S02]  /*b960*/  LOP3.LUT R5, R5, R6, RZ, 0xc0, !PT ;  /* 0x0000000605057212 */ /* 0x000fe400078ec0ff */
[----:B------:R-:W-:Y:S02]  /*b970*/  HSET2.LE.AND R6, R171, R248, PT ;  /* 0x000000f8ab067233 */ /* 0x000fe40003803000 */
[----:B------:R-:W-:-:S02]  /*b980*/  PRMT R21, R21, 0x5410, R22 ;  /* 0x0000541015157816 */ /* 0x000fc40000000016 */
[----:B-1----:R-:W-:Y:S02]  /*b990*/  F2FP.BF16.F32.PACK_AB R7, R182, R179 ;  /* 0x000000b3b607723e */ /* 0x002fe400000010ff */
[----:B--2---:R-:W-:Y:S02]  /*b9a0*/  F2FP.BF16.F32.PACK_AB R168, R227, R178 ;  /* 0x000000b2e3a8723e */ /* 0x004fe400000010ff */
[----:B------:R-:W-:Y:S02]  /*b9b0*/  LOP3.LUT R6, R6, R7, RZ, 0xc0, !PT ;  /* 0x0000000706067212 */ /* 0x000fe400078ec0ff */
[--C-:B------:R-:W-:Y:S02]  /*b9c0*/  HSET2.LE.AND R20, R21, R248.reuse, PT ;  /* 0x000000f815147233 */ /* 0x100fe40003803000 */
[----:B------:R-:W-:Y:S02]  /*b9d0*/  HSET2.LE.AND R7, R247, R248, PT ;  /* 0x000000f8f7077233 */ /* 0x000fe40003803000 */
[----:B------:R-:W-:-:S03]  /*b9e0*/  F2FP.BF16.F32.PACK_AB R21, R224, R183 ;  /* 0x000000b7e015723e */ /* 0x000fc600000010ff */
[----:B------:R-:W-:Y:S02]  /*b9f0*/  LOP3.LUT R7, R7, R168, RZ, 0xc0, !PT ;  /* 0x000000a807077212 */ /* 0x000fe400078ec0ff */
[----:B------:R-:W-:Y:S01]  /*ba00*/  LOP3.LUT R4, R20, R21, RZ, 0xc0, !PT ;  /* 0x0000001514047212 */ /* 0x000fe200078ec0ff */
[----:B------:R-:W-:Y:S01]  /*ba10*/  FFMA.FTZ R174, R249, R176, R174 ;  /* 0x000000b0f9ae7223 */ /* 0x000fe200000100ae */
[----:B------:R-:W1:Y:S01]  /*ba20*/  LDSM.16.MT88.4 R20, [R216+0x1b800] ;  /* 0x01b80000d814783b */ /* 0x000e620000004200 */
[----:B------:R-:W-:-:S03]  /*ba30*/  FFMA.FTZ R177, R252, R2, R177 ;  /* 0x00000002fcb17223 */ /* 0x000fc600000100b1 */
[----:B------:R-:W-:Y:S01]  /*ba40*/  LDSM.16.MT88.4 R168, [R214+0x1b800] ;  /* 0x01b80000d6a8783b */ /* 0x000fe20000004200 */
        /* <DEDUP_REMOVED lines=14> */
[----:B------:R-:W2:Y:S01]  /*bb30*/  LDSM.16.MT88.4 R28, [R212+0x1d800] ;  /* 0x01d80000d41c783b */ /* 0x000ea20000004200 */
        /* <DEDUP_REMOVED lines=10> */
[----:B------:R-:W2:Y:S01]  /*bbe0*/  LDSM.16.MT88.4 R164, [R213+0x1b800] ;  /* 0x01b80000d5a4783b */ /* 0x000ea20000004200 */
[----:B------:R-:W-:-:S04]  /*bbf0*/  FADD.FTZ R190, R190, R191 ;  /* 0x000000bfbebe7221 */ /* 0x000fc80000010000 */
[----:B---3--:R-:W-:Y:S01]  /*bc00*/  HMMA.16816.F32.BF16 R64, R4, R32, R64 ;  /* 0x000000200440723c */ /* 0x008fe20000041840 */
[----:B------:R-:W-:-:S05]  /*bc10*/  FADD.FTZ R188, R188, R189 ;  /* 0x000000bdbcbc7221 */ /* 0x000fca0000010000 */
        /* <DEDUP_REMOVED lines=32> */
[----:B------:R-:W-:Y:S01]  /*be20*/  FADD.FTZ R252, R227, R178 ;  /* 0x000000b2e3fc7221 */ /* 0x000fe20000010000 */
[----:B------:R-:W-:-:S03]  /*be30*/  MOV R0, R3 ;  /* 0x0000000300007202 */ /* 0x000fc60000000f00 */
[----:B------:R-:W-:Y:S01]  /*be40*/  HMMA.16816.F32.BF16 R56, R4, R164, R56 ;  /* 0x000000a40438723c */ /* 0x000fe20000041838 */
[----:B------:R-:W-:-:S05]  /*be50*/  MOV R2, R17 ;  /* 0x0000001100027202 */ /* 0x000fca0000000f00 */
[C---:B------:R-:W-:Y:S06]  /*be60*/  HMMA.16816.F32.BF16 R60, R4.reuse, R166, R60 ;  /* 0x000000a6043c723c */ /* 0x040fec000004183c */
[C---:B---3--:R-:W-:Y:S06]  /*be70*/  HMMA.16816.F32.BF16 R104, R4.reuse, R32, R104 ;  /* 0x000000200468723c */ /* 0x048fec0000041868 */
[C---:B------:R-:W-:Y:S06]  /*be80*/  HMMA.16816.F32.BF16 R108, R4.reuse, R34, R108 ;  /* 0x00000022046c723c */ /* 0x040fec000004186c */
[C---:B----4-:R-:W-:Y:S06]  /*be90*/  HMMA.16816.F32.BF16 R112, R4.reuse, R24, R112 ;  /* 0x000000180470723c */ /* 0x050fec0000041870 */
[C---:B------:R-:W-:Y:S06]  /*bea0*/  HMMA.16816.F32.BF16 R116, R4.reuse, R26, R116 ;  /* 0x0000001a0474723c */ /* 0x040fec0000041874 */
[C---:B-1----:R-:W-:Y:S06]  /*beb0*/  HMMA.16816.F32.BF16 R120, R4.reuse, R20, R120 ;  /* 0x000000140478723c */ /* 0x042fec0000041878 */
[C---:B------:R-:W-:Y:S06]  /*bec0*/  HMMA.16816.F32.BF16 R124, R4.reuse, R22, R124 ;  /* 0x00000016047c723c */ /* 0x040fec000004187c */
[C---:B--2---:R-:W-:Y:S06]  /*bed0*/  HMMA.16816.F32.BF16 R128, R4.reuse, R28, R128 ;  /* 0x0000001c0480723c */ /* 0x044fec0000041880 */
        /* <DEDUP_REMOVED lines=16> */
[----:B-----5:R-:W-:Y:S01]  /*bfe0*/  LEA R27, P0, R18, R10, 0x6 ;  /* 0x0000000a121b7211 */ /* 0x020fe200078030ff */
[----:B------:R-:W3:Y:S03]  /*bff0*/  @!P3 LDC.64 R24, c[0x0][0x220] ;  /* 0x00008800ff18bb82 */ /* 0x000ee60000000a00 */
[----:B------:R-:W-:Y:S01]  /*c000*/  IMAD.U32 R19, RZ, RZ, UR4 ;  /* 0x00000004ff137e24 */ /* 0x000fe2000f8e00ff */
[----:B-1----:R-:W-:-:S02]  /*c010*/  @!P5 LEA R30, P1, R27, R6, 0x1 ;  /* 0x000000061b1ed211 */ /* 0x002fc400078208ff */
[C---:B------:R-:W-:Y:S02]  /*c020*/  IADD3 R2, P6, R27.reuse, UR25, RZ ;  /* 0x000000191b027c10 */ /* 0x040fe4000ffde0ff */
        /* <DEDUP_REMOVED lines=9> */
[----:B------:R2:W-:Y:S03]  /*c0c0*/  @!P5 LDGSTS.E.BYPASS.LTC128B.128 [R230+0x18000], desc[UR32][R30.64] ;  /* 0x180000001ee6dfae */ /* 0x0005e6000b901d60 */
        /* <DEDUP_REMOVED lines=18> */
[----:B------:R-:W1:Y:S01]  /*c1f0*/  @!P2 LDC.64 R4, c[0x0][0x220] ;  /* 0x00008800ff04ab82 */ /* 0x000e620000000a00 */
[----:B----4-:R-:W-:Y:S01]  /*c200*/  @!P5 LEA R164, P1, R2, R20, 0x1 ;  /* 0x0000001402a4d211 */ /* 0x010fe200078208ff */
[----:B------:R-:W-:Y:S01]  /*c210*/  @!PT LDS RZ, [RZ] ;  /* 0x00000000fffff984 */ /* 0x000fe20000000800 */
[----:B------:R-:W-:Y:S01]  /*c220*/  @!PT LDS RZ, [RZ] ;  /* 0x00000000fffff984 */ /* 0x000fe20000000800 */
[----:B------:R-:W-:Y:S01]  /*c230*/  @!PT LDS RZ, [RZ] ;  /* 0x00000000fffff984 */ /* 0x000fe20000000800 */
[----:B------:R-:W-:Y:S01]  /*c240*/  @!P2 LDGSTS.E.BYPASS.LTC128B.128 [R230+0x1e000], desc[UR32][R22.64+0x180] ;  /* 0x1e00018016e6afae */ /* 0x000fe2000b901d60 */
[----:B------:R-:W-:-:S03]  /*c250*/  IADD3.X R20, R0, UR20, RZ, P6, !PT ;  /* 0x0000001400147c10 */ /* 0x000fc6000b7fe4ff */
[----:B------:R-:W-:Y:S01]  /*c260*/  @P5 STS.128 [R230+0x19000], RZ ;  /* 0x019000ffe6005388 */ /* 0x000fe20000000c00 */
[C---:B------:R-:W-:Y:S02]  /*c270*/  @!P5 LEA.HI.X R165, R2.reuse, R21, R20, 0x1, P1 ;  /* 0x0000001502a5d211 */ /* 0x040fe400008f0c14 */
[----:B--2---:R-:W-:-:S03]  /*c280*/  @!P4 LEA R18, P6, R2, R18, 0x1 ;  /* 0x000000120212c211 */ /* 0x004fc600078c08ff */
[----:B------:R-:W-:Y:S01]  /*c290*/  @!PT LDS RZ, [RZ] ;  /* 0x00000000fffff984 */ /* 0x000fe20000000800 */
[----:B------:R-:W-:Y:S01]  /*c2a0*/  @!PT LDS RZ, [RZ] ;  /* 0x00000000fffff984 */ /* 0x000fe20000000800 */
[----:B------:R-:W-:Y:S01]  /*c2b0*/  @!PT LDS RZ, [RZ] ;  /* 0x00000000fffff984 */ /* 0x000fe20000000800 */
[----:B------:R-:W-:Y:S01]  /*c2c0*/  @!P5 LDGSTS.E.BYPASS.LTC128B.128 [R230+0x19000], desc[UR32][R164.64] ;  /* 0x19000000a4e6dfae */ /* 0x000fe2000b901d60 */
[C-C-:B------:R-:W-:Y:S02]  /*c2d0*/  @!P4 LEA.HI.X R19, R2.reuse, R19, R20.reuse, 0x1, P6 ;  /* 0x000000130213c211 */ /* 0x140fe400030f0c14 */
[C---:B---3--:R-:W-:Y:S01]  /*c2e0*/  @!P3 LEA R30, P1, R2.reuse, R6, 0x1 ;  /* 0x00000006021eb211 */ /* 0x048fe200078208ff */
[----:B------:R-:W-:Y:S03]  /*c2f0*/  @P4 STS.128 [R230+0x1b000], RZ ;  /* 0x01b000ffe6004388 */ /* 0x000fe60000000c00 */
[C---:B------:R-:W-:Y:S01]  /*c300*/  @!P3 LEA.HI.X R31, R2.reuse, R7, R20, 0x1, P1 ;  /* 0x00000007021fb211 */ /* 0x040fe200008f0c14 */
[----:B------:R-:W-:Y:S01]  /*c310*/  @!PT LDS RZ, [RZ] ;  /* 0x00000000fffff984 */ /* 0x000fe20000000800 */
[----:B------:R-:W-:Y:S01]  /*c320*/  @!PT LDS RZ, [RZ] ;  /* 0x00000000fffff984 */ /* 0x000fe20000000800 */
[----:B------:R-:W-:Y:S01]  /*c330*/  @!PT LDS RZ, [RZ] ;  /* 0x00000000fffff984 */ /* 0x000fe20000000800 */
[----:B------:R-:W-:Y:S01]  /*c340*/  @!P4 LDGSTS.E.BYPASS.LTC128B.128 [R230+0x1b000], desc[UR32][R18.64+0x80] ;  /* 0x1b00008012e6cfae */ /* 0x000fe2000b901d60 */
[----:B-1----:R-:W-:-:S03]  /*c350*/  @!P2 LEA R184, P0, R2, R4, 0x1 ;  /* 0x0000000402b8a211 */ /* 0x002fc600078008ff */
[----:B------:R-:W-:Y:S01]  /*c360*/  @P3 STS.128 [R230+0x1d000], RZ ;  /* 0x01d000ffe6003388 */ /* 0x000fe20000000c00 */
[----:B------:R-:W-:-:S03]  /*c370*/  @!P2 LEA.HI.X R185, R2, R5, R20, 0x1, P0 ;  /* 0x0000000502b9a211 */ /* 0x000fc600000f0c14 */
[----:B------:R-:W-:Y:S01]  /*c380*/  @!PT LDS RZ, [RZ] ;  /* 0x00000000fffff984 */ /* 0x000fe20000000800 */
[----:B------:R-:W-:Y:S01]  /*c390*/  @!PT LDS RZ, [RZ] ;  /* 0x00000000fffff984 */ /* 0x000fe20000000800 */
[----:B------:R-:W-:Y:S01]  /*c3a0*/  @!PT LDS RZ, [RZ] ;  /* 0x00000000fffff984 */ /* 0x000fe20000000800 */
[----:B------:R-:W-:Y:S01]  /*c3b0*/  @!P3 LDGSTS.E.BYPASS.LTC128B.128 [R230+0x1d000], desc[UR32][R30.64+0x100] ;  /* 0x1d0001001ee6bfae */ /* 0x000fe2000b901d60 */
[----:B------:R-:W-:-:S03]  /*c3c0*/  PLOP3.LUT P0, PT, PT, PT, UP0, 0x80, 0x0 ;  /* 0x000000000000781c */ /* 0x000fc60003f0f008 */
        /* <DEDUP_REMOVED lines=8> */
[----:B------:R-:W4:Y:S04]  /*c450*/  LDSM.16.M88.4 R4, [R221+0x11000] ;  /* 0x01100000dd04783b */ /* 0x000f280000000200 */
[----:B------:R-:W-:Y:S04]  /*c460*/  LDSM.16.M88.4 R224, [R220] ;  /* 0x00000000dce0783b */ /* 0x000fe80000000200 */
[----:B------:R-:W4:Y:S04]  /*c470*/  LDSM.16.M88.4 R176, [R219] ;  /* 0x00000000dbb0783b */ /* 0x000f280000000200 */
[----:B------:R-:W4:Y:S04]  /*c480*/  LDSM.16.M88.4 R168, [R211] ;  /* 0x00000000d3a8783b */ /* 0x000f280000000200 */
[----:B------:R-:W4:Y:S04]  /*c490*/  LDSM.16.M88.4 R180, [R221+0x11800] ;  /* 0x01180000ddb4783b */ /* 0x000f280000000200 */
[----:B------:R-:W4:Y:S04]  /*c4a0*/  LDSM.16.M88.4 R172, [R210] ;  /* 0x00000000d2ac783b */ /* 0x000f280000000200 */
[----:B------:R-:W4:Y:S04]  /*c4b0*/  LDSM.16.M88.4 R244, [R209] ;  /* 0x00000000d1f4783b */ /* 0x000f280000000200 */
[----:B-1----:R-:W-:Y:S01]  /*c4c0*/  LDSM.16.M88.4 R184, [R215+0x10000] ;  /* 0x01000000d7b8783b */ /* 0x002fe20000000200 */
[C---:B--2---:R-:W-:Y:S03]  /*c4d0*/  HMMA.16816.F32.BF16 R164, R188.reuse, R32, RZ ;  /* 0x00000020bca4723c */ /* 0x044fe600000418ff */
[----:B------:R-:W0:Y:S03]  /*c4e0*/  LDGDEPBAR ;  /* 0x00000000000079af */ /* 0x000e260000000000 */
[C---:B---3--:R-:W-:Y:S06]  /*c4f0*/  HMMA.16816.F32.BF16 R28, R188.reuse, R24, RZ ;  /* 0x00000018bc1c723c */ /* 0x048fec00000418ff */
[C---:B------:R-:W-:Y:S06]  /*c500*/  HMMA.16816.F32.BF16 R32, R188.reuse, R34, RZ ;  /* 0x00000022bc20723c */ /* 0x040fec00000418ff */
[C---:B------:R-:W-:Y:S06]  /*c510*/  HMMA.16816.F32.BF16 R24, R188.reuse, R26, RZ ;  /* 0x0000001abc18723c */ /* 0x040fec00000418ff */
[C---:B----4-:R-:W-:Y:S06]  /*c520*/  HMMA.16816.F32.BF16 R20, R188.reuse, R4, RZ ;  /* 0x00000004bc14723c */ /* 0x050fec00000418ff */
[----:B------:R-:W-:Y:S06]  /*c530*/  HMMA.16816.F32.BF16 R4, R188, R6, RZ ;  /* 0x00000006bc04723c */ /* 0x000fec00000418ff */
[C---:B------:R-:W-:Y:S06]  /*c540*/  HMMA.16816.F32.BF16 R164, R224.reuse, R176, R164 ;  /* 0x000000b0e0a4723c */ /* 0x040fec00000418a4 */
[C---:B------:R-:W-:Y:S01]  /*c550*/  HMMA.16816.F32.BF16 R32, R224.reuse, R178, R32 ;  /* 0x000000b2e020723c */ /* 0x040fe20000041820 */
[----:B------:R-:W-:Y:S05]  /*c560*/  LDSM.16.M88.4 R176, [R215+0x10800] ;  /* 0x01080000d7b0783b */ /* 0x000fea0000000200 */
[C---:B------:R-:W-:Y:S06]  /*c570*/  HMMA.16816.F32.BF16 R28, R224.reuse, R168, R28 ;  /* 0x000000a8e01c723c */ /* 0x040fec000004181c */
[----:B------:R-:W-:Y:S01]  /*c580*/  HMMA.16816.F32.BF16 R24, R224, R170, R24 ;  /* 0x000000aae018723c */ /* 0x000fe20000041818 */
[----:B------:R-:W1:Y:S05]  /*c590*/  LDSM.16.M88.4 R168, [R218] ;  /* 0x00000000daa8783b */ /* 0x000e6a0000000200 */
[C---:B------:R-:W-:Y:S06]  /*c5a0*/  HMMA.16816.F32.BF16 R192, R188.reuse, R180, RZ ;  /* 0x000000b4bcc0723c */ /* 0x040fec00000418ff */
[----:B------:R-:W-:Y:S01]  /*c5b0*/  HMMA.16816.F32.BF16 R188, R188, R182, RZ ;  /* 0x000000b6bcbc723c */ /* 0x000fe200000418ff */
[----:B------:R-:W2:Y:S05]  /*c5c0*/  LDSM.16.M88.4 R180, [R215+0x11000] ;  /* 0x01100000d7b4783b */ /* 0x000eaa0000000200 */
[C---:B------:R-:W-:Y:S06]  /*c5d0*/  HMMA.16816.F32.BF16 R20, R224.reuse, R172, R20 ;  /* 0x000000ace014723c */ /* 0x040fec0000041814 */
[C---:B------:R-:W-:Y:S01]  /*c5e0*/  HMMA.16816.F32.BF16 R4, R224.reuse, R174, R4 ;  /* 0x000000aee004723c */ /* 0x040fe20000041804 */
[----:B------:R-:W3:Y:S05]  /*c5f0*/  LDSM.16.M88.4 R172, [R215+0x11800] ;  /* 0x01180000d7ac783b */ /* 0x000eea0000000200 */
[C---:B------:R-:W-:Y:S06]  /*c600*/  HMMA.16816.F32.BF16 R192, R224.reuse, R244, R192 ;  /* 0x000000f4e0c0723c */ /* 0x040fec00000418c0 */
[----:B------:R-:W-:Y:S01]  /*c610*/  HMMA.16816.F32.BF16 R188, R224, R246, R188 ;  /* 0x000000f6e0bc723c */ /* 0x000fe200000418bc */
[----:B------:R-:W-:Y:S04]  /*c620*/  LDSM.16.M88.4 R244, [R208] ;  /* 0x00000000d0f4783b */ /* 0x000fe80000000200 */
[----:B------:R-:W-:Y:S01]  /*c630*/  LDSM.16.M88.4 R224, [R208+0x800] ;  /* 0x00080000d0e0783b */ /* 0x000fe20000000200 */
[C---:B-1----:R-:W-:Y:S06]  /*c640*/  HMMA.16816.F32.BF16 R28, R168.reuse, R176, R28 ;  /* 0x000000b0a81c723c */ /* 0x042fec000004181c */
[C---:B------:R-:W-:Y:S01]  /*c650*/  HMMA.16816.F32.BF16 R24, R168.reuse, R178, R24 ;  /* 0x000000b2a818723c */ /* 0x040fe20000041818 */
[----:B------:R-:W1:Y:S05]  /*c660*/  LDSM.16.M88.4 R176, [R217] ;  /* 0x00000000d9b0783b */ /* 0x000e6a0000000200 */
        /* <DEDUP_REMOVED lines=22> */
[----:B------:R-:W-:Y:S01]  /*c7d0*/  LDSM.16.M88.4 R176, [R220+0x4000] ;  /* 0x00400000dcb0783b */ /* 0x000fe20000000200 */
[C---:B---3--:R-:W-:Y:S06]  /*c7e0*/  HMMA.16816.F32.BF16 R164, R172.reuse, R168, R164 ;  /* 0x000000a8aca4723c */ /* 0x048fec00000418a4 */
[C---:B------:R-:W-:Y:S01]  /*c7f0*/  HMMA.16816.F32.BF16 R32, R172.reuse, R170, R32 ;  /* 0x000000aaac20723c */ /* 0x040fe20000041820 */
[----:B------:R-:W3:Y:S05]  /*c800*/  LDSM.16.M88.4 R168, [R207] ;  /* 0x00000000cfa8783b */ /* 0x000eea0000000200 */
[C---:B-1----:R-:W-:Y:S06]  /*c810*/  HMMA.16816.F32.BF16 R28, R172.reuse, R224, R28 ;  /* 0x000000e0ac1c723c */ /* 0x042fec000004181c */
[C---:B------:R-:W-:Y:S01]  /*c820*/  HMMA.16816.F32.BF16 R24, R172.reuse, R226, R24 ;  /* 0x000000e2ac18723c */ /* 0x040fe20000041818 */
[----:B------:R-:W1:Y:S05]  /*c830*/  LDSM.16.M88.4 R224, [R205] ;  /* 0x00000000cde0783b */ /* 0x000e6a0000000200 */
[C---:B----4-:R-:W-:Y:S06]  /*c840*/  HMMA.16816.F32.BF16 R20, R172.reuse, R184, R20 ;  /* 0x000000b8ac14723c */ /* 0x050fec0000041814 */
[C---:B------:R-:W-:Y:S01]  /*c850*/  HMMA.16816.F32.BF16 R4, R172.reuse, R186, R4 ;  /* 0x000000baac04723c */ /* 0x040fe20000041804 */
[----:B------:R-:W4:Y:S05]  /*c860*/  LDSM.16.M88.4 R184, [R204] ;  /* 0x00000000ccb8783b */ /* 0x000f2a0000000200 */
[C---:B--2---:R-:W-:Y:S06]  /*c870*/  HMMA.16816.F32.BF16 R192, R172.reuse, R180, R192 ;  /* 0x000000b4acc0723c */ /* 0x044fec00000418c0 */
[----:B------:R-:W-:Y:S01]  /*c880*/  HMMA.16816.F32.BF16 R188, R172, R182, R188 ;  /* 0x000000b6acbc723c */ /* 0x000fe200000418bc */
[----:B------:R-:W-:Y:S04]  /*c890*/  LDSM.16.M88.4 R180, [R218+0x4000] ;  /* 0x00400000dab4783b */ /* 0x000fe80000000200 */
[----:B------:R-:W-:Y:S01]  /*c8a0*/  LDSM.16.M88.4 R172, [R215+0x12000] ;  /* 0x01200000d7ac783b */ /* 0x000fe20000000200 */
[C---:B---3--:R-:W-:Y:S06]  /*c8b0*/  HMMA.16816.F32.BF16 R164, R176.reuse, R168, R164 ;  /* 0x000000a8b0a4723c */ /* 0x048fec00000418a4 */
[C---:B------:R-:W-:Y:S01]  /*c8c0*/  HMMA.16816.F32.BF16 R32, R176.reuse, R170, R32 ;  /* 0x000000aab020723c */ /* 0x040fe20000041820 */
[----:B------:R-:W2:Y:S05]  /*c8d0*/  LDSM.16.M88.4 R168, [R215+0x12800] ;  /* 0x01280000d7a8783b */ /* 0x000eaa0000000200 */
        /* <DEDUP_REMOVED lines=22> */
[C---:B--2---:R-:W-:Y:S06]  /*ca40*/  HMMA.16816.F32.BF16 R28, R224.reuse, R168, R28 ;  /* 0x000000a8e01c723c */ /* 0x044fec000004181c */
[----:B------:R-:W-:Y:S01]  /*ca50*/  HMMA.16816.F32.BF16 R24, R224, R170, R24 ;  /* 0x000000aae018723c */ /* 0x000fe20000041818 */
[----:B------:R-:W1:Y:S05]  /*ca60*/  LDSM.16.M88.4 R168, [R222+0x8000] ;  /* 0x00800000dea8783b */ /* 0x000e6a0000000200 */
[C---:B------:R-:W-:Y:S06]  /*ca70*/  HMMA.16816.F32.BF16 R192, R180.reuse, R184, R192 ;  /* 0x000000b8b4c0723c */ /* 0x040fec00000418c0 */
[----:B------:R-:W-:Y:S01]  /*ca80*/  HMMA.16816.F32.BF16 R188, R180, R186, R188 ;  /* 0x000000bab4bc723c */ /* 0x000fe200000418bc */
[----:B------:R-:W2:Y:S04]  /*ca90*/  LDSM.16.M88.4 R184, [R221+0x14000] ;  /* 0x01400000ddb8783b */ /* 0x000ea80000000200 */
[----:B------:R-:W2:Y:S01]  /*caa0*/  LDSM.16.M88.4 R180, [R221+0x15000] ;  /* 0x01500000ddb4783b */ /* 0x000ea20000000200 */
[C---:B----4-:R-:W-:Y:S06]  /*cab0*/  HMMA.16816.F32.BF16 R20, R224.reuse, R172, R20 ;  /* 0x000000ace014723c */ /* 0x050fec0000041814 */
[C---:B------:R-:W-:Y:S01]  /*cac0*/  HMMA.16816.F32.BF16 R4, R224.reuse, R174, R4 ;  /* 0x000000aee004723c */ /* 0x040fe20000041804 */
[----:B------:R-:W4:Y:S05]  /*cad0*/  LDSM.16.M88.4 R172, [R221+0x15800] ;  /* 0x01580000ddac783b */ /* 0x000f2a0000000200 */
[C---:B---3--:R-:W-:Y:S06]  /*cae0*/  HMMA.16816.F32.BF16 R192, R224.reuse, R244, R192 ;  /* 0x000000f4e0c0723c */ /* 0x048fec00000418c0 */
[----:B------:R-:W-:Y:S01]  /*caf0*/  HMMA.16816.F32.BF16 R188, R224, R246, R188 ;  /* 0x000000f6e0bc723c */ /* 0x000fe200000418bc */
[----:B------:R-:W-:Y:S04]  /*cb00*/  LDSM.16.M88.4 R244, [R203] ;  /* 0x00000000cbf4783b */ /* 0x000fe80000000200 */
[----:B------:R-:W-:Y:S01]  /*cb10*/  LDSM.16.M88.4 R224, [R202] ;  /* 0x00000000cae0783b */ /* 0x000fe20000000200 */
[C---:B-1----:R-:W-:Y:S06]  /*cb20*/  HMMA.16816.F32.BF16 R28, R168.reuse, R176, R28 ;  /* 0x000000b0a81c723c */ /* 0x042fec000004181c */
[C---:B------:R-:W-:Y:S01]  /*cb30*/  HMMA.16816.F32.BF16 R24, R168.reuse, R178, R24 ;  /* 0x000000b2a818723c */ /* 0x040fe20000041818 */
[----:B------:R-:W1:Y:S05]  /*cb40*/  LDSM.16.M88.4 R176, [R220+0x8000] ;  /* 0x00800000dcb0783b */ /* 0x000e6a0000000200 */
[C---:B--2---:R-:W-:Y:S06]  /*cb50*/  HMMA.16816.F32.BF16 R164, R168.reuse, R184, R164 ;  /* 0x000000b8a8a4723c */ /* 0x044fec00000418a4 */
[C---:B------:R-:W-:Y:S01]  /*cb60*/  HMMA.16816.F32.BF16 R32, R168.reuse, R186, R32 ;  /* 0x000000baa820723c */ /* 0x040fe20000041820 */
[----:B------:R-:W2:Y:S05]  /*cb70*/  LDSM.16.M88.4 R184, [R201] ;  /* 0x00000000c9b8783b */ /* 0x000eaa0000000200 */
[C---:B------:R-:W-:Y:S06]  /*cb80*/  HMMA.16816.F32.BF16 R20, R168.reuse, R180, R20 ;  /* 0x000000b4a814723c */ /* 0x040fec0000041814 */
        /* <DEDUP_REMOVED lines=41> */
[C---:B--2---:R-:W-:Y:S06]  /*ce20*/  HMMA.16816.F32.BF16 R192, R176.reuse, R184, R192 ;  /* 0x000000b8b0c0723c */ /* 0x044fec00000418c0 */
[----:B------:R-:W-:Y:S01]  /*ce30*/  HMMA.16816.F32.BF16 R188, R176, R186, R188 ;  /* 0x000000bab0bc723c */ /* 0x000fe200000418bc */
[----:B------:R-:W2:Y:S04]  /*ce40*/  LDSM.16.M88.4 R184, [R221+0x17800] ;  /* 0x01780000ddb8783b */ /* 0x000ea80000000200 */
        /* <DEDUP_REMOVED lines=10> */
[C---:B--2---:R-:W-:Y:S06]  /*cef0*/  HMMA.16816.F32.BF16 R192, R180.reuse, R184, R192 ;  /* 0x000000b8b4c0723c */ /* 0x044fec00000418c0 */
[----:B------:R-:W-:Y:S01]  /*cf00*/  HMMA.16816.F32.BF16 R188, R180, R186, R188 ;  /* 0x000000bab4bc723c */ /* 0x000fe200000418bc */
[----:B------:R-:W-:Y:S04]  /*cf10*/  LDSM.16.M88.4 R184, [R218+0xc000] ;  /* 0x00c00000dab8783b */ /* 0x000fe80000000200 */
[----:B------:R-:W2:Y:S01]  /*cf20*/  LDSM.16.M88.4 R180, [R215+0x16000] ;  /* 0x01600000d7b4783b */ /* 0x000ea20000000200 */
        /* <DEDUP_REMOVED lines=18> */
[----:B------:R-:W1:Y:S05]  /*d050*/  LDSM.16.M88.4 R176, [R217+0xc000] ;  /* 0x00c00000d9b0783b */ /* 0x000e6a0000000200 */
[C---:B---3--:R-:W-:Y:S06]  /*d060*/  HMMA.16816.F32.BF16 R20, R184.reuse, R172, R20 ;  /* 0x000000acb814723c */ /* 0x048fec0000041814 */
[----:B------:R-:W-:Y:S01]  /*d070*/  HMMA.16816.F32.BF16 R4, R184, R174, R4 ;  /* 0x000000aeb804723c */ /* 0x000fe20000041804 */
[----:B------:R-:W2:Y:S01]  /*d080*/  LDSM.16.M88.4 R172, [R208+0x6000] ;  /* 0x00600000d0ac783b */ /* 0x000ea20000000200 */
[----:B------:R-:W-:-:S04]  /*d090*/  DEPBAR.LE SB0, 0x0 ;  /* 0x000080000000791a */ /* 0x000fc80000000000 */
[C---:B----4-:R-:W-:Y:S06]  /*d0a0*/  HMMA.16816.F32.BF16 R192, R184.reuse, R168, R192 ;  /* 0x000000a8b8c0723c */ /* 0x050fec00000418c0 */
[----:B------:R-:W-:Y:S06]  /*d0b0*/  HMMA.16816.F32.BF16 R188, R184, R170, R188 ;  /* 0x000000aab8bc723c */ /* 0x000fec00000418bc */
[C---:B-1----:R-:W-:Y:S06]  /*d0c0*/  HMMA.16816.F32.BF16 R28, R176.reuse, R244, R28 ;  /* 0x000000f4b01c723c */ /* 0x042fec000004181c */
[C---:B------:R-:W-:Y:S06]  /*d0d0*/  HMMA.16816.F32.BF16 R24, R176.reuse, R246, R24 ;  /* 0x000000f6b018723c */ /* 0x040fec0000041818 */
[C---:B--2---:R-:W-:Y:S06]  /*d0e0*/  HMMA.16816.F32.BF16 R164, R176.reuse, R172, R164 ;  /* 0x000000acb0a4723c */ /* 0x044fec00000418a4 */
[C---:B------:R-:W-:Y:S06]  /*d0f0*/  HMMA.16816.F32.BF16 R32, R176.reuse, R174, R32 ;  /* 0x000000aeb020723c */ /* 0x040fec0000041820 */
[C---:B------:R-:W-:Y:S06]  /*d100*/  HMMA.16816.F32.BF16 R20, R176.reuse, R224, R20 ;  /* 0x000000e0b014723c */ /* 0x040fec0000041814 */
[C---:B------:R-:W-:Y:S06]  /*d110*/  HMMA.16816.F32.BF16 R4, R176.reuse, R226, R4 ;  /* 0x000000e2b004723c */ /* 0x040fec0000041804 */
[C---:B------:R-:W-:Y:S06]  /*d120*/  HMMA.16816.F32.BF16 R192, R176.reuse, R180, R192 ;  /* 0x000000b4b0c0723c */ /* 0x040fec00000418c0 */
        /* <DEDUP_REMOVED lines=19> */
[----:B------:R-:W5:Y:S01]  /*d260*/  @!P2 LDC.64 R172, c[0x0][0x218] ;  /* 0x00008600ffacab82 */ /* 0x000f620000000a00 */
[----:B-1----:R-:W-:Y:S02]  /*d270*/  @!P5 LEA R178, P1, R0, R178, 0x1 ;  /* 0x000000b200b2d211 */ /* 0x002fe400078208ff */
[----:B------:R-:W-:-:S04]  /*d280*/  LEA.HI.X R181, R180, R241, R181, 0x6, P0 ;  /* 0x000000f1b4b57211 */ /* 0x000fc800000f34b5 */
[C---:B------:R-:W-:Y:S01]  /*d290*/  @!P5 LEA.HI.X R179, R0.reuse, R179, R181, 0x1, P1 ;  /* 0x000000b300b3d211 */ /* 0x040fe200008f0cb5 */
[----:B------:R-:W1:Y:S01]  /*d2a0*/  @!P5 LDC.64 R170, c[0x0][0x218] ;  /* 0x00008600ffaadb82 */ /* 0x000e620000000a00 */
[----:B---3--:R-:W-:-:S03]  /*d2b0*/  @!P4 LEA R176, P0, R0, R176, 0x1 ;  /* 0x000000b000b0c211 */ /* 0x008fc600078008ff */
[----:B------:R-:W-:Y:S01]  /*d2c0*/  @!PT LDS RZ, [RZ] ;  /* 0x00000000fffff984 */ /* 0x000fe20000000800 */
[----:B------:R-:W-:Y:S01]  /*d2d0*/  @!PT LDS RZ, [RZ] ;  /* 0x00000000fffff984 */ /* 0x000fe20000000800 */
[----:B------:R-:W-:Y:S01]  /*d2e0*/  @!PT LDS RZ, [RZ] ;  /* 0x00000000fffff984 */ /* 0x000fe20000000800 */
[----:B------:R2:W-:Y:S01]  /*d2f0*/  @!P5 LDGSTS.E.BYPASS.LTC128B.128 [R230+0x10000], desc[UR32][R178.64] ;  /* 0x10000000b2e6dfae */ /* 0x0005e2000b901d60 */
[C-C-:B------:R-:W-:Y:S02]  /*d300*/  @!P4 LEA.HI.X R177, R0.reuse, R177, R181.reuse, 0x1, P0 ;  /* 0x000000b100b1c211 */ /* 0x140fe400000f0cb5 */
[C---:B------:R-:W-:Y:S01]  /*d310*/  IADD3 R2, P0, R0.reuse, UR14, RZ ;  /* 0x0000000e00027c10 */ /* 0x040fe2000ff1e0ff */
[----:B------:R-:W3:Y:S01]  /*d320*/  @!P4 LDC.64 R168, c[0x0][0x218] ;  /* 0x00008600ffa8cb82 */ /* 0x000ee20000000a00 */
[C---:B----4-:R-:W-:Y:S01]  /*d330*/  @!P3 LEA R174, P6, R0.reuse, R174, 0x1 ;  /* 0x000000ae00aeb211 */ /* 0x050fe200078c08ff */
[----:B------:R2:W-:Y:S03]  /*d340*/  @P4 STS.128 [R230+0x12000], RZ ;  /* 0x012000ffe6004388 */ /* 0x0005e60000000c00 */
[C-C-:B------:R-:W-:Y:S01]  /*d350*/  @!P3 LEA.HI.X R175, R0.reuse, R175, R181.reuse, 0x1, P6 ;  /* 0x000000af00afb211 */ /* 0x140fe200030f0cb5 */
[----:B------:R-:W-:Y:S01]  /*d360*/  @!PT LDS RZ, [RZ] ;  /* 0x00000000fffff984 */ /* 0x000fe20000000800 */
[----:B------:R-:W-:Y:S01]  /*d370*/  @!PT LDS RZ, [RZ] ;  /* 0x00000000fffff984 */ /* 0x000fe20000000800 */
[----:B------:R-:W-:Y:S01]  /*d380*/  @!PT LDS RZ, [RZ] ;  /* 0x00000000fffff984 */ /* 0x000fe20000000800 */
[----:B------:R2:W-:Y:S02]  /*d390*/  @!P4 LDGSTS.E.BYPASS.LTC128B.128 [R230+0x12000], desc[UR32][R176.64+0x80] ;  /* 0x12000080b0e6cfae */ /* 0x0005e4000b901d60 */
[----:B------:R-:W4:Y:S01]  /*d3a0*/  @!P3 LDC.64 R18, c[0x0][0x218] ;  /* 0x00008600ff12bb82 */ /* 0x000f220000000a00 */
[C---:B-----5:R-:W-:Y:S01]  /*d3b0*/  @!P2 LEA R172, P1, R0.reuse, R172, 0x1 ;  /* 0x000000ac00aca211 */ /* 0x060fe200078208ff */
[----:B------:R2:W-:Y:S03]  /*d3c0*/  @P3 STS.128 [R230+0x14000], RZ ;  /* 0x014000ffe6003388 */ /* 0x0005e60000000c00 */
[----:B------:R-:W-:Y:S01]  /*d3d0*/  @!P2 LEA.HI.X R173, R0, R173, R181, 0x1, P1 ;  /* 0x000000ad00ada211 */ /* 0x000fe200008f0cb5 */
[----:B------:R-:W-:Y:S01]  /*d3e0*/  @!PT LDS RZ, [RZ] ;  /* 0x00000000fffff984 */ /* 0x000fe20000000800 */
[----:B------:R-:W-:Y:S01]  /*d3f0*/  @!PT LDS RZ, [RZ] ;  /* 0x00000000fffff984 */ /* 0x000fe20000000800 */
[----:B------:R-:W-:Y:S01]  /*d400*/  @!PT LDS RZ, [RZ] ;  /* 0x00000000fffff984 */ /* 0x000fe20000000800 */
[----:B------:R2:W-:Y:S01]  /*d410*/  @!P3 LDGSTS.E.BYPASS.LTC128B.128 [R230+0x14000], desc[UR32][R174.64+0x100] ;  /* 0x14000100aee6bfae */ /* 0x0005e2000b901d60 */
[----:B------:R-:W-:-:S02]  /*d420*/  IADD3.X R181, R181, UR8, RZ, P0, !PT ;  /* 0x00000008b5b57c10 */ /* 0x000fc400087fe4ff */
[C---:B-1----:R-:W-:Y:S01]  /*d430*/  @!P5 LEA R170, P6, R2.reuse, R170, 0x1 ;  /* 0x000000aa02aad211 */ /* 0x042fe200078c08ff */
        /* <DEDUP_REMOVED lines=34> */
.L_x_1631:
[----:B------:R-:W-:Y:S05]  /*d660*/  BSYNC B0 ;  /* 0x0000000000007941 */ /* 0x000fea0003800000 */
.L_x_1630:
[----:B------:R-:W0:Y:S02]  /*d670*/  LDGDEPBAR ;  /* 0x00000000000079af */ /* 0x000e240000000000 */
.L_x_1629:
[----:B------:R-:W-:Y:S01]  /*d680*/  IMAD.U32 R0, RZ, RZ, UR21 ;  /* 0x00000015ff007e24 */ /* 0x000fe2000f8e00ff */
[----:B------:R-:W-:Y:S01]  /*d690*/  UIADD3 UR4, UR35, -0x4498517b, URZ ;  /* 0xbb67ae8523047890 */ /* 0x000fe2000fffe03f */
[----:B------:R-:W-:Y:S01]  /*d6a0*/  IMAD.WIDE.U32 R250, R14, -0x326172a9, RZ ;  /* 0xcd9e8d570efa7825 */ /* 0x000fe200078e00ff */
[----:B------:R-:W-:Y:S02]  /*d6b0*/  USHF.L.U32 UR39, UR21, 0x1, URZ ;  /* 0x0000000115277899 */ /* 0x000fe4000800063f */
[----:B------:R-:W-:Y:S01]  /*d6c0*/  UIADD3 UR13, UR34, -0x61c88647, URZ ;  /* 0x9e3779b9220d7890 */ /* 0x000fe2000fffe03f */
[----:B------:R-:W-:Y:S01]  /*d6d0*/  IMAD R0, R0, 0x40, R239 ;  /* 0x0000004000007824 */ /* 0x000fe200078e02ef */
[----:B------:R-:W-:Y:S01]  /*d6e0*/  UIADD3 UR11, UR34, 0x3c6ef372, URZ ;  /* 0x3c6ef372220b7890 */ /* 0x000fe2000fffe03f */
[----:B------:R-:W-:Y:S01]  /*d6f0*/  IMAD.WIDE.U32 R184, R8, -0x2daee0ad, RZ ;  /* 0xd2511f5308b87825 */ /* 0x000fe200078e00ff */
[----:B------:R-:W-:Y:S02]  /*d700*/  UIADD3 UR10, UR35, 0x76cf5d0a, URZ ;  /* 0x76cf5d0a230a7890 */ /* 0x000fe4000fffe03f */
[C---:B------:R-:W-:Y:S01]  /*d710*/  ISETP.GE.AND P0, PT, R0.reuse, R237, PT ;  /* 0x000000ed0000720c */ /* 0x040fe20003f06270 */
[C---:B------:R-:W-:Y:S01]  /*d720*/  VIADD R2, R0.reuse, 0x1 ;  /* 0x0000000100027836 */ /* 0x040fe20000000000 */
[C---:B------:R-:W-:Y:S01]  /*d730*/  ISETP.GE.AND P4, PT, R0.reuse, R231, PT ;  /* 0x000000e70000720c */ /* 0x040fe20003f86270 */
[C---:B-12---:R-:W-:Y:S01]  /*d740*/  VIADD R18, R0.reuse, 0x8 ;  /* 0x0000000800127836 */ /* 0x046fe20000000000 */
[CC--:B------:R-:W-:Y:S01]  /*d750*/  ISETP.LT.OR P0, PT, R0.reuse, R238.reuse, P0 ;  /* 0x000000ee0000720c */ /* 0x0c0fe20000701670 */
[----:B------:R-:W-:Y:S01]  /*d760*/  VIADD R19, R0, 0x10 ;  /* 0x0000001000137836 */ /* 0x000fe20000000000 */
[C---:B------:R-:W-:Y:S01]  /*d770*/  ISETP.GE.AND P6, PT, R2.reuse, R237, PT ;  /* 0x000000ed0200720c */ /* 0x040fe20003fc6270 */
[----:B------:R-:W-:Y:S01]  /*d780*/  UIADD3 UR6, UR35, 0x32370b8f, URZ ;  /* 0x32370b8f23067890 */ /* 0x000fe2000fffe03f */
[C---:B------:R-:W-:Y:S01]  /*d790*/  ISETP.GE.AND P1, PT, R2.reuse, R231, PT ;  /* 0x000000e70200720c */ /* 0x040fe20003f26270 */
[----:B------:R-:W-:Y:S01]  /*d7a0*/  UIADD3 UR7, UR34, -0x255992d5, URZ ;  /* 0xdaa66d2b22077890 */ /* 0x000fe2000fffe03f */
[C---:B------:R-:W-:Y:S01]  /*d7b0*/  ISETP.LT.OR P6, PT, R2.reuse, R238, P6 ;  /* 0x000000ee0200720c */ /* 0x040fe200037c1670 */
[----:B------:R-:W-:Y:S01]  /*d7c0*/  UIADD3 UR12, UR34, 0x78dde6e4, URZ ;  /* 0x78dde6e4220c7890 */ /* 0x000fe2000fffe03f */
[----:B------:R-:W-:Y:S01]  /*d7d0*/  ISETP.LT.OR P1, PT, R2, R236, P1 ;  /* 0x000000ec0200720c */ /* 0x000fe20000f21670 */
[----:B------:R-:W-:Y:S01]  /*d7e0*/  VIADD R2, R0, 0x9 ;  /* 0x0000000900027836 */ /* 0x000fe20000000000 */
[----:B------:R-:W-:Y:S01]  /*d7f0*/  FSEL R170, R164, -INF , !P0 ;  /* 0xff800000a4aa7808 */ /* 0x000fe20004000000 */
[----:B------:R-:W-:Y:S01]  /*d800*/  UIADD3 UR23, UR35, 0x646e171e, URZ ;  /* 0x646e171e23177890 */ /* 0x000fe2000fffe03f */
[----:B------:R-:W-:-:S02]  /*d810*/  ISETP.GE.AND P3, PT, R18, R237, PT ;  /* 0x000000ed1200720c */ /* 0x000fc40003f66270 */
[C---:B------:R-:W-:Y:S02]  /*d820*/  ISETP.GE.AND P5, PT, R2.reuse, R237, PT ;  /* 0x000000ed0200720c */ /* 0x040fe40003fa6270 */
[-C--:B------:R-:W-:Y:S02]  /*d830*/  ISETP.GE.AND P0, PT, R2, R231.reuse, PT ;  /* 0x000000e70200720c */ /* 0x080fe40003f06270 */
[----:B------:R-:W-:Y:S02]  /*d840*/  ISETP.GE.AND P2, PT, R18, R231, PT ;  /* 0x000000e71200720c */ /* 0x000fe40003f46270 */
[C---:B------:R-:W-:Y:S02]  /*d850*/  ISETP.LT.OR P5, PT, R2.reuse, R238, P5 ;  /* 0x000000ee0200720c */ /* 0x040fe40002fa1670 */
[----:B------:R-:W-:Y:S01]  /*d860*/  ISETP.LT.OR P0, PT, R2, R236, P0 ;  /* 0x000000ec0200720c */ /* 0x000fe20000701670 */
[----:B------:R-:W-:Y:S01]  /*d870*/  VIADD R2, R0, 0x11 ;  /* 0x0000001100027836 */ /* 0x000fe20000000000 */
[----:B------:R-:W-:-:S02]  /*d880*/  ISETP.LT.OR P3, PT, R18, R238, P3 ;  /* 0x000000ee1200720c */ /* 0x000fc40001f61670 */
[----:B------:R-:W-:Y:S02]  /*d890*/  ISETP.LT.OR P2, PT, R18, R236, P2 ;  /* 0x000000ec1200720c */ /* 0x000fe40001741670 */
[----:B------:R-:W-:Y:S02]  /*d8a0*/  FSEL R18, R165, -INF , !P6 ;  /* 0xff800000a5127808 */ /* 0x000fe40007000000 */
[----:B------:R-:W-:Y:S01]  /*d8b0*/  FSEL R176, R32, -INF , !P3 ;  /* 0xff80000020b07808 */ /* 0x000fe20005800000 */
[----:B------:R-:W-:Y:S01]  /*d8c0*/  VIADD R32, R0, 0x18 ;  /* 0x0000001800207836 */ /* 0x000fe20000000000 */
[----:B------:R-:W-:Y:S02]  /*d8d0*/  FSEL R173, R167, -INF , !P1 ;  /* 0xff800000a7ad7808 */ /* 0x000fe40004800000 */
[C---:B------:R-:W-:Y:S02]  /*d8e0*/  ISETP.GE.AND P6, PT, R2.reuse, R237, PT ;  /* 0x000000ed0200720c */ /* 0x040fe40003fc6270 */
[----:B------:R-:W-:-:S02]  /*d8f0*/  ISETP.GE.AND P3, PT, R2, R231, PT ;  /* 0x000000e70200720c */ /* 0x000fc40003f66270 */
[C---:B------:R-:W-:Y:S02]  /*d900*/  ISETP.GE.AND P1, PT, R19.reuse, R237, PT ;  /* 0x000000ed1300720c */ /* 0x040fe40003f26270 */
[C---:B------:R-:W-:Y:S02]  /*d910*/  ISETP.LT.OR P6, PT, R2.reuse, R238, P6 ;  /* 0x000000ee0200720c */ /* 0x040fe400037c1670 */
[-C--:B------:R-:W-:Y:S01]  /*d920*/  ISETP.LT.OR P3, PT, R2, R236.reuse, P3 ;  /* 0x000000ec0200720c */ /* 0x080fe20001f61670 */
[C---:B------:R-:W-:Y:S01]  /*d930*/  VIADD R2, R0.reuse, 0x19 ;  /* 0x0000001900027836 */ /* 0x040fe20000000000 */
[----:B------:R-:W-:Y:S02]  /*d940*/  ISETP.LT.OR P4, PT, R0, R236, P4 ;  /* 0x000000ec0000720c */ /* 0x000fe40002781670 */
[----:B------:R-:W-:Y:S02]  /*d950*/  ISETP.LT.OR P1, PT, R19, R238, P1 ;  /* 0x000000ee1300720c */ /* 0x000fe40000f21670 */
[----:B------:R-:W-:-:S02]  /*d960*/  FSEL R171, R166, -INF , !P4 ;  /* 0xff800000a6ab7808 */ /* 0x000fc40006000000 */
[----:B------:R-:W-:Y:S02]  /*d970*/  FSEL R168, R33, -INF , !P5 ;  /* 0xff80000021a87808 */ /* 0x000fe40006800000 */
[----:B------:R-:W-:Y:S02]  /*d980*/  FSEL R28, R28, -INF , !P1 ;  /* 0xff8000001c1c7808 */ /* 0x000fe40004800000 */
[C---:B------:R-:W-:Y:S02]  /*d990*/  ISETP.GE.AND P4, PT, R19.reuse, R231, PT ;  /* 0x000000e71300720c */ /* 0x040fe40003f86270 */
[C---:B------:R-:W-:Y:S02]  /*d9a0*/  ISETP.GE.AND P5, PT, R2.reuse, R237, PT ;  /* 0x000000ed0200720c */ /* 0x040fe40003fa6270 */
[----:B------:R-:W-:Y:S02]  /*d9b0*/  ISETP.GE.AND P1, PT, R2, R231, PT ;  /* 0x000000e70200720c */ /* 0x000fe40003f26270 */
[----:B------:R-:W-:-:S02]  /*d9c0*/  ISETP.LT.OR P4, PT, R19, R236, P4 ;  /* 0x000000ec1300720c */ /* 0x000fc40002781670 */
[C---:B------:R-:W-:Y:S02]  /*d9d0*/  ISETP.LT.OR P5, PT, R2.reuse, R238, P5 ;  /* 0x000000ee0200720c */ /* 0x040fe40002fa1670 */
[----:B------:R-:W-:Y:S01]  /*d9e0*/  ISETP.LT.OR P1, PT, R2, R236, P1 ;  /* 0x000000ec0200720c */ /* 0x000fe20000f21670 */
[----:B------:R-:W-:Y:S01]  /*d9f0*/  VIADD R2, R0, 0x21 ;  /* 0x0000002100027836 */ /* 0x000fe20000000000 */
[----:B------:R-:W-:Y:S02]  /*da00*/  FSEL R187, R35, -INF , !P0 ;  /* 0xff80000023bb7808 */ /* 0x000fe40004000000 */
[----:B------:R-:W-:Y:S02]  /*da10*/  ISETP.GE.AND P0, PT, R32, R237, PT ;  /* 0x000000ed2000720c */ /* 0x000fe40003f06270 */
[----:B------:R-:W-:Y:S01]  /*da20*/  FSEL R19, R34, -INF , !P2 ;  /* 0xff80000022137808 */ /* 0x000fe20005000000 */
[----:B------:R-:W-:Y:S01]  /*da30*/  VIADD R34, R0, 0x20 ;  /* 0x0000002000227836 */ /* 0x000fe20000000000 */
[----:B------:R-:W-:-:S02]  /*da40*/  FSEL R33, R30, -INF , !P4 ;  /* 0xff8000001e217808 */ /* 0x000fc40006000000 */
[C---:B------:R-:W-:Y:S02]  /*da50*/  ISETP.GE.AND P2, PT, R32.reuse, R231, PT ;  /* 0x000000e72000720c */ /* 0x040fe40003f46270 */
[----:B------:R-:W-:Y:S02]  /*da60*/  FSEL R30, R29, -INF , !P6 ;  /* 0xff8000001d1e7808 */ /* 0x000fe40007000000 */
[----:B------:R-:W-:Y:S02]  /*da70*/  ISETP.LT.OR P0, PT, R32, R238, P0 ;  /* 0x000000ee2000720c */ /* 0x000fe40000701670 */
[----:B------:R-:W-:Y:S02]  /*da80*/  ISETP.GE.AND P6, PT, R2, R237, PT ;  /* 0x000000ed0200720c */ /* 0x000fe40003fc6270 */
[----:B------:R-:W-:Y:S02]  /*da90*/  ISETP.LT.OR P2, PT, R32, R236, P2 ;  /* 0x000000ec2000720c */ /* 0x000fe40001741670 */
[----:B------:R-:W-:Y:S01]  /*daa0*/  FSEL R32, R24, -INF , !P0 ;  /* 0xff80000018207808 */ /* 0x000fe20004000000 */
[----:B------:R-:W-:Y:S01]  /*dab0*/  VIADD R24, R0, 0x28 ;  /* 0x0000002800187836 */ /* 0x000fe20000000000 */
[----:B------:R-:W-:-:S02]  /*dac0*/  ISETP.LT.OR P6, PT, R2, R238, P6 ;  /* 0x000000ee0200720c */ /* 0x000fc400037c1670 */
[----:B------:R-:W-:Y:S02]  /*dad0*/  ISETP.GE.AND P0, PT, R2, R231, PT ;  /* 0x000000e70200720c */ /* 0x000fe40003f06270 */
[----:B------:R-:W-:Y:S02]  /*dae0*/  ISETP.GE.AND P4, PT, R34, R237, PT ;  /* 0x000000ed2200720c */ /* 0x000fe40003f86270 */
[----:B------:R-:W-:Y:S02]  /*daf0*/  FSEL R244, R21, -INF , !P6 ;  /* 0xff80000015f47808 */ /* 0x000fe40007000000 */
[----:B------:R-:W-:Y:S01]  /*db00*/  ISETP.LT.OR P0, PT, R2, R236, P0 ;  /* 0x000000ec0200720c */ /* 0x000fe20000701670 */
[----:B------:R-:W-:Y:S01]  /*db10*/  VIADD R2, R0, 0x29 ;  /* 0x0000002900027836 */ /* 0x000fe20000000000 */
[----:B------:R-:W-:Y:S02]  /*db20*/  FMNMX.FTZ R21, R17, R170, !PT ;  /* 0x000000aa11157209 */ /* 0x000fe40007810000 */
[----:B------:R-:W-:-:S02]  /*db30*/  ISETP.LT.OR P4, PT, R34, R238, P4 ;  /* 0x000000ee2200720c */ /* 0x000fc40002781670 */
[----:B------:R-:W-:Y:S02]  /*db40*/  FSEL R29, R26, -INF , !P2 ;  /* 0xff8000001a1d7808 */ /* 0x000fe40005000000 */
[----:B------:R-:W-:Y:S02]  /*db50*/  ISETP.GE.AND P2, PT, R24, R237, PT ;  /* 0x000000ed1800720c */ /* 0x000fe40003f46270 */
[----:B------:R-:W-:Y:S02]  /*db60*/  FMNMX.FTZ R21, R18, R21, !PT ;  /* 0x0000001512157209 */ /* 0x000fe40007810000 */
[----:B------:R-:W-:Y:S02]  /*db70*/  FSEL R35, R27, -INF , !P1 ;  /* 0xff8000001b237808 */ /* 0x000fe40004800000 */
[----:B------:R-:W-:Y:S01]  /*db80*/  FSEL R224, R20, -INF , !P4 ;  /* 0xff80000014e07808 */ /* 0x000fe20006000000 */
[----:B------:R-:W-:Y:S01]  /*db90*/  VIADD R20, R0, 0x31 ;  /* 0x0000003100147836 */ /* 0x000fe20000000000 */
[----:B------:R-:W-:-:S02]  /*dba0*/  FSEL R31, R31, -INF , !P3 ;  /* 0xff8000001f1f7808 */ /* 0x000fc40005800000 */
[C---:B------:R-:W-:Y:S02]  /*dbb0*/  ISETP.GE.AND P1, PT, R2.reuse, R237, PT ;  /* 0x000000ed0200720c */ /* 0x040fe40003f26270 */
[-C--:B------:R-:W-:Y:S02]  /*dbc0*/  ISETP.GE.AND P4, PT, R2, R231.reuse, PT ;  /* 0x000000e70200720c */ /* 0x080fe40003f86270 */
[-C--:B------:R-:W-:Y:S02]  /*dbd0*/  ISETP.LT.OR P2, PT, R24, R238.reuse, P2 ;  /* 0x000000ee1800720c */ /* 0x080fe40001741670 */
[----:B------:R-:W-:Y:S02]  /*dbe0*/  ISETP.GE.AND P3, PT, R34, R231, PT ;  /* 0x000000e72200720c */ /* 0x000fe40003f66270 */
[----:B------:R-:W-:Y:S02]  /*dbf0*/  FMNMX.FTZ R21, R176, R21, !PT ;  /* 0x00000015b0157209 */ /* 0x000fe40007810000 */
[----:B------:R-:W-:-:S02]  /*dc00*/  ISETP.LT.OR P1, PT, R2, R238, P1 ;  /* 0x000000ee0200720c */ /* 0x000fc40000f21670 */
[-C--:B------:R-:W-:Y:S01]  /*dc10*/  ISETP.LT.OR P4, PT, R2, R236.reuse, P4 ;  /* 0x000000ec0200720c */ /* 0x080fe20002781670 */
[----:B------:R-:W-:Y:S01]  /*dc20*/  VIADD R2, R0, 0x30 ;  /* 0x0000003000027836 */ /* 0x000fe20000000000 */
[----:B------:R-:W-:Y:S02]  /*dc30*/  FSEL R246, R4, -INF , !P2 ;  /* 0xff80000004f67808 */ /* 0x000fe40005000000 */
[----:B------:R-:W-:Y:S02]  /*dc40*/  ISETP.LT.OR P3, PT, R34, R236, P3 ;  /* 0x000000ec2200720c */ /* 0x000fe40001f61670 */
[----:B------:R-:W-:Y:S02]  /*dc50*/  FMNMX.FTZ R4, R3, R171, !PT ;  /* 0x000000ab03047209 */ /* 0x000fe40007810000 */
[----:B------:R-:W-:Y:S02]  /*dc60*/  FMNMX.FTZ R21, R168, R21, !PT ;  /* 0x00000015a8157209 */ /* 0x000fe40007810000 */
[----:B------:R-:W-:-:S02]  /*dc70*/  FSEL R225, R22, -INF , !P3 ;  /* 0xff80000016e17808 */ /* 0x000fc40005800000 */
[----:B------:R-:W-:Y:S02]  /*dc80*/  FSEL R227, R23, -INF , !P0 ;  /* 0xff80000017e37808 */ /* 0x000fe40004000000 */
[----:B------:R-:W-:Y:S02]  /*dc90*/  FMNMX.FTZ R4, R173, R4, !PT ;  /* 0x00000004ad047209 */ /* 0x000fe40007810000 */
[----:B------:R-:W-:Y:S02]  /*dca0*/  FSEL R34, R25, -INF , !P5 ;  /* 0xff80000019227808 */ /* 0x000fe40006800000 */
[C---:B------:R-:W-:Y:S02]  /*dcb0*/  ISETP.GE.AND P0, PT, R2.reuse, R237, PT ;  /* 0x000000ed0200720c */ /* 0x040fe40003f06270 */
[----:B------:R-:W-:Y:S02]  /*dcc0*/  ISETP.GE.AND P3, PT, R2, R231, PT ;  /* 0x000000e70200720c */ /* 0x000fe40003f66270 */
[----:B------:R-:W-:-:S02]  /*dcd0*/  FMNMX.FTZ R21, R28, R21, !PT ;  /* 0x000000151c157209 */ /* 0x000fc40007810000 */
[----:B------:R-:W-:Y:S02]  /*dce0*/  ISETP.GE.AND P5, PT, R24, R231, PT ;  /* 0x000000e71800720c */ /* 0x000fe40003fa6270 */
[----:B------:R-:W-:Y:S02]  /*dcf0*/  FMNMX.FTZ R4, R19, R4, !PT ;  /* 0x0000000413047209 */ /* 0x000fe40007810000 */
[C---:B------:R-:W-:Y:S02]  /*dd00*/  ISETP.LT.OR P0, PT, R2.reuse, R238, P0 ;  /* 0x000000ee0200720c */ /* 0x040fe40000701670 */
[-C--:B------:R-:W-:Y:S01]  /*dd10*/  ISETP.LT.OR P3, PT, R2, R236.reuse, P3 ;  /* 0x000000ec0200720c */ /* 0x080fe20001f61670 */
[----:B------:R-:W-:Y:S01]  /*dd20*/  VIADD R2, R0, 0x38 ;  /* 0x0000003800027836 */ /* 0x000fe20000000000 */
[----:B------:R-:W-:Y:S01]  /*dd30*/  FMNMX.FTZ R21, R30, R21, !PT ;  /* 0x000000151e157209 */ /* 0x000fe20007810000 */
[----:B------:R-:W-:Y:S01]  /*dd40*/  VIADD R0, R0, 0x39 ;  /* 0x0000003900007836 */ /* 0x000fe20000000000 */
[----:B------:R-:W-:-:S02]  /*dd50*/  ISETP.LT.OR P5, PT, R24, R236, P5 ;  /* 0x000000ec1800720c */ /* 0x000fc40002fa1670 */
[----:B------:R-:W-:Y:S01]  /*dd60*/  FMNMX.FTZ R4, R187, R4, !PT ;  /* 0x00000004bb047209 */ /* 0x000fe20007810000 */
[----:B------:R-:W-:Y:S01]  /*dd70*/  LDSM.16.MT88.4 R24, [R216+0x18000] ;  /* 0x01800000d818783b */ /* 0x000fe20000004200 */
        /* <DEDUP_REMOVED lines=14> */
[----:B------:R-:W-:Y:S02]  /*de60*/  ISETP.GE.AND P6, PT, R20, R237, PT ;  /* 0x000000ed1400720c */ /* 0x000fe40003fc6270 */
[----:B------:R-:W-:Y:S02]  /*de70*/  FMNMX.FTZ R5, R246, R5, !PT ;  /* 0x00000005f6057209 */ /* 0x000fe40007810000 */
[----:B------:R-:W-:-:S02]  /*de80*/  FMNMX.FTZ R2, R225, R2, !PT ;  /* 0x00000002e1027209 */ /* 0x000fc40007810000 */
[----:B------:R-:W-:Y:S02]  /*de90*/  ISETP.LT.OR P6, PT, R20, R238, P6 ;  /* 0x000000ee1400720c */ /* 0x000fe400037c1670 */
[----:B------:R-:W-:Y:S02]  /*dea0*/  FSEL R178, R192, -INF , !P0 ;  /* 0xff800000c0b27808 */ /* 0x000fe40004000000 */
[----:B------:R-:W-:Y:S02]  /*deb0*/  FMNMX.FTZ R5, R226, R5, !PT ;  /* 0x00000005e2057209 */ /* 0x000fe40007810000 */
[----:B------:R-:W-:Y:S02]  /*dec0*/  FSEL R247, R7, -INF , !P4 ;  /* 0xff80000007f77808 */ /* 0x000fe40006000000 */
[C---:B------:R-:W-:Y:S02]  /*ded0*/  ISETP.GE.AND P4, PT, R0.reuse, R237, PT ;  /* 0x000000ed0000720c */ /* 0x040fe40003f86270 */
[----:B------:R-:W-:-:S02]  /*dee0*/  ISETP.GE.AND P0, PT, R0, R231, PT ;  /* 0x000000e70000720c */ /* 0x000fc40003f06270 */
[----:B------:R-:W-:Y:S02]  /*def0*/  FMNMX.FTZ R2, R227, R2, !PT ;  /* 0x00000002e3027209 */ /* 0x000fe40007810000 */
[----:B------:R-:W-:Y:S02]  /*df00*/  FSEL R180, R193, -INF , !P6 ;  /* 0xff800000c1b47808 */ /* 0x000fe40007000000 */
[----:B------:R-:W-:Y:S02]  /*df10*/  FMNMX.FTZ R5, R178, R5, !PT ;  /* 0x00000005b2057209 */ /* 0x000fe40007810000 */
[----:B------:R-:W-:Y:S02]  /*df20*/  ISETP.GE.AND P2, PT, R20, R231, PT ;  /* 0x000000e71400720c */ /* 0x000fe40003f46270 */
[C---:B------:R-:W-:Y:S02]  /*df30*/  ISETP.LT.OR P4, PT, R0.reuse, R238, P4 ;  /* 0x000000ee0000720c */ /* 0x040fe40002781670 */
[----:B------:R-:W-:-:S02]  /*df40*/  ISETP.LT.OR P0, PT, R0, R236, P0 ;  /* 0x000000ec0000720c */ /* 0x000fc40000701670 */
[----:B------:R-:W-:Y:S02]  /*df50*/  FMNMX.FTZ R2, R245, R2, !PT ;  /* 0x00000002f5027209 */ /* 0x000fe40007810000 */
[----:B------:R-:W-:Y:S02]  /*df60*/  FSEL R181, R188, -INF , !P5 ;  /* 0xff800000bcb57808 */ /* 0x000fe40006800000 */
[----:B------:R-:W-:Y:S02]  /*df70*/  FMNMX.FTZ R0, R180, R5, !PT ;  /* 0x00000005b4007209 */ /* 0x000fe40007810000 */
[----:B------:R-:W-:Y:S02]  /*df80*/  ISETP.LT.OR P2, PT, R20, R236, P2 ;  /* 0x000000ec1400720c */ /* 0x000fe40001741670 */
[----:B------:R-:W-:Y:S02]  /*df90*/  FSEL R179, R194, -INF , !P3 ;  /* 0xff800000c2b37808 */ /* 0x000fe40005800000 */
[----:B------:R-:W-:-:S02]  /*dfa0*/  FMNMX.FTZ R2, R247, R2, !PT ;  /* 0x00000002f7027209 */ /* 0x000fc40007810000 */
[----:B------:R-:W-:Y:S02]  /*dfb0*/  FSEL R182, R189, -INF , !P4 ;  /* 0xff800000bdb67808 */ /* 0x000fe40006000000 */
[----:B------:R-:W-:Y:S01]  /*dfc0*/  FMNMX.FTZ R7, R181, R0, !PT ;  /* 0x00000000b5077209 */ /* 0x000fe20007810000 */
[----:B------:R-:W-:Y:S01]  /*dfd0*/  IMAD.U32 R0, RZ, RZ, UR35 ;  /* 0x00000023ff007e24 */ /* 0x000fe2000f8e00ff */
[----:B------:R-:W-:Y:S02]  /*dfe0*/  LOP3.LUT R192, R251, R9, RZ, 0x3c, !PT ;  /* 0x00000009fbc07212 */ /* 0x000fe400078e3cff */
[----:B------:R-:W-:Y:S02]  /*dff0*/  FSEL R174, R195, -INF , !P2 ;  /* 0xff800000c3ae7808 */ /* 0x000fe40005000000 */
[----:B------:R-:W-:Y:S01]  /*e000*/  FMNMX.FTZ R5, R179, R2, !PT ;  /* 0x00000002b3057209 */ /* 0x000fe20007810000 */
[----:B------:R-:W-:Y:S01]  /*e010*/  IMAD.WIDE.U32 R192, R192, -0x2daee0ad, RZ ;  /* 0xd2511f53c0c07825 */ /* 0x000fe200078e00ff */
[----:B------:R-:W-:-:S02]  /*e020*/  FMNMX.FTZ R7, R182, R7, !PT ;  /* 0x00000007b6077209 */ /* 0x000fc40007810000 */
[----:B------:R-:W-:Y:S02]  /*e030*/  FSEL R175, R190, -INF , !P1 ;  /* 0xff800000beaf7808 */ /* 0x000fe40004800000 */
[----:B------:R-:W-:Y:S01]  /*e040*/  FMNMX.FTZ R4, R174, R5, !PT ;  /* 0x00000005ae047209 */ /* 0x000fe20007810000 */
[----:B------:R-:W1:Y:S01]  /*e050*/  SHFL.BFLY PT, R2, R7, 0x2, 0x1f ;  /* 0x0c401f0007027f89 */ /* 0x000e6200000e0000 */
[----:B------:R-:W-:Y:S01]  /*e060*/  LOP3.LUT R0, R185, UR39, R0, 0x96, !PT ;  /* 0x00000027b9007c12 */ /* 0x000fe2000f8e9600 */
[----:B------:R-:W-:Y:S01]  /*e070*/  UIADD3 UR39, UR39, 0x1, URZ ;  /* 0x0000000127277890 */ /* 0x000fe2000fffe03f */
[----:B------:R-:W-:Y:S01]  /*e080*/  LOP3.LUT R194, R193, UR4, R184, 0x96, !PT ;  /* 0x00000004c1c27c12 */ /* 0x000fe2000f8e96b8 */
[----:B------:R-:W-:Y:S01]  /*e090*/  UIADD3 UR4, UR34, -0x4ab325aa, URZ ;  /* 0xb54cda5622047890 */ /* 0x000fe2000fffe03f */
[----:B------:R-:W-:Y:S01]  /*e0a0*/  FSEL R177, R191, -INF , !P0 ;  /* 0xff800000bfb17808 */ /* 0x000fe20004000000 */
[----:B------:R-:W-:Y:S01]  /*e0b0*/  IMAD.WIDE.U32 R20, R0, -0x326172a9, RZ ;  /* 0xcd9e8d5700147825 */ /* 0x000fe200078e00ff */
[----:B------:R-:W-:-:S03]  /*e0c0*/  FMNMX.FTZ R4, R175, R4, !PT ;  /* 0x00000004af047209 */ /* 0x000fc60007810000 */
[----:B------:R-:W-:Y:S01]  /*e0d0*/  IMAD.WIDE.U32 R194, R194, -0x326172a9, RZ ;  /* 0xcd9e8d57c2c27825 */ /* 0x000fe200078e00ff */
[----:B------:R-:W-:Y:S02]  /*e0e0*/  FMNMX.FTZ R4, R177, R4, !PT ;  /* 0x00000004b1047209 */ /* 0x000fe40007810000 */
[----:B------:R-:W-:Y:S02]  /*e0f0*/  LOP3.LUT R6, R21, UR13, R250, 0x96, !PT ;  /* 0x0000000d15067c12 */ /* 0x000fe4000f8e96fa */
[----:B------:R-:W-:Y:S01]  /*e100*/  LOP3.LUT R0, R195, UR11, R20, 0x96, !PT ;  /* 0x0000000bc3007c12 */ /* 0x000fe2000f8e9614 */
[----:B------:R-:W2:Y:S02]  /*e110*/  SHFL.BFLY PT, R5, R4, 0x2, 0x1f ;  /* 0x0c401f0004057f89 */ /* 0x000ea400000e0000 */
[----:B------:R-:W-:-:S04]  /*e120*/  IMAD.WIDE.U32 R184, R6, -0x2daee0ad, RZ ;  /* 0xd2511f5306b87825 */ /* 0x000fc800078e00ff */
[----:B------:R-:W-:Y:S01]  /*e130*/  IMAD.WIDE.U32 R166, R0, -0x2daee0ad, RZ ;  /* 0xd2511f5300a67825 */ /* 0x000fe200078e00ff */
[----:B------:R-:W-:Y:S02]  /*e140*/  LOP3.LUT R0, R185, UR10, R192, 0x96, !PT ;  /* 0x0000000ab9007c12 */ /* 0x000fe4000f8e96c0 */
[----:B-1----:R-:W-:Y:S02]  /*e150*/  FMNMX.FTZ R7, R7, R2, !PT ;  /* 0x0000000207077209 */ /* 0x002fe40007810000 */
[----:B------:R-:W-:Y:S01]  /*e160*/  LOP3.LUT R184, R167, UR6, R184, 0x96, !PT ;  /* 0x00000006a7b87c12 */ /* 0x000fe2000f8e96b8 */
[----:B------:R-:W-:Y:S02]  /*e170*/  IMAD.WIDE.U32 R164, R0, -0x326172a9, RZ ;  /* 0xcd9e8d5700a47825 */ /* 0x000fe400078e00ff */
[----:B------:R-:W1:Y:S02]  /*e180*/  SHFL.BFLY PT, R2, R7, 0x1, 0x1f ;  /* 0x0c201f0007027f89 */ /* 0x000e6400000e0000 */
[----:B------:R-:W-:Y:S01]  /*e190*/  IMAD.WIDE.U32 R184, R184, -0x326172a9, RZ ;  /* 0xcd9e8d57b8b87825 */ /* 0x000fe200078e00ff */
[----:B------:R-:W-:-:S04]  /*e1a0*/  LOP3.LUT R0, R165, UR7, R194, 0x96, !PT ;  /* 0x00000007a5007c12 */ /* 0x000fc8000f8e96c2 */
        /* <DEDUP_REMOVED lines=9> */
[----:B-1----:R-:W-:Y:S02]  /*e240*/  FMNMX.FTZ R2, R7, R2, !PT ;  /* 0x0000000207027209 */ /* 0x002fe40007810000 */
[C---:B------:R-:W-:Y:S02]  /*e250*/  LOP3.LUT R4, R20.reuse, 0xffff, RZ, 0xc0, !PT ;  /* 0x0000ffff14047812 */ /* 0x040fe400078ec0ff */
[----:B------:R-:W-:Y:S01]  /*e260*/  LOP3.LUT R23, R20, 0xff, RZ, 0xc0, !PT ;  /* 0x000000ff14177812 */ /* 0x000fe200078ec0ff */
[C---:B------:R-:W-:Y:S01]  /*e270*/  FMUL.FTZ R183, R2.reuse, UR38 ;  /* 0x0000002602b77c20 */ /* 0x040fe20008410000 */
[----:B------:R-:W-:Y:S02]  /*e280*/  SHF.R.U32.HI R4, RZ, 0x8, R4 ;  /* 0x00000008ff047819 */ /* 0x000fe40000011604 */
[----:B------:R-:W-:Y:S02]  /*e290*/  SHF.R.U32.HI R7, RZ, 0x10, R20 ;  /* 0x00000010ff077819 */ /* 0x000fe40000011614 */
[----:B------:R-:W-:-:S02]  /*e2a0*/  FSETP.NEU.FTZ.AND P1, PT, R2, -INF , PT ;  /* 0xff8000000200780b */ /* 0x000fc40003f3d000 */
[----:B------:R-:W-:Y:S02]  /*e2b0*/  PRMT R23, R23, 0x5410, R4 ;  /* 0x0000541017177816 */ /* 0x000fe40000000004 */
[----:B------:R-:W-:Y:S02]  /*e2c0*/  LOP3.LUT R7, R7, 0xff, RZ, 0xc0, !PT ;  /* 0x000000ff07077812 */ /* 0x000fe400078ec0ff */
[----:B------:R-:W-:Y:S02]  /*e2d0*/  SHF.R.U32.HI R4, RZ, 0x18, R20 ;  /* 0x00000018ff047819 */ /* 0x000fe40000011614 */
[----:B------:R-:W-:Y:S02]  /*e2e0*/  FSEL R183, R183, RZ, P1 ;  /* 0x000000ffb7b77208 */ /* 0x000fe40000800000 */
[----:B--2---:R-:W-:Y:S02]  /*e2f0*/  FMNMX.FTZ R0, R5, R0, !PT ;  /* 0x0000000005007209 */ /* 0x004fe40007810000 */
[----:B------:R-:W-:Y:S01]  /*e300*/  PRMT R7, R7, 0x5410, R4 ;  /* 0x0000541007077816 */ /* 0x000fe20000000004 */
[--C-:B------:R-:W-:Y:S01]  /*e310*/  FFMA.FTZ R169, R176, UR38, -R183.reuse ;  /* 0x00000026b0a97c23 */ /* 0x100fe200080108b7 */
[----:B------:R-:W-:Y:S01]  /*e320*/  LOP3.LUT R4, R21, UR4, R166, 0x96, !PT ;  /* 0x0000000415047c12 */ /* 0x000fe2000f8e96a6 */
[C---:B------:R-:W-:Y:S01]  /*e330*/  FMUL.FTZ R176, R0.reuse, UR38 ;  /* 0x0000002600b07c20 */ /* 0x040fe20008410000 */
[----:B------:R-:W-:Y:S01]  /*e340*/  FSETP.NEU.FTZ.AND P0, PT, R0, -INF , PT ;  /* 0xff8000000000780b */ /* 0x000fe20003f1d000 */
[--C-:B------:R-:W-:Y:S01]  /*e350*/  FFMA.FTZ R172, R170, UR38, -R183.reuse ;  /* 0x00000026aaac7c23 */ /* 0x100fe200080108b7 */
[--C-:B------:R-:W-:Y:S01]  /*e360*/  SHF.R.U32.HI R5, RZ, 0x10, R4.reuse ;  /* 0x00000010ff057819 */ /* 0x100fe20000011604 */
[--C-:B------:R-:W-:Y:S01]  /*e370*/  FFMA.FTZ R170, R18, UR38, -R183.reuse ;  /* 0x0000002612aa7c23 */ /* 0x100fe200080108b7 */
[----:B------:R-:W-:Y:S01]  /*e380*/  LOP3.LUT R21, R4, 0xffff, RZ, 0xc0, !PT ;  /* 0x0000ffff04157812 */ /* 0x000fe200078ec0ff */
[--C-:B------:R-:W-:Y:S01]  /*e390*/  FFMA.FTZ R168, R168, UR38, -R183.reuse ;  /* 0x00000026a8a87c23 */ /* 0x100fe200080108b7 */
[----:B------:R-:W-:Y:S01]  /*e3a0*/  LOP3.LUT R6, R4, 0xff, RZ, 0xc0, !PT ;  /* 0x000000ff04067812 */ /* 0x000fe200078ec0ff */
[----:B------:R-:W-:Y:S01]  /*e3b0*/  MUFU.EX2 R169, R169 ;  /* 0x000000a900a97308 */ /* 0x000fe20000000800 */
[----:B------:R-:W-:Y:S01]  /*e3c0*/  SHF.R.U32.HI R4, RZ, 0x18, R4 ;  /* 0x00000018ff047819 */ /* 0x000fe20000011604 */
[--C-:B------:R-:W-:Y:S01]  /*e3d0*/  FFMA.FTZ R188, R32, UR38, -R183.reuse ;  /* 0x0000002620bc7c23 */ /* 0x100fe200080108b7 */
[----:B------:R-:W-:Y:S01]  /*e3e0*/  LOP3.LUT R5, R5, 0xff, RZ, 0xc0, !PT ;  /* 0x000000ff05057812 */ /* 0x000fe200078ec0ff */
[--C-:B------:R-:W-:Y:S01]  /*e3f0*/  FFMA.FTZ R185, R34, UR38, -R183.reuse ;  /* 0x0000002622b97c23 */ /* 0x100fe200080108b7 */
[----:B------:R-:W-:Y:S01]  /*e400*/  FSEL R176, R176, RZ, P0 ;  /* 0x000000ffb0b07208 */ /* 0x000fe20000000000 */
[----:B------:R-:W-:Y:S01]  /*e410*/  FFMA.FTZ R190, R28, UR38, -R183 ;  /* 0x000000261cbe7c23 */ /* 0x000fe200080108b7 */
[----:B------:R-:W-:Y:S01]  /*e420*/  PRMT R5, R5, 0x5410, R4 ;  /* 0x0000541005057816 */ /* 0x000fe20000000004 */
[----:B------:R-:W1:Y:S01]  /*e430*/  MUFU.EX2 R168, R168 ;  /* 0x000000a800a87308 */ /* 0x000e620000000800 */
[----:B------:R-:W-:Y:S01]  /*e440*/  FSEL R4, R0, RZ, P0 ;  /* 0x000000ff00047208 */ /* 0x000fe20000000000 */
[--C-:B------:R-:W-:Y:S01]  /*e450*/  FFMA.FTZ R19, R19, UR38, -R176.reuse ;  /* 0x0000002613137c23 */ /* 0x100fe200080108b0 */
[--C-:B------:R-:W-:Y:S01]  /*e460*/  FFMA.FTZ R18, R187, UR38, -R176.reuse ;  /* 0x00000026bb127c23 */ /* 0x100fe200080108b0 */
[----:B------:R-:W-:Y:S01]  /*e470*/  FSEL R20, R2, RZ, P1 ;  /* 0x000000ff02147208 */ /* 0x000fe20000800000 */
[----:B------:R-:W-:Y:S01]  /*e480*/  FFMA.FTZ R171, R171, UR38, -R176 ;  /* 0x00000026abab7c23 */ /* 0x000fe200080108b0 */
[----:B------:R-:W-:Y:S01]  /*e490*/  FADD.FTZ R4, R3, -R4 ;  /* 0x8000000403047221 */ /* 0x000fe20000010000 */
[----:B------:R-:W-:Y:S01]  /*e4a0*/  FFMA.FTZ R3, R173, UR38, -R176 ;  /* 0x00000026ad037c23 */ /* 0x000fe200080108b0 */
[----:B------:R-:W-:Y:S01]  /*e4b0*/  MUFU.EX2 R19, R19 ;  /* 0x0000001300137308 */ /* 0x000fe20000000800 */
[----:B------:R-:W-:Y:S01]  /*e4c0*/  FADD.FTZ R20, R17, -R20 ;  /* 0x8000001411147221 */ /* 0x000fe20000010000 */
[----:B------:R-:W-:Y:S01]  /*e4d0*/  SHF.R.U32.HI R21, RZ, 0x8, R21 ;  /* 0x00000008ff157819 */ /* 0x000fe20000011615 */
[--C-:B------:R-:W-:Y:S01]  /*e4e0*/  FFMA.FTZ R187, R29, UR38, -R176.reuse ;  /* 0x000000261dbb7c23 */ /* 0x100fe200080108b0 */
[--C-:B------:R-:W-:Y:S01]  /*e4f0*/  HSET2.LE.AND R7, R7, R248.reuse, PT ;  /* 0x000000f807077233 */ /* 0x100fe20003803000 */
[----:B------:R-:W-:Y:S01]  /*e500*/  FMUL.FTZ R173, R20, UR38 ;  /* 0x0000002614ad7c20 */ /* 0x000fe20008410000 */
[----:B------:R-:W-:Y:S01]  /*e510*/  PRMT R21, R6, 0x5410, R21 ;  /* 0x0000541006157816 */ /* 0x000fe20000000015 */
[--C-:B------:R-:W-:Y:S01]  /*e520*/  FFMA.FTZ R189, R30, UR38, -R183.reuse ;  /* 0x000000261ebd7c23 */ /* 0x100fe200080108b7 */
[----:B------:R-:W2:Y:S01]  /*e530*/  MUFU.EX2 R18, R18 ;  /* 0x0000001200127308 */ /* 0x000ea20000000800 */
[--C-:B------:R-:W-:Y:S01]  /*e540*/  HSET2.LE.AND R6, R23, R248.reuse, PT ;  /* 0x000000f817067233 */ /* 0x100fe20003803000 */
[--C-:B------:R-:W-:Y:S01]  /*e550*/  FFMA.FTZ R191, R33, UR38, -R176.reuse ;  /* 0x0000002621bf7c23 */ /* 0x100fe200080108b0 */
[----:B-1----:R-:W-:Y:S01]  /*e560*/  F2FP.BF16.F32.PACK_AB R23, R168, R169 ;  /* 0x000000a9a817723e */ /* 0x002fe200000010ff */
[----:B------:R-:W-:Y:S01]  /*e570*/  FFMA.FTZ R186, R31, UR38, -R176 ;  /* 0x000000261fba7c23 */ /* 0x000fe200080108b0 */
[--C-:B------:R-:W-:Y:S01]  /*e580*/  HSET2.LE.AND R21, R21, R248.reuse, PT ;  /* 0x000000f815157233 */ /* 0x100fe20003803000 */
[----:B------:R-:W-:Y:S01]  /*e590*/  LDSM.16.MT88.4 R28, [R216+0x18800] ;  /* 0x01880000d81c783b */ /* 0x000fe20000004200 */
[----:B------:R-:W-:Y:S01]  /*e5a0*/  HSET2.LE.AND R5, R5, R248, PT ;  /* 0x000000f805057233 */ /* 0x000fe20003803000 */
[----:B------:R1:W-:Y:S01]  /*e5b0*/  MUFU.EX2 R17, R171 ;  /* 0x000000ab00117308 */ /* 0x0003e20000000800 */
[----:B------:R-:W-:Y:S01]  /*e5c0*/  LOP3.LUT R6, R6, R23, RZ, 0xc0, !PT ;  /* 0x0000001706067212 */ /* 0x000fe200078ec0ff */
[--C-:B------:R-:W-:Y:S01]  /*e5d0*/  FFMA.FTZ R193, R246, UR38, -R183.reuse ;  /* 0x00000026f6c17c23 */ /* 0x100fe200080108b7 */
[----:B------:R-:W-:Y:S01]  /*e5e0*/  LOP3.LUT R166, R167, UR31, R184, 0x96, !PT ;  /* 0x0000001fa7a67c12 */ /* 0x000fe2000f8e96b8 */
[--C-:B------:R-:W-:Y:S01]  /*e5f0*/  FFMA.FTZ R184, R35, UR38, -R176.reuse ;  /* 0x0000002623b87c23 */ /* 0x100fe200080108b0 */
[----:B------:R-:W-:Y:S01]  /*e600*/  FFMA.FTZ R178, R178, UR38, -R183 ;  /* 0x00000026b2b27c23 */ /* 0x000fe200080108b7 */
[--C-:B------:R-:W-:Y:S01]  /*e610*/  FFMA.FTZ R179, R179, UR38, -R176.reuse ;  /* 0x00000026b3b37c23 */ /* 0x100fe200080108b0 */
[----:B------:R-:W-:Y:S01]  /*e620*/  FFMA.FTZ R174, R174, UR38, -R176 ;  /* 0x00000026aeae7c23 */ /* 0x000fe200080108b0 */
[----:B------:R-:W3:Y:S01]  /*e630*/  MUFU.EX2 R3, R3 ;  /* 0x0000000300037308 */ /* 0x000ee20000000800 */
[----:B--2---:R-:W-:Y:S01]  /*e640*/  F2FP.BF16.F32.PACK_AB R20, R18, R19 ;  /* 0x000000131214723e */ /* 0x004fe200000010ff */
[----:B------:R-:W-:-:S03]  /*e650*/  IMAD.WIDE.U32 R166, R166, -0x2daee0ad, RZ ;  /* 0xd2511f53a6a67825 */ /* 0x000fc600078e00ff */
[----:B------:R-:W-:-:S03]  /*e660*/  LOP3.LUT R7, R7, R20, RZ, 0xc0, !PT ;  /* 0x0000001407077212 */ /* 0x000fc600078ec0ff */
[----:B------:R-:W-:Y:S01]  /*e670*/  MUFU.EX2 R172, R172 ;  /* 0x000000ac00ac7308 */ /* 0x000fe20000000800 */
[----:B-1----:R-:W-:-:S07]  /*e680*/  FMUL.FTZ R171, R4, UR38 ;  /* 0x0000002604ab7c20 */ /* 0x002fce0008410000 */
[----:B------:R-:W1:Y:S01]  /*e690*/  MUFU.EX2 R170, R170 ;  /* 0x000000aa00aa7308 */ /* 0x000e620000000800 */
[----:B---3--:R-:W-:-:S04]  /*e6a0*/  F2FP.BF16.F32.PACK_AB R20, R3, R17 ;  /* 0x000000110314723e */ /* 0x008fc800000010ff */
[----:B------:R-:W-:-:S03]  /*e6b0*/  LOP3.LUT R5, R5, R20, RZ, 0xc0, !PT ;  /* 0x0000001405057212 */ /* 0x000fc600078ec0ff */
[----:B------:R-:W2:Y:S08]  /*e6c0*/  MUFU.EX2 R173, R173 ;  /* 0x000000ad00ad7308 */ /* 0x000eb00000000800 */
[----:B------:R-:W3:Y:S01]  /*e6d0*/  MUFU.EX2 R171, R171 ;  /* 0x000000ab00ab7308 */ /* 0x000ee20000000800 */
[----:B-1----:R-:W-:-:S04]  /*e6e0*/  F2FP.BF16.F32.PACK_AB R4, R170, R172 ;  /* 0x000000acaa04723e */ /* 0x002fc800000010ff */
[----:B------:R-:W-:Y:S02]  /*e6f0*/  LOP3.LUT R4, R21, R4, RZ, 0xc0, !PT ;  /* 0x0000000415047212 */ /* 0x000fe400078ec0ff */
[----:B------:R-:W1:Y:S01]  /*e700*/  LDSM.16.MT88.4 R20, [R214+0x18000] ;  /* 0x01800000d614783b */ /* 0x000e620000004200 */
        /* <DEDUP_REMOVED lines=141> */
[-C--:B------:R-:W-:Y:S01]  /*efe0*/  FMUL.FTZ R130, R130, R171.reuse ;  /* 0x000000ab82827220 */ /* 0x080fe20000410000 */
[----:B------:R-:W-:Y:S01]  /*eff0*/  FMUL.FTZ R131, R131, R171 ;  /* 0x000000ab83837220 */ /* 0x000fe20000410000 */
[-C--:B------:R-:W-:Y:S01]  /*f000*/  FMUL.FTZ R132, R132, R173.reuse ;  /* 0x000000ad84847220 */ /* 0x080fe20000410000 */
[----:B------:R-:W-:Y:S01]  /*f010*/  FMUL.FTZ R133, R133, R173 ;  /* 0x000000ad85857220 */ /* 0x000fe20000410000 */
[-C--:B------:R-:W-:Y:S01]  /*f020*/  FMUL.FTZ R134, R134, R171.reuse ;  /* 0x000000ab86867220 */ /* 0x080fe20000410000 */
[----:B------:R-:W-:Y:S01]  /*f030*/  FMUL.FTZ R135, R135, R171 ;  /* 0x000000ab87877220 */ /* 0x000fe20000410000 */
[----:B------:R-:W-:Y:S01]  /*f040*/  MUFU.EX2 R185, R185 ;  /* 0x000000b900b97308 */ /* 0x000fe20000000800 */
[----:B------:R-:W-:Y:S01]  /*f050*/  FFMA.FTZ R173, R249, R173, R172 ;  /* 0x000000adf9ad7223 */ /* 0x000fe200000100ac */
[----:B------:R-:W-:-:S03]  /*f060*/  FFMA.FTZ R252, R252, R171, R17 ;  /* 0x000000abfcfc7223 */ /* 0x000fc60000010011 */
[----:B------:R-:W-:Y:S01]  /*f070*/  FADD.FTZ R170, R170, R173 ;  /* 0x000000adaaaa7221 */ /* 0x000fe20000010000 */
[----:B------:R-:W-:Y:S02]  /*f080*/  FADD.FTZ R252, R3, R252 ;  /* 0x000000fc03fc7221 */ /* 0x000fe40000010000 */
[----:B------:R-:W-:Y:S01]  /*f090*/  MUFU.EX2 R187, R187 ;  /* 0x000000bb00bb7308 */ /* 0x000fe20000000800 */
[----:B------:R-:W-:Y:S01]  /*f0a0*/  FADD.FTZ R169, R169, R170 ;  /* 0x000000aaa9a97221 */ /* 0x000fe20000010000 */
[----:B------:R-:W-:Y:S01]  /*f0b0*/  FADD.FTZ R19, R19, R252 ;  /* 0x000000fc13137221 */ /* 0x000fe20000010000 */
[C---:B--2---:R-:W-:Y:S02]  /*f0c0*/  HMMA.16816.F32.BF16 R56, R4.reuse, R24, R56 ;  /* 0x000000180438723c */ /* 0x044fe40000041838 */
[----:B------:R-:W-:Y:S01]  /*f0d0*/  FADD.FTZ R169, R168, R169 ;  /* 0x000000a9a8a97221 */ /* 0x000fe20000010000 */
[----:B------:R-:W-:Y:S02]  /*f0e0*/  FADD.FTZ R18, R18, R19 ;  /* 0x0000001312127221 */ /* 0x000fe40000010000 */
[----:B------:R-:W-:Y:S01]  /*f0f0*/  MUFU.EX2 R184, R184 ;  /* 0x000000b800b87308 */ /* 0x000fe20000000800 */
[C---:B------:R-:W-:Y:S01]  /*f100*/  HMMA.16816.F32.BF16 R60, R4.reuse, R26, R60 ;  /* 0x0000001a043c723c */ /* 0x040fe2000004183c */
[----:B------:R-:W2:Y:S06]  /*f110*/  LDSM.16.MT88.4 R24, [R216+0x1c000] ;  /* 0x01c00000d818783b */ /* 0x000eac0000004200 */
[----:B------:R-:W-:Y:S08]  /*f120*/  MUFU.EX2 R190, R190 ;  /* 0x000000be00be7308 */ /* 0x000ff00000000800 */
[----:B------:R-:W-:Y:S01]  /*f130*/  MUFU.EX2 R189, R189 ;  /* 0x000000bd00bd7308 */ /* 0x000fe20000000800 */
[C---:B-1----:R-:W-:Y:S06]  /*f140*/  HMMA.16816.F32.BF16 R64, R4.reuse, R20, R64 ;  /* 0x000000140440723c */ /* 0x042fec0000041840 */
[C---:B------:R-:W-:Y:S01]  /*f150*/  HMMA.16816.F32.BF16 R68, R4.reuse, R22, R68 ;  /* 0x000000160444723c */ /* 0x040fe20000041844 */
[----:B------:R-:W1:Y:S01]  /*f160*/  LDSM.16.MT88.4 R20, [R214+0x1c000] ;  /* 0x01c00000d614783b */ /* 0x000e620000004200 */
[----:B------:R-:W-:Y:S08]  /*f170*/  MUFU.EX2 R191, R191 ;  /* 0x000000bf00bf7308 */ /* 0x000ff00000000800 */
[----:B------:R-:W3:Y:S08]  /*f180*/  MUFU.EX2 R186, R186 ;  /* 0x000000ba00ba7308 */ /* 0x000ef00000000800 */
[----:B------:R-:W-:Y:S01]  /*f190*/  MUFU.EX2 R193, R193 ;  /* 0x000000c100c17308 */ /* 0x000fe20000000800 */
[C---:B--2---:R-:W-:Y:S06]  /*f1a0*/  HMMA.16816.F32.BF16 R72, R4.reuse, R24, R72 ;  /* 0x000000180448723c */ /* 0x044fec0000041848 */
[----:B------:R-:W-:Y:S01]  /*f1b0*/  HMMA.16816.F32.BF16 R76, R4, R26, R76 ;  /* 0x0000001a044c723c */ /* 0x000fe2000004184c */
[----:B------:R-:W2:Y:S01]  /*f1c0*/  LDSM.16.MT88.4 R24, [R213+0x1c000] ;  /* 0x01c00000d518783b */ /* 0x000ea20000004200 */
[----:B---3--:R-:W-:Y:S01]  /*f1d0*/  F2FP.BF16.F32.PACK_AB R32, R186, R191 ;  /* 0x000000bfba20723e */ /* 0x008fe200000010ff */
[----:B------:R-:W-:Y:S01]  /*f1e0*/  MUFU.EX2 R178, R178 ;  /* 0x000000b200b27308 */ /* 0x000fe20000000800 */
[----:B------:R-:W-:-:S04]  /*f1f0*/  FADD.FTZ R191, R191, R18 ;  /* 0x00000012bfbf7221 */ /* 0x000fc80000010000 */
[----:B------:R-:W-:-:S03]  /*f200*/  FADD.FTZ R186, R186, R191 ;  /* 0x000000bfbaba7221 */ /* 0x000fc60000010000 */
[----:B------:R-:W-:Y:S01]  /*f210*/  MUFU.EX2 R179, R179 ;  /* 0x000000b300b37308 */ /* 0x000fe20000000800 */
[C---:B-1----:R-:W-:Y:S07]  /*f220*/  HMMA.16816.F32.BF16 R80, R4.reuse, R20, R80 ;  /* 0x000000140450723c */ /* 0x042fee0000041850 */
[----:B------:R-:W-:Y:S01]  /*f230*/  MUFU.EX2 R174, R174 ;  /* 0x000000ae00ae7308 */ /* 0x000fe20000000800 */
        /* <DEDUP_REMOVED lines=15> */
[C---:B------:R-:W-:Y:S06]  /*f330*/  HMMA.16816.F32.BF16 R124, R4.reuse, R26, R124 ;  /* 0x0000001a047c723c */ /* 0x040fec000004187c */
[C---:B-1----:R-:W-:Y:S06]  /*f340*/  HMMA.16816.F32.BF16 R128, R4.reuse, R20, R128 ;  /* 0x000000140480723c */ /* 0x042fec0000041880 */
[----:B------:R-:W-:Y:S01]  /*f350*/  HMMA.16816.F32.BF16 R132, R4, R22, R132 ;  /* 0x000000160484723c */ /* 0x000fe20000041884 */
[----:B------:R-:W-:-:S02]  /*f360*/  LOP3.LUT R21, R166, 0xff, RZ, 0xc0, !PT ;  /* 0x000000ffa6157812 */ /* 0x000fc400078ec0ff */
[----:B------:R-:W-:-:S04]  /*f370*/  SHF.R.U32.HI R20, RZ, 0x18, R166 ;  /* 0x00000018ff147819 */ /* 0x000fc800000116a6 */
[----:B------:R-:W-:Y:S02]  /*f380*/  LOP3.LUT R6, R166, 0xffff, RZ, 0xc0, !PT ;  /* 0x0000ffffa6067812 */ /* 0x000fe400078ec0ff */
[----:B------:R-:W-:Y:S02]  /*f390*/  LOP3.LUT R4, R167, UR23, R164, 0x96, !PT ;  /* 0x00000017a7047c12 */ /* 0x000fe4000f8e96a4 */
[----:B------:R-:W-:Y:S02]  /*f3a0*/  SHF.R.U32.HI R6, RZ, 0x8, R6 ;  /* 0x00000008ff067819 */ /* 0x000fe40000011606 */
[C---:B------:R-:W-:Y:S02]  /*f3b0*/  LOP3.LUT R25, R4.reuse, 0xff, RZ, 0xc0, !PT ;  /* 0x000000ff04197812 */ /* 0x040fe400078ec0ff */
[----:B------:R-:W-:Y:S02]  /*f3c0*/  PRMT R21, R21, 0x5410, R6 ;  /* 0x0000541015157816 */ /* 0x000fe40000000006 */
[----:B------:R-:W-:-:S02]  /*f3d0*/  LOP3.LUT R6, R4, 0xffff, RZ, 0xc0, !PT ;  /* 0x0000ffff04067812 */ /* 0x000fc400078ec0ff */
[----:B------:R-:W-:Y:S02]  /*f3e0*/  SHF.R.U32.HI R7, RZ, 0x10, R166 ;  /* 0x00000010ff077819 */ /* 0x000fe400000116a6 */
[----:B------:R-:W-:Y:S01]  /*f3f0*/  SHF.R.U32.HI R6, RZ, 0x8, R6 ;  /* 0x00000008ff067819 */ /* 0x000fe20000011606 */
[----:B------:R-:W-:Y:S01]  /*f400*/  LDSM.16.MT88.4 R164, [R212+0x1c800] ;  /* 0x01c80000d4a4783b */ /* 0x000fe20000004200 */
[----:B------:R-:W-:Y:S02]  /*f410*/  LOP3.LUT R7, R7, 0xff, RZ, 0xc0, !PT ;  /* 0x000000ff07077812 */ /* 0x000fe400078ec0ff */
[----:B------:R-:W-:Y:S02]  /*f420*/  PRMT R25, R25, 0x5410, R6 ;  /* 0x0000541019197816 */ /* 0x000fe40000000006 */
[----:B------:R-:W-:Y:S02]  /*f430*/  HSET2.LE.AND R6, R21, R248, PT ;  /* 0x000000f815067233 */ /* 0x000fe40003803000 */
[----:B------:R-:W-:-:S02]  /*f440*/  F2FP.BF16.F32.PACK_AB R21, R185, R188 ;  /* 0x000000bcb915723e */ /* 0x000fc400000010ff */
[----:B------:R-:W-:Y:S02]  /*f450*/  PRMT R7, R7, 0x5410, R20 ;  /* 0x0000541007077816 */ /* 0x000fe40000000014 */
[----:B------:R-:W-:Y:S02]  /*f460*/  LOP3.LUT R6, R6, R21, RZ, 0xc0, !PT ;  /* 0x0000001506067212 */ /* 0x000fe400078ec0ff */
[----:B------:R-:W1:Y:S01]  /*f470*/  LDSM.16.MT88.4 R20, [R214+0x18800] ;  /* 0x01880000d614783b */ /* 0x000e620000004200 */
[--C-:B------:R-:W-:Y:S02]  /*f480*/  SHF.R.U32.HI R5, RZ, 0x10, R4.reuse ;  /* 0x00000010ff057819 */ /* 0x100fe40000011604 */
[----:B------:R-:W-:Y:S02]  /*f490*/  SHF.R.U32.HI R4, RZ, 0x18, R4 ;  /* 0x00000018ff047819 */ /* 0x000fe40000011604 */
[----:B------:R-:W-:Y:S02]  /*f4a0*/  LOP3.LUT R5, R5, 0xff, RZ, 0xc0, !PT ;  /* 0x000000ff05057812 */ /* 0x000fe400078ec0ff */
[----:B------:R-:W-:-:S02]  /*f4b0*/  HSET2.LE.AND R7, R7, R248, PT ;  /* 0x000000f807077233 */ /* 0x000fc40003803000 */
[----:B------:R-:W-:Y:S02]  /*f4c0*/  PRMT R5, R5, 0x5410, R4 ;  /* 0x0000541005057816 */ /* 0x000fe40000000004 */
[C---:B------:R-:W-:Y:S01]  /*f4d0*/  F2FP.BF16.F32.PACK_AB R4, R184.reuse, R187 ;  /* 0x000000bbb804723e */ /* 0x040fe200000010ff */
[----:B------:R-:W-:Y:S02]  /*f4e0*/  FADD.FTZ R187, R187, R186 ;  /* 0x000000babbbb7221 */ /* 0x000fe40000010000 */
[--C-:B------:R-:W-:Y:S02]  /*f4f0*/  HSET2.LE.AND R5, R5, R248.reuse, PT ;  /* 0x000000f805057233 */ /* 0x100fe40003803000 */
[----:B------:R-:W-:Y:S01]  /*f500*/  LOP3.LUT R7, R7, R4, RZ, 0xc0, !PT ;  /* 0x0000000407077212 */ /* 0x000fe200078ec0ff */
[----:B------:R-:W-:Y:S01]  /*f510*/  FADD.FTZ R187, R184, R187 ;  /* 0x000000bbb8bb7221 */ /* 0x000fe20000010000 */
[----:B------:R-:W-:Y:S02]  /*f520*/  HSET2.LE.AND R4, R25, R248, PT ;  /* 0x000000f819047233 */ /* 0x000fe40003803000 */
[----:B------:R-:W-:Y:S01]  /*f530*/  F2FP.BF16.F32.PACK_AB R25, R189, R190 ;  /* 0x000000bebd19723e */ /* 0x000fe200000010ff */
[----:B------:R-:W-:Y:S01]  /*f540*/  FADD.FTZ R190, R190, R169 ;  /* 0x000000a9bebe7221 */ /* 0x000fe20000010000 */
[----:B------:R-:W-:-:S02]  /*f550*/  LOP3.LUT R5, R5, R32, RZ, 0xc0, !PT ;  /* 0x0000002005057212 */ /* 0x000fc400078ec0ff */
[----:B------:R-:W-:Y:S01]  /*f560*/  LOP3.LUT R4, R4, R25, RZ, 0xc0, !PT ;  /* 0x0000001904047212 */ /* 0x000fe200078ec0ff */
[----:B------:R-:W2:Y:S01]  /*f570*/  LDSM.16.MT88.4 R32, [R213+0x1c800] ;  /* 0x01c80000d520783b */ /* 0x000ea20000004200 */
[----:B------:R-:W-:-:S03]  /*f580*/  FADD.FTZ R189, R189, R190 ;  /* 0x000000bebdbd7221 */ /* 0x000fc60000010000 */
[----:B------:R-:W3:Y:S01]  /*f590*/  LDSM.16.MT88.4 R24, [R213+0x18800] ;  /* 0x01880000d518783b */ /* 0x000ee20000004200 */
[----:B------:R-:W-:Y:S01]  /*f5a0*/  FADD.FTZ R188, R188, R189 ;  /* 0x000000bdbcbc7221 */ /* 0x000fe20000010000 */
[----:B------:R-:W-:Y:S03]  /*f5b0*/  HMMA.16816.F32.BF16 R160, R4, R28, R160 ;  /* 0x0000001c04a0723c */ /* 0x000fe600000418a0 */
[----:B------:R-:W-:-:S03]  /*f5c0*/  FADD.FTZ R188, R185, R188 ;  /* 0x000000bcb9bc7221 */ /* 0x000fc60000010000 */
[C---:B------:R-:W-:Y:S01]  /*f5d0*/  HMMA.16816.F32.BF16 R156, R4.reuse, R30, R156 ;  /* 0x0000001e049c723c */ /* 0x040fe2000004189c */
[----:B------:R-:W4:Y:S05]  /*f5e0*/  LDSM.16.MT88.4 R28, [R216+0x1a800] ;  /* 0x01a80000d81c783b */ /* 0x000f2a0000004200 */
[C---:B-1----:R-:W-:Y:S06]  /*f5f0*/  HMMA.16816.F32.BF16 R152, R4.reuse, R20, R152 ;  /* 0x000000140498723c */ /* 0x042fec0000041898 */
[C---:B------:R-:W-:Y:S01]  /*f600*/  HMMA.16816.F32.BF16 R148, R4.reuse, R22, R148 ;  /* 0x000000160494723c */ /* 0x040fe20000041894 */
[----:B------:R-:W1:Y:S05]  /*f610*/  LDSM.16.MT88.4 R20, [R212+0x18800] ;  /* 0x01880000d414783b */ /* 0x000e6a0000004200 */
[C---:B------:R-:W-:Y:S06]  /*f620*/  HMMA.16816.F32.BF16 R96, R4.reuse, R164, R96 ;  /* 0x000000a40460723c */ /* 0x040fec0000041860 */
[C---:B------:R-:W-:Y:S06]  /*f630*/  HMMA.16816.F32.BF16 R100, R4.reuse, R166, R100 ;  /* 0x000000a60464723c */ /* 0x040fec0000041864 */
[C---:B--2---:R-:W-:Y:S06]  /*f640*/  HMMA.16816.F32.BF16 R88, R4.reuse, R32, R88 ;  /* 0x000000200458723c */ /* 0x044fec0000041858 */
[----:B---3--:R-:W-:Y:S01]  /*f650*/  HMMA.16816.F32.BF16 R144, R4, R24, R144 ;  /* 0x000000180490723c */ /* 0x008fe20000041890 */
[----:B------:R-:W-:-:S05]  /*f660*/  IMAD.WIDE.U32 R32, R8, -0x2daee0ad, RZ ;  /* 0xd2511f5308207825 */ /* 0x000fca00078e00ff */
[C---:B------:R-:W-:Y:S01]  /*f670*/  HMMA.16816.F32.BF16 R140, R4.reuse, R26, R140 ;  /* 0x0000001a048c723c */ /* 0x040fe2000004188c */
[----:B------:R-:W2:Y:S05]  /*f680*/  LDSM.16.MT88.4 R24, [R214+0x1a800] ;  /* 0x01a80000d618783b */ /* 0x000eaa0000004200 */
[C---:B----4-:R-:W-:Y:S06]  /*f690*/  HMMA.16816.F32.BF16 R40, R4.reuse, R28, R40 ;  /* 0x0000001c0428723c */ /* 0x050fec0000041828 */
[C---:B-1----:R-:W-:Y:S06]  /*f6a0*/  HMMA.16816.F32.BF16 R136, R4.reuse, R20, R136 ;  /* 0x000000140488723c */ /* 0x042fec0000041888 */
[C---:B------:R-:W-:Y:S01]  /*f6b0*/  HMMA.16816.F32.BF16 R36, R4.reuse, R22, R36 ;  /* 0x000000160424723c */ /* 0x040fe20000041824 */
[----:B------:R-:W1:Y:S05]  /*f6c0*/  LDSM.16.MT88.4 R20, [R213+0x1a800] ;  /* 0x01a80000d514783b */ /* 0x000e6a0000004200 */
[C---:B------:R-:W-:Y:S01]  /*f6d0*/  HMMA.16816.F32.BF16 R44, R4.reuse, R30, R44 ;  /* 0x0000001e042c723c */ /* 0x040fe2000004182c */
[----:B------:R-:W3:Y:S05]  /*f6e0*/  LDSM.16.MT88.4 R28, [R212+0x1a800] ;  /* 0x01a80000d41c783b */ /* 0x000eea0000004200 */
[C---:B------:R-:W-:Y:S06]  /*f6f0*/  HMMA.16816.F32.BF16 R92, R4.reuse, R34, R92 ;  /* 0x00000022045c723c */ /* 0x040fec000004185c */
        /* <DEDUP_REMOVED lines=16> */
[C---:B------:R-:W-:Y:S06]  /*f800*/  HMMA.16816.F32.BF16 R108, R4.reuse, R30, R108 ;  /* 0x0000001e046c723c */ /* 0x040fec000004186c */
[C---:B--2---:R-:W-:Y:S06]  /*f810*/  HMMA.16816.F32.BF16 R112, R4.reuse, R24, R112 ;  /* 0x000000180470723c */ /* 0x044fec0000041870 */
[----:B------:R-:W-:Y:S01]  /*f820*/  HMMA.16816.F32.BF16 R116, R4, R26, R116 ;  /* 0x0000001a0474723c */ /* 0x000fe20000041874 */
[----:B------:R-:W-:-:S05]  /*f830*/  IMAD.U32 R24, RZ, RZ, UR39 ;  /* 0x00000027ff187e24 */ /* 0x000fca000f8e00ff */
[----:B------:R-:W-:Y:S02]  /*f840*/  LOP3.LUT R24, R33, UR35, R24, 0x96, !PT ;  /* 0x0000002321187c12 */ /* 0x000fe4000f8e9618 */
[----:B------:R-:W-:Y:S03]  /*f850*/  LDSM.16.MT88.4 R32, [R216+0x19000] ;  /* 0x01900000d820783b */ /* 0x000fe60000004200 */
[----:B------:R-:W-:Y:S01]  /*f860*/  IMAD.WIDE.U32 R24, R24, -0x326172a9, RZ ;  /* 0xcd9e8d5718187825 */ /* 0x000fe200078e00ff */
[----:B-1----:R-:W-:Y:S04]  /*f870*/  HMMA.16816.F32.BF16 R120, R4, R20, R120 ;  /* 0x000000140478723c */ /* 0x002fe80000041878 */
[----:B------:R-:W-:-:S02]  /*f880*/  LOP3.LUT R250, R25, UR13, R250, 0x96, !PT ;  /* 0x0000000d19fa7c12 */ /* 0x000fc4000f8e96fa */
[----:B------:R-:W-:Y:S01]  /*f890*/  HMMA.16816.F32.BF16 R124, R4, R22, R124 ;  /* 0x00000016047c723c */ /* 0x000fe2000004187c */
[----:B------:R-:W1:Y:S01]  /*f8a0*/  LDSM.16.MT88.4 R20, [R212+0x1e800] ;  /* 0x01e80000d414783b */ /* 0x000e620000004200 */
[----:B------:R-:W-:Y:S01]  /*f8b0*/  LOP3.LUT R24, R195, UR11, R24, 0x96, !PT ;  /* 0x0000000bc3187c12 */ /* 0x000fe2000f8e9618 */
[----:B------:R-:W-:-:S04]  /*f8c0*/  IMAD.WIDE.U32 R250, R250, -0x2daee0ad, RZ ;  /* 0xd2511f53fafa7825 */ /* 0x000fc800078e00ff */
[----:B------:R-:W-:Y:S01]  /*f8d0*/  FFMA.FTZ R195, R224, UR38, -R183 ;  /* 0x00000026e0c37c23 */ /* 0x000fe200080108b7 */
[----:B------:R-:W-:Y:S01]  /*f8e0*/  FFMA.FTZ R224, R247, UR38, -R176 ;  /* 0x00000026f7e07c23 */ /* 0x000fe200080108b0 */
[----:B------:R-:W-:Y:S01]  /*f8f0*/  IMAD.WIDE.U32 R26, R24, -0x2daee0ad, RZ ;  /* 0xd2511f53181a7825 */ /* 0x000fe200078e00ff */
[----:B------:R-:W-:-:S03]  /*f900*/  LOP3.LUT R192, R251, UR10, R192, 0x96, !PT ;  /* 0x0000000afbc07c12 */ /* 0x000fc6000f8e96c0 */
[----:B------:R-:W-:Y:S01]  /*f910*/  MUFU.EX2 R195, R195 ;  /* 0x000000c300c37308 */ /* 0x000fe20000000800 */
[----:B------:R-:W-:Y:S01]  /*f920*/  LOP3.LUT R24, R27, UR6, R250, 0x96, !PT ;  /* 0x000000061b187c12 */ /* 0x000fe2000f8e96fa */
[----:B------:R-:W-:-:S04]  /*f930*/  IMAD.WIDE.U32 R250, R192, -0x326172a9, RZ ;  /* 0xcd9e8d57c0fa7825 */ /* 0x000fc800078e00ff */
[----:B------:R-:W-:Y:S01]  /*f940*/  FFMA.FTZ R192, R244, UR38, -R183 ;  /* 0x00000026f4c07c23 */ /* 0x000fe200080108b7 */
[----:B------:R-:W-:Y:S01]  /*f950*/  IMAD.WIDE.U32 R28, R24, -0x326172a9, RZ ;  /* 0xcd9e8d57181c7825 */ /* 0x000fe200078e00ff */
[----:B------:R-:W-:Y:S01]  /*f960*/  LOP3.LUT R194, R251, UR7, R194, 0x96, !PT ;  /* 0x00000007fbc27c12 */ /* 0x000fe2000f8e96c2 */
[----:B------:R-:W-:Y:S02]  /*f970*/  MUFU.EX2 R224, R224 ;  /* 0x000000e000e07308 */ /* 0x000fe40000000800 */
[----:B------:R-:W-:Y:S01]  /*f980*/  IMAD.MOV.U32 R244, RZ, RZ, R28 ;  /* 0x000000fffff47224 */ /* 0x000fe200078e001c */
[----:B------:R-:W-:Y:S01]  /*f990*/  LOP3.LUT R250, R29, UR12, R250, 0x96, !PT ;  /* 0x0000000c1dfa7c12 */ /* 0x000fe2000f8e96fa */
[----:B------:R-:W-:-:S04]  /*f9a0*/  IMAD.WIDE.U32 R24, R194, -0x2daee0ad, RZ ;  /* 0xd2511f53c2187825 */ /* 0x000fc800078e00ff */
[----:B------:R-:W-:Y:S01]  /*f9b0*/  FFMA.FTZ R194, R226, UR38, -R183 ;  /* 0x00000026e2c27c23 */ /* 0x000fe200080108b7 */
[--C-:B------:R-:W-:Y:S01]  /*f9c0*/  FFMA.FTZ R226, R225, UR38, -R176.reuse ;  /* 0x00000026e1e27c23 */ /* 0x100fe200080108b0 */
[----:B------:R-:W-:Y:S01]  /*f9d0*/  FFMA.FTZ R225, R227, UR38, -R176 ;  /* 0x00000026e3e17c23 */ /* 0x000fe200080108b0 */
[----:B------:R-:W-:Y:S01]  /*f9e0*/  IMAD.WIDE.U32 R250, R250, -0x2daee0ad, RZ ;  /* 0xd2511f53fafa7825 */ /* 0x000fe200078e00ff */
[----:B------:R-:W-:Y:S01]  /*f9f0*/  LOP3.LUT R25, R25, UR29, R26, 0x96, !PT ;  /* 0x0000001d19197c12 */ /* 0x000fe2000f8e961a */
[----:B------:R-:W2:Y:S02]  /*fa00*/  MUFU.EX2 R192, R192 ;  /* 0x000000c000c07308 */ /* 0x000ea40000000800 */
[----:B------:R-:W-:Y:S01]  /*fa10*/  FFMA.FTZ R227, R245, UR38, -R176 ;  /* 0x00000026f5e37c23 */ /* 0x000fe200080108b0 */
[----:B------:R-:W-:Y:S01]  /*fa20*/  IMAD.MOV.U32 R245, RZ, RZ, R29 ;  /* 0x000000fffff57224 */ /* 0x000fe200078e001d */
[----:B------:R-:W-:Y:S01]  /*fa30*/  LOP3.LUT R24, R251, UR24, R24, 0x96, !PT ;  /* 0x00000018fb187c12 */ /* 0x000fe2000f8e9618 */
[----:B------:R-:W-:-:S04]  /*fa40*/  IMAD.WIDE.U32 R30, R25, -0x326172a9, RZ ;  /* 0xcd9e8d57191e7825 */ /* 0x000fc800078e00ff */
[----:B------:R-:W-:Y:S01]  /*fa50*/  IMAD.WIDE.U32 R24, R24, -0x326172a9, RZ ;  /* 0xcd9e8d5718187825 */ /* 0x000fe200078e00ff */
[----:B------:R-:W-:Y:S01]  /*fa60*/  MUFU.EX2 R226, R226 ;  /* 0x000000e200e27308 */ /* 0x000fe20000000800 */
[----:B-1----:R-:W-:Y:S01]  /*fa70*/  HMMA.16816.F32.BF16 R128, R4, R20, R128 ;  /* 0x000000140480723c */ /* 0x002fe20000041880 */
[----:B------:R-:W-:Y:S01]  /*fa80*/  LOP3.LUT R165, R24, 0xff, RZ, 0xc0, !PT ;  /* 0x000000ff18a57812 */ /* 0x000fe200078ec0ff */
[----:B------:R-:W-:Y:S02]  /*fa90*/  IMAD.MOV.U32 R246, RZ, RZ, R30 ;  /* 0x000000fffff67224 */ /* 0x000fe400078e001e */
[----:B------:R-:W-:-:S03]  /*faa0*/  IMAD.MOV.U32 R247, RZ, RZ, R31 ;  /* 0x000000fffff77224 */ /* 0x000fc600078e001f */
[----:B------:R-:W1:Y:S01]  /*fab0*/  MUFU.EX2 R225, R225 ;  /* 0x000000e100e17308 */ /* 0x000e620000000800 */
[----:B------:R-:W-:Y:S01]  /*fac0*/  HMMA.16816.F32.BF16 R132, R4, R22, R132 ;  /* 0x000000160484723c */ /* 0x000fe20000041884 */
[----:B------:R-:W-:Y:S02]  /*fad0*/  LOP3.LUT R20, R24, 0xffff, RZ, 0xc0, !PT ;  /* 0x0000ffff18147812 */ /* 0x000fe400078ec0ff */
[C---:B--2---:R-:W-:Y:S01]  /*fae0*/  F2FP.BF16.F32.PACK_AB R21, R192.reuse, R195 ;  /* 0x000000c3c015723e */ /* 0x044fe200000010ff */
[----:B------:R-:W-:Y:S01]  /*faf0*/  FADD.FTZ R195, R195, R188 ;  /* 0x000000bcc3c37221 */ /* 0x000fe20000010000 */
[----:B------:R-:W-:Y:S02]  /*fb00*/  SHF.R.U32.HI R20, RZ, 0x8, R20 ;  /* 0x00000008ff147819 */ /* 0x000fe40000011614 */
[----:B------:R-:W-:Y:S01]  /*fb10*/  LOP3.LUT R5, R25, UR4, R30, 0x96, !PT ;  /* 0x0000000419057c12 */ /* 0x000fe2000f8e961e */
[----:B------:R-:W2:Y:S01]  /*fb20*/  MUFU.EX2 R194, R194 ;  /* 0x000000c200c27308 */ /* 0x000ea20000000800 */
[----:B------:R-:W-:Y:S01]  /*fb30*/  SHF.R.U32.HI R6, RZ, 0x10, R24 ;  /* 0x00000010ff067819 */ /* 0x000fe20000011618 */
[----:B------:R-:W-:Y:S01]  /*fb40*/  LDSM.16.MT88.4 R28, [R214+0x19000] ;  /* 0x01900000d61c783b */ /* 0x000fe20000004200 */
[C---:B------:R-:W-:Y:S01]  /*fb50*/  LOP3.LUT R7, R5.reuse, 0xffff, RZ, 0xc0, !PT ;  /* 0x0000ffff05077812 */ /* 0x040fe200078ec0ff */
[----:B------:R-:W-:Y:S01]  /*fb60*/  FADD.FTZ R192, R192, R195 ;  /* 0x000000c3c0c07221 */ /* 0x000fe20000010000 */
[----:B------:R-:W-:-:S02]  /*fb70*/  LOP3.LUT R4, R5, 0xff, RZ, 0xc0, !PT ;  /* 0x000000ff05047812 */ /* 0x000fc400078ec0ff */
[----:B------:R-:W-:Y:S01]  /*fb80*/  SHF.R.U32.HI R7, RZ, 0x8, R7 ;  /* 0x00000008ff077819 */ /* 0x000fe20000011607 */
[----:B------:R-:W3:Y:S01]  /*fb90*/  MUFU.EX2 R227, R227 ;  /* 0x000000e300e37308 */ /* 0x000ee20000000800 */
[----:B------:R-:W-:Y:S02]  /*fba0*/  SHF.R.U32.HI R24, RZ, 0x18, R24 ;  /* 0x00000018ff187819 */ /* 0x000fe40000011618 */
[----:B------:R-:W-:Y:S02]  /*fbb0*/  PRMT R7, R4, 0x5410, R7 ;  /* 0x0000541004077816 */ /* 0x000fe40000000007 */
[----:B------:R-:W-:Y:S02]  /*fbc0*/  SHF.R.U32.HI R4, RZ, 0x10, R5 ;  /* 0x00000010ff047819 */ /* 0x000fe40000011605 */
[----:B------:R-:W-:Y:S02]  /*fbd0*/  LOP3.LUT R23, R6, 0xff, RZ, 0xc0, !PT ;  /* 0x000000ff06177812 */ /* 0x000fe400078ec0ff */
[----:B------:R-:W-:-:S02]  /*fbe0*/  LOP3.LUT R6, R4, 0xff, RZ, 0xc0, !PT ;  /* 0x000000ff04067812 */ /* 0x000fc400078ec0ff */
[----:B------:R-:W-:Y:S02]  /*fbf0*/  HSET2.LE.AND R4, R7, R248, PT ;  /* 0x000000f807047233 */ /* 0x000fe40003803000 */
[----:B------:R-:W-:Y:S02]  /*fc00*/  PRMT R7, R23, 0x5410, R24 ;  /* 0x0000541017077816 */ /* 0x000fe40000000018 */
[----:B------:R-:W4:Y:S01]  /*fc10*/  LDSM.16.MT88.4 R24, [R213+0x19000] ;  /* 0x01900000d518783b */ /* 0x000f220000004200 */
[----:B------:R-:W-:Y:S02]  /*fc20*/  SHF.R.U32.HI R5, RZ, 0x18, R5 ;  /* 0x00000018ff057819 */ /* 0x000fe40000011605 */
[----:B------:R-:W-:Y:S02]  /*fc30*/  PRMT R165, R165, 0x5410, R20 ;  /* 0x00005410a5a57816 */ /* 0x000fe40000000014 */
[----:B------:R-:W-:Y:S02]  /*fc40*/  PRMT R5, R6, 0x5410, R5 ;  /* 0x0000541006057816 */ /* 0x000fe40000000005 */
[----:B------:R-:W-:-:S02]  /*fc50*/  LOP3.LUT R4, R4, R21, RZ, 0xc0, !PT ;  /* 0x0000001504047212 */ /* 0x000fc400078ec0ff */
[----:B------:R-:W5:Y:S01]  /*fc60*/  LDSM.16.MT88.4 R20, [R212+0x19000] ;  /* 0x01900000d414783b */ /* 0x000f620000004200 */
[--C-:B------:R-:W-:Y:S02]  /*fc70*/  HSET2.LE.AND R5, R5, R248.reuse, PT ;  /* 0x000000f805057233 */ /* 0x100fe40003803000 */
[----:B-1----:R-:W-:Y:S01]  /*fc80*/  F2FP.BF16.F32.PACK_AB R6, R225, R226 ;  /* 0x000000e2e106723e */ /* 0x002fe200000010ff */
[----:B------:R-:W-:Y:S01]  /*fc90*/  FADD.FTZ R226, R226, R187 ;  /* 0x000000bbe2e27221 */ /* 0x000fe20000010000 */
[--C-:B------:R-:W-:Y:S02]  /*fca0*/  HSET2.LE.AND R7, R7, R248.reuse, PT ;  /* 0x000000f807077233 */ /* 0x100fe40003803000 */
[----:B------:R-:W-:Y:S01]  /*fcb0*/  LOP3.LUT R5, R5, R6, RZ, 0xc0, !PT ;  /* 0x0000000605057212 */ /* 0x000fe200078ec0ff */
[----:B------:R-:W-:Y:S01]  /*fcc0*/  FADD.FTZ R226, R225, R226 ;  /* 0x000000e2e1e27221 */ /* 0x000fe20000010000 */
[----:B------:R-:W-:Y:S02]  /*fcd0*/  HSET2.LE.AND R6, R165, R248, PT ;  /* 0x000000f8a5067233 */ /* 0x000fe40003803000 */
[----:B--2---:R-:W-:Y:S01]  /*fce0*/  F2FP.BF16.F32.PACK_AB R165, R194, R193 ;  /* 0x000000c1c2a5723e */ /* 0x004fe200000010ff */
[----:B------:R-:W-:Y:S01]  /*fcf0*/  FADD.FTZ R193, R193, R192 ;  /* 0x000000c0c1c17221 */ /* 0x000fe20000010000 */
[----:B---3--:R-:W-:Y:S01]  /*fd00*/  F2FP.BF16.F32.PACK_AB R164, R224, R227 ;  /* 0x000000e3e0a4723e */ /* 0x008fe200000010ff */
[----:B------:R-:W-:Y:S01]  /*fd10*/  FADD.FTZ R227, R227, R226 ;  /* 0x000000e2e3e37221 */ /* 0x000fe20000010000 */
[----:B------:R-:W-:Y:S01]  /*fd20*/  LOP3.LUT R6, R6, R165, RZ, 0xc0, !PT ;  /* 0x000000a506067212 */ /* 0x000fe200078ec0ff */
[----:B------:R-:W-:Y:S01]  /*fd30*/  FADD.FTZ R193, R194, R193 ;  /* 0x000000c1c2c17221 */ /* 0x000fe20000010000 */
[----:B------:R-:W-:Y:S01]  /*fd40*/  LOP3.LUT R7, R7, R164, RZ, 0xc0, !PT ;  /* 0x000000a407077212 */ /* 0x000fe200078ec0ff */
[----:B------:R-:W-:Y:S01]  /*fd50*/  FADD.FTZ R224, R224, R227 ;  /* 0x000000e3e0e07221 */ /* 0x000fe20000010000 */
[----:B------:R-:W1:Y:S05]  /*fd60*/  LDSM.16.MT88.4 R164, [R216+0x1b000] ;  /* 0x01b00000d8a4783b */ /* 0x000e6a0000004200 */
        /* <DEDUP_REMOVED lines=35> */
[----:B------:R-:W-:-:S02]  /*ffa0*/  IMAD.MOV.U32 R164, RZ, RZ, R244 ;  /* 0x000000ffffa47224 */ /* 0x000fc400078e00f4 */
[----:B------:R-:W-:Y:S02]  /*ffb0*/  IMAD.MOV.U32 R165, RZ, RZ, R245 ;  /* 0x000000ffffa57224 */ /* 0x000fe400078e00f5 */
[--C-:B------:R-:W-:Y:S01]  /*ffc0*/  FFMA.FTZ R245, R180, UR38, -R183.reuse ;  /* 0x00000026b4f57c23 */ /* 0x100fe200080108b7 */
[--C-:B------:R-:W-:Y:S01]  /*ffd0*/  FFMA.FTZ R180, R181, UR38, -R183.reuse ;  /* 0x00000026b5b47c23 */ /* 0x100fe200080108b7 */
[----:B---3--:R-:W-:Y:S01]  /*ffe0*/  HMMA.16816.F32.BF16 R88, R4, R32, R88 ;  /* 0x000000200458723c */ /* 0x008fe20000041858 */
[----:B------:R-:W-:-:S03]  /*fff0*/  FFMA.FTZ R181, R182, UR38, -R183 ;  /* 0x00000026b6b57c23 */ /* 0x000fc600080108b7 */
[----:B------:R-:W3:Y:S02]  /*10000*/  MUFU.EX2 R245, R245 ;  /* 0x000000f500f57308 */ /* 0x000ee40000000800 */
[C---:B------:R-:W-:Y:S01]  /*10010*/  HMMA.16816.F32.BF16 R92, R4.reuse, R34, R92 ;  /* 0x00000022045c723c */ /* 0x040fe2000004185c */
[----:B------:R-:W-:Y:S05]  /*10020*/  LDSM.16.MT88.4 R32, [R212+0x19800] ;  /* 0x01980000d420783b */ /* 0x000fea0000004200 */
[C---:B-1----:R-:W-:Y:S01]  /*10030*/  HMMA.16816.F32.BF16 R120, R4.reuse, R24, R120 ;  /* 0x000000180478723c */ /* 0x042fe20000041878 */
[----:B------:R-:W-:Y:S05]  /*10040*/  MUFU.EX2 R180, R180 ;  /* 0x000000b400b47308 */ /* 0x000fea0000000800 */
[----:B------:R-:W-:Y:S01]  /*10050*/  HMMA.16816.F32.BF16 R124, R4, R26, R124 ;  /* 0x0000001a047c723c */ /* 0x000fe2000004187c */
[----:B------:R-:W-:-:S02]  /*10060*/  LOP3.LUT R24, R247, UR31, R164, 0x96, !PT ;  /* 0x0000001ff7187c12 */ /* 0x000fc4000f8e96a4 */
[----:B------:R-:W1:Y:S01]  /*10070*/  MUFU.EX2 R181, R181 ;  /* 0x000000b500b57308 */ /* 0x000e620000000800 */
[----:B------:R-:W-:Y:S02]  /*10080*/  LDSM.16.MT88.4 R164, [R214+0x19800] ;  /* 0x01980000d6a4783b */ /* 0x000fe40000004200 */
[----:B------:R-:W-:Y:S01]  /*10090*/  IMAD.WIDE.U32 R24, R24, -0x2daee0ad, RZ ;  /* 0xd2511f5318187825 */ /* 0x000fe200078e00ff */
[C---:B------:R-:W-:Y:S03]  /*100a0*/  HMMA.16816.F32.BF16 R96, R4.reuse, R28, R96 ;  /* 0x0000001c0460723c */ /* 0x040fe60000041860 */
[--C-:B------:R-:W-:Y:S01]  /*100b0*/  FFMA.FTZ R26, R175, UR38, -R176.reuse ;  /* 0x00000026af1a7c23 */ /* 0x100fe200080108b0 */
[----:B------:R-:W-:Y:S01]  /*100c0*/  FFMA.FTZ R175, R177, UR38, -R176 ;  /* 0x00000026b1af7c23 */ /* 0x000fe200080108b0 */
[----:B------:R-:W-:Y:S02]  /*100d0*/  LOP3.LUT R250, R25, UR23, R250, 0x96, !PT ;  /* 0x0000001719fa7c12 */ /* 0x000fe4000f8e96fa */
[----:B------:R4:W-:Y:S01]  /*100e0*/  MUFU.EX2 R176, R26 ;  /* 0x0000001a00b07308 */ /* 0x0009e20000000800 */
[----:B------:R-:W-:Y:S01]  /*100f0*/  HMMA.16816.F32.BF16 R100, R4, R30, R100 ;  /* 0x0000001e0464723c */ /* 0x000fe20000041864 */
[----:B---3--:R-:W-:Y:S01]  /*10100*/  F2FP.BF16.F32.PACK_AB R29, R245, R178 ;  /* 0x000000b2f51d723e */ /* 0x008fe200000010ff */
[----:B------:R-:W-:Y:S01]  /*10110*/  FADD.FTZ R178, R178, R193 ;  /* 0x000000c1b2b27221 */ /* 0x000fe20000010000 */
[----:B------:R-:W-:-:S03]  /*10120*/  LOP3.LUT R27, R250, 0xffff, RZ, 0xc0, !PT ;  /* 0x0000fffffa1b7812 */ /* 0x000fc600078ec0ff */
[----:B--2---:R-:W-:Y:S01]  /*10130*/  HMMA.16816.F32.BF16 R128, R4, R20, R128 ;  /* 0x000000140480723c */ /* 0x004fe20000041880 */
[----:B------:R-:W-:Y:S01]  /*10140*/  SHF.R.U32.HI R27, RZ, 0x8, R27 ;  /* 0x00000008ff1b7819 */ /* 0x000fe2000001161b */
[----:B------:R-:W2:Y:S01]  /*10150*/  MUFU.EX2 R175, R175 ;  /* 0x000000af00af7308 */ /* 0x000ea20000000800 */
[----:B------:R-:W-:-:S03]  /*10160*/  FADD.FTZ R245, R245, R178 ;  /* 0x000000b2f5f57221 */ /* 0x000fc60000010000 */
[----:B------:R-:W-:Y:S01]  /*10170*/  HMMA.16816.F32.BF16 R132, R4, R22, R132 ;  /* 0x000000160484723c */ /* 0x000fe20000041884 */
[----:B------:R-:W3:Y:S06]  /*10180*/  LDSM.16.MT88.4 R20, [R216+0x19800] ;  /* 0x01980000d814783b */ /* 0x000eec0000004200 */
[----:B------:R-:W-:Y:S02]  /*10190*/  LOP3.LUT R6, R250, 0xff, RZ, 0xc0, !PT ;  /* 0x000000fffa067812 */ /* 0x000fe400078ec0ff */
[----:B------:R-:W-:Y:S02]  /*101a0*/  LOP3.LUT R4, R24, 0xffff, RZ, 0xc0, !PT ;  /* 0x0000ffff18047812 */ /* 0x000fe400078ec0ff */
[----:B------:R-:W-:-:S02]  /*101b0*/  PRMT R27, R6, 0x5410, R27 ;  /* 0x00005410061b7816 */ /* 0x000fc4000000001b */
[----:B----4-:R-:W-:Y:S02]  /*101c0*/  SHF.R.U32.HI R26, RZ, 0x8, R4 ;  /* 0x00000008ff1a7819 */ /* 0x010fe40000011604 */
[--C-:B------:R-:W-:Y:S02]  /*101d0*/  SHF.R.U32.HI R25, RZ, 0x10, R250.reuse ;  /* 0x00000010ff197819 */ /* 0x100fe400000116fa */
[----:B------:R-:W-:Y:S02]  /*101e0*/  HSET2.LE.AND R4, R27, R248, PT ;  /* 0x000000f81b047233 */ /* 0x000fe40003803000 */
[----:B------:R-:W-:Y:S02]  /*101f0*/  SHF.R.U32.HI R250, RZ, 0x18, R250 ;  /* 0x00000018fffa7819 */ /* 0x000fe400000116fa */
[----:B------:R-:W-:Y:S02]  /*10200*/  LOP3.LUT R25, R25, 0xff, RZ, 0xc0, !PT ;  /* 0x000000ff19197812 */ /* 0x000fe400078ec0ff */
[----:B------:R-:W-:-:S02]  /*10210*/  LOP3.LUT R4, R4, R29, RZ, 0xc0, !PT ;  /* 0x0000001d04047212 */ /* 0x000fc400078ec0ff */
[----:B------:R-:W4:Y:S01]  /*10220*/  LDSM.16.MT88.4 R28, [R213+0x19800] ;  /* 0x01980000d51c783b */ /* 0x000f220000004200 */
[----:B------:R-:W-:Y:S02]  /*10230*/  SHF.R.U32.HI R7, RZ, 0x10, R24 ;  /* 0x00000010ff077819 */ /* 0x000fe40000011618 */
[----:B------:R-:W-:Y:S02]  /*10240*/  PRMT R25, R25, 0x5410, R250 ;  /* 0x0000541019197816 */ /* 0x000fe400000000fa */
[----:B------:R-:W-:Y:S02]  /*10250*/  LOP3.LUT R5, R24, 0xff, RZ, 0xc0, !PT ;  /* 0x000000ff18057812 */ /* 0x000fe400078ec0ff */
[----:B------:R-:W-:Y:S02]  /*10260*/  SHF.R.U32.HI R24, RZ, 0x18, R24 ;  /* 0x00000018ff187819 */ /* 0x000fe40000011618 */
[----:B------:R-:W-:Y:S02]  /*10270*/  LOP3.LUT R7, R7, 0xff, RZ, 0xc0, !PT ;  /* 0x000000ff07077812 */ /* 0x000fe400078ec0ff */
[----:B------:R-:W-:-:S02]  /*10280*/  HSET2.LE.AND R6, R25, R248, PT ;  /* 0x000000f819067233 */ /* 0x000fc40003803000 */
[C---:B------:R-:W-:Y:S01]  /*10290*/  F2FP.BF16.F32.PACK_AB R27, R174.reuse, R179 ;  /* 0x000000b3ae1b723e */ /* 0x040fe200000010ff */
[----:B------:R-:W-:Y:S01]  /*102a0*/  FADD.FTZ R179, R179, R224 ;  /* 0x000000e0b3b37221 */ /* 0x000fe20000010000 */
[----:B------:R-:W-:Y:S02]  /*102b0*/  PRMT R25, R5, 0x5410, R26 ;  /* 0x0000541005197816 */ /* 0x000fe4000000001a */
[----:B------:R-:W-:Y:S01]  /*102c0*/  PRMT R7, R7, 0x5410, R24 ;  /* 0x0000541007077816 */ /* 0x000fe20000000018 */
[----:B------:R-:W-:Y:S01]  /*102d0*/  FADD.FTZ R179, R174, R179 ;  /* 0x000000b3aeb37221 */ /* 0x000fe20000010000 */
[----:B------:R-:W-:Y:S02]  /*102e0*/  LOP3.LUT R5, R6, R27, RZ, 0xc0, !PT ;  /* 0x0000001b06057212 */ /* 0x000fe400078ec0ff */
[--C-:B------:R-:W-:Y:S02]  /*102f0*/  HSET2.LE.AND R6, R25, R248.reuse, PT ;  /* 0x000000f819067233 */ /* 0x100fe40003803000 */
[----:B------:R-:W-:-:S02]  /*10300*/  HSET2.LE.AND R7, R7, R248, PT ;  /* 0x000000f807077233 */ /* 0x000fc40003803000 */
[----:B-1----:R-:W-:Y:S01]  /*10310*/  F2FP.BF16.F32.PACK_AB R25, R181, R180 ;  /* 0x000000b4b519723e */ /* 0x002fe200000010ff */
[----:B------:R-:W-:Y:S01]  /*10320*/  FADD.FTZ R180, R180, R245 ;  /* 0x000000f5b4b47221 */ /* 0x000fe20000010000 */
[----:B--2---:R-:W-:Y:S01]  /*10330*/  F2FP.BF16.F32.PACK_AB R24, R175, R176 ;  /* 0x000000b0af18723e */ /* 0x004fe200000010ff */
        /* <DEDUP_REMOVED lines=48> */
[----:B------:R-:W-:-:S15]  /*10640*/  HMMA.16816.F32.BF16 R132, R4, R30, R132 ;  /* 0x0000001e0484723c */ /* 0x000fde0000041884 */
[----:B------:R-:W-:-:S09]  /*10650*/  NOP ;  /* 0x0000000000007918 */ /* 0x000fd20000000000 */
.L_x_1625:
[----:B------:R-:W-:-:S06]  /*10660*/  UISETP.GT.AND UP0, UPT, UR21, UR16, UPT ;  /* 0x000000101500728c */ /* 0x000fcc000bf04270 */
[----:B------:R-:W-:-:S13]  /*10670*/  PLOP3.LUT P0, PT, PT, PT, UP0, 0x80, 0x0 ;  /* 0x000000000000781c */ /* 0x000fda0003f0f008 */
[----:B------:R-:W-:Y:S05]  /*10680*/  @!P0 BRA `(.L_x_1632) ;  /* 0x0000004c00a88947 */ /* 0x000fea0003800000 */
[----:B------:R-:W1:Y:S01]  /*10690*/  S2R R3, SR_TID.X ;  /* 0x0000000000037919 */ /* 0x000e620000002100 */
[--C-:B------:R-:W-:Y:S01]  /*106a0*/  SHF.R.S32.HI R5, RZ, 0x1f, R242.reuse ;  /* 0x0000001fff057819 */ /* 0x100fe200000114f2 */
[----:B------:R-:W-:Y:S01]  /*106b0*/  IMAD.MOV.U32 R4, RZ, RZ, R242 ;  /* 0x000000ffff047224 */ /* 0x000fe200078e00f2 */
[----:B------:R-:W-:Y:S01]  /*106c0*/  ULDC.64 UR10, c[0x0][0x220] ;  /* 0x00008800000a7ab9 */ /* 0x000fe20000000a00 */
[----:B------:R-:W-:Y:S01]  /*106d0*/  IMAD.U32 R244, RZ, RZ, UR27 ;  /* 0x0000001bfff47e24 */ /* 0x000fe2000f8e00ff */
[----:B------:R-:W-:Y:S01]  /*106e0*/  ULDC.64 UR6, c[0x0][0x218] ;  /* 0x0000860000067ab9 */ /* 0x000fe20000000a00 */
[--C-:B------:R-:W-:Y:S01]  /*106f0*/  IMAD.WIDE.U32 R18, R16, UR22, R4.reuse ;  /* 0x0000001610127c25 */ /* 0x100fe2000f8e0004 */
[----:B------:R-:W-:Y:S01]  /*10700*/  ULDC UR4, c[0x0][0x2d0] ;  /* 0x0000b40000047ab9 */ /* 0x000fe20000000800 */
[----:B------:R-:W-:Y:S01]  /*10710*/  UMOV UR23, URZ ;  /* 0x0000003f00177c82 */ /* 0x000fe20008000000 */
[----:B------:R-:W-:Y:S01]  /*10720*/  ISETP.GE.AND P2, PT, R242, UR4, PT ;  /* 0x00000004f2007c0c */ /* 0x000fe2000bf46270 */
[----:B------:R-:W-:Y:S01]  /*10730*/  IMAD.WIDE.U32 R16, R15, UR22, R4 ;  /* 0x000000160f107c25 */ /* 0x000fe2000f8e0004 */
[----:B------:R-:W-:Y:S01]  /*10740*/  IADD3 R7, P1, R18, UR28, RZ ;  /* 0x0000001c12077c10 */ /* 0x000fe2000ff3e0ff */
[----:B------:R-:W-:-:S02]  /*10750*/  UIADD3 UR22, UR21, -0x1, URZ ;  /* 0xffffffff15167890 */ /* 0x000fc4000fffe03f */
[----:B------:R-:W-:Y:S01]  /*10760*/  IMAD.U32 R246, RZ, RZ, UR26 ;  /* 0x0000001afff67e24 */ /* 0x000fe2000f8e00ff */
[----:B------:R-:W-:Y:S01]  /*10770*/  IADD3 R5, P0, R16, UR30, RZ ;  /* 0x0000001e10057c10 */ /* 0x000fe2000ff1e0ff */
[----:B------:R-:W-:Y:S01]  /*10780*/  IMAD.MOV.U32 R164, RZ, RZ, R0 ;  /* 0x000000ffffa47224 */ /* 0x000fe200078e0000 */
[----:B------:R-:W-:Y:S01]  /*10790*/  ULDC UR12, c[0x0][0x2d0] ;  /* 0x0000b400000c7ab9 */ /* 0x000fe20000000800 */
[----:B------:R-:W-:Y:S01]  /*107a0*/  IMAD.WIDE.U32 R20, R14, -0x326172a9, RZ ;  /* 0xcd9e8d570e147825 */ /* 0x000fe200078e00ff */
[----:B------:R-:W-:Y:S01]  /*107b0*/  IADD3.X R244, R244, UR36, R17, P0, !PT ;  /* 0x00000024f4f47c10 */ /* 0x000fe200087fe411 */
[----:B------:R-:W-:Y:S01]  /*107c0*/  ULDC UR4, c[0x0][0x2ec] ;  /* 0x0000bb0000047ab9 */ /* 0x000fe20000000800 */
[C---:B------:R-:W-:Y:S01]  /*107d0*/  LEA R245, P0, R5.reuse, UR10, 0x1 ;  /* 0x0000000a05f57c11 */ /* 0x040fe2000f8008ff */
[----:B------:R-:W2:Y:S01]  /*107e0*/  @!P2 LDC.64 R226, c[0x0][0x220] ;  /* 0x00008800ffe2ab82 */ /* 0x000ea20000000a00 */
[----:B------:R-:W-:Y:S01]  /*107f0*/  IADD3.X R246, R246, UR9, R19, P1, !PT ;  /* 0x00000009f6f67c10 */ /* 0x000fe20008ffe413 */
[----:B------:R-:W-:Y:S01]  /*10800*/  STL.64 [R1], R20 ;  /* 0x0000001401007387 */ /* 0x000fe20000100a00 */
[----:B------:R-:W-:Y:S01]  /*10810*/  LEA.HI.X R244, R5, UR11, R244, 0x1, P0 ;  /* 0x0000000b05f47c11 */ /* 0x000fe200080f0cf4 */
[----:B------:R-:W-:Y:S01]  /*10820*/  UIADD3 UR9, UR21, -0x2, URZ ;  /* 0xfffffffe15097890 */ /* 0x000fe2000fffe03f */
[----:B------:R-:W-:Y:S01]  /*10830*/  LEA R247, P1, R7, UR6, 0x1 ;  /* 0x0000000607f77c11 */ /* 0x000fe2000f8208ff */
[----:B------:R-:W-:Y:S01]  /*10840*/  ULDC.64 UR10, c[0x0][0x248] ;  /* 0x00009200000a7ab9 */ /* 0x000fe20000000a00 */
[----:B------:R-:W-:Y:S01]  /*10850*/  LOP3.LUT R250, R21, R9, RZ, 0x3c, !PT ;  /* 0x0000000915fa7212 */ /* 0x000fe200078e3cff */
[----:B------:R-:W3:Y:S01]  /*10860*/  @!P2 LDC.64 R224, c[0x0][0x220] ;  /* 0x00008800ffe0ab82 */ /* 0x000ee20000000a00 */
[----:B------:R-:W-:Y:S01]  /*10870*/  LEA.HI.X R246, R7, UR7, R246, 0x1, P1 ;  /* 0x0000000707f67c11 */ /* 0x000fe200088f0cf6 */
[----:B------:R-:W-:Y:S01]  /*10880*/  IMAD.WIDE.U32 R6, R8, -0x2daee0ad, RZ ;  /* 0xd2511f5308067825 */ /* 0x000fe200078e00ff */
[----:B-1----:R-:W-:Y:S01]  /*10890*/  SHF.R.S32.HI R4, RZ, 0x1f, R3 ;  /* 0x0000001fff047819 */ /* 0x002fe20000011403 */
[----:B------:R-:W-:-:S02]  /*108a0*/  ULDC.64 UR6, c[0x0][0x250] ;  /* 0x0000940000067ab9 */ /* 0x000fc40000000a00 */
[----:B------:R-:W-:Y:S01]  /*108b0*/  IMAD.WIDE.U32 R250, R250, -0x2daee0ad, RZ ;  /* 0xd2511f53fafa7825 */ /* 0x000fe200078e00ff */
[----:B------:R-:W-:-:S04]  /*108c0*/  LEA.HI R3, R4, R3, RZ, 0x3 ;  /* 0x0000000304037211 */ /* 0x000fc800078f18ff */
[----:B------:R-:W-:Y:S01]  /*108d0*/  SHF.R.S32.HI R0, RZ, 0x3, R3 ;  /* 0x00000003ff007819 */ /* 0x000fe20000011403 */
[----:B------:R-:W-:-:S03]  /*108e0*/  IMAD.MOV.U32 R3, RZ, RZ, R2 ;  /* 0x000000ffff037224 */ /* 0x000fc600078e0002 */
[----:B------:R-:W-:Y:S02]  /*108f0*/  IADD3 R4, P0, R0, 0x20, RZ ;  /* 0x0000002000047810 */ /* 0x000fe40007f1e0ff */
[----:B------:R-:W-:-:S03]  /*10900*/  SHF.R.S32.HI R0, RZ, 0x1f, R0 ;  /* 0x0000001fff007819 */ /* 0x000fc60000011400 */
[----:B------:R1:W-:Y:S02]  /*10910*/  STL [R1+0x18], R4 ;  /* 0x0000180401007387 */ /* 0x0003e40000100800 */
[----:B------:R-:W-:Y:S02]  /*10920*/  IMAD.X R5, RZ, RZ, R0, P0 ;  /* 0x000000ffff057224 */ /* 0x000fe400000e0600 */
[----:B------:R-:W-:Y:S04]  /*10930*/  STL.64 [R1+0x8], R6 ;  /* 0x0000080601007387 */ /* 0x000fe80000100a00 */
[----:B------:R4:W-:Y:S01]  /*10940*/  STL [R1+0x1c], R5 ;  /* 0x00001c0501007387 */ /* 0x0009e20000100800 */
[----:B-1---5:R-:W-:Y:S02]  /*10950*/  IMAD.MOV.U32 R4, RZ, RZ, R10 ;  /* 0x000000ffff047224 */ /* 0x022fe400078e000a */
[----:B----4-:R-:W-:-:S05]  /*10960*/  IMAD.MOV.U32 R5, RZ, RZ, R13 ;  /* 0x000000ffff057224 */ /* 0x010fca00078e000d */
[----:B------:R1:W-:Y:S01]  /*10970*/  STL.64 [R1+0x10], R4 ;  /* 0x0000100401007387 */ /* 0x0003e20000100a00 */
[----:B--23--:R-:W-:Y:S05]  /*10980*/  BRA `(.L_x_1633) ;  /* 0x0000000000fc7947 */ /* 0x00cfea0003800000 */
.L_x_1635:
[----:B------:R-:W2:Y:S01]  /*10990*/  LDL.LU.64 R168, [R1+0x28] ;  /* 0x0000280001a87983 */ /* 0x000ea20000300a00 */
[----:B------:R-:W1:Y:S01]  /*109a0*/  @!P2 LDC.64 R6, c[0x0][0x218] ;  /* 0x00008600ff06ab82 */ /* 0x000e620000000a00 */
[----:B------:R-:W-:Y:S02]  /*109b0*/  UIADD3 UR26, UR21, -0x2, URZ ;  /* 0xfffffffe151a7890 */ /* 0x000fe4000fffe03f */
[----:B------:R-:W3:Y:S02]  /*109c0*/  LDL.LU.64 R16, [R1+0x20] ;  /* 0x0000200001107983 */ /* 0x000ee40000300a00 */
        /* <DEDUP_REMOVED lines=8> */
[----:B------:R-:W-:Y:S02]  /*10a50*/  UIADD3 UR21, UR39, UR21, URZ ;  /* 0x0000001527157290 */ /* 0x000fe4000fffe03f */
[C---:B------:R-:W-:Y:S04]  /*10a60*/  LEA R8, P0, R12.reuse, R234, 0x6 ;  /* 0x000000ea0c087211 */ /* 0x040fe800078030ff */
[----:B------:R-:W-:Y:S05]  /*10a70*/  IMAD.U32 R13, RZ, RZ, UR21 ;  /* 0x00000015ff0d7e24 */ /* 0x000fea000f8e00ff */
[----:B------:R-:W-:Y:S02]  /*10a80*/  LEA.HI.X R13, R12, R241, R13, 0x6, P0 ;  /* 0x000000f10c0d7211 */ /* 0x000fe400000f340d */
        /* <DEDUP_REMOVED lines=34> */
[----:B---3--:R4:W-:Y:S04]  /*10cb0*/  @!P4 LDGSTS.E.BYPASS.LTC128B.128 [R230+0x13000], desc[UR32][R16.64+0x80] ;  /* 0x1300008010e6cfae */ /* 0x0089e8000b901d60 */
        /* <DEDUP_REMOVED lines=12> */
.L_x_1633:
[----:B-1----:R-:W2:Y:S01]  /*10d80*/  LDL.64 R4, [R1+0x18] ;  /* 0x0000180001047983 */ /* 0x002ea20000100a00 */
[----:B------:R-:W-:Y:S01]  /*10d90*/  UIADD3 UR28, UR22, -UR23, URZ ;  /* 0x80000017161c7290 */ /* 0x000fe2000fffe03f */
[----:B------:R-:W-:Y:S04]  /*10da0*/  DEPBAR.LE SB0, 0x0 ;  /* 0x000080000000791a */ /* 0x000fe80000000000 */
[----:B------:R-:W3:Y:S01]  /*10db0*/  LDL.64 R6, [R1+0x10] ;  /* 0x0000100001067983 */ /* 0x000ee20000100a00 */
[----:B------:R-:W-:Y:S01]  /*10dc0*/  IMAD.U32 R165, RZ, RZ, UR28 ;  /* 0x0000001cffa57e24 */ /* 0x000fe2000f8e00ff */
[----:B------:R-:W-:Y:S01]  /*10dd0*/  UIADD3 UR13, UR21, -0x1, URZ ;  /* 0xffffffff150d7890 */ /* 0x000fe2000fffe03f */
[----:B------:R-:W-:Y:S01]  /*10de0*/  BAR.SYNC.DEFER_BLOCKING 0x0 ;  /* 0x0000000000007b1d */ /* 0x000fe20000010000 */
[----:B------:R-:W-:Y:S02]  /*10df0*/  ISETP.GE.AND P4, PT, R229, UR12, PT ;  /* 0x0000000ce5007c0c */ /* 0x000fe4000bf86270 */
[----:B------:R-:W-:Y:S01]  /*10e00*/  USHF.R.S32.HI UR27, URZ, 0x1f, UR13 ;  /* 0x0000001f3f1b7899 */ /* 0x000fe2000801140d */
[C---:B------:R-:W-:Y:S01]  /*10e10*/  LEA R18, P1, R165.reuse, R232, 0x6 ;  /* 0x000000e8a5127211 */ /* 0x040fe200078230ff */
[----:B------:R-:W-:Y:S01]  /*10e20*/  UIMAD UR26, UR15, UR13, URZ ;  /* 0x0000000d0f1a72a4 */ /* 0x000fe2000f8e023f */
[----:B------:R-:W-:Y:S01]  /*10e30*/  IMAD.U32 R0, RZ, RZ, UR13 ;  /* 0x0000000dff007e24 */ /* 0x000fe2000f8e00ff */
[----:B------:R-:W-:Y:S01]  /*10e40*/  UISETP.GT.AND UP0, UPT, UR13, UR16, UPT ;  /* 0x000000100d00728c */ /* 0x000fe2000bf04270 */
[C---:B------:R-:W-:Y:S01]  /*10e50*/  LEA.HI.X.SX32 R19, R165.reuse, R233, 0x6, P1 ;  /* 0x000000e9a5137211 */ /* 0x040fe200008f36ff */
[----:B------:R-:W-:Y:S01]  /*10e60*/  UIMAD UR26, UR27, UR37, UR26 ;  /* 0x000000251b1a72a4 */ /* 0x000fe2000f8e021a */
[----:B------:R-:W-:Y:S01]  /*10e70*/  @P2 STS.128 [R230+0x18000], RZ ;  /* 0x018000ffe6002388 */ /* 0x000fe20000000c00 */
[----:B---3--:R-:W-:Y:S01]  /*10e80*/  IMAD.WIDE.U32 R26, R0, UR37, R6 ;  /* 0x00000025001a7c25 */ /* 0x008fe2000f8e0006 */
[----:B--2---:R-:W-:Y:S03]  /*10e90*/  LEA R22, P0, R165, R4, 0x6 ;  /* 0x00000004a5167211 */ /* 0x004fe600078030ff */
[----:B------:R-:W-:Y:S01]  /*10ea0*/  VIADD R0, R27, UR26 ;  /* 0x0000001a1b007c36 */ /* 0x000fe20008000000 */
[----:B------:R-:W-:Y:S01]  /*10eb0*/  LEA.HI.X.SX32 R23, R165, R5, 0x6, P0 ;  /* 0x00000005a5177211 */ /* 0x000fe200000f36ff */
[----:B------:R-:W-:Y:S01]  /*10ec0*/  IMAD R165, R19, UR6, RZ ;  /* 0x0000000613a57c24 */ /* 0x000fe2000f8e02ff */
[C---:B------:R-:W-:Y:S01]  /*10ed0*/  @!P2 LEA R14, P1, R26.reuse, R226, 0x1 ;  /* 0x000000e21a0ea211 */ /* 0x040fe200078208ff */
[----:B------:R-:W-:Y:S01]  /*10ee0*/  UIADD3 UR26, UR9, -UR23, URZ ;  /* 0x80000017091a7290 */ /* 0x000fe2000fffe03f */
[----:B------:R-:W-:Y:S01]  /*10ef0*/  @!P2 IADD3 R166, P0, R26, UR25, RZ ;  /* 0x000000191aa6ac10 */ /* 0x000fe2000ff1e0ff */
[----:B------:R-:W-:Y:S01]  /*10f00*/  IMAD R165, R18, UR7, R165 ;  /* 0x0000000712a57c24 */ /* 0x000fe2000f8e02a5 */
[----:B------:R-:W-:Y:S01]  /*10f10*/  @!P2 LEA.HI.X R15, R26, R227, R0, 0x1, P1 ;  /* 0x000000e31a0fa211 */ /* 0x000fe200008f0c00 */
[----:B------:R-:W-:Y:S01]  /*10f20*/  IMAD.WIDE.U32 R18, R18, UR6, RZ ;  /* 0x0000000612127c25 */ /* 0x000fe2000f8e00ff */
[----:B------:R-:W-:Y:S02]  /*10f30*/  @!P2 LEA R30, P1, R166, R224, 0x1 ;  /* 0x000000e0a61ea211 */ /* 0x000fe400078208ff */
[----:B------:R-:W-:Y:S01]  /*10f40*/  @!P2 IADD3.X R0, R0, UR20, RZ, P0, !PT ;  /* 0x000000140000ac10 */ /* 0x000fe200087fe4ff */
[----:B------:R-:W-:Y:S01]  /*10f50*/  IMAD.IADD R165, R19, 0x1, R165 ;  /* 0x0000000113a57824 */ /* 0x000fe200078e02a5 */
[----:B------:R-:W-:Y:S01]  /*10f60*/  LEA R26, P3, R18, R245, 0x1 ;  /* 0x000000f5121a7211 */ /* 0x000fe200078608ff */
[----:B------:R-:W-:Y:S01]  /*10f70*/  @!PT LDS RZ, [RZ] ;  /* 0x00000000fffff984 */ /* 0x000fe20000000800 */
[----:B------:R-:W-:Y:S01]  /*10f80*/  @!PT LDS RZ, [RZ] ;  /* 0x00000000fffff984 */ /* 0x000fe20000000800 */
[----:B------:R-:W-:Y:S01]  /*10f90*/  @!PT LDS RZ, [RZ] ;  /* 0x00000000fffff984 */ /* 0x000fe20000000800 */
[----:B------:R1:W-:Y:S01]  /*10fa0*/  @!P2 LDGSTS.E.BYPASS.LTC128B.128 [R230+0x18000], desc[UR32][R14.64] ;  /* 0x180000000ee6afae */ /* 0x0003e2000b901d60 */
[----:B------:R-:W-:Y:S01]  /*10fb0*/  @!P2 LEA.HI.X R31, R166, R225, R0, 0x1, P1 ;  /* 0x000000e1a61fa211 */ /* 0x000fe200008f0c00 */
[----:B------:R-:W-:Y:S01]  /*10fc0*/  IMAD R2, R23, UR6, RZ ;  /* 0x0000000617027c24 */ /* 0x000fe2000f8e02ff */
[-C--:B------:R-:W-:Y:S02]  /*10fd0*/  LEA.HI.X R27, R18, R244.reuse, R165, 0x1, P3 ;  /* 0x000000f4121b7211 */ /* 0x080fe400018f0ca5 */
[----:B------:R-:W-:Y:S01]  /*10fe0*/  @P4 STS.128 [R230+0x1a000], RZ ;  /* 0x01a000ffe6004388 */ /* 0x000fe20000000c00 */
[----:B------:R-:W-:Y:S01]  /*10ff0*/  ISETP.GE.AND P3, PT, R228, UR12, PT ;  /* 0x0000000ce4007c0c */ /* 0x000fe2000bf66270 */
[C---:B------:R-:W-:Y:S01]  /*11000*/  IMAD R2, R22.reuse, UR7, R2 ;  /* 0x0000000716027c24 */ /* 0x040fe2000f8e0202 */
[----:B------:R-:W-:Y:S02]  /*11010*/  ISETP.GE.AND P1, PT, R223, UR12, PT ;  /* 0x0000000cdf007c0c */ /* 0x000fe4000bf26270 */
[----:B------:R-:W-:Y:S01]  /*11020*/  @!PT LDS RZ, [RZ] ;  /* 0x00000000fffff984 */ /* 0x000fe20000000800 */
[----:B------:R-:W-:Y:S01]  /*11030*/  @!PT LDS RZ, [RZ] ;  /* 0x00000000fffff984 */ /* 0x000fe20000000800 */
[----:B------:R-:W-:Y:S01]  /*11040*/  @!PT LDS RZ, [RZ] ;  /* 0x00000000fffff984 */ /* 0x000fe20000000800 */
[----:B------:R-:W-:Y:S01]  /*11050*/  @!P4 LDGSTS.E.BYPASS.LTC128B.128 [R230+0x1a000], desc[UR32][R26.64+0x80] ;  /* 0x1a0000801ae6cfae */ /* 0x000fe2000b901d60 */
[----:B------:R-:W-:Y:S04]  /*11060*/  IMAD.WIDE.U32 R22, R22, UR6, RZ ;  /* 0x0000000616167c25 */ /* 0x000fe8000f8e00ff */
[----:B------:R-:W-:Y:S01]  /*11070*/  IMAD.IADD R167, R23, 0x1, R2 ;  /* 0x0000000117a77824 */ /* 0x000fe200078e0202 */
[C---:B------:R-:W-:Y:S01]  /*11080*/  LEA R34, P0, R22.reuse, R245, 0x1 ;  /* 0x000000f516227211 */ /* 0x040fe200078008ff */
[----:B------:R-:W-:Y:S02]  /*11090*/  IMAD.MOV.U32 R166, RZ, RZ, R4 ;  /* 0x000000ffffa67224 */ /* 0x000fe400078e0004 */
[----:B------:R-:W-:Y:S01]  /*110a0*/  IMAD.U32 R165, RZ, RZ, UR26 ;  /* 0x0000001affa57e24 */ /* 0x000fe2000f8e00ff */
[----:B------:R-:W-:Y:S01]  /*110b0*/  @P3 STS.128 [R230+0x1c000], RZ ;  /* 0x01c000ffe6003388 */ /* 0x000fe20000000c00 */
[----:B------:R-:W-:Y:S01]  /*110c0*/  LEA.HI.X R35, R22, R244, R167, 0x1, P0 ;  /* 0x000000f416237211 */ /* 0x000fe200000f0ca7 */
[----:B------:R-:W-:Y:S03]  /*110d0*/  IMAD.MOV.U32 R167, RZ, RZ, R5 ;  /* 0x000000ffffa77224 */ /* 0x000fe600078e0005 */
[----:B------:R-:W-:Y:S01]  /*110e0*/  @!PT LDS RZ, [RZ] ;  /* 0x00000000fffff984 */ /* 0x000fe20000000800 */
[----:B------:R-:W-:Y:S01]  /*110f0*/  @!PT LDS RZ, [RZ] ;  /* 0x00000000fffff984 */ /* 0x000fe20000000800 */
[----:B------:R-:W-:Y:S01]  /*11100*/  @!PT LDS RZ, [RZ] ;  /* 0x00000000fffff984 */ /* 0x000fe20000000800 */
[----:B------:R-:W-:Y:S01]  /*11110*/  @!P3 LDGSTS.E.BYPASS.LTC128B.128 [R230+0x1c000], desc[UR32][R26.64+0x100] ;  /* 0x1c0001001ae6bfae */ /* 0x000fe2000b901d60 */
[----:B------:R-:W-:Y:S04]  /*11120*/  IMAD.U32 R0, RZ, RZ, UR13 ;  /* 0x0000000dff007e24 */ /* 0x000fe8000f8e00ff */
[----:B------:R-:W-:Y:S01]  /*11130*/  @P1 STS.128 [R230+0x1e000], RZ ;  /* 0x01e000ffe6001388 */ /* 0x000fe20000000c00 */
[----:B------:R-:W-:Y:S04]  /*11140*/  IMAD R0, R0, 0x40, R239 ;  /* 0x0000004000007824 */ /* 0x000fe800078e02ef */
[----:B------:R-:W-:Y:S01]  /*11150*/  @!PT LDS RZ, [RZ] ;  /* 0x00000000fffff984 */ /* 0x000fe20000000800 */
[----:B------:R-:W-:Y:S01]  /*11160*/  @!PT LDS RZ, [RZ] ;  /* 0x00000000fffff984 */ /* 0x000fe20000000800 */
[----:B------:R-:W-:Y:S01]  /*11170*/  @!PT LDS RZ, [RZ] ;  /* 0x00000000fffff984 */ /* 0x000fe20000000800 */
[----:B------:R2:W-:Y:S01]  /*11180*/  @!P1 LDGSTS.E.BYPASS.LTC128B.128 [R230+0x1e000], desc[UR32][R26.64+0x180] ;  /* 0x1e0001801ae69fae */ /* 0x0005e2000b901d60 */
[C---:B------:R-:W-:Y:S04]  /*11190*/  ISETP.GE.AND P6, PT, R0.reuse, R238, PT ;  /* 0x000000ee0000720c */ /* 0x040fe80003fc6270 */
[----:B------:R-:W-:Y:S01]  /*111a0*/  @P2 STS.128 [R230+0x19000], RZ ;  /* 0x019000ffe6002388 */ /* 0x000fe20000000c00 */
[C---:B------:R-:W-:Y:S04]  /*111b0*/  ISETP.GE.OR P6, PT, R0.reuse, R237, !P6 ;  /* 0x000000ed0000720c */ /* 0x040fe800077c6670 */
        /* <DEDUP_REMOVED lines=20> */
[----:B------:R-:W5:Y:S05]  /*11300*/  LDSM.16.M88.4 R172, [R221+0x10000] ;  /* 0x01000000ddac783b */ /* 0x000f6a0000000200 */
[----:B------:R-:W1:Y:S05]  /*11310*/  LDSM.16.M88.4 R176, [R221+0x10800] ;  /* 0x01080000ddb0783b */ /* 0x000e6a0000000200 */
[----:B------:R-:W2:Y:S05]  /*11320*/  LDSM.16.M88.4 R180, [R221+0x11000] ;  /* 0x01100000ddb4783b */ /* 0x000eaa0000000200 */
[----:B------:R-:W3:Y:S05]  /*11330*/  LDSM.16.M88.4 R184, [R221+0x11800] ;  /* 0x01180000ddb8783b */ /* 0x000eea0000000200 */
[----:B------:R-:W0:Y:S05]  /*11340*/  LDGDEPBAR ;  /* 0x00000000000079af */ /* 0x000e2a0000000000 */
[----:B------:R-:W-:Y:S05]  /*11350*/  LDSM.16.M88.4 R188, [R220] ;  /* 0x00000000dcbc783b */ /* 0x000fea0000000200 */
[----:B------:R-:W4:Y:S01]  /*11360*/  LDSM.16.M88.4 R192, [R219] ;  /* 0x00000000dbc0783b */ /* 0x000f220000000200 */
[C---:B-----5:R-:W-:Y:S06]  /*11370*/  HMMA.16816.F32.BF16 R4, R168.reuse, R172, RZ ;  /* 0x000000aca804723c */ /* 0x060fec00000418ff */
[C---:B------:R-:W-:Y:S01]  /*11380*/  HMMA.16816.F32.BF16 R8, R168.reuse, R174, RZ ;  /* 0x000000aea808723c */ /* 0x040fe200000418ff */
[----:B------:R-:W-:Y:S05]  /*11390*/  LDSM.16.M88.4 R172, [R210] ;  /* 0x00000000d2ac783b */ /* 0x000fea0000000200 */
[C---:B-1----:R-:W-:Y:S06]  /*113a0*/  HMMA.16816.F32.BF16 R12, R168.reuse, R176, RZ ;  /* 0x000000b0a80c723c */ /* 0x042fec00000418ff */
[C---:B------:R-:W-:Y:S01]  /*113b0*/  HMMA.16816.F32.BF16 R16, R168.reuse, R178, RZ ;  /* 0x000000b2a810723c */ /* 0x040fe200000418ff */
[----:B------:R-:W-:Y:S05]  /*113c0*/  LDSM.16.M88.4 R176, [R209] ;  /* 0x00000000d1b0783b */ /* 0x000fea0000000200 */
[C---:B--2---:R-:W-:Y:S06]  /*113d0*/  HMMA.16816.F32.BF16 R20, R168.reuse, R180, RZ ;  /* 0x000000b4a814723c */ /* 0x044fec00000418ff */
[C---:B------:R-:W-:Y:S01]  /*113e0*/  HMMA.16816.F32.BF16 R24, R168.reuse, R182, RZ ;  /* 0x000000b6a818723c */ /* 0x040fe200000418ff */
[----:B------:R-:W-:Y:S05]  /*113f0*/  LDSM.16.M88.4 R180, [R218] ;  /* 0x00000000dab4783b */ /* 0x000fea0000000200 */
[C---:B---3--:R-:W-:Y:S06]  /*11400*/  HMMA.16816.F32.BF16 R28, R168.reuse, R184, RZ ;  /* 0x000000b8a81c723c */ /* 0x048fec00000418ff */
[----:B----4-:R-:W-:Y:S01]  /*11410*/  HMMA.16816.F32.BF16 R32, R168, R186, RZ ;  /* 0x000000baa820723c */ /* 0x010fe200000418ff */
[----:B------:R-:W1:Y:S05]  /*11420*/  LDSM.16.M88.4 R168, [R211] ;  /* 0x00000000d3a8783b */ /* 0x000e6a0000000200 */
[C---:B------:R-:W-:Y:S01]  /*11430*/  HMMA.16816.F32.BF16 R4, R188.reuse, R192, R4 ;  /* 0x000000c0bc04723c */ /* 0x040fe20000041804 */
[----:B------:R-:W2:Y:S05]  /*11440*/  LDSM.16.M88.4 R184, [R215+0x10000] ;  /* 0x01000000d7b8783b */ /* 0x000eaa0000000200 */
[C---:B------:R-:W-:Y:S05]  /*11450*/  HMMA.16816.F32.BF16 R8, R188.reuse, R194, R8 ;  /* 0x000000c2bc08723c */ /* 0x040fea0000041808 */
[----:B------:R-:W-:Y:S02]  /*11460*/  IMAD.MOV.U32 R192, RZ, RZ, R166 ;  /* 0x000000ffffc07224 */ /* 0x000fe400078e00a6 */
[C---:B------:R-:W-:Y:S01]  /*11470*/  LEA R194, P5, R165.reuse, R232, 0x6 ;  /* 0x000000e8a5c27211 */ /* 0x040fe200078a30ff */
[----:B------:R-:W-:Y:S03]  /*11480*/  IMAD.MOV.U32 R193, RZ, RZ, R167 ;  /* 0x000000ffffc17224 */ /* 0x000fe600078e00a7 */
[C---:B------:R-:W-:Y:S02]  /*11490*/  LEA R166, P0, R165.reuse, R192, 0x6 ;  /* 0x000000c0a5a67211 */ /* 0x040fe400078030ff */
[C---:B------:R-:W-:Y:S02]  /*114a0*/  LEA.HI.X.SX32 R195, R165.reuse, R233, 0x6, P5 ;  /* 0x000000e9a5c37211 */ /* 0x040fe400028f36ff */
[----:B------:R-:W-:Y:S01]  /*114b0*/  LEA.HI.X.SX32 R167, R165, R193, 0x6, P0 ;  /* 0x000000c1a5a77211 */ /* 0x000fe200000f36ff */
[----:B------:R-:W-:Y:S02]  /*114c0*/  VIADD R193, R0, 0x9 ;  /* 0x0000000900c17836 */ /* 0x000fe40000000000 */
[----:B------:R-:W-:Y:S02]  /*114d0*/  IMAD R165, R195, UR10, RZ ;  /* 0x0000000ac3a57c24 */ /* 0x000fe4000f8e02ff */
[----:B------:R-:W-:Y:S02]  /*114e0*/  IMAD R2, R167, UR10, RZ ;  /* 0x0000000aa7027c24 */ /* 0x000fe4000f8e02ff */
[C---:B------:R-:W-:Y:S02]  /*114f0*/  IMAD R165, R194.reuse, UR11, R165 ;  /* 0x0000000bc2a57c24 */ /* 0x040fe4000f8e02a5 */
[----:B------:R-:W-:Y:S04]  /*11500*/  IMAD.WIDE.U32 R194, R194, UR10, RZ ;  /* 0x0000000ac2c27c25 */ /* 0x000fe8000f8e00ff */
[----:B------:R-:W-:Y:S01]  /*11510*/  IMAD.IADD R165, R195, 0x1, R165 ;  /* 0x00000001c3a57824 */ /* 0x000fe200078e02a5 */
[C---:B-1----:R-:W-:Y:S03]  /*11520*/  HMMA.16816.F32.BF16 R12, R188.reuse, R168, R12 ;  /* 0x000000a8bc0c723c */ /* 0x042fe6000004180c */
[C---:B------:R-:W-:Y:S02]  /*11530*/  IMAD R2, R166.reuse, UR11, R2 ;  /* 0x0000000ba6027c24 */ /* 0x040fe4000f8e0202 */
[----:B------:R-:W-:Y:S01]  /*11540*/  IMAD.WIDE.U32 R166, R166, UR10, RZ ;  /* 0x0000000aa6a67c25 */ /* 0x000fe2000f8e00ff */
[C---:B------:R-:W-:Y:S01]  /*11550*/  HMMA.16816.F32.BF16 R16, R188.reuse, R170, R16 ;  /* 0x000000aabc10723c */ /* 0x040fe20000041810 */
[----:B------:R-:W1:Y:S04]  /*11560*/  LDSM.16.M88.4 R168, [R215+0x10800] ;  /* 0x01080000d7a8783b */ /* 0x000e680000000200 */
[----:B------:R-:W-:Y:S01]  /*11570*/  IMAD.IADD R167, R167, 0x1, R2 ;  /* 0x00000001a7a77824 */ /* 0x000fe200078e0202 */
[C---:B------:R-:W-:Y:S05]  /*11580*/  HMMA.16816.F32.BF16 R20, R188.reuse, R172, R20 ;  /* 0x000000acbc14723c */ /* 0x040fea0000041814 */
[----:B------:R-:W-:Y:S01]  /*11590*/  VIADD R2, R0, 0x8 ;  /* 0x0000000800027836 */ /* 0x000fe20000000000 */
[C---:B------:R-:W-:Y:S01]  /*115a0*/  HMMA.16816.F32.BF16 R24, R188.reuse, R174, R24 ;  /* 0x000000aebc18723c */ /* 0x040fe20000041818 */
[----:B------:R-:W3:Y:S05]  /*115b0*/  LDSM.16.M88.4 R172, [R215+0x11000] ;  /* 0x01100000d7ac783b */ /* 0x000eea0000000200 */
[C---:B------:R-:W-:Y:S06]  /*115c0*/  HMMA.16816.F32.BF16 R28, R188.reuse, R176, R28 ;  /* 0x000000b0bc1c723c */ /* 0x040fec000004181c */
[----:B------:R-:W-:Y:S01]  /*115d0*/  HMMA.16816.F32.BF16 R32, R188, R178, R32 ;  /* 0x000000b2bc20723c */ /* 0x000fe20000041820 */
[----:B------:R-:W4:Y:S05]  /*115e0*/  LDSM.16.M88.4 R176, [R215+0x11800] ;  /* 0x01180000d7b0783b */ /* 0x000f2a0000000200 */
[C---:B--2---:R-:W-:Y:S01]  /*115f0*/  HMMA.16816.F32.BF16 R4, R180.reuse, R184, R4 ;  /* 0x000000b8b404723c */ /* 0x044fe20000041804 */
[----:B------:R-:W-:Y:S05]  /*11600*/  LDSM.16.M88.4 R188, [R208] ;  /* 0x00000000d0bc783b */ /* 0x000fea0000000200 */
        /* <DEDUP_REMOVED lines=10> */
[----:B------:R-:W4:Y:S05]  /*116b0*/  LDSM.16.M88.4 R176, [R208+0x1800] ;  /* 0x00180000d0b0783b */ /* 0x000f2a0000000200 */
[C---:B--2---:R-:W-:Y:S01]  /*116c0*/  HMMA.16816.F32.BF16 R4, R184.reuse, R188, R4 ;  /* 0x000000bcb804723c */ /* 0x044fe20000041804 */
[----:B------:R-:W-:Y:S05]  /*116d0*/  LDSM.16.M88.4 R180, [R222+0x4000] ;  /* 0x00400000deb4783b */ /* 0x000fea0000000200 */
        /* <DEDUP_REMOVED lines=23> */
[----:B------:R-:W4:Y:S05]  /*11850*/  LDSM.16.M88.4 R176, [R204] ;  /* 0x00000000ccb0783b */ /* 0x000f2a0000000200 */
        /* <DEDUP_REMOVED lines=125> */
[C---:B------:R-:W-:Y:S05]  /*12030*/  HMMA.16816.F32.BF16 R24, R180.reuse, R174, R24 ;  /* 0x000000aeb418723c */ /* 0x040fea0000041818 */
[-C--:B------:R-:W-:Y:S01]  /*12040*/  LEA R172, P0, R166, R247.reuse, 0x1 ;  /* 0x000000f7a6ac7211 */ /* 0x080fe200078008ff */
[C---:B----4-:R-:W-:Y:S05]  /*12050*/  HMMA.16816.F32.BF16 R28, R180.reuse, R176, R28 ;  /* 0x000000b0b41c723c */ /* 0x050fea000004181c */
[C---:B------:R-:W-:Y:S01]  /*12060*/  LEA R174, P5, R194.reuse, R247, 0x1 ;  /* 0x000000f7c2ae7211 */ /* 0x040fe200078a08ff */
[----:B------:R-:W-:Y:S05]  /*12070*/  HMMA.16816.F32.BF16 R32, R180, R178, R32 ;  /* 0x000000b2b420723c */ /* 0x000fea0000041820 */
[-C--:B------:R-:W-:Y:S01]  /*12080*/  LEA.HI.X R175, R194, R246.reuse, R165, 0x1, P5 ;  /* 0x000000f6c2af7211 */ /* 0x080fe200028f0ca5 */
[C---:B--2---:R-:W-:Y:S04]  /*12090*/  HMMA.16816.F32.BF16 R4, R184.reuse, R188, R4 ;  /* 0x000000bcb804723c */ /* 0x044fe80000041804 */
[----:B------:R-:W-:Y:S01]  /*120a0*/  STL.64 [R1+0x28], R174 ;  /* 0x000028ae01007387 */ /* 0x000fe20000100a00 */
[----:B------:R-:W-:Y:S01]  /*120b0*/  LEA.HI.X R173, R166, R246, R167, 0x1, P0 ;  /* 0x000000f6a6ad7211 */ /* 0x000fe200000f0ca7 */
[C---:B------:R-:W-:Y:S04]  /*120c0*/  HMMA.16816.F32.BF16 R8, R184.reuse, R190, R8 ;  /* 0x000000beb808723c */ /* 0x040fe80000041808 */
[----:B------:R-:W-:Y:S01]  /*120d0*/  STL.64 [R1+0x20], R172 ;  /* 0x000020ac01007387 */ /* 0x000fe20000100a00 */
[C---:B------:R-:W-:Y:S01]  /*120e0*/  VIADD R165, R0.reuse, 0x1 ;  /* 0x0000000100a57836 */ /* 0x040fe20000000000 */
[C---:B-1----:R-:W-:Y:S03]  /*120f0*/  HMMA.16816.F32.BF16 R12, R184.reuse, R168, R12 ;  /* 0x000000a8b80c723c */ /* 0x042fe6000004180c */
[----:B------:R-:W1:Y:S01]  /*12100*/  LDSM.16.M88.4 R172, [R208+0x7000] ;  /* 0x00700000d0ac783b */ /* 0x000e620000000200 */
[C---:B------:R-:W-:Y:S01]  /*12110*/  ISETP.GE.AND P5, PT, R165.reuse, R238, PT ;  /* 0x000000eea500720c */ /* 0x040fe20003fa6270 */
[----:B------:R-:W-:Y:S01]  /*12120*/  VIADD R194, R0, 0x11 ;  /* 0x0000001100c27836 */ /* 0x000fe20000000000 */
[CC--:B------:R-:W-:Y:S01]  /*12130*/  ISETP.GE.AND P0, PT, R165.reuse, R236.reuse, PT ;  /* 0x000000eca500720c */ /* 0x0c0fe20003f06270 */
[C---:B------:R-:W-:Y:S01]  /*12140*/  HMMA.16816.F32.BF16 R16, R184.reuse, R170, R16 ;  /* 0x000000aab810723c */ /* 0x040fe20000041810 */
[----:B------:R-:W2:Y:S01]  /*12150*/  LDSM.16.M88.4 R168, [R208+0x7800] ;  /* 0x00780000d0a8783b */ /* 0x000ea20000000200 */
[----:B------:R-:W-:Y:S04]  /*12160*/  DEPBAR.LE SB0, 0x0 ;  /* 0x000080000000791a */ /* 0x000fe80000000000 */
[----:B------:R-:W-:Y:S01]  /*12170*/  BAR.SYNC.DEFER_BLOCKING 0x0 ;  /* 0x0000000000007b1d */ /* 0x000fe20000010000 */
[C---:B------:R-:W-:Y:S02]  /*12180*/  ISETP.GE.OR P5, PT, R165.reuse, R237, !P5 ;  /* 0x000000eda500720c */ /* 0x040fe40006fa6670 */
[-C--:B------:R-:W-:Y:S02]  /*12190*/  ISETP.GE.OR P0, PT, R165, R231.reuse, !P0 ;  /* 0x000000e7a500720c */ /* 0x080fe40004706670 */
[----:B------:R-:W-:Y:S02]  /*121a0*/  FSEL R167, R4, -INF , !P6 ;  /* 0xff80000004a77808 */ /* 0x000fe40007000000 */
[----:B------:R-:W-:Y:S02]  /*121b0*/  ISETP.GE.AND P6, PT, R0, R236, PT ;  /* 0x000000ec0000720c */ /* 0x000fe40003fc6270 */
[----:B------:R-:W-:Y:S02]  /*121c0*/  FSEL R165, R5, -INF , !P5 ;  /* 0xff80000005a57808 */ /* 0x000fe40006800000 */
[----:B------:R-:W-:Y:S02]  /*121d0*/  ISETP.GE.AND P5, PT, R2, R238, PT ;  /* 0x000000ee0200720c */ /* 0x000fe40003fa6270 */
[----:B------:R-:W-:Y:S02]  /*121e0*/  ISETP.GE.OR P6, PT, R0, R231, !P6 ;  /* 0x000000e70000720c */ /* 0x000fe400077c6670 */
[----:B------:R-:W-:Y:S02]  /*121f0*/  ISETP.GE.OR P5, PT, R2, R237, !P5 ;  /* 0x000000ed0200720c */ /* 0x000fe40006fa6670 */
[----:B------:R-:W-:Y:S02]  /*12200*/  FSEL R6, R6, -INF , !P6 ;  /* 0xff80000006067808 */ /* 0x000fe40007000000 */
[----:B------:R-:W-:Y:S02]  /*12210*/  FSEL R166, R7, -INF , !P0 ;  /* 0xff80000007a67808 */ /* 0x000fe40004000000 */
[----:B------:R-:W-:Y:S02]  /*12220*/  ISETP.GE.AND P6, PT, R2, R236, PT ;  /* 0x000000ec0200720c */ /* 0x000fe40003fc6270 */
[----:B------:R-:W-:Y:S02]  /*12230*/  FSEL R181, R8, -INF , !P5 ;  /* 0xff80000008b57808 */ /* 0x000fe40006800000 */
[C---:B------:R-:W-:Y:S02]  /*12240*/  ISETP.GE.AND P0, PT, R193.reuse, R238, PT ;  /* 0x000000eec100720c */ /* 0x040fe40003f06270 */
[C---:B------:R-:W-:Y:S02]  /*12250*/  ISETP.GE.AND P5, PT, R193.reuse, R236, PT ;  /* 0x000000ecc100720c */ /* 0x040fe40003fa6270 */
[----:B------:R-:W-:Y:S01]  /*12260*/  ISETP.GE.OR P6, PT, R2, R231, !P6 ;  /* 0x000000e70200720c */ /* 0x000fe200077c6670 */
[C---:B-1----:R-:W-:Y:S05]  /*12270*/  HMMA.16816.F32.BF16 R20, R184.reuse, R172, R20 ;  /* 0x000000acb814723c */ /* 0x042fea0000041814 */
[C---:B------:R-:W-:Y:S01]  /*12280*/  ISETP.GE.OR P0, PT, R193.reuse, R237, !P0 ;  /* 0x000000edc100720c */ /* 0x040fe20004706670 */
[C---:B------:R-:W-:Y:S01]  /*12290*/  VIADD R2, R0.reuse, 0x10 ;  /* 0x0000001000027836 */ /* 0x040fe20000000000 */
[----:B------:R-:W-:Y:S01]  /*122a0*/  ISETP.GE.OR P5, PT, R193, R231, !P5 ;  /* 0x000000e7c100720c */ /* 0x000fe20006fa6670 */
[----:B------:R-:W-:Y:S01]  /*122b0*/  VIADD R193, R0, 0x18 ;  /* 0x0000001800c17836 */ /* 0x000fe20000000000 */
[C---:B------:R-:W-:Y:S03]  /*122c0*/  HMMA.16816.F32.BF16 R24, R184.reuse, R174, R24 ;  /* 0x000000aeb818723c */ /* 0x040fe60000041818 */
[----:B------:R-:W-:Y:S02]  /*122d0*/  FSEL R182, R9, -INF , !P0 ;  /* 0xff80000009b67808 */ /* 0x000fe40004000000 */
[----:B------:R-:W-:Y:S01]  /*122e0*/  FSEL R11, R11, -INF , !P5 ;  /* 0xff8000000b0b7808 */ /* 0x000fe20006800000 */
[C---:B--2---:R-:W-:Y:S03]  /*122f0*/  HMMA.16816.F32.BF16 R28, R184.reuse, R168, R28 ;  /* 0x000000a8b81c723c */ /* 0x044fe6000004181c */
[-C--:B------:R-:W-:Y:S02]  /*12300*/  ISETP.GE.AND P0, PT, R2, R238.reuse, PT ;  /* 0x000000ee0200720c */ /* 0x080fe40003f06270 */
[----:B------:R-:W-:Y:S01]  /*12310*/  ISETP.GE.AND P5, PT, R194, R238, PT ;  /* 0x000000eec200720c */ /* 0x000fe20003fa6270 */
[----:B------:R-:W-:Y:S03]  /*12320*/  HMMA.16816.F32.BF16 R32, R184, R170, R32 ;  /* 0x000000aab820723c */ /* 0x000fe60000041820 */
[-C--:B------:R-:W-:Y:S02]  /*12330*/  ISETP.GE.OR P0, PT, R2, R237.reuse, !P0 ;  /* 0x000000ed0200720c */ /* 0x080fe40004706670 */
[----:B------:R-:W-:Y:S02]  /*12340*/  ISETP.GE.OR P5, PT, R194, R237, !P5 ;  /* 0x000000edc200720c */ /* 0x000fe40006fa6670 */
[----:B------:R-:W-:Y:S02]  /*12350*/  FSEL R9, R10, -INF , !P6 ;  /* 0xff8000000a097808 */ /* 0x000fe40007000000 */
[-C--:B------:R-:W-:Y:S02]  /*12360*/  ISETP.GE.AND P6, PT, R2, R236.reuse, PT ;  /* 0x000000ec0200720c */ /* 0x080fe40003fc6270 */
[----:B------:R-:W-:Y:S02]  /*12370*/  FSEL R192, R12, -INF , !P0 ;  /* 0xff8000000cc07808 */ /* 0x000fe40004000000 */
[----:B------:R-:W-:Y:S01]  /*12380*/  FSEL R195, R13, -INF , !P5 ;  /* 0xff8000000dc37808 */ /* 0x000fe20006800000 */
[----:B------:R-:W-:Y:S01]  /*12390*/  VIADD R13, R0, 0x28 ;  /* 0x00000028000d7836 */ /* 0x000fe20000000000 */
[----:B------:R-:W-:Y:S02]  /*123a0*/  ISETP.GE.AND P0, PT, R194, R236, PT ;  /* 0x000000ecc200720c */ /* 0x000fe40003f06270 */
[CC--:B------:R-:W-:Y:S02]  /*123b0*/  ISETP.GE.AND P5, PT, R193.reuse, R238.reuse, PT ;  /* 0x000000eec100720c */ /* 0x0c0fe40003fa6270 */
[-C--:B------:R-:W-:Y:S01]  /*123c0*/  ISETP.GE.OR P6, PT, R2, R231.reuse, !P6 ;  /* 0x000000e70200720c */ /* 0x080fe200077c6670 */
[----:B------:R-:W-:Y:S01]  /*123d0*/  VIADD R2, R0, 0x19 ;  /* 0x0000001900027836 */ /* 0x000fe20000000000 */
[----:B------:R-:W-:Y:S02]  /*123e0*/  ISETP.GE.OR P0, PT, R194, R231, !P0 ;  /* 0x000000e7c200720c */ /* 0x000fe40004706670 */
[-C--:B------:R-:W-:Y:S02]  /*123f0*/  ISETP.GE.OR P5, PT, R193, R237.reuse, !P5 ;  /* 0x000000edc100720c */ /* 0x080fe40006fa6670 */
[----:B------:R-:W-:Y:S02]  /*12400*/  FSEL R180, R15, -INF , !P0 ;  /* 0xff8000000fb47808 */ /* 0x000fe40004000000 */
[----:B------:R-:W-:Y:S02]  /*12410*/  FSEL R189, R16, -INF , !P5 ;  /* 0xff80000010bd7808 */ /* 0x000fe40006800000 */
[C---:B------:R-:W-:Y:S02]  /*12420*/  ISETP.GE.AND P0, PT, R2.reuse, R238, PT ;  /* 0x000000ee0200720c */ /* 0x040fe40003f06270 */
[CC--:B------:R-:W-:Y:S02]  /*12430*/  ISETP.GE.AND P5, PT, R2.reuse, R236.reuse, PT ;  /* 0x000000ec0200720c */ /* 0x0c0fe40003fa6270 */
[C---:B------:R-:W-:Y:S02]  /*12440*/  ISETP.GE.OR P0, PT, R2.reuse, R237, !P0 ;  /* 0x000000ed0200720c */ /* 0x040fe40004706670 */
[-C--:B------:R-:W-:Y:S01]  /*12450*/  ISETP.GE.OR P5, PT, R2, R231.reuse, !P5 ;  /* 0x000000e70200720c */ /* 0x080fe20006fa6670 */
[----:B------:R-:W-:Y:S01]  /*12460*/  VIADD R2, R0, 0x20 ;  /* 0x0000002000027836 */ /* 0x000fe20000000000 */
[----:B------:R-:W-:Y:S01]  /*12470*/  FSEL R183, R14, -INF , !P6 ;  /* 0xff8000000eb77808 */ /* 0x000fe20007000000 */
[----:B------:R-:W-:Y:S01]  /*12480*/  VIADD R14, R0, 0x21 ;  /* 0x00000021000e7836 */ /* 0x000fe20000000000 */
[----:B------:R-:W-:Y:S02]  /*12490*/  ISETP.GE.AND P6, PT, R193, R236, PT ;  /* 0x000000ecc100720c */ /* 0x000fe40003fc6270 */
[----:B------:R-:W-:Y:S02]  /*124a0*/  FSEL R188, R17, -INF , !P0 ;  /* 0xff80000011bc7808 */ /* 0x000fe40004000000 */
[CC--:B------:R-:W-:Y:S02]  /*124b0*/  ISETP.GE.AND P0, PT, R2.reuse, R238.reuse, PT ;  /* 0x000000ee0200720c */ /* 0x0c0fe40003f06270 */
[----:B------:R-:W-:Y:S02]  /*124c0*/  ISETP.GE.OR P6, PT, R193, R231, !P6 ;  /* 0x000000e7c100720c */ /* 0x000fe400077c6670 */
[-C--:B------:R-:W-:Y:S02]  /*124d0*/  ISETP.GE.OR P0, PT, R2, R237.reuse, !P0 ;  /* 0x000000ed0200720c */ /* 0x080fe40004706670 */
[----:B------:R-:W-:Y:S02]  /*124e0*/  FSEL R190, R18, -INF , !P6 ;  /* 0xff80000012be7808 */ /* 0x000fe40007000000 */
[----:B------:R-:W-:Y:S02]  /*124f0*/  FSEL R191, R19, -INF , !P5 ;  /* 0xff80000013bf7808 */ /* 0x000fe40006800000 */
[----:B------:R-:W-:Y:S02]  /*12500*/  ISETP.GE.AND P5, PT, R14, R238, PT ;  /* 0x000000ee0e00720c */ /* 0x000fe40003fa6270 */
[-C--:B------:R-:W-:Y:S02]  /*12510*/  ISETP.GE.AND P6, PT, R2, R236.reuse, PT ;  /* 0x000000ec0200720c */ /* 0x080fe40003fc6270 */
[----:B------:R-:W-:Y:S02]  /*12520*/  FSEL R178, R20, -INF , !P0 ;  /* 0xff80000014b27808 */ /* 0x000fe40004000000 */
[C---:B------:R-:W-:Y:S02]  /*12530*/  ISETP.GE.AND P0, PT, R14.reuse, R236, PT ;  /* 0x000000ec0e00720c */ /* 0x040fe40003f06270 */
[----:B------:R-:W-:Y:S02]  /*12540*/  ISETP.GE.OR P5, PT, R14, R237, !P5 ;  /* 0x000000ed0e00720c */ /* 0x000fe40006fa6670 */
[-C--:B------:R-:W-:Y:S01]  /*12550*/  ISETP.GE.OR P6, PT, R2, R231.reuse, !P6 ;  /* 0x000000e70200720c */ /* 0x080fe200077c6670 */
[----:B------:R-:W-:Y:S01]  /*12560*/  VIADD R2, R0, 0x29 ;  /* 0x0000002900027836 */ /* 0x000fe20000000000 */
[----:B------:R-:W-:Y:S01]  /*12570*/  ISETP.GE.OR P0, PT, R14, R231, !P0 ;  /* 0x000000e70e00720c */ /* 0x000fe20004706670 */
[----:B------:R-:W-:Y:S01]  /*12580*/  VIADD R14, R0, 0x30 ;  /* 0x00000030000e7836 */ /* 0x000fe20000000000 */
[----:B------:R-:W-:Y:S01]  /*12590*/  FSEL R177, R21, -INF , !P5 ;  /* 0xff80000015b17808 */ /* 0x000fe20006800000 */
[----:B------:R-:W-:Y:S01]  /*125a0*/  IMAD.MOV.U32 R21, RZ, RZ, R6 ;  /* 0x000000ffff157224 */ /* 0x000fe200078e0006 */
[-C--:B------:R-:W-:Y:S02]  /*125b0*/  ISETP.GE.AND P5, PT, R13, R238.reuse, PT ;  /* 0x000000ee0d00720c */ /* 0x080fe40003fa6270 */
[----:B------:R-:W-:Y:S02]  /*125c0*/  FSEL R175, R23, -INF , !P0 ;  /* 0xff80000017af7808 */ /* 0x000fe40004000000 */
[C---:B------:R-:W-:Y:S02]  /*125d0*/  ISETP.GE.AND P0, PT, R2.reuse, R238, PT ;  /* 0x000000ee0200720c */ /* 0x040fe40003f06270 */
[-C--:B------:R-:W-:Y:S02]  /*125e0*/  ISETP.GE.OR P5, PT, R13, R237.reuse, !P5 ;  /* 0x000000ed0d00720c */ /* 0x080fe40006fa6670 */
[----:B------:R-:W-:Y:S02]  /*125f0*/  ISETP.GE.OR P0, PT, R2, R237, !P0 ;  /* 0x000000ed0200720c */ /* 0x000fe40004706670 */
[----:B------:R-:W-:Y:S02]  /*12600*/  FSEL R20, R24, -INF , !P5 ;  /* 0xff80000018147808 */ /* 0x000fe40006800000 */
[----:B------:R-:W-:Y:S02]  /*12610*/  ISETP.GE.AND P5, PT, R2, R236, PT ;  /* 0x000000ec0200720c */ /* 0x000fe40003fa6270 */
[----:B------:R-:W-:Y:S02]  /*12620*/  FSEL R4, R25, -INF , !P0 ;  /* 0xff80000019047808 */ /* 0x000fe40004000000 */
[----:B------:R-:W-:Y:S02]  /*12630*/  FMNMX.FTZ R18, R167, R3, !PT ;  /* 0x00000003a7127209 */ /* 0x000fe40007810000 */
[----:B------:R-:W-:Y:S02]  /*12640*/  ISETP.GE.AND P0, PT, R14, R238, PT ;  /* 0x000000ee0e00720c */ /* 0x000fe40003f06270 */
[----:B------:R-:W-:Y:S02]  /*12650*/  FSEL R179, R22, -INF , !P6 ;  /* 0xff80000016b37808 */ /* 0x000fe40007000000 */
[----:B------:R-:W-:Y:S02]  /*12660*/  ISETP.GE.AND P6, PT, R13, R236, PT ;  /* 0x000000ec0d00720c */ /* 0x000fe40003fc6270 */
[----:B------:R-:W-:Y:S01]  /*12670*/  ISETP.GE.OR P5, PT, R2, R231, !P5 ;  /* 0x000000e70200720c */ /* 0x000fe20006fa6670 */
[----:B------:R-:W-:Y:S01]  /*12680*/  VIADD R2, R0, 0x31 ;  /* 0x0000003100027836 */ /* 0x000fe20000000000 */
[----:B------:R-:W-:Y:S02]  /*12690*/  FMNMX.FTZ R18, R165, R18, !PT ;  /* 0x00000012a5127209 */ /* 0x000fe40007810000 */
[----:B------:R-:W-:Y:S02]  /*126a0*/  ISETP.GE.OR P0, PT, R14, R237, !P0 ;  /* 0x000000ed0e00720c */ /* 0x000fe40004706670 */
[----:B------:R-:W-:Y:S02]  /*126b0*/  ISETP.GE.OR P6, PT, R13, R231, !P6 ;  /* 0x000000e70d00720c */ /* 0x000fe400077c6670 */
[----:B------:R-:W-:Y:S02]  /*126c0*/  FMNMX.FTZ R13, R181, R18, !PT ;  /* 0x00000012b50d7209 */ /* 0x000fe40007810000 */
[----:B------:R-:W-:Y:S02]  /*126d0*/  FSEL R176, R27, -INF , !P5 ;  /* 0xff8000001bb07808 */ /* 0x000fe40006800000 */
[----:B------:R-:W-:Y:S01]  /*126e0*/  FSEL R193, R28, -INF , !P0 ;  /* 0xff8000001cc17808 */ /* 0x000fe20004000000 */
[----:B------:R-:W-:Y:S01]  /*126f0*/  IMAD.MOV.U32 R28, RZ, RZ, R195 ;  /* 0x000000ffff1c7224 */ /* 0x000fe200078e00c3 */
        /* <DEDUP_REMOVED lines=8> */
[----:B------:R-:W-:Y:S02]  /*12780*/  FMNMX.FTZ R13, R192, R13, !PT ;  /* 0x0000000dc00d7209 */ /* 0x000fe40007810000 */
[----:B------:R-:W-:Y:S01]  /*12790*/  ISETP.GE.AND P6, PT, R14, R236, PT ;  /* 0x000000ec0e00720c */ /* 0x000fe20003fc6270 */
[----:B------:R-:W-:Y:S01]  /*127a0*/  IMAD.MOV.U32 R171, RZ, RZ, R5 ;  /* 0x000000ffffab7224 */ /* 0x000fe200078e0005 */
[----:B------:R-:W-:Y:S02]  /*127b0*/  FMNMX.FTZ R2, R9, R2, !PT ;  /* 0x0000000209027209 */ /* 0x000fe40007810000 */
[----:B------:R-:W-:Y:S02]  /*127c0*/  FMNMX.FTZ R18, R28, R13, !PT ;  /* 0x0000000d1c127209 */ /* 0x000fe40007810000 */
[----:B------:R-:W-:Y:S01]  /*127d0*/  ISETP.GE.OR P6, PT, R14, R231, !P6 ;  /* 0x000000e70e00720c */ /* 0x000fe200077c6670 */
[C---:B------:R-:W-:Y:S01]  /*127e0*/  VIADD R14, R0.reuse, 0x38 ;  /* 0x00000038000e7836 */ /* 0x040fe20000000000 */
[----:B------:R-:W-:Y:S01]  /*127f0*/  FSEL R194, R29, -INF , !P5 ;  /* 0xff8000001dc27808 */ /* 0x000fe20006800000 */
[----:B------:R-:W-:Y:S01]  /*12800*/  IMAD.MOV.U32 R29, RZ, RZ, R183 ;  /* 0x000000ffff1d7224 */ /* 0x000fe200078e00b7 */
[----:B------:R-:W-:Y:S01]  /*12810*/  FMNMX.FTZ R2, R11, R2, !PT ;  /* 0x000000020b027209 */ /* 0x000fe20007810000 */
[----:B------:R-:W-:Y:S01]  /*12820*/  VIADD R0, R0, 0x39 ;  /* 0x0000003900007836 */ /* 0x000fe20000000000 */
[----:B------:R-:W-:Y:S02]  /*12830*/  FMNMX.FTZ R13, R189, R18, !PT ;  /* 0x00000012bd0d7209 */ /* 0x000fe40007810000 */
        /* <DEDUP_REMOVED lines=10> */
[----:B------:R-:W-:Y:S01]  /*128e0*/  FSEL R195, R31, -INF , !P0 ;  /* 0xff8000001fc37808 */ /* 0x000fe20004000000 */
[----:B------:R-:W-:Y:S01]  /*128f0*/  IMAD.MOV.U32 R31, RZ, RZ, R4 ;  /* 0x000000ffff1f7224 */ /* 0x000fe200078e0004 */
[----:B------:R-:W-:Y:S02]  /*12900*/  FMNMX.FTZ R2, R190, R2, !PT ;  /* 0x00000002be027209 */ /* 0x000fe40007810000 */
[----:B------:R-:W-:Y:S02]  /*12910*/  FMNMX.FTZ R13, R177, R14, !PT ;  /* 0x0000000eb10d7209 */ /* 0x000fe40007810000 */
[----:B------:R-:W-:Y:S02]  /*12920*/  ISETP.GE.AND P0, PT, R0, R238, PT ;  /* 0x000000ee0000720c */ /* 0x000fe40003f06270 */
[----:B------:R-:W-:Y:S02]  /*12930*/  FMNMX.FTZ R2, R191, R2, !PT ;  /* 0x00000002bf027209 */ /* 0x000fe40007810000 */
[----:B------:R-:W-:Y:S02]  /*12940*/  FMNMX.FTZ R13, R20, R13, !PT ;  /* 0x0000000d140d7209 */ /* 0x000fe40007810000 */
[----:B------:R-:W-:Y:S02]  /*12950*/  ISETP.GE.OR P0, PT, R0, R237, !P0 ;  /* 0x000000ed0000720c */ /* 0x000fe40004706670 */
[----:B------:R-:W-:Y:S02]  /*12960*/  FSEL R187, R32, -INF , !P5 ;  /* 0xff80000020bb7808 */ /* 0x000fe40006800000 */
[C---:B------:R-:W-:Y:S02]  /*12970*/  ISETP.GE.AND P5, PT, R0.reuse, R236, PT ;  /* 0x000000ec0000720c */ /* 0x040fe40003fa6270 */
[----:B------:R-:W-:Y:S02]  /*12980*/  FMNMX.FTZ R2, R179, R2, !PT ;  /* 0x00000002b3027209 */ /* 0x000fe40007810000 */
[----:B------:R-:W-:Y:S02]  /*12990*/  FMNMX.FTZ R14, R31, R13, !PT ;  /* 0x0000000d1f0e7209 */ /* 0x000fe40007810000 */
[----:B------:R-:W-:Y:S02]  /*129a0*/  FSEL R186, R33, -INF , !P0 ;  /* 0xff80000021ba7808 */ /* 0x000fe40004000000 */
[----:B------:R-:W-:Y:S02]  /*129b0*/  PLOP3.LUT P0, PT, PT, PT, UP0, 0x80, 0x0 ;  /* 0x000000000000781c */ /* 0x000fe40003f0f008 */
        /* <DEDUP_REMOVED lines=10> */
.L_x_1634:
[----:B------:R-:W2:Y:S01]  /*12a60*/  LDL.64 R18, [R1+0x8] ;  /* 0x0000080001127983 */ /* 0x000ea20000100a00 */
[----:B----4-:R-:W-:Y:S01]  /*12a70*/  FSEL R169, R34, -INF , !P6 ;  /* 0xff80000022a97808 */ /* 0x010fe20007000000 */
[----:B------:R-:W-:Y:S01]  /*12a80*/  USHF.L.U32 UR40, UR13, 0x1, URZ ;  /* 0x000000010d287899 */ /* 0x000fe2000800063f */
[----:B------:R-:W-:Y:S01]  /*12a90*/  FMNMX.FTZ R0, R195, R0, !PT ;  /* 0x00000000c3007209 */ /* 0x000fe20007810000 */
[----:B------:R-:W-:Y:S01]  /*12aa0*/  UIADD3 UR21, UR35, -0x4498517b, URZ ;  /* 0xbb67ae8523157890 */ /* 0x000fe2000fffe03f */
[----:B------:R-:W-:Y:S01]  /*12ab0*/  FSEL R35, R35, -INF , !P5 ;  /* 0xff80000023237808 */ /* 0x000fe20006800000 */
[----:B------:R-:W3:Y:S01]  /*12ac0*/  LDL.64 R26, [R1] ;  /* 0x00000000011a7983 */ /* 0x000ee20000100a00 */
[----:B------:R-:W-:Y:S01]  /*12ad0*/  FMNMX.FTZ R0, R169, R0, !PT ;  /* 0x00000000a9007209 */ /* 0x000fe20007810000 */
[----:B------:R-:W-:Y:S01]  /*12ae0*/  UIADD3 UR39, UR34, 0x3c6ef372, URZ ;  /* 0x3c6ef37222277890 */ /* 0x000fe2000fffe03f */
[----:B------:R-:W-:Y:S01]  /*12af0*/  MOV R6, UR35 ;  /* 0x0000002300067c02 */ /* 0x000fe20008000f00 */
[----:B------:R-:W-:Y:S01]  /*12b00*/  UIADD3 UR38, UR34, -0x61c88647, URZ ;  /* 0x9e3779b922267890 */ /* 0x000fe2000fffe03f */
[----:B------:R-:W-:Y:S01]  /*12b10*/  FMNMX.FTZ R7, R35, R0, !PT ;  /* 0x0000000023077209 */ /* 0x000fe20007810000 */
[----:B------:R-:W1:Y:S01]  /*12b20*/  SHFL.BFLY PT, R5, R2, 0x2, 0x1f ;  /* 0x0c401f0002057f89 */ /* 0x000e6200000e0000 */
[----:B------:R-:W-:Y:S01]  /*12b30*/  UIADD3 UR36, UR35, 0x76cf5d0a, URZ ;  /* 0x76cf5d0a23247890 */ /* 0x000fe2000fffe03f */
[----:B------:R-:W-:Y:S01]  /*12b40*/  MOV R34, R20 ;  /* 0x0000001400227202 */ /* 0x000fe20000000f00 */
[----:B------:R-:W-:Y:S05]  /*12b50*/  UIADD3 UR27, UR35, 0x32370b8f, URZ ;  /* 0x32370b8f231b7890 */ /* 0x000fea000fffe03f */
[----:B------:R-:W4:Y:S01]  /*12b60*/  SHFL.BFLY PT, R0, R7, 0x2, 0x1f ;  /* 0x0c401f0007007f89 */ /* 0x000f2200000e0000 */
[----:B------:R-:W-:Y:S02]  /*12b70*/  UIADD3 UR30, UR34, -0x255992d5, URZ ;  /* 0xdaa66d2b221e7890 */ /* 0x000fe4000fffe03f */
[----:B------:R-:W-:Y:S02]  /*12b80*/  UIADD3 UR26, UR34, 0x78dde6e4, URZ ;  /* 0x78dde6e4221a7890 */ /* 0x000fe4000fffe03f */
[----:B------:R-:W-:Y:S02]  /*12b90*/  UIADD3 UR28, UR34, -0x4ab325aa, URZ ;  /* 0xb54cda56221c7890 */ /* 0x000fe4000fffe03f */
[----:B------:R-:W-:Y:S02]  /*12ba0*/  UISETP.GT.AND UP0, UPT, UR13, UR16, UPT ;  /* 0x000000100d00728c */ /* 0x000fe4000bf04270 */
[----:B------:R-:W-:Y:S01]  /*12bb0*/  UIADD3 UR23, UR23, 0x1, URZ ;  /* 0x0000000117177890 */ /* 0x000fe2000fffe03f */
[----:B-1----:R-:W-:Y:S02]  /*12bc0*/  FMNMX.FTZ R13, R2, R5, !PT ;  /* 0x00000005020d7209 */ /* 0x002fe40007810000 */
[----:B----4-:R-:W-:Y:S03]  /*12bd0*/  FMNMX.FTZ R5, R7, R0, !PT ;  /* 0x0000000007057209 */ /* 0x010fe60007810000 */
[----:B------:R-:W-:Y:S08]  /*12be0*/  SHFL.BFLY PT, R4, R13, 0x1, 0x1f ;  /* 0x0c201f000d047f89 */ /* 0x000ff000000e0000 */
[----:B------:R-:W1:Y:S02]  /*12bf0*/  SHFL.BFLY PT, R0, R5, 0x1, 0x1f ;  /* 0x0c201f0005007f89 */ /* 0x000e6400000e0000 */
[----:B-1----:R-:W-:Y:S04]  /*12c00*/  FMNMX.FTZ R0, R5, R0, !PT ;  /* 0x0000000005007209 */ /* 0x002fe80007810000 */
[C---:B------:R-:W-:Y:S01]  /*12c10*/  FSETP.NEU.FTZ.AND P0, PT, R0.reuse, -INF , PT ;  /* 0xff8000000000780b */ /* 0x040fe20003f1d000 */
[----:B------:R-:W-:Y:S05]  /*12c20*/  FMUL.FTZ R170, R0, UR4 ;  /* 0x0000000400aa7c20 */ /* 0x000fea0008410000 */
[----:B------:R-:W-:Y:S05]  /*12c30*/  FSEL R170, R170, RZ, P0 ;  /* 0x000000ffaaaa7208 */ /* 0x000fea0000000000 */
[--C-:B------:R-:W-:Y:S01]  /*12c40*/  FFMA.FTZ R180, R11, UR4, -R170.reuse ;  /* 0x000000040bb47c23 */ /* 0x100fe200080108aa */
[--C-:B------:R-:W-:Y:S01]  /*12c50*/  FFMA.FTZ R168, R21, UR4, -R170.reuse ;  /* 0x0000000415a87c23 */ /* 0x100fe200080108aa */
[--C-:B------:R-:W-:Y:S01]  /*12c60*/  FFMA.FTZ R185, R166, UR4, -R170.reuse ;  /* 0x00000004a6b97c23 */ /* 0x100fe200080108aa */
[----:B------:R-:W-:Y:S01]  /*12c70*/  LDSM.16.MT88.4 R20, [R214+0x18000] ;  /* 0x01800000d614783b */ /* 0x000fe20000004200 */
[--C-:B------:R-:W-:Y:S01]  /*12c80*/  FFMA.FTZ R190, R190, UR4, -R170.reuse ;  /* 0x00000004bebe7c23 */ /* 0x100fe200080108aa */
[--C-:B------:R-:W-:Y:S01]  /*12c90*/  FFMA.FTZ R191, R191, UR4, -R170.reuse ;  /* 0x00000004bfbf7c23 */ /* 0x100fe200080108aa */
[----:B------:R-:W-:Y:S01]  /*12ca0*/  MUFU.EX2 R180, R180 ;  /* 0x000000b400b47308 */ /* 0x000fe20000000800 */
[--C-:B------:R-:W-:Y:S01]  /*12cb0*/  FFMA.FTZ R169, R169, UR4, -R170.reuse ;  /* 0x00000004a9a97c23 */ /* 0x100fe200080108aa */
[--C-:B------:R-:W-:Y:S01]  /*12cc0*/  FFMA.FTZ R176, R176, UR4, -R170.reuse ;  /* 0x00000004b0b07c23 */ /* 0x100fe200080108aa */
[--C-:B------:R-:W-:Y:S01]  /*12cd0*/  FFMA.FTZ R179, R179, UR4, -R170.reuse ;  /* 0x00000004b3b37c23 */ /* 0x100fe200080108aa */
[--C-:B------:R-:W-:Y:S01]  /*12ce0*/  FFMA.FTZ R175, R175, UR4, -R170.reuse ;  /* 0x00000004afaf7c23 */ /* 0x100fe200080108aa */
[----:B------:R-:W-:Y:S05]  /*12cf0*/  FFMA.FTZ R195, R195, UR4, -R170 ;  /* 0x00000004c3c37c23 */ /* 0x000fea00080108aa */
[----:B------:R-:W-:Y:S10]  /*12d00*/  MUFU.EX2 R168, R168 ;  /* 0x000000a800a87308 */ /* 0x000ff40000000800 */
[----:B------:R-:W-:Y:S10]  /*12d10*/  MUFU.EX2 R185, R185 ;  /* 0x000000b900b97308 */ /* 0x000ff40000000800 */
[----:B------:R-:W-:Y:S10]  /*12d20*/  MUFU.EX2 R190, R190 ;  /* 0x000000be00be7308 */ /* 0x000ff40000000800 */
[----:B------:R-:W-:Y:S10]  /*12d30*/  MUFU.EX2 R191, R191 ;  /* 0x000000bf00bf7308 */ /* 0x000ff40000000800 */
[----:B------:R-:W-:Y:S01]  /*12d40*/  MUFU.EX2 R195, R195 ;  /* 0x000000c300c37308 */ /* 0x000fe20000000800 */
[----:B--2---:R-:W-:Y:S01]  /*12d50*/  LOP3.LUT R6, R19, UR40, R6, 0x96, !PT ;  /* 0x0000002813067c12 */ /* 0x004fe2000f8e9606 */
[----:B------:R-:W-:Y:S01]  /*12d60*/  UIADD3 UR40, UR40, 0x1, URZ ;  /* 0x0000000128287890 */ /* 0x000fe2000fffe03f */
[----:B------:R-:W-:Y:S01]  /*12d70*/  LOP3.LUT R2, R251, UR21, R18, 0x96, !PT ;  /* 0x00000015fb027c12 */ /* 0x000fe2000f8e9612 */
[----:B------:R-:W-:Y:S02]  /*12d80*/  UIADD3 UR21, UR35, 0x646e171e, URZ ;  /* 0x646e171e23157890 */ /* 0x000fe4000fffe03f */
[----:B------:R-:W-:Y:S04]  /*12d90*/  IMAD.WIDE.U32 R6, R6, -0x326172a9, RZ ;  /* 0xcd9e8d5706067825 */ /* 0x000fe800078e00ff */
[----:B------:R-:W-:Y:S01]  /*12da0*/  IMAD.WIDE.U32 R14, R2, -0x326172a9, RZ ;  /* 0xcd9e8d57020e7825 */ /* 0x000fe200078e00ff */
[----:B------:R-:W-:Y:S02]  /*12db0*/  FMNMX.FTZ R2, R13, R4, !PT ;  /* 0x000000040d027209 */ /* 0x000fe40007810000 */
[----:B---3--:R-:W-:Y:S02]  /*12dc0*/  LOP3.LUT R4, R7, UR38, R26, 0x96, !PT ;  /* 0x0000002607047c12 */ /* 0x008fe4000f8e961a */
[----:B------:R-:W-:Y:S01]  /*12dd0*/  LOP3.LUT R6, R15, UR39, R6, 0x96, !PT ;  /* 0x000000270f067c12 */ /* 0x000fe2000f8e9606 */
[C---:B------:R-:W-:Y:S01]  /*12de0*/  FMUL.FTZ R174, R2.reuse, UR4 ;  /* 0x0000000402ae7c20 */ /* 0x040fe20008410000 */
[----:B------:R-:W-:Y:S01]  /*12df0*/  FSETP.NEU.FTZ.AND P1, PT, R2, -INF , PT ;  /* 0xff8000000200780b */ /* 0x000fe20003f3d000 */
[----:B------:R-:W-:Y:S01]  /*12e00*/  IMAD.WIDE.U32 R12, R4, -0x2daee0ad, RZ ;  /* 0xd2511f53040c7825 */ /* 0x000fe200078e00ff */
[----:B------:R-:W-:Y:S02]  /*12e10*/  MOV R11, R15 ;  /* 0x0000000f000b7202 */ /* 0x000fe40000000f00 */
[----:B------:R-:W-:Y:S01]  /*12e20*/  FSEL R174, R174, RZ, P1 ;  /* 0x000000ffaeae7208 */ /* 0x000fe20000800000 */
[----:B------:R-:W-:Y:S01]  /*12e30*/  IMAD.WIDE.U32 R6, R6, -0x2daee0ad, RZ ;  /* 0xd2511f5306067825 */ /* 0x000fe200078e00ff */
[----:B------:R-:W-:Y:S03]  /*12e40*/  LOP3.LUT R5, R13, UR36, R250, 0x96, !PT ;  /* 0x000000240d057c12 */ /* 0x000fe6000f8e96fa */
[----:B------:R-:W-:Y:S01]  /*12e50*/  FFMA.FTZ R183, R181, UR4, -R174 ;  /* 0x00000004b5b77c23 */ /* 0x000fe200080108ae */
[----:B------:R-:W-:Y:S01]  /*12e60*/  LOP3.LUT R4, R7, UR27, R12, 0x96, !PT ;  /* 0x0000001b07047c12 */ /* 0x000fe2000f8e960c */
[----:B------:R-:W-:Y:S04]  /*12e70*/  IMAD.WIDE.U32 R12, R5, -0x326172a9, RZ ;  /* 0xcd9e8d57050c7825 */ /* 0x000fe800078e00ff */
[----:B------:R-:W-:Y:S01]  /*12e80*/  FFMA.FTZ R181, R9, UR4, -R170 ;  /* 0x0000000409b57c23 */ /* 0x000fe200080108aa */
[----:B------:R-:W-:Y:S01]  /*12e90*/  FFMA.FTZ R172, R167, UR4, -R174 ;  /* 0x00000004a7ac7c23 */ /* 0x000fe200080108ae */
[----:B------:R-:W-:Y:S01]  /*12ea0*/  IMAD.WIDE.U32 R24, R4, -0x326172a9, RZ ;  /* 0xcd9e8d5704187825 */ /* 0x000fe200078e00ff */
[----:B------:R-:W-:Y:S01]  /*12eb0*/  LOP3.LUT R4, R13, UR30, R14, 0x96, !PT ;  /* 0x0000001e0d047c12 */ /* 0x000fe2000f8e960e */
[----:B------:R-:W-:Y:S02]  /*12ec0*/  MUFU.EX2 R183, R183 ;  /* 0x000000b700b77308 */ /* 0x000fe40000000800 */
[--C-:B------:R-:W-:Y:S01]  /*12ed0*/  FFMA.FTZ R184, R165, UR4, -R174.reuse ;  /* 0x00000004a5b87c23 */ /* 0x100fe200080108ae */
[----:B------:R-:W-:Y:S01]  /*12ee0*/  FFMA.FTZ R182, R182, UR4, -R174 ;  /* 0x00000004b6b67c23 */ /* 0x000fe200080108ae */
[----:B------:R-:W-:Y:S01]  /*12ef0*/  LOP3.LUT R33, R25, UR26, R12, 0x96, !PT ;  /* 0x0000001a19217c12 */ /* 0x000fe2000f8e960c */
[----:B------:R-:W-:Y:S04]  /*12f00*/  IMAD.WIDE.U32 R4, R4, -0x2daee0ad, RZ ;  /* 0xd2511f5304047825 */ /* 0x000fe800078e00ff */
[--C-:B------:R-:W-:Y:S01]  /*12f10*/  FFMA.FTZ R189, R189, UR4, -R174.reuse ;  /* 0x00000004bdbd7c23 */ /* 0x100fe200080108ae */
        /* <DEDUP_REMOVED lines=11> */
[----:B------:R-:W-:Y:S01]  /*12fd0*/  FSEL R4, R2, RZ, P1 ;  /* 0x000000ff02047208 */ /* 0x000fe20000800000 */
[----:B------:R-:W-:Y:S01]  /*12fe0*/  MUFU.EX2 R184, R184 ;  /* 0x000000b800b87308 */ /* 0x000fe20000000800 */
[----:B------:R-:W-:Y:S03]  /*12ff0*/  LOP3.LUT R10, R6, 0xffff, RZ, 0xc0, !PT ;  /* 0x0000ffff060a7812 */ /* 0x000fe600078ec0ff */
[----:B------:R-:W-:Y:S01]  /*13000*/  FADD.FTZ R4, -R4, R3 ;  /* 0x0000000304047221 */ /* 0x000fe20000010100 */
[----:B------:R-:W-:Y:S02]  /*13010*/  LOP3.LUT R5, R6, 0xff, RZ, 0xc0, !PT ;  /* 0x000000ff06057812 */ /* 0x000fe400078ec0ff */
[----:B------:R-:W-:Y:S01]  /*13020*/  SHF.R.U32.HI R10, RZ, 0x8, R10 ;  /* 0x00000008ff0a7819 */ /* 0x000fe2000001160a */
[----:B------:R-:W-:Y:S01]  /*13030*/  FMUL.FTZ R4, R4, UR4 ;  /* 0x0000000404047c20 */ /* 0x000fe20008410000 */
[----:B------:R-:W-:Y:S01]  /*13040*/  FSEL R3, R0, RZ, P0 ;  /* 0x000000ff00037208 */ /* 0x000fe20000000000 */
[----:B------:R-:W-:Y:S01]  /*13050*/  MUFU.EX2 R181, R181 ;  /* 0x000000b500b57308 */ /* 0x000fe20000000800 */
[----:B------:R-:W-:Y:S02]  /*13060*/  PRMT R5, R5, 0x5410, R10 ;  /* 0x0000541005057816 */ /* 0x000fe4000000000a */
[----:B------:R-:W-:Y:S01]  /*13070*/  MOV R10, R14 ;  /* 0x0000000e000a7202 */ /* 0x000fe20000000f00 */
[----:B------:R-:W-:Y:S01]  /*13080*/  FADD.FTZ R3, -R3, R164 ;  /* 0x000000a403037221 */ /* 0x000fe20000010100 */
[----:B------:R-:W1:Y:S01]  /*13090*/  LDSM.16.MT88.4 R12, [R216+0x18000] ;  /* 0x01800000d80c783b */ /* 0x000e620000004200 */
[--C-:B------:R-:W-:Y:S02]  /*130a0*/  SHF.R.U32.HI R8, RZ, 0x10, R6.reuse ;  /* 0x00000010ff087819 */ /* 0x100fe40000011606 */
[----:B------:R-:W-:Y:S02]  /*130b0*/  SHF.R.U32.HI R167, RZ, 0x18, R6 ;  /* 0x00000018ffa77819 */ /* 0x000fe40000011606 */
[----:B------:R-:W2:Y:S01]  /*130c0*/  MUFU.EX2 R33, R4 ;  /* 0x0000000400217308 */ /* 0x000ea20000000800 */
[----:B------:R-:W-:Y:S02]  /*130d0*/  LOP3.LUT R8, R8, 0xff, RZ, 0xc0, !PT ;  /* 0x000000ff08087812 */ /* 0x000fe400078ec0ff */
[----:B------:R-:W-:Y:S02]  /*130e0*/  LOP3.LUT R6, R7, UR28, R16, 0x96, !PT ;  /* 0x0000001c07067c12 */ /* 0x000fe4000f8e9610 */
[--C-:B------:R-:W-:Y:S01]  /*130f0*/  HSET2.LE.AND R166, R5, R248.reuse, PT ;  /* 0x000000f805a67233 */ /* 0x100fe20003803000 */
[----:B------:R-:W-:Y:S01]  /*13100*/  FMUL.FTZ R5, R3, UR4 ;  /* 0x0000000403057c20 */ /* 0x000fe20008410000 */
[----:B------:R-:W-:Y:S03]  /*13110*/  PRMT R167, R8, 0x5410, R167 ;  /* 0x0000541008a77816 */ /* 0x000fe600000000a7 */
[----:B------:R-:W-:Y:S01]  /*13120*/  MUFU.EX2 R182, R182 ;  /* 0x000000b600b67308 */ /* 0x000fe20000000800 */
[C---:B------:R-:W-:Y:S02]  /*13130*/  LOP3.LUT R8, R6.reuse, 0xffff, RZ, 0xc0, !PT ;  /* 0x0000ffff06087812 */ /* 0x040fe400078ec0ff */
[----:B------:R-:W-:Y:S02]  /*13140*/  SHF.R.U32.HI R9, RZ, 0x10, R6 ;  /* 0x00000010ff097819 */ /* 0x000fe40000011606 */
[----:B------:R-:W-:Y:S02]  /*13150*/  LOP3.LUT R7, R6, 0xff, RZ, 0xc0, !PT ;  /* 0x000000ff06077812 */ /* 0x000fe400078ec0ff */
[----:B------:R-:W-:Y:S03]  /*13160*/  SHF.R.U32.HI R8, RZ, 0x8, R8 ;  /* 0x00000008ff087819 */ /* 0x000fe60000011608 */
[----:B------:R3:W4:Y:S01]  /*13170*/  MUFU.EX2 R3, R5 ;  /* 0x0000000500037308 */ /* 0x0007220000000800 */
[----:B------:R-:W-:Y:S01]  /*13180*/  SHF.R.U32.HI R6, RZ, 0x18, R6 ;  /* 0x00000018ff067819 */ /* 0x000fe20000011606 */
[----:B--2---:R-:W-:Y:S01]  /*13190*/  FMUL.FTZ R36, R33, R36 ;  /* 0x0000002421247220 */ /* 0x004fe20000410000 */
[----:B------:R-:W-:Y:S01]  /*131a0*/  LOP3.LUT R9, R9, 0xff, RZ, 0xc0, !PT ;  /* 0x000000ff09097812 */ /* 0x000fe200078ec0ff */
[----:B------:R-:W-:Y:S01]  /*131b0*/  FMUL.FTZ R37, R33, R37 ;  /* 0x0000002521257220 */ /* 0x000fe20000410000 */
[----:B------:R-:W-:Y:S01]  /*131c0*/  PRMT R7, R7, 0x5410, R8 ;  /* 0x0000541007077816 */ /* 0x000fe20000000008 */
[----:B------:R-:W-:Y:S01]  /*131d0*/  FMUL.FTZ R8, R33, R156 ;  /* 0x0000009c21087220 */ /* 0x000fe20000410000 */
[----:B------:R-:W-:Y:S01]  /*131e0*/  PRMT R9, R9, 0x5410, R6 ;  /* 0x0000541009097816 */ /* 0x000fe20000000006 */
[C---:B------:R-:W-:Y:S01]  /*131f0*/  FMUL.FTZ R40, R33.reuse, R40 ;  /* 0x0000002821287220 */ /* 0x040fe20000410000 */
[--C-:B------:R-:W-:Y:S01]  /*13200*/  HSET2.LE.AND R167, R167, R248.reuse, PT ;  /* 0x000000f8a7a77233 */ /* 0x100fe20003803000 */
[C---:B------:R-:W-:Y:S01]  /*13210*/  FMUL.FTZ R41, R33.reuse, R41 ;  /* 0x0000002921297220 */ /* 0x040fe20000410000 */
[--C-:B------:R-:W-:Y:S01]  /*13220*/  HSET2.LE.AND R164, R7, R248.reuse, PT ;  /* 0x000000f807a47233 */ /* 0x100fe20003803000 */
[C---:B------:R-:W-:Y:S01]  /*13230*/  FMUL.FTZ R44, R33.reuse, R44 ;  /* 0x0000002c212c7220 */ /* 0x040fe20000410000 */
[--C-:B------:R-:W-:Y:S01]  /*13240*/  HSET2.LE.AND R165, R9, R248.reuse, PT ;  /* 0x000000f809a57233 */ /* 0x100fe20003803000 */
[C---:B------:R-:W-:Y:S01]  /*13250*/  FMUL.FTZ R45, R33.reuse, R45 ;  /* 0x0000002d212d7220 */ /* 0x040fe20000410000 */
[----:B------:R-:W-:Y:S01]  /*13260*/  F2FP.BF16.F32.PACK_AB R7, R184, R172 ;  /* 0x000000acb807723e */ /* 0x000fe200000010ff */
[----:B------:R-:W-:Y:S01]  /*13270*/  FMUL.FTZ R48, R33, R48 ;  /* 0x0000003021307220 */ /* 0x000fe20000410000 */
[----:B------:R-:W-:Y:S01]  /*13280*/  F2FP.BF16.F32.PACK_AB R4, R185, R168 ;  /* 0x000000a8b904723e */ /* 0x000fe200000010ff */
[----:B---3--:R-:W-:Y:S01]  /*13290*/  FMUL.FTZ R5, R33, R161 ;  /* 0x000000a121057220 */ /* 0x008fe20000410000 */
[----:B------:R-:W-:Y:S01]  /*132a0*/  F2FP.BF16.F32.PACK_AB R6, R180, R181 ;  /* 0x000000b5b406723e */ /* 0x000fe200000010ff */
[C---:B----4-:R-:W-:Y:S01]  /*132b0*/  FMUL.FTZ R38, R3.reuse, R38 ;  /* 0x0000002603267220 */ /* 0x050fe20000410000 */
[----:B------:R-:W-:Y:S01]  /*132c0*/  F2FP.BF16.F32.PACK_AB R9, R182, R183 ;  /* 0x000000b7b609723e */ /* 0x000fe200000010ff */
[----:B------:R-:W-:Y:S01]  /*132d0*/  FMUL.FTZ R39, R3, R39 ;  /* 0x0000002703277220 */ /* 0x000fe20000410000 */
[----:B------:R-:W-:Y:S01]  /*132e0*/  LOP3.LUT R167, R167, R6, RZ, 0xc0, !PT ;  /* 0x00000006a7a77212 */ /* 0x000fe200078ec0ff */
[C---:B------:R-:W-:Y:S01]  /*132f0*/  FMUL.FTZ R6, R3.reuse, R162 ;  /* 0x000000a203067220 */ /* 0x040fe20000410000 */
[----:B------:R-:W-:Y:S01]  /*13300*/  LOP3.LUT R164, R164, R7, RZ, 0xc0, !PT ;  /* 0x00000007a4a47212 */ /* 0x000fe200078ec0ff */
[----:B------:R-:W-:Y:S01]  /*13310*/  FMUL.FTZ R7, R3, R163 ;  /* 0x000000a303077220 */ /* 0x000fe20000410000 */
[----:B------:R-:W-:Y:S01]  /*13320*/  LOP3.LUT R165, R165, R4, RZ, 0xc0, !PT ;  /* 0x00000004a5a57212 */ /* 0x000fe200078ec0ff */
[C---:B------:R-:W-:Y:S01]  /*13330*/  FMUL.FTZ R4, R33.reuse, R160 ;  /* 0x000000a021047220 */ /* 0x040fe20000410000 */
[----:B------:R-:W-:Y:S01]  /*13340*/  LOP3.LUT R166, R166, R9, RZ, 0xc0, !PT ;  /* 0x00000009a6a67212 */ /* 0x000fe200078ec0ff */
[C---:B------:R-:W-:Y:S01]  /*13350*/  FMUL.FTZ R9, R33.reuse, R157 ;  /* 0x0000009d21097220 */ /* 0x040fe20000410000 */
[----:B------:R-:W-:Y:S01]  /*13360*/  MOV R161, R34 ;  /* 0x0000002200a17202 */ /* 0x000fe20000000f00 */
[----:B------:R-:W-:Y:S01]  /*13370*/  FFMA.FTZ R249, R33, R249, R172 ;  /* 0x000000f921f97223 */ /* 0x000fe200000100ac */
[----:B------:R-:W-:Y:S01]  /*13380*/  MOV R160, R31 ;  /* 0x0000001f00a07202 */ /* 0x000fe20000000f00 */
[C---:B------:R-:W-:Y:S01]  /*13390*/  FFMA.FTZ R252, R3.reuse, R252, R168 ;  /* 0x000000fc03fc7223 */ /* 0x040fe200000100a8 */
[----:B------:R-:W-:Y:S01]  /*133a0*/  MOV R156, R30 ;  /* 0x0000001e009c7202 */ /* 0x000fe20000000f00 */
[C---:B-1----:R-:W-:Y:S01]  /*133b0*/  HMMA.16816.F32.BF16 R4, R164.reuse, R12, R4 ;  /* 0x0000000ca404723c */ /* 0x042fe20000041804 */
[----:B------:R-:W-:Y:S01]  /*133c0*/  MUFU.EX2 R189, R189 ;  /* 0x000000bd00bd7308 */ /* 0x000fe20000000800 */
[----:B------:R-:W-:Y:S03]  /*133d0*/  PLOP3.LUT P0, PT, PT, PT, UP0, 0x80, 0x0 ;  /* 0x000000000000781c */ /* 0x000fe60003f0f008 */
[----:B------:R-:W-:Y:S01]  /*133e0*/  MOV R34, R29 ;  /* 0x0000001d00227202 */ /* 0x000fe20000000f00 */
[----:B------:R-:W-:Y:S01]  /*133f0*/  FMUL.FTZ R42, R3, R42 ;  /* 0x0000002a032a7220 */ /* 0x000fe20000410000 */
[----:B------:R-:W-:Y:S01]  /*13400*/  MOV R157, R28 ;  /* 0x0000001c009d7202 */ /* 0x000fe20000000f00 */
[----:B------:R-:W-:Y:S01]  /*13410*/  FMUL.FTZ R12, R33, R152 ;  /* 0x00000098210c7220 */ /* 0x000fe20000410000 */
[----:B------:R-:W1:Y:S02]  /*13420*/  LDSM.16.MT88.4 R28, [R213+0x18000] ;  /* 0x01800000d51c783b */ /* 0x000e640000004200 */
[----:B------:R-:W2:Y:S01]  /*13430*/  MUFU.EX2 R188, R188 ;  /* 0x000000bc00bc7308 */ /* 0x000ea20000000800 */
[----:B------:R-:W-:Y:S01]  /*13440*/  MOV R162, R10 ;  /* 0x0000000a00a27202 */ /* 0x000fe20000000f00 */
[C---:B------:R-:W-:Y:S01]  /*13450*/  FMUL.FTZ R10, R3.reuse, R158 ;  /* 0x0000009e030a7220 */ /* 0x040fe20000410000 */
[----:B------:R-:W-:Y:S01]  /*13460*/  MOV R163, R11 ;  /* 0x0000000b00a37202 */ /* 0x000fe20000000f00 */
[C---:B------:R-:W-:Y:S01]  /*13470*/  FMUL.FTZ R11, R3.reuse, R159 ;  /* 0x0000009f030b7220 */ /* 0x040fe20000410000 */
[----:B------:R-:W-:Y:S01]  /*13480*/  MOV R159, R27 ;  /* 0x0000001b009f7202 */ /* 0x000fe20000000f00 */
[----:B------:R-:W-:Y:S01]  /*13490*/  FMUL.FTZ R27, R3, R143 ;  /* 0x0000008f031b7220 */ /* 0x000fe20000410000 */
[----:B------:R-:W-:Y:S01]  /*134a0*/  FMUL.FTZ R13, R33, R153 ;  /* 0x00000099210d7220 */ /* 0x000fe20000410000 */
[----:B------:R-:W-:Y:S01]  /*134b0*/  MOV R152, R18 ;  /* 0x0000001200987202 */ /* 0x000fe20000000f00 */
[C---:B------:R-:W-:Y:S01]  /*134c0*/  FMUL.FTZ R18, R3.reuse, R150 ;  /* 0x0000009603127220 */ /* 0x040fe20000410000 */
[----:B------:R-:W-:Y:S01]  /*134d0*/  MOV R153, R19 ;  /* 0x0000001300997202 */ /* 0x000fe20000000f00 */
[C---:B------:R-:W-:Y:S01]  /*134e0*/  HMMA.16816.F32.BF16 R8, R164.reuse, R14, R8 ;  /* 0x0000000ea408723c */ /* 0x040fe20000041808 */
[----:B------:R-:W-:Y:S02]  /*134f0*/  MUFU.EX2 R192, R192 ;  /* 0x000000c000c07308 */ /* 0x000fe40000000800 */
[C---:B------:R-:W-:Y:S01]  /*13500*/  FMUL.FTZ R19, R3.reuse, R151 ;  /* 0x0000009703137220 */ /* 0x040fe20000410000 */
[----:B------:R-:W-:Y:S01]  /*13510*/  MOV R158, R26 ;  /* 0x0000001a009e7202 */ /* 0x000fe20000000f00 */
[C---:B------:R-:W-:Y:S01]  /*13520*/  FMUL.FTZ R26, R3.reuse, R142 ;  /* 0x0000008e031a7220 */ /* 0x040fe20000410000 */
[C---:B------:R-:W-:Y:S01]  /*13530*/  FMUL.FTZ R43, R3.reuse, R43 ;  /* 0x0000002b032b7220 */ /* 0x040fe20000410000 */
[C---:B------:R-:W-:Y:S01]  /*13540*/  FMUL.FTZ R14, R3.reuse, R154 ;  /* 0x0000009a030e7220 */ /* 0x040fe20000410000 */
[----:B------:R-:W-:Y:S03]  /*13550*/  FMUL.FTZ R15, R3, R155 ;  /* 0x0000009b030f7220 */ /* 0x000fe60000410000 */
[----:B------:R-:W-:Y:S01]  /*13560*/  MUFU.EX2 R187, R187 ;  /* 0x000000bb00bb7308 */ /* 0x000fe20000000800 */
[----:B------:R-:W-:Y:S01]  /*13570*/  MOV R154, R16 ;  /* 0x00000010009a7202 */ /* 0x000fe20000000f00 */
[C---:B------:R-:W-:Y:S01]  /*13580*/  FMUL.FTZ R16, R33.reuse, R148 ;  /* 0x0000009421107220 */ /* 0x040fe20000410000 */
[----:B------:R-:W-:Y:S01]  /*13590*/  MOV R155, R17 ;  /* 0x00000011009b7202 */ /* 0x000fe20000000f00 */
[----:B------:R-:W-:Y:S01]  /*135a0*/  FMUL.FTZ R17, R33, R149 ;  /* 0x0000009521117220 */ /* 0x000fe20000410000 */
[C---:B------:R-:W-:Y:S01]  /*135b0*/  HMMA.16816.F32.BF16 R12, R164.reuse, R20, R12 ;  /* 0x00000014a40c723c */ /* 0x040fe2000004180c */
[----:B------:R-:W3:Y:S02]  /*135c0*/  LDSM.16.MT88.4 R148, [R212+0x18000] ;  /* 0x01800000d494783b */ /* 0x000ee40000004200 */
[----:B------:R-:W-:Y:S01]  /*135d0*/  MOV R154, R152 ;  /* 0x00000098009a7202 */ /* 0x000fe20000000f00 */
[C---:B------:R-:W-:Y:S01]  /*135e0*/  FMUL.FTZ R46, R3.reuse, R46 ;  /* 0x0000002e032e7220 */ /* 0x040fe20000410000 */
[----:B------:R-:W-:Y:S01]  /*135f0*/  FMUL.FTZ R47, R3, R47 ;  /* 0x0000002f032f7220 */ /* 0x000fe20000410000 */
[C---:B------:R-:W-:Y:S05]  /*13600*/  HMMA.16816.F32.BF16 R16, R164.reuse, R22, R16 ;  /* 0x00000016a410723c */ /* 0x040fea0000041810 */
[C---:B------:R-:W-:Y:S01]  /*13610*/  FMUL.FTZ R20, R33.reuse, R144 ;  /* 0x0000009021147220 */ /* 0x040fe20000410000 */
[C---:B------:R-:W-:Y:S01]  /*13620*/  FMUL.FTZ R21, R33.reuse, R145 ;  /* 0x0000009121157220 */ /* 0x040fe20000410000 */
[----:B------:R-:W-:Y:S01]  /*13630*/  MOV R144, R24 ;  /* 0x0000001800907202 */ /* 0x000fe20000000f00 */
[C---:B------:R-:W-:Y:S03]  /*13640*/  FMUL.FTZ R24, R33.reuse, R140 ;  /* 0x0000008c21187220 */ /* 0x040fe60000410000 */
[----:B------:R-:W-:Y:S01]  /*13650*/  MOV R145, R25 ;  /* 0x0000001900917202 */ /* 0x000fe20000000f00 */
[----:B------:R-:W-:Y:S01]  /*13660*/  FMUL.FTZ R25, R33, R141 ;  /* 0x0000008d21197220 */ /* 0x000fe20000410000 */
[C---:B------:R-:W-:Y:S01]  /*13670*/  FMUL.FTZ R22, R3.reuse, R146 ;  /* 0x0000009203167220 */ /* 0x040fe20000410000 */
[----:B------:R-:W4:Y:S01]  /*13680*/  LDSM.16.MT88.4 R140, [R216+0x1a000] ;  /* 0x01a00000d88c783b */ /* 0x000f220000004200 */
[----:B------:R-:W-:Y:S01]  /*13690*/  FMUL.FTZ R23, R3, R147 ;  /* 0x0000009303177220 */ /* 0x000fe20000410000 */
        /* <DEDUP_REMOVED lines=9> */
[C---:B------:R-:W-:Y:S01]  /*13730*/  FMUL.FTZ R57, R33.reuse, R57 ;  /* 0x0000003921397220 */ /* 0x040fe20000410000 */
[C---:B------:R-:W-:Y:S05]  /*13740*/  HMMA.16816.F32.BF16 R24, R164.reuse, R30, R24 ;  /* 0x0000001ea418723c */ /* 0x040fea0000041818 */
[C---:B------:R-:W-:Y:S01]  /*13750*/  FMUL.FTZ R28, R33.reuse, R136 ;  /* 0x00000088211c7220 */ /* 0x040fe20000410000 */
[----:B------:R-:W-:Y:S01]  /*13760*/  FMUL.FTZ R29, R33, R137 ;  /* 0x00000089211d7220 */ /* 0x000fe20000410000 */
[C---:B------:R-:W-:Y:S01]  /*13770*/  FMUL.FTZ R30, R3.reuse, R138 ;  /* 0x0000008a031e7220 */ /* 0x040fe20000410000 */
[C---:B------:R-:W-:Y:S02]  /*13780*/  FMUL.FTZ R31, R3.reuse, R139 ;  /* 0x0000008b031f7220 */ /* 0x040fe40000410000 */
[----:B------:R-:W1:Y:S01]  /*13790*/  LDSM.16.MT88.4 R136, [R214+0x1a000] ;  /* 0x01a00000d688783b */ /* 0x000e620000004200 */
        /* <DEDUP_REMOVED lines=8> */
[C---:B------:R-:W-:Y:S05]  /*13820*/  HMMA.16816.F32.BF16 R36, R164.reuse, R150, R36 ;  /* 0x00000096a424723c */ /* 0x040fea0000041824 */
[----:B------:R-:W-:Y:S01]  /*13830*/  FMUL.FTZ R65, R33, R65 ;  /* 0x0000004121417220 */ /* 0x000fe20000410000 */
[C---:B----4-:R-:W-:Y:S05]  /*13840*/  HMMA.16816.F32.BF16 R40, R164.reuse, R140, R40 ;  /* 0x0000008ca428723c */ /* 0x050fea0000041828 */
[----:B------:R-:W-:Y:S01]  /*13850*/  LOP3.LUT R150, R155, UR31, R144, 0x96, !PT ;  /* 0x0000001f9b967c12 */ /* 0x000fe2000f8e9690 */
[C---:B------:R-:W-:Y:S01]  /*13860*/  HMMA.16816.F32.BF16 R44, R164.reuse, R142, R44 ;  /* 0x0000008ea42c723c */ /* 0x040fe2000004182c */
[----:B------:R-:W3:Y:S04]  /*13870*/  LDSM.16.MT88.4 R140, [R213+0x1a000] ;  /* 0x01a00000d58c783b */ /* 0x000ee80000004200 */
[C---:B------:R-:W-:Y:S01]  /*13880*/  FMUL.FTZ R66, R3.reuse, R66 ;  /* 0x0000004203427220 */ /* 0x040fe20000410000 */
[----:B------:R-:W-:Y:S01]  /*13890*/  FMUL.FTZ R67, R3, R67 ;  /* 0x0000004303437220 */ /* 0x000fe20000410000 */
[C---:B------:R-:W-:Y:S01]  /*138a0*/  FMUL.FTZ R68, R33.reuse, R68 ;  /* 0x0000004421447220 */ /* 0x040fe20000410000 */
[----:B------:R-:W-:Y:S01]  /*138b0*/  FMUL.FTZ R69, R33, R69 ;  /* 0x0000004521457220 */ /* 0x000fe20000410000 */
[----:B------:R-:W-:Y:S02]  /*138c0*/  LDSM.16.MT88.4 R144, [R214+0x1e000] ;  /* 0x01e00000d690783b */ /* 0x000fe40000004200 */
        /* <DEDUP_REMOVED lines=49> */
[----:B------:R-:W-:Y:S01]  /*13be0*/  IMAD.WIDE.U32 R150, R150, -0x2daee0ad, RZ ;  /* 0xd2511f5396967825 */ /* 0x000fe200078e00ff */
[----:B------:R-:W-:Y:S03]  /*13bf0*/  MOV R155, R153 ;  /* 0x00000099009b7202 */ /* 0x000fe60000000f00 */
[C---:B------:R-:W-:Y:S01]  /*13c00*/  FMUL.FTZ R116, R33.reuse, R116 ;  /* 0x0000007421747220 */ /* 0x040fe20000410000 */
[----:B------:R-:W-:Y:S01]  /*13c10*/  FMUL.FTZ R117, R33, R117 ;  /* 0x0000007521757220 */ /* 0x000fe20000410000 */
[----:B------:R-:W-:Y:S01]  /*13c20*/  LOP3.LUT R148, R151, UR21, R32, 0x96, !PT ;  /* 0x0000001597947c12 */ /* 0x000fe2000f8e9620 */
[C---:B------:R-:W-:Y:S01]  /*13c30*/  FMUL.FTZ R118, R3.reuse, R118 ;  /* 0x0000007603767220 */ /* 0x040fe20000410000 */
[C---:B---3--:R-:W-:Y:S03]  /*13c40*/  HMMA.16816.F32.BF16 R72, R164.reuse, R140, R72 ;  /* 0x0000008ca448723c */ /* 0x048fe60000041848 */
[----:B------:R-:W-:Y:S01]  /*13c50*/  FMUL.FTZ R119, R3, R119 ;  /* 0x0000007703777220 */ /* 0x000fe20000410000 */
[C---:B------:R-:W-:Y:S01]  /*13c60*/  FMUL.FTZ R120, R33.reuse, R120 ;  /* 0x0000007821787220 */ /* 0x040fe20000410000 */
[C---:B------:R-:W-:Y:S01]  /*13c70*/  FMUL.FTZ R121, R33.reuse, R121 ;  /* 0x0000007921797220 */ /* 0x040fe20000410000 */
[C---:B------:R-:W-:Y:S01]  /*13c80*/  HMMA.16816.F32.BF16 R76, R164.reuse, R142, R76 ;  /* 0x0000008ea44c723c */ /* 0x040fe2000004184c */
[----:B------:R-:W3:Y:S04]  /*13c90*/  LDSM.16.MT88.4 R140, [R213+0x1c000] ;  /* 0x01c00000d58c783b */ /* 0x000ee80000004200 */
[C---:B------:R-:W-:Y:S01]  /*13ca0*/  FMUL.FTZ R124, R33.reuse, R124 ;  /* 0x0000007c217c7220 */ /* 0x040fe20000410000 */
[C---:B------:R-:W-:Y:S01]  /*13cb0*/  FMUL.FTZ R125, R33.reuse, R125 ;  /* 0x0000007d217d7220 */ /* 0x040fe20000410000 */
[----:B------:R-:W-:Y:S01]  /*13cc0*/  MOV R152, R157 ;  /* 0x0000009d00987202 */ /* 0x000fe20000000f00 */
[C---:B------:R-:W-:Y:S03]  /*13cd0*/  FMUL.FTZ R128, R33.reuse, R128 ;  /* 0x0000008021807220 */ /* 0x040fe60000410000 */
[----:B------:R-:W-:Y:S01]  /*13ce0*/  LOP3.LUT R153, R148, 0xff, RZ, 0xc0, !PT ;  /* 0x000000ff94997812 */ /* 0x000fe200078ec0ff */
[----:B------:R-:W-:Y:S01]  /*13cf0*/  FFMA.FTZ R149, R152, UR4, -R174 ;  /* 0x0000000498957c23 */ /* 0x000fe200080108ae */
[C---:B------:R-:W-:Y:S01]  /*13d00*/  FMUL.FTZ R129, R33.reuse, R129 ;  /* 0x0000008121817220 */ /* 0x040fe20000410000 */
[----:B------:R-:W-:Y:S01]  /*13d10*/  SHF.R.U32.HI R157, RZ, 0x10, R148 ;  /* 0x00000010ff9d7819 */ /* 0x000fe20000011694 */
[C---:B------:R-:W-:Y:S01]  /*13d20*/  FMUL.FTZ R132, R33.reuse, R132 ;  /* 0x0000008421847220 */ /* 0x040fe20000410000 */
[----:B------:R-:W4:Y:S01]  /*13d30*/  MUFU.EX2 R32, R149 ;  /* 0x0000009500207308 */ /* 0x000f220000000800 */
[C---:B-1----:R-:W-:Y:S03]  /*13d40*/  HMMA.16816.F32.BF16 R80, R164.reuse, R136, R80 ;  /* 0x00000088a450723c */ /* 0x042fe60000041850 */
[----:B------:R-:W-:Y:S01]  /*13d50*/  FMUL.FTZ R133, R33, R133 ;  /* 0x0000008521857220 */ /* 0x000fe20000410000 */
[C---:B------:R-:W-:Y:S01]  /*13d60*/  FMUL.FTZ R134, R3.reuse, R134 ;  /* 0x0000008603867220 */ /* 0x040fe20000410000 */
[----:B------:R-:W-:Y:S01]  /*13d70*/  FMUL.FTZ R135, R3, R135 ;  /* 0x0000008703877220 */ /* 0x000fe20000410000 */
[C---:B------:R-:W-:Y:S01]  /*13d80*/  HMMA.16816.F32.BF16 R84, R164.reuse, R138, R84 ;  /* 0x0000008aa454723c */ /* 0x040fe20000041854 */
[----:B------:R-:W1:Y:S04]  /*13d90*/  LDSM.16.MT88.4 R136, [R212+0x1c000] ;  /* 0x01c00000d488783b */ /* 0x000e680000004200 */
[----:B------:R-:W-:Y:S01]  /*13da0*/  LOP3.LUT R157, R157, 0xff, RZ, 0xc0, !PT ;  /* 0x000000ff9d9d7812 */ /* 0x000fe200078ec0ff */
[----:B------:R-:W-:Y:S01]  /*13db0*/  FFMA.FTZ R152, R156, UR4, -R170 ;  /* 0x000000049c987c23 */ /* 0x000fe200080108aa */
        /* <DEDUP_REMOVED lines=9> */
[C---:B---3--:R-:W-:Y:S03]  /*13e50*/  HMMA.16816.F32.BF16 R88, R164.reuse, R140, R88 ;  /* 0x0000008ca458723c */ /* 0x048fe60000041858 */
[C---:B------:R-:W-:Y:S01]  /*13e60*/  FMUL.FTZ R127, R3.reuse, R127 ;  /* 0x0000007f037f7220 */ /* 0x040fe20000410000 */
[C---:B------:R-:W-:Y:S01]  /*13e70*/  FMUL.FTZ R130, R3.reuse, R130 ;  /* 0x0000008203827220 */ /* 0x040fe20000410000 */
[----:B------:R-:W-:Y:S01]  /*13e80*/  FMUL.FTZ R131, R3, R131 ;  /* 0x0000008303837220 */ /* 0x000fe20000410000 */
[C---:B------:R-:W-:Y:S01]  /*13e90*/  HMMA.16816.F32.BF16 R92, R164.reuse, R142, R92 ;  /* 0x0000008ea45c723c */ /* 0x040fe2000004185c */
[----:B------:R-:W3:Y:S04]  /*13ea0*/  LDSM.16.MT88.4 R140, [R216+0x1e000] ;  /* 0x01e00000d88c783b */ /* 0x000ee80000004200 */
[----:B------:R-:W-:Y:S01]  /*13eb0*/  FADD.FTZ R184, R184, R249 ;  /* 0x000000f9b8b87221 */ /* 0x000fe20000010000 */
[----:B------:R-:W-:Y:S05]  /*13ec0*/  FADD.FTZ R252, R185, R252 ;  /* 0x000000fcb9fc7221 */ /* 0x000fea0000010000 */
[----:B------:R-:W-:Y:S04]  /*13ed0*/  FADD.FTZ R181, R181, R252 ;  /* 0x000000fcb5b57221 */ /* 0x000fe80000010000 */
[----:B------:R-:W-:Y:S01]  /*13ee0*/  FADD.FTZ R181, R180, R181 ;  /* 0x000000b5b4b57221 */ /* 0x000fe20000010000 */
[C---:B-1----:R-:W-:Y:S06]  /*13ef0*/  HMMA.16816.F32.BF16 R96, R164.reuse, R136, R96 ;  /* 0x00000088a460723c */ /* 0x042fec0000041860 */
[C---:B------:R-:W-:Y:S01]  /*13f00*/  HMMA.16816.F32.BF16 R100, R164.reuse, R138, R100 ;  /* 0x0000008aa464723c */ /* 0x040fe20000041864 */
[----:B------:R-:W1:Y:S05]  /*13f10*/  LDSM.16.MT88.4 R136, [R213+0x1e000] ;  /* 0x01e00000d588783b */ /* 0x000e6a0000004200 */
[C---:B---3--:R-:W-:Y:S06]  /*13f20*/  HMMA.16816.F32.BF16 R104, R164.reuse, R140, R104 ;  /* 0x0000008ca468723c */ /* 0x048fec0000041868 */
[C---:B------:R-:W-:Y:S05]  /*13f30*/  HMMA.16816.F32.BF16 R108, R164.reuse, R142, R108 ;  /* 0x0000008ea46c723c */ /* 0x040fea000004186c */
[C---:B------:R-:W-:Y:S01]  /*13f40*/  LOP3.LUT R140, R150.reuse, 0xff, RZ, 0xc0, !PT ;  /* 0x000000ff968c7812 */ /* 0x040fe200078ec0ff */
[C---:B------:R-:W-:Y:S05]  /*13f50*/  HMMA.16816.F32.BF16 R112, R164.reuse, R144, R112 ;  /* 0x00000090a470723c */ /* 0x040fea0000041870 */
[----:B------:R-:W-:Y:S01]  /*13f60*/  LOP3.LUT R141, R150, 0xffff, RZ, 0xc0, !PT ;  /* 0x0000ffff968d7812 */ /* 0x000fe200078ec0ff */
[C---:B------:R-:W-:Y:S05]  /*13f70*/  HMMA.16816.F32.BF16 R116, R164.reuse, R146, R116 ;  /* 0x00000092a474723c */ /* 0x040fea0000041874 */
[----:B------:R-:W-:Y:S01]  /*13f80*/  MOV R142, R154 ;  /* 0x0000009a008e7202 */ /* 0x000fe20000000f00 */
[C---:B-1----:R-:W-:Y:S05]  /*13f90*/  HMMA.16816.F32.BF16 R120, R164.reuse, R136, R120 ;  /* 0x00000088a478723c */ /* 0x042fea0000041878 */
[----:B------:R-:W-:Y:S01]  /*13fa0*/  MOV R143, R155 ;  /* 0x0000009b008f7202 */ /* 0x000fe20000000f00 */
[C---:B------:R-:W-:Y:S05]  /*13fb0*/  HMMA.16816.F32.BF16 R124, R164.reuse, R138, R124 ;  /* 0x0000008aa47c723c */ /* 0x040fea000004187c */
[----:B------:R-:W-:Y:S01]  /*13fc0*/  SHF.R.U32.HI R141, RZ, 0x8, R141 ;  /* 0x00000008ff8d7819 */ /* 0x000fe2000001168d */
[----:B------:R-:W-:Y:S01]  /*13fd0*/  FFMA.FTZ R136, R34, UR4, -R170 ;  /* 0x0000000422887c23 */ /* 0x000fe200080108aa */
[--C-:B------:R-:W-:Y:S03]  /*13fe0*/  SHF.R.U32.HI R144, RZ, 0x10, R150.reuse ;  /* 0x00000010ff907819 */ /* 0x100fe60000011696 */
[----:B------:R1:W-:Y:S01]  /*13ff0*/  MUFU.EX2 R34, R136 ;  /* 0x0000008800227308 */ /* 0x0003e20000000800 */
[----:B------:R-:W-:Y:S02]  /*14000*/  SHF.R.U32.HI R155, RZ, 0x18, R150 ;  /* 0x00000018ff9b7819 */ /* 0x000fe40000011696 */
[----:B------:R-:W-:Y:S02]  /*14010*/  MOV R150, R142 ;  /* 0x0000008e00967202 */ /* 0x000fe40000000f00 */
[----:B------:R-:W-:Y:S02]  /*14020*/  MOV R151, R143 ;  /* 0x0000008f00977202 */ /* 0x000fe40000000f00 */
[----:B------:R-:W-:Y:S02]  /*14030*/  PRMT R145, R140, 0x5410, R141 ;  /* 0x000054108c917816 */ /* 0x000fe4000000008d */
[----:B------:R-:W3:Y:S01]  /*14040*/  LDSM.16.MT88.4 R140, [R212+0x1e000] ;  /* 0x01e00000d48c783b */ /* 0x000ee20000004200 */
[----:B------:R-:W-:Y:S02]  /*14050*/  LOP3.LUT R146, R148, 0xffff, RZ, 0xc0, !PT ;  /* 0x0000ffff94927812 */ /* 0x000fe400078ec0ff */
[----:B------:R-:W-:Y:S02]  /*14060*/  LOP3.LUT R144, R144, 0xff, RZ, 0xc0, !PT ;  /* 0x000000ff90907812 */ /* 0x000fe400078ec0ff */
[----:B------:R-:W-:Y:S02]  /*14070*/  SHF.R.U32.HI R146, RZ, 0x8, R146 ;  /* 0x00000008ff927819 */ /* 0x000fe40000011692 */
[----:B------:R-:W-:Y:S02]  /*14080*/  PRMT R155, R144, 0x5410, R155 ;  /* 0x00005410909b7816 */ /* 0x000fe4000000009b */
[----:B------:R-:W-:Y:S02]  /*14090*/  PRMT R153, R153, 0x5410, R146 ;  /* 0x0000541099997816 */ /* 0x000fe40000000092 */
[--C-:B------:R-:W-:Y:S02]  /*140a0*/  HSET2.LE.AND R138, R145, R248.reuse, PT ;  /* 0x000000f8918a7233 */ /* 0x100fe40003803000 */
[----:B------:R-:W5:Y:S01]  /*140b0*/  LDSM.16.MT88.4 R144, [R216+0x18800] ;  /* 0x01880000d890783b */ /* 0x000f620000004200 */
[----:B------:R-:W-:Y:S02]  /*140c0*/  SHF.R.U32.HI R148, RZ, 0x18, R148 ;  /* 0x00000018ff947819 */ /* 0x000fe40000011694 */
[----:B-1----:R-:W-:Y:S02]  /*140d0*/  MOV R136, R150 ;  /* 0x0000009600887202 */ /* 0x002fe40000000f00 */
[----:B------:R-:W-:Y:S02]  /*140e0*/  PRMT R157, R157, 0x5410, R148 ;  /* 0x000054109d9d7816 */ /* 0x000fe40000000094 */
[--C-:B------:R-:W-:Y:S02]  /*140f0*/  HSET2.LE.AND R139, R155, R248.reuse, PT ;  /* 0x000000f89b8b7233 */ /* 0x100fe40003803000 */
[----:B--2---:R-:W-:Y:S04]  /*14100*/  F2FP.BF16.F32.PACK_AB R137, R188, R189 ;  /* 0x000000bdbc89723e */ /* 0x004fe800000010ff */
[----:B------:R-:W-:Y:S02]  /*14110*/  LOP3.LUT R138, R138, R137, RZ, 0xc0, !PT ;  /* 0x000000898a8a7212 */ /* 0x000fe400078ec0ff */
[----:B------:R-:W-:Y:S02]  /*14120*/  MOV R137, R151 ;  /* 0x0000009700897202 */ /* 0x000fe40000000f00 */
[----:B------:R-:W1:Y:S01]  /*14130*/  LDSM.16.MT88.4 R148, [R214+0x18800] ;  /* 0x01880000d694783b */ /* 0x000e620000004200 */
[C---:B---3--:R-:W-:Y:S06]  /*14140*/  HMMA.16816.F32.BF16 R128, R164.reuse, R140, R128 ;  /* 0x0000008ca480723c */ /* 0x048fec0000041880 */
[----:B------:R-:W-:Y:S05]  /*14150*/  HMMA.16816.F32.BF16 R132, R164, R142, R132 ;  /* 0x0000008ea484723c */ /* 0x000fea0000041884 */
[----:B------:R-:W-:Y:S02]  /*14160*/  MOV R140, R158 ;  /* 0x0000009e008c7202 */ /* 0x000fe40000000f00 */
[----:B------:R-:W2:Y:S01]  /*14170*/  MUFU.EX2 R158, R152 ;  /* 0x00000098009e7308 */ /* 0x000ea20000000800 */
[----:B------:R-:W-:Y:S03]  /*14180*/  MOV R141, R159 ;  /* 0x0000009f008d7202 */ /* 0x000fe60000000f00 */
[----:B------:R-:W-:Y:S02]  /*14190*/  MOV R166, R140 ;  /* 0x0000008c00a67202 */ /* 0x000fe40000000f00 */
[----:B------:R-:W-:Y:S02]  /*141a0*/  F2FP.BF16.F32.PACK_AB R140, R191, R190 ;  /* 0x000000bebf8c723e */ /* 0x000fe400000010ff */
[----:B------:R-:W-:Y:S02]  /*141b0*/  MOV R167, R141 ;  /* 0x0000008d00a77202 */ /* 0x000fe40000000f00 */
[----:B------:R-:W-:Y:S02]  /*141c0*/  LOP3.LUT R139, R139, R140, RZ, 0xc0, !PT ;  /* 0x0000008c8b8b7212 */ /* 0x000fe400078ec0ff */
[----:B------:R-:W3:Y:S01]  /*141d0*/  LDSM.16.MT88.4 R140, [R213+0x18800] ;  /* 0x01880000d58c783b */ /* 0x000ee20000004200 */
[----:B------:R-:W-:Y:S02]  /*141e0*/  MOV R164, R136 ;  /* 0x0000008800a47202 */ /* 0x000fe40000000f00 */
[----:B------:R-:W-:Y:S02]  /*141f0*/  MOV R165, R137 ;  /* 0x0000008900a57202 */ /* 0x000fe40000000f00 */
[--C-:B------:R-:W-:Y:S02]  /*14200*/  HSET2.LE.AND R136, R153, R248.reuse, PT ;  /* 0x000000f899887233 */ /* 0x100fe40003803000 */
[--C-:B------:R-:W-:Y:S01]  /*14210*/  HSET2.LE.AND R137, R157, R248.reuse, PT ;  /* 0x000000f89d897233 */ /* 0x100fe20003803000 */
[----:B------:R1:W-:Y:S01]  /*14220*/  MUFU.EX2 R164, R175 ;  /* 0x000000af00a47308 */ /* 0x0003e20000000800 */
[----:B----4-:R-:W-:Y:S02]  /*14230*/  F2FP.BF16.F32.PACK_AB R153, R32, R192 ;  /* 0x000000c02099723e */ /* 0x010fe400000010ff */
[----:B--2---:R-:W-:Y:S02]  /*14240*/  F2FP.BF16.F32.PACK_AB R152, R158, R34 ;  /* 0x000000229e98723e */ /* 0x004fe400000010ff */
[----:B------:R-:W-:Y:S02]  /*14250*/  LOP3.LUT R136, R136, R153, RZ, 0xc0, !PT ;  /* 0x0000009988887212 */ /* 0x000fe400078ec0ff */
[----:B------:R-:W-:Y:S02]  /*14260*/  LOP3.LUT R137, R137, R152, RZ, 0xc0, !PT ;  /* 0x0000009889897212 */ /* 0x000fe400078ec0ff */
[----:B------:R-:W2:Y:S05]  /*14270*/  LDSM.16.MT88.4 R152, [R212+0x18800] ;  /* 0x01880000d498783b */ /* 0x000eaa0000004200 */
[C---:B-----5:R-:W-:Y:S05]  /*14280*/  HMMA.16816.F32.BF16 R4, R136.reuse, R144, R4 ;  /* 0x000000908804723c */ /* 0x060fea0000041804 */
[----:B-1----:R-:W-:Y:S01]  /*14290*/  MOV R175, R158 ;  /* 0x0000009e00af7202 */ /* 0x002fe20000000f00 */
        /* <DEDUP_REMOVED lines=31> */
[----:B------:R-:W-:Y:S04]  /*14490*/  MOV R140, UR40 ;  /* 0x00000028008c7c02 */ /* 0x000fe80008000f00 */
[----:B------:R-:W-:Y:S01]  /*144a0*/  LOP3.LUT R140, R165, UR35, R140, 0x96, !PT ;  /* 0x00000023a58c7c12 */ /* 0x000fe2000f8e968c */
[C---:B--2---:R-:W-:Y:S05]  /*144b0*/  HMMA.16816.F32.BF16 R96, R136.reuse, R152, R96 ;  /* 0x000000988860723c */ /* 0x044fea0000041860 */
[----:B------:R-:W-:Y:S01]  /*144c0*/  IMAD.WIDE.U32 R156, R140, -0x326172a9, RZ ;  /* 0xcd9e8d578c9c7825 */ /* 0x000fe200078e00ff */
[C---:B------:R-:W-:Y:S05]  /*144d0*/  HMMA.16816.F32.BF16 R100, R136.reuse, R154, R100 ;  /* 0x0000009a8864723c */ /* 0x040fea0000041864 */
[----:B------:R-:W-:Y:S01]  /*144e0*/  LOP3.LUT R140, R157, UR38, R166, 0x96, !PT ;  /* 0x000000269d8c7c12 */ /* 0x000fe2000f8e96a6 */
[C---:B-1----:R-:W-:Y:S01]  /*144f0*/  HMMA.16816.F32.BF16 R104, R136.reuse, R144, R104 ;  /* 0x000000908868723c */ /* 0x042fe20000041868 */
[----:B------:R-:W-:Y:S04]  /*14500*/  MUFU.EX2 R166, R169 ;  /* 0x000000a900a67308 */ /* 0x000fe80000000800 */
[----:B------:R-:W-:Y:S01]  /*14510*/  LOP3.LUT R156, R163, UR39, R156, 0x96, !PT ;  /* 0x00000027a39c7c12 */ /* 0x000fe2000f8e969c */
[C---:B------:R-:W-:Y:S05]  /*14520*/  HMMA.16816.F32.BF16 R108, R136.reuse, R146, R108 ;  /* 0x00000092886c723c */ /* 0x040fea000004186c */
[----:B------:R-:W-:Y:S01]  /*14530*/  MUFU.EX2 R163, R178 ;  /* 0x000000b200a37308 */ /* 0x000fe20000000800 */
[----:B------:R-:W-:Y:S01]  /*14540*/  IMAD.WIDE.U32 R140, R140, -0x2daee0ad, RZ ;  /* 0xd2511f538c8c7825 */ /* 0x000fe200078e00ff */
[C---:B----4-:R-:W-:Y:S04]  /*14550*/  HMMA.16816.F32.BF16 R112, R136.reuse, R148, R112 ;  /* 0x000000948870723c */ /* 0x050fe80000041870 */
[----:B------:R-:W-:Y:S02]  /*14560*/  IMAD.WIDE.U32 R156, R156, -0x2daee0ad, RZ ;  /* 0xd2511f539c9c7825 */ /* 0x000fe400078e00ff */
[C---:B------:R-:W-:Y:S02]  /*14570*/  HMMA.16816.F32.BF16 R116, R136.reuse, R150, R116 ;  /* 0x000000968874723c */ /* 0x040fe40000041874 */
[----:B------:R-:W-:Y:S03]  /*14580*/  MUFU.EX2 R178, R177 ;  /* 0x000000b100b27308 */ /* 0x000fe60000000800 */
[----:B------:R-:W-:Y:S01]  /*14590*/  LOP3.LUT R144, R141, UR36, R250, 0x96, !PT ;  /* 0x000000248d907c12 */ /* 0x000fe2000f8e96fa */
[----:B------:R-:W-:Y:S01]  /*145a0*/  FFMA.FTZ R148, R171, UR4, -R170 ;  /* 0x00000004ab947c23 */ /* 0x000fe200080108aa */
[----:B------:R-:W-:Y:S01]  /*145b0*/  LOP3.LUT R152, R157, UR27, R140, 0x96, !PT ;  /* 0x0000001b9d987c12 */ /* 0x000fe2000f8e968c */
[--C-:B------:R-:W-:Y:S01]  /*145c0*/  FFMA.FTZ R157, R161, UR4, -R174.reuse ;  /* 0x00000004a19d7c23 */ /* 0x100fe200080108ae */
[----:B------:R-:W1:Y:S02]  /*145d0*/  LDSM.16.MT88.4 R140, [R213+0x1e800] ;  /* 0x01e80000d58c783b */ /* 0x000e640000004200 */
[----:B------:R-:W-:Y:S04]  /*145e0*/  IMAD.WIDE.U32 R144, R144, -0x326172a9, RZ ;  /* 0xcd9e8d5790907825 */ /* 0x000fe800078e00ff */
[----:B------:R-:W-:Y:S02]  /*145f0*/  FFMA.FTZ R149, R160, UR4, -R174 ;  /* 0x00000004a0957c23 */ /* 0x000fe400080108ae */
[----:B------:R-:W-:Y:S01]  /*14600*/  MUFU.EX2 R160, R148 ;  /* 0x0000009400a07308 */ /* 0x000fe20000000800 */
[----:B------:R-:W-:Y:S01]  /*14610*/  IMAD.WIDE.U32 R152, R152, -0x326172a9, RZ ;  /* 0xcd9e8d5798987825 */ /* 0x000fe200078e00ff */
[----:B------:R-:W-:Y:S04]  /*14620*/  LOP3.LUT R155, R145, UR30, R162, 0x96, !PT ;  /* 0x0000001e919b7c12 */ /* 0x000fe8000f8e96a2 */
[----:B------:R-:W-:Y:S01]  /*14630*/  LOP3.LUT R154, R153, UR26, R144, 0x96, !PT ;  /* 0x0000001a999a7c12 */ /* 0x000fe2000f8e9690 */
[----:B------:R-:W-:Y:S01]  /*14640*/  IMAD.WIDE.U32 R150, R155, -0x2daee0ad, RZ ;  /* 0xd2511f539b967825 */ /* 0x000fe200078e00ff */
[----:B------:R-:W2:Y:S02]  /*14650*/  LDSM.16.MT88.4 R144, [R212+0x1e800] ;  /* 0x01e80000d490783b */ /* 0x000ea40000004200 */
[----:B------:R3:W-:Y:S01]  /*14660*/  MUFU.EX2 R162, R157 ;  /* 0x0000009d00a27308 */ /* 0x0007e20000000800 */
[----:B------:R-:W-:Y:S01]  /*14670*/  IMAD.WIDE.U32 R154, R154, -0x2daee0ad, RZ ;  /* 0xd2511f539a9a7825 */ /* 0x000fe200078e00ff */
[----:B------:R-:W-:Y:S08]  /*14680*/  LOP3.LUT R156, R151, UR29, R156, 0x96, !PT ;  /* 0x0000001d979c7c12 */ /* 0x000ff0000f8e969c */
[----:B------:R-:W-:Y:S10]  /*14690*/  MUFU.EX2 R161, R149 ;  /* 0x0000009500a17308 */ /* 0x000ff40000000800 */
[----:B------:R-:W4:Y:S01]  /*146a0*/  MUFU.EX2 R153, R176 ;  /* 0x000000b000997308 */ /* 0x000f220000000800 */
[----:B---3--:R-:W-:Y:S05]  /*146b0*/  IMAD.WIDE.U32 R156, R156, -0x326172a9, RZ ;  /* 0xcd9e8d579c9c7825 */ /* 0x008fea00078e00ff */
[----:B------:R-:W-:Y:S04]  /*146c0*/  LOP3.LUT R152, R157, UR31, R152, 0x96, !PT ;  /* 0x0000001f9d987c12 */ /* 0x000fe8000f8e9698 */
[----:B------:R-:W3:Y:S01]  /*146d0*/  MUFU.EX2 R176, R179 ;  /* 0x000000b300b07308 */ /* 0x000ee20000000800 */
[C---:B-1----:R-:W-:Y:S06]  /*146e0*/  HMMA.16816.F32.BF16 R120, R136.reuse, R140, R120 ;  /* 0x0000008c8878723c */ /* 0x042fec0000041878 */
[C---:B------:R-:W-:Y:S05]  /*146f0*/  HMMA.16816.F32.BF16 R124, R136.reuse, R142, R124 ;  /* 0x0000008e887c723c */ /* 0x040fea000004187c */
[----:B------:R-:W-:Y:S01]  /*14700*/  LOP3.LUT R140, R155, UR24, R150, 0x96, !PT ;  /* 0x000000189b8c7c12 */ /* 0x000fe2000f8e9696 */
[C---:B--2---:R-:W-:Y:S05]  /*14710*/  HMMA.16816.F32.BF16 R128, R136.reuse, R144, R128 ;  /* 0x000000908880723c */ /* 0x044fea0000041880 */
[----:B------:R-:W-:Y:S01]  /*14720*/  IMAD.WIDE.U32 R142, R140, -0x326172a9, RZ ;  /* 0xcd9e8d578c8e7825 */ /* 0x000fe200078e00ff */
[----:B----4-:R-:W-:Y:S01]  /*14730*/  MOV R177, R153 ;  /* 0x0000009900b17202 */ /* 0x010fe20000000f00 */
[----:B------:R-:W-:Y:S04]  /*14740*/  HMMA.16816.F32.BF16 R132, R136, R146, R132 ;  /* 0x000000928884723c */ /* 0x000fe80000041884 */
[C---:B------:R-:W-:Y:S02]  /*14750*/  LOP3.LUT R140, R142.reuse, 0xffff, RZ, 0xc0, !PT ;  /* 0x0000ffff8e8c7812 */ /* 0x040fe400078ec0ff */
[----:B------:R-:W-:Y:S02]  /*14760*/  LOP3.LUT R151, R142, 0xff, RZ, 0xc0, !PT ;  /* 0x000000ff8e977812 */ /* 0x000fe400078ec0ff */
[----:B------:R-:W-:Y:S03]  /*14770*/  SHF.R.U32.HI R140, RZ, 0x8, R140 ;  /* 0x00000008ff8c7819 */ /* 0x000fe6000001168c */
[--C-:B------:R-:W-:Y:S02]  /*14780*/  SHF.R.U32.HI R149, RZ, 0x10, R142.reuse ;  /* 0x00000010ff957819 */ /* 0x100fe4000001168e */
[----:B------:R-:W-:Y:S02]  /*14790*/  SHF.R.U32.HI R148, RZ, 0x18, R142 ;  /* 0x00000018ff947819 */ /* 0x000fe4000001168e */
[----:B------:R-:W-:Y:S01]  /*147a0*/  LOP3.LUT R144, R143, UR28, R156, 0x96, !PT ;  /* 0x0000001c8f907c12 */ /* 0x000fe2000f8e969c */
[----:B------:R-:W-:Y:S01]  /*147b0*/  IMAD.WIDE.U32 R156, R152, -0x2daee0ad, RZ ;  /* 0xd2511f53989c7825 */ /* 0x000fe200078e00ff */
[----:B------:R-:W-:Y:S02]  /*147c0*/  PRMT R151, R151, 0x5410, R140 ;  /* 0x0000541097977816 */ /* 0x000fe4000000008c */
[----:B------:R-:W1:Y:S01]  /*147d0*/  LDSM.16.MT88.4 R140, [R216+0x19000] ;  /* 0x01900000d88c783b */ /* 0x000e620000004200 */
[C---:B------:R-:W-:Y:S02]  /*147e0*/  LOP3.LUT R138, R144.reuse, 0xffff, RZ, 0xc0, !PT ;  /* 0x0000ffff908a7812 */ /* 0x040fe400078ec0ff */
[----:B------:R-:W-:Y:S02]  /*147f0*/  LOP3.LUT R149, R149, 0xff, RZ, 0xc0, !PT ;  /* 0x000000ff95957812 */ /* 0x000fe400078ec0ff */
[----:B------:R-:W-:Y:S02]  /*14800*/  SHF.R.U32.HI R136, RZ, 0x10, R144 ;  /* 0x00000010ff887819 */ /* 0x000fe40000011690 */
[----:B------:R-:W-:Y:S02]  /*14810*/  LOP3.LUT R155, R144, 0xff, RZ, 0xc0, !PT ;  /* 0x000000ff909b7812 */ /* 0x000fe400078ec0ff */
[----:B------:R-:W-:Y:S02]  /*14820*/  PRMT R149, R149, 0x5410, R148 ;  /* 0x0000541095957816 */ /* 0x000fe40000000094 */
[----:B------:R-:W-:Y:S02]  /*14830*/  SHF.R.U32.HI R138, RZ, 0x8, R138 ;  /* 0x00000008ff8a7819 */ /* 0x000fe4000001168a */
[----:B------:R-:W-:Y:S02]  /*14840*/  SHF.R.U32.HI R153, RZ, 0x18, R144 ;  /* 0x00000018ff997819 */ /* 0x000fe40000011690 */
[----:B------:R-:W-:Y:S01]  /*14850*/  LOP3.LUT R136, R136, 0xff, RZ, 0xc0, !PT ;  /* 0x000000ff88887812 */ /* 0x000fe200078ec0ff */
[----:B------:R-:W2:Y:S01]  /*14860*/  LDSM.16.MT88.4 R144, [R214+0x19000] ;  /* 0x01900000d690783b */ /* 0x000ea20000004200 */
[----:B------:R-:W-:Y:S02]  /*14870*/  PRMT R155, R155, 0x5410, R138 ;  /* 0x000054109b9b7816 */ /* 0x000fe4000000008a */
[--C-:B------:R-:W-:Y:S02]  /*14880*/  HSET2.LE.AND R138, R151, R248.reuse, PT ;  /* 0x000000f8978a7233 */ /* 0x100fe40003803000 */
[----:B------:R-:W-:Y:S02]  /*14890*/  PRMT R153, R136, 0x5410, R153 ;  /* 0x0000541088997816 */ /* 0x000fe40000000099 */
[--C-:B------:R-:W-:Y:S02]  /*148a0*/  HSET2.LE.AND R139, R149, R248.reuse, PT ;  /* 0x000000f8958b7233 */ /* 0x100fe40003803000 */
[----:B------:R-:W-:Y:S02]  /*148b0*/  F2FP.BF16.F32.PACK_AB R136, R177, R160 ;  /* 0x000000a0b188723e */ /* 0x000fe400000010ff */
[----:B------:R-:W-:Y:S02]  /*148c0*/  F2FP.BF16.F32.PACK_AB R137, R161, R162 ;  /* 0x000000a2a189723e */ /* 0x000fe400000010ff */
[----:B------:R-:W-:Y:S02]  /*148d0*/  LOP3.LUT R139, R139, R136, RZ, 0xc0, !PT ;  /* 0x000000888b8b7212 */ /* 0x000fe400078ec0ff */
[----:B------:R-:W-:Y:S02]  /*148e0*/  LOP3.LUT R138, R138, R137, RZ, 0xc0, !PT ;  /* 0x000000898a8a7212 */ /* 0x000fe400078ec0ff */
[--C-:B------:R-:W-:Y:S02]  /*148f0*/  HSET2.LE.AND R136, R155, R248.reuse, PT ;  /* 0x000000f89b887233 */ /* 0x100fe40003803000 */
[--C-:B------:R-:W-:Y:S01]  /*14900*/  HSET2.LE.AND R137, R153, R248.reuse, PT ;  /* 0x000000f899897233 */ /* 0x100fe20003803000 */
[--C-:B------:R-:W-:Y:S01]  /*14910*/  FFMA.FTZ R153, R193, UR4, -R174.reuse ;  /* 0x00000004c1997c23 */ /* 0x100fe200080108ae */
[----:B------:R-:W-:Y:S01]  /*14920*/  F2FP.BF16.F32.PACK_AB R149, R178, R163 ;  /* 0x000000a3b295723e */ /* 0x000fe200000010ff */
[----:B------:R-:W-:Y:S01]  /*14930*/  FFMA.FTZ R193, R194, UR4, -R174 ;  /* 0x00000004c2c17c23 */ /* 0x000fe200080108ae */
[----:B---3--:R-:W-:Y:S01]  /*14940*/  F2FP.BF16.F32.PACK_AB R148, R164, R176 ;  /* 0x000000b0a494723e */ /* 0x008fe200000010ff */
[----:B------:R3:W-:Y:S01]  /*14950*/  MUFU.EX2 R179, R153 ;  /* 0x0000009900b37308 */ /* 0x0007e20000000800 */
[----:B------:R-:W-:Y:S01]  /*14960*/  LOP3.LUT R136, R136, R149, RZ, 0xc0, !PT ;  /* 0x0000009588887212 */ /* 0x000fe200078ec0ff */
[--C-:B------:R-:W-:Y:S01]  /*14970*/  FFMA.FTZ R194, R173, UR4, -R170.reuse ;  /* 0x00000004adc27c23 */ /* 0x100fe200080108aa */
[----:B------:R-:W-:Y:S01]  /*14980*/  LOP3.LUT R137, R137, R148, RZ, 0xc0, !PT ;  /* 0x0000009489897212 */ /* 0x000fe200078ec0ff */
[----:B------:R-:W-:Y:S01]  /*14990*/  FFMA.FTZ R170, R35, UR4, -R170 ;  /* 0x0000000423aa7c23 */ /* 0x000fe200080108aa */
[----:B------:R-:W4:Y:S01]  /*149a0*/  LDSM.16.MT88.4 R148, [R213+0x19000] ;  /* 0x01900000d594783b */ /* 0x000f220000004200 */
[----:B------:R-:W-:Y:S01]  /*149b0*/  LOP3.LUT R154, R157, UR21, R154, 0x96, !PT ;  /* 0x000000159d9a7c12 */ /* 0x000fe2000f8e969a */
[----:B------:R-:W-:Y:S01]  /*149c0*/  FFMA.FTZ R174, R186, UR4, -R174 ;  /* 0x00000004baae7c23 */ /* 0x000fe200080108ae */
[--C-:B------:R-:W-:Y:S02]  /*149d0*/  SHF.R.U32.HI R152, RZ, 0x10, R156.reuse ;  /* 0x00000010ff987819 */ /* 0x100fe4000001169c */
[----:B------:R5:W-:Y:S01]  /*149e0*/  MUFU.EX2 R35, R170 ;  /* 0x000000aa00237308 */ /* 0x000be20000000800 */
[C---:B-1----:R-:W-:Y:S01]  /*149f0*/  HMMA.16816.F32.BF16 R4, R136.reuse, R140, R4 ;  /* 0x0000008c8804723c */ /* 0x042fe20000041804 */
[----:B------:R-:W-:Y:S02]  /*14a00*/  UMOV UR21, UR13 ;  /* 0x0000000d00157c82 */ /* 0x000fe40008000000 */
[----:B------:R-:W-:Y:S02]  /*14a10*/  SHF.R.U32.HI R167, RZ, 0x18, R156 ;  /* 0x00000018ffa77819 */ /* 0x000fe4000001169c */
[----:B------:R-:W-:Y:S01]  /*14a20*/  LOP3.LUT R152, R152, 0xff, RZ, 0xc0, !PT ;  /* 0x000000ff98987812 */ /* 0x000fe200078ec0ff */
[C---:B------:R-:W-:Y:S01]  /*14a30*/  HMMA.16816.F32.BF16 R8, R136.reuse, R142, R8 ;  /* 0x0000008e8808723c */ /* 0x040fe20000041808 */
[----:B------:R-:W1:Y:S02]  /*14a40*/  LDSM.16.MT88.4 R140, [R212+0x19000] ;  /* 0x01900000d48c783b */ /* 0x000e640000004200 */
[----:B------:R-:W4:Y:S02]  /*14a50*/  MUFU.EX2 R186, R174 ;  /* 0x000000ae00ba7308 */ /* 0x000f240000000800 */
[----:B---3--:R-:W-:Y:S01]  /*14a60*/  LOP3.LUT R153, R156, 0xff, RZ, 0xc0, !PT ;  /* 0x000000ff9c997812 */ /* 0x008fe200078ec0ff */
[C---:B--2---:R-:W-:Y:S03]  /*14a70*/  HMMA.16816.F32.BF16 R12, R136.reuse, R144, R12 ;  /* 0x00000090880c723c */ /* 0x044fe6000004180c */
[----:B-----5:R-:W-:Y:S04]  /*14a80*/  LDSM.16.MT88.4 R168, [R213+0x19800] ;  /* 0x01980000d5a8783b */ /* 0x020fe80000004200 */
[----:B------:R-:W2:Y:S01]  /*14a90*/  MUFU.EX2 R193, R193 ;  /* 0x000000c100c17308 */ /* 0x000ea20000000800 */
[C---:B------:R-:W-:Y:S03]  /*14aa0*/  HMMA.16816.F32.BF16 R16, R136.reuse, R146, R16 ;  /* 0x000000928810723c */ /* 0x040fe60000041810 */
[----:B------:R-:W-:Y:S01]  /*14ab0*/  PRMT R167, R152, 0x5410, R167 ;  /* 0x0000541098a77816 */ /* 0x000fe200000000a7 */
[----:B------:R-:W3:Y:S01]  /*14ac0*/  LDSM.16.MT88.4 R144, [R216+0x1b000] ;  /* 0x01b00000d890783b */ /* 0x000ee20000004200 */
[----:B----4-:R-:W-:Y:S04]  /*14ad0*/  F2FP.BF16.F32.PACK_AB R3, R186, R187 ;  /* 0x000000bbba03723e */ /* 0x010fe800000010ff */
[----:B------:R-:W4:Y:S02]  /*14ae0*/  MUFU.EX2 R194, R194 ;  /* 0x000000c200c27308 */ /* 0x000f240000000800 */
[----:B------:R-:W-:Y:S02]  /*14af0*/  SHF.R.U32.HI R165, RZ, 0x10, R154 ;  /* 0x00000010ffa57819 */ /* 0x000fe4000001169a */
[--C-:B------:R-:W-:Y:S02]  /*14b00*/  HSET2.LE.AND R167, R167, R248.reuse, PT ;  /* 0x000000f8a7a77233 */ /* 0x100fe40003803000 */
[----:B------:R-:W-:Y:S01]  /*14b10*/  LOP3.LUT R165, R165, 0xff, RZ, 0xc0, !PT ;  /* 0x000000ffa5a57812 */ /* 0x000fe200078ec0ff */
[C---:B------:R-:W-:Y:S03]  /*14b20*/  HMMA.16816.F32.BF16 R20, R136.reuse, R148, R20 ;  /* 0x000000948814723c */ /* 0x040fe60000041814 */
[----:B--2---:R-:W-:Y:S03]  /*14b30*/  F2FP.BF16.F32.PACK_AB R33, R193, R179 ;  /* 0x000000b3c121723e */ /* 0x004fe600000010ff */
        /* <DEDUP_REMOVED lines=30> */
[C---:B------:R-:W-:Y:S05]  /*14d20*/  HMMA.16816.F32.BF16 R108, R136.reuse, R142, R108 ;  /* 0x0000008e886c723c */ /* 0x040fea000004186c */
[----:B------:R-:W-:Y:S02]  /*14d30*/  LOP3.LUT R140, R156, 0xffff, RZ, 0xc0, !PT ;  /* 0x0000ffff9c8c7812 */ /* 0x000fe400078ec0ff */
[----:B------:R-:W-:Y:S01]  /*14d40*/  LDSM.16.MT88.4 R156, [R216+0x19800] ;  /* 0x01980000d89c783b */ /* 0x000fe20000004200 */
[C---:B---3--:R-:W-:Y:S03]  /*14d50*/  HMMA.16816.F32.BF16 R112, R136.reuse, R144, R112 ;  /* 0x000000908870723c */ /* 0x048fe60000041870 */
[----:B------:R-:W-:Y:S03]  /*14d60*/  SHF.R.U32.HI R140, RZ, 0x8, R140 ;  /* 0x00000008ff8c7819 */ /* 0x000fe6000001168c */
[C---:B------:R-:W-:Y:S05]  /*14d70*/  HMMA.16816.F32.BF16 R116, R136.reuse, R146, R116 ;  /* 0x000000928874723c */ /* 0x040fea0000041874 */
[----:B------:R-:W-:Y:S02]  /*14d80*/  PRMT R153, R153, 0x5410, R140 ;  /* 0x0000541099997816 */ /* 0x000fe4000000008c */
[----:B------:R-:W1:Y:S01]  /*14d90*/  LDSM.16.MT88.4 R140, [R212+0x1f000] ;  /* 0x01f00000d48c783b */ /* 0x000e620000004200 */
[C---:B------:R-:W-:Y:S03]  /*14da0*/  LOP3.LUT R144, R154.reuse, 0xffff, RZ, 0xc0, !PT ;  /* 0x0000ffff9a907812 */ /* 0x040fe600078ec0ff */
[----:B------:R-:W-:Y:S01]  /*14db0*/  LOP3.LUT R145, R154, 0xff, RZ, 0xc0, !PT ;  /* 0x000000ff9a917812 */ /* 0x000fe200078ec0ff */
[C---:B--2---:R-:W-:Y:S03]  /*14dc0*/  HMMA.16816.F32.BF16 R120, R136.reuse, R148, R120 ;  /* 0x000000948878723c */ /* 0x044fe60000041878 */
[----:B------:R-:W-:Y:S02]  /*14dd0*/  SHF.R.U32.HI R144, RZ, 0x8, R144 ;  /* 0x00000008ff907819 */ /* 0x000fe40000011690 */
[----:B------:R-:W-:Y:S01]  /*14de0*/  SHF.R.U32.HI R154, RZ, 0x18, R154 ;  /* 0x00000018ff9a7819 */ /* 0x000fe2000001169a */
[C---:B------:R-:W-:Y:S05]  /*14df0*/  HMMA.16816.F32.BF16 R124, R136.reuse, R150, R124 ;  /* 0x00000096887c723c */ /* 0x040fea000004187c */
[----:B------:R-:W-:Y:S02]  /*14e00*/  PRMT R145, R145, 0x5410, R144 ;  /* 0x0000541091917816 */ /* 0x000fe40000000090 */
[----:B------:R-:W-:Y:S04]  /*14e10*/  MOV R149, R164 ;  /* 0x000000a400957202 */ /* 0x000fe80000000f00 */
[--C-:B------:R-:W-:Y:S02]  /*14e20*/  HSET2.LE.AND R164, R145, R248.reuse, PT ;  /* 0x000000f891a47233 */ /* 0x100fe40003803000 */
[----:B------:R-:W2:Y:S01]  /*14e30*/  LDSM.16.MT88.4 R144, [R214+0x19800] ;  /* 0x01980000d690783b */ /* 0x000ea20000004200 */
[----:B------:R-:W-:Y:S02]  /*14e40*/  PRMT R165, R165, 0x5410, R154 ;  /* 0x00005410a5a57816 */ /* 0x000fe4000000009a */
[----:B------:R-:W-:Y:S02]  /*14e50*/  LOP3.LUT R164, R164, R33, RZ, 0xc0, !PT ;  /* 0x00000021a4a47212 */ /* 0x000fe400078ec0ff */
[----:B----4-:R-:W-:Y:S02]  /*14e60*/  F2FP.BF16.F32.PACK_AB R148, R195, R194 ;  /* 0x000000c2c394723e */ /* 0x010fe400000010ff */
[--C-:B------:R-:W-:Y:S02]  /*14e70*/  HSET2.LE.AND R165, R165, R248.reuse, PT ;  /* 0x000000f8a5a57233 */ /* 0x100fe40003803000 */
[----:B------:R-:W-:Y:S02]  /*14e80*/  MOV R33, R166 ;  /* 0x000000a600217202 */ /* 0x000fe40000000f00 */
[----:B------:R-:W-:Y:S02]  /*14e90*/  HSET2.LE.AND R166, R153, R248, PT ;  /* 0x000000f899a67233 */ /* 0x000fe40003803000 */
[----:B------:R-:W-:Y:S02]  /*14ea0*/  LOP3.LUT R165, R165, R148, RZ, 0xc0, !PT ;  /* 0x00000094a5a57212 */ /* 0x000fe400078ec0ff */
[----:B------:R-:W-:Y:S01]  /*14eb0*/  F2FP.BF16.F32.PACK_AB R148, R35, R33 ;  /* 0x000000212394723e */ /* 0x000fe200000010ff */
[C---:B-1----:R-:W-:Y:S03]  /*14ec0*/  HMMA.16816.F32.BF16 R128, R136.reuse, R140, R128 ;  /* 0x0000008c8880723c */ /* 0x042fe60000041880 */
[----:B------:R-:W-:Y:S02]  /*14ed0*/  LOP3.LUT R166, R166, R3, RZ, 0xc0, !PT ;  /* 0x00000003a6a67212 */ /* 0x000fe400078ec0ff */
[----:B------:R-:W-:Y:S01]  /*14ee0*/  MOV R3, R175 ;  /* 0x000000af00037202 */ /* 0x000fe20000000f00 */
[----:B------:R-:W-:Y:S01]  /*14ef0*/  HMMA.16816.F32.BF16 R132, R136, R142, R132 ;  /* 0x0000008e8884723c */ /* 0x000fe20000041884 */
[----:B------:R-:W1:Y:S04]  /*14f00*/  LDSM.16.MT88.4 R172, [R212+0x19800] ;  /* 0x01980000d4ac783b */ /* 0x000e680000004200 */
[----:B------:R-:W-:Y:S02]  /*14f10*/  LOP3.LUT R167, R167, R148, RZ, 0xc0, !PT ;  /* 0x00000094a7a77212 */ /* 0x000fe400078ec0ff */
[----:B------:R-:W-:Y:S04]  /*14f20*/  MOV R142, R163 ;  /* 0x000000a3008e7202 */ /* 0x000fe80000000f00 */
[----:B------:R-:W-:Y:S02]  /*14f30*/  MOV R143, R162 ;  /* 0x000000a2008f7202 */ /* 0x000fe40000000f00 */
[----:B------:R-:W-:Y:S02]  /*14f40*/  MOV R138, R161 ;  /* 0x000000a1008a7202 */ /* 0x000fe40000000f00 */
[----:B------:R-:W-:Y:S02]  /*14f50*/  MOV R139, R160 ;  /* 0x000000a0008b7202 */ /* 0x000fe40000000f00 */
[C---:B------:R-:W-:Y:S01]  /*14f60*/  HMMA.16816.F32.BF16 R160, R164.reuse, R156, R4 ;  /* 0x0000009ca4a0723c */ /* 0x040fe20000041804 */
[----:B------:R-:W-:Y:S04]  /*14f70*/  LDSM.16.MT88.4 R4, [R214+0x1b800] ;  /* 0x01b80000d604783b */ /* 0x000fe80000004200 */
[----:B------:R-:W-:Y:S01]  /*14f80*/  MOV R140, R179 ;  /* 0x000000b3008c7202 */ /* 0x000fe20000000f00 */
[C---:B------:R-:W-:Y:S03]  /*14f90*/  HMMA.16816.F32.BF16 R156, R164.reuse, R158, R8 ;  /* 0x0000009ea49c723c */ /* 0x040fe60000041808 */
[----:B------:R-:W-:Y:S02]  /*14fa0*/  LDSM.16.MT88.4 R8, [R213+0x1b800] ;  /* 0x01b80000d508783b */ /* 0x000fe40000004200 */
[----:B------:R-:W-:Y:S01]  /*14fb0*/  MOV R141, R177 ;  /* 0x000000b1008d7202 */ /* 0x000fe20000000f00 */
[C---:B--2---:R-:W-:Y:S05]  /*14fc0*/  HMMA.16816.F32.BF16 R152, R164.reuse, R144, R12 ;  /* 0x00000090a498723c */ /* 0x044fea000004180c */
[----:B------:R-:W-:Y:S02]  /*14fd0*/  MOV R136, R178 ;  /* 0x000000b200887202 */ /* 0x000fe40000000f00 */
        /* <DEDUP_REMOVED lines=9> */
[C---:B------:R-:W-:Y:S01]  /*15070*/  HMMA.16816.F32.BF16 R140, R164.reuse, R170, R24 ;  /* 0x000000aaa48c723c */ /* 0x040fe20000041818 */
[----:B------:R-:W-:Y:S02]  /*15080*/  LDSM.16.MT88.4 R24, [R216+0x1f800] ;  /* 0x01f80000d818783b */ /* 0x000fe40000004200 */
[----:B------:R-:W-:Y:S02]  /*15090*/  MOV R17, R136 ;  /* 0x0000008800117202 */ /* 0x000fe40000000f00 */
[----:B------:R-:W-:Y:S02]  /*150a0*/  MOV R18, R137 ;  /* 0x0000008900127202 */ /* 0x000fe40000000f00 */
[----:B------:R-:W-:Y:S04]  /*150b0*/  MOV R171, R138 ;  /* 0x0000008a00ab7202 */ /* 0x000fe80000000f00 */
[----:B------:R-:W-:Y:S02]  /*150c0*/  MOV R170, R139 ;  /* 0x0000008b00aa7202 */ /* 0x000fe40000000f00 */
[C---:B-1----:R-:W-:Y:S03]  /*150d0*/  HMMA.16816.F32.BF16 R136, R164.reuse, R172, R28 ;  /* 0x000000aca488723c */ /* 0x042fe6000004181c */
[----:B------:R-:W-:Y:S02]  /*150e0*/  MOV R16, R15 ;  /* 0x0000000f00107202 */ /* 0x000fe40000000f00 */
[----:B------:R-:W1:Y:S01]  /*150f0*/  LDSM.16.MT88.4 R12, [R212+0x1b800] ;  /* 0x01b80000d40c783b */ /* 0x000e620000004200 */
[C---:B------:R-:W-:Y:S05]  /*15100*/  HMMA.16816.F32.BF16 R36, R164.reuse, R174, R36 ;  /* 0x000000aea424723c */ /* 0x040fea0000041824 */
[----:B------:R-:W-:Y:S01]  /*15110*/  MOV R30, R16 ;  /* 0x00000010001e7202 */ /* 0x000fe20000000f00 */
[C---:B--2---:R-:W-:Y:S05]  /*15120*/  HMMA.16816.F32.BF16 R40, R164.reuse, R176, R40 ;  /* 0x000000b0a428723c */ /* 0x044fea0000041828 */
[----:B------:R-:W-:Y:S01]  /*15130*/  MOV R29, R17 ;  /* 0x00000011001d7202 */ /* 0x000fe20000000f00 */
[C---:B------:R-:W-:Y:S05]  /*15140*/  HMMA.16816.F32.BF16 R44, R164.reuse, R178, R44 ;  /* 0x000000b2a42c723c */ /* 0x040fea000004182c */
[----:B------:R-:W-:Y:S01]  /*15150*/  MOV R28, R18 ;  /* 0x00000012001c7202 */ /* 0x000fe20000000f00 */
[C---:B------:R-:W-:Y:S05]  /*15160*/  HMMA.16816.F32.BF16 R48, R164.reuse, R4, R48 ;  /* 0x00000004a430723c */ /* 0x040fea0000041830 */
[----:B------:R-:W-:Y:S01]  /*15170*/  MOV R173, R19 ;  /* 0x0000001300ad7202 */ /* 0x000fe20000000f00 */
[C---:B------:R-:W-:Y:S01]  /*15180*/  HMMA.16816.F32.BF16 R52, R164.reuse, R6, R52 ;  /* 0x00000006a434723c */ /* 0x040fe20000041834 */
[----:B------:R-:W2:Y:S04]  /*15190*/  LDSM.16.MT88.4 R16, [R216+0x1d800] ;  /* 0x01d80000d810783b */ /* 0x000ea80000004200 */
[----:B------:R-:W-:Y:S01]  /*151a0*/  MOV R31, R23 ;  /* 0x00000017001f7202 */ /* 0x000fe20000000f00 */
[C---:B------:R-:W-:Y:S03]  /*151b0*/  HMMA.16816.F32.BF16 R56, R164.reuse, R8, R56 ;  /* 0x00000008a438723c */ /* 0x040fe60000041838 */
[----:B------:R-:W3:Y:S02]  /*151c0*/  LDSM.16.MT88.4 R20, [R214+0x1d800] ;  /* 0x01d80000d614783b */ /* 0x000ee40000004200 */
[----:B------:R-:W-:Y:S01]  /*151d0*/  MOV R172, R3 ;  /* 0x0000000300ac7202 */ /* 0x000fe20000000f00 */
[C---:B------:R-:W-:Y:S05]  /*151e0*/  HMMA.16816.F32.BF16 R60, R164.reuse, R10, R60 ;  /* 0x0000000aa43c723c */ /* 0x040fea000004183c */
[----:B------:R-:W4:Y:S01]  /*151f0*/  LDSM.16.MT88.4 R4, [R213+0x1d800] ;  /* 0x01d80000d504783b */ /* 0x000f220000004200 */
[C---:B-1----:R-:W-:Y:S05]  /*15200*/  HMMA.16816.F32.BF16 R64, R164.reuse, R12, R64 ;  /* 0x0000000ca440723c */ /* 0x042fea0000041840 */
[----:B------:R-:W-:Y:S01]  /*15210*/  FADD.FTZ R3, R183, R184 ;  /* 0x000000b8b7037221 */ /* 0x000fe20000010000 */
[C---:B------:R-:W-:Y:S01]  /*15220*/  HMMA.16816.F32.BF16 R68, R164.reuse, R14, R68 ;  /* 0x0000000ea444723c */ /* 0x040fe20000041844 */
[----:B------:R-:W1:Y:S04]  /*15230*/  LDSM.16.MT88.4 R8, [R212+0x1d800] ;  /* 0x01d80000d408783b */ /* 0x000e680000004200 */
[----:B------:R-:W-:Y:S04]  /*15240*/  FADD.FTZ R3, R182, R3 ;  /* 0x00000003b6037221 */ /* 0x000fe80000010000 */
[----:B------:R-:W5:Y:S02]  /*15250*/  LDSM.16.MT88.4 R12, [R214+0x1f800] ;  /* 0x01f80000d60c783b */ /* 0x000f640000004200 */
[----:B------:R-:W-:Y:S01]  /*15260*/  FADD.FTZ R3, R192, R3 ;  /* 0x00000003c0037221 */ /* 0x000fe20000010000 */
[C---:B--2---:R-:W-:Y:S06]  /*15270*/  HMMA.16816.F32.BF16 R72, R164.reuse, R16, R72 ;  /* 0x00000010a448723c */ /* 0x044fec0000041848 */
[C---:B------:R-:W-:Y:S01]  /*15280*/  HMMA.16816.F32.BF16 R76, R164.reuse, R18, R76 ;  /* 0x00000012a44c723c */ /* 0x040fe2000004184c */
[----:B------:R-:W2:Y:S05]  /*15290*/  LDSM.16.MT88.4 R16, [R213+0x1f800] ;  /* 0x01f80000d510783b */ /* 0x000eaa0000004200 */
[C---:B---3--:R-:W-:Y:S06]  /*152a0*/  HMMA.16816.F32.BF16 R80, R164.reuse, R20, R80 ;  /* 0x00000014a450723c */ /* 0x048fec0000041850 */
[C---:B------:R-:W-:Y:S06]  /*152b0*/  HMMA.16816.F32.BF16 R84, R164.reuse, R22, R84 ;  /* 0x00000016a454723c */ /* 0x040fec0000041854 */
[C---:B----4-:R-:W-:Y:S06]  /*152c0*/  HMMA.16816.F32.BF16 R88, R164.reuse, R4, R88 ;  /* 0x00000004a458723c */ /* 0x050fec0000041858 */
[C---:B------:R-:W-:Y:S01]  /*152d0*/  HMMA.16816.F32.BF16 R92, R164.reuse, R6, R92 ;  /* 0x00000006a45c723c */ /* 0x040fe2000004185c */
[----:B------:R-:W3:Y:S05]  /*152e0*/  LDSM.16.MT88.4 R4, [R212+0x1f800] ;  /* 0x01f80000d404783b */ /* 0x000eea0000004200 */
[C---:B-1----:R-:W-:Y:S06]  /*152f0*/  HMMA.16816.F32.BF16 R96, R164.reuse, R8, R96 ;  /* 0x00000008a460723c */ /* 0x042fec0000041860 */
        /* <DEDUP_REMOVED lines=15> */
[C---:B---3--:R-:W-:Y:S04]  /*153f0*/  HMMA.16816.F32.BF16 R128, R164.reuse, R4, R128 ;  /* 0x00000004a480723c */ /* 0x048fe80000041880 */
[----:B------:R-:W-:Y:S01]  /*15400*/  FADD.FTZ R191, R28, R191 ;  /* 0x000000bf1cbf7221 */ /* 0x000fe20000010000 */
[----:B------:R-:W-:Y:S01]  /*15410*/  FADD.FTZ R3, R29, R3 ;  /* 0x000000031d037221 */ /* 0x000fe20000010000 */
[----:B------:R-:W-:Y:S05]  /*15420*/  HMMA.16816.F32.BF16 R132, R164, R6, R132 ;  /* 0x00000006a484723c */ /* 0x000fea0000041884 */
[----:B------:R-:W-:Y:S01]  /*15430*/  FADD.FTZ R8, R30, R191 ;  /* 0x000000bf1e087221 */ /* 0x000fe20000010000 */
[----:B------:R-:W-:Y:S01]  /*15440*/  FADD.FTZ R3, R31, R3 ;  /* 0x000000031f037221 */ /* 0x000fe20000010000 */
[----:B------:R-:W-:Y:S04]  /*15450*/  MOV R164, R0 ;  /* 0x0000000000a47202 */ /* 0x000fe80000000f00 */
        /* <DEDUP_REMOVED lines=10> */
[----:B------:R-:W-:Y:S03]  /*15500*/  FADD.FTZ R249, R186, R187 ;  /* 0x000000bbbaf97221 */ /* 0x000fe60000010000 */
[----:B------:R-:W-:Y:S01]  /*15510*/  FADD.FTZ R252, R35, R194 ;  /* 0x000000c223fc7221 */ /* 0x000fe20000010000 */
[----:B------:R-:W-:Y:S06]  /*15520*/  @P0 BRA `(.L_x_1633) ;  /* 0xffffffb800140947 */ /* 0x000fec000383ffff */
.L_x_1632:
[----:B------:R-:W1:Y:S01]  /*15530*/  SHFL.BFLY PT, R4, R249, 0x2, 0x1f ;  /* 0x0c401f00f9047f89 */ /* 0x000e6200000e0000 */
[----:B-----5:R-:W-:Y:S01]  /*15540*/  MOV R10, 0x3f800000 ;  /* 0x3f800000000a7802 */ /* 0x020fe20000000f00 */
        /* <DEDUP_REMOVED lines=15> */
[----:B------:R-:W-:-:S04]  /*15640*/  LEA.HI R9, R3, R4, RZ, 0x2 ;  /* 0x0000000403097211 */ /* 0x000fc800078f10ff */
[--C-:B------:R-:W-:Y:S02]  /*15650*/  SHF.R.S32.HI R8, RZ, 0x2, R9.reuse ;  /* 0x00000002ff087819 */ /* 0x100fe40000011409 */
        /* <DEDUP_REMOVED lines=8> */
[----:B------:R-:W-:Y:S02]  /*156e0*/  LEA.HI R8, R3, R4, RZ, 0x5 ;  /* 0x0000000403087211 */ /* 0x000fe400078f28ff */
[C---:B------:R-:W-:Y:S01]  /*156f0*/  SHF.L.U32 R12, R7.reuse, 0x6, RZ ;  /* 0x00000006070c7819 */ /* 0x040fe200000006ff */
[----:B-1----:R-:W-:Y:S01]  /*15700*/  FMUL.FTZ R10, R10, UR4 ;  /* 0x000000040a0a7c20 */ /* 0x002fe20008410000 */
[----:B------:R-:W-:Y:S02]  /*15710*/  R2P PR, R7, 0x6 ;  /* 0x0000000607007804 */ /* 0x000fe40000000000 */
[----:B------:R-:W-:Y:S01]  /*15720*/  LOP3.LUT R12, R12, 0x1c0, RZ, 0xc0, !PT ;  /* 0x000001c00c0c7812 */ /* 0x000fe200078ec0ff */
        /* <DEDUP_REMOVED lines=66> */
[----:B------:R-:W-:Y:S01]  /*15b50*/  SHF.R.S32.HI R10, RZ, 0x5, R8 ;  /* 0x00000005ff0a7819 */ /* 0x000fe20000011408 */
[----:B-1----:R-:W-:Y:S01]  /*15b60*/  ULEA UR4, UR4, UR6, 0x18 ;  /* 0x0000000604047291 */ /* 0x002fe2000f8ec03f */
[----:B------:R-:W-:Y:S01]  /*15b70*/  LOP3.LUT R7, R7, 0x1, RZ, 0xc0, !PT ;  /* 0x0000000107077812 */ /* 0x000fe200078ec0ff */
[C---:B------:R-:W-:Y:S01]  /*15b80*/  FMUL.FTZ R162, R11.reuse, R162 ;  /* 0x000000a20ba27220 */ /* 0x040fe20000410000 */
[----:B------:R-:W-:Y:S01]  /*15b90*/  LEA R9, R10, R9, 0x9 ;  /* 0x000000090a097211 */ /* 0x000fe200078e48ff */
[C---:B------:R-:W-:Y:S01]  /*15ba0*/  FMUL.FTZ R163, R11.reuse, R163 ;  /* 0x000000a30ba37220 */ /* 0x040fe20000410000 */
[----:B------:R-:W-:Y:S01]  /*15bb0*/  LEA.HI R12, R12, R12, RZ, 0x1d ;  /* 0x0000000c0c0c7211 */ /* 0x000fe200078fe8ff */
[----:B------:R-:W-:Y:S01]  /*15bc0*/  FMUL.FTZ R158, R11, R158 ;  /* 0x0000009e0b9e7220 */ /* 0x000fe20000410000 */
[----:B------:R-:W-:Y:S01]  /*15bd0*/  ISETP.NE.U32.AND P4, PT, R7, 0x1, PT ;  /* 0x000000010700780c */ /* 0x000fe20003f85070 */
[----:B------:R-:W-:Y:S01]  /*15be0*/  FMUL.FTZ R159, R11, R159 ;  /* 0x0000009f0b9f7220 */ /* 0x000fe20000410000 */
[----:B------:R-:W-:Y:S01]  /*15bf0*/  LEA R9, R9, R12, 0x1 ;  /* 0x0000000c09097211 */ /* 0x000fe200078e08ff */
[C---:B------:R-:W-:Y:S01]  /*15c00*/  FMUL.FTZ R154, R11.reuse, R154 ;  /* 0x0000009a0b9a7220 */ /* 0x040fe20000410000 */
[----:B------:R-:W-:Y:S01]  /*15c10*/  MOV R7, 0x20 ;  /* 0x0000002000077802 */ /* 0x000fe20000000f00 */
[----:B------:R-:W-:Y:S01]  /*15c20*/  FMUL.FTZ R155, R11, R155 ;  /* 0x0000009b0b9b7220 */ /* 0x000fe20000410000 */
[----:B------:R-:W-:Y:S01]  /*15c30*/  LEA R9, R9, UR4, 0x1 ;  /* 0x0000000409097c11 */ /* 0x000fe2000f8e08ff */
[----:B------:R-:W-:Y:S01]  /*15c40*/  FMUL.FTZ R150, R11, R150 ;  /* 0x000000960b967220 */ /* 0x000fe20000410000 */
[----:B------:R-:W-:Y:S01]  /*15c50*/  SEL R12, R7, 0xffffffe0, !P1 ;  /* 0xffffffe0070c7807 */ /* 0x000fe20004800000 */
        /* <DEDUP_REMOVED lines=181> */
[----:B------:R-:W-:Y:S05]  /*167b0*/  @P1 BRA `(.L_x_1636) ;  /* 0x00000000001c1947 */ /* 0x000fea0003800000 */
[----:B------:R-:W2:Y:S01]  /*167c0*/  S2UR UR8, SR_CTAID.Y ;  /* 0x00000000000879c3 */ /* 0x000ea20000002600 */
[----:B------:R-:W-:Y:S01]  /*167d0*/  ULDC.64 UR6, c[0x0][0x290] ;  /* 0x0000a40000067ab9 */ /* 0x000fe20000000a00 */
[----:B--2---:R-:W-:Y:S02]  /*167e0*/  USHF.R.S32.HI UR4, URZ, 0x1f, UR8 ;  /* 0x0000001f3f047899 */ /* 0x004fe40008011408 */
[----:B------:R-:W-:Y:S02]  /*167f0*/  UIMAD.WIDE.U32 UR12, UR8, UR6, URZ ;  /* 0x00000006080c72a5 */ /* 0x000fe4000f8e003f */
[----:B------:R-:W-:-:S04]  /*16800*/  UIMAD UR4, UR4, UR6, URZ ;  /* 0x00000006040472a4 */ /* 0x000fc8000f8e023f */
[----:B------:R-:W-:-:S04]  /*16810*/  UIMAD UR4, UR8, UR7, UR4 ;  /* 0x00000007080472a4 */ /* 0x000fc8000f8e0204 */
[----:B------:R-:W-:-:S12]  /*16820*/  UIADD3 UR8, UR13, UR4, URZ ;  /* 0x000000040d087290 */ /* 0x000fd8000fffe03f */
.L_x_1636:
[----:B------:R-:W2:Y:S01]  /*16830*/  S2R R11, SR_TID.X ;  /* 0x00000000000b7919 */ /* 0x000ea20000002100 */
[----:B------:R-:W-:Y:S01]  /*16840*/  ULDC.U8 UR4, c[0x0][0x3d9] ;  /* 0x0000f64000047ab9 */ /* 0x000fe20000000000 */
[----:B------:R-:W3:Y:S01]  /*16850*/  S2UR UR6, SR_CTAID.X ;  /* 0x00000000000679c3 */ /* 0x000ee20000002500 */
[----:B------:R-:W-:Y:S01]  /*16860*/  ISETP.NE.AND P2, PT, RZ, UR4, PT ;  /* 0x00000004ff007c0c */ /* 0x000fe2000bf45270 */
[----:B------:R-:W-:Y:S01]  /*16870*/  STS [R23+0x8000], R100 ;  /* 0x0080006417007388 */ /* 0x000fe20000000800 */
[----:B------:R-:W-:Y:S01]  /*16880*/  ULDC.U8 UR10, c[0x0][0x3d8] ;  /* 0x0000f600000a7ab9 */ /* 0x000fe20000000000 */
[----:B------:R-:W4:Y:S01]  /*16890*/  @P3 MUFU.LG2 R6, R6 ;  /* 0x0000000600063308 */ /* 0x000f220000000c00 */
[----:B------:R-:W-:Y:S01]  /*168a0*/  ISETP.NE.AND P1, PT, RZ, UR10, PT ;  /* 0x0000000aff007c0c */ /* 0x000fe2000bf25270 */
[----:B------:R-:W-:Y:S01]  /*168b0*/  STS [R23+0x8400], R102 ;  /* 0x0084006617007388 */ /* 0x000fe20000000800 */
[----:B------:R-:W-:Y:S02]  /*168c0*/  LEA.HI R3, R3, R4, RZ, 0x3 ;  /* 0x0000000403037211 */ /* 0x000fe400078f18ff */
[----:B------:R-:W-:Y:S01]  /*168d0*/  ISETP.EQ.AND P1, PT, RZ, UR4, P1 ;  /* 0x00000004ff007c0c */ /* 0x000fe20008f22270 */
[----:B------:R-:W-:Y:S04]  /*168e0*/  STS [R9+0xc000], R104 ;  /* 0x00c0006809007388 */ /* 0x000fe80000000800 */
[----:B------:R-:W-:Y:S01]  /*168f0*/  STS [R9+0xc400], R106 ;  /* 0x00c4006a09007388 */ /* 0x000fe20000000800 */
[----:B------:R-:W5:Y:S03]  /*16900*/  @P2 LDC.64 R24, c[0x0][0x2c0] ;  /* 0x0000b000ff182b82 */ /* 0x000f660000000a00 */
[----:B------:R-:W-:Y:S04]  /*16910*/  STS [R13+0xc000], R108 ;  /* 0x00c0006c0d007388 */ /* 0x000fe80000000800 */
[----:B------:R1:W-:Y:S01]  /*16920*/  STS [R13+0xc400], R110 ;  /* 0x00c4006e0d007388 */ /* 0x0003e20000000800 */
[----:B------:R-:W-:Y:S01]  /*16930*/  @!P1 PLOP3.LUT P5, PT, PT, PT, PT, 0x8, 0x0 ;  /* 0x000000000000981c */ /* 0x000fe20003fae170 */
[----:B---3--:R-:W-:-:S02]  /*16940*/  UIMAD UR4, UR6, -0x80, UR19 ;  /* 0xffffff80060478a4 */ /* 0x008fc4000f8e0213 */
[----:B------:R-:W-:Y:S04]  /*16950*/  STS [R15+0xc000], R112 ;  /* 0x00c000700f007388 */ /* 0x000fe80000000800 */
[----:B------:R-:W-:Y:S04]  /*16960*/  STS [R15+0xc400], R114 ;  /* 0x00c400720f007388 */ /* 0x000fe80000000800 */
[----:B------:R-:W-:Y:S04]  /*16970*/  STS [R7+0xc000], R116 ;  /* 0x00c0007407007388 */ /* 0x000fe80000000800 */
[----:B------:R3:W-:Y:S01]  /*16980*/  STS [R7+0xc400], R118 ;  /* 0x00c4007607007388 */ /* 0x0007e20000000800 */
[----:B-----5:R-:W-:-:S03]  /*16990*/  @P2 IMAD R24, R25, R24, RZ ;  /* 0x0000001819182224 */ /* 0x020fc600078e02ff */
[----:B------:R-:W-:Y:S04]  /*169a0*/  STS [R17+0xc000], R120 ;  /* 0x00c0007811007388 */ /* 0x000fe80000000800 */
[----:B------:R5:W-:Y:S01]  /*169b0*/  STS [R17+0xc400], R122 ;  /* 0x00c4007a11007388 */ /* 0x000be20000000800 */
[----:B-1----:R-:W-:Y:S02]  /*169c0*/  LOP3.LUT R13, R8, 0xffffffe0, RZ, 0xc0, !PT ;  /* 0xffffffe0080d7812 */ /* 0x002fe400078ec0ff */
[----:B--2---:R-:W-:Y:S01]  /*169d0*/  SHF.R.S32.HI R8, RZ, 0x1f, R11 ;  /* 0x0000001fff087819 */ /* 0x004fe2000001140b */
[----:B------:R-:W1:Y:S02]  /*169e0*/  S2R R16, SR_CTAID.Y ;  /* 0x0000000000107919 */ /* 0x000e640000002600 */
[----:B------:R-:W-:Y:S01]  /*169f0*/  IMAD.IADD R4, R4, 0x1, -R13 ;  /* 0x0000000104047824 */ /* 0x000fe200078e0a0d */
[CC--:B------:R-:W-:Y:S01]  /*16a00*/  LEA.HI R18, R8.reuse, R11.reuse, RZ, 0x5 ;  /* 0x0000000b08127211 */ /* 0x0c0fe200078f28ff */
[----:B------:R-:W2:Y:S01]  /*16a10*/  S2R R9, SR_CTAID.Z ;  /* 0x0000000000097919 */ /* 0x000ea20000002700 */
[----:B------:R-:W-:-:S02]  /*16a20*/  LEA.HI R8, R8, R11, RZ, 0x3 ;  /* 0x0000000b08087211 */ /* 0x000fc400078f18ff */
[----:B------:R-:W-:Y:S01]  /*16a30*/  LOP3.LUT R18, R18, 0xffffffe0, RZ, 0xc0, !PT ;  /* 0xffffffe012127812 */ /* 0x000fe200078ec0ff */
[----:B------:R-:W-:Y:S04]  /*16a40*/  STS [R19+0xc000], R124 ;  /* 0x00c0007c13007388 */ /* 0x000fe80000000800 */
[----:B------:R4:W-:Y:S01]  /*16a50*/  STS [R19+0xc400], R126 ;  /* 0x00c4007e13007388 */ /* 0x0009e20000000800 */
[----:B---3--:R-:W3:Y:S03]  /*16a60*/  @P2 LDC R7, c[0x0][0x2c0] ;  /* 0x0000b000ff072b82 */ /* 0x008ee60000000800 */
[----:B------:R-:W-:Y:S04]  /*16a70*/  STS [R21+0xc000], R128 ;  /* 0x00c0008015007388 */ /* 0x000fe80000000800 */
[----:B------:R1:W-:Y:S01]  /*16a80*/  STS [R21+0xc400], R130 ;  /* 0x00c4008215007388 */ /* 0x0003e20000000800 */
[----:B-----5:R-:W2:Y:S03]  /*16a90*/  @P3 LDC R17, c[0x0][0x2e8] ;  /* 0x0000ba00ff113b82 */ /* 0x020ea60000000800 */
[----:B------:R-:W-:Y:S04]  /*16aa0*/  STS [R23+0xc000], R132 ;  /* 0x00c0008417007388 */ /* 0x000fe80000000800 */
[----:B------:R5:W-:Y:S01]  /*16ab0*/  STS [R23+0xc400], R134 ;  /* 0x00c4008617007388 */ /* 0x000be20000000800 */
[----:B----4-:R-:W-:Y:S01]  /*16ac0*/  SHF.R.S32.HI R19, RZ, 0x3, R3 ;  /* 0x00000003ff137819 */ /* 0x010fe20000011403 */
[----:B-1----:R-:W-:Y:S01]  /*16ad0*/  @P2 IMAD.MOV.U32 R21, RZ, RZ, 0x1 ;  /* 0x00000001ff152424 */ /* 0x002fe200078e00ff */
[----:B-----5:R-:W-:Y:S01]  /*16ae0*/  @!P1 CS2R R22, SRZ ;  /* 0x0000000000169805 */ /* 0x020fe2000001ff00 */
[----:B------:R-:W-:Y:S06]  /*16af0*/  @!P1 BRA `(.L_x_1637) ;  /* 0x00000000001c9947 */ /* 0x000fec0003800000 */
[----:B------:R-:W1:Y:S01]  /*16b00*/  S2UR UR9, SR_CTAID.Y ;  /* 0x00000000000979c3 */ /* 0x000e620000002600 */
[----:B------:R-:W-:Y:S01]  /*16b10*/  ULDC UR7, c[0x0][0x2c4] ;  /* 0x0000b10000077ab9 */ /* 0x000fe20000000800 */
[----:B------:R-:W-:Y:S01]  /*16b20*/  PLOP3.LUT P5, PT, PT, PT, PT, 0x80, 0x0 ;  /* 0x000000000000781c */ /* 0x000fe20003faf070 */
[----:B-1----:R-:W-:-:S04]  /*16b30*/  @!UP0 UIMAD UR17, UR9, UR7, URZ ;  /* 0x00000007091182a4 */ /* 0x002fc8000f8e023f */
[----:B------:R-:W-:Y:S02]  /*16b40*/  USHF.R.S32.HI UR7, URZ, 0x1f, UR17 ;  /* 0x0000001f3f077899 */ /* 0x000fe40008011411 */
[----:B------:R-:W-:-:S04]  /*16b50*/  IMAD.U32 R22, RZ, RZ, UR17 ;  /* 0x00000011ff167e24 */ /* 0x000fc8000f8e00ff */
[----:B------:R-:W-:Y:S02]  /*16b60*/  MOV R23, UR7 ;  /* 0x0000000700177c02 */ /* 0x000fe40008000f00 */
.L_x_1637:
[----:B------:R-:W-:Y:S05]  /*16b70*/  @P2 BRA `(.L_x_1638) ;  /* 0x0000000000182947 */ /* 0x000fea0003800000 */
[----:B------:R-:W1:Y:S01]  /*16b80*/  LDC R24, c[0x0][0x2c4] ;  /* 0x0000b100ff187b82 */ /* 0x000e620000000800 */
[----:B------:R-:W-:Y:S02]  /*16b90*/  ISETP.NE.AND P1, PT, RZ, UR10, PT ;  /* 0x0000000aff007c0c */ /* 0x000fe4000bf25270 */
[----:B---3--:R-:W-:-:S05]  /*16ba0*/  MOV R7, 0x1 ;  /* 0x0000000100077802 */ /* 0x008fca0000000f00 */
[----:B------:R-:W3:Y:S08]  /*16bb0*/  LDC R21, c[0x0][0x270] ;  /* 0x00009c00ff157b82 */ /* 0x000ef00000000800 */
[----:B-1----:R-:W3:Y:S02]  /*16bc0*/  @P1 LDC R24, c[0x0][0x2e4] ;  /* 0x0000b900ff181b82 */ /* 0x002ee40000000800 */
[----:B---3--:R-:W-:-:S07]  /*16bd0*/  IMAD R21, R24, R21, RZ ;  /* 0x0000001518157224 */ /* 0x008fce00078e02ff */
.L_x_1638:
[----:B------:R-:W-:Y:S01]  /*16be0*/  BAR.SYNC.DEFER_BLOCKING 0x0 ;  /* 0x0000000000007b1d */ /* 0x000fe20000010000 */
[----:B------:R-:W-:Y:S01]  /*16bf0*/  ISETP.GE.AND P2, PT, R19, UR4, PT ;  /* 0x0000000413007c0c */ /* 0x000fe2000bf46270 */
[----:B------:R-:W-:Y:S01]  /*16c00*/  IMAD.IADD R18, R11, 0x1, -R18 ;  /* 0x000000010b127824 */ /* 0x000fe200078e0a12 */
[----:B------:R-:W-:Y:S01]  /*16c10*/  LEA.HI.SX32 R3, R3, 0x20, 0x1d ;  /* 0x0000002003037811 */ /* 0x000fe200078feaff */
[----:B------:R-:W-:Y:S01]  /*16c20*/  IMAD R16, R16, R21, RZ ;  /* 0x0000001510107224 */ /* 0x000fe200078e02ff */
[----:B------:R-:W-:-:S03]  /*16c30*/  SHF.R.S32.HI R20, RZ, 0x3, R8 ;  /* 0x00000003ff147819 */ /* 0x000fc60000011408 */
[----:B------:R-:W1:Y:S01]  /*16c40*/  @P0 LDC R19, c[0x0][0x2e8] ;  /* 0x0000ba00ff130b82 */ /* 0x000e620000000800 */
[----:B------:R-:W4:Y:S01]  /*16c50*/  @P0 MUFU.LG2 R5, R5 ;  /* 0x0000000500050308 */ /* 0x000f220000000c00 */
[----:B------:R-:W-:Y:S01]  /*16c60*/  ISETP.GE.AND P6, PT, R3, UR4, PT ;  /* 0x0000000403007c0c */ /* 0x000fe2000bfc6270 */
[----:B------:R-:W-:Y:S01]  /*16c70*/  @P3 FMUL.FTZ R25, R6, 0.69314718246459960938 ;  /* 0x3f31721806193820 */ /* 0x000fe20000410000 */
[----:B------:R-:W-:Y:S01]  /*16c80*/  SHF.R.S32.HI R11, RZ, 0x1f, R10 ;  /* 0x0000001fff0b7819 */ /* 0x000fe2000001140a */
[----:B------:R-:W-:Y:S01]  /*16c90*/  VIADD R3, R20, 0x40 ;  /* 0x0000004014037836 */ /* 0x000fe20000000000 */
[----:B------:R-:W-:Y:S01]  /*16ca0*/  LOP3.LUT P4, RZ, R4, 0x3, RZ, 0xc0, !PT ;  /* 0x0000000304ff7812 */ /* 0x000fe2000788c0ff */
[----:B---3--:R-:W-:Y:S01]  /*16cb0*/  IMAD R4, R7, UR6, RZ ;  /* 0x0000000607047c24 */ /* 0x008fe2000f8e02ff */
[----:B------:R-:W-:Y:S01]  /*16cc0*/  LEA.HI R11, R11, R10, RZ, 0x3 ;  /* 0x0000000a0b0b7211 */ /* 0x000fe200078f18ff */
[----:B------:R-:W-:Y:S01]  /*16cd0*/  IMAD.MOV.U32 R8, RZ, RZ, 0x7f800000 ;  /* 0x7f800000ff087424 */ /* 0x000fe200078e00ff */
[----:B------:R-:W-:Y:S01]  /*16ce0*/  SEL R16, R16, RZ, !P5 ;  /* 0x000000ff10107207 */ /* 0x000fe20006800000 */
[----:B--2---:R-:W-:Y:S01]  /*16cf0*/  @P3 FFMA.FTZ R8, R2, R17, R25 ;  /* 0x0000001102083223 */ /* 0x004fe20000010019 */
[----:B------:R-:W-:Y:S01]  /*16d00*/  ISETP.GE.AND P1, PT, R3, UR5, PT ;  /* 0x0000000503007c0c */ /* 0x000fe2000bf26270 */
[----:B------:R-:W-:Y:S01]  /*16d10*/  IMAD.SHL.U32 R4, R4, 0x80, RZ ;  /* 0x0000008004047824 */ /* 0x000fe200078e00ff */
[----:B------:R-:W-:Y:S01]  /*16d20*/  SHF.R.S32.HI R3, RZ, 0x1f, R18 ;  /* 0x0000001fff037819 */ /* 0x000fe20000011412 */
[----:B------:R-:W-:Y:S01]  /*16d30*/  IMAD R17, R9, R24, R16 ;  /* 0x0000001809117224 */ /* 0x000fe200078e0210 */
[----:B------:R-:W-:Y:S01]  /*16d40*/  LOP3.LUT R11, R11, 0xffffff8, RZ, 0xc0, !PT ;  /* 0x0ffffff80b0b7812 */ /* 0x000fe200078ec0ff */
[----:B------:R-:W-:Y:S01]  /*16d50*/  BSSY B0, `(.L_x_1639) ;  /* 0x0000020000007945 */ /* 0x000fe20003800000 */
[----:B------:R2:W3:Y:S01]  /*16d60*/  LDS.128 R12, [R230+0x3000] ;  /* 0x00300000e60c7984 */ /* 0x0004e20000000c00 */
[----:B------:R-:W-:Y:S01]  /*16d70*/  LEA.HI R3, R3, R18, RZ, 0x2 ;  /* 0x0000001203037211 */ /* 0x000fe200078f10ff */
[----:B----4-:R-:W-:Y:S01]  /*16d80*/  @P0 FMUL.FTZ R5, R5, 0.69314718246459960938 ;  /* 0x3f31721805050820 */ /* 0x010fe20000410000 */
[----:B------:R-:W-:Y:S01]  /*16d90*/  IMAD.IADD R11, R10, 0x1, -R11 ;  /* 0x000000010a0b7824 */ /* 0x000fe200078e0a0b */
[----:B------:R-:W-:Y:S01]  /*16da0*/  IADD3 R10, P5, P3, R4, R22, R17 ;  /* 0x00000016040a7210 */ /* 0x000fe20007bbe011 */
[----:B------:R-:W-:Y:S01]  /*16db0*/  IMAD.MOV.U32 R6, RZ, RZ, 0x7f800000 ;  /* 0x7f800000ff067424 */ /* 0x000fe200078e00ff */
[----:B------:R-:W-:Y:S01]  /*16dc0*/  SHF.R.S32.HI R16, RZ, 0x2, R3 ;  /* 0x00000002ff107819 */ /* 0x000fe20000011403 */
[----:B-1----:R-:W-:Y:S01]  /*16dd0*/  @P0 FFMA.FTZ R6, R0, R19, R5 ;  /* 0x0000001300060223 */ /* 0x002fe20000010005 */
[----:B------:R-:W-:-:S02]  /*16de0*/  SHF.R.S32.HI R3, RZ, 0x1f, R4 ;  /* 0x0000001fff037819 */ /* 0x000fc40000011404 */
        /* <DEDUP_REMOVED lines=22> */
.L_x_1640:
[----:B------:R-:W-:Y:S05]  /*16f50*/  BSYNC B0 ;  /* 0x0000000000007941 */ /* 0x000fea0003800000 */
.L_x_1639:
[----:B-1----:R-:W-:Y:S01]  /*16f60*/  SHF.R.S32.HI R2, RZ, 0x1f, R242 ;  /* 0x0000001fff027819 */ /* 0x002fe200000114f2 */
[----:B------:R-:W-:Y:S01]  /*16f70*/  ULDC.64 UR6, c[0x0][0x2a0] ;  /* 0x0000a80000067ab9 */ /* 0x000fe20000000a00 */
[----:B------:R-:W-:Y:S01]  /*16f80*/  IADD3 R24, P0, R242, UR12, RZ ;  /* 0x0000000cf2187c10 */ /* 0x000fe2000ff1e0ff */
[----:B------:R-:W-:Y:S01]  /*16f90*/  IMAD.U32 R3, RZ, RZ, UR18 ;  /* 0x00000012ff037e24 */ /* 0x000fe2000f8e00ff */
[----:B------:R-:W-:Y:S01]  /*16fa0*/  SHF.R.S32.HI R4, RZ, 0x1f, R9 ;  /* 0x0000001fff047819 */ /* 0x000fe20000011409 */
[----:B------:R1:W2:Y:S01]  /*16fb0*/  LDS.128 R16, [R230+0x4000] ;  /* 0x00400000e6107984 */ /* 0x0002a20000000c00 */
[----:B------:R-:W-:Y:S01]  /*16fc0*/  IADD3 R0, R20, 0x60, RZ ;  /* 0x0000006014007810 */ /* 0x000fe20007ffe0ff */
[----:B------:R-:W-:Y:S01]  /*16fd0*/  BSSY B0, `(.L_x_1641) ;  /* 0x000001f000007945 */ /* 0x000fe20003800000 */
[----:B------:R-:W-:Y:S02]  /*16fe0*/  IADD3.X R25, R2, UR8, RZ, P0, !PT ;  /* 0x0000000802197c10 */ /* 0x000fe400087fe4ff */
[----:B------:R-:W-:-:S02]  /*16ff0*/  SHF.R.S32.HI R21, RZ, 0x1f, R20 ;  /* 0x0000001fff157819 */ /* 0x000fc40000011414 */
[----:B------:R-:W-:Y:S01]  /*17000*/  ISETP.GE.AND P0, PT, R0, UR5, PT ;  /* 0x0000000500007c0c */ /* 0x000fe2000bf06270 */
[----:B------:R-:W-:Y:S02]  /*17010*/  IMAD R0, R4, UR6, RZ ;  /* 0x0000000604007c24 */ /* 0x000fe4000f8e02ff */
[----:B------:R-:W-:Y:S01]  /*17020*/  IMAD.WIDE R2, R3, 0x80, R20 ;  /* 0x0000008003027825 */ /* 0x000fe200078e0214 */
[----:B------:R1:W4:Y:S03]  /*17030*/  LDS.128 R4, [R230+0xc000] ;  /* 0x00c00000e6047984 */ /* 0x0003260000000c00 */
[C---:B------:R-:W-:Y:S01]  /*17040*/  IMAD R27, R9.reuse, UR7, R0 ;  /* 0x00000007091b7c24 */ /* 0x040fe2000f8e0200 */
[----:B------:R1:W1:Y:S01]  /*17050*/  LDS.128 R20, [R230] ;  /* 0x00000000e6147984 */ /* 0x0002620000000c00 */
[----:B------:R-:W-:-:S03]  /*17060*/  IMAD.WIDE.U32 R24, R9, UR6, R24 ;  /* 0x0000000609187c25 */ /* 0x000fc6000f8e0018 */
[----:B------:R1:W1:Y:S01]  /*17070*/  LDS.128 R8, [R230+0x8000] ;  /* 0x00800000e6087984 */ /* 0x0002620000000c00 */
        /* <DEDUP_REMOVED lines=17> */
[----:B--2---:R1:W-:Y:S04]  /*17190*/  @!P4 STG.E.128 desc[UR32][R28.64+0x80], R16 ;  /* 0x000080101c00c986 */ /* 0x0043e8000c101d20 */
[----:B------:R1:W-:Y:S04]  /*171a0*/  @!P3 STG.E.128 desc[UR32][R28.64+0x100], R8 ;  /* 0x000100081c00b986 */ /* 0x0003e8000c101d20 */
[----:B----4-:R1:W-:Y:S02]  /*171b0*/  @!P2 STG.E.128 desc[UR32][R28.64+0x180], R4 ;  /* 0x000180041c00a986 */ /* 0x0103e4000c101d20 */
.L_x_1642:
[----:B------:R-:W-:Y:S05]  /*171c0*/  BSYNC B0 ;  /* 0x0000000000007941 */ /* 0x000fea0003800000 */
.L_x_1641:
[----:B-1----:R1:W1:Y:S01]  /*171d0*/  LDS.128 R20, [R230+0x1000] ;  /* 0x00100000e6147984 */ /* 0x0022620000000c00 */
[----:B------:R-:W-:Y:S03]  /*171e0*/  BSSY B0, `(.L_x_1643) ;  /* 0x000001a000007945 */ /* 0x000fe60003800000 */
[----:B--2---:R2:W1:Y:S04]  /*171f0*/  LDS.128 R16, [R230+0x5000] ;  /* 0x00500000e6107984 */ /* 0x0044680000000c00 */
[----:B------:R2:W1:Y:S04]  /*17200*/  LDS.128 R8, [R230+0x9000] ;  /* 0x00900000e6087984 */ /* 0x0004680000000c00 */
[----:B----4-:R2:W4:Y:S01]  /*17210*/  LDS.128 R4, [R230+0xd000] ;  /* 0x00d00000e6047984 */ /* 0x0105220000000c00 */
        /* <DEDUP_REMOVED lines=22> */
.L_x_1644:
[----:B------:R-:W-:Y:S05]  /*17380*/  BSYNC B0 ;  /* 0x0000000000007941 */ /* 0x000fea0003800000 */
.L_x_1643:
        /* <DEDUP_REMOVED lines=27> */
.L_x_1646:
[----:B------:R-:W-:Y:S05]  /*17540*/  BSYNC B0 ;  /* 0x0000000000007941 */ /* 0x000fea0003800000 */
.L_x_1645:
[----:B-1----:R1:W1:Y:S04]  /*17550*/  LDS.128 R8, [R230+0x7000] ;  /* 0x00700000e6087984 */ /* 0x0022680000000c00 */
        /* <DEDUP_REMOVED lines=21> */
[----:B-1----:R3:W-:Y:S04]  /*176b0*/  @!P2 STG.E.128 desc[UR32][R2.64+0x80], R8 ;  /* 0x000080080200a986 */ /* 0x0027e8000c101d20 */
[----:B------:R3:W-:Y:S02]  /*176c0*/  @!P1 STG.E.128 desc[UR32][R2.64+0x100], R4 ;  /* 0x0001000402009986 */ /* 0x0007e4000c101d20 */
[----:B------:R-:W-:Y:S05]  /*176d0*/  @P0 EXIT ;  /* 0x000000000000094d */ /* 0x000fea0003800000 */
[----:B------:R-:W-:Y:S01]  /*176e0*/  STG.E.128 desc[UR32][R2.64+0x180], R16 ;  /* 0x0001801002007986 */ /* 0x000fe2000c101d20 */
[----:B------:R-:W-:Y:S05]  /*176f0*/  EXIT ;  /* 0x000000000000794d */ /* 0x000fea0003800000 */
.L_x_1647:
        /* <DEDUP_REMOVED lines=16> */
.L_x_2416:


//--------------------- .text._ZN5flash16flash_fwd_kernelI23Flash_fwd_kernel_traitsILi256ELi128ELi64ELi8ELb0ELb0EN7cutlass10bfloat16_tE19Flash_kernel_traitsILi256ELi128ELi64ELi8ES3_EELb1ELb0ELb0ELb0ELb0ELb1ELb0ELb0EEEvNS_16Flash_fwd_paramsE --------------------------
	.section	.text._ZN5flash16flash_fwd_kernelI23Flash_fwd_kernel_traitsILi256ELi128ELi64ELi8ELb0ELb0EN7cutlass10bfloat16_tE19Flash_kernel_traitsILi256ELi128ELi64ELi8ES3_EELb1ELb0ELb0ELb0ELb0ELb1ELb0ELb0EEEvNS_16Flash_fwd_paramsE,"ax",@progbits
	.align	128
        .global         _ZN5flash16flash_fwd_kernelI23Flash_fwd_kernel_traitsILi256ELi128ELi64ELi8ELb0ELb0EN7cutlass10bfloat16_tE19Flash_kernel_traitsILi256ELi128ELi64ELi8ES3_EELb1ELb0ELb0ELb0ELb0ELb1ELb0ELb0EEEvNS_16Flash_fwd_paramsE
        .type           _ZN5flash16flash_fwd_kernelI23Flash_fwd_kernel_traitsILi256ELi128ELi64ELi8ELb0ELb0EN7cutlass10bfloat16_tE19Flash_kernel_traitsILi256ELi128ELi64ELi8ES3_EELb1ELb0ELb0ELb0ELb0ELb1ELb0ELb0EEEvNS_16Flash_fwd_paramsE,@function
        .size           _ZN5flash16flash_fwd_kernelI23Flash_fwd_kernel_traitsILi256ELi128ELi64ELi8ELb0ELb0EN7cutlass10bfloat16_tE19Flash_kernel_traitsILi256ELi128ELi64ELi8ES3_EELb1ELb0ELb0ELb0ELb0ELb1ELb0ELb0EEEvNS_16Flash_fwd_paramsE,(.L_x_2417 - _ZN5flash16flash_fwd_kernelI23Flash_fwd_kernel_traitsILi256ELi128ELi64ELi8ELb0ELb0EN7cutlass10bfloat16_tE19Flash_kernel_traitsILi256ELi128ELi64ELi8ES3_EELb1ELb0ELb0ELb0ELb0ELb1ELb0ELb0EEEvNS_16Flash_fwd_paramsE)
        .other          _ZN5flash16flash_fwd_kernelI23Flash_fwd_kernel_traitsILi256ELi128ELi64ELi8ELb0ELb0EN7cutlass10bfloat16_tE19Flash_kernel_traitsILi256ELi128ELi64ELi8ES3_EELb1ELb0ELb0ELb0ELb0ELb1ELb0ELb0EEEvNS_16Flash_fwd_paramsE,@"STO_CUDA_ENTRY STV_DEFAULT"
_ZN5flash16flash_fwd_kernelI23Flash_fwd_kernel_traitsILi256ELi128ELi64ELi8ELb0ELb0EN7cutlass10bfloat16_tE19Flash_kernel_traitsILi256ELi128ELi64ELi8ES3_EELb1ELb0ELb0ELb0ELb0ELb1ELb0ELb0EEEvNS_16Flash_fwd_paramsE:
.text._ZN5flash16flash_fwd_kernelI23Flash_fwd_kernel_traitsILi256ELi128ELi64ELi8ELb0ELb0EN7cutlass10bfloat16_tE19Flash_kernel_traitsILi256ELi128ELi64ELi8ES3_EELb1ELb0ELb0ELb0ELb0ELb1ELb0ELb0EEEvNS_16Flash_fwd_paramsE:
        /* <DEDUP_REMOVED lines=11> */
[----:B------:R-:W-:-:S05]  /*00b0*/  ULDC.64 UR10, c[0x0][0x2f0] ;  /* 0x0000bc00000a7ab9 */ /* 0x000fca0000000a00 */
[----:B------:R-:W4:Y:S01]  /*00c0*/  @P2 LDG.E.64 R6, desc[UR30][R6.64] ;  /* 0x0000001e06062981 */ /* 0x000f22000c1e1b00 */
[----:B------:R-:W-:Y:S01]  /*00d0*/  S2UR UR27, SR_CTAID.X ;  /* 0x00000000001b79c3 */ /* 0x000fe20000002500 */
[----:B-1----:R-:W-:-:S07]  /*00e0*/  @P2 IMAD.MOV.U32 R2, RZ, RZ, R165 ;  /* 0x000000ffff022224 */ /* 0x002fce00078e00a5 */
[----:B------:R-:W1:Y:S01]  /*00f0*/  S2UR UR14, SR_CTAID.Y ;  /* 0x00000000000e79c3 */ /* 0x000e620000002600 */
[----:B--2---:R-:W-:-:S07]  /*0100*/  @P2 IMAD.MOV.U32 R3, RZ, RZ, R78 ;  /* 0x000000ffff032224 */ /* 0x004fce00078e004e */
[----:B------:R-:W2:Y:S01]  /*0110*/  S2UR UR9, SR_CTAID.Z ;  /* 0x00000000000979c3 */ /* 0x000ea20000002700 */
[----:B------:R5:W4:Y:S01]  /*0120*/  @P2 LDG.E.64 R4, desc[UR30][R2.64] ;  /* 0x0000001e02042981 */ /* 0x000b22000c1e1b00 */
[----:B------:R-:W-:-:S06]  /*0130*/  UISETP.NE.U32.AND UP2, UPT, UR6, URZ, UPT ;  /* 0x0000003f0600728c */ /* 0x000fcc000bf45070 */
[----:B------:R-:W4:Y:S01]  /*0140*/  @P2 LDC R0, c[0x0][0x3b0] ;  /* 0x0000ec00ff002b82 */ /* 0x000f220000000800 */
[----:B------:R-:W-:Y:S01]  /*0150*/  UISETP.NE.AND.EX UP2, UPT, UR7, URZ, UPT, UP2 ;  /* 0x0000003f0700728c */ /* 0x000fe2000bf45320 */
[----:B------:R-:W-:Y:S02]  /*0160*/  ULDC.U8 UR6, c[0x0][0x3c2] ;  /* 0x0000f08000067ab9 */ /* 0x000fe40000000000 */
[----:B------:R-:W-:-:S03]  /*0170*/  UISETP.NE.AND UP3, UPT, UR6, URZ, UPT ;  /* 0x0000003f0600728c */ /* 0x000fc6000bf65270 */
[----:B------:R-:W-:Y:S01]  /*0180*/  PLOP3.LUT P0, PT, PT, PT, UP2, 0x80, 0x0 ;  /* 0x000000000000781c */ /* 0x000fe20003f0f028 */
[----:B-1----:R-:W-:Y:S01]  /*0190*/  UIMAD.WIDE UR10, UR14, 0x4, UR10 ;  /* 0x000000040e0a78a5 */ /* 0x002fe2000f8e020a */
[----:B------:R-:W-:Y:S01]  /*01a0*/  ULDC.64 UR6, c[0x0][0x2f8] ;  /* 0x0000be0000067ab9 */ /* 0x000fe20000000a00 */
        /* <DEDUP_REMOVED lines=9> */
[----:B------:R-:W-:Y:S01]  /*0240*/  UIMAD.WIDE UR6, UR14, 0x4, UR6 ;  /* 0x000000040e0678a5 */ /* 0x000fe2000f8e0206 */
[----:B----4-:R-:W-:Y:S02]  /*0250*/  @P2 R2UR UR34, R6 ;  /* 0x00000000062222ca */ /* 0x010fe400000e0000 */
        /* <DEDUP_REMOVED lines=9> */
[----:B------:R-:W-:Y:S02]  /*02f0*/  @UP1 ULDC.64 UR10, c[0x0][0x300] ;  /* 0x0000c000000a1ab9 */ /* 0x000fe40000000a00 */
[----:B------:R-:W-:Y:S01]  /*0300*/  @UP1 UIMAD.WIDE UR10, UR14, 0x4, UR10 ;  /* 0x000000040e0a18a5 */ /* 0x000fe2000f8e020a */
[----:B------:R-:W-:Y:S01]  /*0310*/  PLOP3.LUT P2, PT, PT, PT, UP0, 0x80, 0x0 ;  /* 0x000000000000781c */ /* 0x000fe20003f4f008 */
[----:B-1----:R-:W-:Y:S02]  /*0320*/  @!P3 IMAD.MOV.U32 R6, RZ, RZ, R165 ;  /* 0x000000ffff06b224 */ /* 0x002fe400078e00a5 */
[----:B------:R-:W-:-:S05]  /*0330*/  @!P3 IMAD.MOV.U32 R7, RZ, RZ, R78 ;  /* 0x000000ffff07b224 */ /* 0x000fca00078e004e */
[----:B------:R1:W-:Y:S04]  /*0340*/  @!P3 STG.E.64 desc[UR30][R2.64+0x8], R6 ;  /* 0x000008060200b986 */ /* 0x0003e8000c101b1e */
[----:B------:R-:W2:Y:S04]  /*0350*/  @P0 LDG.E R0, desc[UR30][R4.64+0x4] ;  /* 0x0000041e04000981 */ /* 0x000ea8000c1e1900 */
[----:B-1----:R1:W3:Y:S01]  /*0360*/  @P0 LDG.E R6, desc[UR30][R4.64] ;  /* 0x0000001e04060981 */ /* 0x0022e2000c1e1900 */
[----:B------:R-:W-:Y:S01]  /*0370*/  IMAD.U32 R2, RZ, RZ, UR6 ;  /* 0x00000006ff027e24 */ /* 0x000fe2000f8e00ff */
[----:B------:R-:W-:Y:S01]  /*0380*/  UMOV UR26, 0xffffffff ;  /* 0xffffffff001a7882 */ /* 0x000fe20000000000 */
[----:B------:R-:W-:Y:S01]  /*0390*/  IMAD.U32 R3, RZ, RZ, UR7 ;  /* 0x00000007ff037e24 */ /* 0x000fe2000f8e00ff */
[----:B------:R-:W-:Y:S01]  /*03a0*/  ULDC UR6, c[0x0][0x270] ;  /* 0x00009c0000067ab9 */ /* 0x000fe20000000800 */
[----:B-1----:R-:W-:-:S02]  /*03b0*/  IMAD.U32 R4, RZ, RZ, UR10 ;  /* 0x0000000aff047e24 */ /* 0x002fc4000f8e00ff */
[----:B------:R-:W-:-:S05]  /*03c0*/  IMAD.U32 R5, RZ, RZ, UR11 ;  /* 0x0000000bff057e24 */ /* 0x000fca000f8e00ff */
[----:B------:R-:W4:Y:S04]  /*03d0*/  @P1 LDG.E R4, desc[UR30][R4.64] ;  /* 0x0000001e04041981 */ /* 0x000f28000c1e1900 */
[----:B------:R-:W5:Y:S01]  /*03e0*/  @!P2 LDG.E R5, desc[UR30][R2.64] ;  /* 0x0000001e0205a981 */ /* 0x000f62000c1e1900 */
[----:B------:R-:W-:Y:S01]  /*03f0*/  UMOV UR15, URZ ;  /* 0x0000003f000f7c82 */ /* 0x000fe20008000000 */
[----:B------:R-:W-:Y:S01]  /*0400*/  UIMAD UR7, UR14, UR6, UR9 ;  /* 0x000000060e0772a4 */ /* 0x000fe2000f8e0209 */
[----:B------:R-:W-:Y:S01]  /*0410*/  UMOV UR8, 0xffffffff ;  /* 0xffffffff00087882 */ /* 0x000fe20000000000 */
[----:B--2---:R-:W-:Y:S02]  /*0420*/  @P0 R2UR UR28, R0 ;  /* 0x00000000001c02ca */ /* 0x004fe400000e0000 */
[----:B------:R-:W-:-:S04]  /*0430*/  SHF.R.S32.HI R0, RZ, 0x1f, R80 ;  /* 0x0000001fff007819 */ /* 0x000fc80000011450 */
[----:B------:R-:W-:Y:S02]  /*0440*/  LEA.HI R79, R0, R80, RZ, 0x5 ;  /* 0x00000050004f7211 */ /* 0x000fe400078f28ff */
[----:B---3--:R-:W-:Y:S02]  /*0450*/  @P0 R2UR UR26, R6 ;  /* 0x00000000061a02ca */ /* 0x008fe400000e0000 */
[----:B------:R-:W-:Y:S01]  /*0460*/  ISETP.NE.U32.AND P0, PT, RZ, UR4, PT ;  /* 0x00000004ff007c0c */ /* 0x000fe2000bf05070 */
[----:B------:R-:W-:-:S10]  /*0470*/  USHF.L.U32 UR4, UR7, 0x5, URZ ;  /* 0x0000000507047899 */ /* 0x000fd4000800063f */
[----:B------:R-:W-:Y:S01]  /*0480*/  @UP2 UIADD3 UR28, UR28, -UR26, URZ ;  /* 0x8000001a1c1c2290 */ /* 0x000fe2000fffe03f */
[----:B----4-:R-:W-:Y:S02]  /*0490*/  @P1 R2UR UR15, R4 ;  /* 0x00000000040f12ca */ /* 0x010fe400000e0000 */
[----:B------:R-:W-:-:S05]  /*04a0*/  LOP3.LUT R4, R79, 0xffffffe0, RZ, 0xc0, !PT ;  /* 0xffffffe04f047812 */ /* 0x000fca00078ec0ff */
[----:B------:R-:W-:Y:S01]  /*04b0*/  IMAD.IADD R4, R80, 0x1, -R4 ;  /* 0x0000000150047824 */ /* 0x000fe200078e0a04 */
[----:B------:R-:W-:Y:S01]  /*04c0*/  @!UP2 ULDC UR28, c[0x0][0x2c4] ;  /* 0x0000b100001caab9 */ /* 0x000fe20000000800 */
[----:B-----5:R-:W-:Y:S02]  /*04d0*/  @!P2 R2UR UR8, R5 ;  /* 0x000000000508a2ca */ /* 0x020fe400000e0000 */
[----:B------:R-:W-:Y:S01]  /*04e0*/  ISETP.NE.AND.EX P2, PT, RZ, UR5, PT, P0 ;  /* 0x00000005ff007c0c */ /* 0x000fe2000bf45300 */
[----:B------:R-:W-:Y:S01]  /*04f0*/  USHF.R.S32.HI UR5, URZ, 0x1f, UR4 ;  /* 0x0000001f3f057899 */ /* 0x000fe20008011404 */
[--C-:B------:R-:W-:Y:S02]  /*0500*/  IADD3 R165, P1, P0, R165, UR4, R4.reuse ;  /* 0x00000004a5a57c10 */ /* 0x100fe4000f83e004 */
[----:B------:R-:W-:-:S04]  /*0510*/  SHF.R.S32.HI R4, RZ, 0x1f, R4 ;  /* 0x0000001fff047819 */ /* 0x000fc80000011404 */
        /* <DEDUP_REMOVED lines=9> */
.L_x_1648:
[----:B------:R-:W-:-:S05]  /*05b0*/  ULDC UR7, c[0x0][0x2c8] ;  /* 0x0000b20000077ab9 */ /* 0x000fca0000000800 */
.L_x_1649:
        /* <DEDUP_REMOVED lines=30> */
[CC--:B------:R-:W-:Y:S01]  /*07a0*/  LEA.HI R5, R0.reuse, R80.reuse, RZ, 0x3 ;  /* 0x0000005000057211 */ /* 0x0c0fe200078f18ff */
[----:B------:R-:W-:Y:S01]  /*07b0*/  UIADD3 UR22, -UR22, UR28, URZ ;  /* 0x0000001c16167290 */ /* 0x000fe2000fffe13f */
[----:B------:R-:W-:Y:S01]  /*07c0*/  IMAD.U32 R30, RZ, RZ, UR27 ;  /* 0x0000001bff1e7e24 */ /* 0x000fe2000f8e00ff */
[CC--:B------:R-:W-:Y:S02]  /*07d0*/  LEA.HI R16, R0.reuse, R80.reuse, RZ, 0x6 ;  /* 0x0000005000107211 */ /* 0x0c0fe400078f30ff */
[----:B------:R-:W-:Y:S02]  /*07e0*/  SHF.R.S32.HI R18, RZ, 0x3, R5 ;  /* 0x00000003ff127819 */ /* 0x000fe40000011405 */
[----:B------:R-:W-:Y:S01]  /*07f0*/  LEA.HI R0, R0, R80, RZ, 0x4 ;  /* 0x0000005000007211 */ /* 0x000fe200078f20ff */
[----:B------:R-:W-:Y:S01]  /*0800*/  IMAD.SHL.U32 R16, R16, 0x8, RZ ;  /* 0x0000000810107824 */ /* 0x000fe200078e00ff */
[C---:B------:R-:W-:Y:S01]  /*0810*/  ISETP.GE.AND P4, PT, R18.reuse, UR22, PT ;  /* 0x0000001612007c0c */ /* 0x040fe2000bf86270 */
[----:B------:R-:W-:Y:S01]  /*0820*/  @UP0 ULDC.64 UR4, c[0x0][0x240] ;  /* 0x0000900000040ab9 */ /* 0x000fe20000000a00 */
[----:B------:R-:W-:Y:S01]  /*0830*/  SHF.R.S32.HI R19, RZ, 0x1f, R18 ;  /* 0x0000001fff137819 */ /* 0x000fe20000011412 */
[----:B------:R-:W-:Y:S01]  /*0840*/  @UP0 UIMAD.WIDE.U32 UR6, UR26, UR4, URZ ;  /* 0x000000041a0602a5 */ /* 0x000fe2000f8e003f */
[----:B------:R-:W-:Y:S01]  /*0850*/  IMAD.SHL.U32 R12, R18, 0x40, RZ ;  /* 0x00000040120c7824 */ /* 0x000fe200078e00ff */
[----:B------:R-:W-:-:S02]  /*0860*/  SHF.R.S32.HI R233, RZ, 0x4, R0 ;  /* 0x00000004ffe97819 */ /* 0x000fc40000011400 */
[----:B------:R-:W-:Y:S01]  /*0870*/  @UP0 UIMAD UR10, UR26, UR5, UR7 ;  /* 0x000000051a0a02a4 */ /* 0x000fe2000f8e0207 */
[----:B------:R-:W-:Y:S01]  /*0880*/  IMAD.WIDE R30, R30, 0x80, R18 ;  /* 0x000000801e1e7825 */ /* 0x000fe200078e0212 */
[----:B------:R-:W-:Y:S01]  /*0890*/  @!UP0 USHF.R.S32.HI UR7, URZ, 0x1f, UR14 ;  /* 0x0000001f3f078899 */ /* 0x000fe2000801140e */
[----:B------:R-:W-:Y:S01]  /*08a0*/  LOP3.LUT R12, R12, 0x1c0, RZ, 0xc0, !PT ;  /* 0x000001c00c0c7812 */ /* 0x000fe200078ec0ff */
[----:B------:R-:W-:Y:S01]  /*08b0*/  @!UP0 ULDC.64 UR4, c[0x0][0x228] ;  /* 0x00008a0000048ab9 */ /* 0x000fe20000000a00 */
[----:B-1----:R-:W-:Y:S01]  /*08c0*/  IABS R2, R8 ;  /* 0x0000000800027213 */ /* 0x002fe20000000000 */
[----:B------:R-:W-:Y:S02]  /*08d0*/  @!UP0 UIMAD UR7, UR7, UR4, URZ ;  /* 0x00000004070782a4 */ /* 0x000fe4000f8e023f */
[----:B------:R-:W-:Y:S01]  /*08e0*/  @!UP0 UIMAD.WIDE.U32 UR16, UR14, UR4, URZ ;  /* 0x000000040e1082a5 */ /* 0x000fe2000f8e003f */
[----:B------:R-:W1:Y:S01]  /*08f0*/  I2F.RP R6, R2 ;  /* 0x0000000200067306 */ /* 0x000e620000209400 */
[----:B------:R-:W-:-:S02]  /*0900*/  @!UP0 UIMAD UR7, UR14, UR5, UR7 ;  /* 0x000000050e0782a4 */ /* 0x000fc4000f8e0207 */
[----:B------:R-:W-:Y:S01]  /*0910*/  USHF.R.S32.HI UR4, URZ, 0x1f, UR9 ;  /* 0x0000001f3f047899 */ /* 0x000fe20008011409 */
[----:B--2---:R-:W-:Y:S01]  /*0920*/  IABS R3, R3 ;  /* 0x0000000300037213 */ /* 0x004fe20000000000 */
[----:B------:R-:W-:Y:S01]  /*0930*/  @!UP0 UIADD3 UR10, UR17, UR7, URZ ;  /* 0x00000007110a8290 */ /* 0x000fe2000fffe03f */
[----:B------:R-:W-:Y:S01]  /*0940*/  @!UP0 UMOV UR6, UR16 ;  /* 0x0000001000068c82 */ /* 0x000fe20008000000 */
[----:B------:R-:W-:Y:S02]  /*0950*/  ULEA.HI.SX32 UR5, UR38, 0xffffffff, 0x1a ;  /* 0xffffffff26057891 */ /* 0x000fe4000f8fd23f */
[----:B------:R-:W-:Y:S02]  /*0960*/  UISETP.NE.AND UP0, UPT, UR8, -0x1, UPT ;  /* 0xffffffff0800788c */ /* 0x000fe4000bf05270 */
[----:B------:R-:W-:Y:S01]  /*0970*/  UIMAD UR13, UR5, -0x40, UR12 ;  /* 0xffffffc0050d78a4 */ /* 0x000fe2000f8e020c */
[----:B-1----:R-:W1:Y:S05]  /*0980*/  MUFU.RCP R6, R6 ;  /* 0x0000000600067308 */ /* 0x002e6a0000001000 */
[----:B------:R-:W-:-:S03]  /*0990*/  ISETP.GE.AND P6, PT, R18, UR13, PT ;  /* 0x0000000d12007c0c */ /* 0x000fc6000bfc6270 */
[----:B------:R-:W-:Y:S01]  /*09a0*/  @UP0 UIADD3 UR16, UR15, UR8, URZ ;  /* 0x000000080f100290 */ /* 0x000fe2000fffe03f */
[----:B-1----:R-:W-:-:S04]  /*09b0*/  VIADD R6, R6, 0xffffffe ;  /* 0x0ffffffe06067836 */ /* 0x002fc80000000000 */
[----:B------:R-:W1:Y:S02]  /*09c0*/  F2I.FTZ.U32.TRUNC.NTZ R7, R6 ;  /* 0x0000000600077305 */ /* 0x000e64000021f000 */
[----:B-1----:R-:W-:Y:S02]  /*09d0*/  IMAD.MOV R4, RZ, RZ, -R7 ;  /* 0x000000ffff047224 */ /* 0x002fe400078e0a07 */
[----:B------:R-:W-:Y:S02]  /*09e0*/  IMAD.MOV.U32 R6, RZ, RZ, RZ ;  /* 0x000000ffff067224 */ /* 0x000fe400078e00ff */
[----:B------:R-:W-:-:S04]  /*09f0*/  IMAD R4, R4, R2, RZ ;  /* 0x0000000204047224 */ /* 0x000fc800078e02ff */
[----:B------:R-:W-:-:S04]  /*0a00*/  IMAD.HI.U32 R6, R7, R4, R6 ;  /* 0x0000000407067227 */ /* 0x000fc800078e0006 */
[----:B------:R-:W-:-:S04]  /*0a10*/  IMAD.MOV.U32 R4, RZ, RZ, R3 ;  /* 0x000000ffff047224 */ /* 0x000fc800078e0003 */
[----:B------:R-:W-:Y:S01]  /*0a20*/  IMAD.HI.U32 R235, R6, R4, RZ ;  /* 0x0000000406eb7227 */ /* 0x000fe200078e00ff */
[----:B------:R-:W-:-:S03]  /*0a30*/  LOP3.LUT R6, R8, UR9, RZ, 0x3c, !PT ;  /* 0x0000000908067c12 */ /* 0x000fc6000f8e3cff */
[----:B------:R-:W-:-:S04]  /*0a40*/  IMAD.MOV R3, RZ, RZ, -R235 ;  /* 0x000000ffff037224 */ /* 0x000fc800078e0aeb */
[----:B------:R-:W-:Y:S02]  /*0a50*/  IMAD R3, R2, R3, R4 ;  /* 0x0000000302037224 */ /* 0x000fe400078e0204 */
[----:B------:R-:W-:-:S03]  /*0a60*/  VIADD R4, R18, 0x40 ;  /* 0x0000004012047836 */ /* 0x000fc60000000000 */
[----:B------:R-:W-:Y:S02]  /*0a70*/  ISETP.GT.U32.AND P1, PT, R2, R3, PT ;  /* 0x000000030200720c */ /* 0x000fe40003f24070 */
[----:B------:R-:W-:Y:S02]  /*0a80*/  ISETP.GE.AND P2, PT, R4, UR22, PT ;  /* 0x0000001604007c0c */ /* 0x000fe4000bf46270 */
[----:B------:R-:W-:Y:S01]  /*0a90*/  LOP3.LUT R4, R5, 0xfffffff8, RZ, 0xc0, !PT ;  /* 0xfffffff805047812 */ /* 0x000fe200078ec0ff */
[----:B------:R-:W-:-:S04]  /*0aa0*/  VIADD R5, R18, 0x20 ;  /* 0x0000002012057836 */ /* 0x000fc80000000000 */
[----:B------:R-:W-:Y:S01]  /*0ab0*/  IMAD.IADD R4, R80, 0x1, -R4 ;  /* 0x0000000150047824 */ /* 0x000fe200078e0a04 */
[----:B------:R-:W-:-:S03]  /*0ac0*/  ISETP.GE.AND P3, PT, R5, UR22, PT ;  /* 0x0000001605007c0c */ /* 0x000fc6000bf66270 */
[----:B------:R-:W-:Y:S02]  /*0ad0*/  @!P1 IMAD.IADD R3, R3, 0x1, -R2 ;  /* 0x0000000103039824 */ /* 0x000fe400078e0a02 */
[----:B------:R-:W-:Y:S02]  /*0ae0*/  IMAD.SHL.U32 R26, R4, 0x8, RZ ;  /* 0x00000008041a7824 */ /* 0x000fe400078e00ff */
[----:B------:R-:W-:Y:S01]  /*0af0*/  @!P1 VIADD R235, R235, 0x1 ;  /* 0x00000001ebeb9836 */ /* 0x000fe20000000000 */
[----:B------:R-:W-:Y:S02]  /*0b00*/  ISETP.GE.U32.AND P5, PT, R3, R2, PT ;  /* 0x000000020300720c */ /* 0x000fe40003fa6070 */
[--C-:B------:R-:W-:Y:S01]  /*0b10*/  SHF.R.S32.HI R27, RZ, 0x1f, R26.reuse ;  /* 0x0000001fff1b7819 */ /* 0x100fe2000001141a */
[----:B------:R-:W1:Y:S01]  /*0b20*/  @!P4 LDC.64 R2, c[0x0][0x240] ;  /* 0x00009000ff02cb82 */ /* 0x000e620000000a00 */
[----:B------:R-:W-:Y:S01]  /*0b30*/  IADD3 R10, P0, R26, UR6, RZ ;  /* 0x000000061a0a7c10 */ /* 0x000fe2000ff1e0ff */
[----:B------:R-:W-:Y:S01]  /*0b40*/  ULDC.64 UR6, c[0x0][0x258] ;  /* 0x0000960000067ab9 */ /* 0x000fe20000000a00 */
[----:B------:R-:W-:Y:S01]  /*0b50*/  ISETP.NE.AND P1, PT, R8, RZ, PT ;  /* 0x000000ff0800720c */ /* 0x000fe20003f25270 */
[----:B------:R-:W-:Y:S01]  /*0b60*/  IMAD.U32 R24, RZ, RZ, UR6 ;  /* 0x00000006ff187e24 */ /* 0x000fe2000f8e00ff */
[----:B------:R-:W-:Y:S01]  /*0b70*/  IADD3.X R11, R27, UR10, RZ, P0, !PT ;  /* 0x0000000a1b0b7c10 */ /* 0x000fe200087fe4ff */
[----:B------:R-:W-:Y:S01]  /*0b80*/  UIMAD UR4, UR4, UR6, URZ ;  /* 0x00000006040472a4 */ /* 0x000fe2000f8e023f */
[----:B------:R-:W-:Y:S01]  /*0b90*/  ISETP.GE.AND P0, PT, R6, RZ, PT ;  /* 0x000000ff0600720c */ /* 0x000fe20003f06270 */
[----:B------:R-:W2:Y:S01]  /*0ba0*/  @!P3 LDC.64 R28, c[0x0][0x210] ;  /* 0x00008400ff1cbb82 */ /* 0x000ea20000000a00 */
[----:B------:R-:W-:Y:S01]  /*0bb0*/  LOP3.LUT R13, R12, 0x38, R26, 0xf8, !PT ;  /* 0x000000380c0d7812 */ /* 0x000fe200078ef81a */
[----:B------:R-:W-:Y:S01]  /*0bc0*/  IMAD.WIDE.U32 R24, R24, UR9, R10 ;  /* 0x0000000918187c25 */ /* 0x000fe2000f8e000a */
[----:B------:R-:W-:Y:S01]  /*0bd0*/  UIMAD UR4, UR9, UR7, UR4 ;  /* 0x00000007090472a4 */ /* 0x000fe2000f8e0204 */
[----:B------:R-:W-:Y:S01]  /*0be0*/  SHF.R.U32.HI R12, RZ, 0x3, R12 ;  /* 0x00000003ff0c7819 */ /* 0x000fe2000001160c */
[----:B------:R-:W3:Y:S01]  /*0bf0*/  @!P3 S2R R17, SR_CgaCtaId ;  /* 0x000000000011b919 */ /* 0x000ee20000008800 */
[----:B------:R-:W-:Y:S01]  /*0c00*/  @P5 VIADD R235, R235, 0x1 ;  /* 0x00000001ebeb5836 */ /* 0x000fe20000000000 */
[----:B------:R-:W-:Y:S01]  /*0c10*/  ISETP.GE.AND P5, PT, R5, UR13, PT ;  /* 0x0000000d05007c0c */ /* 0x000fe2000bfa6270 */
[----:B------:R-:W4:Y:S01]  /*0c20*/  @!P4 LDC.64 R10, c[0x0][0x210] ;  /* 0x00008400ff0acb82 */ /* 0x000f220000000a00 */
[----:B------:R-:W-:Y:S01]  /*0c30*/  VIADD R9, R25, UR4 ;  /* 0x0000000419097c36 */ /* 0x000fe20008000000 */
[----:B------:R-:W-:Y:S01]  /*0c40*/  LOP3.LUT R12, R13, R12, RZ, 0x3c, !PT ;  /* 0x0000000c0d0c7212 */ /* 0x000fe200078e3cff */
[----:B------:R-:W-:Y:S01]  /*0c50*/  UMOV UR4, 0x400 ;  /* 0x0000040000047882 */ /* 0x000fe20000000000 */
[----:B------:R-:W-:Y:S01]  /*0c60*/  @!P0 IMAD.MOV R235, RZ, RZ, -R235 ;  /* 0x000000ffffeb8224 */ /* 0x000fe200078e0aeb */
[----:B------:R-:W-:Y:S01]  /*0c70*/  @!P1 LOP3.LUT R235, RZ, R8, RZ, 0x33, !PT ;  /* 0x00000008ffeb9212 */ /* 0x000fe200078e33ff */
[----:B------:R-:W-:Y:S01]  /*0c80*/  @!P4 IMAD.MOV.U32 R8, RZ, RZ, R24 ;  /* 0x000000ffff08c224 */ /* 0x000fe200078e0018 */
[----:B------:R-:W5:Y:S01]  /*0c90*/  @!P6 S2R R13, SR_CgaCtaId ;  /* 0x00000000000de919 */ /* 0x000f620000008800 */
[----:B------:R-:W3:Y:S01]  /*0ca0*/  @!P3 LDC.64 R6, c[0x0][0x240] ;  /* 0x00009000ff06bb82 */ /* 0x000ee20000000a00 */
[-C--:B-1----:R-:W-:Y:S01]  /*0cb0*/  @!P4 IMAD R14, R31, R2.reuse, RZ ;  /* 0x000000021f0ec224 */ /* 0x082fe200078e02ff */
[----:B------:R-:W-:Y:S01]  /*0cc0*/  @UP0 UIADD3 UR10, UR15, UR8, URZ ;  /* 0x000000080f0a0290 */ /* 0x000fe2000fffe03f */
[C---:B------:R-:W-:Y:S01]  /*0cd0*/  @!P4 IMAD.WIDE.U32 R20, R30.reuse, R2, R8 ;  /* 0x000000021e14c225 */ /* 0x040fe200078e0008 */
[----:B------:R-:W-:Y:S01]  /*0ce0*/  @!P3 IADD3 R2, P0, R30, 0x20, RZ ;  /* 0x000000201e02b810 */ /* 0x000fe20007f1e0ff */
[----:B------:R-:W-:-:S02]  /*0cf0*/  @UP0 ULDC.64 UR8, c[0x0][0x248] ;  /* 0x0000920000080ab9 */ /* 0x000fc40000000a00 */
[----:B------:R-:W-:Y:S01]  /*0d00*/  @!P4 IMAD R14, R30, R3, R14 ;  /* 0x000000031e0ec224 */ /* 0x000fe200078e020e */
[----:B------:R-:W1:Y:S01]  /*0d10*/  S2UR UR6, SR_CgaCtaId ;  /* 0x00000000000679c3 */ /* 0x000e620000008800 */
[----:B------:R-:W-:Y:S01]  /*0d20*/  @!P3 IMAD.X R15, RZ, RZ, R31, P0 ;  /* 0x000000ffff0fb224 */ /* 0x000fe200000e061f */
[----:B------:R-:W-:Y:S01]  /*0d30*/  @UP0 UIMAD.WIDE.U32 UR18, UR16, UR8, URZ ;  /* 0x00000008101202a5 */ /* 0x000fe2000f8e003f */
[----:B------:R-:W-:Y:S01]  /*0d40*/  @!P4 IMAD.IADD R14, R21, 0x1, R14 ;  /* 0x00000001150ec824 */ /* 0x000fe200078e020e */
[----:B------:R-:W-:Y:S01]  /*0d50*/  @UP0 UIMAD UR16, UR16, UR9, URZ ;  /* 0x00000009101002a4 */ /* 0x000fe2000f8e023f */
[----:B------:R-:W-:Y:S02]  /*0d60*/  @!P3 IMAD.MOV.U32 R21, RZ, RZ, R9 ;  /* 0x000000ffff15b224 */ /* 0x000fe400078e0009 */
[----:B------:R-:W-:Y:S01]  /*0d70*/  VIADD R3, R18, 0x60 ;  /* 0x0000006012037836 */ /* 0x000fe20000000000 */
[----:B----4-:R-:W-:Y:S01]  /*0d80*/  @!P4 LEA R10, P0, R20, R10, 0x1 ;  /* 0x0000000a140ac211 */ /* 0x010fe200078008ff */
[----:B------:R-:W-:-:S03]  /*0d90*/  @UP0 UIADD3 UR16, UR19, UR16, URZ ;  /* 0x0000001013100290 */ /* 0x000fc6000fffe03f */
[----:B------:R-:W-:Y:S01]  /*0da0*/  @!P4 LEA.HI.X R11, R20, R11, R14, 0x1, P0 ;  /* 0x0000000b140bc211 */ /* 0x000fe200000f0c0e */
[----:B------:R-:W-:Y:S01]  /*0db0*/  @!P3 IMAD.MOV.U32 R20, RZ, RZ, R24 ;  /* 0x000000ffff14b224 */ /* 0x000fe200078e0018 */
[----:B------:R-:W-:Y:S01]  /*0dc0*/  ISETP.GE.AND P1, PT, R3, UR22, PT ;  /* 0x0000001603007c0c */ /* 0x000fe2000bf26270 */
[-C--:B---3--:R-:W-:Y:S01]  /*0dd0*/  @!P3 IMAD R15, R15, R6.reuse, RZ ;  /* 0x000000060f0fb224 */ /* 0x088fe200078e02ff */
[----:B------:R-:W-:Y:S01]  /*0de0*/  LOP3.LUT R3, R12, 0xfffffe00, R16, 0xf8, !PT ;  /* 0xfffffe000c037812 */ /* 0x000fe200078ef810 */
[----:B------:R-:W-:Y:S01]  /*0df0*/  @!P3 IMAD.WIDE.U32 R20, R2, R6, R20 ;  /* 0x000000060214b225 */ /* 0x000fe200078e0014 */
[----:B------:R-:W3:Y:S01]  /*0e00*/  @!P5 S2R R12, SR_CgaCtaId ;  /* 0x00000000000cd919 */ /* 0x000ee20000008800 */
[----:B------:R-:W-:Y:S02]  /*0e10*/  LOP3.LUT R6, R0, 0xfffffff0, RZ, 0xc0, !PT ;  /* 0xfffffff000067812 */ /* 0x000fe400078ec0ff */
[----:B------:R-:W-:Y:S01]  /*0e20*/  @!P3 IMAD R7, R2, R7, R15 ;  /* 0x000000070207b224 */ /* 0x000fe200078e020f */
[----:B--2---:R-:W-:Y:S01]  /*0e30*/  @!P3 LEA R28, P0, R20, R28, 0x1 ;  /* 0x0000001c141cb211 */ /* 0x004fe200078008ff */
[----:B------:R-:W2:Y:S01]  /*0e40*/  @!P2 S2R R15, SR_CgaCtaId ;  /* 0x00000000000fa919 */ /* 0x000ea20000008800 */
[----:B-1----:R-:W-:Y:S01]  /*0e50*/  ULEA UR4, UR6, UR4, 0x18 ;  /* 0x0000000406047291 */ /* 0x002fe2000f8ec03f */
[----:B------:R-:W-:Y:S01]  /*0e60*/  @!P3 IMAD.IADD R7, R21, 0x1, R7 ;  /* 0x000000011507b824 */ /* 0x000fe200078e0207 */
[----:B------:R-:W-:Y:S01]  /*0e70*/  LEA.HI R2, R0, R233, RZ, 0x1 ;  /* 0x000000e900027211 */ /* 0x000fe200078f08ff */
[----:B------:R-:W1:Y:S01]  /*0e80*/  @!P1 S2R R14, SR_CgaCtaId ;  /* 0x00000000000e9919 */ /* 0x000e620000008800 */
[----:B------:R-:W-:Y:S01]  /*0e90*/  @UP0 ULDC.64 UR6, c[0x0][0x250] ;  /* 0x0000940000060ab9 */ /* 0x000fe20000000a00 */
[----:B------:R-:W-:Y:S01]  /*0ea0*/  IMAD.IADD R6, R80, 0x1, -R6 ;  /* 0x0000000150067824 */ /* 0x000fe200078e0a06 */
[----:B------:R-:W-:Y:S01]  /*0eb0*/  @!P3 LEA.HI.X R29, R20, R29, R7, 0x1, P0 ;  /* 0x0000001d141db211 */ /* 0x000fe200000f0c07 */
[----:B------:R-:W-:Y:S01]  /*0ec0*/  @UP0 UIMAD.WIDE.U32 UR20, UR10, UR6, URZ ;  /* 0x000000060a1402a5 */ /* 0x000fe2000f8e003f */
[----:B------:R-:W-:Y:S01]  /*0ed0*/  @!P2 IADD3 R20, P0, R30, 0x40, RZ ;  /* 0x000000401e14a810 */ /* 0x000fe20007f1e0ff */
[----:B------:R-:W-:Y:S01]  /*0ee0*/  @UP0 UIMAD UR10, UR10, UR7, URZ ;  /* 0x000000070a0a02a4 */ /* 0x000fe2000f8e023f */
[----:B------:R-:W-:-:S02]  /*0ef0*/  LEA R236, R3, UR4, 0x1 ;  /* 0x0000000403ec7c11 */ /* 0x000fc4000f8e08ff */
[----:B------:R-:W-:Y:S01]  /*0f00*/  LOP3.LUT R2, R2, 0xfffffffe, RZ, 0xc0, !PT ;  /* 0xfffffffe02027812 */ /* 0x000fe200078ec0ff */
[--C-:B------:R-:W-:Y:S01]  /*0f10*/  @!P2 IMAD.X R23, RZ, RZ, R31.reuse, P0 ;  /* 0x000000ffff17a224 */ /* 0x100fe200000e061f */
[----:B------:R-:W-:Y:S01]  /*0f20*/  @!P1 IADD3 R16, P0, R30, 0x60, RZ ;  /* 0x000000601e109810 */ /* 0x000fe20007f1e0ff */
[----:B------:R-:W-:Y:S01]  /*0f30*/  @!PT LDS RZ, [RZ] ;  /* 0x00000000fffff984 */ /* 0x000fe20000000800 */
[----:B------:R-:W-:Y:S01]  /*0f40*/  @!PT LDS RZ, [RZ] ;  /* 0x00000000fffff984 */ /* 0x000fe20000000800 */
[----:B------:R-:W-:Y:S01]  /*0f50*/  @!PT LDS RZ, [RZ] ;  /* 0x00000000fffff984 */ /* 0x000fe20000000800 */
[----:B------:R4:W-:Y:S01]  /*0f60*/  @!P4 LDGSTS.E.BYPASS.LTC128B.128 [R236], desc[UR30][R10.64] ;  /* 0x000000000aeccfae */ /* 0x0009e2000b901d5e */
[----:B------:R-:W-:Y:S01]  /*0f70*/  @!P2 MOV R0, 0x400 ;  /* 0x000004000000a802 */ /* 0x000fe20000000f00 */
[----:B------:R-:W-:Y:S01]  /*0f80*/  IMAD.IADD R233, R233, 0x1, -R2 ;  /* 0x00000001e9e97824 */ /* 0x000fe200078e0a02 */
[----:B------:R-:W-:Y:S01]  /*0f90*/  @!P3 MOV R2, 0x400 ;  /* 0x000004000002b802 */ /* 0x000fe20000000f00 */
[----:B------:R-:W-:Y:S01]  /*0fa0*/  @!P1 IMAD.X R21, RZ, RZ, R31, P0 ;  /* 0x000000ffff159224 */ /* 0x000fe200000e061f */
[----:B------:R-:W-:Y:S01]  /*0fb0*/  PLOP3.LUT P0, PT, PT, PT, UP0, 0x80, 0x0 ;  /* 0x000000000000781c */ /* 0x000fe20003f0f008 */
[----:B------:R4:W-:Y:S01]  /*0fc0*/  @!P4 LDGSTS.E.BYPASS.LTC128B.128 [R236+0x4000], desc[UR30][R10.64+0x80] ;  /* 0x040000800aeccfae */ /* 0x0009e2000b901d5e */
[----:B------:R-:W-:Y:S01]  /*0fd0*/  @UP0 UIADD3 UR17, UR21, UR10, URZ ;  /* 0x0000000a15110290 */ /* 0x000fe2000fffe03f */
[----:B------:R-:W-:-:S02]  /*0fe0*/  @!P3 LEA R17, R17, R2, 0x18 ;  /* 0x000000021111b211 */ /* 0x000fc400078ec0ff */
[----:B------:R4:W-:Y:S04]  /*0ff0*/  @!P4 LDGSTS.E.BYPASS.LTC128B.128 [R236+0x8000], desc[UR30][R10.64+0x100] ;  /* 0x080001000aeccfae */ /* 0x0009e8000b901d5e */
[----:B------:R4:W-:Y:S01]  /*1000*/  @!P4 LDGSTS.E.BYPASS.LTC128B.128 [R236+0xc000], desc[UR30][R10.64+0x180] ;  /* 0x0c0001800aeccfae */ /* 0x0009e2000b901d5e */
[----:B------:R-:W-:Y:S02]  /*1010*/  ISETP.GE.AND P4, PT, R5, UR13, PT ;  /* 0x0000000d05007c0c */ /* 0x000fe4000bf86270 */
[----:B------:R-:W-:Y:S02]  /*1020*/  @!P6 MOV R5, 0x400 ;  /* 0x000004000005e802 */ /* 0x000fe40000000f00 */
[----:B--2---:R-:W-:Y:S02]  /*1030*/  @!P2 LEA R15, R15, R0, 0x18 ;  /* 0x000000000f0fa211 */ /* 0x004fe400078ec0ff */
[----:B-----5:R-:W-:-:S02]  /*1040*/  @!P6 LEA R13, R13, R5, 0x18 ;  /* 0x000000050d0de211 */ /* 0x020fc400078ec0ff */
[----:B------:R-:W-:-:S04]  /*1050*/  SHF.R.S32.HI R5, RZ, 0x1f, R6 ;  /* 0x0000001fff057819 */ /* 0x000fc80000011406 */
[----:B------:R-:W-:Y:S01]  /*1060*/  LEA.HI R5, R5, R6, RZ, 0x3 ;  /* 0x0000000605057211 */ /* 0x000fe200078f18ff */
[----:B-1-3--:R-:W-:Y:S06]  /*1070*/  @P0 BRA `(.L_x_1651) ;  /* 0x0000000000340947 */ /* 0x00afec0003800000 */
        /* <DEDUP_REMOVED lines=13> */
.L_x_1651:
        /* <DEDUP_REMOVED lines=13> */
.L_x_1652:
[----:B------:R-:W-:Y:S01]  /*1220*/  IMAD R2, R19, UR8, RZ ;  /* 0x0000000813027c24 */ /* 0x000fe2000f8e02ff */
[----:B------:R-:W-:Y:S01]  /*1230*/  @!P5 MOV R7, 0x400 ;  /* 0x000004000007d802 */ /* 0x000fe20000000f00 */
[C---:B----4-:R-:W-:Y:S01]  /*1240*/  IMAD.WIDE.U32 R10, R18.reuse, UR8, R26 ;  /* 0x00000008120a7c25 */ /* 0x050fe2000f8e001a */
        /* <DEDUP_REMOVED lines=17> */
[----:B------:R-:W2:Y:S01]  /*1360*/  @!P1 LDC.64 R10, c[0x0][0x240] ;  /* 0x00009000ff0a9b82 */ /* 0x000ea20000000a00 */
[C---:B------:R-:W-:Y:S01]  /*1370*/  @!P2 IMAD R15, R3.reuse, 0x2, R15 ;  /* 0x00000002030fa824 */ /* 0x040fe200078e020f */
[----:B------:R-:W-:Y:S01]  /*1380*/  USHF.L.U32 UR25, UR8, 0x6, URZ ;  /* 0x0000000608197899 */ /* 0x000fe2000800063f */
[----:B------:R-:W-:Y:S01]  /*1390*/  @!P1 IMAD R14, R3, 0x2, R14 ;  /* 0x00000002030e9824 */ /* 0x000fe200078e020e */
[----:B------:R-:W-:Y:S01]  /*13a0*/  IADD3.X R239, R27, UR17, R2, P0, !PT ;  /* 0x000000111bef7c10 */ /* 0x000fe200087fe402 */
[C---:B------:R-:W-:Y:S01]  /*13b0*/  @!P6 IMAD R13, R3.reuse, 0x2, R13 ;  /* 0x00000002030de824 */ /* 0x040fe200078e020d */
[----:B------:R-:W-:Y:S01]  /*13c0*/  UIMAD UR14, UR24, UR5, URZ ;  /* 0x00000005180e72a4 */ /* 0x000fe2000f8e023f */
[----:B------:R-:W-:Y:S01]  /*13d0*/  @!P5 IMAD R12, R3, 0x2, R12 ;  /* 0x00000002030cd824 */ /* 0x000fe200078e020c */
[----:B------:R-:W-:Y:S01]  /*13e0*/  @!PT LDS RZ, [RZ] ;  /* 0x00000000fffff984 */ /* 0x000fe20000000800 */
[----:B------:R-:W-:Y:S01]  /*13f0*/  @!PT LDS RZ, [RZ] ;  /* 0x00000000fffff984 */ /* 0x000fe20000000800 */
[----:B------:R-:W-:Y:S01]  /*1400*/  @!PT LDS RZ, [RZ] ;  /* 0x00000000fffff984 */ /* 0x000fe20000000800 */
[----:B------:R-:W-:Y:S01]  /*1410*/  @!P3 LDGSTS.E.BYPASS.LTC128B.128 [R17+0x1000], desc[UR30][R28.64] ;  /* 0x010000001c11bfae */ /* 0x000fe2000b901d5e */
[----:B------:R-:W3:Y:S01]  /*1420*/  @!P2 LDC.64 R2, c[0x0][0x210] ;  /* 0x00008400ff02ab82 */ /* 0x000ee20000000a00 */
[--C-:B------:R-:W-:Y:S01]  /*1430*/  @!P2 IMAD.MOV.U32 R27, RZ, RZ, R9.reuse ;  /* 0x000000ffff1ba224 */ /* 0x100fe200078e0009 */
[----:B------:R-:W-:Y:S01]  /*1440*/  UIMAD.WIDE.U32 UR16, UR5, UR6, URZ ;  /* 0x00000006051072a5 */ /* 0x000fe2000f8e003f */
[----:B------:R-:W-:Y:S01]  /*1450*/  @!P1 IMAD.MOV.U32 R25, RZ, RZ, R9 ;  /* 0x000000ffff199224 */ /* 0x000fe200078e0009 */
[----:B------:R-:W-:Y:S01]  /*1460*/  @!P3 LDGSTS.E.BYPASS.LTC128B.128 [R17+0x5000], desc[UR30][R28.64+0x80] ;  /* 0x050000801c11bfae */ /* 0x000fe2000b901d5e */
[----:B------:R-:W-:Y:S01]  /*1470*/  @!P2 IMAD.MOV.U32 R26, RZ, RZ, R24 ;  /* 0x000000ffff1aa224 */ /* 0x000fe200078e0018 */
[----:B------:R-:W-:Y:S01]  /*1480*/  SHF.R.S32.HI R79, RZ, 0x5, R79 ;  /* 0x00000005ff4f7819 */ /* 0x000fe2000001144f */
[-C--:B-1----:R-:W-:Y:S01]  /*1490*/  @!P2 IMAD R19, R23, R6.reuse, RZ ;  /* 0x000000061713a224 */ /* 0x082fe200078e02ff */
[----:B------:R-:W1:Y:S01]  /*14a0*/  @!P1 LDC.64 R8, c[0x0][0x210] ;  /* 0x00008400ff089b82 */ /* 0x000e620000000a00 */
[----:B------:R-:W-:Y:S01]  /*14b0*/  @!P2 IMAD.WIDE.U32 R26, R20, R6, R26 ;  /* 0x00000006141aa225 */ /* 0x000fe200078e001a */
[----:B------:R-:W-:Y:S01]  /*14c0*/  @!P3 LDGSTS.E.BYPASS.LTC128B.128 [R17+0x9000], desc[UR30][R28.64+0x100] ;  /* 0x090001001c11bfae */ /* 0x000fe2000b901d5e */
[----:B------:R-:W-:-:S02]  /*14d0*/  UISETP.GE.AND UP0, UPT, UR12, 0x41, UPT ;  /* 0x000000410c00788c */ /* 0x000fc4000bf06270 */
[----:B------:R-:W-:Y:S01]  /*14e0*/  @!P2 IMAD R19, R20, R7, R19 ;  /* 0x000000071413a224 */ /* 0x000fe200078e0213 */
[----:B------:R4:W-:Y:S01]  /*14f0*/  @!P3 LDGSTS.E.BYPASS.LTC128B.128 [R17+0xd000], desc[UR30][R28.64+0x180] ;  /* 0x0d0001801c11bfae */ /* 0x0009e2000b901d5e */
[----:B--2---:R-:W-:Y:S01]  /*1500*/  @!P1 IMAD R21, R21, R10, RZ ;  /* 0x0000000a15159224 */ /* 0x004fe200078e02ff */
[----:B------:R-:W2:Y:S01]  /*1510*/  @!P6 LDC.64 R6, c[0x0][0x218] ;  /* 0x00008600ff06eb82 */ /* 0x000ea20000000a00 */
[----:B------:R-:W-:Y:S02]  /*1520*/  @!P2 IMAD.IADD R19, R27, 0x1, R19 ;  /* 0x000000011b13a824 */ /* 0x000fe400078e0213 */
[----:B------:R-:W-:Y:S02]  /*1530*/  IMAD R242, R22, UR10, RZ ;  /* 0x0000000a16f27c24 */ /* 0x000fe4000f8e02ff */
[----:B------:R-:W-:Y:S02]  /*1540*/  @!P1 IMAD R11, R16, R11, R21 ;  /* 0x0000000b100b9224 */ /* 0x000fe400078e0215 */
[----:B------:R-:W-:Y:S01]  /*1550*/  IMAD.WIDE.U32 R240, R235, UR10, R240 ;  /* 0x0000000aebf07c25 */ /* 0x000fe2000f8e00f0 */
[----:B---3--:R-:W-:-:S03]  /*1560*/  @!P2 LEA R20, P0, R26, R2, 0x1 ;  /* 0x000000021a14a211 */ /* 0x008fc600078008ff */
[C---:B------:R-:W-:Y:S01]  /*1570*/  IMAD R242, R235.reuse, UR11, R242 ;  /* 0x0000000bebf27c24 */ /* 0x040fe2000f8e02f2 */
[----:B------:R-:W-:Y:S01]  /*1580*/  @!P2 LEA.HI.X R21, R26, R3, R19, 0x1, P0 ;  /* 0x000000031a15a211 */ /* 0x000fe200000f0c13 */
[----:B------:R-:W-:Y:S01]  /*1590*/  ULDC.64 UR10, c[0x0][0x268] ;  /* 0x00009a00000a7ab9 */ /* 0x000fe20000000a00 */
[----:B------:R-:W3:Y:S01]  /*15a0*/  @!P5 LDC.64 R2, c[0x0][0x218] ;  /* 0x00008600ff02db82 */ /* 0x000ee20000000a00 */
[----:B------:R-:W-:Y:S02]  /*15b0*/  IMAD R22, R22, UR10, RZ ;  /* 0x0000000a16167c24 */ /* 0x000fe4000f8e02ff */
[----:B------:R-:W-:Y:S01]  /*15c0*/  @!P1 IMAD.WIDE.U32 R24, R16, R10, R24 ;  /* 0x0000000a10189225 */ /* 0x000fe200078e0018 */
[----:B------:R-:W-:Y:S03]  /*15d0*/  @!P2 LDGSTS.E.BYPASS.LTC128B.128 [R15+0x2000], desc[UR30][R20.64] ;  /* 0x02000000140fafae */ /* 0x000fe6000b901d5e */
[C---:B------:R-:W-:Y:S01]  /*15e0*/  IMAD.WIDE.U32 R238, R235.reuse, UR10, R238 ;  /* 0x0000000aebee7c25 */ /* 0x040fe2000f8e00ee */
[----:B-1----:R-:W-:Y:S01]  /*15f0*/  @!P1 LEA R10, P0, R24, R8, 0x1 ;  /* 0x00000008180a9211 */ /* 0x002fe200078008ff */
[----:B------:R-:W-:Y:S01]  /*1600*/  USHF.L.U64.HI UR10, UR8, 0x5, UR9 ;  /* 0x00000005080a7899 */ /* 0x000fe20008010209 */
[----:B------:R-:W-:Y:S01]  /*1610*/  @!P2 LDGSTS.E.BYPASS.LTC128B.128 [R15+0x6000], desc[UR30][R20.64+0x80] ;  /* 0x06000080140fafae */ /* 0x000fe2000b901d5e */
[----:B------:R-:W-:Y:S01]  /*1620*/  IMAD R235, R235, UR11, R22 ;  /* 0x0000000bebeb7c24 */ /* 0x000fe2000f8e0216 */
[----:B------:R-:W-:Y:S01]  /*1630*/  USHF.R.S32.HI UR11, URZ, 0x1f, UR5 ;  /* 0x0000001f3f0b7899 */ /* 0x000fe20008011405 */
[----:B------:R-:W-:Y:S01]  /*1640*/  IMAD.IADD R243, R241, 0x1, R242 ;  /* 0x00000001f1f37824 */ /* 0x000fe200078e02f2 */
[----:B------:R-:W-:Y:S01]  /*1650*/  @!P2 LDGSTS.E.BYPASS.LTC128B.128 [R15+0xa000], desc[UR30][R20.64+0x100] ;  /* 0x0a000100140fafae */ /* 0x000fe2000b901d5e */
[----:B------:R-:W-:Y:S01]  /*1660*/  IMAD.U32 R8, RZ, RZ, UR5 ;  /* 0x00000005ff087e24 */ /* 0x000fe2000f8e00ff */
[----:B------:R-:W-:Y:S01]  /*1670*/  UIMAD UR9, UR11, UR25, UR14 ;  /* 0x000000190b0972a4 */ /* 0x000fe2000f8e020e */
[----:B------:R-:W-:Y:S01]  /*1680*/  IMAD.MOV.U32 R242, RZ, RZ, R240 ;  /* 0x000000fffff27224 */ /* 0x000fe200078e00f0 */
[----:B------:R-:W-:Y:S01]  /*1690*/  USHF.L.U32 UR14, UR8, 0x5, URZ ;  /* 0x00000005080e7899 */ /* 0x000fe2000800063f */
[----:B------:R-:W-:Y:S01]  /*16a0*/  @!P1 IMAD.IADD R11, R25, 0x1, R11 ;  /* 0x00000001190b9824 */ /* 0x000fe200078e020b */
[----:B------:R1:W-:Y:S01]  /*16b0*/  @!P2 LDGSTS.E.BYPASS.LTC128B.128 [R15+0xe000], desc[UR30][R20.64+0x180] ;  /* 0x0e000180140fafae */ /* 0x0003e2000b901d5e */
[----:B----4-:R-:W-:Y:S01]  /*16c0*/  IMAD.WIDE.U32 R16, R8, UR25, R242 ;  /* 0x0000001908107c25 */ /* 0x010fe2000f8e00f2 */
[----:B------:R-:W-:-:S02]  /*16d0*/  UIMAD UR8, UR11, UR6, URZ ;  /* 0x000000060b0872a4 */ /* 0x000fc4000f8e023f */
[----:B------:R-:W-:Y:S01]  /*16e0*/  @!P1 LEA.HI.X R11, R24, R9, R11, 0x1, P0 ;  /* 0x00000009180b9211 */ /* 0x000fe200000f0c0b */
[----:B------:R-:W-:Y:S01]  /*16f0*/  VIADD R8, R17, UR9 ;  /* 0x0000000911087c36 */ /* 0x000fe20008000000 */
[----:B--2---:R-:W-:Y:S01]  /*1700*/  @!P6 LEA R22, P0, R16, R6, 0x1 ;  /* 0x000000061016e211 */ /* 0x004fe200078008ff */
[----:B------:R-:W-:Y:S01]  /*1710*/  IMAD.SHL.U32 R76, R0, 0x40, RZ ;  /* 0x00000040004c7824 */ /* 0x000fe200078e00ff */
[C---:B------:R-:W-:Y:S01]  /*1720*/  @!P5 IADD3 R6, P2, R16.reuse, UR14, RZ ;  /* 0x0000000e1006dc10 */ /* 0x040fe2000ff5e0ff */
[----:B------:R-:W-:Y:S01]  /*1730*/  @!P1 LDGSTS.E.BYPASS.LTC128B.128 [R14+0x3000], desc[UR30][R10.64] ;  /* 0x030000000a0e9fae */ /* 0x000fe2000b901d5e */
[----:B------:R-:W-:Y:S01]  /*1740*/  @!P6 LEA.HI.X R23, R16, R7, R8, 0x1, P0 ;  /* 0x000000071017e211 */ /* 0x000fe200000f0c08 */
[----:B------:R-:W-:Y:S01]  /*1750*/  UIMAD UR8, UR5, UR7, UR8 ;  /* 0x00000007050872a4 */ /* 0x000fe2000f8e0208 */
[----:B------:R-:W-:Y:S01]  /*1760*/  @!P5 IADD3.X R8, R8, UR10, RZ, P2, !PT ;  /* 0x0000000a0808dc10 */ /* 0x000fe200097fe4ff */
[----:B------:R-:W-:Y:S01]  /*1770*/  @!P1 LDGSTS.E.BYPASS.LTC128B.128 [R14+0x7000], desc[UR30][R10.64+0x80] ;  /* 0x070000800a0e9fae */ /* 0x000fe2000b901d5e */
[----:B---3--:R-:W-:Y:S01]  /*1780*/  @!P5 LEA R2, P0, R6, R2, 0x1 ;  /* 0x000000020602d211 */ /* 0x008fe200078008ff */
[----:B------:R-:W-:Y:S01]  /*1790*/  UIADD3 UR8, UR17, UR8, URZ ;  /* 0x0000000811087290 */ /* 0x000fe2000fffe03f */
[----:B------:R-:W-:Y:S01]  /*17a0*/  LOP3.LUT R76, R76, 0x1c0, RZ, 0xc0, !PT ;  /* 0x000001c04c4c7812 */ /* 0x000fe200078ec0ff */
[----:B------:R-:W-:Y:S01]  /*17b0*/  @!P1 LDGSTS.E.BYPASS.LTC128B.128 [R14+0xb000], desc[UR30][R10.64+0x100] ;  /* 0x0b0001000a0e9fae */ /* 0x000fe2000b901d5e */
[----:B------:R-:W-:Y:S01]  /*17c0*/  @!P5 LEA.HI.X R3, R6, R3, R8, 0x1, P0 ;  /* 0x000000030603d211 */ /* 0x000fe200000f0c08 */
[----:B------:R-:W-:Y:S01]  /*17d0*/  IMAD.IADD R235, R239, 0x1, R235 ;  /* 0x00000001efeb7824 */ /* 0x000fe200078e02eb */
[----:B------:R-:W-:Y:S01]  /*17e0*/  ISETP.GE.AND P0, PT, R18, UR13, PT ;  /* 0x0000000d12007c0c */ /* 0x000fe2000bf06270 */
[----:B------:R2:W-:Y:S01]  /*17f0*/  @!P1 LDGSTS.E.BYPASS.LTC128B.128 [R14+0xf000], desc[UR30][R10.64+0x180] ;  /* 0x0f0001800a0e9fae */ /* 0x0005e2000b901d5e */
[----:B------:R-:W-:-:S02]  /*1800*/  IMAD.U32 R9, RZ, RZ, UR8 ;  /* 0x00000008ff097e24 */ /* 0x000fc4000f8e00ff */
[----:B------:R-:W-:Y:S01]  /*1810*/  IMAD.SHL.U32 R77, R5, 0x40, RZ ;  /* 0x00000040054d7824 */ /* 0x000fe200078e00ff */
[----:B------:R-:W-:Y:S01]  /*1820*/  @!P6 LDGSTS.E.BYPASS.LTC128B.128 [R13+0x10000], desc[UR30][R22.64] ;  /* 0x10000000160defae */ /* 0x000fe2000b901d5e */
[----:B-1----:R-:W-:-:S03]  /*1830*/  IMAD.U32 R15, RZ, RZ, UR17 ;  /* 0x00000011ff0f7e24 */ /* 0x002fc6000f8e00ff */
[----:B------:R-:W-:Y:S01]  /*1840*/  @!P6 LDGSTS.E.BYPASS.LTC128B.128 [R13+0x12000], desc[UR30][R22.64+0x80] ;  /* 0x12000080160defae */ /* 0x000fe2000b901d5e */
[----:B------:R-:W-:-:S03]  /*1850*/  LOP3.LUT R77, R77, 0xfffffe00, RZ, 0xc0, !PT ;  /* 0xfffffe004d4d7812 */ /* 0x000fc600078ec0ff */
[----:B------:R-:W-:Y:S01]  /*1860*/  @!P6 LDGSTS.E.BYPASS.LTC128B.128 [R13+0x14000], desc[UR30][R22.64+0x100] ;  /* 0x14000100160defae */ /* 0x000fe2000b901d5e */
[----:B------:R-:W1:Y:S01]  /*1870*/  @!P0 LDC.64 R6, c[0x0][0x220] ;  /* 0x00008800ff068b82 */ /* 0x000e620000000a00 */
[----:B------:R-:W-:Y:S02]  /*1880*/  IMAD R234, R79, 0x400, R77 ;  /* 0x000004004fea7824 */ /* 0x000fe400078e024d */
[----:B------:R3:W-:Y:S04]  /*1890*/  @!P6 LDGSTS.E.BYPASS.LTC128B.128 [R13+0x16000], desc[UR30][R22.64+0x180] ;  /* 0x16000180160defae */ /* 0x0007e8000b901d5e */
[----:B------:R-:W-:Y:S04]  /*18a0*/  @!P5 LDGSTS.E.BYPASS.LTC128B.128 [R12+0x11000], desc[UR30][R2.64] ;  /* 0x11000000020cdfae */ /* 0x000fe8000b901d5e */
[----:B------:R-:W-:Y:S01]  /*18b0*/  @!P5 LDGSTS.E.BYPASS.LTC128B.128 [R12+0x13000], desc[UR30][R2.64+0x80] ;  /* 0x13000080020cdfae */ /* 0x000fe2000b901d5e */
[----:B--2---:R-:W-:-:S03]  /*18c0*/  IMAD.SHL.U32 R10, R4, 0x40, RZ ;  /* 0x00000040040a7824 */ /* 0x004fc600078e00ff */
[----:B------:R-:W-:Y:S01]  /*18d0*/  @!P5 LDGSTS.E.BYPASS.LTC128B.128 [R12+0x15000], desc[UR30][R2.64+0x100] ;  /* 0x15000100020cdfae */ /* 0x000fe2000b901d5e */
[----:B------:R-:W-:Y:S02]  /*18e0*/  IMAD.SHL.U32 R11, R233, 0x8, RZ ;  /* 0x00000008e90b7824 */ /* 0x000fe400078e00ff */
[----:B------:R-:W-:Y:S01]  /*18f0*/  IMAD.U32 R14, RZ, RZ, UR16 ;  /* 0x00000010ff0e7e24 */ /* 0x000fe2000f8e00ff */
[----:B------:R2:W-:Y:S01]  /*1900*/  @!P5 LDGSTS.E.BYPASS.LTC128B.128 [R12+0x17000], desc[UR30][R2.64+0x180] ;  /* 0x17000180020cdfae */ /* 0x0005e2000b901d5e */
[----:B------:R-:W-:Y:S02]  /*1910*/  LOP3.LUT R10, R10, 0x1c0, RZ, 0xc0, !PT ;  /* 0x000001c00a0a7812 */ /* 0x000fe400078ec0ff */
[----:B------:R-:W-:Y:S01]  /*1920*/  LOP3.LUT R11, R76, 0x8, R11, 0xf8, !PT ;  /* 0x000000084c0b7812 */ /* 0x000fe200078ef80b */
[----:B------:R-:W0:Y:S01]  /*1930*/  LDGDEPBAR ;  /* 0x00000000000079af */ /* 0x000e220000000000 */
[----:B------:R-:W-:Y:S02]  /*1940*/  SHF.R.U32.HI R76, RZ, 0x3, R76 ;  /* 0x00000003ff4c7819 */ /* 0x000fe4000001164c */
[----:B------:R-:W-:-:S02]  /*1950*/  LEA R8, P1, R14, R238, 0x6 ;  /* 0x000000ee0e087211 */ /* 0x000fc400078230ff */
[----:B------:R-:W-:Y:S01]  /*1960*/  LOP3.LUT R76, R11, R76, RZ, 0x3c, !PT ;  /* 0x0000004c0b4c7212 */ /* 0x000fe200078e3cff */
[----:B------:R-:W-:Y:S01]  /*1970*/  IMAD.U32 R11, RZ, RZ, UR7 ;  /* 0x00000007ff0b7e24 */ /* 0x000fe2000f8e00ff */
[----:B------:R-:W-:Y:S01]  /*1980*/  LEA.HI.X R9, R14, R235, R9, 0x6, P1 ;  /* 0x000000eb0e097211 */ /* 0x000fe200008f3409 */
[----:B---3--:R-:W-:Y:S01]  /*1990*/  IMAD.U32 R13, RZ, RZ, UR6 ;  /* 0x00000006ff0d7e24 */ /* 0x008fe2000f8e00ff */
[----:B-1----:R-:W-:Y:S01]  /*19a0*/  @!P0 LEA R6, P2, R8, R6, 0x1 ;  /* 0x0000000608068211 */ /* 0x002fe200078408ff */
[----:B------:R-:W-:-:S03]  /*19b0*/  IMAD.IADD R234, R76, 0x1, R234 ;  /* 0x000000014cea7824 */ /* 0x000fc600078e02ea */
[----:B------:R-:W-:Y:S02]  /*19c0*/  @!P4 LEA R5, P1, R13, R8, 0x5 ;  /* 0x000000080d05c211 */ /* 0x000fe400078228ff */
[----:B------:R-:W-:Y:S02]  /*19d0*/  @!P0 LEA.HI.X R7, R8, R7, R9, 0x1, P2 ;  /* 0x0000000708078211 */ /* 0x000fe400010f0c09 */
[----:B------:R-:W-:Y:S01]  /*19e0*/  LEA R234, R234, UR4, 0x1 ;  /* 0x00000004eaea7c11 */ /* 0x000fe2000f8e08ff */
[----:B--2---:R-:W1:Y:S01]  /*19f0*/  @!P4 LDC.64 R2, c[0x0][0x220] ;  /* 0x00008800ff02cb82 */ /* 0x004e620000000a00 */
[----:B------:R-:W-:-:S07]  /*1a00*/  DEPBAR.LE SB0, 0x0 ;  /* 0x000080000000791a */ /* 0x000fce0000000000 */
[----:B------:R-:W-:Y:S01]  /*1a10*/  BAR.SYNC.DEFER_BLOCKING 0x0 ;  /* 0x0000000000007b1d */ /* 0x000fe20000010000 */
[----:B------:R-:W-:-:S05]  /*1a20*/  IMAD.SHL.U32 R12, R18, 0x8, RZ ;  /* 0x00000008120c7824 */ /* 0x000fca00078e00ff */
[----:B------:R-:W-:Y:S02]  /*1a30*/  LOP3.LUT R12, R10, 0x8, R12, 0xf8, !PT ;  /* 0x000000080a0c7812 */ /* 0x000fe400078ef80c */
[----:B------:R-:W-:-:S04]  /*1a40*/  SHF.R.U32.HI R10, RZ, 0x3, R10 ;  /* 0x00000003ff0a7819 */ /* 0x000fc8000001160a */
[----:B------:R-:W-:Y:S01]  /*1a50*/  LOP3.LUT R10, R12, R10, RZ, 0x3c, !PT ;  /* 0x0000000a0c0a7212 */ /* 0x000fe200078e3cff */
[----:B------:R-:W-:-:S04]  /*1a60*/  IMAD.U32 R12, RZ, RZ, UR6 ;  /* 0x00000006ff0c7e24 */ /* 0x000fc8000f8e00ff */
[----:B------:R-:W-:Y:S01]  /*1a70*/  IMAD R233, R233, 0x200, R10 ;  /* 0x00000200e9e97824 */ /* 0x000fe200078e020a */
[----:B------:R-:W-:Y:S02]  /*1a80*/  @!P4 LEA.HI.X R11, R12, R9, R11, 0x5, P1 ;  /* 0x000000090c0bc211 */ /* 0x000fe400008f2c0b */
[----:B-1----:R-:W-:Y:S01]  /*1a90*/  @!P4 LEA R8, P1, R5, R2, 0x1 ;  /* 0x000000020508c211 */ /* 0x002fe200078208ff */
[----:B------:R-:W-:Y:S01]  /*1aa0*/  IMAD.MOV.U32 R2, RZ, RZ, 0x10 ;  /* 0x00000010ff027424 */ /* 0x000fe200078e00ff */
[----:B------:R-:W-:Y:S01]  /*1ab0*/  LEA R233, R233, UR4, 0x1 ;  /* 0x00000004e9e97c11 */ /* 0x000fe2000f8e08ff */
[----:B------:R-:W-:Y:S01]  /*1ac0*/  @P0 STS.128 [R236+0x18000], RZ ;  /* 0x018000ffec000388 */ /* 0x000fe20000000c00 */
[----:B------:R-:W-:Y:S02]  /*1ad0*/  @!P4 LEA.HI.X R9, R5, R3, R11, 0x1, P1 ;  /* 0x000000030509c211 */ /* 0x000fe400008f0c0b */
[----:B------:R-:W-:Y:S01]  /*1ae0*/  R2P PR, R0, 0x6 ;  /* 0x0000000600007804 */ /* 0x000fe20000000000 */
[----:B------:R-:W-:Y:S01]  /*1af0*/  @P0 STS.128 [R236+0x1a000], RZ ;  /* 0x01a000ffec000388 */ /* 0x000fe20000000c00 */
[----:B------:R-:W-:-:S02]  /*1b00*/  IMAD.MOV.U32 R0, RZ, RZ, 0x20 ;  /* 0x00000020ff007424 */ /* 0x000fc400078e00ff */
[C---:B------:R-:W-:Y:S01]  /*1b10*/  VIADD R3, R233.reuse, 0x10000 ;  /* 0x00010000e9037836 */ /* 0x040fe20000000000 */
[----:B------:R-:W-:Y:S01]  /*1b20*/  @P0 STS.128 [R236+0x1c000], RZ ;  /* 0x01c000ffec000388 */ /* 0x000fe20000000c00 */
[----:B------:R-:W-:Y:S01]  /*1b30*/  SEL R2, R2, 0xfffffff0, !P1 ;  /* 0xfffffff002027807 */ /* 0x000fe20004800000 */
[----:B------:R-:W-:Y:S01]  /*1b40*/  VIADD R231, R233, 0x10020 ;  /* 0x00010020e9e77836 */ /* 0x000fe20000000000 */
[----:B------:R-:W-:Y:S01]  /*1b50*/  SEL R0, R0, 0xffffffe0, !P2 ;  /* 0xffffffe000007807 */ /* 0x000fe20005000000 */
[----:B------:R-:W-:Y:S01]  /*1b60*/  @P0 STS.128 [R236+0x1e000], RZ ;  /* 0x01e000ffec000388 */ /* 0x000fe20000000c00 */
[----:B------:R-:W-:Y:S01]  /*1b70*/  R2P PR, R4, 0x6 ;  /* 0x0000000604007804 */ /* 0x000fe20000000000 */
[--C-:B------:R-:W-:Y:S02]  /*1b80*/  IMAD R232, R2, 0x2, R234.reuse ;  /* 0x0000000202e87824 */ /* 0x100fe400078e02ea */
[----:B------:R-:W-:Y:S01]  /*1b90*/  @!PT LDS RZ, [RZ] ;  /* 0x00000000fffff984 */ /* 0x000fe20000000800 */
[----:B------:R-:W-:Y:S01]  /*1ba0*/  @!PT LDS RZ, [RZ] ;  /* 0x00000000fffff984 */ /* 0x000fe20000000800 */
[----:B------:R-:W-:Y:S01]  /*1bb0*/  @!PT LDS RZ, [RZ] ;  /* 0x00000000fffff984 */ /* 0x000fe20000000800 */
[----:B------:R-:W-:Y:S01]  /*1bc0*/  @!P0 LDGSTS.E.BYPASS.LTC128B.128 [R236+0x18000], desc[UR30][R6.64] ;  /* 0x1800000006ec8fae */ /* 0x000fe2000b901d5e */
[----:B------:R-:W-:-:S02]  /*1bd0*/  IMAD R230, R0, 0x2, R234 ;  /* 0x0000000200e67824 */ /* 0x000fc400078e02ea */
[----:B------:R-:W-:Y:S01]  /*1be0*/  IMAD R229, R0, 0x2, R232 ;  /* 0x0000000200e57824 */ /* 0x000fe200078e02e8 */
[----:B------:R-:W-:Y:S04]  /*1bf0*/  @!P0 LDGSTS.E.BYPASS.LTC128B.128 [R236+0x1a000], desc[UR30][R6.64+0x80] ;  /* 0x1a00008006ec8fae */ /* 0x000fe8000b901d5e */
[----:B------:R-:W-:Y:S02]  /*1c00*/  @!P0 LDGSTS.E.BYPASS.LTC128B.128 [R236+0x1c000], desc[UR30][R6.64+0x100] ;  /* 0x1c00010006ec8fae */ /* 0x000fe4000b901d5e */
[----:B------:R-:W-:Y:S02]  /*1c10*/  @P1 VIADD R231, R3, 0xffffffe0 ;  /* 0xffffffe003e71836 */ /* 0x000fe40000000000 */
[----:B------:R1:W-:Y:S01]  /*1c20*/  @!P0 LDGSTS.E.BYPASS.LTC128B.128 [R236+0x1e000], desc[UR30][R6.64+0x180] ;  /* 0x1e00018006ec8fae */ /* 0x0003e2000b901d5e */
[----:B------:R-:W-:-:S03]  /*1c30*/  IMAD.MOV.U32 R3, RZ, RZ, 0x40 ;  /* 0x00000040ff037424 */ /* 0x000fc600078e00ff */
[----:B------:R-:W-:Y:S02]  /*1c40*/  @P4 STS.128 [R236+0x19000], RZ ;  /* 0x019000ffec004388 */ /* 0x000fe40000000c00 */
[----:B------:R-:W-:Y:S02]  /*1c50*/  SEL R3, R3, 0xffffffc0, !P2 ;  /* 0xffffffc003037807 */ /* 0x000fe40005000000 */
[----:B------:R-:W-:Y:S03]  /*1c60*/  @P4 STS.128 [R236+0x1b000], RZ ;  /* 0x01b000ffec004388 */ /* 0x000fe60000000c00 */
[----:B------:R-:W-:Y:S01]  /*1c70*/  IMAD.IADD R227, R233, 0x1, R3 ;  /* 0x00000001e9e37824 */ /* 0x000fe200078e0203 */
[----:B------:R-:W-:Y:S01]  /*1c80*/  @P4 STS.128 [R236+0x1d000], RZ ;  /* 0x01d000ffec004388 */ /* 0x000fe20000000c00 */
[----:B------:R-:W-:Y:S02]  /*1c90*/  IMAD.IADD R220, R3, 0x1, R231 ;  /* 0x0000000103dc7824 */ /* 0x000fe400078e02e7 */
[----:B------:R-:W-:Y:S01]  /*1ca0*/  IMAD.U32 R3, RZ, RZ, UR5 ;  /* 0x00000005ff037e24 */ /* 0x000fe2000f8e00ff */
        /* <DEDUP_REMOVED lines=287> */
[----:B------:R-:W-:Y:S01]  /*2ea0*/  ULEA.HI.SX32 UR9, UR38, 0xfffffffe, 0x1a ;  /* 0xfffffffe26097891 */ /* 0x000fe2000f8fd23f */
[----:B------:R-:W-:Y:S01]  /*2eb0*/  MOV R14, UR14 ;  /* 0x0000000e000e7c02 */ /* 0x000fe20008000f00 */
[----:B------:R-:W-:Y:S02]  /*2ec0*/  IMAD.U32 R13, RZ, RZ, UR10 ;  /* 0x0000000aff0d7e24 */ /* 0x000fe4000f8e00ff */
[----:B------:R-:W-:Y:S02]  /*2ed0*/  USHF.R.S32.HI UR8, URZ, 0x1f, UR9 ;  /* 0x0000001f3f087899 */ /* 0x000fe40008011409 */
[----:B------:R-:W-:Y:S01]  /*2ee0*/  UIMAD UR11, UR24, UR9, URZ ;  /* 0x00000009180b72a4 */ /* 0x000fe2000f8e023f */
[----:B------:R-:W-:-:S03]  /*2ef0*/  IMAD.U32 R18, RZ, RZ, UR9 ;  /* 0x00000009ff127e24 */ /* 0x000fc6000f8e00ff */
[----:B------:R-:W-:Y:S01]  /*2f00*/  UIMAD UR11, UR8, UR25, UR11 ;  /* 0x00000019080b72a4 */ /* 0x000fe2000f8e020b */
[----:B------:R-:W-:Y:S02]  /*2f10*/  IMAD.WIDE.U32 R18, R18, UR25, R242 ;  /* 0x0000001912127c25 */ /* 0x000fe4000f8e00f2 */
        /* <DEDUP_REMOVED lines=18> */
.L_x_1653:
        /* <DEDUP_REMOVED lines=75> */
[----:B------:R-:W-:Y:S01]  /*34f0*/  IMAD.WIDE.U32 R14, R3, -0x326172a9, RZ ;  /* 0xcd9e8d57030e7825 */ /* 0x000fe200078e00ff */
[----:B------:R-:W-:Y:S03]  /*3500*/  LDSM.16.MT88.4 R48, [R225+0x18000] ;  /* 0x01800000e130783b */ /* 0x000fe60000004200 */
[----:B------:R-:W-:Y:S01]  /*3510*/  IMAD R224, R0, 0x2, R226 ;  /* 0x0000000200e07824 */ /* 0x000fe200078e02e2 */
[----:B------:R-:W-:Y:S01]  /*3520*/  LOP3.LUT R3, R15, UR21, R214, 0x96, !PT ;  /* 0x000000150f037c12 */ /* 0x000fe2000f8e96d6 */
[----:B------:R-:W-:Y:S01]  /*3530*/  LDSM.16.MT88.4 R64, [R228+0x1a000] ;  /* 0x01a00000e440783b */ /* 0x000fe20000004200 */
[----:B------:R-:W-:Y:S02]  /*3540*/  LOP3.LUT R14, R211, UR19, R14, 0x96, !PT ;  /* 0x00000013d30e7c12 */ /* 0x000fe4000f8e960e */
[----:B---3--:R-:W-:Y:S01]  /*3550*/  FMNMX.FTZ R11, R12, R11, !PT ;  /* 0x0000000b0c0b7209 */ /* 0x008fe20007810000 */
[----:B-1----:R-:W-:Y:S01]  /*3560*/  IMAD.WIDE.U32 R18, R3, -0x2daee0ad, RZ ;  /* 0xd2511f5303127825 */ /* 0x002fe200078e00ff */
        /* <DEDUP_REMOVED lines=456> */
[----:B------:R-:W-:Y:S01]  /*51f0*/  USHF.L.U64.HI UR32, UR6, 0x6, UR7 ;  /* 0x0000000606207899 */ /* 0x000fe20008010207 */
[----:B------:R-:W-:Y:S01]  /*5200*/  MOV R2, R164 ;  /* 0x000000a400027202 */ /* 0x000fe20000000f00 */
[----:B------:R-:W-:Y:S01]  /*5210*/  IMAD.WIDE.U32 R250, R165, -0x2daee0ad, RZ ;  /* 0xd2511f53a5fa7825 */ /* 0x000fe200078e00ff */
[----:B------:R-:W-:Y:S01]  /*5220*/  LOP3.LUT R244, R249, R166, RZ, 0x3c, !PT ;  /* 0x000000a6f9f47212 */ /* 0x000fe200078e3cff */
[----:B------:R-:W-:Y:S01]  /*5230*/  USHF.L.U32 UR36, UR6, 0x6, URZ ;  /* 0x0000000606247899 */ /* 0x000fe2000800063f */
[----:B------:R-:W-:Y:S01]  /*5240*/  MOV R237, 0x7054 ;  /* 0x0000705400ed7802 */ /* 0x000fe20000000f00 */
[----:B------:R-:W-:Y:S02]  /*5250*/  ULEA.HI.SX32 UR38, UR38, 0xfffffffe, 0x1a ;  /* 0xfffffffe26267891 */ /* 0x000fe4000f8fd23f */
[----:B------:R-:W-:Y:S01]  /*5260*/  IMAD.WIDE.U32 R244, R244, -0x2daee0ad, RZ ;  /* 0xd2511f53f4f47825 */ /* 0x000fe200078e00ff */
[----:B------:R-:W-:Y:S01]  /*5270*/  ULDC UR4, c[0x0][0x2ec] ;  /* 0x0000bb0000047ab9 */ /* 0x000fe20000000800 */
[----:B------:R-:W-:Y:S01]  /*5280*/  ULDC.64 UR12, c[0x0][0x250] ;  /* 0x00009400000c7ab9 */ /* 0x000fe20000000a00 */
[----:B------:R-:W-:Y:S01]  /*5290*/  ULDC.64 UR6, c[0x0][0x218] ;  /* 0x0000860000067ab9 */ /* 0x000fe20000000a00 */
[----:B------:R-:W-:Y:S01]  /*52a0*/  ULDC.64 UR8, c[0x0][0x248] ;  /* 0x0000920000087ab9 */ /* 0x000fe20000000a00 */
[----:B------:R-:W-:Y:S01]  /*52b0*/  ULDC.64 UR10, c[0x0][0x220] ;  /* 0x00008800000a7ab9 */ /* 0x000fe20000000a00 */
[----:B------:R-:W-:Y:S05]  /*52c0*/  BRA `(.L_x_1655) ;  /* 0x0000000000707947 */ /* 0x000fea0003800000 */
.L_x_1657:
        /* <DEDUP_REMOVED lines=28> */
.L_x_1655:
        /* <DEDUP_REMOVED lines=29> */
[----:B------:R-:W1:Y:S04]  /*5660*/  LDSM.16.M88.4 R8, [R233+0x10000] ;  /* 0x01000000e908783b */ /* 0x000e680000000200 */
[----:B------:R-:W2:Y:S04]  /*5670*/  LDSM.16.M88.4 R16, [R233+0x10800] ;  /* 0x01080000e910783b */ /* 0x000ea80000000200 */
[----:B------:R-:W3:Y:S04]  /*5680*/  LDSM.16.M88.4 R24, [R233+0x11000] ;  /* 0x01100000e918783b */ /* 0x000ee80000000200 */
[----:B------:R-:W4:Y:S04]  /*5690*/  LDSM.16.M88.4 R164, [R233+0x11800] ;  /* 0x01180000e9a4783b */ /* 0x000f280000000200 */
[----:B------:R-:W0:Y:S04]  /*56a0*/  LDGDEPBAR ;  /* 0x00000000000079af */ /* 0x000e280000000000 */
[----:B------:R-:W-:Y:S04]  /*56b0*/  LDSM.16.M88.4 R168, [R232] ;  /* 0x00000000e8a8783b */ /* 0x000fe80000000200 */
[----:B------:R-:W5:Y:S04]  /*56c0*/  LDSM.16.M88.4 R172, [R231] ;  /* 0x00000000e7ac783b */ /* 0x000f680000000200 */
[----:B------:R-:W5:Y:S04]  /*56d0*/  LDSM.16.M88.4 R176, [R223] ;  /* 0x00000000dfb0783b */ /* 0x000f680000000200 */
[----:B------:R-:W5:Y:S04]  /*56e0*/  LDSM.16.M88.4 R180, [R222] ;  /* 0x00000000deb4783b */ /* 0x000f680000000200 */
[----:B------:R-:W5:Y:S01]  /*56f0*/  LDSM.16.M88.4 R184, [R221] ;  /* 0x00000000ddb8783b */ /* 0x000f620000000200 */
[C---:B-1----:R-:W-:Y:S03]  /*5700*/  HMMA.16816.F32.BF16 R4, R32.reuse, R8, RZ ;  /* 0x000000082004723c */ /* 0x042fe600000418ff */
[----:B------:R-:W-:Y:S04]  /*5710*/  LDSM.16.M88.4 R188, [R230] ;  /* 0x00000000e6bc783b */ /* 0x000fe80000000200 */
[----:B------:R-:W1:Y:S01]  /*5720*/  LDSM.16.M88.4 R192, [R227+0x10000] ;  /* 0x01000000e3c0783b */ /* 0x000e620000000200 */
[C---:B------:R-:W-:Y:S03]  /*5730*/  HMMA.16816.F32.BF16 R8, R32.reuse, R10, RZ ;  /* 0x0000000a2008723c */ /* 0x040fe600000418ff */
[----:B------:R-:W1:Y:S03]  /*5740*/  LDSM.16.M88.4 R196, [R227+0x10800] ;  /* 0x01080000e3c4783b */ /* 0x000e660000000200 */
[C---:B--2---:R-:W-:Y:S01]  /*5750*/  HMMA.16816.F32.BF16 R12, R32.reuse, R16, RZ ;  /* 0x00000010200c723c */ /* 0x044fe200000418ff */
[----:B------:R-:W-:Y:S04]  /*5760*/  LDSM.16.M88.4 R200, [R229] ;  /* 0x00000000e5c8783b */ /* 0x000fe80000000200 */
[----:B------:R-:W-:Y:S01]  /*5770*/  LDSM.16.M88.4 R204, [R220] ;  /* 0x00000000dccc783b */ /* 0x000fe20000000200 */
[C---:B------:R-:W-:Y:S06]  /*5780*/  HMMA.16816.F32.BF16 R16, R32.reuse, R18, RZ ;  /* 0x000000122010723c */ /* 0x040fec00000418ff */
[C---:B---3--:R-:W-:Y:S06]  /*5790*/  HMMA.16816.F32.BF16 R20, R32.reuse, R24, RZ ;  /* 0x000000182014723c */ /* 0x048fec00000418ff */
[C---:B------:R-:W-:Y:S06]  /*57a0*/  HMMA.16816.F32.BF16 R24, R32.reuse, R26, RZ ;  /* 0x0000001a2018723c */ /* 0x040fec00000418ff */
[C---:B----4-:R-:W-:Y:S06]  /*57b0*/  HMMA.16816.F32.BF16 R28, R32.reuse, R164, RZ ;  /* 0x000000a4201c723c */ /* 0x050fec00000418ff */
[----:B------:R-:W-:Y:S01]  /*57c0*/  HMMA.16816.F32.BF16 R32, R32, R166, RZ ;  /* 0x000000a62020723c */ /* 0x000fe200000418ff */
[----:B------:R-:W2:Y:S05]  /*57d0*/  LDSM.16.M88.4 R164, [R227+0x11000] ;  /* 0x01100000e3a4783b */ /* 0x000eaa0000000200 */
        /* <DEDUP_REMOVED lines=166> */
[C---:B-1----:R-:W-:Y:S06]  /*6240*/  HMMA.16816.F32.BF16 R4, R188.reuse, R196, R4 ;  /* 0x000000c4bc04723c */ /* 0x042fec0000041804 */
[C---:B------:R-:W-:Y:S06]  /*6250*/  HMMA.16816.F32.BF16 R8, R188.reuse, R198, R8 ;  /* 0x000000c6bc08723c */ /* 0x040fec0000041808 */
[C---:B--2---:R-:W-:Y:S06]  /*6260*/  HMMA.16816.F32.BF16 R12, R188.reuse, R164, R12 ;  /* 0x000000a4bc0c723c */ /* 0x044fec000004180c */
        /* <DEDUP_REMOVED lines=47> */
.L_x_1656:
[----:B------:R-:W2:Y:S01]  /*6560*/  SHFL.BFLY PT, R166, R164, 0x2, 0x1f ;  /* 0x0c401f00a4a67f89 */ /* 0x000ea200000e0000 */
        /* <DEDUP_REMOVED lines=16> */
[----:B------:R-:W3:Y:S01]  /*6670*/  SHFL.BFLY PT, R165, R3, 0x2, 0x1f ;  /* 0x0c401f0003a57f89 */ /* 0x000ee200000e0000 */
[----:B------:R-:W-:Y:S07]  /*6680*/  IMAD.WIDE.U32 R198, R167, -0x326172a9, RZ ;  /* 0xcd9e8d57a7c67825 */ /* 0x000fee00078e00ff */
[----:B------:R-:W-:Y:S01]  /*6690*/  LDSM.16.MT88.4 R180, [R225+0x18000] ;  /* 0x01800000e1b4783b */ /* 0x000fe20000004200 */
[----:B------:R-:W-:Y:S02]  /*66a0*/  LOP3.LUT R167, R199, UR21, R248, 0x96, !PT ;  /* 0x00000015c7a77c12 */ /* 0x000fe4000f8e96f8 */
[----:B------:R-:W-:Y:S03]  /*66b0*/  LOP3.LUT R198, R207, UR19, R198, 0x96, !PT ;  /* 0x00000013cfc67c12 */ /* 0x000fe6000f8e96c6 */
[----:B------:R-:W-:Y:S04]  /*66c0*/  IMAD.WIDE.U32 R186, R167, -0x2daee0ad, RZ ;  /* 0xd2511f53a7ba7825 */ /* 0x000fe800078e00ff */
[----:B------:R-:W-:Y:S05]  /*66d0*/  IMAD.WIDE.U32 R198, R198, -0x2daee0ad, RZ ;  /* 0xd2511f53c6c67825 */ /* 0x000fea00078e00ff */
[----:B------:R-:W-:Y:S02]  /*66e0*/  LOP3.LUT R186, R199, UR16, R186, 0x96, !PT ;  /* 0x00000010c7ba7c12 */ /* 0x000fe4000f8e96ba */
[----:B--2---:R-:W-:Y:S02]  /*66f0*/  FMNMX.FTZ R166, R164, R166, !PT ;  /* 0x000000a6a4a67209 */ /* 0x004fe40007810000 */
[----:B---3--:R-:W-:Y:S03]  /*6700*/  FMNMX.FTZ R165, R3, R165, !PT ;  /* 0x000000a503a57209 */ /* 0x008fe60007810000 */
[----:B------:R-:W2:Y:S08]  /*6710*/  SHFL.BFLY PT, R164, R166, 0x1, 0x1f ;  /* 0x0c201f00a6a47f89 */ /* 0x000eb000000e0000 */
[----:B------:R-:W3:Y:S01]  /*6720*/  SHFL.BFLY PT, R3, R165, 0x1, 0x1f ;  /* 0x0c201f00a5037f89 */ /* 0x000ee200000e0000 */
[----:B--2---:R-:W-:Y:S02]  /*6730*/  FMNMX.FTZ R164, R166, R164, !PT ;  /* 0x000000a4a6a47209 */ /* 0x004fe40007810000 */
[----:B------:R-:W-:Y:S01]  /*6740*/  LOP3.LUT R166, R187, UR18, R244, 0x96, !PT ;  /* 0x00000012bba67c12 */ /* 0x000fe2000f8e96f4 */
[----:B------:R-:W-:Y:S01]  /*6750*/  IMAD.WIDE.U32 R186, R186, -0x326172a9, RZ ;  /* 0xcd9e8d57baba7825 */ /* 0x000fe200078e00ff */
[C---:B------:R-:W-:Y:S03]  /*6760*/  FSETP.NEU.FTZ.AND P1, PT, R164.reuse, -INF , PT ;  /* 0xff800000a400780b */ /* 0x040fe60003f3d000 */
[----:B------:R-:W-:Y:S01]  /*6770*/  FMUL.FTZ R197, R164, UR4 ;  /* 0x00000004a4c57c20 */ /* 0x000fe20008410000 */
[----:B------:R-:W-:Y:S01]  /*6780*/  IMAD.WIDE.U32 R184, R166, -0x326172a9, RZ ;  /* 0xcd9e8d57a6b87825 */ /* 0x000fe200078e00ff */
[----:B---3--:R-:W-:Y:S03]  /*6790*/  FMNMX.FTZ R3, R165, R3, !PT ;  /* 0x00000003a5037209 */ /* 0x008fe60007810000 */
        /* <DEDUP_REMOVED lines=10> */
[----:B-1----:R-:W-:Y:S04]  /*6840*/  IMAD.WIDE.U32 R168, R8, -0x2daee0ad, RZ ;  /* 0xd2511f5308a87825 */ /* 0x002fe800078e00ff */
        /* <DEDUP_REMOVED lines=564> */
.L_x_1654:
        /* <DEDUP_REMOVED lines=305> */
.L_x_1658:
        /* <DEDUP_REMOVED lines=49> */
.L_x_1659:
[----:B------:R-:W-:Y:S05]  /*a1b0*/  @P0 BRA `(.L_x_1660) ;  /* 0x0000000000180947 */ /* 0x000fea0003800000 */
[----:B------:R-:W3:Y:S01]  /*a1c0*/  LDC R14, c[0x0][0x2c4] ;  /* 0x0000b100ff0e7b82 */ /* 0x000ee20000000800 */
[----:B------:R-:W-:Y:S02]  /*a1d0*/  ISETP.NE.AND P0, PT, RZ, UR7, PT ;  /* 0x00000007ff007c0c */ /* 0x000fe4000bf05270 */
[----:B--2---:R-:W-:-:S05]  /*a1e0*/  MOV R12, 0x1 ;  /* 0x00000001000c7802 */ /* 0x004fca0000000f00 */
[----:B------:R-:W2:Y:S08]  /*a1f0*/  LDC R19, c[0x0][0x270] ;  /* 0x00009c00ff137b82 */ /* 0x000eb00000000800 */
[----:B---3--:R-:W2:Y:S02]  /*a200*/  @P0 LDC R14, c[0x0][0x2e4] ;  /* 0x0000b900ff0e0b82 */ /* 0x008ea40000000800 */
[----:B--2---:R-:W-:-:S07]  /*a210*/  IMAD R19, R14, R19, RZ ;  /* 0x000000130e137224 */ /* 0x004fce00078e02ff */
.L_x_1660:
        /* <DEDUP_REMOVED lines=56> */
.L_x_1662:
[----:B------:R-:W-:Y:S05]  /*a5a0*/  BSYNC B0 ;  /* 0x0000000000007941 */ /* 0x000fea0003800000 */
.L_x_1661:
        /* <DEDUP_REMOVED lines=32> */
.L_x_1664:
[----:B------:R-:W-:Y:S05]  /*a7b0*/  BSYNC B0 ;  /* 0x0000000000007941 */ /* 0x000fea0003800000 */
.L_x_1663:
        /* <DEDUP_REMOVED lines=22> */
.L_x_1666:
[----:B------:R-:W-:Y:S05]  /*a920*/  BSYNC B0 ;  /* 0x0000000000007941 */ /* 0x000fea0003800000 */
.L_x_1665:
        /* <DEDUP_REMOVED lines=22> */
.L_x_1668:
[----:B------:R-:W-:Y:S05]  /*aa90*/  BSYNC B0 ;  /* 0x0000000000007941 */ /* 0x000fea0003800000 */
.L_x_1667:
        /* <DEDUP_REMOVED lines=21> */
.L_x_1650:
        /* <DEDUP_REMOVED lines=12> */
[C---:B------:R-:W-:Y:S01]  /*acb0*/  ISETP.GE.AND P4, PT, R8.reuse, UR28, PT ;  /* 0x0000001c08007c0c */ /* 0x040fe2000bf86270 */
[----:B------:R-:W-:Y:S01]  /*acc0*/  @UP3 ULDC.64 UR4, c[0x0][0x2c0] ;  /* 0x0000b00000043ab9 */ /* 0x000fe20000000a00 */
[----:B------:R-:W-:Y:S01]  /*acd0*/  @UP0 ULDC.64 UR10, c[0x0][0x298] ;  /* 0x0000a600000a0ab9 */ /* 0x000fe20000000a00 */
[----:B------:R-:W-:Y:S01]  /*ace0*/  @UP3 UIMAD UR8, UR5, UR4, URZ ;  /* 0x00000004050832a4 */ /* 0x000fe2000f8e023f */
[----:B------:R-:W-:Y:S01]  /*acf0*/  IMAD.SHL.U32 R3, R3, 0x8, RZ ;  /* 0x0000000803037824 */ /* 0x000fe200078e00ff */
[----:B------:R-:W-:Y:S01]  /*ad00*/  @UP0 UIMAD.WIDE.U32 UR12, UR26, UR10, URZ ;  /* 0x0000000a1a0c02a5 */ /* 0x000fe2000f8e003f */
[----:B------:R-:W-:Y:S01]  /*ad10*/  SHF.R.S32.HI R9, RZ, 0x1f, R8 ;  /* 0x0000001fff097819 */ /* 0x000fe20000011408 */
[----:B------:R-:W-:Y:S01]  /*ad20*/  @!UP0 ULDC.64 UR4, c[0x0][0x290] ;  /* 0x0000a40000048ab9 */ /* 0x000fe20000000a00 */
[----:B------:R-:W-:Y:S01]  /*ad30*/  USHF.R.S32.HI UR10, URZ, 0x1f, UR9 ;  /* 0x0000001f3f0a7899 */ /* 0x000fe20008011409 */
[C---:B------:R-:W-:Y:S01]  /*ad40*/  VIADD R5, R8.reuse, 0x20 ;  /* 0x0000002008057836 */ /* 0x040fe20000000000 */
[----:B------:R-:W-:Y:S01]  /*ad50*/  @!UP0 UIMAD UR15, UR15, UR4, URZ ;  /* 0x000000040f0f82a4 */ /* 0x000fe2000f8e023f */
[C---:B------:R-:W-:Y:S01]  /*ad60*/  VIADD R4, R8.reuse, 0x40 ;  /* 0x0000004008047836 */ /* 0x040fe20000000000 */
[----:B------:R-:W-:Y:S01]  /*ad70*/  @!UP0 UIMAD.WIDE.U32 UR16, UR14, UR4, URZ ;  /* 0x000000040e1082a5 */ /* 0x000fe2000f8e003f */
[C---:B------:R-:W-:Y:S01]  /*ad80*/  VIADD R0, R8.reuse, 0x60 ;  /* 0x0000006008007836 */ /* 0x040fe20000000000 */
[----:B------:R-:W-:Y:S01]  /*ad90*/  @!UP0 UIMAD UR15, UR14, UR5, UR15 ;  /* 0x000000050e0f82a4 */ /* 0x000fe2000f8e020f */
[----:B------:R-:W-:Y:S01]  /*ada0*/  ISETP.GE.OR P6, PT, R8, UR28, P3 ;  /* 0x0000001c08007c0c */ /* 0x000fe20009fc6670 */
[----:B------:R-:W-:Y:S01]  /*adb0*/  @UP0 UIMAD UR11, UR26, UR11, UR13 ;  /* 0x0000000b1a0b02a4 */ /* 0x000fe2000f8e020d */
[----:B------:R-:W-:Y:S01]  /*adc0*/  ISETP.GE.AND P2, PT, R4, UR28, PT ;  /* 0x0000001c04007c0c */ /* 0x000fe2000bf46270 */
[----:B------:R-:W-:Y:S01]  /*add0*/  @!UP0 UIADD3 UR11, UR17, UR15, URZ ;  /* 0x0000000f110b8290 */ /* 0x000fe2000fffe03f */
[----:B------:R-:W-:Y:S01]  /*ade0*/  ISETP.GE.AND P1, PT, R0, UR28, PT ;  /* 0x0000001c00007c0c */ /* 0x000fe2000bf26270 */
[----:B------:R-:W-:Y:S01]  /*adf0*/  ULDC.U8 UR13, c[0x0][0x3d8] ;  /* 0x0000f600000d7ab9 */ /* 0x000fe20000000000 */
[----:B------:R-:W-:Y:S01]  /*ae00*/  @!UP0 UMOV UR12, UR16 ;  /* 0x00000010000c8c82 */ /* 0x000fe20008000000 */
[----:B------:R-:W-:Y:S01]  /*ae10*/  UISETP.NE.AND UP0, UPT, UR13, URZ, !UP3 ;  /* 0x0000003f0d00728c */ /* 0x000fe2000df05270 */
[----:B------:R-:W-:Y:S01]  /*ae20*/  IADD3 R2, P0, R3, UR12, RZ ;  /* 0x0000000c03027c10 */ /* 0x000fe2000ff1e0ff */
[----:B------:R-:W-:Y:S01]  /*ae30*/  UISETP.NE.AND UP2, UPT, UR13, URZ, UPT ;  /* 0x0000003f0d00728c */ /* 0x000fe2000bf45270 */
[----:B------:R-:W-:Y:S01]  /*ae40*/  ISETP.GE.OR P5, PT, R5, UR28, P3 ;  /* 0x0000001c05007c0c */ /* 0x000fe20009fa6670 */
[----:B------:R-:W-:Y:S01]  /*ae50*/  ULDC.64 UR4, c[0x0][0x2a0] ;  /* 0x0000a80000047ab9 */ /* 0x000fe20000000a00 */
[----:B------:R-:W-:Y:S01]  /*ae60*/  LEA.HI.X.SX32 R3, R3, UR11, 0x1, P0 ;  /* 0x0000000b03037c11 */ /* 0x000fe200080f0eff */
[----:B------:R-:W-:Y:S01]  /*ae70*/  UISETP.EQ.AND UP2, UPT, UR7, URZ, UP2 ;  /* 0x0000003f0700728c */ /* 0x000fe20009742270 */
[----:B------:R-:W-:Y:S01]  /*ae80*/  IMAD.U32 R10, RZ, RZ, UR4 ;  /* 0x00000004ff0a7e24 */ /* 0x000fe2000f8e00ff */
[----:B------:R-:W-:Y:S01]  /*ae90*/  UIMAD UR10, UR10, UR4, URZ ;  /* 0x000000040a0a72a4 */ /* 0x000fe2000f8e023f */
[----:B------:R-:W-:Y:S01]  /*aea0*/  ISETP.GE.AND P0, PT, R5, UR28, PT ;  /* 0x0000001c05007c0c */ /* 0x000fe2000bf06270 */
[----:B------:R-:W-:Y:S01]  /*aeb0*/  @!UP3 ULDC UR7, c[0x0][0x2c4] ;  /* 0x0000b1000007bab9 */ /* 0x000fe20000000800 */
[----:B------:R-:W-:Y:S01]  /*aec0*/  UISETP.NE.OR UP1, UPT, UR26, -0x1, !UP2 ;  /* 0xffffffff1a00788c */ /* 0x000fe2000d725670 */
[----:B------:R-:W-:Y:S01]  /*aed0*/  IMAD.WIDE.U32 R10, R10, UR9, R2 ;  /* 0x000000090a0a7c25 */ /* 0x000fe2000f8e0002 */
[----:B------:R-:W-:Y:S01]  /*aee0*/  @UP0 ULDC UR7, c[0x0][0x2e4] ;  /* 0x0000b90000070ab9 */ /* 0x000fe20000000800 */
[----:B------:R-:W-:Y:S01]  /*aef0*/  @UP3 UMOV UR11, 0x1 ;  /* 0x00000001000b3882 */ /* 0x000fe20000000000 */
[----:B------:R-:W-:Y:S01]  /*af00*/  @!UP3 UIMAD UR11, UR7, UR6, URZ ;  /* 0x00000006070bb2a4 */ /* 0x000fe2000f8e023f */
[----:B------:R-:W-:Y:S01]  /*af10*/  IMAD.WIDE R6, R6, 0x80, R8 ;  /* 0x0000008006067825 */ /* 0x000fe200078e0208 */
[----:B------:R-:W-:-:S02]  /*af20*/  UIMAD UR5, UR9, UR5, UR10 ;  /* 0x00000005090572a4 */ /* 0x000fc4000f8e020a */
[----:B------:R-:W-:Y:S01]  /*af30*/  UIMAD UR11, UR14, UR11, URZ ;  /* 0x0000000b0e0b72a4 */ /* 0x000fe2000f8e023f */
[----:B------:R-:W-:Y:S01]  /*af40*/  @UP2 ULDC UR10, c[0x0][0x2c4] ;  /* 0x0000b100000a2ab9 */ /* 0x000fe20000000800 */
[----:B------:R-:W-:Y:S01]  /*af50*/  @UP3 ULDC UR4, c[0x0][0x2c0] ;  /* 0x0000b00000043ab9 */ /* 0x000fe20000000800 */
[----:B------:R-:W-:Y:S01]  /*af60*/  @!UP1 UIMAD UR26, UR14, UR10, URZ ;  /* 0x0000000a0e1a92a4 */ /* 0x000fe2000f8e023f */
[----:B------:R-:W-:Y:S01]  /*af70*/  VIADD R13, R11, UR5 ;  /* 0x000000050b0d7c36 */ /* 0x000fe20008000000 */
[----:B------:R-:W-:Y:S01]  /*af80*/  USEL UR11, UR11, URZ, !UP2 ;  /* 0x0000003f0b0b7287 */ /* 0x000fe2000d000000 */
[----:B------:R-:W-:Y:S01]  /*af90*/  @!UP3 UMOV UR8, UR7 ;  /* 0x000000070008bc82 */ /* 0x000fe20008000000 */
[----:B------:R-:W-:Y:S02]  /*afa0*/  @!UP3 UMOV UR4, 0x1 ;  /* 0x000000010004b882 */ /* 0x000fe40000000000 */
[----:B------:R-:W-:Y:S02]  /*afb0*/  UIMAD UR9, UR9, UR8, UR11 ;  /* 0x00000008090972a4 */ /* 0x000fe4000f8e020b */
[----:B------:R-:W-:Y:S01]  /*afc0*/  UIMAD UR22, UR22, UR4, URZ ;  /* 0x00000004161672a4 */ /* 0x000fe2000f8e023f */
[----:B------:R-:W-:Y:S01]  /*afd0*/  @!UP2 UMOV UR12, URZ ;  /* 0x0000003f000cac82 */ /* 0x000fe20008000000 */
[----:B------:R-:W-:Y:S01]  /*afe0*/  @UP2 UMOV UR12, UR26 ;  /* 0x0000001a000c2c82 */ /* 0x000fe20008000000 */
[----:B------:R-:W-:Y:S01]  /*aff0*/  @!UP2 UMOV UR13, URZ ;  /* 0x0000003f000dac82 */ /* 0x000fe20008000000 */
[----:B------:R-:W-:-:S02]  /*b000*/  USHF.R.S32.HI UR6, URZ, 0x1f, UR9 ;  /* 0x0000001f3f067899 */ /* 0x000fc40008011409 */
[----:B------:R-:W-:Y:S02]  /*b010*/  @UP2 USHF.R.S32.HI UR13, URZ, 0x1f, UR26 ;  /* 0x0000001f3f0d2899 */ /* 0x000fe4000801141a */
        /* <DEDUP_REMOVED lines=17> */
.L_x_1670:
[----:B------:R-:W-:Y:S05]  /*b130*/  BSYNC B0 ;  /* 0x0000000000007941 */ /* 0x000fea0003800000 */
.L_x_1669:
        /* <DEDUP_REMOVED lines=20> */
.L_x_1672:
[----:B------:R-:W-:Y:S05]  /*b280*/  BSYNC B0 ;  /* 0x0000000000007941 */ /* 0x000fea0003800000 */
.L_x_1671:
        /* <DEDUP_REMOVED lines=18> */
.L_x_1674:
[----:B------:R-:W-:Y:S05]  /*b3b0*/  BSYNC B0 ;  /* 0x0000000000007941 */ /* 0x000fea0003800000 */
.L_x_1673:
        /* <DEDUP_REMOVED lines=18> */
.L_x_1676:
[----:B------:R-:W-:Y:S05]  /*b4e0*/  BSYNC B0 ;  /* 0x0000000000007941 */ /* 0x000fea0003800000 */
.L_x_1675:
        /* <DEDUP_REMOVED lines=10> */
.L_x_1678:
[----:B------:R-:W-:Y:S05]  /*b590*/  BSYNC B0 ;  /* 0x0000000000007941 */ /* 0x000fea0003800000 */
.L_x_1677:
        /* <DEDUP_REMOVED lines=10> */
.L_x_1680:
[----:B------:R-:W-:Y:S05]  /*b640*/  BSYNC B0 ;  /* 0x0000000000007941 */ /* 0x000fea0003800000 */
.L_x_1679:
        /* <DEDUP_REMOVED lines=10> */
.L_x_1682:
[----:B------:R-:W-:Y:S05]  /*b6f0*/  BSYNC B0 ;  /* 0x0000000000007941 */ /* 0x000fea0003800000 */
.L_x_1681:
        /* <DEDUP_REMOVED lines=10> */
.L_x_1683:
        /* <DEDUP_REMOVED lines=14> */
.L_x_2417:


//--------------------- .text._ZN5flash16flash_fwd_kernelI23Flash_fwd_kernel_traitsILi256ELi128ELi64ELi8ELb0ELb0EN7cutlass10bfloat16_tE19Flash_kernel_traitsILi256ELi128ELi64ELi8ES3_EELb0ELb0ELb0ELb0ELb0ELb1ELb1ELb0EEEvNS_16Flash_fwd_paramsE --------------------------
	.section	.text._ZN5flash16flash_fwd_kernelI23Flash_fwd_kernel_traitsILi256ELi128ELi64ELi8ELb0ELb0EN7cutlass10bfloat16_tE19Flash_kernel_traitsILi256ELi128ELi64ELi8ES3_EELb0ELb0ELb0ELb0ELb0ELb1ELb1ELb0EEEvNS_16Flash_fwd_paramsE,"ax",@progbits
	.align	128
        .global         _ZN5flash16flash_fwd_kernelI23Flash_fwd_kernel_traitsILi256ELi128ELi64ELi8ELb0ELb0EN7cutlass10bfloat16_tE19Flash_kernel_traitsILi256ELi128ELi64ELi8ES3_EELb0ELb0ELb0ELb0ELb0ELb1ELb1ELb0EEEvNS_16Flash_fwd_paramsE
        .type           _ZN5flash16flash_fwd_kernelI23Flash_fwd_kernel_traitsILi256ELi128ELi64ELi8ELb0ELb0EN7cutlass10bfloat16_tE19Flash_kernel_traitsILi256ELi128ELi64ELi8ES3_EELb0ELb0ELb0ELb0ELb0ELb1ELb1ELb0EEEvNS_16Flash_fwd_paramsE,@function
        .size           _ZN5flash16flash_fwd_kernelI23Flash_fwd_kernel_traitsILi256ELi128ELi64ELi8ELb0ELb0EN7cutlass10bfloat16_tE19Flash_kernel_traitsILi256ELi128ELi64ELi8ES3_EELb0ELb0ELb0ELb0ELb0ELb1ELb1ELb0EEEvNS_16Flash_fwd_paramsE,(.L_x_2418 - _ZN5flash16flash_fwd_kernelI23Flash_fwd_kernel_traitsILi256ELi128ELi64ELi8ELb0ELb0EN7cutlass10bfloat16_tE19Flash_kernel_traitsILi256ELi128ELi64ELi8ES3_EELb0ELb0ELb0ELb0ELb0ELb1ELb1ELb0EEEvNS_16Flash_fwd_paramsE)
        .other          _ZN5flash16flash_fwd_kernelI23Flash_fwd_kernel_traitsILi256ELi128ELi64ELi8ELb0ELb0EN7cutlass10bfloat16_tE19Flash_kernel_traitsILi256ELi128ELi64ELi8ES3_EELb0ELb0ELb0ELb0ELb0ELb1ELb1ELb0EEEvNS_16Flash_fwd_paramsE,@"STO_CUDA_ENTRY STV_DEFAULT"
_ZN5flash16flash_fwd_kernelI23Flash_fwd_kernel_traitsILi256ELi128ELi64ELi8ELb0ELb0EN7cutlass10bfloat16_tE19Flash_kernel_traitsILi256ELi128ELi64ELi8ES3_EELb0ELb0ELb0ELb0ELb0ELb1ELb1ELb0EEEvNS_16Flash_fwd_paramsE:
.text._ZN5flash16flash_fwd_kernelI23Flash_fwd_kernel_traitsILi256ELi128ELi64ELi8ELb0ELb0EN7cutlass10bfloat16_tE19Flash_kernel_traitsILi256ELi128ELi64ELi8ES3_EELb0ELb0ELb0ELb0ELb0ELb1ELb1ELb0EEEvNS_16Flash_fwd_paramsE:
        /* <DEDUP_REMOVED lines=55> */
.L_x_1684:
[----:B------:R-:W-:-:S05]  /*0370*/  ULDC UR7, c[0x0][0x2c8] ;  /* 0x0000b20000077ab9 */ /* 0x000fca0000000800 */
.L_x_1685:
        /* <DEDUP_REMOVED lines=76> */
[----:B------:R-:W-:Y:S02]  /*0840*/  VIADD R8, R32, 0x20 ;  /* 0x0000002020087836 */ /* 0x000fe40000000000 */
[----:B------:R-:W1:Y:S01]  /*0850*/  @!P6 LDC.64 R6, c[0x0][0x240] ;  /* 0x00009000ff06eb82 */ /* 0x000e620000000a00 */
[----:B------:R-:W-:Y:S01]  /*0860*/  ISETP.GT.U32.AND P4, PT, R9, R14, PT ;  /* 0x0000000e0900720c */ /* 0x000fe20003f84070 */
[----:B------:R-:W-:Y:S01]  /*0870*/  IMAD.SHL.U32 R30, R0, 0x8, RZ ;  /* 0x00000008001e7824 */ /* 0x000fe200078e00ff */
[----:B------:R-:W-:Y:S01]  /*0880*/  ISETP.GE.AND P3, PT, R8, UR5, PT ;  /* 0x0000000508007c0c */ /* 0x000fe2000bf66270 */
[----:B------:R-:W2:Y:S01]  /*0890*/  @!P5 S2R R13, SR_CgaCtaId ;  /* 0x00000000000dd919 */ /* 0x000ea20000008800 */
[----:B------:R-:W-:-:S02]  /*08a0*/  IMAD.WIDE R16, R17, 0x80, R32 ;  /* 0x0000008011107825 */ /* 0x000fc400078e0220 */
[----:B------:R-:W-:Y:S01]  /*08b0*/  SHF.R.S32.HI R31, RZ, 0x1f, R30 ;  /* 0x0000001fff1f7819 */ /* 0x000fe2000001141e */
[----:B------:R-:W3:Y:S01]  /*08c0*/  @!P6 LDC.64 R4, c[0x0][0x210] ;  /* 0x00008400ff04eb82 */ /* 0x000ee20000000a00 */
[----:B------:R-:W-:Y:S01]  /*08d0*/  IADD3 R10, P0, R30, UR10, RZ ;  /* 0x0000000a1e0a7c10 */ /* 0x000fe2000ff1e0ff */
[----:B------:R-:W-:Y:S01]  /*08e0*/  @UP0 ULDC.64 UR10, c[0x0][0x248] ;  /* 0x00009200000a0ab9 */ /* 0x000fe20000000a00 */
[----:B------:R-:W-:Y:S02]  /*08f0*/  IMAD.SHL.U32 R241, R0, 0x40, RZ ;  /* 0x0000004000f17824 */ /* 0x000fe400078e00ff */
[----:B------:R-:W-:Y:S01]  /*0900*/  IADD3.X R11, R31, UR4, RZ, P0, !PT ;  /* 0x000000041f0b7c10 */ /* 0x000fe200087fe4ff */
[----:B------:R-:W-:Y:S02]  /*0910*/  @!P4 IMAD.IADD R14, R14, 0x1, -R9 ;  /* 0x000000010e0ec824 */ /* 0x000fe400078e0a09 */
[----:B------:R-:W-:Y:S01]  /*0920*/  @!P4 VIADD R2, R2, 0x1 ;  /* 0x000000010202c836 */ /* 0x000fe20000000000 */
[----:B------:R-:W4:Y:S01]  /*0930*/  S2UR UR4, SR_CgaCtaId ;  /* 0x00000000000479c3 */ /* 0x000f220000008800 */
[----:B------:R-:W-:Y:S01]  /*0940*/  IMAD.WIDE.U32 R20, R20, UR8, R10 ;  /* 0x0000000814147c25 */ /* 0x000fe2000f8e000a */
[----:B------:R-:W-:-:S02]  /*0950*/  ISETP.GE.U32.AND P0, PT, R14, R9, PT ;  /* 0x000000090e00720c */ /* 0x000fc40003f06070 */
[----:B------:R-:W-:Y:S01]  /*0960*/  @!P3 MOV R24, 0x400 ;  /* 0x000004000018b802 */ /* 0x000fe20000000f00 */
[C---:B------:R-:W-:Y:S01]  /*0970*/  VIADD R9, R32.reuse, 0x60 ;  /* 0x0000006020097836 */ /* 0x040fe20000000000 */
[----:B------:R-:W-:Y:S01]  /*0980*/  LOP3.LUT R241, R241, 0x1c0, RZ, 0xc0, !PT ;  /* 0x000001c0f1f17812 */ /* 0x000fe200078ec0ff */
[----:B------:R-:W-:Y:S02]  /*0990*/  VIADD R11, R32, 0x40 ;  /* 0x00000040200b7836 */ /* 0x000fe40000000000 */
[----:B-1----:R-:W-:Y:S01]  /*09a0*/  @!P6 IMAD R10, R17, R6, RZ ;  /* 0x00000006110ae224 */ /* 0x002fe200078e02ff */
[----:B------:R-:W-:Y:S01]  /*09b0*/  ISETP.GE.AND P1, PT, R9, UR5, PT ;  /* 0x0000000509007c0c */ /* 0x000fe2000bf26270 */
[----:B------:R-:W-:Y:S01]  /*09c0*/  VIADD R23, R21, UR7 ;  /* 0x0000000715177c36 */ /* 0x000fe20008000000 */
[----:B------:R-:W1:Y:S01]  /*09d0*/  @!P3 S2R R9, SR_CgaCtaId ;  /* 0x000000000009b919 */ /* 0x000e620000008800 */
[----:B------:R-:W-:Y:S01]  /*09e0*/  @!P6 IMAD.MOV.U32 R22, RZ, RZ, R20 ;  /* 0x000000ffff16e224 */ /* 0x000fe200078e0014 */
[----:B------:R-:W-:Y:S01]  /*09f0*/  ISETP.GE.AND P2, PT, R11, UR5, PT ;  /* 0x000000050b007c0c */ /* 0x000fe2000bf46270 */
[----:B------:R-:W-:-:S02]  /*0a00*/  @!P6 IMAD R10, R16, R7, R10 ;  /* 0x00000007100ae224 */ /* 0x000fc400078e020a */
[----:B------:R-:W-:Y:S02]  /*0a10*/  @!P6 IMAD.WIDE.U32 R14, R16, R6, R22 ;  /* 0x00000006100ee225 */ /* 0x000fe400078e0016 */
[----:B------:R-:W5:Y:S02]  /*0a20*/  @!P3 LDC.64 R6, c[0x0][0x240] ;  /* 0x00009000ff06bb82 */ /* 0x000f640000000a00 */
[----:B------:R-:W-:Y:S01]  /*0a30*/  @!P6 IMAD.IADD R10, R15, 0x1, R10 ;  /* 0x000000010f0ae824 */ /* 0x000fe200078e020a */
[----:B---3--:R-:W-:Y:S01]  /*0a40*/  @!P6 LEA R34, P4, R14, R4, 0x1 ;  /* 0x000000040e22e211 */ /* 0x008fe200078808ff */
[----:B------:R-:W-:Y:S01]  /*0a50*/  @P0 VIADD R2, R2, 0x1 ;  /* 0x0000000102020836 */ /* 0x000fe20000000000 */
[----:B------:R-:W-:Y:S01]  /*0a60*/  @!P5 MOV R4, 0x400 ;  /* 0x000004000004d802 */ /* 0x000fe20000000f00 */
[----:B------:R-:W3:Y:S01]  /*0a70*/  @!P1 S2R R27, SR_CgaCtaId ;  /* 0x00000000001b9919 */ /* 0x000ee20000008800 */
[----:B------:R-:W-:Y:S01]  /*0a80*/  @!P6 LEA.HI.X R35, R14, R5, R10, 0x1, P4 ;  /* 0x000000050e23e211 */ /* 0x000fe200020f0c0a */
[----:B------:R-:W-:Y:S01]  /*0a90*/  IMAD.SHL.U32 R5, R32, 0x40, RZ ;  /* 0x0000004020057824 */ /* 0x000fe200078e00ff */
[----:B------:R-:W-:Y:S01]  /*0aa0*/  @!P3 IADD3 R11, P0, R16, 0x20, RZ ;  /* 0x00000020100bb810 */ /* 0x000fe20007f1e0ff */
[----:B------:R-:W3:Y:S01]  /*0ab0*/  @!P2 S2R R29, SR_CgaCtaId ;  /* 0x00000000001da919 */ /* 0x000ee20000008800 */
[----:B------:R-:W-:Y:S01]  /*0ac0*/  ISETP.GE.AND P4, PT, R8, UR14, PT ;  /* 0x0000000e08007c0c */ /* 0x000fe2000bf86270 */
[----:B----4-:R-:W-:Y:S01]  /*0ad0*/  ULEA UR4, UR4, UR6, 0x18 ;  /* 0x0000000604047291 */ /* 0x010fe2000f8ec03f */
[----:B------:R-:W-:Y:S01]  /*0ae0*/  LOP3.LUT R5, R5, 0x1c0, RZ, 0xc0, !PT ;  /* 0x000001c005057812 */ /* 0x000fe200078ec0ff */
[----:B------:R-:W-:Y:S01]  /*0af0*/  @!P3 IMAD.X R37, RZ, RZ, R17, P0 ;  /* 0x000000ffff25b224 */ /* 0x000fe200000e0611 */
[----:B--2---:R-:W-:Y:S01]  /*0b00*/  @!P5 LEA R13, R13, R4, 0x18 ;  /* 0x000000040d0dd211 */ /* 0x004fe200078ec0ff */
[----:B------:R-:W-:Y:S01]  /*0b10*/  @UP0 UIMAD.WIDE.U32 UR6, UR23, UR10, URZ ;  /* 0x0000000a170602a5 */ /* 0x000fe2000f8e003f */
[----:B------:R-:W-:Y:S01]  /*0b20*/  LOP3.LUT R39, R5, 0x38, R30, 0xf8, !PT ;  /* 0x0000003805277812 */ /* 0x000fe200078ef81e */
[----:B------:R-:W-:Y:S01]  /*0b30*/  @UP0 UIMAD UR23, UR23, UR11, URZ ;  /* 0x0000000b171702a4 */ /* 0x000fe2000f8e023f */
[----:B------:R-:W-:Y:S01]  /*0b40*/  SHF.R.U32.HI R18, RZ, 0x3, R5 ;  /* 0x00000003ff127819 */ /* 0x000fe20000011605 */
[----:B------:R-:W-:Y:S01]  /*0b50*/  IMAD.SHL.U32 R26, R32, 0x8, RZ ;  /* 0x00000008201a7824 */ /* 0x000fe200078e00ff */
[----:B------:R-:W2:Y:S01]  /*0b60*/  @!P3 LDC.64 R4, c[0x0][0x210] ;  /* 0x00008400ff04bb82 */ /* 0x000ea20000000a00 */
[----:B------:R-:W-:Y:S01]  /*0b70*/  ISETP.GE.AND P0, PT, R8, UR14, PT ;  /* 0x0000000e08007c0c */ /* 0x000fe2000bf06270 */
[----:B------:R-:W-:Y:S01]  /*0b80*/  @UP0 UIADD3 UR23, UR7, UR23, URZ ;  /* 0x0000001707170290 */ /* 0x000fe2000fffe03f */
[----:B------:R-:W-:Y:S01]  /*0b90*/  LOP3.LUT R18, R39, R18, RZ, 0x3c, !PT ;  /* 0x0000001227127212 */ /* 0x000fe200078e3cff */
[----:B-----5:R-:W-:Y:S01]  /*0ba0*/  @!P3 IMAD R14, R37, R6, RZ ;  /* 0x00000006250eb224 */ /* 0x020fe200078e02ff */
[----:B-1----:R-:W-:Y:S01]  /*0bb0*/  @!P3 LEA R9, R9, R24, 0x18 ;  /* 0x000000180909b211 */ /* 0x002fe200078ec0ff */
[----:B------:R-:W-:Y:S01]  /*0bc0*/  @!P3 IMAD.MOV.U32 R24, RZ, RZ, R20 ;  /* 0x000000ffff18b224 */ /* 0x000fe200078e0014 */
[----:B------:R-:W-:Y:S01]  /*0bd0*/  LOP3.LUT R18, R18, 0xfffffe00, R25, 0xf8, !PT ;  /* 0xfffffe0012127812 */ /* 0x000fe200078ef819 */
[----:B------:R-:W-:Y:S01]  /*0be0*/  @!P3 IMAD.MOV.U32 R25, RZ, RZ, R23 ;  /* 0x000000ffff19b224 */ /* 0x000fe200078e0017 */
[----:B------:R-:W-:Y:S01]  /*0bf0*/  LEA.HI R8, R12, R3, RZ, 0x4 ;  /* 0x000000030c087211 */ /* 0x000fe200078f20ff */
[C---:B------:R-:W-:Y:S01]  /*0c00*/  @!P3 IMAD R7, R11.reuse, R7, R14 ;  /* 0x000000070b07b224 */ /* 0x040fe200078e020e */
[----:B------:R-:W-:Y:S01]  /*0c10*/  LEA R244, R18, UR4, 0x1 ;  /* 0x0000000412f47c11 */ /* 0x000fe2000f8e08ff */
[----:B------:R-:W-:Y:S01]  /*0c20*/  @!P3 IMAD.WIDE.U32 R24, R11, R6, R24 ;  /* 0x000000060b18b225 */ /* 0x000fe200078e0018 */
[----:B------:R-:W-:Y:S01]  /*0c30*/  SHF.R.S32.HI R15, RZ, 0x4, R8 ;  /* 0x00000004ff0f7819 */ /* 0x000fe20000011408 */
[----:B------:R-:W1:Y:S01]  /*0c40*/  @!P4 S2R R11, SR_CgaCtaId ;  /* 0x00000000000bc919 */ /* 0x000e620000008800 */
[----:B------:R-:W-:Y:S01]  /*0c50*/  @!P2 MOV R6, 0x400 ;  /* 0x000004000006a802 */ /* 0x000fe20000000f00 */
[----:B------:R-:W-:Y:S01]  /*0c60*/  @!P3 IMAD.IADD R14, R25, 0x1, R7 ;  /* 0x00000001190eb824 */ /* 0x000fe200078e0207 */
[C---:B------:R-:W-:Y:S01]  /*0c70*/  LEA.HI R10, R8.reuse, R15, RZ, 0x1 ;  /* 0x0000000f080a7211 */ /* 0x040fe200078f08ff */
[----:B------:R-:W-:Y:S01]  /*0c80*/  @!PT LDS RZ, [RZ] ;  /* 0x00000000fffff984 */ /* 0x000fe20000000800 */
[----:B------:R-:W-:Y:S01]  /*0c90*/  @!PT LDS RZ, [RZ] ;  /* 0x00000000fffff984 */ /* 0x000fe20000000800 */
[----:B------:R-:W-:Y:S01]  /*0ca0*/  @!PT LDS RZ, [RZ] ;  /* 0x00000000fffff984 */ /* 0x000fe20000000800 */
[----:B------:R-:W-:Y:S01]  /*0cb0*/  @!P6 LDGSTS.E.BYPASS.LTC128B.128 [R244], desc[UR18][R34.64] ;  /* 0x0000000022f4efae */ /* 0x000fe2000b901d52 */
[----:B------:R-:W-:Y:S01]  /*0cc0*/  LOP3.LUT R8, R8, 0xfffffff0, RZ, 0xc0, !PT ;  /* 0xfffffff008087812 */ /* 0x000fe200078ec0ff */
[----:B------:R-:W-:Y:S01]  /*0cd0*/  @!P3 IMAD R7, R18, 0x2, R9 ;  /* 0x000000021207b824 */ /* 0x000fe200078e0209 */
[----:B---3--:R-:W-:Y:S01]  /*0ce0*/  @!P2 LEA R29, R29, R6, 0x18 ;  /* 0x000000061d1da211 */ /* 0x008fe200078ec0ff */
[----:B------:R-:W-:Y:S01]  /*0cf0*/  @!P6 LDGSTS.E.BYPASS.LTC128B.128 [R244+0x4000], desc[UR18][R34.64+0x80] ;  /* 0x0400008022f4efae */ /* 0x000fe2000b901d52 */
[----:B------:R-:W-:Y:S01]  /*0d00*/  LOP3.LUT R6, R19, UR8, RZ, 0x3c, !PT ;  /* 0x0000000813067c12 */ /* 0x000fe2000f8e3cff */
[----:B------:R-:W-:Y:S01]  /*0d10*/  IMAD.IADD R8, R3, 0x1, -R8 ;  /* 0x0000000103087824 */ /* 0x000fe200078e0a08 */
[----:B------:R-:W-:Y:S01]  /*0d20*/  LOP3.LUT R10, R10, 0xfffffffe, RZ, 0xc0, !PT ;  /* 0xfffffffe0a0a7812 */ /* 0x000fe200078ec0ff */
[----:B------:R-:W-:Y:S01]  /*0d30*/  @!P6 LDGSTS.E.BYPASS.LTC128B.128 [R244+0x8000], desc[UR18][R34.64+0x100] ;  /* 0x0800010022f4efae */ /* 0x000fe2000b901d52 */
[----:B------:R-:W-:Y:S01]  /*0d40*/  @UP0 ULDC.64 UR8, c[0x0][0x250] ;  /* 0x0000940000080ab9 */ /* 0x000fe20000000a00 */
[----:B------:R-:W-:Y:S01]  /*0d50*/  @UP0 UMOV UR24, UR6 ;  /* 0x0000000600180c82 */ /* 0x000fe20008000000 */
[----:B------:R-:W-:Y:S01]  /*0d60*/  SHF.R.S32.HI R9, RZ, 0x1f, R8 ;  /* 0x0000001fff097819 */ /* 0x000fe20000011408 */
[----:B------:R-:W-:Y:S01]  /*0d70*/  @!P6 LDGSTS.E.BYPASS.LTC128B.128 [R244+0xc000], desc[UR18][R34.64+0x180] ;  /* 0x0c00018022f4efae */ /* 0x000fe2000b901d52 */
[C---:B--2---:R-:W-:Y:S01]  /*0d80*/  @!P3 LEA R36, P6, R24.reuse, R4, 0x1 ;  /* 0x000000041824b211 */ /* 0x044fe200078c08ff */
[----:B------:R-:W-:Y:S01]  /*0d90*/  IMAD.IADD R10, R15, 0x1, -R10 ;  /* 0x000000010f0a7824 */ /* 0x000fe200078e0a0a */
[----:B------:R-:W-:Y:S01]  /*0da0*/  @!P1 MOV R4, 0x400 ;  /* 0x0000040000049802 */ /* 0x000fe20000000f00 */
[----:B------:R-:W-:Y:S01]  /*0db0*/  @UP0 UIMAD.WIDE.U32 UR26, UR25, UR8, URZ ;  /* 0x00000008191a02a5 */ /* 0x000fe2000f8e003f */
[----:B------:R-:W-:Y:S01]  /*0dc0*/  @!P3 LEA.HI.X R37, R24, R5, R14, 0x1, P6 ;  /* 0x000000051825b211 */ /* 0x000fe200030f0c0e */
[----:B------:R-:W-:Y:S01]  /*0dd0*/  @UP0 UIMAD UR25, UR25, UR9, URZ ;  /* 0x00000009191902a4 */ /* 0x000fe2000f8e023f */
[----:B------:R-:W-:Y:S01]  /*0de0*/  ISETP.GE.AND P6, PT, R6, RZ, PT ;  /* 0x000000ff0600720c */ /* 0x000fe20003fc6270 */
[----:B------:R-:W2:Y:S01]  /*0df0*/  @!P2 LDC.64 R14, c[0x0][0x240] ;  /* 0x00009000ff0eab82 */ /* 0x000ea20000000a00 */
[----:B------:R-:W-:Y:S01]  /*0e00*/  LEA.HI R9, R9, R8, RZ, 0x3 ;  /* 0x0000000809097211 */ /* 0x000fe200078f18ff */
[----:B------:R-:W-:Y:S01]  /*0e10*/  @!P3 LDGSTS.E.BYPASS.LTC128B.128 [R7+0x1000], desc[UR18][R36.64] ;  /* 0x010000002407bfae */ /* 0x000fe2000b901d52 */
[----:B------:R-:W-:Y:S01]  /*0e20*/  @!P1 LEA R27, R27, R4, 0x18 ;  /* 0x000000041b1b9211 */ /* 0x000fe200078ec0ff */
[----:B------:R-:W-:Y:S01]  /*0e30*/  @UP0 UIADD3 UR25, UR27, UR25, URZ ;  /* 0x000000191b190290 */ /* 0x000fe2000fffe03f */
        /* <DEDUP_REMOVED lines=36> */
.L_x_1687:
        /* <DEDUP_REMOVED lines=15> */
.L_x_1688:
        /* <DEDUP_REMOVED lines=93> */
[----:B------:R-:W-:Y:S01]  /*1740*/  IMAD.U32 R14, RZ, RZ, UR6 ;  /* 0x00000006ff0e7e24 */ /* 0x000fe2000f8e00ff */
[----:B------:R-:W-:Y:S01]  /*1750*/  ULDC UR6, c[0x0][0x39c] ;  /* 0x0000e70000067ab9 */ /* 0x000fe20000000800 */
        /* <DEDUP_REMOVED lines=19> */
[----:B-1----:R-:W-:Y:S02]  /*1890*/  @!P0 LEA R14, P4, R9, R4, 0x1 ;  /* 0x00000004090e8211 */ /* 0x002fe400078808ff */
[----:B------:R-:W-:Y:S01]  /*18a0*/  LOP3.LUT R3, R3, 0x6, RZ, 0xc0, !PT ;  /* 0x0000000603037812 */ /* 0x000fe200078ec0ff */
[----:B------:R-:W-:Y:S01]  /*18b0*/  IMAD.IADD R242, R2, 0x1, R11 ;  /* 0x0000000102f27824 */ /* 0x000fe200078e020b */
[----:B------:R-:W-:Y:S01]  /*18c0*/  @!P0 LEA.HI.X R15, R9, R5, R12, 0x1, P4 ;  /* 0x00000005090f8211 */ /* 0x000fe200020f0c0c */
[----:B------:R-:W-:Y:S01]  /*18d0*/  IMAD.MOV.U32 R5, RZ, RZ, 0x20 ;  /* 0x00000020ff057424 */ /* 0x000fe200078e00ff */
[----:B------:R-:W-:Y:S02]  /*18e0*/  R2P PR, R8, 0x6 ;  /* 0x0000000608007804 */ /* 0x000fe40000000000 */
[----:B------:R-:W-:-:S03]  /*18f0*/  LEA R242, R242, UR4, 0x1 ;  /* 0x00000004f2f27c11 */ /* 0x000fc6000f8e08ff */
[----:B------:R-:W-:-:S05]  /*1900*/  SEL R5, R5, 0xffffffe0, !P2 ;  /* 0xffffffe005057807 */ /* 0x000fca0005000000 */
[----:B------:R-:W-:Y:S01]  /*1910*/  IMAD R238, R5, 0x2, R242 ;  /* 0x0000000205ee7824 */ /* 0x000fe200078e02f2 */
        /* <DEDUP_REMOVED lines=28> */
[----:B------:R-:W2:Y:S03]  /*1ae0*/  LDSM.16.M88.4 R20, [R241+0x10000] ;  /* 0x01000000f114783b */ /* 0x000ea60000000200 */
[----:B------:R-:W-:Y:S01]  /*1af0*/  IMAD R237, R5, 0x2, R240 ;  /* 0x0000000205ed7824 */ /* 0x000fe200078e02f0 */
[----:B------:R-:W-:Y:S04]  /*1b00*/  LDSM.16.M88.4 R36, [R240] ;  /* 0x00000000f024783b */ /* 0x000fe80000000200 */
[----:B------:R-:W-:Y:S01]  /*1b10*/  @P1 VIADD R239, R0, 0xffffffe0 ;  /* 0xffffffe000ef1836 */ /* 0x000fe20000000000 */
[----:B------:R-:W3:Y:S01]  /*1b20*/  LDSM.16.M88.4 R44, [R241+0x10800] ;  /* 0x01080000f12c783b */ /* 0x000ee20000000200 */
[----:B------:R-:W-:-:S03]  /*1b30*/  IMAD.MOV.U32 R0, RZ, RZ, 0x40 ;  /* 0x00000040ff007424 */ /* 0x000fc600078e00ff */
[----:B------:R-:W-:Y:S02]  /*1b40*/  LDSM.16.M88.4 R68, [R239] ;  /* 0x00000000ef44783b */ /* 0x000fe40000000200 */
[----:B------:R-:W-:Y:S02]  /*1b50*/  SEL R0, R0, 0xffffffc0, !P2 ;  /* 0xffffffc000007807 */ /* 0x000fe40005000000 */
[----:B------:R-:W4:Y:S03]  /*1b60*/  LDSM.16.M88.4 R56, [R241+0x11000] ;  /* 0x01100000f138783b */ /* 0x000f260000000200 */
[----:B------:R-:W-:Y:S01]  /*1b70*/  IMAD.IADD R235, R241, 0x1, R0 ;  /* 0x00000001f1eb7824 */ /* 0x000fe200078e0200 */
[----:B------:R-:W-:Y:S01]  /*1b80*/  LDSM.16.M88.4 R76, [R238] ;  /* 0x00000000ee4c783b */ /* 0x000fe20000000200 */
[----:B------:R-:W-:-:S03]  /*1b90*/  IMAD.IADD R228, R0, 0x1, R239 ;  /* 0x0000000100e47824 */ /* 0x000fc600078e02ef */
        /* <DEDUP_REMOVED lines=23> */
[----:B------:R-:W-:Y:S01]  /*1d10*/  HMMA.16816.F32.BF16 R20, R36, R70, R20 ;  /* 0x000000462414723c */ /* 0x000fe20000041814 */
[----:B------:R-:W-:Y:S05]  /*1d20*/  LDSM.16.M88.4 R68, [R241+0x12000] ;  /* 0x01200000f144783b */ /* 0x000fea0000000200 */
[----:B------:R-:W-:Y:S01]  /*1d30*/  HMMA.16816.F32.BF16 R52, R52, R42, RZ ;  /* 0x0000002a3434723c */ /* 0x000fe200000418ff */
        /* <DEDUP_REMOVED lines=8> */
[----:B------:R-:W-:Y:S06]  /*1dc0*/  HMMA.16816.F32.BF16 R80, R36, R64, R80 ;  /* 0x000000402450723c */ /* 0x000fec0000041850 */
[----:B------:R-:W-:Y:S01]  /*1dd0*/  HMMA.16816.F32.BF16 R20, R76, R90, R20 ;  /* 0x0000005a4c14723c */ /* 0x000fe20000041814 */
[----:B------:R-:W-:Y:S05]  /*1de0*/  LDSM.16.M88.4 R88, [R239+0x2000] ;  /* 0x00200000ef58783b */ /* 0x000fea0000000200 */
[----:B------:R-:W-:Y:S01]  /*1df0*/  HMMA.16816.F32.BF16 R36, R36, R66, R52 ;  /* 0x000000422424723c */ /* 0x000fe20000041834 */
[----:B------:R-:W-:Y:S04]  /*1e00*/  LDSM.16.M88.4 R64, [R228+0x1800] ;  /* 0x00180000e440783b */ /* 0x000fe80000000200 */
[----:B------:R-:W-:Y:S01]  /*1e10*/  LDSM.16.M88.4 R52, [R241+0x13000] ;  /* 0x01300000f134783b */ /* 0x000fe20000000200 */
[C---:B---3--:R-:W-:Y:S06]  /*1e20*/  HMMA.16816.F32.BF16 R32, R76.reuse, R16, R32 ;  /* 0x000000104c20723c */ /* 0x048fec0000041820 */
[C---:B------:R-:W-:Y:S01]  /*1e30*/  HMMA.16816.F32.BF16 R44, R76.reuse, R18, R44 ;  /* 0x000000124c2c723c */ /* 0x040fe2000004182c */
[----:B------:R-:W-:Y:S05]  /*1e40*/  LDSM.16.M88.4 R16, [R241+0x12800] ;  /* 0x01280000f110783b */ /* 0x000fea0000000200 */
[C---:B------:R-:W-:Y:S06]  /*1e50*/  HMMA.16816.F32.BF16 R60, R76.reuse, R28, R60 ;  /* 0x0000001c4c3c723c */ /* 0x040fec000004183c */
[----:B------:R-:W-:Y:S01]  /*1e60*/  HMMA.16816.F32.BF16 R56, R76, R30, R56 ;  /* 0x0000001e4c38723c */ /* 0x000fe20000041838 */
[----:B------:R-:W2:Y:S05]  /*1e70*/  LDSM.16.M88.4 R28, [R240+0x4000] ;  /* 0x00400000f01c783b */ /* 0x000eaa0000000200 */
[----:B-1----:R-:W-:Y:S06]  /*1e80*/  HMMA.16816.F32.BF16 R8, R48, R68, R8 ;  /* 0x000000443008723c */ /* 0x002fec0000041808 */
[----:B------:R-:W-:Y:S06]  /*1e90*/  HMMA.16816.F32.BF16 R80, R76, R72, R80 ;  /* 0x000000484c50723c */ /* 0x000fec0000041850 */
[----:B------:R-:W-:Y:S01]  /*1ea0*/  HMMA.16816.F32.BF16 R20, R24, R86, R20 ;  /* 0x000000561814723c */ /* 0x000fe20000041814 */
[----:B------:R-:W-:Y:S05]  /*1eb0*/  LDSM.16.M88.4 R84, [R241+0x13800] ;  /* 0x01380000f154783b */ /* 0x000fea0000000200 */
[----:B------:R-:W-:Y:S01]  /*1ec0*/  HMMA.16816.F32.BF16 R76, R76, R74, R36 ;  /* 0x0000004a4c4c723c */ /* 0x000fe20000041824 */
[----:B------:R-:W-:Y:S04]  /*1ed0*/  LDSM.16.M88.4 R72, [R235+0x12000] ;  /* 0x01200000eb48783b */ /* 0x000fe80000000200 */
[----:B------:R-:W-:Y:S01]  /*1ee0*/  LDSM.16.M88.4 R36, [R239+0x2800] ;  /* 0x00280000ef24783b */ /* 0x000fe20000000200 */
[C---:B------:R-:W-:Y:S06]  /*1ef0*/  HMMA.16816.F32.BF16 R32, R24.reuse, R12, R32 ;  /* 0x0000000c1820723c */ /* 0x040fec0000041820 */
[C---:B------:R-:W-:Y:S01]  /*1f00*/  HMMA.16816.F32.BF16 R44, R24.reuse, R14, R44 ;  /* 0x0000000e182c723c */ /* 0x040fe2000004182c */
[----:B------:R-:W-:Y:S05]  /*1f10*/  LDSM.16.M88.4 R12, [R239+0x3000] ;  /* 0x00300000ef0c783b */ /* 0x000fea0000000200 */
[C---:B------:R-:W-:Y:S06]  /*1f20*/  HMMA.16816.F32.BF16 R60, R24.reuse, R40, R60 ;  /* 0x00000028183c723c */ /* 0x040fec000004183c */
[----:B------:R-:W-:Y:S01]  /*1f30*/  HMMA.16816.F32.BF16 R56, R24, R42, R56 ;  /* 0x0000002a1838723c */ /* 0x000fe20000041838 */
[----:B------:R-:W1:Y:S05]  /*1f40*/  LDSM.16.M88.4 R40, [R238+0x4000] ;  /* 0x00400000ee28783b */ /* 0x000e6a0000000200 */
[----:B--2---:R-:W-:Y:S06]  /*1f50*/  HMMA.16816.F32.BF16 R8, R28, R88, R8 ;  /* 0x000000581c08723c */ /* 0x004fec0000041808 */
        /* <DEDUP_REMOVED lines=11> */
[----:B------:R-:W2:Y:S05]  /*2010*/  LDSM.16.M88.4 R52, [R228+0x2000] ;  /* 0x00200000e434783b */ /* 0x000eaa0000000200 */
[----:B-1----:R-:W-:Y:S06]  /*2020*/  HMMA.16816.F32.BF16 R8, R40, R72, R8 ;  /* 0x000000482808723c */ /* 0x002fec0000041808 */
        /* <DEDUP_REMOVED lines=17> */
[----:B------:R-:W2:Y:S04]  /*2140*/  LDSM.16.M88.4 R28, [R228+0x2800] ;  /* 0x00280000e41c783b */ /* 0x000ea80000000200 */
[----:B------:R-:W-:Y:S01]  /*2150*/  LDSM.16.M88.4 R64, [R239+0x4800] ;  /* 0x00480000ef40783b */ /* 0x000fe20000000200 */
        /* <DEDUP_REMOVED lines=19> */
[----:B------:R-:W-:Y:S01]  /*2290*/  HMMA.16816.F32.BF16 R20, R88, R18, R20 ;  /* 0x000000125814723c */ /* 0x000fe20000041814 */
[----:B------:R-:W-:Y:S05]  /*22a0*/  LDSM.16.M88.4 R16, [R241+0x15800] ;  /* 0x01580000f110783b */ /* 0x000fea0000000200 */
[C---:B------:R-:W-:Y:S06]  /*22b0*/  HMMA.16816.F32.BF16 R80, R40.reuse, R48, R80 ;  /* 0x000000302850723c */ /* 0x040fec0000041850 */
[----:B------:R-:W-:Y:S01]  /*22c0*/  HMMA.16816.F32.BF16 R76, R40, R50, R76 ;  /* 0x00000032284c723c */ /* 0x000fe2000004184c */
[----:B------:R-:W2:Y:S04]  /*22d0*/  LDSM.16.M88.4 R48, [R235+0x14800] ;  /* 0x01480000eb30783b */ /* 0x000ea80000000200 */
[----:B------:R-:W-:Y:S01]  /*22e0*/  LDSM.16.M88.4 R40, [R242+0xc000] ;  /* 0x00c00000f228783b */ /* 0x000fe20000000200 */
[C---:B----4-:R-:W-:Y:S06]  /*22f0*/  HMMA.16816.F32.BF16 R60, R68.reuse, R24, R60 ;  /* 0x00000018443c723c */ /* 0x050fec000004183c */
[----:B------:R-:W-:Y:S01]  /*2300*/  HMMA.16816.F32.BF16 R56, R68, R26, R56 ;  /* 0x0000001a4438723c */ /* 0x000fe20000041838 */
[----:B------:R-:W3:Y:S05]  /*2310*/  LDSM.16.M88.4 R24, [R241+0x16000] ;  /* 0x01600000f118783b */ /* 0x000eea0000000200 */
[----:B------:R-:W-:Y:S06]  /*2320*/  HMMA.16816.F32.BF16 R32, R88, R64, R32 ;  /* 0x000000405820723c */ /* 0x000fec0000041820 */
[----:B-1----:R-:W-:Y:S06]  /*2330*/  HMMA.16816.F32.BF16 R8, R52, R36, R8 ;  /* 0x000000243408723c */ /* 0x002fec0000041808 */
[----:B------:R-:W-:Y:S01]  /*2340*/  HMMA.16816.F32.BF16 R44, R88, R66, R44 ;  /* 0x00000042582c723c */ /* 0x000fe2000004182c */
[----:B------:R-:W-:Y:S05]  /*2350*/  LDSM.16.M88.4 R64, [R235+0x15800] ;  /* 0x01580000eb40783b */ /* 0x000fea0000000200 */
[----:B------:R-:W-:Y:S01]  /*2360*/  HMMA.16816.F32.BF16 R20, R72, R94, R20 ;  /* 0x0000005e4814723c */ /* 0x000fe20000041814 */
        /* <DEDUP_REMOVED lines=8> */
[----:B--2---:R-:W-:Y:S06]  /*23f0*/  HMMA.16816.F32.BF16 R32, R72, R48, R32 ;  /* 0x000000304820723c */ /* 0x004fec0000041820 */
[----:B---3--:R-:W-:Y:S06]  /*2400*/  HMMA.16816.F32.BF16 R8, R40, R24, R8 ;  /* 0x000000182808723c */ /* 0x008fec0000041808 */
[----:B------:R-:W-:Y:S01]  /*2410*/  HMMA.16816.F32.BF16 R44, R72, R50, R44 ;  /* 0x00000032482c723c */ /* 0x000fe2000004182c */
[----:B------:R-:W-:Y:S05]  /*2420*/  LDSM.16.M88.4 R48, [R228+0x5000] ;  /* 0x00500000e430783b */ /* 0x000fea0000000200 */
[----:B------:R-:W-:Y:S01]  /*2430*/  HMMA.16816.F32.BF16 R20, R52, R38, R20 ;  /* 0x000000263414723c */ /* 0x000fe20000041814 */
[----:B------:R-:W2:Y:S05]  /*2440*/  LDSM.16.M88.4 R36, [R241+0x16800] ;  /* 0x01680000f124783b */ /* 0x000eaa0000000200 */
[C---:B------:R-:W-:Y:S06]  /*2450*/  HMMA.16816.F32.BF16 R80, R12.reuse, R16, R80 ;  /* 0x000000100c50723c */ /* 0x040fec0000041850 */
        /* <DEDUP_REMOVED lines=35> */
[----:B------:R-:W-:Y:S01]  /*2690*/  FMUL.FTZ R4, R9, UR6 ;  /* 0x0000000609047c20 */ /* 0x000fe20008410000 */
[----:B------:R-:W-:-:S02]  /*26a0*/  FMUL.FTZ R6, R10, UR6 ;  /* 0x000000060a067c20 */ /* 0x000fc40008410000 */
[----:B--2---:R-:W-:Y:S02]  /*26b0*/  HMMA.16816.F32.BF16 R80, R52, R36, R80 ;  /* 0x000000243450723c */ /* 0x004fe40000041850 */
[----:B------:R-:W-:Y:S04]  /*26c0*/  MUFU.TANH R0, R0 ;  /* 0x0000000000007308 */ /* 0x000fe80000002400 */
[C---:B------:R-:W-:Y:S01]  /*26d0*/  HMMA.16816.F32.BF16 R60, R40.reuse, R88, R60 ;  /* 0x00000058283c723c */ /* 0x040fe2000004183c */
[----:B------:R-:W-:Y:S02]  /*26e0*/  FMUL.FTZ R36, R11, UR6 ;  /* 0x000000060b247c20 */ /* 0x000fe40008410000 */
[----:B------:R-:W2:Y:S01]  /*26f0*/  LDSM.16.M88.4 R8, [R239+0x7800] ;  /* 0x00780000ef08783b */ /* 0x000ea20000000200 */
[----:B------:R-:W-:Y:S02]  /*2700*/  MUFU.TANH R4, R4 ;  /* 0x0000000400047308 */ /* 0x000fe40000002400 */
[----:B------:R-:W-:Y:S06]  /*2710*/  HMMA.16816.F32.BF16 R68, R40, R90, R68 ;  /* 0x0000005a2844723c */ /* 0x000fec0000041844 */
[----:B------:R-:W-:Y:S01]  /*2720*/  HMMA.16816.F32.BF16 R20, R84, R46, R20 ;  /* 0x0000002e5414723c */ /* 0x000fe20000041814 */
[----:B------:R-:W4:Y:S01]  /*2730*/  LDSM.16.M88.4 R44, [R235+0x17000] ;  /* 0x01700000eb2c783b */ /* 0x000f220000000200 */
[----:B------:R-:W5:Y:S04]  /*2740*/  MUFU.TANH R36, R36 ;  /* 0x0000002400247308 */ /* 0x000f680000002400 */
[----:B------:R-:W-:Y:S04]  /*2750*/  HMMA.16816.F32.BF16 R76, R52, R38, R76 ;  /* 0x00000026344c723c */ /* 0x000fe8000004184c */
[----:B------:R-:W-:Y:S02]  /*2760*/  MUFU.TANH R6, R6 ;  /* 0x0000000600067308 */ /* 0x000fe40000002400 */
[----:B-1----:R-:W-:Y:S06]  /*2770*/  HMMA.16816.F32.BF16 R80, R40, R24, R80 ;  /* 0x000000182850723c */ /* 0x002fec0000041850 */
[C---:B---3--:R-:W-:Y:S06]  /*2780*/  HMMA.16816.F32.BF16 R60, R28.reuse, R12, R60 ;  /* 0x0000000c1c3c723c */ /* 0x048fec000004183c */
[----:B------:R-:W-:Y:S01]  /*2790*/  HMMA.16816.F32.BF16 R68, R28, R14, R68 ;  /* 0x0000000e1c44723c */ /* 0x000fe20000041844 */
[----:B------:R-:W1:Y:S01]  /*27a0*/  LDSM.16.M88.4 R12, [R235+0x17800] ;  /* 0x01780000eb0c783b */ /* 0x000e620000000200 */
[----:B------:R-:W-:Y:S01]  /*27b0*/  FMUL.FTZ R20, R20, UR6 ;  /* 0x0000000614147c20 */ /* 0x000fe20008410000 */
[----:B------:R-:W-:Y:S01]  /*27c0*/  FMUL.FTZ R21, R21, UR6 ;  /* 0x0000000615157c20 */ /* 0x000fe20008410000 */
[----:B------:R-:W-:Y:S01]  /*27d0*/  FMUL.FTZ R22, R22, UR6 ;  /* 0x0000000616167c20 */ /* 0x000fe20008410000 */
[----:B------:R-:W-:Y:S01]  /*27e0*/  FMUL.FTZ R23, R23, UR6 ;  /* 0x0000000617177c20 */ /* 0x000fe20008410000 */
[C---:B------:R-:W-:Y:S01]  /*27f0*/  HMMA.16816.F32.BF16 R32, R16.reuse, R56, R32 ;  /* 0x000000381020723c */ /* 0x040fe20000041820 */
[----:B------:R-:W-:Y:S05]  /*2800*/  MUFU.TANH R37, R20 ;  /* 0x0000001400257308 */ /* 0x000fea0000002400 */
[----:B------:R-:W-:Y:S01]  /*2810*/  HMMA.16816.F32.BF16 R96, R16, R58, R96 ;  /* 0x0000003a1060723c */ /* 0x000fe20000041860 */
[----:B------:R-:W3:Y:S02]  /*2820*/  LDSM.16.M88.4 R56, [R228+0x7000] ;  /* 0x00700000e438783b */ /* 0x000ee40000000200 */
[----:B------:R-:W5:Y:S03]  /*2830*/  MUFU.TANH R24, R22 ;  /* 0x0000001600187308 */ /* 0x000f660000002400 */
[----:B------:R-:W-:Y:S05]  /*2840*/  HMMA.16816.F32.BF16 R76, R40, R26, R76 ;  /* 0x0000001a284c723c */ /* 0x000fea000004184c */
[----:B------:R-:W5:Y:S01]  /*2850*/  MUFU.TANH R25, R23 ;  /* 0x0000001700197308 */ /* 0x000f620000002400 */
[----:B--2---:R-:W-:Y:S06]  /*2860*/  HMMA.16816.F32.BF16 R80, R28, R8, R80 ;  /* 0x000000081c50723c */ /* 0x004fec0000041850 */
[----:B----4-:R-:W-:Y:S06]  /*2870*/  HMMA.16816.F32.BF16 R60, R16, R44, R60 ;  /* 0x0000002c103c723c */ /* 0x010fec000004183c */
[----:B------:R-:W-:Y:S01]  /*2880*/  HMMA.16816.F32.BF16 R32, R84, R48, R32 ;  /* 0x000000305420723c */ /* 0x000fe20000041820 */
[----:B------:R2:W4:Y:S05]  /*2890*/  MUFU.TANH R48, R21 ;  /* 0x0000001500307308 */ /* 0x00052a0000002400 */
[----:B------:R-:W-:Y:S06]  /*28a0*/  HMMA.16816.F32.BF16 R76, R28, R10, R76 ;  /* 0x0000000a1c4c723c */ /* 0x000fec000004184c */
[C---:B------:R-:W-:Y:S01]  /*28b0*/  HMMA.16816.F32.BF16 R68, R16.reuse, R46, R68 ;  /* 0x0000002e1044723c */ /* 0x040fe20000041844 */
[----:B--2---:R-:W2:Y:S05]  /*28c0*/  LDSM.16.M88.4 R20, [R228+0x7800] ;  /* 0x00780000e414783b */ /* 0x004eaa0000000200 */
[----:B-1----:R-:W-:Y:S01]  /*28d0*/  HMMA.16816.F32.BF16 R80, R16, R12, R80 ;  /* 0x0000000c1050723c */ /* 0x002fe20000041850 */
[----:B------:R-:W-:-:S05]  /*28e0*/  DEPBAR.LE SB0, 0x0 ;  /* 0x000080000000791a */ /* 0x000fca0000000000 */
[----:B------:R-:W-:Y:S01]  /*28f0*/  FMUL.FTZ R32, R32, UR6 ;  /* 0x0000000620207c20 */ /* 0x000fe20008410000 */
[C---:B------:R-:W-:Y:S01]  /*2900*/  HMMA.16816.F32.BF16 R96, R84.reuse, R50, R96 ;  /* 0x000000325460723c */ /* 0x040fe20000041860 */
[----:B------:R-:W-:Y:S02]  /*2910*/  IMAD.U32 R12, RZ, RZ, UR13 ;  /* 0x0000000dff0c7e24 */ /* 0x000fe4000f8e00ff */
[----:B------:R-:W-:Y:S01]  /*2920*/  FMUL.FTZ R34, R34, UR6 ;  /* 0x0000000622227c20 */ /* 0x000fe20008410000 */
[----:B------:R-:W-:Y:S01]  /*2930*/  FMUL.FTZ R33, R33, UR6 ;  /* 0x0000000621217c20 */ /* 0x000fe20008410000 */
[----:B------:R-:W-:Y:S01]  /*2940*/  FMUL.FTZ R8, R35, UR6 ;  /* 0x0000000623087c20 */ /* 0x000fe20008410000 */
[----:B------:R-:W-:Y:S01]  /*2950*/  IMAD R3, R12, 0x40, R3 ;  /* 0x000000400c037824 */ /* 0x000fe200078e0203 */
[----:B---3--:R-:W-:Y:S01]  /*2960*/  HMMA.16816.F32.BF16 R60, R84, R56, R60 ;  /* 0x00000038543c723c */ /* 0x008fe2000004183c */
[----:B------:R-:W-:Y:S02]  /*2970*/  MUFU.TANH R32, R32 ;  /* 0x0000002000207308 */ /* 0x000fe40000002400 */
[C---:B------:R-:W-:Y:S01]  /*2980*/  VIADD R11, R3.reuse, 0x1 ;  /* 0x00000001030b7836 */ /* 0x040fe20000000000 */
[C---:B------:R-:W-:Y:S01]  /*2990*/  ISETP.GE.AND P2, PT, R3.reuse, UR21, PT ;  /* 0x0000001503007c0c */ /* 0x040fe2000bf46270 */
[C---:B------:R-:W-:Y:S01]  /*29a0*/  VIADD R10, R3.reuse, 0x8 ;  /* 0x00000008030a7836 */ /* 0x040fe20000000000 */
[----:B------:R-:W-:Y:S01]  /*29b0*/  HMMA.16816.F32.BF16 R76, R16, R14, R76 ;  /* 0x0000000e104c723c */ /* 0x000fe2000004184c */
[----:B------:R-:W-:Y:S01]  /*29c0*/  VIADD R12, R3, 0x9 ;  /* 0x00000009030c7836 */ /* 0x000fe20000000000 */
[----:B------:R-:W-:Y:S01]  /*29d0*/  ISETP.GE.AND P1, PT, R11, UR21, PT ;  /* 0x000000150b007c0c */ /* 0x000fe2000bf26270 */
[----:B------:R-:W1:Y:S01]  /*29e0*/  MUFU.TANH R34, R34 ;  /* 0x0000002200227308 */ /* 0x000e620000002400 */
[----:B------:R-:W-:Y:S01]  /*29f0*/  ISETP.GE.AND P0, PT, R10, UR21, PT ;  /* 0x000000150a007c0c */ /* 0x000fe2000bf06270 */
[C---:B------:R-:W-:Y:S01]  /*2a00*/  VIADD R10, R3.reuse, 0x11 ;  /* 0x00000011030a7836 */ /* 0x040fe20000000000 */
[----:B-----5:R-:W-:Y:S01]  /*2a10*/  FSEL R36, R36, -INF , !P1 ;  /* 0xff80000024247808 */ /* 0x020fe20004800000 */
[C---:B------:R-:W-:Y:S01]  /*2a20*/  HMMA.16816.F32.BF16 R68, R84.reuse, R58, R68 ;  /* 0x0000003a5444723c */ /* 0x040fe20000041844 */
[----:B------:R-:W-:Y:S01]  /*2a30*/  FSEL R19, R0, -INF , !P2 ;  /* 0xff80000000137808 */ /* 0x000fe20005000000 */
[C---:B------:R-:W-:Y:S01]  /*2a40*/  VIADD R0, R3.reuse, 0x20 ;  /* 0x0000002003007836 */ /* 0x040fe20000000000 */
[----:B------:R-:W-:Y:S01]  /*2a50*/  FSEL R17, R4, -INF , !P1 ;  /* 0xff80000004117808 */ /* 0x000fe20004800000 */
[----:B------:R-:W-:Y:S01]  /*2a60*/  MUFU.TANH R33, R33 ;  /* 0x0000002100217308 */ /* 0x000fe20000002400 */
[----:B------:R-:W-:Y:S01]  /*2a70*/  FSEL R24, R24, -INF , !P0 ;  /* 0xff80000018187808 */ /* 0x000fe20004000000 */
[----:B------:R-:W-:Y:S01]  /*2a80*/  FMUL.FTZ R9, R96, UR6 ;  /* 0x0000000660097c20 */ /* 0x000fe20008410000 */
[----:B------:R-:W-:Y:S01]  /*2a90*/  ISETP.GE.AND P1, PT, R0, UR21, PT ;  /* 0x0000001500007c0c */ /* 0x000fe2000bf26270 */
[----:B------:R-:W-:Y:S01]  /*2aa0*/  VIADD R0, R3, 0x21 ;  /* 0x0000002103007836 */ /* 0x000fe20000000000 */
[----:B------:R-:W-:Y:S01]  /*2ab0*/  FSEL R37, R37, -INF , !P0 ;  /* 0xff80000025257808 */ /* 0x000fe20004000000 */
[C---:B------:R-:W-:Y:S01]  /*2ac0*/  VIADD R11, R3.reuse, 0x10 ;  /* 0x00000010030b7836 */ /* 0x040fe20000000000 */
[----:B------:R-:W-:Y:S01]  /*2ad0*/  ISETP.GE.AND P6, PT, R12, UR21, PT ;  /* 0x000000150c007c0c */ /* 0x000fe2000bfc6270 */
[----:B------:R-:W3:Y:S01]  /*2ae0*/  MUFU.TANH R8, R8 ;  /* 0x0000000800087308 */ /* 0x000ee20000002400 */
[----:B------:R-:W-:Y:S01]  /*2af0*/  ISETP.GE.AND P0, PT, R0, UR21, PT ;  /* 0x0000001500007c0c */ /* 0x000fe2000bf06270 */
[----:B------:R-:W-:Y:S01]  /*2b00*/  VIADD R0, R3, 0x28 ;  /* 0x0000002803007836 */ /* 0x000fe20000000000 */
[C---:B--2---:R-:W-:Y:S01]  /*2b10*/  HMMA.16816.F32.BF16 R80, R84.reuse, R20, R80 ;  /* 0x000000145450723c */ /* 0x044fe20000041850 */
[----:B------:R-:W-:Y:S01]  /*2b20*/  FMUL.FTZ R60, R60, UR6 ;  /* 0x000000063c3c7c20 */ /* 0x000fe20008410000 */
[----:B------:R-:W-:Y:S01]  /*2b30*/  FMUL.FTZ R62, R62, UR6 ;  /* 0x000000063e3e7c20 */ /* 0x000fe20008410000 */
[----:B------:R-:W-:Y:S01]  /*2b40*/  FMUL.FTZ R35, R97, UR6 ;  /* 0x0000000661237c20 */ /* 0x000fe20008410000 */
[----:B------:R-:W-:Y:S01]  /*2b50*/  ISETP.GE.AND P4, PT, R10, UR21, PT ;  /* 0x000000150a007c0c */ /* 0x000fe2000bf86270 */
[----:B------:R-:W-:Y:S01]  /*2b60*/  VIADD R10, R3, 0x18 ;  /* 0x00000018030a7836 */ /* 0x000fe20000000000 */
[----:B------:R-:W-:Y:S01]  /*2b70*/  FSEL R4, R25, -INF , !P6 ;  /* 0xff80000019047808 */ /* 0x000fe20007000000 */
[----:B------:R-:W2:Y:S01]  /*2b80*/  MUFU.TANH R9, R9 ;  /* 0x0000000900097308 */ /* 0x000ea20000002400 */
[----:B----4-:R-:W-:Y:S01]  /*2b90*/  FSEL R21, R48, -INF , !P6 ;  /* 0xff80000030157808 */ /* 0x010fe20007000000 */
[----:B------:R-:W-:Y:S01]  /*2ba0*/  HMMA.16816.F32.BF16 R76, R84, R22, R76 ;  /* 0x00000016544c723c */ /* 0x000fe2000004184c */
[----:B------:R-:W-:Y:S01]  /*2bb0*/  ISETP.GE.AND P6, PT, R0, UR21, PT ;  /* 0x0000001500007c0c */ /* 0x000fe2000bfc6270 */
[----:B------:R-:W-:Y:S01]  /*2bc0*/  VIADD R0, R3, 0x29 ;  /* 0x0000002903007836 */ /* 0x000fe20000000000 */
[----:B------:R-:W-:Y:S01]  /*2bd0*/  ISETP.GE.AND P5, PT, R11, UR21, PT ;  /* 0x000000150b007c0c */ /* 0x000fe2000bfa6270 */
[----:B------:R-:W-:Y:S01]  /*2be0*/  FMUL.FTZ R61, R61, UR6 ;  /* 0x000000063d3d7c20 */ /* 0x000fe20008410000 */
[----:B------:R-:W-:Y:S01]  /*2bf0*/  FMNMX.FTZ R14, R19, R17, !PT ;  /* 0x00000011130e7209 */ /* 0x000fe20007810000 */
[----:B------:R-:W-:Y:S01]  /*2c00*/  MUFU.TANH R203, R60 ;  /* 0x0000003c00cb7308 */ /* 0x000fe20000002400 */
[----:B------:R-:W-:Y:S01]  /*2c10*/  ISETP.GE.AND P3, PT, R10, UR21, PT ;  /* 0x000000150a007c0c */ /* 0x000fe2000bf66270 */
[----:B------:R-:W-:Y:S01]  /*2c20*/  VIADD R10, R3, 0x19 ;  /* 0x00000019030a7836 */ /* 0x000fe20000000000 */
[----:B-1----:R-:W-:Y:S01]  /*2c30*/  FSEL R12, R34, -INF , !P5 ;  /* 0xff800000220c7808 */ /* 0x002fe20006800000 */
[----:B------:R-:W-:Y:S01]  /*2c40*/  FMUL.FTZ R68, R68, UR6 ;  /* 0x0000000644447c20 */ /* 0x000fe20008410000 */
[----:B------:R-:W-:Y:S01]  /*2c50*/  FSEL R15, R32, -INF , !P5 ;  /* 0xff800000200f7808 */ /* 0x000fe20006800000 */
[----:B------:R-:W-:Y:S01]  /*2c60*/  FMUL.FTZ R38, R98, UR6 ;  /* 0x0000000662267c20 */ /* 0x000fe20008410000 */
[----:B------:R-:W-:Y:S01]  /*2c70*/  FMNMX.FTZ R14, R37, R14, !PT ;  /* 0x0000000e250e7209 */ /* 0x000fe20007810000 */
[----:B------:R-:W1:Y:S01]  /*2c80*/  MUFU.TANH R198, R62 ;  /* 0x0000003e00c67308 */ /* 0x000e620000002400 */
[----:B------:R-:W-:Y:S01]  /*2c90*/  ISETP.GE.AND P5, PT, R0, UR21, PT ;  /* 0x0000001500007c0c */ /* 0x000fe2000bfa6270 */
[C---:B------:R-:W-:Y:S01]  /*2ca0*/  VIADD R0, R3.reuse, 0x30 ;  /* 0x0000003003007836 */ /* 0x040fe20000000000 */
[----:B------:R-:W-:Y:S01]  /*2cb0*/  FSEL R6, R6, -INF , !P2 ;  /* 0xff80000006067808 */ /* 0x000fe20005000000 */
[----:B------:R-:W-:Y:S01]  /*2cc0*/  VIADD R16, R3, 0x38 ;  /* 0x0000003803107836 */ /* 0x000fe20000000000 */
[----:B------:R-:W-:Y:S01]  /*2cd0*/  FMNMX.FTZ R14, R21, R14, !PT ;  /* 0x0000000e150e7209 */ /* 0x000fe20007810000 */
[----:B------:R-:W-:Y:S01]  /*2ce0*/  FMUL.FTZ R69, R69, UR6 ;  /* 0x0000000645457c20 */ /* 0x000fe20008410000 */
[----:B------:R-:W-:Y:S01]  /*2cf0*/  ISETP.GE.AND P2, PT, R10, UR21, PT ;  /* 0x000000150a007c0c */ /* 0x000fe2000bf46270 */
[----:B------:R-:W4:Y:S01]  /*2d00*/  MUFU.TANH R35, R35 ;  /* 0x0000002300237308 */ /* 0x000f220000002400 */
[----:B---3--:R-:W-:Y:S01]  /*2d10*/  FSEL R10, R8, -INF , !P4 ;  /* 0xff800000080a7808 */ /* 0x008fe20006000000 */
[----:B------:R-:W-:Y:S01]  /*2d20*/  FMUL.FTZ R26, R99, UR6 ;  /* 0x00000006631a7c20 */ /* 0x000fe20008410000 */
[----:B------:R-:W-:Y:S01]  /*2d30*/  FSEL R13, R33, -INF , !P4 ;  /* 0xff800000210d7808 */ /* 0x000fe20006000000 */
[----:B------:R-:W-:Y:S01]  /*2d40*/  FMUL.FTZ R63, R63, UR6 ;  /* 0x000000063f3f7c20 */ /* 0x000fe20008410000 */
[----:B------:R-:W-:Y:S01]  /*2d50*/  ISETP.GE.AND P4, PT, R0, UR21, PT ;  /* 0x0000001500007c0c */ /* 0x000fe2000bf86270 */
[----:B------:R-:W-:Y:S01]  /*2d60*/  VIADD R0, R3, 0x31 ;  /* 0x0000003103007836 */ /* 0x000fe20000000000 */
[----:B------:R-:W-:Y:S01]  /*2d70*/  FMNMX.FTZ R14, R15, R14, !PT ;  /* 0x0000000e0f0e7209 */ /* 0x000fe20007810000 */
[----:B------:R-:W3:Y:S01]  /*2d80*/  MUFU.TANH R197, R61 ;  /* 0x0000003d00c57308 */ /* 0x000ee20000002400 */
[----:B------:R-:W-:Y:S01]  /*2d90*/  VIADD R3, R3, 0x39 ;  /* 0x0000003903037836 */ /* 0x000fe20000000000 */
[----:B--2---:R-:W-:Y:S01]  /*2da0*/  FSEL R11, R9, -INF , !P3 ;  /* 0xff800000090b7808 */ /* 0x004fe20005800000 */
[----:B------:R-:W-:Y:S01]  /*2db0*/  FMUL.FTZ R80, R80, UR6 ;  /* 0x0000000650507c20 */ /* 0x000fe20008410000 */
[----:B------:R-:W-:Y:S01]  /*2dc0*/  FMNMX.FTZ R14, R13, R14, !PT ;  /* 0x0000000e0d0e7209 */ /* 0x000fe20007810000 */
[----:B------:R-:W-:Y:S01]  /*2dd0*/  FMUL.FTZ R81, R81, UR6 ;  /* 0x0000000651517c20 */ /* 0x000fe20008410000 */
[----:B-1----:R-:W-:Y:S01]  /*2de0*/  FSEL R198, R198, -INF , !P1 ;  /* 0xff800000c6c67808 */ /* 0x002fe20004800000 */
[----:B------:R-:W-:Y:S01]  /*2df0*/  FMUL.FTZ R76, R76, UR6 ;  /* 0x000000064c4c7c20 */ /* 0x000fe20008410000 */
[----:B------:R-:W1:Y:S01]  /*2e00*/  MUFU.TANH R201, R68 ;  /* 0x0000004400c97308 */ /* 0x000e620000002400 */
[----:B------:R-:W-:Y:S01]  /*2e10*/  FSEL R203, R203, -INF , !P1 ;  /* 0xff800000cbcb7808 */ /* 0x000fe20004800000 */
[----:B------:R-:W-:Y:S01]  /*2e20*/  FMUL.FTZ R70, R70, UR6 ;  /* 0x0000000646467c20 */ /* 0x000fe20008410000 */
[----:B------:R-:W-:Y:S01]  /*2e30*/  ISETP.GE.AND P1, PT, R3, UR21, PT ;  /* 0x0000001503007c0c */ /* 0x000fe2000bf26270 */
[----:B------:R-:W-:Y:S01]  /*2e40*/  FMUL.FTZ R77, R77, UR6 ;  /* 0x000000064d4d7c20 */ /* 0x000fe20008410000 */
[----:B------:R-:W-:Y:S01]  /*2e50*/  FMNMX.FTZ R3, R6, R36, !PT ;  /* 0x0000002406037209 */ /* 0x000fe20007810000 */
[----:B------:R-:W-:Y:S01]  /*2e60*/  FMUL.FTZ R71, R71, UR6 ;  /* 0x0000000647477c20 */ /* 0x000fe20008410000 */
[----:B----4-:R-:W-:Y:S01]  /*2e70*/  FSEL R9, R35, -INF , !P2 ;  /* 0xff80000023097808 */ /* 0x010fe20005000000 */
[----:B------:R-:W2:Y:S01]  /*2e80*/  MUFU.TANH R38, R38 ;  /* 0x0000002600267308 */ /* 0x000ea20000002400 */
[----:B------:R-:W-:Y:S01]  /*2e90*/  FMNMX.FTZ R14, R11, R14, !PT ;  /* 0x0000000e0b0e7209 */ /* 0x000fe20007810000 */
[----:B------:R-:W-:Y:S01]  /*2ea0*/  FMUL.FTZ R82, R82, UR6 ;  /* 0x0000000652527c20 */ /* 0x000fe20008410000 */
[----:B------:R-:W-:Y:S01]  /*2eb0*/  FMNMX.FTZ R3, R24, R3, !PT ;  /* 0x0000000318037209 */ /* 0x000fe20007810000 */
[----:B------:R-:W-:Y:S01]  /*2ec0*/  FMUL.FTZ R83, R83, UR6 ;  /* 0x0000000653537c20 */ /* 0x000fe20008410000 */
[----:B------:R-:W-:Y:S01]  /*2ed0*/  FMNMX.FTZ R14, R9, R14, !PT ;  /* 0x0000000e090e7209 */ /* 0x000fe20007810000 */
[----:B------:R-:W-:Y:S01]  /*2ee0*/  FMUL.FTZ R78, R78, UR6 ;  /* 0x000000064e4e7c20 */ /* 0x000fe20008410000 */
[----:B------:R-:W-:Y:S01]  /*2ef0*/  FMNMX.FTZ R3, R4, R3, !PT ;  /* 0x0000000304037209 */ /* 0x000fe20007810000 */
[----:B------:R-:W4:Y:S01]  /*2f00*/  MUFU.TANH R199, R69 ;  /* 0x0000004500c77308 */ /* 0x000f220000002400 */
[----:B---3--:R-:W-:Y:S01]  /*2f10*/  FSEL R197, R197, -INF , !P0 ;  /* 0xff800000c5c57808 */ /* 0x008fe20004000000 */
[----:B------:R-:W-:Y:S01]  /*2f20*/  FMUL.FTZ R79, R79, UR6 ;  /* 0x000000064f4f7c20 */ /* 0x000fe20008410000 */
[----:B------:R-:W-:-:S02]  /*2f30*/  FMNMX.FTZ R14, R203, R14, !PT ;  /* 0x0000000ecb0e7209 */ /* 0x000fc40007810000 */
[----:B------:R-:W-:Y:S02]  /*2f40*/  FMNMX.FTZ R3, R12, R3, !PT ;  /* 0x000000030c037209 */ /* 0x000fe40007810000 */
[----:B-1----:R-:W-:Y:S01]  /*2f50*/  FSEL R201, R201, -INF , !P6 ;  /* 0xff800000c9c97808 */ /* 0x002fe20007000000 */
[----:B------:R-:W1:Y:S01]  /*2f60*/  MUFU.TANH R26, R26 ;  /* 0x0000001a001a7308 */ /* 0x000e620000002400 */
[----:B------:R-:W-:Y:S02]  /*2f70*/  FMNMX.FTZ R14, R197, R14, !PT ;  /* 0x0000000ec50e7209 */ /* 0x000fe40007810000 */
[----:B--2---:R-:W-:Y:S02]  /*2f80*/  FSEL R8, R38, -INF , !P3 ;  /* 0xff80000026087808 */ /* 0x004fe40005800000 */
[----:B------:R-:W-:Y:S02]  /*2f90*/  FMNMX.FTZ R3, R10, R3, !PT ;  /* 0x000000030a037209 */ /* 0x000fe40007810000 */
[----:B------:R-:W-:Y:S01]  /*2fa0*/  FMNMX.FTZ R14, R201, R14, !PT ;  /* 0x0000000ec90e7209 */ /* 0x000fe20007810000 */
[----:B------:R-:W2:Y:S01]  /*2fb0*/  MUFU.TANH R214, R63 ;  /* 0x0000003f00d67308 */ /* 0x000ea20000002400 */
[----:B----4-:R-:W-:-:S02]  /*2fc0*/  FSEL R199, R199, -INF , !P5 ;  /* 0xff800000c7c77808 */ /* 0x010fc40006800000 */
[----:B------:R-:W-:Y:S02]  /*2fd0*/  ISETP.GE.AND P3, PT, R0, UR21, PT ;  /* 0x0000001500007c0c */ /* 0x000fe4000bf66270 */
[----:B------:R-:W-:Y:S02]  /*2fe0*/  FMNMX.FTZ R3, R8, R3, !PT ;  /* 0x0000000308037209 */ /* 0x000fe40007810000 */
[----:B------:R-:W-:Y:S01]  /*2ff0*/  FMNMX.FTZ R14, R199, R14, !PT ;  /* 0x0000000ec70e7209 */ /* 0x000fe20007810000 */
[----:B------:R-:W3:Y:S01]  /*3000*/  MUFU.TANH R213, R80 ;  /* 0x0000005000d57308 */ /* 0x000ee20000002400 */
[----:B-1----:R-:W-:Y:S02]  /*3010*/  FSEL R0, R26, -INF , !P2 ;  /* 0xff8000001a007808 */ /* 0x002fe40005000000 */
[----:B------:R-:W-:Y:S02]  /*3020*/  ISETP.GE.AND P2, PT, R16, UR21, PT ;  /* 0x0000001510007c0c */ /* 0x000fe4000bf46270 */
[----:B------:R-:W-:-:S03]  /*3030*/  FMNMX.FTZ R3, R0, R3, !PT ;  /* 0x0000000300037209 */ /* 0x000fc60007810000 */
[----:B------:R-:W1:Y:S01]  /*3040*/  MUFU.TANH R211, R81 ;  /* 0x0000005100d37308 */ /* 0x000e620000002400 */
[----:B--2---:R-:W-:Y:S02]  /*3050*/  FSEL R214, R214, -INF , !P0 ;  /* 0xff800000d6d67808 */ /* 0x004fe40004000000 */
[----:B------:R-:W-:Y:S02]  /*3060*/  PLOP3.LUT P0, PT, PT, PT, UP0, 0x80, 0x0 ;  /* 0x000000000000781c */ /* 0x000fe40003f0f008 */
[----:B------:R-:W-:-:S03]  /*3070*/  FMNMX.FTZ R3, R198, R3, !PT ;  /* 0x00000003c6037209 */ /* 0x000fc60007810000 */
[----:B------:R-:W2:Y:S01]  /*3080*/  MUFU.TANH R209, R76 ;  /* 0x0000004c00d17308 */ /* 0x000ea20000002400 */
[----:B---3--:R-:W-:Y:S02]  /*3090*/  FSEL R213, R213, -INF , !P4 ;  /* 0xff800000d5d57808 */ /* 0x008fe40006000000 */
[----:B------:R-:W-:Y:S02]  /*30a0*/  FMNMX.FTZ R3, R214, R3, !PT ;  /* 0x00000003d6037209 */ /* 0x000fe40007810000 */
[----:B------:R-:W-:-:S03]  /*30b0*/  FMNMX.FTZ R14, R213, R14, !PT ;  /* 0x0000000ed50e7209 */ /* 0x000fc60007810000 */
[----:B------:R-:W3:Y:S01]  /*30c0*/  MUFU.TANH R200, R70 ;  /* 0x0000004600c87308 */ /* 0x000ee20000002400 */
[----:B-1----:R-:W-:-:S04]  /*30d0*/  FSEL R211, R211, -INF , !P3 ;  /* 0xff800000d3d37808 */ /* 0x002fc80005800000 */
[----:B------:R-:W-:-:S03]  /*30e0*/  FMNMX.FTZ R14, R211, R14, !PT ;  /* 0x0000000ed30e7209 */ /* 0x000fc60007810000 */
[----:B------:R-:W1:Y:S01]  /*30f0*/  MUFU.TANH R207, R77 ;  /* 0x0000004d00cf7308 */ /* 0x000e620000002400 */
[----:B--2---:R-:W-:-:S04]  /*3100*/  FSEL R209, R209, -INF , !P2 ;  /* 0xff800000d1d17808 */ /* 0x004fc80005000000 */
[----:B------:R-:W-:-:S03]  /*3110*/  FMNMX.FTZ R14, R209, R14, !PT ;  /* 0x0000000ed10e7209 */ /* 0x000fc60007810000 */
[----:B------:R-:W2:Y:S01]  /*3120*/  MUFU.TANH R212, R71 ;  /* 0x0000004700d47308 */ /* 0x000ea20000002400 */
[----:B---3--:R-:W-:-:S04]  /*3130*/  FSEL R200, R200, -INF , !P6 ;  /* 0xff800000c8c87808 */ /* 0x008fc80007000000 */
[----:B------:R-:W-:-:S03]  /*3140*/  FMNMX.FTZ R23, R200, R3, !PT ;  /* 0x00000003c8177209 */ /* 0x000fc60007810000 */
[----:B------:R3:W4:Y:S01]  /*3150*/  MUFU.TANH R208, R82 ;  /* 0x0000005200d07308 */ /* 0x0007220000002400 */
[----:B-1----:R-:W-:-:S04]  /*3160*/  FSEL R207, R207, -INF , !P1 ;  /* 0xff800000cfcf7808 */ /* 0x002fc80004800000 */
[----:B------:R-:W-:-:S03]  /*3170*/  FMNMX.FTZ R3, R207, R14, !PT ;  /* 0x0000000ecf037209 */ /* 0x000fc60007810000 */
[----:B------:R3:W1:Y:S01]  /*3180*/  MUFU.TANH R206, R83 ;  /* 0x0000005300ce7308 */ /* 0x0006620000002400 */
[----:B--2---:R-:W-:-:S07]  /*3190*/  FSEL R212, R212, -INF , !P5 ;  /* 0xff800000d4d47808 */ /* 0x004fce0006800000 */
[----:B------:R3:W2:Y:S08]  /*31a0*/  MUFU.TANH R204, R78 ;  /* 0x0000004e00cc7308 */ /* 0x0006b00000002400 */
[----:B------:R3:W1:Y:S01]  /*31b0*/  MUFU.TANH R202, R79 ;  /* 0x0000004f00ca7308 */ /* 0x0006620000002400 */
[----:B------:R-:W-:Y:S06]  /*31c0*/  BAR.SYNC.DEFER_BLOCKING 0x0 ;  /* 0x0000000000007b1d */ /* 0x000fec0000010000 */
[----:B----4-:R-:W-:Y:S05]  /*31d0*/  @!P0 BRA `(.L_x_1689) ;  /* 0x0000000000688947 */ /* 0x010fea0003800000 */
        /* <DEDUP_REMOVED lines=26> */
.L_x_1689:
[----:B------:R-:W-:Y:S01]  /*3380*/  FSEL R208, R208, -INF , !P4 ;  /* 0xff800000d0d07808 */ /* 0x000fe20006000000 */
[----:B------:R-:W5:Y:S01]  /*3390*/  SHFL.BFLY PT, R14, R3, 0x2, 0x1f ;  /* 0x0c401f00030e7f89 */ /* 0x000f6200000e0000 */
[----:B------:R-:W-:Y:S01]  /*33a0*/  FMNMX.FTZ R23, R212, R23, !PT ;  /* 0x00000017d4177209 */ /* 0x000fe20007810000 */
[----:B------:R-:W-:Y:S01]  /*33b0*/  ULDC UR6, c[0x0][0x2ec] ;  /* 0x0000bb0000067ab9 */ /* 0x000fe20000000800 */
[----:B-1----:R-:W-:Y:S02]  /*33c0*/  FSEL R206, R206, -INF , !P3 ;  /* 0xff800000cece7808 */ /* 0x002fe40005800000 */
[----:B------:R-:W-:Y:S02]  /*33d0*/  FMNMX.FTZ R23, R208, R23, !PT ;  /* 0x00000017d0177209 */ /* 0x000fe40007810000 */
[----:B--2---:R-:W-:Y:S02]  /*33e0*/  FSEL R204, R204, -INF , !P2 ;  /* 0xff800000cccc7808 */ /* 0x004fe40005000000 */
[----:B------:R-:W-:-:S02]  /*33f0*/  FMNMX.FTZ R23, R206, R23, !PT ;  /* 0x00000017ce177209 */ /* 0x000fc40007810000 */
[----:B------:R-:W-:Y:S02]  /*3400*/  FSEL R202, R202, -INF , !P1 ;  /* 0xff800000caca7808 */ /* 0x000fe40004800000 */
[----:B------:R-:W-:Y:S02]  /*3410*/  FMNMX.FTZ R23, R204, R23, !PT ;  /* 0x00000017cc177209 */ /* 0x000fe40007810000 */
[----:B------:R-:W-:Y:S02]  /*3420*/  IADD3 R236, R105, R2, RZ ;  /* 0x0000000269ec7210 */ /* 0x000fe40007ffe0ff */
[----:B------:R-:W-:Y:S02]  /*3430*/  FMNMX.FTZ R25, R202, R23, !PT ;  /* 0x00000017ca197209 */ /* 0x000fe40007810000 */
[----:B------:R-:W-:Y:S02]  /*3440*/  LEA R236, R236, UR4, 0x1 ;  /* 0x00000004ecec7c11 */ /* 0x000fe4000f8e08ff */
[----:B------:R-:W-:Y:S01]  /*3450*/  IADD3 R231, R239, 0x800, RZ ;  /* 0x00000800efe77810 */ /* 0x000fe20007ffe0ff */
[----:B------:R-:W1:Y:S01]  /*3460*/  SHFL.BFLY PT, R16, R25, 0x2, 0x1f ;  /* 0x0c401f0019107f89 */ /* 0x000e6200000e0000 */
[----:B------:R-:W-:-:S02]  /*3470*/  LEA R233, R5, R236, 0x1 ;  /* 0x000000ec05e97211 */ /* 0x000fc400078e08ff */
[----:B-----5:R-:W-:Y:S01]  /*3480*/  FMNMX.FTZ R23, R3, R14, !PT ;  /* 0x0000000e03177209 */ /* 0x020fe20007810000 */
        /* <DEDUP_REMOVED lines=12> */
[----:B---3--:R-:W-:Y:S01]  /*3550*/  LDSM.16.MT88.4 R80, [R234+0x1c000] ;  /* 0x01c00000ea50783b */ /* 0x008fe20000004200 */
        /* <DEDUP_REMOVED lines=9> */
[----:B--2---:R-:W-:Y:S02]  /*35f0*/  FMNMX.FTZ R164, R23, R164, !PT ;  /* 0x000000a417a47209 */ /* 0x004fe40007810000 */
[C---:B------:R-:W-:Y:S01]  /*3600*/  IADD3 R218, R239.reuse, 0x6800, RZ ;  /* 0x00006800efda7810 */ /* 0x040fe20007ffe0ff */
[----:B------:R-:W2:Y:S01]  /*3610*/  LDSM.16.MT88.4 R40, [R236+0x1a000] ;  /* 0x01a00000ec28783b */ /* 0x000ea20000004200 */
[C---:B------:R-:W-:Y:S01]  /*3620*/  FSETP.NEU.FTZ.AND P1, PT, R164.reuse, -INF , PT ;  /* 0xff800000a400780b */ /* 0x040fe20003f3d000 */
[----:B------:R-:W-:Y:S01]  /*3630*/  FMUL.FTZ R210, R164, UR6 ;  /* 0x00000006a4d27c20 */ /* 0x000fe20008410000 */
[C---:B------:R-:W-:Y:S01]  /*3640*/  IADD3 R217, R239.reuse, 0x7000, RZ ;  /* 0x00007000efd97810 */ /* 0x040fe20007ffe0ff */
[----:B------:R-:W3:Y:S01]  /*3650*/  LDSM.16.MT88.4 R48, [R234+0x1a000] ;  /* 0x01a00000ea30783b */ /* 0x000ee20000004200 */
[----:B------:R-:W-:-:S02]  /*3660*/  IADD3 R216, R239, 0x7800, RZ ;  /* 0x00007800efd87810 */ /* 0x000fc40007ffe0ff */
[----:B------:R-:W-:Y:S01]  /*3670*/  FSEL R210, R210, RZ, P1 ;  /* 0x000000ffd2d27208 */ /* 0x000fe20000800000 */
[----:B------:R-:W5:Y:S04]  /*3680*/  LDSM.16.MT88.4 R64, [R232+0x1a000] ;  /* 0x01a00000e840783b */ /* 0x000f680000004200 */
        /* <DEDUP_REMOVED lines=15> */
[----:B------:R-:W4:Y:S01]  /*3780*/  MUFU.EX2 R192, R192 ;  /* 0x000000c000c07308 */ /* 0x000f220000000800 */
[--C-:B------:R-:W-:Y:S01]  /*3790*/  FFMA.FTZ R194, R203, UR6, -R210.reuse ;  /* 0x00000006cbc27c23 */ /* 0x100fe200080108d2 */
[--C-:B------:R-:W-:Y:S01]  /*37a0*/  FFMA.FTZ R196, R201, UR6, -R210.reuse ;  /* 0x00000006c9c47c23 */ /* 0x100fe200080108d2 */
[----:B------:R-:W-:Y:S01]  /*37b0*/  FSEL R205, R205, RZ, P1 ;  /* 0x000000ffcdcd7208 */ /* 0x000fe20000800000 */
[----:B------:R-:W1:Y:S01]  /*37c0*/  LDSM.16.MT88.4 R104, [R236+0x1e000] ;  /* 0x01e00000ec68783b */ /* 0x000e620000004200 */
[--C-:B------:R-:W-:Y:S01]  /*37d0*/  FFMA.FTZ R197, R197, UR6, -R210.reuse ;  /* 0x00000006c5c57c23 */ /* 0x100fe200080108d2 */
[----:B------:R-:W-:-:S02]  /*37e0*/  FFMA.FTZ R199, R199, UR6, -R210 ;  /* 0x00000006c7c77c23 */ /* 0x000fc400080108d2 */
        /* <DEDUP_REMOVED lines=10> */
[----:B----4-:R-:W-:Y:S01]  /*3890*/  F2FP.BF16.F32.PACK_AB R128, R192, R195 ;  /* 0x000000c3c080723e */ /* 0x010fe200000010ff */
[--C-:B------:R-:W-:Y:S01]  /*38a0*/  FFMA.FTZ R0, R0, UR6, -R205.reuse ;  /* 0x0000000600007c23 */ /* 0x100fe200080108cd */
[----:B------:R-:W4:Y:S01]  /*38b0*/  LDSM.16.MT88.4 R4, [R232+0x1e000] ;  /* 0x01e00000e804783b */ /* 0x000f220000004200 */
[----:B------:R-:W2:Y:S01]  /*38c0*/  MUFU.EX2 R186, R186 ;  /* 0x000000ba00ba7308 */ /* 0x000ea20000000800 */
[--C-:B------:R-:W-:Y:S01]  /*38d0*/  FFMA.FTZ R198, R198, UR6, -R205.reuse ;  /* 0x00000006c6c67c23 */ /* 0x100fe200080108cd */
[--C-:B------:R-:W-:Y:S01]  /*38e0*/  FFMA.FTZ R201, R214, UR6, -R205.reuse ;  /* 0x00000006d6c97c23 */ /* 0x100fe200080108cd */
[----:B------:R-:W4:Y:S01]  /*38f0*/  LDSM.16.MT88.4 R12, [R233+0x18800] ;  /* 0x01880000e90c783b */ /* 0x000f220000004200 */
[--C-:B------:R-:W-:Y:S01]  /*3900*/  FFMA.FTZ R200, R200, UR6, -R205.reuse ;  /* 0x00000006c8c87c23 */ /* 0x100fe200080108cd */
[--C-:B------:R-:W-:Y:S01]  /*3910*/  FFMA.FTZ R203, R212, UR6, -R205.reuse ;  /* 0x00000006d4cb7c23 */ /* 0x100fe200080108cd */
[----:B------:R-:W-:Y:S01]  /*3920*/  FFMA.FTZ R245, R202, UR6, -R205 ;  /* 0x00000006caf57c23 */ /* 0x000fe200080108cd */
[----:B------:R-:W4:Y:S01]  /*3930*/  LDSM.16.MT88.4 R20, [R233+0x1a800] ;  /* 0x01a80000e914783b */ /* 0x000f220000004200 */
[----:B------:R-:W-:Y:S01]  /*3940*/  MUFU.EX2 R189, R189 ;  /* 0x000000bd00bd7308 */ /* 0x000fe20000000800 */
[----:B------:R-:W-:-:S02]  /*3950*/  FADD.FTZ R192, R195, R192 ;  /* 0x000000c0c3c07221 */ /* 0x000fc40000010000 */
[----:B------:R-:W4:Y:S04]  /*3960*/  LDSM.16.MT88.4 R8, [R234+0x1c800] ;  /* 0x01c80000ea08783b */ /* 0x000f280000004200 */
[----:B------:R-:W4:Y:S01]  /*3970*/  LDSM.16.MT88.4 R16, [R233+0x1c800] ;  /* 0x01c80000e910783b */ /* 0x000f220000004200 */
        /* <DEDUP_REMOVED lines=38> */
[C---:B------:R-:W-:Y:S05]  /*3be0*/  HMMA.16816.F32.BF16 R44, R128.reuse, R48, RZ ;  /* 0x00000030802c723c */ /* 0x040fea00000418ff */
[----:B------:R-:W-:Y:S01]  /*3bf0*/  MUFU.EX2 R196, R196 ;  /* 0x000000c400c47308 */ /* 0x000fe20000000800 */
[C---:B-----5:R-:W-:Y:S06]  /*3c00*/  HMMA.16816.F32.BF16 R60, R128.reuse, R64, RZ ;  /* 0x00000040803c723c */ /* 0x060fec00000418ff */
[C---:B------:R-:W-:Y:S01]  /*3c10*/  HMMA.16816.F32.BF16 R68, R128.reuse, R72, RZ ;  /* 0x000000488044723c */ /* 0x040fe200000418ff */
        /* <DEDUP_REMOVED lines=161> */
[----:B-----5:R-:W-:Y:S01]  /*4630*/  F2FP.BF16.F32.PACK_AB R6, R179, R178 ;  /* 0x000000b2b306723e */ /* 0x020fe200000010ff */
        /* <DEDUP_REMOVED lines=53> */
[----:B------:R-:W-:Y:S01]  /*4990*/  ULDC UR23, c[0x0][0x39c] ;  /* 0x0000e70000177ab9 */ /* 0x000fe20000000800 */
[----:B------:R-:W-:Y:S01]  /*49a0*/  ULDC UR4, c[0x0][0x2ec] ;  /* 0x0000bb0000047ab9 */ /* 0x000fe20000000800 */
[----:B------:R-:W-:Y:S01]  /*49b0*/  ULDC.64 UR12, c[0x0][0x250] ;  /* 0x00009400000c7ab9 */ /* 0x000fe20000000a00 */
[----:B------:R-:W-:Y:S01]  /*49c0*/  ULDC.64 UR6, c[0x0][0x218] ;  /* 0x0000860000067ab9 */ /* 0x000fe20000000a00 */
[----:B------:R-:W-:Y:S01]  /*49d0*/  ULDC.64 UR8, c[0x0][0x248] ;  /* 0x0000920000087ab9 */ /* 0x000fe20000000a00 */
[----:B------:R-:W-:Y:S01]  /*49e0*/  ULDC.64 UR10, c[0x0][0x220] ;  /* 0x00008800000a7ab9 */ /* 0x000fe20000000a00 */
[----:B------:R-:W-:Y:S05]  /*49f0*/  BRA `(.L_x_1691) ;  /* 0x0000000000707947 */ /* 0x000fea0003800000 */
.L_x_1693:
        /* <DEDUP_REMOVED lines=28> */
.L_x_1691:
        /* <DEDUP_REMOVED lines=20> */
[----:B------:R-:W-:Y:S04]  /*4d00*/  ISETP.LT.AND P0, PT, RZ, UR26, PT ;  /* 0x0000001aff007c0c */ /* 0x000fe8000bf01270 */
[----:B------:R-:W-:Y:S05]  /*4d10*/  LDGSTS.E.BYPASS.LTC128B.128 [R244+0x1a000], desc[UR18][R164.64+0x80] ;  /* 0x1a000080a4f47fae */ /* 0x000fea000b901d52 */
[----:B------:R-:W-:Y:S05]  /*4d20*/  LDGSTS.E.BYPASS.LTC128B.128 [R244+0x1c000], desc[UR18][R164.64+0x100] ;  /* 0x1c000100a4f47fae */ /* 0x000fea000b901d52 */
[----:B------:R-:W-:Y:S05]  /*4d30*/  LDGSTS.E.BYPASS.LTC128B.128 [R244+0x1e000], desc[UR18][R164.64+0x180] ;  /* 0x1e000180a4f47fae */ /* 0x000fea000b901d52 */
[----:B------:R-:W-:Y:S05]  /*4d40*/  LDGSTS.E.BYPASS.LTC128B.128 [R244+0x19000], desc[UR18][R10.64] ;  /* 0x190000000af47fae */ /* 0x000fea000b901d52 */
[----:B------:R-:W-:Y:S05]  /*4d50*/  LDGSTS.E.BYPASS.LTC128B.128 [R244+0x1b000], desc[UR18][R10.64+0x80] ;  /* 0x1b0000800af47fae */ /* 0x000fea000b901d52 */
[----:B------:R-:W-:Y:S05]  /*4d60*/  LDGSTS.E.BYPASS.LTC128B.128 [R244+0x1d000], desc[UR18][R10.64+0x100] ;  /* 0x1d0001000af47fae */ /* 0x000fea000b901d52 */
[----:B------:R1:W-:Y:S05]  /*4d70*/  LDGSTS.E.BYPASS.LTC128B.128 [R244+0x1f000], desc[UR18][R10.64+0x180] ;  /* 0x1f0001800af47fae */ /* 0x0003ea000b901d52 */
[----:B------:R-:W-:Y:S05]  /*4d80*/  LDSM.16.M88.4 R168, [R242] ;  /* 0x00000000f2a8783b */ /* 0x000fea0000000200 */
[----:B------:R-:W2:Y:S05]  /*4d90*/  LDSM.16.M88.4 R172, [R241+0x10000] ;  /* 0x01000000f1ac783b */ /* 0x000eaa0000000200 */
[----:B------:R-:W3:Y:S05]  /*4da0*/  LDSM.16.M88.4 R176, [R241+0x10800] ;  /* 0x01080000f1b0783b */ /* 0x000eea0000000200 */
[----:B------:R-:W4:Y:S05]  /*4db0*/  LDSM.16.M88.4 R180, [R241+0x11000] ;  /* 0x01100000f1b4783b */ /* 0x000f2a0000000200 */
[----:B------:R-:W5:Y:S05]  /*4dc0*/  LDSM.16.M88.4 R184, [R241+0x11800] ;  /* 0x01180000f1b8783b */ /* 0x000f6a0000000200 */
[----:B------:R-:W0:Y:S05]  /*4dd0*/  LDGDEPBAR ;  /* 0x00000000000079af */ /* 0x000e2a0000000000 */
[----:B------:R-:W-:Y:S05]  /*4de0*/  LDSM.16.M88.4 R188, [R240] ;  /* 0x00000000f0bc783b */ /* 0x000fea0000000200 */
[----:B------:R-:W5:Y:S05]  /*4df0*/  LDSM.16.M88.4 R192, [R239] ;  /* 0x00000000efc0783b */ /* 0x000f6a0000000200 */
[----:B------:R-:W5:Y:S05]  /*4e00*/  LDSM.16.M88.4 R196, [R231] ;  /* 0x00000000e7c4783b */ /* 0x000f6a0000000200 */
[----:B------:R-:W5:Y:S01]  /*4e10*/  LDSM.16.M88.4 R200, [R230] ;  /* 0x00000000e6c8783b */ /* 0x000f620000000200 */
[C---:B--2---:R-:W-:Y:S04]  /*4e20*/  HMMA.16816.F32.BF16 R4, R168.reuse, R172, RZ ;  /* 0x000000aca804723c */ /* 0x044fe800000418ff */
[----:B------:R-:W2:Y:S02]  /*4e30*/  LDSM.16.M88.4 R204, [R229] ;  /* 0x00000000e5cc783b */ /* 0x000ea40000000200 */
[C---:B-1----:R-:W-:Y:S03]  /*4e40*/  HMMA.16816.F32.BF16 R8, R168.reuse, R174, RZ ;  /* 0x000000aea808723c */ /* 0x042fe600000418ff */
[----:B------:R-:W-:Y:S03]  /*4e50*/  LDSM.16.M88.4 R208, [R238] ;  /* 0x00000000eed0783b */ /* 0x000fe60000000200 */
[C---:B---3--:R-:W-:Y:S02]  /*4e60*/  HMMA.16816.F32.BF16 R12, R168.reuse, R176, RZ ;  /* 0x000000b0a80c723c */ /* 0x048fe400000418ff */
[----:B------:R-:W1:Y:S04]  /*4e70*/  LDSM.16.M88.4 R212, [R235+0x10000] ;  /* 0x01000000ebd4783b */ /* 0x000e680000000200 */
[C---:B------:R-:W-:Y:S01]  /*4e80*/  HMMA.16816.F32.BF16 R16, R168.reuse, R178, RZ ;  /* 0x000000b2a810723c */ /* 0x040fe200000418ff */
[----:B------:R-:W-:Y:S05]  /*4e90*/  LDSM.16.M88.4 R172, [R235+0x11000] ;  /* 0x01100000ebac783b */ /* 0x000fea0000000200 */
[C---:B----4-:R-:W-:Y:S01]  /*4ea0*/  HMMA.16816.F32.BF16 R20, R168.reuse, R180, RZ ;  /* 0x000000b4a814723c */ /* 0x050fe200000418ff */
[----:B------:R-:W-:Y:S05]  /*4eb0*/  LDSM.16.M88.4 R176, [R235+0x11800] ;  /* 0x01180000ebb0783b */ /* 0x000fea0000000200 */
[C---:B------:R-:W-:Y:S01]  /*4ec0*/  HMMA.16816.F32.BF16 R24, R168.reuse, R182, RZ ;  /* 0x000000b6a818723c */ /* 0x040fe200000418ff */
[----:B------:R-:W-:Y:S05]  /*4ed0*/  LDSM.16.M88.4 R180, [R237] ;  /* 0x00000000edb4783b */ /* 0x000fea0000000200 */
[C---:B-----5:R-:W-:Y:S06]  /*4ee0*/  HMMA.16816.F32.BF16 R28, R168.reuse, R184, RZ ;  /* 0x000000b8a81c723c */ /* 0x060fec00000418ff */
[----:B------:R-:W-:Y:S01]  /*4ef0*/  HMMA.16816.F32.BF16 R32, R168, R186, RZ ;  /* 0x000000baa820723c */ /* 0x000fe200000418ff */
[----:B------:R-:W3:Y:S05]  /*4f00*/  LDSM.16.M88.4 R168, [R235+0x10800] ;  /* 0x01080000eba8783b */ /* 0x000eea0000000200 */
        /* <DEDUP_REMOVED lines=16> */
[----:B------:R-:W-:Y:S05]  /*5010*/  LDSM.16.M88.4 R212, [R227] ;  /* 0x00000000e3d4783b */ /* 0x000fea0000000200 */
        /* <DEDUP_REMOVED lines=13> */
[C---:B--2---:R-:W-:Y:S06]  /*50f0*/  HMMA.16816.F32.BF16 R12, R180.reuse, R188, R12 ;  /* 0x000000bcb40c723c */ /* 0x044fec000004180c */
[C---:B------:R-:W-:Y:S01]  /*5100*/  HMMA.16816.F32.BF16 R16, R180.reuse, R190, R16 ;  /* 0x000000beb410723c */ /* 0x040fe20000041810 */
[----:B------:R-:W-:Y:S05]  /*5110*/  LDSM.16.M88.4 R188, [R224] ;  /* 0x00000000e0bc783b */ /* 0x000fea0000000200 */
[C---:B------:R-:W-:Y:S06]  /*5120*/  HMMA.16816.F32.BF16 R20, R180.reuse, R192, R20 ;  /* 0x000000c0b414723c */ /* 0x040fec0000041814 */
[C---:B------:R-:W-:Y:S01]  /*5130*/  HMMA.16816.F32.BF16 R24, R180.reuse, R194, R24 ;  /* 0x000000c2b418723c */ /* 0x040fe20000041818 */
[----:B------:R-:W-:Y:S05]  /*5140*/  LDSM.16.M88.4 R192, [R238+0x4000] ;  /* 0x00400000eec0783b */ /* 0x000fea0000000200 */
[C---:B------:R-:W-:Y:S06]  /*5150*/  HMMA.16816.F32.BF16 R28, R180.reuse, R196, R28 ;  /* 0x000000c4b41c723c */ /* 0x040fec000004181c */
[----:B------:R-:W-:Y:S01]  /*5160*/  HMMA.16816.F32.BF16 R32, R180, R198, R32 ;  /* 0x000000c6b420723c */ /* 0x000fe20000041820 */
[----:B------:R-:W2:Y:S05]  /*5170*/  LDSM.16.M88.4 R180, [R226] ;  /* 0x00000000e2b4783b */ /* 0x000eaa0000000200 */
[C---:B-1----:R-:W-:Y:S01]  /*5180*/  HMMA.16816.F32.BF16 R4, R200.reuse, R204, R4 ;  /* 0x000000ccc804723c */ /* 0x042fe20000041804 */
[----:B------:R-:W1:Y:S05]  /*5190*/  LDSM.16.M88.4 R196, [R235+0x12000] ;  /* 0x01200000ebc4783b */ /* 0x000e6a0000000200 */
[C---:B------:R-:W-:Y:S01]  /*51a0*/  HMMA.16816.F32.BF16 R8, R200.reuse, R206, R8 ;  /* 0x000000cec808723c */ /* 0x040fe20000041808 */
[----:B------:R-:W-:Y:S05]  /*51b0*/  LDSM.16.M88.4 R204, [R228+0x2000] ;  /* 0x00200000e4cc783b */ /* 0x000fea0000000200 */
        /* <DEDUP_REMOVED lines=13> */
[C---:B--2---:R-:W-:Y:S06]  /*5290*/  HMMA.16816.F32.BF16 R12, R208.reuse, R180, R12 ;  /* 0x000000b4d00c723c */ /* 0x044fec000004180c */
[C---:B------:R-:W-:Y:S01]  /*52a0*/  HMMA.16816.F32.BF16 R16, R208.reuse, R182, R16 ;  /* 0x000000b6d010723c */ /* 0x040fe20000041810 */
[----:B------:R-:W2:Y:S05]  /*52b0*/  LDSM.16.M88.4 R180, [R228+0x2800] ;  /* 0x00280000e4b4783b */ /* 0x000eaa0000000200 */
[C---:B------:R-:W-:Y:S06]  /*52c0*/  HMMA.16816.F32.BF16 R20, R208.reuse, R184, R20 ;  /* 0x000000b8d014723c */ /* 0x040fec0000041814 */
[C---:B------:R-:W-:Y:S01]  /*52d0*/  HMMA.16816.F32.BF16 R24, R208.reuse, R186, R24 ;  /* 0x000000bad018723c */ /* 0x040fe20000041818 */
[----:B------:R-:W2:Y:S05]  /*52e0*/  LDSM.16.M88.4 R184, [R228+0x3000] ;  /* 0x00300000e4b8783b */ /* 0x000eaa0000000200 */
[C---:B------:R-:W-:Y:S06]  /*52f0*/  HMMA.16816.F32.BF16 R28, R208.reuse, R188, R28 ;  /* 0x000000bcd01c723c */ /* 0x040fec000004181c */
        /* <DEDUP_REMOVED lines=21> */
[----:B------:R-:W2:Y:S05]  /*5450*/  LDSM.16.M88.4 R180, [R222] ;  /* 0x00000000deb4783b */ /* 0x000eaa0000000200 */
[C---:B------:R-:W-:Y:S06]  /*5460*/  HMMA.16816.F32.BF16 R20, R200.reuse, R184, R20 ;  /* 0x000000b8c814723c */ /* 0x040fec0000041814 */
[C---:B------:R-:W-:Y:S01]  /*5470*/  HMMA.16816.F32.BF16 R24, R200.reuse, R186, R24 ;  /* 0x000000bac818723c */ /* 0x040fe20000041818 */
[----:B------:R-:W2:Y:S05]  /*5480*/  LDSM.16.M88.4 R184, [R221] ;  /* 0x00000000ddb8783b */ /* 0x000eaa0000000200 */
        /* <DEDUP_REMOVED lines=71> */
[C---:B--2---:R-:W-:Y:S06]  /*5900*/  HMMA.16816.F32.BF16 R12, R200.reuse, R180, R12 ;  /* 0x000000b4c80c723c */ /* 0x044fec000004180c */
[C---:B------:R-:W-:Y:S06]  /*5910*/  HMMA.16816.F32.BF16 R16, R200.reuse, R182, R16 ;  /* 0x000000b6c810723c */ /* 0x040fec0000041810 */
[C---:B------:R-:W-:Y:S06]  /*5920*/  HMMA.16816.F32.BF16 R20, R200.reuse, R184, R20 ;  /* 0x000000b8c814723c */ /* 0x040fec0000041814 */
[C---:B------:R-:W-:Y:S06]  /*5930*/  HMMA.16816.F32.BF16 R24, R200.reuse, R186, R24 ;  /* 0x000000bac818723c */ /* 0x040fec0000041818 */
[C---:B------:R-:W-:Y:S06]  /*5940*/  HMMA.16816.F32.BF16 R28, R200.reuse, R188, R28 ;  /* 0x000000bcc81c723c */ /* 0x040fec000004181c */
[----:B------:R-:W-:Y:S06]  /*5950*/  HMMA.16816.F32.BF16 R32, R200, R190, R32 ;  /* 0x000000bec820723c */ /* 0x000fec0000041820 */
[C---:B-1----:R-:W-:Y:S06]  /*5960*/  HMMA.16816.F32.BF16 R4, R208.reuse, R212, R4 ;  /* 0x000000d4d004723c */ /* 0x042fec0000041804 */
[C---:B------:R-:W-:Y:S06]  /*5970*/  HMMA.16816.F32.BF16 R8, R208.reuse, R214, R8 ;  /* 0x000000d6d008723c */ /* 0x040fec0000041808 */
[C---:B---3--:R-:W-:Y:S06]  /*5980*/  HMMA.16816.F32.BF16 R12, R208.reuse, R168, R12 ;  /* 0x000000a8d00c723c */ /* 0x048fec000004180c */
        /* <DEDUP_REMOVED lines=114> */
.L_x_1692:
        /* <DEDUP_REMOVED lines=459> */
.L_x_1690:
        /* <DEDUP_REMOVED lines=277> */
.L_x_1694:
        /* <DEDUP_REMOVED lines=24> */
.L_x_1695:
        /* <DEDUP_REMOVED lines=114> */
.L_x_1697:
[----:B------:R-:W-:Y:S05]  /*9750*/  BSYNC B0 ;  /* 0x0000000000007941 */ /* 0x000fea0003800000 */
.L_x_1696:
        /* <DEDUP_REMOVED lines=32> */
.L_x_1699:
[----:B------:R-:W-:Y:S05]  /*9960*/  BSYNC B0 ;  /* 0x0000000000007941 */ /* 0x000fea0003800000 */
.L_x_1698:
        /* <DEDUP_REMOVED lines=22> */
.L_x_1701:
[----:B------:R-:W-:Y:S05]  /*9ad0*/  BSYNC B0 ;  /* 0x0000000000007941 */ /* 0x000fea0003800000 */
.L_x_1700:
        /* <DEDUP_REMOVED lines=22> */
.L_x_1703:
[----:B------:R-:W-:Y:S05]  /*9c40*/  BSYNC B0 ;  /* 0x0000000000007941 */ /* 0x000fea0003800000 */
.L_x_1702:
        /* <DEDUP_REMOVED lines=21> */
.L_x_1686:
        /* <DEDUP_REMOVED lines=86> */
.L_x_1705:
[----:B------:R-:W-:Y:S05]  /*a300*/  BSYNC B0 ;  /* 0x0000000000007941 */ /* 0x000fea0003800000 */
.L_x_1704:
        /* <DEDUP_REMOVED lines=20> */
.L_x_1707:
[----:B------:R-:W-:Y:S05]  /*a450*/  BSYNC B0 ;  /* 0x0000000000007941 */ /* 0x000fea0003800000 */
.L_x_1706:
        /* <DEDUP_REMOVED lines=18> */
.L_x_1709:
[----:B------:R-:W-:Y:S05]  /*a580*/  BSYNC B0 ;  /* 0x0000000000007941 */ /* 0x000fea0003800000 */
.L_x_1708:
        /* <DEDUP_REMOVED lines=18> */
.L_x_1711:
[----:B------:R-:W-:Y:S05]  /*a6b0*/  BSYNC B0 ;  /* 0x0000000000007941 */ /* 0x000fea0003800000 */
.L_x_1710:
        /* <DEDUP_REMOVED lines=10> */
.L_x_1713:
[----:B------:R-:W-:Y:S05]  /*a760*/  BSYNC B0 ;  /* 0x0000000000007941 */ /* 0x000fea0003800000 */
.L_x_1712:
        /* <DEDUP_REMOVED lines=10> */
.L_x_1715:
[----:B------:R-:W-:Y:S05]  /*a810*/  BSYNC B0 ;  /* 0x0000000000007941 */ /* 0x000fea0003800000 */
.L_x_1714:
        /* <DEDUP_REMOVED lines=10> */
.L_x_1717:
[----:B------:R-:W-:Y:S05]  /*a8c0*/  BSYNC B0 ;  /* 0x0000000000007941 */ /* 0x000fea0003800000 */
.L_x_1716:
        /* <DEDUP_REMOVED lines=10> */
.L_x_1718:
        /* <DEDUP_REMOVED lines=9> */
.L_x_2418:


//--------------------- .text._ZN5flash16flash_fwd_kernelI23Flash_fwd_kernel_traitsILi256ELi128ELi64ELi8ELb0ELb0EN7cutlass10bfloat16_tE19Flash_kernel_traitsILi256ELi128ELi64ELi8ES3_EELb1ELb0ELb0ELb1ELb0ELb0ELb0ELb0EEEvNS_16Flash_fwd_paramsE --------------------------
	.section	.text._ZN5flash16flash_fwd_kernelI23Flash_fwd_kernel_traitsILi256ELi128ELi64ELi8ELb0ELb0EN7cutlass10bfloat16_tE19Flash_kernel_traitsILi256ELi128ELi64ELi8ES3_EELb1ELb0ELb0ELb1ELb0ELb0ELb0ELb0EEEvNS_16Flash_fwd_paramsE,"ax",@progbits
	.align	128
        .global         _ZN5flash16flash_fwd_kernelI23Flash_fwd_kernel_traitsILi256ELi128ELi64ELi8ELb0ELb0EN7cutlass10bfloat16_tE19Flash_kernel_traitsILi256ELi128ELi64ELi8ES3_EELb1ELb0ELb0ELb1ELb0ELb0ELb0ELb0EEEvNS_16Flash_fwd_paramsE
        .type           _ZN5flash16flash_fwd_kernelI23Flash_fwd_kernel_traitsILi256ELi128ELi64ELi8ELb0ELb0EN7cutlass10bfloat16_tE19Flash_kernel_traitsILi256ELi128ELi64ELi8ES3_EELb1ELb0ELb0ELb1ELb0ELb0ELb0ELb0EEEvNS_16Flash_fwd_paramsE,@function
        .size           _ZN5flash16flash_fwd_kernelI23Flash_fwd_kernel_traitsILi256ELi128ELi64ELi8ELb0ELb0EN7cutlass10bfloat16_tE19Flash_kernel_traitsILi256ELi128ELi64ELi8ES3_EELb1ELb0ELb0ELb1ELb0ELb0ELb0ELb0EEEvNS_16Flash_fwd_paramsE,(.L_x_2419 - _ZN5flash16flash_fwd_kernelI23Flash_fwd_kernel_traitsILi256ELi128ELi64ELi8ELb0ELb0EN7cutlass10bfloat16_tE19Flash_kernel_traitsILi256ELi128ELi64ELi8ES3_EELb1ELb0ELb0ELb1ELb0ELb0ELb0ELb0EEEvNS_16Flash_fwd_paramsE)
        .other          _ZN5flash16flash_fwd_kernelI23Flash_fwd_kernel_traitsILi256ELi128ELi64ELi8ELb0ELb0EN7cutlass10bfloat16_tE19Flash_kernel_traitsILi256ELi128ELi64ELi8ES3_EELb1ELb0ELb0ELb1ELb0ELb0ELb0ELb0EEEvNS_16Flash_fwd_paramsE,@"STO_CUDA_ENTRY STV_DEFAULT"
_ZN5flash16flash_fwd_kernelI23Flash_fwd_kernel_traitsILi256ELi128ELi64ELi8ELb0ELb0EN7cutlass10bfloat16_tE19Flash_kernel_traitsILi256ELi128ELi64ELi8ES3_EELb1ELb0ELb0ELb1ELb0ELb0ELb0ELb0EEEvNS_16Flash_fwd_paramsE:
.text._ZN5flash16flash_fwd_kernelI23Flash_fwd_kernel_traitsILi256ELi128ELi64ELi8ELb0ELb0EN7cutlass10bfloat16_tE19Flash_kernel_traitsILi256ELi128ELi64ELi8ES3_EELb1ELb0ELb0ELb1ELb0ELb0ELb0ELb0EEEvNS_16Flash_fwd_paramsE:
        /* <DEDUP_REMOVED lines=13> */
[----:B------:R-:W5:Y:S01]  /*00d0*/  @P2 LDG.E.64 R8, desc[UR28][R8.64] ;  /* 0x0000001c08082981 */ /* 0x000f62000c1e1b00 */
[----:B------:R-:W-:Y:S01]  /*00e0*/  S2UR UR18, SR_CTAID.X ;  /* 0x00000000001279c3 */ /* 0x000fe20000002500 */
[----:B--2---:R-:W-:-:S07]  /*00f0*/  @P2 IMAD.MOV.U32 R4, RZ, RZ, R168 ;  /* 0x000000ffff042224 */ /* 0x004fce00078e00a8 */
[----:B------:R-:W1:Y:S01]  /*0100*/  S2UR UR31, SR_CTAID.Y ;  /* 0x00000000001f79c3 */ /* 0x000e620000002600 */
[----:B---3--:R-:W-:-:S07]  /*0110*/  @P2 IMAD.MOV.U32 R5, RZ, RZ, R2 ;  /* 0x000000ffff052224 */ /* 0x008fce00078e0002 */
[----:B------:R-:W2:Y:S01]  /*0120*/  S2UR UR30, SR_CTAID.Z ;  /* 0x00000000001e79c3 */ /* 0x000ea20000002700 */
[----:B------:R3:W5:Y:S01]  /*0130*/  @P2 LDG.E.64 R6, desc[UR28][R4.64] ;  /* 0x0000001c04062981 */ /* 0x000762000c1e1b00 */
[----:B------:R-:W-:-:S06]  /*0140*/  UISETP.NE.U32.AND UP2, UPT, UR6, URZ, UPT ;  /* 0x0000003f0600728c */ /* 0x000fcc000bf45070 */
[----:B------:R-:W5:Y:S01]  /*0150*/  @P2 LDC R0, c[0x0][0x3b0] ;  /* 0x0000ec00ff002b82 */ /* 0x000f620000000800 */
[----:B------:R-:W-:Y:S01]  /*0160*/  UISETP.NE.AND.EX UP2, UPT, UR7, URZ, UPT, UP2 ;  /* 0x0000003f0700728c */ /* 0x000fe2000bf45320 */
[----:B------:R-:W-:Y:S02]  /*0170*/  ULDC.U8 UR6, c[0x0][0x3c2] ;  /* 0x0000f08000067ab9 */ /* 0x000fe40000000000 */
[----:B------:R-:W-:-:S03]  /*0180*/  UISETP.NE.AND UP3, UPT, UR6, URZ, UPT ;  /* 0x0000003f0600728c */ /* 0x000fc6000bf65270 */
[----:B------:R-:W-:Y:S01]  /*0190*/  PLOP3.LUT P0, PT, PT, PT, UP2, 0x80, 0x0 ;  /* 0x000000000000781c */ /* 0x000fe20003f0f028 */
[----:B-1----:R-:W-:Y:S01]  /*01a0*/  UIMAD.WIDE UR8, UR31, 0x4, UR8 ;  /* 0x000000041f0878a5 */ /* 0x002fe2000f8e0208 */
[----:B------:R-:W-:Y:S01]  /*01b0*/  ULDC.64 UR6, c[0x0][0x2f8] ;  /* 0x0000be0000067ab9 */ /* 0x000fe20000000a00 */
[----:B--2---:R-:W-:-:S06]  /*01c0*/  ULOP3.LUT UR4, UR30, UR18, UR31, 0xfe, !UPT ;  /* 0x000000121e047292 */ /* 0x004fcc000f8efe1f */
[----:B----4-:R-:W-:Y:S01]  /*01d0*/  LOP3.LUT P3, RZ, R84, UR4, RZ, 0xfc, !PT ;  /* 0x0000000454ff7c12 */ /* 0x010fe2000f86fcff */
[----:B------:R-:W-:Y:S02]  /*01e0*/  ULDC.64 UR4, c[0x0][0x300] ;  /* 0x0000c00000047ab9 */ /* 0x000fe40000000a00 */
[----:B------:R-:W-:-:S04]  /*01f0*/  UISETP.NE.U32.AND UP1, UPT, UR4, URZ, UPT ;  /* 0x0000003f0400728c */ /* 0x000fc8000bf25070 */
[----:B------:R-:W-:-:S03]  /*0200*/  UISETP.NE.AND.EX UP1, UPT, UR5, URZ, UPT, UP1 ;  /* 0x0000003f0500728c */ /* 0x000fc6000bf25310 */
[----:B------:R-:W-:Y:S02]  /*0210*/  ULDC.64 UR4, c[0x0][0x2f8] ;  /* 0x0000be0000047ab9 */ /* 0x000fe40000000a00 */
[----:B------:R-:W-:Y:S01]  /*0220*/  UISETP.EQ.U32.AND UP0, UPT, UR4, URZ, UPT ;  /* 0x0000003f0400728c */ /* 0x000fe2000bf02070 */
[----:B---3--:R-:W1:Y:S03]  /*0230*/  @!P3 LDC.64 R4, c[0x0][0x3b8] ;  /* 0x0000ee00ff04bb82 */ /* 0x008e660000000a00 */
[----:B------:R-:W-:Y:S02]  /*0240*/  UISETP.EQ.OR.EX UP0, UPT, UR5, URZ, !UP3, UP0 ;  /* 0x0000003f0500728c */ /* 0x000fe4000df02700 */
[----:B------:R-:W-:Y:S01]  /*0250*/  UIMAD.WIDE UR6, UR31, 0x4, UR6 ;  /* 0x000000041f0678a5 */ /* 0x000fe2000f8e0206 */
[----:B-----5:R-:W-:Y:S02]  /*0260*/  @P2 R2UR UR32, R8 ;  /* 0x00000000082022ca */ /* 0x020fe400000e0000 */
[----:B------:R-:W-:-:S11]  /*0270*/  @P2 R2UR UR33, R9 ;  /* 0x00000000092122ca */ /* 0x000fd600000e0000 */
[----:B------:R-:W-:Y:S02]  /*0280*/  IMAD.U32 R8, RZ, RZ, UR32 ;  /* 0x00000020ff087e24 */ /* 0x000fe4000f8e00ff */
[----:B------:R-:W-:-:S05]  /*0290*/  IMAD.U32 R9, RZ, RZ, UR33 ;  /* 0x00000021ff097e24 */ /* 0x000fca000f8e00ff */
[----:B-1----:R1:W-:Y:S01]  /*02a0*/  @!P3 STG.E.64 desc[UR28][R4.64], R8 ;  /* 0x000000080400b986 */ /* 0x0023e2000c101b1c */
[----:B------:R-:W-:-:S05]  /*02b0*/  @P2 IADD3 R168, P1, R6, R0, RZ ;  /* 0x0000000006a82210 */ /* 0x000fca0007f3e0ff */
[----:B------:R-:W-:Y:S01]  /*02c0*/  @P2 IMAD.X R2, RZ, RZ, R7, P1 ;  /* 0x000000ffff022224 */ /* 0x000fe200008e0607 */
[----:B------:R-:W-:Y:S01]  /*02d0*/  PLOP3.LUT P1, PT, PT, PT, UP1, 0x80, 0x0 ;  /* 0x000000000000781c */ /* 0x000fe20003f2f018 */
[----:B------:R-:W-:Y:S02]  /*02e0*/  @!P3 IMAD.MOV.U32 R6, RZ, RZ, R168 ;  /* 0x000000ffff06b224 */ /* 0x000fe400078e00a8 */
[----:B------:R-:W-:Y:S01]  /*02f0*/  @!P3 IMAD.MOV.U32 R7, RZ, RZ, R2 ;  /* 0x000000ffff07b224 */ /* 0x000fe200078e0002 */
[----:B------:R-:W-:-:S04]  /*0300*/  PLOP3.LUT P2, PT, PT, PT, UP0, 0x80, 0x0 ;  /* 0x000000000000781c */ /* 0x000fc80003f4f008 */
[----:B------:R2:W-:Y:S01]  /*0310*/  @!P3 STG.E.64 desc[UR28][R4.64+0x8], R6 ;  /* 0x000008060400b986 */ /* 0x0005e2000c101b1c */
[----:B-1----:R-:W-:Y:S02]  /*0320*/  IMAD.U32 R8, RZ, RZ, UR8 ;  /* 0x00000008ff087e24 */ /* 0x002fe4000f8e00ff */
[----:B------:R-:W-:Y:S01]  /*0330*/  IMAD.U32 R9, RZ, RZ, UR9 ;  /* 0x00000009ff097e24 */ /* 0x000fe2000f8e00ff */
[----:B------:R-:W-:Y:S02]  /*0340*/  @UP1 ULDC.64 UR8, c[0x0][0x300] ;  /* 0x0000c00000081ab9 */ /* 0x000fe40000000a00 */
[----:B------:R-:W-:Y:S02]  /*0350*/  @UP1 UIMAD.WIDE UR8, UR31, 0x4, UR8 ;  /* 0x000000041f0818a5 */ /* 0x000fe4000f8e0208 */
[----:B------:R-:W3:Y:S04]  /*0360*/  @P0 LDG.E R0, desc[UR28][R8.64+0x4] ;  /* 0x0000041c08000981 */ /* 0x000ee8000c1e1900 */
[----:B--2---:R-:W-:Y:S01]  /*0370*/  IMAD.U32 R4, RZ, RZ, UR8 ;  /* 0x00000008ff047e24 */ /* 0x004fe2000f8e00ff */
[----:B------:R-:W2:Y:S01]  /*0380*/  @P0 LDG.E R7, desc[UR28][R8.64] ;  /* 0x0000001c08070981 */ /* 0x000ea2000c1e1900 */
[----:B------:R-:W-:Y:S01]  /*0390*/  IMAD.U32 R5, RZ, RZ, UR9 ;  /* 0x00000009ff057e24 */ /* 0x000fe2000f8e00ff */
[----:B------:R-:W-:Y:S01]  /*03a0*/  UMOV UR17, 0xffffffff ;  /* 0xffffffff00117882 */ /* 0x000fe20000000000 */
[----:B------:R-:W-:-:S03]  /*03b0*/  ULDC UR9, c[0x0][0x270] ;  /* 0x00009c0000097ab9 */ /* 0x000fc60000000800 */
[----:B------:R1:W4:Y:S02]  /*03c0*/  @P1 LDG.E R6, desc[UR28][R4.64] ;  /* 0x0000001c04061981 */ /* 0x000324000c1e1900 */
[----:B-1----:R-:W-:Y:S02]  /*03d0*/  IMAD.U32 R4, RZ, RZ, UR6 ;  /* 0x00000006ff047e24 */ /* 0x002fe4000f8e00ff */
[----:B------:R-:W-:-:S05]  /*03e0*/  IMAD.U32 R5, RZ, RZ, UR7 ;  /* 0x00000007ff057e24 */ /* 0x000fca000f8e00ff */
[----:B------:R-:W5:Y:S01]  /*03f0*/  @!P2 LDG.E R3, desc[UR28][R4.64] ;  /* 0x0000001c0403a981 */ /* 0x000f62000c1e1900 */
[----:B------:R-:W-:Y:S01]  /*0400*/  UIMAD UR7, UR31, UR9, UR30 ;  /* 0x000000091f0772a4 */ /* 0x000fe2000f8e021e */
[----:B------:R-:W-:Y:S01]  /*0410*/  UMOV UR6, 0xffffffff ;  /* 0xffffffff00067882 */ /* 0x000fe20000000000 */
[----:B------:R-:W-:Y:S01]  /*0420*/  UMOV UR8, URZ ;  /* 0x0000003f00087c82 */ /* 0x000fe20008000000 */
[----:B---3--:R-:W-:Y:S02]  /*0430*/  @P0 R2UR UR19, R0 ;  /* 0x00000000001302ca */ /* 0x008fe400000e0000 */
[----:B------:R-:W-:-:S04]  /*0440*/  SHF.R.S32.HI R0, RZ, 0x1f, R84 ;  /* 0x0000001fff007819 */ /* 0x000fc80000011454 */
[----:B------:R-:W-:Y:S02]  /*0450*/  LEA.HI R13, R0, R84, RZ, 0x5 ;  /* 0x00000054000d7211 */ /* 0x000fe400078f28ff */
[----:B--2---:R-:W-:Y:S02]  /*0460*/  @P0 R2UR UR17, R7 ;  /* 0x00000000071102ca */ /* 0x004fe400000e0000 */
[----:B------:R-:W-:Y:S02]  /*0470*/  ISETP.NE.U32.AND P0, PT, RZ, UR4, PT ;  /* 0x00000004ff007c0c */ /* 0x000fe4000bf05070 */
[----:B------:R-:W-:Y:S01]  /*0480*/  LOP3.LUT R85, R13, 0xffffffe0, RZ, 0xc0, !PT ;  /* 0xffffffe00d557812 */ /* 0x000fe200078ec0ff */
[----:B------:R-:W-:-:S04]  /*0490*/  USHF.L.U32 UR4, UR7, 0x5, URZ ;  /* 0x0000000507047899 */ /* 0x000fc8000800063f */
[----:B------:R-:W-:Y:S01]  /*04a0*/  IMAD.IADD R85, R84, 0x1, -R85 ;  /* 0x0000000154557824 */ /* 0x000fe200078e0a55 */
[----:B----4-:R-:W-:-:S03]  /*04b0*/  @P1 R2UR UR8, R6 ;  /* 0x00000000060812ca */ /* 0x010fc600000e0000 */
[----:B------:R-:W-:-:S07]  /*04c0*/  @UP2 UIADD3 UR19, UR19, -UR17, URZ ;  /* 0x8000001113132290 */ /* 0x000fce000fffe03f */
        /* <DEDUP_REMOVED lines=15> */
.L_x_1719:
[----:B------:R-:W-:-:S05]  /*05c0*/  ULDC UR7, c[0x0][0x2c8] ;  /* 0x0000b20000077ab9 */ /* 0x000fca0000000800 */
.L_x_1720:
        /* <DEDUP_REMOVED lines=60> */
.L_x_1722:
[----:B------:R-:W-:Y:S01]  /*0990*/  ULDC UR4, c[0x0][0x278] ;  /* 0x00009e0000047ab9 */ /* 0x000fe20000000800 */
[----:B------:R-:W1:Y:S01]  /*09a0*/  S2R R4, SR_CTAID.Z ;  /* 0x0000000000047919 */ /* 0x000e620000002700 */
[----:B------:R-:W-:Y:S01]  /*09b0*/  IMAD.U32 R3, RZ, RZ, UR4 ;  /* 0x00000004ff037e24 */ /* 0x000fe2000f8e00ff */
[----:B------:R-:W-:Y:S01]  /*09c0*/  UMOV UR14, URZ ;  /* 0x0000003f000e7c82 */ /* 0x000fe20008000000 */
[CC--:B------:R-:W-:Y:S01]  /*09d0*/  LEA.HI R236, R0.reuse, R84.reuse, RZ, 0x3 ;  /* 0x0000005400ec7211 */ /* 0x0c0fe200078f18ff */
[----:B------:R-:W-:Y:S01]  /*09e0*/  UIADD3 UR16, -UR25, UR19, URZ ;  /* 0x0000001319107290 */ /* 0x000fe2000fffe13f */
[----:B------:R-:W-:Y:S02]  /*09f0*/  LEA.HI R5, R0, R84, RZ, 0x6 ;  /* 0x0000005400057211 */ /* 0x000fe400078f30ff */
[----:B------:R-:W-:-:S03]  /*0a00*/  IABS R3, R3 ;  /* 0x0000000300037213 */ /* 0x000fc60000000000 */
[----:B------:R-:W-:Y:S01]  /*0a10*/  IMAD.SHL.U32 R5, R5, 0x8, RZ ;  /* 0x0000000805057824 */ /* 0x000fe200078e00ff */
[----:B------:R-:W-:-:S13]  /*0a20*/  R2UR UR7, R3 ;  /* 0x00000000030772ca */ /* 0x000fda00000e0000 */
[----:B------:R-:W2:Y:S01]  /*0a30*/  I2F.RP R3, UR7 ;  /* 0x0000000700037d06 */ /* 0x000ea20008209400 */
[----:B-1----:R-:W-:-:S04]  /*0a40*/  IABS R4, R4 ;  /* 0x0000000400047213 */ /* 0x002fc80000000000 */
[----:B------:R-:W-:-:S03]  /*0a50*/  R2UR UR5, R4 ;  /* 0x00000000040572ca */ /* 0x000fc600000e0000 */
[----:B--2---:R-:W1:Y:S02]  /*0a60*/  MUFU.RCP R3, R3 ;  /* 0x0000000300037308 */ /* 0x004e640000001000 */
[----:B-1----:R-:W-:-:S06]  /*0a70*/  VIADD R3, R3, 0xffffffe ;  /* 0x0ffffffe03037836 */ /* 0x002fcc0000000000 */
[----:B------:R-:W1:Y:S02]  /*0a80*/  F2I.FTZ.U32.TRUNC.NTZ R3, R3 ;  /* 0x0000000300037305 */ /* 0x000e64000021f000 */
[----:B-1----:R-:W-:Y:S02]  /*0a90*/  R2UR UR15, R3 ;  /* 0x00000000030f72ca */ /* 0x002fe400000e0000 */
[----:B------:R-:W-:Y:S02]  /*0aa0*/  LOP3.LUT R3, R236, 0xfffffff8, RZ, 0xc0, !PT ;  /* 0xfffffff8ec037812 */ /* 0x000fe400078ec0ff */
[----:B------:R-:W-:-:S03]  /*0ab0*/  SHF.R.S32.HI R236, RZ, 0x3, R236 ;  /* 0x00000003ffec7819 */ /* 0x000fc600000114ec */
[----:B------:R-:W-:Y:S02]  /*0ac0*/  IMAD.IADD R3, R84, 0x1, -R3 ;  /* 0x0000000154037824 */ /* 0x000fe400078e0a03 */
[C---:B------:R-:W-:Y:S02]  /*0ad0*/  IMAD.SHL.U32 R223, R236.reuse, 0x40, RZ ;  /* 0x00000040ecdf7824 */ /* 0x040fe400078e00ff */
[----:B------:R-:W-:Y:S02]  /*0ae0*/  VIADD R4, R236, 0x40 ;  /* 0x00000040ec047836 */ /* 0x000fe40000000000 */
[----:B------:R-:W-:Y:S01]  /*0af0*/  UIADD3 UR9, URZ, -UR15, URZ ;  /* 0x8000000f3f097290 */ /* 0x000fe2000fffe03f */
[----:B------:R-:W-:Y:S01]  /*0b00*/  IMAD.SHL.U32 R234, R3, 0x8, RZ ;  /* 0x0000000803ea7824 */ /* 0x000fe200078e00ff */
[----:B------:R-:W-:Y:S02]  /*0b10*/  LOP3.LUT R223, R223, 0x1c0, RZ, 0xc0, !PT ;  /* 0x000001c0dfdf7812 */ /* 0x000fe400078ec0ff */
[----:B------:R-:W-:Y:S01]  /*0b20*/  UIMAD UR9, UR9, UR7, URZ ;  /* 0x00000007090972a4 */ /* 0x000fe2000f8e023f */
[----:B------:R-:W-:-:S02]  /*0b30*/  ISETP.GE.AND P5, PT, R4, UR16, PT ;  /* 0x0000001004007c0c */ /* 0x000fc4000bfa6270 */
[--C-:B------:R-:W-:Y:S01]  /*0b40*/  LOP3.LUT R4, R223, 0x38, R234.reuse, 0xf8, !PT ;  /* 0x00000038df047812 */ /* 0x100fe200078ef8ea */
[----:B------:R-:W-:Y:S01]  /*0b50*/  UIMAD.WIDE.U32 UR14, UR15, UR9, UR14 ;  /* 0x000000090f0e72a5 */ /* 0x000fe2000f8e000e */
[----:B------:R-:W-:Y:S02]  /*0b60*/  SHF.R.U32.HI R223, RZ, 0x3, R223 ;  /* 0x00000003ffdf7819 */ /* 0x000fe400000116df */
[----:B------:R-:W-:Y:S02]  /*0b70*/  SHF.R.S32.HI R235, RZ, 0x1f, R234 ;  /* 0x0000001fffeb7819 */ /* 0x000fe400000114ea */
[----:B------:R-:W-:Y:S02]  /*0b80*/  LOP3.LUT R223, R4, R223, RZ, 0x3c, !PT ;  /* 0x000000df04df7212 */ /* 0x000fe400078e3cff */
[----:B------:R-:W-:Y:S02]  /*0b90*/  UMOV UR9, UR15 ;  /* 0x0000000f00097c82 */ /* 0x000fe40008000000 */
[----:B------:R-:W-:-:S07]  /*0ba0*/  UIMAD.WIDE.U32 UR14, UR9, UR5, URZ ;  /* 0x00000005090e72a5 */ /* 0x000fce000f8e003f */
[----:B------:R-:W-:Y:S02]  /*0bb0*/  UMOV UR20, UR15 ;  /* 0x0000000f00147c82 */ /* 0x000fe40008000000 */
[----:B------:R-:W-:-:S04]  /*0bc0*/  UIADD3 UR9, -UR20, URZ, URZ ;  /* 0x0000003f14097290 */ /* 0x000fc8000fffe13f */
[----:B------:R-:W-:Y:S02]  /*0bd0*/  UIMAD UR5, UR7, UR9, UR5 ;  /* 0x00000009070572a4 */ /* 0x000fe4000f8e0205 */
[----:B------:R-:W-:Y:S02]  /*0be0*/  @UP0 UIADD3 UR9, UR8, UR6, URZ ;  /* 0x0000000608090290 */ /* 0x000fe4000fffe03f */
        /* <DEDUP_REMOVED lines=13> */
[----:B------:R-:W-:Y:S02]  /*0cc0*/  USHF.R.S32.HI UR5, URZ, 0x1f, UR30 ;  /* 0x0000001f3f057899 */ /* 0x000fe4000801141e */
[----:B------:R-:W-:-:S04]  /*0cd0*/  @UP0 UIADD3 UR23, UR15, UR9, URZ ;  /* 0x000000090f170290 */ /* 0x000fc8000fffe03f */
        /* <DEDUP_REMOVED lines=16> */
.L_x_1723:
[----:B------:R-:W1:Y:S01]  /*0de0*/  S2UR UR4, SR_CgaCtaId ;  /* 0x00000000000479c3 */ /* 0x000e620000008800 */
[----:B------:R-:W-:Y:S01]  /*0df0*/  IADD3 R6, P0, R234, UR34, RZ ;  /* 0x00000022ea067c10 */ /* 0x000fe2000ff1e0ff */
[----:B------:R-:W-:Y:S01]  /*0e00*/  ULDC.64 UR8, c[0x0][0x258] ;  /* 0x0000960000087ab9 */ /* 0x000fe20000000a00 */
[----:B------:R-:W-:Y:S01]  /*0e10*/  UMOV UR35, 0x400 ;  /* 0x0000040000237882 */ /* 0x000fe20000000000 */
[----:B------:R-:W-:Y:S01]  /*0e20*/  UIMAD UR15, UR5, UR8, URZ ;  /* 0x00000008050f72a4 */ /* 0x000fe2000f8e023f */
[----:B------:R-:W-:Y:S01]  /*0e30*/  IADD3.X R7, R235, UR10, RZ, P0, !PT ;  /* 0x0000000aeb077c10 */ /* 0x000fe200087fe4ff */
[----:B------:R-:W-:Y:S01]  /*0e40*/  IMAD.U32 R10, RZ, RZ, UR8 ;  /* 0x00000008ff0a7e24 */ /* 0x000fe2000f8e00ff */
[C---:B------:R-:W-:Y:S01]  /*0e50*/  ISETP.GE.AND P0, PT, R236.reuse, UR16, PT ;  /* 0x00000010ec007c0c */ /* 0x040fe2000bf06270 */
[----:B------:R-:W-:Y:S01]  /*0e60*/  UIMAD UR15, UR30, UR9, UR15 ;  /* 0x000000091e0f72a4 */ /* 0x000fe2000f8e020f */
[----:B------:R-:W-:Y:S01]  /*0e70*/  VIADD R4, R236, 0x60 ;  /* 0x00000060ec047836 */ /* 0x000fe20000000000 */
[----:B------:R-:W-:Y:S01]  /*0e80*/  ULDC.64 UR10, c[0x0][0x260] ;  /* 0x00009800000a7ab9 */ /* 0x000fe20000000a00 */
[----:B------:R-:W-:Y:S01]  /*0e90*/  ULDC.64 UR8, c[0x0][0x268] ;  /* 0x00009a0000087ab9 */ /* 0x000fe20000000a00 */
[----:B------:R-:W-:Y:S01]  /*0ea0*/  UIMAD UR34, UR14, UR10, URZ ;  /* 0x0000000a0e2272a4 */ /* 0x000fe2000f8e023f */
[----:B------:R-:W-:Y:S01]  /*0eb0*/  IMAD.WIDE.U32 R10, R10, UR30, R6 ;  /* 0x0000001e0a0a7c25 */ /* 0x000fe2000f8e0006 */
[----:B------:R-:W-:Y:S01]  /*0ec0*/  UIMAD UR14, UR14, UR8, URZ ;  /* 0x000000080e0e72a4 */ /* 0x000fe2000f8e023f */
[--C-:B------:R-:W-:Y:S01]  /*0ed0*/  SHF.R.S32.HI R237, RZ, 0x1f, R236.reuse ;  /* 0x0000001fffed7819 */ /* 0x100fe200000114ec */
[----:B------:R-:W-:Y:S01]  /*0ee0*/  UIMAD UR11, UR20, UR11, UR34 ;  /* 0x0000000b140b72a4 */ /* 0x000fe2000f8e0222 */
[----:B------:R-:W-:Y:S01]  /*0ef0*/  MOV R20, UR18 ;  /* 0x0000001200147c02 */ /* 0x000fe20008000f00 */
[----:B------:R-:W-:Y:S01]  /*0f00*/  UIMAD UR34, UR20, UR9, UR14 ;  /* 0x00000009142272a4 */ /* 0x000fe2000f8e020e */
[----:B------:R-:W-:Y:S01]  /*0f10*/  LOP3.LUT R223, R223, 0xfffffe00, R5, 0xf8, !PT ;  /* 0xfffffe00dfdf7812 */ /* 0x000fe200078ef805 */
[----:B------:R-:W-:Y:S01]  /*0f20*/  VIADD R19, R11, UR15 ;  /* 0x0000000f0b137c36 */ /* 0x000fe20008000000 */
[----:B------:R-:W-:Y:S01]  /*0f30*/  BSSY B0, `(.L_x_1724) ;  /* 0x000003a000007945 */ /* 0x000fe20003800000 */
[----:B------:R-:W-:Y:S01]  /*0f40*/  ISETP.GE.AND P6, PT, R4, UR16, PT ;  /* 0x0000001004007c0c */ /* 0x000fe2000bfc6270 */
[----:B------:R-:W-:Y:S01]  /*0f50*/  VIADD R12, R236, 0x20 ;  /* 0x00000020ec0c7836 */ /* 0x000fe20000000000 */
[----:B-1----:R-:W-:Y:S01]  /*0f60*/  ULEA UR4, UR4, UR35, 0x18 ;  /* 0x0000002304047291 */ /* 0x002fe2000f8ec03f */
        /* <DEDUP_REMOVED lines=54> */
.L_x_1725:
[----:B------:R-:W-:Y:S05]  /*12d0*/  BSYNC B0 ;  /* 0x0000000000007941 */ /* 0x000fea0003800000 */
.L_x_1724:
        /* <DEDUP_REMOVED lines=56> */
.L_x_1727:
[----:B------:R-:W-:Y:S05]  /*1660*/  BSYNC B0 ;  /* 0x0000000000007941 */ /* 0x000fea0003800000 */
.L_x_1726:
        /* <DEDUP_REMOVED lines=49> */
.L_x_1729:
[----:B------:R-:W-:Y:S05]  /*1980*/  BSYNC B0 ;  /* 0x0000000000007941 */ /* 0x000fea0003800000 */
.L_x_1728:
        /* <DEDUP_REMOVED lines=50> */
.L_x_1731:
[----:B------:R-:W-:Y:S05]  /*1cb0*/  BSYNC B0 ;  /* 0x0000000000007941 */ /* 0x000fea0003800000 */
.L_x_1730:
        /* <DEDUP_REMOVED lines=53> */
.L_x_1733:
[----:B------:R-:W-:Y:S05]  /*2010*/  BSYNC B0 ;  /* 0x0000000000007941 */ /* 0x000fea0003800000 */
.L_x_1732:
        /* <DEDUP_REMOVED lines=44> */
.L_x_1735:
[----:B------:R-:W-:Y:S05]  /*22e0*/  BSYNC B0 ;  /* 0x0000000000007941 */ /* 0x000fea0003800000 */
.L_x_1734:
        /* <DEDUP_REMOVED lines=10> */
[----:B------:R-:W-:Y:S01]  /*2390*/  LEA.HI R0, R0, R84, RZ, 0x4 ;  /* 0x0000005400007211 */ /* 0x000fe200078f20ff */
[----:B------:R-:W-:Y:S01]  /*23a0*/  @UP1 UIMAD.WIDE.U32 UR40, UR31, UR8, UR40 ;  /* 0x000000081f2812a5 */ /* 0x000fe2000f8e0028 */
[----:B------:R-:W-:-:S04]  /*23b0*/  DEPBAR.LE SB0, 0x0 ;  /* 0x000080000000791a */ /* 0x000fc80000000000 */
[----:B------:R-:W-:Y:S02]  /*23c0*/  @UP1 UIMAD UR9, UR31, UR9, UR39 ;  /* 0x000000091f0912a4 */ /* 0x000fe4000f8e0227 */
[----:B------:R-:W-:Y:S02]  /*23d0*/  @UP1 ULEA UR12, UP0, UR40, UR12, 0x2 ;  /* 0x0000000c280c1291 */ /* 0x000fe4000f80103f */
[----:B------:R-:W-:Y:S01]  /*23e0*/  @UP1 UIADD3 UR9, UR41, UR9, URZ ;  /* 0x0000000929091290 */ /* 0x000fe2000fffe03f */
[----:B------:R-:W-:-:S03]  /*23f0*/  @UP1 ULDC UR5, c[0x0][0x2e8] ;  /* 0x0000ba0000051ab9 */ /* 0x000fc60000000800 */
[----:B------:R-:W-:Y:S01]  /*2400*/  @UP1 ULEA.HI.X UR13, UR40, UR13, UR9, 0x2, UP0 ;  /* 0x0000000d280d1291 */ /* 0x000fe200080f1409 */
[----:B-1234-:R-:W-:-:S05]  /*2410*/  IMAD.U32 R4, RZ, RZ, UR12 ;  /* 0x0000000cff047e24 */ /* 0x01efca000f8e00ff */
[----:B------:R-:W-:-:S05]  /*2420*/  IMAD.U32 R5, RZ, RZ, UR13 ;  /* 0x0000000dff057e24 */ /* 0x000fca000f8e00ff */
[----:B------:R1:W2:Y:S01]  /*2430*/  @P0 LDG.E R4, desc[UR28][R4.64] ;  /* 0x0000001c04040981 */ /* 0x0002a2000c1e1900 */
[----:B------:R-:W-:Y:S01]  /*2440*/  LOP3.LUT R7, R0, 0xfffffff0, RZ, 0xc0, !PT ;  /* 0xfffffff000077812 */ /* 0x000fe200078ec0ff */
[----:B------:R-:W-:Y:S01]  /*2450*/  IMAD.SHL.U32 R8, R3, 0x40, RZ ;  /* 0x0000004003087824 */ /* 0x000fe200078e00ff */
[----:B------:R-:W-:Y:S01]  /*2460*/  ISETP.GE.AND P2, PT, R236, UR37, PT ;  /* 0x00000025ec007c0c */ /* 0x000fe2000bf46270 */
[----:B------:R-:W-:Y:S01]  /*2470*/  BAR.SYNC.DEFER_BLOCKING 0x0 ;  /* 0x0000000000007b1d */ /* 0x000fe20000010000 */
[----:B------:R-:W-:Y:S01]  /*2480*/  UIMAD.WIDE.U32 UR8, UR14, UR6, URZ ;  /* 0x000000060e0872a5 */ /* 0x000fe2000f8e003f */
[----:B------:R-:W-:Y:S01]  /*2490*/  IMAD.IADD R7, R84, 0x1, -R7 ;  /* 0x0000000154077824 */ /* 0x000fe200078e0a07 */
[----:B------:R-:W-:Y:S02]  /*24a0*/  LOP3.LUT R8, R8, 0x1c0, RZ, 0xc0, !PT ;  /* 0x000001c008087812 */ /* 0x000fe400078ec0ff */
[----:B------:R-:W-:Y:S01]  /*24b0*/  IADD3 R228, P1, R16, UR26, RZ ;  /* 0x0000001a10e47c10 */ /* 0x000fe2000ff3e0ff */
[----:B------:R-:W-:Y:S01]  /*24c0*/  BSSY B0, `(.L_x_1736) ;  /* 0x0000056000007945 */ /* 0x000fe20003800000 */
[----:B------:R-:W-:-:S02]  /*24d0*/  SHF.R.S32.HI R11, RZ, 0x1f, R7 ;  /* 0x0000001fff0b7819 */ /* 0x000fc40000011407 */
[----:B------:R-:W-:Y:S02]  /*24e0*/  IADD3.X R229, R17, UR23, R14, P1, !PT ;  /* 0x0000001711e57c10 */ /* 0x000fe40008ffe40e */
[----:B------:R-:W-:Y:S02]  /*24f0*/  LEA.HI R11, R11, R7, RZ, 0x3 ;  /* 0x000000070b0b7211 */ /* 0x000fe400078f18ff */
[----:B------:R-:W-:Y:S01]  /*2500*/  ISETP.GE.AND P6, PT, R12, UR37, PT ;  /* 0x000000250c007c0c */ /* 0x000fe2000bfc6270 */
[----:B------:R-:W-:-:S04]  /*2510*/  IMAD.WIDE.U32 R228, R164, UR20, R228 ;  /* 0x00000014a4e47c25 */ /* 0x000fc8000f8e00e4 */
[----:B------:R-:W-:Y:S01]  /*2520*/  VIADD R222, R229, UR34 ;  /* 0x00000022e5de7c36 */ /* 0x000fe20008000000 */
[----:B-1----:R-:W-:Y:S01]  /*2530*/  SHF.R.S32.HI R5, RZ, 0x4, R0 ;  /* 0x00000004ff057819 */ /* 0x002fe20000011400 */
[----:B------:R1:W-:Y:S03]  /*2540*/  @P2 STS.128 [R223+0x18000], RZ ;  /* 0x018000ffdf002388 */ /* 0x0003e60000000c00 */
[----:B------:R-:W-:Y:S02]  /*2550*/  LEA.HI R214, R0, R5, RZ, 0x1 ;  /* 0x0000000500d67211 */ /* 0x000fe400078f08ff */
[C---:B------:R-:W-:Y:S01]  /*2560*/  LOP3.LUT R0, R11.reuse, 0xfffffff8, RZ, 0xc0, !PT ;  /* 0xfffffff80b007812 */ /* 0x040fe200078ec0ff */
[----:B------:R1:W-:Y:S01]  /*2570*/  @P2 STS.128 [R223+0x1a000], RZ ;  /* 0x01a000ffdf002388 */ /* 0x0003e20000000c00 */
[----:B------:R-:W-:Y:S01]  /*2580*/  LOP3.LUT R214, R214, 0xfffffffe, RZ, 0xc0, !PT ;  /* 0xfffffffed6d67812 */ /* 0x000fe200078ec0ff */
[----:B------:R-:W-:-:S02]  /*2590*/  IMAD.SHL.U32 R11, R11, 0x40, RZ ;  /* 0x000000400b0b7824 */ /* 0x000fc400078e00ff */
[----:B------:R-:W-:Y:S01]  /*25a0*/  IMAD.IADD R0, R7, 0x1, -R0 ;  /* 0x0000000107007824 */ /* 0x000fe200078e0a00 */
[----:B------:R1:W-:Y:S01]  /*25b0*/  @P2 STS.128 [R223+0x1c000], RZ ;  /* 0x01c000ffdf002388 */ /* 0x0003e20000000c00 */
[----:B------:R-:W2:Y:S01]  /*25c0*/  @P0 MUFU.RCP R7, UR5 ;  /* 0x0000000500070d08 */ /* 0x000ea20008001000 */
[----:B------:R-:W-:Y:S01]  /*25d0*/  IMAD.IADD R214, R5, 0x1, -R214 ;  /* 0x0000000105d67824 */ /* 0x000fe200078e0ad6 */
[----:B------:R-:W-:Y:S01]  /*25e0*/  UIMAD UR5, UR38, UR6, URZ ;  /* 0x00000006260572a4 */ /* 0x000fe2000f8e023f */
[----:B------:R-:W-:Y:S01]  /*25f0*/  IMAD.SHL.U32 R5, R236, 0x8, RZ ;  /* 0x00000008ec057824 */ /* 0x000fe200078e00ff */
[----:B------:R1:W-:Y:S01]  /*2600*/  @P2 STS.128 [R223+0x1e000], RZ ;  /* 0x01e000ffdf002388 */ /* 0x0003e20000000c00 */
[----:B------:R-:W-:Y:S01]  /*2610*/  IMAD.SHL.U32 R9, R0, 0x40, RZ ;  /* 0x0000004000097824 */ /* 0x000fe200078e00ff */
[----:B------:R-:W-:Y:S01]  /*2620*/  UIMAD UR5, UR14, UR7, UR5 ;  /* 0x000000070e0572a4 */ /* 0x000fe2000f8e0205 */
[----:B------:R-:W-:Y:S01]  /*2630*/  IMAD.SHL.U32 R10, R214, 0x8, RZ ;  /* 0x00000008d60a7824 */ /* 0x000fe200078e00ff */
[----:B------:R-:W-:-:S02]  /*2640*/  LOP3.LUT R5, R8, 0x8, R5, 0xf8, !PT ;  /* 0x0000000808057812 */ /* 0x000fc400078ef805 */
[----:B------:R-:W-:Y:S01]  /*2650*/  LOP3.LUT R9, R9, 0x1c0, RZ, 0xc0, !PT ;  /* 0x000001c009097812 */ /* 0x000fe200078ec0ff */
[----:B------:R-:W-:Y:S01]  /*2660*/  UIADD3 UR5, UR9, UR5, URZ ;  /* 0x0000000509057290 */ /* 0x000fe2000fffe03f */
[----:B------:R-:W-:Y:S02]  /*2670*/  SHF.R.U32.HI R8, RZ, 0x3, R8 ;  /* 0x00000003ff087819 */ /* 0x000fe40000011608 */
[----:B------:R-:W-:Y:S02]  /*2680*/  LOP3.LUT R10, R9, 0x8, R10, 0xf8, !PT ;  /* 0x00000008090a7812 */ /* 0x000fe400078ef80a */
[----:B------:R-:W-:Y:S01]  /*2690*/  SHF.R.U32.HI R9, RZ, 0x3, R9 ;  /* 0x00000003ff097819 */ /* 0x000fe20000011609 */
[----:B------:R-:W-:Y:S01]  /*26a0*/  IMAD.U32 R14, RZ, RZ, UR5 ;  /* 0x00000005ff0e7e24 */ /* 0x000fe2000f8e00ff */
[----:B------:R-:W-:Y:S01]  /*26b0*/  LOP3.LUT R5, R5, R8, RZ, 0x3c, !PT ;  /* 0x0000000805057212 */ /* 0x000fe200078e3cff */
[----:B------:R-:W-:Y:S01]  /*26c0*/  UMOV UR5, URZ ;  /* 0x0000003f00057c82 */ /* 0x000fe20008000000 */
[----:B------:R-:W-:Y:S01]  /*26d0*/  LOP3.LUT R9, R10, R9, RZ, 0x3c, !PT ;  /* 0x000000090a097212 */ /* 0x000fe200078e3cff */
[----:B------:R-:W-:-:S02]  /*26e0*/  IMAD.U32 R10, RZ, RZ, UR8 ;  /* 0x00000008ff0a7e24 */ /* 0x000fc4000f8e00ff */
[----:B------:R-:W-:Y:S01]  /*26f0*/  IMAD R214, R214, 0x200, R5 ;  /* 0x00000200d6d67824 */ /* 0x000fe200078e0205 */
[----:B------:R-:W-:Y:S01]  /*2700*/  LOP3.LUT R5, R9, 0xfffffe00, R11, 0xf8, !PT ;  /* 0xfffffe0009057812 */ /* 0x000fe200078ef80b */
[----:B------:R-:W-:-:S03]  /*2710*/  IMAD.U32 R11, RZ, RZ, UR9 ;  /* 0x00000009ff0b7e24 */ /* 0x000fc6000f8e00ff */
[----:B------:R-:W-:Y:S01]  /*2720*/  LEA R214, R214, UR4, 0x1 ;  /* 0x00000004d6d67c11 */ /* 0x000fe2000f8e08ff */
[----:B--2---:R-:W-:Y:S01]  /*2730*/  @P0 FMUL.FTZ R8, R4, R7 ;  /* 0x0000000704080220 */ /* 0x004fe20000410000 */
[----:B------:R-:W-:Y:S02]  /*2740*/  SHF.R.S32.HI R7, RZ, 0x5, R13 ;  /* 0x00000005ff077819 */ /* 0x000fe4000001140d */
[----:B------:R-:W-:Y:S02]  /*2750*/  LEA R4, P1, R10, R228, 0x6 ;  /* 0x000000e40a047211 */ /* 0x000fe400078230ff */
[----:B------:R-:W-:Y:S01]  /*2760*/  @P0 R2UR UR8, R8 ;  /* 0x00000000080802ca */ /* 0x000fe200000e0000 */
[----:B------:R-:W-:Y:S01]  /*2770*/  IMAD R215, R7, 0x400, R5 ;  /* 0x0000040007d77824 */ /* 0x000fe200078e0205 */
[----:B------:R-:W-:-:S04]  /*2780*/  LEA.HI.X R14, R10, R222, R14, 0x6, P1 ;  /* 0x000000de0a0e7211 */ /* 0x000fc800008f340e */
[----:B------:R-:W-:-:S07]  /*2790*/  LEA R215, R215, UR4, 0x1 ;  /* 0x00000004d7d77c11 */ /* 0x000fce000f8e08ff */
        /* <DEDUP_REMOVED lines=40> */
.L_x_1737:
[----:B------:R-:W-:Y:S05]  /*2a20*/  BSYNC B0 ;  /* 0x0000000000007941 */ /* 0x000fea0003800000 */
.L_x_1736:
        /* <DEDUP_REMOVED lines=49> */
.L_x_1739:
[----:B------:R-:W-:Y:S05]  /*2d40*/  BSYNC B0 ;  /* 0x0000000000007941 */ /* 0x000fea0003800000 */
.L_x_1738:
[----:B------:R-:W-:Y:S01]  /*2d50*/  LDSM.16.M88.4 R36, [R215] ;  /* 0x00000000d724783b */ /* 0x000fe20000000200 */
[----:B------:R-:W-:Y:S01]  /*2d60*/  R2P PR, R3, 0x6 ;  /* 0x0000000603007804 */ /* 0x000fe20000000000 */
[----:B------:R-:W-:Y:S01]  /*2d70*/  IMAD.MOV.U32 R4, RZ, RZ, 0x10 ;  /* 0x00000010ff047424 */ /* 0x000fe200078e00ff */
[----:B------:R-:W-:Y:S01]  /*2d80*/  LOP3.LUT P0, RZ, R0, 0x2, RZ, 0xc0, !PT ;  /* 0x0000000200ff7812 */ /* 0x000fe2000780c0ff */
[----:B--2-4-:R-:W2:Y:S01]  /*2d90*/  LDSM.16.M88.4 R12, [R214+0x10000] ;  /* 0x01000000d60c783b */ /* 0x014ea20000000200 */
[----:B------:R-:W-:Y:S01]  /*2da0*/  VIADD R3, R214, 0x10000 ;  /* 0x00010000d6037836 */ /* 0x000fe20000000000 */
[----:B------:R-:W-:Y:S01]  /*2db0*/  UISETP.GE.AND UP0, UPT, UR27, 0x41, UPT ;  /* 0x000000411b00788c */ /* 0x000fe2000bf06270 */
[----:B------:R-:W-:Y:S01]  /*2dc0*/  SEL R4, R4, 0xfffffff0, !P0 ;  /* 0xfffffff004047807 */ /* 0x000fe20004000000 */
[----:B------:R-:W1:Y:S01]  /*2dd0*/  LDSM.16.M88.4 R76, [R214+0x10800] ;  /* 0x01080000d64c783b */ /* 0x000e620000000200 */
[----:B------:R-:W-:Y:S01]  /*2de0*/  VIADD R212, R214, 0x10020 ;  /* 0x00010020d6d47836 */ /* 0x000fe20000000000 */
[----:B------:R-:W-:Y:S01]  /*2df0*/  LOP3.LUT P0, RZ, R0, 0x4, RZ, 0xc0, !PT ;  /* 0x0000000400ff7812 */ /* 0x000fe2000780c0ff */
[----:B------:R-:W-:Y:S01]  /*2e00*/  IMAD.MOV.U32 R0, RZ, RZ, 0x40 ;  /* 0x00000040ff007424 */ /* 0x000fe200078e00ff */
[----:B------:R-:W4:Y:S01]  /*2e10*/  LDSM.16.M88.4 R44, [R214+0x11000] ;  /* 0x01100000d62c783b */ /* 0x000f220000000200 */
[----:B------:R-:W-:Y:S01]  /*2e20*/  IMAD R213, R4, 0x2, R215 ;  /* 0x0000000204d57824 */ /* 0x000fe200078e02d7 */
[----:B------:R-:W-:Y:S01]  /*2e30*/  ULDC.U8 UR8, c[0x0][0x388] ;  /* 0x0000e20000087ab9 */ /* 0x000fe20000000000 */
[----:B------:R-:W-:Y:S01]  /*2e40*/  @P1 VIADD R212, R3, 0xffffffe0 ;  /* 0xffffffe003d41836 */ /* 0x000fe20000000000 */
[----:B------:R-:W-:Y:S01]  /*2e50*/  LDSM.16.M88.4 R68, [R214+0x11800] ;  /* 0x01180000d644783b */ /* 0x000fe20000000200 */
        /* <DEDUP_REMOVED lines=9> */
[----:B------:R-:W-:Y:S01]  /*2ef0*/  SHF.R.S32.HI R0, RZ, 0x1f, R85 ;  /* 0x0000001fff007819 */ /* 0x000fe20000011455 */
[C---:B------:R-:W-:Y:S01]  /*2f00*/  IMAD R211, R3.reuse, 0x2, R215 ;  /* 0x0000000203d37824 */ /* 0x040fe200078e02d7 */
[----:B------:R-:W3:Y:S01]  /*2f10*/  LDSM.16.M88.4 R64, [R212+0x800] ;  /* 0x00080000d440783b */ /* 0x000ee20000000200 */
[----:B------:R-:W-:Y:S01]  /*2f20*/  IMAD R210, R3, 0x2, R213 ;  /* 0x0000000203d27824 */ /* 0x000fe200078e02d5 */
[----:B------:R-:W-:Y:S01]  /*2f30*/  LEA.HI R85, R0, R85, RZ, 0x2 ;  /* 0x0000005500557211 */ /* 0x000fe200078f10ff */
[----:B------:R-:W-:Y:S01]  /*2f40*/  IMAD.U32 R0, RZ, RZ, UR14 ;  /* 0x0000000eff007e24 */ /* 0x000fe2000f8e00ff */
[----:B------:R-:W3:Y:S01]  /*2f50*/  LDSM.16.M88.4 R56, [R212+0x1000] ;  /* 0x00100000d438783b */ /* 0x000ee20000000200 */
[C---:B------:R-:W-:Y:S01]  /*2f60*/  VIADD R203, R212.reuse, 0x1000 ;  /* 0x00001000d4cb7836 */ /* 0x040fe20000000000 */
[----:B------:R-:W-:Y:S01]  /*2f70*/  SHF.R.S32.HI R85, RZ, 0x2, R85 ;  /* 0x00000002ff557819 */ /* 0x000fe20000011455 */
[C---:B------:R-:W-:Y:S01]  /*2f80*/  VIADD R202, R212.reuse, 0x1800 ;  /* 0x00001800d4ca7836 */ /* 0x040fe20000000000 */
[----:B------:R-:W-:Y:S01]  /*2f90*/  LDSM.16.M88.4 R32, [R211] ;  /* 0x00000000d320783b */ /* 0x000fe20000000200 */
[----:B------:R-:W-:-:S02]  /*2fa0*/  VIADD R200, R212, 0x2000 ;  /* 0x00002000d4c87836 */ /* 0x000fc40000000000 */
[----:B------:R-:W-:Y:S01]  /*2fb0*/  IMAD R85, R7, 0x10, R85 ;  /* 0x0000001007557824 */ /* 0x000fe200078e0255 */
[----:B------:R-:W3:Y:S01]  /*2fc0*/  LDSM.16.M88.4 R28, [R208+0x10000] ;  /* 0x01000000d01c783b */ /* 0x000ee20000000200 */
[C---:B------:R-:W-:Y:S02]  /*2fd0*/  VIADD R199, R212.reuse, 0x2800 ;  /* 0x00002800d4c77836 */ /* 0x040fe40000000000 */
[----:B------:R-:W-:Y:S01]  /*2fe0*/  VIADD R172, R85, UR25 ;  /* 0x0000001955ac7c36 */ /* 0x000fe20008000000 */
[C---:B--2---:R-:W-:Y:S01]  /*2ff0*/  HMMA.16816.F32.BF16 R16, R36.reuse, R12, RZ ;  /* 0x0000000c2410723c */ /* 0x044fe200000418ff */
[----:B------:R-:W2:Y:S01]  /*3000*/  LDSM.16.M88.4 R52, [R212+0x1800] ;  /* 0x00180000d434783b */ /* 0x000ea20000000200 */
[C---:B------:R-:W-:Y:S02]  /*3010*/  VIADD R198, R212.reuse, 0x3000 ;  /* 0x00003000d4c67836 */ /* 0x040fe40000000000 */
[C---:B------:R-:W-:Y:S01]  /*3020*/  VIADD R197, R212.reuse, 0x3800 ;  /* 0x00003800d4c57836 */ /* 0x040fe20000000000 */
[----:B------:R-:W2:Y:S01]  /*3030*/  LDSM.16.M88.4 R24, [R208+0x10800] ;  /* 0x01080000d018783b */ /* 0x000ea20000000200 */
[----:B------:R-:W-:Y:S01]  /*3040*/  HMMA.16816.F32.BF16 R12, R36, R14, RZ ;  /* 0x0000000e240c723c */ /* 0x000fe200000418ff */
[----:B------:R-:W-:-:S02]  /*3050*/  VIADD R196, R212, 0x4000 ;  /* 0x00004000d4c47836 */ /* 0x000fc40000000000 */
[----:B------:R-:W-:Y:S01]  /*3060*/  LDSM.16.M88.4 R72, [R210] ;  /* 0x00000000d248783b */ /* 0x000fe20000000200 */
[C---:B------:R-:W-:Y:S02]  /*3070*/  VIADD R195, R212.reuse, 0x4800 ;  /* 0x00004800d4c37836 */ /* 0x040fe40000000000 */
[C---:B-1----:R-:W-:Y:S01]  /*3080*/  HMMA.16816.F32.BF16 R8, R36.reuse, R76, RZ ;  /* 0x0000004c2408723c */ /* 0x042fe200000418ff */
[----:B------:R-:W-:Y:S01]  /*3090*/  LDSM.16.M88.4 R80, [R208+0x11800] ;  /* 0x01180000d050783b */ /* 0x000fe20000000200 */
[C---:B------:R-:W-:Y:S02]  /*30a0*/  VIADD R194, R212.reuse, 0x5000 ;  /* 0x00005000d4c27836 */ /* 0x040fe40000000000 */
[C---:B------:R-:W-:Y:S01]  /*30b0*/  VIADD R193, R212.reuse, 0x5800 ;  /* 0x00005800d4c17836 */ /* 0x040fe20000000000 */
[----:B------:R-:W0:Y:S01]  /*30c0*/  LDGDEPBAR ;  /* 0x00000000000079af */ /* 0x000e220000000000 */
[----:B----4-:R-:W-:Y:S01]  /*30d0*/  HMMA.16816.F32.BF16 R48, R36, R44, RZ ;  /* 0x0000002c2430723c */ /* 0x010fe200000418ff */
[----:B------:R-:W-:-:S02]  /*30e0*/  VIADD R192, R212, 0x6000 ;  /* 0x00006000d4c07836 */ /* 0x000fc40000000000 */
[C---:B------:R-:W-:Y:S02]  /*30f0*/  VIADD R167, R212.reuse, 0x6800 ;  /* 0x00006800d4a77836 */ /* 0x040fe40000000000 */
[C---:B------:R-:W-:Y:S01]  /*3100*/  VIADD R166, R212.reuse, 0x7000 ;  /* 0x00007000d4a67836 */ /* 0x040fe20000000000 */
[----:B------:R-:W-:Y:S01]  /*3110*/  HMMA.16816.F32.BF16 R44, R36, R46, RZ ;  /* 0x0000002e242c723c */ /* 0x000fe200000418ff */
[----:B------:R-:W-:-:S05]  /*3120*/  VIADD R165, R212, 0x7800 ;  /* 0x00007800d4a57836 */ /* 0x000fca0000000000 */
[C---:B-----5:R-:W-:Y:S06]  /*3130*/  HMMA.16816.F32.BF16 R16, R60.reuse, R20, R16 ;  /* 0x000000143c10723c */ /* 0x060fec0000041810 */
[----:B------:R-:W-:Y:S01]  /*3140*/  HMMA.16816.F32.BF16 R12, R60, R22, R12 ;  /* 0x000000163c0c723c */ /* 0x000fe2000004180c */
[----:B------:R-:W1:Y:S05]  /*3150*/  LDSM.16.M88.4 R20, [R208+0x11000] ;  /* 0x01100000d014783b */ /* 0x000e6a0000000200 */
[C---:B------:R-:W-:Y:S06]  /*3160*/  HMMA.16816.F32.BF16 R76, R36.reuse, R78, RZ ;  /* 0x0000004e244c723c */ /* 0x040fec00000418ff */
[C---:B------:R-:W-:Y:S06]  /*3170*/  HMMA.16816.F32.BF16 R40, R36.reuse, R68, RZ ;  /* 0x000000442428723c */ /* 0x040fec00000418ff */
[----:B------:R-:W-:Y:S01]  /*3180*/  HMMA.16816.F32.BF16 R36, R36, R70, RZ ;  /* 0x000000462424723c */ /* 0x000fe200000418ff */
[----:B------:R-:W4:Y:S05]  /*3190*/  LDSM.16.M88.4 R68, [R201] ;  /* 0x00000000c944783b */ /* 0x000f2a0000000200 */
[C---:B---3--:R-:W-:Y:S06]  /*31a0*/  HMMA.16816.F32.BF16 R8, R60.reuse, R64, R8 ;  /* 0x000000403c08723c */ /* 0x048fec0000041808 */
[C---:B------:R-:W-:Y:S06]  /*31b0*/  HMMA.16816.F32.BF16 R48, R60.reuse, R56, R48 ;  /* 0x000000383c30723c */ /* 0x040fec0000041830 */
[----:B------:R-:W-:Y:S06]  /*31c0*/  HMMA.16816.F32.BF16 R44, R60, R58, R44 ;  /* 0x0000003a3c2c723c */ /* 0x000fec000004182c */
[C---:B------:R-:W-:Y:S06]  /*31d0*/  HMMA.16816.F32.BF16 R16, R32.reuse, R28, R16 ;  /* 0x0000001c2010723c */ /* 0x040fec0000041810 */
[----:B------:R-:W-:Y:S01]  /*31e0*/  HMMA.16816.F32.BF16 R12, R32, R30, R12 ;  /* 0x0000001e200c723c */ /* 0x000fe2000004180c */
[----:B------:R-:W3:Y:S05]  /*31f0*/  LDSM.16.M88.4 R28, [R201+0x1000] ;  /* 0x00100000c91c783b */ /* 0x000eea0000000200 */
[C---:B------:R-:W-:Y:S01]  /*3200*/  HMMA.16816.F32.BF16 R76, R60.reuse, R66, R76 ;  /* 0x000000423c4c723c */ /* 0x040fe2000004184c */
[----:B------:R-:W5:Y:S05]  /*3210*/  LDSM.16.M88.4 R64, [R201+0x800] ;  /* 0x00080000c940783b */ /* 0x000f6a0000000200 */
[C---:B--2---:R-:W-:Y:S06]  /*3220*/  HMMA.16816.F32.BF16 R40, R60.reuse, R52, R40 ;  /* 0x000000343c28723c */ /* 0x044fec0000041828 */
[----:B------:R-:W-:Y:S01]  /*3230*/  HMMA.16816.F32.BF16 R36, R60, R54, R36 ;  /* 0x000000363c24723c */ /* 0x000fe20000041824 */
[----:B------:R-:W-:Y:S04]  /*3240*/  LDSM.16.M88.4 R52, [R215+0x4000] ;  /* 0x00400000d734783b */ /* 0x000fe80000000200 */
[----:B------:R-:W-:Y:S01]  /*3250*/  LDSM.16.M88.4 R60, [R201+0x1800] ;  /* 0x00180000c93c783b */ /* 0x000fe20000000200 */
[C---:B------:R-:W-:Y:S03]  /*3260*/  HMMA.16816.F32.BF16 R56, R32.reuse, R24, R8 ;  /* 0x000000182038723c */ /* 0x040fe60000041808 */
[----:B------:R-:W2:Y:S03]  /*3270*/  LDSM.16.M88.4 R8, [R214+0x12000] ;  /* 0x01200000d608783b */ /* 0x000ea60000000200 */
[C---:B-1----:R-:W-:Y:S06]  /*3280*/  HMMA.16816.F32.BF16 R48, R32.reuse, R20, R48 ;  /* 0x000000142030723c */ /* 0x042fec0000041830 */
[----:B------:R-:W-:Y:S01]  /*3290*/  HMMA.16816.F32.BF16 R44, R32, R22, R44 ;  /* 0x00000016202c723c */ /* 0x000fe2000004182c */
[----:B------:R-:W1:Y:S05]  /*32a0*/  LDSM.16.M88.4 R20, [R214+0x13000] ;  /* 0x01300000d614783b */ /* 0x000e6a0000000200 */
[C---:B----4-:R-:W-:Y:S06]  /*32b0*/  HMMA.16816.F32.BF16 R16, R72.reuse, R68, R16 ;  /* 0x000000444810723c */ /* 0x050fec0000041810 */
[----:B------:R-:W-:Y:S06]  /*32c0*/  HMMA.16816.F32.BF16 R12, R72, R70, R12 ;  /* 0x00000046480c723c */ /* 0x000fec000004180c */
        /* <DEDUP_REMOVED lines=8> */
[----:B------:R-:W-:Y:S05]  /*3350*/  LDSM.16.M88.4 R28, [R208+0x12000] ;  /* 0x01200000d01c783b */ /* 0x000fea0000000200 */
[----:B-----5:R-:W-:Y:S01]  /*3360*/  HMMA.16816.F32.BF16 R68, R72, R64, R56 ;  /* 0x000000404844723c */ /* 0x020fe20000041838 */
[----:B------:R-:W-:Y:S05]  /*3370*/  LDSM.16.M88.4 R56, [R213+0x4000] ;  /* 0x00400000d538783b */ /* 0x000fea0000000200 */
[C---:B--2---:R-:W-:Y:S06]  /*3380*/  HMMA.16816.F32.BF16 R16, R52.reuse, R8, R16 ;  /* 0x000000083410723c */ /* 0x044fec0000041810 */
[----:B------:R-:W-:Y:S01]  /*3390*/  HMMA.16816.F32.BF16 R12, R52, R10, R12 ;  /* 0x0000000a340c723c */ /* 0x000fe2000004180c */
[----:B------:R-:W2:Y:S05]  /*33a0*/  LDSM.16.M88.4 R8, [R212+0x3000] ;  /* 0x00300000d408783b */ /* 0x000eaa0000000200 */
        /* <DEDUP_REMOVED lines=20> */
[C---:B---3--:R-:W-:Y:S06]  /*34f0*/  HMMA.16816.F32.BF16 R68, R56.reuse, R64, R68 ;  /* 0x000000403844723c */ /* 0x048fec0000041844 */
[C---:B------:R-:W-:Y:S01]  /*3500*/  HMMA.16816.F32.BF16 R12, R56.reuse, R34, R12 ;  /* 0x00000022380c723c */ /* 0x040fe2000004180c */
[----:B------:R-:W3:Y:S05]  /*3510*/  LDSM.16.M88.4 R32, [R201+0x2000] ;  /* 0x00200000c920783b */ /* 0x000eea0000000200 */
        /* <DEDUP_REMOVED lines=9> */
[C---:B------:R-:W-:Y:S06]  /*35b0*/  HMMA.16816.F32.BF16 R16, R60.reuse, R28, R16 ;  /* 0x0000001c3c10723c */ /* 0x040fec0000041810 */
[C---:B----4-:R-:W-:Y:S06]  /*35c0*/  HMMA.16816.F32.BF16 R68, R60.reuse, R24, R68 ;  /* 0x000000183c44723c */ /* 0x050fec0000041844 */
[C---:B------:R-:W-:Y:S01]  /*35d0*/  HMMA.16816.F32.BF16 R12, R60.reuse, R30, R12 ;  /* 0x0000001e3c0c723c */ /* 0x040fe2000004180c */
[----:B------:R-:W4:Y:S05]  /*35e0*/  LDSM.16.M88.4 R28, [R214+0x14000] ;  /* 0x01400000d61c783b */ /* 0x000f2a0000000200 */
        /* <DEDUP_REMOVED lines=10> */
[C---:B------:R-:W-:Y:S06]  /*3690*/  HMMA.16816.F32.BF16 R68, R52.reuse, R64, R68 ;  /* 0x000000403444723c */ /* 0x040fec0000041844 */
        /* <DEDUP_REMOVED lines=11> */
[C---:B----4-:R-:W-:Y:S06]  /*3750*/  HMMA.16816.F32.BF16 R16, R56.reuse, R28, R16 ;  /* 0x0000001c3810723c */ /* 0x050fec0000041810 */
[C---:B------:R-:W-:Y:S06]  /*3760*/  HMMA.16816.F32.BF16 R68, R56.reuse, R24, R68 ;  /* 0x000000183844723c */ /* 0x040fec0000041844 */
        /* <DEDUP_REMOVED lines=62> */
[----:B------:R-:W-:Y:S05]  /*3b50*/  LDSM.16.M88.4 R8, [R201+0x7000] ;  /* 0x00700000c908783b */ /* 0x000fea0000000200 */
[C---:B---3--:R-:W-:Y:S06]  /*3b60*/  HMMA.16816.F32.BF16 R16, R52.reuse, R32, R16 ;  /* 0x000000203410723c */ /* 0x048fec0000041810 */
[C---:B------:R-:W-:Y:S06]  /*3b70*/  HMMA.16816.F32.BF16 R68, R52.reuse, R64, R68 ;  /* 0x000000403444723c */ /* 0x040fec0000041844 */
[C---:B------:R-:W-:Y:S01]  /*3b80*/  HMMA.16816.F32.BF16 R12, R52.reuse, R34, R12 ;  /* 0x00000022340c723c */ /* 0x040fe2000004180c */
[----:B------:R-:W2:Y:S05]  /*3b90*/  LDSM.16.M88.4 R32, [R210+0xc000] ;  /* 0x00c00000d220783b */ /* 0x000eaa0000000200 */
[C---:B------:R-:W-:Y:S01]  /*3ba0*/  HMMA.16816.F32.BF16 R76, R52.reuse, R66, R76 ;  /* 0x00000042344c723c */ /* 0x040fe2000004184c */
[----:B------:R-:W3:Y:S05]  /*3bb0*/  LDSM.16.M88.4 R64, [R201+0x6000] ;  /* 0x00600000c940783b */ /* 0x000eea0000000200 */
[----:B-----5:R-:W-:Y:S06]  /*3bc0*/  HMMA.16816.F32.BF16 R40, R52, R72, R40 ;  /* 0x000000483428723c */ /* 0x020fec0000041828 */
[C---:B-1----:R-:W-:Y:S06]  /*3bd0*/  HMMA.16816.F32.BF16 R48, R56.reuse, R20, R48 ;  /* 0x000000143830723c */ /* 0x042fec0000041830 */
[----:B------:R-:W-:Y:S01]  /*3be0*/  HMMA.16816.F32.BF16 R44, R56, R22, R44 ;  /* 0x00000016382c723c */ /* 0x000fe2000004182c */
[----:B------:R-:W1:Y:S01]  /*3bf0*/  LDSM.16.M88.4 R20, [R201+0x7800] ;  /* 0x00780000c914783b */ /* 0x000e620000000200 */
[----:B------:R-:W-:-:S04]  /*3c00*/  DEPBAR.LE SB0, 0x0 ;  /* 0x000080000000791a */ /* 0x000fc80000000000 */
[C---:B----4-:R-:W-:Y:S06]  /*3c10*/  HMMA.16816.F32.BF16 R16, R56.reuse, R28, R16 ;  /* 0x0000001c3810723c */ /* 0x050fec0000041810 */
[----:B------:R-:W-:Y:S06]  /*3c20*/  HMMA.16816.F32.BF16 R68, R56, R24, R68 ;  /* 0x000000183844723c */ /* 0x000fec0000041844 */
[----:B------:R-:W-:Y:S06]  /*3c30*/  HMMA.16816.F32.BF16 R36, R52, R74, R36 ;  /* 0x0000004a3424723c */ /* 0x000fec0000041824 */
[----:B------:R-:W-:Y:S06]  /*3c40*/  HMMA.16816.F32.BF16 R40, R56, R80, R40 ;  /* 0x000000503828723c */ /* 0x000fec0000041828 */
[C---:B--2---:R-:W-:Y:S06]  /*3c50*/  HMMA.16816.F32.BF16 R48, R32.reuse, R8, R48 ;  /* 0x000000082030723c */ /* 0x044fec0000041830 */
[----:B---3--:R-:W-:Y:S01]  /*3c60*/  HMMA.16816.F32.BF16 R16, R32, R64, R16 ;  /* 0x000000402010723c */ /* 0x008fe20000041810 */
[----:B------:R-:W-:Y:S01]  /*3c70*/  IMAD.U32 R9, RZ, RZ, UR27 ;  /* 0x0000001bff097e24 */ /* 0x000fe2000f8e00ff */
[----:B------:R-:W-:-:S04]  /*3c80*/  LOP3.LUT R8, R84, 0x6, RZ, 0xc0, !PT ;  /* 0x0000000654087812 */ /* 0x000fc800078ec0ff */
[----:B------:R-:W-:Y:S01]  /*3c90*/  HMMA.16816.F32.BF16 R68, R32, R60, R68 ;  /* 0x0000003c2044723c */ /* 0x000fe20000041844 */
[----:B------:R-:W-:Y:S01]  /*3ca0*/  IADD3 R9, R9, -UR19, R172 ;  /* 0x8000001309097c10 */ /* 0x000fe2000fffe0ac */
[----:B------:R-:W-:-:S04]  /*3cb0*/  IMAD R8, R0, 0x40, R8 ;  /* 0x0000004000087824 */ /* 0x000fc800078e0208 */
[----:B------:R-:W-:Y:S01]  /*3cc0*/  HMMA.16816.F32.BF16 R12, R56, R30, R12 ;  /* 0x0000001e380c723c */ /* 0x000fe2000004180c */
[C---:B------:R-:W-:Y:S01]  /*3cd0*/  VIADD R25, R8.reuse, 0x11 ;  /* 0x0000001108197836 */ /* 0x040fe20000000000 */
[C---:B------:R-:W-:Y:S01]  /*3ce0*/  ISETP.GE.AND P2, PT, R8.reuse, UR27, PT ;  /* 0x0000001b08007c0c */ /* 0x040fe2000bf46270 */
[----:B------:R-:W-:-:S03]  /*3cf0*/  VIADD R0, R8, 0x9 ;  /* 0x0000000908007836 */ /* 0x000fc60000000000 */
[C---:B------:R-:W-:Y:S01]  /*3d00*/  HMMA.16816.F32.BF16 R76, R56.reuse, R26, R76 ;  /* 0x0000001a384c723c */ /* 0x040fe2000004184c */
[----:B------:R-:W-:Y:S01]  /*3d10*/  IMAD.IADD R54, R9, 0x1, -R0 ;  /* 0x0000000109367824 */ /* 0x000fe200078e0a00 */
[----:B------:R-:W-:Y:S01]  /*3d20*/  ISETP.GE.AND P6, PT, R0, UR27, PT ;  /* 0x0000001b00007c0c */ /* 0x000fe2000bfc6270 */
[C---:B------:R-:W-:Y:S01]  /*3d30*/  VIADD R30, R8.reuse, 0x30 ;  /* 0x00000030081e7836 */ /* 0x040fe20000000000 */
[----:B------:R-:W-:Y:S02]  /*3d40*/  ISETP.GE.AND P4, PT, R25, UR27, PT ;  /* 0x0000001b19007c0c */ /* 0x000fe4000bf86270 */
[----:B------:R-:W-:Y:S01]  /*3d50*/  HMMA.16816.F32.BF16 R36, R56, R82, R36 ;  /* 0x000000523824723c */ /* 0x000fe20000041824 */
[----:B------:R-:W-:Y:S01]  /*3d60*/  VIADD R26, R8, 0x10 ;  /* 0x00000010081a7836 */ /* 0x000fe20000000000 */
[----:B------:R-:W-:-:S03]  /*3d70*/  IABS R54, R54 ;  /* 0x0000003600367213 */ /* 0x000fc60000000000 */
[C---:B------:R-:W-:Y:S01]  /*3d80*/  IMAD.IADD R27, R9.reuse, 0x1, -R26 ;  /* 0x00000001091b7824 */ /* 0x040fe200078e0a1a */
[C---:B-1----:R-:W-:Y:S01]  /*3d90*/  HMMA.16816.F32.BF16 R40, R32.reuse, R20, R40 ;  /* 0x000000142028723c */ /* 0x042fe20000041828 */
[C---:B------:R-:W-:Y:S01]  /*3da0*/  IMAD.IADD R56, R9.reuse, 0x1, -R8 ;  /* 0x0000000109387824 */ /* 0x040fe200078e0a08 */
[----:B------:R-:W-:Y:S01]  /*3db0*/  ISETP.GE.AND P5, PT, R26, UR27, PT ;  /* 0x0000001b1a007c0c */ /* 0x000fe2000bfa6270 */
[C---:B------:R-:W-:Y:S01]  /*3dc0*/  VIADD R57, R8.reuse, 0x31 ;  /* 0x0000003108397836 */ /* 0x040fe20000000000 */
[----:B------:R-:W-:Y:S01]  /*3dd0*/  IABS R27, R27 ;  /* 0x0000001b001b7213 */ /* 0x000fe20000000000 */
[C---:B------:R-:W-:Y:S01]  /*3de0*/  VIADD R59, R8.reuse, 0x38 ;  /* 0x00000038083b7836 */ /* 0x040fe20000000000 */
[----:B------:R-:W-:Y:S01]  /*3df0*/  IABS R56, R56 ;  /* 0x0000003800387213 */ /* 0x000fe20000000000 */
[----:B------:R-:W-:Y:S01]  /*3e00*/  IMAD.IADD R21, R9, 0x1, -R25 ;  /* 0x0000000109157824 */ /* 0x000fe200078e0a19 */
[C---:B------:R-:W-:Y:S01]  /*3e10*/  HMMA.16816.F32.BF16 R44, R32.reuse, R10, R44 ;  /* 0x0000000a202c723c */ /* 0x040fe2000004182c */
[----:B------:R-:W-:Y:S01]  /*3e20*/  I2FP.F32.S32 R27, R27 ;  /* 0x0000001b001b7245 */ /* 0x000fe20000201400 */
[C---:B------:R-:W-:Y:S01]  /*3e30*/  VIADD R20, R8.reuse, 0x19 ;  /* 0x0000001908147836 */ /* 0x040fe20000000000 */
[----:B------:R-:W-:Y:S01]  /*3e40*/  I2FP.F32.S32 R56, R56 ;  /* 0x0000003800387245 */ /* 0x000fe20000201400 */
[C---:B------:R-:W-:Y:S01]  /*3e50*/  VIADD R58, R8.reuse, 0x39 ;  /* 0x00000039083a7836 */ /* 0x040fe20000000000 */
[----:B------:R-:W-:Y:S01]  /*3e60*/  IABS R21, R21 ;  /* 0x0000001500157213 */ /* 0x000fe20000000000 */
[----:B------:R-:W-:Y:S01]  /*3e70*/  HMMA.16816.F32.BF16 R12, R32, R66, R12 ;  /* 0x00000042200c723c */ /* 0x000fe2000004180c */
[----:B------:R-:W-:-:S02]  /*3e80*/  VIADD R11, R8, 0x1 ;  /* 0x00000001080b7836 */ /* 0x000fc40000000000 */
[----:B------:R-:W-:Y:S01]  /*3e90*/  FFMA.FTZ R56, R56, -UR5, R16 ;  /* 0x8000000538387c23 */ /* 0x000fe20008010010 */
[----:B------:R-:W-:Y:S01]  /*3ea0*/  I2FP.F32.S32 R21, R21 ;  /* 0x0000001500157245 */ /* 0x000fe20000201400 */
[----:B------:R-:W-:Y:S02]  /*3eb0*/  VIADD R16, R9, 0x8 ;  /* 0x0000000809107836 */ /* 0x000fe40000000000 */
[----:B------:R-:W-:Y:S01]  /*3ec0*/  FFMA.FTZ R68, R27, -UR5, R68 ;  /* 0x800000051b447c23 */ /* 0x000fe20008010044 */
[----:B------:R-:W-:Y:S01]  /*3ed0*/  IMAD.IADD R24, R9, 0x1, -R11 ;  /* 0x0000000109187824 */ /* 0x000fe200078e0a0b */
[----:B------:R-:W-:Y:S01]  /*3ee0*/  ISETP.GE.AND P1, PT, R11, UR27, PT ;  /* 0x0000001b0b007c0c */ /* 0x000fe2000bf26270 */
[----:B------:R-:W-:Y:S01]  /*3ef0*/  FFMA.FTZ R69, R21, -UR5, R69 ;  /* 0x8000000515457c23 */ /* 0x000fe20008010045 */
[----:B------:R-:W-:Y:S01]  /*3f00*/  VIADD R21, R8, 0x20 ;  /* 0x0000002008157836 */ /* 0x000fe20000000000 */
[----:B------:R-:W-:Y:S01]  /*3f10*/  I2FP.F32.S32 R54, R54 ;  /* 0x0000003600367245 */ /* 0x000fe20000201400 */
[C---:B------:R-:W-:Y:S01]  /*3f20*/  IMAD.IADD R11, R16.reuse, 0x1, -R11 ;  /* 0x00000001100b7824 */ /* 0x040fe200078e0a0b */
[----:B------:R-:W-:Y:S01]  /*3f30*/  IABS R24, R24 ;  /* 0x0000001800187213 */ /* 0x000fe20000000000 */
[C---:B------:R-:W-:Y:S01]  /*3f40*/  IMAD.IADD R29, R9.reuse, 0x1, -R21 ;  /* 0x00000001091d7824 */ /* 0x040fe200078e0a15 */
[----:B------:R-:W-:Y:S01]  /*3f50*/  HMMA.16816.F32.BF16 R76, R32, R62, R76 ;  /* 0x0000003e204c723c */ /* 0x000fe2000004184c */
[----:B------:R-:W-:Y:S01]  /*3f60*/  IMAD.IADD R28, R16, 0x1, -R0 ;  /* 0x00000001101c7824 */ /* 0x000fe200078e0a00 */
[----:B------:R-:W-:Y:S01]  /*3f70*/  IABS R11, R11 ;  /* 0x0000000b000b7213 */ /* 0x000fe20000000000 */
[----:B------:R-:W-:Y:S01]  /*3f80*/  VIADD R10, R8, 0x8 ;  /* 0x00000008080a7836 */ /* 0x000fe20000000000 */
[----:B------:R-:W-:Y:S01]  /*3f90*/  I2FP.F32.S32 R24, R24 ;  /* 0x0000001800187245 */ /* 0x000fe20000201400 */
[----:B------:R-:W-:Y:S01]  /*3fa0*/  IMAD.IADD R27, R16, 0x1, -R8 ;  /* 0x00000001101b7824 */ /* 0x000fe200078e0a08 */
        /* <DEDUP_REMOVED lines=8> */
[----:B------:R-:W-:Y:S01]  /*4030*/  ISETP.GE.AND P0, PT, R10, UR27, PT ;  /* 0x0000001b0a007c0c */ /* 0x000fe2000bf06270 */
[----:B------:R-:W-:-:S02]  /*4040*/  IMAD.IADD R10, R16, 0x1, -R10 ;  /* 0x00000001100a7824 */ /* 0x000fc400078e0a0a */
[----:B------:R-:W-:Y:S01]  /*4050*/  FFMA.FTZ R31, R0, -UR5, R48 ;  /* 0x80000005001f7c23 */ /* 0x000fe20008010030 */
[----:B------:R-:W-:Y:S01]  /*4060*/  FSEL R0, R17, -INF , !P1 ;  /* 0xff80000011007808 */ /* 0x000fe20004800000 */
[----:B------:R-:W-:Y:S01]  /*4070*/  VIADD R24, R8, 0x18 ;  /* 0x0000001808187836 */ /* 0x000fe20000000000 */
[----:B------:R-:W-:Y:S01]  /*4080*/  FSEL R52, R11, -INF , !P1 ;  /* 0xff8000000b347808 */ /* 0x000fe20004800000 */
[----:B------:R-:W-:Y:S01]  /*4090*/  IMAD.IADD R25, R16, 0x1, -R25 ;  /* 0x0000000110197824 */ /* 0x000fe200078e0a19 */
[----:B------:R-:W-:Y:S01]  /*40a0*/  I2FP.F32.S32 R27, R27 ;  /* 0x0000001b001b7245 */ /* 0x000fe20000201400 */
[----:B------:R-:W-:Y:S01]  /*40b0*/  FFMA.FTZ R54, R54, -UR5, R13 ;  /* 0x8000000536367c23 */ /* 0x000fe2000801000d */
[----:B------:R-:W-:Y:S01]  /*40c0*/  ISETP.GE.AND P1, PT, R21, UR27, PT ;  /* 0x0000001b15007c0c */ /* 0x000fe2000bf26270 */
[----:B------:R-:W-:Y:S01]  /*40d0*/  IMAD.IADD R21, R16, 0x1, -R21 ;  /* 0x0000000110157824 */ /* 0x000fe200078e0a15 */
[----:B------:R-:W-:Y:S01]  /*40e0*/  IABS R55, R55 ;  /* 0x0000003700377213 */ /* 0x000fe20000000000 */
[----:B------:R-:W-:Y:S01]  /*40f0*/  FFMA.FTZ R18, R27, -UR5, R18 ;  /* 0x800000051b127c23 */ /* 0x000fe20008010012 */
[----:B------:R-:W-:Y:S01]  /*4100*/  IABS R10, R10 ;  /* 0x0000000a000a7213 */ /* 0x000fe20000000000 */
[C---:B------:R-:W-:Y:S01]  /*4110*/  IMAD.IADD R13, R9.reuse, 0x1, -R24 ;  /* 0x00000001090d7824 */ /* 0x040fe200078e0a18 */
[----:B------:R-:W-:Y:S01]  /*4120*/  IABS R26, R26 ;  /* 0x0000001a001a7213 */ /* 0x000fe20000000000 */
[----:B------:R-:W-:Y:S01]  /*4130*/  VIADD R29, R8, 0x29 ;  /* 0x00000029081d7836 */ /* 0x000fe20000000000 */
[----:B------:R-:W-:Y:S01]  /*4140*/  I2FP.F32.S32 R55, R55 ;  /* 0x0000003700377245 */ /* 0x000fe20000201400 */
[----:B------:R-:W-:Y:S01]  /*4150*/  IMAD.IADD R19, R9, 0x1, -R30 ;  /* 0x0000000109137824 */ /* 0x000fe200078e0a1e */
[----:B------:R-:W-:Y:S01]  /*4160*/  I2FP.F32.S32 R10, R10 ;  /* 0x0000000a000a7245 */ /* 0x000fe20000201400 */
[----:B------:R-:W-:Y:S01]  /*4170*/  HMMA.16816.F32.BF16 R36, R32, R22, R36 ;  /* 0x000000162024723c */ /* 0x000fe20000041824 */
[----:B------:R-:W-:Y:S01]  /*4180*/  ISETP.GE.AND P3, PT, R24, UR27, PT ;  /* 0x0000001b18007c0c */ /* 0x000fe2000bf66270 */
[----:B------:R-:W-:Y:S01]  /*4190*/  IMAD.IADD R24, R16, 0x1, -R24 ;  /* 0x0000000110187824 */ /* 0x000fe200078e0a18 */
[----:B------:R-:W-:Y:S01]  /*41a0*/  IABS R25, R25 ;  /* 0x0000001900197213 */ /* 0x000fe20000000000 */
[----:B------:R-:W-:Y:S01]  /*41b0*/  FFMA.FTZ R55, R55, -UR5, R12 ;  /* 0x8000000537377c23 */ /* 0x000fe2000801000c */
[----:B------:R-:W-:Y:S01]  /*41c0*/  IABS R21, R21 ;  /* 0x0000001500157213 */ /* 0x000fe20000000000 */
[C---:B------:R-:W-:Y:S01]  /*41d0*/  IMAD.IADD R12, R9.reuse, 0x1, -R20 ;  /* 0x00000001090c7824 */ /* 0x040fe200078e0a14 */
[----:B------:R-:W-:Y:S01]  /*41e0*/  I2FP.F32.S32 R26, R26 ;  /* 0x0000001a001a7245 */ /* 0x000fe20000201400 */
[----:B------:R-:W-:Y:S01]  /*41f0*/  FFMA.FTZ R14, R10, -UR5, R14 ;  /* 0x800000050a0e7c23 */ /* 0x000fe2000801000e */
[----:B------:R-:W-:Y:S01]  /*4200*/  FSEL R56, R56, -INF , !P2 ;  /* 0xff80000038387808 */ /* 0x000fe20005000000 */
[C---:B------:R-:W-:Y:S01]  /*4210*/  IMAD.IADD R17, R9.reuse, 0x1, -R59 ;  /* 0x0000000109117824 */ /* 0x040fe200078e0a3b */
[----:B------:R-:W-:Y:S01]  /*4220*/  FSEL R53, R18, -INF , !P2 ;  /* 0xff80000012357808 */ /* 0x000fe20005000000 */
[----:B------:R-:W-:Y:S01]  /*4230*/  FFMA.FTZ R70, R26, -UR5, R70 ;  /* 0x800000051a467c23 */ /* 0x000fe20008010046 */
[----:B------:R-:W-:Y:S01]  /*4240*/  I2FP.F32.S32 R25, R25 ;  /* 0x0000001900197245 */ /* 0x000fe20000201400 */
[----:B------:R-:W-:Y:S01]  /*4250*/  VIADD R26, R8, 0x21 ;  /* 0x00000021081a7836 */ /* 0x000fe20000000000 */
[----:B------:R-:W-:Y:S01]  /*4260*/  I2FP.F32.S32 R21, R21 ;  /* 0x0000001500157245 */ /* 0x000fe20000201400 */
[----:B------:R-:W-:Y:S01]  /*4270*/  IMAD.IADD R18, R9, 0x1, -R57 ;  /* 0x0000000109127824 */ /* 0x000fe200078e0a39 */
[----:B------:R-:W-:Y:S01]  /*4280*/  ISETP.GE.AND P2, PT, R20, UR27, PT ;  /* 0x0000001b14007c0c */ /* 0x000fe2000bf46270 */
[----:B------:R-:W-:Y:S01]  /*4290*/  IMAD.IADD R20, R16, 0x1, -R20 ;  /* 0x0000000110147824 */ /* 0x000fe200078e0a14 */
[----:B------:R-:W-:Y:S01]  /*42a0*/  IABS R24, R24 ;  /* 0x0000001800187213 */ /* 0x000fe20000000000 */
[----:B------:R-:W-:Y:S01]  /*42b0*/  FFMA.FTZ R71, R25, -UR5, R71 ;  /* 0x8000000519477c23 */ /* 0x000fe20008010047 */
[----:B------:R-:W-:Y:S01]  /*42c0*/  FFMA.FTZ R27, R21, -UR5, R50 ;  /* 0x80000005151b7c23 */ /* 0x000fe20008010032 */
[----:B------:R-:W-:Y:S01]  /*42d0*/  IABS R28, R28 ;  /* 0x0000001c001c7213 */ /* 0x000fe20000000000 */
[----:B------:R-:W-:Y:S01]  /*42e0*/  VIADD R25, R8, 0x28 ;  /* 0x0000002808197836 */ /* 0x000fe20000000000 */
[----:B------:R-:W-:Y:S01]  /*42f0*/  I2FP.F32.S32 R11, R24 ;  /* 0x00000018000b7245 */ /* 0x000fe20000201400 */
[----:B------:R-:W-:Y:S01]  /*4300*/  IMAD.IADD R24, R9, 0x1, -R26 ;  /* 0x0000000109187824 */ /* 0x000fe200078e0a1a */
[----:B------:R-:W-:Y:S01]  /*4310*/  FSEL R55, R55, -INF , !P0 ;  /* 0xff80000037377808 */ /* 0x000fe20004000000 */
[----:B------:R-:W-:Y:S01]  /*4320*/  IMAD.IADD R21, R9, 0x1, -R25 ;  /* 0x0000000109157824 */ /* 0x000fe200078e0a19 */
[----:B------:R-:W-:Y:S01]  /*4330*/  FSEL R50, R14, -INF , !P0 ;  /* 0xff8000000e327808 */ /* 0x000fe20004000000 */
[----:B------:R-:W-:Y:S01]  /*4340*/  FFMA.FTZ R11, R11, -UR5, R78 ;  /* 0x800000050b0b7c23 */ /* 0x000fe2000801004e */
[----:B------:R-:W-:-:S02]  /*4350*/  IABS R13, R13 ;  /* 0x0000000d000d7213 */ /* 0x000fc40000000000 */
[----:B------:R-:W-:Y:S02]  /*4360*/  IABS R12, R12 ;  /* 0x0000000c000c7213 */ /* 0x000fe40000000000 */
[----:B------:R-:W-:Y:S02]  /*4370*/  IABS R20, R20 ;  /* 0x0000001400147213 */ /* 0x000fe40000000000 */
[----:B------:R-:W-:Y:S01]  /*4380*/  ISETP.GE.AND P0, PT, R26, UR27, PT ;  /* 0x0000001b1a007c0c */ /* 0x000fe2000bf06270 */
[----:B------:R-:W-:Y:S01]  /*4390*/  IMAD.IADD R26, R16, 0x1, -R26 ;  /* 0x00000001101a7824 */ /* 0x000fe200078e0a1a */
[----:B------:R-:W-:Y:S02]  /*43a0*/  I2FP.F32.S32 R28, R28 ;  /* 0x0000001c001c7245 */ /* 0x000fe40000201400 */
[----:B------:R-:W-:Y:S02]  /*43b0*/  FSEL R14, R69, -INF , !P4 ;  /* 0xff800000450e7808 */ /* 0x000fe40006000000 */
[----:B------:R-:W-:Y:S01]  /*43c0*/  FSEL R8, R71, -INF , !P4 ;  /* 0xff80000047087808 */ /* 0x000fe20006000000 */
[----:B------:R-:W-:Y:S01]  /*43d0*/  FFMA.FTZ R15, R28, -UR5, R15 ;  /* 0x800000051c0f7c23 */ /* 0x000fe2000801000f */
[----:B------:R-:W-:Y:S01]  /*43e0*/  I2FP.F32.S32 R13, R13 ;  /* 0x0000000d000d7245 */ /* 0x000fe20000201400 */
[----:B------:R-:W-:Y:S01]  /*43f0*/  IMAD.IADD R28, R9, 0x1, -R58 ;  /* 0x00000001091c7824 */ /* 0x000fe200078e0a3a */
[----:B------:R-:W-:-:S02]  /*4400*/  I2FP.F32.S32 R12, R12 ;  /* 0x0000000c000c7245 */ /* 0x000fc40000201400 */
[----:B------:R-:W-:Y:S01]  /*4410*/  I2FP.F32.S32 R10, R20 ;  /* 0x00000014000a7245 */ /* 0x000fe20000201400 */
[----:B------:R-:W-:Y:S01]  /*4420*/  FFMA.FTZ R13, R13, -UR5, R76 ;  /* 0x800000050d0d7c23 */ /* 0x000fe2000801004c */
[----:B------:R-:W-:Y:S01]  /*4430*/  ISETP.GE.AND P4, PT, R30, UR27, PT ;  /* 0x0000001b1e007c0c */ /* 0x000fe2000bf86270 */
[----:B------:R-:W-:Y:S01]  /*4440*/  IMAD.IADD R30, R16, 0x1, -R30 ;  /* 0x00000001101e7824 */ /* 0x000fe200078e0a1e */
[----:B------:R-:W-:Y:S01]  /*4450*/  IABS R24, R24 ;  /* 0x0000001800187213 */ /* 0x000fe20000000000 */
[----:B------:R-:W-:Y:S01]  /*4460*/  FFMA.FTZ R12, R12, -UR5, R77 ;  /* 0x800000050c0c7c23 */ /* 0x000fe2000801004d */
[----:B------:R-:W-:Y:S01]  /*4470*/  IABS R26, R26 ;  /* 0x0000001a001a7213 */ /* 0x000fe20000000000 */
[----:B------:R-:W-:Y:S01]  /*4480*/  FFMA.FTZ R10, R10, -UR5, R79 ;  /* 0x800000050a0a7c23 */ /* 0x000fe2000801004f */
[----:B------:R-:W-:Y:S01]  /*4490*/  I2FP.F32.S32 R24, R24 ;  /* 0x0000001800187245 */ /* 0x000fe20000201400 */
[----:B------:R-:W-:Y:S01]  /*44a0*/  IMAD.IADD R20, R9, 0x1, -R29 ;  /* 0x0000000109147824 */ /* 0x000fe200078e0a1d */
[----:B------:R-:W-:-:S02]  /*44b0*/  I2FP.F32.S32 R26, R26 ;  /* 0x0000001a001a7245 */ /* 0x000fc40000201400 */
[----:B------:R-:W-:Y:S01]  /*44c0*/  IABS R30, R30 ;  /* 0x0000001e001e7213 */ /* 0x000fe20000000000 */
[----:B------:R-:W-:Y:S01]  /*44d0*/  FFMA.FTZ R49, R24, -UR5, R49 ;  /* 0x8000000518317c23 */ /* 0x000fe20008010031 */
[----:B------:R-:W-:Y:S01]  /*44e0*/  FSEL R48, R15, -INF , !P6 ;  /* 0xff8000000f307808 */ /* 0x000fe20007000000 */
[----:B------:R-:W-:Y:S01]  /*44f0*/  FFMA.FTZ R26, R26, -UR5, R51 ;  /* 0x800000051a1a7c23 */ /* 0x000fe20008010033 */
[----:B------:R-:W-:Y:S02]  /*4500*/  FSEL R54, R54, -INF , !P6 ;  /* 0xff80000036367808 */ /* 0x000fe40007000000 */
[----:B------:R-:W-:Y:S02]  /*4510*/  FSEL R15, R68, -INF , !P5 ;  /* 0xff800000440f7808 */ /* 0x000fe40006800000 */
[----:B------:R-:W-:Y:S02]  /*4520*/  FSEL R9, R70, -INF , !P5 ;  /* 0xff80000046097808 */ /* 0x000fe40006800000 */
[----:B------:R-:W-:-:S02]  /*4530*/  FSEL R13, R13, -INF , !P3 ;  /* 0xff8000000d0d7808 */ /* 0x000fc40005800000 */
[----:B------:R-:W-:Y:S02]  /*4540*/  FSEL R11, R11, -INF , !P3 ;  /* 0xff8000000b0b7808 */ /* 0x000fe40005800000 */
[----:B------:R-:W-:Y:S02]  /*4550*/  FSEL R12, R12, -INF , !P2 ;  /* 0xff8000000c0c7808 */ /* 0x000fe40005000000 */
[----:B------:R-:W-:Y:S02]  /*4560*/  FSEL R10, R10, -INF , !P2 ;  /* 0xff8000000a0a7808 */ /* 0x000fe40005000000 */
[----:B------:R-:W-:Y:S02]  /*4570*/  I2FP.F32.S32 R30, R30 ;  /* 0x0000001e001e7245 */ /* 0x000fe40000201400 */
[----:B------:R-:W-:Y:S01]  /*4580*/  ISETP.GE.AND P6, PT, R25, UR27, PT ;  /* 0x0000001b19007c0c */ /* 0x000fe2000bfc6270 */
[C---:B------:R-:W-:Y:S01]  /*4590*/  IMAD.IADD R25, R16.reuse, 0x1, -R25 ;  /* 0x0000000110197824 */ /* 0x040fe200078e0a19 */
[----:B------:R-:W-:Y:S01]  /*45a0*/  ISETP.GE.AND P5, PT, R29, UR27, PT ;  /* 0x0000001b1d007c0c */ /* 0x000fe2000bfa6270 */
[C---:B------:R-:W-:Y:S01]  /*45b0*/  IMAD.IADD R29, R16.reuse, 0x1, -R29 ;  /* 0x00000001101d7824 */ /* 0x040fe200078e0a1d */
[----:B------:R-:W-:Y:S01]  /*45c0*/  ISETP.GE.AND P3, PT, R57, UR27, PT ;  /* 0x0000001b39007c0c */ /* 0x000fe2000bf66270 */
[C---:B------:R-:W-:Y:S01]  /*45d0*/  IMAD.IADD R57, R16.reuse, 0x1, -R57 ;  /* 0x0000000110397824 */ /* 0x040fe200078e0a39 */
[----:B------:R-:W-:Y:S01]  /*45e0*/  ISETP.GE.AND P2, PT, R59, UR27, PT ;  /* 0x0000001b3b007c0c */ /* 0x000fe2000bf46270 */
[----:B------:R-:W-:-:S02]  /*45f0*/  IMAD.IADD R59, R16, 0x1, -R59 ;  /* 0x00000001103b7824 */ /* 0x000fc400078e0a3b */
[----:B------:R-:W-:Y:S01]  /*4600*/  FFMA.FTZ R42, R30, -UR5, R42 ;  /* 0x800000051e2a7c23 */ /* 0x000fe2000801002a */
[----:B------:R-:W-:Y:S01]  /*4610*/  IMAD.IADD R16, R16, 0x1, -R58 ;  /* 0x0000000110107824 */ /* 0x000fe200078e0a3a */
[----:B------:R-:W-:Y:S02]  /*4620*/  FSEL R30, R49, -INF , !P0 ;  /* 0xff800000311e7808 */ /* 0x000fe40004000000 */
[----:B------:R-:W-:Y:S02]  /*4630*/  FSEL R26, R26, -INF , !P0 ;  /* 0xff8000001a1a7808 */ /* 0x000fe40004000000 */
[----:B------:R-:W-:Y:S02]  /*4640*/  PLOP3.LUT P0, PT, PT, PT, UP0, 0x80, 0x0 ;  /* 0x000000000000781c */ /* 0x000fe40003f0f008 */
        /* <DEDUP_REMOVED lines=129> */
.L_x_1742:
[----:B------:R-:W-:Y:S05]  /*4e60*/  BSYNC B0 ;  /* 0x0000000000007941 */ /* 0x000fea0003800000 */
.L_x_1741:
[----:B------:R-:W0:Y:S02]  /*4e70*/  LDGDEPBAR ;  /* 0x00000000000079af */ /* 0x000e240000000000 */
.L_x_1740:
[----:B------:R-:W-:Y:S01]  /*4e80*/  FMNMX.FTZ R6, R56, R0, !PT ;  /* 0x0000000038067209 */ /* 0x000fe20007810000 */
[----:B------:R-:W-:Y:S01]  /*4e90*/  IMAD.U32 R170, RZ, RZ, UR18 ;  /* 0x00000012ffaa7e24 */ /* 0x000fe2000f8e00ff */
[----:B-12---:R-:W-:Y:S01]  /*4ea0*/  FMNMX.FTZ R17, R53, R52, !PT ;  /* 0x0000003435117209 */ /* 0x006fe20007810000 */
        /* <DEDUP_REMOVED lines=45> */
[----:B------:R-:W1:Y:S01]  /*5180*/  SHFL.BFLY PT, R16, R6, 0x2, 0x1f ;  /* 0x0c401f0006107f89 */ /* 0x000e6200000e0000 */
[----:B------:R-:W-:Y:S01]  /*5190*/  LEA R209, R5, UR4, 0x1 ;  /* 0x0000000405d17c11 */ /* 0x000fe2000f8e08ff */
[----:B------:R-:W-:Y:S01]  /*51a0*/  UIADD3 UR4, UR33, 0x646e171e, URZ ;  /* 0x646e171e21047890 */ /* 0x000fe2000fffe03f */
[----:B------:R-:W-:Y:S01]  /*51b0*/  LOP3.LUT R34, R241, R169, RZ, 0x3c, !PT ;  /* 0x000000a9f1227212 */ /* 0x000fe200078e3cff */
[----:B------:R-:W2:Y:S01]  /*51c0*/  SHFL.BFLY PT, R7, R17, 0x2, 0x1f ;  /* 0x0c401f0011077f89 */ /* 0x000ea200000e0000 */
[----:B------:R-:W-:Y:S01]  /*51d0*/  LEA R188, R188, UR8, 0x10 ;  /* 0x00000008bcbc7c11 */ /* 0x000fe2000f8e80ff */
[--C-:B------:R-:W-:Y:S02]  /*51e0*/  IMAD R207, R4, 0x2, R209.reuse ;  /* 0x0000000204cf7824 */ /* 0x100fe400078e02d1 */
        /* <DEDUP_REMOVED lines=15> */
[----:B------:R-:W-:Y:S02]  /*52e0*/  LOP3.LUT R6, R243, UR33, R6, 0x96, !PT ;  /* 0x00000021f3067c12 */ /* 0x000fe4000f8e9606 */
[----:B------:R-:W-:Y:S01]  /*52f0*/  IMAD.U32 R242, RZ, RZ, UR31 ;  /* 0x0000001ffff27e24 */ /* 0x000fe2000f8e00ff */
[----:B------:R-:W-:Y:S02]  /*5300*/  LDSM.16.MT88.4 R80, [R206+0x1a000] ;  /* 0x01a00000ce50783b */ /* 0x000fe40000004200 */
[----:B------:R-:W-:-:S02]  /*5310*/  IMAD.WIDE.U32 R18, R6, -0x326172a9, RZ ;  /* 0xcd9e8d5706127825 */ /* 0x000fc400078e00ff */
[----:B------:R-:W-:Y:S01]  /*5320*/  LDSM.16.MT88.4 R88, [R205+0x1a000] ;  /* 0x01a00000cd58783b */ /* 0x000fe20000004200 */
[----:B------:R-:W-:Y:S02]  /*5330*/  LOP3.LUT R242, R243, UR33, R242, 0x96, !PT ;  /* 0x00000021f3f27c12 */ /* 0x000fe4000f8e96f2 */
[----:B------:R-:W-:Y:S01]  /*5340*/  LOP3.LUT R6, R19, UR21, R240, 0x96, !PT ;  /* 0x0000001513067c12 */ /* 0x000fe2000f8e96f0 */
[----:B------:R-:W-:Y:S01]  /*5350*/  LDSM.16.MT88.4 R96, [R209+0x1c000] ;  /* 0x01c00000d160783b */ /* 0x000fe20000004200 */
[----:B------:R-:W-:Y:S01]  /*5360*/  LOP3.LUT R18, R33, UR15, R18, 0x96, !PT ;  /* 0x0000000f21127c12 */ /* 0x000fe2000f8e9612 */
[----:B------:R-:W-:Y:S02]  /*5370*/  IMAD.WIDE.U32 R242, R242, -0x326172a9, RZ ;  /* 0xcd9e8d57f2f27825 */ /* 0x000fe400078e00ff */
[----:B------:R-:W-:Y:S02]  /*5380*/  LDSM.16.MT88.4 R104, [R207+0x1c000] ;  /* 0x01c00000cf68783b */ /* 0x000fe40000004200 */
[----:B------:R-:W-:Y:S01]  /*5390*/  IMAD.WIDE.U32 R20, R6, -0x2daee0ad, RZ ;  /* 0xd2511f5306147825 */ /* 0x000fe200078e00ff */
[----:B------:R-:W-:Y:S01]  /*53a0*/  LOP3.LUT R240, R243, UR21, R240, 0x96, !PT ;  /* 0x00000015f3f07c12 */ /* 0x000fe2000f8e96f0 */
[----:B------:R-:W2:Y:S02]  /*53b0*/  SHFL.BFLY PT, R6, R7, 0x1, 0x1f ;  /* 0x0c201f0007067f89 */ /* 0x000ea400000e0000 */
[----:B------:R-:W-:Y:S01]  /*53c0*/  IMAD.WIDE.U32 R18, R18, -0x2daee0ad, RZ ;  /* 0xd2511f5312127825 */ /* 0x000fe200078e00ff */
[----:B-1----:R-:W-:Y:S01]  /*53d0*/  FMNMX.FTZ R2, R16, R2, !PT ;  /* 0x0000000210027209 */ /* 0x002fe20007810000 */
[----:B------:R-:W-:Y:S01]  /*53e0*/  LDSM.16.MT88.4 R112, [R206+0x1c000] ;  /* 0x01c00000ce70783b */ /* 0x000fe20000004200 */
[----:B------:R-:W-:Y:S01]  /*53f0*/  LOP3.LUT R16, R21, UR14, R34, 0x96, !PT ;  /* 0x0000000e15107c12 */ /* 0x000fe2000f8e9622 */
[----:B------:R-:W-:Y:S01]  /*5400*/  IMAD.WIDE.U32 R240, R240, -0x2daee0ad, RZ ;  /* 0xd2511f53f0f07825 */ /* 0x000fe200078e00ff */
[----:B------:R-:W-:-:S03]  /*5410*/  FSETP.NEU.FTZ.AND P1, PT, R2, -INF , PT ;  /* 0xff8000000200780b */ /* 0x000fc60003f3d000 */
[----:B------:R-:W-:Y:S01]  /*5420*/  FMUL.FTZ R221, R2, UR30 ;  /* 0x0000001e02dd7c20 */ /* 0x000fe20008410000 */
[----:B------:R-:W-:Y:S01]  /*5430*/  LOP3.LUT R20, R19, UR12, R20, 0x96, !PT ;  /* 0x0000000c13147c12 */ /* 0x000fe2000f8e9614 */
[----:B------:R-:W-:Y:S01]  /*5440*/  IMAD.WIDE.U32 R16, R16, -0x326172a9, RZ ;  /* 0xcd9e8d5710107825 */ /* 0x000fe200078e00ff */
[----:B------:R-:W-:Y:S01]  /*5450*/  LDSM.16.MT88.4 R120, [R205+0x1c000] ;  /* 0x01c00000cd78783b */ /* 0x000fe20000004200 */
[----:B------:R-:W-:Y:S02]  /*5460*/  LOP3.LUT R34, R241, UR14, R34, 0x96, !PT ;  /* 0x0000000ef1227c12 */ /* 0x000fe4000f8e9622 */
[----:B------:R-:W-:Y:S01]  /*5470*/  FSEL R221, R221, RZ, P1 ;  /* 0x000000ffdddd7208 */ /* 0x000fe20000800000 */
[----:B------:R-:W-:Y:S01]  /*5480*/  IMAD.WIDE.U32 R20, R20, -0x326172a9, RZ ;  /* 0xcd9e8d5714147825 */ /* 0x000fe200078e00ff */
[----:B------:R-:W-:Y:S03]  /*5490*/  LDSM.16.MT88.4 R128, [R209+0x1e000] ;  /* 0x01e00000d180783b */ /* 0x000fe60000004200 */
[--C-:B------:R-:W-:Y:S01]  /*54a0*/  FFMA.FTZ R185, R0, UR30, -R221.reuse ;  /* 0x0000001e00b97c23 */ /* 0x100fe200080108dd */
[----:B------:R-:W-:Y:S01]  /*54b0*/  LOP3.LUT R0, R17, UR13, R32, 0x96, !PT ;  /* 0x0000000d11007c12 */ /* 0x000fe2000f8e9620 */
[--C-:B------:R-:W-:Y:S01]  /*54c0*/  FFMA.FTZ R182, R55, UR30, -R221.reuse ;  /* 0x0000001e37b67c23 */ /* 0x100fe200080108dd */
[----:B------:R-:W-:Y:S01]  /*54d0*/  LOP3.LUT R16, R21, UR7, R16, 0x96, !PT ;  /* 0x0000000715107c12 */ /* 0x000fe2000f8e9610 */
[--C-:B------:R-:W-:Y:S01]  /*54e0*/  FFMA.FTZ R180, R54, UR30, -R221.reuse ;  /* 0x0000001e36b47c23 */ /* 0x100fe200080108dd */
[----:B------:R-:W-:Y:S01]  /*54f0*/  FFMA.FTZ R186, R56, UR30, -R221 ;  /* 0x0000001e38ba7c23 */ /* 0x000fe200080108dd */
[----:B------:R-:W-:Y:S01]  /*5500*/  IMAD.WIDE.U32 R22, R0, -0x2daee0ad, RZ ;  /* 0xd2511f5300167825 */ /* 0x000fe200078e00ff */
[----:B--2---:R-:W-:Y:S01]  /*5510*/  FMNMX.FTZ R0, R7, R6, !PT ;  /* 0x0000000607007209 */ /* 0x004fe20007810000 */
[----:B------:R-:W-:Y:S01]  /*5520*/  MUFU.EX2 R182, R182 ;  /* 0x000000b600b67308 */ /* 0x000fe20000000800 */
[----:B------:R-:W-:Y:S01]  /*5530*/  LDSM.16.MT88.4 R56, [R205+0x18000] ;  /* 0x01800000cd38783b */ /* 0x000fe20000004200 */
[----:B------:R-:W-:Y:S01]  /*5540*/  IMAD.WIDE.U32 R16, R16, -0x2daee0ad, RZ ;  /* 0xd2511f5310107825 */ /* 0x000fe200078e00ff */
[----:B------:R-:W-:-:S03]  /*5550*/  FSETP.NEU.FTZ.AND P1, PT, R0, -INF , PT ;  /* 0xff8000000000780b */ /* 0x000fc60003f3d000 */
[----:B------:R-:W-:Y:S01]  /*5560*/  FMUL.FTZ R191, R0, UR30 ;  /* 0x0000001e00bf7c20 */ /* 0x000fe20008410000 */
[----:B------:R-:W-:Y:S01]  /*5570*/  LOP3.LUT R18, R23, UR6, R18, 0x96, !PT ;  /* 0x0000000617127c12 */ /* 0x000fe2000f8e9612 */
[----:B------:R-:W-:Y:S01]  /*5580*/  LDSM.16.MT88.4 R136, [R207+0x1e000] ;  /* 0x01e00000cf88783b */ /* 0x000fe20000004200 */
[----:B------:R-:W-:Y:S01]  /*5590*/  LOP3.LUT R6, R17, UR9, R22, 0x96, !PT ;  /* 0x0000000911067c12 */ /* 0x000fe2000f8e9616 */
[----:B------:R-:W1:Y:S01]  /*55a0*/  MUFU.EX2 R180, R180 ;  /* 0x000000b400b47308 */ /* 0x000e620000000800 */
[----:B------:R-:W-:Y:S01]  /*55b0*/  FSEL R191, R191, RZ, P1 ;  /* 0x000000ffbfbf7208 */ /* 0x000fe20000800000 */
[----:B------:R-:W-:Y:S01]  /*55c0*/  IMAD.WIDE.U32 R18, R18, -0x326172a9, RZ ;  /* 0xcd9e8d5712127825 */ /* 0x000fe200078e00ff */
[----:B------:R-:W-:Y:S03]  /*55d0*/  LDSM.16.MT88.4 R144, [R206+0x1e000] ;  /* 0x01e00000ce90783b */ /* 0x000fe60000004200 */
[--C-:B------:R-:W-:Y:S01]  /*55e0*/  FFMA.FTZ R177, R14, UR30, -R221.reuse ;  /* 0x0000001e0eb17c23 */ /* 0x100fe200080108dd */
[----:B------:R-:W-:Y:S01]  /*55f0*/  FFMA.FTZ R175, R13, UR30, -R221 ;  /* 0x0000001e0daf7c23 */ /* 0x000fe200080108dd */
[----:B------:R-:W-:-:S04]  /*5600*/  IMAD.WIDE.U32 R22, R6, -0x326172a9, RZ ;  /* 0xcd9e8d5706167825 */ /* 0x000fc800078e00ff */
[--C-:B------:R-:W-:Y:S01]  /*5610*/  FFMA.FTZ R183, R50, UR30, -R191.reuse ;  /* 0x0000001e32b77c23 */ /* 0x100fe200080108bf */
[--C-:B------:R-:W-:Y:S01]  /*5620*/  FFMA.FTZ R181, R48, UR30, -R191.reuse ;  /* 0x0000001e30b57c23 */ /* 0x100fe200080108bf */
[----:B------:R-:W-:Y:S01]  /*5630*/  MUFU.EX2 R186, R186 ;  /* 0x000000ba00ba7308 */ /* 0x000fe20000000800 */
[--C-:B------:R-:W-:Y:S01]  /*5640*/  FFMA.FTZ R184, R53, UR30, -R191.reuse ;  /* 0x0000001e35b87c23 */ /* 0x100fe200080108bf */
[----:B------:R-:W-:Y:S01]  /*5650*/  LOP3.LUT R7, R22, 0xffff, RZ, 0xc0, !PT ;  /* 0x0000ffff16077812 */ /* 0x000fe200078ec0ff */
[----:B------:R-:W-:Y:S01]  /*5660*/  FFMA.FTZ R187, R52, UR30, -R191 ;  /* 0x0000001e34bb7c23 */ /* 0x000fe200080108bf */
[----:B------:R-:W-:Y:S01]  /*5670*/  LOP3.LUT R6, R23, UR25, R18, 0x96, !PT ;  /* 0x0000001917067c12 */ /* 0x000fe2000f8e9612 */
[----:B------:R-:W2:Y:S01]  /*5680*/  LDSM.16.MT88.4 R48, [R206+0x18000] ;  /* 0x01800000ce30783b */ /* 0x000ea20000004200 */
[----:B------:R-:W-:Y:S01]  /*5690*/  LOP3.LUT R17, R22, 0xff, RZ, 0xc0, !PT ;  /* 0x000000ff16117812 */ /* 0x000fe200078ec0ff */
[----:B------:R-:W-:Y:S01]  /*56a0*/  FFMA.FTZ R173, R12, UR30, -R221 ;  /* 0x0000001e0cad7c23 */ /* 0x000fe200080108dd */
[----:B------:R-:W-:Y:S01]  /*56b0*/  MUFU.EX2 R185, R185 ;  /* 0x000000b900b97308 */ /* 0x000fe20000000800 */
[----:B------:R-:W-:Y:S01]  /*56c0*/  SHF.R.U32.HI R18, RZ, 0x8, R7 ;  /* 0x00000008ff127819 */ /* 0x000fe20000011607 */
[----:B------:R-:W-:Y:S01]  /*56d0*/  FFMA.FTZ R179, R15, UR30, -R221 ;  /* 0x0000001e0fb37c23 */ /* 0x000fe200080108dd */
[----:B------:R-:W-:Y:S01]  /*56e0*/  SHF.R.U32.HI R7, RZ, 0x10, R22 ;  /* 0x00000010ff077819 */ /* 0x000fe20000011616 */
[--C-:B------:R-:W-:Y:S01]  /*56f0*/  FFMA.FTZ R174, R11, UR30, -R191.reuse ;  /* 0x0000001e0bae7c23 */ /* 0x100fe200080108bf */
[----:B------:R-:W-:Y:S01]  /*5700*/  LOP3.LUT R4, R6, 0xffff, RZ, 0xc0, !PT ;  /* 0x0000ffff06047812 */ /* 0x000fe200078ec0ff */
[--C-:B------:R-:W-:Y:S01]  /*5710*/  FFMA.FTZ R178, R9, UR30, -R191.reuse ;  /* 0x0000001e09b27c23 */ /* 0x100fe200080108bf */
[----:B------:R-:W-:Y:S01]  /*5720*/  PRMT R5, R17, 0x5410, R18 ;  /* 0x0000541011057816 */ /* 0x000fe20000000012 */
[----:B------:R-:W-:Y:S01]  /*5730*/  MUFU.EX2 R183, R183 ;  /* 0x000000b700b77308 */ /* 0x000fe20000000800 */
[----:B------:R-:W-:Y:S01]  /*5740*/  SHF.R.U32.HI R151, RZ, 0x18, R22 ;  /* 0x00000018ff977819 */ /* 0x000fe20000011616 */
[----:B------:R-:W-:Y:S01]  /*5750*/  FFMA.FTZ R176, R8, UR30, -R191 ;  /* 0x0000001e08b07c23 */ /* 0x000fe200080108bf */
[----:B------:R-:W-:Y:S01]  /*5760*/  LOP3.LUT R3, R7, 0xff, RZ, 0xc0, !PT ;  /* 0x000000ff07037812 */ /* 0x000fe200078ec0ff */
[----:B------:R-:W-:Y:S01]  /*5770*/  IMAD.WIDE.U32 R34, R34, -0x326172a9, RZ ;  /* 0xcd9e8d5722227825 */ /* 0x000fe200078e00ff */
[----:B------:R-:W-:-:S03]  /*5780*/  LOP3.LUT R148, R6, 0xff, RZ, 0xc0, !PT ;  /* 0x000000ff06947812 */ /* 0x000fc600078ec0ff */
[----:B------:R-:W-:Y:S01]  /*5790*/  FFMA.FTZ R245, R26, UR30, -R191 ;  /* 0x0000001e1af57c23 */ /* 0x000fe200080108bf */
[----:B------:R-:W-:Y:S01]  /*57a0*/  SHF.R.U32.HI R4, RZ, 0x8, R4 ;  /* 0x00000008ff047819 */ /* 0x000fe20000011604 */
[----:B------:R-:W3:Y:S01]  /*57b0*/  MUFU.EX2 R181, R181 ;  /* 0x000000b500b57308 */ /* 0x000ee20000000800 */
[--C-:B------:R-:W-:Y:S01]  /*57c0*/  HSET2.LE.AND R5, R5, R188.reuse, PT ;  /* 0x000000bc05057233 */ /* 0x100fe20003803000 */
[--C-:B------:R-:W-:Y:S01]  /*57d0*/  FFMA.FTZ R218, R31, UR30, -R221.reuse ;  /* 0x0000001e1fda7c23 */ /* 0x100fe200080108dd */
[----:B-1----:R-:W-:Y:S01]  /*57e0*/  F2FP.BF16.F32.PACK_AB R150, R180, R182 ;  /* 0x000000b6b496723e */ /* 0x002fe200000010ff */
[----:B------:R-:W-:Y:S01]  /*57f0*/  FFMA.FTZ R216, R30, UR30, -R221 ;  /* 0x0000001e1ed87c23 */ /* 0x000fe200080108dd */
[----:B------:R-:W-:Y:S01]  /*5800*/  PRMT R151, R3, 0x5410, R151 ;  /* 0x0000541003977816 */ /* 0x000fe20000000097 */
[----:B------:R-:W-:Y:S01]  /*5810*/  FFMA.FTZ R241, R28, UR30, -R221 ;  /* 0x0000001e1cf17c23 */ /* 0x000fe200080108dd */
[----:B------:R-:W-:Y:S01]  /*5820*/  PRMT R148, R148, 0x5410, R4 ;  /* 0x0000541094947816 */ /* 0x000fe20000000004 */
[----:B------:R-:W-:Y:S01]  /*5830*/  MUFU.EX2 R184, R184 ;  /* 0x000000b800b87308 */ /* 0x000fe20000000800 */
[--C-:B------:R-:W-:Y:S01]  /*5840*/  SHF.R.U32.HI R149, RZ, 0x10, R6.reuse ;  /* 0x00000010ff957819 */ /* 0x100fe20000011606 */
[--C-:B------:R-:W-:Y:S01]  /*5850*/  FFMA.FTZ R244, R25, UR30, -R191.reuse ;  /* 0x0000001e19f47c23 */ /* 0x100fe200080108bf */
[----:B------:R-:W-:Y:S01]  /*5860*/  LOP3.LUT R150, R5, R150, RZ, 0xc0, !PT ;  /* 0x0000009605967212 */ /* 0x000fe200078ec0ff */
[--C-:B------:R-:W-:Y:S01]  /*5870*/  FFMA.FTZ R243, R24, UR30, -R191.reuse ;  /* 0x0000001e18f37c23 */ /* 0x100fe200080108bf */
[----:B------:R-:W-:Y:S01]  /*5880*/  SHF.R.U32.HI R6, RZ, 0x18, R6 ;  /* 0x00000018ff067819 */ /* 0x000fe20000011606 */
[--C-:B------:R-:W-:Y:S01]  /*5890*/  FFMA.FTZ R219, R219, UR30, -R191.reuse ;  /* 0x0000001edbdb7c23 */ /* 0x100fe200080108bf */
[--C-:B------:R-:W-:Y:S01]  /*58a0*/  HSET2.LE.AND R151, R151, R188.reuse, PT ;  /* 0x000000bc97977233 */ /* 0x100fe20003803000 */
[----:B------:R-:W1:Y:S01]  /*58b0*/  MUFU.EX2 R187, R187 ;  /* 0x000000bb00bb7308 */ /* 0x000e620000000800 */
[----:B------:R-:W-:Y:S01]  /*58c0*/  HSET2.LE.AND R148, R148, R188, PT ;  /* 0x000000bc94947233 */ /* 0x000fe20003803000 */
[--C-:B------:R-:W-:Y:S01]  /*58d0*/  FFMA.FTZ R217, R217, UR30, -R191.reuse ;  /* 0x0000001ed9d97c23 */ /* 0x100fe200080108bf */
[----:B---3--:R-:W-:Y:S01]  /*58e0*/  F2FP.BF16.F32.PACK_AB R5, R181, R183 ;  /* 0x000000b7b505723e */ /* 0x008fe200000010ff */
[--C-:B------:R-:W-:Y:S01]  /*58f0*/  FFMA.FTZ R252, R189, UR30, -R191.reuse ;  /* 0x0000001ebdfc7c23 */ /* 0x100fe200080108bf */
[----:B------:R-:W-:Y:S01]  /*5900*/  F2FP.BF16.F32.PACK_AB R4, R185, R186 ;  /* 0x000000bab904723e */ /* 0x000fe200000010ff */
[----:B------:R-:W-:Y:S01]  /*5910*/  FFMA.FTZ R190, R190, UR30, -R191 ;  /* 0x0000001ebebe7c23 */ /* 0x000fe200080108bf */
[----:B------:R-:W-:Y:S01]  /*5920*/  LOP3.LUT R149, R149, 0xff, RZ, 0xc0, !PT ;  /* 0x000000ff95957812 */ /* 0x000fe200078ec0ff */
[----:B------:R-:W-:Y:S01]  /*5930*/  MUFU.EX2 R175, R175 ;  /* 0x000000af00af7308 */ /* 0x000fe20000000800 */
[----:B------:R-:W-:Y:S01]  /*5940*/  LOP3.LUT R151, R151, R5, RZ, 0xc0, !PT ;  /* 0x0000000597977212 */ /* 0x000fe200078ec0ff */
[----:B------:R-:W-:Y:S01]  /*5950*/  FADD.FTZ R185, R186, R185 ;  /* 0x000000b9bab97221 */ /* 0x000fe20000010000 */
[----:B------:R-:W-:-:S02]  /*5960*/  PRMT R149, R149, 0x5410, R6 ;  /* 0x0000541095957816 */ /* 0x000fc40000000006 */
[----:B------:R-:W-:Y:S01]  /*5970*/  LOP3.LUT R148, R148, R4, RZ, 0xc0, !PT ;  /* 0x0000000494947212 */ /* 0x000fe200078ec0ff */
[----:B------:R-:W-:Y:S01]  /*5980*/  FADD.FTZ R185, R182, R185 ;  /* 0x000000b9b6b97221 */ /* 0x000fe20000010000 */
[----:B------:R-:W3:Y:S01]  /*5990*/  LDSM.16.MT88.4 R4, [R205+0x1e000] ;  /* 0x01e00000cd04783b */ /* 0x000ee20000004200 */
[----:B------:R-:W-:Y:S01]  /*59a0*/  LOP3.LUT R18, R19, UR10, R20, 0x96, !PT ;  /* 0x0000000a13127c12 */ /* 0x000fe2000f8e9614 */
[----:B------:R-:W4:Y:S01]  /*59b0*/  MUFU.EX2 R173, R173 ;  /* 0x000000ad00ad7308 */ /* 0x000f220000000800 */
[----:B------:R-:W-:Y:S01]  /*59c0*/  HSET2.LE.AND R149, R149, R188, PT ;  /* 0x000000bc95957233 */ /* 0x000fe20003803000 */
[----:B------:R-:W-:Y:S01]  /*59d0*/  FADD.FTZ R185, R180, R185 ;  /* 0x000000b9b4b97221 */ /* 0x000fe20000010000 */
[----:B-1----:R-:W-:Y:S01]  /*59e0*/  F2FP.BF16.F32.PACK_AB R3, R187, R184 ;  /* 0x000000b8bb03723e */ /* 0x002fe200000010ff */
[----:B------:R-:W-:Y:S01]  /*59f0*/  IMAD.WIDE.U32 R18, R18, -0x2daee0ad, RZ ;  /* 0xd2511f5312127825 */ /* 0x000fe200078e00ff */
[----:B------:R-:W-:-:S03]  /*5a00*/  LOP3.LUT R32, R35, UR13, R32, 0x96, !PT ;  /* 0x0000000d23207c12 */ /* 0x000fc6000f8e9620 */
[----:B------:R-:W-:Y:S01]  /*5a10*/  FADD.FTZ R184, R184, R187 ;  /* 0x000000bbb8b87221 */ /* 0x000fe20000010000 */
[----:B------:R-:W-:Y:S01]  /*5a20*/  LOP3.LUT R149, R149, R3, RZ, 0xc0, !PT ;  /* 0x0000000395957212 */ /* 0x000fe200078ec0ff */
[----:B------:R-:W1:Y:S01]  /*5a30*/  MUFU.EX2 R179, R179 ;  /* 0x000000b300b37308 */ /* 0x000e620000000800 */
[C---:B------:R-:W-:Y:S01]  /*5a40*/  LOP3.LUT R14, R18.reuse, 0xffff, RZ, 0xc0, !PT ;  /* 0x0000ffff120e7812 */ /* 0x040fe200078ec0ff */
[----:B------:R-:W-:Y:S01]  /*5a50*/  FADD.FTZ R184, R183, R184 ;  /* 0x000000b8b7b87221 */ /* 0x000fe20000010000 */
[----:B------:R-:W-:Y:S02]  /*5a60*/  LOP3.LUT R3, R18, 0xff, RZ, 0xc0, !PT ;  /* 0x000000ff12037812 */ /* 0x000fe400078ec0ff */
[----:B------:R-:W-:Y:S01]  /*5a70*/  SHF.R.U32.HI R14, RZ, 0x8, R14 ;  /* 0x00000008ff0e7819 */ /* 0x000fe2000001160e */
[C---:B------:R-:W-:Y:S01]  /*5a80*/  HMMA.16816.F32.BF16 R160, R148.reuse, R156, RZ ;  /* 0x0000009c94a0723c */ /* 0x040fe200000418ff */
[----:B------:R-:W-:Y:S01]  /*5a90*/  LOP3.LUT R11, R19, UR4, R16, 0x96, !PT ;  /* 0x00000004130b7c12 */ /* 0x000fe2000f8e9610 */
[----:B------:R-:W5:Y:S01]  /*5aa0*/  MUFU.EX2 R177, R177 ;  /* 0x000000b100b17308 */ /* 0x000f620000000800 */
[----:B------:R-:W-:Y:S01]  /*5ab0*/  SHF.R.U32.HI R12, RZ, 0x10, R18 ;  /* 0x00000010ff0c7819 */ /* 0x000fe20000011612 */
[----:B------:R-:W-:Y:S01]  /*5ac0*/  FADD.FTZ R184, R181, R184 ;  /* 0x000000b8b5b87221 */ /* 0x000fe20000010000 */
[----:B------:R-:W-:Y:S01]  /*5ad0*/  SHF.R.U32.HI R13, RZ, 0x18, R18 ;  /* 0x00000018ff0d7819 */ /* 0x000fe20000011612 */
[C---:B------:R-:W-:Y:S01]  /*5ae0*/  HMMA.16816.F32.BF16 R36, R148.reuse, R40, RZ ;  /* 0x000000289424723c */ /* 0x040fe200000418ff */
[----:B------:R-:W-:Y:S01]  /*5af0*/  LOP3.LUT R12, R12, 0xff, RZ, 0xc0, !PT ;  /* 0x000000ff0c0c7812 */ /* 0x000fe200078ec0ff */
[----:B------:R-:W-:Y:S01]  /*5b00*/  LDSM.16.MT88.4 R16, [R207+0x18800] ;  /* 0x01880000cf10783b */ /* 0x000fe20000004200 */
[----:B------:R-:W-:Y:S01]  /*5b10*/  SHF.R.U32.HI R9, RZ, 0x10, R11 ;  /* 0x00000010ff097819 */ /* 0x000fe2000001160b */
[----:B------:R-:W-:Y:S01]  /*5b20*/  MUFU.EX2 R174, R174 ;  /* 0x000000ae00ae7308 */ /* 0x000fe20000000800 */
[----:B----4-:R-:W-:Y:S01]  /*5b30*/  F2FP.BF16.F32.PACK_AB R8, R173, R175 ;  /* 0x000000afad08723e */ /* 0x010fe200000010ff */
[----:B--2---:R-:W-:Y:S01]  /*5b40*/  HMMA.16816.F32.BF16 R44, R148, R48, RZ ;  /* 0x00000030942c723c */ /* 0x004fe200000418ff */
[----:B------:R-:W-:Y:S01]  /*5b50*/  LOP3.LUT R9, R9, 0xff, RZ, 0xc0, !PT ;  /* 0x000000ff09097812 */ /* 0x000fe200078ec0ff */
[----:B-1----:R-:W-:-:S04]  /*5b60*/  FADD.FTZ R185, R179, R185 ;  /* 0x000000b9b3b97221 */ /* 0x002fc80000010000 */
[----:B------:R-:W-:Y:S01]  /*5b70*/  HMMA.16816.F32.BF16 R52, R148, R56, RZ ;  /* 0x000000389434723c */ /* 0x000fe200000418ff */
[----:B------:R-:W1:Y:S01]  /*5b80*/  MUFU.EX2 R178, R178 ;  /* 0x000000b200b27308 */ /* 0x000e620000000800 */
[----:B-----5:R-:W-:-:S04]  /*5b90*/  FADD.FTZ R185, R177, R185 ;  /* 0x000000b9b1b97221 */ /* 0x020fc80000010000 */
[C---:B---3--:R-:W-:Y:S01]  /*5ba0*/  HMMA.16816.F32.BF16 R152, R148.reuse, R4, RZ ;  /* 0x000000049498723c */ /* 0x048fe200000418ff */
[----:B------:R-:W-:Y:S02]  /*5bb0*/  FADD.FTZ R185, R175, R185 ;  /* 0x000000b9afb97221 */ /* 0x000fe40000010000 */
[----:B------:R-:W2:Y:S02]  /*5bc0*/  MUFU.EX2 R176, R176 ;  /* 0x000000b000b07308 */ /* 0x000ea40000000800 */
[----:B------:R-:W-:Y:S01]  /*5bd0*/  FADD.FTZ R185, R173, R185 ;  /* 0x000000b9adb97221 */ /* 0x000fe20000010000 */
[C---:B------:R-:W-:Y:S01]  /*5be0*/  HMMA.16816.F32.BF16 R60, R148.reuse, R64, RZ ;  /* 0x00000040943c723c */ /* 0x040fe200000418ff */
[----:B------:R-:W-:Y:S01]  /*5bf0*/  PRMT R5, R3, 0x5410, R14 ;  /* 0x0000541003057816 */ /* 0x000fe2000000000e */
[----:B------:R-:W-:Y:S01]  /*5c00*/  FFMA.FTZ R3, R10, UR30, -R191 ;  /* 0x0000001e0a037c23 */ /* 0x000fe200080108bf */
[----:B------:R-:W-:Y:S02]  /*5c10*/  LOP3.LUT R10, R11, 0xffff, RZ, 0xc0, !PT ;  /* 0x0000ffff0b0a7812 */ /* 0x000fe400078ec0ff */
[----:B------:R-:W-:Y:S01]  /*5c20*/  PRMT R4, R12, 0x5410, R13 ;  /* 0x000054100c047816 */ /* 0x000fe2000000000d */
[----:B------:R-:W-:Y:S01]  /*5c30*/  HMMA.16816.F32.BF16 R68, R148, R72, RZ ;  /* 0x000000489444723c */ /* 0x000fe200000418ff */
[----:B------:R-:W3:Y:S01]  /*5c40*/  LDSM.16.MT88.4 R12, [R209+0x18800] ;  /* 0x01880000d10c783b */ /* 0x000ee20000004200 */
[----:B------:R-:W4:Y:S01]  /*5c50*/  MUFU.EX2 R3, R3 ;  /* 0x0000000300037308 */ /* 0x000f220000000800 */
[----:B-1----:R-:W-:Y:S01]  /*5c60*/  FADD.FTZ R184, R178, R184 ;  /* 0x000000b8b2b87221 */ /* 0x002fe20000010000 */
[----:B------:R-:W-:-:S02]  /*5c70*/  HSET2.LE.AND R4, R4, R188, PT ;  /* 0x000000bc04047233 */ /* 0x000fc40003803000 */
[C---:B------:R-:W-:Y:S01]  /*5c80*/  HMMA.16816.F32.BF16 R76, R148.reuse, R80, RZ ;  /* 0x00000050944c723c */ /* 0x040fe200000418ff */
[C---:B--2---:R-:W-:Y:S01]  /*5c90*/  F2FP.BF16.F32.PACK_AB R20, R176.reuse, R178 ;  /* 0x000000b2b014723e */ /* 0x044fe200000010ff */
[----:B------:R-:W-:Y:S02]  /*5ca0*/  FADD.FTZ R184, R176, R184 ;  /* 0x000000b8b0b87221 */ /* 0x000fe40000010000 */
[----:B------:R-:W-:Y:S02]  /*5cb0*/  MUFU.EX2 R245, R245 ;  /* 0x000000f500f57308 */ /* 0x000fe40000000800 */
[----:B------:R-:W-:Y:S01]  /*5cc0*/  HMMA.16816.F32.BF16 R84, R148, R88, RZ ;  /* 0x000000589454723c */ /* 0x000fe200000418ff */
[----:B------:R-:W-:-:S05]  /*5cd0*/  FADD.FTZ R184, R174, R184 ;  /* 0x000000b8aeb87221 */ /* 0x000fca0000010000 */
[----:B------:R-:W-:Y:S01]  /*5ce0*/  HMMA.16816.F32.BF16 R92, R148, R96, RZ ;  /* 0x00000060945c723c */ /* 0x000fe200000418ff */
[----:B------:R-:W-:Y:S01]  /*5cf0*/  MUFU.EX2 R218, R218 ;  /* 0x000000da00da7308 */ /* 0x000fe20000000800 */
[----:B----4-:R-:W-:-:S04]  /*5d00*/  FADD.FTZ R184, R3, R184 ;  /* 0x000000b803b87221 */ /* 0x010fc80000010000 */
        /* <DEDUP_REMOVED lines=29> */
[----:B------:R-:W-:Y:S07]  /*5ee0*/  HMMA.16816.F32.BF16 R148, R148, R6, RZ ;  /* 0x000000069494723c */ /* 0x000fee00000418ff */
[----:B------:R-:W-:-:S02]  /*5ef0*/  LOP3.LUT R7, R11, 0xff, RZ, 0xc0, !PT ;  /* 0x000000ff0b077812 */ /* 0x000fc400078ec0ff */
[----:B------:R-:W-:Y:S02]  /*5f00*/  SHF.R.U32.HI R6, RZ, 0x8, R10 ;  /* 0x00000008ff067819 */ /* 0x000fe4000001160a */
[----:B------:R-:W-:Y:S02]  /*5f10*/  SHF.R.U32.HI R11, RZ, 0x18, R11 ;  /* 0x00000018ff0b7819 */ /* 0x000fe4000001160b */
[----:B------:R-:W-:Y:S02]  /*5f20*/  PRMT R7, R7, 0x5410, R6 ;  /* 0x0000541007077816 */ /* 0x000fe40000000006 */
[----:B------:R-:W-:Y:S02]  /*5f30*/  HSET2.LE.AND R6, R5, R188, PT ;  /* 0x000000bc05067233 */ /* 0x000fe40003803000 */
[----:B------:R-:W-:Y:S02]  /*5f40*/  PRMT R5, R9, 0x5410, R11 ;  /* 0x0000541009057816 */ /* 0x000fe4000000000b */
[----:B------:R-:W-:-:S02]  /*5f50*/  F2FP.BF16.F32.PACK_AB R9, R177, R179 ;  /* 0x000000b3b109723e */ /* 0x000fc400000010ff */
[----:B------:R-:W-:Y:S02]  /*5f60*/  LOP3.LUT R6, R6, R8, RZ, 0xc0, !PT ;  /* 0x0000000806067212 */ /* 0x000fe400078ec0ff */
[--C-:B------:R-:W-:Y:S02]  /*5f70*/  HSET2.LE.AND R8, R7, R188.reuse, PT ;  /* 0x000000bc07087233 */ /* 0x100fe40003803000 */
[----:B------:R-:W-:Y:S02]  /*5f80*/  F2FP.BF16.F32.PACK_AB R7, R3, R174 ;  /* 0x000000ae0307723e */ /* 0x000fe400000010ff */
[----:B------:R-:W-:Y:S02]  /*5f90*/  HSET2.LE.AND R5, R5, R188, PT ;  /* 0x000000bc05057233 */ /* 0x000fe40003803000 */
[----:B------:R-:W-:Y:S02]  /*5fa0*/  LOP3.LUT R7, R4, R7, RZ, 0xc0, !PT ;  /* 0x0000000704077212 */ /* 0x000fe400078ec0ff */
[----:B------:R-:W-:-:S02]  /*5fb0*/  LOP3.LUT R4, R8, R9, RZ, 0xc0, !PT ;  /* 0x0000000908047212 */ /* 0x000fc400078ec0ff */
[----:B------:R-:W1:Y:S01]  /*5fc0*/  LDSM.16.MT88.4 R8, [R206+0x18800] ;  /* 0x01880000ce08783b */ /* 0x000e620000004200 */
[----:B------:R-:W-:-:S03]  /*5fd0*/  LOP3.LUT R5, R5, R20, RZ, 0xc0, !PT ;  /* 0x0000001405057212 */ /* 0x000fc600078ec0ff */
[----:B------:R-:W2:Y:S04]  /*5fe0*/  LDSM.16.MT88.4 R20, [R209+0x1a800] ;  /* 0x01a80000d114783b */ /* 0x000ea80000004200 */
        /* <DEDUP_REMOVED lines=10> */
[C---:B---3--:R-:W-:Y:S06]  /*6090*/  HMMA.16816.F32.BF16 R52, R4.reuse, R12, R52 ;  /* 0x0000000c0434723c */ /* 0x048fec0000041834 */
        /* <DEDUP_REMOVED lines=14> */
[----:B----4-:R-:W-:Y:S01]  /*6180*/  HMMA.16816.F32.BF16 R108, R4, R16, R108 ;  /* 0x00000010046c723c */ /* 0x010fe2000004186c */
[----:B------:R-:W-:Y:S01]  /*6190*/  LOP3.LUT R20, R33, UR15, R242, 0x96, !PT ;  /* 0x0000000f21147c12 */ /* 0x000fe2000f8e96f2 */
[----:B------:R-:W-:-:S04]  /*61a0*/  IMAD.WIDE.U32 R32, R32, -0x2daee0ad, RZ ;  /* 0xd2511f5320207825 */ /* 0x000fc800078e00ff */
[----:B------:R-:W-:Y:S02]  /*61b0*/  FFMA.FTZ R242, R27, UR30, -R191 ;  /* 0x0000001e1bf27c23 */ /* 0x000fe400080108bf */
[----:B------:R-:W-:Y:S01]  /*61c0*/  LDSM.16.MT88.4 R24, [R209+0x1b000] ;  /* 0x01b00000d118783b */ /* 0x000fe20000004200 */
[C---:B------:R-:W-:Y:S01]  /*61d0*/  HMMA.16816.F32.BF16 R112, R4.reuse, R18, R112 ;  /* 0x000000120470723c */ /* 0x040fe20000041870 */
[----:B------:R-:W-:Y:S02]  /*61e0*/  IMAD.WIDE.U32 R20, R20, -0x2daee0ad, RZ ;  /* 0xd2511f5314147825 */ /* 0x000fe400078e00ff */
[----:B------:R-:W3:Y:S01]  /*61f0*/  LDSM.16.MT88.4 R16, [R207+0x1e800] ;  /* 0x01e80000cf10783b */ /* 0x000ee20000004200 */
[----:B------:R-:W4:Y:S02]  /*6200*/  MUFU.EX2 R242, R242 ;  /* 0x000000f200f27308 */ /* 0x000f240000000800 */
[C---:B-1----:R-:W-:Y:S01]  /*6210*/  HMMA.16816.F32.BF16 R92, R4.reuse, R8, R92 ;  /* 0x00000008045c723c */ /* 0x042fe2000004185c */
[----:B------:R-:W-:Y:S01]  /*6220*/  LOP3.LUT R248, R21, UR12, R240, 0x96, !PT ;  /* 0x0000000c15f87c12 */ /* 0x000fe2000f8e96f0 */
[----:B------:R-:W-:Y:S01]  /*6230*/  FFMA.FTZ R240, R29, UR30, -R221 ;  /* 0x0000001e1df07c23 */ /* 0x000fe200080108dd */
[----:B------:R-:W-:Y:S01]  /*6240*/  LOP3.LUT R250, R33, UR6, R20, 0x96, !PT ;  /* 0x0000000621fa7c12 */ /* 0x000fe2000f8e9614 */
[----:B------:R-:W-:Y:S02]  /*6250*/  LDSM.16.MT88.4 R28, [R205+0x19000] ;  /* 0x01900000cd1c783b */ /* 0x000fe40000004200 */
[C---:B------:R-:W-:Y:S01]  /*6260*/  HMMA.16816.F32.BF16 R96, R4.reuse, R10, R96 ;  /* 0x0000000a0460723c */ /* 0x040fe20000041860 */
[----:B------:R-:W-:Y:S01]  /*6270*/  IMAD.WIDE.U32 R248, R248, -0x326172a9, RZ ;  /* 0xcd9e8d57f8f87825 */ /* 0x000fe200078e00ff */
[----:B------:R-:W1:Y:S01]  /*6280*/  LDSM.16.MT88.4 R8, [R209+0x1e800] ;  /* 0x01e80000d108783b */ /* 0x000e620000004200 */
[----:B------:R-:W5:Y:S02]  /*6290*/  MUFU.EX2 R240, R240 ;  /* 0x000000f000f07308 */ /* 0x000f640000000800 */
[----:B------:R-:W-:Y:S01]  /*62a0*/  IMAD.WIDE.U32 R250, R250, -0x326172a9, RZ ;  /* 0xcd9e8d57fafa7825 */ /* 0x000fe200078e00ff */
[----:B------:R-:W-:Y:S01]  /*62b0*/  LOP3.LUT R246, R249, UR7, R34, 0x96, !PT ;  /* 0x00000007f9f67c12 */ /* 0x000fe2000f8e9622 */
[----:B------:R-:W-:Y:S01]  /*62c0*/  HMMA.16816.F32.BF16 R104, R4, R22, R104 ;  /* 0x000000160468723c */ /* 0x000fe20000041868 */
[----:B------:R-:W-:Y:S03]  /*62d0*/  LDSM.16.MT88.4 R20, [R207+0x1b000] ;  /* 0x01b00000cf14783b */ /* 0x000fe60000004200 */
[----:B------:R-:W-:-:S02]  /*62e0*/  IMAD.WIDE.U32 R246, R246, -0x2daee0ad, RZ ;  /* 0xd2511f53f6f67825 */ /* 0x000fc400078e00ff */
        /* <DEDUP_REMOVED lines=8> */
[C---:B--2---:R-:W-:Y:S06]  /*6370*/  HMMA.16816.F32.BF16 R140, R4.reuse, R12, R140 ;  /* 0x0000000c048c723c */ /* 0x044fec000004188c */
[----:B------:R-:W-:Y:S01]  /*6380*/  HMMA.16816.F32.BF16 R144, R4, R14, R144 ;  /* 0x0000000e0490723c */ /* 0x000fe20000041890 */
[----:B------:R-:W-:-:S02]  /*6390*/  LOP3.LUT R12, R247, UR9, R32, 0x96, !PT ;  /* 0x00000009f70c7c12 */ /* 0x000fc4000f8e9620 */
[----:B------:R-:W-:Y:S03]  /*63a0*/  LDSM.16.MT88.4 R32, [R206+0x19000] ;  /* 0x01900000ce20783b */ /* 0x000fe60000004200 */
[----:B------:R-:W-:-:S03]  /*63b0*/  IMAD.WIDE.U32 R12, R12, -0x326172a9, RZ ;  /* 0xcd9e8d570c0c7825 */ /* 0x000fc600078e00ff */
[----:B------:R-:W-:Y:S02]  /*63c0*/  LOP3.LUT R18, R12, 0xff, RZ, 0xc0, !PT ;  /* 0x000000ff0c127812 */ /* 0x000fe400078ec0ff */
[--C-:B------:R-:W-:Y:S02]  /*63d0*/  SHF.R.U32.HI R17, RZ, 0x10, R12.reuse ;  /* 0x00000010ff117819 */ /* 0x100fe4000001160c */
[----:B------:R-:W-:Y:S02]  /*63e0*/  SHF.R.U32.HI R16, RZ, 0x18, R12 ;  /* 0x00000018ff107819 */ /* 0x000fe4000001160c */
[----:B------:R-:W-:-:S04]  /*63f0*/  LOP3.LUT R17, R17, 0xff, RZ, 0xc0, !PT ;  /* 0x000000ff11117812 */ /* 0x000fc800078ec0ff */
[----:B------:R-:W-:Y:S01]  /*6400*/  PRMT R16, R17, 0x5410, R16 ;  /* 0x0000541011107816 */ /* 0x000fe20000000010 */
[C---:B-1----:R-:W-:Y:S06]  /*6410*/  HMMA.16816.F32.BF16 R152, R4.reuse, R8, R152 ;  /* 0x000000080498723c */ /* 0x042fec0000041898 */
[----:B------:R-:W-:Y:S01]  /*6420*/  HMMA.16816.F32.BF16 R148, R4, R10, R148 ;  /* 0x0000000a0494723c */ /* 0x000fe20000041894 */
[----:B------:R-:W-:Y:S02]  /*6430*/  LOP3.LUT R9, R13, UR25, R250, 0x96, !PT ;  /* 0x000000190d097c12 */ /* 0x000fe4000f8e96fa */
[----:B------:R-:W-:-:S02]  /*6440*/  LOP3.LUT R8, R12, 0xffff, RZ, 0xc0, !PT ;  /* 0x0000ffff0c087812 */ /* 0x000fc400078ec0ff */
[----:B------:R-:W-:Y:S02]  /*6450*/  LDSM.16.MT88.4 R12, [R209+0x19000] ;  /* 0x01900000d10c783b */ /* 0x000fe40000004200 */
[C---:B------:R-:W-:Y:S02]  /*6460*/  LOP3.LUT R4, R9.reuse, 0xffff, RZ, 0xc0, !PT ;  /* 0x0000ffff09047812 */ /* 0x040fe400078ec0ff */
[----:B------:R-:W-:Y:S02]  /*6470*/  LOP3.LUT R6, R9, 0xff, RZ, 0xc0, !PT ;  /* 0x000000ff09067812 */ /* 0x000fe400078ec0ff */
[--C-:B------:R-:W-:Y:S02]  /*6480*/  SHF.R.U32.HI R5, RZ, 0x10, R9.reuse ;  /* 0x00000010ff057819 */ /* 0x100fe40000011609 */
[----:B------:R-:W-:Y:S02]  /*6490*/  SHF.R.U32.HI R7, RZ, 0x18, R9 ;  /* 0x00000018ff077819 */ /* 0x000fe40000011609 */
[----:B------:R-:W-:-:S02]  /*64a0*/  SHF.R.U32.HI R19, RZ, 0x8, R8 ;  /* 0x00000008ff137819 */ /* 0x000fc40000011608 */
[----:B------:R-:W1:Y:S01]  /*64b0*/  LDSM.16.MT88.4 R8, [R207+0x19000] ;  /* 0x01900000cf08783b */ /* 0x000e620000004200 */
[----:B------:R-:W-:Y:S02]  /*64c0*/  LOP3.LUT R5, R5, 0xff, RZ, 0xc0, !PT ;  /* 0x000000ff05057812 */ /* 0x000fe400078ec0ff */
[----:B------:R-:W-:Y:S02]  /*64d0*/  SHF.R.U32.HI R4, RZ, 0x8, R4 ;  /* 0x00000008ff047819 */ /* 0x000fe40000011604 */
[----:B------:R-:W-:Y:S02]  /*64e0*/  PRMT R5, R5, 0x5410, R7 ;  /* 0x0000541005057816 */ /* 0x000fe40000000007 */
[----:B------:R-:W-:Y:S02]  /*64f0*/  PRMT R4, R6, 0x5410, R4 ;  /* 0x0000541006047816 */ /* 0x000fe40000000004 */
[----:B------:R-:W-:Y:S02]  /*6500*/  PRMT R18, R18, 0x5410, R19 ;  /* 0x0000541012127816 */ /* 0x000fe40000000013 */
[----:B------:R-:W-:-:S02]  /*6510*/  HSET2.LE.AND R5, R5, R188, PT ;  /* 0x000000bc05057233 */ /* 0x000fc40003803000 */
[--C-:B------:R-:W-:Y:S02]  /*6520*/  HSET2.LE.AND R4, R4, R188.reuse, PT ;  /* 0x000000bc04047233 */ /* 0x100fe40003803000 */
        /* <DEDUP_REMOVED lines=8> */
[----:B------:R-:W-:-:S02]  /*65b0*/  HSET2.LE.AND R6, R18, R188, PT ;  /* 0x000000bc12067233 */ /* 0x000fc40003803000 */
[----:B-----5:R-:W-:Y:S01]  /*65c0*/  F2FP.BF16.F32.PACK_AB R7, R241, R240 ;  /* 0x000000f0f107723e */ /* 0x020fe200000010ff */
[----:B------:R-:W-:-:S03]  /*65d0*/  FADD.FTZ R240, R240, R218 ;  /* 0x000000daf0f07221 */ /* 0x000fc60000010000 */
[----:B------:R-:W-:Y:S01]  /*65e0*/  LOP3.LUT R6, R6, R7, RZ, 0xc0, !PT ;  /* 0x0000000706067212 */ /* 0x000fe200078ec0ff */
[----:B------:R-:W-:Y:S01]  /*65f0*/  FADD.FTZ R240, R241, R240 ;  /* 0x000000f0f1f07221 */ /* 0x000fe20000010000 */
[----:B------:R-:W-:Y:S02]  /*6600*/  HSET2.LE.AND R7, R16, R188, PT ;  /* 0x000000bc10077233 */ /* 0x000fe40003803000 */
[----:B------:R-:W-:Y:S01]  /*6610*/  F2FP.BF16.F32.PACK_AB R16, R243, R244 ;  /* 0x000000f4f310723e */ /* 0x000fe200000010ff */
[----:B------:R-:W-:-:S03]  /*6620*/  FADD.FTZ R244, R244, R242 ;  /* 0x000000f2f4f47221 */ /* 0x000fc60000010000 */
[----:B------:R-:W-:Y:S01]  /*6630*/  LOP3.LUT R7, R7, R16, RZ, 0xc0, !PT ;  /* 0x0000001007077212 */ /* 0x000fe200078ec0ff */
[----:B------:R-:W-:Y:S01]  /*6640*/  FADD.FTZ R244, R243, R244 ;  /* 0x000000f4f3f47221 */ /* 0x000fe20000010000 */
[----:B------:R-:W2:Y:S03]  /*6650*/  LDSM.16.MT88.4 R16, [R206+0x1b000] ;  /* 0x01b00000ce10783b */ /* 0x000ea60000004200 */
[----:B------:R-:W-:Y:S02]  /*6660*/  FADD.FTZ R244, R219, R244 ;  /* 0x000000f4dbf47221 */ /* 0x000fe40000010000 */
[----:B-1----:R-:W-:Y:S02]  /*6670*/  HMMA.16816.F32.BF16 R36, R4, R8, R36 ;  /* 0x000000080424723c */ /* 0x002fe40000041824 */
[----:B------:R-:W-:-:S04]  /*6680*/  FADD.FTZ R244, R217, R244 ;  /* 0x000000f4d9f47221 */ /* 0x000fc80000010000 */
[----:B------:R-:W-:Y:S01]  /*6690*/  HMMA.16816.F32.BF16 R40, R4, R10, R40 ;  /* 0x0000000a0428723c */ /* 0x000fe20000041828 */
[----:B------:R-:W1:Y:S01]  /*66a0*/  LDSM.16.MT88.4 R8, [R205+0x1b000] ;  /* 0x01b00000cd08783b */ /* 0x000e620000004200 */
[----:B------:R-:W-:-:S04]  /*66b0*/  FADD.FTZ R244, R189, R244 ;  /* 0x000000f4bdf47221 */ /* 0x000fc80000010000 */
        /* <DEDUP_REMOVED lines=17> */
[----:B--2---:R-:W-:Y:S01]  /*67d0*/  HMMA.16816.F32.BF16 R108, R4, R16, R108 ;  /* 0x00000010046c723c */ /* 0x004fe2000004186c */
[--C-:B------:R-:W-:Y:S01]  /*67e0*/  FFMA.FTZ R32, R239, UR30, -R221.reuse ;  /* 0x0000001eef207c23 */ /* 0x100fe200080108dd */
[----:B------:R-:W-:-:S04]  /*67f0*/  FFMA.FTZ R33, R238, UR30, -R221 ;  /* 0x0000001eee217c23 */ /* 0x000fc800080108dd */
[C---:B------:R-:W-:Y:S01]  /*6800*/  HMMA.16816.F32.BF16 R112, R4.reuse, R18, R112 ;  /* 0x000000120470723c */ /* 0x040fe20000041870 */
[----:B------:R-:W2:Y:S01]  /*6810*/  LDSM.16.MT88.4 R16, [R207+0x1f000] ;  /* 0x01f00000cf10783b */ /* 0x000ea20000004200 */
[----:B------:R-:W4:Y:S04]  /*6820*/  MUFU.EX2 R32, R32 ;  /* 0x0000002000207308 */ /* 0x000f280000000800 */
[C---:B-1----:R-:W-:Y:S04]  /*6830*/  HMMA.16816.F32.BF16 R116, R4.reuse, R8, R116 ;  /* 0x000000080474723c */ /* 0x042fe80000041874 */
[----:B------:R-:W1:Y:S02]  /*6840*/  MUFU.EX2 R33, R33 ;  /* 0x0000002100217308 */ /* 0x000e640000000800 */
[C---:B------:R-:W-:Y:S01]  /*6850*/  HMMA.16816.F32.BF16 R120, R4.reuse, R10, R120 ;  /* 0x0000000a0478723c */ /* 0x040fe20000041878 */
[----:B------:R-:W5:Y:S05]  /*6860*/  LDSM.16.MT88.4 R8, [R206+0x1f000] ;  /* 0x01f00000ce08783b */ /* 0x000f6a0000004200 */
[----:B---3--:R-:W-:Y:S01]  /*6870*/  HMMA.16816.F32.BF16 R124, R4, R12, R124 ;  /* 0x0000000c047c723c */ /* 0x008fe2000004187c */
[----:B----4-:R-:W-:-:S05]  /*6880*/  FADD.FTZ R240, R32, R240 ;  /* 0x000000f020f07221 */ /* 0x010fca0000010000 */
[----:B------:R-:W-:Y:S01]  /*6890*/  HMMA.16816.F32.BF16 R128, R4, R14, R128 ;  /* 0x0000000e0480723c */ /* 0x000fe20000041880 */
[----:B------:R-:W3:Y:S01]  /*68a0*/  LDSM.16.MT88.4 R12, [R205+0x1f000] ;  /* 0x01f00000cd0c783b */ /* 0x000ee20000004200 */
[----:B-1----:R-:W-:-:S04]  /*68b0*/  FADD.FTZ R240, R33, R240 ;  /* 0x000000f021f07221 */ /* 0x002fc80000010000 */
[C---:B------:R-:W-:Y:S06]  /*68c0*/  HMMA.16816.F32.BF16 R48, R4.reuse, R34, R48 ;  /* 0x000000220430723c */ /* 0x040fec0000041830 */
[----:B------:R-:W-:Y:S01]  /*68d0*/  HMMA.16816.F32.BF16 R104, R4, R22, R104 ;  /* 0x000000160468723c */ /* 0x000fe20000041868 */
[--C-:B------:R-:W-:Y:S01]  /*68e0*/  FFMA.FTZ R34, R227, UR30, -R221.reuse ;  /* 0x0000001ee3227c23 */ /* 0x100fe200080108dd */
[----:B------:R-:W-:-:S04]  /*68f0*/  FFMA.FTZ R35, R220, UR30, -R221 ;  /* 0x0000001edc237c23 */ /* 0x000fc800080108dd */
[C---:B--2---:R-:W-:Y:S01]  /*6900*/  HMMA.16816.F32.BF16 R132, R4.reuse, R16, R132 ;  /* 0x000000100484723c */ /* 0x044fe20000041884 */
[----:B------:R-:W1:Y:S05]  /*6910*/  MUFU.EX2 R34, R34 ;  /* 0x0000002200227308 */ /* 0x000e6a0000000800 */
[C---:B------:R-:W-:Y:S01]  /*6920*/  HMMA.16816.F32.BF16 R60, R4.reuse, R24, R60 ;  /* 0x00000018043c723c */ /* 0x040fe2000004183c */
[----:B------:R-:W-:Y:S02]  /*6930*/  LOP3.LUT R16, R251, UR10, R248, 0x96, !PT ;  /* 0x0000000afb107c12 */ /* 0x000fe4000f8e96f8 */
[----:B------:R-:W2:Y:S03]  /*6940*/  MUFU.EX2 R35, R35 ;  /* 0x0000002300237308 */ /* 0x000ea60000000800 */
[----:B------:R-:W-:Y:S01]  /*6950*/  IMAD.WIDE.U32 R16, R16, -0x2daee0ad, RZ ;  /* 0xd2511f5310107825 */ /* 0x000fe200078e00ff */
[----:B-----5:R-:W-:Y:S02]  /*6960*/  HMMA.16816.F32.BF16 R140, R4, R8, R140 ;  /* 0x00000008048c723c */ /* 0x020fe4000004188c */
[----:B------:R-:W-:Y:S01]  /*6970*/  LOP3.LUT R20, R16, 0xff, RZ, 0xc0, !PT ;  /* 0x000000ff10147812 */ /* 0x000fe200078ec0ff */
[----:B-1----:R-:W-:-:S03]  /*6980*/  FADD.FTZ R240, R34, R240 ;  /* 0x000000f022f07221 */ /* 0x002fc60000010000 */
[C---:B------:R-:W-:Y:S01]  /*6990*/  HMMA.16816.F32.BF16 R144, R4.reuse, R10, R144 ;  /* 0x0000000a0490723c */ /* 0x040fe20000041890 */
[----:B------:R-:W-:Y:S02]  /*69a0*/  LOP3.LUT R8, R16, 0xffff, RZ, 0xc0, !PT ;  /* 0x0000ffff10087812 */ /* 0x000fe400078ec0ff */
[----:B------:R-:W-:Y:S02]  /*69b0*/  LOP3.LUT R246, R17, UR4, R246, 0x96, !PT ;  /* 0x0000000411f67c12 */ /* 0x000fe4000f8e96f6 */
[----:B------:R-:W-:Y:S01]  /*69c0*/  SHF.R.U32.HI R8, RZ, 0x8, R8 ;  /* 0x00000008ff087819 */ /* 0x000fe20000011608 */
[C---:B---3--:R-:W-:Y:S01]  /*69d0*/  HMMA.16816.F32.BF16 R152, R4.reuse, R12, R152 ;  /* 0x0000000c0498723c */ /* 0x048fe20000041898 */
[----:B------:R-:W-:Y:S01]  /*69e0*/  SHF.R.U32.HI R22, RZ, 0x10, R16 ;  /* 0x00000010ff167819 */ /* 0x000fe20000011610 */
[----:B--2---:R-:W-:Y:S01]  /*69f0*/  FADD.FTZ R243, R35, R240 ;  /* 0x000000f023f37221 */ /* 0x004fe20000010000 */
[----:B------:R-:W-:Y:S02]  /*6a00*/  PRMT R20, R20, 0x5410, R8 ;  /* 0x0000541014147816 */ /* 0x000fe40000000008 */
[----:B------:R-:W1:Y:S01]  /*6a10*/  LDSM.16.MT88.4 R8, [R209+0x19800] ;  /* 0x01980000d108783b */ /* 0x000e620000004200 */
[----:B------:R-:W-:Y:S01]  /*6a20*/  SHF.R.U32.HI R24, RZ, 0x10, R246 ;  /* 0x00000010ff187819 */ /* 0x000fe200000116f6 */
[----:B------:R-:W-:Y:S01]  /*6a30*/  HMMA.16816.F32.BF16 R52, R4, R28, R52 ;  /* 0x0000001c0434723c */ /* 0x000fe20000041834 */
[----:B------:R-:W-:-:S02]  /*6a40*/  LOP3.LUT R12, R246, 0xffff, RZ, 0xc0, !PT ;  /* 0x0000fffff60c7812 */ /* 0x000fc400078ec0ff */
[----:B------:R-:W-:Y:S02]  /*6a50*/  LOP3.LUT R23, R246, 0xff, RZ, 0xc0, !PT ;  /* 0x000000fff6177812 */ /* 0x000fe400078ec0ff */
[----:B------:R-:W-:Y:S01]  /*6a60*/  LOP3.LUT R13, R22, 0xff, RZ, 0xc0, !PT ;  /* 0x000000ff160d7812 */ /* 0x000fe200078ec0ff */
[C---:B------:R-:W-:Y:S01]  /*6a70*/  HMMA.16816.F32.BF16 R56, R4.reuse, R30, R56 ;  /* 0x0000001e0438723c */ /* 0x040fe20000041838 */
[----:B------:R-:W-:Y:S01]  /*6a80*/  SHF.R.U32.HI R246, RZ, 0x18, R246 ;  /* 0x00000018fff67819 */ /* 0x000fe200000116f6 */
[----:B------:R-:W-:Y:S01]  /*6a90*/  LDSM.16.MT88.4 R28, [R206+0x19800] ;  /* 0x01980000ce1c783b */ /* 0x000fe20000004200 */
[----:B------:R-:W-:Y:S02]  /*6aa0*/  LOP3.LUT R22, R24, 0xff, RZ, 0xc0, !PT ;  /* 0x000000ff18167812 */ /* 0x000fe400078ec0ff */
[----:B------:R-:W-:Y:S01]  /*6ab0*/  SHF.R.U32.HI R21, RZ, 0x18, R16 ;  /* 0x00000018ff157819 */ /* 0x000fe20000011610 */
[----:B------:R-:W-:Y:S01]  /*6ac0*/  HMMA.16816.F32.BF16 R64, R4, R26, R64 ;  /* 0x0000001a0440723c */ /* 0x000fe20000041840 */
[----:B------:R-:W-:Y:S01]  /*6ad0*/  PRMT R22, R22, 0x5410, R246 ;  /* 0x0000541016167816 */ /* 0x000fe200000000f6 */
[----:B------:R-:W-:Y:S01]  /*6ae0*/  LDSM.16.MT88.4 R24, [R209+0x1b800] ;  /* 0x01b80000d118783b */ /* 0x000fe20000004200 */
[----:B------:R-:W-:-:S02]  /*6af0*/  SHF.R.U32.HI R12, RZ, 0x8, R12 ;  /* 0x00000008ff0c7819 */ /* 0x000fc4000001160c */
[----:B------:R-:W-:Y:S01]  /*6b00*/  PRMT R21, R13, 0x5410, R21 ;  /* 0x000054100d157816 */ /* 0x000fe20000000015 */
[C---:B------:R-:W-:Y:S01]  /*6b10*/  HMMA.16816.F32.BF16 R136, R4.reuse, R18, R136 ;  /* 0x000000120488723c */ /* 0x040fe20000041888 */
[----:B------:R-:W-:Y:S01]  /*6b20*/  PRMT R23, R23, 0x5410, R12 ;  /* 0x0000541017177816 */ /* 0x000fe2000000000c */
[----:B------:R-:W2:Y:S04]  /*6b30*/  LDSM.16.MT88.4 R16, [R207+0x19800] ;  /* 0x01980000cf10783b */ /* 0x000ea80000004200 */
[----:B------:R-:W-:Y:S01]  /*6b40*/  HMMA.16816.F32.BF16 R148, R4, R14, R148 ;  /* 0x0000000e0494723c */ /* 0x000fe20000041894 */
[----:B------:R-:W3:Y:S06]  /*6b50*/  LDSM.16.MT88.4 R12, [R205+0x19800] ;  /* 0x01980000cd0c783b */ /* 0x000eec0000004200 */
[----:B------:R-:W-:-:S02]  /*6b60*/  HSET2.LE.AND R6, R20, R188, PT ;  /* 0x000000bc14067233 */ /* 0x000fc40003803000 */
[--C-:B------:R-:W-:Y:S02]  /*6b70*/  HSET2.LE.AND R5, R22, R188.reuse, PT ;  /* 0x000000bc16057233 */ /* 0x100fe40003803000 */
[----:B------:R-:W-:Y:S02]  /*6b80*/  F2FP.BF16.F32.PACK_AB R20, R217, R219 ;  /* 0x000000dbd914723e */ /* 0x000fe400000010ff */
[--C-:B------:R-:W-:Y:S02]  /*6b90*/  HSET2.LE.AND R4, R23, R188.reuse, PT ;  /* 0x000000bc17047233 */ /* 0x100fe40003803000 */
[----:B------:R-:W-:Y:S02]  /*6ba0*/  HSET2.LE.AND R7, R21, R188, PT ;  /* 0x000000bc15077233 */ /* 0x000fe40003803000 */
[----:B------:R-:W-:Y:S02]  /*6bb0*/  LOP3.LUT R5, R5, R20, RZ, 0xc0, !PT ;  /* 0x0000001405057212 */ /* 0x000fe400078ec0ff */
[----:B------:R-:W-:-:S02]  /*6bc0*/  F2FP.BF16.F32.PACK_AB R22, R33, R32 ;  /* 0x000000202116723e */ /* 0x000fc400000010ff */
[----:B------:R-:W-:Y:S02]  /*6bd0*/  F2FP.BF16.F32.PACK_AB R21, R35, R34 ;  /* 0x000000222315723e */ /* 0x000fe400000010ff */
[C---:B------:R-:W-:Y:S01]  /*6be0*/  F2FP.BF16.F32.PACK_AB R20, R252.reuse, R189 ;  /* 0x000000bdfc14723e */ /* 0x040fe200000010ff */
[----:B------:R-:W-:Y:S01]  /*6bf0*/  FADD.FTZ R252, R252, R244 ;  /* 0x000000f4fcfc7221 */ /* 0x000fe20000010000 */
[----:B------:R-:W-:Y:S02]  /*6c00*/  LOP3.LUT R4, R4, R22, RZ, 0xc0, !PT ;  /* 0x0000001604047212 */ /* 0x000fe400078ec0ff */
[----:B------:R-:W-:Y:S02]  /*6c10*/  LOP3.LUT R6, R6, R21, RZ, 0xc0, !PT ;  /* 0x0000001506067212 */ /* 0x000fe400078ec0ff */
[----:B------:R-:W-:Y:S02]  /*6c20*/  LOP3.LUT R7, R7, R20, RZ, 0xc0, !PT ;  /* 0x0000001407077212 */ /* 0x000fe400078ec0ff */
        /* <DEDUP_REMOVED lines=51> */
[----:B------:R-:W2:Y:S01]  /*6f60*/  LDC.64 R220, c[0x0][0x250] ;  /* 0x00009400ffdc7b82 */ /* 0x000ea20000000a00 */
[--C-:B------:R-:W-:Y:S01]  /*6f70*/  IMAD.WIDE.U32 R8, R171, UR20, R6.reuse ;  /* 0x00000014ab087c25 */ /* 0x100fe2000f8e0006 */
[----:B------:R-:W-:Y:S01]  /*6f80*/  ULDC.64 UR6, c[0x0][0x218] ;  /* 0x0000860000067ab9 */ /* 0x000fe20000000a00 */
[----:B------:R-:W-:Y:S02]  /*6f90*/  ULDC UR25, c[0x0][0x2d0] ;  /* 0x0000b40000197ab9 */ /* 0x000fe40000000800 */
[----:B------:R-:W-:Y:S01]  /*6fa0*/  IMAD.WIDE.U32 R6, R164, UR20, R6 ;  /* 0x00000014a4067c25 */ /* 0x000fe2000f8e0006 */
[----:B------:R-:W-:-:S03]  /*6fb0*/  IADD3 R240, P0, R8, UR24, RZ ;  /* 0x0000001808f07c10 */ /* 0x000fc6000ff1e0ff */
[----:B------:R-:W-:Y:S01]  /*6fc0*/  IMAD.U32 R238, RZ, RZ, UR23 ;  /* 0x00000017ffee7e24 */ /* 0x000fe2000f8e00ff */
[----:B------:R-:W-:Y:S01]  /*6fd0*/  IADD3.X R4, R4, UR11, R9, P0, !PT ;  /* 0x0000000b04047c10 */ /* 0x000fe200087fe409 */
[----:B------:R-:W3:Y:S01]  /*6fe0*/  @!P4 LDC.64 R218, c[0x0][0x220] ;  /* 0x00008800ffdacb82 */ /* 0x000ee20000000a00 */
[----:B------:R-:W-:Y:S01]  /*6ff0*/  LEA R241, P1, R240, UR6, 0x1 ;  /* 0x00000006f0f17c11 */ /* 0x000fe2000f8208ff */
[----:B------:R-:W-:Y:S01]  /*7000*/  IMAD.U32 R242, RZ, RZ, UR27 ;  /* 0x0000001bfff27e24 */ /* 0x000fe2000f8e00ff */
[----:B------:R-:W-:Y:S01]  /*7010*/  UIADD3 UR27, UR27, 0x3f, URZ ;  /* 0x0000003f1b1b7890 */ /* 0x000fe2000fffe03f */
[----:B------:R-:W-:Y:S01]  /*7020*/  IMAD.WIDE.U32 R246, R170, -0x326172a9, RZ ;  /* 0xcd9e8d57aaf67825 */ /* 0x000fe200078e00ff */
[----:B------:R-:W-:Y:S01]  /*7030*/  LEA.HI.X R240, R240, UR7, R4, 0x1, P1 ;  /* 0x00000007f0f07c11 */ /* 0x000fe200088f0c04 */
[----:B------:R-:W-:Y:S01]  /*7040*/  ULDC.64 UR6, c[0x0][0x220] ;  /* 0x0000880000067ab9 */ /* 0x000fe20000000a00 */
[----:B------:R-:W-:Y:S01]  /*7050*/  USHF.R.S32.HI UR4, URZ, 0x1f, UR27 ;  /* 0x0000001f3f047899 */ /* 0x000fe2000801141b */
[----:B------:R-:W4:Y:S01]  /*7060*/  @!P4 LDC.64 R216, c[0x0][0x220] ;  /* 0x00008800ffd8cb82 */ /* 0x000f220000000a00 */
[----:B------:R-:W-:Y:S01]  /*7070*/  IMAD.MOV.U32 R164, RZ, RZ, R0 ;  /* 0x000000ffffa47224 */ /* 0x000fe200078e0000 */
[----:B------:R-:W-:Y:S01]  /*7080*/  SHF.R.S32.HI R0, RZ, 0x1f, R236 ;  /* 0x0000001fff007819 */ /* 0x000fe200000114ec */
[----:B------:R-:W-:Y:S01]  /*7090*/  ULEA.HI UR27, UR4, UR27, URZ, 0x6 ;  /* 0x0000001b041b7291 */ /* 0x000fe2000f8f303f */
[----:B------:R-:W-:Y:S01]  /*70a0*/  LOP3.LUT R244, R247, R169, RZ, 0x3c, !PT ;  /* 0x000000a9f7f47212 */ /* 0x000fe200078e3cff */
[----:B------:R-:W-:Y:S01]  /*70b0*/  IMAD.WIDE.U32 R248, R168, -0x2daee0ad, RZ ;  /* 0xd2511f53a8f87825 */ /* 0x000fe200078e00ff */
[----:B------:R-:W-:Y:S01]  /*70c0*/  UMOV UR11, URZ ;  /* 0x0000003f000b7c82 */ /* 0x000fe20008000000 */
[----:B-1----:R-:W-:Y:S01]  /*70d0*/  LOP3.LUT R3, R3, 0x3, RZ, 0xc0, !PT ;  /* 0x0000000303037812 */ /* 0x002fe200078ec0ff */
[----:B------:R-:W-:Y:S01]  /*70e0*/  ULDC UR4, c[0x0][0x2ec] ;  /* 0x0000bb0000047ab9 */ /* 0x000fe20000000800 */
[----:B------:R-:W-:-:S02]  /*70f0*/  IMAD.MOV.U32 R227, RZ, RZ, 0x7054 ;  /* 0x00007054ffe37424 */ /* 0x000fc400078e00ff */
[----:B------:R-:W-:-:S04]  /*7100*/  IMAD.WIDE.U32 R244, R244, -0x2daee0ad, RZ ;  /* 0xd2511f53f4f47825 */ /* 0x000fc800078e00ff */
[----:B------:R-:W-:Y:S01]  /*7110*/  IMAD R172, R3, -0x2, R172 ;  /* 0xfffffffe03ac7824 */ /* 0x000fe200078e02ac */
[----:B------:R-:W-:Y:S01]  /*7120*/  IADD3 R3, P0, R6, UR26, RZ ;  /* 0x0000001a06037c10 */ /* 0x000fe2000ff1e0ff */
[----:B------:R-:W-:Y:S02]  /*7130*/  ULEA.HI.SX32 UR26, UR27, 0xfffffffe, 0x1a ;  /* 0xfffffffe1b1a7891 */ /* 0x000fe4000f8fd23f */
[----:B------:R-:W-:Y:S01]  /*7140*/  ULEA.HI.SX32 UR27, UR27, 0xfffffffd, 0x1a ;  /* 0xfffffffd1b1b7891 */ /* 0x000fe2000f8fd23f */
[----:B------:R-:W-:Y:S02]  /*7150*/  IADD3.X R238, R238, UR34, R7, P0, !PT ;  /* 0x00000022eeee7c10 */ /* 0x000fe400087fe407 */
[C---:B------:R-:W-:Y:S02]  /*7160*/  LEA R239, P0, R3.reuse, UR6, 0x1 ;  /* 0x0000000603ef7c11 */ /* 0x040fe4000f8008ff */
[----:B------:R-:W-:Y:S02]  /*7170*/  IADD3 R242, R242, -UR19, R172 ;  /* 0x80000013f2f27c10 */ /* 0x000fe4000fffe0ac */
[----:B------:R-:W-:Y:S01]  /*7180*/  LEA.HI.X R238, R3, UR7, R238, 0x1, P0 ;  /* 0x0000000703ee7c11 */ /* 0x000fe200080f0cee */
[----:B------:R-:W-:Y:S01]  /*7190*/  IMAD.MOV.U32 R3, RZ, RZ, R2 ;  /* 0x000000ffff037224 */ /* 0x000fe200078e0002 */
[----:B------:R-:W-:Y:S01]  /*71a0*/  IADD3 R250, P0, R236, 0x20, RZ ;  /* 0x00000020ecfa7810 */ /* 0x000fe20007f1e0ff */
[----:B------:R-:W-:-:S04]  /*71b0*/  ULDC.64 UR6, c[0x0][0x248] ;  /* 0x0000920000067ab9 */ /* 0x000fc80000000a00 */
[----:B------:R-:W-:Y:S01]  /*71c0*/  IMAD.X R251, RZ, RZ, R0, P0 ;  /* 0x000000fffffb7224 */ /* 0x000fe200000e0600 */
[----:B--2---:R-:W-:Y:S07]  /*71d0*/  BRA `(.L_x_1744) ;  /* 0x0000000400287947 */ /* 0x004fee0003800000 */
.L_x_1746:
        /* <DEDUP_REMOVED lines=26> */
[C---:B--2---:R-:W-:Y:S02]  /*7380*/  @!P4 LEA R170, P6, R175.reuse, R170, 0x1 ;  /* 0x000000aaafaac211 */ /* 0x044fe400078c08ff */
        /* <DEDUP_REMOVED lines=47> */
.L_x_1744:
        /* <DEDUP_REMOVED lines=9> */
[----:B------:R-:W-:Y:S01]  /*7710*/  IMAD R6, R220, UR12, RZ ;  /* 0x0000000cdc067c24 */ /* 0x000fe2000f8e02ff */
        /* <DEDUP_REMOVED lines=11> */
[----:B---3--:R-:W-:Y:S01]  /*77d0*/  @!P4 LEA R16, P1, R5, R218, 0x1 ;  /* 0x000000da0510c211 */ /* 0x008fe200078208ff */
[----:B------:R-:W-:Y:S01]  /*77e0*/  IMAD.IADD R4, R11, 0x1, R6 ;  /* 0x000000010b047824 */ /* 0x000fe200078e0206 */
[----:B------:R-:W-:Y:S01]  /*77f0*/  LEA R12, P3, R8, R239, 0x1 ;  /* 0x000000ef080c7211 */ /* 0x000fe200078608ff */
[----:B------:R-:W-:Y:S01]  /*7800*/  IMAD R6, R19, R220, RZ ;  /* 0x000000dc13067224 */ /* 0x000fe200078e02ff */
[----:B------:R-:W-:Y:S01]  /*7810*/  @P4 STS.128 [R223+0x18000], RZ ;  /* 0x018000ffdf004388 */ /* 0x000fe20000000c00 */
[----:B------:R-:W-:Y:S01]  /*7820*/  IMAD.IADD R7, R9, 0x1, R7 ;  /* 0x0000000109077824 */ /* 0x000fe200078e0207 */
[----:B------:R-:W-:Y:S01]  /*7830*/  LEA.HI.X R4, R10, R222, R4, 0x6, P0 ;  /* 0x000000de0a047211 */ /* 0x000fe200000f3404 */
[----:B------:R-:W-:Y:S01]  /*7840*/  IMAD R6, R18, R221, R6 ;  /* 0x000000dd12067224 */ /* 0x000fe200078e0206 */
[----:B----4-:R-:W-:Y:S01]  /*7850*/  @!P4 LEA R14, P0, R2, R216, 0x1 ;  /* 0x000000d8020ec211 */ /* 0x010fe200078008ff */
[----:B------:R-:W-:Y:S01]  /*7860*/  IMAD.WIDE.U32 R18, R18, R220, RZ ;  /* 0x000000dc12127225 */ /* 0x000fe200078e00ff */
[----:B------:R-:W-:Y:S02]  /*7870*/  LEA.HI.X R13, R8, R238, R7, 0x1, P3 ;  /* 0x000000ee080d7211 */ /* 0x000fe400018f0c07 */
[----:B------:R-:W-:Y:S01]  /*7880*/  ISETP.GE.AND P3, PT, R226, UR25, PT ;  /* 0x00000019e2007c0c */ /* 0x000fe2000bf66270 */
[----:B------:R-:W-:Y:S01]  /*7890*/  IMAD.IADD R6, R19, 0x1, R6 ;  /* 0x0000000113067824 */ /* 0x000fe200078e0206 */
[----:B------:R-:W-:Y:S02]  /*78a0*/  LEA.HI.X R0, R220, R4, R221, 0x5, P2 ;  /* 0x00000004dc007211 */ /* 0x000fe400010f2cdd */
[C---:B------:R-:W-:Y:S02]  /*78b0*/  LEA R10, P2, R18.reuse, R239, 0x1 ;  /* 0x000000ef120a7211 */ /* 0x040fe400078408ff */
        /* <DEDUP_REMOVED lines=8> */
[----:B------:R-:W-:Y:S02]  /*7940*/  @!P4 LEA.HI.X R15, R2, R217, R0, 0x1, P0 ;  /* 0x000000d9020fc211 */ /* 0x000fe400000f0c00 */
[----:B------:R-:W-:Y:S01]  /*7950*/  @P3 STS.128 [R223+0x1a000], RZ ;  /* 0x01a000ffdf003388 */ /* 0x000fe20000000c00 */
[----:B------:R-:W-:Y:S02]  /*7960*/  IMAD.U32 R0, RZ, RZ, UR12 ;  /* 0x0000000cff007e24 */ /* 0x000fe4000f8e00ff */
[----:B------:R-:W-:Y:S02]  /*7970*/  IMAD.U32 R2, RZ, RZ, UR30 ;  /* 0x0000001eff027e24 */ /* 0x000fe4000f8e00ff */
        /* <DEDUP_REMOVED lines=35> */
[----:B-1----:R-:W-:Y:S05]  /*7bb0*/  LDSM.16.M88.4 R16, [R214+0x10800] ;  /* 0x01080000d610783b */ /* 0x002fea0000000200 */
[----:B------:R-:W-:Y:S05]  /*7bc0*/  LDSM.16.M88.4 R24, [R214+0x11000] ;  /* 0x01100000d618783b */ /* 0x000fea0000000200 */
[----:B------:R-:W-:Y:S05]  /*7bd0*/  LDSM.16.M88.4 R168, [R214+0x11800] ;  /* 0x01180000d6a8783b */ /* 0x000fea0000000200 */
[----:B------:R-:W-:Y:S05]  /*7be0*/  LDSM.16.M88.4 R172, [R213] ;  /* 0x00000000d5ac783b */ /* 0x000fea0000000200 */
[----:B--2---:R-:W1:Y:S05]  /*7bf0*/  LDSM.16.M88.4 R8, [R214+0x10000] ;  /* 0x01000000d608783b */ /* 0x004e6a0000000200 */
[----:B------:R-:W0:Y:S05]  /*7c00*/  LDGDEPBAR ;  /* 0x00000000000079af */ /* 0x000e2a0000000000 */
[----:B------:R-:W2:Y:S05]  /*7c10*/  LDSM.16.M88.4 R176, [R212] ;  /* 0x00000000d4b0783b */ /* 0x000eaa0000000200 */
[----:B------:R-:W3:Y:S05]  /*7c20*/  LDSM.16.M88.4 R180, [R204] ;  /* 0x00000000ccb4783b */ /* 0x000eea0000000200 */
[----:B------:R-:W4:Y:S05]  /*7c30*/  LDSM.16.M88.4 R184, [R203] ;  /* 0x00000000cbb8783b */ /* 0x000f2a0000000200 */
        /* <DEDUP_REMOVED lines=10> */
[C---:B--2---:R-:W-:Y:S06]  /*7ce0*/  HMMA.16816.F32.BF16 R4, R172.reuse, R176, R4 ;  /* 0x000000b0ac04723c */ /* 0x044fec0000041804 */
[C---:B------:R-:W-:Y:S01]  /*7cf0*/  HMMA.16816.F32.BF16 R8, R172.reuse, R178, R8 ;  /* 0x000000b2ac08723c */ /* 0x040fe20000041808 */
[----:B------:R-:W2:Y:S05]  /*7d00*/  LDSM.16.M88.4 R176, [R211] ;  /* 0x00000000d3b0783b */ /* 0x000eaa0000000200 */
        /* <DEDUP_REMOVED lines=8> */
[----:B------:R-:W1:Y:S05]  /*7d90*/  LDSM.16.M88.4 R168, [R208+0x11800] ;  /* 0x01180000d0a8783b */ /* 0x000e6a0000000200 */
[C---:B--2---:R-:W-:Y:S01]  /*7da0*/  HMMA.16816.F32.BF16 R4, R176.reuse, R188, R4 ;  /* 0x000000bcb004723c */ /* 0x044fe20000041804 */
[----:B------:R-:W-:Y:S05]  /*7db0*/  LDSM.16.M88.4 R172, [R210] ;  /* 0x00000000d2ac783b */ /* 0x000fea0000000200 */
        /* <DEDUP_REMOVED lines=12> */
[----:B------:R-:W-:Y:S05]  /*7e80*/  LDSM.16.M88.4 R176, [R215+0x4000] ;  /* 0x00400000d7b0783b */ /* 0x000fea0000000200 */
        /* <DEDUP_REMOVED lines=14> */
[----:B------:R-:W2:Y:S05]  /*7f70*/  LDSM.16.M88.4 R188, [R200] ;  /* 0x00000000c8bc783b */ /* 0x000eaa0000000200 */
[C---:B---3--:R-:W-:Y:S06]  /*7f80*/  HMMA.16816.F32.BF16 R12, R176.reuse, R180, R12 ;  /* 0x000000b4b00c723c */ /* 0x048fec000004180c */
[C---:B------:R-:W-:Y:S01]  /*7f90*/  HMMA.16816.F32.BF16 R16, R176.reuse, R182, R16 ;  /* 0x000000b6b010723c */ /* 0x040fe20000041810 */
[----:B------:R-:W3:Y:S05]  /*7fa0*/  LDSM.16.M88.4 R180, [R199] ;  /* 0x00000000c7b4783b */ /* 0x000eea0000000200 */
[C---:B----4-:R-:W-:Y:S06]  /*7fb0*/  HMMA.16816.F32.BF16 R20, R176.reuse, R184, R20 ;  /* 0x000000b8b014723c */ /* 0x050fec0000041814 */
[C---:B------:R-:W-:Y:S01]  /*7fc0*/  HMMA.16816.F32.BF16 R24, R176.reuse, R186, R24 ;  /* 0x000000bab018723c */ /* 0x040fe20000041818 */
[----:B------:R-:W4:Y:S05]  /*7fd0*/  LDSM.16.M88.4 R184, [R198] ;  /* 0x00000000c6b8783b */ /* 0x000f2a0000000200 */
[C---:B-1----:R-:W-:Y:S06]  /*7fe0*/  HMMA.16816.F32.BF16 R28, R176.reuse, R168, R28 ;  /* 0x000000a8b01c723c */ /* 0x042fec000004181c */
[----:B------:R-:W-:Y:S01]  /*7ff0*/  HMMA.16816.F32.BF16 R32, R176, R170, R32 ;  /* 0x000000aab020723c */ /* 0x000fe20000041820 */
[----:B------:R-:W1:Y:S05]  /*8000*/  LDSM.16.M88.4 R168, [R197] ;  /* 0x00000000c5a8783b */ /* 0x000e6a0000000200 */
        /* <DEDUP_REMOVED lines=94> */
[----:B-----5:R-:W2:Y:S05]  /*85f0*/  LDSM.16.M88.4 R188, [R192] ;  /* 0x00000000c0bc783b */ /* 0x020eaa0000000200 */
        /* <DEDUP_REMOVED lines=30> */
[C---:B------:R-:W-:Y:S05]  /*87e0*/  HMMA.16816.F32.BF16 R24, R176.reuse, R186, R24 ;  /* 0x000000bab018723c */ /* 0x040fea0000041818 */
[C---:B------:R-:W-:Y:S01]  /*87f0*/  LEA R184, P5, R0.reuse, R236, 0x6 ;  /* 0x000000ec00b87211 */ /* 0x040fe200078a30ff */
[C---:B-1----:R-:W-:Y:S05]  /*8800*/  HMMA.16816.F32.BF16 R28, R176.reuse, R168, R28 ;  /* 0x000000a8b01c723c */ /* 0x042fea000004181c */
[C---:B------:R-:W-:Y:S01]  /*8810*/  LEA R186, P0, R0.reuse, R250, 0x6 ;  /* 0x000000fa00ba7211 */ /* 0x040fe200078030ff */
[----:B------:R-:W-:Y:S05]  /*8820*/  HMMA.16816.F32.BF16 R32, R176, R170, R32 ;  /* 0x000000aab020723c */ /* 0x000fea0000041820 */
[C---:B------:R-:W-:Y:S01]  /*8830*/  LEA.HI.X.SX32 R185, R0.reuse, R237, 0x6, P5 ;  /* 0x000000ed00b97211 */ /* 0x040fe200028f36ff */
[C---:B--2---:R-:W-:Y:S05]  /*8840*/  HMMA.16816.F32.BF16 R4, R172.reuse, R188, R4 ;  /* 0x000000bcac04723c */ /* 0x044fea0000041804 */
[----:B------:R-:W-:Y:S01]  /*8850*/  LEA.HI.X.SX32 R187, R0, R251, 0x6, P0 ;  /* 0x000000fb00bb7211 */ /* 0x000fe200000f36ff */
[----:B------:R-:W-:Y:S01]  /*8860*/  IMAD.WIDE.U32 R170, R186, UR6, RZ ;  /* 0x00000006baaa7c25 */ /* 0x000fe2000f8e00ff */
[C---:B------:R-:W-:Y:S04]  /*8870*/  HMMA.16816.F32.BF16 R8, R172.reuse, R190, R8 ;  /* 0x000000beac08723c */ /* 0x040fe80000041808 */
[----:B------:R-:W-:Y:S02]  /*8880*/  IMAD R168, R185, UR6, RZ ;  /* 0x00000006b9a87c24 */ /* 0x000fe4000f8e02ff */
[----:B------:R-:W-:Y:S01]  /*8890*/  IMAD R169, R187, UR6, RZ ;  /* 0x00000006bba97c24 */ /* 0x000fe2000f8e02ff */
[C---:B---3--:R-:W-:Y:S04]  /*88a0*/  HMMA.16816.F32.BF16 R12, R172.reuse, R180, R12 ;  /* 0x000000b4ac0c723c */ /* 0x048fe8000004180c */
[C---:B------:R-:W-:Y:S02]  /*88b0*/  IMAD R168, R184.reuse, UR7, R168 ;  /* 0x00000007b8a87c24 */ /* 0x040fe4000f8e02a8 */
[----:B------:R-:W-:Y:S01]  /*88c0*/  IMAD.WIDE.U32 R184, R184, UR6, RZ ;  /* 0x00000006b8b87c25 */ /* 0x000fe2000f8e00ff */
[C---:B------:R-:W-:Y:S04]  /*88d0*/  HMMA.16816.F32.BF16 R16, R172.reuse, R182, R16 ;  /* 0x000000b6ac10723c */ /* 0x040fe80000041810 */
[-C--:B------:R-:W-:Y:S01]  /*88e0*/  LEA R178, P0, R184, R241.reuse, 0x1 ;  /* 0x000000f1b8b27211 */ /* 0x080fe200078008ff */
[----:B------:R-:W-:Y:S02]  /*88f0*/  IMAD.IADD R168, R185, 0x1, R168 ;  /* 0x00000001b9a87824 */ /* 0x000fe400078e02a8 */
[----:B------:R-:W-:Y:S04]  /*8900*/  IMAD R169, R186, UR7, R169 ;  /* 0x00000007baa97c24 */ /* 0x000fe8000f8e02a9 */
[-C--:B------:R-:W-:Y:S01]  /*8910*/  LEA.HI.X R179, R184, R240.reuse, R168, 0x1, P0 ;  /* 0x000000f0b8b37211 */ /* 0x080fe200000f0ca8 */
[----:B------:R-:W-:Y:S01]  /*8920*/  IMAD.IADD R169, R171, 0x1, R169 ;  /* 0x00000001aba97824 */ /* 0x000fe200078e02a9 */
[----:B------:R-:W-:Y:S01]  /*8930*/  LEA R176, P0, R170, R241, 0x1 ;  /* 0x000000f1aab07211 */ /* 0x000fe200078008ff */
[----:B------:R-:W-:Y:S03]  /*8940*/  IMAD R0, R2, -0x40, R242 ;  /* 0xffffffc002007824 */ /* 0x000fe600078e02f2 */
[----:B------:R-:W-:Y:S01]  /*8950*/  LEA.HI.X R177, R170, R240, R169, 0x1, P0 ;  /* 0x000000f0aab17211 */ /* 0x000fe200000f0ca9 */
[C---:B------:R-:W-:Y:S01]  /*8960*/  VIADD R186, R0.reuse, 0xffffffff ;  /* 0xffffffff00ba7836 */ /* 0x040fe20000000000 */
[----:B------:R-:W1:Y:S01]  /*8970*/  LDSM.16.M88.4 R168, [R201+0x7000] ;  /* 0x00700000c9a8783b */ /* 0x000e620000000200 */
[C---:B------:R-:W-:Y:S02]  /*8980*/  VIADD R2, R0.reuse, 0x8 ;  /* 0x0000000800027836 */ /* 0x040fe40000000000 */
[----:B------:R-:W-:Y:S01]  /*8990*/  VIADD R184, R0, 0xfffffff0 ;  /* 0xfffffff000b87836 */ /* 0x000fe20000000000 */
[----:B------:R-:W-:Y:S01]  /*89a0*/  ISETP.GE.AND P6, PT, R186, RZ, PT ;  /* 0x000000ffba00720c */ /* 0x000fe20003fc6270 */
[----:B------:R-:W-:Y:S01]  /*89b0*/  VIADD R188, R0, 0xfffffff8 ;  /* 0xfffffff800bc7836 */ /* 0x000fe20000000000 */
[----:B------:R-:W-:Y:S01]  /*89c0*/  ISETP.GE.AND P5, PT, R2, RZ, PT ;  /* 0x000000ff0200720c */ /* 0x000fe20003fa6270 */
[C---:B------:R-:W-:Y:S02]  /*89d0*/  VIADD R187, R0.reuse, 0xfffffff7 ;  /* 0xfffffff700bb7836 */ /* 0x040fe40000000000 */
[----:B------:R-:W-:Y:S01]  /*89e0*/  VIADD R189, R0, 0xffffffe7 ;  /* 0xffffffe700bd7836 */ /* 0x000fe20000000000 */
[----:B------:R-:W-:Y:S01]  /*89f0*/  ISETP.GE.AND P0, PT, R188, RZ, PT ;  /* 0x000000ffbc00720c */ /* 0x000fe20003f06270 */
[C---:B------:R-:W-:Y:S02]  /*8a00*/  VIADD R185, R0.reuse, 0xffffffef ;  /* 0xffffffef00b97836 */ /* 0x040fe40000000000 */
[C---:B------:R-:W-:Y:S02]  /*8a10*/  VIADD R190, R0.reuse, 0xffffffe8 ;  /* 0xffffffe800be7836 */ /* 0x040fe40000000000 */
[C---:B------:R-:W-:Y:S02]  /*8a20*/  VIADD R183, R0.reuse, 0xffffffe0 ;  /* 0xffffffe000b77836 */ /* 0x040fe40000000000 */
[C---:B------:R-:W-:Y:S01]  /*8a30*/  @!P6 IADD3 R186, -R0.reuse, 0x1, RZ ;  /* 0x0000000100bae810 */ /* 0x040fe20007ffe1ff */
[----:B------:R-:W-:Y:S01]  /*8a40*/  VIADD R182, R0, 0xffffffdf ;  /* 0xffffffdf00b67836 */ /* 0x000fe20000000000 */
[----:B------:R-:W-:Y:S01]  /*8a50*/  ISETP.GE.AND P6, PT, R184, RZ, PT ;  /* 0x000000ffb800720c */ /* 0x000fe20003fc6270 */
[C---:B------:R-:W-:Y:S01]  /*8a60*/  VIADD R181, R0.reuse, 0xffffffd0 ;  /* 0xffffffd000b57836 */ /* 0x040fe20000000000 */
[C---:B------:R-:W-:Y:S01]  /*8a70*/  @!P5 IADD3 R2, -R0.reuse, -0x8, RZ ;  /* 0xfffffff80002d810 */ /* 0x040fe20007ffe1ff */
[C---:B------:R-:W-:Y:S01]  /*8a80*/  VIADD R191, R0.reuse, 0x7 ;  /* 0x0000000700bf7836 */ /* 0x040fe20000000000 */
[----:B------:R-:W-:Y:S02]  /*8a90*/  ISETP.GE.AND P5, PT, R187, RZ, PT ;  /* 0x000000ffbb00720c */ /* 0x000fe40003fa6270 */
[----:B------:R-:W-:Y:S02]  /*8aa0*/  I2FP.F32.S32 R2, R2 ;  /* 0x0000000200027245 */ /* 0x000fe40000201400 */
[----:B------:R-:W-:Y:S02]  /*8ab0*/  @!P0 IADD3 R188, -R0, 0x8, RZ ;  /* 0x0000000800bc8810 */ /* 0x000fe40007ffe1ff */
[----:B------:R-:W-:Y:S01]  /*8ac0*/  ISETP.GE.AND P0, PT, R185, RZ, PT ;  /* 0x000000ffb900720c */ /* 0x000fe20003f06270 */
[----:B------:R-:W-:Y:S01]  /*8ad0*/  FFMA.FTZ R6, R2, -UR5, R6 ;  /* 0x8000000502067c23 */ /* 0x000fe20008010006 */
[----:B------:R-:W-:Y:S02]  /*8ae0*/  IABS R2, R0 ;  /* 0x0000000000027213 */ /* 0x000fe40000000000 */
[C---:B------:R-:W-:Y:S02]  /*8af0*/  @!P6 IADD3 R184, -R0.reuse, 0x10, RZ ;  /* 0x0000001000b8e810 */ /* 0x040fe40007ffe1ff */
[----:B------:R-:W-:Y:S01]  /*8b00*/  ISETP.GE.AND P6, PT, R189, RZ, PT ;  /* 0x000000ffbd00720c */ /* 0x000fe20003fc6270 */
[----:B------:R-:W-:Y:S01]  /*8b10*/  IMAD.MOV.U32 R180, RZ, RZ, R2 ;  /* 0x000000ffffb47224 */ /* 0x000fe200078e0002 */
[C---:B------:R-:W-:Y:S01]  /*8b20*/  @!P5 IADD3 R187, -R0.reuse, 0x9, RZ ;  /* 0x0000000900bbd810 */ /* 0x040fe20007ffe1ff */
[----:B------:R-:W-:Y:S01]  /*8b30*/  VIADD R2, R0, 0xffffffd8 ;  /* 0xffffffd800027836 */ /* 0x000fe20000000000 */
[----:B------:R-:W-:Y:S01]  /*8b40*/  ISETP.GE.AND P5, PT, R190, RZ, PT ;  /* 0x000000ffbe00720c */ /* 0x000fe20003fa6270 */
[C---:B-1----:R-:W-:Y:S03]  /*8b50*/  HMMA.16816.F32.BF16 R20, R172.reuse, R168, R20 ;  /* 0x000000a8ac14723c */ /* 0x042fe60000041814 */
[C---:B------:R-:W-:Y:S02]  /*8b60*/  @!P0 IADD3 R185, -R0.reuse, 0x11, RZ ;  /* 0x0000001100b98810 */ /* 0x040fe40007ffe1ff */
[----:B------:R-:W-:Y:S01]  /*8b70*/  I2FP.F32.S32 R180, R180 ;  /* 0x000000b400b47245 */ /* 0x000fe20000201400 */
[C---:B------:R-:W-:Y:S01]  /*8b80*/  HMMA.16816.F32.BF16 R24, R172.reuse, R170, R24 ;  /* 0x000000aaac18723c */ /* 0x040fe20000041818 */
[----:B------:R-:W1:Y:S01]  /*8b90*/  LDSM.16.M88.4 R168, [R201+0x7800] ;  /* 0x00780000c9a8783b */ /* 0x000e620000000200 */
[----:B------:R-:W-:Y:S04]  /*8ba0*/  DEPBAR.LE SB0, 0x0 ;  /* 0x000080000000791a */ /* 0x000fe80000000000 */
[----:B------:R-:W-:Y:S01]  /*8bb0*/  @!P6 IADD3 R189, -R0, 0x19, RZ ;  /* 0x0000001900bde810 */ /* 0x000fe20007ffe1ff */
[----:B------:R-:W-:Y:S01]  /*8bc0*/  BAR.SYNC.DEFER_BLOCKING 0x0 ;  /* 0x0000000000007b1d */ /* 0x000fe20000010000 */
[----:B------:R-:W-:Y:S02]  /*8bd0*/  ISETP.GE.AND P6, PT, R2, RZ, PT ;  /* 0x000000ff0200720c */ /* 0x000fe40003fc6270 */
[----:B------:R-:W-:Y:S01]  /*8be0*/  ISETP.GE.AND P0, PT, R183, RZ, PT ;  /* 0x000000ffb700720c */ /* 0x000fe20003f06270 */
[----:B------:R-:W-:Y:S01]  /*8bf0*/  FFMA.FTZ R4, R180, -UR5, R4 ;  /* 0x80000005b4047c23 */ /* 0x000fe20008010004 */
[----:B------:R-:W-:Y:S01]  /*8c00*/  @!P5 IADD3 R190, -R0, 0x18, RZ ;  /* 0x0000001800bed810 */ /* 0x000fe20007ffe1ff */
[----:B------:R-:W-:Y:S01]  /*8c10*/  FFMA.FTZ R10, R180, -UR5, R10 ;  /* 0x80000005b40a7c23 */ /* 0x000fe2000801000a */
[----:B------:R-:W-:Y:S01]  /*8c20*/  ISETP.GE.AND P5, PT, R182, RZ, PT ;  /* 0x000000ffb600720c */ /* 0x000fe20003fa6270 */
[----:B------:R-:W-:Y:S01]  /*8c30*/  VIADD R180, R0, 0xffffffcf ;  /* 0xffffffcf00b47836 */ /* 0x000fe20000000000 */
[----:B------:R-:W-:Y:S02]  /*8c40*/  I2FP.F32.S32 R186, R186 ;  /* 0x000000ba00ba7245 */ /* 0x000fe40000201400 */
[----:B------:R-:W-:Y:S02]  /*8c50*/  I2FP.F32.S32 R188, R188 ;  /* 0x000000bc00bc7245 */ /* 0x000fe40000201400 */
[----:B------:R-:W-:Y:S01]  /*8c60*/  I2FP.F32.S32 R187, R187 ;  /* 0x000000bb00bb7245 */ /* 0x000fe20000201400 */
[----:B------:R-:W-:Y:S01]  /*8c70*/  FFMA.FTZ R5, R186, -UR5, R5 ;  /* 0x80000005ba057c23 */ /* 0x000fe20008010005 */
[----:B------:R-:W-:Y:S01]  /*8c80*/  @!P6 IADD3 R2, -R0, 0x28, RZ ;  /* 0x000000280002e810 */ /* 0x000fe20007ffe1ff */
[----:B------:R-:W-:Y:S01]  /*8c90*/  FFMA.FTZ R11, R186, -UR5, R11 ;  /* 0x80000005ba0b7c23 */ /* 0x000fe2000801000b */
[----:B------:R-:W-:Y:S01]  /*8ca0*/  ISETP.GE.AND P6, PT, R180, RZ, PT ;  /* 0x000000ffb400720c */ /* 0x000fe20003fc6270 */
[C---:B------:R-:W-:Y:S01]  /*8cb0*/  VIADD R186, R0.reuse, 0xffffffd7 ;  /* 0xffffffd700ba7836 */ /* 0x040fe20000000000 */
[----:B------:R-:W-:Y:S01]  /*8cc0*/  @!P0 IADD3 R183, -R0, 0x20, RZ ;  /* 0x0000002000b78810 */ /* 0x000fe20007ffe1ff */
[----:B------:R-:W-:Y:S01]  /*8cd0*/  FFMA.FTZ R8, R188, -UR5, R8 ;  /* 0x80000005bc087c23 */ /* 0x000fe20008010008 */
[----:B------:R-:W-:Y:S01]  /*8ce0*/  @!P5 IADD3 R182, -R0, 0x21, RZ ;  /* 0x0000002100b6d810 */ /* 0x000fe20007ffe1ff */
[----:B------:R-:W-:Y:S01]  /*8cf0*/  FFMA.FTZ R9, R187, -UR5, R9 ;  /* 0x80000005bb097c23 */ /* 0x000fe20008010009 */
[----:B------:R-:W-:Y:S01]  /*8d00*/  ISETP.GE.AND P0, PT, R186, RZ, PT ;  /* 0x000000ffba00720c */ /* 0x000fe20003f06270 */
[----:B------:R-:W-:Y:S01]  /*8d10*/  FFMA.FTZ R14, R188, -UR5, R14 ;  /* 0x80000005bc0e7c23 */ /* 0x000fe2000801000e */
[----:B------:R-:W-:Y:S01]  /*8d20*/  ISETP.GE.AND P5, PT, R181, RZ, PT ;  /* 0x000000ffb500720c */ /* 0x000fe20003fa6270 */
[----:B------:R-:W-:Y:S01]  /*8d30*/  FFMA.FTZ R15, R187, -UR5, R15 ;  /* 0x80000005bb0f7c23 */ /* 0x000fe2000801000f */
[----:B------:R-:W-:Y:S01]  /*8d40*/  I2FP.F32.S32 R184, R184 ;  /* 0x000000b800b87245 */ /* 0x000fe20000201400 */
[C---:B------:R-:W-:Y:S01]  /*8d50*/  VIADD R188, R0.reuse, 0xffffffc8 ;  /* 0xffffffc800bc7836 */ /* 0x040fe20000000000 */
[----:B------:R-:W-:Y:S01]  /*8d60*/  I2FP.F32.S32 R185, R185 ;  /* 0x000000b900b97245 */ /* 0x000fe20000201400 */
[C---:B------:R-:W-:Y:S01]  /*8d70*/  VIADD R187, R0.reuse, 0xffffffc7 ;  /* 0xffffffc700bb7836 */ /* 0x040fe20000000000 */
[----:B------:R-:W-:Y:S01]  /*8d80*/  @!P6 IADD3 R180, -R0, 0x31, RZ ;  /* 0x0000003100b4e810 */ /* 0x000fe20007ffe1ff */
[----:B------:R-:W-:Y:S01]  /*8d90*/  FFMA.FTZ R12, R184, -UR5, R12 ;  /* 0x80000005b80c7c23 */ /* 0x000fe2000801000c */
[----:B------:R-:W-:Y:S01]  /*8da0*/  ISETP.GE.AND P6, PT, R191, RZ, PT ;  /* 0x000000ffbf00720c */ /* 0x000fe20003fc6270 */
[C---:B-1----:R-:W-:Y:S05]  /*8db0*/  HMMA.16816.F32.BF16 R28, R172.reuse, R168, R28 ;  /* 0x000000a8ac1c723c */ /* 0x042fea000004181c */
[----:B------:R-:W-:Y:S01]  /*8dc0*/  @!P0 IADD3 R186, -R0, 0x29, RZ ;  /* 0x0000002900ba8810 */ /* 0x000fe20007ffe1ff */
[----:B------:R-:W-:Y:S01]  /*8dd0*/  FFMA.FTZ R18, R184, -UR5, R18 ;  /* 0x80000005b8127c23 */ /* 0x000fe20008010012 */
[----:B------:R-:W-:Y:S01]  /*8de0*/  @!P5 IADD3 R181, -R0, 0x30, RZ ;  /* 0x0000003000b5d810 */ /* 0x000fe20007ffe1ff */
[----:B------:R-:W-:Y:S01]  /*8df0*/  FFMA.FTZ R13, R185, -UR5, R13 ;  /* 0x80000005b90d7c23 */ /* 0x000fe2000801000d */
[----:B------:R-:W-:Y:S01]  /*8e00*/  ISETP.GE.AND P0, PT, R188, RZ, PT ;  /* 0x000000ffbc00720c */ /* 0x000fe20003f06270 */
[----:B------:R-:W-:Y:S03]  /*8e10*/  HMMA.16816.F32.BF16 R32, R172, R170, R32 ;  /* 0x000000aaac20723c */ /* 0x000fe60000041820 */
[----:B------:R-:W-:Y:S01]  /*8e20*/  ISETP.GE.AND P5, PT, R187, RZ, PT ;  /* 0x000000ffbb00720c */ /* 0x000fe20003fa6270 */
[----:B------:R-:W-:Y:S01]  /*8e30*/  FFMA.FTZ R19, R185, -UR5, R19 ;  /* 0x80000005b9137c23 */ /* 0x000fe20008010013 */
[----:B------:R-:W-:Y:S02]  /*8e40*/  @!P6 IADD3 R191, -R0, -0x7, RZ ;  /* 0xfffffff900bfe810 */ /* 0x000fe40007ffe1ff */
[----:B------:R-:W-:Y:S04]  /*8e50*/  FMNMX.FTZ R184, R4, R3, !PT ;  /* 0x0000000304b87209 */ /* 0x000fe80007810000 */
[----:B------:R-:W-:Y:S02]  /*8e60*/  FMNMX.FTZ R184, R5, R184, !PT ;  /* 0x000000b805b87209 */ /* 0x000fe40007810000 */
[----:B------:R-:W-:Y:S02]  /*8e70*/  @!P0 IADD3 R188, -R0, 0x38, RZ ;  /* 0x0000003800bc8810 */ /* 0x000fe40007ffe1ff */
[----:B------:R-:W-:Y:S02]  /*8e80*/  FMNMX.FTZ R184, R8, R184, !PT ;  /* 0x000000b808b87209 */ /* 0x000fe40007810000 */
[----:B------:R-:W-:Y:S02]  /*8e90*/  @!P5 IADD3 R187, -R0, 0x39, RZ ;  /* 0x0000003900bbd810 */ /* 0x000fe40007ffe1ff */
[----:B------:R-:W-:Y:S02]  /*8ea0*/  I2FP.F32.S32 R0, R191 ;  /* 0x000000bf00007245 */ /* 0x000fe40000201400 */
[----:B------:R-:W-:Y:S02]  /*8eb0*/  FMNMX.FTZ R184, R9, R184, !PT ;  /* 0x000000b809b87209 */ /* 0x000fe40007810000 */
[----:B------:R-:W-:Y:S01]  /*8ec0*/  I2FP.F32.S32 R190, R190 ;  /* 0x000000be00be7245 */ /* 0x000fe20000201400 */
[----:B------:R-:W-:Y:S01]  /*8ed0*/  FFMA.FTZ R7, R0, -UR5, R7 ;  /* 0x8000000500077c23 */ /* 0x000fe20008010007 */
        /* <DEDUP_REMOVED lines=13> */
[----:B------:R-:W-:Y:S01]  /*8fb0*/  I2FP.F32.S32 R2, R2 ;  /* 0x0000000200027245 */ /* 0x000fe20000201400 */
        /* <DEDUP_REMOVED lines=42> */
[----:B------:R-:W-:Y:S06]  /*9260*/  @P5 BRA `(.L_x_1746) ;  /* 0xffffffdc00dc5947 */ /* 0x000fec000383ffff */
.L_x_1745:
[----:B------:R-:W2:Y:S01]  /*9270*/  SHFL.BFLY PT, R2, R0, 0x2, 0x1f ;  /* 0x0c401f0000027f89 */ /* 0x000ea200000e0000 */
[----:B------:R-:W-:Y:S01]  /*9280*/  USHF.L.U32 UR30, UR30, 0x1, URZ ;  /* 0x000000011e1e7899 */ /* 0x000fe2000800063f */
[----:B-1----:R-:W-:Y:S01]  /*9290*/  MOV R170, UR33 ;  /* 0x0000002100aa7c02 */ /* 0x002fe20008000f00 */
[----:B------:R-:W-:Y:S05]  /*92a0*/  UIADD3 UR12, UR33, -0x4498517b, URZ ;  /* 0xbb67ae85210c7890 */ /* 0x000fea000fffe03f */
[----:B------:R-:W1:Y:S01]  /*92b0*/  SHFL.BFLY PT, R168, R172, 0x2, 0x1f ;  /* 0x0c401f00aca87f89 */ /* 0x000e6200000e0000 */
[----:B------:R-:W-:Y:S01]  /*92c0*/  UIADD3 UR22, UR32, -0x61c88647, URZ ;  /* 0x9e3779b920167890 */ /* 0x000fe2000fffe03f */
[----:B------:R-:W-:Y:S01]  /*92d0*/  MOV R188, UR8 ;  /* 0x0000000800bc7c02 */ /* 0x000fe20008000f00 */
[----:B------:R-:W-:Y:S05]  /*92e0*/  UIADD3 UR21, UR32, 0x3c6ef372, URZ ;  /* 0x3c6ef37220157890 */ /* 0x000fea000fffe03f */
[----:B------:R-:W-:Y:S01]  /*92f0*/  STL [R1+0xc], R192 ;  /* 0x00000cc001007387 */ /* 0x000fe20000100800 */
[----:B------:R-:W-:Y:S01]  /*9300*/  LOP3.LUT R170, R249, UR30, R170, 0x96, !PT ;  /* 0x0000001ef9aa7c12 */ /* 0x000fe2000f8e96aa */
[----:B------:R-:W-:Y:S01]  /*9310*/  UIADD3 UR20, UR33, 0x76cf5d0a, URZ ;  /* 0x76cf5d0a21147890 */ /* 0x000fe2000fffe03f */
[----:B------:R-:W-:Y:S01]  /*9320*/  LOP3.LUT R169, R245, UR12, R248, 0x96, !PT ;  /* 0x0000000cf5a97c12 */ /* 0x000fe2000f8e96f8 */
[----:B------:R-:W-:Y:S01]  /*9330*/  STL [R1+0x8], R167 ;  /* 0x000008a701007387 */ /* 0x000fe20000100800 */
[----:B------:R-:W-:Y:S01]  /*9340*/  UIADD3 UR14, UR33, 0x32370b8f, URZ ;  /* 0x32370b8f210e7890 */ /* 0x000fe2000fffe03f */
[----:B------:R-:W-:Y:S01]  /*9350*/  IMAD.WIDE.U32 R170, R170, -0x326172a9, RZ ;  /* 0xcd9e8d57aaaa7825 */ /* 0x000fe200078e00ff */
[----:B------:R-:W-:Y:S01]  /*9360*/  UIADD3 UR15, UR32, -0x255992d5, URZ ;  /* 0xdaa66d2b200f7890 */ /* 0x000fe2000fffe03f */
[----:B------:R3:W-:Y:S01]  /*9370*/  STL [R1+0x4], R166 ;  /* 0x000004a601007387 */ /* 0x0007e20000100800 */
[----:B------:R-:W-:Y:S01]  /*9380*/  UIADD3 UR13, UR32, 0x78dde6e4, URZ ;  /* 0x78dde6e4200d7890 */ /* 0x000fe2000fffe03f */
[----:B------:R-:W-:Y:S01]  /*9390*/  PRMT R188, R188, R227, UR8 ;  /* 0x00000008bcbc7e16 */ /* 0x000fe200080000e3 */
[----:B------:R-:W-:Y:S01]  /*93a0*/  UIADD3 UR12, UR33, -0x126145ec, URZ ;  /* 0xed9eba14210c7890 */ /* 0x000fe2000fffe03f */
[----:B------:R-:W-:Y:S01]  /*93b0*/  LDSM.16.MT88.4 R176, [R207+0x18000] ;  /* 0x01800000cfb0783b */ /* 0x000fe20000004200 */
[----:B------:R-:W-:Y:S02]  /*93c0*/  UIADD3 UR24, UR32, -0x4ab325aa, URZ ;  /* 0xb54cda5620187890 */ /* 0x000fe4000fffe03f */
[----:B------:R-:W-:Y:S02]  /*93d0*/  UIADD3 UR23, UR33, 0x646e171e, URZ ;  /* 0x646e171e21177890 */ /* 0x000fe4000fffe03f */
[----:B------:R-:W-:Y:S02]  /*93e0*/  UIADD3 UR30, UR30, 0x1, URZ ;  /* 0x000000011e1e7890 */ /* 0x000fe4000fffe03f */
[----:B------:R-:W-:Y:S01]  /*93f0*/  UIADD3 UR11, UR11, 0x1, URZ ;  /* 0x000000010b0b7890 */ /* 0x000fe2000fffe03f */
[----:B------:R-:W-:Y:S01]  /*9400*/  STL [R1], R165 ;  /* 0x000000a501007387 */ /* 0x000fe20000100800 */
[----:B---3--:R-:W-:Y:S05]  /*9410*/  IMAD.WIDE.U32 R166, R169, -0x326172a9, RZ ;  /* 0xcd9e8d57a9a67825 */ /* 0x008fea00078e00ff */
[----:B------:R-:W-:Y:S02]  /*9420*/  LOP3.LUT R170, R167, UR21, R170, 0x96, !PT ;  /* 0x00000015a7aa7c12 */ /* 0x000fe4000f8e96aa */
[----:B--2---:R-:W-:Y:S02]  /*9430*/  FMNMX.FTZ R2, R0, R2, !PT ;  /* 0x0000000200027209 */ /* 0x004fe40007810000 */
[----:B-1----:R-:W-:Y:S03]  /*9440*/  FMNMX.FTZ R172, R172, R168, !PT ;  /* 0x000000a8acac7209 */ /* 0x002fe60007810000 */
[----:B------:R-:W1:Y:S08]  /*9450*/  SHFL.BFLY PT, R0, R2, 0x1, 0x1f ;  /* 0x0c201f0002007f89 */ /* 0x000e7000000e0000 */
[----:B------:R-:W2:Y:S01]  /*9460*/  SHFL.BFLY PT, R168, R172, 0x1, 0x1f ;  /* 0x0c201f00aca87f89 */ /* 0x000ea200000e0000 */
[----:B-1----:R-:W-:Y:S02]  /*9470*/  FMNMX.FTZ R0, R2, R0, !PT ;  /* 0x0000000002007209 */ /* 0x002fe40007810000 */
[----:B--2---:R-:W-:Y:S03]  /*9480*/  FMNMX.FTZ R2, R172, R168, !PT ;  /* 0x000000a8ac027209 */ /* 0x004fe60007810000 */
[----:B------:R-:W-:Y:S01]  /*9490*/  FMUL.FTZ R189, R0, UR4 ;  /* 0x0000000400bd7c20 */ /* 0x000fe20008410000 */
[----:B------:R-:W-:Y:S01]  /*94a0*/  LOP3.LUT R168, R171, UR22, R246, 0x96, !PT ;  /* 0x00000016aba87c12 */ /* 0x000fe2000f8e96f6 */
[----:B------:R-:W-:Y:S01]  /*94b0*/  IMAD.WIDE.U32 R170, R170, -0x2daee0ad, RZ ;  /* 0xd2511f53aaaa7825 */ /* 0x000fe200078e00ff */
[C---:B------:R-:W-:Y:S03]  /*94c0*/  FSETP.NEU.FTZ.AND P0, PT, R2.reuse, -INF , PT ;  /* 0xff8000000200780b */ /* 0x040fe60003f1d000 */
[----:B------:R-:W-:Y:S01]  /*94d0*/  FMUL.FTZ R190, R2, UR4 ;  /* 0x0000000402be7c20 */ /* 0x000fe20008410000 */
[----:B------:R-:W-:Y:S04]  /*94e0*/  IMAD.WIDE.U32 R168, R168, -0x2daee0ad, RZ ;  /* 0xd2511f53a8a87825 */ /* 0x000fe800078e00ff */
[----:B------:R-:W-:Y:S01]  /*94f0*/  FADD.FTZ R164, -R0, R164 ;  /* 0x000000a400a47221 */ /* 0x000fe20000010100 */
[----:B------:R-:W-:Y:S01]  /*9500*/  FADD.FTZ R3, -R2, R3 ;  /* 0x0000000302037221 */ /* 0x000fe20000010100 */
[----:B------:R-:W-:Y:S02]  /*9510*/  FSEL R190, R190, RZ, P0 ;  /* 0x000000ffbebe7208 */ /* 0x000fe40000000000 */
[----:B------:R-:W-:Y:S01]  /*9520*/  FMUL.FTZ R164, R164, UR4 ;  /* 0x00000004a4a47c20 */ /* 0x000fe20008410000 */
[----:B------:R-:W-:Y:S01]  /*9530*/  LOP3.LUT R169, R169, UR20, R244, 0x96, !PT ;  /* 0x00000014a9a97c12 */ /* 0x000fe2000f8e96f4 */
[----:B------:R-:W-:Y:S01]  /*9540*/  FMUL.FTZ R3, R3, UR4 ;  /* 0x0000000403037c20 */ /* 0x000fe20008410000 */
[----:B------:R-:W-:Y:S01]  /*9550*/  LOP3.LUT R168, R171, UR14, R168, 0x96, !PT ;  /* 0x0000000eaba87c12 */ /* 0x000fe2000f8e96a8 */
[--C-:B------:R-:W-:Y:S01]  /*9560*/  FFMA.FTZ R183, R8, UR4, -R190.reuse ;  /* 0x0000000408b77c23 */ /* 0x100fe200080108be */
[--C-:B------:R-:W-:Y:S01]  /*9570*/  FFMA.FTZ R182, R9, UR4, -R190.reuse ;  /* 0x0000000409b67c23 */ /* 0x100fe200080108be */
[----:B------:R-:W-:Y:S01]  /*9580*/  IMAD.WIDE.U32 R172, R169, -0x326172a9, RZ ;  /* 0xcd9e8d57a9ac7825 */ /* 0x000fe200078e00ff */
[----:B------:R-:W-:Y:S01]  /*9590*/  FSETP.NEU.FTZ.AND P0, PT, R0, -INF , PT ;  /* 0xff8000000000780b */ /* 0x000fe20003f1d000 */
[----:B------:R-:W1:Y:S02]  /*95a0*/  MUFU.EX2 R164, R164 ;  /* 0x000000a400a47308 */ /* 0x000e640000000800 */
[----:B------:R-:W-:Y:S01]  /*95b0*/  FFMA.FTZ R186, R4, UR4, -R190 ;  /* 0x0000000404ba7c23 */ /* 0x000fe200080108be */
[----:B------:R-:W-:Y:S01]  /*95c0*/  IMAD.WIDE.U32 R168, R168, -0x326172a9, RZ ;  /* 0xcd9e8d57a8a87825 */ /* 0x000fe200078e00ff */
[----:B------:R-:W-:Y:S02]  /*95d0*/  LOP3.LUT R8, R173, UR15, R166, 0x96, !PT ;  /* 0x0000000fad087c12 */ /* 0x000fe4000f8e96a6 */
[----:B------:R-:W-:Y:S01]  /*95e0*/  FSEL R189, R189, RZ, P0 ;  /* 0x000000ffbdbd7208 */ /* 0x000fe20000000000 */
[----:B------:R-:W-:Y:S01]  /*95f0*/  FFMA.FTZ R184, R5, UR4, -R190 ;  /* 0x0000000405b87c23 */ /* 0x000fe200080108be */
[----:B------:R-:W-:Y:S01]  /*9600*/  LOP3.LUT R9, R169, UR13, R172, 0x96, !PT ;  /* 0x0000000da9097c12 */ /* 0x000fe2000f8e96ac */
[----:B------:R-:W-:Y:S01]  /*9610*/  IMAD.WIDE.U32 R172, R8, -0x2daee0ad, RZ ;  /* 0xd2511f5308ac7825 */ /* 0x000fe200078e00ff */
[----:B------:R-:W-:Y:S03]  /*9620*/  MUFU.EX2 R183, R183 ;  /* 0x000000b700b77308 */ /* 0x000fe60000000800 */
[--C-:B------:R-:W-:Y:S01]  /*9630*/  FFMA.FTZ R181, R10, UR4, -R189.reuse ;  /* 0x000000040ab57c23 */ /* 0x100fe200080108bd */
[----:B------:R-:W-:Y:S01]  /*9640*/  IMAD.WIDE.U32 R174, R9, -0x2daee0ad, RZ ;  /* 0xd2511f5309ae7825 */ /* 0x000fe200078e00ff */
[----:B------:R-:W-:Y:S03]  /*9650*/  LOP3.LUT R4, R173, UR12, R170, 0x96, !PT ;  /* 0x0000000cad047c12 */ /* 0x000fe6000f8e96aa */
[--C-:B------:R-:W-:Y:S01]  /*9660*/  FFMA.FTZ R180, R11, UR4, -R189.reuse ;  /* 0x000000040bb47c23 */ /* 0x100fe200080108bd */
[--C-:B------:R-:W-:Y:S01]  /*9670*/  FFMA.FTZ R187, R6, UR4, -R189.reuse ;  /* 0x0000000406bb7c23 */ /* 0x100fe200080108bd */
[----:B------:R-:W-:Y:S01]  /*9680*/  LOP3.LUT R8, R175, UR9, R172, 0x96, !PT ;  /* 0x00000009af087c12 */ /* 0x000fe2000f8e96ac */
[----:B------:R-:W-:Y:S01]  /*9690*/  IMAD.WIDE.U32 R10, R4, -0x326172a9, RZ ;  /* 0xcd9e8d57040a7825 */ /* 0x000fe200078e00ff */
[----:B------:R-:W-:Y:S01]  /*96a0*/  MOV R9, R175 ;  /* 0x000000af00097202 */ /* 0x000fe20000000f00 */
[----:B------:R-:W2:Y:S02]  /*96b0*/  MUFU.EX2 R182, R182 ;  /* 0x000000b600b67308 */ /* 0x000ea40000000800 */
[----:B------:R-:W-:Y:S01]  /*96c0*/  FFMA.FTZ R185, R7, UR4, -R189 ;  /* 0x0000000407b97c23 */ /* 0x000fe200080108bd */
[----:B------:R-:W-:Y:S01]  /*96d0*/  IMAD.WIDE.U32 R172, R8, -0x326172a9, RZ ;  /* 0xcd9e8d5708ac7825 */ /* 0x000fe200078e00ff */
[----:B------:R-:W-:Y:S03]  /*96e0*/  LOP3.LUT R191, R11, UR10, R168, 0x96, !PT ;  /* 0x0000000a0bbf7c12 */ /* 0x000fe6000f8e96a8 */
[C---:B-1----:R-:W-:Y:S01]  /*96f0*/  FMUL.FTZ R11, R164.reuse, R159 ;  /* 0x0000009fa40b7220 */ /* 0x042fe20000410000 */
[----:B------:R-:W-:Y:S01]  /*9700*/  FMUL.FTZ R38, R164, R38 ;  /* 0x00000026a4267220 */ /* 0x000fe20000410000 */
[----:B------:R-:W-:Y:S01]  /*9710*/  LOP3.LUT R8, R172, 0xffff, RZ, 0xc0, !PT ;  /* 0x0000ffffac087812 */ /* 0x000fe200078ec0ff */
[----:B------:R-:W-:Y:S01]  /*9720*/  MUFU.EX2 R181, R181 ;  /* 0x000000b500b57308 */ /* 0x000fe20000000800 */
[----:B------:R-:W-:Y:S01]  /*9730*/  SHF.R.U32.HI R171, RZ, 0x10, R172 ;  /* 0x00000010ffab7819 */ /* 0x000fe200000116ac */
[C---:B------:R-:W-:Y:S01]  /*9740*/  FMUL.FTZ R39, R164.reuse, R39 ;  /* 0x00000027a4277220 */ /* 0x040fe20000410000 */
[----:B------:R-:W-:Y:S01]  /*9750*/  SHF.R.U32.HI R5, RZ, 0x8, R8 ;  /* 0x00000008ff057819 */ /* 0x000fe20000011608 */
[----:B------:R-:W-:Y:S01]  /*9760*/  FMUL.FTZ R42, R164, R42 ;  /* 0x0000002aa42a7220 */ /* 0x000fe20000410000 */
[----:B------:R-:W-:Y:S01]  /*9770*/  LOP3.LUT R170, R172, 0xff, RZ, 0xc0, !PT ;  /* 0x000000ffacaa7812 */ /* 0x000fe200078ec0ff */
[C---:B------:R-:W-:Y:S01]  /*9780*/  FMUL.FTZ R43, R164.reuse, R43 ;  /* 0x0000002ba42b7220 */ /* 0x040fe20000410000 */
[----:B------:R-:W-:Y:S03]  /*9790*/  SHF.R.U32.HI R4, RZ, 0x18, R172 ;  /* 0x00000018ff047819 */ /* 0x000fe600000116ac */
[----:B------:R-:W1:Y:S01]  /*97a0*/  MUFU.EX2 R180, R180 ;  /* 0x000000b400b47308 */ /* 0x000e620000000800 */
[----:B------:R-:W-:Y:S01]  /*97b0*/  MOV R8, R174 ;  /* 0x000000ae00087202 */ /* 0x000fe20000000f00 */
[C---:B------:R-:W-:Y:S01]  /*97c0*/  FMUL.FTZ R46, R164.reuse, R46 ;  /* 0x0000002ea42e7220 */ /* 0x040fe20000410000 */
[----:B------:R-:W-:Y:S01]  /*97d0*/  LOP3.LUT R169, R173, UR24, R10, 0x96, !PT ;  /* 0x00000018ada97c12 */ /* 0x000fe2000f8e960a */
[C---:B------:R-:W-:Y:S01]  /*97e0*/  FMUL.FTZ R10, R164.reuse, R158 ;  /* 0x0000009ea40a7220 */ /* 0x040fe20000410000 */
[----:B------:R-:W3:Y:S01]  /*97f0*/  LDSM.16.MT88.4 R172, [R209+0x18000] ;  /* 0x01800000d1ac783b */ /* 0x000ee20000004200 */
[----:B------:R-:W-:Y:S01]  /*9800*/  LOP3.LUT R171, R171, 0xff, RZ, 0xc0, !PT ;  /* 0x000000ffabab7812 */ /* 0x000fe200078ec0ff */
[C---:B------:R-:W-:Y:S03]  /*9810*/  FMUL.FTZ R47, R164.reuse, R47 ;  /* 0x0000002fa42f7220 */ /* 0x040fe60000410000 */
[----:B------:R-:W-:Y:S01]  /*9820*/  MUFU.EX2 R186, R186 ;  /* 0x000000ba00ba7308 */ /* 0x000fe20000000800 */
[C---:B------:R-:W-:Y:S01]  /*9830*/  LOP3.LUT R7, R169.reuse, 0xffff, RZ, 0xc0, !PT ;  /* 0x0000ffffa9077812 */ /* 0x040fe200078ec0ff */
[C---:B------:R-:W-:Y:S01]  /*9840*/  FMUL.FTZ R50, R164.reuse, R50 ;  /* 0x00000032a4327220 */ /* 0x040fe20000410000 */
[----:B------:R-:W-:Y:S01]  /*9850*/  SHF.R.U32.HI R6, RZ, 0x10, R169 ;  /* 0x00000010ff067819 */ /* 0x000fe200000116a9 */
[C---:B------:R-:W-:Y:S01]  /*9860*/  FMUL.FTZ R51, R164.reuse, R51 ;  /* 0x00000033a4337220 */ /* 0x040fe20000410000 */
[----:B------:R-:W-:Y:S01]  /*9870*/  LOP3.LUT R168, R169, 0xff, RZ, 0xc0, !PT ;  /* 0x000000ffa9a87812 */ /* 0x000fe200078ec0ff */
[----:B------:R-:W-:Y:S01]  /*9880*/  FMUL.FTZ R54, R164, R54 ;  /* 0x00000036a4367220 */ /* 0x000fe20000410000 */
[----:B------:R-:W-:Y:S03]  /*9890*/  PRMT R170, R170, 0x5410, R5 ;  /* 0x00005410aaaa7816 */ /* 0x000fe60000000005 */
[----:B------:R-:W4:Y:S01]  /*98a0*/  MUFU.EX2 R184, R184 ;  /* 0x000000b800b87308 */ /* 0x000f220000000800 */
[----:B------:R-:W-:Y:S01]  /*98b0*/  PRMT R171, R171, 0x5410, R4 ;  /* 0x00005410abab7816 */ /* 0x000fe20000000004 */
[C---:B------:R-:W-:Y:S01]  /*98c0*/  FMUL.FTZ R55, R164.reuse, R55 ;  /* 0x00000037a4377220 */ /* 0x040fe20000410000 */
[----:B------:R-:W-:Y:S01]  /*98d0*/  SHF.R.U32.HI R7, RZ, 0x8, R7 ;  /* 0x00000008ff077819 */ /* 0x000fe20000011607 */
[----:B------:R-:W-:Y:S01]  /*98e0*/  FMUL.FTZ R58, R164, R58 ;  /* 0x0000003aa43a7220 */ /* 0x000fe20000410000 */
[----:B------:R-:W-:Y:S01]  /*98f0*/  LOP3.LUT R6, R6, 0xff, RZ, 0xc0, !PT ;  /* 0x000000ff06067812 */ /* 0x000fe200078ec0ff */
[----:B------:R-:W-:Y:S01]  /*9900*/  FMUL.FTZ R59, R164, R59 ;  /* 0x0000003ba43b7220 */ /* 0x000fe20000410000 */
[----:B------:R-:W-:Y:S03]  /*9910*/  SHF.R.U32.HI R169, RZ, 0x18, R169 ;  /* 0x00000018ffa97819 */ /* 0x000fe600000116a9 */
[----:B------:R-:W-:Y:S01]  /*9920*/  MUFU.EX2 R187, R187 ;  /* 0x000000bb00bb7308 */ /* 0x000fe20000000800 */
[----:B------:R-:W-:Y:S01]  /*9930*/  PRMT R168, R168, 0x5410, R7 ;  /* 0x00005410a8a87816 */ /* 0x000fe20000000007 */
[----:B------:R-:W-:Y:S01]  /*9940*/  FMUL.FTZ R7, R164, R163 ;  /* 0x000000a3a4077220 */ /* 0x000fe20000410000 */
[----:B------:R-:W-:Y:S01]  /*9950*/  PRMT R169, R6, 0x5410, R169 ;  /* 0x0000541006a97816 */ /* 0x000fe200000000a9 */
[C---:B------:R-:W-:Y:S01]  /*9960*/  FMUL.FTZ R6, R164.reuse, R162 ;  /* 0x000000a2a4067220 */ /* 0x040fe20000410000 */
[--C-:B------:R-:W-:Y:S01]  /*9970*/  HSET2.LE.AND R170, R170, R188.reuse, PT ;  /* 0x000000bcaaaa7233 */ /* 0x100fe20003803000 */
[----:B------:R-:W-:Y:S01]  /*9980*/  FMUL.FTZ R62, R164, R62 ;  /* 0x0000003ea43e7220 */ /* 0x000fe20000410000 */
[--C-:B------:R-:W-:Y:S03]  /*9990*/  HSET2.LE.AND R171, R171, R188.reuse, PT ;  /* 0x000000bcabab7233 */ /* 0x100fe60003803000 */
[----:B------:R-:W3:Y:S01]  /*99a0*/  MUFU.EX2 R185, R185 ;  /* 0x000000b900b97308 */ /* 0x000ee20000000800 */
[----:B--2---:R-:W-:Y:S01]  /*99b0*/  F2FP.BF16.F32.PACK_AB R5, R182, R183 ;  /* 0x000000b7b605723e */ /* 0x004fe200000010ff */
[----:B------:R-:W-:Y:S01]  /*99c0*/  FMUL.FTZ R63, R164, R63 ;  /* 0x0000003fa43f7220 */ /* 0x000fe20000410000 */
[----:B-1----:R-:W-:Y:S01]  /*99d0*/  F2FP.BF16.F32.PACK_AB R4, R180, R181 ;  /* 0x000000b5b404723e */ /* 0x002fe200000010ff */
[----:B------:R-:W-:Y:S01]  /*99e0*/  FMUL.FTZ R66, R164, R66 ;  /* 0x00000042a4427220 */ /* 0x000fe20000410000 */
[----:B------:R-:W-:Y:S01]  /*99f0*/  LOP3.LUT R170, R170, R5, RZ, 0xc0, !PT ;  /* 0x00000005aaaa7212 */ /* 0x000fe200078ec0ff */
[C---:B------:R-:W-:Y:S01]  /*9a00*/  FMUL.FTZ R67, R164.reuse, R67 ;  /* 0x00000043a4437220 */ /* 0x040fe20000410000 */
[----:B------:R-:W-:Y:S03]  /*9a10*/  LOP3.LUT R171, R171, R4, RZ, 0xc0, !PT ;  /* 0x00000004abab7212 */ /* 0x000fe600078ec0ff */
[----:B------:R-:W1:Y:S01]  /*9a20*/  MUFU.EX2 R3, R3 ;  /* 0x0000000300037308 */ /* 0x000e620000000800 */
[--C-:B------:R-:W-:Y:S01]  /*9a30*/  HSET2.LE.AND R168, R168, R188.reuse, PT ;  /* 0x000000bca8a87233 */ /* 0x100fe20003803000 */
[C---:B------:R-:W-:Y:S01]  /*9a40*/  FMUL.FTZ R70, R164.reuse, R70 ;  /* 0x00000046a4467220 */ /* 0x040fe20000410000 */
[--C-:B------:R-:W-:Y:S01]  /*9a50*/  HSET2.LE.AND R169, R169, R188.reuse, PT ;  /* 0x000000bca9a97233 */ /* 0x100fe20003803000 */
[----:B------:R-:W-:Y:S01]  /*9a60*/  FMUL.FTZ R71, R164, R71 ;  /* 0x00000047a4477220 */ /* 0x000fe20000410000 */
[----:B----4-:R-:W-:Y:S01]  /*9a70*/  F2FP.BF16.F32.PACK_AB R5, R184, R186 ;  /* 0x000000bab805723e */ /* 0x010fe200000010ff */
[C---:B------:R-:W-:Y:S01]  /*9a80*/  FMUL.FTZ R74, R164.reuse, R74 ;  /* 0x0000004aa44a7220 */ /* 0x040fe20000410000 */
[C---:B------:R-:W-:Y:S01]  /*9a90*/  FMUL.FTZ R75, R164.reuse, R75 ;  /* 0x0000004ba44b7220 */ /* 0x040fe20000410000 */
[C---:B------:R-:W-:Y:S01]  /*9aa0*/  FMUL.FTZ R78, R164.reuse, R78 ;  /* 0x0000004ea44e7220 */ /* 0x040fe20000410000 */
[----:B---3--:R-:W-:Y:S01]  /*9ab0*/  F2FP.BF16.F32.PACK_AB R4, R185, R187 ;  /* 0x000000bbb904723e */ /* 0x008fe200000010ff */
[----:B------:R-:W-:Y:S01]  /*9ac0*/  FMUL.FTZ R79, R164, R79 ;  /* 0x0000004fa44f7220 */ /* 0x000fe20000410000 */
[----:B------:R-:W-:Y:S01]  /*9ad0*/  LOP3.LUT R168, R168, R5, RZ, 0xc0, !PT ;  /* 0x00000005a8a87212 */ /* 0x000fe200078ec0ff */
[C---:B------:R-:W-:Y:S01]  /*9ae0*/  FMUL.FTZ R82, R164.reuse, R82 ;  /* 0x00000052a4527220 */ /* 0x040fe20000410000 */
[----:B------:R-:W-:Y:S01]  /*9af0*/  LOP3.LUT R169, R169, R4, RZ, 0xc0, !PT ;  /* 0x00000004a9a97212 */ /* 0x000fe200078ec0ff */
[C---:B------:R-:W-:Y:S01]  /*9b00*/  FMUL.FTZ R83, R164.reuse, R83 ;  /* 0x00000053a4537220 */ /* 0x040fe20000410000 */
[C---:B------:R-:W-:Y:S01]  /*9b10*/  FMUL.FTZ R86, R164.reuse, R86 ;  /* 0x00000056a4567220 */ /* 0x040fe20000410000 */
[----:B------:R-:W-:Y:S01]  /*9b20*/  FMUL.FTZ R87, R164, R87 ;  /* 0x00000057a4577220 */ /* 0x000fe20000410000 */
[C---:B-1----:R-:W-:Y:S01]  /*9b30*/  FMUL.FTZ R4, R3.reuse, R160 ;  /* 0x000000a003047220 */ /* 0x042fe20000410000 */
[C---:B------:R-:W-:Y:S01]  /*9b40*/  FMUL.FTZ R5, R3.reuse, R161 ;  /* 0x000000a103057220 */ /* 0x040fe20000410000 */
[--C-:B------:R-:W-:Y:S01]  /*9b50*/  FFMA.FTZ R34, R34, UR4, -R189.reuse ;  /* 0x0000000422227c23 */ /* 0x100fe200080108bd */
[----:B------:R-:W1:Y:S01]  /*9b60*/  LDSM.16.MT88.4 R160, [R206+0x18000] ;  /* 0x01800000cea0783b */ /* 0x000e620000004200 */
[C---:B------:R-:W-:Y:S01]  /*9b70*/  FMUL.FTZ R44, R3.reuse, R44 ;  /* 0x0000002c032c7220 */ /* 0x040fe20000410000 */
[C---:B------:R-:W-:Y:S01]  /*9b80*/  FMUL.FTZ R45, R3.reuse, R45 ;  /* 0x0000002d032d7220 */ /* 0x040fe20000410000 */
[----:B------:R-:W-:Y:S01]  /*9b90*/  MUFU.EX2 R227, R34 ;  /* 0x0000002200e37308 */ /* 0x000fe20000000800 */
[C---:B------:R-:W-:Y:S01]  /*9ba0*/  FMUL.FTZ R48, R3.reuse, R48 ;  /* 0x0000003003307220 */ /* 0x040fe20000410000 */
[C---:B------:R-:W-:Y:S05]  /*9bb0*/  HMMA.16816.F32.BF16 R4, R168.reuse, R172, R4 ;  /* 0x000000aca804723c */ /* 0x040fea0000041804 */
[C---:B------:R-:W-:Y:S01]  /*9bc0*/  FMUL.FTZ R36, R3.reuse, R36 ;  /* 0x0000002403247220 */ /* 0x040fe20000410000 */
[C---:B------:R-:W-:Y:S01]  /*9bd0*/  FMUL.FTZ R37, R3.reuse, R37 ;  /* 0x0000002503257220 */ /* 0x040fe20000410000 */
[----:B------:R-:W-:Y:S01]  /*9be0*/  MOV R172, R8 ;  /* 0x0000000800ac7202 */ /* 0x000fe20000000f00 */
[C---:B------:R-:W-:Y:S03]  /*9bf0*/  FMUL.FTZ R8, R3.reuse, R156 ;  /* 0x0000009c03087220 */ /* 0x040fe60000410000 */
[----:B------:R-:W-:Y:S01]  /*9c00*/  MOV R173, R9 ;  /* 0x0000000900ad7202 */ /* 0x000fe20000000f00 */
[C---:B------:R-:W-:Y:S01]  /*9c10*/  FMUL.FTZ R9, R3.reuse, R157 ;  /* 0x0000009d03097220 */ /* 0x040fe20000410000 */
[C---:B------:R-:W-:Y:S01]  /*9c20*/  FMUL.FTZ R49, R3.reuse, R49 ;  /* 0x0000003103317220 */ /* 0x040fe20000410000 */
[----:B------:R-:W2:Y:S01]  /*9c30*/  LDSM.16.MT88.4 R156, [R205+0x18000] ;  /* 0x01800000cd9c783b */ /* 0x000ea20000004200 */
[C---:B------:R-:W-:Y:S01]  /*9c40*/  FMUL.FTZ R52, R3.reuse, R52 ;  /* 0x0000003403347220 */ /* 0x040fe20000410000 */
[C---:B------:R-:W-:Y:S01]  /*9c50*/  FMUL.FTZ R53, R3.reuse, R53 ;  /* 0x0000003503357220 */ /* 0x040fe20000410000 */
[C---:B------:R-:W-:Y:S01]  /*9c60*/  FMUL.FTZ R56, R3.reuse, R56 ;  /* 0x0000003803387220 */ /* 0x040fe20000410000 */
[C---:B------:R-:W-:Y:S01]  /*9c70*/  FMUL.FTZ R57, R3.reuse, R57 ;  /* 0x0000003903397220 */ /* 0x040fe20000410000 */
[C---:B------:R-:W-:Y:S03]  /*9c80*/  HMMA.16816.F32.BF16 R8, R168.reuse, R174, R8 ;  /* 0x000000aea808723c */ /* 0x040fe60000041808 */
[C---:B------:R-:W-:Y:S01]  /*9c90*/  FMUL.FTZ R60, R3.reuse, R60 ;  /* 0x0000003c033c7220 */ /* 0x040fe20000410000 */
[C---:B------:R-:W-:Y:S01]  /*9ca0*/  FMUL.FTZ R61, R3.reuse, R61 ;  /* 0x0000003d033d7220 */ /* 0x040fe20000410000 */
        /* <DEDUP_REMOVED lines=8> */
[C---:B------:R-:W-:Y:S01]  /*9d30*/  HMMA.16816.F32.BF16 R40, R168.reuse, R178, R40 ;  /* 0x000000b2a828723c */ /* 0x040fe20000041828 */
[----:B------:R-:W3:Y:S02]  /*9d40*/  LDSM.16.MT88.4 R172, [R209+0x1a000] ;  /* 0x01a00000d1ac783b */ /* 0x000ee40000004200 */
[C---:B------:R-:W-:Y:S01]  /*9d50*/  FMUL.FTZ R69, R3.reuse, R69 ;  /* 0x0000004503457220 */ /* 0x040fe20000410000 */
[C---:B------:R-:W-:Y:S01]  /*9d60*/  FMUL.FTZ R72, R3.reuse, R72 ;  /* 0x0000004803487220 */ /* 0x040fe20000410000 */
[C---:B------:R-:W-:Y:S01]  /*9d70*/  FMUL.FTZ R73, R3.reuse, R73 ;  /* 0x0000004903497220 */ /* 0x040fe20000410000 */
[C---:B-1----:R-:W-:Y:S05]  /*9d80*/  HMMA.16816.F32.BF16 R44, R168.reuse, R160, R44 ;  /* 0x000000a0a82c723c */ /* 0x042fea000004182c */
[C---:B------:R-:W-:Y:S01]  /*9d90*/  FMUL.FTZ R76, R3.reuse, R76 ;  /* 0x0000004c034c7220 */ /* 0x040fe20000410000 */
[C---:B------:R-:W-:Y:S01]  /*9da0*/  HMMA.16816.F32.BF16 R48, R168.reuse, R162, R48 ;  /* 0x000000a2a830723c */ /* 0x040fe20000041830 */
[----:B------:R-:W1:Y:S04]  /*9db0*/  LDSM.16.MT88.4 R160, [R207+0x1a000] ;  /* 0x01a00000cfa0783b */ /* 0x000e680000004200 */
[C---:B------:R-:W-:Y:S01]  /*9dc0*/  FMUL.FTZ R77, R3.reuse, R77 ;  /* 0x0000004d034d7220 */ /* 0x040fe20000410000 */
[C---:B--2---:R-:W-:Y:S05]  /*9dd0*/  HMMA.16816.F32.BF16 R52, R168.reuse, R156, R52 ;  /* 0x0000009ca834723c */ /* 0x044fea0000041834 */
[C---:B------:R-:W-:Y:S01]  /*9de0*/  FMUL.FTZ R80, R3.reuse, R80 ;  /* 0x0000005003507220 */ /* 0x040fe20000410000 */
[C---:B------:R-:W-:Y:S01]  /*9df0*/  HMMA.16816.F32.BF16 R56, R168.reuse, R158, R56 ;  /* 0x0000009ea838723c */ /* 0x040fe20000041838 */
[----:B------:R-:W2:Y:S04]  /*9e00*/  LDSM.16.MT88.4 R156, [R206+0x1a000] ;  /* 0x01a00000ce9c783b */ /* 0x000ea80000004200 */
        /* <DEDUP_REMOVED lines=13> */
[C---:B------:R-:W-:Y:S01]  /*9ee0*/  FMUL.FTZ R99, R164.reuse, R99 ;  /* 0x00000063a4637220 */ /* 0x040fe20000410000 */
[C---:B------:R-:W-:Y:S01]  /*9ef0*/  HMMA.16816.F32.BF16 R64, R168.reuse, R174, R64 ;  /* 0x000000aea840723c */ /* 0x040fe20000041840 */
[----:B------:R-:W3:Y:S04]  /*9f00*/  LDSM.16.MT88.4 R172, [R205+0x1a000] ;  /* 0x01a00000cdac783b */ /* 0x000ee80000004200 */
        /* <DEDUP_REMOVED lines=47> */
[----:B------:R-:W-:Y:S01]  /*a200*/  FMUL.FTZ R131, R164, R131 ;  /* 0x00000083a4837220 */ /* 0x000fe20000410000 */
[C---:B------:R-:W-:Y:S01]  /*a210*/  FMUL.FTZ R128, R3.reuse, R128 ;  /* 0x0000008003807220 */ /* 0x040fe20000410000 */
[----:B------:R-:W-:Y:S01]  /*a220*/  FMUL.FTZ R129, R3, R129 ;  /* 0x0000008103817220 */ /* 0x000fe20000410000 */
[C---:B------:R-:W-:Y:S01]  /*a230*/  HMMA.16816.F32.BF16 R112, R168.reuse, R174, R112 ;  /* 0x000000aea870723c */ /* 0x040fe20000041870 */
[----:B------:R-:W3:Y:S04]  /*a240*/  LDSM.16.MT88.4 R172, [R207+0x1e000] ;  /* 0x01e00000cfac783b */ /* 0x000ee80000004200 */
[--C-:B------:R-:W-:Y:S01]  /*a250*/  FFMA.FTZ R18, R18, UR4, -R189.reuse ;  /* 0x0000000412127c23 */ /* 0x100fe200080108bd */
[C---:B-1----:R-:W-:Y:S05]  /*a260*/  HMMA.16816.F32.BF16 R116, R168.reuse, R160, R116 ;  /* 0x000000a0a874723c */ /* 0x042fea0000041874 */
[----:B------:R-:W-:Y:S01]  /*a270*/  IMAD.WIDE.U32 R178, R191, -0x2daee0ad, RZ ;  /* 0xd2511f53bfb27825 */ /* 0x000fe200078e00ff */
[C---:B------:R-:W-:Y:S01]  /*a280*/  HMMA.16816.F32.BF16 R120, R168.reuse, R162, R120 ;  /* 0x000000a2a878723c */ /* 0x040fe20000041878 */
[----:B------:R-:W1:Y:S04]  /*a290*/  LDSM.16.MT88.4 R160, [R206+0x1e000] ;  /* 0x01e00000cea0783b */ /* 0x000e680000004200 */
[--C-:B------:R-:W-:Y:S01]  /*a2a0*/  FFMA.FTZ R32, R32, UR4, -R190.reuse ;  /* 0x0000000420207c23 */ /* 0x100fe200080108be */
        /* <DEDUP_REMOVED lines=8> */
[----:B------:R-:W-:Y:S01]  /*a330*/  FMUL.FTZ R139, R164, R139 ;  /* 0x0000008ba48b7220 */ /* 0x000fe20000410000 */
[C---:B------:R-:W-:Y:S01]  /*a340*/  FMUL.FTZ R136, R3.reuse, R136 ;  /* 0x0000008803887220 */ /* 0x040fe20000410000 */
[----:B------:R-:W-:Y:S01]  /*a350*/  FMUL.FTZ R137, R3, R137 ;  /* 0x0000008903897220 */ /* 0x000fe20000410000 */
[--C-:B------:R-:W-:Y:S01]  /*a360*/  FFMA.FTZ R31, R31, UR4, -R189.reuse ;  /* 0x000000041f1f7c23 */ /* 0x100fe200080108bd */
[--C-:B------:R-:W-:Y:S01]  /*a370*/  FFMA.FTZ R28, R28, UR4, -R190.reuse ;  /* 0x000000041c1c7c23 */ /* 0x100fe200080108be */
[--C-:B------:R-:W-:Y:S01]  /*a380*/  FFMA.FTZ R29, R29, UR4, -R190.reuse ;  /* 0x000000041d1d7c23 */ /* 0x100fe200080108be */
[C---:B---3--:R-:W-:Y:S03]  /*a390*/  HMMA.16816.F32.BF16 R132, R168.reuse, R172, R132 ;  /* 0x000000aca884723c */ /* 0x048fe60000041884 */
[--C-:B------:R-:W-:Y:S01]  /*a3a0*/  FFMA.FTZ R16, R16, UR4, -R190.reuse ;  /* 0x0000000410107c23 */ /* 0x100fe200080108be */
[----:B------:R-:W-:Y:S01]  /*a3b0*/  MUFU.EX2 R165, R29 ;  /* 0x0000001d00a57308 */ /* 0x000fe20000000800 */
[C---:B------:R-:W-:Y:S01]  /*a3c0*/  FMUL.FTZ R142, R164.reuse, R142 ;  /* 0x0000008ea48e7220 */ /* 0x040fe20000410000 */
[C---:B------:R-:W-:Y:S05]  /*a3d0*/  HMMA.16816.F32.BF16 R136, R168.reuse, R174, R136 ;  /* 0x000000aea888723c */ /* 0x040fea0000041888 */
[C---:B------:R-:W-:Y:S03]  /*a3e0*/  FMUL.FTZ R143, R164.reuse, R143 ;  /* 0x0000008fa48f7220 */ /* 0x040fe60000410000 */
[----:B------:R3:W-:Y:S03]  /*a3f0*/  MUFU.EX2 R173, R16 ;  /* 0x0000001000ad7308 */ /* 0x0007e60000000800 */
[C---:B------:R-:W-:Y:S01]  /*a400*/  FMUL.FTZ R140, R3.reuse, R140 ;  /* 0x0000008c038c7220 */ /* 0x040fe20000410000 */
[----:B------:R-:W-:Y:S01]  /*a410*/  FMUL.FTZ R141, R3, R141 ;  /* 0x0000008d038d7220 */ /* 0x000fe20000410000 */
[--C-:B------:R-:W-:Y:S01]  /*a420*/  FFMA.FTZ R172, R17, UR4, -R190.reuse ;  /* 0x0000000411ac7c23 */ /* 0x100fe200080108be */
[----:B------:R-:W-:Y:S01]  /*a430*/  MOV R17, R177 ;  /* 0x000000b100117202 */ /* 0x000fe20000000f00 */
[C---:B------:R-:W-:Y:S03]  /*a440*/  FMUL.FTZ R146, R164.reuse, R146 ;  /* 0x00000092a4927220 */ /* 0x040fe60000410000 */
[----:B------:R4:W-:Y:S01]  /*a450*/  MUFU.EX2 R174, R18 ;  /* 0x0000001200ae7308 */ /* 0x0009e20000000800 */
[C---:B-1----:R-:W-:Y:S03]  /*a460*/  HMMA.16816.F32.BF16 R140, R168.reuse, R160, R140 ;  /* 0x000000a0a88c723c */ /* 0x042fe6000004188c */
[C---:B------:R-:W-:Y:S01]  /*a470*/  FMUL.FTZ R147, R164.reuse, R147 ;  /* 0x00000093a4937220 */ /* 0x040fe20000410000 */
[C---:B------:R-:W-:Y:S01]  /*a480*/  FMUL.FTZ R144, R3.reuse, R144 ;  /* 0x0000009003907220 */ /* 0x040fe20000410000 */
[----:B------:R-:W-:Y:S01]  /*a490*/  FMUL.FTZ R145, R3, R145 ;  /* 0x0000009103917220 */ /* 0x000fe20000410000 */
[----:B------:R-:W-:Y:S01]  /*a4a0*/  FFMA.FTZ R175, R19, UR4, -R189 ;  /* 0x0000000413af7c23 */ /* 0x000fe200080108bd */
[----:B------:R-:W-:Y:S01]  /*a4b0*/  FMUL.FTZ R19, R164, R155 ;  /* 0x0000009ba4137220 */ /* 0x000fe20000410000 */
[----:B---3--:R-:W-:Y:S01]  /*a4c0*/  MOV R16, R176 ;  /* 0x000000b000107202 */ /* 0x008fe20000000f00 */
[----:B------:R-:W-:Y:S02]  /*a4d0*/  MUFU.EX2 R172, R172 ;  /* 0x000000ac00ac7308 */ /* 0x000fe40000000800 */
[----:B------:R-:W-:Y:S01]  /*a4e0*/  MOV R155, R17 ;  /* 0x00000011009b7202 */ /* 0x000fe20000000f00 */
[C---:B------:R-:W-:Y:S03]  /*a4f0*/  HMMA.16816.F32.BF16 R144, R168.reuse, R162, R144 ;  /* 0x000000a2a890723c */ /* 0x040fe60000041890 */
[--C-:B------:R-:W-:Y:S01]  /*a500*/  FFMA.FTZ R177, R12, UR4, -R190.reuse ;  /* 0x000000040cb17c23 */ /* 0x100fe200080108be */
[----:B----4-:R-:W-:Y:S01]  /*a510*/  FMUL.FTZ R18, R164, R154 ;  /* 0x0000009aa4127220 */ /* 0x010fe20000410000 */
[----:B------:R-:W-:Y:S01]  /*a520*/  MOV R154, R16 ;  /* 0x00000010009a7202 */ /* 0x000fe20000000f00 */
[C---:B------:R-:W-:Y:S01]  /*a530*/  FMUL.FTZ R16, R3.reuse, R152 ;  /* 0x0000009803107220 */ /* 0x040fe20000410000 */
[----:B------:R-:W-:Y:S01]  /*a540*/  FMUL.FTZ R17, R3, R153 ;  /* 0x0000009903117220 */ /* 0x000fe20000410000 */
[----:B------:R-:W-:Y:S01]  /*a550*/  FFMA.FTZ R176, R13, UR4, -R190 ;  /* 0x000000040db07c23 */ /* 0x000fe200080108be */
[----:B------:R-:W-:Y:S02]  /*a560*/  MUFU.EX2 R175, R175 ;  /* 0x000000af00af7308 */ /* 0x000fe40000000800 */
[----:B------:R-:W-:Y:S01]  /*a570*/  LOP3.LUT R12, R179, UR23, R154, 0x96, !PT ;  /* 0x00000017b30c7c12 */ /* 0x000fe2000f8e969a */
[----:B------:R-:W-:Y:S01]  /*a580*/  FFMA.FTZ R20, R20, UR4, -R190 ;  /* 0x0000000414147c23 */ /* 0x000fe200080108be */
[----:B------:R-:W1:Y:S01]  /*a590*/  LDSM.16.MT88.4 R152, [R209+0x18800] ;  /* 0x01880000d198783b */ /* 0x000e620000004200 */
[C---:B--2---:R-:W-:Y:S03]  /*a5a0*/  HMMA.16816.F32.BF16 R16, R168.reuse, R156, R16 ;  /* 0x0000009ca810723c */ /* 0x044fe60000041810 */
[--C-:B------:R-:W-:Y:S02]  /*a5b0*/  SHF.R.U32.HI R13, RZ, 0x10, R178.reuse ;  /* 0x00000010ff0d7819 */ /* 0x100fe400000116b2 */
[----:B------:R-:W-:Y:S01]  /*a5c0*/  MUFU.EX2 R177, R177 ;  /* 0x000000b100b17308 */ /* 0x000fe20000000800 */
[----:B------:R-:W-:Y:S01]  /*a5d0*/  SHF.R.U32.HI R161, RZ, 0x18, R178 ;  /* 0x00000018ffa17819 */ /* 0x000fe200000116b2 */
[----:B------:R-:W-:Y:S01]  /*a5e0*/  FFMA.FTZ R187, R164, R252, R187 ;  /* 0x000000fca4bb7223 */ /* 0x000fe200000100bb */
[----:B------:R-:W-:Y:S03]  /*a5f0*/  LOP3.LUT R162, R178, 0xffff, RZ, 0xc0, !PT ;  /* 0x0000ffffb2a27812 */ /* 0x000fe600078ec0ff */
[--C-:B------:R-:W-:Y:S01]  /*a600*/  FFMA.FTZ R179, R14, UR4, -R189.reuse ;  /* 0x000000040eb37c23 */ /* 0x100fe200080108bd */
[----:B------:R-:W-:Y:S01]  /*a610*/  LOP3.LUT R160, R178, 0xff, RZ, 0xc0, !PT ;  /* 0x000000ffb2a07812 */ /* 0x000fe200078ec0ff */
[----:B------:R-:W-:Y:S01]  /*a620*/  FFMA.FTZ R178, R15, UR4, -R189 ;  /* 0x000000040fb27c23 */ /* 0x000fe200080108bd */
[----:B------:R-:W-:Y:S01]  /*a630*/  SHF.R.U32.HI R162, RZ, 0x8, R162 ;  /* 0x00000008ffa27819 */ /* 0x000fe200000116a2 */
[----:B------:R-:W-:Y:S01]  /*a640*/  MUFU.EX2 R176, R176 ;  /* 0x000000b000b07308 */ /* 0x000fe20000000800 */
[----:B------:R-:W-:Y:S01]  /*a650*/  LOP3.LUT R156, R13, 0xff, RZ, 0xc0, !PT ;  /* 0x000000ff0d9c7812 */ /* 0x000fe200078ec0ff */
[----:B------:R-:W-:Y:S01]  /*a660*/  FMUL.FTZ R14, R164, R150 ;  /* 0x00000096a40e7220 */ /* 0x000fe20000410000 */
[----:B------:R-:W-:Y:S01]  /*a670*/  PRMT R160, R160, 0x5410, R162 ;  /* 0x00005410a0a07816 */ /* 0x000fe200000000a2 */
[----:B------:R-:W-:Y:S01]  /*a680*/  FMUL.FTZ R15, R164, R151 ;  /* 0x00000097a40f7220 */ /* 0x000fe20000410000 */
[--C-:B------:R-:W-:Y:S01]  /*a690*/  SHF.R.U32.HI R157, RZ, 0x10, R12.reuse ;  /* 0x00000010ff9d7819 */ /* 0x100fe2000001160c */
[C---:B------:R-:W-:Y:S01]  /*a6a0*/  FMUL.FTZ R13, R3.reuse, R149 ;  /* 0x00000095030d7220 */ /* 0x040fe20000410000 */
[C---:B------:R-:W-:Y:S03]  /*a6b0*/  LOP3.LUT R162, R12.reuse, 0xff, RZ, 0xc0, !PT ;  /* 0x000000ff0ca27812 */ /* 0x040fe600078ec0ff */
[----:B------:R-:W2:Y:S01]  /*a6c0*/  MUFU.EX2 R179, R179 ;  /* 0x000000b300b37308 */ /* 0x000ea20000000800 */
[----:B------:R-:W-:Y:S01]  /*a6d0*/  SHF.R.U32.HI R163, RZ, 0x18, R12 ;  /* 0x00000018ffa37819 */ /* 0x000fe2000001160c */
[C---:B------:R-:W-:Y:S01]  /*a6e0*/  FFMA.FTZ R186, R3.reuse, R243, R186 ;  /* 0x000000f303ba7223 */ /* 0x040fe200000100ba */
[----:B------:R-:W-:Y:S01]  /*a6f0*/  LOP3.LUT R191, R12, 0xffff, RZ, 0xc0, !PT ;  /* 0x0000ffff0cbf7812 */ /* 0x000fe200078ec0ff */
[----:B------:R-:W-:Y:S01]  /*a700*/  FMUL.FTZ R12, R3, R148 ;  /* 0x00000094030c7220 */ /* 0x000fe20000410000 */
[----:B------:R-:W-:Y:S01]  /*a710*/  LOP3.LUT R149, R157, 0xff, RZ, 0xc0, !PT ;  /* 0x000000ff9d957812 */ /* 0x000fe200078ec0ff */
[----:B------:R-:W-:Y:S01]  /*a720*/  FADD.FTZ R187, R185, R187 ;  /* 0x000000bbb9bb7221 */ /* 0x000fe20000010000 */
[----:B------:R-:W-:Y:S03]  /*a730*/  SHF.R.U32.HI R191, RZ, 0x8, R191 ;  /* 0x00000008ffbf7819 */ /* 0x000fe600000116bf */
[----:B------:R-:W3:Y:S01]  /*a740*/  MUFU.EX2 R178, R178 ;  /* 0x000000b200b27308 */ /* 0x000ee20000000800 */
[----:B------:R-:W-:Y:S01]  /*a750*/  PRMT R151, R156, 0x5410, R161 ;  /* 0x000054109c977816 */ /* 0x000fe200000000a1 */
[----:B------:R-:W-:Y:S01]  /*a760*/  FADD.FTZ R187, R181, R187 ;  /* 0x000000bbb5bb7221 */ /* 0x000fe20000010000 */
[----:B------:R-:W-:Y:S01]  /*a770*/  HMMA.16816.F32.BF16 R12, R168, R158, R12 ;  /* 0x0000009ea80c723c */ /* 0x000fe2000004180c */
[----:B------:R-:W4:Y:S02]  /*a780*/  LDSM.16.MT88.4 R156, [R207+0x18800] ;  /* 0x01880000cf9c783b */ /* 0x000f240000004200 */
[----:B------:R-:W-:Y:S01]  /*a790*/  PRMT R148, R162, 0x5410, R191 ;  /* 0x00005410a2947816 */ /* 0x000fe200000000bf */
[----:B------:R-:W-:Y:S01]  /*a7a0*/  FFMA.FTZ R191, R21, UR4, -R190 ;  /* 0x0000000415bf7c23 */ /* 0x000fe200080108be */
[----:B------:R-:W-:Y:S01]  /*a7b0*/  PRMT R149, R149, 0x5410, R163 ;  /* 0x0000541095957816 */ /* 0x000fe200000000a3 */
[----:B------:R-:W-:Y:S01]  /*a7c0*/  FFMA.FTZ R21, R22, UR4, -R189 ;  /* 0x0000000416157c23 */ /* 0x000fe200080108bd */
[--C-:B------:R-:W-:Y:S01]  /*a7d0*/  HSET2.LE.AND R150, R160, R188.reuse, PT ;  /* 0x000000bca0967233 */ /* 0x100fe20003803000 */
[----:B------:R-:W-:Y:S02]  /*a7e0*/  FADD.FTZ R187, R180, R187 ;  /* 0x000000bbb4bb7221 */ /* 0x000fe40000010000 */
[----:B------:R-:W-:Y:S01]  /*a7f0*/  MUFU.EX2 R191, R191 ;  /* 0x000000bf00bf7308 */ /* 0x000fe20000000800 */
[--C-:B------:R-:W-:Y:S01]  /*a800*/  HSET2.LE.AND R151, R151, R188.reuse, PT ;  /* 0x000000bc97977233 */ /* 0x100fe20003803000 */
[----:B--2---:R-:W-:Y:S01]  /*a810*/  FADD.FTZ R187, R179, R187 ;  /* 0x000000bbb3bb7221 */ /* 0x004fe20000010000 */
[--C-:B------:R-:W-:Y:S01]  /*a820*/  HSET2.LE.AND R148, R148, R188.reuse, PT ;  /* 0x000000bc94947233 */ /* 0x100fe20003803000 */
[----:B------:R-:W-:Y:S01]  /*a830*/  FADD.FTZ R186, R184, R186 ;  /* 0x000000bab8ba7221 */ /* 0x000fe20000010000 */
[--C-:B------:R-:W-:Y:S01]  /*a840*/  HSET2.LE.AND R149, R149, R188.reuse, PT ;  /* 0x000000bc95957233 */ /* 0x100fe20003803000 */
[----:B---3--:R-:W-:Y:S01]  /*a850*/  FADD.FTZ R187, R178, R187 ;  /* 0x000000bbb2bb7221 */ /* 0x008fe20000010000 */
        /* <DEDUP_REMOVED lines=8> */
[----:B------:R-:W-:Y:S01]  /*a8e0*/  LOP3.LUT R150, R150, R163, RZ, 0xc0, !PT ;  /* 0x000000a396967212 */ /* 0x000fe200078ec0ff */
[----:B------:R-:W-:Y:S01]  /*a8f0*/  FADD.FTZ R186, R177, R186 ;  /* 0x000000bab1ba7221 */ /* 0x000fe20000010000 */
[----:B------:R-:W-:Y:S02]  /*a900*/  LOP3.LUT R151, R151, R162, RZ, 0xc0, !PT ;  /* 0x000000a297977212 */ /* 0x000fe400078ec0ff */
[----:B------:R-:W-:Y:S01]  /*a910*/  LOP3.LUT R148, R148, R161, RZ, 0xc0, !PT ;  /* 0x000000a194947212 */ /* 0x000fe200078ec0ff */
[----:B------:R-:W-:Y:S01]  /*a920*/  FADD.FTZ R186, R176, R186 ;  /* 0x000000bab0ba7221 */ /* 0x000fe20000010000 */
[----:B------:R-:W-:Y:S02]  /*a930*/  LOP3.LUT R149, R149, R160, RZ, 0xc0, !PT ;  /* 0x000000a095957212 */ /* 0x000fe400078ec0ff */
[----:B------:R-:W2:Y:S01]  /*a940*/  LDSM.16.MT88.4 R160, [R206+0x18800] ;  /* 0x01880000cea0783b */ /* 0x000ea20000004200 */
[----:B------:R-:W-:Y:S01]  /*a950*/  MOV R168, UR30 ;  /* 0x0000001e00a87c02 */ /* 0x000fe20008000f00 */
[----:B------:R-:W-:Y:S03]  /*a960*/  FADD.FTZ R186, R173, R186 ;  /* 0x000000baadba7221 */ /* 0x000fe60000010000 */
[C---:B-1----:R-:W-:Y:S05]  /*a970*/  HMMA.16816.F32.BF16 R4, R148.reuse, R152, R4 ;  /* 0x000000989404723c */ /* 0x042fea0000041804 */
[----:B------:R-:W-:Y:S01]  /*a980*/  LOP3.LUT R168, R249, UR33, R168, 0x96, !PT ;  /* 0x00000021f9a87c12 */ /* 0x000fe2000f8e96a8 */
[C---:B------:R-:W-:Y:S01]  /*a990*/  HMMA.16816.F32.BF16 R8, R148.reuse, R154, R8 ;  /* 0x0000009a9408723c */ /* 0x040fe20000041808 */
[----:B------:R-:W1:Y:S04]  /*a9a0*/  LDSM.16.MT88.4 R152, [R205+0x18800] ;  /* 0x01880000cd98783b */ /* 0x000e680000004200 */
[----:B------:R-:W-:Y:S01]  /*a9b0*/  IMAD.WIDE.U32 R168, R168, -0x326172a9, RZ ;  /* 0xcd9e8d57a8a87825 */ /* 0x000fe200078e00ff */
[C---:B----4-:R-:W-:Y:S05]  /*a9c0*/  HMMA.16816.F32.BF16 R36, R148.reuse, R156, R36 ;  /* 0x0000009c9424723c */ /* 0x050fea0000041824 */
[----:B------:R-:W-:Y:S01]  /*a9d0*/  FADD.FTZ R186, R172, R186 ;  /* 0x000000baacba7221 */ /* 0x000fe20000010000 */
        /* <DEDUP_REMOVED lines=30> */
[C---:B------:R-:W-:Y:S05]  /*abc0*/  HMMA.16816.F32.BF16 R120, R148.reuse, R162, R120 ;  /* 0x000000a29478723c */ /* 0x040fea0000041878 */
[----:B------:R-:W-:Y:S01]  /*abd0*/  LOP3.LUT R160, R169, UR22, R246, 0x96, !PT ;  /* 0x00000016a9a07c12 */ /* 0x000fe2000f8e96f6 */
[C---:B-1----:R-:W-:Y:S06]  /*abe0*/  HMMA.16816.F32.BF16 R124, R148.reuse, R152, R124 ;  /* 0x00000098947c723c */ /* 0x042fec000004187c */
[C---:B------:R-:W-:Y:S05]  /*abf0*/  HMMA.16816.F32.BF16 R128, R148.reuse, R154, R128 ;  /* 0x0000009a9480723c */ /* 0x040fea0000041880 */
[----:B------:R-:W-:Y:S01]  /*ac00*/  LOP3.LUT R152, R167, UR21, R168, 0x96, !PT ;  /* 0x00000015a7987c12 */ /* 0x000fe2000f8e96a8 */
[C---:B---3--:R-:W-:Y:S05]  /*ac10*/  HMMA.16816.F32.BF16 R132, R148.reuse, R156, R132 ;  /* 0x0000009c9484723c */ /* 0x048fea0000041884 */
[----:B------:R-:W-:Y:S01]  /*ac20*/  IMAD.WIDE.U32 R168, R160, -0x2daee0ad, RZ ;  /* 0xd2511f53a0a87825 */ /* 0x000fe200078e00ff */
[C---:B------:R-:W-:Y:S01]  /*ac30*/  HMMA.16816.F32.BF16 R136, R148.reuse, R158, R136 ;  /* 0x0000009e9488723c */ /* 0x040fe20000041888 */
[----:B------:R-:W1:Y:S04]  /*ac40*/  LDSM.16.MT88.4 R160, [R206+0x1e800] ;  /* 0x01e80000cea0783b */ /* 0x000e680000004200 */
[----:B------:R-:W-:Y:S01]  /*ac50*/  IMAD.WIDE.U32 R154, R152, -0x2daee0ad, RZ ;  /* 0xd2511f53989a7825 */ /* 0x000fe200078e00ff */
[----:B------:R-:W-:Y:S05]  /*ac60*/  LOP3.LUT R153, R169, UR20, R244, 0x96, !PT ;  /* 0x00000014a9997c12 */ /* 0x000fea000f8e96f4 */
[----:B------:R-:W-:Y:S01]  /*ac70*/  LOP3.LUT R152, R155, UR14, R168, 0x96, !PT ;  /* 0x0000000e9b987c12 */ /* 0x000fe2000f8e96a8 */
[----:B------:R-:W-:Y:S04]  /*ac80*/  IMAD.WIDE.U32 R168, R153, -0x326172a9, RZ ;  /* 0xcd9e8d5799a87825 */ /* 0x000fe800078e00ff */
[----:B------:R-:W-:Y:S01]  /*ac90*/  IMAD.WIDE.U32 R170, R152, -0x326172a9, RZ ;  /* 0xcd9e8d5798aa7825 */ /* 0x000fe200078e00ff */
[----:B------:R-:W-:Y:S04]  /*aca0*/  LOP3.LUT R153, R169, UR15, R166, 0x96, !PT ;  /* 0x0000000fa9997c12 */ /* 0x000fe8000f8e96a6 */
[----:B------:R-:W-:Y:S01]  /*acb0*/  LOP3.LUT R152, R171, UR13, R168, 0x96, !PT ;  /* 0x0000000dab987c12 */ /* 0x000fe2000f8e96a8 */
[----:B------:R-:W-:Y:S04]  /*acc0*/  IMAD.WIDE.U32 R168, R153, -0x2daee0ad, RZ ;  /* 0xd2511f5399a87825 */ /* 0x000fe800078e00ff */
[----:B------:R-:W-:Y:S01]  /*acd0*/  IMAD.WIDE.U32 R156, R152, -0x2daee0ad, RZ ;  /* 0xd2511f53989c7825 */ /* 0x000fe200078e00ff */
[----:B------:R-:W-:Y:S03]  /*ace0*/  LOP3.LUT R153, R169, UR12, R154, 0x96, !PT ;  /* 0x0000000ca9997c12 */ /* 0x000fe6000f8e969a */
[--C-:B------:R-:W-:Y:S01]  /*acf0*/  FFMA.FTZ R169, R27, UR4, -R189.reuse ;  /* 0x000000041ba97c23 */ /* 0x100fe200080108bd */
[----:B------:R-:W-:Y:S01]  /*ad00*/  LOP3.LUT R152, R157, UR9, R168, 0x96, !PT ;  /* 0x000000099d987c12 */ /* 0x000fe2000f8e96a8 */
[----:B------:R-:W-:Y:S04]  /*ad10*/  IMAD.WIDE.U32 R166, R153, -0x326172a9, RZ ;  /* 0xcd9e8d5799a67825 */ /* 0x000fe800078e00ff */
[----:B------:R-:W-:Y:S01]  /*ad20*/  FFMA.FTZ R168, R25, UR4, -R190 ;  /* 0x0000000419a87c23 */ /* 0x000fe200080108be */
[----:B------:R-:W-:Y:S01]  /*ad30*/  MUFU.EX2 R169, R169 ;  /* 0x000000a900a97308 */ /* 0x000fe20000000800 */
[----:B------:R-:W-:Y:S01]  /*ad40*/  IMAD.WIDE.U32 R154, R152, -0x326172a9, RZ ;  /* 0xcd9e8d57989a7825 */ /* 0x000fe200078e00ff */
[C---:B-1----:R-:W-:Y:S08]  /*ad50*/  HMMA.16816.F32.BF16 R140, R148.reuse, R160, R140 ;  /* 0x000000a0948c723c */ /* 0x042ff0000004188c */
[----:B------:R-:W-:Y:S03]  /*ad60*/  MUFU.EX2 R168, R168 ;  /* 0x000000a800a87308 */ /* 0x000fe60000000800 */
[C---:B------:R-:W-:Y:S02]  /*ad70*/  LOP3.LUT R157, R154.reuse, 0xffff, RZ, 0xc0, !PT ;  /* 0x0000ffff9a9d7812 */ /* 0x040fe400078ec0ff */
[--C-:B------:R-:W-:Y:S01]  /*ad80*/  SHF.R.U32.HI R159, RZ, 0x18, R154.reuse ;  /* 0x00000018ff9f7819 */ /* 0x100fe2000001169a */
[C---:B------:R-:W-:Y:S03]  /*ad90*/  HMMA.16816.F32.BF16 R144, R148.reuse, R162, R144 ;  /* 0x000000a29490723c */ /* 0x040fe60000041890 */
[----:B------:R-:W-:Y:S02]  /*ada0*/  SHF.R.U32.HI R161, RZ, 0x10, R154 ;  /* 0x00000010ffa17819 */ /* 0x000fe4000001169a */
[----:B------:R-:W-:Y:S02]  /*adb0*/  LOP3.LUT R160, R154, 0xff, RZ, 0xc0, !PT ;  /* 0x000000ff9aa07812 */ /* 0x000fe400078ec0ff */
[----:B------:R-:W-:Y:S02]  /*adc0*/  LOP3.LUT R158, R155, UR24, R166, 0x96, !PT ;  /* 0x000000189b9e7c12 */ /* 0x000fe4000f8e96a6 */
[----:B------:R-:W1:Y:S02]  /*add0*/  LDSM.16.MT88.4 R152, [R205+0x1e800] ;  /* 0x01e80000cd98783b */ /* 0x000e640000004200 */
[----:B------:R-:W-:Y:S01]  /*ade0*/  MOV R163, R171 ;  /* 0x000000ab00a37202 */ /* 0x000fe20000000f00 */
[----:B------:R-:W-:Y:S01]  /*adf0*/  FFMA.FTZ R171, R26, UR4, -R189 ;  /* 0x000000041aab7c23 */ /* 0x000fe200080108bd */
[----:B------:R-:W-:Y:S01]  /*ae00*/  MOV R162, R170 ;  /* 0x000000aa00a27202 */ /* 0x000fe20000000f00 */
[--C-:B------:R-:W-:Y:S01]  /*ae10*/  FFMA.FTZ R170, R24, UR4, -R190.reuse ;  /* 0x0000000418aa7c23 */ /* 0x100fe200080108be */
[----:B------:R-:W-:Y:S01]  /*ae20*/  MOV R25, R163 ;  /* 0x000000a300197202 */ /* 0x000fe20000000f00 */
[----:B------:R-:W-:Y:S01]  /*ae30*/  MUFU.EX2 R166, R31 ;  /* 0x0000001f00a67308 */ /* 0x000fe20000000800 */
[----:B------:R-:W-:Y:S01]  /*ae40*/  MOV R24, R162 ;  /* 0x000000a200187202 */ /* 0x000fe20000000f00 */
[----:B------:R-:W-:Y:S01]  /*ae50*/  FFMA.FTZ R190, R33, UR4, -R190 ;  /* 0x0000000421be7c23 */ /* 0x000fe200080108be */
[----:B------:R-:W-:Y:S04]  /*ae60*/  LOP3.LUT R161, R161, 0xff, RZ, 0xc0, !PT ;  /* 0x000000ffa1a17812 */ /* 0x000fe800078ec0ff */
[----:B------:R-:W-:Y:S03]  /*ae70*/  PRMT R159, R161, 0x5410, R159 ;  /* 0x00005410a19f7816 */ /* 0x000fe6000000009f */
[----:B------:R2:W3:Y:S10]  /*ae80*/  MUFU.EX2 R163, R20 ;  /* 0x0000001400a37308 */ /* 0x0004f40000000800 */
[----:B------:R4:W-:Y:S10]  /*ae90*/  MUFU.EX2 R162, R21 ;  /* 0x0000001500a27308 */ /* 0x0009f40000000800 */
[----:B------:R-:W1:Y:S01]  /*aea0*/  MUFU.EX2 R170, R170 ;  /* 0x000000aa00aa7308 */ /* 0x000e620000000800 */
[----:B--2---:R-:W-:Y:S02]  /*aeb0*/  SHF.R.U32.HI R20, RZ, 0x8, R157 ;  /* 0x00000008ff147819 */ /* 0x004fe4000001169d */
[----:B------:R-:W-:Y:S02]  /*aec0*/  LOP3.LUT R157, R167, UR10, R24, 0x96, !PT ;  /* 0x0000000aa79d7c12 */ /* 0x000fe4000f8e9618 */
[----:B------:R-:W2:Y:S01]  /*aed0*/  LDSM.16.MT88.4 R24, [R209+0x19000] ;  /* 0x01900000d118783b */ /* 0x000ea20000004200 */
[----:B---3--:R-:W-:Y:S04]  /*aee0*/  MOV R164, R163 ;  /* 0x000000a300a47202 */ /* 0x008fe80000000f00 */
[----:B------:R-:W3:Y:S01]  /*aef0*/  MUFU.EX2 R167, R28 ;  /* 0x0000001c00a77308 */ /* 0x000ee20000000800 */
[----:B----4-:R-:W-:Y:S01]  /*af00*/  SHF.R.U32.HI R21, RZ, 0x18, R158 ;  /* 0x00000018ff157819 */ /* 0x010fe2000001169e */
[C---:B-1----:R-:W-:Y:S03]  /*af10*/  HMMA.16816.F32.BF16 R16, R148.reuse, R152, R16 ;  /* 0x000000989410723c */ /* 0x042fe60000041810 */
[----:B------:R-:W-:Y:S01]  /*af20*/  PRMT R22, R160, 0x5410, R20 ;  /* 0x00005410a0167816 */ /* 0x000fe20000000014 */
[----:B------:R-:W-:Y:S01]  /*af30*/  FADD.FTZ R186, R164, R186 ;  /* 0x000000baa4ba7221 */ /* 0x000fe20000010000 */
[C---:B------:R-:W-:Y:S01]  /*af40*/  LOP3.LUT R20, R158.reuse, 0xffff, RZ, 0xc0, !PT ;  /* 0x0000ffff9e147812 */ /* 0x040fe200078ec0ff */
[----:B------:R-:W-:Y:S01]  /*af50*/  HMMA.16816.F32.BF16 R12, R148, R154, R12 ;  /* 0x0000009a940c723c */ /* 0x000fe2000004180c */
[----:B------:R-:W1:Y:S01]  /*af60*/  LDSM.16.MT88.4 R148, [R207+0x19000] ;  /* 0x01900000cf94783b */ /* 0x000e620000004200 */
[----:B------:R-:W4:Y:S03]  /*af70*/  MUFU.EX2 R171, R171 ;  /* 0x000000ab00ab7308 */ /* 0x000f260000000800 */
[----:B------:R-:W-:Y:S01]  /*af80*/  FFMA.FTZ R153, R23, UR4, -R189 ;  /* 0x0000000417997c23 */ /* 0x000fe200080108bd */
[----:B------:R-:W-:Y:S01]  /*af90*/  SHF.R.U32.HI R23, RZ, 0x10, R158 ;  /* 0x00000010ff177819 */ /* 0x000fe2000001169e */
[----:B------:R-:W-:Y:S01]  /*afa0*/  FADD.FTZ R186, R191, R186 ;  /* 0x000000babfba7221 */ /* 0x000fe20000010000 */
[----:B------:R-:W-:Y:S04]  /*afb0*/  LOP3.LUT R152, R158, 0xff, RZ, 0xc0, !PT ;  /* 0x000000ff9e987812 */ /* 0x000fe800078ec0ff */
[----:B------:R2:W2:Y:S01]  /*afc0*/  MUFU.EX2 R160, R153 ;  /* 0x0000009900a07308 */ /* 0x0004a20000000800 */
[----:B------:R-:W-:Y:S01]  /*afd0*/  SHF.R.U32.HI R20, RZ, 0x8, R20 ;  /* 0x00000008ff147819 */ /* 0x000fe20000011614 */
[----:B------:R-:W-:Y:S01]  /*afe0*/  FADD.FTZ R186, R170, R186 ;  /* 0x000000baaaba7221 */ /* 0x000fe20000010000 */
[----:B------:R-:W-:Y:S02]  /*aff0*/  LOP3.LUT R23, R23, 0xff, RZ, 0xc0, !PT ;  /* 0x000000ff17177812 */ /* 0x000fe400078ec0ff */
[----:B------:R-:W-:Y:S01]  /*b000*/  PRMT R20, R152, 0x5410, R20 ;  /* 0x0000541098147816 */ /* 0x000fe20000000014 */
[C---:B------:R-:W-:Y:S01]  /*b010*/  FADD.FTZ R186, R168.reuse, R186 ;  /* 0x000000baa8ba7221 */ /* 0x040fe20000010000 */
[----:B------:R-:W-:Y:S03]  /*b020*/  PRMT R21, R23, 0x5410, R21 ;  /* 0x0000541017157816 */ /* 0x000fe60000000015 */
[----:B------:R1:W-:Y:S01]  /*b030*/  MUFU.EX2 R161, R32 ;  /* 0x0000002000a17308 */ /* 0x0003e20000000800 */
[--C-:B------:R-:W-:Y:S01]  /*b040*/  HSET2.LE.AND R22, R22, R188.reuse, PT ;  /* 0x000000bc16167233 */ /* 0x100fe20003803000 */
[----:B---3--:R-:W-:Y:S01]  /*b050*/  FADD.FTZ R186, R167, R186 ;  /* 0x000000baa7ba7221 */ /* 0x008fe20000010000 */
[--C-:B------:R-:W-:Y:S01]  /*b060*/  HSET2.LE.AND R23, R159, R188.reuse, PT ;  /* 0x000000bc9f177233 */ /* 0x100fe20003803000 */
[----:B------:R-:W-:Y:S01]  /*b070*/  IMAD.WIDE.U32 R158, R157, -0x2daee0ad, RZ ;  /* 0xd2511f539d9e7825 */ /* 0x000fe200078e00ff */
[--C-:B------:R-:W-:Y:S02]  /*b080*/  HSET2.LE.AND R20, R20, R188.reuse, PT ;  /* 0x000000bc14147233 */ /* 0x100fe40003803000 */
[--C-:B------:R-:W-:Y:S01]  /*b090*/  HSET2.LE.AND R21, R21, R188.reuse, PT ;  /* 0x000000bc15157233 */ /* 0x100fe20003803000 */
[----:B------:R-:W-:Y:S01]  /*b0a0*/  FADD.FTZ R186, R165, R186 ;  /* 0x000000baa5ba7221 */ /* 0x000fe20000010000 */
[----:B------:R-:W-:Y:S01]  /*b0b0*/  F2FP.BF16.F32.PACK_AB R155, R168, R170 ;  /* 0x000000aaa89b723e */ /* 0x000fe200000010ff */
[----:B------:R-:W-:Y:S01]  /*b0c0*/  MUFU.EX2 R190, R190 ;  /* 0x000000be00be7308 */ /* 0x000fe20000000800 */
[----:B----4-:R-:W-:Y:S02]  /*b0d0*/  F2FP.BF16.F32.PACK_AB R154, R169, R171 ;  /* 0x000000aba99a723e */ /* 0x010fe400000010ff */
[----:B--2---:R-:W-:Y:S02]  /*b0e0*/  F2FP.BF16.F32.PACK_AB R153, R191, R163 ;  /* 0x000000a3bf99723e */ /* 0x004fe400000010ff */
[----:B------:R-:W-:Y:S02]  /*b0f0*/  F2FP.BF16.F32.PACK_AB R152, R160, R162 ;  /* 0x000000a2a098723e */ /* 0x000fe400000010ff */
[----:B------:R-:W-:Y:S02]  /*b100*/  LOP3.LUT R22, R22, R155, RZ, 0xc0, !PT ;  /* 0x0000009b16167212 */ /* 0x000fe400078ec0ff */
[----:B------:R-:W-:Y:S02]  /*b110*/  LOP3.LUT R23, R23, R154, RZ, 0xc0, !PT ;  /* 0x0000009a17177212 */ /* 0x000fe400078ec0ff */
[----:B------:R-:W-:Y:S02]  /*b120*/  LOP3.LUT R20, R20, R153, RZ, 0xc0, !PT ;  /* 0x0000009914147212 */ /* 0x000fe400078ec0ff */
[----:B------:R-:W-:Y:S02]  /*b130*/  LOP3.LUT R21, R21, R152, RZ, 0xc0, !PT ;  /* 0x0000009815157212 */ /* 0x000fe400078ec0ff */
[----:B------:R-:W2:Y:S01]  /*b140*/  LDSM.16.MT88.4 R152, [R206+0x19000] ;  /* 0x01900000ce98783b */ /* 0x000ea20000004200 */
[----:B------:R-:W-:Y:S02]  /*b150*/  LOP3.LUT R156, R159, UR23, R156, 0x96, !PT ;  /* 0x000000179f9c7c12 */ /* 0x000fe4000f8e969c */
[----:B------:R-:W-:Y:S02]  /*b160*/  F2FP.BF16.F32.PACK_AB R33, R165, R167 ;  /* 0x000000a7a521723e */ /* 0x000fe400000010ff */
[C---:B------:R-:W-:Y:S05]  /*b170*/  HMMA.16816.F32.BF16 R4, R20.reuse, R24, R4 ;  /* 0x000000181404723c */ /* 0x040fea0000041804 */
[----:B-1----:R-:W-:Y:S01]  /*b180*/  LOP3.LUT R32, R156, 0xffff, RZ, 0xc0, !PT ;  /* 0x0000ffff9c207812 */ /* 0x002fe200078ec0ff */
[C---:B------:R-:W-:Y:S01]  /*b190*/  HMMA.16816.F32.BF16 R8, R20.reuse, R26, R8 ;  /* 0x0000001a1408723c */ /* 0x040fe20000041808 */
[----:B------:R-:W1:Y:S04]  /*b1a0*/  LDSM.16.MT88.4 R24, [R205+0x19000] ;  /* 0x01900000cd18783b */ /* 0x000e680000004200 */
[C---:B------:R-:W-:Y:S01]  /*b1b0*/  LOP3.LUT R157, R158.reuse, 0xffff, RZ, 0xc0, !PT ;  /* 0x0000ffff9e9d7812 */ /* 0x040fe200078ec0ff */
[C---:B------:R-:W-:Y:S05]  /*b1c0*/  HMMA.16816.F32.BF16 R36, R20.reuse, R148, R36 ;  /* 0x000000941424723c */ /* 0x040fea0000041824 */
[----:B------:R-:W-:Y:S01]  /*b1d0*/  SHF.R.U32.HI R28, RZ, 0x18, R158 ;  /* 0x00000018ff1c7819 */ /* 0x000fe2000001169e */
[C---:B------:R-:W-:Y:S01]  /*b1e0*/  HMMA.16816.F32.BF16 R40, R20.reuse, R150, R40 ;  /* 0x000000961428723c */ /* 0x040fe20000041828 */
[----:B------:R-:W3:Y:S04]  /*b1f0*/  LDSM.16.MT88.4 R148, [R209+0x1b000] ;  /* 0x01b00000d194783b */ /* 0x000ee80000004200 */
[----:B------:R-:W-:Y:S02]  /*b200*/  LOP3.LUT R29, R158, 0xff, RZ, 0xc0, !PT ;  /* 0x000000ff9e1d7812 */ /* 0x000fe400078ec0ff */
[----:B------:R-:W-:Y:S04]  /*b210*/  SHF.R.U32.HI R157, RZ, 0x8, R157 ;  /* 0x00000008ff9d7819 */ /* 0x000fe8000001169d */
[----:B------:R-:W-:Y:S02]  /*b220*/  PRMT R29, R29, 0x5410, R157 ;  /* 0x000054101d1d7816 */ /* 0x000fe4000000009d */
[----:B------:R-:W-:Y:S02]  /*b230*/  SHF.R.U32.HI R31, RZ, 0x18, R156 ;  /* 0x00000018ff1f7819 */ /* 0x000fe4000001169c */
[----:B------:R-:W-:Y:S01]  /*b240*/  MOV R243, R162 ;  /* 0x000000a200f37202 */ /* 0x000fe20000000f00 */
[C---:B--2---:R-:W-:Y:S03]  /*b250*/  HMMA.16816.F32.BF16 R44, R20.reuse, R152, R44 ;  /* 0x00000098142c723c */ /* 0x044fe6000004182c */
[----:B------:R-:W-:Y:S01]  /*b260*/  MOV R252, R160 ;  /* 0x000000a000fc7202 */ /* 0x000fe20000000f00 */
[----:B------:R-:W-:Y:S01]  /*b270*/  FADD.FTZ R187, R243, R187 ;  /* 0x000000bbf3bb7221 */ /* 0x000fe20000010000 */
[----:B------:R-:W-:Y:S01]  /*b280*/  SHF.R.U32.HI R32, RZ, 0x8, R32 ;  /* 0x00000008ff207819 */ /* 0x000fe20000011620 */
[C---:B------:R-:W-:Y:S01]  /*b290*/  HMMA.16816.F32.BF16 R48, R20.reuse, R154, R48 ;  /* 0x0000009a1430723c */ /* 0x040fe20000041830 */
[----:B------:R-:W2:Y:S04]  /*b2a0*/  LDSM.16.MT88.4 R152, [R207+0x1b000] ;  /* 0x01b00000cf98783b */ /* 0x000ea80000004200 */
[----:B------:R-:W-:Y:S01]  /*b2b0*/  FADD.FTZ R187, R252, R187 ;  /* 0x000000bbfcbb7221 */ /* 0x000fe20000010000 */
[C---:B-1----:R-:W-:Y:S05]  /*b2c0*/  HMMA.16816.F32.BF16 R52, R20.reuse, R24, R52 ;  /* 0x000000181434723c */ /* 0x042fea0000041834 */
[----:B------:R-:W-:Y:S01]  /*b2d0*/  FADD.FTZ R187, R171, R187 ;  /* 0x000000bbabbb7221 */ /* 0x000fe20000010000 */
[C---:B------:R-:W-:Y:S01]  /*b2e0*/  HMMA.16816.F32.BF16 R56, R20.reuse, R26, R56 ;  /* 0x0000001a1438723c */ /* 0x040fe20000041838 */
[----:B------:R-:W1:Y:S04]  /*b2f0*/  LDSM.16.MT88.4 R24, [R206+0x1b000] ;  /* 0x01b00000ce18783b */ /* 0x000e680000004200 */
[----:B------:R-:W-:Y:S01]  /*b300*/  FADD.FTZ R187, R169, R187 ;  /* 0x000000bba9bb7221 */ /* 0x000fe20000010000 */
[C---:B---3--:R-:W-:Y:S05]  /*b310*/  HMMA.16816.F32.BF16 R60, R20.reuse, R148, R60 ;  /* 0x00000094143c723c */ /* 0x048fea000004183c */
[----:B------:R-:W-:Y:S01]  /*b320*/  MOV R164, R0 ;  /* 0x0000000000a47202 */ /* 0x000fe20000000f00 */
        /* <DEDUP_REMOVED lines=22> */
[--C-:B------:R-:W-:Y:S01]  /*b490*/  FFMA.FTZ R152, R30, UR4, -R189.reuse ;  /* 0x000000041e987c23 */ /* 0x100fe200080108bd */
[C---:B-1----:R-:W-:Y:S03]  /*b4a0*/  HMMA.16816.F32.BF16 R124, R20.reuse, R24, R124 ;  /* 0x00000018147c723c */ /* 0x042fe6000004187c */
[----:B------:R1:W2:Y:S02]  /*b4b0*/  MUFU.EX2 R192, R152 ;  /* 0x0000009800c07308 */ /* 0x0002a40000000800 */
[----:B------:R-:W-:Y:S01]  /*b4c0*/  SHF.R.U32.HI R30, RZ, 0x10, R158 ;  /* 0x00000010ff1e7819 */ /* 0x000fe2000001169e */
[C---:B------:R-:W-:Y:S01]  /*b4d0*/  HMMA.16816.F32.BF16 R128, R20.reuse, R26, R128 ;  /* 0x0000001a1480723c */ /* 0x040fe20000041880 */
[----:B------:R-:W-:Y:S04]  /*b4e0*/  LDSM.16.MT88.4 R24, [R205+0x1f000] ;  /* 0x01f00000cd18783b */ /* 0x000fe80000004200 */
[----:B------:R-:W-:Y:S01]  /*b4f0*/  FFMA.FTZ R189, R35, UR4, -R189 ;  /* 0x0000000423bd7c23 */ /* 0x000fe200080108bd */
[C---:B---3--:R-:W-:Y:S05]  /*b500*/  HMMA.16816.F32.BF16 R132, R20.reuse, R148, R132 ;  /* 0x000000941484723c */ /* 0x048fea0000041884 */
[----:B------:R-:W-:Y:S01]  /*b510*/  LOP3.LUT R30, R30, 0xff, RZ, 0xc0, !PT ;  /* 0x000000ff1e1e7812 */ /* 0x000fe200078ec0ff */
[C---:B------:R-:W-:Y:S01]  /*b520*/  HMMA.16816.F32.BF16 R136, R20.reuse, R150, R136 ;  /* 0x000000961488723c */ /* 0x040fe20000041888 */
[----:B------:R-:W3:Y:S01]  /*b530*/  MUFU.EX2 R189, R189 ;  /* 0x000000bd00bd7308 */ /* 0x000ee20000000800 */
[----:B-1----:R-:W1:Y:S03]  /*b540*/  LDSM.16.MT88.4 R152, [R206+0x1f000] ;  /* 0x01f00000ce98783b */ /* 0x002e660000004200 */
[----:B------:R-:W-:Y:S01]  /*b550*/  LOP3.LUT R148, R156, 0xff, RZ, 0xc0, !PT ;  /* 0x000000ff9c947812 */ /* 0x000fe200078ec0ff */
[----:B--2---:R-:W-:Y:S01]  /*b560*/  FADD.FTZ R187, R192, R187 ;  /* 0x000000bbc0bb7221 */ /* 0x004fe20000010000 */
[----:B------:R-:W-:Y:S04]  /*b570*/  PRMT R28, R30, 0x5410, R28 ;  /* 0x000054101e1c7816 */ /* 0x000fe8000000001c */
[----:B------:R-:W-:Y:S01]  /*b580*/  PRMT R148, R148, 0x5410, R32 ;  /* 0x0000541094947816 */ /* 0x000fe20000000020 */
[C---:B------:R-:W-:Y:S01]  /*b590*/  FADD.FTZ R187, R166.reuse, R187 ;  /* 0x000000bba6bb7221 */ /* 0x040fe20000010000 */
[----:B------:R-:W-:Y:S02]  /*b5a0*/  F2FP.BF16.F32.PACK_AB R32, R166, R192 ;  /* 0x000000c0a620723e */ /* 0x000fe400000010ff */
[----:B------:R2:W5:Y:S01]  /*b5b0*/  LDL.LU R192, [R1+0xc] ;  /* 0x00000c0001c07983 */ /* 0x0005620000300800 */
[----:B------:R-:W-:Y:S01]  /*b5c0*/  SHF.R.U32.HI R30, RZ, 0x10, R156 ;  /* 0x00000010ff1e7819 */ /* 0x000fe2000001169c */
[----:B------:R-:W-:Y:S01]  /*b5d0*/  FADD.FTZ R187, R227, R187 ;  /* 0x000000bbe3bb7221 */ /* 0x000fe20000010000 */
[--C-:B------:R-:W-:Y:S01]  /*b5e0*/  HSET2.LE.AND R150, R29, R188.reuse, PT ;  /* 0x000000bc1d967233 */ /* 0x100fe20003803000 */
[----:B------:R2:W5:Y:S01]  /*b5f0*/  LDL.LU R167, [R1+0x8] ;  /* 0x0000080001a77983 */ /* 0x0005620000300800 */
[----:B------:R-:W-:Y:S01]  /*b600*/  LOP3.LUT R30, R30, 0xff, RZ, 0xc0, !PT ;  /* 0x000000ff1e1e7812 */ /* 0x000fe200078ec0ff */
[C---:B---3--:R-:W-:Y:S01]  /*b610*/  FADD.FTZ R252, R189.reuse, R187 ;  /* 0x000000bbbdfc7221 */ /* 0x048fe20000010000 */
[--C-:B------:R-:W-:Y:S01]  /*b620*/  HSET2.LE.AND R151, R28, R188.reuse, PT ;  /* 0x000000bc1c977233 */ /* 0x100fe20003803000 */
[----:B------:R2:W5:Y:S01]  /*b630*/  LDL.LU R166, [R1+0x4] ;  /* 0x0000040001a67983 */ /* 0x0005620000300800 */
[----:B------:R-:W-:Y:S02]  /*b640*/  PRMT R30, R30, 0x5410, R31 ;  /* 0x000054101e1e7816 */ /* 0x000fe4000000001f */
[--C-:B------:R-:W-:Y:S01]  /*b650*/  HSET2.LE.AND R148, R148, R188.reuse, PT ;  /* 0x000000bc94947233 */ /* 0x100fe20003803000 */
[----:B------:R2:W5:Y:S01]  /*b660*/  LDL.LU R165, [R1] ;  /* 0x0000000001a57983 */ /* 0x0005620000300800 */
[----:B------:R-:W-:Y:S02]  /*b670*/  F2FP.BF16.F32.PACK_AB R3, R189, R227 ;  /* 0x000000e3bd03723e */ /* 0x000fe400000010ff */
[----:B------:R-:W-:Y:S01]  /*b680*/  HSET2.LE.AND R149, R30, R188, PT ;  /* 0x000000bc1e957233 */ /* 0x000fe20003803000 */
[----:B------:R-:W3:Y:S01]  /*b690*/  LDSM.16.MT88.4 R156, [R209+0x19800] ;  /* 0x01980000d19c783b */ /* 0x000ee20000004200 */
[----:B------:R-:W-:Y:S02]  /*b6a0*/  LOP3.LUT R148, R148, R33, RZ, 0xc0, !PT ;  /* 0x0000002194947212 */ /* 0x000fe400078ec0ff */
[----:B------:R-:W-:Y:S02]  /*b6b0*/  MOV R188, R161 ;  /* 0x000000a100bc7202 */ /* 0x000fe40000000f00 */
[----:B------:R-:W-:Y:S02]  /*b6c0*/  LOP3.LUT R149, R149, R32, RZ, 0xc0, !PT ;  /* 0x0000002095957212 */ /* 0x000fe400078ec0ff */
[----:B------:R-:W-:Y:S01]  /*b6d0*/  LOP3.LUT R151, R151, R3, RZ, 0xc0, !PT ;  /* 0x0000000397977212 */ /* 0x000fe200078ec0ff */
[----:B------:R-:W4:Y:S01]  /*b6e0*/  LDSM.16.MT88.4 R28, [R207+0x19800] ;  /* 0x01980000cf1c783b */ /* 0x000f220000004200 */
[----:B------:R-:W-:Y:S01]  /*b6f0*/  MOV R227, 0x7054 ;  /* 0x0000705400e37802 */ /* 0x000fe20000000f00 */
[----:B------:R-:W-:Y:S01]  /*b700*/  FADD.FTZ R186, R188, R186 ;  /* 0x000000babcba7221 */ /* 0x000fe20000010000 */
[C---:B-1----:R-:W-:Y:S03]  /*b710*/  HMMA.16816.F32.BF16 R140, R20.reuse, R152, R140 ;  /* 0x00000098148c723c */ /* 0x042fe6000004188c */
[C---:B------:R-:W-:Y:S01]  /*b720*/  FADD.FTZ R243, R190.reuse, R186 ;  /* 0x000000babef37221 */ /* 0x040fe20000010000 */
[----:B------:R-:W-:Y:S01]  /*b730*/  MOV R3, R2 ;  /* 0x0000000200037202 */ /* 0x000fe20000000f00 */
[----:B------:R-:W1:Y:S01]  /*b740*/  LDSM.16.MT88.4 R32, [R206+0x19800] ;  /* 0x01980000ce20783b */ /* 0x000e620000004200 */
[C---:B------:R-:W-:Y:S05]  /*b750*/  HMMA.16816.F32.BF16 R144, R20.reuse, R154, R144 ;  /* 0x0000009a1490723c */ /* 0x040fea0000041890 */
[----:B------:R-:W-:Y:S01]  /*b760*/  F2FP.BF16.F32.PACK_AB R152, R190, R188 ;  /* 0x000000bcbe98723e */ /* 0x000fe200000010ff */
[C---:B------:R-:W-:Y:S05]  /*b770*/  HMMA.16816.F32.BF16 R16, R20.reuse, R24, R16 ;  /* 0x000000181410723c */ /* 0x040fea0000041810 */
[----:B------:R-:W-:Y:S01]  /*b780*/  LOP3.LUT R150, R150, R152, RZ, 0xc0, !PT ;  /* 0x0000009896967212 */ /* 0x000fe200078ec0ff */
[----:B------:R-:W-:Y:S01]  /*b790*/  HMMA.16816.F32.BF16 R12, R20, R26, R12 ;  /* 0x0000001a140c723c */ /* 0x000fe2000004180c */
[----:B------:R-:W2:Y:S08]  /*b7a0*/  LDSM.16.MT88.4 R152, [R205+0x19800] ;  /* 0x01980000cd98783b */ /* 0x000eb00000004200 */
[----:B------:R-:W2:Y:S01]  /*b7b0*/  LDSM.16.MT88.4 R20, [R209+0x1b800] ;  /* 0x01b80000d114783b */ /* 0x000ea20000004200 */
[C---:B---3--:R-:W-:Y:S06]  /*b7c0*/  HMMA.16816.F32.BF16 R160, R148.reuse, R156, R4 ;  /* 0x0000009c94a0723c */ /* 0x048fec0000041804 */
[C---:B------:R-:W-:Y:S01]  /*b7d0*/  HMMA.16816.F32.BF16 R156, R148.reuse, R158, R8 ;  /* 0x0000009e949c723c */ /* 0x040fe20000041808 */
[----:B------:R-:W3:Y:S05]  /*b7e0*/  LDSM.16.MT88.4 R4, [R207+0x1b800] ;  /* 0x01b80000cf04783b */ /* 0x000eea0000004200 */
[C---:B----4-:R-:W-:Y:S03]  /*b7f0*/  HMMA.16816.F32.BF16 R36, R148.reuse, R28, R36 ;  /* 0x0000001c9424723c */ /* 0x050fe60000041824 */
[----:B------:R-:W4:Y:S03]  /*b800*/  LDSM.16.MT88.4 R8, [R206+0x1b800] ;  /* 0x01b80000ce08783b */ /* 0x000f260000004200 */
[C---:B------:R-:W-:Y:S05]  /*b810*/  HMMA.16816.F32.BF16 R40, R148.reuse, R30, R40 ;  /* 0x0000001e9428723c */ /* 0x040fea0000041828 */
[----:B------:R-:W4:Y:S01]  /*b820*/  LDSM.16.MT88.4 R24, [R205+0x1b800] ;  /* 0x01b80000cd18783b */ /* 0x000f220000004200 */
[C---:B-1----:R-:W-:Y:S06]  /*b830*/  HMMA.16816.F32.BF16 R44, R148.reuse, R32, R44 ;  /* 0x00000020942c723c */ /* 0x042fec000004182c */
[C---:B------:R-:W-:Y:S01]  /*b840*/  HMMA.16816.F32.BF16 R48, R148.reuse, R34, R48 ;  /* 0x000000229430723c */ /* 0x040fe20000041830 */
[----:B------:R-:W1:Y:S05]  /*b850*/  LDSM.16.MT88.4 R28, [R209+0x1d800] ;  /* 0x01d80000d11c783b */ /* 0x000e6a0000004200 */
[C---:B--2---:R-:W-:Y:S03]  /*b860*/  HMMA.16816.F32.BF16 R52, R148.reuse, R152, R52 ;  /* 0x000000989434723c */ /* 0x044fe60000041834 */
[----:B------:R-:W2:Y:S03]  /*b870*/  LDSM.16.MT88.4 R32, [R207+0x1d800] ;  /* 0x01d80000cf20783b */ /* 0x000ea60000004200 */
[C---:B------:R-:W-:Y:S06]  /*b880*/  HMMA.16816.F32.BF16 R56, R148.reuse, R154, R56 ;  /* 0x0000009a9438723c */ /* 0x040fec0000041838 */
        /* <DEDUP_REMOVED lines=27> */
[C---:B------:R-:W-:Y:S06]  /*ba40*/  HMMA.16816.F32.BF16 R144, R148.reuse, R30, R144 ;  /* 0x0000001e9490723c */ /* 0x040fec0000041890 */
[C---:B--2---:R-:W-:Y:S06]  /*ba50*/  HMMA.16816.F32.BF16 R152, R148.reuse, R32, R16 ;  /* 0x000000209498723c */ /* 0x044fec0000041810 */
[----:B------:R-:W-:Y:S01]  /*ba60*/  HMMA.16816.F32.BF16 R148, R148, R34, R12 ;  /* 0x000000229494723c */ /* 0x000fe2000004180c */
[----:B------:R-:W-:Y:S11]  /*ba70*/  @!UPT UIADD3 URZ, URZ, URZ, URZ ;  /* 0x0000003f3f3ff290 */ /* 0x000ff6000fffe03f */
[----:B------:R-:W-:Y:S01]  /*ba80*/  @!UPT UIADD3 URZ, URZ, URZ, URZ ;  /* 0x0000003f3f3ff290 */ /* 0x000fe2000fffe03f */
[----:B------:R-:W-:Y:S11]  /*ba90*/  @P5 BRA `(.L_x_1744) ;  /* 0xffffffb800f85947 */ /* 0x000ff6000383ffff */
.L_x_1743:
        /* <DEDUP_REMOVED lines=66> */
[C---:B------:R-:W-:Y:S01]  /*bec0*/  FMUL.FTZ R49, R10.reuse, R49 ;  /* 0x000000310a317220 */ /* 0x040fe20000410000 */
[C---:B------:R-:W-:Y:S01]  /*bed0*/  FMUL.FTZ R50, R11.reuse, R50 ;  /* 0x000000320b327220 */ /* 0x040fe20000410000 */
[----:B------:R-:W-:Y:S01]  /*bee0*/  FMUL.FTZ R51, R11, R51 ;  /* 0x000000330b337220 */ /* 0x000fe20000410000 */
[----:B------:R-:W-:Y:S01]  /*bef0*/  F2FP.BF16.F32.PACK_AB R160, R161, R160 ;  /* 0x000000a0a1a0723e */ /* 0x000fe200000010ff */
[C---:B------:R-:W-:Y:S01]  /*bf00*/  FMUL.FTZ R52, R10.reuse, R52 ;  /* 0x000000340a347220 */ /* 0x040fe20000410000 */
[----:B------:R-:W-:Y:S01]  /*bf10*/  LEA R9, R9, UR4, 0x1 ;  /* 0x0000000409097c11 */ /* 0x000fe2000f8e08ff */
[C---:B------:R-:W-:Y:S01]  /*bf20*/  FMUL.FTZ R53, R10.reuse, R53 ;  /* 0x000000350a357220 */ /* 0x040fe20000410000 */
[----:B------:R-:W-:Y:S01]  /*bf30*/  F2FP.BF16.F32.PACK_AB R162, R163, R162 ;  /* 0x000000a2a3a2723e */ /* 0x000fe200000010ff */
[----:B------:R-:W-:Y:S01]  /*bf40*/  FMUL.FTZ R54, R11, R54 ;  /* 0x000000360b367220 */ /* 0x000fe20000410000 */
[----:B------:R-:W-:Y:S01]  /*bf50*/  IADD3 R12, R9, -0x10, RZ ;  /* 0xfffffff0090c7810 */ /* 0x000fe20007ffe0ff */
[----:B------:R-:W-:Y:S01]  /*bf60*/  FMUL.FTZ R55, R11, R55 ;  /* 0x000000370b377220 */ /* 0x000fe20000410000 */
[----:B------:R-:W-:Y:S01]  /*bf70*/  @P3 IADD3 R12, R9, 0x10, RZ ;  /* 0x00000010090c3810 */ /* 0x000fe20007ffe0ff */
[C---:B------:R-:W-:Y:S01]  /*bf80*/  FMUL.FTZ R56, R10.reuse, R56 ;  /* 0x000000380a387220 */ /* 0x040fe20000410000 */
[----:B------:R-:W-:Y:S01]  /*bf90*/  SEL R13, R13, 0xffffffc0, !P2 ;  /* 0xffffffc00d0d7807 */ /* 0x000fe20005000000 */
[C---:B------:R-:W-:Y:S01]  /*bfa0*/  FMUL.FTZ R57, R10.reuse, R57 ;  /* 0x000000390a397220 */ /* 0x040fe20000410000 */
[----:B------:R-:W-:Y:S01]  /*bfb0*/  F2FP.BF16.F32.PACK_AB R156, R157, R156 ;  /* 0x0000009c9d9c723e */ /* 0x000fe200000010ff */
[----:B------:R-:W-:Y:S01]  /*bfc0*/  FMUL.FTZ R58, R11, R58 ;  /* 0x0000003a0b3a7220 */ /* 0x000fe20000410000 */
[----:B------:R-:W-:Y:S01]  /*bfd0*/  F2FP.BF16.F32.PACK_AB R158, R159, R158 ;  /* 0x0000009e9f9e723e */ /* 0x000fe200000010ff */
[----:B------:R-:W-:Y:S01]  /*bfe0*/  FMUL.FTZ R59, R11, R59 ;  /* 0x0000003b0b3b7220 */ /* 0x000fe20000410000 */
[----:B------:R-:W-:Y:S01]  /*bff0*/  F2FP.BF16.F32.PACK_AB R36, R37, R36 ;  /* 0x000000242524723e */ /* 0x000fe200000010ff */
[C---:B------:R-:W-:Y:S01]  /*c000*/  FMUL.FTZ R60, R10.reuse, R60 ;  /* 0x0000003c0a3c7220 */ /* 0x040fe20000410000 */
[----:B------:R-:W-:Y:S01]  /*c010*/  F2FP.BF16.F32.PACK_AB R38, R39, R38 ;  /* 0x000000262726723e */ /* 0x000fe200000010ff */
[C---:B------:R-:W-:Y:S01]  /*c020*/  FMUL.FTZ R61, R10.reuse, R61 ;  /* 0x0000003d0a3d7220 */ /* 0x040fe20000410000 */
[----:B------:R-:W-:Y:S01]  /*c030*/  IADD3 R14, R9, R7, RZ ;  /* 0x00000007090e7210 */ /* 0x000fe20007ffe0ff */
[C---:B------:R-:W-:Y:S01]  /*c040*/  FMUL.FTZ R62, R11.reuse, R62 ;  /* 0x0000003e0b3e7220 */ /* 0x040fe20000410000 */
        /* <DEDUP_REMOVED lines=21> */
[C---:B------:R-:W-:Y:S01]  /*c1a0*/  FMUL.FTZ R73, R10.reuse, R73 ;  /* 0x000000490a497220 */ /* 0x040fe20000410000 */
        /* <DEDUP_REMOVED lines=24> */
[C---:B------:R-:W-:Y:S01]  /*c330*/  FMUL.FTZ R85, R10.reuse, R85 ;  /* 0x000000550a557220 */ /* 0x040fe20000410000 */
[----:B------:R1:W-:Y:S01]  /*c340*/  STS [R7+0x400], R42 ;  /* 0x0004002a07007388 */ /* 0x0003e20000000800 */
        /* <DEDUP_REMOVED lines=35> */
[----:B------:R1:W-:Y:S01]  /*c580*/  STS [R9+0x4000], R60 ;  /* 0x0040003c09007388 */ /* 0x0003e20000000800 */
        /* <DEDUP_REMOVED lines=45> */
[C---:B------:R-:W-:Y:S01]  /*c860*/  FMUL.FTZ R124, R10.reuse, R124 ;  /* 0x0000007c0a7c7220 */ /* 0x040fe20000410000 */
        /* <DEDUP_REMOVED lines=85> */
.L_x_1747:
        /* <DEDUP_REMOVED lines=8> */
[----:B------:R-:W-:Y:S01]  /*ce40*/  SHF.R.S32.HI R20, RZ, 0x1f, R18 ;  /* 0x0000001fff147819 */ /* 0x000fe20000011412 */
[----:B------:R1:W-:Y:S01]  /*ce50*/  STS [R9+0xc400], R126 ;  /* 0x00c4007e09007388 */ /* 0x0003e20000000800 */
[----:B------:R-:W-:-:S03]  /*ce60*/  ISETP.EQ.AND P2, PT, RZ, UR5, P2 ;  /* 0x00000005ff007c0c */ /* 0x000fc60009742270 */
[----:B------:R-:W-:Y:S02]  /*ce70*/  STS [R12+0xc000], R128 ;  /* 0x00c000800c007388 */ /* 0x000fe40000000800 */
[----:B------:R-:W4:Y:S02]  /*ce80*/  @P1 LDC.64 R10, c[0x0][0x2c0] ;  /* 0x0000b000ff0a1b82 */ /* 0x000f240000000a00 */
[----:B------:R2:W-:Y:S04]  /*ce90*/  STS [R12+0xc400], R130 ;  /* 0x00c400820c007388 */ /* 0x0005e80000000800 */
[----:B------:R-:W-:Y:S02]  /*cea0*/  STS [R14+0xc000], R132 ;  /* 0x00c000840e007388 */ /* 0x000fe40000000800 */
[----:B------:R-:W-:-:S02]  /*ceb0*/  @!P2 PLOP3.LUT P6, PT, PT, PT, PT, 0x8, 0x0 ;  /* 0x000000000000a81c */ /* 0x000fc40003fce170 */
[----:B------:R-:W-:Y:S01]  /*cec0*/  @!P2 CS2R R22, SRZ ;  /* 0x000000000016a805 */ /* 0x000fe2000001ff00 */
[----:B------:R-:W-:Y:S04]  /*ced0*/  STS [R14+0xc400], R134 ;  /* 0x00c400860e007388 */ /* 0x000fe80000000800 */
[----:B------:R-:W-:Y:S04]  /*cee0*/  STS [R7+0xc000], R136 ;  /* 0x00c0008807007388 */ /* 0x000fe80000000800 */
[----:B------:R3:W-:Y:S01]  /*cef0*/  STS [R7+0xc400], R138 ;  /* 0x00c4008a07007388 */ /* 0x0007e20000000800 */
[----:B-1----:R-:W1:Y:S03]  /*cf00*/  @P1 LDC R9, c[0x0][0x2c0] ;  /* 0x0000b000ff091b82 */ /* 0x002e660000000800 */
[----:B------:R-:W-:Y:S01]  /*cf10*/  STS [R15+0xc000], R140 ;  /* 0x00c0008c0f007388 */ /* 0x000fe20000000800 */
[----:B----4-:R-:W-:-:S03]  /*cf20*/  @P1 IMAD R11, R11, R10, RZ ;  /* 0x0000000a0b0b1224 */ /* 0x010fc600078e02ff */
[----:B------:R-:W-:Y:S01]  /*cf30*/  STS [R15+0xc400], R142 ;  /* 0x00c4008e0f007388 */ /* 0x000fe20000000800 */
[----:B--2---:R-:W-:Y:S01]  /*cf40*/  LOP3.LUT R12, R3, 0xffffffe0, RZ, 0xc0, !PT ;  /* 0xffffffe0030c7812 */ /* 0x004fe200078ec0ff */
[----:B------:R-:W-:Y:S01]  /*cf50*/  @P1 IMAD.MOV.U32 R10, RZ, RZ, 0x1 ;  /* 0x00000001ff0a1424 */ /* 0x000fe200078e00ff */
[CC--:B------:R-:W-:Y:S01]  /*cf60*/  LEA.HI R3, R20.reuse, R18.reuse, RZ, 0x5 ;  /* 0x0000001214037211 */ /* 0x0c0fe200078f28ff */
[----:B------:R-:W-:Y:S01]  /*cf70*/  STS [R16+0xc000], R144 ;  /* 0x00c0009010007388 */ /* 0x000fe20000000800 */
[----:B------:R-:W-:Y:S01]  /*cf80*/  LEA.HI R20, R20, R18, RZ, 0x3 ;  /* 0x0000001214147211 */ /* 0x000fe200078f18ff */
[----:B------:R-:W-:Y:S01]  /*cf90*/  IMAD.IADD R4, R4, 0x1, -R12 ;  /* 0x0000000104047824 */ /* 0x000fe200078e0a0c */
[----:B------:R-:W-:Y:S01]  /*cfa0*/  LOP3.LUT R3, R3, 0xffffffe0, RZ, 0xc0, !PT ;  /* 0xffffffe003037812 */ /* 0x000fe200078ec0ff */
[----:B------:R2:W-:Y:S04]  /*cfb0*/  STS [R16+0xc400], R146 ;  /* 0x00c4009210007388 */ /* 0x0005e80000000800 */
[----:B------:R4:W-:Y:S04]  /*cfc0*/  STS [R17+0xc000], R152 ;  /* 0x00c0009811007388 */ /* 0x0009e80000000800 */
[----:B------:R4:W-:Y:S01]  /*cfd0*/  STS [R17+0xc400], R154 ;  /* 0x00c4009a11007388 */ /* 0x0009e20000000800 */
[----:B---3--:R-:W3:Y:S01]  /*cfe0*/  S2R R7, SR_CTAID.Y ;  /* 0x0000000000077919 */ /* 0x008ee20000002600 */
[----:B------:R-:W1:Y:S02]  /*cff0*/  S2R R24, SR_CTAID.Z ;  /* 0x0000000000187919 */ /* 0x000e640000002700 */
[----:B------:R4:W-:Y:S04]  /*d000*/  STS [R13+0xc000], R148 ;  /* 0x00c000940d007388 */ /* 0x0009e80000000800 */
[----:B------:R4:W-:Y:S01]  /*d010*/  STS [R13+0xc400], R150 ;  /* 0x00c400960d007388 */ /* 0x0009e20000000800 */
[----:B--2---:R-:W2:Y:S01]  /*d020*/  @P4 LDC R16, c[0x0][0x2e8] ;  /* 0x0000ba00ff104b82 */ /* 0x004ea20000000800 */
[----:B------:R-:W-:Y:S05]  /*d030*/  @!P2 BRA `(.L_x_1748) ;  /* 0x000000000020a947 */ /* 0x000fea0003800000 */
        /* <DEDUP_REMOVED lines=8> */
.L_x_1748:
[----:B------:R-:W-:Y:S05]  /*d0c0*/  @P1 BRA `(.L_x_1749) ;  /* 0x0000000000181947 */ /* 0x000fea0003800000 */
[----:B------:R-:W3:Y:S01]  /*d0d0*/  LDC R11, c[0x0][0x2c4] ;  /* 0x0000b100ff0b7b82 */ /* 0x000ee20000000800 */
[----:B------:R-:W-:Y:S02]  /*d0e0*/  ISETP.NE.AND P1, PT, RZ, UR7, PT ;  /* 0x00000007ff007c0c */ /* 0x000fe4000bf25270 */
[----:B-1----:R-:W-:-:S05]  /*d0f0*/  MOV R9, 0x1 ;  /* 0x0000000100097802 */ /* 0x002fca0000000f00 */
[----:B------:R-:W1:Y:S08]  /*d100*/  LDC R10, c[0x0][0x270] ;  /* 0x00009c00ff0a7b82 */ /* 0x000e700000000800 */
[----:B---3--:R-:W1:Y:S02]  /*d110*/  @P1 LDC R11, c[0x0][0x2e4] ;  /* 0x0000b900ff0b1b82 */ /* 0x008e640000000800 */
[----:B-1----:R-:W-:-:S07]  /*d120*/  IMAD R10, R11, R10, RZ ;  /* 0x0000000a0b0a7224 */ /* 0x002fce00078e02ff */
.L_x_1749:
[----:B------:R-:W-:Y:S01]  /*d130*/  BAR.SYNC.DEFER_BLOCKING 0x0 ;  /* 0x0000000000007b1d */ /* 0x000fe20000010000 */
[----:B------:R-:W-:Y:S01]  /*d140*/  SHF.R.S32.HI R20, RZ, 0x3, R20 ;  /* 0x00000003ff147819 */ /* 0x000fe20000011414 */
[----:B------:R-:W-:Y:S01]  /*d150*/  IMAD.IADD R3, R18, 0x1, -R3 ;  /* 0x0000000112037824 */ /* 0x000fe200078e0a03 */
[----:B------:R-:W-:Y:S01]  /*d160*/  LOP3.LUT P5, RZ, R4, 0x3, RZ, 0xc0, !PT ;  /* 0x0000000304ff7812 */ /* 0x000fe200078ac0ff */
[----:B---3--:R-:W-:Y:S01]  /*d170*/  IMAD R10, R7, R10, RZ ;  /* 0x0000000a070a7224 */ /* 0x008fe200078e02ff */
[----:B------:R-:W-:Y:S01]  /*d180*/  SHF.R.S32.HI R18, RZ, 0x1f, R8 ;  /* 0x0000001fff127819 */ /* 0x000fe20000011408 */
[----:B------:R3:W3:Y:S01]  /*d190*/  @P0 MUFU.LG2 R19, R5 ;  /* 0x0000000500130308 */ /* 0x0006e20000000c00 */
[----:B----4-:R-:W-:Y:S02]  /*d1a0*/  VIADD R17, R20, 0x20 ;  /* 0x0000002014117836 */ /* 0x010fe40000000000 */
[----:B------:R-:W-:Y:S01]  /*d1b0*/  @P4 FMUL.FTZ R6, R6, 0.69314718246459960938 ;  /* 0x3f31721806064820 */ /* 0x000fe20000410000 */
[----:B------:R-:W-:Y:S01]  /*d1c0*/  VIADD R4, R20, 0x40 ;  /* 0x0000004014047836 */ /* 0x000fe20000000000 */
[----:B------:R-:W-:Y:S01]  /*d1d0*/  LEA.HI R18, R18, R8, RZ, 0x3 ;  /* 0x0000000812127211 */ /* 0x000fe200078f18ff */
[----:B------:R-:W-:Y:S01]  /*d1e0*/  IMAD.MOV.U32 R7, RZ, RZ, 0x7f800000 ;  /* 0x7f800000ff077424 */ /* 0x000fe200078e00ff */
[----:B------:R-:W-:Y:S01]  /*d1f0*/  ISETP.GE.AND P2, PT, R17, UR16, PT ;  /* 0x0000001011007c0c */ /* 0x000fe2000bf46270 */
[----:B--2---:R-:W-:Y:S01]  /*d200*/  @P4 FFMA.FTZ R7, R2, R16, R6 ;  /* 0x0000001002074223 */ /* 0x004fe20000010006 */
[----:B------:R-:W-:Y:S01]  /*d210*/  SEL R17, R10, RZ, !P6 ;  /* 0x000000ff0a117207 */ /* 0x000fe20007000000 */
[----:B-1----:R-:W-:Y:S01]  /*d220*/  IMAD R10, R9, UR4, RZ ;  /* 0x00000004090a7c24 */ /* 0x002fe2000f8e02ff */
[----:B------:R-:W-:Y:S01]  /*d230*/  ISETP.GE.AND P1, PT, R4, UR16, PT ;  /* 0x0000001004007c0c */ /* 0x000fe2000bf26270 */
[----:B------:R-:W-:Y:S01]  /*d240*/  BSSY B0, `(.L_x_1750) ;  /* 0x0000026000007945 */ /* 0x000fe20003800000 */
[----:B------:R-:W-:Y:S01]  /*d250*/  SHF.R.S32.HI R4, RZ, 0x1f, R3 ;  /* 0x0000001fff047819 */ /* 0x000fe20000011403 */
[----:B------:R-:W-:Y:S01]  /*d260*/  IMAD R17, R24, R11, R17 ;  /* 0x0000000b18117224 */ /* 0x000fe200078e0211 */
[----:B------:R-:W-:Y:S01]  /*d270*/  LOP3.LUT R18, R18, 0xffffff8, RZ, 0xc0, !PT ;  /* 0x0ffffff812127812 */ /* 0x000fe200078ec0ff */
[----:B------:R-:W-:Y:S01]  /*d280*/  IMAD.SHL.U32 R10, R10, 0x80, RZ ;  /* 0x000000800a0a7824 */ /* 0x000fe200078e00ff */
[----:B------:R-:W-:Y:S01]  /*d290*/  LEA.HI R4, R4, R3, RZ, 0x2 ;  /* 0x0000000304047211 */ /* 0x000fe200078f10ff */
[----:B---3--:R-:W1:Y:S01]  /*d2a0*/  @P0 LDC R5, c[0x0][0x2e8] ;  /* 0x0000ba00ff050b82 */ /* 0x008e620000000800 */
[----:B------:R2:W3:Y:S01]  /*d2b0*/  LDS.128 R12, [R223+0x3000] ;  /* 0x00300000df0c7984 */ /* 0x0004e20000000c00 */
[----:B------:R-:W-:Y:S01]  /*d2c0*/  IMAD.IADD R18, R8, 0x1, -R18 ;  /* 0x0000000108127824 */ /* 0x000fe200078e0a12 */
[----:B------:R-:W-:Y:S01]  /*d2d0*/  SHF.R.S32.HI R4, RZ, 0x2, R4 ;  /* 0x00000002ff047819 */ /* 0x000fe20000011404 */
[----:B------:R-:W-:Y:S01]  /*d2e0*/  @P0 FMUL.FTZ R19, R19, 0.69314718246459960938 ;  /* 0x3f31721813130820 */ /* 0x000fe20000410000 */
[--C-:B------:R-:W-:Y:S01]  /*d2f0*/  IADD3 R8, P6, P4, R10, R22, R17.reuse ;  /* 0x000000160a087210 */ /* 0x100fe20007cde011 */
[----:B------:R-:W-:Y:S01]  /*d300*/  IMAD.MOV.U32 R6, RZ, RZ, 0x7f800000 ;  /* 0x7f800000ff067424 */ /* 0x000fe200078e00ff */
[----:B------:R-:W-:Y:S01]  /*d310*/  SHF.R.S32.HI R2, RZ, 0x1f, R10 ;  /* 0x0000001fff027819 */ /* 0x000fe2000001140a */
[----:B------:R-:W-:Y:S01]  /*d320*/  IMAD R18, R18, 0x10, R4 ;  /* 0x0000001012127824 */ /* 0x000fe200078e0204 */
[----:B------:R-:W-:-:S02]  /*d330*/  SHF.R.S32.HI R17, RZ, 0x1f, R17 ;  /* 0x0000001fff117819 */ /* 0x000fc40000011411 */
[----:B------:R-:W-:Y:S02]  /*d340*/  ISETP.GE.AND P3, PT, R236, UR16, PT ;  /* 0x00000010ec007c0c */ /* 0x000fe4000bf66270 */
[----:B------:R-:W-:Y:S01]  /*d350*/  IADD3.X R17, R2, R23, R17, P6, P4 ;  /* 0x0000001702117210 */ /* 0x000fe200037e8411 */
[----:B-1----:R-:W-:Y:S01]  /*d360*/  @P0 FFMA.FTZ R6, R0, R5, R19 ;  /* 0x0000000500060223 */ /* 0x002fe20000010013 */
[----:B--23--:R-:W-:Y:S09]  /*d370*/  @P5 BRA `(.L_x_1751) ;  /* 0x0000000000485947 */ /* 0x00cff20003800000 */
        /* <DEDUP_REMOVED lines=18> */
.L_x_1751:
[----:B------:R-:W-:Y:S05]  /*d4a0*/  BSYNC B0 ;  /* 0x0000000000007941 */ /* 0x000fea0003800000 */
.L_x_1750:
[----:B-1----:R-:W-:Y:S01]  /*d4b0*/  SHF.R.S32.HI R4, RZ, 0x1f, R24 ;  /* 0x0000001fff047819 */ /* 0x002fe20000011418 */
[----:B------:R-:W-:Y:S01]  /*d4c0*/  ULDC.64 UR4, c[0x0][0x2a0] ;  /* 0x0000a80000047ab9 */ /* 0x000fe20000000a00 */
[----:B------:R-:W-:Y:S01]  /*d4d0*/  SHF.R.S32.HI R3, RZ, 0x1f, R234 ;  /* 0x0000001fff037819 */ /* 0x000fe200000114ea */
[----:B------:R-:W-:Y:S01]  /*d4e0*/  IMAD.U32 R2, RZ, RZ, UR18 ;  /* 0x00000012ff027e24 */ /* 0x000fe2000f8e00ff */
[----:B------:R-:W-:Y:S01]  /*d4f0*/  IADD3 R6, P0, R234, UR10, RZ ;  /* 0x0000000aea067c10 */ /* 0x000fe2000ff1e0ff */
[----:B------:R-:W-:Y:S01]  /*d500*/  IMAD R4, R4, UR4, RZ ;  /* 0x0000000404047c24 */ /* 0x000fe2000f8e02ff */
[----:B------:R-:W-:Y:S01]  /*d510*/  SHF.R.S32.HI R21, RZ, 0x1f, R20 ;  /* 0x0000001fff157819 */ /* 0x000fe20000011414 */
[----:B------:R1:W2:Y:S01]  /*d520*/  LDS.128 R16, [R223+0x4000] ;  /* 0x00400000df107984 */ /* 0x0002a20000000c00 */
        /* <DEDUP_REMOVED lines=8> */
[----:B------:R1:W4:Y:S03]  /*d5b0*/  LDS.128 R20, [R223] ;  /* 0x00000000df147984 */ /* 0x0003260000000c00 */
        /* <DEDUP_REMOVED lines=17> */
[----:B----4-:R4:W-:Y:S04]  /*d6d0*/  @!P6 STG.E.128 desc[UR28][R30.64], R20 ;  /* 0x000000141e00e986 */ /* 0x0109e8000c101d1c */
[----:B--2---:R4:W-:Y:S04]  /*d6e0*/  @!P5 STG.E.128 desc[UR28][R30.64+0x80], R16 ;  /* 0x000080101e00d986 */ /* 0x0049e8000c101d1c */
[----:B---3--:R4:W-:Y:S04]  /*d6f0*/  @!P4 STG.E.128 desc[UR28][R30.64+0x100], R8 ;  /* 0x000100081e00c986 */ /* 0x0089e8000c101d1c */
[----:B-1----:R4:W-:Y:S02]  /*d700*/  @!P3 STG.E.128 desc[UR28][R30.64+0x180], R4 ;  /* 0x000180041e00b986 */ /* 0x0029e4000c101d1c */
.L_x_1753:
[----:B------:R-:W-:Y:S05]  /*d710*/  BSYNC B0 ;  /* 0x0000000000007941 */ /* 0x000fea0003800000 */
.L_x_1752:
[----:B----4-:R4:W4:Y:S01]  /*d720*/  LDS.128 R20, [R223+0x1000] ;  /* 0x00100000df147984 */ /* 0x0109220000000c00 */
[----:B------:R-:W-:Y:S03]  /*d730*/  BSSY B0, `(.L_x_1754) ;  /* 0x000001a000007945 */ /* 0x000fe60003800000 */
[----:B--2---:R2:W2:Y:S04]  /*d740*/  LDS.128 R16, [R223+0x5000] ;  /* 0x00500000df107984 */ /* 0x0044a80000000c00 */
        /* <DEDUP_REMOVED lines=20> */
[----:B----4-:R4:W-:Y:S04]  /*d890*/  @!P5 STG.E.128 desc[UR28][R28.64], R20 ;  /* 0x000000141c00d986 */ /* 0x0109e8000c101d1c */
[----:B--2---:R4:W-:Y:S04]  /*d8a0*/  @!P4 STG.E.128 desc[UR28][R28.64+0x80], R16 ;  /* 0x000080101c00c986 */ /* 0x0049e8000c101d1c */
[----:B------:R4:W-:Y:S04]  /*d8b0*/  @!P3 STG.E.128 desc[UR28][R28.64+0x100], R8 ;  /* 0x000100081c00b986 */ /* 0x0009e8000c101d1c */
[----:B-1----:R4:W-:Y:S02]  /*d8c0*/  @!P2 STG.E.128 desc[UR28][R28.64+0x180], R4 ;  /* 0x000180041c00a986 */ /* 0x0029e4000c101d1c */
.L_x_1755:
[----:B------:R-:W-:Y:S05]  /*d8d0*/  BSYNC B0 ;  /* 0x0000000000007941 */ /* 0x000fea0003800000 */
.L_x_1754:
[----:B----4-:R4:W3:Y:S01]  /*d8e0*/  LDS.128 R20, [R223+0x2000] ;  /* 0x00200000df147984 */ /* 0x0108e20000000c00 */
[----:B------:R-:W-:Y:S03]  /*d8f0*/  BSSY B0, `(.L_x_1756) ;  /* 0x000001a000007945 */ /* 0x000fe60003800000 */
[----:B--2---:R4:W2:Y:S04]  /*d900*/  LDS.128 R16, [R223+0x6000] ;  /* 0x00600000df107984 */ /* 0x0048a80000000c00 */
[----:B------:R4:W2:Y:S04]  /*d910*/  LDS.128 R8, [R223+0xa000] ;  /* 0x00a00000df087984 */ /* 0x0008a80000000c00 */
        /* <DEDUP_REMOVED lines=19> */
[----:B---3--:R3:W-:Y:S04]  /*da50*/  @!P4 STG.E.128 desc[UR28][R28.64], R20 ;  /* 0x000000141c00c986 */ /* 0x0087e8000c101d1c */
[----:B--2---:R3:W-:Y:S04]  /*da60*/  @!P3 STG.E.128 desc[UR28][R28.64+0x80], R16 ;  /* 0x000080101c00b986 */ /* 0x0047e8000c101d1c */
[----:B------:R3:W-:Y:S04]  /*da70*/  @!P2 STG.E.128 desc[UR28][R28.64+0x100], R8 ;  /* 0x000100081c00a986 */ /* 0x0007e8000c101d1c */
[----:B-1----:R3:W-:Y:S02]  /*da80*/  @!P1 STG.E.128 desc[UR28][R28.64+0x180], R4 ;  /* 0x000180041c009986 */ /* 0x0027e4000c101d1c */
.L_x_1757:
[----:B------:R-:W-:Y:S05]  /*da90*/  BSYNC B0 ;  /* 0x0000000000007941 */ /* 0x000fea0003800000 */
.L_x_1756:
[----:B--23--:R2:W3:Y:S04]  /*daa0*/  LDS.128 R8, [R223+0x7000] ;  /* 0x00700000df087984 */ /* 0x00c4e80000000c00 */
        /* <DEDUP_REMOVED lines=21> */
[----:B---3--:R2:W-:Y:S04]  /*dc00*/  @!P2 STG.E.128 desc[UR28][R22.64+0x80], R8 ;  /* 0x000080081600a986 */ /* 0x0085e8000c101d1c */
[----:B-1----:R2:W-:Y:S02]  /*dc10*/  @!P1 STG.E.128 desc[UR28][R22.64+0x100], R4 ;  /* 0x0001000416009986 */ /* 0x0025e4000c101d1c */
[----:B------:R-:W-:Y:S05]  /*dc20*/  @P0 EXIT ;  /* 0x000000000000094d */ /* 0x000fea0003800000 */
[----:B------:R-:W-:Y:S01]  /*dc30*/  STG.E.128 desc[UR28][R22.64+0x180], R16 ;  /* 0x0001801016007986 */ /* 0x000fe2000c101d1c */
[----:B------:R-:W-:Y:S05]  /*dc40*/  EXIT ;  /* 0x000000000000794d */ /* 0x000fea0003800000 */
.L_x_1721:
[----:B------:R-:W1:Y:S01]  /*dc50*/  S2R R9, SR_TID.X ;  /* 0x0000000000097919 */ /* 0x000e620000002100 */
        /* <DEDUP_REMOVED lines=19> */
[----:B-1----:R-:W-:Y:S01]  /*dd90*/  LEA.HI R0, R0, R9, RZ, 0x3 ;  /* 0x0000000900007211 */ /* 0x002fe200078f18ff */
        /* <DEDUP_REMOVED lines=25> */
[C---:B------:R-:W-:Y:S01]  /*df30*/  LEA.HI.X.SX32 R3, R9.reuse, UR7, 0x1, P0 ;  /* 0x0000000709037c11 */ /* 0x040fe200080f0eff */
        /* <DEDUP_REMOVED lines=41> */
.L_x_1759:
[----:B------:R-:W-:Y:S05]  /*e1d0*/  BSYNC B0 ;  /* 0x0000000000007941 */ /* 0x000fea0003800000 */
.L_x_1758:
        /* <DEDUP_REMOVED lines=25> */
.L_x_1761:
[----:B------:R-:W-:Y:S05]  /*e370*/  BSYNC B0 ;  /* 0x0000000000007941 */ /* 0x000fea0003800000 */
.L_x_1760:
        /* <DEDUP_REMOVED lines=24> */
.L_x_1763:
[----:B------:R-:W-:Y:S05]  /*e500*/  BSYNC B0 ;  /* 0x0000000000007941 */ /* 0x000fea0003800000 */
.L_x_1762:
        /* <DEDUP_REMOVED lines=27> */
.L_x_1765:
[----:B------:R-:W-:Y:S05]  /*e6c0*/  BSYNC B0 ;  /* 0x0000000000007941 */ /* 0x000fea0003800000 */
.L_x_1764:
        /* <DEDUP_REMOVED lines=10> */
.L_x_1767:
[----:B------:R-:W-:Y:S05]  /*e770*/  BSYNC B0 ;  /* 0x0000000000007941 */ /* 0x000fea0003800000 */
.L_x_1766:
        /* <DEDUP_REMOVED lines=10> */
.L_x_1769:
[----:B------:R-:W-:Y:S05]  /*e820*/  BSYNC B0 ;  /* 0x0000000000007941 */ /* 0x000fea0003800000 */
.L_x_1768:
        /* <DEDUP_REMOVED lines=10> */
.L_x_1771:
[----:B------:R-:W-:Y:S05]  /*e8d0*/  BSYNC B0 ;  /* 0x0000000000007941 */ /* 0x000fea0003800000 */
.L_x_1770:
        /* <DEDUP_REMOVED lines=10> */
.L_x_1772:
        /* <DEDUP_REMOVED lines=16> */
.L_x_2419:


//--------------------- .text._ZN5flash16flash_fwd_kernelI23Flash_fwd_kernel_traitsILi256ELi128ELi64ELi8ELb0ELb0EN7cutlass10bfloat16_tE19Flash_kernel_traitsILi256ELi128ELi64ELi8ES3_EELb1ELb0ELb0ELb0ELb0ELb0ELb0ELb1EEEvNS_16Flash_fwd_paramsE --------------------------
	.section	.text._ZN5flash16flash_fwd_kernelI23Flash_fwd_kernel_traitsILi256ELi128ELi64ELi8ELb0ELb0EN7cutlass10bfloat16_tE19Flash_kernel_traitsILi256ELi128ELi64ELi8ES3_EELb1ELb0ELb0ELb0ELb0ELb0ELb0ELb1EEEvNS_16Flash_fwd_paramsE,"ax",@progbits
	.align	128
        .global         _ZN5flash16flash_fwd_kernelI23Flash_fwd_kernel_traitsILi256ELi128ELi64ELi8ELb0ELb0EN7cutlass10bfloat16_tE19Flash_kernel_traitsILi256ELi128ELi64ELi8ES3_EELb1ELb0ELb0ELb0ELb0ELb0ELb0ELb1EEEvNS_16Flash_fwd_paramsE
        .type           _ZN5flash16flash_fwd_kernelI23Flash_fwd_kernel_traitsILi256ELi128ELi64ELi8ELb0ELb0EN7cutlass10bfloat16_tE19Flash_kernel_traitsILi256ELi128ELi64ELi8ES3_EELb1ELb0ELb0ELb0ELb0ELb0ELb0ELb1EEEvNS_16Flash_fwd_paramsE,@function
        .size           _ZN5flash16flash_fwd_kernelI23Flash_fwd_kernel_traitsILi256ELi128ELi64ELi8ELb0ELb0EN7cutlass10bfloat16_tE19Flash_kernel_traitsILi256ELi128ELi64ELi8ES3_EELb1ELb0ELb0ELb0ELb0ELb0ELb0ELb1EEEvNS_16Flash_fwd_paramsE,(.L_x_2420 - _ZN5flash16flash_fwd_kernelI23Flash_fwd_kernel_traitsILi256ELi128ELi64ELi8ELb0ELb0EN7cutlass10bfloat16_tE19Flash_kernel_traitsILi256ELi128ELi64ELi8ES3_EELb1ELb0ELb0ELb0ELb0ELb0ELb0ELb1EEEvNS_16Flash_fwd_paramsE)
        .other          _ZN5flash16flash_fwd_kernelI23Flash_fwd_kernel_traitsILi256ELi128ELi64ELi8ELb0ELb0EN7cutlass10bfloat16_tE19Flash_kernel_traitsILi256ELi128ELi64ELi8ES3_EELb1ELb0ELb0ELb0ELb0ELb0ELb0ELb1EEEvNS_16Flash_fwd_paramsE,@"STO_CUDA_ENTRY STV_DEFAULT"
_ZN5flash16flash_fwd_kernelI23Flash_fwd_kernel_traitsILi256ELi128ELi64ELi8ELb0ELb0EN7cutlass10bfloat16_tE19Flash_kernel_traitsILi256ELi128ELi64ELi8ES3_EELb1ELb0ELb0ELb0ELb0ELb0ELb0ELb1EEEvNS_16Flash_fwd_paramsE:
.text._ZN5flash16flash_fwd_kernelI23Flash_fwd_kernel_traitsILi256ELi128ELi64ELi8ELb0ELb0EN7cutlass10bfloat16_tE19Flash_kernel_traitsILi256ELi128ELi64ELi8ES3_EELb1ELb0ELb0ELb0ELb0ELb0ELb0ELb1EEEvNS_16Flash_fwd_paramsE:
        /* <DEDUP_REMOVED lines=84> */
.L_x_1773:
[----:B------:R-:W-:-:S05]  /*0540*/  ULDC UR4, c[0x0][0x2c8] ;  /* 0x0000b20000047ab9 */ /* 0x000fca0000000800 */
.L_x_1774:
        /* <DEDUP_REMOVED lines=35> */
[----:B------:R-:W-:Y:S01]  /*0780*/  @UP1 ULDC.64 UR8, c[0x0][0x240] ;  /* 0x0000900000081ab9 */ /* 0x000fe20000000a00 */
[----:B------:R-:W-:Y:S01]  /*0790*/  @!UP1 USHF.R.S32.HI UR4, URZ, 0x1f, UR19 ;  /* 0x0000001f3f049899 */ /* 0x000fe20008011413 */
[----:B------:R-:W-:Y:S01]  /*07a0*/  SHF.R.S32.HI R0, RZ, 0x1f, R6 ;  /* 0x0000001fff007819 */ /* 0x000fe20000011406 */
[----:B------:R-:W-:-:S02]  /*07b0*/  @UP1 UIMAD.WIDE.U32 UR36, UR16, UR8, URZ ;  /* 0x00000008102412a5 */ /* 0x000fc4000f8e003f */
[----:B------:R-:W-:Y:S02]  /*07c0*/  @UP0 UIADD3 UR24, UR20, UR10, URZ ;  /* 0x0000000a14180290 */ /* 0x000fe4000fffe03f */
[----:B------:R-:W-:Y:S01]  /*07d0*/  @UP1 UIMAD UR8, UR16, UR9, UR37 ;  /* 0x00000009100812a4 */ /* 0x000fe2000f8e0225 */
[----:B------:R-:W-:Y:S02]  /*07e0*/  @!UP1 ULDC.64 UR6, c[0x0][0x228] ;  /* 0x00008a0000069ab9 */ /* 0x000fe40000000a00 */
[----:B------:R-:W-:Y:S01]  /*07f0*/  ULDC UR9, c[0x0][0x270] ;  /* 0x00009c0000097ab9 */ /* 0x000fe20000000800 */
[----:B------:R-:W-:Y:S01]  /*0800*/  @UP0 ULDC.64 UR12, c[0x0][0x248] ;  /* 0x00009200000c0ab9 */ /* 0x000fe20000000a00 */
[----:B------:R-:W-:Y:S02]  /*0810*/  UIMAD UR9, UR19, UR9, UR15 ;  /* 0x00000009130972a4 */ /* 0x000fe4000f8e020f */
[----:B------:R-:W-:Y:S02]  /*0820*/  @!UP1 UIMAD UR4, UR4, UR6, URZ ;  /* 0x00000006040492a4 */ /* 0x000fe4000f8e023f */
[----:B------:R-:W-:-:S02]  /*0830*/  UIMAD UR35, UR9, UR35, UR34 ;  /* 0x00000023092372a4 */ /* 0x000fc4000f8e0222 */
[----:B------:R-:W-:Y:S02]  /*0840*/  USHF.L.U32 UR9, UR9, 0x5, URZ ;  /* 0x0000000509097899 */ /* 0x000fe4000800063f */
[----:B------:R-:W-:Y:S02]  /*0850*/  @!UP1 UIMAD.WIDE.U32 UR28, UR19, UR6, URZ ;  /* 0x00000006131c92a5 */ /* 0x000fe4000f8e003f */
[----:B------:R-:W-:Y:S02]  /*0860*/  @UP0 UIMAD.WIDE.U32 UR38, UR24, UR12, URZ ;  /* 0x0000000c182602a5 */ /* 0x000fe4000f8e003f */
[----:B------:R-:W-:Y:S01]  /*0870*/  IADD3 R116, P2, P1, R9, UR9, R6 ;  /* 0x0000000909747c10 */ /* 0x000fe2000f95e006 */
[----:B------:R-:W-:Y:S02]  /*0880*/  USHF.R.S32.HI UR6, URZ, 0x1f, UR9 ;  /* 0x0000001f3f067899 */ /* 0x000fe40008011409 */
[----:B------:R-:W-:Y:S02]  /*0890*/  @!UP1 UIMAD UR7, UR19, UR7, UR4 ;  /* 0x00000007130792a4 */ /* 0x000fe4000f8e0204 */
[----:B------:R1:W-:Y:S01]  /*08a0*/  STL [R1+0xb4], R116 ;  /* 0x0000b47401007387 */ /* 0x0003e20000100800 */
[----:B------:R-:W-:Y:S01]  /*08b0*/  @UP0 UIMAD UR24, UR24, UR13, URZ ;  /* 0x0000000d181802a4 */ /* 0x000fe2000f8e023f */
[----:B------:R-:W-:Y:S01]  /*08c0*/  IADD3.X R252, R8, UR6, R0, P2, P1 ;  /* 0x0000000608fc7c10 */ /* 0x000fe200097e2400 */
[----:B------:R-:W-:Y:S01]  /*08d0*/  @UP1 UMOV UR4, UR36 ;  /* 0x0000002400041c82 */ /* 0x000fe20008000000 */
[----:B------:R-:W-:-:S02]  /*08e0*/  UIMAD UR35, UR35, UR23, URZ ;  /* 0x00000017232372a4 */ /* 0x000fc4000f8e023f */
        /* <DEDUP_REMOVED lines=18> */
.L_x_1776:
[----:B------:R-:W-:Y:S01]  /*0a10*/  ULDC UR6, c[0x0][0x278] ;  /* 0x00009e0000067ab9 */ /* 0x000fe20000000800 */
[----:B------:R-:W2:Y:S01]  /*0a20*/  S2R R2, SR_CTAID.Z ;  /* 0x0000000000027919 */ /* 0x000ea20000002700 */
[----:B------:R-:W-:Y:S01]  /*0a30*/  IMAD.U32 R0, RZ, RZ, UR6 ;  /* 0x00000006ff007e24 */ /* 0x000fe2000f8e00ff */
[----:B------:R-:W-:Y:S01]  /*0a40*/  UMOV UR28, URZ ;  /* 0x0000003f001c7c82 */ /* 0x000fe20008000000 */
[----:B------:R-:W-:Y:S02]  /*0a50*/  LEA.HI R9, R10, R101, RZ, 0x4 ;  /* 0x000000650a097211 */ /* 0x000fe400078f20ff */
[----:B------:R-:W-:Y:S02]  /*0a60*/  SHF.R.S32.HI R113, RZ, 0x5, R4 ;  /* 0x00000005ff717819 */ /* 0x000fe40000011404 */
[----:B------:R-:W-:Y:S02]  /*0a70*/  IABS R0, R0 ;  /* 0x0000000000007213 */ /* 0x000fe40000000000 */
[----:B------:R-:W-:-:S02]  /*0a80*/  SHF.R.S32.HI R7, RZ, 0x4, R9 ;  /* 0x00000004ff077819 */ /* 0x000fc40000011409 */
[----:B------:R-:W-:Y:S02]  /*0a90*/  R2UR UR9, R0 ;  /* 0x00000000000972ca */ /* 0x000fe400000e0000 */
[----:B------:R-:W-:Y:S02]  /*0aa0*/  SHF.R.S32.HI R4, RZ, 0x1f, R4 ;  /* 0x0000001fff047819 */ /* 0x000fe40000011404 */
[----:B------:R-:W-:Y:S02]  /*0ab0*/  LEA.HI R3, R9, R7, RZ, 0x1 ;  /* 0x0000000709037211 */ /* 0x000fe400078f08ff */
[----:B------:R-:W-:Y:S02]  /*0ac0*/  SHF.R.S32.HI R8, RZ, 0x1f, R6 ;  /* 0x0000001fff087819 */ /* 0x000fe40000011406 */
[----:B------:R-:W-:-:S05]  /*0ad0*/  LOP3.LUT R3, R3, 0xfffffffe, RZ, 0xc0, !PT ;  /* 0xfffffffe03037812 */ /* 0x000fca00078ec0ff */
[----:B------:R-:W3:Y:S01]  /*0ae0*/  I2F.RP R0, UR9 ;  /* 0x0000000900007d06 */ /* 0x000ee20008209400 */
[----:B------:R-:W-:Y:S01]  /*0af0*/  IMAD.IADD R29, R7, 0x1, -R3 ;  /* 0x00000001071d7824 */ /* 0x000fe200078e0a03 */
[----:B------:R-:W-:-:S06]  /*0b00*/  LOP3.LUT R3, R9, 0xfffffff0, RZ, 0xc0, !PT ;  /* 0xfffffff009037812 */ /* 0x000fcc00078ec0ff */
[----:B---3--:R-:W3:Y:S02]  /*0b10*/  MUFU.RCP R0, R0 ;  /* 0x0000000000007308 */ /* 0x008ee40000001000 */
[----:B---3--:R-:W-:-:S06]  /*0b20*/  VIADD R0, R0, 0xffffffe ;  /* 0x0ffffffe00007836 */ /* 0x008fcc0000000000 */
[----:B------:R-:W3:Y:S02]  /*0b30*/  F2I.FTZ.U32.TRUNC.NTZ R0, R0 ;  /* 0x0000000000007305 */ /* 0x000ee4000021f000 */
[----:B---3--:R-:W-:Y:S02]  /*0b40*/  R2UR UR29, R0 ;  /* 0x00000000001d72ca */ /* 0x008fe400000e0000 */
[----:B--2---:R-:W-:-:S04]  /*0b50*/  IABS R0, R2 ;  /* 0x0000000200007213 */ /* 0x004fc80000000000 */
[----:B------:R-:W-:Y:S02]  /*0b60*/  R2UR UR7, R0 ;  /* 0x00000000000772ca */ /* 0x000fe400000e0000 */
[----:B------:R-:W-:-:S04]  /*0b70*/  LEA.HI R0, R10, R101, RZ, 0x3 ;  /* 0x000000650a007211 */ /* 0x000fc800078f18ff */
[----:B------:R-:W-:Y:S01]  /*0b80*/  LOP3.LUT R2, R0, 0xfffffff8, RZ, 0xc0, !PT ;  /* 0xfffffff800027812 */ /* 0x000fe200078ec0ff */
[----:B------:R-:W-:Y:S01]  /*0b90*/  UIADD3 UR11, URZ, -UR29, URZ ;  /* 0x8000001d3f0b7290 */ /* 0x000fe2000fffe03f */
[----:B------:R-:W-:-:S03]  /*0ba0*/  SHF.R.S32.HI R240, RZ, 0x3, R0 ;  /* 0x00000003fff07819 */ /* 0x000fc60000011400 */
[----:B------:R-:W-:Y:S01]  /*0bb0*/  UIMAD UR11, UR11, UR9, URZ ;  /* 0x000000090b0b72a4 */ /* 0x000fe2000f8e023f */
[----:B------:R-:W-:Y:S01]  /*0bc0*/  IMAD.IADD R28, R101, 0x1, -R2 ;  /* 0x00000001651c7824 */ /* 0x000fe200078e0a02 */
[----:B------:R-:W-:Y:S01]  /*0bd0*/  LEA.HI R2, R4, R113, RZ, 0x3 ;  /* 0x0000007104027211 */ /* 0x000fe200078f18ff */
[----:B------:R-:W-:Y:S01]  /*0be0*/  IMAD.SHL.U32 R0, R240, 0x40, RZ ;  /* 0x00000040f0007824 */ /* 0x000fe200078e00ff */
[----:B------:R-:W-:Y:S01]  /*0bf0*/  UIMAD.WIDE.U32 UR28, UR29, UR11, UR28 ;  /* 0x0000000b1d1c72a5 */ /* 0x000fe2000f8e001c */
[----:B------:R-:W-:Y:S01]  /*0c00*/  IMAD.SHL.U32 R40, R28, 0x8, RZ ;  /* 0x000000081c287824 */ /* 0x000fe200078e00ff */
[----:B------:R-:W-:Y:S02]  /*0c10*/  LOP3.LUT R2, R2, 0xffffff8, RZ, 0xc0, !PT ;  /* 0x0ffffff802027812 */ /* 0x000fe400078ec0ff */
[----:B------:R-:W-:Y:S02]  /*0c20*/  LOP3.LUT R0, R0, 0x1c0, RZ, 0xc0, !PT ;  /* 0x000001c000007812 */ /* 0x000fe400078ec0ff */
[--C-:B------:R-:W-:Y:S01]  /*0c30*/  SHF.R.S32.HI R41, RZ, 0x1f, R40.reuse ;  /* 0x0000001fff297819 */ /* 0x100fe20000011428 */
[----:B------:R-:W-:Y:S01]  /*0c40*/  UMOV UR11, UR29 ;  /* 0x0000001d000b7c82 */ /* 0x000fe20008000000 */
[----:B------:R-:W-:Y:S01]  /*0c50*/  LOP3.LUT R5, R0, 0x38, R40, 0xf8, !PT ;  /* 0x0000003800057812 */ /* 0x000fe200078ef828 */
[----:B------:R-:W-:Y:S01]  /*0c60*/  UIMAD.WIDE.U32 UR28, UR11, UR7, URZ ;  /* 0x000000070b1c72a5 */ /* 0x000fe2000f8e003f */
[----:B------:R-:W-:-:S02]  /*0c70*/  SHF.R.U32.HI R4, RZ, 0x3, R0 ;  /* 0x00000003ff047819 */ /* 0x000fc40000011600 */
[----:B------:R-:W-:Y:S02]  /*0c80*/  LEA.HI R0, R8, R6, RZ, 0x2 ;  /* 0x0000000608007211 */ /* 0x000fe400078f10ff */
[----:B------:R-:W-:Y:S01]  /*0c90*/  LOP3.LUT R207, R5, R4, RZ, 0x3c, !PT ;  /* 0x0000000405cf7212 */ /* 0x000fe200078e3cff */
[----:B------:R-:W-:Y:S01]  /*0ca0*/  IMAD.IADD R5, R113, 0x1, -R2 ;  /* 0x0000000171057824 */ /* 0x000fe200078e0a02 */
[----:B------:R-:W-:Y:S01]  /*0cb0*/  UMOV UR21, UR29 ;  /* 0x0000001d00157c82 */ /* 0x000fe20008000000 */
[----:B------:R-:W-:Y:S01]  /*0cc0*/  SHF.R.S32.HI R4, RZ, 0x2, R0 ;  /* 0x00000002ff047819 */ /* 0x000fe20000011400 */
[----:B------:R-:W-:Y:S01]  /*0cd0*/  UIADD3 UR11, -UR21, URZ, URZ ;  /* 0x0000003f150b7290 */ /* 0x000fe2000fffe13f */
[----:B------:R-:W-:Y:S01]  /*0ce0*/  LOP3.LUT R2, R0, 0x7ffffffc, RZ, 0xc0, !PT ;  /* 0x7ffffffc00027812 */ /* 0x000fe200078ec0ff */
[----:B------:R-:W-:Y:S02]  /*0cf0*/  IMAD.IADD R0, R101, 0x1, -R3 ;  /* 0x0000000165007824 */ /* 0x000fe400078e0a03 */
[----:B------:R-:W-:Y:S01]  /*0d00*/  UIMAD UR7, UR9, UR11, UR7 ;  /* 0x0000000b090772a4 */ /* 0x000fe2000f8e0207 */
[----:B------:R-:W-:Y:S01]  /*0d10*/  IMAD R5, R5, 0x10, R4 ;  /* 0x0000001005057824 */ /* 0x000fe200078e0204 */
[----:B------:R-:W-:Y:S01]  /*0d20*/  LEA.HI R4, R10, R101, RZ, 0x6 ;  /* 0x000000650a047211 */ /* 0x000fe200078f30ff */
[----:B------:R-:W-:Y:S01]  /*0d30*/  IMAD.IADD R2, R6, 0x1, -R2 ;  /* 0x0000000106027824 */ /* 0x000fe200078e0a02 */
[----:B------:R-:W-:Y:S01]  /*0d40*/  UISETP.GT.U32.AND UP1, UPT, UR9, UR7, UPT ;  /* 0x000000070900728c */ /* 0x000fe2000bf24070 */
[----:B------:R-:W-:-:S02]  /*0d50*/  SHF.R.S32.HI R3, RZ, 0x1f, R0 ;  /* 0x0000001fff037819 */ /* 0x000fc40000011400 */
[----:B------:R-:W-:Y:S02]  /*0d60*/  IMAD.SHL.U32 R4, R4, 0x8, RZ ;  /* 0x0000000804047824 */ /* 0x000fe400078e00ff */
[----:B------:R-:W-:Y:S01]  /*0d70*/  LEA.HI R27, R3, R0, RZ, 0x3 ;  /* 0x00000000031b7211 */ /* 0x000fe200078f18ff */
[----:B------:R-:W-:Y:S02]  /*0d80*/  IMAD.SHL.U32 R2, R2, 0x2, RZ ;  /* 0x0000000202027824 */ /* 0x000fe400078e00ff */
[----:B------:R-:W-:Y:S02]  /*0d90*/  LOP3.LUT R207, R207, 0xfffffe00, R4, 0xf8, !PT ;  /* 0xfffffe00cfcf7812 */ /* 0x000fe400078ef804 */
[----:B------:R-:W-:Y:S01]  /*0da0*/  LOP3.LUT R3, R27, 0xfffffff8, RZ, 0xc0, !PT ;  /* 0xfffffff81b037812 */ /* 0x000fe200078ec0ff */
[----:B------:R-:W-:Y:S01]  /*0db0*/  @!UP1 UIADD3 UR7, UR7, -UR9, URZ ;  /* 0x8000000907079290 */ /* 0x000fe2000fffe03f */
[----:B------:R-:W-:Y:S01]  /*0dc0*/  IMAD R43, R5, UR23, R2 ;  /* 0x00000017052b7c24 */ /* 0x000fe2000f8e0202 */
[----:B------:R-:W-:Y:S01]  /*0dd0*/  @!UP1 UIADD3 UR21, UR21, 0x1, URZ ;  /* 0x0000000115159890 */ /* 0x000fe2000fffe03f */
[----:B------:R-:W-:Y:S01]  /*0de0*/  VIADD R5, R240, 0x40 ;  /* 0x00000040f0057836 */ /* 0x000fe20000000000 */
[----:B------:R-:W-:Y:S01]  /*0df0*/  UISETP.GE.U32.AND UP2, UPT, UR7, UR9, UPT ;  /* 0x000000090700728c */ /* 0x000fe2000bf46070 */
[----:B------:R-:W-:Y:S01]  /*0e00*/  IMAD.IADD R42, R0, 0x1, -R3 ;  /* 0x00000001002a7824 */ /* 0x000fe200078e0a03 */
[----:B------:R-:W-:-:S02]  /*0e10*/  ULOP3.LUT UR9, UR15, UR6, URZ, 0x3c, !UPT ;  /* 0x000000060f097292 */ /* 0x000fc4000f8e3c3f */
[----:B------:R-:W-:Y:S02]  /*0e20*/  @UP0 UIADD3 UR7, UR20, UR10, URZ ;  /* 0x0000000a14070290 */ /* 0x000fe4000fffe03f */
[----:B------:R-:W-:Y:S01]  /*0e30*/  UISETP.GE.AND UP1, UPT, UR9, URZ, UPT ;  /* 0x0000003f0900728c */ /* 0x000fe2000bf26270 */
[----:B------:R-:W-:Y:S01]  /*0e40*/  @UP0 ULDC.64 UR10, c[0x0][0x250] ;  /* 0x00009400000a0ab9 */ /* 0x000fe20000000a00 */
[----:B------:R-:W-:-:S03]  /*0e50*/  USHF.R.S32.HI UR9, URZ, 0x1f, UR15 ;  /* 0x0000001f3f097899 */ /* 0x000fc6000801140f */
[----:B------:R-:W-:Y:S02]  /*0e60*/  @UP2 UIADD3 UR21, UR21, 0x1, URZ ;  /* 0x0000000115152890 */ /* 0x000fe4000fffe03f */
[----:B------:R-:W-:Y:S02]  /*0e70*/  UISETP.NE.AND UP2, UPT, UR6, URZ, UPT ;  /* 0x0000003f0600728c */ /* 0x000fe4000bf45270 */
[----:B------:R-:W-:Y:S02]  /*0e80*/  @UP0 UIMAD.WIDE.U32 UR28, UR7, UR10, URZ ;  /* 0x0000000a071c02a5 */ /* 0x000fe4000f8e003f */
[----:B------:R-:W-:Y:S02]  /*0e90*/  @!UP1 UIADD3 UR21, -UR21, URZ, URZ ;  /* 0x0000003f15159290 */ /* 0x000fe4000fffe13f */
[----:B------:R-:W-:-:S04]  /*0ea0*/  @UP0 UIMAD UR7, UR7, UR11, URZ ;  /* 0x0000000b070702a4 */ /* 0x000fc8000f8e023f */
[----:B------:R-:W-:Y:S02]  /*0eb0*/  @UP0 UIADD3 UR25, UR29, UR7, URZ ;  /* 0x000000071d190290 */ /* 0x000fe4000fffe03f */
        /* <DEDUP_REMOVED lines=15> */
.L_x_1777:
[C---:B------:R-:W-:Y:S01]  /*0fb0*/  IADD3 R2, P0, R40.reuse, UR4, RZ ;  /* 0x0000000428027c10 */ /* 0x040fe2000ff1e0ff */
[----:B------:R-:W-:Y:S01]  /*0fc0*/  ULDC.64 UR6, c[0x0][0x258] ;  /* 0x0000960000067ab9 */ /* 0x000fe20000000a00 */
[----:B------:R-:W2:Y:S01]  /*0fd0*/  S2UR UR4, SR_CgaCtaId ;  /* 0x00000000000479c3 */ /* 0x000ea20000008800 */
[----:B------:R-:W-:Y:S01]  /*0fe0*/  UIMAD UR9, UR9, UR6, URZ ;  /* 0x00000006090972a4 */ /* 0x000fe2000f8e023f */
[----:B------:R-:W-:Y:S01]  /*0ff0*/  IADD3.X R3, R41, UR8, RZ, P0, !PT ;  /* 0x0000000829037c10 */ /* 0x000fe200087fe4ff */
[----:B------:R-:W-:Y:S01]  /*1000*/  IMAD.U32 R0, RZ, RZ, UR6 ;  /* 0x00000006ff007e24 */ /* 0x000fe2000f8e00ff */
[C---:B------:R-:W-:Y:S01]  /*1010*/  IADD3 R119, R40.reuse, 0x40, RZ ;  /* 0x0000004028777810 */ /* 0x040fe20007ffe0ff */
[C---:B------:R-:W-:Y:S01]  /*1020*/  VIADD R118, R40.reuse, 0x80 ;  /* 0x0000008028767836 */ /* 0x040fe20000000000 */
[----:B------:R-:W-:Y:S01]  /*1030*/  IADD3 R117, R40, 0xc0, RZ ;  /* 0x000000c028757810 */ /* 0x000fe20007ffe0ff */
[----:B------:R-:W-:Y:S01]  /*1040*/  IMAD.WIDE.U32 R16, R0, UR15, R2 ;  /* 0x0000000f00107c25 */ /* 0x000fe2000f8e0002 */
[----:B------:R-:W-:Y:S01]  /*1050*/  UIMAD UR15, UR15, UR7, UR9 ;  /* 0x000000070f0f72a4 */ /* 0x000fe2000f8e0209 */
[----:B------:R3:W-:Y:S01]  /*1060*/  STL [R1+0x80], R119 ;  /* 0x0000807701007387 */ /* 0x0007e20000100800 */
[----:B------:R-:W-:Y:S01]  /*1070*/  UIADD3 UR34, -UR34, UR18, URZ ;  /* 0x0000001222227290 */ /* 0x000fe2000fffe13f */
[C---:B------:R-:W-:Y:S01]  /*1080*/  VIADD R4, R240.reuse, 0x60 ;  /* 0x00000060f0047836 */ /* 0x040fe20000000000 */
[----:B------:R-:W-:Y:S01]  /*1090*/  ULDC.64 UR8, c[0x0][0x260] ;  /* 0x0000980000087ab9 */ /* 0x000fe20000000a00 */
[----:B------:R-:W-:Y:S01]  /*10a0*/  ULDC.64 UR6, c[0x0][0x268] ;  /* 0x00009a0000067ab9 */ /* 0x000fe20000000a00 */
[----:B------:R-:W-:Y:S01]  /*10b0*/  IMAD.U32 R31, RZ, RZ, UR8 ;  /* 0x00000008ff1f7e24 */ /* 0x000fe2000f8e00ff */
[----:B------:R-:W-:Y:S01]  /*10c0*/  MOV R30, UR6 ;  /* 0x00000006001e7c02 */ /* 0x000fe20008000f00 */
[----:B------:R3:W-:Y:S01]  /*10d0*/  STL [R1+0x7c], R118 ;  /* 0x00007c7601007387 */ /* 0x0007e20000100800 */
[C---:B------:R-:W-:Y:S01]  /*10e0*/  ISETP.GE.AND P0, PT, R240.reuse, UR34, PT ;  /* 0x00000022f0007c0c */ /* 0x040fe2000bf06270 */
[----:B------:R-:W-:Y:S01]  /*10f0*/  UMOV UR36, 0x400 ;  /* 0x0000040000247882 */ /* 0x000fe20000000000 */
[----:B------:R-:W-:Y:S01]  /*1100*/  UIMAD UR29, UR14, UR8, URZ ;  /* 0x000000080e1d72a4 */ /* 0x000fe2000f8e023f */
[----:B------:R3:W-:Y:S01]  /*1110*/  STL [R1+0x84], R117 ;  /* 0x0000847501007387 */ /* 0x0007e20000100800 */
[----:B------:R-:W-:Y:S01]  /*1120*/  UIADD3 UR20, UR22, -0x1, URZ ;  /* 0xffffffff16147890 */ /* 0x000fe2000fffe03f */
[--C-:B------:R-:W-:Y:S01]  /*1130*/  SHF.R.S32.HI R241, RZ, 0x1f, R240.reuse ;  /* 0x0000001ffff17819 */ /* 0x100fe200000114f0 */
[----:B------:R-:W-:Y:S01]  /*1140*/  UIMAD UR14, UR14, UR6, URZ ;  /* 0x000000060e0e72a4 */ /* 0x000fe2000f8e023f */
[----:B------:R3:W-:Y:S01]  /*1150*/  STL [R1+0xb8], R31 ;  /* 0x0000b81f01007387 */ /* 0x0007e20000100800 */
[----:B--2---:R-:W-:Y:S01]  /*1160*/  ULEA UR4, UR4, UR36, 0x18 ;  /* 0x0000002404047291 */ /* 0x004fe2000f8ec03f */
[----:B------:R-:W-:Y:S01]  /*1170*/  MOV R0, UR17 ;  /* 0x0000001100007c02 */ /* 0x000fe20008000f00 */
[----:B------:R-:W-:Y:S01]  /*1180*/  UIMAD UR9, UR21, UR9, UR29 ;  /* 0x00000009150972a4 */ /* 0x000fe2000f8e021d */
[----:B------:R3:W-:Y:S01]  /*1190*/  STL [R1+0xbc], R30 ;  /* 0x0000bc1e01007387 */ /* 0x0007e20000100800 */
[----:B------:R-:W-:Y:S01]  /*11a0*/  USHF.R.S32.HI UR19, URZ, 0x1f, UR20 ;  /* 0x0000001f3f137899 */ /* 0x000fe20008011414 */
[----:B------:R-:W-:Y:S01]  /*11b0*/  VIADD R15, R17, UR15 ;  /* 0x0000000f110f7c36 */ /* 0x000fe20008000000 */
[----:B------:R-:W-:Y:S01]  /*11c0*/  UIMAD UR29, UR21, UR7, UR14 ;  /* 0x00000007151d72a4 */ /* 0x000fe2000f8e020e */
[----:B------:R-:W-:Y:S01]  /*11d0*/  BSSY B0, `(.L_x_1778) ;  /* 0x0000035000007945 */ /* 0x000fe20003800000 */
[----:B------:R-:W-:Y:S01]  /*11e0*/  ISETP.GE.AND P5, PT, R5, UR34, PT ;  /* 0x0000002205007c0c */ /* 0x000fe2000bfa6270 */
[----:B------:R-:W-:Y:S01]  /*11f0*/  VIADD R24, R240, 0x20 ;  /* 0x00000020f0187836 */ /* 0x000fe20000000000 */
[----:B------:R-:W-:Y:S01]  /*1200*/  ISETP.GE.AND P6, PT, R4, UR34, PT ;  /* 0x0000002204007c0c */ /* 0x000fe2000bfc6270 */
[----:B------:R-:W-:Y:S01]  /*1210*/  IMAD.WIDE R12, R0, 0x80, R240 ;  /* 0x00000080000c7825 */ /* 0x000fe200078e02f0 */
[----:B------:R-:W-:-:S03]  /*1220*/  LEA R207, R207, UR4, 0x1 ;  /* 0x00000004cfcf7c11 */ /* 0x000fc6000f8e08ff */
[----:B------:R-:W-:Y:S02]  /*1230*/  IMAD R18, R241, UR12, RZ ;  /* 0x0000000cf1127c24 */ /* 0x000fe4000f8e02ff */
        /* <DEDUP_REMOVED lines=46> */
.L_x_1779:
[----:B------:R-:W-:Y:S05]  /*1520*/  BSYNC B0 ;  /* 0x0000000000007941 */ /* 0x000fea0003800000 */
.L_x_1778:
[----:B------:R-:W-:Y:S01]  /*1530*/  ISETP.GE.AND P1, PT, R24, UR34, PT ;  /* 0x0000002218007c0c */ /* 0x000fe2000bf26270 */
[----:B------:R-:W-:Y:S01]  /*1540*/  ULEA UR6, UR22, UR35, 0x6 ;  /* 0x0000002316067291 */ /* 0x000fe2000f8e303f */
[----:B--2-4-:R-:W-:Y:S01]  /*1550*/  IMAD R2, R240, UR13, R18 ;  /* 0x0000000df0027c24 */ /* 0x014fe2000f8e0212 */
[----:B------:R-:W-:Y:S01]  /*1560*/  IADD3 R20, P0, R10, UR26, RZ ;  /* 0x0000001a0a147c10 */ /* 0x000fe2000ff1e0ff */
[----:B------:R-:W-:Y:S01]  /*1570*/  IMAD R0, R241, UR10, RZ ;  /* 0x0000000af1007c24 */ /* 0x000fe2000f8e02ff */
[----:B------:R-:W-:Y:S01]  /*1580*/  UIADD3 UR6, UR6, -0x40, URZ ;  /* 0xffffffc006067890 */ /* 0x000fe2000fffe03f */
[----:B------:R-:W-:Y:S01]  /*1590*/  BSSY B0, `(.L_x_1780) ;  /* 0x0000037000007945 */ /* 0x000fe20003800000 */
[----:B------:R-:W-:Y:S01]  /*15a0*/  IADD3.X R21, R11, UR24, R2, P0, !PT ;  /* 0x000000180b157c10 */ /* 0x000fe200087fe402 */
[----:B------:R-:W-:Y:S01]  /*15b0*/  IMAD.WIDE.U32 R22, R240, UR10, R40 ;  /* 0x0000000af0167c25 */ /* 0x000fe2000f8e0028 */
[----:B------:R-:W-:Y:S02]  /*15c0*/  SHF.L.U32 R25, R42, 0x6, RZ ;  /* 0x000000062a197819 */ /* 0x000fe400000006ff */
[----:B------:R-:W-:Y:S01]  /*15d0*/  IADD3 R152, P0, R43, UR6, RZ ;  /* 0x000000062b987c10 */ /* 0x000fe2000ff1e0ff */
[----:B------:R-:W-:Y:S01]  /*15e0*/  IMAD R26, R240, UR11, R0 ;  /* 0x0000000bf01a7c24 */ /* 0x000fe2000f8e0200 */
[----:B------:R-:W-:Y:S01]  /*15f0*/  MOV R100, UR6 ;  /* 0x0000000600647c02 */ /* 0x000fe20008000f00 */
[----:B------:R-:W-:Y:S10]  /*1600*/  @P1 BRA `(.L_x_1781) ;  /* 0x0000000000bc1947 */ /* 0x000ff40003800000 */
        /* <DEDUP_REMOVED lines=47> */
.L_x_1781:
[----:B------:R-:W-:Y:S05]  /*1900*/  BSYNC B0 ;  /* 0x0000000000007941 */ /* 0x000fea0003800000 */
.L_x_1780:
        /* <DEDUP_REMOVED lines=49> */
.L_x_1783:
[----:B------:R-:W-:Y:S05]  /*1c20*/  BSYNC B0 ;  /* 0x0000000000007941 */ /* 0x000fea0003800000 */
.L_x_1782:
        /* <DEDUP_REMOVED lines=49> */
.L_x_1785:
[----:B------:R-:W-:Y:S05]  /*1f40*/  BSYNC B0 ;  /* 0x0000000000007941 */ /* 0x000fea0003800000 */
.L_x_1784:
[----:B--2-4-:R-:W-:Y:S01]  /*1f50*/  IMAD.WIDE.U32 R6, R31, UR21, R20 ;  /* 0x000000151f067c25 */ /* 0x014fe2000f8e0014 */
[----:B------:R-:W-:Y:S01]  /*1f60*/  UIMAD UR15, UR20, -0x40, UR27 ;  /* 0xffffffc0140f78a4 */ /* 0x000fe2000f8e021b */
[----:B------:R-:W-:Y:S01]  /*1f70*/  LOP3.LUT R0, R25, 0x1c0, RZ, 0xc0, !PT ;  /* 0x000001c019007812 */ /* 0x000fe200078ec0ff */
[----:B------:R-:W-:Y:S01]  /*1f80*/  USHF.L.U32 UR14, UR12, 0x6, URZ ;  /* 0x000000060c0e7899 */ /* 0x000fe2000800063f */
[----:B------:R-:W-:Y:S01]  /*1f90*/  VIADD R115, R7, UR9 ;  /* 0x0000000907737c36 */ /* 0x000fe20008000000 */
[----:B------:R2:W-:Y:S01]  /*1fa0*/  STL.64 [R1+0xa8], R6 ;  /* 0x0000a80601007387 */ /* 0x0005e20000100a00 */
[----:B------:R-:W-:Y:S01]  /*1fb0*/  IMAD.MOV.U32 R114, RZ, RZ, R6 ;  /* 0x000000ffff727224 */ /* 0x000fe200078e0006 */
[----:B------:R-:W-:Y:S01]  /*1fc0*/  USHF.L.U64.HI UR8, UR12, 0x6, UR13 ;  /* 0x000000060c087899 */ /* 0x000fe2000801020d */
[----:B------:R-:W-:Y:S01]  /*1fd0*/  ISETP.GE.AND P2, PT, R240, UR15, PT ;  /* 0x0000000ff0007c0c */ /* 0x000fe2000bf46270 */
[----:B-1----:R-:W-:Y:S01]  /*1fe0*/  IMAD.SHL.U32 R2, R29, 0x8, RZ ;  /* 0x000000081d027824 */ /* 0x002fe200078e00ff */
[----:B------:R-:W-:Y:S01]  /*1ff0*/  IADD3 R10, P1, R22, UR28, RZ ;  /* 0x0000001c160a7c10 */ /* 0x000fe2000ff3e0ff */
[----:B------:R2:W-:Y:S01]  /*2000*/  STL.64 [R1+0x98], R114 ;  /* 0x0000987201007387 */ /* 0x0005e20000100a00 */
[----:B------:R-:W-:Y:S01]  /*2010*/  UIMAD UR6, UR8, UR20, URZ ;  /* 0x00000014080672a4 */ /* 0x000fe2000f8e023f */
[----:B------:R-:W-:Y:S01]  /*2020*/  IMAD.U32 R112, RZ, RZ, UR14 ;  /* 0x0000000eff707e24 */ /* 0x000fe2000f8e00ff */
[----:B------:R-:W-:Y:S01]  /*2030*/  LOP3.LUT R4, R0, 0x8, R2, 0xf8, !PT ;  /* 0x0000000800047812 */ /* 0x000fe200078ef802 */
[----:B------:R-:W-:Y:S01]  /*2040*/  BSSY B0, `(.L_x_1786) ;  /* 0x000002f000007945 */ /* 0x000fe20003800000 */
[----:B------:R-:W-:Y:S01]  /*2050*/  UIMAD UR6, UR19, UR14, UR6 ;  /* 0x0000000e130672a4 */ /* 0x000fe2000f8e0206 */
[----:B------:R-:W-:Y:S01]  /*2060*/  SHF.R.U32.HI R0, RZ, 0x3, R0 ;  /* 0x00000003ff007819 */ /* 0x000fe20000011600 */
[----:B------:R-:W-:Y:S01]  /*2070*/  IMAD.WIDE.U32 R2, R112, UR20, R114 ;  /* 0x0000001470027c25 */ /* 0x000fe2000f8e0072 */
[----:B------:R-:W-:-:S02]  /*2080*/  ISETP.GE.AND P6, PT, R24, UR15, PT ;  /* 0x0000000f18007c0c */ /* 0x000fc4000bfc6270 */
[----:B------:R-:W-:Y:S01]  /*2090*/  LOP3.LUT R13, R4, R0, RZ, 0x3c, !PT ;  /* 0x00000000040d7212 */ /* 0x000fe200078e3cff */
[----:B------:R-:W-:Y:S01]  /*20a0*/  VIADD R0, R3, UR6 ;  /* 0x0000000603007c36 */ /* 0x000fe20008000000 */
[----:B------:R-:W-:Y:S01]  /*20b0*/  IADD3.X R11, R23, UR25, R26, P1, !PT ;  /* 0x00000019170b7c10 */ /* 0x000fe20008ffe41a */
[----:B------:R-:W-:Y:S08]  /*20c0*/  @P2 BRA `(.L_x_1787) ;  /* 0x0000000000982947 */ /* 0x000ff00003800000 */
[----:B------:R-:W-:Y:S02]  /*20d0*/  ULDC UR6, c[0x0][0x2d0] ;  /* 0x0000b40000067ab9 */ /* 0x000fe40000000800 */
[----:B------:R-:W-:Y:S02]  /*20e0*/  ISETP.GE.AND P4, PT, R119, UR6, PT ;  /* 0x0000000677007c0c */ /* 0x000fe4000bf86270 */
[----:B------:R-:W-:Y:S02]  /*20f0*/  ISETP.GE.AND P5, PT, R40, UR6, PT ;  /* 0x0000000628007c0c */ /* 0x000fe4000bfa6270 */
[----:B------:R-:W-:-:S09]  /*2100*/  ISETP.GE.AND P3, PT, R118, UR6, PT ;  /* 0x0000000676007c0c */ /* 0x000fd2000bf66270 */
[----:B--2---:R-:W1:Y:S02]  /*2110*/  @!P4 LDC.64 R6, c[0x0][0x218] ;  /* 0x00008600ff06cb82 */ /* 0x004e640000000a00 */
[----:B------:R4:W-:Y:S06]  /*2120*/  @P5 STS.128 [R207+0x10000], RZ ;  /* 0x010000ffcf005388 */ /* 0x0009ec0000000c00 */
[----:B------:R-:W2:Y:S08]  /*2130*/  @!P5 LDC.64 R8, c[0x0][0x218] ;  /* 0x00008600ff08db82 */ /* 0x000eb00000000a00 */
[----:B------:R-:W5:Y:S01]  /*2140*/  @!P3 LDC.64 R4, c[0x0][0x218] ;  /* 0x00008600ff04bb82 */ /* 0x000f620000000a00 */
[----:B-1----:R-:W-:-:S04]  /*2150*/  @!P4 LEA R6, P1, R2, R6, 0x1 ;  /* 0x000000060206c211 */ /* 0x002fc800078208ff */
[C---:B------:R-:W-:Y:S02]  /*2160*/  @!P4 LEA.HI.X R7, R2.reuse, R7, R0, 0x1, P1 ;  /* 0x000000070207c211 */ /* 0x040fe400008f0c00 */
[----:B------:R-:W-:Y:S02]  /*2170*/  ISETP.GE.AND P1, PT, R117, UR6, PT ;  /* 0x0000000675007c0c */ /* 0x000fe4000bf26270 */
        /* <DEDUP_REMOVED lines=27> */
.L_x_1787:
[----:B------:R-:W-:Y:S05]  /*2330*/  BSYNC B0 ;  /* 0x0000000000007941 */ /* 0x000fea0003800000 */
.L_x_1786:
[----:B------:R-:W-:Y:S01]  /*2340*/  USHF.L.U64.HI UR13, UR12, 0x5, UR13 ;  /* 0x000000050c0d7899 */ /* 0x000fe2000801020d */
[----:B------:R-:W-:Y:S01]  /*2350*/  BSSY B0, `(.L_x_1788) ;  /* 0x000002c000007945 */ /* 0x000fe20003800000 */
[----:B------:R-:W-:Y:S01]  /*2360*/  USHF.L.U32 UR12, UR12, 0x5, URZ ;  /* 0x000000050c0c7899 */ /* 0x000fe2000800063f */
[----:B------:R-:W-:Y:S02]  /*2370*/  SHF.L.U32 R12, R28, 0x6, RZ ;  /* 0x000000061c0c7819 */ /* 0x000fe400000006ff */
[----:B------:R-:W-:Y:S09]  /*2380*/  @P6 BRA `(.L_x_1789) ;  /* 0x0000000000a06947 */ /* 0x000ff20003800000 */
        /* <DEDUP_REMOVED lines=8> */
[----:B--2---:R-:W2:Y:S08]  /*2410*/  @!P5 LDC.64 R6, c[0x0][0x218] ;  /* 0x00008600ff06db82 */ /* 0x004eb00000000a00 */
[----:B-1----:R-:W1:Y:S01]  /*2420*/  @!P3 LDC.64 R4, c[0x0][0x218] ;  /* 0x00008600ff04bb82 */ /* 0x002e620000000a00 */
[----:B----4-:R-:W-:-:S04]  /*2430*/  @!P6 LEA R8, P1, R2, R8, 0x1 ;  /* 0x000000080208e211 */ /* 0x010fc800078208ff */
        /* <DEDUP_REMOVED lines=29> */
.L_x_1789:
[----:B------:R-:W-:Y:S05]  /*2610*/  BSYNC B0 ;  /* 0x0000000000007941 */ /* 0x000fea0003800000 */
.L_x_1788:
[----:B------:R-:W0:Y:S01]  /*2620*/  LDGDEPBAR ;  /* 0x00000000000079af */ /* 0x000e220000000000 */
[----:B------:R-:W-:Y:S01]  /*2630*/  ISETP.GE.AND P2, PT, R240, UR15, PT ;  /* 0x0000000ff0007c0c */ /* 0x000fe2000bf46270 */
[----:B---34-:R-:W-:Y:S01]  /*2640*/  IMAD.WIDE.U32 R8, R30, UR21, R10 ;  /* 0x000000151e087c25 */ /* 0x018fe2000f8e000a */
[----:B-1----:R-:W-:Y:S01]  /*2650*/  LOP3.LUT R4, R12, 0x1c0, RZ, 0xc0, !PT ;  /* 0x000001c00c047812 */ /* 0x002fe200078ec0ff */
[----:B------:R-:W-:Y:S01]  /*2660*/  UIMAD UR6, UR19, UR10, URZ ;  /* 0x0000000a130672a4 */ /* 0x000fe2000f8e023f */
[----:B------:R-:W-:Y:S01]  /*2670*/  BSSY B0, `(.L_x_1790) ;  /* 0x0000044000007945 */ /* 0x000fe20003800000 */
[----:B--2---:R-:W-:Y:S01]  /*2680*/  VIADD R7, R9, UR29 ;  /* 0x0000001d09077c36 */ /* 0x004fe20008000000 */
[----:B------:R1:W-:Y:S01]  /*2690*/  STL.64 [R1+0xa0], R8 ;  /* 0x0000a00801007387 */ /* 0x0003e20000100a00 */
[----:B------:R-:W-:Y:S01]  /*26a0*/  IMAD.SHL.U32 R0, R240, 0x8, RZ ;  /* 0x00000008f0007824 */ /* 0x000fe200078e00ff */
[----:B------:R-:W-:Y:S01]  /*26b0*/  UIMAD.WIDE.U32 UR34, UR20, UR10, URZ ;  /* 0x0000000a142272a5 */ /* 0x000fe2000f8e003f */
[----:B------:R-:W-:Y:S01]  /*26c0*/  IMAD.SHL.U32 R3, R27, 0x40, RZ ;  /* 0x000000401b037824 */ /* 0x000fe200078e00ff */
[----:B------:R1:W-:Y:S01]  /*26d0*/  STL [R1+0xb0], R7 ;  /* 0x0000b00701007387 */ /* 0x0003e20000100800 */
[----:B------:R-:W-:Y:S01]  /*26e0*/  UIMAD UR6, UR20, UR11, UR6 ;  /* 0x0000000b140672a4 */ /* 0x000fe2000f8e0206 */
[----:B------:R-:W-:-:S02]  /*26f0*/  LOP3.LUT R2, R4, 0x8, R0, 0xf8, !PT ;  /* 0x0000000804027812 */ /* 0x000fc400078ef800 */
[----:B------:R-:W-:Y:S01]  /*2700*/  SHF.R.U32.HI R0, RZ, 0x3, R4 ;  /* 0x00000003ff007819 */ /* 0x000fe20000011604 */
[----:B------:R-:W-:Y:S01]  /*2710*/  UIADD3 UR6, UR35, UR6, URZ ;  /* 0x0000000623067290 */ /* 0x000fe2000fffe03f */
[----:B------:R-:W-:Y:S01]  /*2720*/  IMAD.U32 R5, RZ, RZ, UR35 ;  /* 0x00000023ff057e24 */ /* 0x000fe2000f8e00ff */
[----:B------:R-:W-:Y:S01]  /*2730*/  LOP3.LUT R5, R13, 0xfffffe00, R3, 0xf8, !PT ;  /* 0xfffffe000d057812 */ /* 0x000fe200078ef803 */
[----:B------:R-:W-:Y:S01]  /*2740*/  IMAD.U32 R4, RZ, RZ, UR34 ;  /* 0x00000022ff047e24 */ /* 0x000fe2000f8e00ff */
[----:B------:R-:W-:Y:S02]  /*2750*/  LOP3.LUT R0, R2, R0, RZ, 0x3c, !PT ;  /* 0x0000000002007212 */ /* 0x000fe400078e3cff */
[----:B------:R-:W-:Y:S01]  /*2760*/  IMAD.U32 R6, RZ, RZ, UR6 ;  /* 0x00000006ff067e24 */ /* 0x000fe2000f8e00ff */
[----:B------:R-:W-:Y:S01]  /*2770*/  ISETP.GE.AND P6, PT, R24, UR15, PT ;  /* 0x0000000f18007c0c */ /* 0x000fe2000bfc6270 */
[----:B------:R-:W-:-:S04]  /*2780*/  DEPBAR.LE SB0, 0x0 ;  /* 0x000080000000791a */ /* 0x000fc80000000000 */
[----:B------:R-:W-:Y:S01]  /*2790*/  BAR.SYNC.DEFER_BLOCKING 0x0 ;  /* 0x0000000000007b1d */ /* 0x000fe20000010000 */
[----:B------:R-:W-:Y:S01]  /*27a0*/  IMAD R0, R29, 0x200, R0 ;  /* 0x000002001d007824 */ /* 0x000fe200078e0200 */
[----:B------:R-:W-:Y:S01]  /*27b0*/  LEA R3, P1, R4, R8, 0x6 ;  /* 0x0000000804037211 */ /* 0x000fe200078230ff */
[----:B------:R-:W-:-:S03]  /*27c0*/  IMAD R2, R113, 0x400, R5 ;  /* 0x0000040071027824 */ /* 0x000fc600078e0205 */
[----:B------:R-:W-:Y:S02]  /*27d0*/  LEA.HI.X R4, R4, R7, R6, 0x6, P1 ;  /* 0x0000000704047211 */ /* 0x000fe400008f3406 */
[----:B------:R-:W-:Y:S02]  /*27e0*/  LEA R178, R0, UR4, 0x1 ;  /* 0x0000000400b27c11 */ /* 0x000fe4000f8e08ff */
[----:B------:R-:W-:Y:S01]  /*27f0*/  LEA R187, R2, UR4, 0x1 ;  /* 0x0000000402bb7c11 */ /* 0x000fe2000f8e08ff */
        /* <DEDUP_REMOVED lines=9> */
[----:B-1----:R-:W1:Y:S02]  /*2890*/  @!P4 LDC.64 R8, c[0x0][0x220] ;  /* 0x00008800ff08cb82 */ /* 0x002e640000000a00 */
[----:B------:R2:W-:Y:S06]  /*28a0*/  @P5 STS.128 [R207+0x18000], RZ ;  /* 0x018000ffcf005388 */ /* 0x0005ec0000000c00 */
        /* <DEDUP_REMOVED lines=32> */
.L_x_1791:
[----:B------:R-:W-:Y:S05]  /*2ab0*/  BSYNC B0 ;  /* 0x0000000000007941 */ /* 0x000fea0003800000 */
.L_x_1790:
[----:B------:R4:W-:Y:S01]  /*2ac0*/  @P6 STS.128 [R207+0x19000], RZ ;  /* 0x019000ffcf006388 */ /* 0x0009e20000000c00 */
[----:B------:R-:W-:Y:S03]  /*2ad0*/  BSSY B0, `(.L_x_1792) ;  /* 0x0000030000007945 */ /* 0x000fe60003800000 */
[----:B------:R4:W-:Y:S04]  /*2ae0*/  @P6 STS.128 [R207+0x1b000], RZ ;  /* 0x01b000ffcf006388 */ /* 0x0009e80000000c00 */
        /* <DEDUP_REMOVED lines=12> */
[----:B--2---:R-:W2:Y:S01]  /*2bb0*/  @!P6 LDC.64 R10, c[0x0][0x220] ;  /* 0x00008800ff0aeb82 */ /* 0x004ea20000000a00 */
[----:B------:R2:W-:Y:S07]  /*2bc0*/  @P6 STS.128 [R207+0x19000], RZ ;  /* 0x019000ffcf006388 */ /* 0x0005ee0000000c00 */
[----:B-1----:R-:W1:Y:S08]  /*2bd0*/  @!P5 LDC.64 R8, c[0x0][0x220] ;  /* 0x00008800ff08db82 */ /* 0x002e700000000a00 */
[----:B---3--:R-:W3:Y:S01]  /*2be0*/  @!P3 LDC.64 R6, c[0x0][0x220] ;  /* 0x00008800ff06bb82 */ /* 0x008ee20000000a00 */
        /* <DEDUP_REMOVED lines=30> */
.L_x_1793:
[----:B------:R-:W-:Y:S05]  /*2dd0*/  BSYNC B0 ;  /* 0x0000000000007941 */ /* 0x000fea0003800000 */
.L_x_1792:
[----:B-12---:R-:W-:Y:S01]  /*2de0*/  LDSM.16.M88.4 R8, [R187] ;  /* 0x00000000bb08783b */ /* 0x006fe20000000200 */
        /* <DEDUP_REMOVED lines=10> */
[----:B------:R-:W5:Y:S01]  /*2e90*/  LDSM.16.M88.4 R24, [R178+0x11000] ;  /* 0x01100000b218783b */ /* 0x000f620000000200 */
[----:B------:R-:W-:-:S02]  /*2ea0*/  IMAD R188, R4, 0x2, R187 ;  /* 0x0000000204bc7824 */ /* 0x000fc400078e02bb */
[----:B------:R-:W-:Y:S01]  /*2eb0*/  @P1 VIADD R191, R0, 0xffffffe0 ;  /* 0xffffffe000bf1836 */ /* 0x000fe20000000000 */
[----:B------:R-:W4:Y:S01]  /*2ec0*/  LDSM.16.M88.4 R44, [R178+0x11800] ;  /* 0x01180000b22c783b */ /* 0x000f220000000200 */
[----:B------:R-:W-:Y:S01]  /*2ed0*/  IMAD.MOV.U32 R0, RZ, RZ, 0x40 ;  /* 0x00000040ff007424 */ /* 0x000fe200078e00ff */
[----:B------:R-:W-:Y:S01]  /*2ee0*/  LOP3.LUT P1, RZ, R42, 0x4, RZ, 0xc0, !PT ;  /* 0x000000042aff7812 */ /* 0x000fe2000782c0ff */
[----:B------:R-:W-:Y:S01]  /*2ef0*/  IMAD.SHL.U32 R3, R101, 0x2, RZ ;  /* 0x0000000265037824 */ /* 0x000fe200078e00ff */
[----:B------:R-:W-:Y:S01]  /*2f00*/  LDSM.16.M88.4 R12, [R188] ;  /* 0x00000000bc0c783b */ /* 0x000fe20000000200 */
[C---:B------:R-:W-:Y:S01]  /*2f10*/  VIADD R206, R191.reuse, 0x800 ;  /* 0x00000800bfce7836 */ /* 0x040fe20000000000 */
[----:B------:R-:W-:Y:S01]  /*2f20*/  SEL R2, R2, 0xffffffe0, !P1 ;  /* 0xffffffe002027807 */ /* 0x000fe20004800000 */
[C---:B------:R-:W-:Y:S01]  /*2f30*/  VIADD R205, R191.reuse, 0x1000 ;  /* 0x00001000bfcd7836 */ /* 0x040fe20000000000 */
[----:B------:R-:W4:Y:S01]  /*2f40*/  LDSM.16.M88.4 R52, [R191] ;  /* 0x00000000bf34783b */ /* 0x000f220000000200 */
[----:B------:R-:W-:Y:S01]  /*2f50*/  SEL R0, R0, 0xffffffc0, !P2 ;  /* 0xffffffc000007807 */ /* 0x000fe20005000000 */
[----:B------:R-:W-:Y:S01]  /*2f60*/  VIADD R204, R191, 0x1800 ;  /* 0x00001800bfcc7836 */ /* 0x000fe20000000000 */
[----:B------:R-:W-:Y:S01]  /*2f70*/  LOP3.LUT R3, R3, 0x6, RZ, 0xc0, !PT ;  /* 0x0000000603037812 */ /* 0x000fe200078ec0ff */
[----:B------:R-:W4:Y:S01]  /*2f80*/  LDSM.16.M88.4 R36, [R191+0x800] ;  /* 0x00080000bf24783b */ /* 0x000f220000000200 */
[----:B------:R-:W-:-:S02]  /*2f90*/  IMAD R190, R2, 0x2, R187 ;  /* 0x0000000202be7824 */ /* 0x000fc400078e02bb */
[----:B------:R-:W-:Y:S01]  /*2fa0*/  IMAD.IADD R184, R178, 0x1, R0 ;  /* 0x00000001b2b87824 */ /* 0x000fe200078e0200 */
[----:B------:R-:W4:Y:S01]  /*2fb0*/  LDSM.16.M88.4 R60, [R191+0x1000] ;  /* 0x00100000bf3c783b */ /* 0x000f220000000200 */
[----:B------:R-:W-:Y:S02]  /*2fc0*/  IMAD R189, R2, 0x2, R188 ;  /* 0x0000000202bd7824 */ /* 0x000fe400078e02bc */
[----:B------:R-:W-:Y:S01]  /*2fd0*/  IMAD.IADD R183, R0, 0x1, R191 ;  /* 0x0000000100b77824 */ /* 0x000fe200078e02bf */
[----:B------:R-:W4:Y:S01]  /*2fe0*/  LDSM.16.M88.4 R84, [R191+0x1800] ;  /* 0x00180000bf54783b */ /* 0x000f220000000200 */
        /* <DEDUP_REMOVED lines=8> */
[C---:B---3--:R-:W-:Y:S01]  /*3070*/  VIADD R7, R0.reuse, 0x1 ;  /* 0x0000000100077836 */ /* 0x048fe20000000000 */
        /* <DEDUP_REMOVED lines=13> */
[----:B-----5:R-:W-:Y:S01]  /*3150*/  HMMA.16816.F32.BF16 R16, R8, R24, RZ ;  /* 0x000000180810723c */ /* 0x020fe200000418ff */
[----:B------:R-:W-:Y:S01]  /*3160*/  ISETP.GE.AND P5, PT, R7, UR27, PT ;  /* 0x0000001b07007c0c */ /* 0x000fe2000bfa6270 */
[----:B------:R-:W-:Y:S01]  /*3170*/  VIADD R7, R0, 0x10 ;  /* 0x0000001000077836 */ /* 0x000fe20000000000 */
[----:B------:R-:W-:Y:S01]  /*3180*/  ISETP.GE.AND P4, PT, R6, UR27, PT ;  /* 0x0000001b06007c0c */ /* 0x000fe2000bf86270 */
[----:B------:R-:W-:-:S02]  /*3190*/  VIADD R6, R0, 0x11 ;  /* 0x0000001100067836 */ /* 0x000fc40000000000 */
[C---:B------:R-:W-:Y:S01]  /*31a0*/  HMMA.16816.F32.BF16 R24, R8.reuse, R26, RZ ;  /* 0x0000001a0818723c */ /* 0x040fe200000418ff */
[----:B------:R-:W-:Y:S01]  /*31b0*/  ISETP.GE.AND P2, PT, R7, UR27, PT ;  /* 0x0000001b07007c0c */ /* 0x000fe2000bf46270 */
[C---:B------:R-:W-:Y:S01]  /*31c0*/  VIADD R200, R191.reuse, 0x3800 ;  /* 0x00003800bfc87836 */ /* 0x040fe20000000000 */
        /* <DEDUP_REMOVED lines=14> */
[----:B------:R-:W-:Y:S01]  /*32b0*/  HMMA.16816.F32.BF16 R64, R12, R52, R48 ;  /* 0x000000340c40723c */ /* 0x000fe20000041830 */
        /* <DEDUP_REMOVED lines=180> */
[----:B------:R-:W-:Y:S02]  /*3e00*/  FSEL R43, R19, -INF , !P5 ;  /* 0xff800000132b7808 */ /* 0x000fe40006800000 */
[----:B------:R-:W-:Y:S01]  /*3e10*/  FSEL R38, R17, -INF , !P5 ;  /* 0xff80000011267808 */ /* 0x000fe20006800000 */
[----:B------:R-:W-:Y:S01]  /*3e20*/  HMMA.16816.F32.BF16 R12, R8, R82, R48 ;  /* 0x00000052080c723c */ /* 0x000fe20000041830 */
[----:B------:R-:W-:Y:S01]  /*3e30*/  ISETP.GE.AND P5, PT, R6, UR27, PT ;  /* 0x0000001b06007c0c */ /* 0x000fe2000bfa6270 */
[----:B------:R-:W-:-:S04]  /*3e40*/  VIADD R6, R0, 0x28 ;  /* 0x0000002800067836 */ /* 0x000fc80000000000 */
[C---:B----4-:R-:W-:Y:S01]  /*3e50*/  HMMA.16816.F32.BF16 R20, R8.reuse, R84, R52 ;  /* 0x000000540814723c */ /* 0x050fe20000041834 */
[----:B------:R-:W-:Y:S02]  /*3e60*/  FSEL R48, R18, -INF , !P0 ;  /* 0xff80000012307808 */ /* 0x000fe40004000000 */
[----:B------:R-:W-:Y:S01]  /*3e70*/  ISETP.GE.AND P0, PT, R3, UR27, PT ;  /* 0x0000001b03007c0c */ /* 0x000fe2000bf06270 */
[----:B------:R-:W-:Y:S02]  /*3e80*/  VIADD R3, R0, 0x21 ;  /* 0x0000002100037836 */ /* 0x000fe40000000000 */
[C---:B------:R-:W-:Y:S06]  /*3e90*/  HMMA.16816.F32.BF16 R28, R8.reuse, R86, R56 ;  /* 0x00000056081c723c */ /* 0x040fec0000041838 */
[C---:B-1----:R-:W-:Y:S06]  /*3ea0*/  HMMA.16816.F32.BF16 R24, R8.reuse, R68, R60 ;  /* 0x000000440818723c */ /* 0x042fec000004183c */
[----:B------:R-:W-:Y:S01]  /*3eb0*/  FSEL R50, R14, -INF , !P4 ;  /* 0xff8000000e327808 */ /* 0x000fe20006000000 */
[----:B------:R-:W-:Y:S01]  /*3ec0*/  HMMA.16816.F32.BF16 R16, R8, R70, R64 ;  /* 0x000000460810723c */ /* 0x000fe20000041840 */
[----:B------:R-:W-:-:S02]  /*3ed0*/  FSEL R42, R12, -INF , !P4 ;  /* 0xff8000000c2a7808 */ /* 0x000fc40006000000 */
[----:B------:R-:W-:Y:S02]  /*3ee0*/  FSEL R49, R15, -INF , !P3 ;  /* 0xff8000000f317808 */ /* 0x000fe40005800000 */
        /* <DEDUP_REMOVED lines=121> */
.L_x_1796:
[----:B------:R-:W-:Y:S05]  /*4680*/  BSYNC B0 ;  /* 0x0000000000007941 */ /* 0x000fea0003800000 */
.L_x_1795:
[----:B------:R-:W0:Y:S02]  /*4690*/  LDGDEPBAR ;  /* 0x00000000000079af */ /* 0x000e240000000000 */
.L_x_1794:
[----:B------:R-:W-:Y:S01]  /*46a0*/  FMNMX.FTZ R0, R39, R38, !PT ;  /* 0x0000002627007209 */ /* 0x000fe20007810000 */
[----:B------:R-:W-:Y:S01]  /*46b0*/  USHF.L.U32 UR35, UR20, 0x1, URZ ;  /* 0x0000000114237899 */ /* 0x000fe2000800063f */
[----:B------:R-:W-:Y:S01]  /*46c0*/  IMAD.WIDE.U32 R98, R116, -0x2daee0ad, RZ ;  /* 0xd2511f5374627825 */ /* 0x000fe200078e00ff */
[----:B------:R-:W-:Y:S01]  /*46d0*/  UIADD3 UR20, UR32, -0x61c88647, URZ ;  /* 0x9e3779b920147890 */ /* 0x000fe2000fffe03f */
[----:B------:R-:W-:Y:S01]  /*46e0*/  FMNMX.FTZ R0, R42, R0, !PT ;  /* 0x000000002a007209 */ /* 0x000fe20007810000 */
[----:B------:R-:W-:Y:S01]  /*46f0*/  ULOP3.LUT UR6, UR35, UR33, URZ, 0x3c, !UPT ;  /* 0x0000002123067292 */ /* 0x000fe2000f8e3c3f */
[----:B------:R-:W-:Y:S01]  /*4700*/  LOP3.LUT R252, R252, UR32, RZ, 0x3c, !PT ;  /* 0x00000020fcfc7c12 */ /* 0x000fe2000f8e3cff */
[----:B------:R-:W-:Y:S01]  /*4710*/  UIADD3 UR15, UR33, 0x76cf5d0a, URZ ;  /* 0x76cf5d0a210f7890 */ /* 0x000fe2000fffe03f */
[----:B------:R-:W-:Y:S01]  /*4720*/  FMNMX.FTZ R0, R36, R0, !PT ;  /* 0x0000000024007209 */ /* 0x000fe20007810000 */
[----:B------:R-:W-:Y:S01]  /*4730*/  UIADD3 UR19, UR32, 0x3c6ef372, URZ ;  /* 0x3c6ef37220137890 */ /* 0x000fe2000fffe03f */
[----:B------:R-:W-:Y:S01]  /*4740*/  STL [R1+0xe4], R193 ;  /* 0x0000e4c101007387 */ /* 0x000fe20000100800 */
[----:B------:R-:W-:Y:S01]  /*4750*/  UIADD3 UR14, UR32, -0x255992d5, URZ ;  /* 0xdaa66d2b200e7890 */ /* 0x000fe2000fffe03f */
[----:B------:R-:W-:Y:S01]  /*4760*/  FMNMX.FTZ R0, R37, R0, !PT ;  /* 0x0000000025007209 */ /* 0x000fe20007810000 */
[----:B------:R-:W-:Y:S01]  /*4770*/  ULDC UR36, c[0x0][0x2ec] ;  /* 0x0000bb0000247ab9 */ /* 0x000fe20000000800 */
[----:B------:R-:W-:Y:S01]  /*4780*/  UIADD3 UR11, UR33, 0x32370b8f, URZ ;  /* 0x32370b8f210b7890 */ /* 0x000fe2000fffe03f */
[----:B------:R-:W-:Y:S01]  /*4790*/  STL [R1+0xe0], R192 ;  /* 0x0000e0c001007387 */ /* 0x000fe20000100800 */
[----:B------:R-:W-:Y:S01]  /*47a0*/  FMNMX.FTZ R0, R22, R0, !PT ;  /* 0x0000000016007209 */ /* 0x000fe20007810000 */
[----:B------:R-:W-:Y:S01]  /*47b0*/  UIADD3 UR8, UR33, -0x126145ec, URZ ;  /* 0xed9eba1421087890 */ /* 0x000fe2000fffe03f */
[----:B------:R-:W-:Y:S01]  /*47c0*/  LEA R179, R5, UR4, 0x1 ;  /* 0x0000000405b37c11 */ /* 0x000fe2000f8e08ff */
[----:B------:R-:W-:Y:S01]  /*47d0*/  UIADD3 UR7, UR32, 0x1715609d, URZ ;  /* 0x1715609d20077890 */ /* 0x000fe2000fffe03f */
[----:B------:R-:W-:Y:S01]  /*47e0*/  FMNMX.FTZ R0, R28, R0, !PT ;  /* 0x000000001c007209 */ /* 0x000fe20007810000 */
[----:B------:R-:W-:Y:S01]  /*47f0*/  UIADD3 UR10, UR32, 0x78dde6e4, URZ ;  /* 0x78dde6e4200a7890 */ /* 0x000fe2000fffe03f */
[----:B------:R-:W-:Y:S01]  /*4800*/  STL [R1+0xdc], R191 ;  /* 0x0000dcbf01007387 */ /* 0x000fe20000100800 */
[----:B------:R-:W-:Y:S01]  /*4810*/  UIADD3 UR27, UR33, 0x646e171e, URZ ;  /* 0x646e171e211b7890 */ /* 0x000fe2000fffe03f */
[----:B------:R-:W-:Y:S01]  /*4820*/  FMNMX.FTZ R0, R29, R0, !PT ;  /* 0x000000001d007209 */ /* 0x000fe20007810000 */
[----:B------:R-:W-:Y:S01]  /*4830*/  UIADD3 UR34, UR32, -0x4ab325aa, URZ ;  /* 0xb54cda5620227890 */ /* 0x000fe2000fffe03f */
[----:B------:R-:W-:Y:S01]  /*4840*/  STL [R1+0xd8], R190 ;  /* 0x0000d8be01007387 */ /* 0x000fe20000100800 */
[--C-:B------:R-:W-:Y:S01]  /*4850*/  IMAD R180, R4, 0x2, R179.reuse ;  /* 0x0000000204b47824 */ /* 0x100fe200078e02b3 */
[----:B------:R-:W-:Y:S01]  /*4860*/  FMNMX.FTZ R0, R100, R0, !PT ;  /* 0x0000000064007209 */ /* 0x000fe20007810000 */
[C---:B------:R-:W-:Y:S01]  /*4870*/  IMAD R182, R2.reuse, 0x2, R179 ;  /* 0x0000000202b67824 */ /* 0x040fe200078e02b3 */
[----:B------:R-:W-:Y:S01]  /*4880*/  STL [R1+0xd4], R189 ;  /* 0x0000d4bd01007387 */ /* 0x000fe20000100800 */
[----:B------:R-:W-:Y:S01]  /*4890*/  IMAD R181, R2, 0x2, R180 ;  /* 0x0000000202b57824 */ /* 0x000fe200078e02b4 */
[----:B------:R-:W-:Y:S01]  /*48a0*/  FMNMX.FTZ R0, R101, R0, !PT ;  /* 0x0000000065007209 */ /* 0x000fe20007810000 */
[----:B------:R-:W-:Y:S01]  /*48b0*/  UIADD3 UR4, UR35, 0x1, URZ ;  /* 0x0000000123047890 */ /* 0x000fe2000fffe03f */
[----:B------:R-:W-:Y:S02]  /*48c0*/  LDSM.16.MT88.4 R52, [R180+0x18000] ;  /* 0x01800000b434783b */ /* 0x000fe40000004200 */
[----:B------:R-:W-:Y:S01]  /*48d0*/  FMNMX.FTZ R0, R104, R0, !PT ;  /* 0x0000000068007209 */ /* 0x000fe20007810000 */
[----:B------:R-:W-:Y:S01]  /*48e0*/  ULOP3.LUT UR4, UR4, UR33, URZ, 0x3c, !UPT ;  /* 0x0000002104047292 */ /* 0x000fe2000f8e3c3f */
[----:B------:R-:W-:Y:S02]  /*48f0*/  LDSM.16.MT88.4 R84, [R180+0x1a000] ;  /* 0x01a00000b454783b */ /* 0x000fe40000004200 */
[----:B------:R-:W-:-:S02]  /*4900*/  FMNMX.FTZ R0, R105, R0, !PT ;  /* 0x0000000069007209 */ /* 0x000fc40007810000 */
[----:B------:R-:W-:Y:S02]  /*4910*/  LDSM.16.MT88.4 R44, [R182+0x18000] ;  /* 0x01800000b62c783b */ /* 0x000fe40000004200 */
[----:B------:R-:W-:Y:S02]  /*4920*/  FMNMX.FTZ R0, R108, R0, !PT ;  /* 0x000000006c007209 */ /* 0x000fe40007810000 */
[----:B------:R-:W-:Y:S02]  /*4930*/  LDSM.16.MT88.4 R80, [R179+0x1a000] ;  /* 0x01a00000b350783b */ /* 0x000fe40000004200 */
[----:B------:R-:W-:Y:S02]  /*4940*/  FMNMX.FTZ R3, R109, R0, !PT ;  /* 0x000000006d037209 */ /* 0x000fe40007810000 */
[----:B------:R-:W-:Y:S01]  /*4950*/  FMNMX.FTZ R0, R48, R43, !PT ;  /* 0x0000002b30007209 */ /* 0x000fe20007810000 */
[----:B------:R-:W-:Y:S01]  /*4960*/  LDSM.16.MT88.4 R72, [R182+0x18800] ;  /* 0x01880000b648783b */ /* 0x000fe20000004200 */
[----:B-12---:R-:W-:-:S02]  /*4970*/  FMNMX.FTZ R6, R140, R3, !PT ;  /* 0x000000038c067209 */ /* 0x006fc40007810000 */
[----:B------:R-:W-:Y:S01]  /*4980*/  FMNMX.FTZ R3, R50, R0, !PT ;  /* 0x0000000032037209 */ /* 0x000fe20007810000 */
[----:B------:R-:W-:Y:S01]  /*4990*/  STL [R1+0xd0], R188 ;  /* 0x0000d0bc01007387 */ /* 0x000fe20000100800 */
[----:B------:R-:W-:Y:S02]  /*49a0*/  FMNMX.FTZ R0, R134, R6, !PT ;  /* 0x0000000686007209 */ /* 0x000fe40007810000 */
[----:B------:R-:W-:Y:S01]  /*49b0*/  FMNMX.FTZ R3, R49, R3, !PT ;  /* 0x0000000331037209 */ /* 0x000fe20007810000 */
[----:B------:R-:W-:Y:S03]  /*49c0*/  LDSM.16.MT88.4 R68, [R181+0x18800] ;  /* 0x01880000b544783b */ /* 0x000fe60000004200 */
[----:B------:R-:W-:Y:S01]  /*49d0*/  FMNMX.FTZ R3, R51, R3, !PT ;  /* 0x0000000333037209 */ /* 0x000fe20007810000 */
[----:B------:R-:W1:Y:S03]  /*49e0*/  SHFL.BFLY PT, R6, R0, 0x2, 0x1f ;  /* 0x0c401f0000067f89 */ /* 0x000e6600000e0000 */
[----:B------:R-:W-:Y:S01]  /*49f0*/  FMNMX.FTZ R3, R33, R3, !PT ;  /* 0x0000000321037209 */ /* 0x000fe20007810000 */
[----:B------:R-:W-:Y:S03]  /*4a00*/  STL [R1+0xcc], R187 ;  /* 0x0000ccbb01007387 */ /* 0x000fe60000100800 */
[----:B------:R-:W-:Y:S01]  /*4a10*/  FMNMX.FTZ R3, R57, R3, !PT ;  /* 0x0000000339037209 */ /* 0x000fe20007810000 */
[----:B------:R-:W-:Y:S03]  /*4a20*/  STL [R1+0xc8], R184 ;  /* 0x0000c8b801007387 */ /* 0x000fe60000100800 */
[----:B------:R-:W-:Y:S01]  /*4a30*/  FMNMX.FTZ R3, R32, R3, !PT ;  /* 0x0000000320037209 */ /* 0x000fe20007810000 */
[----:B------:R-:W-:Y:S03]  /*4a40*/  STL [R1+0xc4], R183 ;  /* 0x0000c4b701007387 */ /* 0x000fe60000100800 */
[----:B------:R-:W-:Y:S01]  /*4a50*/  FMNMX.FTZ R3, R102, R3, !PT ;  /* 0x0000000366037209 */ /* 0x000fe20007810000 */
[----:B------:R-:W-:Y:S03]  /*4a60*/  STL [R1+0xc0], R178 ;  /* 0x0000c0b201007387 */ /* 0x000fe60000100800 */
[----:B------:R-:W-:Y:S01]  /*4a70*/  FMNMX.FTZ R3, R103, R3, !PT ;  /* 0x0000000367037209 */ /* 0x000fe20007810000 */
[----:B------:R-:W-:Y:S03]  /*4a80*/  LDSM.16.MT88.4 R76, [R182+0x1a000] ;  /* 0x01a00000b64c783b */ /* 0x000fe60000004200 */
[----:B------:R-:W-:Y:S01]  /*4a90*/  FMNMX.FTZ R3, R107, R3, !PT ;  /* 0x000000036b037209 */ /* 0x000fe20007810000 */
[----:B------:R-:W-:Y:S01]  /*4aa0*/  LDSM.16.MT88.4 R88, [R182+0x1a800] ;  /* 0x01a80000b658783b */ /* 0x000fe20000004200 */
[----:B-1----:R-:W-:Y:S01]  /*4ab0*/  FMNMX.FTZ R0, R0, R6, !PT ;  /* 0x0000000600007209 */ /* 0x002fe20007810000 */
[----:B------:R-:W-:Y:S01]  /*4ac0*/  IMAD.U32 R6, RZ, RZ, UR17 ;  /* 0x00000011ff067e24 */ /* 0x000fe2000f8e00ff */
[----:B------:R-:W-:-:S03]  /*4ad0*/  FMNMX.FTZ R3, R106, R3, !PT ;  /* 0x000000036a037209 */ /* 0x000fc60007810000 */
[----:B------:R-:W-:Y:S01]  /*4ae0*/  IMAD R243, R6, 0x8, R113 ;  /* 0x0000000806f37824 */ /* 0x000fe200078e0271 */
[----:B------:R-:W-:Y:S01]  /*4af0*/  LOP3.LUT R6, R99, UR6, RZ, 0x3c, !PT ;  /* 0x0000000663067c12 */ /* 0x000fe2000f8e3cff */
[----:B------:R-:W1:Y:S01]  /*4b00*/  SHFL.BFLY PT, R132, R0, 0x1, 0x1f ;  /* 0x0c201f0000847f89 */ /* 0x000e6200000e0000 */
[----:B------:R-:W-:Y:S01]  /*4b10*/  FMNMX.FTZ R3, R110, R3, !PT ;  /* 0x000000036e037209 */ /* 0x000fe20007810000 */
[----:B------:R-:W-:Y:S01]  /*4b20*/  IMAD.WIDE.U32 R94, R243, -0x326172a9, RZ ;  /* 0xcd9e8d57f35e7825 */ /* 0x000fe200078e00ff */
[----:B------:R-:W-:Y:S02]  /*4b30*/  UIADD3 UR6, UR33, -0x4498517b, URZ ;  /* 0xbb67ae8521067890 */ /* 0x000fe4000fffe03f */
[----:B------:R-:W-:Y:S01]  /*4b40*/  FMNMX.FTZ R3, R111, R3, !PT ;  /* 0x000000036f037209 */ /* 0x000fe20007810000 */
[----:B------:R-:W-:Y:S01]  /*4b50*/  IMAD.WIDE.U32 R6, R6, -0x326172a9, RZ ;  /* 0xcd9e8d5706067825 */ /* 0x000fe200078e00ff */
[----:B------:R-:W-:Y:S02]  /*4b60*/  LOP3.LUT R8, R95, R252, RZ, 0x3c, !PT ;  /* 0x000000fc5f087212 */ /* 0x000fe400078e3cff */
[----:B------:R-:W-:-:S02]  /*4b70*/  FMNMX.FTZ R3, R142, R3, !PT ;  /* 0x000000038e037209 */ /* 0x000fc40007810000 */
[----:B------:R-:W-:Y:S01]  /*4b80*/  LOP3.LUT R12, R7, UR20, R94, 0x96, !PT ;  /* 0x00000014070c7c12 */ /* 0x000fe2000f8e965e */
[----:B------:R-:W-:Y:S01]  /*4b90*/  IMAD.WIDE.U32 R92, R8, -0x2daee0ad, RZ ;  /* 0xd2511f53085c7825 */ /* 0x000fe200078e00ff */
[----:B------:R-:W-:-:S03]  /*4ba0*/  FMNMX.FTZ R3, R141, R3, !PT ;  /* 0x000000038d037209 */ /* 0x000fc60007810000 */
[----:B------:R-:W-:Y:S01]  /*4bb0*/  IMAD.WIDE.U32 R12, R12, -0x2daee0ad, RZ ;  /* 0xd2511f530c0c7825 */ /* 0x000fe200078e00ff */
[----:B------:R-:W-:Y:S01]  /*4bc0*/  LOP3.LUT R7, R93, UR6, R98, 0x96, !PT ;  /* 0x000000065d077c12 */ /* 0x000fe2000f8e9662 */
[----:B------:R-:W2:Y:S01]  /*4bd0*/  SHFL.BFLY PT, R16, R3, 0x2, 0x1f ;  /* 0x0c401f0003107f89 */ /* 0x000ea200000e0000 */
[----:B------:R-:W-:Y:S02]  /*4be0*/  UIADD3 UR6, UR33, -0x56f99767, URZ ;  /* 0xa906689921067890 */ /* 0x000fe4000fffe03f */
        /* <DEDUP_REMOVED lines=15> */
[----:B--2---:R-:W-:Y:S01]  /*4ce0*/  FMNMX.FTZ R3, R3, R16, !PT ;  /* 0x0000001003037209 */ /* 0x004fe20007810000 */
[----:B------:R-:W-:-:S04]  /*4cf0*/  IMAD.WIDE.U32 R8, R9, -0x326172a9, RZ ;  /* 0xcd9e8d5709087825 */ /* 0x000fc800078e00ff */
[----:B------:R-:W-:Y:S01]  /*4d00*/  IMAD.WIDE.U32 R96, R7, -0x326172a9, RZ ;  /* 0xcd9e8d5707607825 */ /* 0x000fe200078e00ff */
[----:B------:R-:W2:Y:S03]  /*4d10*/  SHFL.BFLY PT, R11, R3, 0x1, 0x1f ;  /* 0x0c201f00030b7f89 */ /* 0x000ea600000e0000 */
[----:B------:R-:W-:Y:S01]  /*4d20*/  FFMA.FTZ R7, R37, UR36, -R6 ;  /* 0x0000002425077c23 */ /* 0x000fe20008010806 */
[----:B------:R-:W-:-:S03]  /*4d30*/  LOP3.LUT R18, R97, UR7, R8, 0x96, !PT ;  /* 0x0000000761127c12 */ /* 0x000fc6000f8e9608 */
[----:B------:R3:W-:Y:S01]  /*4d40*/  MUFU.EX2 R239, R7 ;  /* 0x0000000700ef7308 */ /* 0x0007e20000000800 */
[----:B------:R-:W-:Y:S01]  /*4d50*/  LOP3.LUT R8, R9, UR10, R14, 0x96, !PT ;  /* 0x0000000a09087c12 */ /* 0x000fe2000f8e960e */
[----:B------:R-:W-:-:S04]  /*4d60*/  IMAD.WIDE.U32 R18, R18, -0x2daee0ad, RZ ;  /* 0xd2511f5312127825 */ /* 0x000fc800078e00ff */
[----:B-1----:R-:W-:Y:S01]  /*4d70*/  FFMA.FTZ R0, R38, UR36, -R6 ;  /* 0x0000002426007c23 */ /* 0x002fe20008010806 */
[----:B------:R-:W-:-:S03]  /*4d80*/  IMAD.WIDE.U32 R62, R8, -0x2daee0ad, RZ ;  /* 0xd2511f53083e7825 */ /* 0x000fc600078e00ff */
[----:B------:R1:W4:Y:S01]  /*4d90*/  MUFU.EX2 R98, R0 ;  /* 0x0000000000627308 */ /* 0x0003220000000800 */
[----:B------:R-:W-:Y:S02]  /*4da0*/  LOP3.LUT R8, R18, 0xff, RZ, 0xc0, !PT ;  /* 0x000000ff12087812 */ /* 0x000fe400078ec0ff */
[----:B------:R-:W-:Y:S02]  /*4db0*/  SHF.R.U32.HI R13, RZ, 0x18, R18 ;  /* 0x00000018ff0d7819 */ /* 0x000fe40000011612 */
[----:B------:R-:W-:Y:S01]  /*4dc0*/  LOP3.LUT R16, R63, UR6, R10, 0x96, !PT ;  /* 0x000000063f107c12 */ /* 0x000fe2000f8e960a */
[--C-:B------:R-:W-:Y:S01]  /*4dd0*/  FFMA.FTZ R10, R29, UR36, -R6.reuse ;  /* 0x000000241d0a7c23 */ /* 0x100fe20008010806 */
[----:B---3--:R-:W-:Y:S01]  /*4de0*/  FFMA.FTZ R7, R28, UR36, -R6 ;  /* 0x000000241c077c23 */ /* 0x008fe20008010806 */
[----:B--2---:R-:W-:Y:S02]  /*4df0*/  FMNMX.FTZ R3, R3, R11, !PT ;  /* 0x0000000b03037209 */ /* 0x004fe40007810000 */
[----:B------:R-:W-:Y:S01]  /*4e00*/  IMAD.WIDE.U32 R16, R16, -0x326172a9, RZ ;  /* 0xcd9e8d5710107825 */ /* 0x000fe200078e00ff */
[----:B------:R2:W-:Y:S01]  /*4e10*/  MUFU.EX2 R118, R7 ;  /* 0x0000000700767308 */ /* 0x0005e20000000800 */
[----:B------:R-:W3:Y:S01]  /*4e20*/  LDSM.16.MT88.4 R28, [R179+0x18000] ;  /* 0x01800000b31c783b */ /* 0x000ee20000004200 */
[----:B------:R-:W-:-:S02]  /*4e30*/  FSETP.NEU.FTZ.AND P1, PT, R3, -INF , PT ;  /* 0xff8000000300780b */ /* 0x000fc40003f3d000 */
[----:B------:R-:W-:Y:S01]  /*4e40*/  LOP3.LUT R12, R16, 0xff, RZ, 0xc0, !PT ;  /* 0x000000ff100c7812 */ /* 0x000fe200078ec0ff */
[----:B-1----:R-:W-:Y:S01]  /*4e50*/  FFMA.FTZ R0, R42, UR36, -R6 ;  /* 0x000000242a007c23 */ /* 0x002fe20008010806 */
[----:B------:R-:W-:Y:S02]  /*4e60*/  SHF.R.U32.HI R14, RZ, 0x18, R16 ;  /* 0x00000018ff0e7819 */ /* 0x000fe40000011610 */
[----:B------:R-:W-:Y:S01]  /*4e70*/  MUFU.EX2 R215, R10 ;  /* 0x0000000a00d77308 */ /* 0x000fe20000000800 */
[----:B----4-:R-:W-:-:S04]  /*4e80*/  F2FP.BF16.F32.PACK_AB R5, R98, R145 ;  /* 0x000000916205723e */ /* 0x010fc800000010ff */
[C---:B------:R-:W-:Y:S02]  /*4e90*/  PRMT R236, R5.reuse, 0x7610, R236 ;  /* 0x0000761005ec7816 */ /* 0x040fe400000000ec */
[----:B------:R-:W-:Y:S01]  /*4ea0*/  PRMT R235, R5, 0x7632, R235 ;  /* 0x0000763205eb7816 */ /* 0x000fe200000000eb */
[----:B------:R1:W-:Y:S01]  /*4eb0*/  MUFU.EX2 R146, R0 ;  /* 0x0000000000927308 */ /* 0x0003e20000000800 */
[----:B--2---:R-:W-:Y:S01]  /*4ec0*/  FMUL.FTZ R7, R3, UR36 ;  /* 0x0000002403077c20 */ /* 0x004fe20008410000 */
[----:B-1----:R-:W-:Y:S02]  /*4ed0*/  FFMA.FTZ R0, R36, UR36, -R6 ;  /* 0x0000002424007c23 */ /* 0x002fe40008010806 */
[----:B------:R-:W1:Y:S04]  /*4ee0*/  LDSM.16.MT88.4 R36, [R180+0x18800] ;  /* 0x01880000b424783b */ /* 0x000e680000004200 */
[----:B------:R2:W-:Y:S02]  /*4ef0*/  MUFU.EX2 R147, R0 ;  /* 0x0000000000937308 */ /* 0x0005e40000000800 */
[----:B--2---:R-:W-:-:S04]  /*4f00*/  LOP3.LUT R0, R18, 0xffff, RZ, 0xc0, !PT ;  /* 0x0000ffff12007812 */ /* 0x004fc800078ec0ff */
[----:B------:R-:W-:-:S04]  /*4f10*/  SHF.R.U32.HI R0, RZ, 0x8, R0 ;  /* 0x00000008ff007819 */ /* 0x000fc80000011600 */
[----:B------:R-:W-:Y:S01]  /*4f20*/  PRMT R58, R8, 0x5410, R0 ;  /* 0x00005410083a7816 */ /* 0x000fe20000000000 */
[----:B------:R-:W-:Y:S01]  /*4f30*/  FFMA.FTZ R0, R22, UR36, -R6 ;  /* 0x0000002416007c23 */ /* 0x000fe20008010806 */
[----:B------:R-:W-:-:S03]  /*4f40*/  SHF.R.U32.HI R8, RZ, 0x10, R16 ;  /* 0x00000010ff087819 */ /* 0x000fc60000011610 */
[----:B------:R2:W4:Y:S01]  /*4f50*/  MUFU.EX2 R189, R0 ;  /* 0x0000000000bd7308 */ /* 0x0005220000000800 */
[----:B------:R-:W-:-:S04]  /*4f60*/  LOP3.LUT R8, R8, 0xff, RZ, 0xc0, !PT ;  /* 0x000000ff08087812 */ /* 0x000fc800078ec0ff */
[----:B------:R-:W-:Y:S02]  /*4f70*/  PRMT R23, R8, 0x5410, R14 ;  /* 0x0000541008177816 */ /* 0x000fe4000000000e */
[----:B------:R-:W-:-:S04]  /*4f80*/  LOP3.LUT R8, R17, UR34, R96, 0x96, !PT ;  /* 0x0000002211087c12 */ /* 0x000fc8000f8e9660 */
[----:B------:R-:W-:Y:S02]  /*4f90*/  LOP3.LUT R20, R8, 0xff, RZ, 0xc0, !PT ;  /* 0x000000ff08147812 */ /* 0x000fe400078ec0ff */
[----:B------:R-:W-:Y:S02]  /*4fa0*/  SHF.R.U32.HI R14, RZ, 0x18, R8 ;  /* 0x00000018ff0e7819 */ /* 0x000fe40000011608 */
[----:B--2---:R-:W-:-:S04]  /*4fb0*/  SHF.R.U32.HI R0, RZ, 0x10, R18 ;  /* 0x00000010ff007819 */ /* 0x004fc80000011612 */
        /* <DEDUP_REMOVED lines=14> */
[----:B------:R-:W-:Y:S01]  /*50a0*/  LOP3.LUT R11, R8, 0xffff, RZ, 0xc0, !PT ;  /* 0x0000ffff080b7812 */ /* 0x000fe200078ec0ff */
[----:B------:R-:W1:Y:S01]  /*50b0*/  LDSM.16.MT88.4 R40, [R179+0x18800] ;  /* 0x01880000b328783b */ /* 0x000e620000004200 */
[----:B------:R-:W-:-:S03]  /*50c0*/  SHF.R.U32.HI R13, RZ, 0x10, R8 ;  /* 0x00000010ff0d7819 */ /* 0x000fc60000011608 */
[----:B------:R3:W4:Y:S08]  /*50d0*/  MUFU.EX2 R95, R10 ;  /* 0x0000000a005f7308 */ /* 0x0007300000000800 */
[----:B------:R4:W-:Y:S01]  /*50e0*/  MUFU.EX2 R190, R4 ;  /* 0x0000000400be7308 */ /* 0x0009e20000000800 */
[----:B--2---:R-:W-:Y:S02]  /*50f0*/  LOP3.LUT R9, R7, 0xffff, RZ, 0xc0, !PT ;  /* 0x0000ffff07097812 */ /* 0x004fe400078ec0ff */
[----:B------:R-:W-:-:S02]  /*5100*/  LOP3.LUT R7, R12, 0xff, RZ, 0xc0, !PT ;  /* 0x000000ff0c077812 */ /* 0x000fc400078ec0ff */
[----:B------:R-:W-:Y:S02]  /*5110*/  SHF.R.U32.HI R8, RZ, 0x8, R9 ;  /* 0x00000008ff087819 */ /* 0x000fe40000011609 */
[----:B------:R-:W-:Y:S01]  /*5120*/  PRMT R15, R7, 0x5410, R15 ;  /* 0x00005410070f7816 */ /* 0x000fe2000000000f */
[--C-:B------:R-:W-:Y:S01]  /*5130*/  FFMA.FTZ R7, R49, UR36, -R0.reuse ;  /* 0x0000002431077c23 */ /* 0x100fe20008010800 */
[----:B---3--:R-:W-:Y:S01]  /*5140*/  FFMA.FTZ R10, R50, UR36, -R0 ;  /* 0x00000024320a7c23 */ /* 0x008fe20008010800 */
[----:B------:R-:W-:Y:S02]  /*5150*/  SHF.R.U32.HI R9, RZ, 0x8, R11 ;  /* 0x00000008ff097819 */ /* 0x000fe4000001160b */
[----:B------:R2:W-:Y:S01]  /*5160*/  MUFU.EX2 R63, R7 ;  /* 0x00000007003f7308 */ /* 0x0005e20000000800 */
[----:B------:R-:W-:Y:S02]  /*5170*/  PRMT R21, R21, 0x5410, R8 ;  /* 0x0000541015157816 */ /* 0x000fe40000000008 */
[----:B------:R-:W-:-:S02]  /*5180*/  PRMT R9, R20, 0x5410, R9 ;  /* 0x0000541014097816 */ /* 0x000fc40000000009 */
[----:B----4-:R-:W-:Y:S02]  /*5190*/  F2FP.BF16.F32.PACK_AB R8, R189, R239 ;  /* 0x000000efbd08723e */ /* 0x010fe400000010ff */
[----:B------:R-:W-:Y:S01]  /*51a0*/  F2FP.BF16.F32.PACK_AB R4, R147, R146 ;  /* 0x000000929304723e */ /* 0x000fe200000010ff */
[----:B------:R-:W3:Y:S01]  /*51b0*/  MUFU.EX2 R93, R10 ;  /* 0x0000000a005d7308 */ /* 0x000ee20000000800 */
[C---:B------:R-:W-:Y:S02]  /*51c0*/  PRMT R238, R8.reuse, 0x7610, R238 ;  /* 0x0000761008ee7816 */ /* 0x040fe400000000ee */
[----:B------:R-:W-:Y:S01]  /*51d0*/  PRMT R237, R8, 0x7632, R237 ;  /* 0x0000763208ed7816 */ /* 0x000fe200000000ed */
[----:B------:R-:W-:Y:S01]  /*51e0*/  FFMA.FTZ R8, R57, UR36, -R0 ;  /* 0x0000002439087c23 */ /* 0x000fe20008010800 */
[----:B------:R-:W-:Y:S02]  /*51f0*/  F2FP.BF16.F32.PACK_AB R5, R95, R97 ;  /* 0x000000615f05723e */ /* 0x000fe400000010ff */
[C---:B------:R-:W-:Y:S01]  /*5200*/  PRMT R230, R4.reuse, 0x7610, R230 ;  /* 0x0000761004e67816 */ /* 0x040fe200000000e6 */
[----:B------:R4:W-:Y:S01]  /*5210*/  MUFU.EX2 R120, R8 ;  /* 0x0000000800787308 */ /* 0x0009e20000000800 */
[----:B--2---:R-:W-:Y:S01]  /*5220*/  FFMA.FTZ R7, R51, UR36, -R0 ;  /* 0x0000002433077c23 */ /* 0x004fe20008010800 */
[----:B------:R-:W-:Y:S01]  /*5230*/  PRMT R229, R4, 0x7632, R229 ;  /* 0x0000763204e57816 */ /* 0x000fe200000000e5 */
[----:B------:R-:W2:Y:S01]  /*5240*/  LDSM.16.MT88.4 R48, [R181+0x18000] ;  /* 0x01800000b530783b */ /* 0x000ea20000004200 */
[----:B------:R-:W-:-:S02]  /*5250*/  LOP3.LUT R11, R13, 0xff, RZ, 0xc0, !PT ;  /* 0x000000ff0d0b7812 */ /* 0x000fc400078ec0ff */
[C---:B------:R-:W-:Y:S02]  /*5260*/  PRMT R234, R5.reuse, 0x7610, R234 ;  /* 0x0000761005ea7816 */ /* 0x040fe400000000ea */
[----:B------:R1:W1:Y:S01]  /*5270*/  MUFU.EX2 R242, R7 ;  /* 0x0000000700f27308 */ /* 0x0002620000000800 */
[----:B------:R-:W-:Y:S02]  /*5280*/  PRMT R233, R5, 0x7632, R233 ;  /* 0x0000763205e97816 */ /* 0x000fe400000000e9 */
[----:B------:R-:W-:Y:S02]  /*5290*/  PRMT R11, R11, 0x5410, R14 ;  /* 0x000054100b0b7816 */ /* 0x000fe4000000000e */
[----:B---3--:R-:W-:Y:S02]  /*52a0*/  F2FP.BF16.F32.PACK_AB R5, R63, R93 ;  /* 0x0000005d3f05723e */ /* 0x008fe400000010ff */
[----:B----4-:R-:W-:Y:S02]  /*52b0*/  PRMT R8, R236, 0x5410, R235 ;  /* 0x00005410ec087816 */ /* 0x010fe400000000eb */
[----:B------:R-:W-:-:S02]  /*52c0*/  PRMT R232, R5, 0x7610, R232 ;  /* 0x0000761005e87816 */ /* 0x000fc400000000e8 */
[----:B------:R-:W-:Y:S01]  /*52d0*/  PRMT R231, R5, 0x7632, R231 ;  /* 0x0000763205e77816 */ /* 0x000fe200000000e7 */
[----:B-1----:R-:W-:Y:S01]  /*52e0*/  IMAD.U32 R7, RZ, RZ, UR5 ;  /* 0x00000005ff077e24 */ /* 0x002fe2000f8e00ff */
[----:B------:R-:W-:-:S04]  /*52f0*/  F2FP.BF16.F32.PACK_AB R12, R190, R242 ;  /* 0x000000f2be0c723e */ /* 0x000fc800000010ff */
[----:B------:R-:W-:Y:S02]  /*5300*/  LEA R7, R7, UR5, 0x10 ;  /* 0x0000000507077c11 */ /* 0x000fe4000f8e80ff */
[C---:B------:R-:W-:Y:S02]  /*5310*/  PRMT R228, R12.reuse, 0x7610, R228 ;  /* 0x000076100ce47816 */ /* 0x040fe400000000e4 */
[----:B------:R-:W-:Y:S02]  /*5320*/  PRMT R227, R12, 0x7632, R227 ;  /* 0x000076320ce37816 */ /* 0x000fe400000000e3 */
[--C-:B------:R-:W-:Y:S01]  /*5330*/  HSET2.LE.AND R4, R9, R7.reuse, PT ;  /* 0x0000000709047233 */ /* 0x100fe20003803000 */
[----:B------:R-:W-:Y:S01]  /*5340*/  FFMA.FTZ R9, R32, UR36, -R0 ;  /* 0x0000002420097c23 */ /* 0x000fe20008010800 */
[--C-:B------:R-:W-:Y:S02]  /*5350*/  HSET2.LE.AND R5, R11, R7.reuse, PT ;  /* 0x000000070b057233 */ /* 0x100fe40003803000 */
[----:B------:R-:W-:Y:S01]  /*5360*/  HSET2.LE.AND R10, R22, R7, PT ;  /* 0x00000007160a7233 */ /* 0x000fe20003803000 */
[----:B------:R1:W3:Y:S01]  /*5370*/  MUFU.EX2 R214, R9 ;  /* 0x0000000900d67308 */ /* 0x0002e20000000800 */
[----:B------:R-:W-:-:S02]  /*5380*/  LOP3.LUT R8, R4, R8, RZ, 0xc0, !PT ;  /* 0x0000000804087212 */ /* 0x000fc400078ec0ff */
[----:B------:R-:W-:-:S04]  /*5390*/  PRMT R4, R234, 0x5410, R233 ;  /* 0x00005410ea047816 */ /* 0x000fc800000000e9 */
[----:B-1----:R-:W-:Y:S02]  /*53a0*/  LOP3.LUT R9, R5, R4, RZ, 0xc0, !PT ;  /* 0x0000000405097212 */ /* 0x002fe400078ec0ff */
        /* <DEDUP_REMOVED lines=26> */
[----:B------:R-:W-:Y:S01]  /*5550*/  HMMA.16816.F32.BF16 R56, R8, R44, RZ ;  /* 0x0000002c0838723c */ /* 0x000fe200000418ff */
[----:B------:R-:W-:-:S04]  /*5560*/  PRMT R2, R224, 0x5410, R186 ;  /* 0x00005410e0027816 */ /* 0x000fc800000000ba */
[----:B------:R-:W-:Y:S01]  /*5570*/  LOP3.LUT R15, R4, R2, RZ, 0xc0, !PT ;  /* 0x00000002040f7212 */ /* 0x000fe200078ec0ff */
[----:B------:R-:W-:Y:S06]  /*5580*/  HMMA.16816.F32.BF16 R44, R8, R46, RZ ;  /* 0x0000002e082c723c */ /* 0x000fec00000418ff */
[C---:B------:R-:W-:Y:S06]  /*5590*/  HMMA.16816.F32.BF16 R20, R12.reuse, R38, R20 ;  /* 0x000000260c14723c */ /* 0x040fec0000041814 */
[C---:B------:R-:W-:Y:S06]  /*55a0*/  HMMA.16816.F32.BF16 R164, R12.reuse, R40, R32 ;  /* 0x000000280ca4723c */ /* 0x040fec0000041820 */
[C---:B------:R-:W-:Y:S06]  /*55b0*/  HMMA.16816.F32.BF16 R156, R12.reuse, R42, R28 ;  /* 0x0000002a0c9c723c */ /* 0x040fec000004181c */
[----:B------:R-:W-:Y:S06]  /*55c0*/  HMMA.16816.F32.BF16 R64, R12, R36, R24 ;  /* 0x000000240c40723c */ /* 0x000fec0000041818 */
[----:B--2---:R-:W-:Y:S01]  /*55d0*/  HMMA.16816.F32.BF16 R40, R8, R48, RZ ;  /* 0x000000300828723c */ /* 0x004fe200000418ff */
        /* <DEDUP_REMOVED lines=12> */
[----:B------:R-:W-:-:S02]  /*56a0*/  IMAD.MOV.U32 R178, RZ, RZ, R66 ;  /* 0x000000ffffb27224 */ /* 0x000fc400078e0042 */
[----:B------:R-:W2:Y:S03]  /*56b0*/  LDSM.16.MT88.4 R64, [R181+0x1a000] ;  /* 0x01a00000b540783b */ /* 0x000ea60000004200 */
[----:B------:R-:W-:Y:S01]  /*56c0*/  HMMA.16816.F32.BF16 R28, R8, R82, RZ ;  /* 0x00000052081c723c */ /* 0x000fe200000418ff */
[----:B------:R-:W3:Y:S05]  /*56d0*/  LDSM.16.MT88.4 R80, [R179+0x1c000] ;  /* 0x01c00000b350783b */ /* 0x000eea0000004200 */
[C---:B------:R-:W-:Y:S01]  /*56e0*/  HMMA.16816.F32.BF16 R148, R12.reuse, R72, R56 ;  /* 0x000000480c94723c */ /* 0x040fe20000041838 */
[----:B------:R-:W4:Y:S05]  /*56f0*/  LDSM.16.MT88.4 R56, [R181+0x1a800] ;  /* 0x01a80000b538783b */ /* 0x000f2a0000004200 */
[C---:B------:R-:W-:Y:S01]  /*5700*/  HMMA.16816.F32.BF16 R136, R12.reuse, R74, R44 ;  /* 0x0000004a0c88723c */ /* 0x040fe2000004182c */
[----:B------:R-:W4:Y:S05]  /*5710*/  LDSM.16.MT88.4 R72, [R180+0x1c000] ;  /* 0x01c00000b448783b */ /* 0x000f2a0000004200 */
[C---:B-1----:R-:W-:Y:S06]  /*5720*/  HMMA.16816.F32.BF16 R24, R12.reuse, R48, R24 ;  /* 0x000000300c18723c */ /* 0x042fec0000041818 */
[C---:B------:R-:W-:Y:S01]  /*5730*/  HMMA.16816.F32.BF16 R20, R12.reuse, R50, R20 ;  /* 0x000000320c14723c */ /* 0x040fe20000041814 */
[----:B------:R-:W-:Y:S05]  /*5740*/  LDSM.16.MT88.4 R48, [R180+0x1c800] ;  /* 0x01c80000b430783b */ /* 0x000fea0000004200 */
[C---:B------:R-:W-:Y:S06]  /*5750*/  HMMA.16816.F32.BF16 R32, R12.reuse, R52, R32 ;  /* 0x000000340c20723c */ /* 0x040fec0000041820 */
[----:B------:R-:W-:Y:S01]  /*5760*/  HMMA.16816.F32.BF16 R40, R12, R68, R40 ;  /* 0x000000440c28723c */ /* 0x000fe20000041828 */
[----:B------:R-:W-:-:S02]  /*5770*/  IMAD.MOV.U32 R53, RZ, RZ, R4 ;  /* 0x000000ffff357224 */ /* 0x000fc400078e0004 */
[----:B------:R-:W-:Y:S02]  /*5780*/  IMAD.MOV.U32 R52, RZ, RZ, R2 ;  /* 0x000000ffff347224 */ /* 0x000fe400078e0002 */
[----:B------:R-:W-:Y:S01]  /*5790*/  IMAD.MOV.U32 R213, RZ, RZ, R139 ;  /* 0x000000ffffd57224 */ /* 0x000fe200078e008b */
[C---:B------:R-:W-:Y:S01]  /*57a0*/  HMMA.16816.F32.BF16 R36, R12.reuse, R70, R36 ;  /* 0x000000460c24723c */ /* 0x040fe20000041824 */
[----:B------:R-:W1:Y:S01]  /*57b0*/  LDSM.16.MT88.4 R68, [R179+0x1c800] ;  /* 0x01c80000b344783b */ /* 0x000e620000004200 */
[----:B------:R-:W-:Y:S02]  /*57c0*/  IMAD.MOV.U32 R2, RZ, RZ, R25 ;  /* 0x000000ffff027224 */ /* 0x000fe400078e0019 */
[----:B------:R-:W-:Y:S02]  /*57d0*/  IMAD.MOV.U32 R160, RZ, RZ, R27 ;  /* 0x000000ffffa07224 */ /* 0x000fe400078e001b */
[----:B------:R-:W-:Y:S01]  /*57e0*/  HMMA.16816.F32.BF16 R28, R12, R54, R28 ;  /* 0x000000360c1c723c */ /* 0x000fe2000004181c */
[----:B------:R-:W-:-:S02]  /*57f0*/  IMAD.MOV.U32 R155, RZ, RZ, R26 ;  /* 0x000000ffff9b7224 */ /* 0x000fc400078e001a */
[----:B------:R-:W-:Y:S02]  /*5800*/  IMAD.MOV.U32 R154, RZ, RZ, R24 ;  /* 0x000000ffff9a7224 */ /* 0x000fe400078e0018 */
[----:B------:R-:W-:Y:S01]  /*5810*/  IMAD.MOV.U32 R5, RZ, RZ, R23 ;  /* 0x000000ffff057224 */ /* 0x000fe200078e0017 */
[C---:B--2---:R-:W-:Y:S01]  /*5820*/  HMMA.16816.F32.BF16 R24, R8.reuse, R64, RZ ;  /* 0x000000400818723c */ /* 0x044fe200000418ff */
[----:B------:R-:W-:Y:S02]  /*5830*/  IMAD.MOV.U32 R55, RZ, RZ, R21 ;  /* 0x000000ffff377224 */ /* 0x000fe400078e0015 */
[----:B------:R-:W-:Y:S02]  /*5840*/  IMAD.MOV.U32 R54, RZ, RZ, R22 ;  /* 0x000000ffff367224 */ /* 0x000fe400078e0016 */
[----:B------:R-:W-:Y:S01]  /*5850*/  IMAD.MOV.U32 R4, RZ, RZ, R20 ;  /* 0x000000ffff047224 */ /* 0x000fe200078e0014 */
[----:B------:R-:W-:Y:S01]  /*5860*/  HMMA.16816.F32.BF16 R44, R8, R76, RZ ;  /* 0x0000004c082c723c */ /* 0x000fe200000418ff */
[----:B------:R-:W-:-:S02]  /*5870*/  IMAD.MOV.U32 R117, RZ, RZ, R34 ;  /* 0x000000ffff757224 */ /* 0x000fc400078e0022 */
[----:B------:R-:W-:Y:S02]  /*5880*/  IMAD.MOV.U32 R116, RZ, RZ, R32 ;  /* 0x000000ffff747224 */ /* 0x000fe400078e0020 */
[----:B------:R-:W-:Y:S01]  /*5890*/  IMAD.MOV.U32 R209, RZ, RZ, R33 ;  /* 0x000000ffffd17224 */ /* 0x000fe200078e0021 */
[C---:B------:R-:W-:Y:S01]  /*58a0*/  HMMA.16816.F32.BF16 R20, R8.reuse, R66, RZ ;  /* 0x000000420814723c */ /* 0x040fe200000418ff */
[----:B------:R-:W-:Y:S02]  /*58b0*/  IMAD.MOV.U32 R208, RZ, RZ, R35 ;  /* 0x000000ffffd07224 */ /* 0x000fe400078e0023 */
[----:B------:R-:W-:Y:S02]  /*58c0*/  IMAD.MOV.U32 R161, RZ, RZ, R40 ;  /* 0x000000ffffa17224 */ /* 0x000fe400078e0028 */
[----:B------:R-:W-:Y:S01]  /*58d0*/  IMAD.MOV.U32 R193, RZ, RZ, R41 ;  /* 0x000000ffffc17224 */ /* 0x000fe200078e0029 */
[----:B---3--:R-:W-:Y:S01]  /*58e0*/  HMMA.16816.F32.BF16 R32, R8, R80, RZ ;  /* 0x000000500820723c */ /* 0x008fe200000418ff */
[----:B------:R-:W-:-:S02]  /*58f0*/  IMAD.MOV.U32 R192, RZ, RZ, R42 ;  /* 0x000000ffffc07224 */ /* 0x000fc400078e002a */
[----:B------:R-:W-:Y:S02]  /*5900*/  IMAD.MOV.U32 R191, RZ, RZ, R43 ;  /* 0x000000ffffbf7224 */ /* 0x000fe400078e002b */
[----:B------:R-:W2:Y:S01]  /*5910*/  LDSM.16.MT88.4 R40, [R182+0x1c000] ;  /* 0x01c00000b628783b */ /* 0x000ea20000004200 */
[----:B------:R-:W-:Y:S01]  /*5920*/  IMAD.MOV.U32 R212, RZ, RZ, R136 ;  /* 0x000000ffffd47224 */ /* 0x000fe200078e0088 */
[C---:B----4-:R-:W-:Y:S01]  /*5930*/  HMMA.16816.F32.BF16 R216, R12.reuse, R56, R24 ;  /* 0x000000380cd8723c */ /* 0x050fe20000041818 */
[----:B------:R-:W-:Y:S02]  /*5940*/  IMAD.MOV.U32 R163, RZ, RZ, R137 ;  /* 0x000000ffffa37224 */ /* 0x000fe400078e0089 */
[----:B------:R-:W-:Y:S02]  /*5950*/  IMAD.MOV.U32 R162, RZ, RZ, R138 ;  /* 0x000000ffffa27224 */ /* 0x000fe400078e008a */
[----:B------:R-:W-:Y:S01]  /*5960*/  IMAD.MOV.U32 R139, RZ, RZ, R29 ;  /* 0x000000ffff8b7224 */ /* 0x000fe200078e001d */
[----:B------:R-:W-:Y:S01]  /*5970*/  HMMA.16816.F32.BF16 R84, R12, R88, R44 ;  /* 0x000000580c54723c */ /* 0x000fe2000004182c */
[----:B------:R-:W-:Y:S01]  /*5980*/  IMAD.MOV.U32 R138, RZ, RZ, R30 ;  /* 0x000000ffff8a7224 */ /* 0x000fe200078e001e */
[----:B------:R-:W3:Y:S01]  /*5990*/  LDSM.16.MT88.4 R44, [R182+0x1c800] ;  /* 0x01c80000b62c783b */ /* 0x000ee20000004200 */
[----:B------:R-:W-:-:S02]  /*59a0*/  IMAD.MOV.U32 R137, RZ, RZ, R31 ;  /* 0x000000ffff897224 */ /* 0x000fc400078e001f */
[----:B------:R-:W-:Y:S01]  /*59b0*/  IMAD.MOV.U32 R136, RZ, RZ, R28 ;  /* 0x000000ffff887224 */ /* 0x000fe200078e001c */
[----:B------:R-:W-:Y:S01]  /*59c0*/  HMMA.16816.F32.BF16 R248, R12, R58, R20 ;  /* 0x0000003a0cf8723c */ /* 0x000fe20000041814 */
[----:B------:R-:W-:Y:S02]  /*59d0*/  IMAD.MOV.U32 R67, RZ, RZ, R5 ;  /* 0x000000ffff437224 */ /* 0x000fe400078e0005 */
[----:B------:R-:W-:Y:S02]  /*59e0*/  IMAD.MOV.U32 R64, RZ, RZ, R4 ;  /* 0x000000ffff407224 */ /* 0x000fe400078e0004 */
[----:B------:R-:W-:Y:S01]  /*59f0*/  IMAD.MOV.U32 R76, RZ, RZ, R39 ;  /* 0x000000ffff4c7224 */ /* 0x000fe200078e0027 */
[----:B------:R-:W-:Y:S01]  /*5a00*/  HMMA.16816.F32.BF16 R28, R8, R78, RZ ;  /* 0x0000004e081c723c */ /* 0x000fe200000418ff */
[----:B------:R-:W-:Y:S02]  /*5a10*/  IMAD.MOV.U32 R119, RZ, RZ, R38 ;  /* 0x000000ffff777224 */ /* 0x000fe400078e0026 */
[----:B------:R-:W-:-:S02]  /*5a20*/  IMAD.MOV.U32 R211, RZ, RZ, R37 ;  /* 0x000000ffffd37224 */ /* 0x000fc400078e0025 */
[----:B------:R-:W-:Y:S01]  /*5a30*/  IMAD.MOV.U32 R210, RZ, RZ, R36 ;  /* 0x000000ffffd27224 */ /* 0x000fe200078e0024 */
[----:B------:R-:W-:Y:S01]  /*5a40*/  HMMA.16816.F32.BF16 R20, R8, R72, RZ ;  /* 0x000000480814723c */ /* 0x000fe200000418ff */
[----:B------:R-:W-:Y:S02]  /*5a50*/  IMAD.MOV.U32 R24, RZ, RZ, R217 ;  /* 0x000000ffff187224 */ /* 0x000fe400078e00d9 */
[----:B------:R-:W-:Y:S02]  /*5a60*/  IMAD.MOV.U32 R57, RZ, RZ, R216 ;  /* 0x000000ffff397224 */ /* 0x000fe400078e00d8 */
[----:B------:R-:W-:Y:S01]  /*5a70*/  IMAD.MOV.U32 R187, RZ, RZ, R218 ;  /* 0x000000ffffbb7224 */ /* 0x000fe200078e00da */
[----:B-1----:R-:W-:Y:S01]  /*5a80*/  HMMA.16816.F32.BF16 R244, R12, R68, R32 ;  /* 0x000000440cf4723c */ /* 0x002fe20000041820 */
[----:B------:R-:W-:Y:S02]  /*5a90*/  IMAD.MOV.U32 R184, RZ, RZ, R219 ;  /* 0x000000ffffb87224 */ /* 0x000fe400078e00db */
[----:B------:R-:W-:-:S02]  /*5aa0*/  IMAD.MOV.U32 R58, RZ, RZ, R24 ;  /* 0x000000ffff3a7224 */ /* 0x000fc400078e0018 */
[----:B------:R-:W-:Y:S01]  /*5ab0*/  IMAD.MOV.U32 R80, RZ, RZ, R215 ;  /* 0x000000ffff507224 */ /* 0x000fe200078e00d7 */
[----:B------:R-:W-:Y:S01]  /*5ac0*/  HMMA.16816.F32.BF16 R36, R8, R82, RZ ;  /* 0x000000520824723c */ /* 0x000fe200000418ff */
[----:B------:R-:W-:Y:S01]  /*5ad0*/  IMAD.MOV.U32 R69, RZ, RZ, R2 ;  /* 0x000000ffff457224 */ /* 0x000fe200078e0002 */
[----:B------:R-:W-:Y:S01]  /*5ae0*/  LOP3.LUT R2, R99, UR4, RZ, 0x3c, !PT ;  /* 0x0000000463027c12 */ /* 0x000fe2000f8e3cff */
[----:B------:R-:W-:Y:S02]  /*5af0*/  IMAD.MOV.U32 R81, RZ, RZ, R214 ;  /* 0x000000ffff517224 */ /* 0x000fe400078e00d6 */
[----:B------:R-:W-:Y:S01]  /*5b00*/  IMAD.MOV.U32 R79, RZ, RZ, R213 ;  /* 0x000000ffff4f7224 */ /* 0x000fe200078e00d5 */
[----:B------:R-:W-:Y:S01]  /*5b10*/  HMMA.16816.F32.BF16 R88, R12, R90, R28 ;  /* 0x0000005a0c58723c */ /* 0x000fe2000004181c */
[----:B------:R-:W-:-:S04]  /*5b20*/  IMAD.WIDE.U32 R4, R2, -0x326172a9, RZ ;  /* 0xcd9e8d5702047825 */ /* 0x000fc800078e00ff */
[----:B------:R-:W-:Y:S01]  /*5b30*/  IMAD.MOV.U32 R82, RZ, RZ, R76 ;  /* 0x000000ffff527224 */ /* 0x000fe200078e004c */
[----:B------:R-:W-:Y:S01]  /*5b40*/  LOP3.LUT R5, R5, UR20, R94, 0x96, !PT ;  /* 0x0000001405057c12 */ /* 0x000fe2000f8e965e */
[----:B------:R-:W-:Y:S01]  /*5b50*/  HMMA.16816.F32.BF16 R28, R8, R74, RZ ;  /* 0x0000004a081c723c */ /* 0x000fe200000418ff */
[----:B------:R-:W-:Y:S01]  /*5b60*/  LOP3.LUT R2, R61, UR19, R4, 0x96, !PT ;  /* 0x000000133d027c12 */ /* 0x000fe2000f8e9604 */
[----:B------:R-:W-:Y:S02]  /*5b70*/  IMAD.MOV.U32 R76, RZ, RZ, R212 ;  /* 0x000000ffff4c7224 */ /* 0x000fe400078e00d4 */
[----:B------:R-:W-:Y:S02]  /*5b80*/  IMAD.WIDE.U32 R4, R5, -0x2daee0ad, RZ ;  /* 0xd2511f5305047825 */ /* 0x000fe400078e00ff */
[----:B------:R-:W-:Y:S02]  /*5b90*/  HMMA.16816.F32.BF16 R216, R12, R48, R20 ;  /* 0x000000300cd8723c */ /* 0x000fe40000041814 */
[----:B------:R-:W-:-:S02]  /*5ba0*/  IMAD.MOV.U32 R74, RZ, RZ, R163 ;  /* 0x000000ffff4a7224 */ /* 0x000fc400078e00a3 */
[----:B------:R-:W-:Y:S02]  /*5bb0*/  IMAD.MOV.U32 R78, RZ, RZ, R162 ;  /* 0x000000ffff4e7224 */ /* 0x000fe400078e00a2 */
[----:B--2---:R-:W-:Y:S01]  /*5bc0*/  HMMA.16816.F32.BF16 R32, R8, R40, RZ ;  /* 0x000000280820723c */ /* 0x004fe200000418ff */
[----:B------:R-:W-:Y:S01]  /*5bd0*/  IMAD.WIDE.U32 R20, R2, -0x2daee0ad, RZ ;  /* 0xd2511f5302147825 */ /* 0x000fe200078e00ff */
[----:B------:R-:W-:Y:S02]  /*5be0*/  LOP3.LUT R2, R5, UR15, R92, 0x96, !PT ;  /* 0x0000000f05027c12 */ /* 0x000fe4000f8e965c */
[----:B------:R-:W-:Y:S01]  /*5bf0*/  SHF.R.U32.HI R49, RZ, 0x10, R18 ;  /* 0x00000010ff317819 */ /* 0x000fe20000011612 */
[----:B------:R-:W-:Y:S01]  /*5c00*/  IMAD.MOV.U32 R77, RZ, RZ, R161 ;  /* 0x000000ffff4d7224 */ /* 0x000fe200078e00a1 */
[----:B------:R-:W-:Y:S01]  /*5c10*/  LOP3.LUT R24, R21, UR11, R4, 0x96, !PT ;  /* 0x0000000b15187c12 */ /* 0x000fe2000f8e9604 */
[----:B------:R-:W-:Y:S01]  /*5c20*/  IMAD.WIDE.U32 R22, R2, -0x326172a9, RZ ;  /* 0xcd9e8d5702167825 */ /* 0x000fe200078e00ff */
[----:B------:R-:W-:Y:S01]  /*5c30*/  HMMA.16816.F32.BF16 R220, R12, R70, R36 ;  /* 0x000000460cdc723c */ /* 0x000fe20000041824 */
[----:B------:R-:W-:-:S02]  /*5c40*/  LOP3.LUT R40, R16, 0xffff, RZ, 0xc0, !PT ;  /* 0x0000ffff10287812 */ /* 0x000fc400078ec0ff */
[----:B------:R-:W-:Y:S01]  /*5c50*/  IMAD.WIDE.U32 R24, R24, -0x326172a9, RZ ;  /* 0xcd9e8d5718187825 */ /* 0x000fe200078e00ff */
[----:B------:R-:W-:Y:S02]  /*5c60*/  LOP3.LUT R23, R23, UR14, R60, 0x96, !PT ;  /* 0x0000000e17177c12 */ /* 0x000fe4000f8e963c */
[----:B------:R-:W-:Y:S01]  /*5c70*/  HMMA.16816.F32.BF16 R36, R8, R42, RZ ;  /* 0x0000002a0824723c */ /* 0x000fe200000418ff */
[----:B------:R-:W-:Y:S01]  /*5c80*/  IMAD.MOV.U32 R99, RZ, RZ, R160 ;  /* 0x000000ffff637224 */ /* 0x000fe200078e00a0 */
[----:B------:R-:W-:Y:S01]  /*5c90*/  LOP3.LUT R2, R25, UR10, R22, 0x96, !PT ;  /* 0x0000000a19027c12 */ /* 0x000fe2000f8e9616 */
[----:B------:R-:W-:Y:S01]  /*5ca0*/  IMAD.WIDE.U32 R22, R23, -0x2daee0ad, RZ ;  /* 0xd2511f5317167825 */ /* 0x000fe200078e00ff */
[----:B------:R-:W-:Y:S02]  /*5cb0*/  LOP3.LUT R25, R19, UR27, R62, 0x96, !PT ;  /* 0x0000001b13197c12 */ /* 0x000fe4000f8e963e */
[----:B------:R-:W-:Y:S01]  /*5cc0*/  HMMA.16816.F32.BF16 R212, R12, R50, R28 ;  /* 0x000000320cd4723c */ /* 0x000fe2000004181c */
[----:B------:R-:W-:-:S04]  /*5cd0*/  IMAD.WIDE.U32 R26, R2, -0x2daee0ad, RZ ;  /* 0xd2511f53021a7825 */ /* 0x000fc800078e00ff */
[----:B------:R-:W-:Y:S01]  /*5ce0*/  IMAD.MOV.U32 R71, RZ, RZ, R155 ;  /* 0x000000ffff477224 */ /* 0x000fe200078e009b */
[----:B------:R-:W-:Y:S01]  /*5cf0*/  LOP3.LUT R2, R27, UR6, R22, 0x96, !PT ;  /* 0x000000061b027c12 */ /* 0x000fe2000f8e9616 */
[----:B---3--:R-:W-:Y:S01]  /*5d00*/  HMMA.16816.F32.BF16 R160, R12, R44, R32 ;  /* 0x0000002c0ca0723c */ /* 0x008fe20000041820 */
[----:B------:R-:W-:Y:S01]  /*5d10*/  LOP3.LUT R29, R21, UR11, R4, 0x96, !PT ;  /* 0x0000000b151d7c12 */ /* 0x000fe2000f8e9604 */
[----:B------:R-:W-:Y:S01]  /*5d20*/  IMAD.MOV.U32 R68, RZ, RZ, R154 ;  /* 0x000000ffff447224 */ /* 0x000fe200078e009a */
[----:B------:R-:W-:Y:S01]  /*5d30*/  LOP3.LUT R4, R23, UR8, R20, 0x96, !PT ;  /* 0x0000000817047c12 */ /* 0x000fe2000f8e9614 */
[----:B------:R-:W-:Y:S01]  /*5d40*/  IMAD.MOV.U32 R72, RZ, RZ, R153 ;  /* 0x000000ffff487224 */ /* 0x000fe200078e0099 */
[C---:B------:R-:W-:Y:S01]  /*5d50*/  LOP3.LUT R21, R18.reuse, 0xff, RZ, 0xc0, !PT ;  /* 0x000000ff12157812 */ /* 0x040fe200078ec0ff */
[----:B------:R-:W-:Y:S01]  /*5d60*/  IMAD.WIDE.U32 R22, R29, -0x326172a9, RZ ;  /* 0xcd9e8d571d167825 */ /* 0x000fe200078e00ff */
[----:B------:R-:W-:Y:S02]  /*5d70*/  LOP3.LUT R51, R18, 0xffff, RZ, 0xc0, !PT ;  /* 0x0000ffff12337812 */ /* 0x000fe400078ec0ff */
[----:B------:R-:W-:Y:S01]  /*5d80*/  SHF.R.U32.HI R27, RZ, 0x18, R18 ;  /* 0x00000018ff1b7819 */ /* 0x000fe20000011612 */
[----:B------:R-:W-:Y:S01]  /*5d90*/  IMAD.WIDE.U32 R18, R4, -0x326172a9, RZ ;  /* 0xcd9e8d5704127825 */ /* 0x000fe200078e00ff */
[----:B------:R-:W-:-:S02]  /*5da0*/  LOP3.LUT R30, R5, UR15, R92, 0x96, !PT ;  /* 0x0000000f051e7c12 */ /* 0x000fc4000f8e965c */
[----:B------:R-:W-:Y:S01]  /*5db0*/  LOP3.LUT R28, R17, UR34, R96, 0x96, !PT ;  /* 0x00000022111c7c12 */ /* 0x000fe2000f8e9660 */
[----:B------:R-:W-:Y:S01]  /*5dc0*/  IMAD.WIDE.U32 R4, R2, -0x326172a9, RZ ;  /* 0xcd9e8d5702047825 */ /* 0x000fe200078e00ff */
[----:B------:R-:W-:Y:S02]  /*5dd0*/  LOP3.LUT R19, R19, UR7, R24, 0x96, !PT ;  /* 0x0000000713137c12 */ /* 0x000fe4000f8e9618 */
[----:B------:R-:W-:Y:S01]  /*5de0*/  LOP3.LUT R34, R16, 0xff, RZ, 0xc0, !PT ;  /* 0x000000ff10227812 */ /* 0x000fe200078ec0ff */
[----:B------:R-:W-:Y:S01]  /*5df0*/  IMAD.MOV.U32 R73, RZ, RZ, R152 ;  /* 0x000000ffff497224 */ /* 0x000fe200078e0098 */
[----:B------:R-:W-:Y:S01]  /*5e00*/  LOP3.LUT R18, R5, UR34, R18, 0x96, !PT ;  /* 0x0000002205127c12 */ /* 0x000fe2000f8e9612 */
[----:B------:R-:W-:Y:S01]  /*5e10*/  HMMA.16816.F32.BF16 R152, R12, R46, R36 ;  /* 0x0000002e0c98723c */ /* 0x000fe20000041824 */
        /* <DEDUP_REMOVED lines=8> */
[----:B------:R-:W-:-:S02]  /*5ea0*/  SHF.R.U32.HI R39, RZ, 0x10, R16 ;  /* 0x00000010ff277819 */ /* 0x000fc40000011610 */
[----:B------:R-:W-:Y:S01]  /*5eb0*/  SHF.R.U32.HI R45, RZ, 0x18, R16 ;  /* 0x00000018ff2d7819 */ /* 0x000fe20000011610 */
[----:B------:R-:W-:Y:S01]  /*5ec0*/  IMAD.MOV.U32 R96, RZ, RZ, R123 ;  /* 0x000000ffff607224 */ /* 0x000fe200078e007b */
[----:B------:R-:W-:Y:S01]  /*5ed0*/  LOP3.LUT R5, R5, UR14, R60, 0x96, !PT ;  /* 0x0000000e05057c12 */ /* 0x000fe2000f8e963c */
[----:B------:R-:W-:Y:S01]  /*5ee0*/  IMAD.MOV.U32 R61, RZ, RZ, R139 ;  /* 0x000000ffff3d7224 */ /* 0x000fe200078e008b */
[----:B------:R-:W-:Y:S01]  /*5ef0*/  LOP3.LUT R2, R23, UR10, R4, 0x96, !PT ;  /* 0x0000000a17027c12 */ /* 0x000fe2000f8e9604 */
[----:B------:R-:W-:Y:S01]  /*5f00*/  IMAD.MOV.U32 R60, RZ, RZ, R136 ;  /* 0x000000ffff3c7224 */ /* 0x000fe200078e0088 */
[----:B------:R-:W-:Y:S01]  /*5f10*/  ISETP.LE.U32.AND P2, PT, R21, UR5, PT ;  /* 0x0000000515007c0c */ /* 0x000fe2000bf43070 */
[----:B------:R-:W-:Y:S01]  /*5f20*/  IMAD.WIDE.U32 R16, R5, -0x2daee0ad, RZ ;  /* 0xd2511f5305107825 */ /* 0x000fe200078e00ff */
[----:B------:R-:W-:Y:S02]  /*5f30*/  ISETP.LE.U32.AND P6, PT, R24, UR5, PT ;  /* 0x0000000518007c0c */ /* 0x000fe4000bfc3070 */
[----:B------:R-:W-:Y:S01]  /*5f40*/  ISETP.LE.U32.AND P5, PT, R27, UR5, PT ;  /* 0x000000051b007c0c */ /* 0x000fe2000bfa3070 */
[----:B------:R-:W-:Y:S01]  /*5f50*/  IMAD.WIDE.U32 R4, R19, -0x2daee0ad, RZ ;  /* 0xd2511f5313047825 */ /* 0x000fe200078e00ff */
[----:B------:R-:W-:-:S03]  /*5f60*/  LOP3.LUT R17, R17, UR8, R20, 0x96, !PT ;  /* 0x0000000811117c12 */ /* 0x000fc6000f8e9614 */
[----:B------:R-:W-:Y:S01]  /*5f70*/  IMAD.WIDE.U32 R20, R2, -0x2daee0ad, RZ ;  /* 0xd2511f5302147825 */ /* 0x000fe200078e00ff */
[----:B------:R-:W-:Y:S02]  /*5f80*/  LOP3.LUT R2, R5, UR27, R26, 0x96, !PT ;  /* 0x0000001b05027c12 */ /* 0x000fe4000f8e961a */
[C---:B------:R-:W-:Y:S01]  /*5f90*/  LOP3.LUT R42, R4.reuse, 0xff, RZ, 0xc0, !PT ;  /* 0x000000ff042a7812 */ /* 0x040fe200078ec0ff */
[----:B------:R-:W-:Y:S01]  /*5fa0*/  @!P2 HFMA2.BF16_V2 R133, -RZ.H0_H0, RZ.H0_H0, -R226.H0_H0 ;  /* 0x200000ffff85a231 */ /* 0x000fe200003409e2 */
[----:B------:R-:W-:Y:S01]  /*5fb0*/  LOP3.LUT R19, R21, UR6, R16, 0x96, !PT ;  /* 0x0000000615137c12 */ /* 0x000fe2000f8e9610 */
[----:B------:R-:W-:Y:S01]  /*5fc0*/  IMAD.WIDE.U32 R16, R17, -0x326172a9, RZ ;  /* 0xcd9e8d5711107825 */ /* 0x000fe200078e00ff */
[----:B------:R-:W-:Y:S02]  /*5fd0*/  LOP3.LUT R50, R4, 0xffff, RZ, 0xc0, !PT ;  /* 0x0000ffff04327812 */ /* 0x000fe400078ec0ff */
[--C-:B------:R-:W-:Y:S02]  /*5fe0*/  SHF.R.U32.HI R46, RZ, 0x10, R4.reuse ;  /* 0x00000010ff2e7819 */ /* 0x100fe40000011604 */
[----:B------:R-:W-:Y:S01]  /*5ff0*/  SHF.R.U32.HI R36, RZ, 0x18, R4 ;  /* 0x00000018ff247819 */ /* 0x000fe20000011604 */
[----:B------:R-:W-:Y:S01]  /*6000*/  IMAD.WIDE.U32 R4, R19, -0x326172a9, RZ ;  /* 0xcd9e8d5713047825 */ /* 0x000fe200078e00ff */
[----:B------:R-:W-:Y:S01]  /*6010*/  LOP3.LUT R17, R17, UR7, R22, 0x96, !PT ;  /* 0x0000000711117c12 */ /* 0x000fe2000f8e9616 */
[----:B------:R-:W-:Y:S01]  /*6020*/  ULDC.64 UR6, c[0x0][0x2a8] ;  /* 0x0000aa0000067ab9 */ /* 0x000fe20000000a00 */
[----:B------:R-:W-:-:S02]  /*6030*/  @!P2 PRMT R226, R133, 0x5410, RZ ;  /* 0x0000541085e2a816 */ /* 0x000fc400000000ff */
[----:B------:R-:W-:Y:S01]  /*6040*/  LOP3.LUT R29, R5, UR34, R16, 0x96, !PT ;  /* 0x00000022051d7c12 */ /* 0x000fe2000f8e9610 */
[----:B------:R-:W-:Y:S01]  /*6050*/  FFMA.FTZ R16, R100, UR36, -R6 ;  /* 0x0000002464107c23 */ /* 0x000fe20008010806 */
[C---:B------:R-:W-:Y:S02]  /*6060*/  LOP3.LUT R37, R4.reuse, 0xffff, RZ, 0xc0, !PT ;  /* 0x0000ffff04257812 */ /* 0x040fe400078ec0ff */
[----:B------:R-:W-:Y:S01]  /*6070*/  LOP3.LUT R44, R4, 0xff, RZ, 0xc0, !PT ;  /* 0x000000ff042c7812 */ /* 0x000fe200078ec0ff */
[----:B------:R-:W-:Y:S01]  /*6080*/  MUFU.EX2 R59, R16 ;  /* 0x00000010003b7308 */ /* 0x000fe20000000800 */
[--C-:B------:R-:W-:Y:S02]  /*6090*/  SHF.R.U32.HI R41, RZ, 0x10, R4.reuse ;  /* 0x00000010ff297819 */ /* 0x100fe40000011604 */
        /* <DEDUP_REMOVED lines=30> */
[----:B------:R-:W-:Y:S01]  /*6280*/  ISETP.LE.U32.AND P4, PT, R4, UR5, PT ;  /* 0x0000000504007c0c */ /* 0x000fe2000bf83070 */
[----:B------:R-:W-:Y:S02]  /*6290*/  IMAD.MOV.U32 R75, RZ, RZ, R57 ;  /* 0x000000ffff4b7224 */ /* 0x000fe400078e0039 */
[----:B--2---:R-:W-:Y:S01]  /*62a0*/  FFMA.FTZ R5, R103, UR36, -R0 ;  /* 0x0000002467057c23 */ /* 0x004fe20008010800 */
[----:B------:R-:W-:Y:S01]  /*62b0*/  @!P1 PRMT R177, R100, 0x5410, RZ ;  /* 0x0000541064b19816 */ /* 0x000fe200000000ff */
[----:B-1----:R-:W-:Y:S01]  /*62c0*/  HMMA.16816.F32.BF16 R16, R8, R20, RZ ;  /* 0x000000140810723c */ /* 0x002fe200000418ff */
[----:B------:R-:W-:Y:S01]  /*62d0*/  ISETP.LE.U32.AND P1, PT, R31, UR5, PT ;  /* 0x000000051f007c0c */ /* 0x000fe2000bf23070 */
        /* <DEDUP_REMOVED lines=13> */
[----:B------:R-:W-:Y:S02]  /*63b0*/  IMAD.MOV.U32 R103, RZ, RZ, R53 ;  /* 0x000000ffff677224 */ /* 0x000fe400078e0035 */
[----:B-1----:R-:W-:-:S04]  /*63c0*/  FFMA.FTZ R5, R107, UR36, -R0 ;  /* 0x000000246b057c23 */ /* 0x002fc80008010800 */
[----:B------:R1:W4:Y:S01]  /*63d0*/  MUFU.EX2 R70, R5 ;  /* 0x0000000500467308 */ /* 0x0003220000000800 */
[----:B--2---:R-:W-:-:S04]  /*63e0*/  LOP3.LUT R4, R32, 0xff, RZ, 0xc0, !PT ;  /* 0x000000ff20047812 */ /* 0x004fc800078ec0ff */
[----:B------:R-:W-:Y:S02]  /*63f0*/  ISETP.LE.U32.AND P3, PT, R4, UR5, PT ;  /* 0x0000000504007c0c */ /* 0x000fe4000bf63070 */
[----:B------:R-:W-:-:S04]  /*6400*/  SHF.R.U32.HI R4, RZ, 0x8, R33 ;  /* 0x00000008ff047819 */ /* 0x000fc80000011621 */
[----:B------:R-:W-:Y:S01]  /*6410*/  LOP3.LUT R4, R4, 0xffff, RZ, 0xc0, !PT ;  /* 0x0000ffff04047812 */ /* 0x000fe200078ec0ff */
[----:B-1----:R-:W-:-:S03]  /*6420*/  FFMA.FTZ R5, R106, UR36, -R0 ;  /* 0x000000246a057c23 */ /* 0x002fc60008010800 */
[----:B------:R-:W-:Y:S02]  /*6430*/  ISETP.LE.U32.AND P4, PT, R4, UR5, PT ;  /* 0x0000000504007c0c */ /* 0x000fe4000bf83070 */
[----:B---3--:R-:W-:Y:S01]  /*6440*/  F2FP.BF16.F32.PACK_AB R4, R100, R94 ;  /* 0x0000005e6404723e */ /* 0x008fe200000010ff */
[----:B------:R1:W2:Y:S03]  /*6450*/  MUFU.EX2 R102, R5 ;  /* 0x0000000500667308 */ /* 0x0002a60000000800 */
        /* <DEDUP_REMOVED lines=8> */
[----:B----4-:R-:W-:Y:S01]  /*64e0*/  IMAD.MOV.U32 R104, RZ, RZ, R70 ;  /* 0x000000ffff687224 */ /* 0x010fe200078e0046 */
[----:B------:R-:W-:Y:S01]  /*64f0*/  ISETP.LE.U32.AND P6, PT, R4, UR5, PT ;  /* 0x0000000504007c0c */ /* 0x000fe2000bfc3070 */
[----:B------:R-:W-:Y:S02]  /*6500*/  IMAD.MOV.U32 R70, RZ, RZ, R71 ;  /* 0x000000ffff467224 */ /* 0x000fe400078e0047 */
[----:B-1----:R-:W-:Y:S01]  /*6510*/  FFMA.FTZ R5, R109, UR36, -R6 ;  /* 0x000000246d057c23 */ /* 0x002fe20008010806 */
[----:B------:R-:W-:Y:S01]  /*6520*/  @!P4 PRMT R173, R105, 0x5410, RZ ;  /* 0x0000541069adc816 */ /* 0x000fe200000000ff */
[----:B------:R-:W-:Y:S01]  /*6530*/  IMAD.MOV.U32 R105, RZ, RZ, R183 ;  /* 0x000000ffff697224 */ /* 0x000fe200078e00b7 */
[----:B--2---:R-:W-:Y:S01]  /*6540*/  F2FP.BF16.F32.PACK_AB R4, R102, R104 ;  /* 0x000000686604723e */ /* 0x004fe200000010ff */
[----:B------:R1:W-:Y:S01]  /*6550*/  MUFU.EX2 R183, R5 ;  /* 0x0000000500b77308 */ /* 0x0003e20000000800 */
[----:B------:R-:W-:-:S02]  /*6560*/  IMAD.MOV.U32 R71, RZ, RZ, R99 ;  /* 0x000000ffff477224 */ /* 0x000fc400078e0063 */
[C---:B------:R-:W-:Y:S01]  /*6570*/  PRMT R172, R4.reuse, 0x7632, R172 ;  /* 0x0000763204ac7816 */ /* 0x040fe200000000ac */
[----:B------:R-:W-:Y:S01]  /*6580*/  IMAD.MOV.U32 R99, RZ, RZ, R74 ;  /* 0x000000ffff637224 */ /* 0x000fe200078e004a */
[----:B------:R-:W-:Y:S01]  /*6590*/  PRMT R171, R4, 0x7610, R171 ;  /* 0x0000761004ab7816 */ /* 0x000fe200000000ab */
[----:B------:R-:W-:Y:S01]  /*65a0*/  FFMA.FTZ R4, R108, UR36, -R6 ;  /* 0x000000246c047c23 */ /* 0x000fe20008010806 */
[----:B------:R-:W-:Y:S02]  /*65b0*/  IMAD.MOV.U32 R74, RZ, RZ, R52 ;  /* 0x000000ffff4a7224 */ /* 0x000fe400078e0034 */
[----:B------:R-:W-:Y:S01]  /*65c0*/  @!P1 HFMA2.BF16_V2 R106, -RZ.H0_H0, RZ.H0_H0, -R172.H0_H0 ;  /* 0x200000ffff6a9231 */ /* 0x000fe200003409ac */
[----:B------:R-:W-:Y:S01]  /*65d0*/  PRMT R57, R171, 0x5410, R172 ;  /* 0x00005410ab397816 */ /* 0x000fe200000000ac */
[----:B------:R-:W-:-:S03]  /*65e0*/  @!P3 HFMA2.BF16_V2 R107, -RZ.H0_H0, RZ.H0_H0, -R171.H0_H0 ;  /* 0x200000ffff6bb231 */ /* 0x000fc600003409ab */
[----:B------:R-:W-:Y:S02]  /*65f0*/  @!P1 PRMT R172, R106, 0x5410, RZ ;  /* 0x000054106aac9816 */ /* 0x000fe400000000ff */
[----:B------:R2:W3:Y:S01]  /*6600*/  MUFU.EX2 R106, R4 ;  /* 0x00000004006a7308 */ /* 0x0004e20000000800 */
[----:B------:R-:W-:Y:S02]  /*6610*/  @!P3 PRMT R171, R107, 0x5410, RZ ;  /* 0x000054106babb816 */ /* 0x000fe400000000ff */
[----:B-1----:R-:W-:Y:S01]  /*6620*/  SHF.R.U32.HI R5, RZ, 0x8, R37 ;  /* 0x00000008ff057819 */ /* 0x002fe20000011625 */
[----:B------:R-:W-:Y:S01]  /*6630*/  IMAD.MOV.U32 R37, RZ, RZ, R99 ;  /* 0x000000ffff257224 */ /* 0x000fe200078e0063 */
        /* <DEDUP_REMOVED lines=26> */
[----:B------:R-:W-:Y:S01]  /*67e0*/  ISETP.LE.U32.AND P3, PT, R2, UR5, PT ;  /* 0x0000000502007c0c */ /* 0x000fe2000bf63070 */
[----:B------:R-:W-:Y:S01]  /*67f0*/  IMAD.MOV.U32 R83, RZ, RZ, R119 ;  /* 0x000000ffff537224 */ /* 0x000fe200078e0077 */
[----:B------:R-:W-:Y:S01]  /*6800*/  LOP3.LUT R2, R25, 0xff, RZ, 0xc0, !PT ;  /* 0x000000ff19027812 */ /* 0x000fe200078ec0ff */
[----:B------:R-:W-:-:S03]  /*6810*/  IMAD.MOV.U32 R80, RZ, RZ, R117 ;  /* 0x000000ffff507224 */ /* 0x000fc600078e0075 */
        /* <DEDUP_REMOVED lines=20> */
[----:B------:R-:W-:Y:S01]  /*6960*/  @!P1 PRMT R238, R112, 0x5410, RZ ;  /* 0x0000541070ee9816 */ /* 0x000fe200000000ff */
[----:B------:R-:W-:Y:S01]  /*6970*/  IMAD.MOV.U32 R112, RZ, RZ, R75 ;  /* 0x000000ffff707224 */ /* 0x000fe200078e004b */
[----:B------:R-:W-:Y:S01]  /*6980*/  LOP3.LUT R2, R2, 0xff, RZ, 0xc0, !PT ;  /* 0x000000ff02027812 */ /* 0x000fe200078ec0ff */
[----:B------:R-:W-:Y:S01]  /*6990*/  IMAD.MOV.U32 R58, RZ, RZ, R81 ;  /* 0x000000ffff3a7224 */ /* 0x000fe200078e0051 */
[----:B------:R-:W-:Y:S01]  /*69a0*/  SHF.R.U32.HI R4, RZ, 0x8, R40 ;  /* 0x00000008ff047819 */ /* 0x000fe20000011628 */
[----:B------:R-:W-:Y:S01]  /*69b0*/  IMAD.MOV.U32 R75, RZ, RZ, R118 ;  /* 0x000000ffff4b7224 */ /* 0x000fe200078e0076 */
[----:B------:R-:W-:Y:S01]  /*69c0*/  ISETP.LE.U32.AND P6, PT, R2, UR5, PT ;  /* 0x0000000502007c0c */ /* 0x000fe2000bfc3070 */
[----:B------:R-:W-:Y:S01]  /*69d0*/  IMAD.MOV.U32 R81, RZ, RZ, R116 ;  /* 0x000000ffff517224 */ /* 0x000fe200078e0074 */
[----:B------:R-:W-:Y:S01]  /*69e0*/  LOP3.LUT R2, R28, 0xffff, RZ, 0xc0, !PT ;  /* 0x0000ffff1c027812 */ /* 0x000fe200078ec0ff */
[----:B------:R-:W-:-:S02]  /*69f0*/  @!P4 HFMA2.BF16_V2 R115, -RZ.H0_H0, RZ.H0_H0, -R227.H0_H0 ;  /* 0x200000ffff73c231 */ /* 0x000fc400003409e3 */
[----:B------:R-:W-:Y:S01]  /*6a00*/  IMAD.MOV.U32 R40, RZ, RZ, R210 ;  /* 0x000000ffff287224 */ /* 0x000fe200078e00d2 */
[----:B------:R-:W-:Y:S02]  /*6a10*/  SHF.R.U32.HI R2, RZ, 0x8, R2 ;  /* 0x00000008ff027819 */ /* 0x000fe40000011602 */
[----:B------:R-:W-:Y:S01]  /*6a20*/  @!P4 PRMT R227, R115, 0x5410, RZ ;  /* 0x0000541073e3c816 */ /* 0x000fe200000000ff */
[----:B------:R-:W-:Y:S01]  /*6a30*/  IMAD.MOV.U32 R115, RZ, RZ, R74 ;  /* 0x000000ffff737224 */ /* 0x000fe200078e004a */
[----:B------:R-:W-:Y:S01]  /*6a40*/  LOP3.LUT R2, R2, 0xffff, RZ, 0xc0, !PT ;  /* 0x0000ffff02027812 */ /* 0x000fe200078ec0ff */
[----:B------:R-:W-:Y:S02]  /*6a50*/  IMAD.MOV.U32 R74, RZ, RZ, R120 ;  /* 0x000000ffff4a7224 */ /* 0x000fe400078e0078 */
[----:B------:R-:W-:Y:S01]  /*6a60*/  @!P6 HFMA2.BF16_V2 R114, -RZ.H0_H0, RZ.H0_H0, -R228.H0_H0 ;  /* 0x200000ffff72e231 */ /* 0x000fe200003409e4 */
[----:B------:R-:W-:Y:S02]  /*6a70*/  ISETP.LE.U32.AND P1, PT, R2, UR5, PT ;  /* 0x0000000502007c0c */ /* 0x000fe4000bf23070 */
[----:B------:R-:W-:-:S02]  /*6a80*/  LOP3.LUT R2, R28, 0xff, RZ, 0xc0, !PT ;  /* 0x000000ff1c027812 */ /* 0x000fc400078ec0ff */
[----:B------:R-:W-:Y:S01]  /*6a90*/  @!P6 PRMT R228, R114, 0x5410, RZ ;  /* 0x0000541072e4e816 */ /* 0x000fe200000000ff */
[----:B------:R-:W-:Y:S01]  /*6aa0*/  IMAD.MOV.U32 R114, RZ, RZ, R122 ;  /* 0x000000ffff727224 */ /* 0x000fe200078e007a */
[----:B------:R-:W-:Y:S02]  /*6ab0*/  ISETP.LE.U32.AND P3, PT, R2, UR5, PT ;  /* 0x0000000502007c0c */ /* 0x000fe4000bf63070 */
[----:B------:R-:W-:Y:S02]  /*6ac0*/  SHF.R.U32.HI R2, RZ, 0x10, R28 ;  /* 0x00000010ff027819 */ /* 0x000fe4000001161c */
[----:B------:R-:W-:Y:S02]  /*6ad0*/  ISETP.LE.U32.AND P6, PT, R34, UR5, PT ;  /* 0x0000000522007c0c */ /* 0x000fe4000bfc3070 */
[----:B------:R-:W-:Y:S01]  /*6ae0*/  LOP3.LUT R2, R2, 0xff, RZ, 0xc0, !PT ;  /* 0x000000ff02027812 */ /* 0x000fe200078ec0ff */
[----:B------:R-:W-:Y:S01]  /*6af0*/  @!P1 HFMA2.BF16_V2 R124, -RZ.H0_H0, RZ.H0_H0, -R235.H0_H0 ;  /* 0x200000ffff7c9231 */ /* 0x000fe200003409eb */
[----:B------:R-:W-:-:S02]  /*6b00*/  PRMT R34, R44, 0x5410, R5 ;  /* 0x000054102c227816 */ /* 0x000fc40000000005 */
[----:B------:R-:W-:Y:S01]  /*6b10*/  ISETP.LE.U32.AND P4, PT, R2, UR5, PT ;  /* 0x0000000502007c0c */ /* 0x000fe2000bf83070 */
[----:B-1----:R-:W-:Y:S01]  /*6b20*/  HMMA.16816.F32.BF16 R116, R12, R24, R16 ;  /* 0x000000180c74723c */ /* 0x002fe20000041810 */
[----:B------:R-:W-:Y:S01]  /*6b30*/  SHF.R.U32.HI R2, RZ, 0x18, R28 ;  /* 0x00000018ff027819 */ /* 0x000fe2000001161c */
[----:B------:R-:W-:Y:S01]  /*6b40*/  @!P3 HFMA2.BF16_V2 R125, -RZ.H0_H0, RZ.H0_H0, -R236.H0_H0 ;  /* 0x200000ffff7db231 */ /* 0x000fe200003409ec */
[----:B------:R-:W-:-:S03]  /*6b50*/  @!P1 PRMT R235, R124, 0x5410, RZ ;  /* 0x000054107ceb9816 */ /* 0x000fc600000000ff */
[----:B------:R-:W-:Y:S01]  /*6b60*/  HMMA.16816.F32.BF16 R16, R8, R22, RZ ;  /* 0x000000160810723c */ /* 0x000fe200000418ff */
[----:B------:R-:W1:Y:S01]  /*6b70*/  LDSM.16.MT88.4 R20, [R179+0x1e000] ;  /* 0x01e00000b314783b */ /* 0x000e620000004200 */
[----:B------:R-:W-:Y:S01]  /*6b80*/  @!P3 PRMT R236, R125, 0x5410, RZ ;  /* 0x000054107decb816 */ /* 0x000fe200000000ff */
[----:B------:R-:W-:Y:S01]  /*6b90*/  @!P6 HFMA2.BF16_V2 R129, -RZ.H0_H0, RZ.H0_H0, -R230.H0_H0 ;  /* 0x200000ffff81e231 */ /* 0x000fe200003409e6 */
[----:B------:R-:W-:Y:S02]  /*6ba0*/  ISETP.LE.U32.AND P3, PT, R2, UR5, PT ;  /* 0x0000000502007c0c */ /* 0x000fe4000bf63070 */
[----:B------:R-:W-:Y:S01]  /*6bb0*/  @!P4 HFMA2.BF16_V2 R126, -RZ.H0_H0, RZ.H0_H0, -R234.H0_H0 ;  /* 0x200000ffff7ec231 */ /* 0x000fe200003409ea */
[----:B------:R-:W-:Y:S01]  /*6bc0*/  LOP3.LUT R2, R39, 0xff, RZ, 0xc0, !PT ;  /* 0x000000ff27027812 */ /* 0x000fe200078ec0ff */
[----:B------:R-:W-:Y:S01]  /*6bd0*/  IMAD.MOV.U32 R39, RZ, RZ, R82 ;  /* 0x000000ffff277224 */ /* 0x000fe200078e0052 */
[----:B------:R-:W-:Y:S01]  /*6be0*/  @!P6 PRMT R230, R129, 0x5410, RZ ;  /* 0x0000541081e6e816 */ /* 0x000fe200000000ff */
[----:B------:R-:W-:Y:S01]  /*6bf0*/  IMAD.MOV.U32 R129, RZ, RZ, R211 ;  /* 0x000000ffff817224 */ /* 0x000fe200078e00d3 */
[----:B------:R-:W-:-:S02]  /*6c00*/  @!P4 PRMT R234, R126, 0x5410, RZ ;  /* 0x000054107eeac816 */ /* 0x000fc400000000ff */
[----:B------:R-:W-:Y:S02]  /*6c10*/  ISETP.LE.U32.AND P1, PT, R2, UR5, PT ;  /* 0x0000000502007c0c */ /* 0x000fe4000bf23070 */
[----:B------:R-:W-:Y:S02]  /*6c20*/  LOP3.LUT R2, R4, 0xffff, RZ, 0xc0, !PT ;  /* 0x0000ffff04027812 */ /* 0x000fe400078ec0ff */
[----:B------:R-:W-:Y:S01]  /*6c30*/  @!P3 HFMA2.BF16_V2 R127, -RZ.H0_H0, RZ.H0_H0, -R233.H0_H0 ;  /* 0x200000ffff7fb231 */ /* 0x000fe200003409e9 */
[----:B------:R-:W-:Y:S01]  /*6c40*/  LOP3.LUT R4, R41, 0xff, RZ, 0xc0, !PT ;  /* 0x000000ff29047812 */ /* 0x000fe200078ec0ff */
[----:B------:R-:W-:Y:S01]  /*6c50*/  IMAD.MOV.U32 R41, RZ, RZ, R129 ;  /* 0x000000ffff297224 */ /* 0x000fe200078e0081 */
[----:B------:R-:W-:Y:S01]  /*6c60*/  ISETP.LE.U32.AND P4, PT, R2, UR5, PT ;  /* 0x0000000502007c0c */ /* 0x000fe2000bf83070 */
[----:B------:R-:W-:Y:S01]  /*6c70*/  IMAD.MOV.U32 R129, RZ, RZ, R110 ;  /* 0x000000ffff817224 */ /* 0x000fe200078e006e */
[----:B------:R-:W-:Y:S02]  /*6c80*/  @!P3 PRMT R233, R127, 0x5410, RZ ;  /* 0x000054107fe9b816 */ /* 0x000fe400000000ff */
[----:B------:R-:W-:Y:S01]  /*6c90*/  HMMA.16816.F32.BF16 R120, R12, R26, R16 ;  /* 0x0000001a0c78723c */ /* 0x000fe20000041810 */
[----:B------:R-:W2:Y:S01]  /*6ca0*/  LDSM.16.MT88.4 R24, [R179+0x1e800] ;  /* 0x01e80000b318783b */ /* 0x000ea20000004200 */
[----:B------:R-:W-:Y:S01]  /*6cb0*/  ISETP.LE.U32.AND P3, PT, R45, UR5, PT ;  /* 0x000000052d007c0c */ /* 0x000fe2000bf63070 */
[----:B------:R-:W-:Y:S01]  /*6cc0*/  IMAD.MOV.U32 R45, RZ, RZ, R209 ;  /* 0x000000ffff2d7224 */ /* 0x000fe200078e00d1 */
[----:B------:R-:W-:Y:S01]  /*6cd0*/  LOP3.LUT R2, R49, 0xff, RZ, 0xc0, !PT ;  /* 0x000000ff31027812 */ /* 0x000fe200078ec0ff */
[----:B------:R-:W-:-:S02]  /*6ce0*/  @!P1 HFMA2.BF16_V2 R130, -RZ.H0_H0, RZ.H0_H0, -R232.H0_H0 ;  /* 0x200000ffff829231 */ /* 0x000fc400003409e8 */
[----:B------:R-:W-:Y:S01]  /*6cf0*/  IMAD.MOV.U32 R49, RZ, RZ, R83 ;  /* 0x000000ffff317224 */ /* 0x000fe200078e0053 */
[----:B------:R-:W-:Y:S01]  /*6d00*/  ISETP.LE.U32.AND P6, PT, R2, UR5, PT ;  /* 0x0000000502007c0c */ /* 0x000fe2000bfc3070 */
[----:B------:R-:W-:Y:S01]  /*6d10*/  @!P4 HFMA2.BF16_V2 R128, -RZ.H0_H0, RZ.H0_H0, -R229.H0_H0 ;  /* 0x200000ffff80c231 */ /* 0x000fe200003409e5 */
[----:B------:R-:W-:Y:S01]  /*6d20*/  SHF.R.U32.HI R2, RZ, 0x8, R51 ;  /* 0x00000008ff027819 */ /* 0x000fe20000011633 */
[----:B------:R-:W-:Y:S01]  /*6d30*/  IMAD.MOV.U32 R51, RZ, RZ, R137 ;  /* 0x000000ffff337224 */ /* 0x000fe200078e0089 */
[----:B------:R-:W-:Y:S01]  /*6d40*/  @!P1 PRMT R232, R130, 0x5410, RZ ;  /* 0x0000541082e89816 */ /* 0x000fe200000000ff */
[----:B------:R-:W-:Y:S01]  /*6d50*/  IMAD.MOV.U32 R130, RZ, RZ, R81 ;  /* 0x000000ffff827224 */ /* 0x000fe200078e0051 */
[----:B------:R-:W-:Y:S01]  /*6d60*/  @!P4 PRMT R229, R128, 0x5410, RZ ;  /* 0x0000541080e5c816 */ /* 0x000fe200000000ff */
[----:B------:R-:W-:Y:S02]  /*6d70*/  IMAD.MOV.U32 R128, RZ, RZ, R208 ;  /* 0x000000ffff807224 */ /* 0x000fe400078e00d0 */
[----:B------:R-:W-:Y:S01]  /*6d80*/  @!P3 HFMA2.BF16_V2 R131, -RZ.H0_H0, RZ.H0_H0, -R231.H0_H0 ;  /* 0x200000ffff83b231 */ /* 0x000fe200003409e7 */
[----:B-1----:R-:W-:Y:S01]  /*6d90*/  HMMA.16816.F32.BF16 R16, R8, R20, RZ ;  /* 0x000000140810723c */ /* 0x002fe200000418ff */
[----:B------:R-:W-:Y:S01]  /*6da0*/  LOP3.LUT R2, R2, 0xffff, RZ, 0xc0, !PT ;  /* 0x0000ffff02027812 */ /* 0x000fe200078ec0ff */
        /* <DEDUP_REMOVED lines=9> */
[----:B------:R-:W-:Y:S01]  /*6e40*/  ISETP.LE.U32.AND P4, PT, R42, UR5, PT ;  /* 0x000000052a007c0c */ /* 0x000fe2000bf83070 */
[----:B------:R-:W-:Y:S01]  /*6e50*/  IMAD.MOV.U32 R42, RZ, RZ, R80 ;  /* 0x000000ffff2a7224 */ /* 0x000fe200078e0050 */
[----:B------:R-:W-:-:S02]  /*6e60*/  ISETP.LE.U32.AND P2, PT, R2, UR5, PT ;  /* 0x0000000502007c0c */ /* 0x000fc4000bf43070 */
[----:B------:R-:W-:Y:S01]  /*6e70*/  SHF.R.U32.HI R2, RZ, 0x8, R35 ;  /* 0x00000008ff027819 */ /* 0x000fe20000011623 */
[----:B------:R-:W-:Y:S01]  /*6e80*/  IMAD.MOV.U32 R46, RZ, RZ, R42 ;  /* 0x000000ffff2e7224 */ /* 0x000fe200078e002a */
[----:B------:R-:W-:Y:S01]  /*6e90*/  PRMT R35, R4, 0x5410, R43 ;  /* 0x0000541004237816 */ /* 0x000fe2000000002b */
[----:B------:R-:W-:Y:S01]  /*6ea0*/  IMAD.MOV.U32 R43, RZ, RZ, R39 ;  /* 0x000000ffff2b7224 */ /* 0x000fe200078e0027 */
[----:B------:R-:W-:Y:S01]  /*6eb0*/  PRMT R36, R38, 0x5410, R2 ;  /* 0x0000541026247816 */ /* 0x000fe20000000002 */
[----:B------:R-:W-:Y:S01]  /*6ec0*/  @!P3 HFMA2.BF16_V2 R143, -RZ.H0_H0, RZ.H0_H0, -R225.H0_H0 ;  /* 0x200000ffff8fb231 */ /* 0x000fe200003409e1 */
[----:B------:R-:W-:Y:S01]  /*6ed0*/  LOP3.LUT R2, R48, 0xff, RZ, 0xc0, !PT ;  /* 0x000000ff30027812 */ /* 0x000fe200078ec0ff */
[----:B------:R-:W-:Y:S01]  /*6ee0*/  IMAD.MOV.U32 R39, RZ, RZ, R79 ;  /* 0x000000ffff277224 */ /* 0x000fe200078e004f */
[----:B------:R-:W-:Y:S01]  /*6ef0*/  SHF.R.U32.HI R4, RZ, 0x10, R29 ;  /* 0x00000010ff047819 */ /* 0x000fe2000001161d */
[----:B--2---:R-:W-:Y:S01]  /*6f00*/  HMMA.16816.F32.BF16 R124, R12, R24, R16 ;  /* 0x000000180c7c723c */ /* 0x004fe20000041810 */
[----:B------:R-:W-:Y:S01]  /*6f10*/  PRMT R33, R2, 0x5410, R47 ;  /* 0x0000541002217816 */ /* 0x000fe2000000002f */
[----:B------:R-:W-:Y:S01]  /*6f20*/  IMAD.MOV.U32 R38, RZ, RZ, R76 ;  /* 0x000000ffff267224 */ /* 0x000fe200078e004c */
[----:B------:R-:W-:Y:S01]  /*6f30*/  SHF.R.U32.HI R2, RZ, 0x8, R50 ;  /* 0x00000008ff027819 */ /* 0x000fe20000011632 */
[----:B------:R-:W-:Y:S01]  /*6f40*/  IMAD.MOV.U32 R47, RZ, RZ, R128 ;  /* 0x000000ffff2f7224 */ /* 0x000fe200078e0080 */
[----:B------:R-:W-:Y:S01]  /*6f50*/  @!P3 PRMT R225, R143, 0x5410, RZ ;  /* 0x000054108fe1b816 */ /* 0x000fe200000000ff */
[----:B------:R-:W-:Y:S01]  /*6f60*/  HMMA.16816.F32.BF16 R16, R8, R22, RZ ;  /* 0x000000160810723c */ /* 0x000fe200000418ff */
[----:B------:R-:W1:Y:S01]  /*6f70*/  LDSM.16.MT88.4 R20, [R180+0x1e000] ;  /* 0x01e00000b414783b */ /* 0x000e620000004200 */
[----:B------:R-:W-:Y:S01]  /*6f80*/  LOP3.LUT R2, R2, 0xffff, RZ, 0xc0, !PT ;  /* 0x0000ffff02027812 */ /* 0x000fe200078ec0ff */
[----:B------:R-:W-:-:S02]  /*6f90*/  IMAD.MOV.U32 R128, RZ, RZ, R115 ;  /* 0x000000ffff807224 */ /* 0x000fc400078e0073 */
[----:B------:R-:W-:Y:S01]  /*6fa0*/  IMAD.MOV.U32 R115, RZ, RZ, R105 ;  /* 0x000000ffff737224 */ /* 0x000fe200078e0069 */
[----:B------:R-:W-:Y:S01]  /*6fb0*/  ISETP.LE.U32.AND P3, PT, R2, UR5, PT ;  /* 0x0000000502007c0c */ /* 0x000fe2000bf63070 */
[----:B------:R-:W-:Y:S01]  /*6fc0*/  IMAD.MOV.U32 R105, RZ, RZ, R101 ;  /* 0x000000ffff697224 */ /* 0x000fe200078e0065 */
[----:B------:R-:W-:Y:S01]  /*6fd0*/  LOP3.LUT R2, R29, 0xffff, RZ, 0xc0, !PT ;  /* 0x0000ffff1d027812 */ /* 0x000fe200078ec0ff */
[----:B------:R-:W-:-:S03]  /*6fe0*/  IMAD.MOV.U32 R42, RZ, RZ, R49 ;  /* 0x000000ffff2a7224 */ /* 0x000fc600078e0031 */
[----:B------:R-:W-:Y:S02]  /*6ff0*/  SHF.R.U32.HI R5, RZ, 0x8, R2 ;  /* 0x00000008ff057819 */ /* 0x000fe40000011602 */
[----:B------:R-:W-:Y:S02]  /*7000*/  LOP3.LUT R2, R4, 0xff, RZ, 0xc0, !PT ;  /* 0x000000ff04027812 */ /* 0x000fe400078ec0ff */
[----:B------:R-:W-:-:S08]  /*7010*/  SHF.R.U32.HI R4, RZ, 0x10, R30 ;  /* 0x00000010ff047819 */ /* 0x000fd0000001161e */
[----:B------:R-:W-:Y:S01]  /*7020*/  HMMA.16816.F32.BF16 R208, R12, R26, R16 ;  /* 0x0000001a0cd0723c */ /* 0x000fe20000041810 */
[----:B------:R-:W2:Y:S05]  /*7030*/  LDSM.16.MT88.4 R24, [R180+0x1e800] ;  /* 0x01e80000b418783b */ /* 0x000eaa0000004200 */
[----:B-1----:R-:W-:-:S15]  /*7040*/  HMMA.16816.F32.BF16 R16, R8, R20, RZ ;  /* 0x000000140810723c */ /* 0x002fde00000418ff */
[----:B------:R-:W-:-:S09]  /*7050*/  NOP ;  /* 0x0000000000007918 */ /* 0x000fd20000000000 */
[----:B--2---:R-:W-:Y:S06]  /*7060*/  HMMA.16816.F32.BF16 R136, R12, R24, R16 ;  /* 0x000000180c88723c */ /* 0x004fec0000041810 */
[----:B------:R-:W-:Y:S01]  /*7070*/  HMMA.16816.F32.BF16 R16, R8, R22, RZ ;  /* 0x000000160810723c */ /* 0x000fe200000418ff */
[----:B------:R-:W1:-:S15]  /*7080*/  LDSM.16.MT88.4 R20, [R182+0x1e000] ;  /* 0x01e00000b614783b */ /* 0x000e5e0000004200 */
[----:B------:R-:W-:-:S08]  /*7090*/  NOP ;  /* 0x0000000000007918 */ /* 0x000fd00000000000 */
[----:B------:R-:W-:Y:S01]  /*70a0*/  HMMA.16816.F32.BF16 R80, R12, R26, R16 ;  /* 0x0000001a0c50723c */ /* 0x000fe20000041810 */
[----:B------:R-:W2:Y:S06]  /*70b0*/  LDSM.16.MT88.4 R24, [R182+0x1e800] ;  /* 0x01e80000b618783b */ /* 0x000eac0000004200 */
[----:B------:R-:W-:Y:S01]  /*70c0*/  SHF.R.U32.HI R16, RZ, 0x18, R29 ;  /* 0x00000018ff107819 */ /* 0x000fe2000001161d */
[----:B------:R-:W-:Y:S01]  /*70d0*/  FADD.FTZ R18, R145, R98 ;  /* 0x0000006291127221 */ /* 0x000fe20000010000 */
[----:B------:R-:W-:Y:S01]  /*70e0*/  LOP3.LUT R17, R29, 0xff, RZ, 0xc0, !PT ;  /* 0x000000ff1d117812 */ /* 0x000fe200078ec0ff */
[----:B------:R-:W-:Y:S01]  /*70f0*/  IMAD.MOV.U32 R145, RZ, RZ, R193 ;  /* 0x000000ffff917224 */ /* 0x000fe200078e00c1 */
[----:B------:R-:W-:Y:S01]  /*7100*/  PRMT R29, R2, 0x5410, R16 ;  /* 0x00005410021d7816 */ /* 0x000fe20000000010 */
[----:B------:R-:W-:Y:S01]  /*7110*/  IMAD.MOV.U32 R98, RZ, RZ, R192 ;  /* 0x000000ffff627224 */ /* 0x000fe200078e00c0 */
[----:B------:R-:W-:Y:S01]  /*7120*/  LOP3.LUT R2, R30, 0xffff, RZ, 0xc0, !PT ;  /* 0x0000ffff1e027812 */ /* 0x000fe200078ec0ff */
[----:B------:R-:W-:Y:S01]  /*7130*/  IMAD.MOV.U32 R143, RZ, RZ, R191 ;  /* 0x000000ffff8f7224 */ /* 0x000fe200078e00bf */
[----:B------:R-:W-:Y:S01]  /*7140*/  PRMT R31, R17, 0x5410, R5 ;  /* 0x00005410111f7816 */ /* 0x000fe20000000005 */
[----:B------:R-:W-:Y:S01]  /*7150*/  IMAD.MOV.U32 R92, RZ, RZ, R190 ;  /* 0x000000ffff5c7224 */ /* 0x000fe200078e00be */
[----:B------:R-:W-:Y:S01]  /*7160*/  SHF.R.U32.HI R5, RZ, 0x8, R2 ;  /* 0x00000008ff057819 */ /* 0x000fe20000011602 */
[----:B------:R3:W5:Y:S01]  /*7170*/  LDL.LU R193, [R1+0xe4] ;  /* 0x0000e40001c17983 */ /* 0x0007620000300800 */
[----:B------:R-:W-:-:S02]  /*7180*/  SHF.R.U32.HI R16, RZ, 0x18, R30 ;  /* 0x00000018ff107819 */ /* 0x000fc4000001161e */
[----:B------:R-:W-:Y:S01]  /*7190*/  LOP3.LUT R2, R4, 0xff, RZ, 0xc0, !PT ;  /* 0x000000ff04027812 */ /* 0x000fe200078ec0ff */
[----:B------:R-:W-:Y:S01]  /*71a0*/  FFMA.FTZ R4, R140, UR36, -R6 ;  /* 0x000000248c047c23 */ /* 0x000fe20008010806 */
[----:B------:R-:W-:Y:S01]  /*71b0*/  LOP3.LUT R17, R30, 0xff, RZ, 0xc0, !PT ;  /* 0x000000ff1e117812 */ /* 0x000fe200078ec0ff */
[----:B------:R3:W5:Y:S01]  /*71c0*/  LDL.LU R192, [R1+0xe0] ;  /* 0x0000e00001c07983 */ /* 0x0007620000300800 */
[----:B------:R-:W-:Y:S01]  /*71d0*/  PRMT R32, R2, 0x5410, R16 ;  /* 0x0000541002207816 */ /* 0x000fe20000000010 */
[----:B------:R-:W-:Y:S01]  /*71e0*/  FADD.FTZ R16, R146, R18 ;  /* 0x0000001292107221 */ /* 0x000fe20000010000 */
[----:B------:R-:W-:Y:S01]  /*71f0*/  PRMT R30, R17, 0x5410, R5 ;  /* 0x00005410111e7816 */ /* 0x000fe20000000005 */
[----:B------:R-:W-:Y:S01]  /*7200*/  FADD.FTZ R2, R97, R95 ;  /* 0x0000005f61027221 */ /* 0x000fe20000010000 */
[----:B------:R-:W-:Y:S02]  /*7210*/  IMAD.MOV.U32 R95, RZ, RZ, R77 ;  /* 0x000000ffff5f7224 */ /* 0x000fe400078e004d */
[----:B------:R-:W-:Y:S01]  /*7220*/  FADD.FTZ R28, R147, R16 ;  /* 0x00000010931c7221 */ /* 0x000fe20000010000 */
[----:B------:R-:W-:Y:S01]  /*7230*/  MUFU.EX2 R99, R4 ;  /* 0x0000000400637308 */ /* 0x000fe20000000800 */
[----:B-1----:R-:W-:Y:S01]  /*7240*/  HMMA.16816.F32.BF16 R16, R8, R20, RZ ;  /* 0x000000140810723c */ /* 0x002fe200000418ff */
[----:B------:R-:W-:Y:S01]  /*7250*/  FADD.FTZ R5, R93, R2 ;  /* 0x000000025d057221 */ /* 0x000fe20000010000 */
[----:B------:R-:W-:Y:S01]  /*7260*/  FFMA.FTZ R2, R134, UR36, -R6 ;  /* 0x0000002486027c23 */ /* 0x000fe20008010806 */
[----:B------:R-:W-:Y:S01]  /*7270*/  @!P5 HFMA2.BF16_V2 R140, -RZ.H0_H0, RZ.H0_H0, -R186.H0_H0 ;  /* 0x200000ffff8cd231 */ /* 0x000fe200003409ba */
[----:B------:R3:W5:Y:S01]  /*7280*/  LDL.LU R191, [R1+0xdc] ;  /* 0x0000dc0001bf7983 */ /* 0x0007620000300800 */
[----:B------:R-:W-:Y:S01]  /*7290*/  FADD.FTZ R5, R63, R5 ;  /* 0x000000053f057221 */ /* 0x000fe20000010000 */
[----:B------:R-:W-:Y:S01]  /*72a0*/  IMAD.MOV.U32 R63, RZ, RZ, R51 ;  /* 0x000000ffff3f7224 */ /* 0x000fe200078e0033 */
[----:B------:R-:W1:-:S15]  /*72b0*/  MUFU.EX2 R101, R2 ;  /* 0x0000000200657308 */ /* 0x000e5e0000000800 */
[----:B------:R-:W-:-:S02]  /*72c0*/  NOP ;  /* 0x0000000000007918 */ /* 0x000fc40000000000 */
[----:B--2---:R-:W-:Y:S01]  /*72d0*/  HMMA.16816.F32.BF16 R76, R12, R24, R16 ;  /* 0x000000180c4c723c */ /* 0x004fe20000041810 */
[--C-:B------:R-:W-:Y:S01]  /*72e0*/  FFMA.FTZ R20, R142, UR36, -R0.reuse ;  /* 0x000000248e147c23 */ /* 0x100fe20008010800 */
[----:B------:R-:W-:Y:S01]  /*72f0*/  FFMA.FTZ R6, R141, UR36, -R0 ;  /* 0x000000248d067c23 */ /* 0x000fe20008010800 */
[----:B------:R-:W-:Y:S01]  /*7300*/  FADD.FTZ R239, R239, R28 ;  /* 0x0000001cefef7221 */ /* 0x000fe20000010000 */
[----:B------:R-:W-:Y:S01]  /*7310*/  @!P5 PRMT R186, R140, 0x5410, RZ ;  /* 0x000054108cbad816 */ /* 0x000fe200000000ff */
[----:B------:R3:W5:Y:S01]  /*7320*/  LDL.LU R190, [R1+0xd8] ;  /* 0x0000d80001be7983 */ /* 0x0007620000300800 */
[----:B------:R-:W-:Y:S01]  /*7330*/  HMMA.16816.F32.BF16 R16, R8, R22, RZ ;  /* 0x000000160810723c */ /* 0x000fe200000418ff */
[----:B-1----:R-:W-:Y:S02]  /*7340*/  F2FP.BF16.F32.PACK_AB R0, R101, R99 ;  /* 0x000000636500723e */ /* 0x002fe400000010ff */
[----:B------:R-:W-:Y:S01]  /*7350*/  HSET2.LE.AND R2, R29, R7, PT ;  /* 0x000000071d027233 */ /* 0x000fe20003803000 */
[----:B------:R-:W-:Y:S01]  /*7360*/  FADD.FTZ R242, R242, R5 ;  /* 0x00000005f2f27221 */ /* 0x000fe20000010000 */
[C---:B------:R-:W-:Y:S01]  /*7370*/  PRMT R133, R0.reuse, 0x7632, R133 ;  /* 0x0000763200857816 */ /* 0x040fe20000000085 */
[----:B------:R-:W-:Y:S01]  /*7380*/  @!P6 HFMA2.BF16_V2 R141, -RZ.H0_H0, RZ.H0_H0, -R224.H0_H0 ;  /* 0x200000ffff8de231 */ /* 0x000fe200003409e0 */
[----:B------:R-:W-:Y:S01]  /*7390*/  PRMT R134, R0, 0x7610, R134 ;  /* 0x0000761000867816 */ /* 0x000fe20000000086 */
[----:B------:R-:W-:Y:S01]  /*73a0*/  IMAD.MOV.U32 R140, RZ, RZ, R95 ;  /* 0x000000ffff8c7224 */ /* 0x000fe200078e005f */
[----:B------:R3:W5:Y:S01]  /*73b0*/  LDL.LU R189, [R1+0xd4] ;  /* 0x0000d40001bd7983 */ /* 0x0007620000300800 */
[----:B------:R-:W-:-:S14]  /*73c0*/  @!P3 HFMA2.BF16_V2 R142, -RZ.H0_H0, RZ.H0_H0, -R133.H0_H0 ;  /* 0x200000ffff8eb231 */ /* 0x000fdc0000340985 */
[----:B------:R-:W-:Y:S01]  /*73d0*/  HMMA.16816.F32.BF16 R48, R12, R26, R16 ;  /* 0x0000001a0c30723c */ /* 0x000fe20000041810 */
[----:B------:R-:W1:Y:S01]  /*73e0*/  LDSM.16.MT88.4 R16, [R181+0x1e000] ;  /* 0x01e00000b510783b */ /* 0x000e620000004200 */
[----:B------:R-:W-:Y:S02]  /*73f0*/  PRMT R21, R134, 0x5410, R133 ;  /* 0x0000541086157816 */ /* 0x000fe40000000085 */
[----:B------:R-:W-:Y:S01]  /*7400*/  @!P3 PRMT R133, R142, 0x5410, RZ ;  /* 0x000054108e85b816 */ /* 0x000fe200000000ff */
[----:B------:R-:W-:Y:S02]  /*7410*/  IMAD.MOV.U32 R142, RZ, RZ, R98 ;  /* 0x000000ffff8e7224 */ /* 0x000fe400078e0062 */
[----:B------:R-:W-:Y:S02]  /*7420*/  IMAD.MOV.U32 R98, RZ, RZ, R38 ;  /* 0x000000ffff627224 */ /* 0x000fe400078e0026 */
[----:B------:R-:W-:Y:S02]  /*7430*/  IMAD.MOV.U32 R38, RZ, RZ, R131 ;  /* 0x000000ffff267224 */ /* 0x000fe400078e0083 */
[----:B------:R-:W-:-:S02]  /*7440*/  IMAD.MOV.U32 R131, RZ, RZ, R130 ;  /* 0x000000ffff837224 */ /* 0x000fc400078e0082 */
[----:B------:R-:W-:Y:S02]  /*7450*/  IMAD.MOV.U32 R130, RZ, RZ, R128 ;  /* 0x000000ffff827224 */ /* 0x000fe400078e0080 */
[----:B------:R-:W-:Y:S01]  /*7460*/  IMAD.MOV.U32 R128, RZ, RZ, R129 ;  /* 0x000000ffff807224 */ /* 0x000fe200078e0081 */
[----:B------:R-:W-:Y:S01]  /*7470*/  HSET2.LE.AND R0, R31, R7, PT ;  /* 0x000000071f007233 */ /* 0x000fe20003803000 */
[----:B------:R-:W-:Y:S01]  /*7480*/  IMAD.MOV.U32 R129, RZ, RZ, R115 ;  /* 0x000000ffff817224 */ /* 0x000fe200078e0073 */
[----:B------:R2:W-:Y:S01]  /*7490*/  MUFU.EX2 R31, R6 ;  /* 0x00000006001f7308 */ /* 0x0005e20000000800 */
[----:B------:R-:W-:Y:S02]  /*74a0*/  IMAD.MOV.U32 R115, RZ, RZ, R96 ;  /* 0x000000ffff737224 */ /* 0x000fe400078e0060 */
[----:B------:R-:W-:-:S05]  /*74b0*/  LOP3.LUT R4, R0, R56, RZ, 0xc0, !PT ;  /* 0x0000003800047212 */ /* 0x000fca00078ec0ff */
[----:B------:R-:W4:Y:S01]  /*74c0*/  MUFU.EX2 R96, R20 ;  /* 0x0000001400607308 */ /* 0x000f220000000800 */
[----:B------:R-:W-:Y:S02]  /*74d0*/  HSET2.LE.AND R0, R34, R7, PT ;  /* 0x0000000722007233 */ /* 0x000fe40003803000 */
[----:B------:R-:W-:-:S03]  /*74e0*/  LOP3.LUT R5, R2, R54, RZ, 0xc0, !PT ;  /* 0x0000003602057212 */ /* 0x000fc600078ec0ff */
[----:B--2---:R-:W-:Y:S02]  /*74f0*/  LOP3.LUT R6, R0, R55, RZ, 0xc0, !PT ;  /* 0x0000003700067212 */ /* 0x004fe400078ec0ff */
[--C-:B------:R-:W-:Y:S02]  /*7500*/  HSET2.LE.AND R0, R35, R7.reuse, PT ;  /* 0x0000000723007233 */ /* 0x100fe40003803000 */
[--C-:B------:R-:W-:Y:S01]  /*7510*/  HSET2.LE.AND R2, R32, R7.reuse, PT ;  /* 0x0000000720027233 */ /* 0x100fe20003803000 */
[C---:B-1----:R-:W-:Y:S06]  /*7520*/  HMMA.16816.F32.BF16 R24, R8.reuse, R16, RZ ;  /* 0x000000100818723c */ /* 0x042fec00000418ff */
[----:B------:R-:W-:Y:S07]  /*7530*/  HMMA.16816.F32.BF16 R16, R8, R18, RZ ;  /* 0x000000120810723c */ /* 0x000fee00000418ff */
[----:B------:R-:W-:-:S02]  /*7540*/  HSET2.LE.AND R8, R30, R7, PT ;  /* 0x000000071e087233 */ /* 0x000fc40003803000 */
[--C-:B------:R-:W-:Y:S02]  /*7550*/  HSET2.LE.AND R9, R36, R7.reuse, PT ;  /* 0x0000000724097233 */ /* 0x100fe40003803000 */
[----:B------:R-:W-:Y:S02]  /*7560*/  HSET2.LE.AND R10, R33, R7, PT ;  /* 0x00000007210a7233 */ /* 0x000fe40003803000 */
[----:B------:R-:W-:Y:S02]  /*7570*/  LOP3.LUT R7, R0, R57, RZ, 0xc0, !PT ;  /* 0x0000003900077212 */ /* 0x000fe400078ec0ff */
[----:B----4-:R-:W-:Y:S01]  /*7580*/  F2FP.BF16.F32.PACK_AB R0, R31, R96 ;  /* 0x000000601f00723e */ /* 0x010fe200000010ff */
[----:B------:R-:W-:-:S03]  /*7590*/  @!P4 HFMA2.BF16_V2 R144, -RZ.H0_H0, RZ.H0_H0, -R134.H0_H0 ;  /* 0x200000ffff90c231 */ /* 0x000fc60000340986 */
[C---:B------:R-:W-:Y:S02]  /*75a0*/  PRMT R29, R0.reuse, 0x7610, R29 ;  /* 0x00007610001d7816 */ /* 0x040fe4000000001d */
[----:B------:R-:W-:Y:S02]  /*75b0*/  PRMT R28, R0, 0x7632, R28 ;  /* 0x00007632001c7816 */ /* 0x000fe4000000001c */
[----:B------:R-:W-:Y:S02]  /*75c0*/  @!P6 PRMT R224, R141, 0x5410, RZ ;  /* 0x000054108de0e816 */ /* 0x000fe400000000ff */
[----:B------:R-:W-:Y:S01]  /*75d0*/  PRMT R0, R29, 0x5410, R28 ;  /* 0x000054101d007816 */ /* 0x000fe2000000001c */
[----:B------:R-:W-:Y:S01]  /*75e0*/  IMAD.MOV.U32 R141, RZ, RZ, R145 ;  /* 0x000000ffff8d7224 */ /* 0x000fe200078e0091 */
[----:B------:R-:W-:Y:S01]  /*75f0*/  @!P4 PRMT R134, R144, 0x5410, RZ ;  /* 0x000054109086c816 */ /* 0x000fe200000000ff */
[----:B------:R-:W-:Y:S01]  /*7600*/  IMAD.MOV.U32 R144, RZ, RZ, R131 ;  /* 0x000000ffff907224 */ /* 0x000fe200078e0083 */
[----:B------:R-:W-:Y:S01]  /*7610*/  LOP3.LUT R131, R10, R0, RZ, 0xc0, !PT ;  /* 0x000000000a837212 */ /* 0x000fe200078ec0ff */
[----:B------:R-:W-:Y:S01]  /*7620*/  IMAD.MOV.U32 R145, RZ, RZ, R130 ;  /* 0x000000ffff917224 */ /* 0x000fe200078e0082 */
[----:B------:R-:W-:Y:S01]  /*7630*/  LOP3.LUT R130, R9, R21, RZ, 0xc0, !PT ;  /* 0x0000001509827212 */ /* 0x000fe200078ec0ff */
[----:B------:R-:W-:Y:S01]  /*7640*/  IMAD.MOV.U32 R146, RZ, RZ, R128 ;  /* 0x000000ffff927224 */ /* 0x000fe200078e0080 */
[----:B------:R-:W-:-:S02]  /*7650*/  LOP3.LUT R128, R8, R53, RZ, 0xc0, !PT ;  /* 0x0000003508807212 */ /* 0x000fc400078ec0ff */
[----:B------:R-:W1:Y:S02]  /*7660*/  LDSM.16.MT88.4 R8, [R181+0x1e800] ;  /* 0x01e80000b508783b */ /* 0x000e640000004200 */
[C---:B-1----:R-:W-:Y:S06]  /*7670*/  HMMA.16816.F32.BF16 R24, R12.reuse, R8, R24 ;  /* 0x000000080c18723c */ /* 0x042fec0000041818 */
[----:B------:R-:W-:Y:S01]  /*7680*/  HMMA.16816.F32.BF16 R20, R12, R10, R16 ;  /* 0x0000000a0c14723c */ /* 0x000fe20000041810 */
[----:B------:R-:W1:Y:S04]  /*7690*/  LDSM.16.MT88.4 R8, [R179+0x19000] ;  /* 0x01900000b308783b */ /* 0x000e680000004200 */
[----:B------:R-:W2:Y:S01]  /*76a0*/  LDSM.16.MT88.4 R12, [R180+0x19000] ;  /* 0x01900000b40c783b */ /* 0x000ea20000004200 */
        /* <DEDUP_REMOVED lines=9> */
[C---:B--2---:R-:W-:Y:S06]  /*7740*/  HMMA.16816.F32.BF16 R156, R4.reuse, R12, R144 ;  /* 0x0000000c049c723c */ /* 0x044fec0000041890 */
[C---:B-1----:R-:W-:Y:S01]  /*7750*/  HMMA.16816.F32.BF16 R148, R4.reuse, R8, R148 ;  /* 0x000000080494723c */ /* 0x042fe20000041894 */
[----:B------:R-:W-:Y:S01]  /*7760*/  LOP3.LUT R129, R2, R52, RZ, 0xc0, !PT ;  /* 0x0000003402817212 */ /* 0x000fe200078ec0ff */
[----:B------:R-:W-:Y:S01]  /*7770*/  IMAD.MOV.U32 R114, RZ, RZ, R110 ;  /* 0x000000ffff727224 */ /* 0x000fe200078e006e */
[----:B------:R3:W5:Y:S03]  /*7780*/  LDL.LU R188, [R1+0xd0] ;  /* 0x0000d00001bc7983 */ /* 0x0007660000300800 */
[C---:B------:R-:W-:Y:S01]  /*7790*/  HMMA.16816.F32.BF16 R32, R4.reuse, R14, R32 ;  /* 0x0000000e0420723c */ /* 0x040fe20000041820 */
[----:B------:R-:W1:Y:S05]  /*77a0*/  LDSM.16.MT88.4 R12, [R181+0x19000] ;  /* 0x01900000b50c783b */ /* 0x000e6a0000004200 */
[C---:B------:R-:W-:Y:S01]  /*77b0*/  HMMA.16816.F32.BF16 R36, R4.reuse, R10, R36 ;  /* 0x0000000a0424723c */ /* 0x040fe20000041824 */
[----:B------:R-:W2:Y:S05]  /*77c0*/  LDSM.16.MT88.4 R8, [R179+0x1b000] ;  /* 0x01b00000b308783b */ /* 0x000eaa0000004200 */
[C---:B-1----:R-:W-:Y:S06]  /*77d0*/  HMMA.16816.F32.BF16 R140, R4.reuse, R12, R140 ;  /* 0x0000000c048c723c */ /* 0x042fec000004188c */
[C---:B------:R-:W-:Y:S01]  /*77e0*/  HMMA.16816.F32.BF16 R40, R4.reuse, R14, R40 ;  /* 0x0000000e0428723c */ /* 0x040fe20000041828 */
[----:B------:R-:W1:Y:S05]  /*77f0*/  LDSM.16.MT88.4 R12, [R180+0x1b000] ;  /* 0x01b00000b40c783b */ /* 0x000e6a0000004200 */
[C---:B--2---:R-:W-:Y:S06]  /*7800*/  HMMA.16816.F32.BF16 R44, R4.reuse, R8, R44 ;  /* 0x00000008042c723c */ /* 0x044fec000004182c */
[----:B------:R-:W-:Y:S01]  /*7810*/  HMMA.16816.F32.BF16 R52, R4, R10, R60 ;  /* 0x0000000a0434723c */ /* 0x000fe2000004183c */
[----:B------:R-:W2:Y:S01]  /*7820*/  LDSM.16.MT88.4 R8, [R182+0x1b000] ;  /* 0x01b00000b608783b */ /* 0x000ea20000004200 */
        /* <DEDUP_REMOVED lines=10> */
[----:B------:R-:W-:Y:S01]  /*78d0*/  IMAD.MOV.U32 R109, RZ, RZ, R73 ;  /* 0x000000ffff6d7224 */ /* 0x000fe200078e0049 */
[C---:B-1----:R-:W-:Y:S06]  /*78e0*/  HMMA.16816.F32.BF16 R60, R4.reuse, R12, R68 ;  /* 0x0000000c043c723c */ /* 0x042fec0000041844 */
[C---:B------:R-:W-:Y:S01]  /*78f0*/  HMMA.16816.F32.BF16 R64, R4.reuse, R14, R64 ;  /* 0x0000000e0440723c */ /* 0x040fe20000041840 */
[----:B------:R-:W1:Y:S05]  /*7900*/  LDSM.16.MT88.4 R12, [R181+0x1b000] ;  /* 0x01b00000b50c783b */ /* 0x000e6a0000004200 */
[C---:B--2---:R-:W-:Y:S06]  /*7910*/  HMMA.16816.F32.BF16 R68, R4.reuse, R8, R84 ;  /* 0x000000080444723c */ /* 0x044fec0000041854 */
[----:B------:R-:W-:Y:S01]  /*7920*/  HMMA.16816.F32.BF16 R72, R4, R10, R88 ;  /* 0x0000000a0448723c */ /* 0x000fe20000041858 */
[----:B------:R-:W2:Y:S01]  /*7930*/  LDSM.16.MT88.4 R8, [R179+0x1d000] ;  /* 0x01d00000b308783b */ /* 0x000ea20000004200 */
[----:B------:R-:W-:-:S04]  /*7940*/  IMAD.MOV.U32 R0, RZ, RZ, R92 ;  /* 0x000000ffff007224 */ /* 0x000fc800078e005c */
[C---:B-1----:R-:W-:Y:S07]  /*7950*/  HMMA.16816.F32.BF16 R88, R4.reuse, R14, R248 ;  /* 0x0000000e0458723c */ /* 0x042fee00000418f8 */
[----:B------:R-:W-:Y:S02]  /*7960*/  IMAD.MOV.U32 R248, RZ, RZ, R94 ;  /* 0x000000fffff87224 */ /* 0x000fe400078e005e */
[----:B------:R-:W-:Y:S02]  /*7970*/  IMAD.MOV.U32 R251, RZ, RZ, R96 ;  /* 0x000000fffffb7224 */ /* 0x000fe400078e0060 */
[----:B------:R-:W-:Y:S01]  /*7980*/  IMAD.MOV.U32 R250, RZ, RZ, R99 ;  /* 0x000000fffffa7224 */ /* 0x000fe200078e0063 */
[C---:B--2---:R-:W-:Y:S06]  /*7990*/  HMMA.16816.F32.BF16 R92, R4.reuse, R8, R244 ;  /* 0x00000008045c723c */ /* 0x044fec00000418f4 */
[----:B------:R-:W-:Y:S01]  /*79a0*/  HMMA.16816.F32.BF16 R96, R4, R10, R220 ;  /* 0x0000000a0460723c */ /* 0x000fe200000418dc */
[----:B------:R-:W1:Y:S01]  /*79b0*/  LDSM.16.MT88.4 R8, [R182+0x1d000] ;  /* 0x01d00000b608783b */ /* 0x000e620000004200 */
[----:B------:R-:W-:-:S02]  /*79c0*/  IMAD.MOV.U32 R146, RZ, RZ, R187 ;  /* 0x000000ffff927224 */ /* 0x000fc400078e00bb */
[----:B------:R-:W-:Y:S01]  /*79d0*/  IMAD.MOV.U32 R147, RZ, RZ, R184 ;  /* 0x000000ffff937224 */ /* 0x000fe200078e00b8 */
[----:B------:R3:W5:Y:S01]  /*79e0*/  LDL.LU R187, [R1+0xcc] ;  /* 0x0000cc0001bb7983 */ /* 0x0007620000300800 */
[----:B------:R-:W-:Y:S02]  /*79f0*/  IMAD.MOV.U32 R56, RZ, RZ, R114 ;  /* 0x000000ffff387224 */ /* 0x000fe400078e0072 */
[----:B------:R-:W-:Y:S01]  /*7a00*/  IMAD.MOV.U32 R57, RZ, RZ, R113 ;  /* 0x000000ffff397224 */ /* 0x000fe200078e0071 */
[----:B------:R3:W5:Y:S01]  /*7a10*/  LDL.LU R184, [R1+0xc8] ;  /* 0x0000c80001b87983 */ /* 0x0007620000300800 */
[----:B------:R-:W-:Y:S01]  /*7a20*/  IMAD.MOV.U32 R2, RZ, RZ, R112 ;  /* 0x000000ffff027224 */ /* 0x000fe200078e0070 */
[C---:B------:R-:W-:Y:S02]  /*7a30*/  HMMA.16816.F32.BF16 R84, R4.reuse, R12, R144 ;  /* 0x0000000c0454723c */ /* 0x040fe40000041890 */
[----:B------:R-:W2:Y:S04]  /*7a40*/  LDSM.16.MT88.4 R12, [R180+0x1d000] ;  /* 0x01d00000b40c783b */ /* 0x000ea80000004200 */
[----:B-1----:R-:W-:Y:S01]  /*7a50*/  HMMA.16816.F32.BF16 R112, R4, R10, R152 ;  /* 0x0000000a0470723c */ /* 0x002fe20000041898 */
[----:B------:R-:W1:Y:S01]  /*7a60*/  LDSM.16.MT88.4 R152, [R180+0x19800] ;  /* 0x01980000b498783b */ /* 0x000e620000004200 */
[----:B------:R-:W-:-:S02]  /*7a70*/  IMAD.MOV.U32 R147, RZ, RZ, R107 ;  /* 0x000000ffff937224 */ /* 0x000fc400078e006b */
[----:B------:R-:W-:Y:S02]  /*7a80*/  IMAD.MOV.U32 R144, RZ, RZ, R106 ;  /* 0x000000ffff907224 */ /* 0x000fe400078e006a */
[----:B------:R-:W-:Y:S02]  /*7a90*/  IMAD.MOV.U32 R249, RZ, RZ, R105 ;  /* 0x000000fffff97224 */ /* 0x000fe400078e0069 */
[----:B------:R-:W-:Y:S02]  /*7aa0*/  IMAD.MOV.U32 R247, RZ, RZ, R104 ;  /* 0x000000fffff77224 */ /* 0x000fe400078e0068 */
[----:B------:R-:W-:Y:S02]  /*7ab0*/  IMAD.MOV.U32 R244, RZ, RZ, R103 ;  /* 0x000000fffff47224 */ /* 0x000fe400078e0067 */
[----:B------:R-:W-:Y:S01]  /*7ac0*/  IMAD.MOV.U32 R245, RZ, RZ, R102 ;  /* 0x000000fffff57224 */ /* 0x000fe200078e0066 */
[----:B--2---:R-:W-:Y:S01]  /*7ad0*/  HMMA.16816.F32.BF16 R104, R4, R14, R212 ;  /* 0x0000000e0468723c */ /* 0x004fe200000418d4 */
[----:B------:R-:W-:-:S02]  /*7ae0*/  IMAD.MOV.U32 R246, RZ, RZ, R100 ;  /* 0x000000fffff67224 */ /* 0x000fc400078e0064 */
[----:B------:R-:W-:Y:S02]  /*7af0*/  IMAD.MOV.U32 R30, RZ, RZ, R101 ;  /* 0x000000ffff1e7224 */ /* 0x000fe400078e0065 */
[----:B------:R-:W-:Y:S01]  /*7b00*/  IMAD.MOV.U32 R145, RZ, RZ, R111 ;  /* 0x000000ffff917224 */ /* 0x000fe200078e006f */
[C---:B------:R-:W-:Y:S01]  /*7b10*/  HMMA.16816.F32.BF16 R100, R4.reuse, R12, R216 ;  /* 0x0000000c0464723c */ /* 0x040fe200000418d8 */
[----:B------:R-:W-:Y:S01]  /*7b20*/  IMAD.MOV.U32 R146, RZ, RZ, R110 ;  /* 0x000000ffff927224 */ /* 0x000fe200078e006e */
[----:B------:R-:W2:Y:S01]  /*7b30*/  LDSM.16.MT88.4 R12, [R181+0x1d000] ;  /* 0x01d00000b50c783b */ /* 0x000ea20000004200 */
[----:B------:R-:W-:Y:S02]  /*7b40*/  IMAD.MOV.U32 R214, RZ, RZ, R109 ;  /* 0x000000ffffd67224 */ /* 0x000fe400078e006d */
[----:B------:R-:W-:Y:S02]  /*7b50*/  IMAD.MOV.U32 R215, RZ, RZ, R108 ;  /* 0x000000ffffd77224 */ /* 0x000fe400078e006c */
[----:B------:R-:W-:Y:S01]  /*7b60*/  HMMA.16816.F32.BF16 R108, R4, R8, R160 ;  /* 0x00000008046c723c */ /* 0x000fe200000418a0 */
[----:B------:R-:W4:Y:S04]  /*7b70*/  LDSM.16.MT88.4 R8, [R179+0x1f000] ;  /* 0x01f00000b308783b */ /* 0x000f280000004200 */
[----:B------:R-:W-:Y:S01]  /*7b80*/  LDSM.16.MT88.4 R160, [R179+0x19800] ;  /* 0x01980000b3a0783b */ /* 0x000fe20000004200 */
[C---:B-1----:R-:W-:Y:S06]  /*7b90*/  HMMA.16816.F32.BF16 R156, R128.reuse, R152, R156 ;  /* 0x00000098809c723c */ /* 0x042fec000004189c */
[----:B------:R-:W-:Y:S01]  /*7ba0*/  HMMA.16816.F32.BF16 R152, R128, R154, R32 ;  /* 0x0000009a8098723c */ /* 0x000fe20000041820 */
[----:B------:R3:W3:Y:S04]  /*7bb0*/  LDL.LU.S16 R35, [R1+0x74] ;  /* 0x0000740001237983 */ /* 0x0006e80000300600 */
[----:B------:R1:W3:Y:S01]  /*7bc0*/  LDL.LU.S16 R34, [R1+0x70] ;  /* 0x0000700001227983 */ /* 0x0002e20000300600 */
[C---:B--2---:R-:W-:Y:S06]  /*7bd0*/  HMMA.16816.F32.BF16 R116, R4.reuse, R12, R116 ;  /* 0x0000000c0474723c */ /* 0x044fec0000041874 */
[C---:B------:R-:W-:Y:S01]  /*7be0*/  HMMA.16816.F32.BF16 R120, R4.reuse, R14, R120 ;  /* 0x0000000e0478723c */ /* 0x040fe20000041878 */
[----:B------:R-:W2:Y:S05]  /*7bf0*/  LDSM.16.MT88.4 R12, [R180+0x1f000] ;  /* 0x01f00000b40c783b */ /* 0x000eaa0000004200 */
[C---:B----4-:R-:W-:Y:S06]  /*7c00*/  HMMA.16816.F32.BF16 R124, R4.reuse, R8, R124 ;  /* 0x00000008047c723c */ /* 0x050fec000004187c */
[C---:B------:R-:W-:Y:S01]  /*7c10*/  HMMA.16816.F32.BF16 R208, R4.reuse, R10, R208 ;  /* 0x0000000a04d0723c */ /* 0x040fe200000418d0 */
[----:B------:R-:W4:Y:S05]  /*7c20*/  LDSM.16.MT88.4 R8, [R182+0x1f000] ;  /* 0x01f00000b608783b */ /* 0x000f2a0000004200 */
[C---:B--2---:R-:W-:Y:S06]  /*7c30*/  HMMA.16816.F32.BF16 R216, R4.reuse, R14, R80 ;  /* 0x0000000e04d8723c */ /* 0x044fec0000041850 */
[----:B------:R-:W-:Y:S01]  /*7c40*/  HMMA.16816.F32.BF16 R220, R4, R12, R136 ;  /* 0x0000000c04dc723c */ /* 0x000fe20000041888 */
[----:B------:R-:W-:Y:S01]  /*7c50*/  IMAD.MOV.U32 R82, RZ, RZ, R214 ;  /* 0x000000ffff527224 */ /* 0x000fe200078e00d6 */
[----:B------:R-:W2:Y:S01]  /*7c60*/  LDSM.16.MT88.4 R136, [R181+0x19800] ;  /* 0x01980000b588783b */ /* 0x000ea20000004200 */
[----:B------:R-:W-:-:S03]  /*7c70*/  IMAD.MOV.U32 R83, RZ, RZ, R215 ;  /* 0x000000ffff537224 */ /* 0x000fc600078e00d7 */
[C---:B----4-:R-:W-:Y:S06]  /*7c80*/  HMMA.16816.F32.BF16 R212, R4.reuse, R8, R76 ;  /* 0x0000000804d4723c */ /* 0x050fec000004184c */
[----:B------:R-:W-:Y:S01]  /*7c90*/  HMMA.16816.F32.BF16 R12, R4, R10, R48 ;  /* 0x0000000a040c723c */ /* 0x000fe20000041830 */
[----:B------:R-:W4:Y:S05]  /*7ca0*/  LDSM.16.MT88.4 R8, [R181+0x1f000] ;  /* 0x01f00000b508783b */ /* 0x000f2a0000004200 */
[C---:B------:R-:W-:Y:S06]  /*7cb0*/  HMMA.16816.F32.BF16 R164, R128.reuse, R160, R164 ;  /* 0x000000a080a4723c */ /* 0x040fec00000418a4 */
[C---:B--2---:R-:W-:Y:S01]  /*7cc0*/  HMMA.16816.F32.BF16 R140, R128.reuse, R136, R140 ;  /* 0x00000088808c723c */ /* 0x044fe2000004188c */
[----:B------:R-:W-:Y:S01]  /*7cd0*/  FADD.FTZ R0, R0, R242 ;  /* 0x000000f200007221 */ /* 0x000fe20000010000 */
[----:B------:R-:W-:Y:S01]  /*7ce0*/  IMAD.MOV.U32 R33, RZ, RZ, R82 ;  /* 0x000000ffff217224 */ /* 0x000fe200078e0052 */
[----:B------:R-:W-:Y:S03]  /*7cf0*/  LDSM.16.MT88.4 R48, [R180+0x1b800] ;  /* 0x01b80000b430783b */ /* 0x000fe60000004200 */
[----:B------:R-:W-:Y:S06]  /*7d00*/  HMMA.16816.F32.BF16 R160, R128, R162, R16 ;  /* 0x000000a280a0723c */ /* 0x000fec0000041810 */
[----:B----4-:R-:W-:Y:S01]  /*7d10*/  HMMA.16816.F32.BF16 R24, R4, R8, R24 ;  /* 0x000000080418723c */ /* 0x010fe20000041818 */
[----:B------:R-:W-:-:S05]  /*7d20*/  IMAD.MOV.U32 R19, RZ, RZ, R146 ;  /* 0x000000ffff137224 */ /* 0x000fca00078e0092 */
[----:B------:R-:W-:Y:S01]  /*7d30*/  HMMA.16816.F32.BF16 R20, R4, R10, R20 ;  /* 0x0000000a0414723c */ /* 0x000fe20000041814 */
[----:B------:R-:W-:Y:S01]  /*7d40*/  IMAD.MOV.U32 R18, RZ, RZ, R145 ;  /* 0x000000ffff127224 */ /* 0x000fe200078e0091 */
[----:B------:R-:W-:Y:S01]  /*7d50*/  USHF.L.U32 UR10, UR23, 0x3, URZ ;  /* 0x00000003170a7899 */ /* 0x000fe2000800063f */
[----:B------:R-:W-:Y:S01]  /*7d60*/  IMAD.MOV.U32 R17, RZ, RZ, R58 ;  /* 0x000000ffff117224 */ /* 0x000fe200078e003a */
[----:B------:R-:W-:Y:S03]  /*7d70*/  LDSM.16.MT88.4 R8, [R181+0x1f800] ;  /* 0x01f80000b508783b */ /* 0x000fe60000004200 */
[----:B------:R-:W-:Y:S02]  /*7d80*/  IMAD.MOV.U32 R6, RZ, RZ, R245 ;  /* 0x000000ffff067224 */ /* 0x000fe400078e00f5 */
[----:B------:R-:W-:Y:S02]  /*7d90*/  IMAD.MOV.U32 R7, RZ, RZ, R244 ;  /* 0x000000ffff077224 */ /* 0x000fe400078e00f4 */
[----:B------:R-:W-:-:S02]  /*7da0*/  IMAD.MOV.U32 R245, RZ, RZ, R247 ;  /* 0x000000fffff57224 */ /* 0x000fc400078e00f7 */
[----:B------:R-:W-:Y:S02]  /*7db0*/  IMAD.MOV.U32 R244, RZ, RZ, R248 ;  /* 0x000000fffff47224 */ /* 0x000fe400078e00f8 */
[----:B------:R-:W-:Y:S02]  /*7dc0*/  IMAD.MOV.U32 R247, RZ, RZ, R249 ;  /* 0x000000fffff77224 */ /* 0x000fe400078e00f9 */
[----:B------:R-:W-:Y:S02]  /*7dd0*/  IMAD.MOV.U32 R248, RZ, RZ, R144 ;  /* 0x000000fffff87224 */ /* 0x000fe400078e0090 */
[----:B------:R-:W-:Y:S01]  /*7de0*/  IMAD.MOV.U32 R249, RZ, RZ, R147 ;  /* 0x000000fffff97224 */ /* 0x000fe200078e0093 */
[----:B------:R-:W-:Y:S01]  /*7df0*/  HMMA.16816.F32.BF16 R136, R128, R138, R40 ;  /* 0x0000008a8088723c */ /* 0x000fe20000041828 */
[----:B------:R-:W2:Y:S01]  /*7e00*/  LDSM.16.MT88.4 R144, [R182+0x19800] ;  /* 0x01980000b690783b */ /* 0x000ea20000004200 */
[----:B------:R-:W-:Y:S02]  /*7e10*/  IMAD.MOV.U32 R5, RZ, RZ, R2 ;  /* 0x000000ffff057224 */ /* 0x000fe400078e0002 */
[----:B------:R-:W-:Y:S01]  /*7e20*/  IMAD.MOV.U32 R4, RZ, RZ, R57 ;  /* 0x000000ffff047224 */ /* 0x000fe200078e0039 */
[----:B------:R-:W4:Y:S01]  /*7e30*/  LDSM.16.MT88.4 R40, [R179+0x1b800] ;  /* 0x01b80000b328783b */ /* 0x000f220000004200 */
[----:B------:R-:W-:-:S02]  /*7e40*/  IMAD.MOV.U32 R2, RZ, RZ, R56 ;  /* 0x000000ffff027224 */ /* 0x000fc400078e0038 */
[----:B------:R-:W-:Y:S02]  /*7e50*/  IMAD.MOV.U32 R16, RZ, RZ, R59 ;  /* 0x000000ffff107224 */ /* 0x000fe400078e003b */
[----:B------:R-:W1:Y:S01]  /*7e60*/  LDSM.16.MT88.4 R56, [R182+0x1b800] ;  /* 0x01b80000b638783b */ /* 0x000e620000004200 */
[C---:B--2---:R-:W-:Y:S06]  /*7e70*/  HMMA.16816.F32.BF16 R148, R128.reuse, R144, R148 ;  /* 0x000000908094723c */ /* 0x044fec0000041894 */
[C---:B------:R-:W-:Y:S06]  /*7e80*/  HMMA.16816.F32.BF16 R144, R128.reuse, R146, R36 ;  /* 0x000000928090723c */ /* 0x040fec0000041824 */
[C---:B----4-:R-:W-:Y:S06]  /*7e90*/  HMMA.16816.F32.BF16 R36, R128.reuse, R40, R44 ;  /* 0x000000288024723c */ /* 0x050fec000004182c */
[C---:B------:R-:W-:Y:S06]  /*7ea0*/  HMMA.16816.F32.BF16 R40, R128.reuse, R42, R52 ;  /* 0x0000002a8028723c */ /* 0x040fec0000041834 */
        /* <DEDUP_REMOVED lines=9> */
[----:B---3--:R-:W-:-:S02]  /*7f40*/  @!P1 HFMA2.BF16_V2 R34, -RZ.H0_H0, RZ.H0_H0, -R28.H0_H0 ;  /* 0x200000ffff229231 */ /* 0x008fc4000034091c */
[----:B------:R-:W-:Y:S01]  /*7f50*/  FADD.FTZ R2, R2, R239 ;  /* 0x000000ef02027221 */ /* 0x000fe20000010000 */
[----:B------:R-:W-:Y:S02]  /*7f60*/  @!P2 HFMA2.BF16_V2 R35, -RZ.H0_H0, RZ.H0_H0, -R29.H0_H0 ;  /* 0x200000ffff23a231 */ /* 0x000fe4000034091d */
[----:B------:R-:W-:Y:S01]  /*7f70*/  FADD.FTZ R0, R7, R0 ;  /* 0x0000000007007221 */ /* 0x000fe20000010000 */
[----:B------:R-:W-:Y:S01]  /*7f80*/  FADD.FTZ R2, R6, R2 ;  /* 0x0000000206027221 */ /* 0x000fe20000010000 */
[----:B------:R-:W-:Y:S01]  /*7f90*/  IMAD.MOV.U32 R32, RZ, RZ, R83 ;  /* 0x000000ffff207224 */ /* 0x000fe200078e0053 */
[C---:B------:R-:W-:Y:S01]  /*7fa0*/  HMMA.16816.F32.BF16 R44, R128.reuse, R48, R60 ;  /* 0x00000030802c723c */ /* 0x040fe2000004183c */
[----:B------:R-:W-:Y:S05]  /*7fb0*/  LDSM.16.MT88.4 R80, [R180+0x1d800] ;  /* 0x01d80000b450783b */ /* 0x000fea0000004200 */
[C---:B-1----:R-:W-:Y:S06]  /*7fc0*/  HMMA.16816.F32.BF16 R116, R128.reuse, R120, R212 ;  /* 0x000000788074723c */ /* 0x042fec00000418d4 */
[----:B------:R-:W-:Y:S07]  /*7fd0*/  HMMA.16816.F32.BF16 R120, R128, R122, R12 ;  /* 0x0000007a8078723c */ /* 0x000fee000004180c */
[----:B------:R-:W-:Y:S01]  /*7fe0*/  PRMT R12, R34, 0x7610, R12 ;  /* 0x00007610220c7816 */ /* 0x000fe2000000000c */
[----:B------:R-:W-:Y:S01]  /*7ff0*/  IMAD.MOV.U32 R34, RZ, RZ, R16 ;  /* 0x000000ffff227224 */ /* 0x000fe200078e0010 */
[----:B------:R-:W-:Y:S01]  /*8000*/  PRMT R13, R35, 0x7610, R13 ;  /* 0x00007610230d7816 */ /* 0x000fe2000000000d */
[----:B------:R-:W-:Y:S01]  /*8010*/  IMAD.MOV.U32 R35, RZ, RZ, R17 ;  /* 0x000000ffff237224 */ /* 0x000fe200078e0011 */
[----:B------:R-:W-:Y:S01]  /*8020*/  @!P1 PRMT R28, R12, 0x5410, RZ ;  /* 0x000054100c1c9816 */ /* 0x000fe200000000ff */
[----:B------:R-:W-:-:S02]  /*8030*/  IMAD.MOV.U32 R16, RZ, RZ, R5 ;  /* 0x000000ffff107224 */ /* 0x000fc400078e0005 */
[----:B------:R-:W-:Y:S01]  /*8040*/  FADD.FTZ R2, R34, R2 ;  /* 0x0000000222027221 */ /* 0x000fe20000010000 */
[----:B------:R-:W-:Y:S02]  /*8050*/  IMAD.MOV.U32 R17, RZ, RZ, R4 ;  /* 0x000000ffff117224 */ /* 0x000fe400078e0004 */
[----:B------:R-:W-:Y:S01]  /*8060*/  FADD.FTZ R0, R35, R0 ;  /* 0x0000000023007221 */ /* 0x000fe20000010000 */
[----:B------:R-:W-:Y:S01]  /*8070*/  LEA R4, P1, R33, UR6, 0x1 ;  /* 0x0000000621047c11 */ /* 0x000fe2000f8208ff */
[----:B------:R-:W-:Y:S02]  /*8080*/  FADD.FTZ R2, R16, R2 ;  /* 0x0000000210027221 */ /* 0x000fe40000010000 */
[----:B------:R-:W-:Y:S01]  /*8090*/  FADD.FTZ R0, R17, R0 ;  /* 0x0000000011007221 */ /* 0x000fe20000010000 */
[----:B------:R-:W-:Y:S01]  /*80a0*/  LEA.HI.X R5, R33, UR7, R32, 0x1, P1 ;  /* 0x0000000721057c11 */ /* 0x000fe200088f0c20 */
[----:B------:R-:W-:Y:S02]  /*80b0*/  FADD.FTZ R2, R18, R2 ;  /* 0x0000000212027221 */ /* 0x000fe40000010000 */
[----:B------:R-:W-:-:S02]  /*80c0*/  FADD.FTZ R0, R19, R0 ;  /* 0x0000000013007221 */ /* 0x000fc40000010000 */
[----:B------:R1:W-:Y:S02]  /*80d0*/  STG.E.U16 desc[UR30][R4.64], R236 ;  /* 0x000000ec04007986 */ /* 0x0003e4000c10151e */
[----:B------:R-:W-:-:S04]  /*80e0*/  FADD.FTZ R0, R245, R0 ;  /* 0x00000000f5007221 */ /* 0x000fc80000010000 */
[----:B------:R-:W-:-:S04]  /*80f0*/  FADD.FTZ R0, R247, R0 ;  /* 0x00000000f7007221 */ /* 0x000fc80000010000 */
[----:B------:R-:W-:-:S04]  /*8100*/  FADD.FTZ R0, R249, R0 ;  /* 0x00000000f9007221 */ /* 0x000fc80000010000 */
[----:B------:R-:W-:Y:S01]  /*8110*/  FADD.FTZ R0, R178, R0 ;  /* 0x00000000b2007221 */ /* 0x000fe20000010000 */
[----:B-1----:R-:W-:-:S04]  /*8120*/  FADD.FTZ R236, R244, R2 ;  /* 0x00000002f4ec7221 */ /* 0x002fc80000010000 */
[----:B------:R-:W-:-:S04]  /*8130*/  FADD.FTZ R236, R246, R236 ;  /* 0x000000ecf6ec7221 */ /* 0x000fc80000010000 */
[----:B------:R-:W-:-:S04]  /*8140*/  FADD.FTZ R236, R248, R236 ;  /* 0x000000ecf8ec7221 */ /* 0x000fc80000010000 */
[----:B------:R-:W-:Y:S02]  /*8150*/  FADD.FTZ R236, R183, R236 ;  /* 0x000000ecb7ec7221 */ /* 0x000fe40000010000 */
[----:B------:R1:W5:Y:S04]  /*8160*/  LDL.LU R183, [R1+0xc4] ;  /* 0x0000c40001b77983 */ /* 0x0003680000300800 */
[----:B------:R1:W5:Y:S01]  /*8170*/  LDL.LU R178, [R1+0xc0] ;  /* 0x0000c00001b27983 */ /* 0x0003620000300800 */
[C---:B------:R-:W-:Y:S03]  /*8180*/  HMMA.16816.F32.BF16 R48, R128.reuse, R50, R64 ;  /* 0x000000328030723c */ /* 0x040fe60000041840 */
[----:B------:R-:W2:Y:S03]  /*8190*/  LDSM.16.MT88.4 R64, [R181+0x1b800] ;  /* 0x01b80000b540783b */ /* 0x000ea60000004200 */
[C---:B--2---:R-:W-:Y:S06]  /*81a0*/  HMMA.16816.F32.BF16 R60, R128.reuse, R64, R84 ;  /* 0x00000040803c723c */ /* 0x044fec0000041854 */
[----:B------:R-:W-:Y:S01]  /*81b0*/  HMMA.16816.F32.BF16 R64, R128, R66, R88 ;  /* 0x000000428040723c */ /* 0x000fe20000041858 */
[----:B------:R-:W2:Y:S01]  /*81c0*/  LDSM.16.MT88.4 R88, [R182+0x1d800] ;  /* 0x01d80000b658783b */ /* 0x000ea20000004200 */
[----:B------:R-:W-:-:S04]  /*81d0*/  UIMAD.WIDE UR10, UR10, 0x2, URZ ;  /* 0x000000020a0a78a5 */ /* 0x000fc8000f8e023f */
[----:B------:R-:W-:Y:S02]  /*81e0*/  HMMA.16816.F32.BF16 R76, R128, R80, R100 ;  /* 0x00000050804c723c */ /* 0x000fe40000041864 */
[----:B------:R-:W-:-:S04]  /*81f0*/  IADD3 R6, P1, R4, UR10, RZ ;  /* 0x0000000a04067c10 */ /* 0x000fc8000ff3e0ff */
[----:B------:R-:W-:Y:S01]  /*8200*/  HMMA.16816.F32.BF16 R80, R128, R82, R104 ;  /* 0x000000528050723c */ /* 0x000fe20000041868 */
[----:B------:R-:W3:Y:S01]  /*8210*/  LDSM.16.MT88.4 R104, [R179+0x1f800] ;  /* 0x01f80000b368783b */ /* 0x000ee20000004200 */
[----:B------:R-:W-:-:S03]  /*8220*/  IADD3.X R7, R5, UR11, RZ, P1, !PT ;  /* 0x0000000b05077c10 */ /* 0x000fc60008ffe4ff */
[----:B------:R-:W-:Y:S04]  /*8230*/  STG.E.U16 desc[UR30][R4.64+0x2], R235 ;  /* 0x000002eb04007986 */ /* 0x000fe8000c10151e */
[----:B------:R-:W-:Y:S04]  /*8240*/  STG.E.U16 desc[UR30][R6.64], R234 ;  /* 0x000000ea06007986 */ /* 0x000fe8000c10151e */
[----:B------:R-:W-:Y:S01]  /*8250*/  STG.E.U16 desc[UR30][R6.64+0x2], R233 ;  /* 0x000002e906007986 */ /* 0x000fe2000c10151e */
[C---:B--2---:R-:W-:Y:S06]  /*8260*/  HMMA.16816.F32.BF16 R84, R128.reuse, R88, R108 ;  /* 0x000000588054723c */ /* 0x044fec000004186c */
[----:B------:R-:W-:Y:S01]  /*8270*/  HMMA.16816.F32.BF16 R88, R128, R90, R112 ;  /* 0x0000005a8058723c */ /* 0x000fe20000041870 */
[----:B------:R-:W2:Y:S04]  /*8280*/  LDSM.16.MT88.4 R112, [R180+0x1f800] ;  /* 0x01f80000b470783b */ /* 0x000ea80000004200 */
        /* <DEDUP_REMOVED lines=34> */
[----:B----4-:R-:W-:-:S04]  /*84b0*/  FADD.FTZ R237, R31, R0 ;  /* 0x000000001fed7221 */ /* 0x010fc80000010000 */
[C---:B------:R-:W-:Y:S06]  /*84c0*/  HMMA.16816.F32.BF16 R104, R128.reuse, R106, R208 ;  /* 0x0000006a8068723c */ /* 0x040fec00000418d0 */
[C---:B------:R-:W-:Y:S06]  /*84d0*/  HMMA.16816.F32.BF16 R112, R128.reuse, R114, R216 ;  /* 0x000000728070723c */ /* 0x040fec00000418d8 */
[C---:B------:R-:W-:Y:S06]  /*84e0*/  HMMA.16816.F32.BF16 R124, R128.reuse, R8, R24 ;  /* 0x00000008807c723c */ /* 0x040fec0000041818 */
[----:B------:R-:W-:Y:S01]  /*84f0*/  HMMA.16816.F32.BF16 R128, R128, R10, R20 ;  /* 0x0000000a8080723c */ /* 0x000fe20000041814 */
[----:B------:R-:W-:-:S08]  /*8500*/  NOP ;  /* 0x0000000000007918 */ /* 0x000fd00000000000 */
[----:B-1----:R-:W-:-:S15]  /*8510*/  @!P0 BRA `(.L_x_1797) ;  /* 0x0000005400ec8947 */ /* 0x002fde0003800000 */
[----:B------:R-:W2:Y:S01]  /*8520*/  LDL.LU R250, [R1+0xb8] ;  /* 0x0000b80001fa7983 */ /* 0x000ea20000300800 */
[----:B------:R-:W-:Y:S01]  /*8530*/  ULDC UR4, c[0x0][0x2d0] ;  /* 0x0000b40000047ab9 */ /* 0x000fe20000000800 */
[----:B------:R-:W1:Y:S01]  /*8540*/  S2R R0, SR_TID.X ;  /* 0x0000000000007919 */ /* 0x000e620000002100 */
[----:B------:R-:W-:Y:S01]  /*8550*/  IMAD.U32 R13, RZ, RZ, UR25 ;  /* 0x00000019ff0d7e24 */ /* 0x000fe2000f8e00ff */
[----:B------:R-:W-:Y:S01]  /*8560*/  ULDC.64 UR6, c[0x0][0x220] ;  /* 0x0000880000067ab9 */ /* 0x000fe20000000a00 */
[----:B------:R-:W3:Y:S01]  /*8570*/  LDC.64 R222, c[0x0][0x250] ;  /* 0x00009400ffde7b82 */ /* 0x000ee20000000a00 */
[----:B------:R-:W4:Y:S01]  /*8580*/  LDL.LU R251, [R1+0xbc] ;  /* 0x0000bc0001fb7983 */ /* 0x000f220000300800 */
[----:B------:R-:W-:Y:S01]  /*8590*/  IMAD.MOV.U32 R133, RZ, RZ, R3 ;  /* 0x000000ffff857224 */ /* 0x000fe200078e0003 */
[----:B------:R-:W-:Y:S01]  /*85a0*/  UMOV UR34, URZ ;  /* 0x0000003f00227c82 */ /* 0x000fe20008000000 */
[----:B------:R-:W-:Y:S01]  /*85b0*/  ULDC UR27, c[0x0][0x2d0] ;  /* 0x0000b400001b7ab9 */ /* 0x000fe20000000800 */
[----:B------:R-:W3:Y:S01]  /*85c0*/  LDL.LU R30, [R1+0xb4] ;  /* 0x0000b400011e7983 */ /* 0x000ee20000300800 */
[----:B-1----:R-:W-:-:S04]  /*85d0*/  SHF.R.S32.HI R12, RZ, 0x1f, R0 ;  /* 0x0000001fff0c7819 */ /* 0x002fc80000011400 */
[----:B------:R-:W-:-:S04]  /*85e0*/  LEA.HI R12, R12, R0, RZ, 0x3 ;  /* 0x000000000c0c7211 */ /* 0x000fc800078f18ff */
[----:B------:R-:W-:-:S05]  /*85f0*/  LOP3.LUT R6, R12, 0xfffffff8, RZ, 0xc0, !PT ;  /* 0xfffffff80c067812 */ /* 0x000fca00078ec0ff */
[----:B------:R-:W-:-:S04]  /*8600*/  IMAD.IADD R6, R0, 0x1, -R6 ;  /* 0x0000000100067824 */ /* 0x000fc800078e0a06 */
[----:B------:R-:W-:-:S05]  /*8610*/  IMAD.SHL.U32 R6, R6, 0x8, RZ ;  /* 0x0000000806067824 */ /* 0x000fca00078e00ff */
[--C-:B------:R-:W-:Y:S02]  /*8620*/  SHF.R.S32.HI R7, RZ, 0x1f, R6.reuse ;  /* 0x0000001fff077819 */ /* 0x100fe40000011406 */
[----:B------:R-:W-:Y:S01]  /*8630*/  ISETP.GE.AND P1, PT, R6, UR4, PT ;  /* 0x0000000406007c0c */ /* 0x000fe2000bf26270 */
[----:B------:R-:W-:Y:S01]  /*8640*/  ULDC UR4, c[0x0][0x2ec] ;  /* 0x0000bb0000047ab9 */ /* 0x000fe20000000800 */
[----:B--2---:R-:W-:-:S03]  /*8650*/  IMAD.WIDE.U32 R10, R250, UR21, R6 ;  /* 0x00000015fa0a7c25 */ /* 0x004fc6000f8e0006 */
[----:B------:R-:W-:Y:S01]  /*8660*/  IADD3 R0, P2, R10, UR26, RZ ;  /* 0x0000001a0a007c10 */ /* 0x000fe2000ff5e0ff */
[----:B----4-:R-:W-:-:S04]  /*8670*/  IMAD.WIDE.U32 R8, R251, UR21, R6 ;  /* 0x00000015fb087c25 */ /* 0x010fc8000f8e0006 */
[----:B------:R-:W-:Y:S01]  /*8680*/  IMAD.U32 R7, RZ, RZ, UR24 ;  /* 0x00000018ff077e24 */ /* 0x000fe2000f8e00ff */
[----:B------:R-:W-:Y:S01]  /*8690*/  IADD3 R2, P0, R8, UR28, RZ ;  /* 0x0000001c08027c10 */ /* 0x000fe2000ff1e0ff */
[----:B---3--:R-:W-:-:S03]  /*86a0*/  IMAD.WIDE.U32 R244, R30, -0x2daee0ad, RZ ;  /* 0xd2511f531ef47825 */ /* 0x008fc600078e00ff */
[----:B------:R-:W-:Y:S01]  /*86b0*/  IADD3.X R10, R7, UR9, R11, P2, !PT ;  /* 0x00000009070a7c10 */ /* 0x000fe200097fe40b */
[----:B------:R-:W-:Y:S01]  /*86c0*/  ULDC.64 UR8, c[0x0][0x218] ;  /* 0x0000860000087ab9 */ /* 0x000fe20000000a00 */
[----:B------:R-:W-:Y:S01]  /*86d0*/  IADD3.X R8, R13, UR29, R9, P0, !PT ;  /* 0x0000001d0d087c10 */ /* 0x000fe200087fe409 */
[----:B------:R-:W-:Y:S01]  /*86e0*/  UIADD3 UR29, UR22, -0x3, URZ ;  /* 0xfffffffd161d7890 */ /* 0x000fe2000fffe03f */
[----:B------:R-:W-:Y:S01]  /*86f0*/  LEA R9, P2, R0, UR8, 0x1 ;  /* 0x0000000800097c11 */ /* 0x000fe2000f8408ff */
[----:B------:R-:W-:Y:S01]  /*8700*/  UIADD3 UR8, UR22, -0x2, URZ ;  /* 0xfffffffe16087890 */ /* 0x000fe2000fffe03f */
[----:B------:R-:W-:Y:S02]  /*8710*/  LEA R7, P0, R2, UR6, 0x1 ;  /* 0x0000000602077c11 */ /* 0x000fe4000f8008ff */
[----:B------:R-:W-:Y:S01]  /*8720*/  LEA.HI.X R6, R0, UR9, R10, 0x1, P2 ;  /* 0x0000000900067c11 */ /* 0x000fe200090f0c0a */
[----:B------:R1:W-:Y:S01]  /*8730*/  STL [R1+0x78], R9 ;  /* 0x0000780901007387 */ /* 0x0003e20000100800 */
[----:B------:R-:W-:Y:S01]  /*8740*/  LEA.HI.X R0, R2, UR7, R8, 0x1, P0 ;  /* 0x0000000702007c11 */ /* 0x000fe200080f0c08 */
[----:B------:R-:W-:Y:S01]  /*8750*/  ULDC.64 UR6, c[0x0][0x248] ;  /* 0x0000920000067ab9 */ /* 0x000fe20000000a00 */
[----:B------:R-:W-:Y:S01]  /*8760*/  SHF.R.S32.HI R2, RZ, 0x3, R12 ;  /* 0x00000003ff027819 */ /* 0x000fe2000001140c */
[----:B------:R-:W-:Y:S01]  /*8770*/  STL [R1+0x74], R7 ;  /* 0x0000740701007387 */ /* 0x000fe20000100800 */
[----:B------:R-:W-:-:S02]  /*8780*/  IADD3 R210, P2, R4, -0x80, RZ ;  /* 0xffffff8004d27810 */ /* 0x000fc40007f5e0ff */
[----:B------:R-:W-:Y:S01]  /*8790*/  IADD3 R234, P0, R2, 0x20, RZ ;  /* 0x0000002002ea7810 */ /* 0x000fe20007f1e0ff */
[----:B------:R2:W-:Y:S01]  /*87a0*/  STL [R1+0x70], R6 ;  /* 0x0000700601007387 */ /* 0x0005e20000100800 */
[----:B------:R-:W-:Y:S02]  /*87b0*/  SHF.R.S32.HI R2, RZ, 0x1f, R2 ;  /* 0x0000001fff027819 */ /* 0x000fe40000011402 */
[----:B------:R-:W-:Y:S01]  /*87c0*/  IADD3.X R211, R5, -0x1, RZ, P2, !PT ;  /* 0xffffffff05d37810 */ /* 0x000fe200017fe4ff */
[----:B------:R3:W-:Y:S02]  /*87d0*/  STL [R1+0x64], R0 ;  /* 0x0000640001007387 */ /* 0x0007e40000100800 */
[----:B------:R-:W-:Y:S01]  /*87e0*/  IMAD.X R235, RZ, RZ, R2, P0 ;  /* 0x000000ffffeb7224 */ /* 0x000fe200000e0602 */
[----:B-1----:R-:W1:Y:S08]  /*87f0*/  @!P1 LDC.64 R8, c[0x0][0x220] ;  /* 0x00008800ff089b82 */ /* 0x002e700000000a00 */
[----:B--2---:R-:W2:Y:S01]  /*8800*/  @!P1 LDC.64 R6, c[0x0][0x220] ;  /* 0x00008800ff069b82 */ /* 0x004ea20000000a00 */
[----:B---3--:R-:W-:Y:S01]  /*8810*/  IMAD.MOV.U32 R0, RZ, RZ, R132 ;  /* 0x000000ffff007224 */ /* 0x008fe200078e0084 */
[----:B-1----:R-:W-:Y:S04]  /*8820*/  @!P1 STL.64 [R1+0x90], R8 ;  /* 0x0000900801009387 */ /* 0x002fe80000100a00 */
[----:B--2---:R1:W-:Y:S02]  /*8830*/  @!P1 STL.64 [R1+0x88], R6 ;  /* 0x0000880601009387 */ /* 0x0043e40000100a00 */
[----:B-1----:R-:W-:-:S05]  /*8840*/  IMAD.WIDE.U32 R6, R243, -0x326172a9, RZ ;  /* 0xcd9e8d57f3067825 */ /* 0x002fca00078e00ff */
[----:B------:R1:W-:Y:S01]  /*8850*/  STL.64 [R1+0x68], R6 ;  /* 0x0000680601007387 */ /* 0x0003e20000100a00 */
[----:B------:R-:W-:-:S05]  /*8860*/  LOP3.LUT R242, R7, R252, RZ, 0x3c, !PT ;  /* 0x000000fc07f27212 */ /* 0x000fca00078e3cff */
[----:B------:R-:W-:Y:S01]  /*8870*/  IMAD.WIDE.U32 R242, R242, -0x2daee0ad, RZ ;  /* 0xd2511f53f2f27825 */ /* 0x000fe200078e00ff */
[----:B------:R-:W-:Y:S06]  /*8880*/  BRA `(.L_x_1798) ;  /* 0x0000000000fc7947 */ /* 0x000fec0003800000 */
.L_x_1800:
        /* <DEDUP_REMOVED lines=63> */
.L_x_1798:
[----:B------:R-:W2:Y:S01]  /*8c80*/  LDL.64 R12, [R1+0xa0] ;  /* 0x0000a000010c7983 */ /* 0x000ea20000100a00 */
[----:B------:R-:W-:Y:S01]  /*8c90*/  UIADD3 UR28, UR8, -UR34, URZ ;  /* 0x80000022081c7290 */ /* 0x000fe2000fffe03f */
[----:B------:R-:W-:Y:S04]  /*8ca0*/  DEPBAR.LE SB0, 0x0 ;  /* 0x000080000000791a */ /* 0x000fe80000000000 */
[----:B---3--:R-:W3:Y:S01]  /*8cb0*/  LDL R11, [R1+0xb0] ;  /* 0x0000b000010b7983 */ /* 0x008ee20000100800 */
[----:B------:R-:W-:Y:S01]  /*8cc0*/  USHF.R.S32.HI UR9, URZ, 0x1f, UR28 ;  /* 0x0000001f3f097899 */ /* 0x000fe2000801141c */
[----:B------:R-:W-:Y:S01]  /*8cd0*/  IMAD.U32 R4, RZ, RZ, UR28 ;  /* 0x0000001cff047e24 */ /* 0x000fe2000f8e00ff */
[----:B------:R-:W-:Y:S01]  /*8ce0*/  UISETP.GE.AND UP0, UPT, UR28, 0x1, UPT ;  /* 0x000000011c00788c */ /* 0x000fe2000bf06270 */
[----:B------:R-:W4:Y:S01]  /*8cf0*/  LDL R19, [R1+0x80] ;  /* 0x0000800001137983 */ /* 0x000f220000100800 */
[----:B------:R-:W-:Y:S02]  /*8d00*/  IMAD.U32 R5, RZ, RZ, UR28 ;  /* 0x0000001cff057e24 */ /* 0x000fe4000f8e00ff */
[----:B------:R-:W-:Y:S01]  /*8d10*/  LEA R4, P2, R4, R240, 0x6 ;  /* 0x000000f004047211 */ /* 0x000fe200078430ff */
[----:B------:R-:W4:Y:S01]  /*8d20*/  LDL R10, [R1+0x90] ;  /* 0x00009000010a7983 */ /* 0x000f220000100800 */
[----:B------:R-:W-:Y:S02]  /*8d30*/  IMAD.U32 R2, RZ, RZ, UR28 ;  /* 0x0000001cff027e24 */ /* 0x000fe4000f8e00ff */
[C---:B-1----:R-:W-:Y:S01]  /*8d40*/  IMAD R7, R222.reuse, UR9, RZ ;  /* 0x00000009de077c24 */ /* 0x042fe2000f8e02ff */
[----:B------:R-:W4:Y:S01]  /*8d50*/  LDL R23, [R1+0x74] ;  /* 0x0000740001177983 */ /* 0x000f220000100800 */
[----:B------:R-:W-:Y:S01]  /*8d60*/  IMAD.WIDE.U32 R8, R222, UR28, RZ ;  /* 0x0000001cde087c25 */ /* 0x000fe2000f8e00ff */
[----:B------:R-:W-:Y:S01]  /*8d70*/  LEA.HI.X.SX32 R5, R5, R241, 0x6, P2 ;  /* 0x000000f105057211 */ /* 0x000fe200010f36ff */
[----:B------:R-:W-:Y:S01]  /*8d80*/  UIADD3 UR9, UR29, -UR34, URZ ;  /* 0x800000221d097290 */ /* 0x000fe2000fffe03f */
[----:B------:R-:W4:Y:S01]  /*8d90*/  LDL R22, [R1+0x94] ;  /* 0x0000940001167983 */ /* 0x000f220000100800 */
[----:B------:R-:W-:Y:S01]  /*8da0*/  IMAD.U32 R3, RZ, RZ, UR28 ;  /* 0x0000001cff037e24 */ /* 0x000fe2000f8e00ff */
[----:B------:R-:W-:Y:S01]  /*8db0*/  LEA R2, P0, R2, R234, 0x6 ;  /* 0x000000ea02027211 */ /* 0x000fe200078030ff */
[----:B------:R-:W-:Y:S01]  /*8dc0*/  IMAD R7, R223, UR28, R7 ;  /* 0x0000001cdf077c24 */ /* 0x000fe2000f8e0207 */
[----:B------:R-:W4:Y:S01]  /*8dd0*/  LDL R16, [R1+0x88] ;  /* 0x0000880001107983 */ /* 0x000f220000100800 */
[CC--:B------:R-:W-:Y:S01]  /*8de0*/  IMAD.WIDE.U32 R14, R4.reuse, R222.reuse, RZ ;  /* 0x000000de040e7225 */ /* 0x0c0fe200078e00ff */
[----:B------:R-:W-:Y:S02]  /*8df0*/  LEA.HI.X.SX32 R3, R3, R235, 0x6, P0 ;  /* 0x000000eb03037211 */ /* 0x000fe400000f36ff */
[----:B------:R-:W4:Y:S01]  /*8e00*/  LDL R20, [R1+0x64] ;  /* 0x0000640001147983 */ /* 0x000f220000100800 */
[----:B------:R-:W-:Y:S02]  /*8e10*/  IMAD.IADD R7, R9, 0x1, R7 ;  /* 0x0000000109077824 */ /* 0x000fe400078e0207 */
[----:B------:R-:W-:Y:S01]  /*8e20*/  IMAD R9, R5, R222, RZ ;  /* 0x000000de05097224 */ /* 0x000fe200078e02ff */
[----:B------:R-:W4:Y:S03]  /*8e30*/  LDL R18, [R1+0x7c] ;  /* 0x00007c0001127983 */ /* 0x000f260000100800 */
[----:B------:R-:W-:Y:S01]  /*8e40*/  IMAD R9, R4, R223, R9 ;  /* 0x000000df04097224 */ /* 0x000fe200078e0209 */
[----:B------:R-:W4:Y:S03]  /*8e50*/  LDL R21, [R1+0x8c] ;  /* 0x00008c0001157983 */ /* 0x000f260000100800 */
[----:B------:R-:W-:Y:S01]  /*8e60*/  IMAD.IADD R15, R15, 0x1, R9 ;  /* 0x000000010f0f7824 */ /* 0x000fe200078e0209 */
[----:B------:R-:W4:Y:S01]  /*8e70*/  LDL R17, [R1+0x84] ;  /* 0x0000840001117983 */ /* 0x000f220000100800 */
[----:B------:R-:W-:Y:S06]  /*8e80*/  BAR.SYNC.DEFER_BLOCKING 0x0 ;  /* 0x0000000000007b1d */ /* 0x000fec0000010000 */
[----:B------:R-:W-:Y:S04]  /*8e90*/  @P1 STS.128 [R207+0x18000], RZ ;  /* 0x018000ffcf001388 */ /* 0x000fe80000000c00 */
[----:B------:R-:W4:Y:S04]  /*8ea0*/  LDL R177, [R1+0x78] ;  /* 0x0000780001b17983 */ /* 0x000f280000100800 */
[----:B------:R-:W4:Y:S01]  /*8eb0*/  LDL R176, [R1+0x70] ;  /* 0x0000700001b07983 */ /* 0x000f220000100800 */
[----:B--2---:R-:W-:Y:S01]  /*8ec0*/  LEA R6, P0, R8, R12, 0x6 ;  /* 0x0000000c08067211 */ /* 0x004fe200078030ff */
[-C--:B------:R-:W-:Y:S03]  /*8ed0*/  IMAD.WIDE.U32 R12, R2, R222.reuse, RZ ;  /* 0x000000de020c7225 */ /* 0x080fe600078e00ff */
[----:B---3--:R-:W-:Y:S01]  /*8ee0*/  LEA.HI.X R5, R8, R11, R7, 0x6, P0 ;  /* 0x0000000b08057211 */ /* 0x008fe200000f3407 */
[----:B------:R-:W-:Y:S01]  /*8ef0*/  IMAD R7, R3, R222, RZ ;  /* 0x000000de03077224 */ /* 0x000fe200078e02ff */
[----:B------:R-:W-:Y:S02]  /*8f00*/  LEA R3, P3, R222, R6, 0x5 ;  /* 0x00000006de037211 */ /* 0x000fe400078628ff */
[----:B----4-:R-:W-:Y:S01]  /*8f10*/  ISETP.GE.AND P5, PT, R19, UR27, PT ;  /* 0x0000001b13007c0c */ /* 0x010fe2000bfa6270 */
[----:B------:R-:W-:Y:S01]  /*8f20*/  IMAD R7, R2, R223, R7 ;  /* 0x000000df02077224 */ /* 0x000fe200078e0207 */
[----:B------:R-:W-:Y:S03]  /*8f30*/  @!P1 LEA R10, P2, R6, R10, 0x1 ;  /* 0x0000000a060a9211 */ /* 0x000fe600078408ff */
[----:B------:R-:W-:Y:S01]  /*8f40*/  IMAD.IADD R7, R13, 0x1, R7 ;  /* 0x000000010d077824 */ /* 0x000fe200078e0207 */
[----:B------:R-:W-:Y:S02]  /*8f50*/  LEA R4, P4, R14, R23, 0x1 ;  /* 0x000000170e047211 */ /* 0x000fe400078808ff */
[----:B------:R-:W-:Y:S02]  /*8f60*/  @!P1 LEA.HI.X R11, R6, R22, R5, 0x1, P2 ;  /* 0x00000016060b9211 */ /* 0x000fe400010f0c05 */
[C---:B------:R-:W-:Y:S03]  /*8f70*/  @!P1 LEA R8, P0, R3.reuse, R16, 0x1 ;  /* 0x0000001003089211 */ /* 0x040fe600078008ff */
[----:B------:R-:W-:Y:S01]  /*8f80*/  @!PT LDS RZ, [RZ] ;  /* 0x00000000fffff984 */ /* 0x000fe20000000800 */
[----:B------:R-:W-:Y:S01]  /*8f90*/  @!PT LDS RZ, [RZ] ;  /* 0x00000000fffff984 */ /* 0x000fe20000000800 */
[----:B------:R-:W-:Y:S01]  /*8fa0*/  @!PT LDS RZ, [RZ] ;  /* 0x00000000fffff984 */ /* 0x000fe20000000800 */
[----:B------:R-:W-:Y:S01]  /*8fb0*/  @!P1 LDGSTS.E.BYPASS.LTC128B.128 [R207+0x18000], desc[UR30][R10.64] ;  /* 0x180000000acf9fae */ /* 0x000fe2000b901d5e */
[----:B------:R-:W-:Y:S02]  /*8fc0*/  LEA.HI.X R16, R222, R5, R223, 0x5, P3 ;  /* 0x00000005de107211 */ /* 0x000fe400018f2cdf */
[-C--:B------:R-:W-:Y:S01]  /*8fd0*/  LEA.HI.X R5, R14, R20.reuse, R15, 0x1, P4 ;  /* 0x000000140e057211 */ /* 0x080fe200020f0c0f */
[----:B------:R-:W-:Y:S01]  /*8fe0*/  @P5 STS.128 [R207+0x1a000], RZ ;  /* 0x01a000ffcf005388 */ /* 0x000fe20000000c00 */
[----:B------:R-:W-:Y:S02]  /*8ff0*/  LEA R2, P3, R12, R23, 0x1 ;  /* 0x000000170c027211 */ /* 0x000fe400078608ff */
[----:B------:R-:W-:Y:S01]  /*9000*/  ISETP.GE.AND P4, PT, R18, UR27, PT ;  /* 0x0000001b12007c0c */ /* 0x000fe2000bf86270 */
[----:B------:R-:W-:Y:S01]  /*9010*/  @!PT LDS RZ, [RZ] ;  /* 0x00000000fffff984 */ /* 0x000fe20000000800 */
[----:B------:R-:W-:Y:S01]  /*9020*/  @!PT LDS RZ, [RZ] ;  /* 0x00000000fffff984 */ /* 0x000fe20000000800 */
[----:B------:R-:W-:Y:S01]  /*9030*/  @!PT LDS RZ, [RZ] ;  /* 0x00000000fffff984 */ /* 0x000fe20000000800 */
[----:B------:R-:W-:Y:S01]  /*9040*/  @!P5 LDGSTS.E.BYPASS.LTC128B.128 [R207+0x1a000], desc[UR30][R4.64+0x80] ;  /* 0x1a00008004cfdfae */ /* 0x000fe2000b901d5e */
[----:B------:R-:W-:Y:S02]  /*9050*/  @!P1 LEA.HI.X R9, R3, R21, R16, 0x1, P0 ;  /* 0x0000001503099211 */ /* 0x000fe400000f0c10 */
[----:B------:R-:W-:Y:S02]  /*9060*/  LEA.HI.X R3, R12, R20, R7, 0x1, P3 ;  /* 0x000000140c037211 */ /* 0x000fe400018f0c07 */
[----:B------:R-:W-:Y:S07]  /*9070*/  ISETP.GE.AND P3, PT, R17, UR27, PT ;  /* 0x0000001b11007c0c */ /* 0x000fee000bf66270 */
        /* <DEDUP_REMOVED lines=36> */
[----:B--2---:R-:W-:Y:S03]  /*92c0*/  IMAD.U32 R3, RZ, RZ, UR9 ;  /* 0x00000009ff037e24 */ /* 0x004fe6000f8e00ff */
[----:B------:R-:W-:Y:S02]  /*92d0*/  LDSM.16.M88.4 R172, [R188] ;  /* 0x00000000bcac783b */ /* 0x000fe40000000200 */
[C---:B------:R-:W-:Y:S02]  /*92e0*/  LEA R134, P2, R3.reuse, R240, 0x6 ;  /* 0x000000f003867211 */ /* 0x040fe400078430ff */
[C---:B------:R-:W-:Y:S02]  /*92f0*/  LEA R2, P0, R3.reuse, R234, 0x6 ;  /* 0x000000ea03027211 */ /* 0x040fe400078030ff */
[C---:B------:R-:W-:Y:S02]  /*9300*/  LEA.HI.X.SX32 R135, R3.reuse, R241, 0x6, P2 ;  /* 0x000000f103877211 */ /* 0x040fe400010f36ff */
[----:B------:R-:W-:Y:S03]  /*9310*/  LEA.HI.X.SX32 R3, R3, R235, 0x6, P0 ;  /* 0x000000eb03037211 */ /* 0x000fe600000f36ff */
[----:B------:R-:W-:Y:S02]  /*9320*/  IMAD R132, R135, UR6, RZ ;  /* 0x0000000687847c24 */ /* 0x000fe4000f8e02ff */
[----:B------:R-:W-:Y:S02]  /*9330*/  IMAD R3, R3, UR6, RZ ;  /* 0x0000000603037c24 */ /* 0x000fe4000f8e02ff */
[----:B------:R-:W-:Y:S02]  /*9340*/  IMAD R132, R134, UR7, R132 ;  /* 0x0000000786847c24 */ /* 0x000fe4000f8e0284 */
        /* <DEDUP_REMOVED lines=204> */
[----:B------:R-:W-:Y:S11]  /*a010*/  HMMA.16816.F32.BF16 R32, R168, R174, R32 ;  /* 0x000000aea820723c */ /* 0x000ff60000041820 */
[----:B------:R-:W-:Y:S04]  /*a020*/  IMAD.WIDE.U32 R168, R2, UR6, RZ ;  /* 0x0000000602a87c25 */ /* 0x000fe8000f8e00ff */
[----:B------:R-:W-:Y:S01]  /*a030*/  IMAD.IADD R3, R169, 0x1, R3 ;  /* 0x00000001a9037824 */ /* 0x000fe200078e0203 */
[-C--:B------:R-:W-:Y:S01]  /*a040*/  LEA R2, P0, R168, R177.reuse, 0x1 ;  /* 0x000000b1a8027211 */ /* 0x080fe200078008ff */
[----:B------:R-:W-:Y:S03]  /*a050*/  IMAD.WIDE.U32 R170, R134, UR6, RZ ;  /* 0x0000000686aa7c25 */ /* 0x000fe6000f8e00ff */
[-C--:B------:R-:W-:Y:S01]  /*a060*/  LEA.HI.X R3, R168, R176.reuse, R3, 0x1, P0 ;  /* 0x000000b0a8037211 */ /* 0x080fe200000f0c03 */
[----:B------:R-:W-:Y:S01]  /*a070*/  IMAD.IADD R132, R171, 0x1, R132 ;  /* 0x00000001ab847824 */ /* 0x000fe200078e0284 */
[----:B------:R-:W-:Y:S02]  /*a080*/  PLOP3.LUT P0, PT, PT, PT, UP0, 0x80, 0x0 ;  /* 0x000000000000781c */ /* 0x000fe40003f0f008 */
[C---:B------:R-:W-:Y:S04]  /*a090*/  LEA R134, P2, R170.reuse, R177, 0x1 ;  /* 0x000000b1aa867211 */ /* 0x040fe800078408ff */
[----:B------:R-:W-:Y:S07]  /*a0a0*/  LEA.HI.X R135, R170, R176, R132, 0x1, P2 ;  /* 0x000000b0aa877211 */ /* 0x000fee00010f0c84 */
[----:B------:R-:W-:Y:S05]  /*a0b0*/  @P0 BRA `(.L_x_1800) ;  /* 0xffffffe400f40947 */ /* 0x000fea000383ffff */
.L_x_1799:
[----:B-1----:R-:W2:Y:S01]  /*a0c0*/  LDL.64 R168, [R1+0x68] ;  /* 0x0000680001a87983 */ /* 0x002ea20000100a00 */
[----:B------:R-:W-:Y:S01]  /*a0d0*/  FMNMX.FTZ R3, R4, R0, !PT ;  /* 0x0000000004037209 */ /* 0x000fe20007810000 */
[----:B------:R-:W-:Y:S01]  /*a0e0*/  USHF.L.U32 UR28, UR28, 0x1, URZ ;  /* 0x000000011c1c7899 */ /* 0x000fe2000800063f */
        /* <DEDUP_REMOVED lines=23> */
[----:B------:R-:W-:Y:S01]  /*a260*/  UIADD3 UR28, UR28, 0x1, URZ ;  /* 0x000000011c1c7890 */ /* 0x000fe2000fffe03f */
[----:B------:R-:W-:Y:S02]  /*a270*/  FMNMX.FTZ R2, R18, R2, !PT ;  /* 0x0000000212027209 */ /* 0x000fe40007810000 */
        /* <DEDUP_REMOVED lines=20> */
[----:B------:R-:W3:Y:S01]  /*a3c0*/  SHFL.BFLY PT, R134, R3, 0x2, 0x1f ;  /* 0x0c401f0003867f89 */ /* 0x000ee200000e0000 */
[----:B-1----:R-:W-:Y:S02]  /*a3d0*/  FMNMX.FTZ R132, R132, R2, !PT ;  /* 0x0000000284847209 */ /* 0x002fe40007810000 */
[----:B---3--:R-:W-:Y:S05]  /*a3e0*/  FMNMX.FTZ R3, R3, R134, !PT ;  /* 0x0000008603037209 */ /* 0x008fea0007810000 */
[----:B------:R-:W1:Y:S01]  /*a3f0*/  SHFL.BFLY PT, R2, R132, 0x1, 0x1f ;  /* 0x0c201f0084027f89 */ /* 0x000e6200000e0000 */
[----:B------:R-:W-:Y:S01]  /*a400*/  LOP3.LUT R134, R243, UR14, R244, 0x96, !PT ;  /* 0x0000000ef3867c12 */ /* 0x000fe2000f8e96f4 */
[----:B------:R-:W-:Y:S06]  /*a410*/  UIADD3 UR14, UR33, 0x646e171e, URZ ;  /* 0x646e171e210e7890 */ /* 0x000fec000fffe03f */
[----:B------:R-:W3:Y:S01]  /*a420*/  SHFL.BFLY PT, R135, R3, 0x1, 0x1f ;  /* 0x0c201f0003877f89 */ /* 0x000ee200000e0000 */
[----:B------:R-:W-:Y:S01]  /*a430*/  IMAD.WIDE.U32 R232, R134, -0x326172a9, RZ ;  /* 0xcd9e8d5786e87825 */ /* 0x000fe200078e00ff */
[----:B-1----:R-:W-:Y:S02]  /*a440*/  FMNMX.FTZ R132, R132, R2, !PT ;  /* 0x0000000284847209 */ /* 0x002fe40007810000 */
[----:B------:R-:W-:Y:S01]  /*a450*/  LOP3.LUT R2, R245, UR9, RZ, 0x3c, !PT ;  /* 0x00000009f5027c12 */ /* 0x000fe2000f8e3cff */
[----:B------:R-:W-:Y:S01]  /*a460*/  UIADD3 UR9, UR33, 0x32370b8f, URZ ;  /* 0x32370b8f21097890 */ /* 0x000fe2000fffe03f */
[----:B---3--:R-:W-:Y:S01]  /*a470*/  FMNMX.FTZ R3, R3, R135, !PT ;  /* 0x0000008703037209 */ /* 0x008fe20007810000 */
[C---:B------:R-:W-:Y:S01]  /*a480*/  FMUL.FTZ R135, R132.reuse, UR4 ;  /* 0x0000000484877c20 */ /* 0x040fe20008410000 */
[----:B------:R-:W-:Y:S01]  /*a490*/  FSETP.NEU.FTZ.AND P2, PT, R132, -INF , PT ;  /* 0xff8000008400780b */ /* 0x000fe20003f5d000 */
[----:B------:R-:W-:Y:S04]  /*a4a0*/  IMAD.WIDE.U32 R170, R2, -0x326172a9, RZ ;  /* 0xcd9e8d5702aa7825 */ /* 0x000fe800078e00ff */
[----:B------:R-:W-:Y:S01]  /*a4b0*/  FADD.FTZ R0, -R132, R0 ;  /* 0x0000000084007221 */ /* 0x000fe20000010100 */
[C---:B------:R-:W-:Y:S01]  /*a4c0*/  FSETP.NEU.FTZ.AND P0, PT, R3.reuse, -INF , PT ;  /* 0xff8000000300780b */ /* 0x040fe20003f1d000 */
[----:B------:R-:W-:Y:S01]  /*a4d0*/  FMUL.FTZ R134, R3, UR4 ;  /* 0x0000000403867c20 */ /* 0x000fe20008410000 */
[----:B------:R-:W-:Y:S02]  /*a4e0*/  FSEL R2, R135, RZ, P2 ;  /* 0x000000ff87027208 */ /* 0x000fe40001000000 */
[----:B------:R-:W-:Y:S02]  /*a4f0*/  LOP3.LUT R170, R233, UR25, R170, 0x96, !PT ;  /* 0x00000019e9aa7c12 */ /* 0x000fe4000f8e96aa */
        /* <DEDUP_REMOVED lines=17> */
[----:B------:R-:W-:Y:S01]  /*a610*/  FMUL.FTZ R2, R0, UR4 ;  /* 0x0000000400027c20 */ /* 0x000fe20008410000 */
[----:B------:R-:W-:Y:S01]  /*a620*/  FADD.FTZ R0, -R3, R133 ;  /* 0x0000008503007221 */ /* 0x000fe20000010100 */
[--C-:B------:R-:W-:Y:S01]  /*a630*/  FFMA.FTZ R6, R6, UR4, -R134.reuse ;  /* 0x0000000406067c23 */ /* 0x100fe20008010886 */
[--C-:B------:R-:W-:Y:S01]  /*a640*/  FFMA.FTZ R173, R7, UR4, -R134.reuse ;  /* 0x0000000407ad7c23 */ /* 0x100fe20008010886 */
[--C-:B------:R-:W-:Y:S01]  /*a650*/  FFMA.FTZ R175, R10, UR4, -R134.reuse ;  /* 0x000000040aaf7c23 */ /* 0x100fe20008010886 */
[----:B------:R-:W-:Y:S01]  /*a660*/  FMUL.FTZ R0, R0, UR4 ;  /* 0x0000000400007c20 */ /* 0x000fe20008410000 */
        /* <DEDUP_REMOVED lines=11> */
[--C-:B------:R-:W-:Y:S01]  /*a720*/  FFMA.FTZ R229, R30, UR4, -R134.reuse ;  /* 0x000000041ee57c23 */ /* 0x100fe20008010886 */
[--C-:B------:R-:W-:Y:S01]  /*a730*/  FFMA.FTZ R231, R31, UR4, -R134.reuse ;  /* 0x000000041fe77c23 */ /* 0x100fe20008010886 */
[--C-:B------:R-:W-:Y:S01]  /*a740*/  FFMA.FTZ R177, R34, UR4, -R134.reuse ;  /* 0x0000000422b17c23 */ /* 0x100fe20008010886 */
[----:B------:R-:W-:Y:S04]  /*a750*/  FFMA.FTZ R134, R35, UR4, -R134 ;  /* 0x0000000423867c23 */ /* 0x000fe80008010886 */
[----:B------:R-:W4:Y:S01]  /*a760*/  MUFU.EX2 R172, R172 ;  /* 0x000000ac00ac7308 */ /* 0x000f220000000800 */
[C---:B-1----:R-:W-:Y:S01]  /*a770*/  FMUL.FTZ R16, R2.reuse, R152 ;  /* 0x0000009802107220 */ /* 0x042fe20000410000 */
[C---:B------:R-:W-:Y:S01]  /*a780*/  FMUL.FTZ R13, R2.reuse, R157 ;  /* 0x0000009d020d7220 */ /* 0x040fe20000410000 */
[----:B------:R1:W5:Y:S01]  /*a790*/  LDL.S16 R152, [R1+0x3c] ;  /* 0x00003c0001987983 */ /* 0x0003620000100600 */
[C---:B------:R-:W-:Y:S01]  /*a7a0*/  FMUL.FTZ R24, R2.reuse, R144 ;  /* 0x0000009002187220 */ /* 0x040fe20000410000 */
[C---:B------:R-:W-:Y:S01]  /*a7b0*/  FMUL.FTZ R32, R2.reuse, R136 ;  /* 0x0000008802207220 */ /* 0x040fe20000410000 */
[----:B------:R-:W-:Y:S01]  /*a7c0*/  FMUL.FTZ R28, R2, R140 ;  /* 0x0000008c021c7220 */ /* 0x000fe20000410000 */
[----:B------:R1:W5:Y:S03]  /*a7d0*/  LDL.S16 R157, [R1+0x38] ;  /* 0x00003800019d7983 */ /* 0x0003660000100600 */
[----:B------:R4:W1:Y:S01]  /*a7e0*/  MUFU.EX2 R144, R6 ;  /* 0x0000000600907308 */ /* 0x0008620000000800 */
        /* <DEDUP_REMOVED lines=66> */
[C---:B------:R-:W-:Y:S01]  /*ac10*/  FFMA.FTZ R133, R2.reuse, R236, R172 ;  /* 0x000000ec02857223 */ /* 0x040fe200000100ac */
        /* <DEDUP_REMOVED lines=51> */
[----:B--2---:R-:W-:Y:S01]  /*af50*/  LOP3.LUT R135, R171, UR26, R168, 0x96, !PT ;  /* 0x0000001aab877c12 */ /* 0x004fe2000f8e96a8 */
[----:B------:R-:W-:Y:S04]  /*af60*/  IMAD.WIDE.U32 R170, R170, -0x2daee0ad, RZ ;  /* 0xd2511f53aaaa7825 */ /* 0x000fe800078e00ff */
[C---:B------:R-:W-:Y:S01]  /*af70*/  FMUL.FTZ R128, R2.reuse, R128 ;  /* 0x0000008002807220 */ /* 0x040fe20000410000 */
[----:B------:R-:W-:Y:S01]  /*af80*/  MUFU.EX2 R148, R175 ;  /* 0x000000af00947308 */ /* 0x000fe20000000800 */
[----:B------:R-:W-:Y:S01]  /*af90*/  FMUL.FTZ R129, R2, R129 ;  /* 0x0000008102817220 */ /* 0x000fe20000410000 */
[----:B------:R-:W-:Y:S04]  /*afa0*/  IMAD.WIDE.U32 R4, R135, -0x2daee0ad, RZ ;  /* 0xd2511f5387047825 */ /* 0x000fe800078e00ff */
[----:B-1----:R-:W-:Y:S01]  /*afb0*/  FFMA.FTZ R135, R0, R237, R144 ;  /* 0x000000ed00877223 */ /* 0x002fe20000010090 */
[----:B------:R-:W-:Y:S01]  /*afc0*/  IMAD.MOV.U32 R8, RZ, RZ, R168 ;  /* 0x000000ffff087224 */ /* 0x000fe200078e00a8 */
[----:B------:R-:W-:Y:S01]  /*afd0*/  LOP3.LUT R5, R5, UR24, R242, 0x96, !PT ;  /* 0x0000001805057c12 */ /* 0x000fe2000f8e96f2 */
[----:B------:R-:W-:Y:S01]  /*afe0*/  IMAD.MOV.U32 R9, RZ, RZ, R169 ;  /* 0x000000ffff097224 */ /* 0x000fe200078e00a9 */
[----:B------:R-:W-:Y:S01]  /*aff0*/  LOP3.LUT R171, R171, UR9, R4, 0x96, !PT ;  /* 0x00000009abab7c12 */ /* 0x000fe2000f8e9604 */
[----:B------:R-:W1:Y:S01]  /*b000*/  MUFU.EX2 R0, R174 ;  /* 0x000000ae00007308 */ /* 0x000e620000000800 */
[C---:B------:R-:W-:Y:S01]  /*b010*/  FMUL.FTZ R4, R2.reuse, R164 ;  /* 0x000000a402047220 */ /* 0x040fe20000410000 */
[----:B------:R-:W-:Y:S04]  /*b020*/  IMAD.WIDE.U32 R168, R5, -0x326172a9, RZ ;  /* 0xcd9e8d5705a87825 */ /* 0x000fe800078e00ff */
[----:B------:R-:W-:Y:S01]  /*b030*/  FMUL.FTZ R5, R2, R165 ;  /* 0x000000a502057220 */ /* 0x000fe20000410000 */
[----:B------:R-:W-:Y:S01]  /*b040*/  IMAD.WIDE.U32 R138, R171, -0x326172a9, RZ ;  /* 0xcd9e8d57ab8a7825 */ /* 0x000fe200078e00ff */
[----:B------:R-:W-:Y:S02]  /*b050*/  LOP3.LUT R136, R169, UR23, R232, 0x96, !PT ;  /* 0x00000017a9887c12 */ /* 0x000fe4000f8e96e8 */
[----:B------:R-:W-:Y:S01]  /*b060*/  MUFU.EX2 R149, R209 ;  /* 0x000000d100957308 */ /* 0x000fe20000000800 */
[----:B------:R-:W-:Y:S01]  /*b070*/  IMAD.MOV.U32 R165, RZ, RZ, R9 ;  /* 0x000000ffffa57224 */ /* 0x000fe200078e0009 */
[----:B------:R-:W-:Y:S01]  /*b080*/  LOP3.LUT R140, R139, UR22, R168, 0x96, !PT ;  /* 0x000000168b8c7c12 */ /* 0x000fe2000f8e96a8 */
[----:B------:R-:W-:Y:S04]  /*b090*/  IMAD.WIDE.U32 R136, R136, -0x2daee0ad, RZ ;  /* 0xd2511f5388887825 */ /* 0x000fe800078e00ff */
[----:B------:R-:W-:Y:S02]  /*b0a0*/  FMUL.FTZ R9, R2, R161 ;  /* 0x000000a102097220 */ /* 0x000fe40000410000 */
[----:B------:R2:W3:Y:S01]  /*b0b0*/  LDL.S16 R161, [R1+0x34] ;  /* 0x0000340001a17983 */ /* 0x0004e20000100600 */
[----:B------:R-:W-:Y:S01]  /*b0c0*/  IMAD.WIDE.U32 R140, R140, -0x2daee0ad, RZ ;  /* 0xd2511f538c8c7825 */ /* 0x000fe200078e00ff */
[----:B------:R4:W4:Y:S02]  /*b0d0*/  MUFU.EX2 R139, R173 ;  /* 0x000000ad008b7308 */ /* 0x0009240000000800 */
[----:B------:R-:W-:Y:S01]  /*b0e0*/  LOP3.LUT R137, R137, UR21, R170, 0x96, !PT ;  /* 0x0000001589897c12 */ /* 0x000fe2000f8e96aa */
[----:B------:R-:W-:Y:S01]  /*b0f0*/  IMAD.MOV.U32 R164, RZ, RZ, R8 ;  /* 0x000000ffffa47224 */ /* 0x000fe200078e0008 */
[----:B------:R-:W-:Y:S01]  /*b100*/  LOP3.LUT R142, R141, UR19, R136, 0x96, !PT ;  /* 0x000000138d8e7c12 */ /* 0x000fe2000f8e9688 */
[----:B------:R-:W-:Y:S01]  /*b110*/  FMUL.FTZ R8, R2, R160 ;  /* 0x000000a002087220 */ /* 0x000fe20000410000 */
[----:B-1----:R-:W-:Y:S01]  /*b120*/  F2FP.BF16.F32.PACK_AB R2, R0, R172 ;  /* 0x000000ac0002723e */ /* 0x002fe200000010ff */
[----:B------:R2:W2:Y:S01]  /*b130*/  LDL.S16 R160, [R1+0x30] ;  /* 0x0000300001a07983 */ /* 0x0004a20000100600 */
[----:B------:R-:W-:Y:S02]  /*b140*/  IMAD.WIDE.U32 R136, R137, -0x326172a9, RZ ;  /* 0xcd9e8d5789887825 */ /* 0x000fe400078e00ff */
[----:B------:R-:W1:Y:S02]  /*b150*/  MUFU.EX2 R141, R186 ;  /* 0x000000ba008d7308 */ /* 0x000e640000000800 */
[----:B------:R-:W-:Y:S01]  /*b160*/  IMAD.WIDE.U32 R142, R142, -0x326172a9, RZ ;  /* 0xcd9e8d578e8e7825 */ /* 0x000fe200078e00ff */
[----:B------:R-:W-:Y:S03]  /*b170*/  LOP3.LUT R156, R137, UR20, R138, 0x96, !PT ;  /* 0x00000014899c7c12 */ /* 0x000fe6000f8e968a */
[----:B------:R-:W-:Y:S01]  /*b180*/  FADD.FTZ R138, R0, R133 ;  /* 0x00000085008a7221 */ /* 0x000fe20000010000 */
[----:B------:R-:W-:Y:S01]  /*b190*/  IMAD.U32 R169, RZ, RZ, UR5 ;  /* 0x00000005ffa97e24 */ /* 0x000fe2000f8e00ff */
[----:B----4-:R-:W-:Y:S01]  /*b1a0*/  LDSM.16.MT88.4 R172, [R179+0x1b800] ;  /* 0x01b80000b3ac783b */ /* 0x010fe20000004200 */
[--C-:B------:R-:W-:Y:S01]  /*b1b0*/  LOP3.LUT R133, R143, UR15, R136.reuse, 0x96, !PT ;  /* 0x0000000f8f857c12 */ /* 0x100fe2000f8e9688 */
[C---:B------:R-:W-:Y:S01]  /*b1c0*/  FADD.FTZ R137, R139.reuse, R135 ;  /* 0x000000878b897221 */ /* 0x040fe20000010000 */
[----:B------:R-:W-:Y:S01]  /*b1d0*/  F2FP.BF16.F32.PACK_AB R0, R139, R144 ;  /* 0x000000908b00723e */ /* 0x000fe200000010ff */
[----:B------:R-:W4:Y:S01]  /*b1e0*/  MUFU.EX2 R147, R213 ;  /* 0x000000d500937308 */ /* 0x000f220000000800 */
[----:B------:R-:W-:Y:S02]  /*b1f0*/  LOP3.LUT R135, R133, 0xff, RZ, 0xc0, !PT ;  /* 0x000000ff85877812 */ /* 0x000fe400078ec0ff */
[----:B------:R-:W-:Y:S01]  /*b200*/  LOP3.LUT R139, R143, UR15, R136, 0x96, !PT ;  /* 0x0000000f8f8b7c12 */ /* 0x000fe2000f8e9688 */
[----:B------:R-:W-:Y:S01]  /*b210*/  FADD.FTZ R136, R148, R137 ;  /* 0x0000008994887221 */ /* 0x000fe20000010000 */
[----:B------:R-:W-:Y:S01]  /*b220*/  ISETP.LE.U32.AND P3, PT, R135, UR5, PT ;  /* 0x0000000587007c0c */ /* 0x000fe2000bf63070 */
[----:B-1----:R-:W-:Y:S01]  /*b230*/  FADD.FTZ R138, R141, R138 ;  /* 0x0000008a8d8a7221 */ /* 0x002fe20000010000 */
[----:B------:R-:W-:Y:S03]  /*b240*/  LOP3.LUT R135, R133, 0xffff, RZ, 0xc0, !PT ;  /* 0x0000ffff85877812 */ /* 0x000fe600078ec0ff */
[----:B------:R-:W1:Y:S01]  /*b250*/  MUFU.EX2 R144, R208 ;  /* 0x000000d000907308 */ /* 0x000e620000000800 */
[----:B------:R-:W-:Y:S04]  /*b260*/  SHF.R.U32.HI R135, RZ, 0x8, R135 ;  /* 0x00000008ff877819 */ /* 0x000fe80000011687 */
[----:B------:R-:W-:Y:S05]  /*b270*/  LOP3.LUT R135, R135, 0xffff, RZ, 0xc0, !PT ;  /* 0x0000ffff87877812 */ /* 0x000fea00078ec0ff */
[----:B------:R-:W1:Y:S01]  /*b280*/  MUFU.EX2 R145, R176 ;  /* 0x000000b000917308 */ /* 0x000e620000000800 */
[----:B----4-:R-:W-:Y:S02]  /*b290*/  F2FP.BF16.F32.PACK_AB R153, R147, R149 ;  /* 0x000000959399723e */ /* 0x010fe400000010ff */
[----:B------:R-:W-:Y:S02]  /*b2a0*/  ISETP.LE.U32.AND P0, PT, R135, UR5, PT ;  /* 0x0000000587007c0c */ /* 0x000fe4000bf03070 */
[--C-:B------:R-:W-:Y:S05]  /*b2b0*/  SHF.R.U32.HI R135, RZ, 0x18, R133.reuse ;  /* 0x00000018ff877819 */ /* 0x100fea0000011685 */
[----:B------:R-:W4:Y:S01]  /*b2c0*/  MUFU.EX2 R146, R185 ;  /* 0x000000b900927308 */ /* 0x000f220000000800 */
[----:B------:R-:W-:Y:S01]  /*b2d0*/  ISETP.LE.U32.AND P5, PT, R135, UR5, PT ;  /* 0x0000000587007c0c */ /* 0x000fe2000bfa3070 */
[----:B-1----:R-:W-:Y:S01]  /*b2e0*/  FADD.FTZ R138, R144, R138 ;  /* 0x0000008a908a7221 */ /* 0x002fe20000010000 */
[----:B------:R-:W-:Y:S02]  /*b2f0*/  LOP3.LUT R135, R142, 0xff, RZ, 0xc0, !PT ;  /* 0x000000ff8e877812 */ /* 0x000fe400078ec0ff */
[----:B------:R-:W-:Y:S02]  /*b300*/  F2FP.BF16.F32.PACK_AB R141, R144, R141 ;  /* 0x0000008d908d723e */ /* 0x000fe400000010ff */
[----:B------:R-:W-:Y:S03]  /*b310*/  ISETP.LE.U32.AND P4, PT, R135, UR5, PT ;  /* 0x0000000587007c0c */ /* 0x000fe6000bf83070 */
[----:B------:R-:W-:Y:S01]  /*b320*/  MUFU.EX2 R176, R229 ;  /* 0x000000e500b07308 */ /* 0x000fe20000000800 */
[----:B------:R-:W-:Y:S01]  /*b330*/  SHF.R.U32.HI R135, RZ, 0x10, R133 ;  /* 0x00000010ff877819 */ /* 0x000fe20000011685 */
[----:B------:R-:W-:Y:S01]  /*b340*/  FADD.FTZ R136, R145, R136 ;  /* 0x0000008891887221 */ /* 0x000fe20000010000 */
[----:B------:R-:W-:Y:S02]  /*b350*/  SHF.R.U32.HI R133, RZ, 0x10, R142 ;  /* 0x00000010ff857819 */ /* 0x000fe4000001168e */
[----:B------:R-:W-:Y:S02]  /*b360*/  LOP3.LUT R135, R135, 0xff, RZ, 0xc0, !PT ;  /* 0x000000ff87877812 */ /* 0x000fe400078ec0ff */
[----:B------:R-:W-:Y:S03]  /*b370*/  LOP3.LUT R133, R133, 0xff, RZ, 0xc0, !PT ;  /* 0x000000ff85857812 */ /* 0x000fe600078ec0ff */
[----:B------:R-:W-:Y:S01]  /*b380*/  MUFU.EX2 R186, R134 ;  /* 0x0000008600ba7308 */ /* 0x000fe20000000800 */
[----:B------:R-:W-:Y:S02]  /*b390*/  ISETP.LE.U32.AND P6, PT, R135, UR5, PT ;  /* 0x0000000587007c0c */ /* 0x000fe4000bfc3070 */
[----:B------:R-:W-:Y:S02]  /*b3a0*/  ISETP.LE.U32.AND P2, PT, R133, UR5, PT ;  /* 0x0000000585007c0c */ /* 0x000fe4000bf43070 */
[----:B------:R-:W-:Y:S02]  /*b3b0*/  PRMT R133, R2, 0x7632, R133 ;  /* 0x0000763202857816 */ /* 0x000fe40000000085 */
[----:B------:R-:W-:Y:S03]  /*b3c0*/  LOP3.LUT R135, R142, 0xffff, RZ, 0xc0, !PT ;  /* 0x0000ffff8e877812 */ /* 0x000fe600078ec0ff */
[----:B------:R-:W-:Y:S01]  /*b3d0*/  MUFU.EX2 R177, R177 ;  /* 0x000000b100b17308 */ /* 0x000fe20000000800 */
[----:B------:R-:W-:Y:S02]  /*b3e0*/  PRMT R137, R2, 0x5410, R133 ;  /* 0x0000541002897816 */ /* 0x000fe40000000085 */
[----:B------:R-:W-:Y:S02]  /*b3f0*/  SHF.R.U32.HI R135, RZ, 0x8, R135 ;  /* 0x00000008ff877819 */ /* 0x000fe40000011687 */
[----:B------:R-:W-:Y:S02]  /*b400*/  F2FP.BF16.F32.PACK_AB R148, R145, R148 ;  /* 0x000000949194723e */ /* 0x000fe400000010ff */
[----:B------:R-:W-:Y:S01]  /*b410*/  LOP3.LUT R135, R135, 0xffff, RZ, 0xc0, !PT ;  /* 0x0000ffff87877812 */ /* 0x000fe200078ec0ff */
[----:B-----5:R-:W-:Y:S02]  /*b420*/  @!P3 HFMA2.BF16_V2 R152, -RZ.H0_H0, RZ.H0_H0, -R2.H0_H0 ;  /* 0x200000ffff98b231 */ /* 0x020fe40000340902 */
[----:B------:R-:W-:Y:S03]  /*b430*/  @!P0 HFMA2.BF16_V2 R157, -RZ.H0_H0, RZ.H0_H0, -R133.H0_H0 ;  /* 0x200000ffff9d8231 */ /* 0x000fe60000340985 */
[----:B------:R1:W-:Y:S01]  /*b440*/  @!P3 STL.S16 [R1+0x3c], R152 ;  /* 0x00003c980100b387 */ /* 0x0003e20000100600 */
[----:B------:R-:W-:Y:S03]  /*b450*/  PRMT R144, R152, 0x7610, R144 ;  /* 0x0000761098907816 */ /* 0x000fe60000000090 */
[----:B------:R5:W-:Y:S01]  /*b460*/  @!P0 STL.S16 [R1+0x38], R157 ;  /* 0x0000389d01008387 */ /* 0x000be20000100600 */
[----:B------:R-:W-:Y:S02]  /*b470*/  @!P3 PRMT R2, R144, 0x5410, RZ ;  /* 0x000054109002b816 */ /* 0x000fe400000000ff */
[----:B------:R-:W-:Y:S01]  /*b480*/  ISETP.LE.U32.AND P3, PT, R135, UR5, PT ;  /* 0x0000000587007c0c */ /* 0x000fe2000bf63070 */
[----:B------:R4:W5:Y:S01]  /*b490*/  MUFU.EX2 R144, R212 ;  /* 0x000000d400907308 */ /* 0x0009620000000800 */
[----:B------:R-:W-:Y:S01]  /*b4a0*/  PRMT R151, R157, 0x7610, R151 ;  /* 0x000076109d977816 */ /* 0x000fe20000000097 */
[----:B------:R5:W-:Y:S01]  /*b4b0*/  STG.E.U16 desc[UR30][R210.64], R2 ;  /* 0x00000002d2007986 */ /* 0x000be2000c10151e */
[----:B------:R-:W-:Y:S02]  /*b4c0*/  PRMT R135, R0, 0x7632, R135 ;  /* 0x0000763200877816 */ /* 0x000fe40000000087 */
[----:B------:R-:W-:Y:S05]  /*b4d0*/  @!P0 PRMT R133, R151, 0x5410, RZ ;  /* 0x0000541097858816 */ /* 0x000fea00000000ff */
[----:B------:R5:W-:Y:S04]  /*b4e0*/  STG.E.U16 desc[UR30][R210.64+0x2], R133 ;  /* 0x00000285d2007986 */ /* 0x000be8000c10151e */
[----:B-1----:R1:W2:Y:S01]  /*b4f0*/  LDL.S16 R152, [R1+0x4c] ;  /* 0x00004c0001987983 */ /* 0x0022a20000100600 */
[----:B----4-:R-:W-:Y:S01]  /*b500*/  IADD3 R212, P0, R210, UR10, RZ ;  /* 0x0000000ad2d47c10 */ /* 0x010fe2000ff1e0ff */
[----:B-----5:R-:W-:Y:S03]  /*b510*/  IMAD.WIDE.U32 R156, R156, -0x2daee0ad, RZ ;  /* 0xd2511f539c9c7825 */ /* 0x020fe600078e00ff */
[----:B------:R-:W-:Y:S02]  /*b520*/  IADD3.X R213, R211, UR11, RZ, P0, !PT ;  /* 0x0000000bd3d57c10 */ /* 0x000fe400087fe4ff */
[----:B------:R-:W-:Y:S04]  /*b530*/  SHF.R.U32.HI R2, RZ, 0x18, R142 ;  /* 0x00000018ff027819 */ /* 0x000fe8000001168e */
[----:B------:R-:W-:Y:S01]  /*b540*/  ISETP.LE.U32.AND P0, PT, R2, UR5, PT ;  /* 0x0000000502007c0c */ /* 0x000fe2000bf03070 */
[----:B------:R-:W-:Y:S01]  /*b550*/  FADD.FTZ R2, R146, R136 ;  /* 0x0000008892027221 */ /* 0x000fe20000010000 */
[----:B------:R-:W-:Y:S01]  /*b560*/  LOP3.LUT R136, R157, UR14, R140, 0x96, !PT ;  /* 0x0000000e9d887c12 */ /* 0x000fe2000f8e968c */
[----:B------:R-:W-:Y:S02]  /*b570*/  FADD.FTZ R133, R149, R138 ;  /* 0x0000008a95857221 */ /* 0x000fe40000010000 */
[--C-:B------:R-:W-:Y:S01]  /*b580*/  FADD.FTZ R151, R144, R2.reuse ;  /* 0x0000000290977221 */ /* 0x100fe20000010000 */
[----:B------:R-:W-:Y:S02]  /*b590*/  PRMT R2, R141, 0x7610, R2 ;  /* 0x000076108d027816 */ /* 0x000fe40000000002 */
[----:B------:R-:W-:Y:S01]  /*b5a0*/  PRMT R138, R0, 0x5410, R135 ;  /* 0x00005410008a7816 */ /* 0x000fe20000000087 */
[----:B------:R-:W-:Y:S01]  /*b5b0*/  FADD.FTZ R147, R147, R133 ;  /* 0x0000008593937221 */ /* 0x000fe20000010000 */
[----:B------:R-:W-:Y:S02]  /*b5c0*/  F2FP.BF16.F32.PACK_AB R133, R144, R146 ;  /* 0x000000929085723e */ /* 0x000fe400000010ff */
[----:B------:R-:W-:Y:S01]  /*b5d0*/  LOP3.LUT R144, R139, 0xff, RZ, 0xc0, !PT ;  /* 0x000000ff8b907812 */ /* 0x000fe200078ec0ff */
[----:B---3--:R-:W-:Y:S05]  /*b5e0*/  @!P6 HFMA2.BF16_V2 R161, -RZ.H0_H0, RZ.H0_H0, -R0.H0_H0 ;  /* 0x200000ffffa1e231 */ /* 0x008fea0000340900 */
[----:B------:R-:W-:Y:S01]  /*b5f0*/  @!P6 STL.S16 [R1+0x34], R161 ;  /* 0x000034a10100e387 */ /* 0x000fe20000100600 */
[----:B------:R-:W-:Y:S01]  /*b600*/  PRMT R145, R161, 0x7610, R145 ;  /* 0x00007610a1917816 */ /* 0x000fe20000000091 */
[----:B--2---:R-:W-:Y:S03]  /*b610*/  @!P5 HFMA2.BF16_V2 R160, -RZ.H0_H0, RZ.H0_H0, -R135.H0_H0 ;  /* 0x200000ffffa0d231 */ /* 0x004fe60000340987 */
[----:B------:R-:W-:Y:S02]  /*b620*/  @!P6 PRMT R0, R145, 0x5410, RZ ;  /* 0x000054109100e816 */ /* 0x000fe400000000ff */
[----:B------:R-:W-:Y:S01]  /*b630*/  LOP3.LUT R145, R157, UR14, R140, 0x96, !PT ;  /* 0x0000000e9d917c12 */ /* 0x000fe2000f8e968c */
[----:B------:R-:W-:Y:S01]  /*b640*/  @!P5 STL.S16 [R1+0x30], R160 ;  /* 0x000030a00100d387 */ /* 0x000fe20000100600 */
[----:B------:R-:W-:Y:S02]  /*b650*/  PRMT R150, R160, 0x7610, R150 ;  /* 0x00007610a0967816 */ /* 0x000fe40000000096 */
[----:B------:R-:W-:Y:S01]  /*b660*/  LOP3.LUT R140, R139, 0xffff, RZ, 0xc0, !PT ;  /* 0x0000ffff8b8c7812 */ /* 0x000fe200078ec0ff */
[----:B------:R1:W2:Y:S01]  /*b670*/  LDL.S16 R149, [R1+0x58] ;  /* 0x0000580001957983 */ /* 0x0002a20000100600 */
[----:B------:R-:W-:Y:S03]  /*b680*/  @!P5 PRMT R135, R150, 0x5410, RZ ;  /* 0x000054109687d816 */ /* 0x000fe600000000ff */
[----:B------:R3:W-:Y:S04]  /*b690*/  STG.E.U16 desc[UR30][R212.64], R0 ;  /* 0x00000000d4007986 */ /* 0x0007e8000c10151e */
[----:B------:R4:W-:Y:S01]  /*b6a0*/  STG.E.U16 desc[UR30][R212.64+0x2], R135 ;  /* 0x00000287d4007986 */ /* 0x0009e2000c10151e */
[----:B---3--:R-:W-:Y:S02]  /*b6b0*/  PRMT R0, R141, 0x7632, R0 ;  /* 0x000076328d007816 */ /* 0x008fe40000000000 */
[----:B----4-:R-:W-:Y:S02]  /*b6c0*/  SHF.R.U32.HI R135, RZ, 0x8, R140 ;  /* 0x00000008ff877819 */ /* 0x010fe4000001168c */
[----:B------:R-:W-:Y:S02]  /*b6d0*/  PRMT R140, R2, 0x5410, R0 ;  /* 0x00005410028c7816 */ /* 0x000fe40000000000 */
[----:B------:R-:W-:Y:S02]  /*b6e0*/  PRMT R146, R144, 0x5410, R135 ;  /* 0x0000541090927816 */ /* 0x000fe40000000087 */
[----:B------:R-:W-:Y:S02]  /*b6f0*/  LOP3.LUT R135, R145, 0xffff, RZ, 0xc0, !PT ;  /* 0x0000ffff91877812 */ /* 0x000fe400078ec0ff */
[----:B------:R-:W-:Y:S01]  /*b700*/  PRMT R144, R148, 0x7632, R144 ;  /* 0x0000763294907816 */ /* 0x000fe20000000090 */
[----:B------:R-:W-:Y:S05]  /*b710*/  @!P4 HFMA2.BF16_V2 R152, -RZ.H0_H0, RZ.H0_H0, -R2.H0_H0 ;  /* 0x200000ffff98c231 */ /* 0x000fea0000340902 */
[----:B------:R3:W-:Y:S01]  /*b720*/  @!P4 STL.S16 [R1+0x4c], R152 ;  /* 0x00004c980100c387 */ /* 0x0007e20000100600 */
[----:B------:R-:W-:Y:S03]  /*b730*/  PRMT R141, R152, 0x7610, R141 ;  /* 0x00007610988d7816 */ /* 0x000fe6000000008d */
[----:B------:R1:W4:Y:S01]  /*b740*/  LDL.S16 R155, [R1+0x48] ;  /* 0x00004800019b7983 */ /* 0x0003220000100600 */
[----:B------:R-:W-:Y:S02]  /*b750*/  @!P4 PRMT R2, R141, 0x5410, RZ ;  /* 0x000054108d02c816 */ /* 0x000fe400000000ff */
[----:B------:R-:W-:Y:S01]  /*b760*/  LOP3.LUT R141, R145, 0xff, RZ, 0xc0, !PT ;  /* 0x000000ff918d7812 */ /* 0x000fe200078ec0ff */
[----:B------:R1:W5:Y:S03]  /*b770*/  LDL.S16 R150, [R1+0x54] ;  /* 0x0000540001967983 */ /* 0x0003660000100600 */
[----:B------:R-:W-:Y:S01]  /*b780*/  ISETP.LE.U32.AND P6, PT, R141, UR5, PT ;  /* 0x000000058d007c0c */ /* 0x000fe2000bfc3070 */
[----:B------:R1:W-:Y:S01]  /*b790*/  STG.E.U16 desc[UR30][R210.64+0x10], R2 ;  /* 0x00001002d2007986 */ /* 0x0003e2000c10151e */
[----:B---3--:R-:W3:Y:S01]  /*b7a0*/  MUFU.EX2 R152, R214 ;  /* 0x000000d600987308 */ /* 0x008ee20000000800 */
[C---:B-1----:R-:W-:Y:S02]  /*b7b0*/  LOP3.LUT R2, R142.reuse, 0xffff, RZ, 0xc0, !PT ;  /* 0x0000ffff8e027812 */ /* 0x042fe400078ec0ff */
[----:B------:R-:W-:Y:S02]  /*b7c0*/  LOP3.LUT R143, R142, 0xff, RZ, 0xc0, !PT ;  /* 0x000000ff8e8f7812 */ /* 0x000fe400078ec0ff */
[----:B------:R-:W-:Y:S02]  /*b7d0*/  SHF.R.U32.HI R141, RZ, 0x8, R2 ;  /* 0x00000008ff8d7819 */ /* 0x000fe40000011602 */
[----:B------:R-:W-:Y:S02]  /*b7e0*/  SHF.R.U32.HI R2, RZ, 0x8, R135 ;  /* 0x00000008ff027819 */ /* 0x000fe40000011687 */
[----:B------:R-:W-:Y:S02]  /*b7f0*/  SHF.R.U32.HI R135, RZ, 0x18, R145 ;  /* 0x00000018ff877819 */ /* 0x000fe40000011691 */
[----:B------:R-:W-:Y:S02]  /*b800*/  LOP3.LUT R2, R2, 0xffff, RZ, 0xc0, !PT ;  /* 0x0000ffff02027812 */ /* 0x000fe400078ec0ff */
[----:B------:R-:W-:Y:S02]  /*b810*/  ISETP.LE.U32.AND P4, PT, R135, UR5, PT ;  /* 0x0000000587007c0c */ /* 0x000fe4000bf83070 */
[----:B------:R-:W-:Y:S02]  /*b820*/  PRMT R135, R148, 0x7610, R135 ;  /* 0x0000761094877816 */ /* 0x000fe40000000087 */
[----:B------:R-:W-:Y:S01]  /*b830*/  PRMT R143, R143, 0x5410, R141 ;  /* 0x000054108f8f7816 */ /* 0x000fe2000000008d */
[----:B------:R-:W-:Y:S01]  /*b840*/  MUFU.EX2 R148, R217 ;  /* 0x000000d900947308 */ /* 0x000fe20000000800 */
[----:B------:R-:W-:Y:S02]  /*b850*/  ISETP.LE.U32.AND P5, PT, R2, UR5, PT ;  /* 0x0000000502007c0c */ /* 0x000fe4000bfa3070 */
[--C-:B------:R-:W-:Y:S02]  /*b860*/  SHF.R.U32.HI R141, RZ, 0x10, R142.reuse ;  /* 0x00000010ff8d7819 */ /* 0x100fe4000001168e */
[--C-:B------:R-:W-:Y:S02]  /*b870*/  SHF.R.U32.HI R2, RZ, 0x10, R139.reuse ;  /* 0x00000010ff027819 */ /* 0x100fe4000001168b */
[----:B------:R-:W-:Y:S02]  /*b880*/  SHF.R.U32.HI R142, RZ, 0x18, R142 ;  /* 0x00000018ff8e7819 */ /* 0x000fe4000001168e */
[----:B------:R-:W-:Y:S02]  /*b890*/  LOP3.LUT R141, R141, 0xff, RZ, 0xc0, !PT ;  /* 0x000000ff8d8d7812 */ /* 0x000fe400078ec0ff */
[----:B------:R-:W-:Y:S02]  /*b8a0*/  SHF.R.U32.HI R139, RZ, 0x18, R139 ;  /* 0x00000018ff8b7819 */ /* 0x000fe4000001168b */
[----:B------:R-:W-:Y:S02]  /*b8b0*/  LOP3.LUT R2, R2, 0xff, RZ, 0xc0, !PT ;  /* 0x000000ff02027812 */ /* 0x000fe400078ec0ff */
[----:B------:R-:W-:Y:S02]  /*b8c0*/  PRMT R142, R141, 0x5410, R142 ;  /* 0x000054108d8e7816 */ /* 0x000fe4000000008e */
[----:B------:R-:W-:Y:S02]  /*b8d0*/  PRMT R141, R2, 0x5410, R139 ;  /* 0x00005410028d7816 */ /* 0x000fe4000000008b */
[----:B------:R-:W-:Y:S02]  /*b8e0*/  LOP3.LUT R2, R156, 0xff, RZ, 0xc0, !PT ;  /* 0x000000ff9c027812 */ /* 0x000fe400078ec0ff */
[----:B------:R-:W-:Y:S04]  /*b8f0*/  SHF.R.U32.HI R145, RZ, 0x10, R145 ;  /* 0x00000010ff917819 */ /* 0x000fe80000011691 */
[----:B------:R-:W-:Y:S01]  /*b900*/  LOP3.LUT R145, R145, 0xff, RZ, 0xc0, !PT ;  /* 0x000000ff91917812 */ /* 0x000fe200078ec0ff */
[----:B--2---:R-:W-:Y:S05]  /*b910*/  @!P3 HFMA2.BF16_V2 R149, -RZ.H0_H0, RZ.H0_H0, -R0.H0_H0 ;  /* 0x200000ffff95b231 */ /* 0x004fea0000340900 */
[----:B------:R1:W-:Y:S01]  /*b920*/  @!P3 STL.S16 [R1+0x58], R149 ;  /* 0x000058950100b387 */ /* 0x0003e20000100600 */
[----:B------:R-:W-:Y:S04]  /*b930*/  PRMT R158, R149, 0x7610, R158 ;  /* 0x00007610959e7816 */ /* 0x000fe8000000009e */
[----:B------:R-:W-:Y:S02]  /*b940*/  @!P3 PRMT R0, R158, 0x5410, RZ ;  /* 0x000054109e00b816 */ /* 0x000fe400000000ff */
[----:B------:R-:W-:Y:S01]  /*b950*/  ISETP.LE.U32.AND P3, PT, R2, UR5, PT ;  /* 0x0000000502007c0c */ /* 0x000fe2000bf63070 */
[--C-:B---3--:R-:W-:Y:S02]  /*b960*/  FADD.FTZ R2, R152, R147.reuse ;  /* 0x0000009398027221 */ /* 0x108fe40000010000 */
[----:B------:R2:W-:Y:S01]  /*b970*/  STG.E.U16 desc[UR30][R210.64+0x12], R0 ;  /* 0x00001200d2007986 */ /* 0x0005e2000c10151e */
[----:B-1----:R-:W1:Y:S01]  /*b980*/  MUFU.EX2 R149, R215 ;  /* 0x000000d700957308 */ /* 0x002e620000000800 */
[----:B--2---:R-:W-:Y:S04]  /*b990*/  SHF.R.U32.HI R0, RZ, 0x10, R156 ;  /* 0x00000010ff007819 */ /* 0x004fe8000001169c */
[----:B------:R-:W-:Y:S01]  /*b9a0*/  LOP3.LUT R139, R0, 0xff, RZ, 0xc0, !PT ;  /* 0x000000ff008b7812 */ /* 0x000fe200078ec0ff */
[----:B-1----:R-:W-:Y:S01]  /*b9b0*/  FADD.FTZ R158, R149, R2 ;  /* 0x00000002959e7221 */ /* 0x002fe20000010000 */
[C---:B------:R-:W-:Y:S02]  /*b9c0*/  LOP3.LUT R2, R136.reuse, 0xffff, RZ, 0xc0, !PT ;  /* 0x0000ffff88027812 */ /* 0x040fe400078ec0ff */
[----:B------:R-:W-:Y:S02]  /*b9d0*/  PRMT R0, R135, 0x5410, R144 ;  /* 0x0000541087007816 */ /* 0x000fe40000000090 */
[----:B------:R-:W-:Y:S02]  /*b9e0*/  SHF.R.U32.HI R2, RZ, 0x8, R2 ;  /* 0x00000008ff027819 */ /* 0x000fe40000011602 */
[----:B------:R-:W-:Y:S02]  /*b9f0*/  F2FP.BF16.F32.PACK_AB R152, R149, R152 ;  /* 0x000000989598723e */ /* 0x000fe400000010ff */
[----:B------:R-:W1:Y:S10]  /*ba00*/  MUFU.EX2 R149, R216 ;  /* 0x000000d800957308 */ /* 0x000e740000000800 */
[----:B------:R-:W-:Y:S01]  /*ba10*/  MUFU.EX2 R216, R239 ;  /* 0x000000ef00d87308 */ /* 0x000fe20000000800 */
[----:B----4-:R-:W-:Y:S02]  /*ba20*/  @!P2 HFMA2.BF16_V2 R155, -RZ.H0_H0, RZ.H0_H0, -R135.H0_H0 ;  /* 0x200000ffff9ba231 */ /* 0x010fe40000340987 */
[----:B-----5:R-:W-:Y:S03]  /*ba30*/  @!P0 HFMA2.BF16_V2 R150, -RZ.H0_H0, RZ.H0_H0, -R144.H0_H0 ;  /* 0x200000ffff968231 */ /* 0x020fe60000340990 */
[----:B------:R2:W-:Y:S01]  /*ba40*/  @!P2 STL.S16 [R1+0x48], R155 ;  /* 0x0000489b0100a387 */ /* 0x0005e20000100600 */
[----:B------:R-:W-:Y:S03]  /*ba50*/  PRMT R147, R155, 0x7610, R147 ;  /* 0x000076109b937816 */ /* 0x000fe60000000093 */
[----:B------:R3:W-:Y:S01]  /*ba60*/  @!P0 STL.S16 [R1+0x54], R150 ;  /* 0x0000549601008387 */ /* 0x0007e20000100600 */
[----:B------:R-:W-:Y:S02]  /*ba70*/  @!P2 PRMT R135, R147, 0x5410, RZ ;  /* 0x000054109387a816 */ /* 0x000fe400000000ff */
[----:B------:R-:W-:Y:S01]  /*ba80*/  ISETP.LE.U32.AND P2, PT, R139, UR5, PT ;  /* 0x000000058b007c0c */ /* 0x000fe2000bf43070 */
[----:B------:R4:W5:Y:S01]  /*ba90*/  LDL.S16 R160, [R1+0x60] ;  /* 0x0000600001a07983 */ /* 0x0009620000100600 */
[----:B------:R-:W-:Y:S02]  /*baa0*/  LOP3.LUT R139, R136, 0xff, RZ, 0xc0, !PT ;  /* 0x000000ff888b7812 */ /* 0x000fe400078ec0ff */
[----:B------:R-:W-:Y:S01]  /*bab0*/  PRMT R159, R150, 0x7610, R159 ;  /* 0x00007610969f7816 */ /* 0x000fe2000000009f */
[----:B------:R4:W-:Y:S03]  /*bac0*/  STG.E.U16 desc[UR30][R212.64+0x10], R135 ;  /* 0x00001087d4007986 */ /* 0x0009e6000c10151e */
[----:B------:R-:W-:Y:S02]  /*bad0*/  @!P0 PRMT R144, R159, 0x5410, RZ ;  /* 0x000054109f908816 */ /* 0x000fe400000000ff */
[----:B------:R1:W5:Y:S01]  /*bae0*/  LDL.S16 R159, [R1+0x1c] ;  /* 0x00001c00019f7983 */ /* 0x0003620000100600 */
[----:B------:R-:W-:Y:S03]  /*baf0*/  ISETP.LE.U32.AND P0, PT, R145, UR5, PT ;  /* 0x0000000591007c0c */ /* 0x000fe6000bf03070 */
[----:B------:R-:W-:Y:S01]  /*bb00*/  STG.E.U16 desc[UR30][R212.64+0x12], R144 ;  /* 0x00001290d4007986 */ /* 0x000fe2000c10151e */
[----:B--2---:R-:W-:Y:S01]  /*bb10*/  IMAD.MOV.U32 R155, RZ, RZ, 0x7054 ;  /* 0x00007054ff9b7424 */ /* 0x004fe200078e00ff */
[----:B---3--:R-:W-:Y:S02]  /*bb20*/  PRMT R150, R139, 0x5410, R2 ;  /* 0x000054108b967816 */ /* 0x008fe40000000002 */
[--C-:B------:R-:W-:Y:S02]  /*bb30*/  SHF.R.U32.HI R2, RZ, 0x10, R136.reuse ;  /* 0x00000010ff027819 */ /* 0x100fe40000011688 */
[----:B------:R-:W-:Y:S02]  /*bb40*/  PRMT R169, R169, R155, UR5 ;  /* 0x00000005a9a97e16 */ /* 0x000fe4000800009b */
[----:B------:R-:W-:Y:S02]  /*bb50*/  SHF.R.U32.HI R139, RZ, 0x18, R136 ;  /* 0x00000018ff8b7819 */ /* 0x000fe40000011688 */
[----:B------:R-:W-:Y:S02]  /*bb60*/  LOP3.LUT R2, R2, 0xff, RZ, 0xc0, !PT ;  /* 0x000000ff02027812 */ /* 0x000fe400078ec0ff */
[--C-:B------:R-:W-:Y:S02]  /*bb70*/  HSET2.LE.AND R136, R146, R169.reuse, PT ;  /* 0x000000a992887233 */ /* 0x100fe40003803000 */
[----:B------:R-:W-:Y:S02]  /*bb80*/  PRMT R147, R2, 0x5410, R139 ;  /* 0x0000541002937816 */ /* 0x000fe4000000008b */
[C---:B------:R-:W-:Y:S02]  /*bb90*/  LOP3.LUT R2, R156.reuse, 0xffff, RZ, 0xc0, !PT ;  /* 0x0000ffff9c027812 */ /* 0x040fe400078ec0ff */
[----:B------:R-:W-:Y:S02]  /*bba0*/  LOP3.LUT R139, R156, 0xff, RZ, 0xc0, !PT ;  /* 0x000000ff9c8b7812 */ /* 0x000fe400078ec0ff */
[----:B------:R-:W-:Y:S02]  /*bbb0*/  SHF.R.U32.HI R2, RZ, 0x8, R2 ;  /* 0x00000008ff027819 */ /* 0x000fe40000011602 */
[----:B------:R-:W-:Y:S02]  /*bbc0*/  LOP3.LUT R136, R136, R137, RZ, 0xc0, !PT ;  /* 0x0000008988887212 */ /* 0x000fe400078ec0ff */
[--C-:B------:R-:W-:Y:S02]  /*bbd0*/  HSET2.LE.AND R137, R141, R169.reuse, PT ;  /* 0x000000a98d897233 */ /* 0x100fe40003803000 */
[----:B------:R-:W-:Y:S02]  /*bbe0*/  PRMT R146, R139, 0x5410, R2 ;  /* 0x000054108b927816 */ /* 0x000fe40000000002 */
[--C-:B------:R-:W-:Y:S02]  /*bbf0*/  SHF.R.U32.HI R2, RZ, 0x10, R156.reuse ;  /* 0x00000010ff027819 */ /* 0x100fe4000001169c */
[----:B------:R-:W-:Y:S02]  /*bc00*/  LOP3.LUT R137, R137, R138, RZ, 0xc0, !PT ;  /* 0x0000008a89897212 */ /* 0x000fe400078ec0ff */
[--C-:B------:R-:W-:Y:S02]  /*bc10*/  HSET2.LE.AND R138, R143, R169.reuse, PT ;  /* 0x000000a98f8a7233 */ /* 0x100fe40003803000 */
[----:B------:R-:W-:Y:S02]  /*bc20*/  SHF.R.U32.HI R141, RZ, 0x18, R156 ;  /* 0x00000018ff8d7819 */ /* 0x000fe4000001169c */
[----:B------:R-:W-:Y:S02]  /*bc30*/  LOP3.LUT R2, R2, 0xff, RZ, 0xc0, !PT ;  /* 0x000000ff02027812 */ /* 0x000fe400078ec0ff */
[----:B------:R-:W-:Y:S02]  /*bc40*/  HSET2.LE.AND R139, R142, R169, PT ;  /* 0x000000a98e8b7233 */ /* 0x000fe40003803000 */
[----:B------:R-:W-:Y:S02]  /*bc50*/  PRMT R155, R2, 0x5410, R141 ;  /* 0x00005410029b7816 */ /* 0x000fe4000000008d */
[----:B------:R-:W-:Y:S02]  /*bc60*/  LOP3.LUT R138, R138, R140, RZ, 0xc0, !PT ;  /* 0x0000008c8a8a7212 */ /* 0x000fe400078ec0ff */
[----:B------:R-:W2:Y:S01]  /*bc70*/  LDSM.16.MT88.4 R140, [R179+0x18000] ;  /* 0x01800000b38c783b */ /* 0x000ea20000004200 */
[----:B------:R-:W-:Y:S01]  /*bc80*/  LOP3.LUT R139, R139, R0, RZ, 0xc0, !PT ;  /* 0x000000008b8b7212 */ /* 0x000fe200078ec0ff */
[----:B------:R-:W-:Y:S01]  /*bc90*/  FADD.FTZ R0, R148, R151 ;  /* 0x0000009794007221 */ /* 0x000fe20000010000 */
[----:B------:R-:W-:Y:S01]  /*bca0*/  PRMT R2, R153, 0x7610, R2 ;  /* 0x0000761099027816 */ /* 0x000fe20000000002 */
[----:B------:R-:W3:Y:S01]  /*bcb0*/  MUFU.EX2 R151, R218 ;  /* 0x000000da00977308 */ /* 0x000ee20000000800 */
[C---:B-1----:R-:W-:Y:S01]  /*bcc0*/  F2FP.BF16.F32.PACK_AB R148, R149.reuse, R148 ;  /* 0x000000949594723e */ /* 0x042fe200000010ff */
[----:B------:R-:W-:Y:S01]  /*bcd0*/  FADD.FTZ R149, R149, R0 ;  /* 0x0000000095957221 */ /* 0x000fe20000010000 */
[----:B------:R-:W-:Y:S02]  /*bce0*/  LOP3.LUT R0, R156, 0xffff, RZ, 0xc0, !PT ;  /* 0x0000ffff9c007812 */ /* 0x000fe400078ec0ff */
[----:B----4-:R-:W-:Y:S02]  /*bcf0*/  PRMT R135, R133, 0x7632, R135 ;  /* 0x0000763285877816 */ /* 0x010fe40000000087 */
[----:B------:R-:W-:Y:S02]  /*bd00*/  PRMT R154, R148, 0x7632, R154 ;  /* 0x00007632949a7816 */ /* 0x000fe4000000009a */
[----:B------:R-:W-:Y:S01]  /*bd10*/  SHF.R.U32.HI R156, RZ, 0x18, R156 ;  /* 0x00000018ff9c7819 */ /* 0x000fe2000001169c */
        /* <DEDUP_REMOVED lines=15> */
[----:B-----5:R-:W-:Y:S05]  /*be10*/  @!P6 HFMA2.BF16_V2 R160, -RZ.H0_H0, RZ.H0_H0, -R2.H0_H0 ;  /* 0x200000ffffa0e231 */ /* 0x020fea0000340902 */
[----:B------:R-:W-:Y:S01]  /*be20*/  @!P6 STL.S16 [R1+0x60], R160 ;  /* 0x000060a00100e387 */ /* 0x000fe20000100600 */
[----:B------:R-:W-:Y:S03]  /*be30*/  PRMT R145, R160, 0x7610, R145 ;  /* 0x00007610a0917816 */ /* 0x000fe60000000091 */
        /* <DEDUP_REMOVED lines=19> */
[----:B----4-:R-:W-:Y:S01]  /*bf70*/  @!P0 HFMA2.BF16_V2 R163, -RZ.H0_H0, RZ.H0_H0, -R133.H0_H0 ;  /* 0x200000ffffa38231 */ /* 0x010fe20000340985 */
        /* <DEDUP_REMOVED lines=15> */
[----:B------:R-:W-:Y:S04]  /*c070*/  PRMT R0, R153, 0x7632, R0 ;  /* 0x0000763299007816 */ /* 0x000fe80000000000 */
[----:B------:R-:W-:Y:S01]  /*c080*/  LOP3.LUT R136, R140, 0xffff, RZ, 0xc0, !PT ;  /* 0x0000ffff8c887812 */ /* 0x000fe200078ec0ff */
[----:B------:R-:W-:Y:S01]  /*c090*/  @!P5 HFMA2.BF16_V2 R159, -RZ.H0_H0, RZ.H0_H0, -R0.H0_H0 ;  /* 0x200000ffff9fd231 */ /* 0x000fe20000340900 */
[----:B------:R-:W1:Y:S01]  /*c0a0*/  LDSM.16.MT88.4 R140, [R179+0x18800] ;  /* 0x01880000b38c783b */ /* 0x000e620000004200 */
[--C-:B------:R-:W-:Y:S02]  /*c0b0*/  HSET2.LE.AND R137, R147, R169.reuse, PT ;  /* 0x000000a993897233 */ /* 0x100fe40003803000 */
[----:B------:R-:W-:Y:S02]  /*c0c0*/  PRMT R138, R2, 0x5410, R0 ;  /* 0x00005410028a7816 */ /* 0x000fe40000000000 */
[----:B------:R-:W-:Y:S02]  /*c0d0*/  PRMT R139, R159, 0x7610, R139 ;  /* 0x000076109f8b7816 */ /* 0x000fe4000000008b */
[----:B------:R-:W-:Y:S01]  /*c0e0*/  @!P6 PRMT R2, R145, 0x5410, RZ ;  /* 0x000054109102e816 */ /* 0x000fe200000000ff */
[----:B------:R4:W-:Y:S01]  /*c0f0*/  @!P5 STL.S16 [R1+0x1c], R159 ;  /* 0x00001c9f0100d387 */ /* 0x0009e20000100600 */
[----:B------:R-:W-:Y:S02]  /*c100*/  ISETP.LE.U32.AND P6, PT, R136, UR5, PT ;  /* 0x0000000588007c0c */ /* 0x000fe4000bfc3070 */
[----:B------:R-:W-:Y:S01]  /*c110*/  @!P5 PRMT R0, R139, 0x5410, RZ ;  /* 0x000054108b00d816 */ /* 0x000fe200000000ff */
[----:B------:R2:W5:Y:S01]  /*c120*/  LDL.S16 R161, [R1+0x24] ;  /* 0x0000240001a17983 */ /* 0x0005620000100600 */
[----:B------:R-:W-:Y:S02]  /*c130*/  PRMT R153, R152, 0x7632, R153 ;  /* 0x0000763298997816 */ /* 0x000fe40000000099 */
[--C-:B------:R-:W-:Y:S01]  /*c140*/  HSET2.LE.AND R136, R150, R169.reuse, PT ;  /* 0x000000a996887233 */ /* 0x100fe20003803000 */
[----:B------:R2:W2:Y:S01]  /*c150*/  LDL.S16 R160, [R1+0x20] ;  /* 0x0000200001a07983 */ /* 0x0004a20000100600 */
[----:B------:R-:W3:Y:S01]  /*c160*/  MUFU.EX2 R150, R219 ;  /* 0x000000db00967308 */ /* 0x000ee20000000800 */
[--C-:B------:R-:W-:Y:S02]  /*c170*/  HSET2.LE.AND R139, R155, R169.reuse, PT ;  /* 0x000000a99b8b7233 */ /* 0x100fe40003803000 */
[----:B------:R3:W-:Y:S01]  /*c180*/  STG.E.U16 desc[UR30][R210.64+0x20], R2 ;  /* 0x00002002d2007986 */ /* 0x0007e2000c10151e */
[----:B------:R-:W-:Y:S02]  /*c190*/  LOP3.LUT R136, R136, R138, RZ, 0xc0, !PT ;  /* 0x0000008a88887212 */ /* 0x000fe400078ec0ff */
[----:B------:R-:W-:Y:S01]  /*c1a0*/  HSET2.LE.AND R138, R146, R169, PT ;  /* 0x000000a9928a7233 */ /* 0x000fe20003803000 */
[----:B------:R1:W-:Y:S01]  /*c1b0*/  STG.E.U16 desc[UR30][R210.64+0x22], R0 ;  /* 0x00002200d2007986 */ /* 0x0003e2000c10151e */
[----:B------:R-:W-:Y:S03]  /*c1c0*/  ISETP.LE.U32.AND P5, PT, R156, UR5, PT ;  /* 0x000000059c007c0c */ /* 0x000fe6000bfa3070 */
[----:B------:R-:W1:Y:S08]  /*c1d0*/  LDSM.16.MT88.4 R144, [R180+0x18800] ;  /* 0x01880000b490783b */ /* 0x000e700000004200 */
[----:B----4-:R4:W4:Y:S04]  /*c1e0*/  LDL.S16 R159, [R1+0x28] ;  /* 0x00002800019f7983 */ /* 0x0109280000100600 */
[----:B------:R1:W-:Y:S01]  /*c1f0*/  @!P0 STL.S16 [R1+0x2c], R163 ;  /* 0x00002ca301008387 */ /* 0x0003e20000100600 */
[----:B---3--:R-:W-:Y:S04]  /*c200*/  PRMT R2, R133, 0x5410, R135 ;  /* 0x0000541085027816 */ /* 0x008fe80000000087 */
[----:B------:R-:W-:Y:S02]  /*c210*/  LOP3.LUT R137, R137, R2, RZ, 0xc0, !PT ;  /* 0x0000000289897212 */ /* 0x000fe400078ec0ff */
[----:B------:R-:W-:Y:S01]  /*c220*/  PRMT R2, R148, 0x7610, R2 ;  /* 0x0000761094027816 */ /* 0x000fe20000000002 */
[--C-:B------:R-:W-:Y:S01]  /*c230*/  FADD.FTZ R148, R151, R158.reuse ;  /* 0x0000009e97947221 */ /* 0x100fe20000010000 */
[----:B-1----:R-:W-:Y:S02]  /*c240*/  PRMT R0, R152, 0x5410, R153 ;  /* 0x0000541098007816 */ /* 0x002fe40000000099 */
[----:B------:R-:W-:Y:S01]  /*c250*/  PRMT R158, R163, 0x7610, R158 ;  /* 0x00007610a39e7816 */ /* 0x000fe2000000009e */
[----:B------:R-:W-:Y:S01]  /*c260*/  FADD.FTZ R155, R150, R148 ;  /* 0x00000094969b7221 */ /* 0x000fe20000010000 */
[----:B------:R-:W-:Y:S02]  /*c270*/  PRMT R148, R2, 0x5410, R154 ;  /* 0x0000541002947816 */ /* 0x000fe4000000009a */
[----:B------:R-:W-:Y:S02]  /*c280*/  LOP3.LUT R138, R138, R0, RZ, 0xc0, !PT ;  /* 0x000000008a8a7212 */ /* 0x000fe400078ec0ff */
[----:B------:R-:W-:Y:S02]  /*c290*/  LOP3.LUT R139, R139, R148, RZ, 0xc0, !PT ;  /* 0x000000948b8b7212 */ /* 0x000fe400078ec0ff */
[----:B------:R-:W-:Y:S01]  /*c2a0*/  F2FP.BF16.F32.PACK_AB R0, R150, R151 ;  /* 0x000000979600723e */ /* 0x000fe200000010ff */
[----:B------:R-:W-:Y:S01]  /*c2b0*/  MUFU.EX2 R163, R225 ;  /* 0x000000e100a37308 */ /* 0x000fe20000000800 */
[----:B------:R-:W-:Y:S03]  /*c2c0*/  @!P0 PRMT R133, R158, 0x5410, RZ ;  /* 0x000054109e858816 */ /* 0x000fe600000000ff */
[C---:B------:R-:W-:Y:S02]  /*c2d0*/  HMMA.16816.F32.BF16 R4, R136.reuse, R140, R4 ;  /* 0x0000008c8804723c */ /* 0x040fe40000041804 */
[----:B------:R1:W-:Y:S04]  /*c2e0*/  STG.E.U16 desc[UR30][R212.64+0x20], R133 ;  /* 0x00002085d4007986 */ /* 0x0003e8000c10151e */
[----:B------:R-:W3:Y:S01]  /*c2f0*/  MUFU.EX2 R151, R220 ;  /* 0x000000dc00977308 */ /* 0x000ee20000000800 */
[C---:B------:R-:W-:Y:S01]  /*c300*/  HMMA.16816.F32.BF16 R8, R136.reuse, R142, R8 ;  /* 0x0000008e8808723c */ /* 0x040fe20000041808 */
[----:B------:R-:W1:Y:S05]  /*c310*/  LDSM.16.MT88.4 R140, [R182+0x18800] ;  /* 0x01880000b68c783b */ /* 0x000e6a0000004200 */
[C---:B------:R-:W-:Y:S03]  /*c320*/  HMMA.16816.F32.BF16 R12, R136.reuse, R144, R12 ;  /* 0x00000090880c723c */ /* 0x040fe6000004180c */
[----:B------:R-:W1:Y:S03]  /*c330*/  MUFU.EX2 R150, R221 ;  /* 0x000000dd00967308 */ /* 0x000e660000000800 */
[C---:B------:R-:W-:Y:S01]  /*c340*/  HMMA.16816.F32.BF16 R16, R136.reuse, R146, R16 ;  /* 0x000000928810723c */ /* 0x040fe20000041810 */
[----:B------:R-:W-:Y:S04]  /*c350*/  LDSM.16.MT88.4 R144, [R179+0x1a800] ;  /* 0x01a80000b390783b */ /* 0x000fe80000004200 */
[----:B---3--:R-:W-:Y:S01]  /*c360*/  FADD.FTZ R148, R151, R149 ;  /* 0x0000009597947221 */ /* 0x008fe20000010000 */
[----:B-1----:R-:W-:Y:S05]  /*c370*/  LOP3.LUT R133, R245, UR28, RZ, 0x3c, !PT ;  /* 0x0000001cf5857c12 */ /* 0x002fea000f8e3cff */
[C---:B------:R-:W-:Y:S01]  /*c380*/  FADD.FTZ R162, R150.reuse, R148 ;  /* 0x0000009496a27221 */ /* 0x040fe20000010000 */
[----:B------:R-:W-:Y:S02]  /*c390*/  F2FP.BF16.F32.PACK_AB R167, R150, R151 ;  /* 0x0000009796a7723e */ /* 0x000fe400000010ff */
[----:B------:R-:W1:Y:S01]  /*c3a0*/  LDSM.16.MT88.4 R148, [R181+0x18800] ;  /* 0x01880000b594783b */ /* 0x000e620000004200 */
[C---:B------:R-:W-:Y:S06]  /*c3b0*/  HMMA.16816.F32.BF16 R20, R136.reuse, R140, R20 ;  /* 0x0000008c8814723c */ /* 0x040fec0000041814 */
[C---:B------:R-:W-:Y:S01]  /*c3c0*/  HMMA.16816.F32.BF16 R24, R136.reuse, R142, R24 ;  /* 0x0000008e8818723c */ /* 0x040fe20000041818 */
[----:B------:R-:W3:Y:S05]  /*c3d0*/  LDSM.16.MT88.4 R140, [R180+0x1a800] ;  /* 0x01a80000b48c783b */ /* 0x000eea0000004200 */
[C---:B-1----:R-:W-:Y:S06]  /*c3e0*/  HMMA.16816.F32.BF16 R28, R136.reuse, R148, R28 ;  /* 0x00000094881c723c */ /* 0x042fec000004181c */
[C---:B------:R-:W-:Y:S06]  /*c3f0*/  HMMA.16816.F32.BF16 R32, R136.reuse, R150, R32 ;  /* 0x000000968820723c */ /* 0x040fec0000041820 */
[C---:B------:R-:W-:Y:S06]  /*c400*/  HMMA.16816.F32.BF16 R36, R136.reuse, R144, R36 ;  /* 0x000000908824723c */ /* 0x040fec0000041824 */
[C---:B------:R-:W-:Y:S01]  /*c410*/  HMMA.16816.F32.BF16 R40, R136.reuse, R146, R40 ;  /* 0x000000928828723c */ /* 0x040fe20000041828 */
[----:B------:R-:W-:Y:S05]  /*c420*/  LDSM.16.MT88.4 R144, [R181+0x1a800] ;  /* 0x01a80000b590783b */ /* 0x000fea0000004200 */
[C---:B---3--:R-:W-:Y:S06]  /*c430*/  HMMA.16816.F32.BF16 R44, R136.reuse, R140, R44 ;  /* 0x0000008c882c723c */ /* 0x048fec000004182c */
[C---:B------:R-:W-:Y:S01]  /*c440*/  HMMA.16816.F32.BF16 R48, R136.reuse, R142, R48 ;  /* 0x0000008e8830723c */ /* 0x040fe20000041830 */
[----:B------:R-:W-:Y:S04]  /*c450*/  LDSM.16.MT88.4 R140, [R179+0x1c800] ;  /* 0x01c80000b38c783b */ /* 0x000fe80000004200 */
[----:B-----5:R-:W-:Y:S02]  /*c460*/  @!P3 HFMA2.BF16_V2 R161, -RZ.H0_H0, RZ.H0_H0, -R152.H0_H0 ;  /* 0x200000ffffa1b231 */ /* 0x020fe40000340998 */
[----:B--2---:R-:W-:Y:S04]  /*c470*/  @!P6 HFMA2.BF16_V2 R160, -RZ.H0_H0, RZ.H0_H0, -R153.H0_H0 ;  /* 0x200000ffffa0e231 */ /* 0x004fe80000340999 */
[----:B------:R-:W-:Y:S04]  /*c480*/  PRMT R156, R161, 0x7610, R156 ;  /* 0x00007610a19c7816 */ /* 0x000fe8000000009c */
[----:B------:R-:W-:Y:S01]  /*c490*/  @!P3 PRMT R152, R156, 0x5410, RZ ;  /* 0x000054109c98b816 */ /* 0x000fe200000000ff */
[----:B----4-:R-:W-:Y:S05]  /*c4a0*/  @!P4 HFMA2.BF16_V2 R159, -RZ.H0_H0, RZ.H0_H0, -R135.H0_H0 ;  /* 0x200000ffff9fc231 */ /* 0x010fea0000340987 */
[----:B------:R1:W-:Y:S01]  /*c4b0*/  @!P4 STL.S16 [R1+0x28], R159 ;  /* 0x0000289f0100c387 */ /* 0x0003e20000100600 */
[----:B------:R-:W-:Y:S03]  /*c4c0*/  PRMT R157, R159, 0x7610, R157 ;  /* 0x000076109f9d7816 */ /* 0x000fe6000000009d */
[----:B------:R-:W-:Y:S01]  /*c4d0*/  @!P3 STL.S16 [R1+0x24], R161 ;  /* 0x000024a10100b387 */ /* 0x000fe20000100600 */
[----:B------:R-:W-:Y:S03]  /*c4e0*/  @!P4 PRMT R135, R157, 0x5410, RZ ;  /* 0x000054109d87c816 */ /* 0x000fe600000000ff */
[----:B------:R-:W-:Y:S04]  /*c4f0*/  @!P6 STL.S16 [R1+0x20], R160 ;  /* 0x000020a00100e387 */ /* 0x000fe80000100600 */
[----:B------:R2:W3:Y:S04]  /*c500*/  LDL.S16 R168, [R1+0x5c] ;  /* 0x00005c0001a87983 */ /* 0x0004e80000100600 */
[----:B------:R2:W4:Y:S04]  /*c510*/  LDL.S16 R166, [R1+0x50] ;  /* 0x0000500001a67983 */ /* 0x0005280000100600 */
[----:B------:R2:W5:Y:S04]  /*c520*/  LDL.S16 R165, [R1+0x44] ;  /* 0x0000440001a57983 */ /* 0x0005680000100600 */
[----:B------:R2:W-:Y:S01]  /*c530*/  STG.E.U16 desc[UR30][R212.64+0x22], R135 ;  /* 0x00002287d4007986 */ /* 0x0005e2000c10151e */
[----:B-1----:R-:W-:Y:S03]  /*c540*/  IMAD.WIDE.U32 R158, R133, -0x326172a9, RZ ;  /* 0xcd9e8d57859e7825 */ /* 0x002fe600078e00ff */
[----:B------:R1:W-:Y:S02]  /*c550*/  STG.E.U16 desc[UR30][R210.64+0x30], R152 ;  /* 0x00003098d2007986 */ /* 0x0003e4000c10151e */
[----:B------:R-:W-:Y:S02]  /*c560*/  LOP3.LUT R133, R159, UR26, R164, 0x96, !PT ;  /* 0x0000001a9f857c12 */ /* 0x000fe4000f8e96a4 */
[----:B------:R-:W-:Y:S03]  /*c570*/  LOP3.LUT R158, R233, UR25, R158, 0x96, !PT ;  /* 0x00000019e99e7c12 */ /* 0x000fe6000f8e969e */
[----:B------:R-:W-:Y:S04]  /*c580*/  IMAD.WIDE.U32 R148, R133, -0x2daee0ad, RZ ;  /* 0xd2511f5385947825 */ /* 0x000fe800078e00ff */
[----:B------:R-:W-:Y:S01]  /*c590*/  IMAD.WIDE.U32 R158, R158, -0x2daee0ad, RZ ;  /* 0xd2511f539e9e7825 */ /* 0x000fe200078e00ff */
[----:B------:R-:W-:Y:S04]  /*c5a0*/  LOP3.LUT R156, R149, UR24, R242, 0x96, !PT ;  /* 0x00000018959c7c12 */ /* 0x000fe8000f8e96f2 */
[----:B------:R-:W-:Y:S01]  /*c5b0*/  LOP3.LUT R159, R159, UR9, R148, 0x96, !PT ;  /* 0x000000099f9f7c12 */ /* 0x000fe2000f8e9694 */
[----:B------:R-:W-:Y:S01]  /*c5c0*/  IMAD.WIDE.U32 R156, R156, -0x326172a9, RZ ;  /* 0xcd9e8d579c9c7825 */ /* 0x000fe200078e00ff */
[----:B------:R-:W1:Y:S01]  /*c5d0*/  LDSM.16.MT88.4 R148, [R182+0x1a800] ;  /* 0x01a80000b694783b */ /* 0x000e620000004200 */
[----:B------:R-:W-:Y:S02]  /*c5e0*/  UIADD3 UR9, UR8, -UR34, URZ ;  /* 0x8000002208097290 */ /* 0x000fe4000fffe03f */
[----:B------:R-:W-:Y:S01]  /*c5f0*/  UIADD3 UR34, UR34, 0x1, URZ ;  /* 0x0000000122227890 */ /* 0x000fe2000fffe03f */
[----:B--2---:R-:W-:Y:S04]  /*c600*/  PRMT R135, R160, 0x7610, R135 ;  /* 0x00007610a0877816 */ /* 0x004fe80000000087 */
[----:B------:R-:W-:Y:S02]  /*c610*/  @!P6 PRMT R153, R135, 0x5410, RZ ;  /* 0x000054108799e816 */ /* 0x000fe400000000ff */
[----:B------:R-:W-:Y:S01]  /*c620*/  MUFU.EX2 R135, R227 ;  /* 0x000000e300877308 */ /* 0x000fe20000000800 */
[----:B-1----:R-:W-:Y:S02]  /*c630*/  LOP3.LUT R152, R157, UR23, R232, 0x96, !PT ;  /* 0x000000179d987c12 */ /* 0x002fe4000f8e96e8 */
[----:B------:R1:W-:Y:S07]  /*c640*/  STG.E.U16 desc[UR30][R210.64+0x32], R153 ;  /* 0x00003299d2007986 */ /* 0x0003ee000c10151e */
[----:B------:R-:W-:Y:S01]  /*c650*/  MUFU.EX2 R157, R224 ;  /* 0x000000e0009d7308 */ /* 0x000fe20000000800 */
[C---:B------:R-:W-:Y:S03]  /*c660*/  HMMA.16816.F32.BF16 R52, R136.reuse, R148, R52 ;  /* 0x000000948834723c */ /* 0x040fe60000041834 */
[----:B-1----:R-:W-:Y:S03]  /*c670*/  IMAD.WIDE.U32 R152, R152, -0x2daee0ad, RZ ;  /* 0xd2511f5398987825 */ /* 0x002fe600078e00ff */
[C---:B------:R-:W-:Y:S01]  /*c680*/  HMMA.16816.F32.BF16 R56, R136.reuse, R150, R56 ;  /* 0x000000968838723c */ /* 0x040fe20000041838 */
[----:B------:R-:W1:Y:S04]  /*c690*/  LDSM.16.MT88.4 R148, [R180+0x1c800] ;  /* 0x01c80000b494783b */ /* 0x000e680000004200 */
[----:B------:R-:W-:Y:S01]  /*c6a0*/  LOP3.LUT R153, R153, UR21, R158, 0x96, !PT ;  /* 0x0000001599997c12 */ /* 0x000fe2000f8e969e */
[C---:B------:R-:W-:Y:S05]  /*c6b0*/  HMMA.16816.F32.BF16 R60, R136.reuse, R144, R60 ;  /* 0x00000090883c723c */ /* 0x040fea000004183c */
[----:B------:R-:W-:Y:S01]  /*c6c0*/  IMAD.WIDE.U32 R158, R159, -0x326172a9, RZ ;  /* 0xcd9e8d579f9e7825 */ /* 0x000fe200078e00ff */
[C---:B------:R-:W-:Y:S01]  /*c6d0*/  HMMA.16816.F32.BF16 R64, R136.reuse, R146, R64 ;  /* 0x000000928840723c */ /* 0x040fe20000041840 */
[----:B------:R-:W2:Y:S04]  /*c6e0*/  LDSM.16.MT88.4 R144, [R182+0x1c800] ;  /* 0x01c80000b690783b */ /* 0x000ea80000004200 */
[----:B------:R-:W-:Y:S01]  /*c6f0*/  LOP3.LUT R156, R159, UR22, R156, 0x96, !PT ;  /* 0x000000169f9c7c12 */ /* 0x000fe2000f8e969c */
[C---:B------:R-:W-:Y:S05]  /*c700*/  HMMA.16816.F32.BF16 R68, R136.reuse, R140, R68 ;  /* 0x0000008c8844723c */ /* 0x040fea0000041844 */
[----:B------:R-:W-:Y:S01]  /*c710*/  IMAD.WIDE.U32 R160, R156, -0x2daee0ad, RZ ;  /* 0xd2511f539ca07825 */ /* 0x000fe200078e00ff */
[C---:B------:R-:W-:Y:S01]  /*c720*/  HMMA.16816.F32.BF16 R72, R136.reuse, R142, R72 ;  /* 0x0000008e8848723c */ /* 0x040fe20000041848 */
[----:B------:R-:W2:Y:S01]  /*c730*/  LDSM.16.MT88.4 R140, [R181+0x1c800] ;  /* 0x01c80000b58c783b */ /* 0x000ea20000004200 */
[----:B------:R-:W1:Y:S03]  /*c740*/  MUFU.EX2 R156, R226 ;  /* 0x000000e2009c7308 */ /* 0x000e660000000800 */
[----:B------:R-:W-:Y:S01]  /*c750*/  LOP3.LUT R159, R161, UR19, R152, 0x96, !PT ;  /* 0x00000013a19f7c12 */ /* 0x000fe2000f8e9698 */
[----:B------:R-:W-:Y:S05]  /*c760*/  IMAD.WIDE.U32 R152, R153, -0x326172a9, RZ ;  /* 0xcd9e8d5799987825 */ /* 0x000fea00078e00ff */
[----:B------:R-:W-:Y:S01]  /*c770*/  LOP3.LUT R208, R153, UR20, R158, 0x96, !PT ;  /* 0x0000001499d07c12 */ /* 0x000fe2000f8e969e */
[----:B------:R-:W-:Y:S04]  /*c780*/  IMAD.WIDE.U32 R158, R159, -0x326172a9, RZ ;  /* 0xcd9e8d579f9e7825 */ /* 0x000fe800078e00ff */
[----:B------:R-:W-:Y:S01]  /*c790*/  IMAD.WIDE.U32 R208, R208, -0x2daee0ad, RZ ;  /* 0xd2511f53d0d07825 */ /* 0x000fe200078e00ff */
[C---:B-1----:R-:W-:Y:S03]  /*c7a0*/  HMMA.16816.F32.BF16 R76, R136.reuse, R148, R76 ;  /* 0x00000094884c723c */ /* 0x042fe6000004184c */
[----:B------:R-:W-:Y:S01]  /*c7b0*/  FADD.FTZ R133, R156, R155 ;  /* 0x0000009b9c857221 */ /* 0x000fe20000010000 */
[C---:B------:R-:W-:Y:S02]  /*c7c0*/  F2FP.BF16.F32.PACK_AB R155, R135.reuse, R156 ;  /* 0x0000009c879b723e */ /* 0x040fe400000010ff */
[C---:B------:R-:W-:Y:S01]  /*c7d0*/  HMMA.16816.F32.BF16 R80, R136.reuse, R150, R80 ;  /* 0x000000968850723c */ /* 0x040fe20000041850 */
[----:B------:R-:W1:Y:S04]  /*c7e0*/  LDSM.16.MT88.4 R148, [R179+0x1e800] ;  /* 0x01e80000b394783b */ /* 0x000e680000004200 */
[----:B------:R-:W-:Y:S01]  /*c7f0*/  FADD.FTZ R164, R135, R133 ;  /* 0x0000008587a47221 */ /* 0x000fe20000010000 */
[C---:B--2---:R-:W-:Y:S05]  /*c800*/  HMMA.16816.F32.BF16 R84, R136.reuse, R144, R84 ;  /* 0x000000908854723c */ /* 0x044fea0000041854 */
[----:B------:R-:W-:Y:S01]  /*c810*/  PRMT R156, R155, 0x7632, R156 ;  /* 0x000076329b9c7816 */ /* 0x000fe2000000009c */
[C---:B------:R-:W-:Y:S01]  /*c820*/  HMMA.16816.F32.BF16 R88, R136.reuse, R146, R88 ;  /* 0x000000928858723c */ /* 0x040fe20000041858 */
[----:B------:R-:W2:Y:S04]  /*c830*/  LDSM.16.MT88.4 R144, [R180+0x1e800] ;  /* 0x01e80000b490783b */ /* 0x000ea80000004200 */
[----:B------:R-:W-:Y:S01]  /*c840*/  FADD.FTZ R133, R157, R162 ;  /* 0x000000a29d857221 */ /* 0x000fe20000010000 */
[C---:B------:R-:W-:Y:S05]  /*c850*/  HMMA.16816.F32.BF16 R92, R136.reuse, R140, R92 ;  /* 0x0000008c885c723c */ /* 0x040fea000004185c */
[----:B------:R-:W-:Y:S01]  /*c860*/  LOP3.LUT R135, R159, UR15, R152, 0x96, !PT ;  /* 0x0000000f9f877c12 */ /* 0x000fe2000f8e9698 */
[C---:B------:R-:W-:Y:S05]  /*c870*/  HMMA.16816.F32.BF16 R96, R136.reuse, R142, R96 ;  /* 0x0000008e8860723c */ /* 0x040fea0000041860 */
[----:B------:R-:W-:Y:S02]  /*c880*/  SHF.R.U32.HI R141, RZ, 0x10, R158 ;  /* 0x00000010ff8d7819 */ /* 0x000fe4000001169e */
[C---:B------:R-:W-:Y:S04]  /*c890*/  LOP3.LUT R143, R158.reuse, 0xff, RZ, 0xc0, !PT ;  /* 0x000000ff9e8f7812 */ /* 0x040fe800078ec0ff */
[----:B------:R-:W-:Y:S02]  /*c8a0*/  LOP3.LUT R142, R158, 0xff, RZ, 0xc0, !PT ;  /* 0x000000ff9e8e7812 */ /* 0x000fe400078ec0ff */
[----:B------:R-:W-:Y:S02]  /*c8b0*/  ISETP.LE.U32.AND P0, PT, R143, UR5, PT ;  /* 0x000000058f007c0c */ /* 0x000fe4000bf03070 */
[C---:B------:R-:W-:Y:S01]  /*c8c0*/  F2FP.BF16.F32.PACK_AB R157, R163.reuse, R157 ;  /* 0x0000009da39d723e */ /* 0x040fe200000010ff */
[----:B------:R-:W-:Y:S01]  /*c8d0*/  FADD.FTZ R163, R163, R133 ;  /* 0x00000085a3a37221 */ /* 0x000fe20000010000 */
[C---:B-1----:R-:W-:Y:S03]  /*c8e0*/  HMMA.16816.F32.BF16 R100, R136.reuse, R148, R100 ;  /* 0x000000948864723c */ /* 0x042fe60000041864 */
[----:B------:R-:W-:Y:S02]  /*c8f0*/  LOP3.LUT R133, R135, 0xff, RZ, 0xc0, !PT ;  /* 0x000000ff87857812 */ /* 0x000fe400078ec0ff */
[----:B------:R-:W-:Y:S01]  /*c900*/  SHF.R.U32.HI R140, RZ, 0x18, R135 ;  /* 0x00000018ff8c7819 */ /* 0x000fe20000011687 */
[C---:B------:R-:W-:Y:S03]  /*c910*/  HMMA.16816.F32.BF16 R104, R136.reuse, R150, R104 ;  /* 0x000000968868723c */ /* 0x040fe60000041868 */
[----:B------:R-:W-:Y:S02]  /*c920*/  ISETP.LE.U32.AND P6, PT, R133, UR5, PT ;  /* 0x0000000585007c0c */ /* 0x000fe4000bfc3070 */
[----:B------:R-:W-:Y:S01]  /*c930*/  LOP3.LUT R133, R135, 0xffff, RZ, 0xc0, !PT ;  /* 0x0000ffff87857812 */ /* 0x000fe200078ec0ff */
[C---:B--2---:R-:W-:Y:S03]  /*c940*/  HMMA.16816.F32.BF16 R108, R136.reuse, R144, R108 ;  /* 0x00000090886c723c */ /* 0x044fe6000004186c */
[----:B------:R-:W-:Y:S02]  /*c950*/  ISETP.LE.U32.AND P3, PT, R140, UR5, PT ;  /* 0x000000058c007c0c */ /* 0x000fe4000bf63070 */
[----:B------:R-:W-:Y:S01]  /*c960*/  SHF.R.U32.HI R133, RZ, 0x8, R133 ;  /* 0x00000008ff857819 */ /* 0x000fe20000011685 */
[C---:B------:R-:W-:Y:S05]  /*c970*/  HMMA.16816.F32.BF16 R112, R136.reuse, R146, R112 ;  /* 0x000000928870723c */ /* 0x040fea0000041870 */
[----:B------:R-:W-:Y:S02]  /*c980*/  LOP3.LUT R140, R158, 0xffff, RZ, 0xc0, !PT ;  /* 0x0000ffff9e8c7812 */ /* 0x000fe400078ec0ff */
[----:B------:R-:W-:Y:S04]  /*c990*/  LOP3.LUT R133, R133, 0xffff, RZ, 0xc0, !PT ;  /* 0x0000ffff85857812 */ /* 0x000fe800078ec0ff */
[----:B------:R-:W-:Y:S02]  /*c9a0*/  SHF.R.U32.HI R140, RZ, 0x8, R140 ;  /* 0x00000008ff8c7819 */ /* 0x000fe4000001168c */
[----:B------:R-:W-:Y:S02]  /*c9b0*/  ISETP.LE.U32.AND P4, PT, R133, UR5, PT ;  /* 0x0000000585007c0c */ /* 0x000fe4000bf83070 */
[----:B------:R-:W-:Y:S02]  /*c9c0*/  LOP3.LUT R133, R159, UR15, R152, 0x96, !PT ;  /* 0x0000000f9f857c12 */ /* 0x000fe4000f8e9698 */
[----:B------:R-:W-:Y:S02]  /*c9d0*/  LOP3.LUT R152, R141, 0xff, RZ, 0xc0, !PT ;  /* 0x000000ff8d987812 */ /* 0x000fe400078ec0ff */
[----:B------:R-:W-:Y:S02]  /*c9e0*/  PRMT R161, R142, 0x5410, R140 ;  /* 0x000054108ea17816 */ /* 0x000fe4000000008c */
[----:B------:R-:W1:Y:S01]  /*c9f0*/  LDSM.16.MT88.4 R140, [R182+0x1e800] ;  /* 0x01e80000b68c783b */ /* 0x000e620000004200 */
[--C-:B------:R-:W-:Y:S02]  /*ca00*/  SHF.R.U32.HI R153, RZ, 0x18, R158.reuse ;  /* 0x00000018ff997819 */ /* 0x100fe4000001169e */
[----:B------:R-:W-:Y:S02]  /*ca10*/  SHF.R.U32.HI R135, RZ, 0x10, R135 ;  /* 0x00000010ff877819 */ /* 0x000fe40000011687 */
[----:B------:R-:W-:Y:S02]  /*ca20*/  PRMT R162, R152, 0x5410, R153 ;  /* 0x0000541098a27816 */ /* 0x000fe40000000099 */
[----:B------:R-:W-:Y:S02]  /*ca30*/  LOP3.LUT R135, R135, 0xff, RZ, 0xc0, !PT ;  /* 0x000000ff87877812 */ /* 0x000fe400078ec0ff */
[----:B------:R-:W-:Y:S02]  /*ca40*/  SHF.R.U32.HI R149, RZ, 0x10, R158 ;  /* 0x00000010ff957819 */ /* 0x000fe4000001169e */
[----:B------:R-:W-:Y:S02]  /*ca50*/  LOP3.LUT R148, R133, 0xffff, RZ, 0xc0, !PT ;  /* 0x0000ffff85947812 */ /* 0x000fe400078ec0ff */
[----:B------:R-:W-:Y:S02]  /*ca60*/  LOP3.LUT R150, R149, 0xff, RZ, 0xc0, !PT ;  /* 0x000000ff95967812 */ /* 0x000fe400078ec0ff */
[----:B------:R-:W-:Y:S02]  /*ca70*/  LOP3.LUT R149, R133, 0xff, RZ, 0xc0, !PT ;  /* 0x000000ff85957812 */ /* 0x000fe400078ec0ff */
[----:B------:R-:W-:Y:S02]  /*ca80*/  SHF.R.U32.HI R148, RZ, 0x8, R148 ;  /* 0x00000008ff947819 */ /* 0x000fe40000011694 */
[----:B------:R-:W-:Y:S02]  /*ca90*/  PRMT R185, R157, 0x7632, R185 ;  /* 0x000076329db97816 */ /* 0x000fe400000000b9 */
[----:B------:R-:W-:Y:S01]  /*caa0*/  PRMT R153, R149, 0x5410, R148 ;  /* 0x0000541095997816 */ /* 0x000fe20000000094 */
[C---:B-1----:R-:W-:Y:S06]  /*cab0*/  HMMA.16816.F32.BF16 R116, R136.reuse, R140, R116 ;  /* 0x0000008c8874723c */ /* 0x042fec0000041874 */
[C---:B------:R-:W-:Y:S05]  /*cac0*/  HMMA.16816.F32.BF16 R120, R136.reuse, R142, R120 ;  /* 0x0000008e8878723c */ /* 0x040fea0000041878 */
[--C-:B------:R-:W-:Y:S02]  /*cad0*/  HSET2.LE.AND R140, R153, R169.reuse, PT ;  /* 0x000000a9998c7233 */ /* 0x100fe40003803000 */
[--C-:B------:R-:W-:Y:S01]  /*cae0*/  HSET2.LE.AND R143, R162, R169.reuse, PT ;  /* 0x000000a9a28f7233 */ /* 0x100fe20003803000 */
[----:B---3--:R-:W-:Y:S03]  /*caf0*/  @!P2 HFMA2.BF16_V2 R168, -RZ.H0_H0, RZ.H0_H0, -R2.H0_H0 ;  /* 0x200000ffffa8a231 */ /* 0x008fe60000340902 */
[----:B----4-:R-:W-:Y:S02]  /*cb00*/  @!P5 HFMA2.BF16_V2 R166, -RZ.H0_H0, RZ.H0_H0, -R154.H0_H0 ;  /* 0x200000ffffa6d231 */ /* 0x010fe4000034099a */
[----:B------:R1:W-:Y:S01]  /*cb10*/  @!P2 STL.S16 [R1+0x5c], R168 ;  /* 0x00005ca80100a387 */ /* 0x0003e20000100600 */
[----:B------:R-:W-:Y:S01]  /*cb20*/  PRMT R151, R168, 0x7610, R151 ;  /* 0x00007610a8977816 */ /* 0x000fe20000000097 */
[----:B-----5:R-:W-:Y:S02]  /*cb30*/  @!P6 HFMA2.BF16_V2 R165, -RZ.H0_H0, RZ.H0_H0, -R0.H0_H0 ;  /* 0x200000ffffa5e231 */ /* 0x020fe40000340900 */
[----:B------:R2:W-:Y:S01]  /*cb40*/  @!P5 STL.S16 [R1+0x50], R166 ;  /* 0x000050a60100d387 */ /* 0x0005e20000100600 */
[----:B------:R-:W-:Y:S02]  /*cb50*/  @!P2 PRMT R2, R151, 0x5410, RZ ;  /* 0x000054109702a816 */ /* 0x000fe400000000ff */
[----:B------:R-:W-:Y:S02]  /*cb60*/  PRMT R152, R166, 0x7610, R152 ;  /* 0x00007610a6987816 */ /* 0x000fe40000000098 */
[----:B------:R-:W-:Y:S01]  /*cb70*/  PRMT R144, R165, 0x7610, R144 ;  /* 0x00007610a5907816 */ /* 0x000fe20000000090 */
[----:B------:R3:W-:Y:S01]  /*cb80*/  STG.E.U16 desc[UR30][R212.64+0x30], R2 ;  /* 0x00003002d4007986 */ /* 0x0007e2000c10151e */
[----:B------:R-:W-:Y:S02]  /*cb90*/  @!P5 PRMT R154, R152, 0x5410, RZ ;  /* 0x00005410989ad816 */ /* 0x000fe400000000ff */
[----:B------:R-:W-:Y:S02]  /*cba0*/  ISETP.LE.U32.AND P5, PT, R135, UR5, PT ;  /* 0x0000000587007c0c */ /* 0x000fe4000bfa3070 */
[--C-:B------:R-:W-:Y:S01]  /*cbb0*/  SHF.R.U32.HI R135, RZ, 0x10, R133.reuse ;  /* 0x00000010ff877819 */ /* 0x100fe20000011685 */
[----:B------:R-:W-:Y:S01]  /*cbc0*/  STG.E.U16 desc[UR30][R212.64+0x32], R154 ;  /* 0x0000329ad4007986 */ /* 0x000fe2000c10151e */
[----:B------:R-:W-:Y:S02]  /*cbd0*/  ISETP.LE.U32.AND P2, PT, R150, UR5, PT ;  /* 0x0000000596007c0c */ /* 0x000fe4000bf43070 */
[----:B------:R-:W-:Y:S01]  /*cbe0*/  LOP3.LUT R135, R135, 0xff, RZ, 0xc0, !PT ;  /* 0x000000ff87877812 */ /* 0x000fe200078ec0ff */
[----:B------:R-:W4:Y:S08]  /*cbf0*/  LDSM.16.MT88.4 R148, [R181+0x1e800] ;  /* 0x01e80000b594783b */ /* 0x000f300000004200 */
[----:B-1----:R1:W5:Y:S01]  /*cc00*/  LDL.S16 R168, [R1+0x18] ;  /* 0x0000180001a87983 */ /* 0x0023620000100600 */
[----:B--2---:R-:W2:Y:S03]  /*cc10*/  MUFU.EX2 R166, R228 ;  /* 0x000000e400a67308 */ /* 0x004ea60000000800 */
[----:B------:R2:W-:Y:S01]  /*cc20*/  @!P6 STL.S16 [R1+0x44], R165 ;  /* 0x000044a50100e387 */ /* 0x0005e20000100600 */
[----:B---3--:R-:W-:Y:S02]  /*cc30*/  SHF.R.U32.HI R2, RZ, 0x18, R133 ;  /* 0x00000018ff027819 */ /* 0x008fe40000011685 */
[----:B------:R-:W-:Y:S02]  /*cc40*/  LOP3.LUT R133, R158, 0xffff, RZ, 0xc0, !PT ;  /* 0x0000ffff9e857812 */ /* 0x000fe400078ec0ff */
[--C-:B------:R-:W-:Y:S02]  /*cc50*/  PRMT R152, R135, 0x5410, R2.reuse ;  /* 0x0000541087987816 */ /* 0x100fe40000000002 */
[----:B------:R-:W-:Y:S01]  /*cc60*/  MUFU.EX2 R159, R231 ;  /* 0x000000e7009f7308 */ /* 0x000fe20000000800 */
[C---:B------:R-:W-:Y:S02]  /*cc70*/  PRMT R2, R0.reuse, 0x7632, R2 ;  /* 0x0000763200027816 */ /* 0x040fe40000000002 */
[----:B------:R-:W-:Y:S02]  /*cc80*/  SHF.R.U32.HI R133, RZ, 0x8, R133 ;  /* 0x00000008ff857819 */ /* 0x000fe40000011685 */
[----:B------:R-:W-:Y:S02]  /*cc90*/  PRMT R141, R0, 0x5410, R2 ;  /* 0x00005410008d7816 */ /* 0x000fe40000000002 */
[----:B------:R-:W-:Y:S02]  /*cca0*/  LOP3.LUT R133, R133, 0xffff, RZ, 0xc0, !PT ;  /* 0x0000ffff85857812 */ /* 0x000fe400078ec0ff */
[----:B------:R-:W-:Y:S02]  /*ccb0*/  @!P6 PRMT R0, R144, 0x5410, RZ ;  /* 0x000054109000e816 */ /* 0x000fe400000000ff */
[----:B------:R-:W-:Y:S01]  /*ccc0*/  ISETP.LE.U32.AND P6, PT, R133, UR5, PT ;  /* 0x0000000585007c0c */ /* 0x000fe2000bfc3070 */
[----:B------:R-:W3:Y:S01]  /*ccd0*/  LDSM.16.MT88.4 R144, [R179+0x19000] ;  /* 0x01900000b390783b */ /* 0x000ee20000004200 */
[C---:B------:R-:W-:Y:S02]  /*cce0*/  PRMT R133, R167.reuse, 0x7610, R133 ;  /* 0x00007610a7857816 */ /* 0x040fe40000000085 */
[----:B------:R-:W-:Y:S01]  /*ccf0*/  PRMT R135, R167, 0x7632, R135 ;  /* 0x00007632a7877816 */ /* 0x000fe20000000087 */
[----:B--2---:R-:W2:Y:S01]  /*cd00*/  MUFU.EX2 R165, R230 ;  /* 0x000000e600a57308 */ /* 0x004ea20000000800 */
[----:B------:R-:W-:Y:S01]  /*cd10*/  LOP3.LUT R140, R140, R141, RZ, 0xc0, !PT ;  /* 0x0000008d8c8c7212 */ /* 0x000fe200078ec0ff */
[C---:B----4-:R-:W-:Y:S02]  /*cd20*/  HMMA.16816.F32.BF16 R124, R136.reuse, R148, R124 ;  /* 0x00000094887c723c */ /* 0x050fe4000004187c */
[----:B------:R4:W-:Y:S01]  /*cd30*/  STG.E.U16 desc[UR30][R210.64+0x40], R0 ;  /* 0x00004000d2007986 */ /* 0x0009e2000c10151e */
[--C-:B------:R-:W-:Y:S02]  /*cd40*/  HSET2.LE.AND R141, R152, R169.reuse, PT ;  /* 0x000000a9988d7233 */ /* 0x100fe40003803000 */
[----:B------:R-:W-:Y:S01]  /*cd50*/  SHF.R.U32.HI R158, RZ, 0x18, R158 ;  /* 0x00000018ff9e7819 */ /* 0x000fe2000001169e */
[----:B------:R-:W-:Y:S01]  /*cd60*/  HMMA.16816.F32.BF16 R128, R136, R150, R128 ;  /* 0x000000968880723c */ /* 0x000fe20000041880 */
[----:B------:R-:W-:Y:S08]  /*cd70*/  LDSM.16.MT88.4 R136, [R182+0x19000] ;  /* 0x01900000b688783b */ /* 0x000ff00000004200 */
[----:B------:R-:W-:Y:S02]  /*cd80*/  LDSM.16.MT88.4 R148, [R181+0x19000] ;  /* 0x01900000b594783b */ /* 0x000fe40000004200 */
[----:B----4-:R-:W-:Y:S06]  /*cd90*/  PRMT R0, R155, 0x7610, R0 ;  /* 0x000076109b007816 */ /* 0x010fec0000000000 */
[----:B------:R-:W4:Y:S01]  /*cda0*/  LDSM.16.MT88.4 R152, [R180+0x19000] ;  /* 0x01900000b498783b */ /* 0x000f220000004200 */
[----:B-----5:R-:W-:Y:S07]  /*cdb0*/  @!P4 HFMA2.BF16_V2 R168, -RZ.H0_H0, RZ.H0_H0, -R2.H0_H0 ;  /* 0x200000ffffa8c231 */ /* 0x020fee0000340902 */
[----:B------:R5:W-:Y:S01]  /*cdc0*/  @!P4 STL.S16 [R1+0x18], R168 ;  /* 0x000018a80100c387 */ /* 0x000be20000100600 */
[----:B------:R-:W-:Y:S03]  /*cdd0*/  PRMT R142, R168, 0x7610, R142 ;  /* 0x00007610a88e7816 */ /* 0x000fe6000000008e */
[----:B------:R1:W4:Y:S01]  /*cde0*/  LDL.S16 R170, [R1+0x14] ;  /* 0x0000140001aa7983 */ /* 0x0003220000100600 */
[----:B------:R-:W-:Y:S02]  /*cdf0*/  @!P4 PRMT R2, R142, 0x5410, RZ ;  /* 0x000054108e02c816 */ /* 0x000fe400000000ff */
[----:B------:R-:W-:Y:S01]  /*ce00*/  HSET2.LE.AND R142, R161, R169, PT ;  /* 0x000000a9a18e7233 */ /* 0x000fe20003803000 */
[----:B------:R1:W4:Y:S01]  /*ce10*/  LDL.S16 R167, [R1+0xc] ;  /* 0x00000c0001a77983 */ /* 0x0003220000100600 */
[----:B------:R-:W-:Y:S02]  /*ce20*/  ISETP.LE.U32.AND P4, PT, R158, UR5, PT ;  /* 0x000000059e007c0c */ /* 0x000fe4000bf83070 */
[----:B------:R-:W-:Y:S01]  /*ce30*/  LOP3.LUT R158, R208, 0xff, RZ, 0xc0, !PT ;  /* 0x000000ffd09e7812 */ /* 0x000fe200078ec0ff */
[----:B------:R2:W-:Y:S04]  /*ce40*/  STG.E.U16 desc[UR30][R210.64+0x42], R2 ;  /* 0x00004202d2007986 */ /* 0x0005e8000c10151e */
[----:B-----5:R1:W5:Y:S01]  /*ce50*/  LDL.S16 R168, [R1+0x10] ;  /* 0x0000100001a87983 */ /* 0x0203620000100600 */
[----:B--2---:R-:W-:Y:S04]  /*ce60*/  PRMT R2, R133, 0x5410, R135 ;  /* 0x0000541085027816 */ /* 0x004fe80000000087 */
[----:B------:R-:W-:Y:S01]  /*ce70*/  LOP3.LUT R141, R141, R2, RZ, 0xc0, !PT ;  /* 0x000000028d8d7212 */ /* 0x000fe200078ec0ff */
[----:B------:R-:W-:Y:S01]  /*ce80*/  FADD.FTZ R2, R166, R164 ;  /* 0x000000a4a6027221 */ /* 0x000fe20000010000 */
[C---:B------:R-:W-:Y:S03]  /*ce90*/  F2FP.BF16.F32.PACK_AB R166, R165.reuse, R166 ;  /* 0x000000a6a5a6723e */ /* 0x040fe600000010ff */
[----:B------:R-:W-:Y:S01]  /*cea0*/  FADD.FTZ R215, R165, R2 ;  /* 0x00000002a5d77221 */ /* 0x000fe20000010000 */
[----:B------:R-:W-:Y:S04]  /*ceb0*/  PRMT R2, R0, 0x5410, R156 ;  /* 0x0000541000027816 */ /* 0x000fe8000000009c */
[----:B------:R-:W-:Y:S01]  /*cec0*/  LOP3.LUT R142, R142, R2, RZ, 0xc0, !PT ;  /* 0x000000028e8e7212 */ /* 0x000fe200078ec0ff */
[----:B------:R-:W-:Y:S01]  /*ced0*/  FADD.FTZ R2, R176, R163 ;  /* 0x000000a3b0027221 */ /* 0x000fe20000010000 */
[C---:B------:R-:W-:Y:S03]  /*cee0*/  F2FP.BF16.F32.PACK_AB R176, R159.reuse, R176 ;  /* 0x000000b09fb0723e */ /* 0x040fe600000010ff */
[----:B------:R-:W-:Y:S01]  /*cef0*/  FADD.FTZ R214, R159, R2 ;  /* 0x000000029fd67221 */ /* 0x000fe20000010000 */
[----:B------:R-:W-:Y:S01]  /*cf00*/  PRMT R2, R157, 0x5410, R185 ;  /* 0x000054109d027816 */ /* 0x000fe200000000b9 */
[----:B------:R-:W2:Y:S02]  /*cf10*/  MUFU.EX2 R159, R238 ;  /* 0x000000ee009f7308 */ /* 0x000ea40000000800 */
[----:B------:R-:W-:Y:S01]  /*cf20*/  FADD.FTZ R214, R177, R214 ;  /* 0x000000d6b1d67221 */ /* 0x000fe20000010000 */
[----:B------:R-:W-:Y:S02]  /*cf30*/  LOP3.LUT R143, R143, R2, RZ, 0xc0, !PT ;  /* 0x000000028f8f7212 */ /* 0x000fe400078ec0ff */
[C---:B------:R-:W-:Y:S01]  /*cf40*/  F2FP.BF16.F32.PACK_AB R177, R186.reuse, R177 ;  /* 0x000000b1bab1723e */ /* 0x040fe200000010ff */
[----:B------:R-:W-:Y:S04]  /*cf50*/  FADD.FTZ R237, R186, R214 ;  /* 0x000000d6baed7221 */ /* 0x000fe80000010000 */
[C---:B---3--:R-:W-:Y:S06]  /*cf60*/  HMMA.16816.F32.BF16 R4, R140.reuse, R144, R4 ;  /* 0x000000908c04723c */ /* 0x048fec0000041804 */
[C---:B------:R-:W-:Y:S01]  /*cf70*/  HMMA.16816.F32.BF16 R8, R140.reuse, R146, R8 ;  /* 0x000000928c08723c */ /* 0x040fe20000041808 */
[----:B------:R-:W3:Y:S04]  /*cf80*/  LDSM.16.MT88.4 R144, [R179+0x1b000] ;  /* 0x01b00000b390783b */ /* 0x000ee80000004200 */
[----:B--2---:R-:W-:Y:S01]  /*cf90*/  FADD.FTZ R215, R159, R215 ;  /* 0x000000d79fd77221 */ /* 0x004fe20000010000 */
[C---:B----4-:R-:W-:Y:S05]  /*cfa0*/  HMMA.16816.F32.BF16 R12, R140.reuse, R152, R12 ;  /* 0x000000988c0c723c */ /* 0x050fea000004180c */
[----:B------:R-:W-:Y:S01]  /*cfb0*/  FADD.FTZ R236, R216, R215 ;  /* 0x000000d7d8ec7221 */ /* 0x000fe20000010000 */
        /* <DEDUP_REMOVED lines=30> */
[C---:B------:R-:W-:Y:S05]  /*d1a0*/  HMMA.16816.F32.BF16 R96, R140.reuse, R150, R96 ;  /* 0x000000968c60723c */ /* 0x040fea0000041860 */
[----:B------:R-:W-:Y:S01]  /*d1b0*/  SHF.R.U32.HI R149, RZ, 0x18, R208 ;  /* 0x00000018ff957819 */ /* 0x000fe200000116d0 */
[C---:B---3--:R-:W-:Y:S06]  /*d1c0*/  HMMA.16816.F32.BF16 R100, R140.reuse, R144, R100 ;  /* 0x000000908c64723c */ /* 0x048fec0000041864 */
[C---:B------:R-:W-:Y:S06]  /*d1d0*/  HMMA.16816.F32.BF16 R104, R140.reuse, R146, R104 ;  /* 0x000000928c68723c */ /* 0x040fec0000041868 */
[C---:B--2---:R-:W-:Y:S06]  /*d1e0*/  HMMA.16816.F32.BF16 R108, R140.reuse, R152, R108 ;  /* 0x000000988c6c723c */ /* 0x044fec000004186c */
[C---:B------:R-:W-:Y:S01]  /*d1f0*/  HMMA.16816.F32.BF16 R112, R140.reuse, R154, R112 ;  /* 0x0000009a8c70723c */ /* 0x040fe20000041870 */
[----:B------:R-:W-:Y:S05]  /*d200*/  LDSM.16.MT88.4 R152, [R180+0x19800] ;  /* 0x01980000b498783b */ /* 0x000fea0000004200 */
[C---:B----4-:R-:W-:Y:S06]  /*d210*/  HMMA.16816.F32.BF16 R116, R140.reuse, R136, R116 ;  /* 0x000000888c74723c */ /* 0x050fec0000041874 */
[C---:B------:R-:W-:Y:S05]  /*d220*/  HMMA.16816.F32.BF16 R120, R140.reuse, R138, R120 ;  /* 0x0000008a8c78723c */ /* 0x040fea0000041878 */
[----:B------:R-:W-:Y:S02]  /*d230*/  @!P5 HFMA2.BF16_V2 R170, -RZ.H0_H0, RZ.H0_H0, -R133.H0_H0 ;  /* 0x200000ffffaad231 */ /* 0x000fe40000340985 */
[----:B------:R-:W-:Y:S03]  /*d240*/  @!P0 HFMA2.BF16_V2 R167, -RZ.H0_H0, RZ.H0_H0, -R0.H0_H0 ;  /* 0x200000ffffa78231 */ /* 0x000fe60000340900 */
[----:B------:R-:W-:Y:S01]  /*d250*/  @!P5 STL.S16 [R1+0x14], R170 ;  /* 0x000014aa0100d387 */ /* 0x000fe20000100600 */
[----:B------:R-:W-:Y:S04]  /*d260*/  PRMT R162, R170, 0x7610, R162 ;  /* 0x00007610aaa27816 */ /* 0x000fe800000000a2 */
[----:B------:R-:W-:Y:S05]  /*d270*/  @!P5 PRMT R133, R162, 0x5410, RZ ;  /* 0x00005410a285d816 */ /* 0x000fea00000000ff */
[----:B------:R1:W-:Y:S01]  /*d280*/  STG.E.U16 desc[UR30][R212.64+0x40], R133 ;  /* 0x00004085d4007986 */ /* 0x0003e2000c10151e */
[----:B-----5:R-:W-:Y:S05]  /*d290*/  @!P3 HFMA2.BF16_V2 R168, -RZ.H0_H0, RZ.H0_H0, -R135.H0_H0 ;  /* 0x200000ffffa8b231 */ /* 0x020fea0000340987 */
[----:B------:R-:W-:Y:S01]  /*d2a0*/  @!P3 STL.S16 [R1+0x10], R168 ;  /* 0x000010a80100b387 */ /* 0x000fe20000100600 */
[----:B------:R-:W-:Y:S03]  /*d2b0*/  PRMT R2, R168, 0x7610, R2 ;  /* 0x00007610a8027816 */ /* 0x000fe60000000002 */
[----:B------:R-:W-:Y:S01]  /*d2c0*/  @!P0 STL.S16 [R1+0xc], R167 ;  /* 0x00000ca701008387 */ /* 0x000fe20000100600 */
[----:B------:R-:W-:Y:S02]  /*d2d0*/  @!P3 PRMT R135, R2, 0x5410, RZ ;  /* 0x000054100287b816 */ /* 0x000fe400000000ff */
[----:B------:R-:W-:Y:S01]  /*d2e0*/  LOP3.LUT R2, R209, UR14, R160, 0x96, !PT ;  /* 0x0000000ed1027c12 */ /* 0x000fe2000f8e96a0 */
[----:B------:R2:W3:Y:S03]  /*d2f0*/  LDL.S16 R162, [R1+0x8] ;  /* 0x0000080001a27983 */ /* 0x0004e60000100600 */
[----:B------:R-:W-:Y:S01]  /*d300*/  SHF.R.U32.HI R144, RZ, 0x10, R2 ;  /* 0x00000010ff907819 */ /* 0x000fe20000011602 */
[----:B------:R2:W4:Y:S01]  /*d310*/  LDL.S16 R164, [R1+0x40] ;  /* 0x0000400001a47983 */ /* 0x0005220000100600 */
[----:B-1----:R-:W-:Y:S03]  /*d320*/  PRMT R133, R167, 0x7610, R133 ;  /* 0x00007610a7857816 */ /* 0x002fe60000000085 */
[----:B------:R1:W-:Y:S01]  /*d330*/  STG.E.U16 desc[UR30][R212.64+0x42], R135 ;  /* 0x00004287d4007986 */ /* 0x0003e2000c10151e */
[----:B------:R-:W-:Y:S05]  /*d340*/  @!P0 PRMT R0, R133, 0x5410, RZ ;  /* 0x0000541085008816 */ /* 0x000fea00000000ff */
[----:B------:R5:W-:Y:S01]  /*d350*/  STG.E.U16 desc[UR30][R210.64+0x50], R0 ;  /* 0x00005000d2007986 */ /* 0x000be2000c10151e */
[----:B-1----:R-:W-:Y:S04]  /*d360*/  LOP3.LUT R135, R208, 0xffff, RZ, 0xc0, !PT ;  /* 0x0000ffffd0877812 */ /* 0x002fe800078ec0ff */
[----:B------:R-:W-:Y:S02]  /*d370*/  SHF.R.U32.HI R135, RZ, 0x8, R135 ;  /* 0x00000008ff877819 */ /* 0x000fe40000011687 */
[----:B-----5:R-:W-:Y:S02]  /*d380*/  LOP3.LUT R0, R2, 0xff, RZ, 0xc0, !PT ;  /* 0x000000ff02007812 */ /* 0x020fe400078ec0ff */
[----:B------:R-:W-:Y:S02]  /*d390*/  PRMT R158, R158, 0x5410, R135 ;  /* 0x000054109e9e7816 */ /* 0x000fe40000000087 */
[----:B------:R-:W-:Y:S02]  /*d3a0*/  ISETP.LE.U32.AND P5, PT, R0, UR5, PT ;  /* 0x0000000500007c0c */ /* 0x000fe4000bfa3070 */
[----:B------:R-:W-:Y:S02]  /*d3b0*/  LOP3.LUT R0, R2, 0xffff, RZ, 0xc0, !PT ;  /* 0x0000ffff02007812 */ /* 0x000fe400078ec0ff */
[--C-:B------:R-:W-:Y:S02]  /*d3c0*/  HSET2.LE.AND R170, R158, R169.reuse, PT ;  /* 0x000000a99eaa7233 */ /* 0x100fe40003803000 */
[----:B------:R-:W-:Y:S04]  /*d3d0*/  SHF.R.U32.HI R0, RZ, 0x8, R0 ;  /* 0x00000008ff007819 */ /* 0x000fe80000011600 */
[----:B------:R-:W-:Y:S02]  /*d3e0*/  LOP3.LUT R133, R0, 0xffff, RZ, 0xc0, !PT ;  /* 0x0000ffff00857812 */ /* 0x000fe400078ec0ff */
[----:B------:R-:W-:Y:S02]  /*d3f0*/  LOP3.LUT R0, R209, UR14, R160, 0x96, !PT ;  /* 0x0000000ed1007c12 */ /* 0x000fe4000f8e96a0 */
[----:B------:R-:W-:Y:S02]  /*d400*/  ISETP.LE.U32.AND P3, PT, R133, UR5, PT ;  /* 0x0000000585007c0c */ /* 0x000fe4000bf63070 */
[----:B------:R-:W-:Y:S02]  /*d410*/  SHF.R.U32.HI R133, RZ, 0x10, R208 ;  /* 0x00000010ff857819 */ /* 0x000fe400000116d0 */
[----:B------:R-:W-:Y:S02]  /*d420*/  LOP3.LUT R145, R0, 0xff, RZ, 0xc0, !PT ;  /* 0x000000ff00917812 */ /* 0x000fe400078ec0ff */
[----:B------:R-:W-:Y:S02]  /*d430*/  LOP3.LUT R148, R133, 0xff, RZ, 0xc0, !PT ;  /* 0x000000ff85947812 */ /* 0x000fe400078ec0ff */
[----:B------:R-:W-:Y:S02]  /*d440*/  SHF.R.U32.HI R133, RZ, 0x18, R2 ;  /* 0x00000018ff857819 */ /* 0x000fe40000011602 */
[----:B------:R-:W-:Y:S02]  /*d450*/  PRMT R171, R148, 0x5410, R149 ;  /* 0x0000541094ab7816 */ /* 0x000fe40000000095 */
[----:B------:R-:W1:Y:S01]  /*d460*/  LDSM.16.MT88.4 R148, [R181+0x1f000] ;  /* 0x01f00000b594783b */ /* 0x000e620000004200 */
[----:B------:R-:W-:Y:S02]  /*d470*/  ISETP.LE.U32.AND P0, PT, R133, UR5, PT ;  /* 0x0000000585007c0c */ /* 0x000fe4000bf03070 */
[----:B------:R-:W-:Y:S02]  /*d480*/  LOP3.LUT R2, R0, 0xffff, RZ, 0xc0, !PT ;  /* 0x0000ffff00027812 */ /* 0x000fe400078ec0ff */
[----:B------:R-:W-:Y:S02]  /*d490*/  SHF.R.U32.HI R133, RZ, 0x10, R0 ;  /* 0x00000010ff857819 */ /* 0x000fe40000011600 */
[----:B------:R-:W-:Y:S02]  /*d4a0*/  SHF.R.U32.HI R2, RZ, 0x8, R2 ;  /* 0x00000008ff027819 */ /* 0x000fe40000011602 */
[----:B------:R-:W-:Y:S02]  /*d4b0*/  SHF.R.U32.HI R135, RZ, 0x18, R0 ;  /* 0x00000018ff877819 */ /* 0x000fe40000011600 */
[----:B------:R-:W-:Y:S02]  /*d4c0*/  LOP3.LUT R133, R133, 0xff, RZ, 0xc0, !PT ;  /* 0x000000ff85857812 */ /* 0x000fe400078ec0ff */
[----:B------:R-:W-:Y:S02]  /*d4d0*/  LOP3.LUT R0, R144, 0xff, RZ, 0xc0, !PT ;  /* 0x000000ff90007812 */ /* 0x000fe400078ec0ff */
[----:B------:R-:W-:Y:S02]  /*d4e0*/  PRMT R2, R145, 0x5410, R2 ;  /* 0x0000541091027816 */ /* 0x000fe40000000002 */
[----:B------:R-:W-:Y:S01]  /*d4f0*/  LDSM.16.MT88.4 R144, [R182+0x19800] ;  /* 0x01980000b690783b */ /* 0x000fe20000004200 */
[--C-:B------:R-:W-:Y:S02]  /*d500*/  PRMT R133, R133, 0x5410, R135.reuse ;  /* 0x0000541085857816 */ /* 0x100fe40000000087 */
[----:B------:R-:W-:Y:S02]  /*d510*/  PRMT R135, R176, 0x7632, R135 ;  /* 0x00007632b0877816 */ /* 0x000fe40000000087 */
[----:B------:R-:W-:Y:S02]  /*d520*/  HSET2.LE.AND R168, R2, R169, PT ;  /* 0x000000a902a87233 */ /* 0x000fe40003803000 */
[C---:B------:R-:W-:Y:S01]  /*d530*/  PRMT R2, R166.reuse, 0x7632, R2 ;  /* 0x00007632a6027816 */ /* 0x040fe20000000002 */
[----:B------:R-:W-:Y:S01]  /*d540*/  @!P0 HFMA2.BF16_V2 R249, -RZ.H0_H0, RZ.H0_H0, -R135.H0_H0 ;  /* 0x200000fffff98231 */ /* 0x000fe20000340987 */
[--C-:B------:R-:W-:Y:S02]  /*d550*/  HSET2.LE.AND R171, R171, R169.reuse, PT ;  /* 0x000000a9abab7233 */ /* 0x100fe40003803000 */
[----:B------:R-:W-:Y:S01]  /*d560*/  HSET2.LE.AND R169, R133, R169, PT ;  /* 0x000000a985a97233 */ /* 0x000fe20003803000 */
[----:B------:R-:W-:Y:S01]  /*d570*/  @!P3 HFMA2.BF16_V2 R252, -RZ.H0_H0, RZ.H0_H0, -R2.H0_H0 ;  /* 0x200000fffffcb231 */ /* 0x000fe20000340902 */
[----:B------:R-:W-:Y:S02]  /*d580*/  PRMT R133, R166, 0x7610, R133 ;  /* 0x00007610a6857816 */ /* 0x000fe40000000085 */
[----:B------:R-:W-:Y:S01]  /*d590*/  LOP3.LUT R171, R171, R177, RZ, 0xc0, !PT ;  /* 0x000000b1abab7212 */ /* 0x000fe200078ec0ff */
[C---:B-1----:R-:W-:Y:S06]  /*d5a0*/  HMMA.16816.F32.BF16 R124, R140.reuse, R148, R124 ;  /* 0x000000948c7c723c */ /* 0x042fec000004187c */
[----:B------:R-:W-:Y:S05]  /*d5b0*/  HMMA.16816.F32.BF16 R128, R140, R150, R128 ;  /* 0x000000968c80723c */ /* 0x000fea0000041880 */
[----:B------:R-:W-:Y:S02]  /*d5c0*/  PRMT R148, R176, 0x5410, R135 ;  /* 0x00005410b0947816 */ /* 0x000fe40000000087 */
[----:B------:R-:W-:Y:S04]  /*d5d0*/  @!P0 PRMT R135, R249, 0x5410, RZ ;  /* 0x00005410f9878816 */ /* 0x000fe800000000ff */
[----:B------:R-:W-:Y:S01]  /*d5e0*/  LOP3.LUT R169, R169, R148, RZ, 0xc0, !PT ;  /* 0x00000094a9a97212 */ /* 0x000fe200078ec0ff */
[----:B---3--:R-:W-:Y:S02]  /*d5f0*/  @!P6 HFMA2.BF16_V2 R162, -RZ.H0_H0, RZ.H0_H0, -R156.H0_H0 ;  /* 0x200000ffffa2e231 */ /* 0x008fe4000034099c */
[----:B----4-:R-:W-:Y:S03]  /*d600*/  @!P2 HFMA2.BF16_V2 R164, -RZ.H0_H0, RZ.H0_H0, -R157.H0_H0 ;  /* 0x200000ffffa4a231 */ /* 0x010fe6000034099d */
[----:B------:R-:W-:Y:S01]  /*d610*/  @!P6 STL.S16 [R1+0x8], R162 ;  /* 0x000008a20100e387 */ /* 0x000fe20000100600 */
[----:B------:R-:W-:Y:S03]  /*d620*/  PRMT R160, R162, 0x7610, R160 ;  /* 0x00007610a2a07816 */ /* 0x000fe600000000a0 */
[----:B------:R-:W-:Y:S01]  /*d630*/  @!P2 STL.S16 [R1+0x40], R164 ;  /* 0x000040a40100a387 */ /* 0x000fe20000100600 */
[----:B------:R-:W-:Y:S02]  /*d640*/  @!P6 PRMT R156, R160, 0x5410, RZ ;  /* 0x00005410a09ce816 */ /* 0x000fe400000000ff */
[----:B------:R-:W-:Y:S01]  /*d650*/  PRMT R136, R164, 0x7610, R136 ;  /* 0x00007610a4887816 */ /* 0x000fe20000000088 */
[----:B------:R2:W3:Y:S01]  /*d660*/  LDL.S16 R218, [R1+0x4] ;  /* 0x0000040001da7983 */ /* 0x0004e20000100600 */
[----:B------:R-:W-:Y:S02]  /*d670*/  ISETP.LE.U32.AND P6, PT, R0, UR5, PT ;  /* 0x0000000500007c0c */ /* 0x000fe4000bfc3070 */
[----:B------:R-:W-:Y:S01]  /*d680*/  @!P2 PRMT R157, R136, 0x5410, RZ ;  /* 0x00005410889da816 */ /* 0x000fe200000000ff */
[----:B------:R2:W4:Y:S01]  /*d690*/  LDL.S16 R217, [R1] ;  /* 0x0000000001d97983 */ /* 0x0005220000100600 */
[----:B------:R-:W-:Y:S02]  /*d6a0*/  F2FP.BF16.F32.PACK_AB R0, R216, R159 ;  /* 0x0000009fd800723e */ /* 0x000fe400000010ff */
[----:B------:R-:W-:Y:S01]  /*d6b0*/  PRMT R136, R133, 0x5410, R2 ;  /* 0x0000541085887816 */ /* 0x000fe20000000002 */
[----:B------:R-:W1:Y:S01]  /*d6c0*/  LDSM.16.MT88.4 R160, [R179+0x19800] ;  /* 0x01980000b3a0783b */ /* 0x000e620000004200 */
[----:B------:R-:W-:Y:S02]  /*d6d0*/  PRMT R134, R0, 0x7632, R134 ;  /* 0x0000763200867816 */ /* 0x000fe40000000086 */
[----:B------:R-:W-:Y:S02]  /*d6e0*/  LOP3.LUT R168, R168, R136, RZ, 0xc0, !PT ;  /* 0x00000088a8a87212 */ /* 0x000fe400078ec0ff */
[----:B------:R-:W-:Y:S01]  /*d6f0*/  PRMT R148, R0, 0x5410, R134 ;  /* 0x0000541000947816 */ /* 0x000fe20000000086 */
[----:B------:R-:W-:Y:S01]  /*d700*/  @!P6 HFMA2.BF16_V2 R250, -RZ.H0_H0, RZ.H0_H0, -R176.H0_H0 ;  /* 0x200000fffffae231 */ /* 0x000fe200003409b0 */
[----:B------:R-:W-:Y:S01]  /*d710*/  @!P3 PRMT R2, R252, 0x5410, RZ ;  /* 0x00005410fc02b816 */ /* 0x000fe200000000ff */
[----:B------:R-:W-:Y:S01]  /*d720*/  STG.E.U16 desc[UR30][R210.64+0x52], R156 ;  /* 0x0000529cd2007986 */ /* 0x000fe2000c10151e */
[----:B------:R-:W-:Y:S02]  /*d730*/  LOP3.LUT R170, R170, R148, RZ, 0xc0, !PT ;  /* 0x00000094aaaa7212 */ /* 0x000fe400078ec0ff */
[----:B------:R-:W-:Y:S01]  /*d740*/  @!P6 PRMT R176, R250, 0x5410, RZ ;  /* 0x00005410fab0e816 */ /* 0x000fe200000000ff */
[----:B------:R5:W-:Y:S04]  /*d750*/  STG.E.U16 desc[UR30][R212.64+0x50], R157 ;  /* 0x0000509dd4007986 */ /* 0x000be8000c10151e */
[----:B------:R-:W2:Y:S01]  /*d760*/  LDSM.16.MT88.4 R136, [R181+0x19800] ;  /* 0x01980000b588783b */ /* 0x000ea20000004200 */
[C---:B-1----:R-:W-:Y:S07]  /*d770*/  HMMA.16816.F32.BF16 R164, R168.reuse, R160, R4 ;  /* 0x000000a0a8a4723c */ /* 0x042fee0000041804 */
[----:B------:R-:W1:Y:S01]  /*d780*/  LDSM.16.MT88.4 R4, [R180+0x1b800] ;  /* 0x01b80000b404783b */ /* 0x000e620000004200 */
[C---:B------:R-:W-:Y:S07]  /*d790*/  HMMA.16816.F32.BF16 R160, R168.reuse, R162, R8 ;  /* 0x000000a2a8a0723c */ /* 0x040fee0000041808 */
[----:B------:R-:W1:Y:S01]  /*d7a0*/  LDSM.16.MT88.4 R8, [R182+0x1b800] ;  /* 0x01b80000b608783b */ /* 0x000e620000004200 */
[C---:B-----5:R-:W-:Y:S07]  /*d7b0*/  HMMA.16816.F32.BF16 R156, R168.reuse, R152, R12 ;  /* 0x00000098a89c723c */ /* 0x060fee000004180c */
[----:B------:R-:W5:Y:S01]  /*d7c0*/  LDSM.16.MT88.4 R12, [R181+0x1b800] ;  /* 0x01b80000b50c783b */ /* 0x000f620000004200 */
        /* <DEDUP_REMOVED lines=19> */
[C---:B------:R-:W-:Y:S06]  /*d900*/  HMMA.16816.F32.BF16 R68, R168.reuse, R16, R68 ;  /* 0x00000010a844723c */ /* 0x040fec0000041844 */
[C---:B------:R-:W-:Y:S01]  /*d910*/  HMMA.16816.F32.BF16 R72, R168.reuse, R18, R72 ;  /* 0x00000012a848723c */ /* 0x040fe20000041848 */
[----:B------:R-:W5:Y:S05]  /*d920*/  LDSM.16.MT88.4 R16, [R182+0x1f800] ;  /* 0x01f80000b610783b */ /* 0x000f6a0000004200 */
[C---:B------:R-:W-:Y:S06]  /*d930*/  HMMA.16816.F32.BF16 R76, R168.reuse, R20, R76 ;  /* 0x00000014a84c723c */ /* 0x040fec000004184c */
[C---:B------:R-:W-:Y:S05]  /*d940*/  HMMA.16816.F32.BF16 R80, R168.reuse, R22, R80 ;  /* 0x00000016a850723c */ /* 0x040fea0000041850 */
[----:B------:R-:W-:Y:S01]  /*d950*/  LOP3.LUT R21, R208, 0xffff, RZ, 0xc0, !PT ;  /* 0x0000ffffd0157812 */ /* 0x000fe200078ec0ff */
[C---:B--2---:R-:W-:Y:S05]  /*d960*/  HMMA.16816.F32.BF16 R84, R168.reuse, R24, R84 ;  /* 0x00000018a854723c */ /* 0x044fea0000041854 */
[--C-:B------:R-:W-:Y:S01]  /*d970*/  SHF.R.U32.HI R22, RZ, 0x18, R208.reuse ;  /* 0x00000018ff167819 */ /* 0x100fe200000116d0 */
[C---:B------:R-:W-:Y:S03]  /*d980*/  HMMA.16816.F32.BF16 R88, R168.reuse, R26, R88 ;  /* 0x0000001aa858723c */ /* 0x040fe60000041858 */
[----:B------:R-:W-:Y:S02]  /*d990*/  ISETP.LE.U32.AND P2, PT, R22, UR5, PT ;  /* 0x0000000516007c0c */ /* 0x000fe4000bf43070 */
[----:B------:R-:W-:Y:S01]  /*d9a0*/  SHF.R.U32.HI R20, RZ, 0x10, R208 ;  /* 0x00000010ff147819 */ /* 0x000fe200000116d0 */
[C---:B-1----:R-:W-:Y:S05]  /*d9b0*/  HMMA.16816.F32.BF16 R92, R168.reuse, R4, R92 ;  /* 0x00000004a85c723c */ /* 0x042fea000004185c */
[----:B------:R-:W-:Y:S01]  /*d9c0*/  LOP3.LUT R208, R208, 0xff, RZ, 0xc0, !PT ;  /* 0x000000ffd0d07812 */ /* 0x000fe200078ec0ff */
[C---:B------:R-:W-:Y:S01]  /*d9d0*/  HMMA.16816.F32.BF16 R96, R168.reuse, R6, R96 ;  /* 0x00000006a860723c */ /* 0x040fe20000041860 */
[----:B------:R-:W1:Y:S04]  /*d9e0*/  LDSM.16.MT88.4 R4, [R181+0x1f800] ;  /* 0x01f80000b504783b */ /* 0x000e680000004200 */
[----:B------:R-:W-:Y:S01]  /*d9f0*/  @!P2 HFMA2.BF16_V2 R248, -RZ.H0_H0, RZ.H0_H0, -R177.H1_H1 ;  /* 0x200000fffff8a231 */ /* 0x000fe200003609b1 */
[C---:B------:R-:W-:Y:S05]  /*da00*/  HMMA.16816.F32.BF16 R100, R168.reuse, R8, R100 ;  /* 0x00000008a864723c */ /* 0x040fea0000041864 */
[----:B------:R-:W-:Y:S01]  /*da10*/  LOP3.LUT R20, R20, 0xff, RZ, 0xc0, !PT ;  /* 0x000000ff14147812 */ /* 0x000fe200078ec0ff */
[C---:B------:R-:W-:Y:S05]  /*da20*/  HMMA.16816.F32.BF16 R104, R168.reuse, R10, R104 ;  /* 0x0000000aa868723c */ /* 0x040fea0000041868 */
[----:B------:R-:W-:Y:S01]  /*da30*/  SHF.R.U32.HI R8, RZ, 0x8, R21 ;  /* 0x00000008ff087819 */ /* 0x000fe20000011615 */
[C---:B-----5:R-:W-:Y:S05]  /*da40*/  HMMA.16816.F32.BF16 R108, R168.reuse, R12, R108 ;  /* 0x0000000ca86c723c */ /* 0x060fea000004186c */
[----:B------:R-:W-:Y:S01]  /*da50*/  LOP3.LUT R8, R8, 0xffff, RZ, 0xc0, !PT ;  /* 0x0000ffff08087812 */ /* 0x000fe200078ec0ff */
[C---:B------:R-:W-:Y:S03]  /*da60*/  HMMA.16816.F32.BF16 R112, R168.reuse, R14, R112 ;  /* 0x0000000ea870723c */ /* 0x040fe60000041870 */
[----:B------:R-:W-:Y:S02]  /*da70*/  ISETP.LE.U32.AND P3, PT, R8, UR5, PT ;  /* 0x0000000508007c0c */ /* 0x000fe4000bf63070 */
[----:B------:R-:W-:Y:S01]  /*da80*/  @P2 PRMT R8, R177, 0x7632, R8 ;  /* 0x00007632b1082816 */ /* 0x000fe20000000008 */
[C---:B------:R-:W-:Y:S05]  /*da90*/  HMMA.16816.F32.BF16 R116, R168.reuse, R16, R116 ;  /* 0x00000010a874723c */ /* 0x040fea0000041874 */
[----:B------:R-:W-:Y:S01]  /*daa0*/  @!P2 PRMT R8, R248, 0x5410, RZ ;  /* 0x00005410f808a816 */ /* 0x000fe200000000ff */
[C---:B------:R-:W-:Y:S01]  /*dab0*/  HMMA.16816.F32.BF16 R120, R168.reuse, R18, R120 ;  /* 0x00000012a878723c */ /* 0x040fe20000041878 */
[----:B------:R-:W-:Y:S04]  /*dac0*/  ISETP.LT.AND P2, PT, RZ, UR9, PT ;  /* 0x00000009ff007c0c */ /* 0x000fe8000bf41270 */
[----:B------:R-:W-:Y:S01]  /*dad0*/  @!P3 HFMA2.BF16_V2 R246, -RZ.H0_H0, RZ.H0_H0, -R134.H0_H0 ;  /* 0x200000fffff6b231 */ /* 0x000fe20000340986 */
[C---:B-1----:R-:W-:Y:S05]  /*dae0*/  HMMA.16816.F32.BF16 R124, R168.reuse, R4, R124 ;  /* 0x00000004a87c723c */ /* 0x042fea000004187c */
[----:B------:R-:W-:Y:S01]  /*daf0*/  @!P3 PRMT R134, R246, 0x5410, RZ ;  /* 0x00005410f686b816 */ /* 0x000fe200000000ff */
[----:B------:R-:W-:Y:S05]  /*db00*/  HMMA.16816.F32.BF16 R128, R168, R6, R128 ;  /* 0x00000006a880723c */ /* 0x000fea0000041880 */
[----:B---3--:R-:W-:Y:S02]  /*db10*/  @!P4 HFMA2.BF16_V2 R218, -RZ.H0_H0, RZ.H0_H0, -R185.H0_H0 ;  /* 0x200000ffffdac231 */ /* 0x008fe400003409b9 */
[----:B----4-:R-:W-:Y:S03]  /*db20*/  @!P5 HFMA2.BF16_V2 R217, -RZ.H0_H0, RZ.H0_H0, -R133.H0_H0 ;  /* 0x200000ffffd9d231 */ /* 0x010fe60000340985 */
[----:B------:R-:W-:Y:S01]  /*db30*/  @!P4 STL.S16 [R1+0x4], R218 ;  /* 0x000004da0100c387 */ /* 0x000fe20000100600 */
[----:B------:R-:W-:Y:S03]  /*db40*/  PRMT R23, R218, 0x7610, R23 ;  /* 0x00007610da177816 */ /* 0x000fe60000000017 */
[----:B------:R-:W-:Y:S01]  /*db50*/  @!P5 STL.S16 [R1], R217 ;  /* 0x000000d90100d387 */ /* 0x000fe20000100600 */
[----:B------:R-:W-:Y:S02]  /*db60*/  PRMT R9, R217, 0x7610, R9 ;  /* 0x00007610d9097816 */ /* 0x000fe40000000009 */
[----:B------:R-:W-:Y:S02]  /*db70*/  @!P4 PRMT R185, R23, 0x5410, RZ ;  /* 0x0000541017b9c816 */ /* 0x000fe400000000ff */
[----:B------:R-:W-:Y:S02]  /*db80*/  @!P5 PRMT R133, R9, 0x5410, RZ ;  /* 0x000054100985d816 */ /* 0x000fe400000000ff */
[----:B------:R-:W-:Y:S01]  /*db90*/  ISETP.LE.U32.AND P5, PT, R208, UR5, PT ;  /* 0x00000005d0007c0c */ /* 0x000fe2000bfa3070 */
[----:B------:R-:W-:Y:S01]  /*dba0*/  STG.E.U16 desc[UR30][R212.64+0x52], R185 ;  /* 0x000052b9d4007986 */ /* 0x000fe2000c10151e */
[----:B------:R-:W-:Y:S03]  /*dbb0*/  ISETP.LE.U32.AND P4, PT, R20, UR5, PT ;  /* 0x0000000514007c0c */ /* 0x000fe6000bf83070 */
[----:B------:R1:W-:Y:S04]  /*dbc0*/  STG.E.U16 desc[UR30][R210.64+0x60], R133 ;  /* 0x00006085d2007986 */ /* 0x0003e8000c10151e */
[----:B------:R-:W-:Y:S04]  /*dbd0*/  STG.E.U16 desc[UR30][R210.64+0x62], R2 ;  /* 0x00006202d2007986 */ /* 0x000fe8000c10151e */
[----:B------:R-:W-:Y:S01]  /*dbe0*/  STG.E.U16 desc[UR30][R212.64+0x60], R176 ;  /* 0x000060b0d4007986 */ /* 0x000fe2000c10151e */
[----:B------:R-:W-:Y:S02]  /*dbf0*/  @!P5 HFMA2.BF16_V2 R247, -RZ.H0_H0, RZ.H0_H0, -R0.H0_H0 ;  /* 0x200000fffff7d231 */ /* 0x000fe40000340900 */
[----:B------:R-:W-:Y:S01]  /*dc00*/  @!P4 HFMA2.BF16_V2 R251, -RZ.H0_H0, RZ.H0_H0, -R177.H0_H0 ;  /* 0x200000fffffbc231 */ /* 0x000fe200003409b1 */
[----:B------:R-:W-:Y:S02]  /*dc10*/  STG.E.U16 desc[UR30][R212.64+0x62], R135 ;  /* 0x00006287d4007986 */ /* 0x000fe4000c10151e */
[----:B------:R-:W-:Y:S02]  /*dc20*/  @!P5 PRMT R0, R247, 0x5410, RZ ;  /* 0x00005410f700d816 */ /* 0x000fe400000000ff */
[----:B------:R-:W-:Y:S01]  /*dc30*/  STG.E.U16 desc[UR30][R210.64+0x72], R134 ;  /* 0x00007286d2007986 */ /* 0x000fe2000c10151e */
[----:B------:R-:W-:Y:S03]  /*dc40*/  @!P4 PRMT R177, R251, 0x5410, RZ ;  /* 0x00005410fbb1c816 */ /* 0x000fe600000000ff */
[----:B------:R2:W-:Y:S04]  /*dc50*/  STG.E.U16 desc[UR30][R210.64+0x70], R0 ;  /* 0x00007000d2007986 */ /* 0x0005e8000c10151e */
[----:B------:R3:W-:Y:S01]  /*dc60*/  STG.E.U16 desc[UR30][R212.64+0x70], R177 ;  /* 0x000070b1d4007986 */ /* 0x0007e2000c10151e */
[----:B-1----:R-:W-:Y:S03]  /*dc70*/  IMAD.MOV.U32 R133, RZ, RZ, R3 ;  /* 0x000000ffff857224 */ /* 0x002fe600078e0003 */
[----:B------:R3:W-:Y:S01]  /*dc80*/  STG.E.U16 desc[UR30][R212.64+0x72], R8 ;  /* 0x00007208d4007986 */ /* 0x0007e2000c10151e */
[----:B--2---:R-:W-:Y:S01]  /*dc90*/  IADD3 R210, P0, R210, -0x80, RZ ;  /* 0xffffff80d2d27810 */ /* 0x004fe20007f1e0ff */
[----:B------:R-:W-:Y:S03]  /*dca0*/  IMAD.MOV.U32 R0, RZ, RZ, R132 ;  /* 0x000000ffff007224 */ /* 0x000fe600078e0084 */
[----:B------:R-:W-:Y:S01]  /*dcb0*/  IADD3.X R211, R211, -0x1, RZ, P0, !PT ;  /* 0xffffffffd3d37810 */ /* 0x000fe200007fe4ff */
[----:B------:R-:W-:Y:S08]  /*dcc0*/  @P2 BRA `(.L_x_1798) ;  /* 0xffffffac00ec2947 */ /* 0x000ff0000383ffff */
.L_x_1797:
        /* <DEDUP_REMOVED lines=28> */
[----:B------:R-:W-:Y:S02]  /*de90*/  LEA R168, R7, R6, 0x9 ;  /* 0x0000000607a87211 */ /* 0x000fe400078e48ff */
[----:B------:R-:W-:-:S03]  /*dea0*/  R2P PR, R22, 0x6 ;  /* 0x0000000616007804 */ /* 0x000fc60000000000 */
[----:B------:R-:W2:Y:S01]  /*deb0*/  @P0 MUFU.RCP R4, R237 ;  /* 0x000000ed00040308 */ /* 0x000ea20000001000 */
        /* <DEDUP_REMOVED lines=139> */
[----:B------:R-:W-:-:S02]  /*e770*/  F2FP.BF16.F32.PACK_AB R6, R6, R164 ;  /* 0x000000a40606723e */ /* 0x000fc400000010ff */
[----:B------:R-:W-:Y:S02]  /*e780*/  F2FP.BF16.F32.PACK_AB R45, R45, R4 ;  /* 0x000000042d2d723e */ /* 0x000fe400000010ff */
[----:B------:R-:W-:Y:S01]  /*e790*/  LEA R0, R0, UR4, 0x1 ;  /* 0x0000000400007c11 */ /* 0x000fe2000f8e08ff */
[----:B------:R-:W-:Y:S01]  /*e7a0*/  @UP0 ULDC.64 UR4, c[0x0][0x298] ;  /* 0x0000a60000040ab9 */ /* 0x000fe20000000a00 */
[----:B------:R-:W-:Y:S01]  /*e7b0*/  MOV R4, 0x20 ;  /* 0x0000002000047802 */ /* 0x000fe20000000f00 */
[----:B------:R-:W-:Y:S01]  /*e7c0*/  @UP0 UIMAD.WIDE.U32 UR8, UR16, UR4, URZ ;  /* 0x00000004100802a5 */ /* 0x000fe2000f8e003f */
[----:B------:R-:W-:Y:S01]  /*e7d0*/  F2FP.BF16.F32.PACK_AB R5, R5, R166 ;  /* 0x000000a60505723e */ /* 0x000fe200000010ff */
[----:B------:R1:W-:Y:S01]  /*e7e0*/  STS [R0], R6 ;  /* 0x0000000600007388 */ /* 0x0003e20000000800 */
[----:B------:R-:W-:Y:S01]  /*e7f0*/  SEL R4, R4, 0xffffffe0, !P1 ;  /* 0xffffffe004047807 */ /* 0x000fe20004800000 */
[----:B------:R-:W-:Y:S01]  /*e800*/  @UP0 UIMAD UR7, UR16, UR5, UR9 ;  /* 0x00000005100702a4 */ /* 0x000fe2000f8e0209 */
[----:B------:R-:W-:Y:S01]  /*e810*/  IADD3 R2, R0, -0x10, RZ ;  /* 0xfffffff000027810 */ /* 0x000fe20007ffe0ff */
[----:B------:R2:W-:Y:S01]  /*e820*/  STS [R0+0x400], R5 ;  /* 0x0004000500007388 */ /* 0x0005e20000000800 */
[----:B------:R-:W-:-:S02]  /*e830*/  F2FP.BF16.F32.PACK_AB R7, R7, R160 ;  /* 0x000000a00707723e */ /* 0x000fc400000010ff */
[----:B------:R-:W-:Y:S02]  /*e840*/  F2FP.BF16.F32.PACK_AB R9, R9, R162 ;  /* 0x000000a20909723e */ /* 0x000fe400000010ff */
[----:B------:R-:W-:Y:S02]  /*e850*/  @P4 IADD3 R2, R0, 0x10, RZ ;  /* 0x0000001000024810 */ /* 0x000fe40007ffe0ff */
[----:B------:R-:W-:Y:S02]  /*e860*/  F2FP.BF16.F32.PACK_AB R8, R8, R156 ;  /* 0x0000009c0808723e */ /* 0x000fe400000010ff */
[----:B------:R-:W-:Y:S01]  /*e870*/  F2FP.BF16.F32.PACK_AB R11, R11, R158 ;  /* 0x0000009e0b0b723e */ /* 0x000fe200000010ff */
[----:B------:R3:W-:Y:S01]  /*e880*/  STS [R2], R7 ;  /* 0x0000000702007388 */ /* 0x0007e20000000800 */
[----:B------:R-:W-:Y:S02]  /*e890*/  F2FP.BF16.F32.PACK_AB R10, R10, R152 ;  /* 0x000000980a0a723e */ /* 0x000fe400000010ff */
[----:B------:R-:W-:Y:S01]  /*e8a0*/  F2FP.BF16.F32.PACK_AB R13, R13, R154 ;  /* 0x0000009a0d0d723e */ /* 0x000fe200000010ff */
[----:B------:R4:W-:Y:S01]  /*e8b0*/  STS [R2+0x400], R9 ;  /* 0x0004000902007388 */ /* 0x0009e20000000800 */
[----:B------:R-:W-:-:S02]  /*e8c0*/  F2FP.BF16.F32.PACK_AB R12, R12, R148 ;  /* 0x000000940c0c723e */ /* 0x000fc400000010ff */
[----:B------:R-:W-:Y:S02]  /*e8d0*/  F2FP.BF16.F32.PACK_AB R15, R15, R150 ;  /* 0x000000960f0f723e */ /* 0x000fe400000010ff */
[----:B------:R-:W-:Y:S02]  /*e8e0*/  F2FP.BF16.F32.PACK_AB R14, R14, R144 ;  /* 0x000000900e0e723e */ /* 0x000fe400000010ff */
[----:B-1----:R-:W-:Y:S02]  /*e8f0*/  MOV R6, 0x40 ;  /* 0x0000004000067802 */ /* 0x002fe40000000f00 */
[----:B------:R-:W-:Y:S02]  /*e900*/  F2FP.BF16.F32.PACK_AB R20, R20, R146 ;  /* 0x000000921414723e */ /* 0x000fe400000010ff */
[----:B--2---:R-:W-:Y:S02]  /*e910*/  IADD3 R5, R0, R4, RZ ;  /* 0x0000000400057210 */ /* 0x004fe40007ffe0ff */
[----:B------:R-:W-:-:S02]  /*e920*/  SEL R6, R6, 0xffffffc0, !P2 ;  /* 0xffffffc006067807 */ /* 0x000fc40005000000 */
[----:B------:R-:W-:Y:S01]  /*e930*/  IADD3 R4, R4, R2, RZ ;  /* 0x0000000204047210 */ /* 0x000fe20007ffe0ff */
[----:B------:R1:W-:Y:S01]  /*e940*/  STS [R5], R8 ;  /* 0x0000000805007388 */ /* 0x0003e20000000800 */
[----:B------:R-:W-:Y:S02]  /*e950*/  F2FP.BF16.F32.PACK_AB R19, R19, R140 ;  /* 0x0000008c1313723e */ /* 0x000fe400000010ff */
[----:B------:R-:W-:Y:S01]  /*e960*/  F2FP.BF16.F32.PACK_AB R18, R18, R142 ;  /* 0x0000008e1212723e */ /* 0x000fe200000010ff */
[----:B------:R-:W-:Y:S01]  /*e970*/  STS [R5+0x400], R11 ;  /* 0x0004000b05007388 */ /* 0x000fe20000000800 */
[----:B---3--:R-:W-:Y:S02]  /*e980*/  IADD3 R7, R5, R6, RZ ;  /* 0x0000000605077210 */ /* 0x008fe40007ffe0ff */
[----:B------:R-:W-:Y:S01]  /*e990*/  F2FP.BF16.F32.PACK_AB R17, R17, R136 ;  /* 0x000000881111723e */ /* 0x000fe200000010ff */
[----:B------:R-:W-:Y:S01]  /*e9a0*/  STS [R4], R10 ;  /* 0x0000000a04007388 */ /* 0x000fe20000000800 */
[----:B----4-:R-:W-:-:S02]  /*e9b0*/  IADD3 R9, R0, R6, RZ ;  /* 0x0000000600097210 */ /* 0x010fc40007ffe0ff */
[----:B------:R-:W-:Y:S01]  /*e9c0*/  F2FP.BF16.F32.PACK_AB R16, R16, R138 ;  /* 0x0000008a1010723e */ /* 0x000fe200000010ff */
[----:B------:R-:W-:Y:S01]  /*e9d0*/  STS [R4+0x400], R13 ;  /* 0x0004000d04007388 */ /* 0x000fe20000000800 */
[----:B------:R-:W-:Y:S02]  /*e9e0*/  PLOP3.LUT P1, PT, PT, PT, UP0, 0x80, 0x0 ;  /* 0x000000000000781c */ /* 0x000fe40003f2f008 */
[----:B------:R-:W-:Y:S01]  /*e9f0*/  F2FP.BF16.F32.PACK_AB R49, R49, R46 ;  /* 0x0000002e3131723e */ /* 0x000fe200000010ff */
[----:B------:R-:W-:Y:S01]  /*ea00*/  STS [R9], R12 ;  /* 0x0000000c09007388 */ /* 0x000fe20000000800 */
[----:B------:R-:W-:Y:S02]  /*ea10*/  F2FP.BF16.F32.PACK_AB R54, R30, R135 ;  /* 0x000000871e36723e */ /* 0x000fe400000010ff */
[----:B------:R-:W-:Y:S01]  /*ea20*/  F2FP.BF16.F32.PACK_AB R53, R53, R38 ;  /* 0x000000263535723e */ /* 0x000fe200000010ff */
[----:B------:R-:W-:Y:S01]  /*ea30*/  STS [R9+0x400], R15 ;  /* 0x0004000f09007388 */ /* 0x000fe20000000800 */
[----:B------:R-:W-:-:S02]  /*ea40*/  F2FP.BF16.F32.PACK_AB R52, R28, R134 ;  /* 0x000000861c34723e */ /* 0x000fc400000010ff */
[----:B------:R-:W-:Y:S02]  /*ea50*/  F2FP.BF16.F32.PACK_AB R50, R26, R133 ;  /* 0x000000851a32723e */ /* 0x000fe400000010ff */
[----:B-1----:R-:W-:Y:S02]  /*ea60*/  IADD3 R8, R6, R2, RZ ;  /* 0x0000000206087210 */ /* 0x002fe40007ffe0ff */
[----:B------:R-:W-:Y:S02]  /*ea70*/  IADD3 R6, R4, R6, RZ ;  /* 0x0000000604067210 */ /* 0x000fe40007ffe0ff */
[----:B------:R-:W-:Y:S01]  /*ea80*/  F2FP.BF16.F32.PACK_AB R48, R48, R40 ;  /* 0x000000283030723e */ /* 0x000fe200000010ff */
[----:B------:R-:W-:Y:S01]  /*ea90*/  STS [R8], R14 ;  /* 0x0000000e08007388 */ /* 0x000fe20000000800 */
[----:B------:R-:W-:Y:S02]  /*eaa0*/  F2FP.BF16.F32.PACK_AB R47, R47, R21 ;  /* 0x000000152f2f723e */ /* 0x000fe400000010ff */
[----:B------:R-:W-:Y:S01]  /*eab0*/  F2FP.BF16.F32.PACK_AB R46, R24, R36 ;  /* 0x00000024182e723e */ /* 0x000fe200000010ff */
[----:B------:R1:W-:Y:S01]  /*eac0*/  STS [R8+0x400], R20 ;  /* 0x0004001408007388 */ /* 0x0003e20000000800 */
[----:B------:R-:W-:-:S02]  /*ead0*/  F2FP.BF16.F32.PACK_AB R43, R43, R58 ;  /* 0x0000003a2b2b723e */ /* 0x000fc400000010ff */
[----:B------:R-:W-:Y:S01]  /*eae0*/  F2FP.BF16.F32.PACK_AB R60, R60, R32 ;  /* 0x000000203c3c723e */ /* 0x000fe200000010ff */
[----:B------:R2:W-:Y:S01]  /*eaf0*/  STS [R7], R19 ;  /* 0x0000001307007388 */ /* 0x0005e20000000800 */
[----:B------:R-:W-:Y:S02]  /*eb00*/  F2FP.BF16.F32.PACK_AB R44, R44, R34 ;  /* 0x000000222c2c723e */ /* 0x000fe400000010ff */
[----:B------:R-:W-:Y:S01]  /*eb10*/  F2FP.BF16.F32.PACK_AB R59, R59, R62 ;  /* 0x0000003e3b3b723e */ /* 0x000fe200000010ff */
[----:B------:R2:W-:Y:S01]  /*eb20*/  STS [R7+0x400], R18 ;  /* 0x0004001207007388 */ /* 0x0005e20000000800 */
[----:B------:R-:W-:Y:S02]  /*eb30*/  F2FP.BF16.F32.PACK_AB R58, R65, R64 ;  /* 0x00000040413a723e */ /* 0x000fe400000010ff */
[----:B------:R-:W-:Y:S01]  /*eb40*/  F2FP.BF16.F32.PACK_AB R57, R57, R66 ;  /* 0x000000423939723e */ /* 0x000fe200000010ff */
[----:B------:R2:W-:Y:S01]  /*eb50*/  STS [R6], R17 ;  /* 0x0000001106007388 */ /* 0x0005e20000000800 */
        /* <DEDUP_REMOVED lines=23> */
[----:B-1----:R-:W-:Y:S01]  /*ecd0*/  F2FP.BF16.F32.PACK_AB R20, R113, R112 ;  /* 0x000000707114723e */ /* 0x002fe200000010ff */
[----:B--2---:R-:W-:Y:S06]  /*ece0*/  @P1 BRA `(.L_x_1801) ;  /* 0x00000000001c1947 */ /* 0x004fec0003800000 */
[----:B------:R-:W1:Y:S01]  /*ecf0*/  S2UR UR7, SR_CTAID.Y ;  /* 0x00000000000779c3 */ /* 0x000e620000002600 */
[----:B------:R-:W-:Y:S01]  /*ed00*/  ULDC.64 UR4, c[0x0][0x290] ;  /* 0x0000a40000047ab9 */ /* 0x000fe20000000a00 */
[----:B-1----:R-:W-:Y:S02]  /*ed10*/  USHF.R.S32.HI UR6, URZ, 0x1f, UR7 ;  /* 0x0000001f3f067899 */ /* 0x002fe40008011407 */
[----:B------:R-:W-:Y:S02]  /*ed20*/  UIMAD.WIDE.U32 UR8, UR7, UR4, URZ ;  /* 0x00000004070872a5 */ /* 0x000fe4000f8e003f */
[----:B------:R-:W-:-:S04]  /*ed30*/  UIMAD UR6, UR6, UR4, URZ ;  /* 0x00000004060672a4 */ /* 0x000fc8000f8e023f */
[----:B------:R-:W-:-:S04]  /*ed40*/  UIMAD UR5, UR7, UR5, UR6 ;  /* 0x00000005070572a4 */ /* 0x000fc8000f8e0206 */
[----:B------:R-:W-:-:S12]  /*ed50*/  UIADD3 UR7, UR9, UR5, URZ ;  /* 0x0000000509077290 */ /* 0x000fd8000fffe03f */
.L_x_1801:
        /* <DEDUP_REMOVED lines=24> */
.L_x_1802:
        /* <DEDUP_REMOVED lines=44> */
[----:B------:R1:W-:Y:S04]  /*f1a0*/  STS [R5+0xc000], R22 ;  /* 0x00c0001605007388 */ /* 0x0003e80000000800 */
[----:B------:R-:W-:Y:S01]  /*f1b0*/  STS [R5+0xc400], R21 ;  /* 0x00c4001505007388 */ /* 0x000fe20000000800 */
[----:B--2---:R-:W2:Y:S03]  /*f1c0*/  @!P4 LDC R27, c[0x0][0x270] ;  /* 0x00009c00ff1bcb82 */ /* 0x004ea60000000800 */
[----:B------:R-:W-:Y:S04]  /*f1d0*/  STS [R4+0xc000], R20 ;  /* 0x00c0001404007388 */ /* 0x000fe80000000800 */
[----:B------:R-:W-:Y:S01]  /*f1e0*/  STS [R4+0xc400], R19 ;  /* 0x00c4001304007388 */ /* 0x000fe20000000800 */
[----:B---3--:R-:W-:-:S03]  /*f1f0*/  @P4 IMAD.MOV.U32 R0, RZ, RZ, 0x1 ;  /* 0x00000001ff004424 */ /* 0x008fc600078e00ff */
[----:B------:R3:W-:Y:S04]  /*f200*/  STS [R9+0xc000], R18 ;  /* 0x00c0001209007388 */ /* 0x0007e80000000800 */
[----:B------:R3:W-:Y:S01]  /*f210*/  STS [R9+0xc400], R17 ;  /* 0x00c4001109007388 */ /* 0x0007e20000000800 */
[----:B----4-:R-:W4:Y:S03]  /*f220*/  @P3 MUFU.LG2 R2, R236 ;  /* 0x000000ec00023308 */ /* 0x010f260000000c00 */
[----:B------:R4:W-:Y:S01]  /*f230*/  STS [R8+0xc000], R16 ;  /* 0x00c0001008007388 */ /* 0x0009e20000000800 */
[----:B-1----:R-:W1:Y:S03]  /*f240*/  @P4 LDC.64 R22, c[0x0][0x2c0] ;  /* 0x0000b000ff164b82 */ /* 0x002e660000000a00 */
[----:B------:R4:W-:Y:S01]  /*f250*/  STS [R8+0xc400], R13 ;  /* 0x00c4000d08007388 */ /* 0x0009e20000000800 */
[----:B--2---:R-:W-:-:S03]  /*f260*/  @!P4 IMAD R0, R10, R27, RZ ;  /* 0x0000001b0a00c224 */ /* 0x004fc600078e02ff */
[----:B------:R-:W-:Y:S04]  /*f270*/  STS [R7+0xc000], R12 ;  /* 0x00c0000c07007388 */ /* 0x000fe80000000800 */
[----:B------:R2:W-:Y:S04]  /*f280*/  STS [R7+0xc400], R11 ;  /* 0x00c4000b07007388 */ /* 0x0005e80000000800 */
[----:B------:R-:W-:Y:S01]  /*f290*/  STS [R6+0xc000], R34 ;  /* 0x00c0002206007388 */ /* 0x000fe20000000800 */
[----:B---3--:R-:W-:-:S03]  /*f2a0*/  LEA.HI R18, R171, R169, RZ, 0x3 ;  /* 0x000000a9ab127211 */ /* 0x008fc600078f18ff */
[----:B------:R3:W-:Y:S01]  /*f2b0*/  STS [R6+0xc400], R33 ;  /* 0x00c4002106007388 */ /* 0x0007e20000000800 */
[----:B------:R-:W-:Y:S01]  /*f2c0*/  SHF.R.S32.HI R5, RZ, 0x3, R18 ;  /* 0x00000003ff057819 */ /* 0x000fe20000011412 */
[----:B------:R-:W3:Y:S01]  /*f2d0*/  @P0 MUFU.LG2 R9, R237 ;  /* 0x000000ed00090308 */ /* 0x000ee20000000c00 */
[----:B------:R-:W-:Y:S01]  /*f2e0*/  BAR.SYNC.DEFER_BLOCKING 0x0 ;  /* 0x0000000000007b1d */ /* 0x000fe20000010000 */
[----:B-1----:R-:W-:Y:S01]  /*f2f0*/  @P4 IMAD R4, R23, R22, RZ ;  /* 0x0000001617044224 */ /* 0x002fe200078e02ff */
[----:B------:R-:W-:Y:S01]  /*f300*/  ISETP.GE.AND P2, PT, R5, UR6, PT ;  /* 0x0000000605007c0c */ /* 0x000fe2000bf46270 */
[----:B------:R-:W-:Y:S02]  /*f310*/  @!P4 IMAD.MOV.U32 R4, RZ, RZ, R10 ;  /* 0x000000ffff04c224 */ /* 0x000fe400078e000a */
[----:B----4-:R-:W-:Y:S01]  /*f320*/  @P3 FMUL.FTZ R5, R2, 0.69314718246459960938 ;  /* 0x3f31721802053820 */ /* 0x010fe20000410000 */
[----:B------:R-:W-:Y:S02]  /*f330*/  IMAD.MOV.U32 R16, RZ, RZ, 0x7f800000 ;  /* 0x7f800000ff107424 */ /* 0x000fe400078e00ff */
[----:B------:R-:W1:Y:S01]  /*f340*/  @P4 LDC R8, c[0x0][0x2c0] ;  /* 0x0000b000ff084b82 */ /* 0x000e620000000800 */
[----:B------:R-:W-:Y:S01]  /*f350*/  IMAD.MOV.U32 R13, RZ, RZ, 0x7f800000 ;  /* 0x7f800000ff0d7424 */ /* 0x000fe200078e00ff */
[----:B------:R-:W4:Y:S01]  /*f360*/  S2R R24, SR_CTAID.Y ;  /* 0x0000000000187919 */ /* 0x000f220000002600 */
[----:B------:R-:W1:Y:S01]  /*f370*/  S2R R19, SR_CTAID.Z ;  /* 0x0000000000137919 */ /* 0x000e620000002700 */
[----:B--2---:R-:W-:-:S04]  /*f380*/  LEA.HI.SX32 R11, R18, 0x40, 0x1d ;  /* 0x00000040120b7811 */ /* 0x004fc800078feaff */
[----:B------:R-:W2:Y:S01]  /*f390*/  @P3 LDC R7, c[0x0][0x2e8] ;  /* 0x0000ba00ff073b82 */ /* 0x000ea20000000800 */
[----:B------:R-:W1:Y:S01]  /*f3a0*/  S2R R20, SR_TID.X ;  /* 0x0000000000147919 */ /* 0x000e620000002100 */
[----:B------:R-:W-:Y:S02]  /*f3b0*/  ISETP.GE.AND P6, PT, R11, UR6, PT ;  /* 0x000000060b007c0c */ /* 0x000fe4000bfc6270 */
[----:B---3--:R-:W-:-:S04]  /*f3c0*/  LEA.HI.SX32 R6, R18, 0x20, 0x1d ;  /* 0x0000002012067811 */ /* 0x008fc800078feaff */
[----:B------:R-:W3:Y:S01]  /*f3d0*/  @P0 LDC R10, c[0x0][0x2e8] ;  /* 0x0000ba00ff0a0b82 */ /* 0x000ee20000000800 */
[----:B------:R1:W1:Y:S01]  /*f3e0*/  LDS.128 R32, [R207+0x3000] ;  /* 0x00300000cf207984 */ /* 0x0002620000000c00 */
[----:B------:R-:W-:Y:S02]  /*f3f0*/  ISETP.GE.AND P1, PT, R6, UR6, PT ;  /* 0x0000000606007c0c */ /* 0x000fe4000bf26270 */
[----:B------:R-:W-:Y:S01]  /*f400*/  LOP3.LUT R6, R170, 0xffffffe0, RZ, 0xc0, !PT ;  /* 0xffffffe0aa067812 */ /* 0x000fe200078ec0ff */
[----:B------:R-:W-:-:S04]  /*f410*/  @!P4 IMAD.MOV.U32 R8, RZ, RZ, 0x1 ;  /* 0x00000001ff08c424 */ /* 0x000fc800078e00ff */
[----:B------:R-:W-:-:S05]  /*f420*/  IMAD.IADD R6, R169, 0x1, -R6 ;  /* 0x00000001a9067824 */ /* 0x000fca00078e0a06 */
[----:B------:R-:W-:Y:S01]  /*f430*/  LOP3.LUT P4, RZ, R6, 0x3, RZ, 0xc0, !PT ;  /* 0x0000000306ff7812 */ /* 0x000fe2000788c0ff */
[----:B--2---:R-:W-:Y:S01]  /*f440*/  @P3 FFMA.FTZ R16, R132, R7, R5 ;  /* 0x0000000784103223 */ /* 0x004fe20000010005 */
[----:B------:R-:W-:Y:S01]  /*f450*/  @P0 FMUL.FTZ R6, R9, 0.69314718246459960938 ;  /* 0x3f31721809060820 */ /* 0x000fe20000410000 */
[----:B----4-:R-:W-:-:S05]  /*f460*/  IMAD R0, R24, R0, RZ ;  /* 0x0000000018007224 */ /* 0x010fca00078e02ff */
[----:B------:R-:W-:Y:S01]  /*f470*/  SEL R2, R0, RZ, !P5 ;  /* 0x000000ff00027207 */ /* 0x000fe20006800000 */
[----:B-1----:R-:W-:Y:S02]  /*f480*/  IMAD R0, R8, UR4, RZ ;  /* 0x0000000408007c24 */ /* 0x002fe4000f8e02ff */
[----:B---3--:R-:W-:Y:S01]  /*f490*/  @P0 FFMA.FTZ R13, R3, R10, R6 ;  /* 0x0000000a030d0223 */ /* 0x008fe20000010006 */
[----:B------:R-:W-:Y:S01]  /*f4a0*/  SHF.R.S32.HI R17, RZ, 0x1f, R20 ;  /* 0x0000001fff117819 */ /* 0x000fe20000011414 */
[----:B------:R-:W-:Y:S01]  /*f4b0*/  IMAD R2, R19, R4, R2 ;  /* 0x0000000413027224 */ /* 0x000fe200078e0202 */
[----:B------:R-:W-:Y:S01]  /*f4c0*/  LOP3.LUT R4, R18, 0xfffffff8, RZ, 0xc0, !PT ;  /* 0xfffffff812047812 */ /* 0x000fe200078ec0ff */
[----:B------:R-:W-:Y:S01]  /*f4d0*/  IMAD.SHL.U32 R0, R0, 0x80, RZ ;  /* 0x0000008000007824 */ /* 0x000fe200078e00ff */
[----:B------:R-:W-:-:S04]  /*f4e0*/  LEA.HI R17, R17, R20, RZ, 0x3 ;  /* 0x0000001411117211 */ /* 0x000fc800078f18ff */
        /* <DEDUP_REMOVED lines=38> */
.L_x_1804:
[----:B------:R-:W-:Y:S05]  /*f750*/  BSYNC B0 ;  /* 0x0000000000007941 */ /* 0x000fea0003800000 */
.L_x_1803:
[----:B------:R2:W5:Y:S04]  /*f760*/  LDL R30, [R1+0x84] ;  /* 0x00008400011e7983 */ /* 0x0005680000100800 */
[----:B------:R2:W5:Y:S04]  /*f770*/  LDL R31, [R1+0x7c] ;  /* 0x00007c00011f7983 */ /* 0x0005680000100800 */
[----:B------:R2:W5:Y:S01]  /*f780*/  LDL R36, [R1+0x80] ;  /* 0x0000800001247983 */ /* 0x0005620000100800 */
[----:B------:R-:W-:Y:S01]  /*f790*/  IMAD.SHL.U32 R28, R14, 0x8, RZ ;  /* 0x000000080e1c7824 */ /* 0x000fe200078e00ff */
[----:B-1----:R-:W-:Y:S01]  /*f7a0*/  SHF.R.S32.HI R2, RZ, 0x3, R17 ;  /* 0x00000003ff027819 */ /* 0x002fe20000011411 */
[----:B------:R-:W-:Y:S01]  /*f7b0*/  ULDC.64 UR4, c[0x0][0x2a0] ;  /* 0x0000a80000047ab9 */ /* 0x000fe20000000a00 */
[----:B------:R-:W-:Y:S01]  /*f7c0*/  SHF.R.S32.HI R8, RZ, 0x1f, R19 ;  /* 0x0000001fff087819 */ /* 0x000fe20000011413 */
[----:B------:R-:W-:Y:S01]  /*f7d0*/  IMAD.U32 R0, RZ, RZ, UR17 ;  /* 0x00000011ff007e24 */ /* 0x000fe2000f8e00ff */
[----:B------:R-:W-:Y:S01]  /*f7e0*/  IADD3 R6, P0, R28, UR8, RZ ;  /* 0x000000081c067c10 */ /* 0x000fe2000ff1e0ff */
[----:B------:R2:W1:Y:S01]  /*f7f0*/  LDS.128 R24, [R207] ;  /* 0x00000000cf187984 */ /* 0x0004620000000c00 */
[----:B------:R-:W-:Y:S01]  /*f800*/  LEA.HI.SX32 R4, R18, 0x60, 0x1d ;  /* 0x0000006012047811 */ /* 0x000fe200078feaff */
[----:B------:R-:W-:Y:S01]  /*f810*/  IMAD R8, R8, UR4, RZ ;  /* 0x0000000408087c24 */ /* 0x000fe2000f8e02ff */
[--C-:B------:R-:W-:Y:S01]  /*f820*/  SHF.R.S32.HI R3, RZ, 0x1f, R2.reuse ;  /* 0x0000001fff037819 */ /* 0x100fe20000011402 */
[----:B------:R2:W3:Y:S01]  /*f830*/  LDS.128 R20, [R207+0x4000] ;  /* 0x00400000cf147984 */ /* 0x0004e20000000c00 */
[----:B------:R-:W-:Y:S01]  /*f840*/  LEA.HI.X.SX32 R7, R28, UR7, 0x1, P0 ;  /* 0x000000071c077c11 */ /* 0x000fe200080f0eff */
[----:B------:R-:W-:Y:S01]  /*f850*/  BSSY B0, `(.L_x_1805) ;  /* 0x000001b000007945 */ /* 0x000fe20003800000 */
[----:B------:R-:W-:Y:S01]  /*f860*/  ISETP.GE.AND P5, PT, R4, UR6, PT ;  /* 0x0000000604007c0c */ /* 0x000fe2000bfa6270 */
[----:B------:R-:W-:Y:S01]  /*f870*/  IMAD.WIDE R4, R0, 0x80, R2 ;  /* 0x0000008000047825 */ /* 0x000fe200078e0202 */
[----:B------:R2:W4:Y:S03]  /*f880*/  LDS.128 R12, [R207+0xc000] ;  /* 0x00c00000cf0c7984 */ /* 0x0005260000000c00 */
[----:B------:R-:W-:-:S02]  /*f890*/  IMAD R0, R19, UR5, R8 ;  /* 0x0000000513007c24 */ /* 0x000fc4000f8e0208 */
        /* <DEDUP_REMOVED lines=22> */
.L_x_1806:
[----:B------:R-:W-:Y:S05]  /*fa00*/  BSYNC B0 ;  /* 0x0000000000007941 */ /* 0x000fea0003800000 */
.L_x_1805:
        /* <DEDUP_REMOVED lines=27> */
.L_x_1808:
[----:B------:R-:W-:Y:S05]  /*fbc0*/  BSYNC B0 ;  /* 0x0000000000007941 */ /* 0x000fea0003800000 */
.L_x_1807:
        /* <DEDUP_REMOVED lines=27> */
.L_x_1810:
[----:B------:R-:W-:Y:S05]  /*fd80*/  BSYNC B0 ;  /* 0x0000000000007941 */ /* 0x000fea0003800000 */
.L_x_1809:
        /* <DEDUP_REMOVED lines=27> */
.L_x_1775:
        /* <DEDUP_REMOVED lines=43> */
.L_x_1811:
        /* <DEDUP_REMOVED lines=47> */
.L_x_1813:
[----:B------:R-:W-:Y:S05]  /*104e0*/  BSYNC B0 ;  /* 0x0000000000007941 */ /* 0x000fea0003800000 */
.L_x_1812:
        /* <DEDUP_REMOVED lines=25> */
.L_x_1815:
[----:B------:R-:W-:Y:S05]  /*10680*/  BSYNC B0 ;  /* 0x0000000000007941 */ /* 0x000fea0003800000 */
.L_x_1814:
        /* <DEDUP_REMOVED lines=24> */
.L_x_1817:
[----:B------:R-:W-:Y:S05]  /*10810*/  BSYNC B0 ;  /* 0x0000000000007941 */ /* 0x000fea0003800000 */
.L_x_1816:
        /* <DEDUP_REMOVED lines=27> */
.L_x_1819:
[----:B------:R-:W-:Y:S05]  /*109d0*/  BSYNC B0 ;  /* 0x0000000000007941 */ /* 0x000fea0003800000 */
.L_x_1818:
        /* <DEDUP_REMOVED lines=10> */
.L_x_1821:
[----:B------:R-:W-:Y:S05]  /*10a80*/  BSYNC B0 ;  /* 0x0000000000007941 */ /* 0x000fea0003800000 */
.L_x_1820:
        /* <DEDUP_REMOVED lines=10> */
.L_x_1823:
[----:B------:R-:W-:Y:S05]  /*10b30*/  BSYNC B0 ;  /* 0x0000000000007941 */ /* 0x000fea0003800000 */
.L_x_1822:
        /* <DEDUP_REMOVED lines=10> */
.L_x_1825:
[----:B------:R-:W-:Y:S05]  /*10be0*/  BSYNC B0 ;  /* 0x0000000000007941 */ /* 0x000fea0003800000 */
.L_x_1824:
        /* <DEDUP_REMOVED lines=10> */
.L_x_1826:
        /* <DEDUP_REMOVED lines=15> */
.L_x_2420:


//--------------------- .text._ZN5flash16flash_fwd_kernelI23Flash_fwd_kernel_traitsILi256ELi128ELi64ELi8ELb0ELb0EN7cutlass10bfloat16_tE19Flash_kernel_traitsILi256ELi128ELi64ELi8ES3_EELb0ELb0ELb0ELb0ELb0ELb0ELb1ELb0EEEvNS_16Flash_fwd_paramsE --------------------------
	.section	.text._ZN5flash16flash_fwd_kernelI23Flash_fwd_kernel_traitsILi256ELi128ELi64ELi8ELb0ELb0EN7cutlass10bfloat16_tE19Flash_kernel_traitsILi256ELi128ELi64ELi8ES3_EELb0ELb0ELb0ELb0ELb0ELb0ELb1ELb0EEEvNS_16Flash_fwd_paramsE,"ax",@progbits
	.align	128
        .global         _ZN5flash16flash_fwd_kernelI23Flash_fwd_kernel_traitsILi256ELi128ELi64ELi8ELb0ELb0EN7cutlass10bfloat16_tE19Flash_kernel_traitsILi256ELi128ELi64ELi8ES3_EELb0ELb0ELb0ELb0ELb0ELb0ELb1ELb0EEEvNS_16Flash_fwd_paramsE
        .type           _ZN5flash16flash_fwd_kernelI23Flash_fwd_kernel_traitsILi256ELi128ELi64ELi8ELb0ELb0EN7cutlass10bfloat16_tE19Flash_kernel_traitsILi256ELi128ELi64ELi8ES3_EELb0ELb0ELb0ELb0ELb0ELb0ELb1ELb0EEEvNS_16Flash_fwd_paramsE,@function
        .size           _ZN5flash16flash_fwd_kernelI23Flash_fwd_kernel_traitsILi256ELi128ELi64ELi8ELb0ELb0EN7cutlass10bfloat16_tE19Flash_kernel_traitsILi256ELi128ELi64ELi8ES3_EELb0ELb0ELb0ELb0ELb0ELb0ELb1ELb0EEEvNS_16Flash_fwd_paramsE,(.L_x_2421 - _ZN5flash16flash_fwd_kernelI23Flash_fwd_kernel_traitsILi256ELi128ELi64ELi8ELb0ELb0EN7cutlass10bfloat16_tE19Flash_kernel_traitsILi256ELi128ELi64ELi8ES3_EELb0ELb0ELb0ELb0ELb0ELb0ELb1ELb0EEEvNS_16Flash_fwd_paramsE)
        .other          _ZN5flash16flash_fwd_kernelI23Flash_fwd_kernel_traitsILi256ELi128ELi64ELi8ELb0ELb0EN7cutlass10bfloat16_tE19Flash_kernel_traitsILi256ELi128ELi64ELi8ES3_EELb0ELb0ELb0ELb0ELb0ELb0ELb1ELb0EEEvNS_16Flash_fwd_paramsE,@"STO_CUDA_ENTRY STV_DEFAULT"
_ZN5flash16flash_fwd_kernelI23Flash_fwd_kernel_traitsILi256ELi128ELi64ELi8ELb0ELb0EN7cutlass10bfloat16_tE19Flash_kernel_traitsILi256ELi128ELi64ELi8ES3_EELb0ELb0ELb0ELb0ELb0ELb0ELb1ELb0EEEvNS_16Flash_fwd_paramsE:
.text._ZN5flash16flash_fwd_kernelI23Flash_fwd_kernel_traitsILi256ELi128ELi64ELi8ELb0ELb0EN7cutlass10bfloat16_tE19Flash_kernel_traitsILi256ELi128ELi64ELi8ES3_EELb0ELb0ELb0ELb0ELb0ELb0ELb1ELb0EEEvNS_16Flash_fwd_paramsE:
        /* <DEDUP_REMOVED lines=9> */
[----:B------:R-:W-:Y:S02]  /*0090*/  ULDC.U8 UR6, c[0x0][0x3c2] ;  /* 0x0000f08000067ab9 */ /* 0x000fe40000000000 */
[----:B------:R-:W-:Y:S01]  /*00a0*/  ULDC.64 UR8, c[0x0][0x2f0] ;  /* 0x0000bc0000087ab9 */ /* 0x000fe20000000a00 */
[----:B------:R-:W-:Y:S01]  /*00b0*/  PLOP3.LUT P0, PT, PT, PT, UP1, 0x80, 0x0 ;  /* 0x000000000000781c */ /* 0x000fe20003f0f018 */
[----:B------:R-:W-:Y:S01]  /*00c0*/  ULDC.64 UR4, c[0x0][0x2f8] ;  /* 0x0000be0000047ab9 */ /* 0x000fe20000000a00 */
[----:B------:R-:W-:Y:S01]  /*00d0*/  PLOP3.LUT P2, PT, PT, PT, UP2, 0x80, 0x0 ;  /* 0x000000000000781c */ /* 0x000fe20003f4f028 */
[----:B------:R-:W-:Y:S02]  /*00e0*/  UISETP.NE.AND UP3, UPT, UR6, URZ, UPT ;  /* 0x0000003f0600728c */ /* 0x000fe4000bf65270 */
[----:B------:R-:W-:Y:S01]  /*00f0*/  @UP1 ULDC.64 UR10, c[0x0][0x300] ;  /* 0x0000c000000a1ab9 */ /* 0x000fe20000000a00 */
[----:B------:R-:W-:Y:S01]  /*0100*/  UISETP.EQ.U32.AND UP0, UPT, UR4, URZ, UPT ;  /* 0x0000003f0400728c */ /* 0x000fe2000bf02070 */
[----:B------:R-:W-:-:S03]  /*0110*/  ULDC.64 UR26, c[0x0][0x208] ;  /* 0x00008200001a7ab9 */ /* 0x000fc60000000a00 */
[----:B------:R-:W-:Y:S02]  /*0120*/  UISETP.EQ.OR.EX UP0, UPT, UR5, URZ, !UP3, UP0 ;  /* 0x0000003f0500728c */ /* 0x000fe4000df02700 */
[----:B--2---:R-:W-:Y:S02]  /*0130*/  UIMAD.WIDE UR8, UR7, 0x4, UR8 ;  /* 0x00000004070878a5 */ /* 0x004fe4000f8e0208 */
        /* <DEDUP_REMOVED lines=36> */
.L_x_1827:
[----:B------:R-:W-:-:S05]  /*0380*/  ULDC UR8, c[0x0][0x2c8] ;  /* 0x0000b20000087ab9 */ /* 0x000fca0000000800 */
.L_x_1828:
        /* <DEDUP_REMOVED lines=60> */
.L_x_1830:
[----:B------:R-:W-:Y:S01]  /*0750*/  ULDC UR4, c[0x0][0x278] ;  /* 0x00009e0000047ab9 */ /* 0x000fe20000000800 */
[----:B------:R-:W1:Y:S01]  /*0760*/  S2R R2, SR_CTAID.Z ;  /* 0x0000000000027919 */ /* 0x000e620000002700 */
[----:B------:R-:W-:Y:S01]  /*0770*/  IMAD.U32 R0, RZ, RZ, UR4 ;  /* 0x00000004ff007e24 */ /* 0x000fe2000f8e00ff */
[----:B------:R-:W-:Y:S01]  /*0780*/  SHF.R.S32.HI R13, RZ, 0x1f, R4 ;  /* 0x0000001fff0d7819 */ /* 0x000fe20000011404 */
[----:B------:R-:W-:-:S03]  /*0790*/  IMAD.U32 R25, RZ, RZ, UR17 ;  /* 0x00000011ff197e24 */ /* 0x000fc6000f8e00ff */
[----:B------:R-:W-:Y:S02]  /*07a0*/  IABS R0, R0 ;  /* 0x0000000000007213 */ /* 0x000fe40000000000 */
[----:B------:R-:W-:Y:S02]  /*07b0*/  LEA.HI R5, R13, R4, RZ, 0x3 ;  /* 0x000000040d057211 */ /* 0x000fe400078f18ff */
[----:B------:R-:W-:Y:S02]  /*07c0*/  R2UR UR11, R0 ;  /* 0x00000000000b72ca */ /* 0x000fe400000e0000 */
[----:B------:R-:W-:Y:S02]  /*07d0*/  SHF.R.S32.HI R166, RZ, 0x3, R5 ;  /* 0x00000003ffa67819 */ /* 0x000fe40000011405 */
[----:B------:R-:W-:Y:S02]  /*07e0*/  LOP3.LUT R5, R5, 0xfffffff8, RZ, 0xc0, !PT ;  /* 0xfffffff805057812 */ /* 0x000fe400078ec0ff */
[----:B------:R-:W-:Y:S01]  /*07f0*/  SHF.R.S32.HI R167, RZ, 0x1f, R166 ;  /* 0x0000001fffa77819 */ /* 0x000fe200000114a6 */
[----:B------:R-:W-:-:S02]  /*0800*/  IMAD.SHL.U32 R9, R166, 0x40, RZ ;  /* 0x00000040a6097824 */ /* 0x000fc400078e00ff */
[----:B------:R-:W-:Y:S02]  /*0810*/  IMAD.IADD R5, R4, 0x1, -R5 ;  /* 0x0000000104057824 */ /* 0x000fe400078e0a05 */
[----:B------:R-:W-:Y:S01]  /*0820*/  IMAD.WIDE R24, R25, 0x80, R166 ;  /* 0x0000008019187825 */ /* 0x000fe200078e02a6 */
[----:B------:R-:W-:Y:S01]  /*0830*/  LOP3.LUT R9, R9, 0x1c0, RZ, 0xc0, !PT ;  /* 0x000001c009097812 */ /* 0x000fe200078ec0ff */
[----:B------:R-:W2:Y:S02]  /*0840*/  I2F.RP R3, UR11 ;  /* 0x0000000b00037d06 */ /* 0x000ea40008209400 */
[----:B------:R-:W-:Y:S01]  /*0850*/  IMAD.SHL.U32 R170, R5, 0x8, RZ ;  /* 0x0000000805aa7824 */ /* 0x000fe200078e00ff */
[----:B------:R-:W-:-:S04]  /*0860*/  SHF.R.U32.HI R242, RZ, 0x3, R9 ;  /* 0x00000003fff27819 */ /* 0x000fc80000011609 */
[--C-:B------:R-:W-:Y:S02]  /*0870*/  LOP3.LUT R7, R9, 0x38, R170.reuse, 0xf8, !PT ;  /* 0x0000003809077812 */ /* 0x100fe400078ef8aa */
[----:B-1----:R-:W-:Y:S02]  /*0880*/  IABS R2, R2 ;  /* 0x0000000200027213 */ /* 0x002fe40000000000 */
[----:B------:R-:W-:Y:S02]  /*0890*/  LOP3.LUT R242, R7, R242, RZ, 0x3c, !PT ;  /* 0x000000f207f27212 */ /* 0x000fe400078e3cff */
[----:B------:R-:W-:Y:S01]  /*08a0*/  R2UR UR5, R2 ;  /* 0x00000000020572ca */ /* 0x000fe200000e0000 */
[----:B--2---:R-:W1:Y:S01]  /*08b0*/  MUFU.RCP R0, R3 ;  /* 0x0000000300007308 */ /* 0x004e620000001000 */
[----:B------:R-:W-:Y:S02]  /*08c0*/  LEA.HI R7, R13, R4, RZ, 0x6 ;  /* 0x000000040d077211 */ /* 0x000fe400078f30ff */
[----:B------:R-:W-:-:S03]  /*08d0*/  SHF.R.S32.HI R171, RZ, 0x1f, R170 ;  /* 0x0000001fffab7819 */ /* 0x000fc600000114aa */
[----:B------:R-:W-:Y:S02]  /*08e0*/  IMAD.SHL.U32 R7, R7, 0x8, RZ ;  /* 0x0000000807077824 */ /* 0x000fe400078e00ff */
[----:B-1----:R-:W-:Y:S01]  /*08f0*/  VIADD R0, R0, 0xffffffe ;  /* 0x0ffffffe00007836 */ /* 0x002fe20000000000 */
[----:B------:R-:W-:-:S05]  /*0900*/  LEA.HI R3, R13, R4, RZ, 0x4 ;  /* 0x000000040d037211 */ /* 0x000fca00078f20ff */
        /* <DEDUP_REMOVED lines=10> */
[----:B------:R-:W-:Y:S01]  /*09b0*/  SHF.R.S32.HI R0, RZ, 0x1f, R3 ;  /* 0x0000001fff007819 */ /* 0x000fe20000011403 */
[----:B------:R-:W-:Y:S02]  /*09c0*/  UMOV UR14, URZ ;  /* 0x0000003f000e7c82 */ /* 0x000fe40008000000 */
[----:B------:R-:W-:Y:S01]  /*09d0*/  UIMAD.WIDE.U32 UR14, UR15, UR19, UR14 ;  /* 0x000000130f0e72a5 */ /* 0x000fe2000f8e000e */
[----:B------:R-:W-:-:S03]  /*09e0*/  LEA.HI R0, R0, R3, RZ, 0x3 ;  /* 0x0000000300007211 */ /* 0x000fc600078f18ff */
[----:B------:R-:W-:Y:S01]  /*09f0*/  UIMAD.WIDE.U32 UR14, UR15, UR5, URZ ;  /* 0x000000050f0e72a5 */ /* 0x000fe2000f8e003f */
[----:B------:R-:W-:-:S05]  /*0a00*/  LOP3.LUT R2, R0, 0xfffffff8, RZ, 0xc0, !PT ;  /* 0xfffffff800027812 */ /* 0x000fca00078ec0ff */
[----:B------:R-:W-:Y:S01]  /*0a10*/  IMAD.IADD R2, R3, 0x1, -R2 ;  /* 0x0000000103027824 */ /* 0x000fe200078e0a02 */
[----:B------:R-:W-:Y:S01]  /*0a20*/  UMOV UR19, UR15 ;  /* 0x0000000f00137c82 */ /* 0x000fe20008000000 */
[----:B------:R-:W-:Y:S01]  /*0a30*/  USHF.R.S32.HI UR15, URZ, 0x1f, UR9 ;  /* 0x0000001f3f0f7899 */ /* 0x000fe20008011409 */
[----:B------:R-:W-:Y:S01]  /*0a40*/  VIADD R3, R166, 0x40 ;  /* 0x00000040a6037836 */ /* 0x000fe20000000000 */
        /* <DEDUP_REMOVED lines=33> */
.L_x_1831:
        /* <DEDUP_REMOVED lines=10> */
[----:B------:R-:W-:Y:S01]  /*0d00*/  ISETP.GE.AND P5, PT, R3, UR5, PT ;  /* 0x0000000503007c0c */ /* 0x000fe2000bfa6270 */
[----:B------:R-:W-:Y:S01]  /*0d10*/  UIMAD UR15, UR9, UR7, UR15 ;  /* 0x00000007090f72a4 */ /* 0x000fe2000f8e020f */
[----:B------:R-:W-:Y:S01]  /*0d20*/  LOP3.LUT R242, R242, 0xfffffe00, R7, 0xf8, !PT ;  /* 0xfffffe00f2f27812 */ /* 0x000fe200078ef807 */
[----:B------:R-:W-:Y:S01]  /*0d30*/  IMAD.WIDE.U32 R18, R18, UR9, R8 ;  /* 0x0000000912127c25 */ /* 0x000fe2000f8e0008 */
[----:B------:R-:W-:Y:S01]  /*0d40*/  ULDC.64 UR8, c[0x0][0x260] ;  /* 0x0000980000087ab9 */ /* 0x000fe20000000a00 */
[----:B------:R-:W-:Y:S01]  /*0d50*/  ULDC.64 UR6, c[0x0][0x268] ;  /* 0x00009a0000067ab9 */ /* 0x000fe20000000a00 */
[----:B------:R-:W-:Y:S01]  /*0d60*/  UIMAD UR29, UR14, UR8, URZ ;  /* 0x000000080e1d72a4 */ /* 0x000fe2000f8e023f */
[----:B------:R-:W-:Y:S01]  /*0d70*/  IMAD R3, R167, UR12, RZ ;  /* 0x0000000ca7037c24 */ /* 0x000fe2000f8e02ff */
[----:B------:R-:W-:Y:S01]  /*0d80*/  UIMAD UR28, UR14, UR6, URZ ;  /* 0x000000060e1c72a4 */ /* 0x000fe2000f8e023f */
[----:B------:R-:W-:Y:S01]  /*0d90*/  IADD3 R21, R19, UR15, RZ ;  /* 0x0000000f13157c10 */ /* 0x000fe2000fffe0ff */
[----:B------:R-:W-:Y:S01]  /*0da0*/  UIMAD UR9, UR19, UR9, UR29 ;  /* 0x00000009130972a4 */ /* 0x000fe2000f8e021d */
[----:B------:R-:W-:Y:S01]  /*0db0*/  BSSY B0, `(.L_x_1832) ;  /* 0x000003a000007945 */ /* 0x000fe20003800000 */
[----:B------:R-:W-:Y:S01]  /*0dc0*/  UIMAD UR28, UR19, UR7, UR28 ;  /* 0x00000007131c72a4 */ /* 0x000fe2000f8e021c */
[C---:B------:R-:W-:Y:S01]  /*0dd0*/  VIADD R12, R166.reuse, 0x20 ;  /* 0x00000020a60c7836 */ /* 0x040fe20000000000 */
[----:B-1----:R-:W-:Y:S01]  /*0de0*/  ULEA UR4, UR4, UR30, 0x18 ;  /* 0x0000001e04047291 */ /* 0x002fe2000f8ec03f */
[----:B------:R-:W-:Y:S01]  /*0df0*/  IADD3 R15, R166, 0x60, RZ ;  /* 0x00000060a60f7810 */ /* 0x000fe20007ffe0ff */
        /* <DEDUP_REMOVED lines=53> */
.L_x_1833:
[----:B------:R-:W-:Y:S05]  /*1150*/  BSYNC B0 ;  /* 0x0000000000007941 */ /* 0x000fea0003800000 */
.L_x_1832:
        /* <DEDUP_REMOVED lines=58> */
.L_x_1835:
[----:B------:R-:W-:Y:S05]  /*1500*/  BSYNC B0 ;  /* 0x0000000000007941 */ /* 0x000fea0003800000 */
.L_x_1834:
        /* <DEDUP_REMOVED lines=49> */
.L_x_1837:
[----:B------:R-:W-:Y:S05]  /*1820*/  BSYNC B0 ;  /* 0x0000000000007941 */ /* 0x000fea0003800000 */
.L_x_1836:
        /* <DEDUP_REMOVED lines=48> */
.L_x_1839:
[----:B------:R-:W-:Y:S05]  /*1b30*/  BSYNC B0 ;  /* 0x0000000000007941 */ /* 0x000fea0003800000 */
.L_x_1838:
[----:B------:R-:W-:Y:S01]  /*1b40*/  ULEA.HI.SX32 UR8, UR20, 0xffffffff, 0x1a ;  /* 0xffffffff14087891 */ /* 0x000fe2000f8fd23f */
[----:B------:R-:W-:Y:S01]  /*1b50*/  IMAD.WIDE.U32 R248, R168, UR19, R248 ;  /* 0x00000013a8f87c25 */ /* 0x000fe2000f8e00f8 */
[----:B------:R-:W-:Y:S01]  /*1b60*/  USHF.L.U32 UR15, UR12, 0x6, URZ ;  /* 0x000000060c0f7899 */ /* 0x000fe2000800063f */
[----:B------:R-:W-:Y:S01]  /*1b70*/  LOP3.LUT R18, R22, 0x8, R3, 0xf8, !PT ;  /* 0x0000000816127812 */ /* 0x000fe200078ef803 */
[----:B------:R-:W-:Y:S01]  /*1b80*/  UIMAD UR29, UR8, -0x40, UR25 ;  /* 0xffffffc0081d78a4 */ /* 0x000fe2000f8e0219 */
[----:B------:R-:W-:Y:S01]  /*1b90*/  IMAD.SHL.U32 R15, R2, 0x40, RZ ;  /* 0x00000040020f7824 */ /* 0x000fe200078e00ff */
        /* <DEDUP_REMOVED lines=8> */
[----:B-1234-:R-:W-:Y:S01]  /*1c20*/  IMAD.SHL.U32 R6, R233, 0x8, RZ ;  /* 0x00000008e9067824 */ /* 0x01efe200078e00ff */
        /* <DEDUP_REMOVED lines=50> */
.L_x_1841:
[----:B------:R-:W-:Y:S05]  /*1f50*/  BSYNC B0 ;  /* 0x0000000000007941 */ /* 0x000fea0003800000 */
.L_x_1840:
        /* <DEDUP_REMOVED lines=45> */
.L_x_1843:
[----:B------:R-:W-:Y:S05]  /*2230*/  BSYNC B0 ;  /* 0x0000000000007941 */ /* 0x000fea0003800000 */
.L_x_1842:
        /* <DEDUP_REMOVED lines=11> */
[----:B-1234-:R-:W-:Y:S01]  /*22f0*/  SHF.R.S32.HI R7, RZ, 0x5, R13 ;  /* 0x00000005ff077819 */ /* 0x01efe2000001140d */
        /* <DEDUP_REMOVED lines=56> */
.L_x_1845:
[----:B------:R-:W-:Y:S05]  /*2680*/  BSYNC B0 ;  /* 0x0000000000007941 */ /* 0x000fea0003800000 */
.L_x_1844:
        /* <DEDUP_REMOVED lines=49> */
.L_x_1847:
[----:B------:R-:W-:Y:S05]  /*29a0*/  BSYNC B0 ;  /* 0x0000000000007941 */ /* 0x000fea0003800000 */
.L_x_1846:
[----:B------:R-:W-:Y:S01]  /*29b0*/  LDSM.16.M88.4 R24, [R234] ;  /* 0x00000000ea18783b */ /* 0x000fe20000000200 */
[----:B------:R-:W-:Y:S01]  /*29c0*/  R2P PR, R5, 0x6 ;  /* 0x0000000605007804 */ /* 0x000fe20000000000 */
[----:B-123--:R-:W-:Y:S01]  /*29d0*/  IMAD.MOV.U32 R7, RZ, RZ, 0x10 ;  /* 0x00000010ff077424 */ /* 0x00efe200078e00ff */
[C---:B------:R-:W-:Y:S01]  /*29e0*/  LOP3.LUT P0, RZ, R2.reuse, 0x2, RZ, 0xc0, !PT ;  /* 0x0000000202ff7812 */ /* 0x040fe2000780c0ff */
[----:B------:R-:W1:Y:S01]  /*29f0*/  LDSM.16.M88.4 R16, [R233+0x10000] ;  /* 0x01000000e910783b */ /* 0x000e620000000200 */
[----:B------:R-:W-:Y:S01]  /*2a00*/  VIADD R5, R233, 0x10000 ;  /* 0x00010000e9057836 */ /* 0x000fe20000000000 */
[----:B------:R-:W-:Y:S01]  /*2a10*/  ULDC UR6, c[0x0][0x39c] ;  /* 0x0000e70000067ab9 */ /* 0x000fe20000000800 */
[----:B------:R-:W-:Y:S01]  /*2a20*/  SEL R7, R7, 0xfffffff0, !P0 ;  /* 0xfffffff007077807 */ /* 0x000fe20004000000 */
[----:B------:R-:W-:Y:S01]  /*2a30*/  VIADD R231, R233, 0x10020 ;  /* 0x00010020e9e77836 */ /* 0x000fe20000000000 */
[----:B------:R-:W2:Y:S01]  /*2a40*/  LDSM.16.M88.4 R40, [R233+0x10800] ;  /* 0x01080000e928783b */ /* 0x000ea20000000200 */
[----:B------:R-:W-:Y:S01]  /*2a50*/  LOP3.LUT P0, RZ, R2, 0x4, RZ, 0xc0, !PT ;  /* 0x0000000402ff7812 */ /* 0x000fe2000780c0ff */
[----:B------:R-:W-:Y:S01]  /*2a60*/  IMAD.MOV.U32 R2, RZ, RZ, 0x40 ;  /* 0x00000040ff027424 */ /* 0x000fe200078e00ff */
[----:B------:R-:W-:Y:S01]  /*2a70*/  UISETP.GE.AND UP0, UPT, UR25, 0x41, UPT ;  /* 0x000000411900788c */ /* 0x000fe2000bf06270 */
[--C-:B------:R-:W-:Y:S01]  /*2a80*/  IMAD R232, R7, 0x2, R234.reuse ;  /* 0x0000000207e87824 */ /* 0x100fe200078e02ea */
[----:B------:R-:W-:Y:S01]  /*2a90*/  @P1 IADD3 R231, R5, -0x20, RZ ;  /* 0xffffffe005e71810 */ /* 0x000fe20007ffe0ff */
[----:B------:R-:W3:Y:S01]  /*2aa0*/  LDSM.16.M88.4 R60, [R233+0x11000] ;  /* 0x01100000e93c783b */ /* 0x000ee20000000200 */
        /* <DEDUP_REMOVED lines=8> */
[----:B------:R-:W-:Y:S01]  /*2b30*/  IADD3 R227, R233, R2, RZ ;  /* 0x00000002e9e37210 */ /* 0x000fe20007ffe0ff */
[----:B------:R-:W-:Y:S01]  /*2b40*/  VIADD R222, R231, 0x1000 ;  /* 0x00001000e7de7836 */ /* 0x000fe20000000000 */
[----:B------:R-:W-:Y:S01]  /*2b50*/  LOP3.LUT R4, R4, 0x6, RZ, 0xc0, !PT ;  /* 0x0000000604047812 */ /* 0x000fe200078ec0ff */
[----:B------:R-:W4:Y:S01]  /*2b60*/  LDSM.16.M88.4 R36, [R233+0x11800] ;  /* 0x01180000e924783b */ /* 0x000f220000000200 */
[----:B------:R-:W-:Y:S01]  /*2b70*/  IMAD R230, R5, 0x2, R234 ;  /* 0x0000000205e67824 */ /* 0x000fe200078e02ea */
[----:B------:R-:W-:Y:S01]  /*2b80*/  IADD3 R219, R231, 0x2000, RZ ;  /* 0x00002000e7db7810 */ /* 0x000fe20007ffe0ff */
[----:B------:R-:W-:Y:S01]  /*2b90*/  IMAD R229, R5, 0x2, R232 ;  /* 0x0000000205e57824 */ /* 0x000fe200078e02e8 */
[----:B------:R-:W-:Y:S01]  /*2ba0*/  LDSM.16.M88.4 R8, [R227+0x10000] ;  /* 0x01000000e308783b */ /* 0x000fe20000000200 */
[C---:B------:R-:W-:Y:S01]  /*2bb0*/  VIADD R221, R231.reuse, 0x1800 ;  /* 0x00001800e7dd7836 */ /* 0x040fe20000000000 */
[C---:B------:R-:W-:Y:S01]  /*2bc0*/  IADD3 R215, R231.reuse, 0x4000, RZ ;  /* 0x00004000e7d77810 */ /* 0x040fe20007ffe0ff */
[C---:B------:R-:W-:Y:S01]  /*2bd0*/  VIADD R218, R231.reuse, 0x2800 ;  /* 0x00002800e7da7836 */ /* 0x040fe20000000000 */
[----:B------:R-:W4:Y:S01]  /*2be0*/  LDSM.16.M88.4 R76, [R230] ;  /* 0x00000000e64c783b */ /* 0x000f220000000200 */
        /* <DEDUP_REMOVED lines=8> */
[----:B-1----:R-:W-:Y:S01]  /*2c70*/  HMMA.16816.F32.BF16 R20, R24, R16, RZ ;  /* 0x000000101814723c */ /* 0x002fe200000418ff */
[----:B------:R-:W-:-:S02]  /*2c80*/  VIADD R211, R231, 0x6000 ;  /* 0x00006000e7d37836 */ /* 0x000fc40000000000 */
[----:B------:R-:W1:Y:S01]  /*2c90*/  LDSM.16.M88.4 R48, [R231+0x1800] ;  /* 0x00180000e730783b */ /* 0x000e620000000200 */
[C---:B------:R-:W-:Y:S02]  /*2ca0*/  VIADD R210, R231.reuse, 0x6800 ;  /* 0x00006800e7d27836 */ /* 0x040fe40000000000 */
[----:B------:R-:W-:Y:S01]  /*2cb0*/  HMMA.16816.F32.BF16 R16, R24, R18, RZ ;  /* 0x000000121810723c */ /* 0x000fe200000418ff */
[----:B------:R-:W-:Y:S01]  /*2cc0*/  LDSM.16.M88.4 R28, [R227+0x10800] ;  /* 0x01080000e31c783b */ /* 0x000fe20000000200 */
[----:B------:R-:W-:-:S03]  /*2cd0*/  VIADD R208, R231, 0x7800 ;  /* 0x00007800e7d07836 */ /* 0x000fc60000000000 */
[----:B------:R-:W-:Y:S01]  /*2ce0*/  LDSM.16.M88.4 R72, [R227+0x11000] ;  /* 0x01100000e348783b */ /* 0x000fe20000000200 */
[C---:B--2---:R-:W-:Y:S03]  /*2cf0*/  HMMA.16816.F32.BF16 R44, R24.reuse, R40, RZ ;  /* 0x00000028182c723c */ /* 0x044fe600000418ff */
[----:B------:R-:W-:Y:S03]  /*2d00*/  LDSM.16.M88.4 R68, [R227+0x11800] ;  /* 0x01180000e344783b */ /* 0x000fe60000000200 */
[----:B---3--:R-:W-:Y:S01]  /*2d10*/  HMMA.16816.F32.BF16 R64, R24, R60, RZ ;  /* 0x0000003c1840723c */ /* 0x008fe200000418ff */
[----:B------:R-:W-:Y:S04]  /*2d20*/  LDSM.16.M88.4 R84, [R227+0x13800] ;  /* 0x01380000e354783b */ /* 0x000fe80000000200 */
[----:B------:R-:W-:Y:S01]  /*2d30*/  LDSM.16.M88.4 R88, [R230+0x8000] ;  /* 0x00800000e658783b */ /* 0x000fe20000000200 */
[----:B-----5:R-:W-:Y:S03]  /*2d40*/  HMMA.16816.F32.BF16 R20, R32, R12, R20 ;  /* 0x0000000c2014723c */ /* 0x020fe60000041814 */
[----:B------:R-:W-:Y:S03]  /*2d50*/  LDSM.16.M88.4 R92, [R220+0x4800] ;  /* 0x00480000dc5c783b */ /* 0x000fe60000000200 */
[C---:B------:R-:W-:Y:S01]  /*2d60*/  HMMA.16816.F32.BF16 R40, R24.reuse, R42, RZ ;  /* 0x0000002a1828723c */ /* 0x040fe200000418ff */
[----:B------:R-:W0:Y:S05]  /*2d70*/  LDGDEPBAR ;  /* 0x00000000000079af */ /* 0x000e2a0000000000 */
[C---:B------:R-:W-:Y:S06]  /*2d80*/  HMMA.16816.F32.BF16 R60, R24.reuse, R62, RZ ;  /* 0x0000003e183c723c */ /* 0x040fec00000418ff */
[C---:B----4-:R-:W-:Y:S06]  /*2d90*/  HMMA.16816.F32.BF16 R80, R24.reuse, R36, RZ ;  /* 0x000000241850723c */ /* 0x050fec00000418ff */
[----:B------:R-:W-:Y:S01]  /*2da0*/  HMMA.16816.F32.BF16 R24, R24, R38, RZ ;  /* 0x000000261818723c */ /* 0x000fe200000418ff */
[----:B------:R-:W-:Y:S05]  /*2db0*/  LDSM.16.M88.4 R36, [R229] ;  /* 0x00000000e524783b */ /* 0x000fea0000000200 */
[----:B------:R-:W-:Y:S01]  /*2dc0*/  HMMA.16816.F32.BF16 R16, R32, R14, R16 ;  /* 0x0000000e2010723c */ /* 0x000fe20000041810 */
[----:B------:R-:W2:Y:S05]  /*2dd0*/  LDSM.16.M88.4 R12, [R220] ;  /* 0x00000000dc0c783b */ /* 0x000eaa0000000200 */
[----:B------:R-:W-:Y:S06]  /*2de0*/  HMMA.16816.F32.BF16 R20, R76, R8, R20 ;  /* 0x000000084c14723c */ /* 0x000fec0000041814 */
        /* <DEDUP_REMOVED lines=8> */
[----:B------:R-:W-:Y:S04]  /*2e70*/  LDSM.16.M88.4 R32, [R234+0x4000] ;  /* 0x00400000ea20783b */ /* 0x000fe80000000200 */
[----:B------:R-:W-:Y:S01]  /*2e80*/  LDSM.16.M88.4 R48, [R220+0x1800] ;  /* 0x00180000dc30783b */ /* 0x000fe20000000200 */
[----:B------:R-:W-:Y:S03]  /*2e90*/  HMMA.16816.F32.BF16 R16, R76, R10, R16 ;  /* 0x0000000a4c10723c */ /* 0x000fe60000041810 */
[----:B------:R-:W1:Y:S03]  /*2ea0*/  LDSM.16.M88.4 R8, [R233+0x12000] ;  /* 0x01200000e908783b */ /* 0x000e660000000200 */
[----:B--2---:R-:W-:Y:S06]  /*2eb0*/  HMMA.16816.F32.BF16 R20, R36, R12, R20 ;  /* 0x0000000c2414723c */ /* 0x004fec0000041814 */
        /* <DEDUP_REMOVED lines=10> */
[----:B------:R-:W-:Y:S03]  /*2f60*/  HMMA.16816.F32.BF16 R16, R36, R14, R16 ;  /* 0x0000000e2410723c */ /* 0x000fe60000041810 */
[----:B------:R-:W2:Y:S03]  /*2f70*/  LDSM.16.M88.4 R12, [R232+0x4000] ;  /* 0x00400000e80c783b */ /* 0x000ea60000000200 */
[----:B-1----:R-:W-:Y:S06]  /*2f80*/  HMMA.16816.F32.BF16 R20, R32, R8, R20 ;  /* 0x000000082014723c */ /* 0x002fec0000041814 */
        /* <DEDUP_REMOVED lines=23> */
[----:B------:R-:W-:Y:S03]  /*3100*/  HMMA.16816.F32.BF16 R16, R12, R26, R16 ;  /* 0x0000001a0c10723c */ /* 0x000fe60000041810 */
[----:B------:R-:W3:Y:S03]  /*3110*/  LDSM.16.M88.4 R24, [R227+0x13000] ;  /* 0x01300000e318783b */ /* 0x000ee60000000200 */
[----:B-1----:R-:W-:Y:S06]  /*3120*/  HMMA.16816.F32.BF16 R20, R56, R8, R20 ;  /* 0x000000083814723c */ /* 0x002fec0000041814 */
[C---:B------:R-:W-:Y:S06]  /*3130*/  HMMA.16816.F32.BF16 R44, R12.reuse, R52, R44 ;  /* 0x000000340c2c723c */ /* 0x040fec000004182c */
[C---:B------:R-:W-:Y:S01]  /*3140*/  HMMA.16816.F32.BF16 R40, R12.reuse, R54, R40 ;  /* 0x000000360c28723c */ /* 0x040fe20000041828 */
[----:B------:R-:W-:Y:S05]  /*3150*/  LDSM.16.M88.4 R52, [R220+0x3800] ;  /* 0x00380000dc34783b */ /* 0x000fea0000000200 */
[C---:B------:R-:W-:Y:S06]  /*3160*/  HMMA.16816.F32.BF16 R80, R12.reuse, R36, R80 ;  /* 0x000000240c50723c */ /* 0x040fec0000041850 */
[----:B------:R-:W-:Y:S01]  /*3170*/  HMMA.16816.F32.BF16 R76, R12, R38, R76 ;  /* 0x000000260c4c723c */ /* 0x000fe2000004184c */
[----:B------:R-:W-:Y:S05]  /*3180*/  LDSM.16.M88.4 R36, [R233+0x14000] ;  /* 0x01400000e924783b */ /* 0x000fea0000000200 */
[----:B------:R-:W-:Y:S01]  /*3190*/  HMMA.16816.F32.BF16 R16, R56, R10, R16 ;  /* 0x0000000a3810723c */ /* 0x000fe20000041810 */
[----:B------:R-:W1:Y:S05]  /*31a0*/  LDSM.16.M88.4 R8, [R234+0x8000] ;  /* 0x00800000ea08783b */ /* 0x000e6a0000000200 */
[C---:B------:R-:W-:Y:S06]  /*31b0*/  HMMA.16816.F32.BF16 R64, R12.reuse, R48, R64 ;  /* 0x000000300c40723c */ /* 0x040fec0000041840 */
[----:B------:R-:W-:Y:S01]  /*31c0*/  HMMA.16816.F32.BF16 R60, R12, R50, R60 ;  /* 0x000000320c3c723c */ /* 0x000fe2000004183c */
[----:B------:R-:W4:Y:S04]  /*31d0*/  LDSM.16.M88.4 R48, [R220+0x2800] ;  /* 0x00280000dc30783b */ /* 0x000f280000000200 */
[----:B------:R-:W5:Y:S01]  /*31e0*/  LDSM.16.M88.4 R12, [R220+0x3000] ;  /* 0x00300000dc0c783b */ /* 0x000f620000000200 */
[----:B--2---:R-:W-:Y:S06]  /*31f0*/  HMMA.16816.F32.BF16 R20, R32, R72, R20 ;  /* 0x000000482014723c */ /* 0x004fec0000041814 */
[C---:B------:R-:W-:Y:S06]  /*3200*/  HMMA.16816.F32.BF16 R44, R56.reuse, R28, R44 ;  /* 0x0000001c382c723c */ /* 0x040fec000004182c */
[C---:B------:R-:W-:Y:S01]  /*3210*/  HMMA.16816.F32.BF16 R40, R56.reuse, R30, R40 ;  /* 0x0000001e3828723c */ /* 0x040fe20000041828 */
[----:B------:R-:W2:Y:S05]  /*3220*/  LDSM.16.M88.4 R28, [R232+0x8000] ;  /* 0x00800000e81c783b */ /* 0x000eaa0000000200 */
[C---:B---3--:R-:W-:Y:S06]  /*3230*/  HMMA.16816.F32.BF16 R64, R56.reuse, R24, R64 ;  /* 0x000000183840723c */ /* 0x048fec0000041840 */
[----:B------:R-:W-:Y:S01]  /*3240*/  HMMA.16816.F32.BF16 R60, R56, R26, R60 ;  /* 0x0000001a383c723c */ /* 0x000fe2000004183c */
[----:B------:R-:W3:Y:S05]  /*3250*/  LDSM.16.M88.4 R24, [R233+0x14800] ;  /* 0x01480000e918783b */ /* 0x000eea0000000200 */
[----:B-1----:R-:W-:Y:S06]  /*3260*/  HMMA.16816.F32.BF16 R20, R8, R36, R20 ;  /* 0x000000240814723c */ /* 0x002fec0000041814 */
[C---:B------:R-:W-:Y:S06]  /*3270*/  HMMA.16816.F32.BF16 R80, R56.reuse, R84, R80 ;  /* 0x000000543850723c */ /* 0x040fec0000041850 */
[----:B------:R-:W-:Y:S01]  /*3280*/  HMMA.16816.F32.BF16 R76, R56, R86, R76 ;  /* 0x00000056384c723c */ /* 0x000fe2000004184c */
[----:B------:R-:W-:Y:S04]  /*3290*/  LDSM.16.M88.4 R56, [R233+0x15000] ;  /* 0x01500000e938783b */ /* 0x000fe80000000200 */
[----:B------:R-:W-:Y:S01]  /*32a0*/  LDSM.16.M88.4 R84, [R227+0x15800] ;  /* 0x01580000e354783b */ /* 0x000fe20000000200 */
[C---:B------:R-:W-:Y:S03]  /*32b0*/  HMMA.16816.F32.BF16 R16, R32.reuse, R74, R16 ;  /* 0x0000004a2010723c */ /* 0x040fe60000041810 */
[----:B------:R-:W-:Y:S03]  /*32c0*/  LDSM.16.M88.4 R72, [R229+0x8000] ;  /* 0x00800000e548783b */ /* 0x000fe60000000200 */
[C---:B----4-:R-:W-:Y:S06]  /*32d0*/  HMMA.16816.F32.BF16 R44, R32.reuse, R48, R44 ;  /* 0x00000030202c723c */ /* 0x050fec000004182c */
[C---:B------:R-:W-:Y:S01]  /*32e0*/  HMMA.16816.F32.BF16 R40, R32.reuse, R50, R40 ;  /* 0x000000322028723c */ /* 0x040fe20000041828 */
[----:B------:R-:W1:Y:S05]  /*32f0*/  LDSM.16.M88.4 R48, [R227+0x14000] ;  /* 0x01400000e330783b */ /* 0x000e6a0000000200 */
[C---:B-----5:R-:W-:Y:S06]  /*3300*/  HMMA.16816.F32.BF16 R64, R32.reuse, R12, R64 ;  /* 0x0000000c2040723c */ /* 0x060fec0000041840 */
[----:B------:R-:W-:Y:S01]  /*3310*/  HMMA.16816.F32.BF16 R60, R32, R14, R60 ;  /* 0x0000000e203c723c */ /* 0x000fe2000004183c */
[----:B------:R-:W4:Y:S05]  /*3320*/  LDSM.16.M88.4 R12, [R233+0x15800] ;  /* 0x01580000e90c783b */ /* 0x000f2a0000000200 */
[----:B--2---:R-:W-:Y:S06]  /*3330*/  HMMA.16816.F32.BF16 R20, R28, R68, R20 ;  /* 0x000000441c14723c */ /* 0x004fec0000041814 */
[C---:B------:R-:W-:Y:S06]  /*3340*/  HMMA.16816.F32.BF16 R80, R32.reuse, R52, R80 ;  /* 0x000000342050723c */ /* 0x040fec0000041850 */
[----:B------:R-:W-:Y:S01]  /*3350*/  HMMA.16816.F32.BF16 R76, R32, R54, R76 ;  /* 0x00000036204c723c */ /* 0x000fe2000004184c */
[----:B------:R-:W2:Y:S04]  /*3360*/  LDSM.16.M88.4 R52, [R231+0x4800] ;  /* 0x00480000e734783b */ /* 0x000ea80000000200 */
[----:B------:R-:W-:Y:S01]  /*3370*/  LDSM.16.M88.4 R32, [R231+0x5800] ;  /* 0x00580000e720783b */ /* 0x000fe20000000200 */
[C---:B------:R-:W-:Y:S03]  /*3380*/  HMMA.16816.F32.BF16 R16, R8.reuse, R38, R16 ;  /* 0x000000260810723c */ /* 0x040fe60000041810 */
[----:B------:R-:W-:Y:S03]  /*3390*/  LDSM.16.M88.4 R36, [R231+0x5000] ;  /* 0x00500000e724783b */ /* 0x000fe60000000200 */
[C---:B---3--:R-:W-:Y:S06]  /*33a0*/  HMMA.16816.F32.BF16 R44, R8.reuse, R24, R44 ;  /* 0x00000018082c723c */ /* 0x048fec000004182c */
[----:B------:R-:W-:Y:S01]  /*33b0*/  HMMA.16816.F32.BF16 R40, R8, R26, R40 ;  /* 0x0000001a0828723c */ /* 0x000fe20000041828 */
[----:B------:R-:W3:Y:S05]  /*33c0*/  LDSM.16.M88.4 R24, [R220+0x4000] ;  /* 0x00400000dc18783b */ /* 0x000eea0000000200 */
[----:B-1----:R-:W-:Y:S06]  /*33d0*/  HMMA.16816.F32.BF16 R20, R88, R48, R20 ;  /* 0x000000305814723c */ /* 0x002fec0000041814 */
[C---:B----4-:R-:W-:Y:S06]  /*33e0*/  HMMA.16816.F32.BF16 R80, R8.reuse, R12, R80 ;  /* 0x0000000c0850723c */ /* 0x050fec0000041850 */
[C---:B------:R-:W-:Y:S01]  /*33f0*/  HMMA.16816.F32.BF16 R76, R8.reuse, R14, R76 ;  /* 0x0000000e084c723c */ /* 0x040fe2000004184c */
[----:B------:R-:W1:Y:S05]  /*3400*/  LDSM.16.M88.4 R12, [R227+0x14800] ;  /* 0x01480000e30c783b */ /* 0x000e6a0000000200 */
[C---:B------:R-:W-:Y:S06]  /*3410*/  HMMA.16816.F32.BF16 R64, R8.reuse, R56, R64 ;  /* 0x000000380840723c */ /* 0x040fec0000041840 */
[----:B------:R-:W-:Y:S01]  /*3420*/  HMMA.16816.F32.BF16 R60, R8, R58, R60 ;  /* 0x0000003a083c723c */ /* 0x000fe2000004183c */
[----:B------:R-:W-:Y:S04]  /*3430*/  LDSM.16.M88.4 R56, [R234+0xc000] ;  /* 0x00c00000ea38783b */ /* 0x000fe80000000200 */
[----:B------:R-:W4:Y:S01]  /*3440*/  LDSM.16.M88.4 R8, [R233+0x16000] ;  /* 0x01600000e908783b */ /* 0x000f220000000200 */
[C---:B------:R-:W-:Y:S03]  /*3450*/  HMMA.16816.F32.BF16 R16, R28.reuse, R70, R16 ;  /* 0x000000461c10723c */ /* 0x040fe60000041810 */
[----:B------:R-:W-:Y:S03]  /*3460*/  LDSM.16.M88.4 R68, [R220+0x5000] ;  /* 0x00500000dc44783b */ /* 0x000fe60000000200 */
[C---:B--2---:R-:W-:Y:S06]  /*3470*/  HMMA.16816.F32.BF16 R44, R28.reuse, R52, R44 ;  /* 0x000000341c2c723c */ /* 0x044fec000004182c */
[----:B------:R-:W-:Y:S01]  /*3480*/  HMMA.16816.F32.BF16 R40, R28, R54, R40 ;  /* 0x000000361c28723c */ /* 0x000fe20000041828 */
[----:B------:R-:W-:Y:S05]  /*3490*/  LDSM.16.M88.4 R52, [R233+0x16800] ;  /* 0x01680000e934783b */ /* 0x000fea0000000200 */
[----:B---3--:R-:W-:Y:S06]  /*34a0*/  HMMA.16816.F32.BF16 R20, R72, R24, R20 ;  /* 0x000000184814723c */ /* 0x008fec0000041814 */
[C---:B------:R-:W-:Y:S06]  /*34b0*/  HMMA.16816.F32.BF16 R64, R28.reuse, R36, R64 ;  /* 0x000000241c40723c */ /* 0x040fec0000041840 */
[----:B------:R-:W-:Y:S01]  /*34c0*/  HMMA.16816.F32.BF16 R60, R28, R38, R60 ;  /* 0x000000261c3c723c */ /* 0x000fe2000004183c */
[----:B------:R-:W-:Y:S05]  /*34d0*/  LDSM.16.M88.4 R36, [R232+0xc000] ;  /* 0x00c00000e824783b */ /* 0x000fea0000000200 */
[----:B------:R-:W-:Y:S01]  /*34e0*/  HMMA.16816.F32.BF16 R16, R88, R50, R16 ;  /* 0x000000325810723c */ /* 0x000fe20000041810 */
[----:B------:R-:W2:Y:S05]  /*34f0*/  LDSM.16.M88.4 R48, [R231+0x6000] ;  /* 0x00600000e730783b */ /* 0x000eaa0000000200 */
[C---:B------:R-:W-:Y:S06]  /*3500*/  HMMA.16816.F32.BF16 R80, R28.reuse, R32, R80 ;  /* 0x000000201c50723c */ /* 0x040fec0000041850 */
[----:B------:R-:W-:Y:S01]  /*3510*/  HMMA.16816.F32.BF16 R76, R28, R34, R76 ;  /* 0x000000221c4c723c */ /* 0x000fe2000004184c */
[----:B------:R-:W3:Y:S04]  /*3520*/  LDSM.16.M88.4 R32, [R227+0x15000] ;  /* 0x01500000e320783b */ /* 0x000ee80000000200 */
[----:B------:R-:W-:Y:S01]  /*3530*/  LDSM.16.M88.4 R28, [R230+0xc000] ;  /* 0x00c00000e61c783b */ /* 0x000fe20000000200 */
[----:B-1----:R-:W-:Y:S06]  /*3540*/  HMMA.16816.F32.BF16 R44, R88, R12, R44 ;  /* 0x0000000c582c723c */ /* 0x002fec000004182c */
[----:B----4-:R-:W-:Y:S06]  /*3550*/  HMMA.16816.F32.BF16 R20, R56, R8, R20 ;  /* 0x000000083814723c */ /* 0x010fec0000041814 */
[----:B------:R-:W-:Y:S01]  /*3560*/  HMMA.16816.F32.BF16 R40, R88, R14, R40 ;  /* 0x0000000e5828723c */ /* 0x000fe20000041828 */
[----:B------:R-:W-:Y:S05]  /*3570*/  LDSM.16.M88.4 R12, [R229+0xc000] ;  /* 0x00c00000e50c783b */ /* 0x000fea0000000200 */
[C---:B------:R-:W-:Y:S01]  /*3580*/  HMMA.16816.F32.BF16 R16, R72.reuse, R26, R16 ;  /* 0x0000001a4810723c */ /* 0x040fe20000041810 */
[----:B------:R-:W1:Y:S05]  /*3590*/  LDSM.16.M88.4 R24, [R227+0x16000] ;  /* 0x01600000e318783b */ /* 0x000e6a0000000200 */
[----:B------:R-:W-:Y:S06]  /*35a0*/  HMMA.16816.F32.BF16 R44, R72, R92, R44 ;  /* 0x0000005c482c723c */ /* 0x000fec000004182c */
[----:B--2---:R-:W-:Y:S06]  /*35b0*/  HMMA.16816.F32.BF16 R20, R36, R48, R20 ;  /* 0x000000302414723c */ /* 0x004fec0000041814 */
[----:B------:R-:W-:Y:S06]  /*35c0*/  HMMA.16816.F32.BF16 R40, R72, R94, R40 ;  /* 0x0000005e4828723c */ /* 0x000fec0000041828 */
[C---:B---3--:R-:W-:Y:S06]  /*35d0*/  HMMA.16816.F32.BF16 R64, R88.reuse, R32, R64 ;  /* 0x000000205840723c */ /* 0x048fec0000041840 */
[----:B------:R-:W-:Y:S01]  /*35e0*/  HMMA.16816.F32.BF16 R60, R88, R34, R60 ;  /* 0x00000022583c723c */ /* 0x000fe2000004183c */
[----:B------:R-:W2:Y:S05]  /*35f0*/  LDSM.16.M88.4 R32, [R231+0x6800] ;  /* 0x00680000e720783b */ /* 0x000eaa0000000200 */
[C---:B------:R-:W-:Y:S01]  /*3600*/  HMMA.16816.F32.BF16 R16, R56.reuse, R10, R16 ;  /* 0x0000000a3810723c */ /* 0x040fe20000041810 */
[----:B------:R-:W3:Y:S05]  /*3610*/  LDSM.16.M88.4 R8, [R220+0x6000] ;  /* 0x00600000dc08783b */ /* 0x000eea0000000200 */
[----:B------:R-:W-:Y:S06]  /*3620*/  HMMA.16816.F32.BF16 R44, R56, R52, R44 ;  /* 0x00000034382c723c */ /* 0x000fec000004182c */
[----:B-1----:R-:W-:Y:S06]  /*3630*/  HMMA.16816.F32.BF16 R20, R28, R24, R20 ;  /* 0x000000181c14723c */ /* 0x002fec0000041814 */
[----:B------:R-:W-:Y:S01]  /*3640*/  HMMA.16816.F32.BF16 R40, R56, R54, R40 ;  /* 0x000000363828723c */ /* 0x000fe20000041828 */
[----:B------:R-:W-:Y:S05]  /*3650*/  LDSM.16.M88.4 R52, [R220+0x6800] ;  /* 0x00680000dc34783b */ /* 0x000fea0000000200 */
[----:B------:R-:W-:Y:S01]  /*3660*/  HMMA.16816.F32.BF16 R92, R72, R68, R64 ;  /* 0x00000044485c723c */ /* 0x000fe20000041840 */
[----:B------:R-:W1:Y:S05]  /*3670*/  LDSM.16.M88.4 R64, [R227+0x16800] ;  /* 0x01680000e340783b */ /* 0x000e6a0000000200 */
[C---:B------:R-:W-:Y:S01]  /*3680*/  HMMA.16816.F32.BF16 R16, R36.reuse, R50, R16 ;  /* 0x000000322410723c */ /* 0x040fe20000041810 */
[----:B------:R-:W4:Y:S05]  /*3690*/  LDSM.16.M88.4 R48, [R233+0x17000] ;  /* 0x01700000e930783b */ /* 0x000f2a0000000200 */
[----:B--2---:R-:W-:Y:S06]  /*36a0*/  HMMA.16816.F32.BF16 R44, R36, R32, R44 ;  /* 0x00000020242c723c */ /* 0x004fec000004182c */
[----:B---3--:R-:W-:Y:S06]  /*36b0*/  HMMA.16816.F32.BF16 R20, R12, R8, R20 ;  /* 0x000000080c14723c */ /* 0x008fec0000041814 */
[----:B------:R-:W-:Y:S06]  /*36c0*/  HMMA.16816.F32.BF16 R60, R72, R70, R60 ;  /* 0x00000046483c723c */ /* 0x000fec000004183c */
[----:B------:R-:W-:Y:S01]  /*36d0*/  HMMA.16816.F32.BF16 R40, R36, R34, R40 ;  /* 0x000000222428723c */ /* 0x000fe20000041828 */
[----:B------:R-:W2:Y:S05]  /*36e0*/  LDSM.16.M88.4 R32, [R220+0x5800] ;  /* 0x00580000dc20783b */ /* 0x000eaa0000000200 */
[----:B------:R-:W-:Y:S01]  /*36f0*/  HMMA.16816.F32.BF16 R16, R28, R26, R16 ;  /* 0x0000001a1c10723c */ /* 0x000fe20000041810 */
[----:B------:R-:W3:Y:S05]  /*3700*/  LDSM.16.M88.4 R24, [R231+0x7000] ;  /* 0x00700000e718783b */ /* 0x000eea0000000200 */
[----:B------:R-:W-:Y:S01]  /*3710*/  HMMA.16816.F32.BF16 R80, R88, R84, R80 ;  /* 0x000000545850723c */ /* 0x000fe20000041850 */
[----:B------:R-:W-:Y:S01]  /*3720*/  FMUL.FTZ R2, R20, UR6 ;  /* 0x0000000614027c20 */ /* 0x000fe20008410000 */
[----:B------:R-:W-:-:S04]  /*3730*/  FMUL.FTZ R6, R21, UR6 ;  /* 0x0000000615067c20 */ /* 0x000fc80008410000 */
[----:B------:R-:W-:Y:S01]  /*3740*/  HMMA.16816.F32.BF16 R76, R88, R86, R76 ;  /* 0x00000056584c723c */ /* 0x000fe2000004184c */
[----:B------:R-:W5:Y:S05]  /*3750*/  MUFU.TANH R2, R2 ;  /* 0x0000000200027308 */ /* 0x000f6a0000002400 */
[----:B-1----:R-:W-:Y:S03]  /*3760*/  HMMA.16816.F32.BF16 R44, R28, R64, R44 ;  /* 0x000000401c2c723c */ /* 0x002fe6000004182c */
[----:B------:R-:W-:Y:S03]  /*3770*/  MUFU.TANH R6, R6 ;  /* 0x0000000600067308 */ /* 0x000fe60000002400 */
[----:B----4-:R-:W-:Y:S01]  /*3780*/  HMMA.16816.F32.BF16 R92, R56, R48, R92 ;  /* 0x00000030385c723c */ /* 0x010fe2000004185c */
[----:B------:R-:W-:Y:S01]  /*3790*/  FMUL.FTZ R64, R22, UR6 ;  /* 0x0000000616407c20 */ /* 0x000fe20008410000 */
[----:B------:R-:W-:-:S02]  /*37a0*/  FMUL.FTZ R65, R23, UR6 ;  /* 0x0000000617417c20 */ /* 0x000fc40008410000 */
[----:B------:R-:W1:Y:S02]  /*37b0*/  LDSM.16.M88.4 R20, [R233+0x17800] ;  /* 0x01780000e914783b */ /* 0x000e640000000200 */
[----:B------:R-:W-:Y:S01]  /*37c0*/  HMMA.16816.F32.BF16 R60, R56, R50, R60 ;  /* 0x00000032383c723c */ /* 0x000fe2000004183c */
[----:B------:R-:W-:Y:S01]  /*37d0*/  MUFU.TANH R64, R64 ;  /* 0x0000004000407308 */ /* 0x000fe20000002400 */
[----:B------:R-:W-:Y:S04]  /*37e0*/  LDSM.16.M88.4 R48, [R220+0x7000] ;  /* 0x00700000dc30783b */ /* 0x000fe80000000200 */
[C---:B--2---:R-:W-:Y:S03]  /*37f0*/  HMMA.16816.F32.BF16 R80, R72.reuse, R32, R80 ;  /* 0x000000204850723c */ /* 0x044fe60000041850 */
[----:B------:R-:W2:Y:S03]  /*3800*/  MUFU.TANH R65, R65 ;  /* 0x0000004100417308 */ /* 0x000ea60000002400 */
[----:B------:R-:W-:Y:S06]  /*3810*/  HMMA.16816.F32.BF16 R76, R72, R34, R76 ;  /* 0x00000022484c723c */ /* 0x000fec000004184c */
[----:B------:R-:W-:Y:S01]  /*3820*/  HMMA.16816.F32.BF16 R16, R12, R10, R16 ;  /* 0x0000000a0c10723c */ /* 0x000fe20000041810 */
[----:B------:R-:W4:Y:S05]  /*3830*/  LDSM.16.M88.4 R8, [R227+0x17000] ;  /* 0x01700000e308783b */ /* 0x000f2a0000000200 */
[C---:B---3--:R-:W-:Y:S06]  /*3840*/  HMMA.16816.F32.BF16 R92, R36.reuse, R24, R92 ;  /* 0x00000018245c723c */ /* 0x048fec000004185c */
[----:B------:R-:W-:Y:S01]  /*3850*/  HMMA.16816.F32.BF16 R60, R36, R26, R60 ;  /* 0x0000001a243c723c */ /* 0x000fe2000004183c */
[----:B------:R-:W3:Y:S05]  /*3860*/  LDSM.16.M88.4 R24, [R231+0x7800] ;  /* 0x00780000e718783b */ /* 0x000eea0000000200 */
[----:B------:R-:W-:Y:S06]  /*3870*/  HMMA.16816.F32.BF16 R40, R28, R66, R40 ;  /* 0x000000421c28723c */ /* 0x000fec0000041828 */
[----:B-1----:R-:W-:Y:S01]  /*3880*/  HMMA.16816.F32.BF16 R80, R56, R20, R80 ;  /* 0x000000143850723c */ /* 0x002fe20000041850 */
[----:B------:R-:W-:Y:S01]  /*3890*/  FMUL.FTZ R16, R16, UR6 ;  /* 0x0000000610107c20 */ /* 0x000fe20008410000 */
[----:B------:R-:W-:Y:S01]  /*38a0*/  FMUL.FTZ R17, R17, UR6 ;  /* 0x0000000611117c20 */ /* 0x000fe20008410000 */
[----:B------:R-:W-:-:S02]  /*38b0*/  FMUL.FTZ R18, R18, UR6 ;  /* 0x0000000612127c20 */ /* 0x000fc40008410000 */
[----:B------:R-:W-:Y:S01]  /*38c0*/  MUFU.TANH R66, R16 ;  /* 0x0000001000427308 */ /* 0x000fe20000002400 */
[----:B------:R-:W-:Y:S06]  /*38d0*/  HMMA.16816.F32.BF16 R76, R56, R22, R76 ;  /* 0x00000016384c723c */ /* 0x000fec000004184c */
[----:B------:R-:W-:Y:S01]  /*38e0*/  HMMA.16816.F32.BF16 R44, R12, R52, R44 ;  /* 0x000000340c2c723c */ /* 0x000fe2000004182c */
[----:B------:R-:W-:Y:S05]  /*38f0*/  MUFU.TANH R32, R17 ;  /* 0x0000001100207308 */ /* 0x000fea0000002400 */
[----:B----4-:R-:W-:Y:S01]  /*3900*/  HMMA.16816.F32.BF16 R92, R28, R8, R92 ;  /* 0x000000081c5c723c */ /* 0x010fe2000004185c */
[----:B------:R-:W-:-:S02]  /*3910*/  FMUL.FTZ R52, R19, UR6 ;  /* 0x0000000613347c20 */ /* 0x000fc40008410000 */
[----:B------:R1:W4:Y:S03]  /*3920*/  MUFU.TANH R33, R18 ;  /* 0x0000001200217308 */ /* 0x0003260000002400 */
[----:B------:R-:W-:Y:S01]  /*3930*/  HMMA.16816.F32.BF16 R60, R28, R10, R60 ;  /* 0x0000000a1c3c723c */ /* 0x000fe2000004183c */
[----:B------:R-:W-:Y:S04]  /*3940*/  LDSM.16.M88.4 R8, [R220+0x7800] ;  /* 0x00780000dc08783b */ /* 0x000fe80000000200 */
[----:B------:R-:W4:Y:S01]  /*3950*/  MUFU.TANH R52, R52 ;  /* 0x0000003400347308 */ /* 0x000f220000002400 */
[C---:B---3--:R-:W-:Y:S06]  /*3960*/  HMMA.16816.F32.BF16 R80, R36.reuse, R24, R80 ;  /* 0x000000182450723c */ /* 0x048fec0000041850 */
[----:B------:R-:W-:Y:S01]  /*3970*/  HMMA.16816.F32.BF16 R76, R36, R26, R76 ;  /* 0x0000001a244c723c */ /* 0x000fe2000004184c */
[----:B------:R-:W-:Y:S01]  /*3980*/  FMUL.FTZ R44, R44, UR6 ;  /* 0x000000062c2c7c20 */ /* 0x000fe20008410000 */
[----:B-1----:R-:W1:Y:S01]  /*3990*/  LDSM.16.M88.4 R16, [R227+0x17800] ;  /* 0x01780000e310783b */ /* 0x002e620000000200 */
[----:B------:R-:W-:Y:S01]  /*39a0*/  FMUL.FTZ R21, R46, UR6 ;  /* 0x000000062e157c20 */ /* 0x000fe20008410000 */
[----:B------:R-:W-:Y:S01]  /*39b0*/  FMUL.FTZ R34, R47, UR6 ;  /* 0x000000062f227c20 */ /* 0x000fe20008410000 */
[----:B------:R-:W-:Y:S01]  /*39c0*/  FMUL.FTZ R45, R45, UR6 ;  /* 0x000000062d2d7c20 */ /* 0x000fe20008410000 */
[----:B------:R-:W-:Y:S01]  /*39d0*/  HMMA.16816.F32.BF16 R92, R12, R48, R92 ;  /* 0x000000300c5c723c */ /* 0x000fe2000004185c */
[----:B------:R-:W-:Y:S01]  /*39e0*/  MUFU.TANH R44, R44 ;  /* 0x0000002c002c7308 */ /* 0x000fe20000002400 */
[----:B------:R-:W-:-:S04]  /*39f0*/  DEPBAR.LE SB0, 0x0 ;  /* 0x000080000000791a */ /* 0x000fc80000000000 */
[C---:B------:R-:W-:Y:S03]  /*3a00*/  HMMA.16816.F32.BF16 R40, R12.reuse, R54, R40 ;  /* 0x000000360c28723c */ /* 0x040fe60000041828 */
[----:B------:R-:W3:Y:S03]  /*3a10*/  MUFU.TANH R21, R21 ;  /* 0x0000001500157308 */ /* 0x000ee60000002400 */
[----:B------:R-:W-:Y:S05]  /*3a20*/  HMMA.16816.F32.BF16 R60, R12, R50, R60 ;  /* 0x000000320c3c723c */ /* 0x000fea000004183c */
[----:B------:R-:W-:Y:S07]  /*3a30*/  MUFU.TANH R20, R45 ;  /* 0x0000002d00147308 */ /* 0x000fee0000002400 */
[----:B------:R-:W-:Y:S01]  /*3a40*/  FMUL.FTZ R93, R93, UR6 ;  /* 0x000000065d5d7c20 */ /* 0x000fe20008410000 */
[----:B------:R-:W-:Y:S01]  /*3a50*/  FMUL.FTZ R95, R95, UR6 ;  /* 0x000000065f5f7c20 */ /* 0x000fe20008410000 */
[----:B------:R-:W3:Y:S01]  /*3a60*/  MUFU.TANH R34, R34 ;  /* 0x0000002200227308 */ /* 0x000ee20000002400 */
[----:B------:R-:W-:Y:S01]  /*3a70*/  FMUL.FTZ R92, R92, UR6 ;  /* 0x000000065c5c7c20 */ /* 0x000fe20008410000 */
[----:B------:R-:W-:-:S02]  /*3a80*/  FMUL.FTZ R94, R94, UR6 ;  /* 0x000000065e5e7c20 */ /* 0x000fc40008410000 */
[----:B------:R-:W-:Y:S01]  /*3a90*/  FMUL.FTZ R35, R40, UR6 ;  /* 0x0000000628237c20 */ /* 0x000fe20008410000 */
[----:B------:R-:W-:Y:S01]  /*3aa0*/  FMUL.FTZ R42, R42, UR6 ;  /* 0x000000062a2a7c20 */ /* 0x000fe20008410000 */
[----:B------:R-:W-:Y:S01]  /*3ab0*/  FMUL.FTZ R22, R43, UR6 ;  /* 0x000000062b167c20 */ /* 0x000fe20008410000 */
[----:B------:R-:W-:Y:S01]  /*3ac0*/  FMUL.FTZ R41, R41, UR6 ;  /* 0x0000000629297c20 */ /* 0x000fe20008410000 */
[----:B------:R-:W-:Y:S01]  /*3ad0*/  MUFU.TANH R187, R93 ;  /* 0x0000005d00bb7308 */ /* 0x000fe20000002400 */
[C---:B-1----:R-:W-:Y:S01]  /*3ae0*/  HMMA.16816.F32.BF16 R80, R28.reuse, R16, R80 ;  /* 0x000000101c50723c */ /* 0x042fe20000041850 */
[----:B------:R-:W-:Y:S01]  /*3af0*/  FMUL.FTZ R60, R60, UR6 ;  /* 0x000000063c3c7c20 */ /* 0x000fe20008410000 */
[----:B------:R-:W-:Y:S01]  /*3b00*/  FMUL.FTZ R61, R61, UR6 ;  /* 0x000000063d3d7c20 */ /* 0x000fe20008410000 */
[----:B------:R-:W-:Y:S01]  /*3b10*/  FMUL.FTZ R62, R62, UR6 ;  /* 0x000000063e3e7c20 */ /* 0x000fe20008410000 */
[----:B------:R-:W-:Y:S02]  /*3b20*/  FMUL.FTZ R63, R63, UR6 ;  /* 0x000000063f3f7c20 */ /* 0x000fe40008410000 */
[----:B------:R-:W-:Y:S01]  /*3b30*/  HMMA.16816.F32.BF16 R76, R28, R18, R76 ;  /* 0x000000121c4c723c */ /* 0x000fe2000004184c */
[----:B------:R-:W-:Y:S01]  /*3b40*/  MOV R17, UR8 ;  /* 0x0000000800117c02 */ /* 0x000fe20008000f00 */
[----:B------:R-:W1:Y:S04]  /*3b50*/  MUFU.TANH R204, R95 ;  /* 0x0000005f00cc7308 */ /* 0x000e680000002400 */
[----:B------:R-:W-:-:S04]  /*3b60*/  IMAD R16, R17, 0x40, R4 ;  /* 0x0000004011107824 */ /* 0x000fc800078e0204 */
[C---:B------:R-:W-:Y:S01]  /*3b70*/  VIADD R4, R16.reuse, 0x1 ;  /* 0x0000000110047836 */ /* 0x040fe20000000000 */
[C---:B------:R-:W-:Y:S01]  /*3b80*/  ISETP.GE.AND P2, PT, R16.reuse, UR25, PT ;  /* 0x0000001910007c0c */ /* 0x040fe2000bf46270 */
[----:B------:R-:W-:Y:S01]  /*3b90*/  VIADD R17, R16, 0x8 ;  /* 0x0000000810117836 */ /* 0x000fe20000000000 */
[----:B------:R-:W-:Y:S02]  /*3ba0*/  MUFU.TANH R35, R35 ;  /* 0x0000002300237308 */ /* 0x000fe40000002400 */
[----:B-----5:R-:W-:Y:S01]  /*3bb0*/  FSEL R31, R2, -INF , !P2 ;  /* 0xff800000021f7808 */ /* 0x020fe20005000000 */
[----:B------:R-:W-:Y:S01]  /*3bc0*/  VIADD R2, R16, 0x20 ;  /* 0x0000002010027836 */ /* 0x000fe20000000000 */
[----:B------:R-:W-:Y:S01]  /*3bd0*/  ISETP.GE.AND P1, PT, R4, UR25, PT ;  /* 0x0000001904007c0c */ /* 0x000fe2000bf26270 */
[C---:B------:R-:W-:Y:S01]  /*3be0*/  HMMA.16816.F32.BF16 R80, R12.reuse, R8, R80 ;  /* 0x000000080c50723c */ /* 0x040fe20000041850 */
[----:B------:R-:W-:Y:S02]  /*3bf0*/  ISETP.GE.AND P0, PT, R17, UR25, PT ;  /* 0x0000001911007c0c */ /* 0x000fe4000bf06270 */
[----:B--2---:R-:W-:Y:S01]  /*3c00*/  FSEL R30, R65, -INF , !P1 ;  /* 0xff800000411e7808 */ /* 0x004fe20004800000 */
[----:B------:R-:W2:Y:S01]  /*3c10*/  MUFU.TANH R23, R42 ;  /* 0x0000002a00177308 */ /* 0x000ea20000002400 */
[----:B------:R-:W-:Y:S01]  /*3c20*/  FSEL R29, R6, -INF , !P1 ;  /* 0xff800000061d7808 */ /* 0x000fe20004800000 */
[----:B------:R-:W-:Y:S01]  /*3c30*/  HMMA.16816.F32.BF16 R76, R12, R10, R76 ;  /* 0x0000000a0c4c723c */ /* 0x000fe2000004184c */
[----:B------:R-:W-:Y:S01]  /*3c40*/  ISETP.GE.AND P1, PT, R2, UR25, PT ;  /* 0x0000001902007c0c */ /* 0x000fe2000bf26270 */
[C---:B------:R-:W-:Y:S01]  /*3c50*/  VIADD R2, R16.reuse, 0x21 ;  /* 0x0000002110027836 */ /* 0x040fe20000000000 */
[C---:B------:R-:W-:Y:S01]  /*3c60*/  IADD3 R4, R16.reuse, 0x9, RZ ;  /* 0x0000000910047810 */ /* 0x040fe20007ffe0ff */
[----:B------:R-:W-:Y:S01]  /*3c70*/  VIADD R8, R16, 0x11 ;  /* 0x0000001110087836 */ /* 0x000fe20000000000 */
[----:B----4-:R-:W-:Y:S01]  /*3c80*/  FSEL R28, R33, -INF , !P0 ;  /* 0xff800000211c7808 */ /* 0x010fe20004000000 */
[----:B------:R-:W-:Y:S01]  /*3c90*/  MUFU.TANH R24, R41 ;  /* 0x0000002900187308 */ /* 0x000fe20000002400 */
[----:B------:R-:W-:-:S02]  /*3ca0*/  FSEL R33, R66, -INF , !P0 ;  /* 0xff80000042217808 */ /* 0x000fc40004000000 */
[----:B------:R-:W-:Y:S01]  /*3cb0*/  ISETP.GE.AND P6, PT, R4, UR25, PT ;  /* 0x0000001904007c0c */ /* 0x000fe2000bfc6270 */
[----:B------:R-:W-:Y:S01]  /*3cc0*/  VIADD R4, R16, 0x10 ;  /* 0x0000001010047836 */ /* 0x000fe20000000000 */
[----:B------:R-:W-:Y:S01]  /*3cd0*/  ISETP.GE.AND P0, PT, R2, UR25, PT ;  /* 0x0000001902007c0c */ /* 0x000fe2000bf06270 */
[----:B------:R-:W-:Y:S01]  /*3ce0*/  VIADD R2, R16, 0x28 ;  /* 0x0000002810027836 */ /* 0x000fe20000000000 */
[----:B------:R-:W-:Y:S01]  /*3cf0*/  FSEL R52, R52, -INF , !P6 ;  /* 0xff80000034347808 */ /* 0x000fe20007000000 */
[----:B------:R-:W4:Y:S01]  /*3d00*/  MUFU.TANH R22, R22 ;  /* 0x0000001600167308 */ /* 0x000f220000002400 */
[----:B------:R-:W-:Y:S02]  /*3d10*/  FSEL R37, R32, -INF , !P6 ;  /* 0xff80000020257808 */ /* 0x000fe40007000000 */
[----:B------:R-:W-:Y:S01]  /*3d20*/  ISETP.GE.AND P5, PT, R4, UR25, PT ;  /* 0x0000001904007c0c */ /* 0x000fe2000bfa6270 */
[----:B------:R-:W-:Y:S01]  /*3d30*/  VIADD R4, R16, 0x18 ;  /* 0x0000001810047836 */ /* 0x000fe20000000000 */
[----:B------:R-:W-:Y:S01]  /*3d40*/  ISETP.GE.AND P6, PT, R2, UR25, PT ;  /* 0x0000001902007c0c */ /* 0x000fe2000bfc6270 */
[----:B------:R-:W-:Y:S01]  /*3d50*/  FMUL.FTZ R80, R80, UR6 ;  /* 0x0000000650507c20 */ /* 0x000fe20008410000 */
[----:B------:R-:W-:Y:S01]  /*3d60*/  IADD3 R2, R16, 0x29, RZ ;  /* 0x0000002910027810 */ /* 0x000fe20007ffe0ff */
[----:B------:R-:W-:Y:S01]  /*3d70*/  MUFU.TANH R193, R92 ;  /* 0x0000005c00c17308 */ /* 0x000fe20000002400 */
[----:B------:R-:W-:Y:S01]  /*3d80*/  ISETP.GE.AND P4, PT, R8, UR25, PT ;  /* 0x0000001908007c0c */ /* 0x000fe2000bf86270 */
[----:B------:R-:W-:Y:S01]  /*3d90*/  FMUL.FTZ R81, R81, UR6 ;  /* 0x0000000651517c20 */ /* 0x000fe20008410000 */
[----:B---3--:R-:W-:Y:S01]  /*3da0*/  FSEL R8, R21, -INF , !P5 ;  /* 0xff80000015087808 */ /* 0x008fe20006800000 */
[----:B------:R-:W-:Y:S01]  /*3db0*/  FMUL.FTZ R82, R82, UR6 ;  /* 0x0000000652527c20 */ /* 0x000fe20008410000 */
[----:B------:R-:W-:Y:S01]  /*3dc0*/  FSEL R15, R44, -INF , !P5 ;  /* 0xff8000002c0f7808 */ /* 0x000fe20006800000 */
[----:B------:R-:W-:Y:S01]  /*3dd0*/  FMUL.FTZ R83, R83, UR6 ;  /* 0x0000000653537c20 */ /* 0x000fe20008410000 */
[----:B------:R-:W-:Y:S01]  /*3de0*/  ISETP.GE.AND P5, PT, R2, UR25, PT ;  /* 0x0000001902007c0c */ /* 0x000fe2000bfa6270 */
[----:B------:R-:W3:Y:S01]  /*3df0*/  MUFU.TANH R188, R94 ;  /* 0x0000005e00bc7308 */ /* 0x000ee20000002400 */
[----:B------:R-:W-:-:S02]  /*3e00*/  VIADD R2, R16, 0x30 ;  /* 0x0000003010027836 */ /* 0x000fc40000000000 */
[----:B------:R-:W-:Y:S01]  /*3e10*/  FMUL.FTZ R76, R76, UR6 ;  /* 0x000000064c4c7c20 */ /* 0x000fe20008410000 */
[----:B------:R-:W-:Y:S01]  /*3e20*/  FMUL.FTZ R77, R77, UR6 ;  /* 0x000000064d4d7c20 */ /* 0x000fe20008410000 */
[----:B------:R-:W-:Y:S01]  /*3e30*/  FMUL.FTZ R78, R78, UR6 ;  /* 0x000000064e4e7c20 */ /* 0x000fe20008410000 */
[----:B------:R-:W-:Y:S01]  /*3e40*/  FMUL.FTZ R79, R79, UR6 ;  /* 0x000000064f4f7c20 */ /* 0x000fe20008410000 */
[----:B------:R-:W-:Y:S01]  /*3e50*/  ISETP.GE.AND P3, PT, R4, UR25, PT ;  /* 0x0000001904007c0c */ /* 0x000fe2000bf66270 */
[----:B------:R-:W-:Y:S01]  /*3e60*/  MUFU.TANH R191, R60 ;  /* 0x0000003c00bf7308 */ /* 0x000fe20000002400 */
[----:B------:R-:W-:Y:S02]  /*3e70*/  FSEL R6, R34, -INF , !P4 ;  /* 0xff80000022067808 */ /* 0x000fe40006000000 */
[----:B------:R-:W-:Y:S02]  /*3e80*/  FSEL R13, R20, -INF , !P4 ;  /* 0xff800000140d7808 */ /* 0x000fe40006000000 */
[----:B------:R-:W-:-:S02]  /*3e90*/  IADD3 R4, R16, 0x19, RZ ;  /* 0x0000001910047810 */ /* 0x000fc40007ffe0ff */
[----:B------:R-:W-:Y:S01]  /*3ea0*/  ISETP.GE.AND P4, PT, R2, UR25, PT ;  /* 0x0000001902007c0c */ /* 0x000fe2000bf86270 */
[----:B------:R-:W-:Y:S01]  /*3eb0*/  MUFU.TANH R189, R61 ;  /* 0x0000003d00bd7308 */ /* 0x000fe20000002400 */
[----:B-1----:R-:W-:Y:S01]  /*3ec0*/  FSEL R204, R204, -INF , !P0 ;  /* 0xff800000cccc7808 */ /* 0x002fe20004000000 */
[----:B------:R-:W-:Y:S01]  /*3ed0*/  VIADD R2, R16, 0x31 ;  /* 0x0000003110027836 */ /* 0x000fe20000000000 */
[----:B------:R-:W-:Y:S02]  /*3ee0*/  FSEL R187, R187, -INF , !P0 ;  /* 0xff800000bbbb7808 */ /* 0x000fe40004000000 */
[----:B------:R-:W-:Y:S02]  /*3ef0*/  PLOP3.LUT P0, PT, PT, PT, UP0, 0x80, 0x0 ;  /* 0x000000000000781c */ /* 0x000fe40003f0f008 */
[----:B------:R-:W-:Y:S01]  /*3f00*/  FSEL R64, R64, -INF , !P2 ;  /* 0xff80000040407808 */ /* 0x000fe20005000000 */
[----:B------:R-:W1:Y:S01]  /*3f10*/  MUFU.TANH R190, R62 ;  /* 0x0000003e00be7308 */ /* 0x000e620000002400 */
[----:B------:R-:W-:-:S02]  /*3f20*/  ISETP.GE.AND P2, PT, R4, UR25, PT ;  /* 0x0000001904007c0c */ /* 0x000fc4000bf46270 */
[----:B--2---:R-:W-:Y:S02]  /*3f30*/  FSEL R4, R23, -INF , !P3 ;  /* 0xff80000017047808 */ /* 0x004fe40005800000 */
[----:B------:R-:W-:Y:S02]  /*3f40*/  FSEL R11, R35, -INF , !P3 ;  /* 0xff800000230b7808 */ /* 0x000fe40005800000 */
[----:B------:R-:W-:Y:S01]  /*3f50*/  ISETP.GE.AND P3, PT, R2, UR25, PT ;  /* 0x0000001902007c0c */ /* 0x000fe2000bf66270 */
[----:B------:R-:W2:Y:S01]  /*3f60*/  MUFU.TANH R202, R63 ;  /* 0x0000003f00ca7308 */ /* 0x000ea20000002400 */
[C---:B------:R-:W-:Y:S01]  /*3f70*/  VIADD R2, R16.reuse, 0x38 ;  /* 0x0000003810027836 */ /* 0x040fe20000000000 */
[----:B------:R-:W-:Y:S02]  /*3f80*/  IADD3 R16, R16, 0x39, RZ ;  /* 0x0000003910107810 */ /* 0x000fe40007ffe0ff */
[----:B----4-:R-:W-:Y:S02]  /*3f90*/  FSEL R12, R22, -INF , !P2 ;  /* 0xff800000160c7808 */ /* 0x010fe40005000000 */
[----:B------:R-:W-:-:S02]  /*3fa0*/  FSEL R9, R24, -INF , !P2 ;  /* 0xff80000018097808 */ /* 0x000fc40005000000 */
[----:B------:R-:W4:Y:S01]  /*3fb0*/  MUFU.TANH R203, R80 ;  /* 0x0000005000cb7308 */ /* 0x000f220000002400 */
[----:B---3--:R-:W-:Y:S02]  /*3fc0*/  FSEL R188, R188, -INF , !P1 ;  /* 0xff800000bcbc7808 */ /* 0x008fe40004800000 */
[----:B------:R-:W-:Y:S02]  /*3fd0*/  FSEL R193, R193, -INF , !P1 ;  /* 0xff800000c1c17808 */ /* 0x000fe40004800000 */
[----:B------:R-:W-:Y:S02]  /*3fe0*/  ISETP.GE.AND P2, PT, R2, UR25, PT ;  /* 0x0000001902007c0c */ /* 0x000fe4000bf46270 */
[----:B------:R-:W-:Y:S01]  /*3ff0*/  ISETP.GE.AND P1, PT, R16, UR25, PT ;  /* 0x0000001910007c0c */ /* 0x000fe2000bf26270 */
[----:B------:R-:W3:Y:S01]  /*4000*/  MUFU.TANH R201, R81 ;  /* 0x0000005100c97308 */ /* 0x000ee20000002400 */
[----:B-1----:R-:W-:Y:S02]  /*4010*/  FSEL R190, R190, -INF , !P6 ;  /* 0xff800000bebe7808 */ /* 0x002fe40007000000 */
[----:B------:R-:W-:-:S02]  /*4020*/  FSEL R191, R191, -INF , !P6 ;  /* 0xff800000bfbf7808 */ /* 0x000fc40007000000 */
[----:B--2---:R-:W-:Y:S02]  /*4030*/  FSEL R202, R202, -INF , !P5 ;  /* 0xff800000caca7808 */ /* 0x004fe40006800000 */
[----:B------:R-:W-:Y:S01]  /*4040*/  FSEL R189, R189, -INF , !P5 ;  /* 0xff800000bdbd7808 */ /* 0x000fe20006800000 */
[----:B------:R-:W1:Y:S01]  /*4050*/  MUFU.TANH R198, R82 ;  /* 0x0000005200c67308 */ /* 0x000e620000002400 */
[----:B----4-:R-:W-:-:S07]  /*4060*/  FSEL R203, R203, -INF , !P4 ;  /* 0xff800000cbcb7808 */ /* 0x010fce0006000000 */
[----:B------:R-:W2:Y:S01]  /*4070*/  MUFU.TANH R196, R83 ;  /* 0x0000005300c47308 */ /* 0x000ea20000002400 */
[----:B---3--:R-:W-:-:S07]  /*4080*/  FSEL R201, R201, -INF , !P3 ;  /* 0xff800000c9c97808 */ /* 0x008fce0005800000 */
[----:B------:R-:W3:Y:S01]  /*4090*/  MUFU.TANH R199, R76 ;  /* 0x0000004c00c77308 */ /* 0x000ee20000002400 */
[----:B-1----:R-:W-:-:S07]  /*40a0*/  FSEL R198, R198, -INF , !P4 ;  /* 0xff800000c6c67808 */ /* 0x002fce0006000000 */
[----:B------:R-:W1:Y:S01]  /*40b0*/  MUFU.TANH R194, R78 ;  /* 0x0000004e00c27308 */ /* 0x000e620000002400 */
[----:B--2---:R-:W-:-:S07]  /*40c0*/  FSEL R196, R196, -INF , !P3 ;  /* 0xff800000c4c47808 */ /* 0x004fce0005800000 */
[----:B------:R-:W2:Y:S01]  /*40d0*/  MUFU.TANH R192, R79 ;  /* 0x0000004f00c07308 */ /* 0x000ea20000002400 */
[----:B---3--:R-:W-:-:S07]  /*40e0*/  FSEL R199, R199, -INF , !P2 ;  /* 0xff800000c7c77808 */ /* 0x008fce0005000000 */
[----:B------:R-:W3:Y:S01]  /*40f0*/  MUFU.TANH R197, R77 ;  /* 0x0000004d00c57308 */ /* 0x000ee20000002400 */
[----:B-1----:R-:W-:Y:S02]  /*4100*/  FSEL R194, R194, -INF , !P2 ;  /* 0xff800000c2c27808 */ /* 0x002fe40005000000 */
[----:B--2---:R-:W-:Y:S02]  /*4110*/  FSEL R192, R192, -INF , !P1 ;  /* 0xff800000c0c07808 */ /* 0x004fe40004800000 */
[----:B---3--:R-:W-:Y:S01]  /*4120*/  FSEL R197, R197, -INF , !P1 ;  /* 0xff800000c5c57808 */ /* 0x008fe20004800000 */
        /* <DEDUP_REMOVED lines=81> */
.L_x_1850:
[----:B------:R-:W-:Y:S05]  /*4640*/  BSYNC B0 ;  /* 0x0000000000007941 */ /* 0x000fea0003800000 */
.L_x_1849:
[----:B------:R-:W0:Y:S02]  /*4650*/  LDGDEPBAR ;  /* 0x00000000000079af */ /* 0x000e240000000000 */
.L_x_1848:
        /* <DEDUP_REMOVED lines=32> */
[----:B--2---:R-:W2:Y:S03]  /*4860*/  SHFL.BFLY PT, R17, R10, 0x2, 0x1f ;  /* 0x0c401f000a117f89 */ /* 0x004ea600000e0000 */
        /* <DEDUP_REMOVED lines=41> */
[----:B------:R-:W2:Y:S01]  /*4b00*/  LDSM.16.MT88.4 R120, [R225+0x1e000] ;  /* 0x01e00000e178783b */ /* 0x000ea20000004200 */
[--C-:B------:R-:W-:Y:S01]  /*4b10*/  FFMA.FTZ R175, R8, UR6, -R195.reuse ;  /* 0x0000000608af7c23 */ /* 0x100fe200080108c3 */
[--C-:B------:R-:W-:Y:S01]  /*4b20*/  FFMA.FTZ R177, R15, UR6, -R200.reuse ;  /* 0x000000060fb17c23 */ /* 0x100fe200080108c8 */
[--C-:B------:R-:W-:Y:S01]  /*4b30*/  FFMA.FTZ R174, R13, UR6, -R200.reuse ;  /* 0x000000060dae7c23 */ /* 0x100fe200080108c8 */
[----:B------:R-:W5:Y:S01]  /*4b40*/  LDSM.16.MT88.4 R16, [R224+0x1e000] ;  /* 0x01e00000e010783b */ /* 0x000f620000004200 */
[----:B------:R-:W3:Y:S01]  /*4b50*/  MUFU.EX2 R180, R180 ;  /* 0x000000b400b47308 */ /* 0x000ee20000000800 */
[--C-:B------:R-:W-:Y:S01]  /*4b60*/  FFMA.FTZ R172, R6, UR6, -R195.reuse ;  /* 0x0000000606ac7c23 */ /* 0x100fe200080108c3 */
[--C-:B------:R-:W-:Y:S01]  /*4b70*/  FFMA.FTZ R169, R4, UR6, -R195.reuse ;  /* 0x0000000604a97c23 */ /* 0x100fe200080108c3 */
[----:B------:R-:W5:Y:S01]  /*4b80*/  LDSM.16.MT88.4 R8, [R226+0x18800] ;  /* 0x01880000e208783b */ /* 0x000f620000004200 */
[--C-:B------:R-:W-:Y:S01]  /*4b90*/  FFMA.FTZ R0, R12, UR6, -R195.reuse ;  /* 0x000000060c007c23 */ /* 0x100fe200080108c3 */
[--C-:B------:R-:W-:Y:S01]  /*4ba0*/  FFMA.FTZ R184, R193, UR6, -R200.reuse ;  /* 0x00000006c1b87c23 */ /* 0x100fe200080108c8 */
[--C-:B------:R-:W-:Y:S01]  /*4bb0*/  FFMA.FTZ R186, R191, UR6, -R200.reuse ;  /* 0x00000006bfba7c23 */ /* 0x100fe200080108c8 */
[----:B------:R-:W5:Y:S01]  /*4bc0*/  LDSM.16.MT88.4 R20, [R225+0x18800] ;  /* 0x01880000e114783b */ /* 0x000f620000004200 */
[----:B------:R-:W-:Y:S01]  /*4bd0*/  MUFU.EX2 R179, R179 ;  /* 0x000000b300b37308 */ /* 0x000fe20000000800 */
[--C-:B------:R-:W-:Y:S01]  /*4be0*/  FFMA.FTZ R187, R187, UR6, -R200.reuse ;  /* 0x00000006bbbb7c23 */ /* 0x100fe200080108c8 */
[--C-:B------:R-:W-:Y:S01]  /*4bf0*/  FFMA.FTZ R189, R189, UR6, -R200.reuse ;  /* 0x00000006bdbd7c23 */ /* 0x100fe200080108c8 */
[----:B------:R-:W5:Y:S01]  /*4c00*/  LDSM.16.MT88.4 R4, [R224+0x18800] ;  /* 0x01880000e004783b */ /* 0x000f620000004200 */
[--C-:B------:R-:W-:Y:S01]  /*4c10*/  FFMA.FTZ R188, R188, UR6, -R195.reuse ;  /* 0x00000006bcbc7c23 */ /* 0x100fe200080108c3 */
[--C-:B------:R-:W-:Y:S01]  /*4c20*/  FFMA.FTZ R191, R204, UR6, -R195.reuse ;  /* 0x00000006ccbf7c23 */ /* 0x100fe200080108c3 */
[--C-:B------:R-:W-:Y:S01]  /*4c30*/  FFMA.FTZ R190, R190, UR6, -R195.reuse ;  /* 0x00000006bebe7c23 */ /* 0x100fe200080108c3 */
[----:B------:R-:W5:Y:S01]  /*4c40*/  LDSM.16.MT88.4 R12, [R228+0x1a800] ;  /* 0x01a80000e40c783b */ /* 0x000f620000004200 */
        /* <DEDUP_REMOVED lines=43> */
[C---:B-1----:R-:W-:Y:S01]  /*4f00*/  HMMA.16816.F32.BF16 R60, R128.reuse, R64, RZ ;  /* 0x00000040803c723c */ /* 0x042fe200000418ff */
        /* <DEDUP_REMOVED lines=37> */
[C---:B-----5:R-:W-:Y:S06]  /*5160*/  HMMA.16816.F32.BF16 R124, R128.reuse, R16, RZ ;  /* 0x00000010807c723c */ /* 0x060fec00000418ff */
        /* <DEDUP_REMOVED lines=122> */
[----:B------:R-:W-:Y:S01]  /*5910*/  FADD.FTZ R0, R195, R194 ;  /* 0x000000c2c3007221 */ /* 0x000fe20000010000 */
[----:B------:R-:W-:-:S04]  /*5920*/  FADD.FTZ R2, R200, R199 ;  /* 0x000000c7c8027221 */ /* 0x000fc80000010000 */
[C---:B------:R-:W-:Y:S01]  /*5930*/  HMMA.16816.F32.BF16 R64, R16.reuse, R30, R64 ;  /* 0x0000001e1040723c */ /* 0x040fe20000041840 */
[----:B------:R-:W1:Y:S04]  /*5940*/  LDSM.16.MT88.4 R28, [R225+0x19800] ;  /* 0x01980000e11c783b */ /* 0x000e680000004200 */
[----:B------:R-:W-:Y:S01]  /*5950*/  STL [R1+0xc], R0 ;  /* 0x00000c0001007387 */ /* 0x000fe20000100800 */
[C---:B-----5:R-:W-:Y:S03]  /*5960*/  HMMA.16816.F32.BF16 R68, R16.reuse, R24, R68 ;  /* 0x000000181044723c */ /* 0x060fe60000041844 */
[----:B------:R-:W-:Y:S03]  /*5970*/  STL [R1+0x18], R2 ;  /* 0x0000180201007387 */ /* 0x000fe60000100800 */
        /* <DEDUP_REMOVED lines=46> */
[----:B------:R-:W-:Y:S01]  /*5c60*/  HMMA.16816.F32.BF16 R128, R4, R10, R128 ;  /* 0x0000000a0480723c */ /* 0x000fe20000041880 */
[----:B------:R-:W-:-:S08]  /*5c70*/  NOP ;  /* 0x0000000000007918 */ /* 0x000fd00000000000 */
[----:B------:R-:W-:-:S15]  /*5c80*/  @!P0 BRA `(.L_x_1851) ;  /* 0x0000003c00b08947 */ /* 0x000fde0003800000 */
[----:B------:R-:W1:Y:S01]  /*5c90*/  S2R R2, SR_TID.X ;  /* 0x0000000000027919 */ /* 0x000e620000002100 */
[--C-:B------:R-:W-:Y:S01]  /*5ca0*/  SHF.R.S32.HI R171, RZ, 0x1f, R170.reuse ;  /* 0x0000001fffab7819 */ /* 0x100fe200000114aa */
[----:B------:R-:W-:Y:S01]  /*5cb0*/  IMAD.U32 R7, RZ, RZ, UR21 ;  /* 0x00000015ff077e24 */ /* 0x000fe2000f8e00ff */
[----:B------:R-:W-:Y:S01]  /*5cc0*/  ULDC.64 UR6, c[0x0][0x220] ;  /* 0x0000880000067ab9 */ /* 0x000fe20000000a00 */
[----:B------:R-:W-:Y:S01]  /*5cd0*/  IMAD.U32 R252, RZ, RZ, UR23 ;  /* 0x00000017fffc7e24 */ /* 0x000fe2000f8e00ff */
[----:B------:R-:W-:Y:S01]  /*5ce0*/  ULDC UR4, c[0x0][0x2d0] ;  /* 0x0000b40000047ab9 */ /* 0x000fe20000000800 */
[--C-:B------:R-:W-:Y:S01]  /*5cf0*/  IMAD.WIDE.U32 R168, R168, UR19, R170.reuse ;  /* 0x00000013a8a87c25 */ /* 0x100fe2000f8e00aa */
[----:B------:R-:W-:Y:S01]  /*5d00*/  ISETP.GE.AND P4, PT, R170, UR4, PT ;  /* 0x00000004aa007c0c */ /* 0x000fe2000bf86270 */
[----:B------:R-:W2:Y:S01]  /*5d10*/  LDC.64 R240, c[0x0][0x250] ;  /* 0x00009400fff07b82 */ /* 0x000ea20000000a00 */
[----:B------:R-:W-:Y:S01]  /*5d20*/  UMOV UR15, URZ ;  /* 0x0000003f000f7c82 */ /* 0x000fe20008000000 */
[----:B------:R-:W-:Y:S01]  /*5d30*/  IMAD.WIDE.U32 R10, R165, UR19, R170 ;  /* 0x00000013a50a7c25 */ /* 0x000fe2000f8e00aa */
[----:B------:R-:W-:Y:S01]  /*5d40*/  IADD3 R0, P0, R168, UR22, RZ ;  /* 0x00000016a8007c10 */ /* 0x000fe2000ff1e0ff */
[----:B------:R-:W-:Y:S01]  /*5d50*/  ULDC UR11, c[0x0][0x2d0] ;  /* 0x0000b400000b7ab9 */ /* 0x000fe20000000800 */
[----:B------:R-:W-:Y:S01]  /*5d60*/  ULDC UR10, c[0x0][0x39c] ;  /* 0x0000e700000a7ab9 */ /* 0x000fe20000000800 */
[----:B------:R-:W-:Y:S01]  /*5d70*/  IMAD.MOV.U32 R167, RZ, RZ, R164 ;  /* 0x000000ffffa77224 */ /* 0x000fe200078e00a4 */
[----:B------:R-:W-:Y:S01]  /*5d80*/  IADD3.X R7, R7, UR9, R169, P0, !PT ;  /* 0x0000000907077c10 */ /* 0x000fe200087fe4a9 */
[----:B------:R-:W-:Y:S01]  /*5d90*/  ULDC.64 UR8, c[0x0][0x218] ;  /* 0x0000860000087ab9 */ /* 0x000fe20000000a00 */
[----:B------:R-:W-:Y:S01]  /*5da0*/  IADD3 R5, P0, R10, UR24, RZ ;  /* 0x000000180a057c10 */ /* 0x000fe2000ff1e0ff */
[----:B------:R-:W-:Y:S01]  /*5db0*/  ULDC UR4, c[0x0][0x2ec] ;  /* 0x0000bb0000047ab9 */ /* 0x000fe20000000800 */
[----:B------:R-:W-:Y:S01]  /*5dc0*/  LEA R6, P1, R0, UR8, 0x1 ;  /* 0x0000000800067c11 */ /* 0x000fe2000f8208ff */
[----:B------:R-:W3:Y:S01]  /*5dd0*/  @!P4 LDC.64 R238, c[0x0][0x220] ;  /* 0x00008800ffeecb82 */ /* 0x000ee20000000a00 */
[----:B------:R-:W-:Y:S01]  /*5de0*/  IADD3.X R252, R252, UR28, R11, P0, !PT ;  /* 0x0000001cfcfc7c10 */ /* 0x000fe200087fe40b */
[----:B------:R-:W-:Y:S01]  /*5df0*/  ULEA.HI.SX32 UR8, UR20, 0xfffffffe, 0x1a ;  /* 0xfffffffe14087891 */ /* 0x000fe2000f8fd23f */
[C---:B------:R-:W-:Y:S01]  /*5e00*/  LEA R4, P0, R5.reuse, UR6, 0x1 ;  /* 0x0000000605047c11 */ /* 0x040fe2000f8008ff */
[----:B------:R-:W-:Y:S01]  /*5e10*/  STL [R1+0x8], R6 ;  /* 0x0000080601007387 */ /* 0x000fe20000100800 */
[----:B------:R-:W-:Y:S01]  /*5e20*/  LEA.HI.X R0, R0, UR9, R7, 0x1, P1 ;  /* 0x0000000900007c11 */ /* 0x000fe200088f0c07 */
[----:B------:R-:W-:Y:S01]  /*5e30*/  ULEA.HI.SX32 UR20, UR20, 0xfffffffd, 0x1a ;  /* 0xfffffffd14147891 */ /* 0x000fe2000f8fd23f */
[----:B------:R-:W-:Y:S01]  /*5e40*/  LEA.HI.X R252, R5, UR7, R252, 0x1, P0 ;  /* 0x0000000705fc7c11 */ /* 0x000fe200080f0cfc */
[----:B------:R4:W-:Y:S01]  /*5e50*/  STL [R1], R4 ;  /* 0x0000000401007387 */ /* 0x0009e20000100800 */
[----:B------:R-:W2:Y:S01]  /*5e60*/  @!P4 LDC.64 R236, c[0x0][0x220] ;  /* 0x00008800ffeccb82 */ /* 0x000ea20000000a00 */
[----:B------:R-:W-:Y:S01]  /*5e70*/  ULDC.64 UR6, c[0x0][0x248] ;  /* 0x0000920000067ab9 */ /* 0x000fe20000000a00 */
[----:B-1----:R-:W-:Y:S01]  /*5e80*/  SHF.R.S32.HI R9, RZ, 0x1f, R2 ;  /* 0x0000001fff097819 */ /* 0x002fe20000011402 */
[----:B------:R1:W-:Y:S03]  /*5e90*/  STL [R1+0x4], R0 ;  /* 0x0000040001007387 */ /* 0x0003e60000100800 */
[----:B------:R-:W-:-:S02]  /*5ea0*/  LEA.HI R2, R9, R2, RZ, 0x3 ;  /* 0x0000000209027211 */ /* 0x000fc400078f18ff */
[----:B------:R-:W-:Y:S02]  /*5eb0*/  SHF.R.S32.HI R9, RZ, 0x1f, R166 ;  /* 0x0000001fff097819 */ /* 0x000fe400000114a6 */
[----:B----4-:R-:W-:-:S05]  /*5ec0*/  IADD3 R4, P0, R166, 0x20, RZ ;  /* 0x00000020a6047810 */ /* 0x010fca0007f1e0ff */
[----:B------:R4:W-:Y:S01]  /*5ed0*/  STL [R1+0x20], R4 ;  /* 0x0000200401007387 */ /* 0x0009e20000100800 */
[----:B-1----:R-:W-:-:S03]  /*5ee0*/  IMAD.MOV.U32 R0, RZ, RZ, R3 ;  /* 0x000000ffff007224 */ /* 0x002fc600078e0003 */
[----:B------:R1:W-:Y:S04]  /*5ef0*/  STL [R1+0x14], R9 ;  /* 0x0000140901007387 */ /* 0x0003e80000100800 */
[----:B------:R1:W5:Y:S01]  /*5f00*/  LDL.64 R6, [R1+0x20] ;  /* 0x0000200001067983 */ /* 0x0003620000100a00 */
[--C-:B------:R-:W-:Y:S02]  /*5f10*/  IMAD.MOV.U32 R5, RZ, RZ, R9.reuse ;  /* 0x000000ffff057224 */ /* 0x100fe400078e0009 */
[----:B------:R-:W-:Y:S02]  /*5f20*/  IMAD.MOV.U32 R5, RZ, RZ, R9 ;  /* 0x000000ffff057224 */ /* 0x000fe400078e0009 */
[----:B----4-:R-:W-:Y:S01]  /*5f30*/  IMAD.MOV.U32 R4, RZ, RZ, R8 ;  /* 0x000000ffff047224 */ /* 0x010fe200078e0008 */
[----:B------:R-:W-:Y:S01]  /*5f40*/  SHF.R.S32.HI R4, RZ, 0x3, R2 ;  /* 0x00000003ff047819 */ /* 0x000fe20000011402 */
[----:B-----5:R-:W-:-:S05]  /*5f50*/  IMAD.X R7, RZ, RZ, R5, P0 ;  /* 0x000000ffff077224 */ /* 0x020fca00000e0605 */
[----:B------:R1:W-:Y:S04]  /*5f60*/  STL [R1+0x24], R7 ;  /* 0x0000240701007387 */ /* 0x0003e80000100800 */
[----:B------:R1:W-:Y:S01]  /*5f70*/  STL [R1+0x10], R4 ;  /* 0x0000100401007387 */ /* 0x0003e20000100800 */
[----:B--23--:R-:W-:Y:S05]  /*5f80*/  BRA `(.L_x_1852) ;  /* 0x0000000400287947 */ /* 0x00cfea0003800000 */
.L_x_1854:
        /* <DEDUP_REMOVED lines=12> */
[----:B------:R-:W-:Y:S02]  /*6050*/  @!P4 SHF.R.S32.HI R3, RZ, 0x1f, R3 ;  /* 0x0000001fff03c819 */ /* 0x000fe40000011403 */
        /* <DEDUP_REMOVED lines=9> */
[----:B------:R-:W-:Y:S01]  /*60f0*/  IMAD.U32 R21, RZ, RZ, UR25 ;  /* 0x00000019ff157e24 */ /* 0x000fe2000f8e00ff */
[----:B------:R-:W-:Y:S01]  /*6100*/  @!P4 IADD3 R3, R3, UR23, RZ ;  /* 0x000000170303cc10 */ /* 0x000fe2000fffe0ff */
[----:B------:R-:W-:Y:S03]  /*6110*/  @!P4 VIADD R13, R13, UR25 ;  /* 0x000000190d0dcc36 */ /* 0x000fe60008000000 */
[-C--:B------:R-:W-:Y:S02]  /*6120*/  @!P4 LEA.HI.X R3, R16, R251.reuse, R3, 0x6, P0 ;  /* 0x000000fb1003c211 */ /* 0x080fe400000f3403 */
[----:B------:R-:W-:Y:S02]  /*6130*/  @!P4 LEA.HI.X R13, R20, R251, R13, 0x6, P6 ;  /* 0x000000fb140dc211 */ /* 0x000fe400030f340d */
[C---:B--2---:R-:W-:Y:S02]  /*6140*/  @!P4 LEA R16, P6, R12.reuse, R6, 0x1 ;  /* 0x000000060c10c211 */ /* 0x044fe400078c08ff */
[----:B------:R-:W-:Y:S02]  /*6150*/  @!P4 IADD3 R11, P0, R11, UR12, RZ ;  /* 0x0000000c0b0bcc10 */ /* 0x000fe4000ff1e0ff */
[----:B------:R-:W-:Y:S02]  /*6160*/  @!P4 LEA.HI.X R17, R12, R7, R13, 0x1, P6 ;  /* 0x000000070c11c211 */ /* 0x000fe400030f0c0d */
[----:B------:R-:W-:Y:S02]  /*6170*/  @!P4 IADD3.X R6, R3, UR13, RZ, P0, !PT ;  /* 0x0000000d0306cc10 */ /* 0x000fe400087fe4ff */
[C---:B---3--:R-:W-:Y:S01]  /*6180*/  @!P4 LEA R4, P0, R11.reuse, R4, 0x1 ;  /* 0x000000040b04c211 */ /* 0x048fe200078008ff */
        /* <DEDUP_REMOVED lines=42> */
.L_x_1852:
[----:B-12---:R-:W2:Y:S01]  /*6430*/  LDL.64 R8, [R1+0x10] ;  /* 0x0000100001087983 */ /* 0x006ea20000100a00 */
[----:B------:R-:W-:Y:S01]  /*6440*/  UIADD3 UR14, UR8, -UR15, URZ ;  /* 0x8000000f080e7290 */ /* 0x000fe2000fffe03f */
[----:B------:R-:W-:Y:S04]  /*6450*/  DEPBAR.LE SB0, 0x0 ;  /* 0x000080000000791a */ /* 0x000fe80000000000 */
[----:B------:R-:W3:Y:S01]  /*6460*/  LDL.64 R4, [R1+0x20] ;  /* 0x0000200001047983 */ /* 0x000ee20000100a00 */
[----:B------:R-:W-:Y:S01]  /*6470*/  USHF.R.S32.HI UR9, URZ, 0x1f, UR14 ;  /* 0x0000001f3f097899 */ /* 0x000fe2000801140e */
[----:B------:R-:W-:Y:S01]  /*6480*/  IMAD.U32 R164, RZ, RZ, UR14 ;  /* 0x0000000effa47e24 */ /* 0x000fe2000f8e00ff */
[----:B------:R-:W-:Y:S02]  /*6490*/  ISETP.LT.AND P5, PT, RZ, UR14, PT ;  /* 0x0000000eff007c0c */ /* 0x000fe4000bfa1270 */
[----:B------:R-:W4:Y:S01]  /*64a0*/  LDL R12, [R1] ;  /* 0x00000000010c7983 */ /* 0x000f220000100800 */
[----:B------:R-:W-:Y:S02]  /*64b0*/  IMAD.U32 R33, RZ, RZ, UR14 ;  /* 0x0000000eff217e24 */ /* 0x000fe4000f8e00ff */
[C---:B------:R-:W-:Y:S01]  /*64c0*/  IMAD R32, R240.reuse, UR9, RZ ;  /* 0x00000009f0207c24 */ /* 0x040fe2000f8e02ff */
[----:B------:R-:W-:Y:S01]  /*64d0*/  BAR.SYNC.DEFER_BLOCKING 0x0 ;  /* 0x0000000000007b1d */ /* 0x000fe20000010000 */
[----:B------:R-:W-:Y:S01]  /*64e0*/  IMAD.U32 R2, RZ, RZ, UR14 ;  /* 0x0000000eff027e24 */ /* 0x000fe2000f8e00ff */
[----:B------:R-:W-:Y:S01]  /*64f0*/  UIADD3 UR9, UR20, -UR15, URZ ;  /* 0x8000000f14097290 */ /* 0x000fe2000fffe03f */
[----:B------:R-:W-:Y:S04]  /*6500*/  IMAD.WIDE.U32 R34, R240, UR14, RZ ;  /* 0x0000000ef0227c25 */ /* 0x000fe8000f8e00ff */
[----:B------:R-:W-:Y:S02]  /*6510*/  IMAD R32, R241, UR14, R32 ;  /* 0x0000000ef1207c24 */ /* 0x000fe4000f8e0220 */
[----:B------:R-:W-:Y:S03]  /*6520*/  IMAD.U32 R3, RZ, RZ, UR14 ;  /* 0x0000000eff037e24 */ /* 0x000fe6000f8e00ff */
[----:B------:R-:W-:Y:S01]  /*6530*/  IADD3 R32, R35, R32, RZ ;  /* 0x0000002023207210 */ /* 0x000fe20007ffe0ff */
[----:B------:R-:W-:Y:S01]  /*6540*/  @P4 STS.128 [R242+0x18000], RZ ;  /* 0x018000fff2004388 */ /* 0x000fe20000000c00 */
[----:B--2---:R-:W-:Y:S04]  /*6550*/  LEA R164, P1, R164, R8, 0x6 ;  /* 0x00000008a4a47211 */ /* 0x004fe800078230ff */
[----:B------:R-:W-:Y:S01]  /*6560*/  LEA.HI.X.SX32 R165, R33, R9, 0x6, P1 ;  /* 0x0000000921a57211 */ /* 0x000fe200008f36ff */
[----:B------:R-:W-:Y:S01]  /*6570*/  IMAD.WIDE.U32 R22, R164, R240, RZ ;  /* 0x000000f0a4167225 */ /* 0x000fe200078e00ff */
[----:B---3--:R-:W-:Y:S03]  /*6580*/  LEA R2, P0, R2, R4, 0x6 ;  /* 0x0000000402027211 */ /* 0x008fe600078030ff */
[-C--:B------:R-:W-:Y:S01]  /*6590*/  IMAD R35, R165, R240.reuse, RZ ;  /* 0x000000f0a5237224 */ /* 0x080fe200078e02ff */
[----:B------:R-:W-:Y:S01]  /*65a0*/  LEA.HI.X.SX32 R3, R3, R5, 0x6, P0 ;  /* 0x0000000503037211 */ /* 0x000fe200000f36ff */
[----:B------:R-:W-:Y:S01]  /*65b0*/  IMAD.WIDE.U32 R18, R2, R240, RZ ;  /* 0x000000f002127225 */ /* 0x000fe200078e00ff */
[----:B------:R-:W-:Y:S02]  /*65c0*/  LEA R33, P0, R34, R246, 0x6 ;  /* 0x000000f622217211 */ /* 0x000fe400078030ff */
[----:B----4-:R-:W-:Y:S01]  /*65d0*/  LEA R6, P3, R22, R12, 0x1 ;  /* 0x0000000c16067211 */ /* 0x010fe200078608ff */
[----:B------:R-:W-:Y:S01]  /*65e0*/  IMAD R35, R164, R241, R35 ;  /* 0x000000f1a4237224 */ /* 0x000fe200078e0223 */
[----:B------:R-:W-:Y:S01]  /*65f0*/  LEA.HI.X R32, R34, R235, R32, 0x6, P0 ;  /* 0x000000eb22207211 */ /* 0x000fe200000f3420 */
[----:B------:R-:W-:Y:S01]  /*6600*/  IMAD R34, R3, R240, RZ ;  /* 0x000000f003227224 */ /* 0x000fe200078e02ff */
[----:B------:R-:W-:Y:S01]  /*6610*/  LEA R3, P2, R240, R33, 0x5 ;  /* 0x00000021f0037211 */ /* 0x000fe200078428ff */
[----:B------:R-:W-:Y:S01]  /*6620*/  IMAD.IADD R35, R23, 0x1, R35 ;  /* 0x0000000117237824 */ /* 0x000fe200078e0223 */
[----:B------:R-:W-:Y:S01]  /*6630*/  @!P4 LEA R14, P1, R33, R238, 0x1 ;  /* 0x000000ee210ec211 */ /* 0x000fe200078208ff */
[----:B------:R-:W-:Y:S01]  /*6640*/  IMAD R34, R2, R241, R34 ;  /* 0x000000f102227224 */ /* 0x000fe200078e0222 */
[----:B------:R-:W-:Y:S02]  /*6650*/  LEA.HI.X R2, R240, R32, R241, 0x5, P2 ;  /* 0x00000020f0027211 */ /* 0x000fe400010f2cf1 */
[----:B------:R-:W-:Y:S01]  /*6660*/  LEA.HI.X R7, R22, R252, R35, 0x1, P3 ;  /* 0x000000fc16077211 */ /* 0x000fe200018f0c23 */
[----:B------:R-:W-:Y:S01]  /*6670*/  IMAD.IADD R165, R19, 0x1, R34 ;  /* 0x0000000113a57824 */ /* 0x000fe200078e0222 */
[----:B------:R-:W-:Y:S02]  /*6680*/  ISETP.GE.AND P3, PT, R245, UR11, PT ;  /* 0x0000000bf5007c0c */ /* 0x000fe4000bf66270 */
[C---:B------:R-:W-:Y:S02]  /*6690*/  LEA R164, P2, R18.reuse, R12, 0x1 ;  /* 0x0000000c12a47211 */ /* 0x040fe400078408ff */
        /* <DEDUP_REMOVED lines=8> */
[C---:B------:R-:W-:Y:S02]  /*6720*/  @!P4 LEA R10, P0, R3.reuse, R236, 0x1 ;  /* 0x000000ec030ac211 */ /* 0x040fe400078008ff */
[----:B------:R-:W-:Y:S02]  /*6730*/  @P3 STS.128 [R242+0x1a000], RZ ;  /* 0x01a000fff2003388 */ /* 0x000fe40000000c00 */
[----:B------:R-:W-:Y:S03]  /*6740*/  @!P4 LEA.HI.X R11, R3, R237, R2, 0x1, P0 ;  /* 0x000000ed030bc211 */ /* 0x000fe600000f0c02 */
[----:B------:R-:W-:Y:S01]  /*6750*/  @!PT LDS RZ, [RZ] ;  /* 0x00000000fffff984 */ /* 0x000fe20000000800 */
[----:B------:R-:W-:Y:S01]  /*6760*/  @!PT LDS RZ, [RZ] ;  /* 0x00000000fffff984 */ /* 0x000fe20000000800 */
[----:B------:R-:W-:Y:S01]  /*6770*/  @!PT LDS RZ, [RZ] ;  /* 0x00000000fffff984 */ /* 0x000fe20000000800 */
[----:B------:R-:W-:Y:S01]  /*6780*/  @!P3 LDGSTS.E.BYPASS.LTC128B.128 [R242+0x1a000], desc[UR26][R6.64+0x80] ;  /* 0x1a00008006f2bfae */ /* 0x000fe2000b901d5a */
[----:B------:R-:W-:Y:S01]  /*6790*/  IMAD.MOV.U32 R2, RZ, RZ, R8 ;  /* 0x000000ffff027224 */ /* 0x000fe200078e0008 */
[----:B------:R-:W-:Y:S03]  /*67a0*/  MOV R3, R9 ;  /* 0x0000000900037202 */ /* 0x000fe60000000f00 */
        /* <DEDUP_REMOVED lines=31> */
[----:B------:R-:W2:Y:S05]  /*69a0*/  LDSM.16.M88.4 R172, [R233+0x10000] ;  /* 0x01000000e9ac783b */ /* 0x000eaa0000000200 */
[----:B------:R-:W3:Y:S05]  /*69b0*/  LDSM.16.M88.4 R176, [R233+0x10800] ;  /* 0x01080000e9b0783b */ /* 0x000eea0000000200 */
[----:B------:R-:W4:Y:S05]  /*69c0*/  LDSM.16.M88.4 R180, [R233+0x11000] ;  /* 0x01100000e9b4783b */ /* 0x000f2a0000000200 */
[----:B------:R-:W5:Y:S01]  /*69d0*/  LDSM.16.M88.4 R184, [R233+0x11800] ;  /* 0x01180000e9b8783b */ /* 0x000f620000000200 */
[----:B-1----:R-:W-:Y:S02]  /*69e0*/  IMAD.MOV.U32 R164, RZ, RZ, R4 ;  /* 0x000000ffffa47224 */ /* 0x002fe400078e0004 */
[----:B------:R-:W-:Y:S02]  /*69f0*/  IMAD.MOV.U32 R165, RZ, RZ, R5 ;  /* 0x000000ffffa57224 */ /* 0x000fe400078e0005 */
[----:B------:R-:W0:Y:S05]  /*6a00*/  LDGDEPBAR ;  /* 0x00000000000079af */ /* 0x000e2a0000000000 */
[----:B------:R-:W-:Y:S05]  /*6a10*/  LDSM.16.M88.4 R188, [R232] ;  /* 0x00000000e8bc783b */ /* 0x000fea0000000200 */
[----:B------:R-:W1:Y:S05]  /*6a20*/  LDSM.16.M88.4 R192, [R231] ;  /* 0x00000000e7c0783b */ /* 0x000e6a0000000200 */
[----:B------:R-:W1:Y:S01]  /*6a30*/  LDSM.16.M88.4 R196, [R223] ;  /* 0x00000000dfc4783b */ /* 0x000e620000000200 */
[C---:B--2---:R-:W-:Y:S04]  /*6a40*/  HMMA.16816.F32.BF16 R4, R168.reuse, R172, RZ ;  /* 0x000000aca804723c */ /* 0x044fe800000418ff */
[----:B------:R-:W-:Y:S02]  /*6a50*/  LDSM.16.M88.4 R200, [R221] ;  /* 0x00000000ddc8783b */ /* 0x000fe40000000200 */
[C---:B------:R-:W-:Y:S03]  /*6a60*/  HMMA.16816.F32.BF16 R8, R168.reuse, R174, RZ ;  /* 0x000000aea808723c */ /* 0x040fe600000418ff */
[----:B------:R-:W2:Y:S03]  /*6a70*/  LDSM.16.M88.4 R172, [R222] ;  /* 0x00000000deac783b */ /* 0x000ea60000000200 */
[C---:B---3--:R-:W-:Y:S02]  /*6a80*/  HMMA.16816.F32.BF16 R12, R168.reuse, R176, RZ ;  /* 0x000000b0a80c723c */ /* 0x048fe400000418ff */
[----:B------:R-:W-:Y:S04]  /*6a90*/  LDSM.16.M88.4 R204, [R230] ;  /* 0x00000000e6cc783b */ /* 0x000fe80000000200 */
[C---:B------:R-:W-:Y:S01]  /*6aa0*/  HMMA.16816.F32.BF16 R16, R168.reuse, R178, RZ ;  /* 0x000000b2a810723c */ /* 0x040fe200000418ff */
[----:B------:R-:W3:Y:S05]  /*6ab0*/  LDSM.16.M88.4 R176, [R227+0x10000] ;  /* 0x01000000e3b0783b */ /* 0x000eea0000000200 */
[C---:B----4-:R-:W-:Y:S06]  /*6ac0*/  HMMA.16816.F32.BF16 R20, R168.reuse, R180, RZ ;  /* 0x000000b4a814723c */ /* 0x050fec00000418ff */
[C---:B------:R-:W-:Y:S01]  /*6ad0*/  HMMA.16816.F32.BF16 R24, R168.reuse, R182, RZ ;  /* 0x000000b6a818723c */ /* 0x040fe200000418ff */
[----:B------:R-:W-:Y:S05]  /*6ae0*/  LDSM.16.M88.4 R180, [R227+0x11000] ;  /* 0x01100000e3b4783b */ /* 0x000fea0000000200 */
[C---:B-----5:R-:W-:Y:S06]  /*6af0*/  HMMA.16816.F32.BF16 R28, R168.reuse, R184, RZ ;  /* 0x000000b8a81c723c */ /* 0x060fec00000418ff */
[----:B------:R-:W-:Y:S01]  /*6b00*/  HMMA.16816.F32.BF16 R32, R168, R186, RZ ;  /* 0x000000baa820723c */ /* 0x000fe200000418ff */
[----:B------:R-:W4:Y:S05]  /*6b10*/  LDSM.16.M88.4 R168, [R227+0x10800] ;  /* 0x01080000e3a8783b */ /* 0x000f2a0000000200 */
[C---:B-1----:R-:W-:Y:S01]  /*6b20*/  HMMA.16816.F32.BF16 R4, R188.reuse, R192, R4 ;  /* 0x000000c0bc04723c */ /* 0x042fe20000041804 */
[----:B------:R-:W1:Y:S05]  /*6b30*/  LDSM.16.M88.4 R184, [R227+0x11800] ;  /* 0x01180000e3b8783b */ /* 0x000e6a0000000200 */
[C---:B------:R-:W-:Y:S01]  /*6b40*/  HMMA.16816.F32.BF16 R8, R188.reuse, R194, R8 ;  /* 0x000000c2bc08723c */ /* 0x040fe20000041808 */
[----:B------:R-:W-:Y:S05]  /*6b50*/  LDSM.16.M88.4 R192, [R234+0x4000] ;  /* 0x00400000eac0783b */ /* 0x000fea0000000200 */
[C---:B------:R-:W-:Y:S06]  /*6b60*/  HMMA.16816.F32.BF16 R12, R188.reuse, R196, R12 ;  /* 0x000000c4bc0c723c */ /* 0x040fec000004180c */
[C---:B------:R-:W-:Y:S01]  /*6b70*/  HMMA.16816.F32.BF16 R16, R188.reuse, R198, R16 ;  /* 0x000000c6bc10723c */ /* 0x040fe20000041810 */
[----:B------:R-:W-:Y:S05]  /*6b80*/  LDSM.16.M88.4 R196, [R233+0x12000] ;  /* 0x01200000e9c4783b */ /* 0x000fea0000000200 */
[C---:B--2---:R-:W-:Y:S06]  /*6b90*/  HMMA.16816.F32.BF16 R20, R188.reuse, R172, R20 ;  /* 0x000000acbc14723c */ /* 0x044fec0000041814 */
[C---:B------:R-:W-:Y:S01]  /*6ba0*/  HMMA.16816.F32.BF16 R24, R188.reuse, R174, R24 ;  /* 0x000000aebc18723c */ /* 0x040fe20000041818 */
[----:B------:R-:W-:Y:S05]  /*6bb0*/  LDSM.16.M88.4 R172, [R229] ;  /* 0x00000000e5ac783b */ /* 0x000fea0000000200 */
[C---:B------:R-:W-:Y:S06]  /*6bc0*/  HMMA.16816.F32.BF16 R28, R188.reuse, R200, R28 ;  /* 0x000000c8bc1c723c */ /* 0x040fec000004181c */
[----:B------:R-:W-:Y:S01]  /*6bd0*/  HMMA.16816.F32.BF16 R32, R188, R202, R32 ;  /* 0x000000cabc20723c */ /* 0x000fe20000041820 */
[----:B------:R-:W2:Y:S05]  /*6be0*/  LDSM.16.M88.4 R188, [R220] ;  /* 0x00000000dcbc783b */ /* 0x000eaa0000000200 */
[C---:B---3--:R-:W-:Y:S01]  /*6bf0*/  HMMA.16816.F32.BF16 R4, R204.reuse, R176, R4 ;  /* 0x000000b0cc04723c */ /* 0x048fe20000041804 */
[----:B------:R-:W-:Y:S05]  /*6c00*/  LDSM.16.M88.4 R200, [R233+0x13000] ;  /* 0x01300000e9c8783b */ /* 0x000fea0000000200 */
[C---:B------:R-:W-:Y:S01]  /*6c10*/  HMMA.16816.F32.BF16 R8, R204.reuse, R178, R8 ;  /* 0x000000b2cc08723c */ /* 0x040fe20000041808 */
[----:B------:R-:W3:Y:S05]  /*6c20*/  LDSM.16.M88.4 R176, [R220+0x800] ;  /* 0x00080000dcb0783b */ /* 0x000eea0000000200 */
[C---:B----4-:R-:W-:Y:S06]  /*6c30*/  HMMA.16816.F32.BF16 R12, R204.reuse, R168, R12 ;  /* 0x000000a8cc0c723c */ /* 0x050fec000004180c */
[C---:B------:R-:W-:Y:S01]  /*6c40*/  HMMA.16816.F32.BF16 R16, R204.reuse, R170, R16 ;  /* 0x000000aacc10723c */ /* 0x040fe20000041810 */
[----:B------:R-:W4:Y:S05]  /*6c50*/  LDSM.16.M88.4 R168, [R220+0x1000] ;  /* 0x00100000dca8783b */ /* 0x000f2a0000000200 */
[C---:B------:R-:W-:Y:S06]  /*6c60*/  HMMA.16816.F32.BF16 R20, R204.reuse, R180, R20 ;  /* 0x000000b4cc14723c */ /* 0x040fec0000041814 */
[C---:B------:R-:W-:Y:S01]  /*6c70*/  HMMA.16816.F32.BF16 R24, R204.reuse, R182, R24 ;  /* 0x000000b6cc18723c */ /* 0x040fe20000041818 */
[----:B------:R-:W5:Y:S05]  /*6c80*/  LDSM.16.M88.4 R180, [R220+0x1800] ;  /* 0x00180000dcb4783b */ /* 0x000f6a0000000200 */
[C---:B-1----:R-:W-:Y:S06]  /*6c90*/  HMMA.16816.F32.BF16 R28, R204.reuse, R184, R28 ;  /* 0x000000b8cc1c723c */ /* 0x042fec000004181c */
[----:B------:R-:W-:Y:S01]  /*6ca0*/  HMMA.16816.F32.BF16 R32, R204, R186, R32 ;  /* 0x000000bacc20723c */ /* 0x000fe20000041820 */
[----:B------:R-:W5:Y:S05]  /*6cb0*/  LDL R204, [R1+0x4] ;  /* 0x0000040001cc7983 */ /* 0x000f6a0000100800 */
[----:B------:R-:W1:Y:S01]  /*6cc0*/  LDSM.16.M88.4 R184, [R233+0x12800] ;  /* 0x01280000e9b8783b */ /* 0x000e620000000200 */
[C---:B--2---:R-:W-:Y:S06]  /*6cd0*/  HMMA.16816.F32.BF16 R4, R172.reuse, R188, R4 ;  /* 0x000000bcac04723c */ /* 0x044fec0000041804 */
[C---:B------:R-:W-:Y:S01]  /*6ce0*/  HMMA.16816.F32.BF16 R8, R172.reuse, R190, R8 ;  /* 0x000000beac08723c */ /* 0x040fe20000041808 */
[----:B------:R-:W2:Y:S05]  /*6cf0*/  LDSM.16.M88.4 R188, [R233+0x13800] ;  /* 0x01380000e9bc783b */ /* 0x000eaa0000000200 */
[C---:B---3--:R-:W-:Y:S06]  /*6d00*/  HMMA.16816.F32.BF16 R12, R172.reuse, R176, R12 ;  /* 0x000000b0ac0c723c */ /* 0x048fec000004180c */
[C---:B------:R-:W-:Y:S01]  /*6d10*/  HMMA.16816.F32.BF16 R16, R172.reuse, R178, R16 ;  /* 0x000000b2ac10723c */ /* 0x040fe20000041810 */
[----:B------:R-:W-:Y:S05]  /*6d20*/  LDSM.16.M88.4 R176, [R218] ;  /* 0x00000000dab0783b */ /* 0x000fea0000000200 */
[C---:B----4-:R-:W-:Y:S06]  /*6d30*/  HMMA.16816.F32.BF16 R20, R172.reuse, R168, R20 ;  /* 0x000000a8ac14723c */ /* 0x050fec0000041814 */
[C---:B------:R-:W-:Y:S01]  /*6d40*/  HMMA.16816.F32.BF16 R24, R172.reuse, R170, R24 ;  /* 0x000000aaac18723c */ /* 0x040fe20000041818 */
[----:B------:R-:W-:Y:S05]  /*6d50*/  LDSM.16.M88.4 R168, [R232+0x4000] ;  /* 0x00400000e8a8783b */ /* 0x000fea0000000200 */
[C---:B-----5:R-:W-:Y:S06]  /*6d60*/  HMMA.16816.F32.BF16 R28, R172.reuse, R180, R28 ;  /* 0x000000b4ac1c723c */ /* 0x060fec000004181c */
[----:B------:R-:W-:Y:S01]  /*6d70*/  HMMA.16816.F32.BF16 R32, R172, R182, R32 ;  /* 0x000000b6ac20723c */ /* 0x000fe20000041820 */
[----:B------:R-:W3:Y:S05]  /*6d80*/  LDSM.16.M88.4 R172, [R219] ;  /* 0x00000000dbac783b */ /* 0x000eea0000000200 */
[C---:B------:R-:W-:Y:S01]  /*6d90*/  HMMA.16816.F32.BF16 R4, R192.reuse, R196, R4 ;  /* 0x000000c4c004723c */ /* 0x040fe20000041804 */
[----:B------:R-:W4:Y:S05]  /*6da0*/  LDSM.16.M88.4 R180, [R217] ;  /* 0x00000000d9b4783b */ /* 0x000f2a0000000200 */
[C---:B------:R-:W-:Y:S01]  /*6db0*/  HMMA.16816.F32.BF16 R8, R192.reuse, R198, R8 ;  /* 0x000000c6c008723c */ /* 0x040fe20000041808 */
[----:B------:R-:W-:Y:S05]  /*6dc0*/  LDSM.16.M88.4 R196, [R230+0x4000] ;  /* 0x00400000e6c4783b */ /* 0x000fea0000000200 */
[C---:B-1----:R-:W-:Y:S06]  /*6dd0*/  HMMA.16816.F32.BF16 R12, R192.reuse, R184, R12 ;  /* 0x000000b8c00c723c */ /* 0x042fec000004180c */
[C---:B------:R-:W-:Y:S01]  /*6de0*/  HMMA.16816.F32.BF16 R16, R192.reuse, R186, R16 ;  /* 0x000000bac010723c */ /* 0x040fe20000041810 */
[----:B------:R-:W1:Y:S05]  /*6df0*/  LDSM.16.M88.4 R184, [R216] ;  /* 0x00000000d8b8783b */ /* 0x000e6a0000000200 */
[C---:B------:R-:W-:Y:S06]  /*6e00*/  HMMA.16816.F32.BF16 R20, R192.reuse, R200, R20 ;  /* 0x000000c8c014723c */ /* 0x040fec0000041814 */
[C---:B------:R-:W-:Y:S01]  /*6e10*/  HMMA.16816.F32.BF16 R24, R192.reuse, R202, R24 ;  /* 0x000000cac018723c */ /* 0x040fe20000041818 */
[----:B------:R-:W5:Y:S05]  /*6e20*/  LDSM.16.M88.4 R200, [R227+0x12000] ;  /* 0x01200000e3c8783b */ /* 0x000f6a0000000200 */
        /* <DEDUP_REMOVED lines=12> */
[----:B------:R-:W-:Y:S05]  /*6ef0*/  LDSM.16.M88.4 R180, [R220+0x2000] ;  /* 0x00200000dcb4783b */ /* 0x000fea0000000200 */
[C---:B-1----:R-:W-:Y:S06]  /*6f00*/  HMMA.16816.F32.BF16 R28, R168.reuse, R184, R28 ;  /* 0x000000b8a81c723c */ /* 0x042fec000004181c */
[----:B------:R-:W-:Y:S01]  /*6f10*/  HMMA.16816.F32.BF16 R32, R168, R186, R32 ;  /* 0x000000baa820723c */ /* 0x000fe20000041820 */
[----:B------:R-:W1:Y:S05]  /*6f20*/  LDSM.16.M88.4 R168, [R229+0x4000] ;  /* 0x00400000e5a8783b */ /* 0x000e6a0000000200 */
[C---:B-----5:R-:W-:Y:S01]  /*6f30*/  HMMA.16816.F32.BF16 R4, R196.reuse, R200, R4 ;  /* 0x000000c8c404723c */ /* 0x060fe20000041804 */
[----:B------:R-:W4:Y:S05]  /*6f40*/  LDSM.16.M88.4 R184, [R220+0x2800] ;  /* 0x00280000dcb8783b */ /* 0x000f2a0000000200 */
[C---:B------:R-:W-:Y:S01]  /*6f50*/  HMMA.16816.F32.BF16 R8, R196.reuse, R202, R8 ;  /* 0x000000cac408723c */ /* 0x040fe20000041808 */
        /* <DEDUP_REMOVED lines=9> */
[----:B------:R-:W3:Y:S05]  /*6ff0*/  LDSM.16.M88.4 R176, [R233+0x14800] ;  /* 0x01480000e9b0783b */ /* 0x000eea0000000200 */
[C---:B-1----:R-:W-:Y:S01]  /*7000*/  HMMA.16816.F32.BF16 R4, R168.reuse, R180, R4 ;  /* 0x000000b4a804723c */ /* 0x042fe20000041804 */
[----:B------:R-:W-:Y:S05]  /*7010*/  LDSM.16.M88.4 R196, [R215] ;  /* 0x00000000d7c4783b */ /* 0x000fea0000000200 */
[C---:B------:R-:W-:Y:S01]  /*7020*/  HMMA.16816.F32.BF16 R8, R168.reuse, R182, R8 ;  /* 0x000000b6a808723c */ /* 0x040fe20000041808 */
[----:B------:R-:W1:Y:S05]  /*7030*/  LDSM.16.M88.4 R180, [R233+0x15000] ;  /* 0x01500000e9b4783b */ /* 0x000e6a0000000200 */
[C---:B----4-:R-:W-:Y:S06]  /*7040*/  HMMA.16816.F32.BF16 R12, R168.reuse, R184, R12 ;  /* 0x000000b8a80c723c */ /* 0x050fec000004180c */
[C---:B------:R-:W-:Y:S01]  /*7050*/  HMMA.16816.F32.BF16 R16, R168.reuse, R186, R16 ;  /* 0x000000baa810723c */ /* 0x040fe20000041810 */
[----:B------:R-:W4:Y:S05]  /*7060*/  LDSM.16.M88.4 R184, [R233+0x15800] ;  /* 0x01580000e9b8783b */ /* 0x000f2a0000000200 */
[C---:B------:R-:W-:Y:S06]  /*7070*/  HMMA.16816.F32.BF16 R20, R168.reuse, R192, R20 ;  /* 0x000000c0a814723c */ /* 0x040fec0000041814 */
[C---:B------:R-:W-:Y:S01]  /*7080*/  HMMA.16816.F32.BF16 R24, R168.reuse, R194, R24 ;  /* 0x000000c2a818723c */ /* 0x040fe20000041818 */
[----:B------:R-:W4:Y:S05]  /*7090*/  LDSM.16.M88.4 R192, [R232+0x8000] ;  /* 0x00800000e8c0783b */ /* 0x000f2a0000000200 */
[C---:B-----5:R-:W-:Y:S06]  /*70a0*/  HMMA.16816.F32.BF16 R28, R168.reuse, R200, R28 ;  /* 0x000000c8a81c723c */ /* 0x060fec000004181c */
[----:B------:R-:W-:Y:S01]  /*70b0*/  HMMA.16816.F32.BF16 R32, R168, R202, R32 ;  /* 0x000000caa820723c */ /* 0x000fe20000041820 */
[----:B------:R-:W5:Y:S05]  /*70c0*/  LDSM.16.M88.4 R168, [R214] ;  /* 0x00000000d6a8783b */ /* 0x000f6a0000000200 */
[C---:B--2---:R-:W-:Y:S01]  /*70d0*/  HMMA.16816.F32.BF16 R4, R172.reuse, R188, R4 ;  /* 0x000000bcac04723c */ /* 0x044fe20000041804 */
[----:B------:R-:W-:Y:S05]  /*70e0*/  LDSM.16.M88.4 R200, [R227+0x15800] ;  /* 0x01580000e3c8783b */ /* 0x000fea0000000200 */
[C---:B------:R-:W-:Y:S01]  /*70f0*/  HMMA.16816.F32.BF16 R8, R172.reuse, R190, R8 ;  /* 0x000000beac08723c */ /* 0x040fe20000041808 */
[----:B------:R-:W2:Y:S05]  /*7100*/  LDSM.16.M88.4 R188, [R213] ;  /* 0x00000000d5bc783b */ /* 0x000eaa0000000200 */
[C---:B---3--:R-:W-:Y:S06]  /*7110*/  HMMA.16816.F32.BF16 R12, R172.reuse, R176, R12 ;  /* 0x000000b0ac0c723c */ /* 0x048fec000004180c */
[C---:B------:R-:W-:Y:S01]  /*7120*/  HMMA.16816.F32.BF16 R16, R172.reuse, R178, R16 ;  /* 0x000000b2ac10723c */ /* 0x040fe20000041810 */
[----:B------:R-:W3:Y:S05]  /*7130*/  LDSM.16.M88.4 R176, [R212] ;  /* 0x00000000d4b0783b */ /* 0x000eea0000000200 */
[C---:B-1----:R-:W-:Y:S06]  /*7140*/  HMMA.16816.F32.BF16 R20, R172.reuse, R180, R20 ;  /* 0x000000b4ac14723c */ /* 0x042fec0000041814 */
[C---:B------:R-:W-:Y:S01]  /*7150*/  HMMA.16816.F32.BF16 R24, R172.reuse, R182, R24 ;  /* 0x000000b6ac18723c */ /* 0x040fe20000041818 */
[----:B------:R-:W-:Y:S05]  /*7160*/  LDSM.16.M88.4 R180, [R227+0x14000] ;  /* 0x01400000e3b4783b */ /* 0x000fea0000000200 */
[C---:B----4-:R-:W-:Y:S06]  /*7170*/  HMMA.16816.F32.BF16 R28, R172.reuse, R184, R28 ;  /* 0x000000b8ac1c723c */ /* 0x050fec000004181c */
[----:B------:R-:W-:Y:S01]  /*7180*/  HMMA.16816.F32.BF16 R32, R172, R186, R32 ;  /* 0x000000baac20723c */ /* 0x000fe20000041820 */
[----:B------:R-:W1:Y:S05]  /*7190*/  LDSM.16.M88.4 R172, [R230+0x8000] ;  /* 0x00800000e6ac783b */ /* 0x000e6a0000000200 */
[C---:B------:R-:W-:Y:S01]  /*71a0*/  HMMA.16816.F32.BF16 R4, R192.reuse, R196, R4 ;  /* 0x000000c4c004723c */ /* 0x040fe20000041804 */
[----:B------:R-:W4:Y:S05]  /*71b0*/  LDSM.16.M88.4 R184, [R227+0x14800] ;  /* 0x01480000e3b8783b */ /* 0x000f2a0000000200 */
[C---:B------:R-:W-:Y:S01]  /*71c0*/  HMMA.16816.F32.BF16 R8, R192.reuse, R198, R8 ;  /* 0x000000c6c008723c */ /* 0x040fe20000041808 */
[----:B------:R-:W4:Y:S05]  /*71d0*/  LDSM.16.M88.4 R196, [R227+0x15000] ;  /* 0x01500000e3c4783b */ /* 0x000f2a0000000200 */
[C---:B-----5:R-:W-:Y:S06]  /*71e0*/  HMMA.16816.F32.BF16 R12, R192.reuse, R168, R12 ;  /* 0x000000a8c00c723c */ /* 0x060fec000004180c */
[C---:B------:R-:W-:Y:S01]  /*71f0*/  HMMA.16816.F32.BF16 R16, R192.reuse, R170, R16 ;  /* 0x000000aac010723c */ /* 0x040fe20000041810 */
[----:B------:R-:W-:Y:S05]  /*7200*/  LDSM.16.M88.4 R168, [R229+0x8000] ;  /* 0x00800000e5a8783b */ /* 0x000fea0000000200 */
[C---:B--2---:R-:W-:Y:S06]  /*7210*/  HMMA.16816.F32.BF16 R20, R192.reuse, R188, R20 ;  /* 0x000000bcc014723c */ /* 0x044fec0000041814 */
[C---:B------:R-:W-:Y:S01]  /*7220*/  HMMA.16816.F32.BF16 R24, R192.reuse, R190, R24 ;  /* 0x000000bec018723c */ /* 0x040fe20000041818 */
[----:B------:R-:W2:Y:S05]  /*7230*/  LDSM.16.M88.4 R188, [R220+0x4000] ;  /* 0x00400000dcbc783b */ /* 0x000eaa0000000200 */
[C---:B---3--:R-:W-:Y:S06]  /*7240*/  HMMA.16816.F32.BF16 R28, R192.reuse, R176, R28 ;  /* 0x000000b0c01c723c */ /* 0x048fec000004181c */
[----:B------:R-:W-:Y:S01]  /*7250*/  HMMA.16816.F32.BF16 R32, R192, R178, R32 ;  /* 0x000000b2c020723c */ /* 0x000fe20000041820 */
[----:B------:R-:W3:Y:S05]  /*7260*/  LDSM.16.M88.4 R176, [R220+0x4800] ;  /* 0x00480000dcb0783b */ /* 0x000eea0000000200 */
[C---:B-1----:R-:W-:Y:S01]  /*7270*/  HMMA.16816.F32.BF16 R4, R172.reuse, R180, R4 ;  /* 0x000000b4ac04723c */ /* 0x042fe20000041804 */
[----:B------:R-:W-:Y:S05]  /*7280*/  LDSM.16.M88.4 R192, [R234+0xc000] ;  /* 0x00c00000eac0783b */ /* 0x000fea0000000200 */
[C---:B------:R-:W-:Y:S01]  /*7290*/  HMMA.16816.F32.BF16 R8, R172.reuse, R182, R8 ;  /* 0x000000b6ac08723c */ /* 0x040fe20000041808 */
[----:B------:R-:W1:Y:S05]  /*72a0*/  LDSM.16.M88.4 R180, [R220+0x5000] ;  /* 0x00500000dcb4783b */ /* 0x000e6a0000000200 */
[C---:B----4-:R-:W-:Y:S06]  /*72b0*/  HMMA.16816.F32.BF16 R12, R172.reuse, R184, R12 ;  /* 0x000000b8ac0c723c */ /* 0x050fec000004180c */
[C---:B------:R-:W-:Y:S01]  /*72c0*/  HMMA.16816.F32.BF16 R16, R172.reuse, R186, R16 ;  /* 0x000000baac10723c */ /* 0x040fe20000041810 */
[----:B------:R-:W4:Y:S05]  /*72d0*/  LDSM.16.M88.4 R184, [R220+0x5800] ;  /* 0x00580000dcb8783b */ /* 0x000f2a0000000200 */
[C---:B------:R-:W-:Y:S06]  /*72e0*/  HMMA.16816.F32.BF16 R20, R172.reuse, R196, R20 ;  /* 0x000000c4ac14723c */ /* 0x040fec0000041814 */
[C---:B------:R-:W-:Y:S01]  /*72f0*/  HMMA.16816.F32.BF16 R24, R172.reuse, R198, R24 ;  /* 0x000000c6ac18723c */ /* 0x040fe20000041818 */
[----:B------:R-:W5:Y:S05]  /*7300*/  LDSM.16.M88.4 R196, [R233+0x16000] ;  /* 0x01600000e9c4783b */ /* 0x000f6a0000000200 */
[C---:B------:R-:W-:Y:S06]  /*7310*/  HMMA.16816.F32.BF16 R28, R172.reuse, R200, R28 ;  /* 0x000000c8ac1c723c */ /* 0x040fec000004181c */
[----:B------:R-:W-:Y:S01]  /*7320*/  HMMA.16816.F32.BF16 R32, R172, R202, R32 ;  /* 0x000000caac20723c */ /* 0x000fe20000041820 */
[----:B------:R-:W5:Y:S05]  /*7330*/  LDSM.16.M88.4 R172, [R233+0x16800] ;  /* 0x01680000e9ac783b */ /* 0x000f6a0000000200 */
[C---:B--2---:R-:W-:Y:S01]  /*7340*/  HMMA.16816.F32.BF16 R4, R168.reuse, R188, R4 ;  /* 0x000000bca804723c */ /* 0x044fe20000041804 */
[----:B------:R-:W-:Y:S05]  /*7350*/  LDSM.16.M88.4 R200, [R233+0x17800] ;  /* 0x01780000e9c8783b */ /* 0x000fea0000000200 */
[C---:B------:R-:W-:Y:S01]  /*7360*/  HMMA.16816.F32.BF16 R8, R168.reuse, R190, R8 ;  /* 0x000000bea808723c */ /* 0x040fe20000041808 */
[----:B------:R-:W2:Y:S05]  /*7370*/  LDSM.16.M88.4 R188, [R233+0x17000] ;  /* 0x01700000e9bc783b */ /* 0x000eaa0000000200 */
[C---:B---3--:R-:W-:Y:S06]  /*7380*/  HMMA.16816.F32.BF16 R12, R168.reuse, R176, R12 ;  /* 0x000000b0a80c723c */ /* 0x048fec000004180c */
[C---:B------:R-:W-:Y:S01]  /*7390*/  HMMA.16816.F32.BF16 R16, R168.reuse, R178, R16 ;  /* 0x000000b2a810723c */ /* 0x040fe20000041810 */
[----:B------:R-:W-:Y:S05]  /*73a0*/  LDSM.16.M88.4 R176, [R211] ;  /* 0x00000000d3b0783b */ /* 0x000fea0000000200 */
[C---:B-1----:R-:W-:Y:S06]  /*73b0*/  HMMA.16816.F32.BF16 R20, R168.reuse, R180, R20 ;  /* 0x000000b4a814723c */ /* 0x042fec0000041814 */
[C---:B------:R-:W-:Y:S01]  /*73c0*/  HMMA.16816.F32.BF16 R24, R168.reuse, R182, R24 ;  /* 0x000000b6a818723c */ /* 0x040fe20000041818 */
[----:B------:R-:W-:Y:S05]  /*73d0*/  LDSM.16.M88.4 R180, [R210] ;  /* 0x00000000d2b4783b */ /* 0x000fea0000000200 */
[C---:B----4-:R-:W-:Y:S06]  /*73e0*/  HMMA.16816.F32.BF16 R28, R168.reuse, R184, R28 ;  /* 0x000000b8a81c723c */ /* 0x050fec000004181c */
[----:B------:R-:W-:Y:S01]  /*73f0*/  HMMA.16816.F32.BF16 R32, R168, R186, R32 ;  /* 0x000000baa820723c */ /* 0x000fe20000041820 */
[----:B------:R-:W1:Y:S05]  /*7400*/  LDSM.16.M88.4 R168, [R232+0xc000] ;  /* 0x00c00000e8a8783b */ /* 0x000e6a0000000200 */
[C---:B-----5:R-:W-:Y:S01]  /*7410*/  HMMA.16816.F32.BF16 R4, R192.reuse, R196, R4 ;  /* 0x000000c4c004723c */ /* 0x060fe20000041804 */
[----:B------:R-:W3:Y:S05]  /*7420*/  LDSM.16.M88.4 R184, [R209] ;  /* 0x00000000d1b8783b */ /* 0x000eea0000000200 */
[C---:B------:R-:W-:Y:S01]  /*7430*/  HMMA.16816.F32.BF16 R8, R192.reuse, R198, R8 ;  /* 0x000000c6c008723c */ /* 0x040fe20000041808 */
[----:B------:R-:W4:Y:S05]  /*7440*/  LDSM.16.M88.4 R196, [R208] ;  /* 0x00000000d0c4783b */ /* 0x000f2a0000000200 */
        /* <DEDUP_REMOVED lines=21> */
[----:B------:R-:W4:Y:S05]  /*75a0*/  LDSM.16.M88.4 R168, [R220+0x6800] ;  /* 0x00680000dca8783b */ /* 0x000f2a0000000200 */
[C---:B--2---:R-:W-:Y:S06]  /*75b0*/  HMMA.16816.F32.BF16 R4, R172.reuse, R188, R4 ;  /* 0x000000bcac04723c */ /* 0x044fec0000041804 */
[C---:B------:R-:W-:Y:S06]  /*75c0*/  HMMA.16816.F32.BF16 R8, R172.reuse, R190, R8 ;  /* 0x000000beac08723c */ /* 0x040fec0000041808 */
[C---:B-1----:R-:W-:Y:S01]  /*75d0*/  HMMA.16816.F32.BF16 R12, R172.reuse, R176, R12 ;  /* 0x000000b0ac0c723c */ /* 0x042fe2000004180c */
[----:B------:R-:W2:Y:S04]  /*75e0*/  LDL R176, [R1+0x8] ;  /* 0x0000080001b07983 */ /* 0x000ea80000100800 */
[----:B------:R-:W-:Y:S01]  /*75f0*/  IMAD.MOV.U32 R190, RZ, RZ, R2 ;  /* 0x000000ffffbe7224 */ /* 0x000fe200078e0002 */
[C---:B------:R-:W-:Y:S05]  /*7600*/  HMMA.16816.F32.BF16 R16, R172.reuse, R178, R16 ;  /* 0x000000b2ac10723c */ /* 0x040fea0000041810 */
[----:B------:R-:W-:Y:S01]  /*7610*/  IMAD.MOV.U32 R191, RZ, RZ, R3 ;  /* 0x000000ffffbf7224 */ /* 0x000fe200078e0003 */
[C---:B-----5:R-:W-:Y:S06]  /*7620*/  HMMA.16816.F32.BF16 R20, R172.reuse, R180, R20 ;  /* 0x000000b4ac14723c */ /* 0x060fec0000041814 */
[C---:B------:R-:W-:Y:S06]  /*7630*/  HMMA.16816.F32.BF16 R24, R172.reuse, R182, R24 ;  /* 0x000000b6ac18723c */ /* 0x040fec0000041818 */
[C---:B---3--:R-:W-:Y:S06]  /*7640*/  HMMA.16816.F32.BF16 R28, R172.reuse, R184, R28 ;  /* 0x000000b8ac1c723c */ /* 0x048fec000004181c */
[----:B------:R-:W-:Y:S01]  /*7650*/  HMMA.16816.F32.BF16 R32, R172, R186, R32 ;  /* 0x000000baac20723c */ /* 0x000fe20000041820 */
[----:B------:R-:W1:Y:S04]  /*7660*/  LDSM.16.M88.4 R172, [R220+0x7000] ;  /* 0x00700000dcac783b */ /* 0x000e680000000200 */
[----:B------:R-:W-:Y:S01]  /*7670*/  MOV R185, R165 ;  /* 0x000000a500b97202 */ /* 0x000fe20000000f00 */
[C---:B------:R-:W-:Y:S05]  /*7680*/  HMMA.16816.F32.BF16 R4, R192.reuse, R200, R4 ;  /* 0x000000c8c004723c */ /* 0x040fea0000041804 */
[----:B------:R-:W-:Y:S01]  /*7690*/  IMAD.MOV.U32 R184, RZ, RZ, R164 ;  /* 0x000000ffffb87224 */ /* 0x000fe200078e00a4 */
[C---:B------:R-:W-:Y:S06]  /*76a0*/  HMMA.16816.F32.BF16 R8, R192.reuse, R202, R8 ;  /* 0x000000cac008723c */ /* 0x040fec0000041808 */
[C---:B----4-:R-:W-:Y:S06]  /*76b0*/  HMMA.16816.F32.BF16 R12, R192.reuse, R168, R12 ;  /* 0x000000a8c00c723c */ /* 0x050fec000004180c */
[C---:B------:R-:W-:Y:S01]  /*76c0*/  HMMA.16816.F32.BF16 R16, R192.reuse, R170, R16 ;  /* 0x000000aac010723c */ /* 0x040fe20000041810 */
[----:B------:R-:W3:Y:S01]  /*76d0*/  LDSM.16.M88.4 R168, [R220+0x7800] ;  /* 0x00780000dca8783b */ /* 0x000ee20000000200 */
[----:B------:R-:W-:Y:S04]  /*76e0*/  DEPBAR.LE SB0, 0x0 ;  /* 0x000080000000791a */ /* 0x000fe80000000000 */
[----:B------:R-:W-:Y:S01]  /*76f0*/  BAR.SYNC.DEFER_BLOCKING 0x0 ;  /* 0x0000000000007b1d */ /* 0x000fe20000010000 */
[----:B------:R-:W-:Y:S01]  /*7700*/  FMUL.FTZ R2, R6, UR10 ;  /* 0x0000000a06027c20 */ /* 0x000fe20008410000 */
[----:B------:R-:W-:Y:S03]  /*7710*/  FMUL.FTZ R166, R7, UR10 ;  /* 0x0000000a07a67c20 */ /* 0x000fe60008410000 */
[----:B------:R-:W-:Y:S01]  /*7720*/  FMUL.FTZ R3, R4, UR10 ;  /* 0x0000000a04037c20 */ /* 0x000fe20008410000 */
[----:B------:R4:W-:Y:S01]  /*7730*/  MUFU.TANH R181, R2 ;  /* 0x0000000200b57308 */ /* 0x0009e20000002400 */
[----:B------:R-:W-:Y:S01]  /*7740*/  FMUL.FTZ R164, R9, UR10 ;  /* 0x0000000a09a47c20 */ /* 0x000fe20008410000 */
[----:B------:R-:W-:Y:S01]  /*7750*/  FMUL.FTZ R165, R8, UR10 ;  /* 0x0000000a08a57c20 */ /* 0x000fe20008410000 */
[----:B------:R-:W-:Y:S01]  /*7760*/  FMUL.FTZ R186, R5, UR10 ;  /* 0x0000000a05ba7c20 */ /* 0x000fe20008410000 */
[C---:B-1----:R-:W-:Y:S06]  /*7770*/  HMMA.16816.F32.BF16 R20, R192.reuse, R172, R20 ;  /* 0x000000acc014723c */ /* 0x042fec0000041814 */
[----:B------:R1:W-:Y:S01]  /*7780*/  MUFU.TANH R183, R166 ;  /* 0x000000a600b77308 */ /* 0x0003e20000002400 */
[----:B------:R-:W-:Y:S01]  /*7790*/  FMUL.FTZ R5, R12, UR10 ;  /* 0x0000000a0c057c20 */ /* 0x000fe20008410000 */
[C---:B------:R-:W-:Y:S08]  /*77a0*/  HMMA.16816.F32.BF16 R24, R192.reuse, R174, R24 ;  /* 0x000000aec018723c */ /* 0x040ff00000041818 */
[----:B------:R5:W5:Y:S03]  /*77b0*/  MUFU.TANH R187, R3 ;  /* 0x0000000300bb7308 */ /* 0x000b660000002400 */
[----:B----4-:R-:W-:Y:S01]  /*77c0*/  FMUL.FTZ R2, R11, UR10 ;  /* 0x0000000a0b027c20 */ /* 0x010fe20008410000 */
[----:B------:R-:W-:Y:S01]  /*77d0*/  FMUL.FTZ R6, R16, UR10 ;  /* 0x0000000a10067c20 */ /* 0x000fe20008410000 */
[----:B------:R-:W-:Y:S05]  /*77e0*/  FMUL.FTZ R13, R13, UR10 ;  /* 0x0000000a0d0d7c20 */ /* 0x000fea0008410000 */
[----:B------:R4:W-:Y:S01]  /*77f0*/  MUFU.TANH R9, R2 ;  /* 0x0000000200097308 */ /* 0x0009e20000002400 */
[----:B-1----:R-:W-:Y:S01]  /*7800*/  FMUL.FTZ R166, R14, UR10 ;  /* 0x0000000a0ea67c20 */ /* 0x002fe20008410000 */
[C---:B---3--:R-:W-:Y:S08]  /*7810*/  HMMA.16816.F32.BF16 R28, R192.reuse, R168, R28 ;  /* 0x000000a8c01c723c */ /* 0x048ff0000004181c */
[----:B------:R1:W-:Y:S03]  /*7820*/  MUFU.TANH R8, R164 ;  /* 0x000000a400087308 */ /* 0x0003e60000002400 */
[----:B-----5:R-:W-:Y:S01]  /*7830*/  FMUL.FTZ R3, R10, UR10 ;  /* 0x0000000a0a037c20 */ /* 0x020fe20008410000 */
[----:B------:R-:W-:Y:S01]  /*7840*/  FMUL.FTZ R21, R21, UR10 ;  /* 0x0000000a15157c20 */ /* 0x000fe20008410000 */
[----:B------:R-:W-:Y:S05]  /*7850*/  HMMA.16816.F32.BF16 R32, R192, R170, R32 ;  /* 0x000000aac020723c */ /* 0x000fea0000041820 */
[----:B------:R3:W-:Y:S01]  /*7860*/  MUFU.TANH R179, R166 ;  /* 0x000000a600b37308 */ /* 0x0007e20000002400 */
[----:B----4-:R-:W-:Y:S01]  /*7870*/  FMUL.FTZ R2, R19, UR10 ;  /* 0x0000000a13027c20 */ /* 0x010fe20008410000 */
[----:B------:R-:W-:Y:S01]  /*7880*/  FMUL.FTZ R26, R26, UR10 ;  /* 0x0000000a1a1a7c20 */ /* 0x000fe20008410000 */
[----:B------:R-:W-:Y:S07]  /*7890*/  FMUL.FTZ R27, R27, UR10 ;  /* 0x0000000a1b1b7c20 */ /* 0x000fee0008410000 */
[----:B------:R4:W-:Y:S01]  /*78a0*/  MUFU.TANH R200, R165 ;  /* 0x000000a500c87308 */ /* 0x0009e20000002400 */
[----:B-1----:R-:W-:Y:S01]  /*78b0*/  FMUL.FTZ R164, R17, UR10 ;  /* 0x0000000a11a47c20 */ /* 0x002fe20008410000 */
[----:B------:R-:W-:Y:S01]  /*78c0*/  FMUL.FTZ R30, R30, UR10 ;  /* 0x0000000a1e1e7c20 */ /* 0x000fe20008410000 */
[----:B------:R-:W-:Y:S01]  /*78d0*/  FMUL.FTZ R29, R29, UR10 ;  /* 0x0000000a1d1d7c20 */ /* 0x000fe20008410000 */
[----:B------:R-:W-:Y:S06]  /*78e0*/  FMUL.FTZ R31, R31, UR10 ;  /* 0x0000000a1f1f7c20 */ /* 0x000fec0008410000 */
[----:B------:R1:W-:Y:S01]  /*78f0*/  MUFU.TANH R10, R3 ;  /* 0x00000003000a7308 */ /* 0x0003e20000002400 */
[----:B---3--:R-:W-:Y:S01]  /*7900*/  FMUL.FTZ R166, R22, UR10 ;  /* 0x0000000a16a67c20 */ /* 0x008fe20008410000 */
[----:B------:R-:W-:Y:S01]  /*7910*/  FMUL.FTZ R189, R32, UR10 ;  /* 0x0000000a20bd7c20 */ /* 0x000fe20008410000 */
[----:B------:R-:W-:Y:S01]  /*7920*/  FMUL.FTZ R33, R33, UR10 ;  /* 0x0000000a21217c20 */ /* 0x000fe20008410000 */
[----:B------:R-:W-:Y:S06]  /*7930*/  FMUL.FTZ R35, R35, UR10 ;  /* 0x0000000a23237c20 */ /* 0x000fec0008410000 */
[----:B------:R3:W-:Y:S01]  /*7940*/  MUFU.TANH R201, R2 ;  /* 0x0000000200c97308 */ /* 0x0007e20000002400 */
[----:B----4-:R-:W-:Y:S09]  /*7950*/  FMUL.FTZ R165, R15, UR10 ;  /* 0x0000000a0fa57c20 */ /* 0x010ff20008410000 */
[----:B------:R4:W-:Y:S01]  /*7960*/  MUFU.TANH R199, R164 ;  /* 0x000000a400c77308 */ /* 0x0009e20000002400 */
[----:B-1----:R-:W-:Y:S09]  /*7970*/  FMUL.FTZ R3, R18, UR10 ;  /* 0x0000000a12037c20 */ /* 0x002ff20008410000 */
[----:B------:R1:W-:Y:S01]  /*7980*/  MUFU.TANH R177, R6 ;  /* 0x0000000600b17308 */ /* 0x0003e20000002400 */
[----:B---3--:R-:W-:Y:S09]  /*7990*/  IMAD.U32 R2, RZ, RZ, UR9 ;  /* 0x00000009ff027e24 */ /* 0x008ff2000f8e00ff */
[----:B------:R3:W-:Y:S01]  /*79a0*/  MUFU.TANH R175, R166 ;  /* 0x000000a600af7308 */ /* 0x0007e20000002400 */
[----:B----4-:R-:W-:Y:S09]  /*79b0*/  FMUL.FTZ R164, R28, UR10 ;  /* 0x0000000a1ca47c20 */ /* 0x010ff20008410000 */
[----:B------:R4:W-:Y:S01]  /*79c0*/  MUFU.TANH R197, R165 ;  /* 0x000000a500c57308 */ /* 0x0009e20000002400 */
[C---:B-1----:R-:W-:Y:S04]  /*79d0*/  LEA R6, P0, R2.reuse, R190, 0x6 ;  /* 0x000000be02067211 */ /* 0x042fe800078030ff */
[----:B------:R-:W-:Y:S05]  /*79e0*/  LEA.HI.X.SX32 R7, R2, R191, 0x6, P0 ;  /* 0x000000bf02077211 */ /* 0x000fea00000f36ff */
[----:B------:R1:W-:Y:S01]  /*79f0*/  MUFU.TANH R198, R3 ;  /* 0x0000000300c67308 */ /* 0x0003e20000002400 */
[----:B---3--:R-:W-:Y:S09]  /*7a00*/  FMUL.FTZ R166, R25, UR10 ;  /* 0x0000000a19a67c20 */ /* 0x008ff20008410000 */
[----:B------:R3:W-:Y:S01]  /*7a10*/  MUFU.TANH R190, R164 ;  /* 0x000000a400be7308 */ /* 0x0007e20000002400 */
[----:B----4-:R-:W-:Y:S09]  /*7a20*/  FMUL.FTZ R165, R23, UR10 ;  /* 0x0000000a17a57c20 */ /* 0x010ff20008410000 */
[----:B------:R4:W-:Y:S01]  /*7a30*/  MUFU.TANH R202, R166 ;  /* 0x000000a600ca7308 */ /* 0x0009e20000002400 */
[----:B-1----:R-:W-:Y:S09]  /*7a40*/  FMUL.FTZ R3, R24, UR10 ;  /* 0x0000000a18037c20 */ /* 0x002ff20008410000 */
[----:B------:R1:W-:Y:S01]  /*7a50*/  MUFU.TANH R207, R165 ;  /* 0x000000a500cf7308 */ /* 0x0003e20000002400 */
[C---:B---3--:R-:W-:Y:S09]  /*7a60*/  LEA R164, P0, R2.reuse, R184, 0x6 ;  /* 0x000000b802a47211 */ /* 0x048ff200078030ff */
[----:B------:R-:W3:Y:S01]  /*7a70*/  MUFU.TANH R182, R186 ;  /* 0x000000ba00b67308 */ /* 0x000ee20000002400 */
[----:B----4-:R-:W-:Y:S09]  /*7a80*/  FMNMX.FTZ R166, R187, R167, !PT ;  /* 0x000000a7bba67209 */ /* 0x010ff20007810000 */
[----:B------:R4:W-:Y:S01]  /*7a90*/  MUFU.TANH R206, R3 ;  /* 0x0000000300ce7308 */ /* 0x0009e20000002400 */
[----:B-1----:R-:W-:Y:S02]  /*7aa0*/  LEA.HI.X.SX32 R165, R2, R185, 0x6, P0 ;  /* 0x000000b902a57211 */ /* 0x002fe400000f36ff */
[----:B------:R-:W-:Y:S04]  /*7ab0*/  FMNMX.FTZ R2, R181, R0, !PT ;  /* 0x00000000b5027209 */ /* 0x000fe80007810000 */
[----:B------:R-:W-:Y:S03]  /*7ac0*/  FMNMX.FTZ R2, R183, R2, !PT ;  /* 0x00000002b7027209 */ /* 0x000fe60007810000 */
[----:B------:R1:W5:Y:S01]  /*7ad0*/  MUFU.TANH R188, R5 ;  /* 0x0000000500bc7308 */ /* 0x0003620000002400 */
[----:B---3--:R-:W-:Y:S02]  /*7ae0*/  FMNMX.FTZ R166, R182, R166, !PT ;  /* 0x000000a6b6a67209 */ /* 0x008fe40007810000 */
[----:B------:R-:W-:Y:S02]  /*7af0*/  FMNMX.FTZ R2, R10, R2, !PT ;  /* 0x000000020a027209 */ /* 0x000fe40007810000 */
[----:B------:R-:W-:Y:S02]  /*7b00*/  FMNMX.FTZ R166, R200, R166, !PT ;  /* 0x000000a6c8a67209 */ /* 0x000fe40007810000 */
[----:B------:R-:W-:Y:S03]  /*7b10*/  FMNMX.FTZ R2, R9, R2, !PT ;  /* 0x0000000209027209 */ /* 0x000fe60007810000 */
[----:B------:R-:W3:Y:S01]  /*7b20*/  MUFU.TANH R196, R13 ;  /* 0x0000000d00c47308 */ /* 0x000ee20000002400 */
[----:B----4-:R-:W-:Y:S01]  /*7b30*/  IMAD R3, R7, UR6, RZ ;  /* 0x0000000607037c24 */ /* 0x010fe2000f8e02ff */
[----:B------:R-:W-:Y:S03]  /*7b40*/  FMNMX.FTZ R166, R8, R166, !PT ;  /* 0x000000a608a67209 */ /* 0x000fe60007810000 */
[C---:B------:R-:W-:Y:S02]  /*7b50*/  IMAD R3, R6.reuse, UR7, R3 ;  /* 0x0000000706037c24 */ /* 0x040fe4000f8e0203 */
[----:B------:R-:W-:Y:S03]  /*7b60*/  IMAD.WIDE.U32 R6, R6, UR6, RZ ;  /* 0x0000000606067c25 */ /* 0x000fe6000f8e00ff */
[----:B------:R-:W-:Y:S01]  /*7b70*/  MUFU.TANH R174, R21 ;  /* 0x0000001500ae7308 */ /* 0x000fe20000002400 */
[----:B-1----:R-:W-:Y:S01]  /*7b80*/  FMUL.FTZ R5, R20, UR10 ;  /* 0x0000000a14057c20 */ /* 0x002fe20008410000 */
[----:B-----5:R-:W-:Y:S02]  /*7b90*/  FMNMX.FTZ R166, R188, R166, !PT ;  /* 0x000000a6bca67209 */ /* 0x020fe40007810000 */
[----:B------:R-:W-:Y:S06]  /*7ba0*/  IADD3 R3, R7, R3, RZ ;  /* 0x0000000307037210 */ /* 0x000fec0007ffe0ff */
[----:B------:R-:W1:Y:S01]  /*7bb0*/  MUFU.TANH R178, R5 ;  /* 0x0000000500b27308 */ /* 0x000e620000002400 */
[----:B---3--:R-:W-:Y:S09]  /*7bc0*/  FMNMX.FTZ R166, R196, R166, !PT ;  /* 0x000000a6c4a67209 */ /* 0x008ff20007810000 */
[----:B------:R-:W3:Y:S10]  /*7bd0*/  MUFU.TANH R205, R26 ;  /* 0x0000001a00cd7308 */ /* 0x000ef40000002400 */
[----:B------:R-:W4:Y:S10]  /*7be0*/  MUFU.TANH R203, R27 ;  /* 0x0000001b00cb7308 */ /* 0x000f340000002400 */
[----:B------:R-:W5:Y:S10]  /*7bf0*/  MUFU.TANH R193, R30 ;  /* 0x0000001e00c17308 */ /* 0x000f740000002400 */
[----:B------:R-:W5:Y:S10]  /*7c00*/  MUFU.TANH R194, R29 ;  /* 0x0000001d00c27308 */ /* 0x000f740000002400 */
[----:B------:R-:W5:Y:S10]  /*7c10*/  MUFU.TANH R191, R31 ;  /* 0x0000001f00bf7308 */ /* 0x000f740000002400 */
[----:B------:R-:W5:Y:S10]  /*7c20*/  MUFU.TANH R189, R189 ;  /* 0x000000bd00bd7308 */ /* 0x000f740000002400 */
[----:B------:R5:W-:Y:S01]  /*7c30*/  MUFU.TANH R186, R33 ;  /* 0x0000002100ba7308 */ /* 0x000be20000002400 */
[C---:B--2---:R-:W-:Y:S04]  /*7c40*/  LEA R14, P0, R6.reuse, R176, 0x1 ;  /* 0x000000b0060e7211 */ /* 0x044fe800078008ff */
[----:B------:R-:W-:Y:S02]  /*7c50*/  LEA.HI.X R15, R6, R204, R3, 0x1, P0 ;  /* 0x000000cc060f7211 */ /* 0x000fe400000f0c03 */
[----:B------:R-:W-:Y:S01]  /*7c60*/  FMNMX.FTZ R3, R179, R2, !PT ;  /* 0x00000002b3037209 */ /* 0x000fe20007810000 */
[----:B------:R-:W-:Y:S03]  /*7c70*/  IMAD R2, R165, UR6, RZ ;  /* 0x00000006a5027c24 */ /* 0x000fe6000f8e02ff */
[----:B------:R-:W-:Y:S01]  /*7c80*/  FMNMX.FTZ R165, R197, R3, !PT ;  /* 0x00000003c5a57209 */ /* 0x000fe20007810000 */
[----:B------:R-:W-:Y:S01]  /*7c90*/  IMAD R2, R164, UR7, R2 ;  /* 0x00000007a4027c24 */ /* 0x000fe2000f8e0202 */
[----:B------:R-:W-:Y:S01]  /*7ca0*/  FMNMX.FTZ R3, R177, R166, !PT ;  /* 0x000000a6b1037209 */ /* 0x000fe20007810000 */
[----:B------:R-:W-:Y:S01]  /*7cb0*/  FMUL.FTZ R166, R34, UR10 ;  /* 0x0000000a22a67c20 */ /* 0x000fe20008410000 */
[----:B------:R-:W-:Y:S01]  /*7cc0*/  FMNMX.FTZ R32, R198, R165, !PT ;  /* 0x000000a5c6207209 */ /* 0x000fe20007810000 */
[----:B------:R-:W-:Y:S01]  /*7cd0*/  IMAD.WIDE.U32 R164, R164, UR6, RZ ;  /* 0x00000006a4a47c25 */ /* 0x000fe2000f8e00ff */
[----:B------:R-:W-:Y:S02]  /*7ce0*/  FMNMX.FTZ R3, R199, R3, !PT ;  /* 0x00000003c7037209 */ /* 0x000fe40007810000 */
[----:B------:R-:W-:Y:S01]  /*7cf0*/  FMNMX.FTZ R32, R201, R32, !PT ;  /* 0x00000020c9207209 */ /* 0x000fe20007810000 */
[----:B------:R-:W2:Y:S01]  /*7d00*/  MUFU.TANH R166, R166 ;  /* 0x000000a600a67308 */ /* 0x000ea20000002400 */
[----:B-1----:R-:W-:Y:S02]  /*7d10*/  FMNMX.FTZ R3, R178, R3, !PT ;  /* 0x00000003b2037209 */ /* 0x002fe40007810000 */
[----:B------:R-:W-:Y:S01]  /*7d20*/  FMNMX.FTZ R34, R175, R32, !PT ;  /* 0x00000020af227209 */ /* 0x000fe20007810000 */
[----:B------:R-:W-:Y:S01]  /*7d30*/  IMAD.IADD R32, R165, 0x1, R2 ;  /* 0x00000001a5207824 */ /* 0x000fe200078e0202 */
[----:B------:R-:W-:Y:S02]  /*7d40*/  FMNMX.FTZ R3, R174, R3, !PT ;  /* 0x00000003ae037209 */ /* 0x000fe40007810000 */
[----:B------:R-:W-:Y:S03]  /*7d50*/  FMNMX.FTZ R34, R207, R34, !PT ;  /* 0x00000022cf227209 */ /* 0x000fe60007810000 */
[----:B------:R1:W1:Y:S01]  /*7d60*/  MUFU.TANH R165, R35 ;  /* 0x0000002300a57308 */ /* 0x0002620000002400 */
[----:B------:R-:W-:Y:S02]  /*7d70*/  FMNMX.FTZ R3, R206, R3, !PT ;  /* 0x00000003ce037209 */ /* 0x000fe40007810000 */
[----:B---3--:R-:W-:Y:S02]  /*7d80*/  FMNMX.FTZ R2, R205, R34, !PT ;  /* 0x00000022cd027209 */ /* 0x008fe40007810000 */
[----:B------:R-:W-:Y:S02]  /*7d90*/  FMNMX.FTZ R3, R202, R3, !PT ;  /* 0x00000003ca037209 */ /* 0x000fe40007810000 */
[----:B------:R-:W-:Y:S02]  /*7da0*/  LEA R18, P0, R164, R176, 0x1 ;  /* 0x000000b0a4127211 */ /* 0x000fe400078008ff */
[----:B----4-:R-:W-:Y:S02]  /*7db0*/  FMNMX.FTZ R2, R203, R2, !PT ;  /* 0x00000002cb027209 */ /* 0x010fe40007810000 */
[----:B------:R-:W-:Y:S02]  /*7dc0*/  FMNMX.FTZ R3, R190, R3, !PT ;  /* 0x00000003be037209 */ /* 0x000fe40007810000 */
[----:B------:R-:W-:Y:S02]  /*7dd0*/  LEA.HI.X R19, R164, R204, R32, 0x1, P0 ;  /* 0x000000cca4137211 */ /* 0x000fe400000f0c20 */
[----:B-----5:R-:W-:Y:S02]  /*7de0*/  FMNMX.FTZ R2, R193, R2, !PT ;  /* 0x00000002c1027209 */ /* 0x020fe40007810000 */
[----:B------:R-:W-:Y:S02]  /*7df0*/  FMNMX.FTZ R32, R194, R3, !PT ;  /* 0x00000003c2207209 */ /* 0x000fe40007810000 */
[----:B------:R-:W-:Y:S02]  /*7e00*/  FMNMX.FTZ R3, R191, R2, !PT ;  /* 0x00000002bf037209 */ /* 0x000fe40007810000 */
[----:B------:R-:W-:Y:S02]  /*7e10*/  FMNMX.FTZ R33, R189, R32, !PT ;  /* 0x00000020bd217209 */ /* 0x000fe40007810000 */
[----:B--2---:R-:W-:Y:S02]  /*7e20*/  FMNMX.FTZ R2, R166, R3, !PT ;  /* 0x00000003a6027209 */ /* 0x004fe40007810000 */
[----:B------:R-:W-:Y:S01]  /*7e30*/  FMNMX.FTZ R32, R186, R33, !PT ;  /* 0x00000021ba207209 */ /* 0x000fe20007810000 */
[----:B-1----:R-:W-:Y:S06]  /*7e40*/  @P5 BRA `(.L_x_1854) ;  /* 0xffffffe000505947 */ /* 0x002fec000383ffff */
.L_x_1853:
[----:B------:R-:W2:Y:S01]  /*7e50*/  SHFL.BFLY PT, R3, R32, 0x2, 0x1f ;  /* 0x0c401f0020037f89 */ /* 0x000ea200000e0000 */
[----:B------:R-:W-:Y:S01]  /*7e60*/  FMNMX.FTZ R7, R165, R2, !PT ;  /* 0x00000002a5077209 */ /* 0x000fe20007810000 */
[----:B------:R-:W-:Y:S06]  /*7e70*/  UIADD3 UR15, UR15, 0x1, URZ ;  /* 0x000000010f0f7890 */ /* 0x000fec000fffe03f */
[----:B-1----:R-:W-:Y:S08]  /*7e80*/  LDSM.16.MT88.4 R16, [R228+0x18000] ;  /* 0x01800000e410783b */ /* 0x002ff00000004200 */
[----:B------:R-:W1:Y:S08]  /*7e90*/  SHFL.BFLY PT, R2, R7, 0x2, 0x1f ;  /* 0x0c401f0007027f89 */ /* 0x000e7000000e0000 */
[----:B------:R-:W-:Y:S08]  /*7ea0*/  LDSM.16.MT88.4 R24, [R226+0x18000] ;  /* 0x01800000e218783b */ /* 0x000ff00000004200 */
[----:B------:R-:W-:Y:S01]  /*7eb0*/  LDSM.16.MT88.4 R168, [R224+0x18000] ;  /* 0x01800000e0a8783b */ /* 0x000fe20000004200 */
[----:B--2---:R-:W-:Y:S07]  /*7ec0*/  FMNMX.FTZ R11, R32, R3, !PT ;  /* 0x00000003200b7209 */ /* 0x004fee0007810000 */
[----:B------:R-:W2:Y:S01]  /*7ed0*/  SHFL.BFLY PT, R164, R11, 0x1, 0x1f ;  /* 0x0c201f000ba47f89 */ /* 0x000ea200000e0000 */
[----:B-1----:R-:W-:Y:S07]  /*7ee0*/  FMNMX.FTZ R4, R7, R2, !PT ;  /* 0x0000000207047209 */ /* 0x002fee0007810000 */
[----:B------:R-:W-:Y:S08]  /*7ef0*/  LDSM.16.MT88.4 R32, [R225+0x18000] ;  /* 0x01800000e120783b */ /* 0x000ff00000004200 */
[----:B------:R-:W1:Y:S01]  /*7f00*/  SHFL.BFLY PT, R3, R4, 0x1, 0x1f ;  /* 0x0c201f0004037f89 */ /* 0x000e6200000e0000 */
[----:B--2---:R-:W-:Y:S04]  /*7f10*/  FMNMX.FTZ R164, R11, R164, !PT ;  /* 0x000000a40ba47209 */ /* 0x004fe80007810000 */
[C---:B------:R-:W-:Y:S01]  /*7f20*/  FSETP.NEU.FTZ.AND P0, PT, R164.reuse, -INF , PT ;  /* 0xff800000a400780b */ /* 0x040fe20003f1d000 */
[C---:B------:R-:W-:Y:S01]  /*7f30*/  FMUL.FTZ R173, R164.reuse, UR4 ;  /* 0x00000004a4ad7c20 */ /* 0x040fe20008410000 */
[----:B------:R-:W-:Y:S04]  /*7f40*/  FADD.FTZ R2, -R164, R167 ;  /* 0x000000a7a4027221 */ /* 0x000fe80000010100 */
[----:B------:R-:W-:Y:S01]  /*7f50*/  FSEL R173, R173, RZ, P0 ;  /* 0x000000ffadad7208 */ /* 0x000fe20000000000 */
[----:B------:R-:W-:Y:S01]  /*7f60*/  FMUL.FTZ R5, R2, UR4 ;  /* 0x0000000402057c20 */ /* 0x000fe20008410000 */
[----:B-1----:R-:W-:Y:S03]  /*7f70*/  FMNMX.FTZ R3, R4, R3, !PT ;  /* 0x0000000304037209 */ /* 0x002fe60007810000 */
[--C-:B------:R-:W-:Y:S01]  /*7f80*/  FFMA.FTZ R184, R182, UR4, -R173.reuse ;  /* 0x00000004b6b87c23 */ /* 0x100fe200080108ad */
[--C-:B------:R-:W-:Y:S01]  /*7f90*/  FFMA.FTZ R187, R187, UR4, -R173.reuse ;  /* 0x00000004bbbb7c23 */ /* 0x100fe200080108ad */
[C---:B------:R-:W-:Y:S01]  /*7fa0*/  FSETP.NEU.FTZ.AND P0, PT, R3.reuse, -INF , PT ;  /* 0xff8000000300780b */ /* 0x040fe20003f1d000 */
[C---:B------:R-:W-:Y:S01]  /*7fb0*/  FMUL.FTZ R172, R3.reuse, UR4 ;  /* 0x0000000403ac7c20 */ /* 0x040fe20008410000 */
[----:B------:R-:W-:Y:S01]  /*7fc0*/  FADD.FTZ R0, -R3, R0 ;  /* 0x0000000003007221 */ /* 0x000fe20000010100 */
[--C-:B------:R-:W-:Y:S01]  /*7fd0*/  FFMA.FTZ R182, R8, UR4, -R173.reuse ;  /* 0x0000000408b67c23 */ /* 0x100fe200080108ad */
[----:B------:R-:W1:Y:S01]  /*7fe0*/  MUFU.EX2 R2, R5 ;  /* 0x0000000500027308 */ /* 0x000e620000000800 */
[--C-:B------:R-:W-:Y:S01]  /*7ff0*/  FFMA.FTZ R195, R196, UR4, -R173.reuse ;  /* 0x00000004c4c37c23 */ /* 0x100fe200080108ad */
[----:B------:R-:W-:Y:S01]  /*8000*/  FSEL R172, R172, RZ, P0 ;  /* 0x000000ffacac7208 */ /* 0x000fe20000000000 */
        /* <DEDUP_REMOVED lines=14> */
[C---:B-1----:R-:W-:Y:S01]  /*80f0*/  FMUL.FTZ R4, R2.reuse, R160 ;  /* 0x000000a002047220 */ /* 0x042fe20000410000 */
[C---:B------:R-:W-:Y:S01]  /*8100*/  FMUL.FTZ R5, R2.reuse, R161 ;  /* 0x000000a102057220 */ /* 0x040fe20000410000 */
[C---:B------:R-:W-:Y:S03]  /*8110*/  FMUL.FTZ R8, R2.reuse, R156 ;  /* 0x0000009c02087220 */ /* 0x040fe60000410000 */
        /* <DEDUP_REMOVED lines=9> */
[C---:B--2---:R-:W-:Y:S01]  /*81b0*/  FMUL.FTZ R6, R0.reuse, R162 ;  /* 0x000000a200067220 */ /* 0x044fe20000410000 */
[C---:B------:R-:W-:Y:S01]  /*81c0*/  FMUL.FTZ R7, R0.reuse, R163 ;  /* 0x000000a300077220 */ /* 0x040fe20000410000 */
[C---:B------:R-:W-:Y:S01]  /*81d0*/  FMUL.FTZ R10, R0.reuse, R158 ;  /* 0x0000009e000a7220 */ /* 0x040fe20000410000 */
[C---:B------:R-:W-:Y:S01]  /*81e0*/  FMUL.FTZ R11, R0.reuse, R159 ;  /* 0x0000009f000b7220 */ /* 0x040fe20000410000 */
[C---:B------:R-:W-:Y:S01]  /*81f0*/  FMUL.FTZ R14, R0.reuse, R154 ;  /* 0x0000009a000e7220 */ /* 0x040fe20000410000 */
[C---:B------:R-:W-:Y:S01]  /*8200*/  FMUL.FTZ R15, R0.reuse, R155 ;  /* 0x0000009b000f7220 */ /* 0x040fe20000410000 */
[C---:B------:R-:W-:Y:S03]  /*8210*/  FMUL.FTZ R22, R0.reuse, R146 ;  /* 0x0000009200167220 */ /* 0x040fe60000410000 */
[----:B------:R-:W-:Y:S01]  /*8220*/  MUFU.EX2 R185, R185 ;  /* 0x000000b900b97308 */ /* 0x000fe20000000800 */
[----:B------:R-:W2:Y:S01]  /*8230*/  LDSM.16.MT88.4 R152, [R228+0x1a000] ;  /* 0x01a00000e498783b */ /* 0x000ea20000004200 */
[C---:B------:R-:W-:Y:S01]  /*8240*/  FMUL.FTZ R23, R0.reuse, R147 ;  /* 0x0000009300177220 */ /* 0x040fe20000410000 */
[C---:B------:R-:W-:Y:S01]  /*8250*/  FMUL.FTZ R30, R0.reuse, R138 ;  /* 0x0000008a001e7220 */ /* 0x040fe20000410000 */
[----:B------:R-:W-:Y:S01]  /*8260*/  FMUL.FTZ R31, R0, R139 ;  /* 0x0000008b001f7220 */ /* 0x000fe20000410000 */
[C---:B------:R-:W-:Y:S01]  /*8270*/  FMUL.FTZ R36, R2.reuse, R36 ;  /* 0x0000002402247220 */ /* 0x040fe20000410000 */
[----:B------:R-:W-:Y:S01]  /*8280*/  FMUL.FTZ R37, R2, R37 ;  /* 0x0000002502257220 */ /* 0x000fe20000410000 */
[----:B------:R-:W-:Y:S03]  /*8290*/  FMUL.FTZ R38, R0, R38 ;  /* 0x0000002600267220 */ /* 0x000fe60000410000 */
[----:B------:R-:W3:Y:S01]  /*82a0*/  MUFU.EX2 R181, R181 ;  /* 0x000000b500b57308 */ /* 0x000ee20000000800 */
[----:B-1----:R-:W-:Y:S01]  /*82b0*/  F2FP.BF16.F32.PACK_AB R160, R184, R187 ;  /* 0x000000bbb8a0723e */ /* 0x002fe200000010ff */
[----:B------:R-:W1:Y:S01]  /*82c0*/  LDSM.16.MT88.4 R144, [R226+0x1a000] ;  /* 0x01a00000e290783b */ /* 0x000e620000004200 */
[----:B------:R-:W-:Y:S01]  /*82d0*/  FMUL.FTZ R39, R0, R39 ;  /* 0x0000002700277220 */ /* 0x000fe20000410000 */
[C---:B------:R-:W-:Y:S01]  /*82e0*/  FMUL.FTZ R40, R2.reuse, R40 ;  /* 0x0000002802287220 */ /* 0x040fe20000410000 */
[----:B------:R-:W-:Y:S01]  /*82f0*/  FMUL.FTZ R41, R2, R41 ;  /* 0x0000002902297220 */ /* 0x000fe20000410000 */
[C---:B------:R-:W-:Y:S01]  /*8300*/  FMUL.FTZ R42, R0.reuse, R42 ;  /* 0x0000002a002a7220 */ /* 0x040fe20000410000 */
[----:B------:R-:W-:Y:S03]  /*8310*/  FMUL.FTZ R43, R0, R43 ;  /* 0x0000002b002b7220 */ /* 0x000fe60000410000 */
[----:B------:R-:W-:Y:S01]  /*8320*/  MUFU.EX2 R183, R183 ;  /* 0x000000b700b77308 */ /* 0x000fe20000000800 */
[C---:B------:R-:W-:Y:S01]  /*8330*/  FMUL.FTZ R44, R2.reuse, R44 ;  /* 0x0000002c022c7220 */ /* 0x040fe20000410000 */
[----:B------:R-:W4:Y:S01]  /*8340*/  LDSM.16.MT88.4 R136, [R225+0x1a000] ;  /* 0x01a00000e188783b */ /* 0x000f220000004200 */
[----:B------:R-:W-:Y:S01]  /*8350*/  FMUL.FTZ R45, R2, R45 ;  /* 0x0000002d022d7220 */ /* 0x000fe20000410000 */
[C---:B------:R-:W-:Y:S01]  /*8360*/  FMUL.FTZ R46, R0.reuse, R46 ;  /* 0x0000002e002e7220 */ /* 0x040fe20000410000 */
[----:B------:R-:W-:Y:S01]  /*8370*/  FMUL.FTZ R47, R0, R47 ;  /* 0x0000002f002f7220 */ /* 0x000fe20000410000 */
[C---:B------:R-:W-:Y:S01]  /*8380*/  FMUL.FTZ R48, R2.reuse, R48 ;  /* 0x0000003002307220 */ /* 0x040fe20000410000 */
[----:B------:R-:W-:Y:S03]  /*8390*/  FMUL.FTZ R49, R2, R49 ;  /* 0x0000003102317220 */ /* 0x000fe60000410000 */
[----:B------:R-:W5:Y:S01]  /*83a0*/  MUFU.EX2 R182, R182 ;  /* 0x000000b600b67308 */ /* 0x000f620000000800 */
[----:B---3--:R-:W-:Y:S01]  /*83b0*/  F2FP.BF16.F32.PACK_AB R161, R181, R185 ;  /* 0x000000b9b5a1723e */ /* 0x008fe200000010ff */
        /* <DEDUP_REMOVED lines=14> */
[----:B------:R-:W3:Y:S01]  /*84a0*/  MUFU.EX2 R167, R167 ;  /* 0x000000a700a77308 */ /* 0x000ee20000000800 */
[----:B-----5:R-:W-:Y:S01]  /*84b0*/  F2FP.BF16.F32.PACK_AB R162, R182, R183 ;  /* 0x000000b7b6a2723e */ /* 0x020fe200000010ff */
        /* <DEDUP_REMOVED lines=16> */
[----:B------:R-:W-:Y:S01]  /*85c0*/  LDSM.16.MT88.4 R156, [R228+0x1a800] ;  /* 0x01a80000e49c783b */ /* 0x000fe20000004200 */
[--C-:B------:R-:W-:Y:S01]  /*85d0*/  FFMA.FTZ R200, R178, UR4, -R173.reuse ;  /* 0x00000004b2c87c23 */ /* 0x100fe200080108ad */
[--C-:B------:R-:W-:Y:S01]  /*85e0*/  FFMA.FTZ R204, R174, UR4, -R173.reuse ;  /* 0x00000004aecc7c23 */ /* 0x100fe200080108ad */
[--C-:B------:R-:W-:Y:S01]  /*85f0*/  FFMA.FTZ R175, R175, UR4, -R172.reuse ;  /* 0x00000004afaf7c23 */ /* 0x100fe200080108ac */
[C---:B------:R-:W-:Y:S01]  /*8600*/  FMUL.FTZ R78, R0.reuse, R78 ;  /* 0x0000004e004e7220 */ /* 0x040fe20000410000 */
[----:B------:R-:W-:Y:S01]  /*8610*/  FMUL.FTZ R79, R0, R79 ;  /* 0x0000004f004f7220 */ /* 0x000fe20000410000 */
        /* <DEDUP_REMOVED lines=12> */
[----:B------:R-:W3:Y:S02]  /*86e0*/  MUFU.EX2 R195, R195 ;  /* 0x000000c300c37308 */ /* 0x000ee40000000800 */
        /* <DEDUP_REMOVED lines=13> */
[----:B------:R-:W5:Y:S01]  /*87c0*/  MUFU.EX2 R197, R197 ;  /* 0x000000c500c57308 */ /* 0x000f620000000800 */
        /* <DEDUP_REMOVED lines=11> */
[----:B------:R-:W3:Y:S03]  /*8880*/  LDSM.16.MT88.4 R132, [R224+0x1a000] ;  /* 0x01a00000e084783b */ /* 0x000ee60000004200 */
[----:B------:R-:W5:Y:S01]  /*8890*/  MUFU.EX2 R199, R199 ;  /* 0x000000c700c77308 */ /* 0x000f620000000800 */
[----:B------:R-:W-:Y:S01]  /*88a0*/  FMUL.FTZ R91, R0, R91 ;  /* 0x0000005b005b7220 */ /* 0x000fe20000410000 */
[C---:B------:R-:W-:Y:S01]  /*88b0*/  FMUL.FTZ R92, R2.reuse, R92 ;  /* 0x0000005c025c7220 */ /* 0x040fe20000410000 */
[C---:B------:R-:W-:Y:S03]  /*88c0*/  HMMA.16816.F32.BF16 R32, R160.reuse, R170, R32 ;  /* 0x000000aaa020723c */ /* 0x040fe60000041820 */
[----:B------:R-:W-:Y:S01]  /*88d0*/  FMUL.FTZ R93, R2, R93 ;  /* 0x0000005d025d7220 */ /* 0x000fe20000410000 */
[C---:B------:R-:W-:Y:S01]  /*88e0*/  FMUL.FTZ R94, R0.reuse, R94 ;  /* 0x0000005e005e7220 */ /* 0x040fe20000410000 */
[----:B------:R-:W-:Y:S01]  /*88f0*/  FMUL.FTZ R95, R0, R95 ;  /* 0x0000005f005f7220 */ /* 0x000fe20000410000 */
[C---:B--2---:R-:W-:Y:S01]  /*8900*/  HMMA.16816.F32.BF16 R36, R160.reuse, R152, R36 ;  /* 0x00000098a024723c */ /* 0x044fe20000041824 */
[----:B------:R-:W-:Y:S04]  /*8910*/  MUFU.EX2 R198, R198 ;  /* 0x000000c600c67308 */ /* 0x000fe80000000800 */
[C---:B------:R-:W-:Y:S01]  /*8920*/  FMUL.FTZ R96, R2.reuse, R96 ;  /* 0x0000006002607220 */ /* 0x040fe20000410000 */
[C---:B------:R-:W-:Y:S01]  /*8930*/  HMMA.16816.F32.BF16 R40, R160.reuse, R154, R40 ;  /* 0x0000009aa028723c */ /* 0x040fe20000041828 */
[----:B------:R-:W-:Y:S04]  /*8940*/  LDSM.16.MT88.4 R152, [R224+0x18800] ;  /* 0x01880000e098783b */ /* 0x000fe80000004200 */
[----:B------:R-:W2:Y:S01]  /*8950*/  MUFU.EX2 R201, R201 ;  /* 0x000000c900c97308 */ /* 0x000ea20000000800 */
[----:B------:R-:W-:Y:S01]  /*8960*/  FMUL.FTZ R97, R2, R97 ;  /* 0x0000006102617220 */ /* 0x000fe20000410000 */
[C---:B-1----:R-:W-:Y:S04]  /*8970*/  HMMA.16816.F32.BF16 R44, R160.reuse, R144, R44 ;  /* 0x00000090a02c723c */ /* 0x042fe8000004182c */
[C---:B------:R-:W-:Y:S02]  /*8980*/  FMUL.FTZ R98, R0.reuse, R98 ;  /* 0x0000006200627220 */ /* 0x040fe40000410000 */
[C---:B------:R-:W-:Y:S01]  /*8990*/  HMMA.16816.F32.BF16 R48, R160.reuse, R146, R48 ;  /* 0x00000092a030723c */ /* 0x040fe20000041830 */
[----:B------:R-:W1:Y:S01]  /*89a0*/  LDSM.16.MT88.4 R144, [R226+0x1c000] ;  /* 0x01c00000e290783b */ /* 0x000e620000004200 */
[----:B------:R-:W-:Y:S03]  /*89b0*/  MUFU.EX2 R200, R200 ;  /* 0x000000c800c87308 */ /* 0x000fe60000000800 */
[----:B------:R-:W-:Y:S01]  /*89c0*/  FMUL.FTZ R99, R0, R99 ;  /* 0x0000006300637220 */ /* 0x000fe20000410000 */
[C---:B----4-:R-:W-:Y:S06]  /*89d0*/  HMMA.16816.F32.BF16 R52, R160.reuse, R136, R52 ;  /* 0x00000088a034723c */ /* 0x050fec0000041834 */
[----:B------:R-:W-:Y:S01]  /*89e0*/  MUFU.EX2 R204, R204 ;  /* 0x000000cc00cc7308 */ /* 0x000fe20000000800 */
[C---:B------:R-:W-:Y:S01]  /*89f0*/  FMUL.FTZ R100, R2.reuse, R100 ;  /* 0x0000006402647220 */ /* 0x040fe20000410000 */
[C---:B------:R-:W-:Y:S01]  /*8a00*/  HMMA.16816.F32.BF16 R56, R160.reuse, R138, R56 ;  /* 0x0000008aa038723c */ /* 0x040fe20000041838 */
[----:B------:R-:W4:Y:S02]  /*8a10*/  LDSM.16.MT88.4 R136, [R225+0x1c000] ;  /* 0x01c00000e188783b */ /* 0x000f240000004200 */
[----:B------:R-:W-:Y:S03]  /*8a20*/  FMUL.FTZ R101, R2, R101 ;  /* 0x0000006502657220 */ /* 0x000fe60000410000 */
[C---:B---3--:R-:W-:Y:S05]  /*8a30*/  HMMA.16816.F32.BF16 R60, R160.reuse, R132, R60 ;  /* 0x00000084a03c723c */ /* 0x048fea000004183c */
[C---:B------:R-:W-:Y:S01]  /*8a40*/  FMUL.FTZ R102, R0.reuse, R102 ;  /* 0x0000006600667220 */ /* 0x040fe20000410000 */
[C---:B------:R-:W-:Y:S01]  /*8a50*/  HMMA.16816.F32.BF16 R64, R160.reuse, R134, R64 ;  /* 0x00000086a040723c */ /* 0x040fe20000041840 */
[----:B------:R-:W3:Y:S04]  /*8a60*/  LDSM.16.MT88.4 R132, [R224+0x1c000] ;  /* 0x01c00000e084783b */ /* 0x000ee80000004200 */
[----:B------:R-:W-:Y:S01]  /*8a70*/  FMUL.FTZ R103, R0, R103 ;  /* 0x0000006700677220 */ /* 0x000fe20000410000 */
[C---:B------:R-:W-:Y:S05]  /*8a80*/  HMMA.16816.F32.BF16 R68, R160.reuse, R140, R68 ;  /* 0x0000008ca044723c */ /* 0x040fea0000041844 */
[C---:B------:R-:W-:Y:S01]  /*8a90*/  FMUL.FTZ R104, R2.reuse, R104 ;  /* 0x0000006802687220 */ /* 0x040fe20000410000 */
[C---:B------:R-:W-:Y:S01]  /*8aa0*/  HMMA.16816.F32.BF16 R72, R160.reuse, R142, R72 ;  /* 0x0000008ea048723c */ /* 0x040fe20000041848 */
[----:B------:R-:W5:Y:S04]  /*8ab0*/  LDSM.16.MT88.4 R140, [R228+0x1e000] ;  /* 0x01e00000e48c783b */ /* 0x000f680000004200 */
[----:B------:R-:W-:Y:S01]  /*8ac0*/  FMUL.FTZ R105, R2, R105 ;  /* 0x0000006902697220 */ /* 0x000fe20000410000 */
[C---:B-1----:R-:W-:Y:S05]  /*8ad0*/  HMMA.16816.F32.BF16 R76, R160.reuse, R144, R76 ;  /* 0x00000090a04c723c */ /* 0x042fea000004184c */
[C---:B------:R-:W-:Y:S01]  /*8ae0*/  FMUL.FTZ R106, R0.reuse, R106 ;  /* 0x0000006a006a7220 */ /* 0x040fe20000410000 */
[C---:B------:R-:W-:Y:S01]  /*8af0*/  HMMA.16816.F32.BF16 R80, R160.reuse, R146, R80 ;  /* 0x00000092a050723c */ /* 0x040fe20000041850 */
[----:B------:R-:W1:Y:S04]  /*8b00*/  LDSM.16.MT88.4 R144, [R226+0x1e000] ;  /* 0x01e00000e290783b */ /* 0x000e680000004200 */
[----:B------:R-:W-:Y:S01]  /*8b10*/  FMUL.FTZ R107, R0, R107 ;  /* 0x0000006b006b7220 */ /* 0x000fe20000410000 */
[C---:B----4-:R-:W-:Y:S05]  /*8b20*/  HMMA.16816.F32.BF16 R84, R160.reuse, R136, R84 ;  /* 0x00000088a054723c */ /* 0x050fea0000041854 */
[C---:B------:R-:W-:Y:S01]  /*8b30*/  FMUL.FTZ R108, R2.reuse, R108 ;  /* 0x0000006c026c7220 */ /* 0x040fe20000410000 */
[C---:B------:R-:W-:Y:S01]  /*8b40*/  HMMA.16816.F32.BF16 R88, R160.reuse, R138, R88 ;  /* 0x0000008aa058723c */ /* 0x040fe20000041858 */
[----:B------:R-:W-:Y:S04]  /*8b50*/  LDSM.16.MT88.4 R136, [R224+0x1e000] ;  /* 0x01e00000e088783b */ /* 0x000fe80000004200 */
[----:B------:R-:W-:Y:S01]  /*8b60*/  FMUL.FTZ R109, R2, R109 ;  /* 0x0000006d026d7220 */ /* 0x000fe20000410000 */
[C---:B---3--:R-:W-:Y:S05]  /*8b70*/  HMMA.16816.F32.BF16 R92, R160.reuse, R132, R92 ;  /* 0x00000084a05c723c */ /* 0x048fea000004185c */
[C---:B------:R-:W-:Y:S01]  /*8b80*/  FMUL.FTZ R110, R0.reuse, R110 ;  /* 0x0000006e006e7220 */ /* 0x040fe20000410000 */
[C---:B------:R-:W-:Y:S01]  /*8b90*/  HMMA.16816.F32.BF16 R96, R160.reuse, R134, R96 ;  /* 0x00000086a060723c */ /* 0x040fe20000041860 */
[----:B------:R-:W3:Y:S04]  /*8ba0*/  LDSM.16.MT88.4 R132, [R225+0x1e000] ;  /* 0x01e00000e184783b */ /* 0x000ee80000004200 */
[----:B------:R-:W-:Y:S01]  /*8bb0*/  FMUL.FTZ R111, R0, R111 ;  /* 0x0000006f006f7220 */ /* 0x000fe20000410000 */
[C---:B-----5:R-:W-:Y:S05]  /*8bc0*/  HMMA.16816.F32.BF16 R100, R160.reuse, R140, R100 ;  /* 0x0000008ca064723c */ /* 0x060fea0000041864 */
[C---:B------:R-:W-:Y:S01]  /*8bd0*/  FMUL.FTZ R112, R2.reuse, R112 ;  /* 0x0000007002707220 */ /* 0x040fe20000410000 */
[C---:B------:R-:W-:Y:S01]  /*8be0*/  HMMA.16816.F32.BF16 R104, R160.reuse, R142, R104 ;  /* 0x0000008ea068723c */ /* 0x040fe20000041868 */
[----:B------:R-:W4:Y:S04]  /*8bf0*/  LDSM.16.MT88.4 R140, [R228+0x18800] ;  /* 0x01880000e48c783b */ /* 0x000f280000004200 */
[----:B------:R-:W-:Y:S01]  /*8c00*/  FMUL.FTZ R113, R2, R113 ;  /* 0x0000007102717220 */ /* 0x000fe20000410000 */
[C---:B-1----:R-:W-:Y:S05]  /*8c10*/  HMMA.16816.F32.BF16 R108, R160.reuse, R144, R108 ;  /* 0x00000090a06c723c */ /* 0x042fea000004186c */
[C---:B------:R-:W-:Y:S01]  /*8c20*/  FMUL.FTZ R114, R0.reuse, R114 ;  /* 0x0000007200727220 */ /* 0x040fe20000410000 */
[----:B------:R-:W-:Y:S01]  /*8c30*/  FMUL.FTZ R115, R0, R115 ;  /* 0x0000007300737220 */ /* 0x000fe20000410000 */
[C---:B------:R-:W-:Y:S01]  /*8c40*/  FMUL.FTZ R116, R2.reuse, R116 ;  /* 0x0000007402747220 */ /* 0x040fe20000410000 */
[----:B------:R-:W-:Y:S03]  /*8c50*/  FMUL.FTZ R117, R2, R117 ;  /* 0x0000007502757220 */ /* 0x000fe60000410000 */
[C---:B------:R-:W-:Y:S01]  /*8c60*/  FMUL.FTZ R118, R0.reuse, R118 ;  /* 0x0000007600767220 */ /* 0x040fe20000410000 */
[----:B------:R-:W-:Y:S01]  /*8c70*/  FMUL.FTZ R119, R0, R119 ;  /* 0x0000007700777220 */ /* 0x000fe20000410000 */
[C---:B------:R-:W-:Y:S01]  /*8c80*/  HMMA.16816.F32.BF16 R112, R160.reuse, R146, R112 ;  /* 0x00000092a070723c */ /* 0x040fe20000041870 */
[----:B------:R-:W1:Y:S02]  /*8c90*/  LDSM.16.MT88.4 R144, [R226+0x18800] ;  /* 0x01880000e290783b */ /* 0x000e640000004200 */
        /* <DEDUP_REMOVED lines=12> */
[C---:B------:R-:W-:Y:S05]  /*8d60*/  HMMA.16816.F32.BF16 R124, R160.reuse, R136, R124 ;  /* 0x00000088a07c723c */ /* 0x040fea000004187c */
[C---:B------:R-:W-:Y:S01]  /*8d70*/  FMUL.FTZ R130, R0.reuse, R130 ;  /* 0x0000008200827220 */ /* 0x040fe20000410000 */
[----:B------:R-:W-:Y:S01]  /*8d80*/  FMUL.FTZ R131, R0, R131 ;  /* 0x0000008300837220 */ /* 0x000fe20000410000 */
[----:B------:R-:W-:Y:S01]  /*8d90*/  F2FP.BF16.F32.PACK_AB R132, R195, R188 ;  /* 0x000000bcc384723e */ /* 0x000fe200000010ff */
[--C-:B------:R-:W-:Y:S03]  /*8da0*/  FFMA.FTZ R207, R207, UR4, -R172.reuse ;  /* 0x00000004cfcf7c23 */ /* 0x100fe600080108ac */
[----:B------:R-:W-:Y:S01]  /*8db0*/  F2FP.BF16.F32.PACK_AB R133, R197, R192 ;  /* 0x000000c0c585723e */ /* 0x000fe200000010ff */
[--C-:B------:R-:W-:Y:S01]  /*8dc0*/  FFMA.FTZ R206, R206, UR4, -R173.reuse ;  /* 0x00000004cece7c23 */ /* 0x100fe200080108ad */
[----:B------:R-:W-:Y:S01]  /*8dd0*/  HMMA.16816.F32.BF16 R128, R160, R138, R128 ;  /* 0x0000008aa080723c */ /* 0x000fe20000041880 */
[----:B------:R-:W3:Y:S01]  /*8de0*/  LDSM.16.MT88.4 R136, [R226+0x1a800] ;  /* 0x01a80000e288783b */ /* 0x000ee20000004200 */
[----:B------:R-:W-:Y:S01]  /*8df0*/  MUFU.EX2 R207, R207 ;  /* 0x000000cf00cf7308 */ /* 0x000fe20000000800 */
[----:B------:R-:W-:Y:S01]  /*8e00*/  F2FP.BF16.F32.PACK_AB R134, R199, R196 ;  /* 0x000000c4c786723e */ /* 0x000fe200000010ff */
[--C-:B------:R-:W-:Y:S01]  /*8e10*/  FFMA.FTZ R202, R202, UR4, -R173.reuse ;  /* 0x00000004caca7c23 */ /* 0x100fe200080108ad */
[----:B--2---:R-:W-:Y:S01]  /*8e20*/  F2FP.BF16.F32.PACK_AB R135, R201, R198 ;  /* 0x000000c6c987723e */ /* 0x004fe200000010ff */
[--C-:B------:R-:W-:Y:S01]  /*8e30*/  FFMA.FTZ R205, R205, UR4, -R172.reuse ;  /* 0x00000004cdcd7c23 */ /* 0x100fe200080108ac */
[--C-:B------:R-:W-:Y:S01]  /*8e40*/  FFMA.FTZ R203, R203, UR4, -R172.reuse ;  /* 0x00000004cbcb7c23 */ /* 0x100fe200080108ac */
[--C-:B------:R-:W-:Y:S01]  /*8e50*/  FFMA.FTZ R190, R190, UR4, -R173.reuse ;  /* 0x00000004bebe7c23 */ /* 0x100fe200080108ad */
[----:B------:R-:W-:Y:S03]  /*8e60*/  LDSM.16.MT88.4 R160, [R226+0x1c800] ;  /* 0x01c80000e2a0783b */ /* 0x000fe60000004200 */
[----:B------:R-:W-:Y:S01]  /*8e70*/  MUFU.EX2 R206, R206 ;  /* 0x000000ce00ce7308 */ /* 0x000fe20000000800 */
[--C-:B------:R-:W-:Y:S01]  /*8e80*/  FFMA.FTZ R194, R194, UR4, -R173.reuse ;  /* 0x00000004c2c27c23 */ /* 0x100fe200080108ad */
[C---:B----4-:R-:W-:Y:S05]  /*8e90*/  HMMA.16816.F32.BF16 R4, R132.reuse, R140, R4 ;  /* 0x0000008c8404723c */ /* 0x050fea0000041804 */
[--C-:B------:R-:W-:Y:S01]  /*8ea0*/  FFMA.FTZ R193, R193, UR4, -R172.reuse ;  /* 0x00000004c1c17c23 */ /* 0x100fe200080108ac */
[C---:B------:R-:W-:Y:S01]  /*8eb0*/  HMMA.16816.F32.BF16 R8, R132.reuse, R142, R8 ;  /* 0x0000008e8408723c */ /* 0x040fe20000041808 */
[----:B------:R-:W2:Y:S01]  /*8ec0*/  LDSM.16.MT88.4 R140, [R225+0x1a800] ;  /* 0x01a80000e18c783b */ /* 0x000ea20000004200 */
[----:B------:R-:W-:Y:S03]  /*8ed0*/  MUFU.EX2 R202, R202 ;  /* 0x000000ca00ca7308 */ /* 0x000fe60000000800 */
[--C-:B------:R-:W-:Y:S01]  /*8ee0*/  FFMA.FTZ R191, R191, UR4, -R172.reuse ;  /* 0x00000004bfbf7c23 */ /* 0x100fe200080108ac */
[C---:B-1----:R-:W-:Y:S06]  /*8ef0*/  HMMA.16816.F32.BF16 R12, R132.reuse, R144, R12 ;  /* 0x00000090840c723c */ /* 0x042fec000004180c */
[----:B------:R-:W-:Y:S01]  /*8f00*/  MUFU.EX2 R205, R205 ;  /* 0x000000cd00cd7308 */ /* 0x000fe20000000800 */
[--C-:B------:R-:W-:Y:S01]  /*8f10*/  FFMA.FTZ R189, R189, UR4, -R173.reuse ;  /* 0x00000004bdbd7c23 */ /* 0x100fe200080108ad */
[C---:B------:R-:W-:Y:S01]  /*8f20*/  HMMA.16816.F32.BF16 R16, R132.reuse, R146, R16 ;  /* 0x000000928410723c */ /* 0x040fe20000041810 */
[----:B------:R-:W1:Y:S02]  /*8f30*/  LDSM.16.MT88.4 R144, [R224+0x1a800] ;  /* 0x01a80000e090783b */ /* 0x000e640000004200 */
[----:B------:R-:W-:Y:S03]  /*8f40*/  FFMA.FTZ R173, R186, UR4, -R173 ;  /* 0x00000004baad7c23 */ /* 0x000fe600080108ad */
[C---:B------:R-:W-:Y:S02]  /*8f50*/  HMMA.16816.F32.BF16 R20, R132.reuse, R148, R20 ;  /* 0x000000948414723c */ /* 0x040fe40000041814 */
[----:B------:R-:W-:Y:S03]  /*8f60*/  MUFU.EX2 R203, R203 ;  /* 0x000000cb00cb7308 */ /* 0x000fe60000000800 */
[--C-:B------:R-:W-:Y:S01]  /*8f70*/  FFMA.FTZ R166, R166, UR4, -R172.reuse ;  /* 0x00000004a6a67c23 */ /* 0x100fe200080108ac */
[C---:B------:R-:W-:Y:S01]  /*8f80*/  HMMA.16816.F32.BF16 R24, R132.reuse, R150, R24 ;  /* 0x000000968418723c */ /* 0x040fe20000041818 */
[----:B------:R-:W4:Y:S05]  /*8f90*/  LDSM.16.MT88.4 R148, [R228+0x1c800] ;  /* 0x01c80000e494783b */ /* 0x000f2a0000004200 */
[----:B------:R-:W-:Y:S01]  /*8fa0*/  MUFU.EX2 R186, R173 ;  /* 0x000000ad00ba7308 */ /* 0x000fe20000000800 */
[----:B------:R-:W-:Y:S01]  /*8fb0*/  FFMA.FTZ R172, R165, UR4, -R172 ;  /* 0x00000004a5ac7c23 */ /* 0x000fe200080108ac */
[C---:B------:R-:W-:Y:S08]  /*8fc0*/  HMMA.16816.F32.BF16 R28, R132.reuse, R152, R28 ;  /* 0x00000098841c723c */ /* 0x040ff0000004181c */
[----:B------:R5:W-:Y:S01]  /*8fd0*/  MUFU.EX2 R165, R172 ;  /* 0x000000ac00a57308 */ /* 0x000be20000000800 */
[C---:B------:R-:W-:Y:S01]  /*8fe0*/  HMMA.16816.F32.BF16 R32, R132.reuse, R154, R32 ;  /* 0x0000009a8420723c */ /* 0x040fe20000041820 */
[----:B------:R-:W4:Y:S05]  /*8ff0*/  LDSM.16.MT88.4 R152, [R225+0x1c800] ;  /* 0x01c80000e198783b */ /* 0x000f2a0000004200 */
[C---:B------:R-:W-:Y:S03]  /*9000*/  HMMA.16816.F32.BF16 R36, R132.reuse, R156, R36 ;  /* 0x0000009c8424723c */ /* 0x040fe60000041824 */
[----:B------:R-:W-:Y:S03]  /*9010*/  MUFU.EX2 R190, R190 ;  /* 0x000000be00be7308 */ /* 0x000fe60000000800 */
[C---:B------:R-:W-:Y:S01]  /*9020*/  HMMA.16816.F32.BF16 R40, R132.reuse, R158, R40 ;  /* 0x0000009e8428723c */ /* 0x040fe20000041828 */
[----:B------:R-:W4:Y:S06]  /*9030*/  LDSM.16.MT88.4 R156, [R224+0x1c800] ;  /* 0x01c80000e09c783b */ /* 0x000f2c0000004200 */
[----:B------:R-:W1:Y:S01]  /*9040*/  MUFU.EX2 R194, R194 ;  /* 0x000000c200c27308 */ /* 0x000e620000000800 */
[C---:B---3--:R-:W-:Y:S01]  /*9050*/  HMMA.16816.F32.BF16 R44, R132.reuse, R136, R44 ;  /* 0x00000088842c723c */ /* 0x048fe2000004182c */
[----:B-----5:R-:W-:Y:S08]  /*9060*/  LDSM.16.MT88.4 R172, [R224+0x19800] ;  /* 0x01980000e0ac783b */ /* 0x020ff00000004200 */
[----:B------:R-:W-:Y:S01]  /*9070*/  MUFU.EX2 R193, R193 ;  /* 0x000000c100c17308 */ /* 0x000fe20000000800 */
[C---:B------:R-:W-:Y:S01]  /*9080*/  HMMA.16816.F32.BF16 R48, R132.reuse, R138, R48 ;  /* 0x0000008a8430723c */ /* 0x040fe20000041830 */
[----:B------:R-:W3:Y:S05]  /*9090*/  LDSM.16.MT88.4 R136, [R228+0x1e800] ;  /* 0x01e80000e488783b */ /* 0x000eea0000004200 */
[C---:B--2---:R-:W-:Y:S03]  /*90a0*/  HMMA.16816.F32.BF16 R52, R132.reuse, R140, R52 ;  /* 0x0000008c8434723c */ /* 0x044fe60000041834 */
[----:B------:R-:W2:Y:S02]  /*90b0*/  MUFU.EX2 R191, R191 ;  /* 0x000000bf00bf7308 */ /* 0x000ea40000000800 */
[----:B-1----:R-:W-:Y:S01]  /*90c0*/  F2FP.BF16.F32.PACK_AB R168, R194, R190 ;  /* 0x000000bec2a8723e */ /* 0x002fe200000010ff */
[C---:B------:R-:W-:Y:S01]  /*90d0*/  HMMA.16816.F32.BF16 R56, R132.reuse, R142, R56 ;  /* 0x0000008e8438723c */ /* 0x040fe20000041838 */
[----:B------:R-:W1:Y:S06]  /*90e0*/  LDSM.16.MT88.4 R140, [R226+0x1e800] ;  /* 0x01e80000e28c783b */ /* 0x000e6c0000004200 */
[----:B------:R-:W5:Y:S01]  /*90f0*/  MUFU.EX2 R189, R189 ;  /* 0x000000bd00bd7308 */ /* 0x000f620000000800 */
[C---:B------:R-:W-:Y:S09]  /*9100*/  HMMA.16816.F32.BF16 R60, R132.reuse, R144, R60 ;  /* 0x00000090843c723c */ /* 0x040ff2000004183c */
[----:B------:R-:W3:Y:S01]  /*9110*/  MUFU.EX2 R166, R166 ;  /* 0x000000a600a67308 */ /* 0x000ee20000000800 */
[C---:B------:R-:W-:Y:S01]  /*9120*/  HMMA.16816.F32.BF16 R64, R132.reuse, R146, R64 ;  /* 0x000000928440723c */ /* 0x040fe20000041840 */
[----:B------:R-:W1:Y:S02]  /*9130*/  LDSM.16.MT88.4 R144, [R225+0x1e800] ;  /* 0x01e80000e190783b */ /* 0x000e640000004200 */
[----:B--2---:R-:W-:Y:S03]  /*9140*/  F2FP.BF16.F32.PACK_AB R169, R191, R193 ;  /* 0x000000c1bfa9723e */ /* 0x004fe600000010ff */
[C---:B----4-:R-:W-:Y:S05]  /*9150*/  HMMA.16816.F32.BF16 R68, R132.reuse, R148, R68 ;  /* 0x000000948444723c */ /* 0x050fea0000041844 */
[----:B-----5:R-:W-:Y:S01]  /*9160*/  F2FP.BF16.F32.PACK_AB R170, R186, R189 ;  /* 0x000000bdbaaa723e */ /* 0x020fe200000010ff */
[C---:B------:R-:W-:Y:S01]  /*9170*/  HMMA.16816.F32.BF16 R72, R132.reuse, R150, R72 ;  /* 0x000000968448723c */ /* 0x040fe20000041848 */
[----:B------:R-:W2:Y:S04]  /*9180*/  LDSM.16.MT88.4 R148, [R224+0x1e800] ;  /* 0x01e80000e094783b */ /* 0x000ea80000004200 */
[----:B---3--:R-:W-:Y:S01]  /*9190*/  F2FP.BF16.F32.PACK_AB R171, R165, R166 ;  /* 0x000000a6a5ab723e */ /* 0x008fe200000010ff */
        /* <DEDUP_REMOVED lines=19> */
[----:B------:R-:W-:Y:S01]  /*92d0*/  HMMA.16816.F32.BF16 R128, R132, R150, R128 ;  /* 0x000000968480723c */ /* 0x000fe20000041880 */
[----:B------:R-:W2:Y:S06]  /*92e0*/  LDSM.16.MT88.4 R148, [R225+0x1b000] ;  /* 0x01b00000e194783b */ /* 0x000eac0000004200 */
[----:B------:R-:W-:Y:S04]  /*92f0*/  F2FP.BF16.F32.PACK_AB R133, R207, R176 ;  /* 0x000000b0cf85723e */ /* 0x000fe800000010ff */
[----:B------:R-:W-:Y:S02]  /*9300*/  F2FP.BF16.F32.PACK_AB R132, R204, R200 ;  /* 0x000000c8cc84723e */ /* 0x000fe400000010ff */
[----:B------:R-:W-:Y:S02]  /*9310*/  F2FP.BF16.F32.PACK_AB R134, R202, R206 ;  /* 0x000000ceca86723e */ /* 0x000fe400000010ff */
[----:B------:R-:W-:Y:S07]  /*9320*/  F2FP.BF16.F32.PACK_AB R135, R203, R205 ;  /* 0x000000cdcb87723e */ /* 0x000fee00000010ff */
[C---:B---3--:R-:W-:Y:S06]  /*9330*/  HMMA.16816.F32.BF16 R4, R132.reuse, R152, R4 ;  /* 0x000000988404723c */ /* 0x048fec0000041804 */
[C---:B------:R-:W-:Y:S01]  /*9340*/  HMMA.16816.F32.BF16 R8, R132.reuse, R154, R8 ;  /* 0x0000009a8408723c */ /* 0x040fe20000041808 */
[----:B------:R-:W3:Y:S05]  /*9350*/  LDSM.16.MT88.4 R152, [R224+0x1b000] ;  /* 0x01b00000e098783b */ /* 0x000eea0000004200 */
[C---:B----4-:R-:W-:Y:S06]  /*9360*/  HMMA.16816.F32.BF16 R12, R132.reuse, R156, R12 ;  /* 0x0000009c840c723c */ /* 0x050fec000004180c */
[C---:B------:R-:W-:Y:S01]  /*9370*/  HMMA.16816.F32.BF16 R16, R132.reuse, R158, R16 ;  /* 0x0000009e8410723c */ /* 0x040fe20000041810 */
[----:B------:R-:W-:Y:S05]  /*9380*/  LDSM.16.MT88.4 R156, [R226+0x1d000] ;  /* 0x01d00000e29c783b */ /* 0x000fea0000004200 */
[C---:B-----5:R-:W-:Y:S06]  /*9390*/  HMMA.16816.F32.BF16 R20, R132.reuse, R136, R20 ;  /* 0x000000888414723c */ /* 0x060fec0000041814 */
        /* <DEDUP_REMOVED lines=14> */
[C---:B---3--:R-:W-:Y:S06]  /*9480*/  HMMA.16816.F32.BF16 R60, R132.reuse, R152, R60 ;  /* 0x00000098843c723c */ /* 0x048fec000004183c */
[C---:B------:R-:W-:Y:S01]  /*9490*/  HMMA.16816.F32.BF16 R64, R132.reuse, R154, R64 ;  /* 0x0000009a8440723c */ /* 0x040fe20000041840 */
[----:B------:R-:W-:Y:S05]  /*94a0*/  LDSM.16.MT88.4 R152, [R224+0x1f000] ;  /* 0x01f00000e098783b */ /* 0x000fea0000004200 */
[C---:B----4-:R-:W-:Y:S06]  /*94b0*/  HMMA.16816.F32.BF16 R68, R132.reuse, R136, R68 ;  /* 0x000000888444723c */ /* 0x050fec0000041844 */
[C---:B------:R-:W-:Y:S01]  /*94c0*/  HMMA.16816.F32.BF16 R72, R132.reuse, R138, R72 ;  /* 0x0000008a8448723c */ /* 0x040fe20000041848 */
[----:B------:R-:W2:Y:S05]  /*94d0*/  LDSM.16.MT88.4 R136, [R226+0x1f000] ;  /* 0x01f00000e288783b */ /* 0x000eaa0000004200 */
[C---:B------:R-:W-:Y:S06]  /*94e0*/  HMMA.16816.F32.BF16 R76, R132.reuse, R156, R76 ;  /* 0x0000009c844c723c */ /* 0x040fec000004184c */
[C---:B------:R-:W-:Y:S01]  /*94f0*/  HMMA.16816.F32.BF16 R80, R132.reuse, R158, R80 ;  /* 0x0000009e8450723c */ /* 0x040fe20000041850 */
[----:B------:R-:W3:Y:S05]  /*9500*/  LDSM.16.MT88.4 R156, [R228+0x19800] ;  /* 0x01980000e49c783b */ /* 0x000eea0000004200 */
[C---:B-----5:R-:W-:Y:S06]  /*9510*/  HMMA.16816.F32.BF16 R84, R132.reuse, R160, R84 ;  /* 0x000000a08454723c */ /* 0x060fec0000041854 */
[C---:B------:R-:W-:Y:S05]  /*9520*/  HMMA.16816.F32.BF16 R88, R132.reuse, R162, R88 ;  /* 0x000000a28458723c */ /* 0x040fea0000041858 */
[----:B------:R-:W-:Y:S01]  /*9530*/  MOV R161, R176 ;  /* 0x000000b000a17202 */ /* 0x000fe20000000f00 */
[C---:B-1----:R-:W-:Y:S01]  /*9540*/  HMMA.16816.F32.BF16 R92, R132.reuse, R140, R92 ;  /* 0x0000008c845c723c */ /* 0x042fe2000004185c */
[----:B------:R-:W-:Y:S05]  /*9550*/  LDSM.16.MT88.4 R176, [R228+0x1b800] ;  /* 0x01b80000e4b0783b */ /* 0x000fea0000004200 */
[C---:B------:R-:W-:Y:S03]  /*9560*/  HMMA.16816.F32.BF16 R96, R132.reuse, R142, R96 ;  /* 0x0000008e8460723c */ /* 0x040fe60000041860 */
[----:B------:R-:W1:Y:S03]  /*9570*/  LDSM.16.MT88.4 R140, [R226+0x19800] ;  /* 0x01980000e28c783b */ /* 0x000e660000004200 */
[C---:B------:R-:W-:Y:S06]  /*9580*/  HMMA.16816.F32.BF16 R100, R132.reuse, R144, R100 ;  /* 0x000000908464723c */ /* 0x040fec0000041864 */
[C---:B------:R-:W-:Y:S06]  /*9590*/  HMMA.16816.F32.BF16 R104, R132.reuse, R146, R104 ;  /* 0x000000928468723c */ /* 0x040fec0000041868 */
[C---:B--2---:R-:W-:Y:S06]  /*95a0*/  HMMA.16816.F32.BF16 R108, R132.reuse, R136, R108 ;  /* 0x00000088846c723c */ /* 0x044fec000004186c */
[C---:B------:R-:W-:Y:S01]  /*95b0*/  HMMA.16816.F32.BF16 R112, R132.reuse, R138, R112 ;  /* 0x0000008a8470723c */ /* 0x040fe20000041870 */
[----:B------:R-:W2:Y:S05]  /*95c0*/  LDSM.16.MT88.4 R136, [R225+0x19800] ;  /* 0x01980000e188783b */ /* 0x000eaa0000004200 */
[C---:B------:R-:W-:Y:S06]  /*95d0*/  HMMA.16816.F32.BF16 R116, R132.reuse, R148, R116 ;  /* 0x000000948474723c */ /* 0x040fec0000041874 */
[C---:B------:R-:W-:Y:S06]  /*95e0*/  HMMA.16816.F32.BF16 R120, R132.reuse, R150, R120 ;  /* 0x000000968478723c */ /* 0x040fec0000041878 */
[C---:B------:R-:W-:Y:S06]  /*95f0*/  HMMA.16816.F32.BF16 R124, R132.reuse, R152, R124 ;  /* 0x00000098847c723c */ /* 0x040fec000004187c */
[----:B------:R-:W-:Y:S07]  /*9600*/  HMMA.16816.F32.BF16 R128, R132, R154, R128 ;  /* 0x0000009a8480723c */ /* 0x000fee0000041880 */
[----:B------:R-:W-:Y:S02]  /*9610*/  MOV R135, R161 ;  /* 0x000000a100877202 */ /* 0x000fe40000000f00 */
[C---:B---3--:R-:W-:Y:S01]  /*9620*/  HMMA.16816.F32.BF16 R160, R168.reuse, R156, R4 ;  /* 0x0000009ca8a0723c */ /* 0x048fe20000041804 */
[----:B------:R-:W3:Y:S05]  /*9630*/  LDSM.16.MT88.4 R4, [R226+0x1b800] ;  /* 0x01b80000e204783b */ /* 0x000eea0000004200 */
[C---:B------:R-:W-:Y:S03]  /*9640*/  HMMA.16816.F32.BF16 R156, R168.reuse, R158, R8 ;  /* 0x0000009ea89c723c */ /* 0x040fe60000041808 */
[----:B------:R-:W4:Y:S03]  /*9650*/  LDSM.16.MT88.4 R8, [R225+0x1b800] ;  /* 0x01b80000e108783b */ /* 0x000f260000004200 */
[C---:B-1----:R-:W-:Y:S05]  /*9660*/  HMMA.16816.F32.BF16 R152, R168.reuse, R140, R12 ;  /* 0x0000008ca898723c */ /* 0x042fea000004180c */
[----:B------:R-:W1:Y:S01]  /*9670*/  LDSM.16.MT88.4 R12, [R224+0x1b800] ;  /* 0x01b80000e00c783b */ /* 0x000e620000004200 */
[C---:B------:R-:W-:Y:S06]  /*9680*/  HMMA.16816.F32.BF16 R148, R168.reuse, R142, R16 ;  /* 0x0000008ea894723c */ /* 0x040fec0000041810 */
[C---:B--2---:R-:W-:Y:S01]  /*9690*/  HMMA.16816.F32.BF16 R144, R168.reuse, R136, R20 ;  /* 0x00000088a890723c */ /* 0x044fe20000041814 */
[----:B------:R-:W2:Y:S05]  /*96a0*/  LDSM.16.MT88.4 R16, [R228+0x1d800] ;  /* 0x01d80000e410783b */ /* 0x000eaa0000004200 */
[C---:B------:R-:W-:Y:S03]  /*96b0*/  HMMA.16816.F32.BF16 R140, R168.reuse, R138, R24 ;  /* 0x0000008aa88c723c */ /* 0x040fe60000041818 */
[----:B------:R-:W5:Y:S03]  /*96c0*/  LDSM.16.MT88.4 R20, [R226+0x1d800] ;  /* 0x01d80000e214783b */ /* 0x000f660000004200 */
[C---:B------:R-:W-:Y:S05]  /*96d0*/  HMMA.16816.F32.BF16 R136, R168.reuse, R172, R28 ;  /* 0x000000aca888723c */ /* 0x040fea000004181c */
[----:B------:R-:W5:Y:S02]  /*96e0*/  LDL.LU R29, [R1+0x18] ;  /* 0x00001800011d7983 */ /* 0x000f640000300800 */
[----:B------:R-:W-:Y:S02]  /*96f0*/  MOV R31, R135 ;  /* 0x00000087001f7202 */ /* 0x000fe40000000f00 */
[C---:B------:R-:W-:Y:S01]  /*9700*/  HMMA.16816.F32.BF16 R132, R168.reuse, R174, R32 ;  /* 0x000000aea884723c */ /* 0x040fe20000041820 */
[----:B------:R-:W5:Y:S04]  /*9710*/  LDL.LU R30, [R1+0xc] ;  /* 0x00000c00011e7983 */ /* 0x000f680000300800 */
[----:B------:R-:W5:Y:S01]  /*9720*/  LDSM.16.MT88.4 R24, [R225+0x1d800] ;  /* 0x01d80000e118783b */ /* 0x000f620000004200 */
        /* <DEDUP_REMOVED lines=26> */
[C---:B------:R-:W-:Y:S06]  /*98d0*/  HMMA.16816.F32.BF16 R120, R168.reuse, R18, R120 ;  /* 0x00000012a878723c */ /* 0x040fec0000041878 */
[C---:B-----5:R-:W-:Y:S06]  /*98e0*/  HMMA.16816.F32.BF16 R124, R168.reuse, R20, R124 ;  /* 0x00000014a87c723c */ /* 0x060fec000004187c */
[----:B------:R-:W-:Y:S05]  /*98f0*/  HMMA.16816.F32.BF16 R128, R168, R22, R128 ;  /* 0x00000016a880723c */ /* 0x000fea0000041880 */
[----:B------:R-:W-:Y:S06]  /*9900*/  FFMA.FTZ R187, R2, R29, R187 ;  /* 0x0000001d02bb7223 */ /* 0x000fec00000100bb */
[----:B------:R-:W-:Y:S01]  /*9910*/  FADD.FTZ R184, R184, R187 ;  /* 0x000000bbb8b87221 */ /* 0x000fe20000010000 */
[----:B------:R-:W-:Y:S03]  /*9920*/  FFMA.FTZ R185, R0, R30, R185 ;  /* 0x0000001e00b97223 */ /* 0x000fe600000100b9 */
        /* <DEDUP_REMOVED lines=34> */
.L_x_1851:
[----:B--2---:R-:W2:Y:S04]  /*9b50*/  LDL.LU R2, [R1+0x18] ;  /* 0x0000180001027983 */ /* 0x004ea80000300800 */
[----:B------:R-:W3:Y:S01]  /*9b60*/  LDL.LU R5, [R1+0xc] ;  /* 0x00000c0001057983 */ /* 0x000ee20000300800 */
[----:B------:R-:W1:Y:S01]  /*9b70*/  S2UR UR4, SR_CgaCtaId ;  /* 0x00000000000479c3 */ /* 0x000e620000008800 */
[----:B------:R-:W-:Y:S01]  /*9b80*/  MOV R12, 0x3f800000 ;  /* 0x3f800000000c7802 */ /* 0x000fe20000000f00 */
[----:B------:R-:W-:Y:S01]  /*9b90*/  UMOV UR6, 0x400 ;  /* 0x0000040000067882 */ /* 0x000fe20000000000 */
[----:B------:R-:W4:Y:S01]  /*9ba0*/  S2R R0, SR_TID.X ;  /* 0x0000000000007919 */ /* 0x000f220000002100 */
[----:B------:R-:W-:Y:S01]  /*9bb0*/  MOV R13, 0x3f800000 ;  /* 0x3f800000000d7802 */ /* 0x000fe20000000f00 */
[----:B------:R-:W-:-:S02]  /*9bc0*/  UISETP.NE.AND UP0, UPT, UR16, -0x1, UPT ;  /* 0xffffffff1000788c */ /* 0x000fc4000bf05270 */
[----:B-1----:R-:W-:-:S09]  /*9bd0*/  ULEA UR4, UR4, UR6, 0x18 ;  /* 0x0000000604047291 */ /* 0x002fd2000f8ec03f */
[----:B------:R-:W-:Y:S02]  /*9be0*/  @UP0 ULDC.64 UR6, c[0x0][0x298] ;  /* 0x0000a60000060ab9 */ /* 0x000fe40000000a00 */
[----:B------:R-:W-:Y:S01]  /*9bf0*/  @UP0 UIMAD.WIDE.U32 UR10, UR16, UR6, URZ ;  /* 0x00000006100a02a5 */ /* 0x000fe2000f8e003f */
[----:B--2---:R-:W1:Y:S04]  /*9c00*/  SHFL.BFLY PT, R11, R2, 0x2, 0x1f ;  /* 0x0c401f00020b7f89 */ /* 0x004e6800000e0000 */
[----:B---3--:R-:W2:Y:S01]  /*9c10*/  SHFL.BFLY PT, R4, R5, 0x2, 0x1f ;  /* 0x0c401f0005047f89 */ /* 0x008ea200000e0000 */
[----:B-1----:R-:W-:Y:S02]  /*9c20*/  FADD.FTZ R11, R11, R2 ;  /* 0x000000020b0b7221 */ /* 0x002fe40000010000 */
[----:B------:R-:W1:Y:S01]  /*9c30*/  S2R R2, SR_TID.X ;  /* 0x0000000000027919 */ /* 0x000e620000002100 */
[----:B--2---:R-:W-:Y:S01]  /*9c40*/  FADD.FTZ R4, R4, R5 ;  /* 0x0000000504047221 */ /* 0x004fe20000010000 */
[----:B----4-:R-:W-:Y:S01]  /*9c50*/  SHF.R.S32.HI R5, RZ, 0x1f, R0 ;  /* 0x0000001fff057819 */ /* 0x010fe20000011400 */
[----:B------:R-:W2:Y:S03]  /*9c60*/  SHFL.BFLY PT, R8, R11, 0x1, 0x1f ;  /* 0x0c201f000b087f89 */ /* 0x000ea600000e0000 */
[----:B------:R-:W-:Y:S01]  /*9c70*/  LEA.HI R5, R5, R0, RZ, 0x3 ;  /* 0x0000000005057211 */ /* 0x000fe200078f18ff */
[----:B------:R-:W3:Y:S03]  /*9c80*/  SHFL.BFLY PT, R7, R4, 0x1, 0x1f ;  /* 0x0c201f0004077f89 */ /* 0x000ee600000e0000 */
[----:B------:R-:W-:-:S02]  /*9c90*/  SHF.R.S32.HI R14, RZ, 0x3, R5 ;  /* 0x00000003ff0e7819 */ /* 0x000fc40000011405 */
[----:B------:R-:W-:-:S04]  /*9ca0*/  LOP3.LUT R5, R5, 0xfffffff8, RZ, 0xc0, !PT ;  /* 0xfffffff805057812 */ /* 0x000fc800078ec0ff */
[----:B------:R-:W-:Y:S01]  /*9cb0*/  IADD3 R0, -R5, R0, RZ ;  /* 0x0000000005007210 */ /* 0x000fe20007ffe1ff */
[----:B--2---:R-:W-:Y:S01]  /*9cc0*/  FADD.FTZ R8, R11, R8 ;  /* 0x000000080b087221 */ /* 0x004fe20000010000 */
[----:B-1----:R-:W-:Y:S01]  /*9cd0*/  SHF.R.S32.HI R9, RZ, 0x1f, R2 ;  /* 0x0000001fff097819 */ /* 0x002fe20000011402 */
[----:B---3--:R-:W-:Y:S01]  /*9ce0*/  FADD.FTZ R7, R4, R7 ;  /* 0x0000000704077221 */ /* 0x008fe20000010000 */
[----:B------:R-:W-:Y:S02]  /*9cf0*/  IADD3 R4, R14, 0x20, RZ ;  /* 0x000000200e047810 */ /* 0x000fe40007ffe0ff */
[----:B------:R-:W-:Y:S02]  /*9d00*/  LEA.HI R11, R9, R2, RZ, 0x2 ;  /* 0x00000002090b7211 */ /* 0x000fe400078f10ff */
[----:B------:R-:W-:Y:S02]  /*9d10*/  ISETP.GE.AND P3, PT, R4, UR5, PT ;  /* 0x0000000504007c0c */ /* 0x000fe4000bf66270 */
[----:B------:R-:W-:-:S02]  /*9d20*/  LOP3.LUT R17, R11, 0x3ffffffc, RZ, 0xc0, !PT ;  /* 0x3ffffffc0b117812 */ /* 0x000fc400078ec0ff */
[--C-:B------:R-:W-:Y:S02]  /*9d30*/  SHF.R.S32.HI R4, RZ, 0x2, R11.reuse ;  /* 0x00000002ff047819 */ /* 0x100fe4000001140b */
[----:B------:R-:W-:Y:S02]  /*9d40*/  SHF.R.S32.HI R11, RZ, 0x1f, R11 ;  /* 0x0000001fff0b7819 */ /* 0x000fe4000001140b */
[----:B------:R-:W-:Y:S02]  /*9d50*/  FSETP.NE.FTZ.AND P5, PT, R8, RZ, PT ;  /* 0x000000ff0800720b */ /* 0x000fe40003fb5000 */
[----:B------:R-:W-:Y:S02]  /*9d60*/  FSETP.NE.FTZ.AND P4, PT, R7, RZ, PT ;  /* 0x000000ff0700720b */ /* 0x000fe40003f95000 */
[----:B------:R-:W-:Y:S02]  /*9d70*/  LEA.HI R11, R11, R4, RZ, 0x3 ;  /* 0x000000040b0b7211 */ /* 0x000fe400078f18ff */
[----:B------:R-:W-:-:S02]  /*9d80*/  LEA.HI R6, R9, R2, RZ, 0x5 ;  /* 0x0000000209067211 */ /* 0x000fc400078f28ff */
[----:B------:R-:W-:Y:S02]  /*9d90*/  LOP3.LUT R11, R11, 0xfffffff8, RZ, 0xc0, !PT ;  /* 0xfffffff80b0b7812 */ /* 0x000fe400078ec0ff */
[----:B------:R-:W-:Y:S02]  /*9da0*/  LOP3.LUT R9, R6, 0xffffffe0, RZ, 0xc0, !PT ;  /* 0xffffffe006097812 */ /* 0x000fe400078ec0ff */
[----:B------:R-:W-:Y:S01]  /*9db0*/  IADD3 R11, R4, -R11, RZ ;  /* 0x8000000b040b7210 */ /* 0x000fe20007ffe0ff */
[----:B------:R-:W1:Y:S01]  /*9dc0*/  @P5 MUFU.RCP R12, R8 ;  /* 0x00000008000c5308 */ /* 0x000e620000001000 */
[----:B------:R-:W-:Y:S02]  /*9dd0*/  SHF.R.S32.HI R5, RZ, 0x5, R6 ;  /* 0x00000005ff057819 */ /* 0x000fe40000011406 */
[----:B------:R-:W-:Y:S02]  /*9de0*/  SHF.L.U32 R4, R11, 0x6, RZ ;  /* 0x000000060b047819 */ /* 0x000fe400000006ff */
[----:B------:R-:W-:-:S02]  /*9df0*/  IADD3 R10, -R17, R2, RZ ;  /* 0x00000002110a7210 */ /* 0x000fc40007ffe1ff */
[----:B------:R-:W-:Y:S01]  /*9e00*/  LOP3.LUT R4, R4, 0x1c0, RZ, 0xc0, !PT ;  /* 0x000001c004047812 */ /* 0x000fe200078ec0ff */
[----:B------:R-:W2:Y:S01]  /*9e10*/  @P4 MUFU.RCP R13, R7 ;  /* 0x00000007000d4308 */ /* 0x000ea20000001000 */
[----:B------:R-:W-:Y:S02]  /*9e20*/  LOP3.LUT R6, R11, 0x1, RZ, 0xc0, !PT ;  /* 0x000000010b067812 */ /* 0x000fe400078ec0ff */
[----:B------:R-:W-:Y:S02]  /*9e30*/  IADD3 R2, -R9, R2, RZ ;  /* 0x0000000209027210 */ /* 0x000fe40007ffe1ff */
[----:B------:R-:W-:Y:S02]  /*9e40*/  LEA R10, R5, R10, 0x9 ;  /* 0x0000000a050a7211 */ /* 0x000fe400078e48ff */
[----:B------:R-:W-:Y:S02]  /*9e50*/  LEA.HI R9, R4, R4, RZ, 0x1d ;  /* 0x0000000404097211 */ /* 0x000fe400078fe8ff */
[----:B------:R-:W-:Y:S01]  /*9e60*/  ISETP.NE.U32.AND P0, PT, R6, 0x1, PT ;  /* 0x000000010600780c */ /* 0x000fe20003f05070 */
[----:B-1----:R-:W-:Y:S01]  /*9e70*/  FMUL.FTZ R160, R12, R160 ;  /* 0x000000a00ca07220 */ /* 0x002fe20000410000 */
[----:B------:R-:W-:Y:S01]  /*9e80*/  LEA R9, R10, R9, 0x1 ;  /* 0x000000090a097211 */ /* 0x000fe200078e08ff */
[C---:B------:R-:W-:Y:S01]  /*9e90*/  FMUL.FTZ R161, R12.reuse, R161 ;  /* 0x000000a10ca17220 */ /* 0x040fe20000410000 */
        /* <DEDUP_REMOVED lines=226> */
.L_x_1855:
        /* <DEDUP_REMOVED lines=24> */
.L_x_1856:
        /* <DEDUP_REMOVED lines=25> */
[----:B------:R-:W5:Y:S03]  /*afd0*/  @P2 LDC.64 R28, c[0x0][0x2c0] ;  /* 0x0000b000ff1c2b82 */ /* 0x000f660000000a00 */
[----:B------:R-:W-:Y:S04]  /*afe0*/  STS [R23+0x4400], R62 ;  /* 0x0044003e17007388 */ /* 0x000fe80000000800 */
[----:B------:R-:W-:Y:S01]  /*aff0*/  STS [R25+0x4000], R64 ;  /* 0x0040004019007388 */ /* 0x000fe20000000800 */
[----:B--2---:R-:W4:Y:S03]  /*b000*/  @P0 LDC R4, c[0x0][0x2e4] ;  /* 0x0000b900ff040b82 */ /* 0x004f260000000800 */
[----:B------:R-:W-:Y:S04]  /*b010*/  STS [R25+0x4400], R66 ;  /* 0x0044004219007388 */ /* 0x000fe80000000800 */
[----:B------:R-:W-:Y:S01]  /*b020*/  STS [R9+0x8000], R68 ;  /* 0x0080004409007388 */ /* 0x000fe20000000800 */
[----:B------:R-:W2:Y:S03]  /*b030*/  @P4 LDC R12, c[0x0][0x2e8] ;  /* 0x0000ba00ff0c4b82 */ /* 0x000ea60000000800 */
[----:B------:R-:W-:Y:S04]  /*b040*/  STS [R9+0x8400], R70 ;  /* 0x0084004609007388 */ /* 0x000fe80000000800 */
[----:B------:R-:W-:Y:S01]  /*b050*/  STS [R11+0x8000], R72 ;  /* 0x008000480b007388 */ /* 0x000fe20000000800 */
[----:B-----5:R-:W-:-:S03]  /*b060*/  @P2 IMAD R29, R29, R28, RZ ;  /* 0x0000001c1d1d2224 */ /* 0x020fc600078e02ff */
[----:B------:R-:W-:Y:S04]  /*b070*/  STS [R11+0x8400], R74 ;  /* 0x0084004a0b007388 */ /* 0x000fe80000000800 */
[----:B------:R-:W-:Y:S01]  /*b080*/  STS [R13+0x8000], R76 ;  /* 0x0080004c0d007388 */ /* 0x000fe20000000800 */
[----:B----4-:R-:W-:Y:S01]  /*b090*/  @!P2 IMAD R33, R4, R31, RZ ;  /* 0x0000001f0421a224 */ /* 0x010fe200078e02ff */
[----:B------:R-:W-:Y:S02]  /*b0a0*/  @!P2 MOV R29, R4 ;  /* 0x00000004001da202 */ /* 0x000fe40000000f00 */
        /* <DEDUP_REMOVED lines=19> */
[----:B----4-:R-:W4:Y:S03]  /*b1e0*/  @P2 LDC R9, c[0x0][0x2c0] ;  /* 0x0000b000ff092b82 */ /* 0x010f260000000800 */
[----:B------:R-:W-:Y:S04]  /*b1f0*/  STS [R19+0xc000], R116 ;  /* 0x00c0007413007388 */ /* 0x000fe80000000800 */
[----:B------:R-:W-:Y:S01]  /*b200*/  STS [R19+0xc400], R118 ;  /* 0x00c4007613007388 */ /* 0x000fe20000000800 */
[----:B-----5:R-:W-:-:S03]  /*b210*/  VIADD R11, R14, 0x60 ;  /* 0x000000600e0b7836 */ /* 0x020fc60000000000 */
[----:B------:R-:W-:Y:S02]  /*b220*/  STS [R21+0xc000], R120 ;  /* 0x00c0007815007388 */ /* 0x000fe40000000800 */
[----:B------:R-:W-:Y:S02]  /*b230*/  ISETP.GE.AND P0, PT, R11, UR5, PT ;  /* 0x000000050b007c0c */ /* 0x000fe4000bf06270 */
[----:B------:R5:W-:Y:S01]  /*b240*/  STS [R21+0xc400], R122 ;  /* 0x00c4007a15007388 */ /* 0x000be20000000800 */
[----:B-1----:R-:W1:Y:S01]  /*b250*/  @P5 LDC R13, c[0x0][0x2e8] ;  /* 0x0000ba00ff0d5b82 */ /* 0x002e620000000800 */
[----:B------:R-:W-:Y:S02]  /*b260*/  SHF.R.S32.HI R11, RZ, 0x1f, R2 ;  /* 0x0000001fff0b7819 */ /* 0x000fe40000011402 */
[----:B------:R1:W-:Y:S02]  /*b270*/  STS [R23+0xc000], R124 ;  /* 0x00c0007c17007388 */ /* 0x0003e40000000800 */
[----:B------:R-:W-:-:S02]  /*b280*/  LEA.HI R11, R11, R2, RZ, 0x2 ;  /* 0x000000020b0b7211 */ /* 0x000fc400078f10ff */
[----:B------:R1:W-:Y:S01]  /*b290*/  STS [R23+0xc400], R126 ;  /* 0x00c4007e17007388 */ /* 0x0003e20000000800 */
[----:B------:R-:W-:Y:S01]  /*b2a0*/  @!P2 IMAD.MOV.U32 R9, RZ, RZ, 0x1 ;  /* 0x00000001ff09a424 */ /* 0x000fe200078e00ff */
[----:B------:R-:W-:Y:S01]  /*b2b0*/  LOP3.LUT P2, RZ, R2, 0x3, RZ, 0xc0, !PT ;  /* 0x0000000302ff7812 */ /* 0x000fe2000784c0ff */
[----:B---3--:R-:W-:Y:S01]  /*b2c0*/  @P4 FMUL.FTZ R2, R7, 0.69314718246459960938 ;  /* 0x3f31721807024820 */ /* 0x008fe20000410000 */
[----:B------:R3:W-:Y:S01]  /*b2d0*/  STS [R25+0xc000], R128 ;  /* 0x00c0008019007388 */ /* 0x0007e20000000800 */
[----:B----4-:R-:W-:Y:S01]  /*b2e0*/  IMAD R4, R9, UR6, RZ ;  /* 0x0000000609047c24 */ /* 0x010fe2000f8e02ff */
[----:B------:R-:W-:Y:S02]  /*b2f0*/  SHF.R.S32.HI R11, RZ, 0x2, R11 ;  /* 0x00000002ff0b7819 */ /* 0x000fe4000001140b */
[----:B------:R3:W-:Y:S01]  /*b300*/  STS [R25+0xc400], R130 ;  /* 0x00c4008219007388 */ /* 0x0007e20000000800 */
[----:B------:R-:W-:Y:S01]  /*b310*/  IMAD.SHL.U32 R4, R4, 0x80, RZ ;  /* 0x0000008004047824 */ /* 0x000fe200078e00ff */
[----:B------:R-:W-:Y:S01]  /*b320*/  LEA R20, R20, R11, 0x4 ;  /* 0x0000000b14147211 */ /* 0x000fe200078e20ff */
[----:B------:R-:W-:Y:S03]  /*b330*/  BAR.SYNC.DEFER_BLOCKING 0x0 ;  /* 0x0000000000007b1d */ /* 0x000fe60000010000 */
[----:B------:R-:W-:Y:S01]  /*b340*/  SHF.R.S32.HI R5, RZ, 0x1f, R4 ;  /* 0x0000001fff057819 */ /* 0x000fe20000011404 */
[----:B-----5:R-:W-:Y:S01]  /*b350*/  @P5 FMUL.FTZ R21, R8, 0.69314718246459960938 ;  /* 0x3f31721808155820 */ /* 0x020fe20000410000 */
[----:B------:R-:W-:-:S02]  /*b360*/  IMAD.MOV.U32 R8, RZ, RZ, 0x7f800000 ;  /* 0x7f800000ff087424 */ /* 0x000fc400078e00ff */
[----:B--2---:R-:W-:Y:S01]  /*b370*/  @P4 FFMA.FTZ R8, R3, R12, R2 ;  /* 0x0000000c03084223 */ /* 0x004fe20000010002 */
[----:B------:R-:W2:Y:S01]  /*b380*/  S2R R6, SR_CTAID.Y ;  /* 0x0000000000067919 */ /* 0x000ea20000002600 */
[----:B------:R-:W4:Y:S01]  /*b390*/  S2R R10, SR_CTAID.Z ;  /* 0x00000000000a7919 */ /* 0x000f220000002700 */
[----:B------:R3:W3:Y:S01]  /*b3a0*/  LDS.128 R16, [R242+0x3000] ;  /* 0x00300000f2107984 */ /* 0x0006e20000000c00 */
[----:B--2---:R-:W-:Y:S02]  /*b3b0*/  IMAD R33, R6, R33, RZ ;  /* 0x0000002106217224 */ /* 0x004fe400078e02ff */
[----:B------:R-:W-:Y:S02]  /*b3c0*/  IMAD.MOV.U32 R6, RZ, RZ, 0x7f800000 ;  /* 0x7f800000ff067424 */ /* 0x000fe400078e00ff */
[----:B-1----:R-:W-:Y:S01]  /*b3d0*/  @P5 FFMA.FTZ R6, R164, R13, R21 ;  /* 0x0000000da4065223 */ /* 0x002fe20000010015 */
[----:B------:R-:W-:-:S05]  /*b3e0*/  SEL R33, R33, RZ, !P6 ;  /* 0x000000ff21217207 */ /* 0x000fca0007000000 */
[----:B----4-:R-:W-:-:S05]  /*b3f0*/  IMAD R29, R10, R29, R33 ;  /* 0x0000001d0a1d7224 */ /* 0x010fca00078e0221 */
[--C-:B------:R-:W-:Y:S02]  /*b400*/  IADD3 R7, P6, P5, R4, R26, R29.reuse ;  /* 0x0000001a04077210 */ /* 0x100fe40007dde01d */
        /* <DEDUP_REMOVED lines=21> */
.L_x_1858:
[----:B------:R-:W-:Y:S05]  /*b560*/  BSYNC B0 ;  /* 0x0000000000007941 */ /* 0x000fea0003800000 */
.L_x_1857:
        /* <DEDUP_REMOVED lines=37> */
.L_x_1860:
[----:B------:R-:W-:Y:S05]  /*b7c0*/  BSYNC B0 ;  /* 0x0000000000007941 */ /* 0x000fea0003800000 */
.L_x_1859:
        /* <DEDUP_REMOVED lines=27> */
.L_x_1862:
[----:B------:R-:W-:Y:S05]  /*b980*/  BSYNC B0 ;  /* 0x0000000000007941 */ /* 0x000fea0003800000 */
.L_x_1861:
        /* <DEDUP_REMOVED lines=27> */
.L_x_1864:
[----:B------:R-:W-:Y:S05]  /*bb40*/  BSYNC B0 ;  /* 0x0000000000007941 */ /* 0x000fea0003800000 */
.L_x_1863:
        /* <DEDUP_REMOVED lines=27> */
.L_x_1829:
        /* <DEDUP_REMOVED lines=89> */
.L_x_1866:
[----:B------:R-:W-:Y:S05]  /*c290*/  BSYNC B0 ;  /* 0x0000000000007941 */ /* 0x000fea0003800000 */
.L_x_1865:
        /* <DEDUP_REMOVED lines=25> */
.L_x_1868:
[----:B------:R-:W-:Y:S05]  /*c430*/  BSYNC B0 ;  /* 0x0000000000007941 */ /* 0x000fea0003800000 */
.L_x_1867:
        /* <DEDUP_REMOVED lines=24> */
.L_x_1870:
[----:B------:R-:W-:Y:S05]  /*c5c0*/  BSYNC B0 ;  /* 0x0000000000007941 */ /* 0x000fea0003800000 */
.L_x_1869:
        /* <DEDUP_REMOVED lines=27> */
.L_x_1872:
[----:B------:R-:W-:Y:S05]  /*c780*/  BSYNC B0 ;  /* 0x0000000000007941 */ /* 0x000fea0003800000 */
.L_x_1871:
        /* <DEDUP_REMOVED lines=10> */
.L_x_1874:
[----:B------:R-:W-:Y:S05]  /*c830*/  BSYNC B0 ;  /* 0x0000000000007941 */ /* 0x000fea0003800000 */
.L_x_1873:
        /* <DEDUP_REMOVED lines=10> */
.L_x_1876:
[----:B------:R-:W-:Y:S05]  /*c8e0*/  BSYNC B0 ;  /* 0x0000000000007941 */ /* 0x000fea0003800000 */
.L_x_1875:
        /* <DEDUP_REMOVED lines=10> */
.L_x_1878:
[----:B------:R-:W-:Y:S05]  /*c990*/  BSYNC B0 ;  /* 0x0000000000007941 */ /* 0x000fea0003800000 */
.L_x_1877:
        /* <DEDUP_REMOVED lines=10> */
.L_x_1879:
        /* <DEDUP_REMOVED lines=12> */
.L_x_2421:


//--------------------- .text._ZN5flash16flash_fwd_kernelI23Flash_fwd_kernel_traitsILi256ELi128ELi64ELi8ELb0ELb0EN7cutlass10bfloat16_tE19Flash_kernel_traitsILi256ELi128ELi64ELi8ES3_EELb1ELb0ELb0ELb1ELb0ELb0ELb0ELb1EEEvNS_16Flash_fwd_paramsE --------------------------
	.section	.text._ZN5flash16flash_fwd_kernelI23Flash_fwd_kernel_traitsILi256ELi128ELi64ELi8ELb0ELb0EN7cutlass10bfloat16_tE19Flash_kernel_traitsILi256ELi128ELi64ELi8ES3_EELb1ELb0ELb0ELb1ELb0ELb0ELb0ELb1EEEvNS_16Flash_fwd_paramsE,"ax",@progbits
	.align	128
        .global         _ZN5flash16flash_fwd_kernelI23Flash_fwd_kernel_traitsILi256ELi128ELi64ELi8ELb0ELb0EN7cutlass10bfloat16_tE19Flash_kernel_traitsILi256ELi128ELi64ELi8ES3_EELb1ELb0ELb0ELb1ELb0ELb0ELb0ELb1EEEvNS_16Flash_fwd_paramsE
        .type           _ZN5flash16flash_fwd_kernelI23Flash_fwd_kernel_traitsILi256ELi128ELi64ELi8ELb0ELb0EN7cutlass10bfloat16_tE19Flash_kernel_traitsILi256ELi128ELi64ELi8ES3_EELb1ELb0ELb0ELb1ELb0ELb0ELb0ELb1EEEvNS_16Flash_fwd_paramsE,@function
        .size           _ZN5flash16flash_fwd_kernelI23Flash_fwd_kernel_traitsILi256ELi128ELi64ELi8ELb0ELb0EN7cutlass10bfloat16_tE19Flash_kernel_traitsILi256ELi128ELi64ELi8ES3_EELb1ELb0ELb0ELb1ELb0ELb0ELb0ELb1EEEvNS_16Flash_fwd_paramsE,(.L_x_2422 - _ZN5flash16flash_fwd_kernelI23Flash_fwd_kernel_traitsILi256ELi128ELi64ELi8ELb0ELb0EN7cutlass10bfloat16_tE19Flash_kernel_traitsILi256ELi128ELi64ELi8ES3_EELb1ELb0ELb0ELb1ELb0ELb0ELb0ELb1EEEvNS_16Flash_fwd_paramsE)
        .other          _ZN5flash16flash_fwd_kernelI23Flash_fwd_kernel_traitsILi256ELi128ELi64ELi8ELb0ELb0EN7cutlass10bfloat16_tE19Flash_kernel_traitsILi256ELi128ELi64ELi8ES3_EELb1ELb0ELb0ELb1ELb0ELb0ELb0ELb1EEEvNS_16Flash_fwd_paramsE,@"STO_CUDA_ENTRY STV_DEFAULT"
_ZN5flash16flash_fwd_kernelI23Flash_fwd_kernel_traitsILi256ELi128ELi64ELi8ELb0ELb0EN7cutlass10bfloat16_tE19Flash_kernel_traitsILi256ELi128ELi64ELi8ES3_EELb1ELb0ELb0ELb1ELb0ELb0ELb0ELb1EEEvNS_16Flash_fwd_paramsE:
.text._ZN5flash16flash_fwd_kernelI23Flash_fwd_kernel_traitsILi256ELi128ELi64ELi8ELb0ELb0EN7cutlass10bfloat16_tE19Flash_kernel_traitsILi256ELi128ELi64ELi8ES3_EELb1ELb0ELb0ELb1ELb0ELb0ELb0ELb1EEEvNS_16Flash_fwd_paramsE:
        /* <DEDUP_REMOVED lines=84> */
.L_x_1880:
[----:B------:R-:W-:-:S05]  /*0540*/  ULDC UR6, c[0x0][0x2c8] ;  /* 0x0000b20000067ab9 */ /* 0x000fca0000000800 */
.L_x_1881:
        /* <DEDUP_REMOVED lines=73> */
.L_x_1883:
[----:B------:R-:W-:Y:S01]  /*09e0*/  ULDC UR4, c[0x0][0x278] ;  /* 0x00009e0000047ab9 */ /* 0x000fe20000000800 */
[----:B------:R-:W2:Y:S01]  /*09f0*/  S2R R2, SR_CTAID.Z ;  /* 0x0000000000027919 */ /* 0x000ea20000002700 */
[----:B------:R-:W-:Y:S01]  /*0a00*/  IMAD.U32 R0, RZ, RZ, UR4 ;  /* 0x00000004ff007e24 */ /* 0x000fe2000f8e00ff */
[----:B------:R-:W-:Y:S01]  /*0a10*/  UMOV UR14, URZ ;  /* 0x0000003f000e7c82 */ /* 0x000fe20008000000 */
[----:B------:R-:W-:Y:S01]  /*0a20*/  UIADD3 UR39, -UR29, UR19, URZ ;  /* 0x000000131d277290 */ /* 0x000fe2000fffe13f */
[----:B------:R-:W-:Y:S01]  /*0a30*/  SHF.R.S32.HI R5, RZ, 0x1f, R4 ;  /* 0x0000001fff057819 */ /* 0x000fe20000011404 */
[----:B------:R-:W-:Y:S01]  /*0a40*/  @UP0 UIADD3 UR9, UR8, UR9, URZ ;  /* 0x0000000908090290 */ /* 0x000fe2000fffe03f */
[----:B------:R-:W-:Y:S02]  /*0a50*/  IABS R0, R0 ;  /* 0x0000000000007213 */ /* 0x000fe40000000000 */
[----:B------:R-:W-:Y:S02]  /*0a60*/  SHF.R.S32.HI R66, RZ, 0x5, R7 ;  /* 0x00000005ff427819 */ /* 0x000fe40000011407 */
        /* <DEDUP_REMOVED lines=11> */
[----:B------:R-:W-:-:S03]  /*0b20*/  LOP3.LUT R0, R0, 0xfffffff8, RZ, 0xc0, !PT ;  /* 0xfffffff800007812 */ /* 0x000fc600078ec0ff */
[----:B------:R-:W-:Y:S01]  /*0b30*/  UIMAD UR7, UR7, UR5, URZ ;  /* 0x00000005070772a4 */ /* 0x000fe2000f8e023f */
[C---:B------:R-:W-:Y:S02]  /*0b40*/  VIADD R2, R240.reuse, 0x40 ;  /* 0x00000040f0027836 */ /* 0x040fe40000000000 */
[----:B------:R-:W-:Y:S01]  /*0b50*/  IMAD.SHL.U32 R3, R240, 0x40, RZ ;  /* 0x00000040f0037824 */ /* 0x000fe200078e00ff */
[----:B------:R-:W-:Y:S01]  /*0b60*/  UIMAD.WIDE.U32 UR14, UR15, UR7, UR14 ;  /* 0x000000070f0e72a5 */ /* 0x000fe2000f8e000e */
[----:B------:R-:W-:Y:S01]  /*0b70*/  IMAD.IADD R28, R106, 0x1, -R0 ;  /* 0x000000016a1c7824 */ /* 0x000fe200078e0a00 */
[----:B------:R-:W-:Y:S01]  /*0b80*/  ISETP.GE.AND P4, PT, R2, UR39, PT ;  /* 0x0000002702007c0c */ /* 0x000fe2000bf86270 */
[----:B------:R-:W-:Y:S01]  /*0b90*/  VIADD R2, R240, 0x60 ;  /* 0x00000060f0027836 */ /* 0x000fe20000000000 */
[----:B------:R-:W-:Y:S01]  /*0ba0*/  LOP3.LUT R0, R3, 0x1c0, RZ, 0xc0, !PT ;  /* 0x000001c003007812 */ /* 0x000fe200078ec0ff */
[----:B------:R-:W-:Y:S02]  /*0bb0*/  IMAD.SHL.U32 R64, R28, 0x8, RZ ;  /* 0x000000081c407824 */ /* 0x000fe400078e00ff */
[----:B------:R-:W-:Y:S01]  /*0bc0*/  UMOV UR7, UR15 ;  /* 0x0000000f00077c82 */ /* 0x000fe20008000000 */
[----:B------:R-:W-:Y:S01]  /*0bd0*/  ISETP.GE.AND P6, PT, R2, UR39, PT ;  /* 0x0000002702007c0c */ /* 0x000fe2000bfc6270 */
[----:B------:R-:W-:Y:S01]  /*0be0*/  UIMAD.WIDE.U32 UR14, UR7, UR6, URZ ;  /* 0x00000006070e72a5 */ /* 0x000fe2000f8e003f */
[----:B------:R-:W-:-:S02]  /*0bf0*/  LOP3.LUT R3, R0, 0x38, R64, 0xf8, !PT ;  /* 0x0000003800037812 */ /* 0x000fc400078ef840 */
[----:B------:R-:W-:Y:S02]  /*0c00*/  SHF.R.U32.HI R0, RZ, 0x3, R0 ;  /* 0x00000003ff007819 */ /* 0x000fe40000011600 */
[----:B------:R-:W-:Y:S02]  /*0c10*/  LEA.HI R2, R5, R4, RZ, 0x2 ;  /* 0x0000000405027211 */ /* 0x000fe400078f10ff */
[----:B------:R-:W-:Y:S01]  /*0c20*/  UMOV UR22, UR15 ;  /* 0x0000000f00167c82 */ /* 0x000fe20008000000 */
[----:B------:R-:W-:Y:S01]  /*0c30*/  LOP3.LUT R6, R3, R0, RZ, 0x3c, !PT ;  /* 0x0000000003067212 */ /* 0x000fe200078e3cff */
[----:B------:R-:W-:Y:S01]  /*0c40*/  UIADD3 UR7, -UR22, URZ, URZ ;  /* 0x0000003f16077290 */ /* 0x000fe2000fffe13f */
[----:B------:R-:W-:Y:S02]  /*0c50*/  LOP3.LUT R0, R2, 0x7ffffffc, RZ, 0xc0, !PT ;  /* 0x7ffffffc02007812 */ /* 0x000fe400078ec0ff */
[----:B------:R-:W-:Y:S01]  /*0c60*/  SHF.R.S32.HI R3, RZ, 0x1f, R7 ;  /* 0x0000001fff037819 */ /* 0x000fe20000011407 */
[----:B------:R-:W-:Y:S01]  /*0c70*/  UIMAD UR6, UR5, UR7, UR6 ;  /* 0x00000007050672a4 */ /* 0x000fe2000f8e0206 */
[----:B------:R-:W-:Y:S01]  /*0c80*/  SHF.R.S32.HI R67, RZ, 0x2, R2 ;  /* 0x00000002ff437819 */ /* 0x000fe20000011402 */
[----:B------:R-:W-:Y:S01]  /*0c90*/  IMAD.IADD R4, R4, 0x1, -R0 ;  /* 0x0000000104047824 */ /* 0x000fe200078e0a00 */
[----:B------:R-:W-:Y:S01]  /*0ca0*/  LEA.HI R0, R3, R66, RZ, 0x3 ;  /* 0x0000004203007211 */ /* 0x000fe200078f18ff */
[----:B------:R-:W-:Y:S01]  /*0cb0*/  UISETP.GT.U32.AND UP1, UPT, UR5, UR6, UPT ;  /* 0x000000060500728c */ /* 0x000fe2000bf24070 */
[----:B------:R-:W-:Y:S01]  /*0cc0*/  LEA.HI R3, R27, R106, RZ, 0x6 ;  /* 0x0000006a1b037211 */ /* 0x000fe200078f30ff */
[----:B------:R-:W-:Y:S01]  /*0cd0*/  IMAD.SHL.U32 R4, R4, 0x2, RZ ;  /* 0x0000000204047824 */ /* 0x000fe200078e00ff */
[----:B------:R-:W-:-:S02]  /*0ce0*/  LOP3.LUT R0, R0, 0xffffff8, RZ, 0xc0, !PT ;  /* 0x0ffffff800007812 */ /* 0x000fc400078ec0ff */
[----:B------:R-:W-:Y:S01]  /*0cf0*/  SHF.R.S32.HI R65, RZ, 0x1f, R64 ;  /* 0x0000001fff417819 */ /* 0x000fe20000011440 */
[----:B------:R-:W-:Y:S02]  /*0d00*/  IMAD.SHL.U32 R217, R3, 0x8, RZ ;  /* 0x0000000803d97824 */ /* 0x000fe400078e00ff */
[----:B------:R-:W-:-:S03]  /*0d10*/  IMAD.IADD R0, R66, 0x1, -R0 ;  /* 0x0000000142007824 */ /* 0x000fc600078e0a00 */
[----:B------:R-:W-:Y:S01]  /*0d20*/  @!UP1 UIADD3 UR6, UR6, -UR5, URZ ;  /* 0x8000000506069290 */ /* 0x000fe2000fffe03f */
[----:B------:R-:W-:Y:S01]  /*0d30*/  IMAD R5, R0, 0x10, R67 ;  /* 0x0000001000057824 */ /* 0x000fe200078e0243 */
        /* <DEDUP_REMOVED lines=29> */
.L_x_1884:
[----:B------:R-:W-:Y:S01]  /*0f10*/  ULDC.64 UR8, c[0x0][0x258] ;  /* 0x0000960000087ab9 */ /* 0x000fe20000000a00 */
[C---:B------:R-:W-:Y:S01]  /*0f20*/  IADD3 R2, P0, R64.reuse, UR20, RZ ;  /* 0x0000001440027c10 */ /* 0x040fe2000ff1e0ff */
[----:B------:R-:W2:Y:S01]  /*0f30*/  S2UR UR4, SR_CgaCtaId ;  /* 0x00000000000479c3 */ /* 0x000ea20000008800 */
[----:B------:R-:W-:Y:S01]  /*0f40*/  UIMAD UR15, UR5, UR8, URZ ;  /* 0x00000008050f72a4 */ /* 0x000fe2000f8e023f */
[C---:B------:R-:W-:Y:S01]  /*0f50*/  IADD3 R119, R64.reuse, 0x40, RZ ;  /* 0x0000004040777810 */ /* 0x040fe20007ffe0ff */
[----:B------:R-:W-:Y:S01]  /*0f60*/  IMAD.U32 R0, RZ, RZ, UR8 ;  /* 0x00000008ff007e24 */ /* 0x000fe2000f8e00ff */
[----:B------:R-:W-:Y:S01]  /*0f70*/  IADD3.X R3, R65, UR10, RZ, P0, !PT ;  /* 0x0000000a41037c10 */ /* 0x000fe200087fe4ff */
[----:B------:R-:W-:Y:S01]  /*0f80*/  UIMAD UR15, UR34, UR9, UR15 ;  /* 0x00000009220f72a4 */ /* 0x000fe2000f8e020f */
[C---:B------:R-:W-:Y:S01]  /*0f90*/  VIADD R118, R64.reuse, 0x80 ;  /* 0x0000008040767836 */ /* 0x040fe20000000000 */
[----:B------:R-:W-:Y:S01]  /*0fa0*/  ULDC.64 UR10, c[0x0][0x260] ;  /* 0x00009800000a7ab9 */ /* 0x000fe20000000a00 */
[----:B------:R-:W-:Y:S01]  /*0fb0*/  IADD3 R116, R64, 0xc0, RZ ;  /* 0x000000c040747810 */ /* 0x000fe20007ffe0ff */
[----:B------:R-:W-:Y:S01]  /*0fc0*/  ULDC.64 UR8, c[0x0][0x268] ;  /* 0x00009a0000087ab9 */ /* 0x000fe20000000a00 */
[----:B------:R-:W-:Y:S01]  /*0fd0*/  IMAD.U32 R30, RZ, RZ, UR10 ;  /* 0x0000000aff1e7e24 */ /* 0x000fe2000f8e00ff */
[----:B------:R-:W-:Y:S01]  /*0fe0*/  MOV R29, UR8 ;  /* 0x00000008001d7c02 */ /* 0x000fe20008000f00 */
[----:B------:R3:W-:Y:S01]  /*0ff0*/  STL [R1+0x98], R119 ;  /* 0x0000987701007387 */ /* 0x0007e20000100800 */
[----:B------:R-:W-:Y:S01]  /*1000*/  ISETP.GE.AND P0, PT, R240, UR39, PT ;  /* 0x00000027f0007c0c */ /* 0x000fe2000bf06270 */
[----:B------:R-:W-:Y:S01]  /*1010*/  UMOV UR38, 0x400 ;  /* 0x0000040000267882 */ /* 0x000fe20000000000 */
[----:B------:R-:W-:Y:S01]  /*1020*/  IMAD.WIDE.U32 R14, R0, UR34, R2 ;  /* 0x00000022000e7c25 */ /* 0x000fe2000f8e0002 */
[----:B------:R3:W-:Y:S01]  /*1030*/  STL [R1+0x94], R118 ;  /* 0x0000947601007387 */ /* 0x0007e20000100800 */
[----:B------:R-:W-:Y:S01]  /*1040*/  UIADD3 UR21, UR23, -0x1, URZ ;  /* 0xffffffff17157890 */ /* 0x000fe2000fffe03f */
[----:B------:R-:W-:Y:S01]  /*1050*/  SHF.R.S32.HI R241, RZ, 0x1f, R240 ;  /* 0x0000001ffff17819 */ /* 0x000fe200000114f0 */
[----:B------:R-:W-:Y:S01]  /*1060*/  UIMAD UR33, UR14, UR10, URZ ;  /* 0x0000000a0e2172a4 */ /* 0x000fe2000f8e023f */
[----:B------:R3:W-:Y:S01]  /*1070*/  STL [R1+0x9c], R116 ;  /* 0x00009c7401007387 */ /* 0x0007e20000100800 */
[----:B------:R-:W-:Y:S01]  /*1080*/  MOV R0, UR18 ;  /* 0x0000001200007c02 */ /* 0x000fe20008000f00 */
[----:B------:R-:W-:Y:S01]  /*1090*/  UIMAD UR20, UR21, -0x40, UR32 ;  /* 0xffffffc0151478a4 */ /* 0x000fe2000f8e0220 */
[----:B------:R-:W-:Y:S01]  /*10a0*/  LOP3.LUT R217, R6, 0xfffffe00, R217, 0xf8, !PT ;  /* 0xfffffe0006d97812 */ /* 0x000fe200078ef8d9 */
[----:B------:R3:W-:Y:S01]  /*10b0*/  STL [R1+0xc4], R30 ;  /* 0x0000c41e01007387 */ /* 0x0007e20000100800 */
[----:B--2---:R-:W-:Y:S01]  /*10c0*/  ULEA UR4, UR4, UR38, 0x18 ;  /* 0x0000002604047291 */ /* 0x004fe2000f8ec03f */
[----:B------:R-:W-:Y:S01]  /*10d0*/  VIADD R13, R15, UR15 ;  /* 0x0000000f0f0d7c36 */ /* 0x000fe20008000000 */
[----:B------:R-:W-:Y:S01]  /*10e0*/  UIMAD UR38, UR14, UR8, URZ ;  /* 0x000000080e2672a4 */ /* 0x000fe2000f8e023f */
[----:B------:R3:W-:Y:S01]  /*10f0*/  STL [R1+0xc8], R29 ;  /* 0x0000c81d01007387 */ /* 0x0007e20000100800 */
[----:B------:R-:W-:Y:S01]  /*1100*/  UIMAD UR33, UR22, UR11, UR33 ;  /* 0x0000000b162172a4 */ /* 0x000fe2000f8e0221 */
[----:B------:R-:W-:Y:S01]  /*1110*/  BSSY B0, `(.L_x_1885) ;  /* 0x0000034000007945 */ /* 0x000fe20003800000 */
[----:B------:R-:W-:Y:S01]  /*1120*/  UIMAD UR38, UR22, UR9, UR38 ;  /* 0x00000009162672a4 */ /* 0x000fe2000f8e0226 */
[----:B------:R-:W-:Y:S01]  /*1130*/  IMAD R104, R5, UR24, R4 ;  /* 0x0000001805687c24 */ /* 0x000fe2000f8e0204 */
[----:B------:R-:W-:Y:S01]  /*1140*/  LEA R217, R217, UR4, 0x1 ;  /* 0x00000004d9d97c11 */ /* 0x000fe2000f8e08ff */
[----:B------:R-:W-:-:S02]  /*1150*/  VIADD R23, R240, 0x20 ;  /* 0x00000020f0177836 */ /* 0x000fc40000000000 */
        /* <DEDUP_REMOVED lines=47> */
.L_x_1886:
[----:B------:R-:W-:Y:S05]  /*1450*/  BSYNC B0 ;  /* 0x0000000000007941 */ /* 0x000fea0003800000 */
.L_x_1885:
[----:B------:R-:W-:Y:S01]  /*1460*/  ISETP.GE.AND P1, PT, R23, UR39, PT ;  /* 0x0000002717007c0c */ /* 0x000fe2000bf26270 */
[----:B------:R-:W-:Y:S01]  /*1470*/  ULEA UR8, UR23, UR40, 0x6 ;  /* 0x0000002817087291 */ /* 0x000fe2000f8e303f */
[C---:B--2-4-:R-:W-:Y:S01]  /*1480*/  IMAD R2, R241.reuse, UR12, RZ ;  /* 0x0000000cf1027c24 */ /* 0x054fe2000f8e02ff */
[----:B------:R-:W-:Y:S01]  /*1490*/  BSSY B0, `(.L_x_1887) ;  /* 0x0000039000007945 */ /* 0x000fe20003800000 */
[----:B------:R-:W-:Y:S01]  /*14a0*/  IMAD R0, R241, UR6, RZ ;  /* 0x00000006f1007c24 */ /* 0x000fe2000f8e02ff */
[----:B------:R-:W-:Y:S01]  /*14b0*/  UIADD3 UR8, UR8, -0x40, URZ ;  /* 0xffffffc008087890 */ /* 0x000fe2000fffe03f */
[----:B------:R-:W-:Y:S01]  /*14c0*/  IADD3 R16, P5, R20, UR26, RZ ;  /* 0x0000001a14107c10 */ /* 0x000fe2000ffbe0ff */
[----:B------:R-:W-:-:S04]  /*14d0*/  IMAD.WIDE.U32 R24, R240, UR6, R64 ;  /* 0x00000006f0187c25 */ /* 0x000fc8000f8e0040 */
        /* <DEDUP_REMOVED lines=20> */
[----:B------:R-:W-:Y:S02]  /*1620*/  @!P1 LEA.HI.X R5, R2, R7, R0, 0x1, P2 ;  /* 0x0000000702059211 */ /* 0x000fe400010f0c00 */
        /* <DEDUP_REMOVED lines=31> */
.L_x_1888:
[----:B------:R-:W-:Y:S05]  /*1820*/  BSYNC B0 ;  /* 0x0000000000007941 */ /* 0x000fea0003800000 */
.L_x_1887:
        /* <DEDUP_REMOVED lines=49> */
.L_x_1890:
[----:B------:R-:W-:Y:S05]  /*1b40*/  BSYNC B0 ;  /* 0x0000000000007941 */ /* 0x000fea0003800000 */
.L_x_1889:
        /* <DEDUP_REMOVED lines=54> */
.L_x_1892:
[----:B------:R-:W-:Y:S05]  /*1eb0*/  BSYNC B0 ;  /* 0x0000000000007941 */ /* 0x000fea0003800000 */
.L_x_1891:
        /* <DEDUP_REMOVED lines=11> */
[----:B------:R-:W-:Y:S02]  /*1f70*/  IADD3 R0, R3, UR8, RZ ;  /* 0x0000000803007c10 */ /* 0x000fe4000fffe0ff */
[----:B------:R-:W-:Y:S07]  /*1f80*/  @P1 BRA `(.L_x_1894) ;  /* 0x0000000000981947 */ /* 0x000fee0003800000 */
[----:B------:R-:W-:Y:S02]  /*1f90*/  ULDC UR8, c[0x0][0x2d0] ;  /* 0x0000b40000087ab9 */ /* 0x000fe40000000800 */
[----:B------:R-:W-:Y:S02]  /*1fa0*/  ISETP.GE.AND P4, PT, R119, UR8, PT ;  /* 0x0000000877007c0c */ /* 0x000fe4000bf86270 */
[----:B------:R-:W-:Y:S02]  /*1fb0*/  ISETP.GE.AND P5, PT, R64, UR8, PT ;  /* 0x0000000840007c0c */ /* 0x000fe4000bfa6270 */
[----:B------:R-:W-:-:S09]  /*1fc0*/  ISETP.GE.AND P3, PT, R118, UR8, PT ;  /* 0x0000000876007c0c */ /* 0x000fd2000bf66270 */
[----:B----4-:R-:W1:Y:S02]  /*1fd0*/  @!P4 LDC.64 R6, c[0x0][0x218] ;  /* 0x00008600ff06cb82 */ /* 0x010e640000000a00 */
        /* <DEDUP_REMOVED lines=33> */
.L_x_1894:
[----:B------:R-:W-:Y:S05]  /*21f0*/  BSYNC B0 ;  /* 0x0000000000007941 */ /* 0x000fea0003800000 */
.L_x_1893:
        /* <DEDUP_REMOVED lines=12> */
[----:B----4-:R-:W4:Y:S08]  /*22c0*/  @!P5 LDC.64 R6, c[0x0][0x218] ;  /* 0x00008600ff06db82 */ /* 0x010f300000000a00 */
[----:B-1----:R-:W1:Y:S01]  /*22d0*/  @!P3 LDC.64 R4, c[0x0][0x218] ;  /* 0x00008600ff04bb82 */ /* 0x002e620000000a00 */
        /* <DEDUP_REMOVED lines=30> */
.L_x_1896:
[----:B------:R-:W-:Y:S05]  /*24c0*/  BSYNC B0 ;  /* 0x0000000000007941 */ /* 0x000fea0003800000 */
.L_x_1895:
        /* <DEDUP_REMOVED lines=10> */
[----:B--2---:R-:W-:Y:S01]  /*2570*/  IMAD.SHL.U32 R8, R28, 0x40, RZ ;  /* 0x000000401c087824 */ /* 0x004fe200078e00ff */
[----:B------:R-:W-:Y:S01]  /*2580*/  @UP1 UIMAD.WIDE.U32 UR42, UR35, UR8, UR42 ;  /* 0x00000008232a12a5 */ /* 0x000fe2000f8e002a */
[----:B-1--4-:R-:W-:Y:S01]  /*2590*/  IMAD.SHL.U32 R5, R240, 0x8, RZ ;  /* 0x00000008f0057824 */ /* 0x012fe200078e00ff */
        /* <DEDUP_REMOVED lines=10> */
[----:B------:R-:W-:Y:S01]  /*2640*/  BAR.SYNC.DEFER_BLOCKING 0x0 ;  /* 0x0000000000007b1d */ /* 0x000fe20000010000 */
[----:B------:R-:W-:Y:S01]  /*2650*/  ISETP.GE.AND P3, PT, R240, UR20, PT ;  /* 0x00000014f0007c0c */ /* 0x000fe2000bf66270 */
[----:B------:R-:W-:Y:S01]  /*2660*/  UIMAD.WIDE.U32 UR8, UR21, UR6, URZ ;  /* 0x00000006150872a5 */ /* 0x000fe2000f8e003f */
[----:B------:R-:W-:Y:S01]  /*2670*/  ISETP.GE.AND P6, PT, R23, UR20, PT ;  /* 0x0000001417007c0c */ /* 0x000fe2000bfc6270 */
[----:B------:R-:W-:Y:S02]  /*2680*/  UIMAD UR5, UR39, UR6, URZ ;  /* 0x00000006270572a4 */ /* 0x000fe4000f8e023f */
[----:B------:R-:W-:Y:S02]  /*2690*/  BSSY B0, `(.L_x_1897) ;  /* 0x0000058000007945 */ /* 0x000fe40003800000 */
[----:B------:R-:W-:-:S04]  /*26a0*/  UIMAD UR5, UR21, UR7, UR5 ;  /* 0x00000007150572a4 */ /* 0x000fc8000f8e0205 */
[----:B------:R-:W-:Y:S01]  /*26b0*/  UIADD3 UR5, UR9, UR5, URZ ;  /* 0x0000000509057290 */ /* 0x000fe2000fffe03f */
[----:B-1----:R-:W-:Y:S01]  /*26c0*/  LEA.HI R2, R27, R106, RZ, 0x4 ;  /* 0x0000006a1b027211 */ /* 0x002fe200078f20ff */
[----:B------:R1:W-:Y:S03]  /*26d0*/  @P3 STS.128 [R217+0x18000], RZ ;  /* 0x018000ffd9003388 */ /* 0x0003e60000000c00 */
[----:B------:R-:W-:Y:S02]  /*26e0*/  LOP3.LUT R0, R2, 0xfffffff0, RZ, 0xc0, !PT ;  /* 0xfffffff002007812 */ /* 0x000fe400078ec0ff */
        /* <DEDUP_REMOVED lines=17> */
[----:B------:R-:W-:Y:S01]  /*2800*/  IADD3 R2, P2, R24, UR28, RZ ;  /* 0x0000001c18027c10 */ /* 0x000fe2000ff5e0ff */
[----:B------:R-:W-:Y:S01]  /*2810*/  IMAD.SHL.U32 R6, R7, 0x40, RZ ;  /* 0x0000004007067824 */ /* 0x000fe200078e00ff */
[----:B------:R-:W-:-:S02]  /*2820*/  LOP3.LUT R10, R4, R0, RZ, 0x3c, !PT ;  /* 0x00000000040a7212 */ /* 0x000fc400078e3cff */
[----:B------:R-:W-:-:S04]  /*2830*/  LOP3.LUT R3, R3, 0x1c0, RZ, 0xc0, !PT ;  /* 0x000001c003037812 */ /* 0x000fc800078ec0ff */
[----:B------:R-:W-:Y:S01]  /*2840*/  LOP3.LUT R4, R3, 0x8, R5, 0xf8, !PT ;  /* 0x0000000803047812 */ /* 0x000fe200078ef805 */
[----:B------:R-:W-:Y:S01]  /*2850*/  IMAD.U32 R5, RZ, RZ, UR9 ;  /* 0x00000009ff057e24 */ /* 0x000fe2000f8e00ff */
[----:B------:R-:W-:Y:S02]  /*2860*/  SHF.R.U32.HI R0, RZ, 0x3, R3 ;  /* 0x00000003ff007819 */ /* 0x000fe40000011603 */
[----:B------:R-:W-:Y:S02]  /*2870*/  IADD3.X R3, R25, UR27, R26, P2, !PT ;  /* 0x0000001b19037c10 */ /* 0x000fe400097fe41a */
[----:B------:R-:W-:Y:S01]  /*2880*/  LOP3.LUT R0, R4, R0, RZ, 0x3c, !PT ;  /* 0x0000000004007212 */ /* 0x000fe200078e3cff */
[----:B------:R-:W-:Y:S02]  /*2890*/  IMAD.U32 R4, RZ, RZ, UR8 ;  /* 0x00000008ff047e24 */ /* 0x000fe4000f8e00ff */
[----:B------:R-:W-:Y:S01]  /*28a0*/  IMAD.WIDE.U32 R14, R29, UR22, R2 ;  /* 0x000000161d0e7c25 */ /* 0x000fe2000f8e0002 */
[----:B------:R-:W-:-:S03]  /*28b0*/  LOP3.LUT R5, R0, 0xfffffe00, R6, 0xf8, !PT ;  /* 0xfffffe0000057812 */ /* 0x000fc600078ef806 */
[----:B------:R-:W-:Y:S01]  /*28c0*/  VIADD R12, R15, UR38 ;  /* 0x000000260f0c7c36 */ /* 0x000fe20008000000 */
[----:B------:R1:W-:Y:S01]  /*28d0*/  STL.64 [R1+0xa8], R14 ;  /* 0x0000a80e01007387 */ /* 0x0003e20000100a00 */
[----:B------:R-:W-:Y:S01]  /*28e0*/  IMAD.U32 R6, RZ, RZ, UR5 ;  /* 0x00000005ff067e24 */ /* 0x000fe2000f8e00ff */
[----:B------:R-:W-:Y:S01]  /*28f0*/  LEA R3, P2, R4, R14, 0x6 ;  /* 0x0000000e04037211 */ /* 0x000fe200078430ff */
[----:B------:R-:W-:Y:S01]  /*2900*/  IMAD R0, R8, 0x200, R10 ;  /* 0x0000020008007824 */ /* 0x000fe200078e020a */
[----:B------:R1:W-:Y:S01]  /*2910*/  STL [R1+0xb8], R12 ;  /* 0x0000b80c01007387 */ /* 0x0003e20000100800 */
[----:B------:R-:W-:Y:S01]  /*2920*/  IMAD R2, R66, 0x400, R5 ;  /* 0x0000040042027824 */ /* 0x000fe200078e0205 */
[----:B------:R-:W-:Y:S01]  /*2930*/  UMOV UR5, URZ ;  /* 0x0000003f00057c82 */ /* 0x000fe20008000000 */
[----:B------:R-:W-:Y:S02]  /*2940*/  LEA.HI.X R4, R4, R12, R6, 0x6, P2 ;  /* 0x0000000c04047211 */ /* 0x000fe400010f3406 */
[----:B------:R-:W-:-:S02]  /*2950*/  LEA R190, R0, UR4, 0x1 ;  /* 0x0000000400be7c11 */ /* 0x000fc4000f8e08ff */
[----:B------:R-:W-:Y:S01]  /*2960*/  LEA R197, R2, UR4, 0x1 ;  /* 0x0000000402c57c11 */ /* 0x000fe2000f8e08ff */
[----:B--2---:R-:W-:-:S05]  /*2970*/  @P1 FMUL.FTZ R7, R11, R9 ;  /* 0x000000090b071220 */ /* 0x004fca0000410000 */
        /* <DEDUP_REMOVED lines=41> */
.L_x_1898:
[----:B------:R-:W-:Y:S05]  /*2c10*/  BSYNC B0 ;  /* 0x0000000000007941 */ /* 0x000fea0003800000 */
.L_x_1897:
        /* <DEDUP_REMOVED lines=49> */
.L_x_1900:
[----:B------:R-:W-:Y:S05]  /*2f30*/  BSYNC B0 ;  /* 0x0000000000007941 */ /* 0x000fea0003800000 */
.L_x_1899:
[----:B--2---:R-:W-:Y:S01]  /*2f40*/  LDSM.16.M88.4 R8, [R197] ;  /* 0x00000000c508783b */ /* 0x004fe20000000200 */
[----:B------:R-:W-:Y:S01]  /*2f50*/  R2P PR, R28, 0x6 ;  /* 0x000000061c007804 */ /* 0x000fe20000000000 */
[----:B------:R-:W-:Y:S01]  /*2f60*/  IMAD.MOV.U32 R4, RZ, RZ, 0x10 ;  /* 0x00000010ff047424 */ /* 0x000fe200078e00ff */
[----:B------:R-:W-:Y:S01]  /*2f70*/  LOP3.LUT P3, RZ, R44, 0x2, RZ, 0xc0, !PT ;  /* 0x000000022cff7812 */ /* 0x000fe2000786c0ff */
[----:B------:R-:W2:Y:S01]  /*2f80*/  LDSM.16.M88.4 R20, [R190+0x10000] ;  /* 0x01000000be14783b */ /* 0x000ea20000000200 */
[----:B------:R-:W-:Y:S01]  /*2f90*/  VIADD R0, R190, 0x10000 ;  /* 0x00010000be007836 */ /* 0x000fe20000000000 */
[----:B-1----:R-:W-:Y:S01]  /*2fa0*/  SHF.L.U32 R7, R106, 0x1, RZ ;  /* 0x000000016a077819 */ /* 0x002fe200000006ff */
[----:B------:R-:W-:Y:S01]  /*2fb0*/  VIADD R201, R190, 0x10020 ;  /* 0x00010020bec97836 */ /* 0x000fe20000000000 */
[----:B------:R-:W3:Y:S01]  /*2fc0*/  LDSM.16.M88.4 R16, [R190+0x10800] ;  /* 0x01080000be10783b */ /* 0x000ee20000000200 */
[----:B------:R-:W-:Y:S01]  /*2fd0*/  SEL R4, R4, 0xfffffff0, !P3 ;  /* 0xfffffff004047807 */ /* 0x000fe20005800000 */
[----:B------:R-:W-:Y:S01]  /*2fe0*/  IMAD.MOV.U32 R2, RZ, RZ, 0x20 ;  /* 0x00000020ff027424 */ /* 0x000fe200078e00ff */
[----:B------:R-:W-:Y:S01]  /*2ff0*/  LOP3.LUT R7, R7, 0x6, RZ, 0xc0, !PT ;  /* 0x0000000607077812 */ /* 0x000fe200078ec0ff */
[----:B------:R-:W1:Y:S01]  /*3000*/  LDSM.16.M88.4 R24, [R190+0x11000] ;  /* 0x01100000be18783b */ /* 0x000e620000000200 */
[----:B------:R-:W-:Y:S01]  /*3010*/  IMAD R3, R66, 0x10, R67 ;  /* 0x0000001042037824 */ /* 0x000fe200078e0243 */
[----:B------:R-:W-:Y:S01]  /*3020*/  UISETP.GE.AND UP0, UPT, UR32, 0x41, UPT ;  /* 0x000000412000788c */ /* 0x000fe2000bf06270 */
[--C-:B------:R-:W-:Y:S01]  /*3030*/  IMAD R198, R4, 0x2, R197.reuse ;  /* 0x0000000204c67824 */ /* 0x100fe200078e02c5 */
[----:B------:R-:W5:Y:S01]  /*3040*/  LDSM.16.M88.4 R40, [R190+0x11800] ;  /* 0x01180000be28783b */ /* 0x000f620000000200 */
        /* <DEDUP_REMOVED lines=24> */
[C---:B--2---:R-:W-:Y:S01]  /*31d0*/  HMMA.16816.F32.BF16 R48, R8.reuse, R20, RZ ;  /* 0x000000140830723c */ /* 0x044fe200000418ff */
[----:B------:R-:W-:Y:S01]  /*31e0*/  LDSM.16.M88.4 R80, [R196+0x10800] ;  /* 0x01080000c450783b */ /* 0x000fe20000000200 */
[----:B------:R-:W-:Y:S01]  /*31f0*/  IMAD.IADD R7, R3, 0x1, -R0 ;  /* 0x0000000103077824 */ /* 0x000fe200078e0a00 */
[----:B------:R-:W-:Y:S01]  /*3200*/  ISETP.GE.AND P2, PT, R0, UR32, PT ;  /* 0x0000002000007c0c */ /* 0x000fe2000bf46270 */
[C---:B------:R-:W-:Y:S01]  /*3210*/  VIADD R213, R201.reuse, 0x2000 ;  /* 0x00002000c9d57836 */ /* 0x040fe20000000000 */
[----:B------:R-:W-:Y:S01]  /*3220*/  LDSM.16.M88.4 R88, [R195] ;  /* 0x00000000c358783b */ /* 0x000fe20000000200 */
[----:B------:R-:W-:Y:S01]  /*3230*/  HMMA.16816.F32.BF16 R32, R8, R22, RZ ;  /* 0x000000160820723c */ /* 0x000fe200000418ff */
[----:B------:R-:W-:-:S02]  /*3240*/  VIADD R212, R201, 0x2800 ;  /* 0x00002800c9d47836 */ /* 0x000fc40000000000 */
[----:B------:R-:W-:Y:S01]  /*3250*/  LDSM.16.M88.4 R76, [R195+0x800] ;  /* 0x00080000c34c783b */ /* 0x000fe20000000200 */
[C---:B------:R-:W-:Y:S02]  /*3260*/  VIADD R211, R201.reuse, 0x3000 ;  /* 0x00003000c9d37836 */ /* 0x040fe40000000000 */
[C---:B---3--:R-:W-:Y:S01]  /*3270*/  HMMA.16816.F32.BF16 R28, R8.reuse, R16, RZ ;  /* 0x00000010081c723c */ /* 0x048fe200000418ff */
[----:B------:R-:W-:Y:S01]  /*3280*/  LDSM.16.M88.4 R96, [R195+0x1800] ;  /* 0x00180000c360783b */ /* 0x000fe20000000200 */
[C---:B------:R-:W-:Y:S02]  /*3290*/  VIADD R209, R201.reuse, 0x4000 ;  /* 0x00004000c9d17836 */ /* 0x040fe40000000000 */
[C---:B------:R-:W-:Y:S01]  /*32a0*/  VIADD R208, R201.reuse, 0x4800 ;  /* 0x00004800c9d07836 */ /* 0x040fe20000000000 */
[----:B------:R-:W-:Y:S01]  /*32b0*/  LDSM.16.M88.4 R92, [R190+0x13000] ;  /* 0x01300000be5c783b */ /* 0x000fe20000000200 */
[----:B------:R-:W-:Y:S01]  /*32c0*/  HMMA.16816.F32.BF16 R20, R8, R18, RZ ;  /* 0x000000120814723c */ /* 0x000fe200000418ff */
[----:B------:R-:W-:-:S02]  /*32d0*/  VIADD R207, R201, 0x5000 ;  /* 0x00005000c9cf7836 */ /* 0x000fc40000000000 */
[----:B------:R-:W-:Y:S01]  /*32e0*/  LDSM.16.M88.4 R100, [R201+0x3000] ;  /* 0x00300000c964783b */ /* 0x000fe20000000200 */
[C---:B------:R-:W-:Y:S02]  /*32f0*/  VIADD R206, R201.reuse, 0x5800 ;  /* 0x00005800c9ce7836 */ /* 0x040fe40000000000 */
[C---:B-1----:R-:W-:Y:S01]  /*3300*/  HMMA.16816.F32.BF16 R16, R8.reuse, R24, RZ ;  /* 0x000000180810723c */ /* 0x042fe200000418ff */
[----:B------:R-:W0:Y:S01]  /*3310*/  LDGDEPBAR ;  /* 0x00000000000079af */ /* 0x000e220000000000 */
[C---:B------:R-:W-:Y:S02]  /*3320*/  VIADD R205, R201.reuse, 0x6000 ;  /* 0x00006000c9cd7836 */ /* 0x040fe40000000000 */
[C---:B------:R-:W-:Y:S01]  /*3330*/  VIADD R204, R201.reuse, 0x6800 ;  /* 0x00006800c9cc7836 */ /* 0x040fe20000000000 */
[----:B------:R-:W-:Y:S01]  /*3340*/  STL [R1+0x90], R107 ;  /* 0x0000906b01007387 */ /* 0x000fe20000100800 */
[----:B------:R-:W-:Y:S01]  /*3350*/  HMMA.16816.F32.BF16 R44, R8, R26, RZ ;  /* 0x0000001a082c723c */ /* 0x000fe200000418ff */
[----:B------:R-:W-:-:S02]  /*3360*/  VIADD R203, R201, 0x7000 ;  /* 0x00007000c9cb7836 */ /* 0x000fc40000000000 */
[----:B------:R-:W-:-:S03]  /*3370*/  VIADD R202, R201, 0x7800 ;  /* 0x00007800c9ca7836 */ /* 0x000fc60000000000 */
[C---:B-----5:R-:W-:Y:S06]  /*3380*/  HMMA.16816.F32.BF16 R60, R8.reuse, R40, RZ ;  /* 0x00000028083c723c */ /* 0x060fec00000418ff */
[----:B------:R-:W-:Y:S01]  /*3390*/  HMMA.16816.F32.BF16 R40, R8, R42, RZ ;  /* 0x0000002a0828723c */ /* 0x000fe200000418ff */
[----:B------:R-:W1:Y:S05]  /*33a0*/  LDSM.16.M88.4 R8, [R200] ;  /* 0x00000000c808783b */ /* 0x000e6a0000000200 */
[C---:B----4-:R-:W-:Y:S06]  /*33b0*/  HMMA.16816.F32.BF16 R68, R12.reuse, R52, R48 ;  /* 0x000000340c44723c */ /* 0x050fec0000041830 */
[C---:B------:R-:W-:Y:S06]  /*33c0*/  HMMA.16816.F32.BF16 R52, R12.reuse, R54, R32 ;  /* 0x000000360c34723c */ /* 0x040fec0000041820 */
[C---:B------:R-:W-:Y:S01]  /*33d0*/  HMMA.16816.F32.BF16 R48, R12.reuse, R36, R28 ;  /* 0x000000240c30723c */ /* 0x040fe2000004181c */
[----:B------:R-:W2:Y:S05]  /*33e0*/  LDSM.16.M88.4 R28, [R196+0x11000] ;  /* 0x01100000c41c783b */ /* 0x000eaa0000000200 */
[C---:B------:R-:W-:Y:S06]  /*33f0*/  HMMA.16816.F32.BF16 R24, R12.reuse, R56, R16 ;  /* 0x000000380c18723c */ /* 0x040fec0000041810 */
[C---:B------:R-:W-:Y:S01]  /*3400*/  HMMA.16816.F32.BF16 R16, R12.reuse, R58, R44 ;  /* 0x0000003a0c10723c */ /* 0x040fe2000004182c */
[----:B------:R-:W3:Y:S05]  /*3410*/  LDSM.16.M88.4 R44, [R196+0x11800] ;  /* 0x01180000c42c783b */ /* 0x000eea0000000200 */
[C---:B------:R-:W-:Y:S01]  /*3420*/  HMMA.16816.F32.BF16 R36, R12.reuse, R38, R20 ;  /* 0x000000260c24723c */ /* 0x040fe20000041814 */
[----:B------:R-:W4:Y:S05]  /*3430*/  LDSM.16.M88.4 R20, [R199] ;  /* 0x00000000c714783b */ /* 0x000f2a0000000200 */
        /* <DEDUP_REMOVED lines=13> */
[----:B------:R-:W-:Y:S06]  /*3510*/  HMMA.16816.F32.BF16 R8, R8, R46, R40 ;  /* 0x0000002e0808723c */ /* 0x000fec0000041828 */
[C---:B----4-:R-:W-:Y:S01]  /*3520*/  HMMA.16816.F32.BF16 R24, R20.reuse, R88, R68 ;  /* 0x000000581418723c */ /* 0x050fe20000041844 */
[----:B------:R-:W3:Y:S05]  /*3530*/  LDSM.16.M88.4 R68, [R190+0x13800] ;  /* 0x01380000be44783b */ /* 0x000eea0000000200 */
[C---:B------:R-:W-:Y:S01]  /*3540*/  HMMA.16816.F32.BF16 R32, R20.reuse, R90, R60 ;  /* 0x0000005a1420723c */ /* 0x040fe2000004183c */
[----:B------:R-:W-:Y:S04]  /*3550*/  LDSM.16.M88.4 R60, [R201+0x2000] ;  /* 0x00200000c93c783b */ /* 0x000fe80000000200 */
[----:B------:R-:W-:Y:S01]  /*3560*/  LDSM.16.M88.4 R88, [R196+0x12000] ;  /* 0x01200000c458783b */ /* 0x000fe20000000200 */
[C---:B------:R-:W-:Y:S03]  /*3570*/  HMMA.16816.F32.BF16 R36, R20.reuse, R76, R56 ;  /* 0x0000004c1424723c */ /* 0x040fe60000041838 */
        /* <DEDUP_REMOVED lines=178> */
[----:B------:R-:W-:Y:S01]  /*40a0*/  BAR.SYNC.DEFER_BLOCKING 0x0 ;  /* 0x0000000000007b1d */ /* 0x000fe20000010000 */
        /* <DEDUP_REMOVED lines=20> */
[----:B------:R-:W-:Y:S01]  /*41f0*/  ISETP.GE.AND P0, PT, R18, UR32, PT ;  /* 0x0000002012007c0c */ /* 0x000fe2000bf06270 */
[----:B------:R-:W-:Y:S01]  /*4200*/  FFMA.FTZ R29, R9, -UR5, R36 ;  /* 0x80000005091d7c23 */ /* 0x000fe20008010024 */
[----:B------:R-:W-:-:S02]  /*4210*/  IMAD.IADD R9, R3, 0x1, -R7 ;  /* 0x0000000103097824 */ /* 0x000fc400078e0a07 */
[----:B------:R-:W-:Y:S01]  /*4220*/  FFMA.FTZ R28, R6, -UR5, R37 ;  /* 0x80000005061c7c23 */ /* 0x000fe20008010025 */
[----:B------:R-:W-:Y:S02]  /*4230*/  VIADD R6, R3, 0x8 ;  /* 0x0000000803067836 */ /* 0x000fe40000000000 */
[----:B------:R-:W-:Y:S01]  /*4240*/  FFMA.FTZ R31, R17, -UR5, R60 ;  /* 0x80000005111f7c23 */ /* 0x000fe2000801003c */
        /* <DEDUP_REMOVED lines=249> */
.L_x_1903:
[----:B------:R-:W-:Y:S05]  /*51e0*/  BSYNC B0 ;  /* 0x0000000000007941 */ /* 0x000fea0003800000 */
.L_x_1902:
[----:B------:R-:W0:Y:S02]  /*51f0*/  LDGDEPBAR ;  /* 0x00000000000079af */ /* 0x000e240000000000 */
.L_x_1901:
[----:B------:R-:W-:Y:S01]  /*5200*/  FMNMX.FTZ R0, R35, R36, !PT ;  /* 0x0000002423007209 */ /* 0x000fe20007810000 */
[----:B-12---:R-:W-:Y:S01]  /*5210*/  IMAD.U32 R7, RZ, RZ, UR18 ;  /* 0x00000012ff077e24 */ /* 0x006fe2000f8e00ff */
[----:B------:R-:W-:Y:S01]  /*5220*/  USHF.L.U32 UR23, UR21, 0x1, URZ ;  /* 0x0000000115177899 */ /* 0x000fe2000800063f */
[----:B------:R-:W-:Y:S01]  /*5230*/  LOP3.LUT R8, R113, UR36, RZ, 0x3c, !PT ;  /* 0x0000002471087c12 */ /* 0x000fe2000f8e3cff */
[----:B------:R-:W-:Y:S01]  /*5240*/  IMAD.WIDE.U32 R98, R117, -0x2daee0ad, RZ ;  /* 0xd2511f5375627825 */ /* 0x000fe200078e00ff */
[----:B------:R-:W-:Y:S01]  /*5250*/  FMNMX.FTZ R0, R33, R0, !PT ;  /* 0x0000000021007209 */ /* 0x000fe20007810000 */
[----:B------:R-:W-:Y:S01]  /*5260*/  ULOP3.LUT UR6, UR23, UR37, URZ, 0x3c, !UPT ;  /* 0x0000002517067292 */ /* 0x000fe2000f8e3c3f */
[----:B------:R-:W-:Y:S01]  /*5270*/  STL [R1+0xd8], R197 ;  /* 0x0000d8c501007387 */ /* 0x000fe20000100800 */
[----:B------:R-:W-:Y:S01]  /*5280*/  IMAD R252, R7, 0x8, R66 ;  /* 0x0000000807fc7824 */ /* 0x000fe200078e0242 */
[----:B------:R-:W-:Y:S01]  /*5290*/  FMNMX.FTZ R0, R34, R0, !PT ;  /* 0x0000000022007209 */ /* 0x000fe20007810000 */
[----:B------:R-:W-:Y:S01]  /*52a0*/  UIADD3 UR20, UR36, -0x61c88647, URZ ;  /* 0x9e3779b924147890 */ /* 0x000fe2000fffe03f */
[----:B------:R-:W-:Y:S01]  /*52b0*/  STL [R1+0xd4], R196 ;  /* 0x0000d4c401007387 */ /* 0x000fe20000100800 */
[----:B------:R-:W-:Y:S01]  /*52c0*/  IMAD.WIDE.U32 R94, R252, -0x326172a9, RZ ;  /* 0xcd9e8d57fc5e7825 */ /* 0x000fe200078e00ff */
[----:B------:R-:W-:Y:S01]  /*52d0*/  FMNMX.FTZ R0, R39, R0, !PT ;  /* 0x0000000027007209 */ /* 0x000fe20007810000 */
[----:B------:R-:W-:Y:S01]  /*52e0*/  UIADD3 UR14, UR37, 0x76cf5d0a, URZ ;  /* 0x76cf5d0a250e7890 */ /* 0x000fe2000fffe03f */
[----:B------:R-:W-:Y:S01]  /*52f0*/  STL [R1+0xd0], R195 ;  /* 0x0000d0c301007387 */ /* 0x000fe20000100800 */
[----:B------:R-:W-:Y:S01]  /*5300*/  UIADD3 UR15, UR36, 0x3c6ef372, URZ ;  /* 0x3c6ef372240f7890 */ /* 0x000fe2000fffe03f */
[----:B------:R-:W-:Y:S01]  /*5310*/  FMNMX.FTZ R0, R40, R0, !PT ;  /* 0x0000000028007209 */ /* 0x000fe20007810000 */
[----:B------:R-:W-:Y:S01]  /*5320*/  UIADD3 UR11, UR36, -0x255992d5, URZ ;  /* 0xdaa66d2b240b7890 */ /* 0x000fe2000fffe03f */
[----:B------:R-:W-:Y:S01]  /*5330*/  LOP3.LUT R7, R95, R8, RZ, 0x3c, !PT ;  /* 0x000000085f077212 */ /* 0x000fe200078e3cff */
[----:B------:R-:W-:Y:S01]  /*5340*/  STL [R1+0xcc], R190 ;  /* 0x0000ccbe01007387 */ /* 0x000fe20000100800 */
[----:B------:R-:W-:Y:S01]  /*5350*/  FMNMX.FTZ R0, R42, R0, !PT ;  /* 0x000000002a007209 */ /* 0x000fe20007810000 */
[----:B------:R-:W-:Y:S01]  /*5360*/  ULDC UR29, c[0x0][0x2ec] ;  /* 0x0000bb00001d7ab9 */ /* 0x000fe20000000800 */
[----:B------:R-:W-:Y:S01]  /*5370*/  UIADD3 UR10, UR37, 0x32370b8f, URZ ;  /* 0x32370b8f250a7890 */ /* 0x000fe2000fffe03f */
[----:B------:R-:W-:Y:S01]  /*5380*/  IMAD.WIDE.U32 R74, R7, -0x2daee0ad, RZ ;  /* 0xd2511f53074a7825 */ /* 0x000fe200078e00ff */
[----:B------:R-:W-:Y:S01]  /*5390*/  FMNMX.FTZ R0, R46, R0, !PT ;  /* 0x000000002e007209 */ /* 0x000fe20007810000 */
[----:B------:R-:W-:Y:S01]  /*53a0*/  STL [R1+0xbc], R8 ;  /* 0x0000bc0801007387 */ /* 0x000fe20000100800 */
[----:B------:R-:W-:Y:S01]  /*53b0*/  UIADD3 UR8, UR37, -0x126145ec, URZ ;  /* 0xed9eba1425087890 */ /* 0x000fe2000fffe03f */
[----:B------:R-:W-:Y:S01]  /*53c0*/  LEA R191, R5, UR4, 0x1 ;  /* 0x0000000405bf7c11 */ /* 0x000fe2000f8e08ff */
[----:B------:R-:W-:Y:S01]  /*53d0*/  UIADD3 UR9, UR36, 0x78dde6e4, URZ ;  /* 0x78dde6e424097890 */ /* 0x000fe2000fffe03f */
[----:B------:R-:W-:Y:S01]  /*53e0*/  FMNMX.FTZ R0, R110, R0, !PT ;  /* 0x000000006e007209 */ /* 0x000fe20007810000 */
[----:B------:R-:W-:-:S02]  /*53f0*/  UIADD3 UR7, UR36, 0x1715609d, URZ ;  /* 0x1715609d24077890 */ /* 0x000fc4000fffe03f */
[----:B------:R-:W-:Y:S01]  /*5400*/  UIADD3 UR21, UR36, -0x4ab325aa, URZ ;  /* 0xb54cda5624157890 */ /* 0x000fe2000fffe03f */
[----:B------:R-:W-:Y:S01]  /*5410*/  FMNMX.FTZ R3, R100, R0, !PT ;  /* 0x0000000064037209 */ /* 0x000fe20007810000 */
[--C-:B------:R-:W-:Y:S01]  /*5420*/  IMAD R192, R4, 0x2, R191.reuse ;  /* 0x0000000204c07824 */ /* 0x100fe200078e02bf */
[----:B------:R-:W-:Y:S01]  /*5430*/  FMNMX.FTZ R0, R44, R45, !PT ;  /* 0x0000002d2c007209 */ /* 0x000fe20007810000 */
[----:B------:R-:W-:Y:S01]  /*5440*/  LDSM.16.MT88.4 R28, [R191+0x18000] ;  /* 0x01800000bf1c783b */ /* 0x000fe20000004200 */
[----:B------:R-:W-:Y:S01]  /*5450*/  FMNMX.FTZ R3, R102, R3, !PT ;  /* 0x0000000366037209 */ /* 0x000fe20007810000 */
[C---:B------:R-:W-:Y:S01]  /*5460*/  IMAD R194, R2.reuse, 0x2, R191 ;  /* 0x0000000202c27824 */ /* 0x040fe200078e02bf */
[----:B------:R-:W-:Y:S01]  /*5470*/  FMNMX.FTZ R0, R37, R0, !PT ;  /* 0x0000000025007209 */ /* 0x000fe20007810000 */
[----:B------:R-:W-:Y:S01]  /*5480*/  IMAD R193, R2, 0x2, R192 ;  /* 0x0000000202c17824 */ /* 0x000fe200078e02c0 */
        /* <DEDUP_REMOVED lines=8> */
[----:B------:R-:W-:Y:S01]  /*5510*/  FMNMX.FTZ R6, R107, R6, !PT ;  /* 0x000000066b067209 */ /* 0x000fe20007810000 */
[----:B------:R-:W-:Y:S01]  /*5520*/  ULOP3.LUT UR23, UR23, UR37, URZ, 0x3c, !UPT ;  /* 0x0000002517177292 */ /* 0x000fe2000f8e3c3f */
[----:B------:R-:W-:Y:S01]  /*5530*/  FMNMX.FTZ R0, R56, R0, !PT ;  /* 0x0000000038007209 */ /* 0x000fe20007810000 */
[----:B------:R-:W-:Y:S01]  /*5540*/  LDSM.16.MT88.4 R24, [R192+0x18000] ;  /* 0x01800000c018783b */ /* 0x000fe20000004200 */
[----:B------:R-:W-:-:S02]  /*5550*/  FMNMX.FTZ R6, R130, R6, !PT ;  /* 0x0000000682067209 */ /* 0x000fc40007810000 */
[----:B------:R-:W-:Y:S01]  /*5560*/  FMNMX.FTZ R3, R57, R0, !PT ;  /* 0x0000000039037209 */ /* 0x000fe20007810000 */
[----:B------:R-:W-:Y:S01]  /*5570*/  LDSM.16.MT88.4 R60, [R191+0x18800] ;  /* 0x01880000bf3c783b */ /* 0x000fe20000004200 */
[----:B------:R-:W-:Y:S02]  /*5580*/  FMNMX.FTZ R0, R129, R6, !PT ;  /* 0x0000000681007209 */ /* 0x000fe40007810000 */
[----:B------:R-:W-:Y:S01]  /*5590*/  FMNMX.FTZ R3, R58, R3, !PT ;  /* 0x000000033a037209 */ /* 0x000fe20007810000 */
[----:B------:R-:W-:Y:S03]  /*55a0*/  LDSM.16.MT88.4 R88, [R191+0x1a800] ;  /* 0x01a80000bf58783b */ /* 0x000fe60000004200 */
[----:B------:R-:W-:Y:S01]  /*55b0*/  FMNMX.FTZ R3, R111, R3, !PT ;  /* 0x000000036f037209 */ /* 0x000fe20007810000 */
[----:B------:R-:W1:Y:S03]  /*55c0*/  SHFL.BFLY PT, R6, R0, 0x2, 0x1f ;  /* 0x0c401f0000067f89 */ /* 0x000e6600000e0000 */
[----:B------:R-:W-:Y:S01]  /*55d0*/  FMNMX.FTZ R3, R101, R3, !PT ;  /* 0x0000000365037209 */ /* 0x000fe20007810000 */
[----:B------:R-:W-:Y:S03]  /*55e0*/  LDSM.16.MT88.4 R52, [R192+0x18800] ;  /* 0x01880000c034783b */ /* 0x000fe60000004200 */
[----:B------:R-:W-:Y:S01]  /*55f0*/  FMNMX.FTZ R3, R104, R3, !PT ;  /* 0x0000000368037209 */ /* 0x000fe20007810000 */
[----:B------:R-:W-:Y:S03]  /*5600*/  LDSM.16.MT88.4 R64, [R192+0x1a000] ;  /* 0x01a00000c040783b */ /* 0x000fe60000004200 */
[----:B------:R-:W-:Y:S01]  /*5610*/  FMNMX.FTZ R3, R105, R3, !PT ;  /* 0x0000000369037209 */ /* 0x000fe20007810000 */
[----:B------:R-:W-:Y:S03]  /*5620*/  LDSM.16.MT88.4 R48, [R194+0x18800] ;  /* 0x01880000c230783b */ /* 0x000fe60000004200 */
[----:B------:R-:W-:-:S04]  /*5630*/  FMNMX.FTZ R3, R108, R3, !PT ;  /* 0x000000036c037209 */ /* 0x000fc80007810000 */
[----:B------:R-:W-:-:S04]  /*5640*/  FMNMX.FTZ R3, R109, R3, !PT ;  /* 0x000000036d037209 */ /* 0x000fc80007810000 */
[----:B------:R-:W-:Y:S02]  /*5650*/  FMNMX.FTZ R3, R140, R3, !PT ;  /* 0x000000038c037209 */ /* 0x000fe40007810000 */
[----:B-1----:R-:W-:Y:S02]  /*5660*/  FMNMX.FTZ R0, R0, R6, !PT ;  /* 0x0000000600007209 */ /* 0x002fe40007810000 */
[----:B------:R-:W-:Y:S02]  /*5670*/  FMNMX.FTZ R3, R135, R3, !PT ;  /* 0x0000000387037209 */ /* 0x000fe40007810000 */
[----:B------:R-:W-:Y:S01]  /*5680*/  LOP3.LUT R6, R99, UR6, RZ, 0x3c, !PT ;  /* 0x0000000663067c12 */ /* 0x000fe2000f8e3cff */
[----:B------:R-:W1:Y:S01]  /*5690*/  SHFL.BFLY PT, R132, R0, 0x1, 0x1f ;  /* 0x0c201f0000847f89 */ /* 0x000e6200000e0000 */
[----:B------:R-:W-:-:S03]  /*56a0*/  UIADD3 UR6, UR37, -0x4498517b, URZ ;  /* 0xbb67ae8525067890 */ /* 0x000fc6000fffe03f */
[----:B------:R-:W2:Y:S01]  /*56b0*/  SHFL.BFLY PT, R9, R3, 0x2, 0x1f ;  /* 0x0c401f0003097f89 */ /* 0x000ea200000e0000 */
[----:B------:R-:W-:Y:S02]  /*56c0*/  IMAD.WIDE.U32 R6, R6, -0x326172a9, RZ ;  /* 0xcd9e8d5706067825 */ /* 0x000fe400078e00ff */
[----:B------:R-:W-:Y:S01]  /*56d0*/  LOP3.LUT R8, R75, UR6, R98, 0x96, !PT ;  /* 0x000000064b087c12 */ /* 0x000fe2000f8e9662 */
[----:B------:R-:W-:Y:S02]  /*56e0*/  UIADD3 UR6, UR37, -0x56f99767, URZ ;  /* 0xa906689925067890 */ /* 0x000fe4000fffe03f */
[----:B------:R-:W-:Y:S02]  /*56f0*/  LOP3.LUT R12, R7, UR20, R94, 0x96, !PT ;  /* 0x00000014070c7c12 */ /* 0x000fe4000f8e965e */
[----:B------:R-:W-:-:S04]  /*5700*/  IMAD.WIDE.U32 R72, R8, -0x326172a9, RZ ;  /* 0xcd9e8d5708487825 */ /* 0x000fc800078e00ff */
[----:B------:R-:W-:Y:S01]  /*5710*/  IMAD.WIDE.U32 R12, R12, -0x2daee0ad, RZ ;  /* 0xd2511f530c0c7825 */ /* 0x000fe200078e00ff */
[----:B------:R-:W-:-:S04]  /*5720*/  LOP3.LUT R10, R73, UR15, R6, 0x96, !PT ;  /* 0x0000000f490a7c12 */ /* 0x000fc8000f8e9606 */
[----:B------:R-:W-:Y:S01]  /*5730*/  LOP3.LUT R8, R13, UR14, R74, 0x96, !PT ;  /* 0x0000000e0d087c12 */ /* 0x000fe2000f8e964a */
[----:B------:R-:W-:Y:S01]  /*5740*/  IMAD.WIDE.U32 R10, R10, -0x2daee0ad, RZ ;  /* 0xd2511f530a0a7825 */ /* 0x000fe200078e00ff */
[----:B-1----:R-:W-:-:S04]  /*5750*/  FMNMX.FTZ R132, R0, R132, !PT ;  /* 0x0000008400847209 */ /* 0x002fc80007810000 */
[----:B------:R-:W-:Y:S02]  /*5760*/  LOP3.LUT R12, R11, UR10, R12, 0x96, !PT ;  /* 0x0000000a0b0c7c12 */ /* 0x000fe4000f8e960c */
[----:B--2---:R-:W-:Y:S01]  /*5770*/  FMNMX.FTZ R3, R3, R9, !PT ;  /* 0x0000000903037209 */ /* 0x004fe20007810000 */
[----:B------:R-:W-:-:S04]  /*5780*/  IMAD.WIDE.U32 R8, R8, -0x326172a9, RZ ;  /* 0xcd9e8d5708087825 */ /* 0x000fc800078e00ff */
[C---:B------:R-:W-:Y:S01]  /*5790*/  FMUL.FTZ R6, R132.reuse, UR29 ;  /* 0x0000001d84067c20 */ /* 0x040fe20008410000 */
[----:B------:R-:W-:Y:S01]  /*57a0*/  FSETP.NEU.FTZ.AND P1, PT, R132, -INF , PT ;  /* 0xff8000008400780b */ /* 0x000fe20003f3d000 */
[----:B------:R-:W1:Y:S01]  /*57b0*/  SHFL.BFLY PT, R7, R3, 0x1, 0x1f ;  /* 0x0c201f0003077f89 */ /* 0x000e6200000e0000 */
[----:B------:R-:W-:Y:S01]  /*57c0*/  LOP3.LUT R14, R9, UR11, R72, 0x96, !PT ;  /* 0x0000000b090e7c12 */ /* 0x000fe2000f8e9648 */
[----:B------:R-:W-:Y:S01]  /*57d0*/  IMAD.WIDE.U32 R12, R12, -0x326172a9, RZ ;  /* 0xcd9e8d570c0c7825 */ /* 0x000fe200078e00ff */
[----:B------:R-:W-:-:S03]  /*57e0*/  FSEL R6, R6, RZ, P1 ;  /* 0x000000ff06067208 */ /* 0x000fc60000800000 */
[----:B------:R-:W-:Y:S01]  /*57f0*/  IMAD.WIDE.U32 R14, R14, -0x2daee0ad, RZ ;  /* 0xd2511f530e0e7825 */ /* 0x000fe200078e00ff */
[----:B------:R-:W-:-:S03]  /*5800*/  LOP3.LUT R8, R13, UR9, R8, 0x96, !PT ;  /* 0x000000090d087c12 */ /* 0x000fc6000f8e9608 */
[--C-:B------:R-:W-:Y:S01]  /*5810*/  FFMA.FTZ R0, R35, UR29, -R6.reuse ;  /* 0x0000001d23007c23 */ /* 0x100fe20008010806 */
[----:B------:R-:W-:Y:S01]  /*5820*/  FFMA.FTZ R5, R40, UR29, -R6 ;  /* 0x0000001d28057c23 */ /* 0x000fe20008010806 */
[----:B------:R-:W-:Y:S02]  /*5830*/  LOP3.LUT R10, R15, UR8, R10, 0x96, !PT ;  /* 0x000000080f0a7c12 */ /* 0x000fe4000f8e960a */
[----:B------:R2:W-:Y:S01]  /*5840*/  MUFU.EX2 R147, R0 ;  /* 0x0000000000937308 */ /* 0x0005e20000000800 */
[----:B------:R-:W-:-:S04]  /*5850*/  IMAD.WIDE.U32 R92, R8, -0x2daee0ad, RZ ;  /* 0xd2511f53085c7825 */ /* 0x000fc800078e00ff */
[----:B------:R-:W-:Y:S01]  /*5860*/  IMAD.WIDE.U32 R96, R10, -0x326172a9, RZ ;  /* 0xcd9e8d570a607825 */ /* 0x000fe200078e00ff */
[----:B------:R-:W-:Y:S02]  /*5870*/  LOP3.LUT R16, R93, UR6, R14, 0x96, !PT ;  /* 0x000000065d107c12 */ /* 0x000fe4000f8e960e */
[----:B------:R-:W-:Y:S02]  /*5880*/  MUFU.EX2 R181, R5 ;  /* 0x0000000500b57308 */ /* 0x000fe40000000800 */
[----:B------:R-:W-:Y:S01]  /*5890*/  LOP3.LUT R18, R97, UR7, R12, 0x96, !PT ;  /* 0x0000000761127c12 */ /* 0x000fe2000f8e960c */
[----:B------:R-:W-:Y:S01]  /*58a0*/  IMAD.WIDE.U32 R16, R16, -0x326172a9, RZ ;  /* 0xcd9e8d5710107825 */ /* 0x000fe200078e00ff */
[----:B-1----:R-:W-:-:S03]  /*58b0*/  FMNMX.FTZ R3, R3, R7, !PT ;  /* 0x0000000703037209 */ /* 0x002fc60007810000 */
[----:B------:R-:W-:Y:S01]  /*58c0*/  FFMA.FTZ R7, R34, UR29, -R6 ;  /* 0x0000001d22077c23 */ /* 0x000fe20008010806 */
[----:B------:R-:W-:Y:S01]  /*58d0*/  IMAD.WIDE.U32 R18, R18, -0x2daee0ad, RZ ;  /* 0xd2511f5312127825 */ /* 0x000fe200078e00ff */
[----:B------:R-:W-:-:S03]  /*58e0*/  FSETP.NEU.FTZ.AND P1, PT, R3, -INF , PT ;  /* 0xff8000000300780b */ /* 0x000fc60003f3d000 */
[----:B--2---:R-:W-:Y:S01]  /*58f0*/  FFMA.FTZ R0, R36, UR29, -R6 ;  /* 0x0000001d24007c23 */ /* 0x004fe20008010806 */
[----:B------:R1:W-:Y:S01]  /*5900*/  MUFU.EX2 R146, R7 ;  /* 0x0000000700927308 */ /* 0x0003e20000000800 */
[----:B------:R-:W-:Y:S02]  /*5910*/  LOP3.LUT R8, R16, 0xffff, RZ, 0xc0, !PT ;  /* 0x0000ffff10087812 */ /* 0x000fe400078ec0ff */
[----:B------:R-:W-:Y:S02]  /*5920*/  LOP3.LUT R11, R18, 0xff, RZ, 0xc0, !PT ;  /* 0x000000ff120b7812 */ /* 0x000fe400078ec0ff */
[----:B------:R-:W-:-:S03]  /*5930*/  SHF.R.U32.HI R14, RZ, 0x18, R16 ;  /* 0x00000018ff0e7819 */ /* 0x000fc60000011610 */
[----:B------:R2:W3:Y:S01]  /*5940*/  MUFU.EX2 R145, R0 ;  /* 0x0000000000917308 */ /* 0x0004e20000000800 */
[----:B-1----:R-:W-:-:S04]  /*5950*/  LOP3.LUT R7, R18, 0xffff, RZ, 0xc0, !PT ;  /* 0x0000ffff12077812 */ /* 0x002fc800078ec0ff */
[----:B------:R-:W-:Y:S02]  /*5960*/  SHF.R.U32.HI R10, RZ, 0x8, R7 ;  /* 0x00000008ff0a7819 */ /* 0x000fe40000011607 */
[----:B------:R-:W-:Y:S01]  /*5970*/  SHF.R.U32.HI R7, RZ, 0x8, R8 ;  /* 0x00000008ff077819 */ /* 0x000fe20000011608 */
[----:B--2---:R-:W-:Y:S01]  /*5980*/  FFMA.FTZ R0, R33, UR29, -R6 ;  /* 0x0000001d21007c23 */ /* 0x004fe20008010806 */
[----:B------:R-:W-:Y:S01]  /*5990*/  PRMT R21, R11, 0x5410, R10 ;  /* 0x000054100b157816 */ /* 0x000fe2000000000a */
[----:B------:R-:W1:Y:S02]  /*59a0*/  LDSM.16.MT88.4 R32, [R194+0x18000] ;  /* 0x01800000c220783b */ /* 0x000e640000004200 */
[----:B------:R2:W-:Y:S02]  /*59b0*/  MUFU.EX2 R98, R0 ;  /* 0x0000000000627308 */ /* 0x0005e40000000800 */
[----:B--2---:R-:W-:-:S05]  /*59c0*/  FMUL.FTZ R0, R3, UR29 ;  /* 0x0000001d03007c20 */ /* 0x004fca0008410000 */
[----:B------:R-:W-:-:S05]  /*59d0*/  FSEL R0, R0, RZ, P1 ;  /* 0x000000ff00007208 */ /* 0x000fca0000800000 */
[--C-:B------:R-:W-:Y:S01]  /*59e0*/  FFMA.FTZ R9, R44, UR29, -R0.reuse ;  /* 0x0000001d2c097c23 */ /* 0x100fe20008010800 */
[----:B------:R-:W-:-:S03]  /*59f0*/  FFMA.FTZ R8, R45, UR29, -R0 ;  /* 0x0000001d2d087c23 */ /* 0x000fc60008010800 */
[----:B------:R2:W-:Y:S08]  /*5a00*/  MUFU.EX2 R95, R9 ;  /* 0x00000009005f7308 */ /* 0x0005f00000000800 */
[----:B------:R4:W1:Y:S01]  /*5a10*/  MUFU.EX2 R75, R8 ;  /* 0x00000008004b7308 */ /* 0x0008620000000800 */
[----:B--2---:R-:W-:-:S04]  /*5a20*/  LOP3.LUT R9, R16, 0xff, RZ, 0xc0, !PT ;  /* 0x000000ff10097812 */ /* 0x004fc800078ec0ff */
[----:B------:R-:W-:Y:S01]  /*5a30*/  PRMT R20, R9, 0x5410, R7 ;  /* 0x0000541009147816 */ /* 0x000fe20000000007 */
[----:B------:R-:W-:Y:S01]  /*5a40*/  FFMA.FTZ R9, R37, UR29, -R0 ;  /* 0x0000001d25097c23 */ /* 0x000fe20008010800 */
[----:B------:R-:W-:Y:S02]  /*5a50*/  LOP3.LUT R7, R17, UR21, R96, 0x96, !PT ;  /* 0x0000001511077c12 */ /* 0x000fe4000f8e9660 */
[----:B----4-:R-:W-:Y:S01]  /*5a60*/  SHF.R.U32.HI R8, RZ, 0x10, R16 ;  /* 0x00000010ff087819 */ /* 0x010fe20000011610 */
[----:B------:R2:W-:Y:S01]  /*5a70*/  MUFU.EX2 R97, R9 ;  /* 0x0000000900617308 */ /* 0x0005e20000000800 */
[C---:B------:R-:W-:Y:S02]  /*5a80*/  LOP3.LUT R13, R7.reuse, 0xff, RZ, 0xc0, !PT ;  /* 0x000000ff070d7812 */ /* 0x040fe400078ec0ff */
[----:B------:R-:W-:Y:S02]  /*5a90*/  LOP3.LUT R12, R8, 0xff, RZ, 0xc0, !PT ;  /* 0x000000ff080c7812 */ /* 0x000fe400078ec0ff */
[----:B------:R-:W-:-:S02]  /*5aa0*/  LOP3.LUT R8, R7, 0xffff, RZ, 0xc0, !PT ;  /* 0x0000ffff07087812 */ /* 0x000fc400078ec0ff */
[--C-:B------:R-:W-:Y:S02]  /*5ab0*/  SHF.R.U32.HI R11, RZ, 0x18, R7.reuse ;  /* 0x00000018ff0b7819 */ /* 0x100fe40000011607 */
[----:B------:R-:W-:Y:S01]  /*5ac0*/  SHF.R.U32.HI R10, RZ, 0x8, R8 ;  /* 0x00000008ff0a7819 */ /* 0x000fe20000011608 */
[----:B------:R-:W-:Y:S01]  /*5ad0*/  FFMA.FTZ R8, R38, UR29, -R0 ;  /* 0x0000001d26087c23 */ /* 0x000fe20008010800 */
[----:B------:R-:W-:Y:S02]  /*5ae0*/  PRMT R15, R12, 0x5410, R14 ;  /* 0x000054100c0f7816 */ /* 0x000fe4000000000e */
[----:B------:R-:W-:Y:S01]  /*5af0*/  PRMT R10, R13, 0x5410, R10 ;  /* 0x000054100d0a7816 */ /* 0x000fe2000000000a */
[----:B------:R4:W4:Y:S01]  /*5b00*/  MUFU.EX2 R93, R8 ;  /* 0x00000008005d7308 */ /* 0x0009220000000800 */
[----:B--2---:R-:W-:-:S04]  /*5b10*/  SHF.R.U32.HI R9, RZ, 0x10, R7 ;  /* 0x00000010ff097819 */ /* 0x004fc80000011607 */
[----:B------:R-:W-:Y:S02]  /*5b20*/  LOP3.LUT R7, R9, 0xff, RZ, 0xc0, !PT ;  /* 0x000000ff09077812 */ /* 0x000fe400078ec0ff */
[----:B---3--:R-:W-:Y:S02]  /*5b30*/  F2FP.BF16.F32.PACK_AB R9, R145, R147 ;  /* 0x000000939109723e */ /* 0x008fe400000010ff */
[----:B------:R-:W-:Y:S02]  /*5b40*/  PRMT R11, R7, 0x5410, R11 ;  /* 0x00005410070b7816 */ /* 0x000fe4000000000b */
[----:B-1----:R-:W-:Y:S02]  /*5b50*/  F2FP.BF16.F32.PACK_AB R7, R75, R95 ;  /* 0x0000005f4b07723e */ /* 0x002fe400000010ff */
[----:B------:R-:W-:Y:S01]  /*5b60*/  PRMT R237, R9, 0x7610, R237 ;  /* 0x0000761009ed7816 */ /* 0x000fe200000000ed */
[----:B----4-:R-:W-:Y:S01]  /*5b70*/  FFMA.FTZ R8, R39, UR29, -R6 ;  /* 0x0000001d27087c23 */ /* 0x010fe20008010806 */
[----:B------:R-:W-:-:S02]  /*5b80*/  PRMT R239, R7, 0x7610, R239 ;  /* 0x0000761007ef7816 */ /* 0x000fc400000000ef */
[----:B------:R-:W-:Y:S01]  /*5b90*/  PRMT R238, R7, 0x7632, R238 ;  /* 0x0000763207ee7816 */ /* 0x000fe200000000ee */
[----:B------:R1:W-:Y:S01]  /*5ba0*/  MUFU.EX2 R242, R8 ;  /* 0x0000000800f27308 */ /* 0x0003e20000000800 */
[----:B------:R-:W-:Y:S01]  /*5bb0*/  IMAD.U32 R7, RZ, RZ, UR16 ;  /* 0x00000010ff077e24 */ /* 0x000fe2000f8e00ff */
[----:B------:R-:W-:Y:S01]  /*5bc0*/  PRMT R236, R9, 0x7632, R236 ;  /* 0x0000763209ec7816 */ /* 0x000fe200000000ec */
[----:B------:R-:W-:-:S03]  /*5bd0*/  FFMA.FTZ R9, R42, UR29, -R6 ;  /* 0x0000001d2a097c23 */ /* 0x000fc60008010806 */
[----:B------:R-:W-:Y:S02]  /*5be0*/  LEA R7, R7, UR16, 0x10 ;  /* 0x0000001007077c11 */ /* 0x000fe4000f8e80ff */
[----:B------:R2:W-:Y:S03]  /*5bf0*/  MUFU.EX2 R186, R9 ;  /* 0x0000000900ba7308 */ /* 0x0005e60000000800 */
[--C-:B------:R-:W-:Y:S02]  /*5c00*/  HSET2.LE.AND R5, R10, R7.reuse, PT ;  /* 0x000000070a057233 */ /* 0x100fe40003803000 */
[----:B------:R-:W-:Y:S02]  /*5c10*/  HSET2.LE.AND R4, R20, R7, PT ;  /* 0x0000000714047233 */ /* 0x000fe40003803000 */
[----:B-1----:R-:W-:-:S04]  /*5c20*/  F2FP.BF16.F32.PACK_AB R8, R146, R98 ;  /* 0x000000629208723e */ /* 0x002fc800000010ff */
[C---:B------:R-:W-:Y:S02]  /*5c30*/  PRMT R233, R8.reuse, 0x7610, R233 ;  /* 0x0000761008e97816 */ /* 0x040fe400000000e9 */
[----:B------:R-:W-:Y:S02]  /*5c40*/  PRMT R232, R8, 0x7632, R232 ;  /* 0x0000763208e87816 */ /* 0x000fe400000000e8 */
[----:B------:R-:W-:Y:S01]  /*5c50*/  F2FP.BF16.F32.PACK_AB R8, R93, R97 ;  /* 0x000000615d08723e */ /* 0x000fe200000010ff */
[----:B--2---:R-:W-:-:S03]  /*5c60*/  FFMA.FTZ R9, R46, UR29, -R6 ;  /* 0x0000001d2e097c23 */ /* 0x004fc60008010806 */
[C---:B------:R-:W-:Y:S01]  /*5c70*/  PRMT R235, R8.reuse, 0x7610, R235 ;  /* 0x0000761008eb7816 */ /* 0x040fe200000000eb */
[----:B------:R1:W-:Y:S01]  /*5c80*/  MUFU.EX2 R139, R9 ;  /* 0x00000009008b7308 */ /* 0x0003e20000000800 */
[----:B------:R-:W-:Y:S02]  /*5c90*/  PRMT R234, R8, 0x7632, R234 ;  /* 0x0000763208ea7816 */ /* 0x000fe400000000ea */
[----:B------:R-:W-:Y:S02]  /*5ca0*/  PRMT R8, R237, 0x5410, R236 ;  /* 0x00005410ed087816 */ /* 0x000fe400000000ec */
[----:B------:R-:W-:Y:S02]  /*5cb0*/  PRMT R2, R235, 0x5410, R234 ;  /* 0x00005410eb027816 */ /* 0x000fe400000000ea */
[----:B------:R-:W-:Y:S02]  /*5cc0*/  LOP3.LUT R12, R5, R8, RZ, 0xc0, !PT ;  /* 0x00000008050c7212 */ /* 0x000fe400078ec0ff */
[----:B------:R-:W-:-:S02]  /*5cd0*/  HSET2.LE.AND R5, R11, R7, PT ;  /* 0x000000070b057233 */ /* 0x000fc40003803000 */
[----:B------:R-:W-:Y:S02]  /*5ce0*/  PRMT R8, R239, 0x5410, R238 ;  /* 0x00005410ef087816 */ /* 0x000fe400000000ee */
[----:B------:R-:W-:Y:S02]  /*5cf0*/  SHF.R.U32.HI R11, RZ, 0x18, R18 ;  /* 0x00000018ff0b7819 */ /* 0x000fe40000011612 */
[----:B------:R-:W-:Y:S02]  /*5d00*/  LOP3.LUT R13, R5, R8, RZ, 0xc0, !PT ;  /* 0x00000008050d7212 */ /* 0x000fe400078ec0ff */
[----:B------:R-:W-:Y:S02]  /*5d10*/  PRMT R5, R233, 0x5410, R232 ;  /* 0x00005410e9057816 */ /* 0x000fe400000000e8 */
[----:B------:R-:W-:Y:S02]  /*5d20*/  SHF.R.U32.HI R8, RZ, 0x10, R18 ;  /* 0x00000010ff087819 */ /* 0x000fe40000011612 */
[----:B------:R-:W-:Y:S01]  /*5d30*/  LOP3.LUT R14, R4, R5, RZ, 0xc0, !PT ;  /* 0x00000005040e7212 */ /* 0x000fe200078ec0ff */
[--C-:B------:R-:W-:Y:S01]  /*5d40*/  FFMA.FTZ R5, R47, UR29, -R0.reuse ;  /* 0x0000001d2f057c23 */ /* 0x100fe20008010800 */
[----:B------:R-:W-:Y:S01]  /*5d50*/  HSET2.LE.AND R4, R15, R7, PT ;  /* 0x000000070f047233 */ /* 0x000fe20003803000 */
[----:B------:R-:W2:Y:S01]  /*5d60*/  LDSM.16.MT88.4 R44, [R193+0x18800] ;  /* 0x01880000c12c783b */ /* 0x000ea20000004200 */
[----:B------:R-:W-:Y:S01]  /*5d70*/  LOP3.LUT R8, R8, 0xff, RZ, 0xc0, !PT ;  /* 0x000000ff08087812 */ /* 0x000fe200078ec0ff */
[----:B------:R3:W-:Y:S02]  /*5d80*/  MUFU.EX2 R243, R5 ;  /* 0x0000000500f37308 */ /* 0x0007e40000000800 */
[----:B------:R-:W-:Y:S01]  /*5d90*/  LOP3.LUT R15, R4, R2, RZ, 0xc0, !PT ;  /* 0x00000002040f7212 */ /* 0x000fe200078ec0ff */
[----:B------:R-:W-:Y:S01]  /*5da0*/  FFMA.FTZ R4, R56, UR29, -R0 ;  /* 0x0000001d38047c23 */ /* 0x000fe20008010800 */
[----:B------:R-:W-:-:S02]  /*5db0*/  LOP3.LUT R2, R19, UR4, R92, 0x96, !PT ;  /* 0x0000000413027c12 */ /* 0x000fc4000f8e965c */
[----:B------:R-:W-:Y:S02]  /*5dc0*/  PRMT R11, R8, 0x5410, R11 ;  /* 0x00005410080b7816 */ /* 0x000fe4000000000b */
[----:B------:R4:W4:Y:S01]  /*5dd0*/  MUFU.EX2 R155, R4 ;  /* 0x00000004009b7308 */ /* 0x0009220000000800 */
[--C-:B-1----:R-:W-:Y:S01]  /*5de0*/  SHF.R.U32.HI R9, RZ, 0x10, R2.reuse ;  /* 0x00000010ff097819 */ /* 0x102fe20000011602 */
[----:B------:R-:W-:Y:S01]  /*5df0*/  HMMA.16816.F32.BF16 R84, R12, R28, RZ ;  /* 0x0000001c0c54723c */ /* 0x000fe200000418ff */
[----:B------:R-:W-:Y:S02]  /*5e00*/  LOP3.LUT R20, R2, 0xff, RZ, 0xc0, !PT ;  /* 0x000000ff02147812 */ /* 0x000fe400078ec0ff */
[----:B------:R-:W-:-:S03]  /*5e10*/  SHF.R.U32.HI R10, RZ, 0x18, R2 ;  /* 0x00000018ff0a7819 */ /* 0x000fc60000011602 */
[----:B------:R-:W-:Y:S01]  /*5e20*/  HMMA.16816.F32.BF16 R80, R12, R30, RZ ;  /* 0x0000001e0c50723c */ /* 0x000fe200000418ff */
[----:B---3--:R-:W-:-:S04]  /*5e30*/  FFMA.FTZ R5, R57, UR29, -R0 ;  /* 0x0000001d39057c23 */ /* 0x008fc80008010800 */
[----:B------:R1:W-:Y:S01]  /*5e40*/  MUFU.EX2 R187, R5 ;  /* 0x0000000500bb7308 */ /* 0x0003e20000000800 */
[----:B------:R-:W-:Y:S01]  /*5e50*/  HMMA.16816.F32.BF16 R28, R12, R76, RZ ;  /* 0x0000004c0c1c723c */ /* 0x000fe200000418ff */
[----:B----4-:R-:W-:Y:S02]  /*5e60*/  LOP3.LUT R4, R2, 0xffff, RZ, 0xc0, !PT ;  /* 0x0000ffff02047812 */ /* 0x010fe400078ec0ff */
[----:B------:R-:W-:-:S03]  /*5e70*/  LOP3.LUT R2, R9, 0xff, RZ, 0xc0, !PT ;  /* 0x000000ff09027812 */ /* 0x000fc600078ec0ff */
[C---:B------:R-:W-:Y:S01]  /*5e80*/  HMMA.16816.F32.BF16 R40, R12.reuse, R26, RZ ;  /* 0x0000001a0c28723c */ /* 0x040fe200000418ff */
[----:B------:R-:W-:Y:S02]  /*5e90*/  SHF.R.U32.HI R4, RZ, 0x8, R4 ;  /* 0x00000008ff047819 */ /* 0x000fe40000011604 */
[----:B------:R-:W-:Y:S02]  /*5ea0*/  PRMT R10, R2, 0x5410, R10 ;  /* 0x00005410020a7816 */ /* 0x000fe4000000000a */
[----:B------:R-:W-:Y:S01]  /*5eb0*/  PRMT R8, R20, 0x5410, R4 ;  /* 0x0000541014087816 */ /* 0x000fe20000000004 */
[C---:B------:R-:W-:Y:S01]  /*5ec0*/  HMMA.16816.F32.BF16 R36, R12.reuse, R32, RZ ;  /* 0x000000200c24723c */ /* 0x040fe200000418ff */
[----:B------:R-:W-:Y:S02]  /*5ed0*/  F2FP.BF16.F32.PACK_AB R4, R155, R243 ;  /* 0x000000f39b04723e */ /* 0x000fe400000010ff */
[----:B------:R-:W-:Y:S01]  /*5ee0*/  F2FP.BF16.F32.PACK_AB R2, R139, R186 ;  /* 0x000000ba8b02723e */ /* 0x000fe200000010ff */
[----:B-1----:R-:W-:Y:S01]  /*5ef0*/  FFMA.FTZ R5, R58, UR29, -R0 ;  /* 0x0000001d3a057c23 */ /* 0x002fe20008010800 */
[C---:B------:R-:W-:Y:S01]  /*5f00*/  PRMT R230, R4.reuse, 0x7610, R230 ;  /* 0x0000761004e67816 */ /* 0x040fe200000000e6 */
[----:B------:R-:W-:Y:S01]  /*5f10*/  HMMA.16816.F32.BF16 R56, R12, R24, RZ ;  /* 0x000000180c38723c */ /* 0x000fe200000418ff */
[----:B------:R-:W-:Y:S01]  /*5f20*/  PRMT R229, R4, 0x7632, R229 ;  /* 0x0000763204e57816 */ /* 0x000fe200000000e5 */
[----:B------:R1:W3:Y:S01]  /*5f30*/  MUFU.EX2 R180, R5 ;  /* 0x0000000500b47308 */ /* 0x0002e20000000800 */
[----:B------:R-:W-:-:S02]  /*5f40*/  PRMT R219, R2, 0x7610, R219 ;  /* 0x0000761002db7816 */ /* 0x000fc400000000db */
[----:B------:R-:W-:Y:S01]  /*5f50*/  PRMT R218, R2, 0x7632, R218 ;  /* 0x0000763202da7816 */ /* 0x000fe200000000da */
[----:B------:R-:W-:Y:S01]  /*5f60*/  HMMA.16816.F32.BF16 R32, R12, R34, RZ ;  /* 0x000000220c20723c */ /* 0x000fe200000418ff */
[----:B------:R-:W-:-:S05]  /*5f70*/  HSET2.LE.AND R2, R8, R7, PT ;  /* 0x0000000708027233 */ /* 0x000fca0003803000 */
[----:B------:R-:W-:Y:S01]  /*5f80*/  HMMA.16816.F32.BF16 R24, R12, R78, RZ ;  /* 0x0000004e0c18723c */ /* 0x000fe200000418ff */
[----:B------:R-:W-:Y:S01]  /*5f90*/  LDSM.16.MT88.4 R76, [R194+0x1a000] ;  /* 0x01a00000c24c783b */ /* 0x000fe20000004200 */
[----:B-1----:R-:W-:Y:S02]  /*5fa0*/  F2FP.BF16.F32.PACK_AB R5, R181, R242 ;  /* 0x000000f2b505723e */ /* 0x002fe400000010ff */
[----:B---3--:R-:W-:Y:S02]  /*5fb0*/  F2FP.BF16.F32.PACK_AB R4, R180, R187 ;  /* 0x000000bbb404723e */ /* 0x008fe400000010ff */
[C---:B------:R-:W-:Y:S02]  /*5fc0*/  PRMT R231, R5.reuse, 0x7610, R231 ;  /* 0x0000761005e77816 */ /* 0x040fe400000000e7 */
[----:B------:R-:W-:Y:S02]  /*5fd0*/  PRMT R228, R5, 0x7632, R228 ;  /* 0x0000763205e47816 */ /* 0x000fe400000000e4 */
[----:B------:R-:W-:-:S02]  /*5fe0*/  PRMT R189, R4, 0x7610, R189 ;  /* 0x0000761004bd7816 */ /* 0x000fc400000000bd */
[----:B------:R-:W-:Y:S02]  /*5ff0*/  PRMT R5, R231, 0x5410, R228 ;  /* 0x00005410e7057816 */ /* 0x000fe400000000e4 */
[----:B------:R-:W-:Y:S02]  /*6000*/  PRMT R188, R4, 0x7632, R188 ;  /* 0x0000763204bc7816 */ /* 0x000fe400000000bc */
[----:B------:R-:W-:Y:S02]  /*6010*/  HSET2.LE.AND R4, R10, R7, PT ;  /* 0x000000070a047233 */ /* 0x000fe40003803000 */
[----:B------:R-:W-:Y:S02]  /*6020*/  LOP3.LUT R8, R2, R5, RZ, 0xc0, !PT ;  /* 0x0000000502087212 */ /* 0x000fe400078ec0ff */
[----:B------:R-:W-:Y:S02]  /*6030*/  PRMT R2, R230, 0x5410, R229 ;  /* 0x00005410e6027816 */ /* 0x000fe400000000e5 */
[----:B------:R-:W-:-:S02]  /*6040*/  PRMT R5, R219, 0x5410, R218 ;  /* 0x00005410db057816 */ /* 0x000fc400000000da */
[----:B------:R-:W-:Y:S02]  /*6050*/  LOP3.LUT R9, R4, R2, RZ, 0xc0, !PT ;  /* 0x0000000204097212 */ /* 0x000fe400078ec0ff */
[--C-:B------:R-:W-:Y:S02]  /*6060*/  HSET2.LE.AND R2, R21, R7.reuse, PT ;  /* 0x0000000715027233 */ /* 0x100fe40003803000 */
[----:B------:R-:W-:Y:S01]  /*6070*/  HSET2.LE.AND R4, R11, R7, PT ;  /* 0x000000070b047233 */ /* 0x000fe20003803000 */
[----:B------:R-:W-:Y:S02]  /*6080*/  HMMA.16816.F32.BF16 R20, R12, R68, RZ ;  /* 0x000000440c14723c */ /* 0x000fe400000418ff */
[----:B------:R-:W-:Y:S02]  /*6090*/  LOP3.LUT R10, R2, R5, RZ, 0xc0, !PT ;  /* 0x00000005020a7212 */ /* 0x000fe400078ec0ff */
[----:B------:R-:W-:-:S04]  /*60a0*/  PRMT R2, R189, 0x5410, R188 ;  /* 0x00005410bd027816 */ /* 0x000fc800000000bc */
[----:B------:R-:W-:-:S07]  /*60b0*/  LOP3.LUT R11, R4, R2, RZ, 0xc0, !PT ;  /* 0x00000002040b7212 */ /* 0x000fce00078ec0ff */
[C---:B------:R-:W-:Y:S01]  /*60c0*/  HMMA.16816.F32.BF16 R164, R8.reuse, R60, R84 ;  /* 0x0000003c08a4723c */ /* 0x040fe20000041854 */
[----:B------:R-:W1:Y:S05]  /*60d0*/  LDSM.16.MT88.4 R84, [R193+0x1a000] ;  /* 0x01a00000c154783b */ /* 0x000e6a0000004200 */
[C---:B------:R-:W-:Y:S01]  /*60e0*/  HMMA.16816.F32.BF16 R148, R8.reuse, R62, R80 ;  /* 0x0000003e0894723c */ /* 0x040fe20000041850 */
[----:B------:R-:W3:Y:S04]  /*60f0*/  LDSM.16.MT88.4 R80, [R191+0x1c000] ;  /* 0x01c00000bf50783b */ /* 0x000ee80000004200 */
[----:B------:R-:W4:Y:S01]  /*6100*/  LDSM.16.MT88.4 R60, [R192+0x1a800] ;  /* 0x01a80000c03c783b */ /* 0x000f220000004200 */
[C---:B--2---:R-:W-:Y:S06]  /*6110*/  HMMA.16816.F32.BF16 R28, R8.reuse, R44, R28 ;  /* 0x0000002c081c723c */ /* 0x044fec000004181c */
[C---:B------:R-:W-:Y:S06]  /*6120*/  HMMA.16816.F32.BF16 R20, R8.reuse, R88, R20 ;  /* 0x000000580814723c */ /* 0x040fec0000041814 */
[----:B------:R-:W-:Y:S06]  /*6130*/  HMMA.16816.F32.BF16 R120, R8, R54, R40 ;  /* 0x000000360878723c */ /* 0x000fec0000041828 */
[----:B------:R-:W-:Y:S06]  /*6140*/  HMMA.16816.F32.BF16 R40, R12, R66, RZ ;  /* 0x000000420c28723c */ /* 0x000fec00000418ff */
[----:B------:R-:W-:Y:S01]  /*6150*/  HMMA.16816.F32.BF16 R156, R8, R52, R56 ;  /* 0x00000034089c723c */ /* 0x000fe20000041838 */
[----:B------:R-:W2:Y:S01]  /*6160*/  LDSM.16.MT88.4 R52, [R193+0x1a800] ;  /* 0x01a80000c134783b */ /* 0x000ea20000004200 */
[----:B------:R-:W-:-:S02]  /*6170*/  IMAD.MOV.U32 R137, RZ, RZ, R28 ;  /* 0x000000ffff897224 */ /* 0x000fc400078e001c */
[----:B------:R-:W-:Y:S01]  /*6180*/  IMAD.MOV.U32 R136, RZ, RZ, R29 ;  /* 0x000000ffff887224 */ /* 0x000fe200078e001d */
[----:B------:R-:W-:Y:S01]  /*6190*/  LDSM.16.MT88.4 R56, [R194+0x1a800] ;  /* 0x01a80000c238783b */ /* 0x000fe20000004200 */
[C---:B------:R-:W-:Y:S01]  /*61a0*/  HMMA.16816.F32.BF16 R36, R8.reuse, R48, R36 ;  /* 0x000000300824723c */ /* 0x040fe20000041824 */
[----:B------:R-:W-:Y:S02]  /*61b0*/  IMAD.MOV.U32 R195, RZ, RZ, R30 ;  /* 0x000000ffffc37224 */ /* 0x000fe400078e001e */
[----:B------:R-:W-:Y:S02]  /*61c0*/  IMAD.MOV.U32 R190, RZ, RZ, R31 ;  /* 0x000000ffffbe7224 */ /* 0x000fe400078e001f */
[----:B------:R-:W-:Y:S01]  /*61d0*/  IMAD.MOV.U32 R162, RZ, RZ, R21 ;  /* 0x000000ffffa27224 */ /* 0x000fe200078e0015 */
[----:B------:R-:W-:Y:S01]  /*61e0*/  HMMA.16816.F32.BF16 R32, R8, R50, R32 ;  /* 0x000000320820723c */ /* 0x000fe20000041820 */
[----:B------:R-:W-:Y:S02]  /*61f0*/  IMAD.MOV.U32 R5, RZ, RZ, R20 ;  /* 0x000000ffff057224 */ /* 0x000fe400078e0014 */
[----:B------:R-:W-:-:S02]  /*6200*/  IMAD.MOV.U32 R161, RZ, RZ, R23 ;  /* 0x000000ffffa17224 */ /* 0x000fc400078e0017 */
[----:B------:R-:W-:Y:S01]  /*6210*/  IMAD.MOV.U32 R160, RZ, RZ, R22 ;  /* 0x000000ffffa07224 */ /* 0x000fe200078e0016 */
[----:B------:R-:W-:Y:S01]  /*6220*/  HMMA.16816.F32.BF16 R48, R12, R70, RZ ;  /* 0x000000460c30723c */ /* 0x000fe200000418ff */
[----:B------:R-:W2:Y:S01]  /*6230*/  LDSM.16.MT88.4 R68, [R191+0x1c800] ;  /* 0x01c80000bf44783b */ /* 0x000ea20000004200 */
[----:B------:R-:W-:Y:S02]  /*6240*/  IMAD.MOV.U32 R163, RZ, RZ, R121 ;  /* 0x000000ffffa37224 */ /* 0x000fe400078e0079 */
[----:B------:R-:W-:Y:S02]  /*6250*/  IMAD.MOV.U32 R185, RZ, RZ, R120 ;  /* 0x000000ffffb97224 */ /* 0x000fe400078e0078 */
[----:B------:R-:W-:Y:S01]  /*6260*/  HMMA.16816.F32.BF16 R24, R8, R46, R24 ;  /* 0x0000002e0818723c */ /* 0x000fe20000041818 */
[----:B------:R-:W-:Y:S02]  /*6270*/  IMAD.MOV.U32 R183, RZ, RZ, R122 ;  /* 0x000000ffffb77224 */ /* 0x000fe400078e007a */
[----:B------:R-:W-:-:S03]  /*6280*/  IMAD.MOV.U32 R184, RZ, RZ, R123 ;  /* 0x000000ffffb87224 */ /* 0x000fc600078e007b */
[C---:B-1----:R-:W-:Y:S01]  /*6290*/  HMMA.16816.F32.BF16 R28, R12.reuse, R84, RZ ;  /* 0x000000540c1c723c */ /* 0x042fe200000418ff */
[----:B------:R-:W-:Y:S02]  /*62a0*/  IMAD.MOV.U32 R121, RZ, RZ, R37 ;  /* 0x000000ffff797224 */ /* 0x000fe400078e0025 */
[----:B------:R-:W-:Y:S02]  /*62b0*/  IMAD.MOV.U32 R117, RZ, RZ, R36 ;  /* 0x000000ffff757224 */ /* 0x000fe400078e0024 */
[----:B------:R-:W-:Y:S01]  /*62c0*/  IMAD.MOV.U32 R197, RZ, RZ, R38 ;  /* 0x000000ffffc57224 */ /* 0x000fe200078e0026 */
[----:B------:R-:W-:Y:S01]  /*62d0*/  HMMA.16816.F32.BF16 R44, R12, R64, RZ ;  /* 0x000000400c2c723c */ /* 0x000fe200000418ff */
[----:B------:R-:W1:Y:S01]  /*62e0*/  LDSM.16.MT88.4 R64, [R192+0x1c000] ;  /* 0x01c00000c040783b */ /* 0x000e620000004200 */
[----:B------:R-:W-:Y:S02]  /*62f0*/  IMAD.MOV.U32 R196, RZ, RZ, R39 ;  /* 0x000000ffffc47224 */ /* 0x000fe400078e0027 */
[----:B------:R-:W-:-:S02]  /*6300*/  IMAD.MOV.U32 R154, RZ, RZ, R33 ;  /* 0x000000ffff9a7224 */ /* 0x000fc400078e0021 */
[----:B---3--:R-:W-:Y:S01]  /*6310*/  HMMA.16816.F32.BF16 R20, R12, R80, RZ ;  /* 0x000000500c14723c */ /* 0x008fe200000418ff */
[----:B------:R-:W-:Y:S02]  /*6320*/  IMAD.MOV.U32 R153, RZ, RZ, R35 ;  /* 0x000000ffff997224 */ /* 0x000fe400078e0023 */
[----:B------:R-:W-:Y:S02]  /*6330*/  IMAD.MOV.U32 R152, RZ, RZ, R32 ;  /* 0x000000ffff987224 */ /* 0x000fe400078e0020 */
[----:B------:R-:W-:Y:S01]  /*6340*/  IMAD.MOV.U32 R123, RZ, RZ, R34 ;  /* 0x000000ffff7b7224 */ /* 0x000fe200078e0022 */
[----:B----4-:R-:W-:Y:S01]  /*6350*/  HMMA.16816.F32.BF16 R40, R8, R62, R40 ;  /* 0x0000003e0828723c */ /* 0x010fe20000041828 */
[----:B------:R-:W-:Y:S02]  /*6360*/  IMAD.MOV.U32 R122, RZ, RZ, R26 ;  /* 0x000000ffff7a7224 */ /* 0x000fe400078e001a */
[----:B------:R-:W-:Y:S02]  /*6370*/  IMAD.MOV.U32 R120, RZ, RZ, R24 ;  /* 0x000000ffff787224 */ /* 0x000fe400078e0018 */
[----:B------:R-:W-:Y:S01]  /*6380*/  IMAD.MOV.U32 R119, RZ, RZ, R27 ;  /* 0x000000ffff777224 */ /* 0x000fe200078e001b */
[----:B------:R-:W-:Y:S01]  /*6390*/  HMMA.16816.F32.BF16 R36, R12, R76, RZ ;  /* 0x0000004c0c24723c */ /* 0x000fe200000418ff */
[----:B------:R-:W-:-:S02]  /*63a0*/  IMAD.MOV.U32 R118, RZ, RZ, R25 ;  /* 0x000000ffff767224 */ /* 0x000fc400078e0019 */
[----:B------:R-:W-:-:S03]  /*63b0*/  IMAD.MOV.U32 R81, RZ, RZ, R5 ;  /* 0x000000ffff517224 */ /* 0x000fc600078e0005 */
[----:B------:R-:W-:Y:S01]  /*63c0*/  HMMA.16816.F32.BF16 R88, R8, R90, R48 ;  /* 0x0000005a0858723c */ /* 0x000fe20000041830 */
[----:B------:R-:W3:Y:S05]  /*63d0*/  LDSM.16.MT88.4 R48, [R194+0x1c000] ;  /* 0x01c00000c230783b */ /* 0x000eea0000004200 */
[----:B------:R-:W-:Y:S06]  /*63e0*/  HMMA.16816.F32.BF16 R24, R12, R86, RZ ;  /* 0x000000560c18723c */ /* 0x000fec00000418ff */
[----:B--2---:R-:W-:Y:S01]  /*63f0*/  HMMA.16816.F32.BF16 R28, R8, R52, R28 ;  /* 0x00000034081c723c */ /* 0x004fe2000004181c */
[----:B------:R-:W-:-:S02]  /*6400*/  IMAD.MOV.U32 R2, RZ, RZ, R40 ;  /* 0x000000ffff027224 */ /* 0x000fc400078e0028 */
[----:B------:R-:W-:Y:S02]  /*6410*/  IMAD.MOV.U32 R80, RZ, RZ, R43 ;  /* 0x000000ffff507224 */ /* 0x000fe400078e002b */
[----:B------:R-:W-:Y:S01]  /*6420*/  IMAD.MOV.U32 R63, RZ, RZ, R42 ;  /* 0x000000ffff3f7224 */ /* 0x000fe200078e002a */
[C---:B------:R-:W-:Y:S01]  /*6430*/  HMMA.16816.F32.BF16 R220, R8.reuse, R60, R44 ;  /* 0x0000003c08dc723c */ /* 0x040fe2000004182c */
[----:B------:R-:W-:Y:S02]  /*6440*/  IMAD.MOV.U32 R62, RZ, RZ, R41 ;  /* 0x000000ffff3e7224 */ /* 0x000fe400078e0029 */
[----:B------:R-:W2:Y:S01]  /*6450*/  LDSM.16.MT88.4 R40, [R192+0x1c800] ;  /* 0x01c80000c028783b */ /* 0x000ea20000004200 */
[----:B------:R-:W-:Y:S02]  /*6460*/  IMAD.MOV.U32 R53, RZ, RZ, R160 ;  /* 0x000000ffff357224 */ /* 0x000fe400078e00a0 */
[----:B------:R-:W-:Y:S06]  /*6470*/  HMMA.16816.F32.BF16 R244, R8, R68, R20 ;  /* 0x0000004408f4723c */ /* 0x000fec0000041814 */
[----:B------:R-:W-:Y:S01]  /*6480*/  HMMA.16816.F32.BF16 R20, R12, R82, RZ ;  /* 0x000000520c14723c */ /* 0x000fe200000418ff */
[----:B------:R-:W-:Y:S01]  /*6490*/  IMAD.MOV.U32 R68, RZ, RZ, R2 ;  /* 0x000000ffff447224 */ /* 0x000fe200078e0002 */
[----:B------:R-:W-:Y:S01]  /*64a0*/  LOP3.LUT R2, R99, UR23, RZ, 0x3c, !PT ;  /* 0x0000001763027c12 */ /* 0x000fe2000f8e3cff */
[----:B------:R-:W-:-:S02]  /*64b0*/  IMAD.MOV.U32 R99, RZ, RZ, R80 ;  /* 0x000000ffff637224 */ /* 0x000fc400078e0050 */
[----:B------:R-:W-:Y:S01]  /*64c0*/  IMAD.MOV.U32 R80, RZ, RZ, R162 ;  /* 0x000000ffff507224 */ /* 0x000fe200078e00a2 */
[----:B------:R-:W-:Y:S01]  /*64d0*/  HMMA.16816.F32.BF16 R32, R12, R78, RZ ;  /* 0x0000004e0c20723c */ /* 0x000fe200000418ff */
[----:B------:R-:W-:Y:S02]  /*64e0*/  IMAD.MOV.U32 R4, RZ, RZ, R29 ;  /* 0x000000ffff047224 */ /* 0x000fe400078e001d */
[----:B------:R-:W-:Y:S02]  /*64f0*/  IMAD.MOV.U32 R45, RZ, RZ, R30 ;  /* 0x000000ffff2d7224 */ /* 0x000fe400078e001e */
[----:B------:R-:W-:Y:S01]  /*6500*/  IMAD.MOV.U32 R44, RZ, RZ, R28 ;  /* 0x000000ffff2c7224 */ /* 0x000fe200078e001c */
[----:B------:R-:W-:Y:S01]  /*6510*/  HMMA.16816.F32.BF16 R84, R8, R56, R36 ;  /* 0x000000380854723c */ /* 0x000fe20000041824 */
[----:B------:R-:W4:Y:S01]  /*6520*/  LDSM.16.MT88.4 R36, [R194+0x1c800] ;  /* 0x01c80000c224783b */ /* 0x000f220000004200 */
[----:B------:R-:W-:Y:S02]  /*6530*/  IMAD.MOV.U32 R61, RZ, RZ, R222 ;  /* 0x000000ffff3d7224 */ /* 0x000fe400078e00de */
[----:B------:R-:W-:-:S02]  /*6540*/  IMAD.MOV.U32 R60, RZ, RZ, R223 ;  /* 0x000000ffff3c7224 */ /* 0x000fc400078e00df */
[----:B------:R-:W-:Y:S01]  /*6550*/  HMMA.16816.F32.BF16 R248, R8, R54, R24 ;  /* 0x0000003608f8723c */ /* 0x000fe20000041818 */
[----:B------:R-:W-:Y:S02]  /*6560*/  IMAD.MOV.U32 R47, RZ, RZ, R220 ;  /* 0x000000ffff2f7224 */ /* 0x000fe400078e00dc */
[----:B------:R-:W-:Y:S02]  /*6570*/  IMAD.MOV.U32 R46, RZ, RZ, R221 ;  /* 0x000000ffff2e7224 */ /* 0x000fe400078e00dd */
[----:B------:R-:W-:Y:S01]  /*6580*/  IMAD.MOV.U32 R52, RZ, RZ, R31 ;  /* 0x000000ffff347224 */ /* 0x000fe200078e001f */
[----:B-1----:R-:W-:Y:S01]  /*6590*/  HMMA.16816.F32.BF16 R24, R12, R64, RZ ;  /* 0x000000400c18723c */ /* 0x002fe200000418ff */
[----:B------:R-:W-:Y:S02]  /*65a0*/  IMAD.MOV.U32 R54, RZ, RZ, R187 ;  /* 0x000000ffff367224 */ /* 0x000fe400078e00bb */
[----:B------:R-:W-:Y:S02]  /*65b0*/  IMAD.MOV.U32 R83, RZ, RZ, R185 ;  /* 0x000000ffff537224 */ /* 0x000fe400078e00b9 */
[----:B------:R-:W-:Y:S01]  /*65c0*/  IMAD.MOV.U32 R82, RZ, RZ, R163 ;  /* 0x000000ffff527224 */ /* 0x000fe200078e00a3 */
[----:B------:R-:W-:Y:S01]  /*65d0*/  HMMA.16816.F32.BF16 R220, R8, R70, R20 ;  /* 0x0000004608dc723c */ /* 0x000fe20000041814 */
[----:B------:R-:W-:-:S02]  /*65e0*/  IMAD.MOV.U32 R65, RZ, RZ, R46 ;  /* 0x000000ffff417224 */ /* 0x000fc400078e002e */
[----:B------:R-:W-:Y:S02]  /*65f0*/  IMAD.MOV.U32 R69, RZ, RZ, R62 ;  /* 0x000000ffff457224 */ /* 0x000fe400078e003e */
[----:B------:R-:W-:Y:S01]  /*6600*/  IMAD.MOV.U32 R64, RZ, RZ, R47 ;  /* 0x000000ffff407224 */ /* 0x000fe200078e002f */
[----:B------:R-:W-:Y:S01]  /*6610*/  HMMA.16816.F32.BF16 R28, R12, R66, RZ ;  /* 0x000000420c1c723c */ /* 0x000fe200000418ff */
        /* <DEDUP_REMOVED lines=8> */
[----:B---3--:R-:W-:Y:S01]  /*66a0*/  HMMA.16816.F32.BF16 R32, R12, R48, RZ ;  /* 0x000000300c20723c */ /* 0x008fe200000418ff */
[----:B------:R-:W-:Y:S01]  /*66b0*/  IMAD.WIDE.U32 R4, R5, -0x2daee0ad, RZ ;  /* 0xd2511f5305047825 */ /* 0x000fe200078e00ff */
[----:B------:R-:W-:-:S03]  /*66c0*/  LOP3.LUT R45, R18, 0xffff, RZ, 0xc0, !PT ;  /* 0x0000ffff122d7812 */ /* 0x000fc600078ec0ff */
[----:B------:R-:W-:Y:S01]  /*66d0*/  IMAD.WIDE.U32 R20, R2, -0x2daee0ad, RZ ;  /* 0xd2511f5302147825 */ /* 0x000fe200078e00ff */
[----:B------:R-:W-:Y:S01]  /*66e0*/  LOP3.LUT R2, R5, UR14, R74, 0x96, !PT ;  /* 0x0000000e05027c12 */ /* 0x000fe2000f8e964a */
[C---:B--2---:R-:W-:Y:S02]  /*66f0*/  HMMA.16816.F32.BF16 R224, R8.reuse, R40, R24 ;  /* 0x0000002808e0723c */ /* 0x044fe40000041818 */
[----:B------:R-:W-:Y:S02]  /*6700*/  IMAD.MOV.U32 R48, RZ, RZ, R184 ;  /* 0x000000ffff307224 */ /* 0x000fe400078e00b8 */
[----:B------:R-:W-:Y:S02]  /*6710*/  IMAD.WIDE.U32 R22, R2, -0x326172a9, RZ ;  /* 0xcd9e8d5702167825 */ /* 0x000fe400078e00ff */
[----:B------:R-:W-:Y:S01]  /*6720*/  HMMA.16816.F32.BF16 R184, R8, R42, R28 ;  /* 0x0000002a08b8723c */ /* 0x000fe2000004181c */
[----:B------:R-:W-:Y:S01]  /*6730*/  LOP3.LUT R24, R21, UR10, R4, 0x96, !PT ;  /* 0x0000000a15187c12 */ /* 0x000fe2000f8e9604 */
[----:B------:R-:W-:Y:S01]  /*6740*/  IMAD.MOV.U32 R59, RZ, RZ, R154 ;  /* 0x000000ffff3b7224 */ /* 0x000fe200078e009a */
[----:B------:R-:W-:Y:S01]  /*6750*/  LOP3.LUT R23, R23, UR11, R72, 0x96, !PT ;  /* 0x0000000b17177c12 */ /* 0x000fe2000f8e9648 */
[----:B------:R-:W-:Y:S01]  /*6760*/  IMAD.MOV.U32 R58, RZ, RZ, R152 ;  /* 0x000000ffff3a7224 */ /* 0x000fe200078e0098 */
[----:B------:R-:W-:Y:S01]  /*6770*/  LOP3.LUT R26, R18, 0xff, RZ, 0xc0, !PT ;  /* 0x000000ff121a7812 */ /* 0x000fe200078ec0ff */
[----:B------:R-:W-:Y:S01]  /*6780*/  HMMA.16816.F32.BF16 R28, R12, R50, RZ ;  /* 0x000000320c1c723c */ /* 0x000fe200000418ff */
[----:B------:R-:W-:Y:S01]  /*6790*/  IMAD.WIDE.U32 R24, R24, -0x326172a9, RZ ;  /* 0xcd9e8d5718187825 */ /* 0x000fe200078e00ff */
[----:B------:R-:W-:-:S02]  /*67a0*/  LOP3.LUT R40, R16, 0xffff, RZ, 0xc0, !PT ;  /* 0x0000ffff10287812 */ /* 0x000fc400078ec0ff */
[----:B------:R-:W-:Y:S01]  /*67b0*/  SHF.R.U32.HI R41, RZ, 0x18, R16 ;  /* 0x00000018ff297819 */ /* 0x000fe20000011610 */
[----:B------:R-:W-:Y:S01]  /*67c0*/  IMAD.MOV.U32 R71, RZ, RZ, R63 ;  /* 0x000000ffff477224 */ /* 0x000fe200078e003f */
[----:B------:R-:W-:Y:S01]  /*67d0*/  LOP3.LUT R2, R25, UR9, R22, 0x96, !PT ;  /* 0x0000000919027c12 */ /* 0x000fe2000f8e9616 */
[----:B------:R-:W-:Y:S01]  /*67e0*/  IMAD.MOV.U32 R50, RZ, RZ, R161 ;  /* 0x000000ffff327224 */ /* 0x000fe200078e00a1 */
[----:B------:R-:W-:Y:S01]  /*67f0*/  SHF.R.U32.HI R25, RZ, 0x18, R18 ;  /* 0x00000018ff197819 */ /* 0x000fe20000011612 */
[----:B----4-:R-:W-:Y:S01]  /*6800*/  HMMA.16816.F32.BF16 R160, R8, R36, R32 ;  /* 0x0000002408a0723c */ /* 0x010fe20000041820 */
[----:B------:R-:W-:Y:S01]  /*6810*/  IMAD.MOV.U32 R51, RZ, RZ, R44 ;  /* 0x000000ffff337224 */ /* 0x000fe200078e002c */
[----:B------:R-:W-:Y:S01]  /*6820*/  SHF.R.U32.HI R44, RZ, 0x10, R18 ;  /* 0x00000010ff2c7819 */ /* 0x000fe20000011612 */
[----:B------:R-:W-:Y:S01]  /*6830*/  IMAD.MOV.U32 R49, RZ, RZ, R183 ;  /* 0x000000ffff317224 */ /* 0x000fe200078e00b7 */
[----:B------:R-:W-:Y:S01]  /*6840*/  ISETP.LE.U32.AND P2, PT, R26, UR16, PT ;  /* 0x000000101a007c0c */ /* 0x000fe2000bf43070 */
[----:B------:R-:W-:Y:S01]  /*6850*/  IMAD.MOV.U32 R67, RZ, RZ, R60 ;  /* 0x000000ffff437224 */ /* 0x000fe200078e003c */
[----:B------:R-:W-:Y:S01]  /*6860*/  ISETP.LE.U32.AND P5, PT, R25, UR16, PT ;  /* 0x0000001019007c0c */ /* 0x000fe2000bfa3070 */
[----:B------:R-:W-:Y:S01]  /*6870*/  IMAD.MOV.U32 R34, RZ, RZ, R155 ;  /* 0x000000ffff227224 */ /* 0x000fe200078e009b */
[----:B------:R-:W-:Y:S01]  /*6880*/  LOP3.LUT R32, R5, UR14, R74, 0x96, !PT ;  /* 0x0000000e05207c12 */ /* 0x000fe2000f8e964a */
[----:B------:R-:W-:Y:S01]  /*6890*/  IMAD.MOV.U32 R35, RZ, RZ, R153 ;  /* 0x000000ffff237224 */ /* 0x000fe200078e0099 */
[----:B------:R-:W-:Y:S01]  /*68a0*/  LOP3.LUT R33, R21, UR10, R4, 0x96, !PT ;  /* 0x0000000a15217c12 */ /* 0x000fe2000f8e9604 */
[----:B------:R-:W-:Y:S01]  /*68b0*/  IMAD.WIDE.U32 R4, R23, -0x2daee0ad, RZ ;  /* 0xd2511f5317047825 */ /* 0x000fe200078e00ff */
[----:B------:R-:W-:-:S03]  /*68c0*/  LOP3.LUT R21, R19, UR4, R92, 0x96, !PT ;  /* 0x0000000413157c12 */ /* 0x000fc6000f8e965c */
[----:B------:R-:W-:Y:S01]  /*68d0*/  IMAD.WIDE.U32 R22, R2, -0x2daee0ad, RZ ;  /* 0xd2511f5302167825 */ /* 0x000fe200078e00ff */
[----:B------:R-:W-:Y:S01]  /*68e0*/  LOP3.LUT R5, R5, UR8, R20, 0x96, !PT ;  /* 0x0000000805057c12 */ /* 0x000fe2000f8e9614 */
[----:B------:R-:W-:Y:S02]  /*68f0*/  HMMA.16816.F32.BF16 R152, R8, R38, R28 ;  /* 0x000000260898723c */ /* 0x000fe4000004181c */
[----:B------:R-:W-:Y:S02]  /*6900*/  @!P2 HFMA2.BF16_V2 R134, -RZ.H0_H0, RZ.H0_H0, -R219.H0_H0 ;  /* 0x200000ffff86a231 */ /* 0x000fe400003409db */
[----:B------:R-:W-:Y:S01]  /*6910*/  IMAD.MOV.U32 R37, RZ, RZ, R70 ;  /* 0x000000ffff257224 */ /* 0x000fe200078e0046 */
[----:B------:R-:W-:Y:S01]  /*6920*/  LOP3.LUT R2, R23, UR6, R4, 0x96, !PT ;  /* 0x0000000617027c12 */ /* 0x000fe2000f8e9604 */
[----:B------:R-:W-:Y:S01]  /*6930*/  IMAD.WIDE.U32 R18, R5, -0x326172a9, RZ ;  /* 0xcd9e8d5705127825 */ /* 0x000fe200078e00ff */
[----:B------:R-:W-:-:S03]  /*6940*/  @!P2 PRMT R219, R134, 0x5410, RZ ;  /* 0x0000541086dba816 */ /* 0x000fc600000000ff */
[----:B------:R-:W-:Y:S01]  /*6950*/  IMAD.WIDE.U32 R4, R2, -0x326172a9, RZ ;  /* 0xcd9e8d5702047825 */ /* 0x000fe200078e00ff */
[----:B------:R-:W-:Y:S02]  /*6960*/  LOP3.LUT R2, R19, UR7, R24, 0x96, !PT ;  /* 0x0000000713027c12 */ /* 0x000fe4000f8e9618 */
[----:B------:R-:W-:Y:S01]  /*6970*/  LOP3.LUT R29, R16, 0xff, RZ, 0xc0, !PT ;  /* 0x000000ff101d7812 */ /* 0x000fe200078ec0ff */
[----:B------:R-:W-:Y:S01]  /*6980*/  IMAD.MOV.U32 R70, RZ, RZ, R71 ;  /* 0x000000ffff467224 */ /* 0x000fe200078e0047 */
[----:B------:R-:W-:Y:S01]  /*6990*/  LOP3.LUT R18, R5, UR21, R18, 0x96, !PT ;  /* 0x0000001505127c12 */ /* 0x000fe2000f8e9612 */
[----:B------:R-:W-:Y:S01]  /*69a0*/  IMAD.MOV.U32 R71, RZ, RZ, R99 ;  /* 0x000000ffff477224 */ /* 0x000fe200078e0063 */
[C---:B------:R-:W-:Y:S02]  /*69b0*/  LOP3.LUT R23, R4.reuse, 0xff, RZ, 0xc0, !PT ;  /* 0x000000ff04177812 */ /* 0x040fe400078ec0ff */
[----:B------:R-:W-:Y:S02]  /*69c0*/  LOP3.LUT R28, R4, 0xffff, RZ, 0xc0, !PT ;  /* 0x0000ffff041c7812 */ /* 0x000fe400078ec0ff */
[----:B------:R-:W-:-:S02]  /*69d0*/  SHF.R.U32.HI R27, RZ, 0x10, R4 ;  /* 0x00000010ff1b7819 */ /* 0x000fc40000011604 */
[----:B------:R-:W-:Y:S01]  /*69e0*/  SHF.R.U32.HI R24, RZ, 0x18, R4 ;  /* 0x00000018ff187819 */ /* 0x000fe20000011604 */
[----:B------:R-:W-:Y:S01]  /*69f0*/  IMAD.WIDE.U32 R4, R2, -0x2daee0ad, RZ ;  /* 0xd2511f5302047825 */ /* 0x000fe200078e00ff */
[----:B------:R-:W-:-:S03]  /*6a00*/  SHF.R.U32.HI R39, RZ, 0x10, R16 ;  /* 0x00000010ff277819 */ /* 0x000fc60000011610 */
[----:B------:R-:W-:Y:S01]  /*6a10*/  FFMA.FTZ R16, R110, UR29, -R6 ;  /* 0x0000001d6e107c23 */ /* 0x000fe20008010806 */
[----:B------:R-:W-:Y:S02]  /*6a20*/  ISETP.LE.U32.AND P3, PT, R23, UR16, PT ;  /* 0x0000001017007c0c */ /* 0x000fe4000bf63070 */
[C---:B------:R-:W-:Y:S01]  /*6a30*/  LOP3.LUT R38, R4.reuse, 0xff, RZ, 0xc0, !PT ;  /* 0x000000ff04267812 */ /* 0x040fe200078ec0ff */
[----:B------:R1:W-:Y:S01]  /*6a40*/  MUFU.EX2 R74, R16 ;  /* 0x00000010004a7308 */ /* 0x0003e20000000800 */
[----:B------:R-:W-:Y:S02]  /*6a50*/  LOP3.LUT R46, R4, 0xffff, RZ, 0xc0, !PT ;  /* 0x0000ffff042e7812 */ /* 0x000fe400078ec0ff */
[--C-:B------:R-:W-:Y:S02]  /*6a60*/  SHF.R.U32.HI R43, RZ, 0x10, R4.reuse ;  /* 0x00000010ff2b7819 */ /* 0x100fe40000011604 */
[----:B------:R-:W-:Y:S01]  /*6a70*/  SHF.R.U32.HI R42, RZ, 0x18, R4 ;  /* 0x00000018ff2a7819 */ /* 0x000fe20000011604 */
[----:B------:R-:W-:Y:S01]  /*6a80*/  FFMA.FTZ R4, R100, UR29, -R6 ;  /* 0x0000001d64047c23 */ /* 0x000fe20008010806 */
[----:B------:R-:W-:Y:S01]  /*6a90*/  LOP3.LUT R2, R5, UR4, R22, 0x96, !PT ;  /* 0x0000000405027c12 */ /* 0x000fe2000f8e9616 */
[----:B------:R-:W-:Y:S01]  /*6aa0*/  IMAD.WIDE.U32 R22, R33, -0x326172a9, RZ ;  /* 0xcd9e8d5721167825 */ /* 0x000fe200078e00ff */
[----:B------:R-:W-:Y:S01]  /*6ab0*/  LOP3.LUT R5, R18, 0xff, RZ, 0xc0, !PT ;  /* 0x000000ff12057812 */ /* 0x000fe200078ec0ff */
[----:B------:R2:W3:Y:S01]  /*6ac0*/  MUFU.EX2 R62, R4 ;  /* 0x00000004003e7308 */ /* 0x0004e20000000800 */
[----:B------:R-:W-:-:S02]  /*6ad0*/  ISETP.LE.U32.AND P6, PT, R24, UR16, PT ;  /* 0x0000001018007c0c */ /* 0x000fc4000bfc3070 */
[----:B------:R-:W-:Y:S02]  /*6ae0*/  ISETP.LE.U32.AND P1, PT, R5, UR16, PT ;  /* 0x0000001005007c0c */ /* 0x000fe4000bf23070 */
[----:B------:R-:W-:Y:S01]  /*6af0*/  LOP3.LUT R19, R17, UR21, R96, 0x96, !PT ;  /* 0x0000001511137c12 */ /* 0x000fe2000f8e9660 */
[----:B-1----:R-:W-:-:S04]  /*6b00*/  FFMA.FTZ R16, R108, UR29, -R0 ;  /* 0x0000001d6c107c23 */ /* 0x002fc80008010800 */
[----:B------:R1:W-:Y:S01]  /*6b10*/  MUFU.EX2 R96, R16 ;  /* 0x0000001000607308 */ /* 0x0003e20000000800 */
[----:B--2---:R-:W-:Y:S02]  /*6b20*/  LOP3.LUT R4, R18, 0xffff, RZ, 0xc0, !PT ;  /* 0x0000ffff12047812 */ /* 0x004fe400078ec0ff */
[----:B---3--:R-:W-:Y:S02]  /*6b30*/  F2FP.BF16.F32.PACK_AB R5, R62, R74 ;  /* 0x0000004a3e05723e */ /* 0x008fe400000010ff */
[----:B------:R-:W-:Y:S02]  /*6b40*/  SHF.R.U32.HI R4, RZ, 0x8, R4 ;  /* 0x00000008ff047819 */ /* 0x000fe40000011604 */
[C---:B------:R-:W-:Y:S02]  /*6b50*/  PRMT R179, R5.reuse, 0x7610, R179 ;  /* 0x0000761005b37816 */ /* 0x040fe400000000b3 */
[----:B------:R-:W-:Y:S02]  /*6b60*/  LOP3.LUT R4, R4, 0xffff, RZ, 0xc0, !PT ;  /* 0x0000ffff04047812 */ /* 0x000fe400078ec0ff */
[----:B------:R-:W-:Y:S01]  /*6b70*/  PRMT R178, R5, 0x7632, R178 ;  /* 0x0000763205b27816 */ /* 0x000fe200000000b2 */
[----:B------:R-:W-:Y:S01]  /*6b80*/  @!P1 HFMA2.BF16_V2 R100, -RZ.H0_H0, RZ.H0_H0, -R179.H0_H0 ;  /* 0x200000ffff649231 */ /* 0x000fe200003409b3 */
[----:B------:R-:W-:Y:S01]  /*6b90*/  ISETP.LE.U32.AND P4, PT, R4, UR16, PT ;  /* 0x0000001004007c0c */ /* 0x000fe2000bf83070 */
[----:B------:R-:W-:Y:S01]  /*6ba0*/  FFMA.FTZ R4, R111, UR29, -R0 ;  /* 0x0000001d6f047c23 */ /* 0x000fe20008010800 */
[----:B------:R-:W-:Y:S01]  /*6bb0*/  PRMT R47, R179, 0x5410, R178 ;  /* 0x00005410b32f7816 */ /* 0x000fe200000000b2 */
[----:B-1----:R-:W-:Y:S01]  /*6bc0*/  IMAD.WIDE.U32 R16, R32, -0x326172a9, RZ ;  /* 0xcd9e8d5720107825 */ /* 0x002fe200078e00ff */
[----:B------:R-:W-:Y:S01]  /*6bd0*/  @!P1 PRMT R179, R100, 0x5410, RZ ;  /* 0x0000541064b39816 */ /* 0x000fe200000000ff */
[----:B------:R1:W2:Y:S02]  /*6be0*/  MUFU.EX2 R92, R4 ;  /* 0x00000004005c7308 */ /* 0x0002a40000000800 */
[----:B-1----:R-:W-:-:S06]  /*6bf0*/  FFMA.FTZ R4, R101, UR29, -R0 ;  /* 0x0000001d65047c23 */ /* 0x002fcc0008010800 */
[----:B------:R-:W-:Y:S02]  /*6c00*/  @!P4 HFMA2.BF16_V2 R101, -RZ.H0_H0, RZ.H0_H0, -R178.H0_H0 ;  /* 0x200000ffff65c231 */ /* 0x000fe400003409b2 */
[----:B--2---:R-:W-:Y:S01]  /*6c10*/  IMAD.MOV.U32 R73, RZ, RZ, R92 ;  /* 0x000000ffff497224 */ /* 0x004fe200078e005c */
[----:B------:R1:W2:Y:S02]  /*6c20*/  MUFU.EX2 R57, R4 ;  /* 0x0000000400397308 */ /* 0x0002a40000000800 */
[----:B------:R-:W-:Y:S02]  /*6c30*/  @!P4 PRMT R178, R101, 0x5410, RZ ;  /* 0x0000541065b2c816 */ /* 0x000fe400000000ff */
[--C-:B-1----:R-:W-:Y:S02]  /*6c40*/  SHF.R.U32.HI R4, RZ, 0x18, R18.reuse ;  /* 0x00000018ff047819 */ /* 0x102fe40000011612 */
[----:B--2---:R-:W-:Y:S01]  /*6c50*/  F2FP.BF16.F32.PACK_AB R5, R57, R92 ;  /* 0x0000005c3905723e */ /* 0x004fe200000010ff */
[----:B------:R-:W-:Y:S01]  /*6c60*/  IMAD.MOV.U32 R92, RZ, RZ, R51 ;  /* 0x000000ffff5c7224 */ /* 0x000fe200078e0033 */
[----:B------:R-:W-:Y:S01]  /*6c70*/  ISETP.LE.U32.AND P1, PT, R4, UR16, PT ;  /* 0x0000001004007c0c */ /* 0x000fe2000bf23070 */
[----:B------:R-:W-:Y:S01]  /*6c80*/  IMAD.MOV.U32 R51, RZ, RZ, R53 ;  /* 0x000000ffff337224 */ /* 0x000fe200078e0035 */
[----:B------:R-:W-:-:S02]  /*6c90*/  SHF.R.U32.HI R4, RZ, 0x10, R18 ;  /* 0x00000010ff047819 */ /* 0x000fc40000011612 */
[C---:B------:R-:W-:Y:S02]  /*6ca0*/  PRMT R177, R5.reuse, 0x7632, R177 ;  /* 0x0000763205b17816 */ /* 0x040fe400000000b1 */
[----:B------:R-:W-:Y:S02]  /*6cb0*/  LOP3.LUT R4, R4, 0xff, RZ, 0xc0, !PT ;  /* 0x000000ff04047812 */ /* 0x000fe400078ec0ff */
[----:B------:R-:W-:Y:S02]  /*6cc0*/  PRMT R176, R5, 0x7610, R176 ;  /* 0x0000761005b07816 */ /* 0x000fe400000000b0 */
[----:B------:R-:W-:Y:S01]  /*6cd0*/  ISETP.LE.U32.AND P4, PT, R4, UR16, PT ;  /* 0x0000001004007c0c */ /* 0x000fe2000bf83070 */
[--C-:B------:R-:W-:Y:S01]  /*6ce0*/  FFMA.FTZ R4, R102, UR29, -R6.reuse ;  /* 0x0000001d66047c23 */ /* 0x100fe20008010806 */
[----:B------:R-:W-:Y:S01]  /*6cf0*/  PRMT R56, R176, 0x5410, R177 ;  /* 0x00005410b0387816 */ /* 0x000fe200000000b1 */
[----:B------:R-:W-:Y:S02]  /*6d00*/  @!P1 HFMA2.BF16_V2 R102, -RZ.H0_H0, RZ.H0_H0, -R177.H0_H0 ;  /* 0x200000ffff669231 */ /* 0x000fe400003409b1 */
[----:B------:R1:W-:Y:S03]  /*6d10*/  MUFU.EX2 R63, R4 ;  /* 0x00000004003f7308 */ /* 0x0003e60000000800 */
[----:B------:R-:W-:Y:S01]  /*6d20*/  @!P1 PRMT R177, R102, 0x5410, RZ ;  /* 0x0000541066b19816 */ /* 0x000fe200000000ff */
[----:B-1----:R-:W-:-:S04]  /*6d30*/  FFMA.FTZ R4, R103, UR29, -R6 ;  /* 0x0000001d67047c23 */ /* 0x002fc80008010806 */
[----:B------:R-:W-:Y:S01]  /*6d40*/  @!P4 HFMA2.BF16_V2 R103, -RZ.H0_H0, RZ.H0_H0, -R176.H0_H0 ;  /* 0x200000ffff67c231 */ /* 0x000fe200003409b0 */
[----:B------:R1:W2:Y:S04]  /*6d50*/  MUFU.EX2 R183, R4 ;  /* 0x0000000400b77308 */ /* 0x0002a80000000800 */
[----:B------:R-:W-:Y:S01]  /*6d60*/  @!P4 PRMT R176, R103, 0x5410, RZ ;  /* 0x0000541067b0c816 */ /* 0x000fe200000000ff */
[----:B------:R-:W-:Y:S01]  /*6d70*/  IMAD.MOV.U32 R103, RZ, RZ, R34 ;  /* 0x000000ffff677224 */ /* 0x000fe200078e0022 */
[----:B-1----:R-:W-:Y:S02]  /*6d80*/  LOP3.LUT R4, R27, 0xff, RZ, 0xc0, !PT ;  /* 0x000000ff1b047812 */ /* 0x002fe400078ec0ff */
[----:B--2---:R-:W-:Y:S01]  /*6d90*/  F2FP.BF16.F32.PACK_AB R5, R183, R63 ;  /* 0x0000003fb705723e */ /* 0x004fe200000010ff */
[----:B------:R-:W-:Y:S01]  /*6da0*/  LDSM.16.MT88.4 R24, [R193+0x1c800] ;  /* 0x01c80000c118783b */ /* 0x000fe20000004200 */
[----:B------:R-:W-:-:S02]  /*6db0*/  ISETP.LE.U32.AND P1, PT, R4, UR16, PT ;  /* 0x0000001004007c0c */ /* 0x000fc4000bf23070 */
[----:B------:R-:W-:Y:S02]  /*6dc0*/  SHF.R.U32.HI R4, RZ, 0x8, R28 ;  /* 0x00000008ff047819 */ /* 0x000fe4000001161c */
[C---:B------:R-:W-:Y:S02]  /*6dd0*/  PRMT R175, R5.reuse, 0x7610, R175 ;  /* 0x0000761005af7816 */ /* 0x040fe400000000af */
[----:B------:R-:W-:Y:S02]  /*6de0*/  LOP3.LUT R4, R4, 0xffff, RZ, 0xc0, !PT ;  /* 0x0000ffff04047812 */ /* 0x000fe400078ec0ff */
[----:B------:R-:W-:Y:S02]  /*6df0*/  PRMT R174, R5, 0x7632, R174 ;  /* 0x0000763205ae7816 */ /* 0x000fe400000000ae */
[----:B------:R-:W-:Y:S01]  /*6e00*/  ISETP.LE.U32.AND P4, PT, R4, UR16, PT ;  /* 0x0000001004007c0c */ /* 0x000fe2000bf83070 */
[----:B------:R-:W-:Y:S01]  /*6e10*/  FFMA.FTZ R4, R104, UR29, -R0 ;  /* 0x0000001d68047c23 */ /* 0x000fe20008010800 */
[----:B------:R-:W-:Y:S01]  /*6e20*/  @!P3 HFMA2.BF16_V2 R104, -RZ.H0_H0, RZ.H0_H0, -R175.H0_H0 ;  /* 0x200000ffff68b231 */ /* 0x000fe200003409af */
[----:B------:R-:W-:-:S02]  /*6e30*/  PRMT R55, R175, 0x5410, R174 ;  /* 0x00005410af377816 */ /* 0x000fc400000000ae */
[----:B------:R1:W-:Y:S02]  /*6e40*/  MUFU.EX2 R60, R4 ;  /* 0x00000004003c7308 */ /* 0x0003e40000000800 */
[----:B------:R-:W-:Y:S01]  /*6e50*/  @!P3 PRMT R175, R104, 0x5410, RZ ;  /* 0x0000541068afb816 */ /* 0x000fe200000000ff */
[----:B-1----:R-:W-:-:S05]  /*6e60*/  FFMA.FTZ R4, R105, UR29, -R0 ;  /* 0x0000001d69047c23 */ /* 0x002fca0008010800 */
[----:B------:R-:W-:Y:S01]  /*6e70*/  @!P4 HFMA2.BF16_V2 R105, -RZ.H0_H0, RZ.H0_H0, -R174.H0_H0 ;  /* 0x200000ffff69c231 */ /* 0x000fe200003409ae */
[----:B------:R1:W2:Y:S04]  /*6e80*/  MUFU.EX2 R36, R4 ;  /* 0x0000000400247308 */ /* 0x0002a80000000800 */
[----:B------:R-:W-:Y:S01]  /*6e90*/  @!P4 PRMT R174, R105, 0x5410, RZ ;  /* 0x0000541069aec816 */ /* 0x000fe200000000ff */
[----:B------:R-:W-:Y:S01]  /*6ea0*/  IMAD.MOV.U32 R105, RZ, RZ, R120 ;  /* 0x000000ffff697224 */ /* 0x000fe200078e0078 */
[----:B-1----:R-:W-:Y:S01]  /*6eb0*/  SHF.R.U32.HI R4, RZ, 0x10, R21 ;  /* 0x00000010ff047819 */ /* 0x002fe20000011615 */
[----:B--2---:R-:W-:Y:S02]  /*6ec0*/  IMAD.MOV.U32 R104, RZ, RZ, R36 ;  /* 0x000000ffff687224 */ /* 0x004fe400078e0024 */
[----:B------:R-:W-:Y:S01]  /*6ed0*/  IMAD.MOV.U32 R36, RZ, RZ, R54 ;  /* 0x000000ffff247224 */ /* 0x000fe200078e0036 */
[----:B------:R-:W-:-:S02]  /*6ee0*/  LOP3.LUT R4, R4, 0xff, RZ, 0xc0, !PT ;  /* 0x000000ff04047812 */ /* 0x000fc400078ec0ff */
[----:B------:R-:W-:Y:S01]  /*6ef0*/  F2FP.BF16.F32.PACK_AB R5, R104, R60 ;  /* 0x0000003c6805723e */ /* 0x000fe200000010ff */
[----:B------:R-:W-:Y:S01]  /*6f00*/  IMAD.MOV.U32 R100, RZ, RZ, R36 ;  /* 0x000000ffff647224 */ /* 0x000fe200078e0024 */
[----:B------:R-:W-:Y:S01]  /*6f10*/  ISETP.LE.U32.AND P3, PT, R4, UR16, PT ;  /* 0x0000001004007c0c */ /* 0x000fe2000bf63070 */
[----:B------:R-:W-:Y:S01]  /*6f20*/  FFMA.FTZ R4, R106, UR29, -R6 ;  /* 0x0000001d6a047c23 */ /* 0x000fe20008010806 */
[C---:B------:R-:W-:Y:S02]  /*6f30*/  PRMT R173, R5.reuse, 0x7632, R173 ;  /* 0x0000763205ad7816 */ /* 0x040fe400000000ad */
[----:B------:R-:W-:Y:S01]  /*6f40*/  PRMT R172, R5, 0x7610, R172 ;  /* 0x0000761005ac7816 */ /* 0x000fe200000000ac */
[----:B------:R1:W-:Y:S01]  /*6f50*/  MUFU.EX2 R99, R4 ;  /* 0x0000000400637308 */ /* 0x0003e20000000800 */
[----:B------:R-:W-:Y:S01]  /*6f60*/  LOP3.LUT R5, R2, 0xff, RZ, 0xc0, !PT ;  /* 0x000000ff02057812 */ /* 0x000fe200078ec0ff */
[----:B------:R-:W-:Y:S01]  /*6f70*/  @!P6 HFMA2.BF16_V2 R106, -RZ.H0_H0, RZ.H0_H0, -R173.H0_H0 ;  /* 0x200000ffff6ae231 */ /* 0x000fe200003409ad */
[----:B------:R-:W-:-:S02]  /*6f80*/  PRMT R54, R172, 0x5410, R173 ;  /* 0x00005410ac367816 */ /* 0x000fc400000000ad */
[----:B------:R-:W-:Y:S02]  /*6f90*/  ISETP.LE.U32.AND P4, PT, R5, UR16, PT ;  /* 0x0000001005007c0c */ /* 0x000fe4000bf83070 */
[----:B------:R-:W-:Y:S01]  /*6fa0*/  @!P6 PRMT R173, R106, 0x5410, RZ ;  /* 0x000054106aade816 */ /* 0x000fe200000000ff */
[----:B------:R-:W-:Y:S02]  /*6fb0*/  IMAD.MOV.U32 R106, RZ, RZ, R35 ;  /* 0x000000ffff6a7224 */ /* 0x000fe400078e0023 */
[----:B------:R-:W-:-:S05]  /*6fc0*/  @!P3 HFMA2.BF16_V2 R113, -RZ.H0_H0, RZ.H0_H0, -R230.H0_H0 ;  /* 0x200000ffff71b231 */ /* 0x000fca00003409e6 */
[----:B------:R-:W-:Y:S01]  /*6fd0*/  @!P3 PRMT R230, R113, 0x5410, RZ ;  /* 0x0000541071e6b816 */ /* 0x000fe200000000ff */
[----:B------:R-:W-:Y:S02]  /*6fe0*/  IMAD.MOV.U32 R113, RZ, RZ, R59 ;  /* 0x000000ffff717224 */ /* 0x000fe400078e003b */
[----:B-1----:R-:W-:Y:S01]  /*6ff0*/  FFMA.FTZ R4, R107, UR29, -R6 ;  /* 0x0000001d6b047c23 */ /* 0x002fe20008010806 */
[----:B------:R-:W-:Y:S02]  /*7000*/  @!P1 HFMA2.BF16_V2 R107, -RZ.H0_H0, RZ.H0_H0, -R172.H0_H0 ;  /* 0x200000ffff6b9231 */ /* 0x000fe400003409ac */
[----:B------:R-:W-:Y:S01]  /*7010*/  IMAD.MOV.U32 R59, RZ, RZ, R181 ;  /* 0x000000ffff3b7224 */ /* 0x000fe200078e00b5 */
[----:B------:R1:W2:Y:S02]  /*7020*/  MUFU.EX2 R101, R4 ;  /* 0x0000000400657308 */ /* 0x0002a40000000800 */
[----:B------:R-:W-:Y:S01]  /*7030*/  @!P1 PRMT R172, R107, 0x5410, RZ ;  /* 0x000054106bac9816 */ /* 0x000fe200000000ff */
[----:B------:R-:W-:Y:S01]  /*7040*/  IMAD.MOV.U32 R107, RZ, RZ, R123 ;  /* 0x000000ffff6b7224 */ /* 0x000fe200078e007b */
[----:B-1----:R-:W-:-:S02]  /*7050*/  LOP3.LUT R4, R2, 0xffff, RZ, 0xc0, !PT ;  /* 0x0000ffff02047812 */ /* 0x002fc400078ec0ff */
[----:B--2---:R-:W-:Y:S02]  /*7060*/  F2FP.BF16.F32.PACK_AB R5, R101, R99 ;  /* 0x000000636505723e */ /* 0x004fe400000010ff */
[----:B------:R-:W-:Y:S02]  /*7070*/  SHF.R.U32.HI R4, RZ, 0x8, R4 ;  /* 0x00000008ff047819 */ /* 0x000fe40000011604 */
[C---:B------:R-:W-:Y:S02]  /*7080*/  PRMT R171, R5.reuse, 0x7610, R171 ;  /* 0x0000761005ab7816 */ /* 0x040fe400000000ab */
[----:B------:R-:W-:Y:S02]  /*7090*/  LOP3.LUT R4, R4, 0xffff, RZ, 0xc0, !PT ;  /* 0x0000ffff04047812 */ /* 0x000fe400078ec0ff */
[----:B------:R-:W-:Y:S01]  /*70a0*/  PRMT R170, R5, 0x7632, R170 ;  /* 0x0000763205aa7816 */ /* 0x000fe200000000aa */
[----:B------:R-:W-:Y:S01]  /*70b0*/  @!P4 HFMA2.BF16_V2 R108, -RZ.H0_H0, RZ.H0_H0, -R171.H0_H0 ;  /* 0x200000ffff6cc231 */ /* 0x000fe200003409ab */
[----:B------:R-:W-:Y:S01]  /*70c0*/  ISETP.LE.U32.AND P6, PT, R4, UR16, PT ;  /* 0x0000001004007c0c */ /* 0x000fe2000bfc3070 */
[----:B------:R-:W-:Y:S01]  /*70d0*/  FFMA.FTZ R4, R109, UR29, -R0 ;  /* 0x0000001d6d047c23 */ /* 0x000fe20008010800 */
[----:B------:R-:W-:-:S02]  /*70e0*/  PRMT R53, R171, 0x5410, R170 ;  /* 0x00005410ab357816 */ /* 0x000fc400000000aa */
[----:B------:R-:W-:Y:S01]  /*70f0*/  @!P4 PRMT R171, R108, 0x5410, RZ ;  /* 0x000054106cabc816 */ /* 0x000fe200000000ff */
[----:B------:R1:W2:Y:S01]  /*7100*/  MUFU.EX2 R102, R4 ;  /* 0x0000000400667308 */ /* 0x0002a20000000800 */
[----:B------:R-:W-:-:S07]  /*7110*/  IMAD.MOV.U32 R108, RZ, RZ, R122 ;  /* 0x000000ffff6c7224 */ /* 0x000fce00078e007a */
[----:B------:R-:W-:-:S05]  /*7120*/  @!P6 HFMA2.BF16_V2 R109, -RZ.H0_H0, RZ.H0_H0, -R170.H0_H0 ;  /* 0x200000ffff6de231 */ /* 0x000fca00003409aa */
[----:B------:R-:W-:Y:S01]  /*7130*/  @!P6 PRMT R170, R109, 0x5410, RZ ;  /* 0x000054106daae816 */ /* 0x000fe200000000ff */
[----:B------:R-:W-:Y:S01]  /*7140*/  IMAD.MOV.U32 R109, RZ, RZ, R52 ;  /* 0x000000ffff6d7224 */ /* 0x000fe200078e0034 */
[--C-:B-1----:R-:W-:Y:S02]  /*7150*/  SHF.R.U32.HI R4, RZ, 0x18, R2.reuse ;  /* 0x00000018ff047819 */ /* 0x102fe40000011602 */
[----:B------:R-:W-:Y:S02]  /*7160*/  SHF.R.U32.HI R2, RZ, 0x10, R2 ;  /* 0x00000010ff027819 */ /* 0x000fe40000011602 */
[----:B------:R-:W-:Y:S02]  /*7170*/  ISETP.LE.U32.AND P1, PT, R4, UR16, PT ;  /* 0x0000001004007c0c */ /* 0x000fe4000bf23070 */
[----:B------:R-:W-:Y:S02]  /*7180*/  LOP3.LUT R2, R2, 0xff, RZ, 0xc0, !PT ;  /* 0x000000ff02027812 */ /* 0x000fe400078ec0ff */
[----:B------:R-:W-:Y:S01]  /*7190*/  LOP3.LUT R4, R17, UR11, R72, 0x96, !PT ;  /* 0x0000000b11047c12 */ /* 0x000fe2000f8e9648 */
[----:B------:R-:W-:Y:S01]  /*71a0*/  IMAD.MOV.U32 R72, RZ, RZ, R121 ;  /* 0x000000ffff487224 */ /* 0x000fe200078e0079 */
[----:B------:R-:W-:-:S02]  /*71b0*/  ISETP.LE.U32.AND P4, PT, R2, UR16, PT ;  /* 0x0000001002007c0c */ /* 0x000fc4000bf83070 */
[----:B------:R-:W-:Y:S01]  /*71c0*/  LOP3.LUT R2, R21, 0xff, RZ, 0xc0, !PT ;  /* 0x000000ff15027812 */ /* 0x000fe200078ec0ff */
[----:B------:R-:W-:Y:S01]  /*71d0*/  IMAD.WIDE.U32 R4, R4, -0x2daee0ad, RZ ;  /* 0xd2511f5304047825 */ /* 0x000fe200078e00ff */
[----:B--2---:R-:W-:Y:S02]  /*71e0*/  F2FP.BF16.F32.PACK_AB R17, R102, R96 ;  /* 0x000000606611723e */ /* 0x004fe400000010ff */
[----:B------:R-:W-:Y:S02]  /*71f0*/  ISETP.LE.U32.AND P6, PT, R2, UR16, PT ;  /* 0x0000001002007c0c */ /* 0x000fe4000bfc3070 */
[C---:B------:R-:W-:Y:S02]  /*7200*/  PRMT R169, R17.reuse, 0x7632, R169 ;  /* 0x0000763211a97816 */ /* 0x040fe400000000a9 */
[----:B------:R-:W-:Y:S02]  /*7210*/  PRMT R168, R17, 0x7610, R168 ;  /* 0x0000761011a87816 */ /* 0x000fe400000000a8 */
[----:B------:R-:W-:Y:S01]  /*7220*/  SHF.R.U32.HI R2, RZ, 0x18, R21 ;  /* 0x00000018ff027819 */ /* 0x000fe20000011615 */
[----:B------:R-:W-:Y:S01]  /*7230*/  @!P1 HFMA2.BF16_V2 R110, -RZ.H0_H0, RZ.H0_H0, -R169.H0_H0 ;  /* 0x200000ffff6e9231 */ /* 0x000fe200003409a9 */
[----:B------:R-:W-:Y:S01]  /*7240*/  LOP3.LUT R18, R5, UR8, R20, 0x96, !PT ;  /* 0x0000000805127c12 */ /* 0x000fe2000f8e9614 */
[----:B------:R-:W-:Y:S01]  /*7250*/  @!P4 HFMA2.BF16_V2 R111, -RZ.H0_H0, RZ.H0_H0, -R168.H0_H0 ;  /* 0x200000ffff6fc231 */ /* 0x000fe200003409a8 */
[----:B------:R-:W-:-:S02]  /*7260*/  LOP3.LUT R5, R23, UR9, R16, 0x96, !PT ;  /* 0x0000000917057c12 */ /* 0x000fc4000f8e9610 */
[----:B------:R-:W-:Y:S01]  /*7270*/  PRMT R52, R168, 0x5410, R169 ;  /* 0x00005410a8347816 */ /* 0x000fe200000000a9 */
[----:B------:R-:W-:Y:S01]  /*7280*/  @!P6 HFMA2.BF16_V2 R115, -RZ.H0_H0, RZ.H0_H0, -R231.H0_H0 ;  /* 0x200000ffff73e231 */ /* 0x000fe200003409e7 */
[----:B------:R-:W-:Y:S01]  /*7290*/  @!P1 PRMT R169, R110, 0x5410, RZ ;  /* 0x000054106ea99816 */ /* 0x000fe200000000ff */
[----:B------:R-:W-:Y:S01]  /*72a0*/  IMAD.WIDE.U32 R16, R18, -0x326172a9, RZ ;  /* 0xcd9e8d5712107825 */ /* 0x000fe200078e00ff */
[----:B------:R-:W-:Y:S02]  /*72b0*/  ISETP.LE.U32.AND P1, PT, R2, UR16, PT ;  /* 0x0000001002007c0c */ /* 0x000fe4000bf23070 */
[----:B------:R-:W-:Y:S01]  /*72c0*/  @!P6 PRMT R231, R115, 0x5410, RZ ;  /* 0x0000541073e7e816 */ /* 0x000fe200000000ff */
[----:B------:R-:W-:Y:S01]  /*72d0*/  IMAD.MOV.U32 R110, RZ, RZ, R37 ;  /* 0x000000ffff6e7224 */ /* 0x000fe200078e0025 */
[----:B------:R-:W-:Y:S01]  /*72e0*/  ISETP.LE.U32.AND P6, PT, R29, UR16, PT ;  /* 0x000000101d007c0c */ /* 0x000fe2000bfc3070 */
[----:B------:R-:W-:Y:S01]  /*72f0*/  IMAD.MOV.U32 R115, RZ, RZ, R118 ;  /* 0x000000ffff737224 */ /* 0x000fe200078e0076 */
[----:B------:R-:W1:Y:S01]  /*7300*/  LDSM.16.MT88.4 R28, [R193+0x1c000] ;  /* 0x01c00000c11c783b */ /* 0x000e620000004200 */
[----:B------:R-:W-:Y:S01]  /*7310*/  LOP3.LUT R2, R21, 0xffff, RZ, 0xc0, !PT ;  /* 0x0000ffff15027812 */ /* 0x000fe200078ec0ff */
[----:B------:R-:W-:Y:S01]  /*7320*/  IMAD.WIDE.U32 R20, R5, -0x2daee0ad, RZ ;  /* 0xd2511f5305147825 */ /* 0x000fe200078e00ff */
[----:B------:R-:W-:-:S02]  /*7330*/  @!P4 PRMT R168, R111, 0x5410, RZ ;  /* 0x000054106fa8c816 */ /* 0x000fc400000000ff */
[----:B------:R-:W-:Y:S01]  /*7340*/  SHF.R.U32.HI R2, RZ, 0x8, R2 ;  /* 0x00000008ff027819 */ /* 0x000fe20000011602 */
[----:B------:R-:W-:Y:S01]  /*7350*/  IMAD.MOV.U32 R111, RZ, RZ, R119 ;  /* 0x000000ffff6f7224 */ /* 0x000fe200078e0077 */
[----:B------:R-:W-:Y:S01]  /*7360*/  LOP3.LUT R4, R21, UR6, R4, 0x96, !PT ;  /* 0x0000000615047c12 */ /* 0x000fe2000f8e9604 */
[----:B------:R-:W-:Y:S01]  /*7370*/  @!P1 HFMA2.BF16_V2 R112, -RZ.H0_H0, RZ.H0_H0, -R229.H0_H0 ;  /* 0x200000ffff709231 */ /* 0x000fe200003409e5 */
[----:B------:R-:W-:Y:S02]  /*7380*/  LOP3.LUT R2, R2, 0xffff, RZ, 0xc0, !PT ;  /* 0x0000ffff02027812 */ /* 0x000fe400078ec0ff */
[----:B------:R-:W-:Y:S02]  /*7390*/  @!P6 HFMA2.BF16_V2 R127, -RZ.H0_H0, RZ.H0_H0, -R233.H0_H0 ;  /* 0x200000ffff7fe231 */ /* 0x000fe400003409e9 */
[----:B------:R-:W-:Y:S01]  /*73a0*/  IMAD.WIDE.U32 R4, R4, -0x326172a9, RZ ;  /* 0xcd9e8d5704047825 */ /* 0x000fe200078e00ff */
[----:B------:R-:W-:Y:S02]  /*73b0*/  ISETP.LE.U32.AND P4, PT, R2, UR16, PT ;  /* 0x0000001002007c0c */ /* 0x000fe4000bf83070 */
[----:B------:R-:W-:Y:S01]  /*73c0*/  LOP3.LUT R2, R17, UR7, R22, 0x96, !PT ;  /* 0x0000000711027c12 */ /* 0x000fe2000f8e9616 */
[----:B------:R-:W-:Y:S01]  /*73d0*/  USHF.L.U32 UR10, UR24, 0x3, URZ ;  /* 0x00000003180a7899 */ /* 0x000fe2000800063f */
[----:B------:R-:W-:Y:S01]  /*73e0*/  LOP3.LUT R16, R5, UR21, R16, 0x96, !PT ;  /* 0x0000001505107c12 */ /* 0x000fe2000f8e9610 */
[----:B------:R-:W-:Y:S01]  /*73f0*/  ULDC.64 UR6, c[0x0][0x2a8] ;  /* 0x0000aa0000067ab9 */ /* 0x000fe20000000a00 */
[----:B------:R-:W-:-:S02]  /*7400*/  LOP3.LUT R17, R4, 0xffff, RZ, 0xc0, !PT ;  /* 0x0000ffff04117812 */ /* 0x000fc400078ec0ff */
[----:B------:R-:W-:Y:S02]  /*7410*/  LOP3.LUT R36, R4, 0xff, RZ, 0xc0, !PT ;  /* 0x000000ff04247812 */ /* 0x000fe400078ec0ff */
[--C-:B------:R-:W-:Y:S02]  /*7420*/  SHF.R.U32.HI R35, RZ, 0x10, R4.reuse ;  /* 0x00000010ff237819 */ /* 0x100fe40000011604 */
[----:B------:R-:W-:Y:S01]  /*7430*/  SHF.R.U32.HI R37, RZ, 0x18, R4 ;  /* 0x00000018ff257819 */ /* 0x000fe20000011604 */
[----:B------:R-:W-:Y:S01]  /*7440*/  IMAD.WIDE.U32 R4, R2, -0x2daee0ad, RZ ;  /* 0xd2511f5302047825 */ /* 0x000fe200078e00ff */
[----:B------:R-:W-:-:S03]  /*7450*/  @!P1 PRMT R229, R112, 0x5410, RZ ;  /* 0x0000541070e59816 */ /* 0x000fc600000000ff */
[----:B------:R-:W-:Y:S01]  /*7460*/  @!P4 HFMA2.BF16_V2 R114, -RZ.H0_H0, RZ.H0_H0, -R228.H0_H0 ;  /* 0x200000ffff72c231 */ /* 0x000fe200003409e4 */
[----:B------:R-:W-:Y:S01]  /*7470*/  @!P6 PRMT R233, R127, 0x5410, RZ ;  /* 0x000054107fe9e816 */ /* 0x000fe200000000ff */
[----:B------:R-:W-:Y:S01]  /*7480*/  IMAD.MOV.U32 R112, RZ, RZ, R58 ;  /* 0x000000ffff707224 */ /* 0x000fe200078e003a */
[----:B------:R-:W-:Y:S01]  /*7490*/  LOP3.LUT R2, R5, UR4, R20, 0x96, !PT ;  /* 0x0000000405027c12 */ /* 0x000fe2000f8e9614 */
[----:B------:R-:W-:Y:S01]  /*74a0*/  IMAD.MOV.U32 R58, RZ, RZ, R180 ;  /* 0x000000ffff3a7224 */ /* 0x000fe200078e00b4 */
[C---:B------:R-:W-:Y:S02]  /*74b0*/  LOP3.LUT R18, R4.reuse, 0xffff, RZ, 0xc0, !PT ;  /* 0x0000ffff04127812 */ /* 0x040fe400078ec0ff */
[----:B------:R-:W-:Y:S02]  /*74c0*/  LOP3.LUT R34, R4, 0xff, RZ, 0xc0, !PT ;  /* 0x000000ff04227812 */ /* 0x000fe400078ec0ff */
[--C-:B------:R-:W-:Y:S02]  /*74d0*/  SHF.R.U32.HI R33, RZ, 0x10, R4.reuse ;  /* 0x00000010ff217819 */ /* 0x100fe40000011604 */
[----:B------:R-:W-:Y:S01]  /*74e0*/  SHF.R.U32.HI R32, RZ, 0x18, R4 ;  /* 0x00000018ff207819 */ /* 0x000fe20000011604 */
[----:B-1----:R-:W-:Y:S01]  /*74f0*/  HMMA.16816.F32.BF16 R20, R12, R28, RZ ;  /* 0x0000001c0c14723c */ /* 0x002fe200000418ff */
[----:B------:R-:W-:-:S02]  /*7500*/  LOP3.LUT R4, R19, 0xff, RZ, 0xc0, !PT ;  /* 0x000000ff13047812 */ /* 0x000fc400078ec0ff */
[----:B------:R-:W-:Y:S01]  /*7510*/  @!P4 PRMT R228, R114, 0x5410, RZ ;  /* 0x0000541072e4c816 */ /* 0x000fe200000000ff */
[----:B------:R-:W-:Y:S01]  /*7520*/  IMAD.MOV.U32 R114, RZ, RZ, R117 ;  /* 0x000000ffff727224 */ /* 0x000fe200078e0075 */
[----:B------:R-:W-:Y:S02]  /*7530*/  ISETP.LE.U32.AND P1, PT, R4, UR16, PT ;  /* 0x0000001004007c0c */ /* 0x000fe4000bf23070 */
[--C-:B------:R-:W-:Y:S02]  /*7540*/  SHF.R.U32.HI R4, RZ, 0x18, R19.reuse ;  /* 0x00000018ff047819 */ /* 0x100fe40000011613 */
[----:B------:R-:W-:Y:S02]  /*7550*/  SHF.R.U32.HI R5, RZ, 0x10, R19 ;  /* 0x00000010ff057819 */ /* 0x000fe40000011613 */
[----:B------:R-:W-:Y:S02]  /*7560*/  ISETP.LE.U32.AND P3, PT, R4, UR16, PT ;  /* 0x0000001004007c0c */ /* 0x000fe4000bf63070 */
[----:B------:R-:W-:Y:S01]  /*7570*/  LOP3.LUT R4, R19, 0xffff, RZ, 0xc0, !PT ;  /* 0x0000ffff13047812 */ /* 0x000fe200078ec0ff */
[----:B------:R-:W-:Y:S01]  /*7580*/  IMAD.MOV.U32 R19, RZ, RZ, R72 ;  /* 0x000000ffff137224 */ /* 0x000fe200078e0048 */
[----:B------:R-:W-:Y:S01]  /*7590*/  LOP3.LUT R5, R5, 0xff, RZ, 0xc0, !PT ;  /* 0x000000ff05057812 */ /* 0x000fe200078ec0ff */
[----:B------:R-:W-:Y:S01]  /*75a0*/  IMAD.MOV.U32 R72, RZ, RZ, R183 ;  /* 0x000000ffff487224 */ /* 0x000fe200078e00b7 */
[----:B------:R-:W-:Y:S01]  /*75b0*/  SHF.R.U32.HI R4, RZ, 0x8, R4 ;  /* 0x00000008ff047819 */ /* 0x000fe20000011604 */
[----:B------:R-:W-:Y:S01]  /*75c0*/  @!P1 HFMA2.BF16_V2 R116, -RZ.H0_H0, RZ.H0_H0, -R237.H0_H0 ;  /* 0x200000ffff749231 */ /* 0x000fe200003409ed */
[----:B------:R-:W-:-:S02]  /*75d0*/  ISETP.LE.U32.AND P4, PT, R5, UR16, PT ;  /* 0x0000001005007c0c */ /* 0x000fc4000bf83070 */
[----:B------:R-:W-:Y:S02]  /*75e0*/  LOP3.LUT R4, R4, 0xffff, RZ, 0xc0, !PT ;  /* 0x0000ffff04047812 */ /* 0x000fe400078ec0ff */
[----:B------:R-:W-:Y:S01]  /*75f0*/  @!P1 PRMT R237, R116, 0x5410, RZ ;  /* 0x0000541074ed9816 */ /* 0x000fe200000000ff */
[----:B------:R-:W-:Y:S01]  /*7600*/  @!P3 HFMA2.BF16_V2 R125, -RZ.H0_H0, RZ.H0_H0, -R238.H0_H0 ;  /* 0x200000ffff7db231 */ /* 0x000fe200003409ee */
[----:B------:R-:W-:Y:S01]  /*7610*/  HMMA.16816.F32.BF16 R116, R8, R24, R20 ;  /* 0x000000180874723c */ /* 0x000fe20000041814 */
[----:B------:R-:W-:Y:S02]  /*7620*/  ISETP.LE.U32.AND P1, PT, R4, UR16, PT ;  /* 0x0000001004007c0c */ /* 0x000fe4000bf23070 */
[----:B------:R-:W-:Y:S01]  /*7630*/  LOP3.LUT R4, R39, 0xff, RZ, 0xc0, !PT ;  /* 0x000000ff27047812 */ /* 0x000fe200078ec0ff */
[----:B------:R-:W-:Y:S01]  /*7640*/  IMAD.MOV.U32 R39, RZ, RZ, R114 ;  /* 0x000000ffff277224 */ /* 0x000fe200078e0072 */
[----:B------:R-:W-:Y:S01]  /*7650*/  @!P3 PRMT R238, R125, 0x5410, RZ ;  /* 0x000054107deeb816 */ /* 0x000fe200000000ff */
[----:B------:R-:W-:Y:S01]  /*7660*/  HMMA.16816.F32.BF16 R20, R12, R30, RZ ;  /* 0x0000001e0c14723c */ /* 0x000fe200000418ff */
[----:B------:R-:W-:Y:S01]  /*7670*/  LDSM.16.MT88.4 R28, [R191+0x1e800] ;  /* 0x01e80000bf1c783b */ /* 0x000fe20000004200 */
[----:B------:R-:W-:Y:S01]  /*7680*/  @!P4 HFMA2.BF16_V2 R126, -RZ.H0_H0, RZ.H0_H0, -R239.H0_H0 ;  /* 0x200000ffff7ec231 */ /* 0x000fe200003409ef */
[----:B------:R-:W-:Y:S01]  /*7690*/  ISETP.LE.U32.AND P3, PT, R41, UR16, PT ;  /* 0x0000001029007c0c */ /* 0x000fe2000bf63070 */
[----:B------:R-:W-:Y:S01]  /*76a0*/  IMAD.MOV.U32 R41, RZ, RZ, R115 ;  /* 0x000000ffff297224 */ /* 0x000fe200078e0073 */
[----:B------:R-:W-:Y:S01]  /*76b0*/  SHF.R.U32.HI R5, RZ, 0x8, R18 ;  /* 0x00000008ff057819 */ /* 0x000fe20000011612 */
[----:B------:R-:W-:Y:S01]  /*76c0*/  IMAD.MOV.U32 R114, RZ, RZ, R107 ;  /* 0x000000ffff727224 */ /* 0x000fe200078e006b */
[----:B------:R-:W-:Y:S01]  /*76d0*/  @!P4 PRMT R239, R126, 0x5410, RZ ;  /* 0x000054107eefc816 */ /* 0x000fe200000000ff */
[----:B------:R-:W-:-:S02]  /*76e0*/  @!P1 HFMA2.BF16_V2 R124, -RZ.H0_H0, RZ.H0_H0, -R236.H0_H0 ;  /* 0x200000ffff7c9231 */ /* 0x000fc400003409ec */
[----:B------:R-:W-:Y:S01]  /*76f0*/  IMAD.MOV.U32 R115, RZ, RZ, R106 ;  /* 0x000000ffff737224 */ /* 0x000fe200078e006a */
[----:B------:R-:W-:Y:S01]  /*7700*/  PRMT R34, R34, 0x5410, R5 ;  /* 0x0000541022227816 */ /* 0x000fe20000000005 */
[----:B------:R-:W-:Y:S01]  /*7710*/  IMAD.MOV.U32 R107, RZ, RZ, R139 ;  /* 0x000000ffff6b7224 */ /* 0x000fe200078e008b */
[----:B------:R-:W-:Y:S01]  /*7720*/  @!P1 PRMT R236, R124, 0x5410, RZ ;  /* 0x000054107cec9816 */ /* 0x000fe200000000ff */
[----:B------:R-:W-:Y:S01]  /*7730*/  IMAD.MOV.U32 R106, RZ, RZ, R138 ;  /* 0x000000ffff6a7224 */ /* 0x000fe200078e008a */
[----:B------:R-:W-:Y:S01]  /*7740*/  ISETP.LE.U32.AND P1, PT, R4, UR16, PT ;  /* 0x0000001004007c0c */ /* 0x000fe2000bf23070 */
[----:B------:R-:W-:Y:S01]  /*7750*/  @!P3 HFMA2.BF16_V2 R133, -RZ.H0_H0, RZ.H0_H0, -R234.H0_H0 ;  /* 0x200000ffff85b231 */ /* 0x000fe200003409ea */
[----:B------:R-:W-:Y:S01]  /*7760*/  SHF.R.U32.HI R4, RZ, 0x8, R40 ;  /* 0x00000008ff047819 */ /* 0x000fe20000011628 */
[----:B------:R-:W-:Y:S02]  /*7770*/  IMAD.MOV.U32 R40, RZ, RZ, R108 ;  /* 0x000000ffff287224 */ /* 0x000fe400078e006c */
[----:B------:R-:W-:Y:S01]  /*7780*/  IMAD.MOV.U32 R108, RZ, RZ, R57 ;  /* 0x000000ffff6c7224 */ /* 0x000fe200078e0039 */
[----:B------:R-:W-:Y:S01]  /*7790*/  LOP3.LUT R4, R4, 0xffff, RZ, 0xc0, !PT ;  /* 0x0000ffff04047812 */ /* 0x000fe200078ec0ff */
[----:B------:R-:W-:Y:S01]  /*77a0*/  IMAD.MOV.U32 R57, RZ, RZ, R182 ;  /* 0x000000ffff397224 */ /* 0x000fe200078e00b6 */
[----:B------:R-:W-:Y:S01]  /*77b0*/  @!P3 PRMT R234, R133, 0x5410, RZ ;  /* 0x0000541085eab816 */ /* 0x000fe200000000ff */
[----:B------:R-:W-:Y:S01]  /*77c0*/  HMMA.16816.F32.BF16 R120, R8, R26, R20 ;  /* 0x0000001a0878723c */ /* 0x000fe20000041814 */
[----:B------:R-:W1:Y:S01]  /*77d0*/  LDSM.16.MT88.4 R24, [R191+0x1e000] ;  /* 0x01e00000bf18783b */ /* 0x000e620000004200 */
[----:B------:R-:W-:-:S02]  /*77e0*/  ISETP.LE.U32.AND P4, PT, R4, UR16, PT ;  /* 0x0000001004007c0c */ /* 0x000fc4000bf83070 */
[----:B------:R-:W-:Y:S01]  /*77f0*/  LOP3.LUT R4, R44, 0xff, RZ, 0xc0, !PT ;  /* 0x000000ff2c047812 */ /* 0x000fe200078ec0ff */
[----:B------:R-:W-:Y:S02]  /*7800*/  @!P1 HFMA2.BF16_V2 R131, -RZ.H0_H0, RZ.H0_H0, -R235.H0_H0 ;  /* 0x200000ffff839231 */ /* 0x000fe400003409eb */
[----:B------:R-:W-:Y:S01]  /*7810*/  IMAD.MOV.U32 R44, RZ, RZ, R137 ;  /* 0x000000ffff2c7224 */ /* 0x000fe200078e0089 */
[----:B------:R-:W-:Y:S02]  /*7820*/  ISETP.LE.U32.AND P6, PT, R4, UR16, PT ;  /* 0x0000001004007c0c */ /* 0x000fe4000bfc3070 */
[----:B------:R-:W-:Y:S01]  /*7830*/  SHF.R.U32.HI R4, RZ, 0x8, R45 ;  /* 0x00000008ff047819 */ /* 0x000fe2000001162d */
[----:B------:R-:W-:Y:S01]  /*7840*/  IMAD.MOV.U32 R45, RZ, RZ, R39 ;  /* 0x000000ffff2d7224 */ /* 0x000fe200078e0027 */
[----:B------:R-:W-:Y:S01]  /*7850*/  @!P1 PRMT R235, R131, 0x5410, RZ ;  /* 0x0000541083eb9816 */ /* 0x000fe200000000ff */
[----:B------:R-:W-:Y:S01]  /*7860*/  IMAD.MOV.U32 R131, RZ, RZ, R136 ;  /* 0x000000ffff837224 */ /* 0x000fe200078e0088 */
[----:B------:R-:W-:Y:S01]  /*7870*/  LOP3.LUT R4, R4, 0xffff, RZ, 0xc0, !PT ;  /* 0x0000ffff04047812 */ /* 0x000fe200078ec0ff */
[----:B------:R-:W-:Y:S01]  /*7880*/  @!P4 HFMA2.BF16_V2 R128, -RZ.H0_H0, RZ.H0_H0, -R232.H0_H0 ;  /* 0x200000ffff80c231 */ /* 0x000fe200003409e8 */
[----:B------:R-:W-:Y:S01]  /*7890*/  ISETP.LE.U32.AND P1, PT, R42, UR16, PT ;  /* 0x000000102a007c0c */ /* 0x000fe2000bf23070 */
[----:B------:R-:W-:Y:S01]  /*78a0*/  IMAD.MOV.U32 R39, RZ, RZ, R110 ;  /* 0x000000ffff277224 */ /* 0x000fe200078e006e */
[----:B------:R-:W-:Y:S01]  /*78b0*/  ISETP.LE.U32.AND P3, PT, R4, UR16, PT ;  /* 0x0000001004007c0c */ /* 0x000fe2000bf63070 */
[----:B------:R-:W-:Y:S01]  /*78c0*/  IMAD.MOV.U32 R42, RZ, RZ, R48 ;  /* 0x000000ffff2a7224 */ /* 0x000fe200078e0030 */
[----:B------:R-:W-:Y:S01]  /*78d0*/  LOP3.LUT R4, R43, 0xff, RZ, 0xc0, !PT ;  /* 0x000000ff2b047812 */ /* 0x000fe200078ec0ff */
[----:B------:R-:W-:Y:S01]  /*78e0*/  IMAD.MOV.U32 R110, RZ, RZ, R49 ;  /* 0x000000ffff6e7224 */ /* 0x000fe200078e0031 */
[----:B------:R-:W-:Y:S01]  /*78f0*/  @!P4 PRMT R232, R128, 0x5410, RZ ;  /* 0x0000541080e8c816 */ /* 0x000fe200000000ff */
[----:B------:R-:W-:Y:S01]  /*7900*/  IMAD.MOV.U32 R128, RZ, RZ, R82 ;  /* 0x000000ffff807224 */ /* 0x000fe200078e0052 */
[----:B------:R-:W-:Y:S01]  /*7910*/  ISETP.LE.U32.AND P2, PT, R4, UR16, PT ;  /* 0x0000001004007c0c */ /* 0x000fe2000bf43070 */
[----:B------:R-:W-:Y:S01]  /*7920*/  IMAD.MOV.U32 R48, RZ, RZ, R80 ;  /* 0x000000ffff307224 */ /* 0x000fe200078e0050 */
[----:B------:R-:W-:Y:S01]  /*7930*/  SHF.R.U32.HI R4, RZ, 0x8, R17 ;  /* 0x00000008ff047819 */ /* 0x000fe20000011611 */
[----:B------:R-:W-:Y:S01]  /*7940*/  IMAD.MOV.U32 R49, RZ, RZ, R81 ;  /* 0x000000ffff317224 */ /* 0x000fe200078e0051 */
[----:B------:R-:W-:-:S02]  /*7950*/  LOP3.LUT R17, R35, 0xff, RZ, 0xc0, !PT ;  /* 0x000000ff23117812 */ /* 0x000fc400078ec0ff */
[----:B------:R-:W-:Y:S01]  /*7960*/  PRMT R36, R36, 0x5410, R4 ;  /* 0x0000541024247816 */ /* 0x000fe20000000004 */
[----:B------:R-:W-:Y:S01]  /*7970*/  @!P3 HFMA2.BF16_V2 R141, -RZ.H0_H0, RZ.H0_H0, -R218.H0_H0 ;  /* 0x200000ffff8db231 */ /* 0x000fe200003409da */
[----:B------:R-:W-:Y:S02]  /*7980*/  LOP3.LUT R4, R33, 0xff, RZ, 0xc0, !PT ;  /* 0x000000ff21047812 */ /* 0x000fe400078ec0ff */
[----:B------:R-:W-:Y:S01]  /*7990*/  PRMT R33, R17, 0x5410, R37 ;  /* 0x0000541011217816 */ /* 0x000fe20000000025 */
[----:B-1----:R-:W-:Y:S01]  /*79a0*/  HMMA.16816.F32.BF16 R20, R12, R24, RZ ;  /* 0x000000180c14723c */ /* 0x002fe200000418ff */
[----:B------:R-:W-:Y:S01]  /*79b0*/  PRMT R32, R4, 0x5410, R32 ;  /* 0x0000541004207816 */ /* 0x000fe20000000020 */
[----:B------:R-:W-:Y:S01]  /*79c0*/  IMAD.MOV.U32 R43, RZ, RZ, R111 ;  /* 0x000000ffff2b7224 */ /* 0x000fe200078e006f */
[----:B------:R-:W-:Y:S01]  /*79d0*/  SHF.R.U32.HI R4, RZ, 0x8, R46 ;  /* 0x00000008ff047819 */ /* 0x000fe2000001162e */
[----:B------:R-:W-:Y:S01]  /*79e0*/  IMAD.MOV.U32 R37, RZ, RZ, R197 ;  /* 0x000000ffff257224 */ /* 0x000fe200078e00c5 */
[----:B------:R-:W-:Y:S01]  /*79f0*/  @!P3 PRMT R218, R141, 0x5410, RZ ;  /* 0x000054108ddab816 */ /* 0x000fe200000000ff */
[----:B------:R-:W-:Y:S01]  /*7a00*/  IMAD.MOV.U32 R141, RZ, RZ, R44 ;  /* 0x000000ffff8d7224 */ /* 0x000fe200078e002c */
[----:B------:R-:W-:Y:S01]  /*7a10*/  LOP3.LUT R4, R4, 0xffff, RZ, 0xc0, !PT ;  /* 0x0000ffff04047812 */ /* 0x000fe200078ec0ff */
[----:B------:R-:W-:Y:S01]  /*7a20*/  IMAD.MOV.U32 R44, RZ, RZ, R83 ;  /* 0x000000ffff2c7224 */ /* 0x000fe200078e0053 */
[----:B------:R-:W-:Y:S01]  /*7a30*/  ISETP.LE.U32.AND P4, PT, R38, UR16, PT ;  /* 0x0000001026007c0c */ /* 0x000fe2000bf83070 */
[----:B------:R1:W5:-:S14]  /*7a40*/  LDL.LU R197, [R1+0xd8] ;  /* 0x0000d80001c57983 */ /* 0x00035c0000300800 */
[----:B------:R-:W-:Y:S06]  /*7a50*/  HMMA.16816.F32.BF16 R124, R8, R28, R20 ;  /* 0x0000001c087c723c */ /* 0x000fec0000041814 */
[----:B------:R-:W-:Y:S01]  /*7a60*/  HMMA.16816.F32.BF16 R20, R12, R26, RZ ;  /* 0x0000001a0c14723c */ /* 0x000fe200000418ff */
[----:B------:R-:W2:-:S15]  /*7a70*/  LDSM.16.MT88.4 R24, [R192+0x1e000] ;  /* 0x01e00000c018783b */ /* 0x000e9e0000004200 */
[----:B------:R-:W-:-:S08]  /*7a80*/  NOP ;  /* 0x0000000000007918 */ /* 0x000fd00000000000 */
[----:B------:R-:W-:Y:S01]  /*7a90*/  HMMA.16816.F32.BF16 R180, R8, R30, R20 ;  /* 0x0000001e08b4723c */ /* 0x000fe20000041814 */
[----:B------:R-:W3:Y:S05]  /*7aa0*/  LDSM.16.MT88.4 R28, [R192+0x1e800] ;  /* 0x01e80000c01c783b */ /* 0x000eea0000004200 */
[----:B--2---:R-:W-:Y:S01]  /*7ab0*/  HMMA.16816.F32.BF16 R20, R12, R24, RZ ;  /* 0x000000180c14723c */ /* 0x004fe200000418ff */
[----:B------:R-:W-:Y:S02]  /*7ac0*/  ISETP.LE.U32.AND P3, PT, R4, UR16, PT ;  /* 0x0000001004007c0c */ /* 0x000fe4000bf63070 */
[----:B------:R-:W-:-:S04]  /*7ad0*/  LOP3.LUT R4, R16, 0xffff, RZ, 0xc0, !PT ;  /* 0x0000ffff10047812 */ /* 0x000fc800078ec0ff */
[----:B------:R-:W-:Y:S02]  /*7ae0*/  SHF.R.U32.HI R5, RZ, 0x8, R4 ;  /* 0x00000008ff057819 */ /* 0x000fe40000011604 */
[----:B------:R-:W-:-:S04]  /*7af0*/  LOP3.LUT R4, R16, 0xff, RZ, 0xc0, !PT ;  /* 0x000000ff10047812 */ /* 0x000fc800078ec0ff */
[----:B------:R-:W-:Y:S02]  /*7b00*/  PRMT R18, R4, 0x5410, R5 ;  /* 0x0000541004127816 */ /* 0x000fe40000000005 */
[----:B------:R-:W-:-:S09]  /*7b10*/  SHF.R.U32.HI R4, RZ, 0x10, R16 ;  /* 0x00000010ff047819 */ /* 0x000fd20000011610 */
[----:B---3--:R-:W-:Y:S06]  /*7b20*/  HMMA.16816.F32.BF16 R136, R8, R28, R20 ;  /* 0x0000001c0888723c */ /* 0x008fec0000041814 */
[----:B------:R-:W-:Y:S01]  /*7b30*/  HMMA.16816.F32.BF16 R20, R12, R26, RZ ;  /* 0x0000001a0c14723c */ /* 0x000fe200000418ff */
[----:B------:R-:W-:Y:S02]  /*7b40*/  SHF.R.U32.HI R5, RZ, 0x18, R16 ;  /* 0x00000018ff057819 */ /* 0x000fe40000011610 */
[----:B------:R-:W-:Y:S01]  /*7b50*/  LOP3.LUT R4, R4, 0xff, RZ, 0xc0, !PT ;  /* 0x000000ff04047812 */ /* 0x000fe200078ec0ff */
[----:B------:R-:W-:Y:S03]  /*7b60*/  LDSM.16.MT88.4 R24, [R194+0x1e800] ;  /* 0x01e80000c218783b */ /* 0x000fe60000004200 */
[----:B------:R-:W-:Y:S01]  /*7b70*/  PRMT R28, R4, 0x5410, R5 ;  /* 0x00005410041c7816 */ /* 0x000fe20000000005 */
[----:B------:R-:W-:-:S04]  /*7b80*/  FADD.FTZ R4, R147, R145 ;  /* 0x0000009193047221 */ /* 0x000fc80000010000 */
[----:B------:R-:W-:Y:S01]  /*7b90*/  FADD.FTZ R17, R98, R4 ;  /* 0x0000000462117221 */ /* 0x000fe20000010000 */
[----:B------:R-:W-:-:S04]  /*7ba0*/  LOP3.LUT R4, R2, 0xffff, RZ, 0xc0, !PT ;  /* 0x0000ffff02047812 */ /* 0x000fc800078ec0ff */
[----:B------:R-:W-:Y:S02]  /*7bb0*/  SHF.R.U32.HI R5, RZ, 0x8, R4 ;  /* 0x00000008ff057819 */ /* 0x000fe40000011604 */
[----:B------:R-:W-:-:S05]  /*7bc0*/  LOP3.LUT R4, R2, 0xff, RZ, 0xc0, !PT ;  /* 0x000000ff02047812 */ /* 0x000fca00078ec0ff */
[----:B------:R-:W-:Y:S01]  /*7bd0*/  HMMA.16816.F32.BF16 R80, R8, R30, R20 ;  /* 0x0000001e0850723c */ /* 0x000fe20000041814 */
[----:B------:R-:W2:Y:S01]  /*7be0*/  LDSM.16.MT88.4 R20, [R194+0x1e000] ;  /* 0x01e00000c214783b */ /* 0x000ea20000004200 */
[--C-:B------:R-:W-:Y:S01]  /*7bf0*/  FFMA.FTZ R16, R130, UR29, -R6.reuse ;  /* 0x0000001d82107c23 */ /* 0x100fe20008010806 */
[----:B------:R-:W-:-:S04]  /*7c00*/  FFMA.FTZ R6, R129, UR29, -R6 ;  /* 0x0000001d81067c23 */ /* 0x000fc80008010806 */
[----:B------:R-:W-:Y:S02]  /*7c10*/  PRMT R31, R4, 0x5410, R5 ;  /* 0x00005410041f7816 */ /* 0x000fe40000000005 */
[--C-:B------:R-:W-:Y:S02]  /*7c20*/  SHF.R.U32.HI R5, RZ, 0x10, R2.reuse ;  /* 0x00000010ff057819 */ /* 0x100fe40000011602 */
[----:B------:R-:W-:Y:S02]  /*7c30*/  SHF.R.U32.HI R4, RZ, 0x18, R2 ;  /* 0x00000018ff047819 */ /* 0x000fe40000011602 */
[----:B------:R-:W-:Y:S01]  /*7c40*/  LOP3.LUT R2, R5, 0xff, RZ, 0xc0, !PT ;  /* 0x000000ff05027812 */ /* 0x000fe200078ec0ff */
[----:B------:R3:W-:Y:S01]  /*7c50*/  MUFU.EX2 R147, R6 ;  /* 0x0000000600937308 */ /* 0x0007e20000000800 */
[----:B------:R-:W-:Y:S02]  /*7c60*/  IMAD.MOV.U32 R98, RZ, RZ, R110 ;  /* 0x000000ffff627224 */ /* 0x000fe400078e006e */
[----:B------:R-:W-:-:S02]  /*7c70*/  IMAD.MOV.U32 R145, RZ, RZ, R19 ;  /* 0x000000ffff917224 */ /* 0x000fc400078e0013 */
[----:B------:R-:W-:Y:S01]  /*7c80*/  FADD.FTZ R19, R95, R75 ;  /* 0x0000004b5f137221 */ /* 0x000fe20000010000 */
[----:B------:R-:W-:Y:S02]  /*7c90*/  IMAD.MOV.U32 R95, RZ, RZ, R42 ;  /* 0x000000ffff5f7224 */ /* 0x000fe400078e002a */
[----:B------:R-:W4:Y:S01]  /*7ca0*/  MUFU.EX2 R110, R16 ;  /* 0x00000010006e7308 */ /* 0x000f220000000800 */
[----:B------:R-:W-:Y:S02]  /*7cb0*/  IMAD.MOV.U32 R42, RZ, RZ, R40 ;  /* 0x000000ffff2a7224 */ /* 0x000fe400078e0028 */
[----:B------:R-:W-:Y:S01]  /*7cc0*/  IMAD.MOV.U32 R40, RZ, RZ, R105 ;  /* 0x000000ffff287224 */ /* 0x000fe200078e0069 */
[----:B---3--:R-:W-:Y:S01]  /*7cd0*/  PRMT R6, R2, 0x5410, R4 ;  /* 0x0000541002067816 */ /* 0x008fe20000000004 */
[--C-:B------:R-:W-:Y:S01]  /*7ce0*/  FFMA.FTZ R2, R140, UR29, -R0.reuse ;  /* 0x0000001d8c027c23 */ /* 0x100fe20008010800 */
[----:B------:R-:W-:-:S03]  /*7cf0*/  FFMA.FTZ R0, R135, UR29, -R0 ;  /* 0x0000001d87007c23 */ /* 0x000fc60008010800 */
[----:B------:R-:W-:Y:S08]  /*7d00*/  MUFU.EX2 R111, R2 ;  /* 0x00000002006f7308 */ /* 0x000ff00000000800 */
[----:B------:R4:W3:Y:S01]  /*7d10*/  MUFU.EX2 R105, R0 ;  /* 0x0000000000697308 */ /* 0x0008e20000000800 */
[----:B------:R-:W-:Y:S01]  /*7d20*/  FADD.FTZ R4, R97, R19 ;  /* 0x0000001361047221 */ /* 0x000fe20000010000 */
[----:B------:R-:W-:Y:S01]  /*7d30*/  FADD.FTZ R5, R146, R17 ;  /* 0x0000001192057221 */ /* 0x000fe20000010000 */
[----:B----4-:R-:W-:-:S04]  /*7d40*/  F2FP.BF16.F32.PACK_AB R0, R147, R110 ;  /* 0x0000006e9300723e */ /* 0x010fc800000010ff */
[C---:B------:R-:W-:Y:S02]  /*7d50*/  PRMT R135, R0.reuse, 0x7610, R135 ;  /* 0x0000761000877816 */ /* 0x040fe40000000087 */
[----:B------:R-:W-:Y:S02]  /*7d60*/  PRMT R134, R0, 0x7632, R134 ;  /* 0x0000763200867816 */ /* 0x000fe40000000086 */
[----:B---3--:R-:W-:-:S04]  /*7d70*/  F2FP.BF16.F32.PACK_AB R0, R105, R111 ;  /* 0x0000006f6900723e */ /* 0x008fc800000010ff */
[C---:B------:R-:W-:Y:S02]  /*7d80*/  PRMT R133, R0.reuse, 0x7610, R133 ;  /* 0x0000761000857816 */ /* 0x040fe40000000085 */
[----:B------:R-:W-:Y:S02]  /*7d90*/  PRMT R35, R0, 0x7632, R35 ;  /* 0x0000763200237816 */ /* 0x000fe40000000023 */
[----:B------:R-:W-:Y:S02]  /*7da0*/  HSET2.LE.AND R0, R18, R7, PT ;  /* 0x0000000712007233 */ /* 0x000fe40003803000 */
[----:B--2---:R-:W-:Y:S01]  /*7db0*/  HMMA.16816.F32.BF16 R16, R12, R20, RZ ;  /* 0x000000140c10723c */ /* 0x004fe200000418ff */
[----:B------:R-:W-:Y:S02]  /*7dc0*/  @!P5 HFMA2.BF16_V2 R130, -RZ.H0_H0, RZ.H0_H0, -R188.H0_H0 ;  /* 0x200000ffff82d231 */ /* 0x000fe400003409bc */
[----:B------:R-:W-:Y:S02]  /*7dd0*/  @!P4 HFMA2.BF16_V2 R142, -RZ.H0_H0, RZ.H0_H0, -R135.H0_H0 ;  /* 0x200000ffff8ec231 */ /* 0x000fe40000340987 */
[----:B------:R-:W-:Y:S01]  /*7de0*/  @!P3 HFMA2.BF16_V2 R140, -RZ.H0_H0, RZ.H0_H0, -R134.H0_H0 ;  /* 0x200000ffff8cb231 */ /* 0x000fe20000340986 */
[----:B------:R-:W-:Y:S01]  /*7df0*/  PRMT R30, R135, 0x5410, R134 ;  /* 0x00005410871e7816 */ /* 0x000fe20000000086 */
[----:B------:R-:W-:Y:S01]  /*7e00*/  FADD.FTZ R4, R93, R4 ;  /* 0x000000045d047221 */ /* 0x000fe20000010000 */
[----:B------:R-:W-:Y:S01]  /*7e10*/  @!P5 PRMT R188, R130, 0x5410, RZ ;  /* 0x0000541082bcd816 */ /* 0x000fe200000000ff */
[----:B------:R-:W-:Y:S01]  /*7e20*/  IMAD.MOV.U32 R93, RZ, RZ, R50 ;  /* 0x000000ffff5d7224 */ /* 0x000fe200078e0032 */
[----:B------:R-:W-:Y:S01]  /*7e30*/  @!P4 PRMT R135, R142, 0x5410, RZ ;  /* 0x000054108e87c816 */ /* 0x000fe200000000ff */
[----:B------:R-:W-:Y:S01]  /*7e40*/  IMAD.MOV.U32 R130, RZ, RZ, R51 ;  /* 0x000000ffff827224 */ /* 0x000fe200078e0033 */
[----:B------:R-:W-:Y:S01]  /*7e50*/  @!P3 PRMT R134, R140, 0x5410, RZ ;  /* 0x000054108c86b816 */ /* 0x000fe200000000ff */
[----:B------:R-:W-:-:S02]  /*7e60*/  IMAD.MOV.U32 R142, RZ, RZ, R48 ;  /* 0x000000ffff8e7224 */ /* 0x000fc400078e0030 */
[----:B------:R-:W-:-:S09]  /*7e70*/  IMAD.MOV.U32 R140, RZ, RZ, R49 ;  /* 0x000000ffff8c7224 */ /* 0x000fd200078e0031 */
[----:B------:R-:W-:Y:S06]  /*7e80*/  HMMA.16816.F32.BF16 R48, R8, R24, R16 ;  /* 0x000000180830723c */ /* 0x000fec0000041810 */
[----:B------:R-:W-:Y:S01]  /*7e90*/  HMMA.16816.F32.BF16 R16, R12, R22, RZ ;  /* 0x000000160c10723c */ /* 0x000fe200000418ff */
[----:B------:R-:W2:Y:S01]  /*7ea0*/  LDSM.16.MT88.4 R20, [R193+0x1e000] ;  /* 0x01e00000c114783b */ /* 0x000ea20000004200 */
[----:B------:R-:W-:Y:S01]  /*7eb0*/  FADD.FTZ R243, R243, R4 ;  /* 0x00000004f3f37221 */ /* 0x000fe20000010000 */
[----:B------:R-:W-:Y:S01]  /*7ec0*/  IMAD.MOV.U32 R75, RZ, RZ, R45 ;  /* 0x000000ffff4b7224 */ /* 0x000fe200078e002d */
[----:B------:R-:W-:Y:S01]  /*7ed0*/  LOP3.LUT R4, R0, R47, RZ, 0xc0, !PT ;  /* 0x0000002f00047212 */ /* 0x000fe200078ec0ff */
[----:B------:R-:W-:-:S15]  /*7ee0*/  IMAD.MOV.U32 R146, RZ, RZ, R44 ;  /* 0x000000ffff927224 */ /* 0x000fde00078e002c */
[----:B------:R-:W-:-:S04]  /*7ef0*/  NOP ;  /* 0x0000000000007918 */ /* 0x000fc80000000000 */
[----:B------:R-:W-:Y:S06]  /*7f00*/  HMMA.16816.F32.BF16 R44, R8, R26, R16 ;  /* 0x0000001a082c723c */ /* 0x000fec0000041810 */
[C---:B--2---:R-:W-:Y:S06]  /*7f10*/  HMMA.16816.F32.BF16 R24, R12.reuse, R20, RZ ;  /* 0x000000140c18723c */ /* 0x044fec00000418ff */
[----:B------:R-:W-:Y:S01]  /*7f20*/  HMMA.16816.F32.BF16 R20, R12, R22, RZ ;  /* 0x000000160c14723c */ /* 0x000fe200000418ff */
[----:B------:R-:W2:Y:S01]  /*7f30*/  LDSM.16.MT88.4 R12, [R193+0x1e800] ;  /* 0x01e80000c10c783b */ /* 0x000ea20000004200 */
[--C-:B------:R-:W-:Y:S01]  /*7f40*/  HSET2.LE.AND R0, R28, R7.reuse, PT ;  /* 0x000000071c007233 */ /* 0x100fe20003803000 */
[----:B------:R-:W-:Y:S01]  /*7f50*/  FADD.FTZ R242, R242, R5 ;  /* 0x00000005f2f27221 */ /* 0x000fe20000010000 */
[----:B------:R-:W-:Y:S01]  /*7f60*/  HSET2.LE.AND R2, R33, R7, PT ;  /* 0x0000000721027233 */ /* 0x000fe20003803000 */
[----:B------:R-:W-:-:S02]  /*7f70*/  @!P6 HFMA2.BF16_V2 R129, -RZ.H0_H0, RZ.H0_H0, -R189.H0_H0 ;  /* 0x200000ffff81e231 */ /* 0x000fc400003409bd */
[----:B------:R-:W-:Y:S02]  /*7f80*/  LOP3.LUT R5, R0, R56, RZ, 0xc0, !PT ;  /* 0x0000003800057212 */ /* 0x000fe400078ec0ff */
[----:B------:R-:W-:-:S09]  /*7f90*/  HSET2.LE.AND R0, R36, R7, PT ;  /* 0x0000000724007233 */ /* 0x000fd20003803000 */
[C---:B--2---:R-:W-:Y:S06]  /*7fa0*/  HMMA.16816.F32.BF16 R24, R8.reuse, R12, R24 ;  /* 0x0000000c0818723c */ /* 0x044fec0000041818 */
[----:B------:R-:W-:Y:S01]  /*7fb0*/  HMMA.16816.F32.BF16 R20, R8, R14, R20 ;  /* 0x0000000e0814723c */ /* 0x000fe20000041814 */
[----:B------:R-:W2:Y:S01]  /*7fc0*/  LDSM.16.MT88.4 R8, [R191+0x19000] ;  /* 0x01900000bf08783b */ /* 0x000ea20000004200 */
[--C-:B------:R-:W-:Y:S02]  /*7fd0*/  HSET2.LE.AND R16, R6, R7.reuse, PT ;  /* 0x0000000706107233 */ /* 0x100fe40003803000 */
[--C-:B------:R-:W-:Y:S01]  /*7fe0*/  HSET2.LE.AND R18, R34, R7.reuse, PT ;  /* 0x0000000722127233 */ /* 0x100fe20003803000 */
[----:B------:R-:W-:Y:S01]  /*7ff0*/  IMAD.MOV.U32 R97, RZ, RZ, R128 ;  /* 0x000000ffff617224 */ /* 0x000fe200078e0080 */
[--C-:B------:R-:W-:Y:S01]  /*8000*/  HSET2.LE.AND R19, R32, R7.reuse, PT ;  /* 0x0000000720137233 */ /* 0x100fe20003803000 */
[----:B------:R-:W3:Y:S01]  /*8010*/  LDSM.16.MT88.4 R12, [R192+0x19000] ;  /* 0x01900000c00c783b */ /* 0x000ee20000004200 */
[----:B------:R-:W-:-:S02]  /*8020*/  HSET2.LE.AND R17, R31, R7, PT ;  /* 0x000000071f117233 */ /* 0x000fc40003803000 */
[----:B------:R-:W-:Y:S02]  /*8030*/  LOP3.LUT R6, R0, R55, RZ, 0xc0, !PT ;  /* 0x0000003700067212 */ /* 0x000fe400078ec0ff */
[----:B------:R-:W-:Y:S02]  /*8040*/  LOP3.LUT R7, R2, R54, RZ, 0xc0, !PT ;  /* 0x0000003602077212 */ /* 0x000fe400078ec0ff */
[----:B------:R-:W-:Y:S02]  /*8050*/  @!P6 PRMT R189, R129, 0x5410, RZ ;  /* 0x0000541081bde816 */ /* 0x000fe400000000ff */
[----:B------:R-:W-:Y:S02]  /*8060*/  PRMT R29, R133, 0x5410, R35 ;  /* 0x00005410851d7816 */ /* 0x000fe40000000023 */
        /* <DEDUP_REMOVED lines=8> */
[C---:B--2---:R-:W-:Y:S06]  /*80f0*/  HMMA.16816.F32.BF16 R164, R4.reuse, R8, R164 ;  /* 0x0000000804a4723c */ /* 0x044fec00000418a4 */
[----:B------:R-:W-:Y:S01]  /*8100*/  HMMA.16816.F32.BF16 R16, R4, R10, R148 ;  /* 0x0000000a0410723c */ /* 0x000fe20000041894 */
[----:B------:R-:W2:Y:S01]  /*8110*/  LDSM.16.MT88.4 R8, [R194+0x19000] ;  /* 0x01900000c208783b */ /* 0x000ea20000004200 */
[----:B------:R-:W-:-:S02]  /*8120*/  IMAD.MOV.U32 R38, RZ, RZ, R196 ;  /* 0x000000ffff267224 */ /* 0x000fc400078e00c4 */
[----:B------:R-:W-:Y:S02]  /*8130*/  IMAD.MOV.U32 R28, RZ, RZ, R146 ;  /* 0x000000ffff1c7224 */ /* 0x000fe400078e0092 */
[----:B------:R-:W-:Y:S02]  /*8140*/  @!P1 HFMA2.BF16_V2 R143, -RZ.H0_H0, RZ.H0_H0, -R35.H0_H0 ;  /* 0x200000ffff8f9231 */ /* 0x000fe40000340923 */
[----:B------:R-:W-:Y:S02]  /*8150*/  IMAD.MOV.U32 R29, RZ, RZ, R97 ;  /* 0x000000ffff1d7224 */ /* 0x000fe400078e0061 */
[----:B------:R-:W-:Y:S01]  /*8160*/  IMAD.MOV.U32 R31, RZ, RZ, R95 ;  /* 0x000000ffff1f7224 */ /* 0x000fe200078e005f */
[----:B---3--:R-:W-:Y:S01]  /*8170*/  HMMA.16816.F32.BF16 R156, R4, R12, R156 ;  /* 0x0000000c049c723c */ /* 0x008fe2000004189c */
[----:B------:R-:W-:Y:S02]  /*8180*/  IMAD.MOV.U32 R30, RZ, RZ, R98 ;  /* 0x000000ffff1e7224 */ /* 0x000fe400078e0062 */
[----:B------:R-:W-:-:S02]  /*8190*/  @!P2 HFMA2.BF16_V2 R144, -RZ.H0_H0, RZ.H0_H0, -R133.H0_H0 ;  /* 0x200000ffff90a231 */ /* 0x000fc40000340985 */
[----:B------:R-:W-:Y:S01]  /*81a0*/  IMAD.MOV.U32 R148, RZ, RZ, R75 ;  /* 0x000000ffff947224 */ /* 0x000fe200078e004b */
[----:B------:R1:W5:Y:S01]  /*81b0*/  LDL.LU R196, [R1+0xd4] ;  /* 0x0000d40001c47983 */ /* 0x0003620000300800 */
[----:B------:R-:W-:Y:S02]  /*81c0*/  IMAD.MOV.U32 R149, RZ, RZ, R145 ;  /* 0x000000ffff957224 */ /* 0x000fe400078e0091 */
[----:B------:R-:W-:Y:S02]  /*81d0*/  IMAD.MOV.U32 R150, RZ, RZ, R37 ;  /* 0x000000ffff967224 */ /* 0x000fe400078e0025 */
[----:B------:R-:W-:Y:S01]  /*81e0*/  IMAD.MOV.U32 R151, RZ, RZ, R38 ;  /* 0x000000ffff977224 */ /* 0x000fe200078e0026 */
[----:B------:R-:W-:Y:S01]  /*81f0*/  HMMA.16816.F32.BF16 R28, R4, R14, R28 ;  /* 0x0000000e041c723c */ /* 0x000fe2000004181c */
[----:B------:R-:W-:Y:S01]  /*8200*/  IMAD.MOV.U32 R55, RZ, RZ, R93 ;  /* 0x000000ffff377224 */ /* 0x000fe200078e005d */
[----:B------:R-:W3:Y:S01]  /*8210*/  LDSM.16.MT88.4 R12, [R193+0x19000] ;  /* 0x01900000c10c783b */ /* 0x000ee20000004200 */
[----:B------:R-:W-:-:S03]  /*8220*/  IMAD.MOV.U32 R93, RZ, RZ, R39 ;  /* 0x000000ffff5d7224 */ /* 0x000fc600078e0027 */
[C---:B--2---:R-:W-:Y:S06]  /*8230*/  HMMA.16816.F32.BF16 R148, R4.reuse, R8, R148 ;  /* 0x000000080494723c */ /* 0x044fec0000041894 */
[----:B------:R-:W-:Y:S01]  /*8240*/  HMMA.16816.F32.BF16 R36, R4, R10, R112 ;  /* 0x0000000a0424723c */ /* 0x000fe20000041870 */
[----:B------:R-:W2:Y:S01]  /*8250*/  LDSM.16.MT88.4 R8, [R191+0x1b000] ;  /* 0x01b00000bf08783b */ /* 0x000ea20000004200 */
[----:B------:R-:W-:Y:S01]  /*8260*/  @!P1 PRMT R35, R143, 0x5410, RZ ;  /* 0x000054108f239816 */ /* 0x000fe200000000ff */
[----:B------:R-:W-:Y:S02]  /*8270*/  IMAD.MOV.U32 R53, RZ, RZ, R142 ;  /* 0x000000ffff357224 */ /* 0x000fe400078e008e */
[----:B------:R-:W-:-:S02]  /*8280*/  IMAD.MOV.U32 R142, RZ, RZ, R195 ;  /* 0x000000ffff8e7224 */ /* 0x000fc400078e00c3 */
[----:B------:R-:W-:Y:S02]  /*8290*/  IMAD.MOV.U32 R143, RZ, RZ, R190 ;  /* 0x000000ffff8f7224 */ /* 0x000fe400078e00be */
[----:B------:R-:W-:Y:S02]  /*82a0*/  IMAD.MOV.U32 R95, RZ, RZ, R109 ;  /* 0x000000ffff5f7224 */ /* 0x000fe400078e006d */
[----:B------:R-:W-:Y:S01]  /*82b0*/  IMAD.MOV.U32 R98, RZ, RZ, R72 ;  /* 0x000000ffff627224 */ /* 0x000fe200078e0048 */
[----:B------:R-:W-:Y:S01]  /*82c0*/  @!P2 PRMT R133, R144, 0x5410, RZ ;  /* 0x000054109085a816 */ /* 0x000fe200000000ff */
[----:B------:R-:W-:Y:S01]  /*82d0*/  IMAD.MOV.U32 R145, RZ, RZ, R107 ;  /* 0x000000ffff917224 */ /* 0x000fe200078e006b */
[----:B---3--:R-:W-:Y:S01]  /*82e0*/  HMMA.16816.F32.BF16 R140, R4, R12, R140 ;  /* 0x0000000c048c723c */ /* 0x008fe2000004188c */
[----:B------:R-:W-:Y:S01]  /*82f0*/  IMAD.MOV.U32 R112, RZ, RZ, R106 ;  /* 0x000000ffff707224 */ /* 0x000fe200078e006a */
[----:B------:R1:W5:Y:S01]  /*8300*/  LDL.LU R195, [R1+0xd0] ;  /* 0x0000d00001c37983 */ /* 0x0003620000300800 */
[----:B------:R-:W-:-:S02]  /*8310*/  IMAD.MOV.U32 R113, RZ, RZ, R103 ;  /* 0x000000ffff717224 */ /* 0x000fc400078e0067 */
[----:B------:R-:W-:Y:S01]  /*8320*/  IMAD.MOV.U32 R114, RZ, RZ, R62 ;  /* 0x000000ffff727224 */ /* 0x000fe200078e003e */
[C---:B------:R-:W-:Y:S01]  /*8330*/  HMMA.16816.F32.BF16 R40, R4.reuse, R14, R40 ;  /* 0x0000000e0428723c */ /* 0x040fe20000041828 */
[----:B------:R-:W-:Y:S01]  /*8340*/  IMAD.MOV.U32 R107, RZ, RZ, R63 ;  /* 0x000000ffff6b7224 */ /* 0x000fe200078e003f */
[----:B------:R-:W3:Y:S01]  /*8350*/  LDSM.16.MT88.4 R12, [R192+0x1b000] ;  /* 0x01b00000c00c783b */ /* 0x000ee20000004200 */
[----:B------:R-:W-:Y:S02]  /*8360*/  IMAD.MOV.U32 R106, RZ, RZ, R60 ;  /* 0x000000ffff6a7224 */ /* 0x000fe400078e003c */
[----:B------:R-:W-:Y:S01]  /*8370*/  IMAD.MOV.U32 R103, RZ, RZ, R61 ;  /* 0x000000ffff677224 */ /* 0x000fe200078e003d */
[----:B------:R1:W5:Y:S01]  /*8380*/  LDL.LU R190, [R1+0xcc] ;  /* 0x0000cc0001be7983 */ /* 0x0003620000300800 */
[C---:B--2---:R-:W-:Y:S06]  /*8390*/  HMMA.16816.F32.BF16 R52, R4.reuse, R8, R52 ;  /* 0x000000080434723c */ /* 0x044fec0000041834 */
[----:B------:R-:W-:Y:S01]  /*83a0*/  HMMA.16816.F32.BF16 R60, R4, R10, R88 ;  /* 0x0000000a043c723c */ /* 0x000fe20000041858 */
[----:B------:R-:W2:Y:S01]  /*83b0*/  LDSM.16.MT88.4 R8, [R194+0x1b000] ;  /* 0x01b00000c208783b */ /* 0x000ea20000004200 */
[----:B------:R-:W-:-:S02]  /*83c0*/  IMAD.MOV.U32 R115, RZ, RZ, R108 ;  /* 0x000000ffff737224 */ /* 0x000fc400078e006c */
[----:B------:R-:W-:Y:S02]  /*83d0*/  IMAD.MOV.U32 R108, RZ, RZ, R73 ;  /* 0x000000ffff6c7224 */ /* 0x000fe400078e0049 */
[----:B------:R-:W-:Y:S01]  /*83e0*/  IMAD.MOV.U32 R109, RZ, RZ, R74 ;  /* 0x000000ffff6d7224 */ /* 0x000fe200078e004a */
        /* <DEDUP_REMOVED lines=8> */
[----:B------:R-:W3:Y:S06]  /*8470*/  LDSM.16.MT88.4 R12, [R192+0x1d000] ;  /* 0x01d00000c00c783b */ /* 0x000eec0000004200 */
[----:B------:R-:W-:Y:S01]  /*8480*/  IMAD.MOV.U32 R248, RZ, RZ, R96 ;  /* 0x000000fffff87224 */ /* 0x000fe200078e0060 */
[----:B--2---:R-:W-:Y:S07]  /*8490*/  HMMA.16816.F32.BF16 R92, R4, R8, R244 ;  /* 0x00000008045c723c */ /* 0x004fee00000418f4 */
[----:B------:R-:W-:-:S02]  /*84a0*/  IMAD.MOV.U32 R244, RZ, RZ, R98 ;  /* 0x000000fffff47224 */ /* 0x000fc400078e0062 */
[----:B------:R-:W-:Y:S02]  /*84b0*/  IMAD.MOV.U32 R247, RZ, RZ, R99 ;  /* 0x000000fffff77224 */ /* 0x000fe400078e0063 */
[----:B------:R-:W-:Y:S01]  /*84c0*/  HMMA.16816.F32.BF16 R96, R4, R10, R220 ;  /* 0x0000000a0460723c */ /* 0x000fe200000418dc */
[----:B------:R-:W2:Y:S01]  /*84d0*/  LDSM.16.MT88.4 R8, [R194+0x1d000] ;  /* 0x01d00000c208783b */ /* 0x000ea20000004200 */
[----:B------:R-:W-:Y:S02]  /*84e0*/  IMAD.MOV.U32 R0, RZ, RZ, R107 ;  /* 0x000000ffff007224 */ /* 0x000fe400078e006b */
[----:B------:R-:W-:Y:S02]  /*84f0*/  IMAD.MOV.U32 R251, RZ, RZ, R106 ;  /* 0x000000fffffb7224 */ /* 0x000fe400078e006a */
[----:B------:R-:W-:Y:S02]  /*8500*/  IMAD.MOV.U32 R33, RZ, RZ, R105 ;  /* 0x000000ffff217224 */ /* 0x000fe400078e0069 */
[----:B------:R-:W-:-:S02]  /*8510*/  IMAD.MOV.U32 R246, RZ, RZ, R104 ;  /* 0x000000fffff67224 */ /* 0x000fc400078e0068 */
[----:B------:R-:W-:Y:S01]  /*8520*/  IMAD.MOV.U32 R245, RZ, RZ, R103 ;  /* 0x000000fffff57224 */ /* 0x000fe200078e0067 */
[C---:B---3--:R-:W-:Y:S01]  /*8530*/  HMMA.16816.F32.BF16 R104, R4.reuse, R14, R184 ;  /* 0x0000000e0468723c */ /* 0x048fe200000418b8 */
[----:B------:R-:W-:Y:S02]  /*8540*/  IMAD.MOV.U32 R250, RZ, RZ, R102 ;  /* 0x000000fffffa7224 */ /* 0x000fe400078e0066 */
[----:B------:R-:W-:Y:S02]  /*8550*/  IMAD.MOV.U32 R249, RZ, RZ, R101 ;  /* 0x000000fffff97224 */ /* 0x000fe400078e0065 */
[----:B------:R-:W-:Y:S02]  /*8560*/  IMAD.MOV.U32 R223, RZ, RZ, R100 ;  /* 0x000000ffffdf7224 */ /* 0x000fe400078e0064 */
[----:B------:R-:W-:Y:S01]  /*8570*/  IMAD.MOV.U32 R56, RZ, RZ, R145 ;  /* 0x000000ffff387224 */ /* 0x000fe200078e0091 */
[----:B------:R-:W-:Y:S01]  /*8580*/  HMMA.16816.F32.BF16 R100, R4, R12, R224 ;  /* 0x0000000c0464723c */ /* 0x000fe200000418e0 */
[----:B------:R-:W-:Y:S01]  /*8590*/  IMAD.MOV.U32 R2, RZ, RZ, R112 ;  /* 0x000000ffff027224 */ /* 0x000fe200078e0070 */
[----:B------:R-:W3:Y:S01]  /*85a0*/  LDSM.16.MT88.4 R12, [R193+0x1d000] ;  /* 0x01d00000c10c783b */ /* 0x000ee20000004200 */
[----:B------:R-:W-:-:S02]  /*85b0*/  IMAD.MOV.U32 R145, RZ, RZ, R113 ;  /* 0x000000ffff917224 */ /* 0x000fc400078e0071 */
[----:B------:R-:W-:Y:S02]  /*85c0*/  IMAD.MOV.U32 R146, RZ, RZ, R114 ;  /* 0x000000ffff927224 */ /* 0x000fe400078e0072 */
[----:B------:R-:W-:Y:S02]  /*85d0*/  IMAD.MOV.U32 R144, RZ, RZ, R115 ;  /* 0x000000ffff907224 */ /* 0x000fe400078e0073 */
[----:B------:R-:W-:Y:S02]  /*85e0*/  IMAD.MOV.U32 R34, RZ, RZ, R111 ;  /* 0x000000ffff227224 */ /* 0x000fe400078e006f */
[----:B------:R-:W-:Y:S02]  /*85f0*/  IMAD.MOV.U32 R32, RZ, RZ, R110 ;  /* 0x000000ffff207224 */ /* 0x000fe400078e006e */
[----:B------:R-:W-:Y:S02]  /*8600*/  IMAD.MOV.U32 R186, RZ, RZ, R109 ;  /* 0x000000ffffba7224 */ /* 0x000fe400078e006d */
[----:B------:R-:W-:-:S02]  /*8610*/  IMAD.MOV.U32 R187, RZ, RZ, R108 ;  /* 0x000000ffffbb7224 */ /* 0x000fc400078e006c */
[C---:B--2---:R-:W-:Y:S01]  /*8620*/  HMMA.16816.F32.BF16 R108, R4.reuse, R8, R160 ;  /* 0x00000008046c723c */ /* 0x044fe200000418a0 */
[----:B------:R-:W-:Y:S05]  /*8630*/  LDSM.16.MT88.4 R160, [R191+0x19800] ;  /* 0x01980000bfa0783b */ /* 0x000fea0000004200 */
[C---:B------:R-:W-:Y:S01]  /*8640*/  HMMA.16816.F32.BF16 R112, R4.reuse, R10, R152 ;  /* 0x0000000a0470723c */ /* 0x040fe20000041898 */
[----:B------:R-:W2:Y:S05]  /*8650*/  LDSM.16.MT88.4 R8, [R191+0x1f000] ;  /* 0x01f00000bf08783b */ /* 0x000eaa0000004200 */
[C---:B---3--:R-:W-:Y:S06]  /*8660*/  HMMA.16816.F32.BF16 R116, R4.reuse, R12, R116 ;  /* 0x0000000c0474723c */ /* 0x048fec0000041874 */
[C---:B------:R-:W-:Y:S01]  /*8670*/  HMMA.16816.F32.BF16 R120, R4.reuse, R14, R120 ;  /* 0x0000000e0478723c */ /* 0x040fe20000041878 */
[----:B------:R-:W3:Y:S05]  /*8680*/  LDSM.16.MT88.4 R12, [R192+0x1f000] ;  /* 0x01f00000c00c783b */ /* 0x000eea0000004200 */
[C---:B--2---:R-:W-:Y:S06]  /*8690*/  HMMA.16816.F32.BF16 R124, R4.reuse, R8, R124 ;  /* 0x00000008047c723c */ /* 0x044fec000004187c */
[----:B------:R-:W-:Y:S01]  /*86a0*/  HMMA.16816.F32.BF16 R180, R4, R10, R180 ;  /* 0x0000000a04b4723c */ /* 0x000fe200000418b4 */
[----:B------:R-:W2:Y:S01]  /*86b0*/  LDSM.16.MT88.4 R8, [R194+0x1f000] ;  /* 0x01f00000c208783b */ /* 0x000ea20000004200 */
[----:B------:R-:W-:-:S04]  /*86c0*/  IMAD.MOV.U32 R155, RZ, RZ, R223 ;  /* 0x000000ffff9b7224 */ /* 0x000fc800078e00df */
[C---:B---3--:R-:W-:Y:S06]  /*86d0*/  HMMA.16816.F32.BF16 R220, R4.reuse, R14, R80 ;  /* 0x0000000e04dc723c */ /* 0x048fec0000041850 */
[----:B------:R-:W-:Y:S01]  /*86e0*/  HMMA.16816.F32.BF16 R224, R4, R12, R136 ;  /* 0x0000000c04e0723c */ /* 0x000fe20000041888 */
[----:B------:R-:W-:Y:S01]  /*86f0*/  IMAD.MOV.U32 R82, RZ, RZ, R186 ;  /* 0x000000ffff527224 */ /* 0x000fe200078e00ba */
[----:B------:R-:W-:Y:S01]  /*8700*/  LDSM.16.MT88.4 R136, [R193+0x19800] ;  /* 0x01980000c188783b */ /* 0x000fe20000004200 */
[----:B------:R-:W-:-:S03]  /*8710*/  IMAD.MOV.U32 R83, RZ, RZ, R187 ;  /* 0x000000ffff537224 */ /* 0x000fc600078e00bb */
[C---:B--2---:R-:W-:Y:S01]  /*8720*/  HMMA.16816.F32.BF16 R184, R4.reuse, R8, R48 ;  /* 0x0000000804b8723c */ /* 0x044fe20000041830 */
[----:B------:R-:W-:Y:S05]  /*8730*/  LDSM.16.MT88.4 R48, [R192+0x1b800] ;  /* 0x01b80000c030783b */ /* 0x000fea0000004200 */
[C---:B------:R-:W-:Y:S01]  /*8740*/  HMMA.16816.F32.BF16 R12, R4.reuse, R10, R44 ;  /* 0x0000000a040c723c */ /* 0x040fe2000004182c */
[----:B------:R-:W2:Y:S05]  /*8750*/  LDSM.16.MT88.4 R8, [R193+0x1f000] ;  /* 0x01f00000c108783b */ /* 0x000eaa0000004200 */
[C---:B--2---:R-:W-:Y:S06]  /*8760*/  HMMA.16816.F32.BF16 R24, R4.reuse, R8, R24 ;  /* 0x000000080418723c */ /* 0x044fec0000041818 */
[----:B------:R-:W-:Y:S07]  /*8770*/  HMMA.16816.F32.BF16 R20, R4, R10, R20 ;  /* 0x0000000a0414723c */ /* 0x000fee0000041814 */
[----:B------:R-:W-:-:S02]  /*8780*/  IMAD.MOV.U32 R7, RZ, RZ, R155 ;  /* 0x000000ffff077224 */ /* 0x000fc400078e009b */
[----:B------:R-:W2:Y:S01]  /*8790*/  LDSM.16.MT88.4 R152, [R192+0x19800] ;  /* 0x01980000c098783b */ /* 0x000ea20000004200 */
[----:B------:R-:W-:Y:S01]  /*87a0*/  HMMA.16816.F32.BF16 R164, R128, R160, R164 ;  /* 0x000000a080a4723c */ /* 0x000fe200000418a4 */
[----:B------:R-:W-:Y:S02]  /*87b0*/  IMAD.MOV.U32 R6, RZ, RZ, R245 ;  /* 0x000000ffff067224 */ /* 0x000fe400078e00f5 */
[----:B------:R-:W-:-:S03]  /*87c0*/  IMAD.MOV.U32 R245, RZ, RZ, R246 ;  /* 0x000000fffff57224 */ /* 0x000fc600078e00f6 */
[----:B------:R-:W-:Y:S01]  /*87d0*/  HMMA.16816.F32.BF16 R160, R128, R162, R16 ;  /* 0x000000a280a0723c */ /* 0x000fe20000041810 */
[----:B------:R-:W-:Y:S02]  /*87e0*/  IMAD.MOV.U32 R246, RZ, RZ, R0 ;  /* 0x000000fffff67224 */ /* 0x000fe400078e0000 */
[----:B------:R-:W-:-:S04]  /*87f0*/  IMAD.MOV.U32 R0, RZ, RZ, R145 ;  /* 0x000000ffff007224 */ /* 0x000fc800078e0091 */
[----:B------:R-:W-:Y:S02]  /*8800*/  IMAD.MOV.U32 R19, RZ, RZ, R251 ;  /* 0x000000ffff137224 */ /* 0x000fe400078e00fb */
[----:B------:R-:W-:Y:S02]  /*8810*/  IMAD.MOV.U32 R251, RZ, RZ, R32 ;  /* 0x000000fffffb7224 */ /* 0x000fe400078e0020 */
[----:B------:R-:W-:Y:S01]  /*8820*/  IMAD.MOV.U32 R32, RZ, RZ, R34 ;  /* 0x000000ffff207224 */ /* 0x000fe200078e0022 */
[C---:B------:R-:W-:Y:S01]  /*8830*/  HMMA.16816.F32.BF16 R140, R128.reuse, R136, R140 ;  /* 0x00000088808c723c */ /* 0x040fe2000004188c */
[----:B------:R-:W-:Y:S02]  /*8840*/  IMAD.MOV.U32 R18, RZ, RZ, R144 ;  /* 0x000000ffff127224 */ /* 0x000fe400078e0090 */
[----:B------:R-:W-:Y:S02]  /*8850*/  IMAD.MOV.U32 R17, RZ, RZ, R146 ;  /* 0x000000ffff117224 */ /* 0x000fe400078e0092 */
[----:B------:R-:W-:Y:S01]  /*8860*/  IMAD.MOV.U32 R34, RZ, RZ, R147 ;  /* 0x000000ffff227224 */ /* 0x000fe200078e0093 */
[----:B------:R-:W-:Y:S01]  /*8870*/  HMMA.16816.F32.BF16 R136, R128, R138, R40 ;  /* 0x0000008a8088723c */ /* 0x000fe20000041828 */
[----:B------:R-:W3:Y:S01]  /*8880*/  LDSM.16.MT88.4 R144, [R194+0x19800] ;  /* 0x01980000c290783b */ /* 0x000ee20000004200 */
[----:B------:R-:W-:-:S02]  /*8890*/  IMAD.MOV.U32 R5, RZ, RZ, R56 ;  /* 0x000000ffff057224 */ /* 0x000fc400078e0038 */
[----:B------:R-:W-:Y:S01]  /*88a0*/  IMAD.MOV.U32 R4, RZ, RZ, R58 ;  /* 0x000000ffff047224 */ /* 0x000fe200078e003a */
[----:B------:R-:W4:Y:S01]  /*88b0*/  LDSM.16.MT88.4 R40, [R191+0x1b800] ;  /* 0x01b80000bf28783b */ /* 0x000f220000004200 */
[----:B------:R-:W-:Y:S01]  /*88c0*/  IMAD.MOV.U32 R9, RZ, RZ, R57 ;  /* 0x000000ffff097224 */ /* 0x000fe200078e0039 */
[C---:B--2---:R-:W-:Y:S06]  /*88d0*/  HMMA.16816.F32.BF16 R156, R128.reuse, R152, R156 ;  /* 0x00000098809c723c */ /* 0x044fec000004189c */
[----:B------:R-:W-:Y:S07]  /*88e0*/  HMMA.16816.F32.BF16 R152, R128, R154, R28 ;  /* 0x0000009a8098723c */ /* 0x000fee000004181c */
[----:B------:R-:W-:-:S02]  /*88f0*/  IMAD.MOV.U32 R28, RZ, RZ, R2 ;  /* 0x000000ffff1c7224 */ /* 0x000fc400078e0002 */
[----:B------:R-:W-:Y:S02]  /*8900*/  IMAD.MOV.U32 R2, RZ, RZ, R59 ;  /* 0x000000ffff027224 */ /* 0x000fe400078e003b */
[----:B------:R-:W2:Y:S01]  /*8910*/  LDSM.16.MT88.4 R56, [R194+0x1b800] ;  /* 0x01b80000c238783b */ /* 0x000ea20000004200 */
[----:B------:R-:W-:Y:S02]  /*8920*/  IMAD.MOV.U32 R31, RZ, RZ, R82 ;  /* 0x000000ffff1f7224 */ /* 0x000fe400078e0052 */
[----:B------:R-:W-:Y:S02]  /*8930*/  IMAD.MOV.U32 R16, RZ, RZ, R83 ;  /* 0x000000ffff107224 */ /* 0x000fe400078e0053 */
[----:B------:R-:W1:Y:S01]  /*8940*/  LDSM.16.MT88.4 R80, [R192+0x1d800] ;  /* 0x01d80000c050783b */ /* 0x000e620000004200 */
[C---:B------:R-:W-:Y:S03]  /*8950*/  HMMA.16816.F32.BF16 R44, R128.reuse, R48, R64 ;  /* 0x00000030802c723c */ /* 0x040fe60000041840 */
[----:B------:R-:W1:Y:S03]  /*8960*/  LDSM.16.MT88.4 R64, [R193+0x1b800] ;  /* 0x01b80000c140783b */ /* 0x000e660000004200 */
[C---:B---3--:R-:W-:Y:S06]  /*8970*/  HMMA.16816.F32.BF16 R148, R128.reuse, R144, R148 ;  /* 0x000000908094723c */ /* 0x048fec0000041894 */
[C---:B------:R-:W-:Y:S06]  /*8980*/  HMMA.16816.F32.BF16 R144, R128.reuse, R146, R36 ;  /* 0x000000928090723c */ /* 0x040fec0000041824 */
[C---:B----4-:R-:W-:Y:S06]  /*8990*/  HMMA.16816.F32.BF16 R36, R128.reuse, R40, R52 ;  /* 0x000000288024723c */ /* 0x050fec0000041834 */
[C---:B--2---:R-:W-:Y:S01]  /*89a0*/  HMMA.16816.F32.BF16 R52, R128.reuse, R56, R72 ;  /* 0x000000388034723c */ /* 0x044fe20000041848 */
[----:B------:R-:W2:Y:S05]  /*89b0*/  LDSM.16.MT88.4 R72, [R191+0x1d800] ;  /* 0x01d80000bf48783b */ /* 0x000eaa0000004200 */
[C---:B------:R-:W-:Y:S06]  /*89c0*/  HMMA.16816.F32.BF16 R56, R128.reuse, R58, R76 ;  /* 0x0000003a8038723c */ /* 0x040fec000004184c */
[C---:B-1----:R-:W-:Y:S06]  /*89d0*/  HMMA.16816.F32.BF16 R76, R128.reuse, R80, R100 ;  /* 0x00000050804c723c */ /* 0x042fec0000041864 */
[C---:B------:R-:W-:Y:S01]  /*89e0*/  HMMA.16816.F32.BF16 R80, R128.reuse, R82, R104 ;  /* 0x000000528050723c */ /* 0x040fe20000041868 */
[----:B------:R-:W1:Y:S05]  /*89f0*/  LDSM.16.MT88.4 R104, [R191+0x1f800] ;  /* 0x01f80000bf68783b */ /* 0x000e6a0000004200 */
[C---:B------:R-:W-:Y:S06]  /*8a00*/  HMMA.16816.F32.BF16 R40, R128.reuse, R42, R60 ;  /* 0x0000002a8028723c */ /* 0x040fec000004183c */
[C---:B------:R-:W-:Y:S06]  /*8a10*/  HMMA.16816.F32.BF16 R48, R128.reuse, R50, R68 ;  /* 0x000000328030723c */ /* 0x040fec0000041844 */
[C---:B------:R-:W-:Y:S06]  /*8a20*/  HMMA.16816.F32.BF16 R60, R128.reuse, R64, R84 ;  /* 0x00000040803c723c */ /* 0x040fec0000041854 */
[C---:B--2---:R-:W-:Y:S06]  /*8a30*/  HMMA.16816.F32.BF16 R68, R128.reuse, R72, R92 ;  /* 0x000000488044723c */ /* 0x044fec000004185c */
[C---:B------:R-:W-:Y:S01]  /*8a40*/  HMMA.16816.F32.BF16 R64, R128.reuse, R66, R88 ;  /* 0x000000428040723c */ /* 0x040fe20000041858 */
[----:B------:R-:W2:Y:S05]  /*8a50*/  LDSM.16.MT88.4 R88, [R194+0x1d800] ;  /* 0x01d80000c258783b */ /* 0x000eaa0000004200 */
[----:B------:R-:W-:Y:S01]  /*8a60*/  HMMA.16816.F32.BF16 R72, R128, R74, R96 ;  /* 0x0000004a8048723c */ /* 0x000fe20000041860 */
[----:B------:R-:W3:Y:S01]  /*8a70*/  LDSM.16.MT88.4 R96, [R193+0x1d800] ;  /* 0x01d80000c160783b */ /* 0x000ee20000004200 */
[----:B------:R-:W-:Y:S01]  /*8a80*/  IMAD.MOV.U32 R30, RZ, RZ, R4 ;  /* 0x000000ffff1e7224 */ /* 0x000fe200078e0004 */
[----:B------:R-:W-:-:S03]  /*8a90*/  UIMAD.WIDE UR10, UR10, 0x2, URZ ;  /* 0x000000020a0a78a5 */ /* 0x000fc6000f8e023f */
[----:B-1----:R-:W-:Y:S01]  /*8aa0*/  HMMA.16816.F32.BF16 R100, R128, R104, R124 ;  /* 0x000000688064723c */ /* 0x002fe2000004187c */
[----:B------:R-:W-:Y:S01]  /*8ab0*/  FADD.FTZ R2, R2, R242 ;  /* 0x000000f202027221 */ /* 0x000fe20000010000 */
[----:B------:R-:W-:-:S04]  /*8ac0*/  LEA R4, P1, R28, UR6, 0x1 ;  /* 0x000000061c047c11 */ /* 0x000fc8000f8208ff */
[----:B------:R-:W-:Y:S01]  /*8ad0*/  HMMA.16816.F32.BF16 R104, R128, R106, R180 ;  /* 0x0000006a8068723c */ /* 0x000fe200000418b4 */
[----:B------:R-:W-:Y:S02]  /*8ae0*/  IMAD.MOV.U32 R29, RZ, RZ, R5 ;  /* 0x000000ffff1d7224 */ /* 0x000fe400078e0005 */
[----:B------:R-:W-:-:S04]  /*8af0*/  FADD.FTZ R0, R0, R243 ;  /* 0x000000f300007221 */ /* 0x000fc80000010000 */
[----:B------:R-:W-:Y:S02]  /*8b00*/  IMAD.MOV.U32 R183, RZ, RZ, R9 ;  /* 0x000000ffffb77224 */ /* 0x000fe400078e0009 */
[----:B------:R-:W-:Y:S01]  /*8b10*/  FADD.FTZ R2, R6, R2 ;  /* 0x0000000206027221 */ /* 0x000fe20000010000 */
[----:B------:R-:W-:Y:S02]  /*8b20*/  LDSM.16.MT88.4 R8, [R193+0x1f800] ;  /* 0x01f80000c108783b */ /* 0x000fe40000004200 */
[----:B------:R-:W-:Y:S02]  /*8b30*/  LEA.HI.X R5, R28, UR7, R183, 0x1, P1 ;  /* 0x000000071c057c11 */ /* 0x000fe400088f0cb7 */
[----:B------:R-:W-:Y:S01]  /*8b40*/  IADD3 R6, P1, R4, UR10, RZ ;  /* 0x0000000a04067c10 */ /* 0x000fe2000ff3e0ff */
[----:B------:R-:W-:Y:S01]  /*8b50*/  FADD.FTZ R0, R7, R0 ;  /* 0x0000000007007221 */ /* 0x000fe20000010000 */
[C---:B--2---:R-:W-:Y:S06]  /*8b60*/  HMMA.16816.F32.BF16 R84, R128.reuse, R88, R108 ;  /* 0x000000588054723c */ /* 0x044fec000004186c */
[C---:B---3--:R-:W-:Y:S06]  /*8b70*/  HMMA.16816.F32.BF16 R92, R128.reuse, R96, R116 ;  /* 0x00000060805c723c */ /* 0x048fec0000041874 */
[C---:B------:R-:W-:Y:S01]  /*8b80*/  HMMA.16816.F32.BF16 R88, R128.reuse, R90, R112 ;  /* 0x0000005a8058723c */ /* 0x040fe20000041870 */
[----:B------:R-:W1:Y:S05]  /*8b90*/  LDSM.16.MT88.4 R112, [R192+0x1f800] ;  /* 0x01f80000c070783b */ /* 0x000e6a0000004200 */
[----:B------:R-:W-:Y:S01]  /*8ba0*/  HMMA.16816.F32.BF16 R96, R128, R98, R120 ;  /* 0x000000628060723c */ /* 0x000fe20000041878 */
[----:B------:R-:W2:Y:S01]  /*8bb0*/  LDSM.16.MT88.4 R120, [R194+0x1f800] ;  /* 0x01f80000c278783b */ /* 0x000ea20000004200 */
[----:B------:R-:W-:-:S03]  /*8bc0*/  IADD3.X R7, R5, UR11, RZ, P1, !PT ;  /* 0x0000000b05077c10 */ /* 0x000fc60008ffe4ff */
[----:B------:R-:W-:Y:S01]  /*8bd0*/  STG.E.U16 desc[UR30][R4.64], R237 ;  /* 0x000000ed04007986 */ /* 0x000fe2000c10151e */
[----:B------:R-:W-:-:S03]  /*8be0*/  FADD.FTZ R2, R29, R2 ;  /* 0x000000021d027221 */ /* 0x000fc60000010000 */
[----:B------:R-:W-:Y:S01]  /*8bf0*/  STG.E.U16 desc[UR30][R4.64+0x2], R236 ;  /* 0x000002ec04007986 */ /* 0x000fe2000c10151e */
[----:B------:R-:W-:-:S03]  /*8c00*/  FADD.FTZ R0, R30, R0 ;  /* 0x000000001e007221 */ /* 0x000fc60000010000 */
[----:B------:R-:W-:Y:S04]  /*8c10*/  STG.E.U16 desc[UR30][R6.64], R239 ;  /* 0x000000ef06007986 */ /* 0x000fe8000c10151e */
[----:B------:R-:W-:Y:S04]  /*8c20*/  STG.E.U16 desc[UR30][R6.64+0x2], R238 ;  /* 0x000002ee06007986 */ /* 0x000fe8000c10151e */
[----:B------:R-:W-:Y:S04]  /*8c30*/  STG.E.U16 desc[UR30][R4.64+0x10], R233 ;  /* 0x000010e904007986 */ /* 0x000fe8000c10151e */
[----:B------:R-:W-:Y:S04]  /*8c40*/  STG.E.U16 desc[UR30][R4.64+0x12], R232 ;  /* 0x000012e804007986 */ /* 0x000fe8000c10151e */
        /* <DEDUP_REMOVED lines=35> */
[----:B------:R-:W-:-:S03]  /*8e80*/  FADD.FTZ R0, R248, R0 ;  /* 0x00000000f8007221 */ /* 0x000fc60000010000 */
[----:B------:R-:W-:Y:S01]  /*8e90*/  FADD.FTZ R246, R249, R246 ;  /* 0x000000f6f9f67221 */ /* 0x000fe20000010000 */
[----:B------:R-:W-:Y:S01]  /*8ea0*/  FADD.FTZ R0, R250, R0 ;  /* 0x00000000fa007221 */ /* 0x000fe20000010000 */
[----:B-1----:R-:W-:Y:S02]  /*8eb0*/  HMMA.16816.F32.BF16 R108, R128, R112, R224 ;  /* 0x00000070806c723c */ /* 0x002fe400000418e0 */
[----:B------:R-:W-:Y:S01]  /*8ec0*/  FADD.FTZ R246, R251, R246 ;  /* 0x000000f6fbf67221 */ /* 0x000fe20000010000 */
[----:B------:R-:W-:-:S03]  /*8ed0*/  FADD.FTZ R0, R32, R0 ;  /* 0x0000000020007221 */ /* 0x000fc60000010000 */
[----:B--2---:R-:W-:Y:S01]  /*8ee0*/  HMMA.16816.F32.BF16 R116, R128, R120, R184 ;  /* 0x000000788074723c */ /* 0x004fe200000418b8 */
[----:B------:R-:W-:Y:S01]  /*8ef0*/  FADD.FTZ R246, R34, R246 ;  /* 0x000000f622f67221 */ /* 0x000fe20000010000 */
[----:B---3--:R-:W-:-:S04]  /*8f00*/  FADD.FTZ R235, R33, R0 ;  /* 0x0000000021eb7221 */ /* 0x008fc80000010000 */
[C---:B------:R-:W-:Y:S06]  /*8f10*/  HMMA.16816.F32.BF16 R112, R128.reuse, R114, R220 ;  /* 0x000000728070723c */ /* 0x040fec00000418dc */
[C---:B------:R-:W-:Y:S06]  /*8f20*/  HMMA.16816.F32.BF16 R120, R128.reuse, R122, R12 ;  /* 0x0000007a8078723c */ /* 0x040fec000004180c */
[C---:B------:R-:W-:Y:S06]  /*8f30*/  HMMA.16816.F32.BF16 R124, R128.reuse, R8, R24 ;  /* 0x00000008807c723c */ /* 0x040fec0000041818 */
[----:B------:R-:W-:Y:S01]  /*8f40*/  HMMA.16816.F32.BF16 R128, R128, R10, R20 ;  /* 0x0000000a8080723c */ /* 0x000fe20000041814 */
[----:B------:R-:W-:-:S08]  /*8f50*/  NOP ;  /* 0x0000000000007918 */ /* 0x000fd00000000000 */
[----:B----4-:R-:W-:-:S15]  /*8f60*/  @!P0 BRA `(.L_x_1904) ;  /* 0x0000005c00d48947 */ /* 0x010fde0003800000 */
[----:B------:R-:W2:Y:S01]  /*8f70*/  LDL.LU R33, [R1+0xc0] ;  /* 0x0000c00001217983 */ /* 0x000ea20000300800 */
[----:B------:R-:W1:Y:S01]  /*8f80*/  S2R R0, SR_TID.X ;  /* 0x0000000000007919 */ /* 0x000e620000002100 */
[----:B------:R-:W-:Y:S01]  /*8f90*/  IMAD.U32 R13, RZ, RZ, UR27 ;  /* 0x0000001bff0d7e24 */ /* 0x000fe2000f8e00ff */
[----:B------:R-:W-:Y:S01]  /*8fa0*/  ULDC UR4, c[0x0][0x2d0] ;  /* 0x0000b40000047ab9 */ /* 0x000fe20000000800 */
[----:B------:R-:W-:Y:S01]  /*8fb0*/  ULDC.64 UR8, c[0x0][0x218] ;  /* 0x0000860000087ab9 */ /* 0x000fe20000000a00 */
[----:B------:R-:W3:Y:S01]  /*8fc0*/  LDL.LU R32, [R1+0x90] ;  /* 0x0000900001207983 */ /* 0x000ee20000300800 */
[----:B------:R-:W-:Y:S01]  /*8fd0*/  ULDC.64 UR6, c[0x0][0x220] ;  /* 0x0000880000067ab9 */ /* 0x000fe20000000a00 */
[----:B------:R-:W-:Y:S01]  /*8fe0*/  IMAD.MOV.U32 R133, RZ, RZ, R3 ;  /* 0x000000ffff857224 */ /* 0x000fe200078e0003 */
[----:B------:R-:W4:Y:S01]  /*8ff0*/  LDC.64 R224, c[0x0][0x250] ;  /* 0x00009400ffe07b82 */ /* 0x000f220000000a00 */
[----:B------:R-:W4:Y:S01]  /*9000*/  LDL.LU R251, [R1+0xc4] ;  /* 0x0000c40001fb7983 */ /* 0x000f220000300800 */
[----:B------:R-:W-:Y:S01]  /*9010*/  UMOV UR34, URZ ;  /* 0x0000003f00227c82 */ /* 0x000fe20008000000 */
[----:B------:R-:W-:-:S02]  /*9020*/  ULDC UR27, c[0x0][0x2d0] ;  /* 0x0000b400001b7ab9 */ /* 0x000fc40000000800 */
[----:B------:R-:W2:Y:S01]  /*9030*/  LDL.LU R34, [R1+0xc8] ;  /* 0x0000c80001227983 */ /* 0x000ea20000300800 */
[----:B-1----:R-:W-:-:S04]  /*9040*/  SHF.R.S32.HI R12, RZ, 0x1f, R0 ;  /* 0x0000001fff0c7819 */ /* 0x002fc80000011400 */
[----:B------:R-:W-:-:S04]  /*9050*/  LEA.HI R12, R12, R0, RZ, 0x3 ;  /* 0x000000000c0c7211 */ /* 0x000fc800078f18ff */
[----:B------:R-:W-:-:S05]  /*9060*/  LOP3.LUT R6, R12, 0xfffffff8, RZ, 0xc0, !PT ;  /* 0xfffffff80c067812 */ /* 0x000fca00078ec0ff */
[----:B------:R-:W-:-:S04]  /*9070*/  IMAD.IADD R6, R0, 0x1, -R6 ;  /* 0x0000000100067824 */ /* 0x000fc800078e0a06 */
[----:B------:R-:W-:-:S05]  /*9080*/  IMAD.SHL.U32 R6, R6, 0x8, RZ ;  /* 0x0000000806067824 */ /* 0x000fca00078e00ff */
[--C-:B------:R-:W-:Y:S02]  /*9090*/  SHF.R.S32.HI R7, RZ, 0x1f, R6.reuse ;  /* 0x0000001fff077819 */ /* 0x100fe40000011406 */
[----:B------:R-:W-:Y:S02]  /*90a0*/  LOP3.LUT R14, R0, 0x3, RZ, 0xc0, !PT ;  /* 0x00000003000e7812 */ /* 0x000fe400078ec0ff */
[----:B------:R-:W-:Y:S01]  /*90b0*/  ISETP.GE.AND P1, PT, R6, UR4, PT ;  /* 0x0000000406007c0c */ /* 0x000fe2000bf26270 */
[----:B--2---:R-:W-:-:S04]  /*90c0*/  IMAD.WIDE.U32 R8, R34, UR22, R6 ;  /* 0x0000001622087c25 */ /* 0x004fc8000f8e0006 */
[----:B------:R-:W-:Y:S02]  /*90d0*/  IMAD.MOV.U32 R34, RZ, RZ, R33 ;  /* 0x000000ffff227224 */ /* 0x000fe400078e0021 */
[----:B------:R-:W2:Y:S01]  /*90e0*/  LDL.LU R33, [R1+0xbc] ;  /* 0x0000bc0001217983 */ /* 0x000ea20000300800 */
[----:B----4-:R-:W-:Y:S01]  /*90f0*/  IMAD.WIDE.U32 R10, R251, UR22, R6 ;  /* 0x00000016fb0a7c25 */ /* 0x010fe2000f8e0006 */
[----:B------:R-:W-:-:S03]  /*9100*/  IADD3 R2, P0, R8, UR28, RZ ;  /* 0x0000001c08027c10 */ /* 0x000fc6000ff1e0ff */
[----:B------:R-:W-:Y:S01]  /*9110*/  IMAD.U32 R7, RZ, RZ, UR25 ;  /* 0x00000019ff077e24 */ /* 0x000fe2000f8e00ff */
[----:B------:R-:W-:Y:S01]  /*9120*/  IADD3 R0, P2, R10, UR26, RZ ;  /* 0x0000001a0a007c10 */ /* 0x000fe2000ff5e0ff */
[----:B---3--:R-:W-:Y:S01]  /*9130*/  IMAD R10, R14, -0x2, R32 ;  /* 0xfffffffe0e0a7824 */ /* 0x008fe200078e0220 */
[----:B------:R-:W-:Y:S01]  /*9140*/  IADD3.X R8, R13, UR38, R9, P0, !PT ;  /* 0x000000260d087c10 */ /* 0x000fe200087fe409 */
[----:B------:R-:W-:Y:S01]  /*9150*/  IMAD.U32 R6, RZ, RZ, UR32 ;  /* 0x00000020ff067e24 */ /* 0x000fe2000f8e00ff */
[----:B------:R-:W-:Y:S02]  /*9160*/  IADD3.X R7, R7, UR33, R11, P2, !PT ;  /* 0x0000002107077c10 */ /* 0x000fe400097fe40b */
[----:B------:R-:W-:Y:S02]  /*9170*/  LEA R13, P2, R0, UR8, 0x1 ;  /* 0x00000008000d7c11 */ /* 0x000fe4000f8408ff */
[----:B------:R-:W-:Y:S02]  /*9180*/  LEA R11, P0, R2, UR6, 0x1 ;  /* 0x00000006020b7c11 */ /* 0x000fe4000f8008ff */
[----:B------:R-:W-:-:S02]  /*9190*/  IADD3 R9, R6, -UR19, R10 ;  /* 0x8000001306097c10 */ /* 0x000fc4000fffe00a */
[----:B------:R-:W-:Y:S01]  /*91a0*/  LEA.HI.X R6, R0, UR9, R7, 0x1, P2 ;  /* 0x0000000900067c11 */ /* 0x000fe200090f0c07 */
[----:B------:R-:W-:Y:S04]  /*91b0*/  STL [R1+0x7c], R13 ;  /* 0x00007c0d01007387 */ /* 0x000fe80000100800 */
[----:B------:R-:W-:Y:S04]  /*91c0*/  STL [R1+0x78], R11 ;  /* 0x0000780b01007387 */ /* 0x000fe80000100800 */
[----:B------:R-:W-:Y:S04]  /*91d0*/  STL [R1+0x90], R9 ;  /* 0x0000900901007387 */ /* 0x000fe80000100800 */
[----:B------:R1:W-:Y:S01]  /*91e0*/  STL [R1+0x74], R6 ;  /* 0x0000740601007387 */ /* 0x0003e20000100800 */
[----:B------:R-:W-:Y:S01]  /*91f0*/  LEA.HI.X R0, R2, UR7, R8, 0x1, P0 ;  /* 0x0000000702007c11 */ /* 0x000fe200080f0c08 */
[----:B------:R-:W-:Y:S01]  /*9200*/  UIADD3 UR4, UR32, 0x3f, URZ ;  /* 0x0000003f20047890 */ /* 0x000fe2000fffe03f */
[----:B------:R-:W3:Y:S01]  /*9210*/  @!P1 LDC.64 R2, c[0x0][0x220] ;  /* 0x00008800ff029b82 */ /* 0x000ee20000000a00 */
[----:B------:R-:W-:Y:S01]  /*9220*/  IADD3 R218, P2, R4, -0x80, RZ ;  /* 0xffffff8004da7810 */ /* 0x000fe20007f5e0ff */
[----:B------:R-:W-:-:S06]  /*9230*/  IMAD.WIDE.U32 R244, R34, -0x2daee0ad, RZ ;  /* 0xd2511f5322f47825 */ /* 0x000fcc00078e00ff */
[----:B-1----:R-:W1:Y:S01]  /*9240*/  @!P1 LDC.64 R6, c[0x0][0x220] ;  /* 0x00008800ff069b82 */ /* 0x002e620000000a00 */
[----:B------:R4:W-:Y:S01]  /*9250*/  STL [R1+0x70], R0 ;  /* 0x0000700001007387 */ /* 0x0009e20000100800 */
[----:B------:R-:W-:Y:S01]  /*9260*/  USHF.R.S32.HI UR32, URZ, 0x1f, UR4 ;  /* 0x0000001f3f207899 */ /* 0x000fe20008011404 */
[----:B------:R-:W-:Y:S02]  /*9270*/  ULDC.64 UR6, c[0x0][0x248] ;  /* 0x0000920000067ab9 */ /* 0x000fe40000000a00 */
[----:B-1----:R1:W-:Y:S04]  /*9280*/  @!P1 STL.64 [R1+0x88], R6 ;  /* 0x0000880601009387 */ /* 0x0023e80000100a00 */
[----:B---3--:R3:W-:Y:S01]  /*9290*/  @!P1 STL.64 [R1+0x80], R2 ;  /* 0x0000800201009387 */ /* 0x0087e20000100a00 */
[----:B------:R-:W-:Y:S01]  /*92a0*/  ULEA.HI UR32, UR32, UR4, URZ, 0x6 ;  /* 0x0000000420207291 */ /* 0x000fe2000f8f303f */
[----:B----4-:R-:W-:Y:S01]  /*92b0*/  IMAD.MOV.U32 R0, RZ, RZ, R132 ;  /* 0x000000ffff007224 */ /* 0x010fe200078e0084 */
[----:B------:R-:W-:Y:S01]  /*92c0*/  IADD3.X R219, R5, -0x1, RZ, P2, !PT ;  /* 0xffffffff05db7810 */ /* 0x000fe200017fe4ff */
[----:B------:R-:W-:Y:S01]  /*92d0*/  ULDC UR4, c[0x0][0x2ec] ;  /* 0x0000bb0000047ab9 */ /* 0x000fe20000000800 */
[----:B-1----:R-:W-:-:S05]  /*92e0*/  IMAD.WIDE.U32 R6, R252, -0x326172a9, RZ ;  /* 0xcd9e8d57fc067825 */ /* 0x002fca00078e00ff */
[----:B------:R1:W-:Y:S01]  /*92f0*/  STL.64 [R1+0x68], R6 ;  /* 0x0000680601007387 */ /* 0x0003e20000100a00 */
[----:B---3--:R-:W-:-:S04]  /*9300*/  SHF.R.S32.HI R2, RZ, 0x3, R12 ;  /* 0x00000003ff027819 */ /* 0x008fc8000001140c */
[----:B------:R-:W-:Y:S02]  /*9310*/  IADD3 R238, P0, R2, 0x20, RZ ;  /* 0x0000002002ee7810 */ /* 0x000fe40007f1e0ff */
[----:B------:R-:W-:Y:S01]  /*9320*/  SHF.R.S32.HI R2, RZ, 0x1f, R2 ;  /* 0x0000001fff027819 */ /* 0x000fe20000011402 */
[----:B------:R-:W-:-:S04]  /*9330*/  USHF.R.S32.HI UR32, URZ, 0x6, UR32 ;  /* 0x000000063f207899 */ /* 0x000fc80008011420 */
[----:B------:R-:W-:Y:S01]  /*9340*/  IMAD.X R239, RZ, RZ, R2, P0 ;  /* 0x000000ffffef7224 */ /* 0x000fe200000e0602 */
[----:B------:R-:W-:Y:S02]  /*9350*/  UIADD3 UR28, UR32, -0x2, URZ ;  /* 0xfffffffe201c7890 */ /* 0x000fe4000fffe03f */
[----:B------:R-:W-:Y:S01]  /*9360*/  UIADD3 UR32, UR32, -0x3, URZ ;  /* 0xfffffffd20207890 */ /* 0x000fe2000fffe03f */
[----:B--2---:R-:W-:-:S05]  /*9370*/  LOP3.LUT R242, R7, R33, RZ, 0x3c, !PT ;  /* 0x0000002107f27212 */ /* 0x004fca00078e3cff */
[----:B------:R-:W-:Y:S01]  /*9380*/  IMAD.WIDE.U32 R242, R242, -0x2daee0ad, RZ ;  /* 0xd2511f53f2f27825 */ /* 0x000fe200078e00ff */
[----:B-1----:R-:W-:Y:S06]  /*9390*/  BRA `(.L_x_1905) ;  /* 0x0000000000fc7947 */ /* 0x002fec0003800000 */
.L_x_1907:
        /* <DEDUP_REMOVED lines=63> */
.L_x_1905:
[----:B------:R-:W2:Y:S01]  /*9790*/  LDL.64 R12, [R1+0xa8] ;  /* 0x0000a800010c7983 */ /* 0x000ea20000100a00 */
[----:B------:R-:W-:Y:S01]  /*97a0*/  UIADD3 UR33, UR28, -UR34, URZ ;  /* 0x800000221c217290 */ /* 0x000fe2000fffe03f */
[----:B------:R-:W-:Y:S04]  /*97b0*/  DEPBAR.LE SB0, 0x0 ;  /* 0x000080000000791a */ /* 0x000fe80000000000 */
[----:B------:R-:W3:Y:S01]  /*97c0*/  LDL R11, [R1+0xb8] ;  /* 0x0000b800010b7983 */ /* 0x000ee20000100800 */
        /* <DEDUP_REMOVED lines=8> */
[C---:B------:R-:W-:Y:S01]  /*9850*/  IMAD R7, R224.reuse, UR8, RZ ;  /* 0x00000008e0077c24 */ /* 0x040fe2000f8e02ff */
        /* <DEDUP_REMOVED lines=311> */
.L_x_1906:
[----:B-1----:R-:W2:Y:S01]  /*abd0*/  LDL R2, [R1+0x90] ;  /* 0x0000900001027983 */ /* 0x002ea20000100800 */
[----:B------:R-:W-:Y:S01]  /*abe0*/  IMAD.U32 R132, RZ, RZ, UR33 ;  /* 0x00000021ff847e24 */ /* 0x000fe2000f8e00ff */
[----:B------:R-:W-:Y:S02]  /*abf0*/  UIADD3 UR26, UR36, -0x61c88647, URZ ;  /* 0x9e3779b9241a7890 */ /* 0x000fe4000fffe03f */
[----:B------:R-:W3:Y:S01]  /*ac00*/  LDL.64 R220, [R1+0x68] ;  /* 0x0000680001dc7983 */ /* 0x000ee20000100a00 */
[----:B------:R-:W-:Y:S02]  /*ac10*/  USHF.L.U32 UR29, UR33, 0x1, URZ ;  /* 0x00000001211d7899 */ /* 0x000fe4000800063f */
[----:B------:R-:W-:Y:S02]  /*ac20*/  UIADD3 UR9, UR37, -0x4498517b, URZ ;  /* 0xbb67ae8525097890 */ /* 0x000fe4000fffe03f */
[----:B------:R-:W-:Y:S02]  /*ac30*/  ULOP3.LUT UR8, UR29, UR37, URZ, 0x3c, !UPT ;  /* 0x000000251d087292 */ /* 0x000fe4000f8e3c3f */
[----:B------:R-:W-:Y:S02]  /*ac40*/  UIADD3 UR25, UR36, 0x3c6ef372, URZ ;  /* 0x3c6ef37224197890 */ /* 0x000fe4000fffe03f */
[----:B------:R-:W-:Y:S02]  /*ac50*/  UIADD3 UR23, UR37, 0x32370b8f, URZ ;  /* 0x32370b8f25177890 */ /* 0x000fe4000fffe03f */
[----:B------:R-:W-:Y:S02]  /*ac60*/  UIADD3 UR24, UR36, -0x255992d5, URZ ;  /* 0xdaa66d2b24187890 */ /* 0x000fe4000fffe03f */
[----:B------:R-:W-:Y:S02]  /*ac70*/  UIADD3 UR22, UR36, 0x78dde6e4, URZ ;  /* 0x78dde6e424167890 */ /* 0x000fe4000fffe03f */
[----:B------:R-:W-:Y:S02]  /*ac80*/  UIADD3 UR21, UR37, -0x126145ec, URZ ;  /* 0xed9eba1425157890 */ /* 0x000fe4000fffe03f */
[----:B------:R-:W-:Y:S02]  /*ac90*/  UIADD3 UR15, UR37, -0x56f99767, URZ ;  /* 0xa9066899250f7890 */ /* 0x000fe4000fffe03f */
[----:B------:R-:W-:Y:S02]  /*aca0*/  UIADD3 UR20, UR36, 0x1715609d, URZ ;  /* 0x1715609d24147890 */ /* 0x000fe4000fffe03f */
        /* <DEDUP_REMOVED lines=10> */
[C---:B------:R-:W-:Y:S01]  /*ad50*/  VIADD R134, R132.reuse, 0xfffffff8 ;  /* 0xfffffff884867836 */ /* 0x040fe20000000000 */
[----:B------:R-:W-:Y:S01]  /*ad60*/  ISETP.GE.AND P3, PT, R135, RZ, PT ;  /* 0x000000ff8700720c */ /* 0x000fe20003f66270 */
[C---:B------:R-:W-:Y:S01]  /*ad70*/  VIADD R170, R132.reuse, 0xffffffef ;  /* 0xffffffef84aa7836 */ /* 0x040fe20000000000 */
[----:B------:R-:W-:Y:S01]  /*ad80*/  I2FP.F32.S32 R168, R168 ;  /* 0x000000a800a87245 */ /* 0x000fe20000201400 */
[----:B------:R-:W-:Y:S01]  /*ad90*/  VIADD R169, R132, 0xffffffe8 ;  /* 0xffffffe884a97836 */ /* 0x000fe20000000000 */
[----:B------:R-:W-:Y:S03]  /*ada0*/  ISETP.GE.AND P2, PT, R134, RZ, PT ;  /* 0x000000ff8600720c */ /* 0x000fe60003f46270 */
[C---:B------:R-:W-:Y:S01]  /*adb0*/  FFMA.FTZ R4, R168.reuse, -UR5, R4 ;  /* 0x80000005a8047c23 */ /* 0x040fe20008010004 */
[----:B------:R-:W-:Y:S01]  /*adc0*/  FFMA.FTZ R10, R168, -UR5, R10 ;  /* 0x80000005a80a7c23 */ /* 0x000fe2000801000a */
[C---:B------:R-:W-:Y:S01]  /*add0*/  VIADD R168, R132.reuse, 0xffffffe7 ;  /* 0xffffffe784a87836 */ /* 0x040fe20000000000 */
[----:B------:R-:W-:Y:S02]  /*ade0*/  ISETP.GE.AND P5, PT, R169, RZ, PT ;  /* 0x000000ffa900720c */ /* 0x000fe40003fa6270 */
[C---:B------:R-:W-:Y:S02]  /*adf0*/  @!P0 IADD3 R2, -R132.reuse, -0x8, RZ ;  /* 0xfffffff884028810 */ /* 0x040fe40007ffe1ff */
[----:B------:R-:W-:Y:S02]  /*ae00*/  ISETP.GE.AND P0, PT, R3, RZ, PT ;  /* 0x000000ff0300720c */ /* 0x000fe40003f06270 */
[----:B------:R-:W-:Y:S02]  /*ae10*/  I2FP.F32.S32 R2, R2 ;  /* 0x0000000200027245 */ /* 0x000fe40000201400 */
[C---:B------:R-:W-:Y:S02]  /*ae20*/  @!P3 IADD3 R135, -R132.reuse, 0x1, RZ ;  /* 0x000000018487b810 */ /* 0x040fe40007ffe1ff */
[----:B------:R-:W-:Y:S01]  /*ae30*/  @!P2 IADD3 R134, -R132, 0x8, RZ ;  /* 0x000000088486a810 */ /* 0x000fe20007ffe1ff */
[----:B------:R-:W-:Y:S01]  /*ae40*/  FFMA.FTZ R6, R2, -UR5, R6 ;  /* 0x8000000502067c23 */ /* 0x000fe20008010006 */
[C---:B------:R-:W-:Y:S01]  /*ae50*/  VIADD R2, R132.reuse, 0xfffffff0 ;  /* 0xfffffff084027836 */ /* 0x040fe20000000000 */
[----:B------:R-:W-:Y:S02]  /*ae60*/  I2FP.F32.S32 R135, R135 ;  /* 0x0000008700877245 */ /* 0x000fe40000201400 */
[----:B------:R-:W-:Y:S02]  /*ae70*/  I2FP.F32.S32 R134, R134 ;  /* 0x0000008600867245 */ /* 0x000fe40000201400 */
[----:B------:R-:W-:Y:S01]  /*ae80*/  @!P0 IADD3 R3, -R132, 0x9, RZ ;  /* 0x0000000984038810 */ /* 0x000fe20007ffe1ff */
[C---:B------:R-:W-:Y:S01]  /*ae90*/  FFMA.FTZ R11, R135.reuse, -UR5, R11 ;  /* 0x80000005870b7c23 */ /* 0x040fe2000801000b */
[----:B------:R-:W-:Y:S01]  /*aea0*/  ISETP.GE.AND P0, PT, R2, RZ, PT ;  /* 0x000000ff0200720c */ /* 0x000fe20003f06270 */
[----:B------:R-:W-:Y:S01]  /*aeb0*/  FFMA.FTZ R5, R135, -UR5, R5 ;  /* 0x8000000587057c23 */ /* 0x000fe20008010005 */
[----:B------:R-:W-:Y:S01]  /*aec0*/  VIADD R135, R132, 0x7 ;  /* 0x0000000784877836 */ /* 0x000fe20000000000 */
[----:B------:R-:W-:Y:S01]  /*aed0*/  ISETP.GE.AND P4, PT, R168, RZ, PT ;  /* 0x000000ffa800720c */ /* 0x000fe20003f86270 */
[C---:B------:R-:W-:Y:S01]  /*aee0*/  FFMA.FTZ R8, R134.reuse, -UR5, R8 ;  /* 0x8000000586087c23 */ /* 0x040fe20008010008 */
[----:B------:R-:W-:Y:S01]  /*aef0*/  FFMA.FTZ R14, R134, -UR5, R14 ;  /* 0x80000005860e7c23 */ /* 0x000fe2000801000e */
[----:B------:R-:W-:Y:S01]  /*af00*/  ISETP.GE.AND P2, PT, R170, RZ, PT ;  /* 0x000000ffaa00720c */ /* 0x000fe20003f46270 */
[C---:B------:R-:W-:Y:S01]  /*af10*/  VIADD R134, R132.reuse, 0xffffffe0 ;  /* 0xffffffe084867836 */ /* 0x040fe20000000000 */
[----:B------:R-:W-:Y:S02]  /*af20*/  I2FP.F32.S32 R3, R3 ;  /* 0x0000000300037245 */ /* 0x000fe40000201400 */
[----:B------:R-:W-:Y:S02]  /*af30*/  @!P5 IADD3 R169, -R132, 0x18, RZ ;  /* 0x0000001884a9d810 */ /* 0x000fe40007ffe1ff */
[----:B------:R-:W-:Y:S01]  /*af40*/  ISETP.GE.AND P3, PT, R134, RZ, PT ;  /* 0x000000ff8600720c */ /* 0x000fe20003f66270 */
[C---:B------:R-:W-:Y:S01]  /*af50*/  FFMA.FTZ R9, R3.reuse, -UR5, R9 ;  /* 0x8000000503097c23 */ /* 0x040fe20008010009 */
[C---:B------:R-:W-:Y:S01]  /*af60*/  @!P0 IADD3 R2, -R132.reuse, 0x10, RZ ;  /* 0x0000001084028810 */ /* 0x040fe20007ffe1ff */
[----:B------:R-:W-:Y:S01]  /*af70*/  FFMA.FTZ R15, R3, -UR5, R15 ;  /* 0x80000005030f7c23 */ /* 0x000fe2000801000f */
[----:B------:R-:W-:Y:S01]  /*af80*/  ISETP.GE.AND P0, PT, R135, RZ, PT ;  /* 0x000000ff8700720c */ /* 0x000fe20003f06270 */
[C---:B------:R-:W-:Y:S01]  /*af90*/  VIADD R3, R132.reuse, 0xffffffdf ;  /* 0xffffffdf84037836 */ /* 0x040fe20000000000 */
[----:B------:R-:W-:Y:S02]  /*afa0*/  I2FP.F32.S32 R2, R2 ;  /* 0x0000000200027245 */ /* 0x000fe40000201400 */
[C---:B------:R-:W-:Y:S02]  /*afb0*/  @!P4 IADD3 R168, -R132.reuse, 0x19, RZ ;  /* 0x0000001984a8c810 */ /* 0x040fe40007ffe1ff */
[----:B------:R-:W-:Y:S01]  /*afc0*/  @!P2 IADD3 R170, -R132, 0x11, RZ ;  /* 0x0000001184aaa810 */ /* 0x000fe20007ffe1ff */
[C---:B------:R-:W-:Y:S01]  /*afd0*/  FFMA.FTZ R12, R2.reuse, -UR5, R12 ;  /* 0x80000005020c7c23 */ /* 0x040fe2000801000c */
[----:B------:R-:W-:Y:S01]  /*afe0*/  FFMA.FTZ R18, R2, -UR5, R18 ;  /* 0x8000000502127c23 */ /* 0x000fe20008010012 */
[C---:B------:R-:W-:Y:S01]  /*aff0*/  VIADD R2, R132.reuse, 0xffffffd8 ;  /* 0xffffffd884027836 */ /* 0x040fe20000000000 */
[----:B------:R-:W-:Y:S02]  /*b000*/  ISETP.GE.AND P2, PT, R3, RZ, PT ;  /* 0x000000ff0300720c */ /* 0x000fe40003f46270 */
[----:B------:R-:W-:Y:S02]  /*b010*/  I2FP.F32.S32 R168, R168 ;  /* 0x000000a800a87245 */ /* 0x000fe40000201400 */
[----:B------:R-:W-:Y:S02]  /*b020*/  @!P0 IADD3 R135, -R132, -0x7, RZ ;  /* 0xfffffff984878810 */ /* 0x000fe40007ffe1ff */
[----:B------:R-:W-:Y:S01]  /*b030*/  ISETP.GE.AND P0, PT, R2, RZ, PT ;  /* 0x000000ff0200720c */ /* 0x000fe20003f06270 */
[C---:B------:R-:W-:Y:S01]  /*b040*/  FFMA.FTZ R17, R168.reuse, -UR5, R17 ;  /* 0x80000005a8117c23 */ /* 0x040fe20008010011 */
[----:B------:R-:W-:Y:S01]  /*b050*/  I2FP.F32.S32 R135, R135 ;  /* 0x0000008700877245 */ /* 0x000fe20000201400 */
[----:B------:R-:W-:Y:S01]  /*b060*/  FFMA.FTZ R23, R168, -UR5, R23 ;  /* 0x80000005a8177c23 */ /* 0x000fe20008010017 */
[----:B------:R-:W-:Y:S02]  /*b070*/  I2FP.F32.S32 R169, R169 ;  /* 0x000000a900a97245 */ /* 0x000fe40000201400 */
[----:B------:R-:W-:Y:S01]  /*b080*/  @!P3 IADD3 R134, -R132, 0x20, RZ ;  /* 0x000000208486b810 */ /* 0x000fe20007ffe1ff */
[----:B------:R-:W-:Y:S01]  /*b090*/  FFMA.FTZ R7, R135, -UR5, R7 ;  /* 0x8000000587077c23 */ /* 0x000fe20008010007 */
        /* <DEDUP_REMOVED lines=9> */
[C---:B------:R-:W-:Y:S01]  /*b130*/  @!P2 IADD3 R3, -R132.reuse, 0x21, RZ ;  /* 0x000000218403a810 */ /* 0x040fe20007ffe1ff */
[C---:B------:R-:W-:Y:S01]  /*b140*/  VIADD R134, R132.reuse, 0xffffffd7 ;  /* 0xffffffd784867836 */ /* 0x040fe20000000000 */
[----:B------:R-:W-:Y:S01]  /*b150*/  @!P0 IADD3 R2, -R132, 0x28, RZ ;  /* 0x0000002884028810 */ /* 0x000fe20007ffe1ff */
[C---:B------:R-:W-:Y:S01]  /*b160*/  FFMA.FTZ R13, R170.reuse, -UR5, R13 ;  /* 0x80000005aa0d7c23 */ /* 0x040fe2000801000d */
[----:B------:R-:W-:Y:S01]  /*b170*/  FMNMX.FTZ R135, R7, R135, !PT ;  /* 0x0000008707877209 */ /* 0x000fe20007810000 */
[----:B------:R-:W-:Y:S01]  /*b180*/  FFMA.FTZ R19, R170, -UR5, R19 ;  /* 0x80000005aa137c23 */ /* 0x000fe20008010013 */
[----:B------:R-:W-:Y:S01]  /*b190*/  FMNMX.FTZ R169, R8, R169, !PT ;  /* 0x000000a908a97209 */ /* 0x000fe20007810000 */
[----:B------:R-:W-:Y:S01]  /*b1a0*/  VIADD R168, R132, 0xffffffc8 ;  /* 0xffffffc884a87836 */ /* 0x000fe20000000000 */
[----:B------:R-:W-:Y:S02]  /*b1b0*/  I2FP.F32.S32 R3, R3 ;  /* 0x0000000300037245 */ /* 0x000fe40000201400 */
[----:B------:R-:W-:Y:S02]  /*b1c0*/  I2FP.F32.S32 R2, R2 ;  /* 0x0000000200027245 */ /* 0x000fe40000201400 */
[----:B------:R-:W-:Y:S01]  /*b1d0*/  FMNMX.FTZ R135, R10, R135, !PT ;  /* 0x000000870a877209 */ /* 0x000fe20007810000 */
[----:B------:R-:W-:Y:S01]  /*b1e0*/  FFMA.FTZ R21, R3, -UR5, R21 ;  /* 0x8000000503157c23 */ /* 0x000fe20008010015 */
[----:B------:R-:W-:Y:S01]  /*b1f0*/  FMNMX.FTZ R170, R9, R169, !PT ;  /* 0x000000a909aa7209 */ /* 0x000fe20007810000 */
[----:B------:R-:W-:Y:S01]  /*b200*/  FFMA.FTZ R27, R3, -UR5, R27 ;  /* 0x80000005031b7c23 */ /* 0x000fe2000801001b */
[----:B------:R-:W-:Y:S01]  /*b210*/  ISETP.GE.AND P5, PT, R134, RZ, PT ;  /* 0x000000ff8600720c */ /* 0x000fe20003fa6270 */
[C---:B------:R-:W-:Y:S01]  /*b220*/  FFMA.FTZ R24, R2.reuse, -UR5, R24 ;  /* 0x8000000502187c23 */ /* 0x040fe20008010018 */
[----:B------:R-:W-:Y:S01]  /*b230*/  FMNMX.FTZ R169, R11, R135, !PT ;  /* 0x000000870ba97209 */ /* 0x000fe20007810000 */
[----:B------:R-:W-:Y:S01]  /*b240*/  FFMA.FTZ R30, R2, -UR5, R30 ;  /* 0x80000005021e7c23 */ /* 0x000fe2000801001e */
[----:B------:R-:W-:Y:S01]  /*b250*/  FMNMX.FTZ R170, R12, R170, !PT ;  /* 0x000000aa0caa7209 */ /* 0x000fe20007810000 */
[----:B------:R-:W-:Y:S01]  /*b260*/  VIADD R3, R132, 0xffffffd0 ;  /* 0xffffffd084037836 */ /* 0x000fe20000000000 */
[----:B------:R-:W-:Y:S01]  /*b270*/  FMNMX.FTZ R169, R14, R169, !PT ;  /* 0x000000a90ea97209 */ /* 0x000fe20007810000 */
[C---:B------:R-:W-:Y:S01]  /*b280*/  VIADD R2, R132.reuse, 0xffffffcf ;  /* 0xffffffcf84027836 */ /* 0x040fe20000000000 */
[----:B------:R-:W-:Y:S01]  /*b290*/  FMNMX.FTZ R170, R13, R170, !PT ;  /* 0x000000aa0daa7209 */ /* 0x000fe20007810000 */
[----:B------:R-:W-:Y:S01]  /*b2a0*/  VIADD R135, R132, 0xffffffc7 ;  /* 0xffffffc784877836 */ /* 0x000fe20000000000 */
[----:B------:R-:W-:Y:S02]  /*b2b0*/  ISETP.GE.AND P4, PT, R3, RZ, PT ;  /* 0x000000ff0300720c */ /* 0x000fe40003f86270 */
[----:B------:R-:W-:Y:S02]  /*b2c0*/  ISETP.GE.AND P3, PT, R2, RZ, PT ;  /* 0x000000ff0200720c */ /* 0x000fe40003f66270 */
[----:B------:R-:W-:Y:S02]  /*b2d0*/  ISETP.GE.AND P2, PT, R168, RZ, PT ;  /* 0x000000ffa800720c */ /* 0x000fe40003f46270 */
[----:B------:R-:W-:Y:S02]  /*b2e0*/  ISETP.GE.AND P0, PT, R135, RZ, PT ;  /* 0x000000ff8700720c */ /* 0x000fe40003f06270 */
[----:B------:R-:W-:Y:S02]  /*b2f0*/  FMNMX.FTZ R169, R15, R169, !PT ;  /* 0x000000a90fa97209 */ /* 0x000fe40007810000 */
[----:B------:R-:W-:Y:S02]  /*b300*/  FMNMX.FTZ R170, R16, R170, !PT ;  /* 0x000000aa10aa7209 */ /* 0x000fe40007810000 */
[----:B------:R-:W-:Y:S02]  /*b310*/  @!P5 IADD3 R134, -R132, 0x29, RZ ;  /* 0x000000298486d810 */ /* 0x000fe40007ffe1ff */
[----:B------:R-:W-:Y:S02]  /*b320*/  FMNMX.FTZ R169, R18, R169, !PT ;  /* 0x000000a912a97209 */ /* 0x000fe40007810000 */
[----:B------:R-:W-:Y:S02]  /*b330*/  FMNMX.FTZ R170, R17, R170, !PT ;  /* 0x000000aa11aa7209 */ /* 0x000fe40007810000 */
[----:B------:R-:W-:Y:S02]  /*b340*/  I2FP.F32.S32 R134, R134 ;  /* 0x0000008600867245 */ /* 0x000fe40000201400 */
[----:B------:R-:W-:Y:S02]  /*b350*/  FMNMX.FTZ R169, R19, R169, !PT ;  /* 0x000000a913a97209 */ /* 0x000fe40007810000 */
[----:B------:R-:W-:Y:S01]  /*b360*/  FMNMX.FTZ R170, R20, R170, !PT ;  /* 0x000000aa14aa7209 */ /* 0x000fe20007810000 */
[----:B------:R-:W-:Y:S01]  /*b370*/  FFMA.FTZ R25, R134, -UR5, R25 ;  /* 0x8000000586197c23 */ /* 0x000fe20008010019 */
[----:B------:R-:W-:Y:S01]  /*b380*/  @!P4 IADD3 R3, -R132, 0x30, RZ ;  /* 0x000000308403c810 */ /* 0x000fe20007ffe1ff */
[----:B------:R-:W-:Y:S01]  /*b390*/  FFMA.FTZ R31, R134, -UR5, R31 ;  /* 0x80000005861f7c23 */ /* 0x000fe2000801001f */
[C---:B------:R-:W-:Y:S02]  /*b3a0*/  @!P3 IADD3 R2, -R132.reuse, 0x31, RZ ;  /* 0x000000318402b810 */ /* 0x040fe40007ffe1ff */
[C---:B------:R-:W-:Y:S02]  /*b3b0*/  @!P2 IADD3 R168, -R132.reuse, 0x38, RZ ;  /* 0x0000003884a8a810 */ /* 0x040fe40007ffe1ff */
[----:B------:R-:W-:Y:S02]  /*b3c0*/  @!P0 IADD3 R135, -R132, 0x39, RZ ;  /* 0x0000003984878810 */ /* 0x000fe40007ffe1ff */
        /* <DEDUP_REMOVED lines=25> */
[----:B------:R-:W1:Y:S08]  /*b560*/  SHFL.BFLY PT, R2, R132, 0x2, 0x1f ;  /* 0x0c401f0084027f89 */ /* 0x000e7000000e0000 */
[----:B------:R-:W2:Y:S01]  /*b570*/  SHFL.BFLY PT, R134, R3, 0x2, 0x1f ;  /* 0x0c401f0003867f89 */ /* 0x000ea200000e0000 */
[----:B-1----:R-:W-:Y:S02]  /*b580*/  FMNMX.FTZ R132, R132, R2, !PT ;  /* 0x0000000284847209 */ /* 0x002fe40007810000 */
[----:B--2---:R-:W-:Y:S05]  /*b590*/  FMNMX.FTZ R3, R3, R134, !PT ;  /* 0x0000008603037209 */ /* 0x004fea0007810000 */
[----:B------:R-:W1:Y:S08]  /*b5a0*/  SHFL.BFLY PT, R2, R132, 0x1, 0x1f ;  /* 0x0c201f0084027f89 */ /* 0x000e7000000e0000 */
[----:B------:R-:W2:Y:S01]  /*b5b0*/  SHFL.BFLY PT, R134, R3, 0x1, 0x1f ;  /* 0x0c201f0003867f89 */ /* 0x000ea200000e0000 */
[----:B-1----:R-:W-:Y:S02]  /*b5c0*/  FMNMX.FTZ R132, R132, R2, !PT ;  /* 0x0000000284847209 */ /* 0x002fe40007810000 */
[----:B------:R-:W-:Y:S01]  /*b5d0*/  LOP3.LUT R2, R243, UR9, R244, 0x96, !PT ;  /* 0x00000009f3027c12 */ /* 0x000fe2000f8e96f4 */
[----:B------:R-:W-:Y:S01]  /*b5e0*/  UIADD3 UR9, UR37, 0x646e171e, URZ ;  /* 0x646e171e25097890 */ /* 0x000fe2000fffe03f */
[----:B--2---:R-:W-:Y:S01]  /*b5f0*/  FMNMX.FTZ R3, R3, R134, !PT ;  /* 0x0000008603037209 */ /* 0x004fe20007810000 */
[C---:B------:R-:W-:Y:S01]  /*b600*/  FMUL.FTZ R135, R132.reuse, UR4 ;  /* 0x0000000484877c20 */ /* 0x040fe20008410000 */
[----:B------:R-:W-:Y:S01]  /*b610*/  LOP3.LUT R134, R245, UR8, RZ, 0x3c, !PT ;  /* 0x00000008f5867c12 */ /* 0x000fe2000f8e3cff */
[C---:B------:R-:W-:Y:S01]  /*b620*/  FADD.FTZ R0, -R132.reuse, R0 ;  /* 0x0000000084007221 */ /* 0x040fe20000010100 */
[----:B------:R-:W-:Y:S01]  /*b630*/  FSETP.NEU.FTZ.AND P0, PT, R132, -INF , PT ;  /* 0xff8000008400780b */ /* 0x000fe20003f1d000 */
[----:B------:R-:W-:Y:S01]  /*b640*/  IMAD.WIDE.U32 R236, R2, -0x326172a9, RZ ;  /* 0xcd9e8d5702ec7825 */ /* 0x000fe200078e00ff */
[----:B------:R-:W-:Y:S03]  /*b650*/  UIADD3 UR8, UR37, 0x76cf5d0a, URZ ;  /* 0x76cf5d0a25087890 */ /* 0x000fe6000fffe03f */
[----:B------:R-:W-:Y:S01]  /*b660*/  FMUL.FTZ R2, R0, UR4 ;  /* 0x0000000400027c20 */ /* 0x000fe20008410000 */
[----:B------:R-:W-:Y:S01]  /*b670*/  IMAD.WIDE.U32 R168, R134, -0x326172a9, RZ ;  /* 0xcd9e8d5786a87825 */ /* 0x000fe200078e00ff */
[----:B------:R-:W-:Y:S03]  /*b680*/  FSEL R134, R135, RZ, P0 ;  /* 0x000000ff87867208 */ /* 0x000fe60000000000 */
[C---:B------:R-:W-:Y:S01]  /*b690*/  FADD.FTZ R0, -R3.reuse, R133 ;  /* 0x0000008503007221 */ /* 0x040fe20000010100 */
[C---:B------:R-:W-:Y:S01]  /*b6a0*/  FMUL.FTZ R133, R3.reuse, UR4 ;  /* 0x0000000403857c20 */ /* 0x040fe20008410000 */
[----:B------:R-:W-:Y:S01]  /*b6b0*/  FSETP.NEU.FTZ.AND P0, PT, R3, -INF , PT ;  /* 0xff8000000300780b */ /* 0x000fe20003f1d000 */
[--C-:B------:R-:W-:Y:S01]  /*b6c0*/  FFMA.FTZ R135, R4, UR4, -R134.reuse ;  /* 0x0000000404877c23 */ /* 0x100fe20008010886 */
[--C-:B------:R-:W-:Y:S01]  /*b6d0*/  FFMA.FTZ R178, R9, UR4, -R134.reuse ;  /* 0x0000000409b27c23 */ /* 0x100fe20008010886 */
[----:B------:R-:W1:Y:S01]  /*b6e0*/  MUFU.EX2 R2, R2 ;  /* 0x0000000200027308 */ /* 0x000e620000000800 */
[----:B------:R-:W-:Y:S01]  /*b6f0*/  FSEL R4, R133, RZ, P0 ;  /* 0x000000ff85047208 */ /* 0x000fe20000000000 */
[--C-:B------:R-:W-:Y:S01]  /*b700*/  FFMA.FTZ R173, R5, UR4, -R134.reuse ;  /* 0x0000000405ad7c23 */ /* 0x100fe20008010886 */
[----:B------:R-:W-:Y:S01]  /*b710*/  FFMA.FTZ R177, R8, UR4, -R134 ;  /* 0x0000000408b17c23 */ /* 0x000fe20008010886 */
[----:B---3--:R-:W-:Y:S01]  /*b720*/  LOP3.LUT R5, R169, UR26, R220, 0x96, !PT ;  /* 0x0000001aa9057c12 */ /* 0x008fe2000f8e96dc */
[----:B------:R-:W-:Y:S01]  /*b730*/  FMUL.FTZ R0, R0, UR4 ;  /* 0x0000000400007c20 */ /* 0x000fe20008410000 */
[----:B------:R-:W-:Y:S01]  /*b740*/  FFMA.FTZ R9, R6, UR4, -R4 ;  /* 0x0000000406097c23 */ /* 0x000fe20008010804 */
[----:B------:R-:W-:Y:S01]  /*b750*/  LOP3.LUT R8, R237, UR25, R168, 0x96, !PT ;  /* 0x00000019ed087c12 */ /* 0x000fe2000f8e96a8 */
[----:B------:R-:W-:Y:S02]  /*b760*/  FFMA.FTZ R174, R7, UR4, -R4 ;  /* 0x0000000407ae7c23 */ /* 0x000fe40008010804 */
[----:B------:R-:W2:Y:S01]  /*b770*/  MUFU.EX2 R135, R135 ;  /* 0x0000008700877308 */ /* 0x000ea20000000800 */
[----:B------:R-:W-:Y:S04]  /*b780*/  IMAD.WIDE.U32 R6, R5, -0x2daee0ad, RZ ;  /* 0xd2511f5305067825 */ /* 0x000fe800078e00ff */
[--C-:B------:R-:W-:Y:S01]  /*b790*/  FFMA.FTZ R231, R28, UR4, -R134.reuse ;  /* 0x000000041ce77c23 */ /* 0x100fe20008010886 */
[--C-:B------:R-:W-:Y:S01]  /*b7a0*/  FFMA.FTZ R232, R29, UR4, -R134.reuse ;  /* 0x000000041de87c23 */ /* 0x100fe20008010886 */
[----:B------:R-:W-:Y:S04]  /*b7b0*/  IMAD.WIDE.U32 R170, R8, -0x2daee0ad, RZ ;  /* 0xd2511f5308aa7825 */ /* 0x000fe800078e00ff */
[--C-:B------:R-:W-:Y:S01]  /*b7c0*/  FFMA.FTZ R233, R32, UR4, -R134.reuse ;  /* 0x0000000420e97c23 */ /* 0x100fe20008010886 */
[----:B------:R3:W-:Y:S01]  /*b7d0*/  MUFU.EX2 R172, R9 ;  /* 0x0000000900ac7308 */ /* 0x0007e20000000800 */
[----:B-1----:R-:W-:Y:S01]  /*b7e0*/  FMUL.FTZ R8, R2, R160 ;  /* 0x000000a002087220 */ /* 0x002fe20000410000 */
[----:B------:R-:W-:Y:S01]  /*b7f0*/  FFMA.FTZ R181, R12, UR4, -R134 ;  /* 0x000000040cb57c23 */ /* 0x000fe20008010886 */
[----:B------:R1:W4:Y:S01]  /*b800*/  LDL.S16 R160, [R1+0x58] ;  /* 0x0000580001a07983 */ /* 0x0003220000100600 */
[C---:B------:R-:W-:Y:S01]  /*b810*/  FMUL.FTZ R28, R2.reuse, R140 ;  /* 0x0000008c021c7220 */ /* 0x040fe20000410000 */
[----:B------:R-:W-:Y:S01]  /*b820*/  LOP3.LUT R140, R7, UR8, R242, 0x96, !PT ;  /* 0x00000008078c7c12 */ /* 0x000fe2000f8e96f2 */
[C---:B------:R-:W-:Y:S01]  /*b830*/  FMUL.FTZ R29, R2.reuse, R141 ;  /* 0x0000008d021d7220 */ /* 0x040fe20000410000 */
[----:B------:R-:W-:Y:S03]  /*b840*/  FMUL.FTZ R32, R2, R136 ;  /* 0x0000008802207220 */ /* 0x000fe60000410000 */
[----:B------:R-:W5:Y:S01]  /*b850*/  MUFU.EX2 R133, R173 ;  /* 0x000000ad00857308 */ /* 0x000f620000000800 */
[----:B------:R-:W-:Y:S01]  /*b860*/  LOP3.LUT R136, R171, UR23, R6, 0x96, !PT ;  /* 0x00000017ab887c12 */ /* 0x000fe2000f8e9606 */
[----:B------:R-:W-:Y:S04]  /*b870*/  IMAD.WIDE.U32 R140, R140, -0x326172a9, RZ ;  /* 0xcd9e8d578c8c7825 */ /* 0x000fe800078e00ff */
[--C-:B------:R-:W-:Y:S01]  /*b880*/  FFMA.FTZ R182, R13, UR4, -R134.reuse ;  /* 0x000000040db67c23 */ /* 0x100fe20008010886 */
[--C-:B------:R-:W-:Y:S01]  /*b890*/  FFMA.FTZ R185, R16, UR4, -R134.reuse ;  /* 0x0000000410b97c23 */ /* 0x100fe20008010886 */
[--C-:B------:R-:W-:Y:S01]  /*b8a0*/  FFMA.FTZ R186, R17, UR4, -R134.reuse ;  /* 0x0000000411ba7c23 */ /* 0x100fe20008010886 */
[----:B------:R-:W-:Y:S01]  /*b8b0*/  FFMA.FTZ R189, R20, UR4, -R134 ;  /* 0x0000000414bd7c23 */ /* 0x000fe20008010886 */
[----:B------:R-:W1:Y:S01]  /*b8c0*/  MUFU.EX2 R0, R0 ;  /* 0x0000000000007308 */ /* 0x000e620000000800 */
[----:B---3--:R-:W-:Y:S01]  /*b8d0*/  FMUL.FTZ R9, R2, R161 ;  /* 0x000000a102097220 */ /* 0x008fe20000410000 */
[----:B------:R-:W-:Y:S01]  /*b8e0*/  FFMA.FTZ R176, R11, UR4, -R4 ;  /* 0x000000040bb07c23 */ /* 0x000fe20008010804 */
[----:B------:R3:W3:Y:S01]  /*b8f0*/  LDL.S16 R161, [R1+0x5c] ;  /* 0x00005c0001a17983 */ /* 0x0006e20000100600 */
[--C-:B------:R-:W-:Y:S01]  /*b900*/  FFMA.FTZ R222, R21, UR4, -R134.reuse ;  /* 0x0000000415de7c23 */ /* 0x100fe20008010886 */
[--C-:B------:R-:W-:Y:S01]  /*b910*/  FFMA.FTZ R223, R24, UR4, -R134.reuse ;  /* 0x0000000418df7c23 */ /* 0x100fe20008010886 */
[--C-:B------:R-:W-:Y:S01]  /*b920*/  FFMA.FTZ R226, R25, UR4, -R134.reuse ;  /* 0x0000000419e27c23 */ /* 0x100fe20008010886 */
[----:B------:R-:W-:Y:S01]  /*b930*/  FFMA.FTZ R234, R33, UR4, -R134 ;  /* 0x0000000421ea7c23 */ /* 0x000fe20008010886 */
[C---:B------:R-:W-:Y:S01]  /*b940*/  FMUL.FTZ R25, R2.reuse, R145 ;  /* 0x0000009102197220 */ /* 0x040fe20000410000 */
[C---:B------:R-:W-:Y:S01]  /*b950*/  FMUL.FTZ R33, R2.reuse, R137 ;  /* 0x0000008902217220 */ /* 0x040fe20000410000 */
[----:B------:R-:W-:Y:S01]  /*b960*/  LOP3.LUT R134, R141, UR24, R236, 0x96, !PT ;  /* 0x000000188d867c12 */ /* 0x000fe2000f8e96ec */
[----:B--2---:R-:W-:Y:S01]  /*b970*/  FFMA.FTZ R145, R2, R246, R135 ;  /* 0x000000f602917223 */ /* 0x004fe20000010087 */
[----:B------:R-:W-:Y:S04]  /*b980*/  IMAD.WIDE.U32 R136, R136, -0x326172a9, RZ ;  /* 0xcd9e8d5788887825 */ /* 0x000fe800078e00ff */
        /* <DEDUP_REMOVED lines=14> */
[C---:B------:R-:W-:Y:S01]  /*ba70*/  FMUL.FTZ R12, R2.reuse, R156 ;  /* 0x0000009c020c7220 */ /* 0x040fe20000410000 */
[----:B------:R2:W2:Y:S01]  /*ba80*/  LDL.S16 R164, [R1+0x44] ;  /* 0x0000440001a47983 */ /* 0x0004a20000100600 */
        /* <DEDUP_REMOVED lines=55> */
[C---:B-----5:R-:W-:Y:S01]  /*be00*/  F2FP.BF16.F32.PACK_AB R2, R133.reuse, R135 ;  /* 0x000000878502723e */ /* 0x060fe200000010ff */
[----:B-1----:R-:W-:Y:S01]  /*be10*/  FMUL.FTZ R30, R0, R142 ;  /* 0x0000008e001e7220 */ /* 0x002fe20000410000 */
[----:B------:R-:W-:Y:S01]  /*be20*/  FADD.FTZ R145, R133, R145 ;  /* 0x0000009185917221 */ /* 0x000fe20000010000 */
[----:B------:R-:W-:Y:S01]  /*be30*/  IMAD.WIDE.U32 R134, R134, -0x2daee0ad, RZ ;  /* 0xd2511f5386867825 */ /* 0x000fe200078e00ff */
[----:B------:R-:W-:Y:S01]  /*be40*/  LOP3.LUT R142, R137, UR22, R140, 0x96, !PT ;  /* 0x00000016898e7c12 */ /* 0x000fe2000f8e968c */
[----:B------:R-:W1:Y:S02]  /*be50*/  MUFU.EX2 R133, R174 ;  /* 0x000000ae00857308 */ /* 0x000e640000000800 */
[C---:B------:R-:W-:Y:S01]  /*be60*/  FMUL.FTZ R34, R0.reuse, R138 ;  /* 0x0000008a00227220 */ /* 0x040fe20000410000 */
[----:B------:R-:W-:Y:S01]  /*be70*/  FMUL.FTZ R31, R0, R143 ;  /* 0x0000008f001f7220 */ /* 0x000fe20000410000 */
[----:B------:R-:W-:Y:S01]  /*be80*/  LOP3.LUT R138, R135, UR21, R170, 0x96, !PT ;  /* 0x00000015878a7c12 */ /* 0x000fe2000f8e96aa */
[----:B------:R-:W-:Y:S04]  /*be90*/  IMAD.WIDE.U32 R142, R142, -0x2daee0ad, RZ ;  /* 0xd2511f538e8e7825 */ /* 0x000fe800078e00ff */
[C---:B------:R-:W-:Y:S01]  /*bea0*/  FMUL.FTZ R35, R0.reuse, R139 ;  /* 0x0000008b00237220 */ /* 0x040fe20000410000 */
[----:B------:R-:W-:Y:S01]  /*beb0*/  FMUL.FTZ R18, R0, R154 ;  /* 0x0000009a00127220 */ /* 0x000fe20000410000 */
[----:B------:R-:W5:Y:S01]  /*bec0*/  MUFU.EX2 R140, R177 ;  /* 0x000000b1008c7308 */ /* 0x000f620000000800 */
[----:B------:R-:W-:Y:S01]  /*bed0*/  IMAD.WIDE.U32 R138, R138, -0x326172a9, RZ ;  /* 0xcd9e8d578a8a7825 */ /* 0x000fe200078e00ff */
[----:B------:R-:W-:Y:S03]  /*bee0*/  LOP3.LUT R137, R143, UR15, R134, 0x96, !PT ;  /* 0x0000000f8f897c12 */ /* 0x000fe6000f8e9686 */
[C---:B------:R-:W-:Y:S01]  /*bef0*/  FFMA.FTZ R144, R0.reuse, R235, R172 ;  /* 0x000000eb00907223 */ /* 0x040fe200000100ac */
[C---:B------:R-:W-:Y:S01]  /*bf00*/  FMUL.FTZ R11, R0.reuse, R163 ;  /* 0x000000a3000b7220 */ /* 0x040fe20000410000 */
[----:B------:R-:W-:Y:S01]  /*bf10*/  LOP3.LUT R154, R139, UR20, R136, 0x96, !PT ;  /* 0x000000148b9a7c12 */ /* 0x000fe2000f8e9688 */
[----:B------:R-:W-:Y:S02]  /*bf20*/  IMAD.WIDE.U32 R136, R137, -0x326172a9, RZ ;  /* 0xcd9e8d5789887825 */ /* 0x000fe400078e00ff */
[----:B------:R-:W5:Y:S02]  /*bf30*/  MUFU.EX2 R135, R178 ;  /* 0x000000b200877308 */ /* 0x000f640000000800 */
        /* <DEDUP_REMOVED lines=58> */
[C---:B-1----:R-:W-:Y:S01]  /*c2e0*/  F2FP.BF16.F32.PACK_AB R0, R133.reuse, R172 ;  /* 0x000000ac8500723e */ /* 0x042fe200000010ff */
[----:B------:R-:W-:Y:S01]  /*c2f0*/  FADD.FTZ R141, R133, R144 ;  /* 0x00000090858d7221 */ /* 0x000fe20000010000 */
[----:B-----5:R-:W-:Y:S01]  /*c300*/  FADD.FTZ R133, R140, R145 ;  /* 0x000000918c857221 */ /* 0x020fe20000010000 */
[--C-:B------:R-:W-:Y:S01]  /*c310*/  LOP3.LUT R134, R137, UR14, R138.reuse, 0x96, !PT ;  /* 0x0000000e89867c12 */ /* 0x100fe2000f8e968a */
[----:B------:R-:W1:Y:S01]  /*c320*/  MUFU.EX2 R139, R175 ;  /* 0x000000af008b7308 */ /* 0x000e620000000800 */
[C---:B------:R-:W-:Y:S01]  /*c330*/  F2FP.BF16.F32.PACK_AB R145, R135.reuse, R140 ;  /* 0x0000008c8791723e */ /* 0x040fe200000010ff */
[----:B------:R-:W-:Y:S01]  /*c340*/  FADD.FTZ R144, R135, R133 ;  /* 0x0000008587907221 */ /* 0x000fe20000010000 */
[----:B------:R-:W-:Y:S01]  /*c350*/  LOP3.LUT R133, R134, 0xff, RZ, 0xc0, !PT ;  /* 0x000000ff86857812 */ /* 0x000fe200078ec0ff */
[----:B------:R-:W-:Y:S01]  /*c360*/  IMAD.WIDE.U32 R154, R154, -0x2daee0ad, RZ ;  /* 0xd2511f539a9a7825 */ /* 0x000fe200078e00ff */
[----:B------:R-:W-:Y:S02]  /*c370*/  LOP3.LUT R138, R137, UR14, R138, 0x96, !PT ;  /* 0x0000000e898a7c12 */ /* 0x000fe4000f8e968a */
[----:B------:R-:W-:Y:S03]  /*c380*/  ISETP.LE.U32.AND P0, PT, R133, UR16, PT ;  /* 0x0000001085007c0c */ /* 0x000fe6000bf03070 */
[----:B------:R-:W5:Y:S01]  /*c390*/  MUFU.EX2 R135, R176 ;  /* 0x000000b000877308 */ /* 0x000f620000000800 */
[C---:B------:R-:W-:Y:S01]  /*c3a0*/  PRMT R133, R2.reuse, 0x7632, R133 ;  /* 0x0000763202857816 */ /* 0x040fe20000000085 */
[----:B------:R-:W-:Y:S02]  /*c3b0*/  IMAD.U32 R159, RZ, RZ, UR16 ;  /* 0x00000010ff9f7e24 */ /* 0x000fe4000f8e00ff */
[----:B-1----:R-:W-:Y:S01]  /*c3c0*/  FADD.FTZ R140, R139, R141 ;  /* 0x0000008d8b8c7221 */ /* 0x002fe20000010000 */
[----:B------:R-:W-:Y:S04]  /*c3d0*/  SHF.R.U32.HI R141, RZ, 0x18, R134 ;  /* 0x00000018ff8d7819 */ /* 0x000fe80000011686 */
[----:B------:R-:W-:Y:S02]  /*c3e0*/  ISETP.LE.U32.AND P4, PT, R141, UR16, PT ;  /* 0x000000108d007c0c */ /* 0x000fe4000bf83070 */
[C---:B-----5:R-:W-:Y:S01]  /*c3f0*/  F2FP.BF16.F32.PACK_AB R149, R135.reuse, R139 ;  /* 0x0000008b8795723e */ /* 0x060fe200000010ff */
[----:B------:R-:W-:Y:S01]  /*c400*/  FADD.FTZ R143, R135, R140 ;  /* 0x0000008c878f7221 */ /* 0x000fe20000010000 */
[----:B------:R-:W-:Y:S01]  /*c410*/  PRMT R135, R2, 0x5410, R133 ;  /* 0x0000541002877816 */ /* 0x000fe20000000085 */
[----:B------:R-:W-:Y:S10]  /*c420*/  MUFU.EX2 R140, R181 ;  /* 0x000000b5008c7308 */ /* 0x000ff40000000800 */
[----:B------:R-:W1:Y:S02]  /*c430*/  MUFU.EX2 R139, R182 ;  /* 0x000000b6008b7308 */ /* 0x000e640000000800 */
[----:B-1----:R-:W-:Y:S01]  /*c440*/  F2FP.BF16.F32.PACK_AB R157, R139, R140 ;  /* 0x0000008c8b9d723e */ /* 0x002fe200000010ff */
[----:B---3--:R-:W-:Y:S05]  /*c450*/  @!P0 HFMA2.BF16_V2 R161, -RZ.H0_H0, RZ.H0_H0, -R2.H0_H0 ;  /* 0x200000ffffa18231 */ /* 0x008fea0000340902 */
[----:B------:R1:W-:Y:S01]  /*c460*/  @!P0 STL.S16 [R1+0x5c], R161 ;  /* 0x00005ca101008387 */ /* 0x0003e20000100600 */
[----:B------:R-:W-:Y:S03]  /*c470*/  PRMT R147, R161, 0x7610, R147 ;  /* 0x00007610a1937816 */ /* 0x000fe60000000093 */
[----:B------:R3:W5:Y:S01]  /*c480*/  LDL.S16 R152, [R1+0x54] ;  /* 0x0000540001987983 */ /* 0x0007620000100600 */
[----:B------:R-:W-:Y:S03]  /*c490*/  @!P0 PRMT R2, R147, 0x5410, RZ ;  /* 0x0000541093028816 */ /* 0x000fe600000000ff */
[----:B------:R3:W3:Y:S04]  /*c4a0*/  LDL.S16 R151, [R1+0x40] ;  /* 0x0000400001977983 */ /* 0x0006e80000100600 */
[----:B------:R2:W3:Y:S04]  /*c4b0*/  LDL.S16 R147, [R1+0x3c] ;  /* 0x00003c0001937983 */ /* 0x0004e80000100600 */
[----:B------:R4:W-:Y:S01]  /*c4c0*/  STG.E.U16 desc[UR30][R218.64], R2 ;  /* 0x00000002da007986 */ /* 0x0009e2000c10151e */
[----:B-1----:R-:W-:Y:S04]  /*c4d0*/  IMAD.MOV.U32 R161, RZ, RZ, R221 ;  /* 0x000000ffffa17224 */ /* 0x002fe800078e00dd */
[----:B------:R-:W-:Y:S01]  /*c4e0*/  IMAD.MOV.U32 R167, RZ, RZ, R161 ;  /* 0x000000ffffa77224 */ /* 0x000fe200078e00a1 */
[----:B----4-:R-:W-:Y:S04]  /*c4f0*/  LOP3.LUT R2, R134, 0xffff, RZ, 0xc0, !PT ;  /* 0x0000ffff86027812 */ /* 0x010fe800078ec0ff */
[----:B------:R-:W-:Y:S04]  /*c500*/  SHF.R.U32.HI R2, RZ, 0x8, R2 ;  /* 0x00000008ff027819 */ /* 0x000fe80000011602 */
[----:B------:R-:W-:Y:S04]  /*c510*/  LOP3.LUT R2, R2, 0xffff, RZ, 0xc0, !PT ;  /* 0x0000ffff02027812 */ /* 0x000fe800078ec0ff */
[----:B------:R-:W-:Y:S02]  /*c520*/  ISETP.LE.U32.AND P0, PT, R2, UR16, PT ;  /* 0x0000001002007c0c */ /* 0x000fe4000bf03070 */
[----:B------:R-:W-:Y:S02]  /*c530*/  SHF.R.U32.HI R2, RZ, 0x10, R134 ;  /* 0x00000010ff027819 */ /* 0x000fe40000011686 */
[----:B------:R-:W1:Y:S02]  /*c540*/  MUFU.EX2 R134, R179 ;  /* 0x000000b300867308 */ /* 0x000e640000000800 */
[----:B------:R-:W-:Y:S04]  /*c550*/  LOP3.LUT R2, R2, 0xff, RZ, 0xc0, !PT ;  /* 0x000000ff02027812 */ /* 0x000fe800078ec0ff */
[----:B------:R-:W-:Y:S02]  /*c560*/  ISETP.LE.U32.AND P5, PT, R2, UR16, PT ;  /* 0x0000001002007c0c */ /* 0x000fe4000bfa3070 */
[----:B------:R-:W-:Y:S01]  /*c570*/  LOP3.LUT R2, R136, 0xff, RZ, 0xc0, !PT ;  /* 0x000000ff88027812 */ /* 0x000fe200078ec0ff */
[----:B------:R-:W-:Y:S03]  /*c580*/  @!P0 HFMA2.BF16_V2 R160, -RZ.H0_H0, RZ.H0_H0, -R133.H0_H0 ;  /* 0x200000ffffa08231 */ /* 0x000fe60000340985 */
[----:B------:R-:W-:Y:S02]  /*c590*/  ISETP.LE.U32.AND P3, PT, R2, UR16, PT ;  /* 0x0000001002007c0c */ /* 0x000fe4000bf63070 */
[----:B------:R4:W-:Y:S01]  /*c5a0*/  @!P0 STL.S16 [R1+0x58], R160 ;  /* 0x000058a001008387 */ /* 0x0009e20000100600 */
[----:B------:R-:W-:Y:S02]  /*c5b0*/  PRMT R146, R160, 0x7610, R146 ;  /* 0x00007610a0927816 */ /* 0x000fe40000000092 */
[----:B------:R-:W-:Y:S02]  /*c5c0*/  LOP3.LUT R2, R136, 0xffff, RZ, 0xc0, !PT ;  /* 0x0000ffff88027812 */ /* 0x000fe400078ec0ff */
[----:B------:R-:W-:Y:S01]  /*c5d0*/  @!P0 PRMT R133, R146, 0x5410, RZ ;  /* 0x0000541092858816 */ /* 0x000fe200000000ff */
[----:B--2---:R-:W-:Y:S01]  /*c5e0*/  @!P5 HFMA2.BF16_V2 R164, -RZ.H0_H0, RZ.H0_H0, -R0.H0_H0 ;  /* 0x200000ffffa4d231 */ /* 0x004fe20000340900 */
[----:B------:R-:W-:Y:S03]  /*c5f0*/  SHF.R.U32.HI R2, RZ, 0x8, R2 ;  /* 0x00000008ff027819 */ /* 0x000fe60000011602 */
[----:B------:R2:W-:Y:S01]  /*c600*/  STG.E.U16 desc[UR30][R218.64+0x2], R133 ;  /* 0x00000285da007986 */ /* 0x0005e2000c10151e */
[----:B------:R-:W-:Y:S02]  /*c610*/  LOP3.LUT R141, R2, 0xffff, RZ, 0xc0, !PT ;  /* 0x0000ffff028d7812 */ /* 0x000fe400078ec0ff */
[----:B------:R-:W2:Y:S01]  /*c620*/  MUFU.EX2 R2, R180 ;  /* 0x000000b400027308 */ /* 0x000ea20000000800 */
[----:B------:R-:W-:Y:S01]  /*c630*/  @!P5 STL.S16 [R1+0x44], R164 ;  /* 0x000044a40100d387 */ /* 0x000fe20000100600 */
[----:B------:R-:W-:Y:S01]  /*c640*/  ISETP.LE.U32.AND P2, PT, R141, UR16, PT ;  /* 0x000000108d007c0c */ /* 0x000fe2000bf43070 */
[----:B------:R-:W-:Y:S01]  /*c650*/  FADD.FTZ R141, R140, R144 ;  /* 0x000000908c8d7221 */ /* 0x000fe20000010000 */
[----:B------:R-:W-:Y:S01]  /*c660*/  PRMT R153, R164, 0x7610, R153 ;  /* 0x00007610a4997816 */ /* 0x000fe20000000099 */
[----:B-1----:R-:W-:Y:S01]  /*c670*/  FADD.FTZ R140, R134, R143 ;  /* 0x0000008f868c7221 */ /* 0x002fe20000010000 */
[----:B------:R-:W-:Y:S01]  /*c680*/  LOP3.LUT R144, R155, UR9, R142, 0x96, !PT ;  /* 0x000000099b907c12 */ /* 0x000fe2000f8e968e */
[----:B------:R-:W-:Y:S01]  /*c690*/  FADD.FTZ R148, R139, R141 ;  /* 0x0000008d8b947221 */ /* 0x000fe20000010000 */
[----:B----4-:R-:W-:Y:S01]  /*c6a0*/  IMAD.MOV.U32 R160, RZ, RZ, R220 ;  /* 0x000000ffffa07224 */ /* 0x010fe200078e00dc */
[----:B------:R-:W-:Y:S03]  /*c6b0*/  IADD3 R220, P0, R218, UR10, RZ ;  /* 0x0000000adadc7c10 */ /* 0x000fe6000ff1e0ff */
[----:B------:R-:W-:Y:S01]  /*c6c0*/  IMAD.MOV.U32 R166, RZ, RZ, R160 ;  /* 0x000000ffffa67224 */ /* 0x000fe200078e00a0 */
[C---:B--2---:R-:W-:Y:S01]  /*c6d0*/  F2FP.BF16.F32.PACK_AB R158, R2.reuse, R134 ;  /* 0x00000086029e723e */ /* 0x044fe200000010ff */
[----:B------:R-:W-:Y:S01]  /*c6e0*/  FADD.FTZ R146, R2, R140 ;  /* 0x0000008c02927221 */ /* 0x000fe20000010000 */
[----:B------:R-:W-:Y:S02]  /*c6f0*/  IADD3.X R221, R219, UR11, RZ, P0, !PT ;  /* 0x0000000bdbdd7c10 */ /* 0x000fe400087fe4ff */
[----:B------:R-:W-:Y:S02]  /*c700*/  PRMT R2, R145, 0x7610, R2 ;  /* 0x0000761091027816 */ /* 0x000fe40000000002 */
[--C-:B------:R-:W-:Y:S04]  /*c710*/  SHF.R.U32.HI R133, RZ, 0x10, R136.reuse ;  /* 0x00000010ff857819 */ /* 0x100fe80000011688 */
[----:B------:R-:W-:Y:S02]  /*c720*/  LOP3.LUT R139, R133, 0xff, RZ, 0xc0, !PT ;  /* 0x000000ff858b7812 */ /* 0x000fe400078ec0ff */
[C---:B------:R-:W-:Y:S02]  /*c730*/  PRMT R133, R0.reuse, 0x7632, R133 ;  /* 0x0000763200857816 */ /* 0x040fe40000000085 */
[----:B------:R-:W-:Y:S02]  /*c740*/  ISETP.LE.U32.AND P0, PT, R139, UR16, PT ;  /* 0x000000108b007c0c */ /* 0x000fe4000bf03070 */
[----:B------:R-:W-:Y:S02]  /*c750*/  PRMT R134, R0, 0x5410, R133 ;  /* 0x0000541000867816 */ /* 0x000fe40000000085 */
[----:B------:R-:W-:Y:S02]  /*c760*/  @!P5 PRMT R0, R153, 0x5410, RZ ;  /* 0x000054109900d816 */ /* 0x000fe400000000ff */
[----:B------:R-:W-:Y:S03]  /*c770*/  SHF.R.U32.HI R139, RZ, 0x18, R136 ;  /* 0x00000018ff8b7819 */ /* 0x000fe60000011688 */
[----:B------:R1:W-:Y:S01]  /*c780*/  STG.E.U16 desc[UR30][R220.64], R0 ;  /* 0x00000000dc007986 */ /* 0x0003e2000c10151e */
[----:B------:R-:W-:Y:S02]  /*c790*/  ISETP.LE.U32.AND P5, PT, R139, UR16, PT ;  /* 0x000000108b007c0c */ /* 0x000fe4000bfa3070 */
[----:B-1----:R-:W-:Y:S01]  /*c7a0*/  PRMT R0, R145, 0x7632, R0 ;  /* 0x0000763291007816 */ /* 0x002fe20000000000 */
[----:B-----5:R-:W-:Y:S02]  /*c7b0*/  @!P4 HFMA2.BF16_V2 R152, -RZ.H0_H0, RZ.H0_H0, -R133.H0_H0 ;  /* 0x200000ffff98c231 */ /* 0x020fe40000340985 */
[----:B---3--:R-:W-:Y:S03]  /*c7c0*/  @!P3 HFMA2.BF16_V2 R151, -RZ.H0_H0, RZ.H0_H0, -R2.H0_H0 ;  /* 0x200000ffff97b231 */ /* 0x008fe60000340902 */
[----:B------:R1:W-:Y:S01]  /*c7d0*/  @!P4 STL.S16 [R1+0x54], R152 ;  /* 0x000054980100c387 */ /* 0x0003e20000100600 */
[----:B------:R-:W-:Y:S01]  /*c7e0*/  PRMT R140, R152, 0x7610, R140 ;  /* 0x00007610988c7816 */ /* 0x000fe2000000008c */
[----:B------:R-:W-:Y:S02]  /*c7f0*/  @!P2 HFMA2.BF16_V2 R147, -RZ.H0_H0, RZ.H0_H0, -R0.H0_H0 ;  /* 0x200000ffff93a231 */ /* 0x000fe40000340900 */
[----:B------:R2:W-:Y:S01]  /*c800*/  @!P3 STL.S16 [R1+0x40], R151 ;  /* 0x000040970100b387 */ /* 0x0005e20000100600 */
[----:B------:R-:W-:Y:S02]  /*c810*/  PRMT R139, R151, 0x7610, R139 ;  /* 0x00007610978b7816 */ /* 0x000fe4000000008b */
[----:B------:R-:W-:Y:S01]  /*c820*/  @!P4 PRMT R133, R140, 0x5410, RZ ;  /* 0x000054108c85c816 */ /* 0x000fe200000000ff */
[----:B------:R-:W-:Y:S01]  /*c830*/  @!P2 STL.S16 [R1+0x3c], R147 ;  /* 0x00003c930100a387 */ /* 0x000fe20000100600 */
[----:B------:R-:W-:Y:S02]  /*c840*/  PRMT R140, R2, 0x5410, R0 ;  /* 0x00005410028c7816 */ /* 0x000fe40000000000 */
[----:B------:R-:W-:Y:S01]  /*c850*/  @!P3 PRMT R2, R139, 0x5410, RZ ;  /* 0x000054108b02b816 */ /* 0x000fe200000000ff */
[----:B------:R3:W4:Y:S01]  /*c860*/  LDL.S16 R156, [R1+0x50] ;  /* 0x00005000019c7983 */ /* 0x0007220000100600 */
[----:B------:R-:W-:Y:S02]  /*c870*/  PRMT R141, R147, 0x7610, R141 ;  /* 0x00007610938d7816 */ /* 0x000fe4000000008d */
[----:B------:R-:W-:Y:S01]  /*c880*/  LOP3.LUT R139, R155, UR9, R142, 0x96, !PT ;  /* 0x000000099b8b7c12 */ /* 0x000fe2000f8e968e */
[----:B------:R5:W-:Y:S01]  /*c890*/  STG.E.U16 desc[UR30][R220.64+0x2], R133 ;  /* 0x00000285dc007986 */ /* 0x000be2000c10151e */
[----:B------:R-:W-:Y:S02]  /*c8a0*/  @!P2 PRMT R0, R141, 0x5410, RZ ;  /* 0x000054108d00a816 */ /* 0x000fe400000000ff */
[----:B------:R-:W-:Y:S01]  /*c8b0*/  LOP3.LUT R141, R138, 0xff, RZ, 0xc0, !PT ;  /* 0x000000ff8a8d7812 */ /* 0x000fe200078ec0ff */
[----:B------:R3:W-:Y:S01]  /*c8c0*/  STG.E.U16 desc[UR30][R218.64+0x10], R2 ;  /* 0x00001002da007986 */ /* 0x0007e2000c10151e */
[----:B------:R-:W-:Y:S03]  /*c8d0*/  LOP3.LUT R142, R136, 0xff, RZ, 0xc0, !PT ;  /* 0x000000ff888e7812 */ /* 0x000fe600078ec0ff */
[----:B------:R3:W-:Y:S01]  /*c8e0*/  STG.E.U16 desc[UR30][R218.64+0x12], R0 ;  /* 0x00001200da007986 */ /* 0x0007e2000c10151e */
[----:B-1----:R1:W-:Y:S03]  /*c8f0*/  MUFU.EX2 R152, R183 ;  /* 0x000000b700987308 */ /* 0x0023e60000000800 */
[----:B--2---:R2:W2:Y:S04]  /*c900*/  LDL.S16 R151, [R1+0x64] ;  /* 0x0000640001977983 */ /* 0x0044a80000100600 */
[----:B-1----:R-:W-:Y:S03]  /*c910*/  LDSM.16.MT88.4 R180, [R192+0x1b800] ;  /* 0x01b80000c0b4783b */ /* 0x002fe60000004200 */
[----:B-----5:R-:W1:Y:S01]  /*c920*/  MUFU.EX2 R133, R185 ;  /* 0x000000b900857308 */ /* 0x020e620000000800 */
[----:B---3--:R-:W-:Y:S02]  /*c930*/  LOP3.LUT R2, R138, 0xffff, RZ, 0xc0, !PT ;  /* 0x0000ffff8a027812 */ /* 0x008fe400078ec0ff */
[----:B------:R-:W-:Y:S02]  /*c940*/  LOP3.LUT R0, R144, 0xff, RZ, 0xc0, !PT ;  /* 0x000000ff90007812 */ /* 0x000fe400078ec0ff */
[----:B------:R-:W-:Y:S02]  /*c950*/  SHF.R.U32.HI R2, RZ, 0x8, R2 ;  /* 0x00000008ff027819 */ /* 0x000fe40000011602 */
[----:B------:R-:W-:Y:S02]  /*c960*/  ISETP.LE.U32.AND P2, PT, R0, UR16, PT ;  /* 0x0000001000007c0c */ /* 0x000fe4000bf43070 */
[----:B------:R-:W-:Y:S02]  /*c970*/  LOP3.LUT R0, R144, 0xffff, RZ, 0xc0, !PT ;  /* 0x0000ffff90007812 */ /* 0x000fe400078ec0ff */
[----:B------:R-:W-:Y:S02]  /*c980*/  PRMT R145, R141, 0x5410, R2 ;  /* 0x000054108d917816 */ /* 0x000fe40000000002 */
[----:B------:R-:W-:Y:S02]  /*c990*/  LOP3.LUT R2, R136, 0xffff, RZ, 0xc0, !PT ;  /* 0x0000ffff88027812 */ /* 0x000fe400078ec0ff */
[----:B------:R-:W-:Y:S02]  /*c9a0*/  SHF.R.U32.HI R141, RZ, 0x8, R0 ;  /* 0x00000008ff8d7819 */ /* 0x000fe40000011600 */
[----:B------:R-:W-:Y:S01]  /*c9b0*/  SHF.R.U32.HI R137, RZ, 0x8, R2 ;  /* 0x00000008ff897819 */ /* 0x000fe20000011602 */
[----:B------:R-:W3:Y:S01]  /*c9c0*/  MUFU.EX2 R0, R186 ;  /* 0x000000ba00007308 */ /* 0x000ee20000000800 */
[----:B------:R-:W-:Y:S02]  /*c9d0*/  LOP3.LUT R2, R141, 0xffff, RZ, 0xc0, !PT ;  /* 0x0000ffff8d027812 */ /* 0x000fe400078ec0ff */
[----:B------:R-:W-:Y:S02]  /*c9e0*/  SHF.R.U32.HI R141, RZ, 0x10, R138 ;  /* 0x00000010ff8d7819 */ /* 0x000fe4000001168a */
[----:B------:R-:W-:Y:S02]  /*c9f0*/  ISETP.LE.U32.AND P6, PT, R2, UR16, PT ;  /* 0x0000001002007c0c */ /* 0x000fe4000bfc3070 */
[--C-:B------:R-:W-:Y:S02]  /*ca00*/  SHF.R.U32.HI R2, RZ, 0x10, R136.reuse ;  /* 0x00000010ff027819 */ /* 0x100fe40000011688 */
[----:B------:R-:W-:Y:S02]  /*ca10*/  PRMT R147, R142, 0x5410, R137 ;  /* 0x000054108e937816 */ /* 0x000fe40000000089 */
[----:B------:R-:W-:Y:S02]  /*ca20*/  SHF.R.U32.HI R142, RZ, 0x18, R136 ;  /* 0x00000018ff8e7819 */ /* 0x000fe40000011688 */
[----:B------:R-:W-:Y:S02]  /*ca30*/  LOP3.LUT R137, R2, 0xff, RZ, 0xc0, !PT ;  /* 0x000000ff02897812 */ /* 0x000fe400078ec0ff */
[----:B------:R-:W-:Y:S01]  /*ca40*/  SHF.R.U32.HI R138, RZ, 0x18, R138 ;  /* 0x00000018ff8a7819 */ /* 0x000fe2000001168a */
[----:B------:R-:W5:Y:S01]  /*ca50*/  MUFU.EX2 R2, R184 ;  /* 0x000000b800027308 */ /* 0x000f620000000800 */
[----:B------:R-:W-:Y:S02]  /*ca60*/  LOP3.LUT R136, R141, 0xff, RZ, 0xc0, !PT ;  /* 0x000000ff8d887812 */ /* 0x000fe400078ec0ff */
[----:B------:R-:W-:Y:S02]  /*ca70*/  PRMT R143, R137, 0x5410, R142 ;  /* 0x00005410898f7816 */ /* 0x000fe4000000008e */
[----:B------:R-:W-:Y:S01]  /*ca80*/  PRMT R142, R136, 0x5410, R138 ;  /* 0x00005410888e7816 */ /* 0x000fe2000000008a */
[----:B-1----:R-:W-:Y:S01]  /*ca90*/  FADD.FTZ R136, R133, R148 ;  /* 0x0000009485887221 */ /* 0x002fe20000010000 */
[C---:B---3--:R-:W-:Y:S02]  /*caa0*/  F2FP.BF16.F32.PACK_AB R150, R0.reuse, R133 ;  /* 0x000000850096723e */ /* 0x048fe400000010ff */
[C---:B------:R-:W-:Y:S01]  /*cab0*/  PRMT R133, R149.reuse, 0x7632, R133 ;  /* 0x0000763295857816 */ /* 0x040fe20000000085 */
[----:B------:R-:W-:Y:S01]  /*cac0*/  FADD.FTZ R153, R0, R136 ;  /* 0x0000008800997221 */ /* 0x000fe20000010000 */
[----:B------:R-:W-:Y:S01]  /*cad0*/  PRMT R0, R149, 0x7610, R0 ;  /* 0x0000761095007816 */ /* 0x000fe20000000000 */
[----:B------:R-:W-:Y:S01]  /*cae0*/  FADD.FTZ R136, R152, R146 ;  /* 0x0000009298887221 */ /* 0x000fe20000010000 */
[----:B------:R-:W-:Y:S02]  /*caf0*/  LOP3.LUT R137, R154, 0xff, RZ, 0xc0, !PT ;  /* 0x000000ff9a897812 */ /* 0x000fe400078ec0ff */
[----:B------:R-:W-:Y:S02]  /*cb00*/  SHF.R.U32.HI R141, RZ, 0x18, R144 ;  /* 0x00000018ff8d7819 */ /* 0x000fe40000011690 */
[----:B------:R-:W-:Y:S02]  /*cb10*/  ISETP.LE.U32.AND P3, PT, R137, UR16, PT ;  /* 0x0000001089007c0c */ /* 0x000fe4000bf63070 */
[----:B------:R-:W-:Y:S02]  /*cb20*/  SHF.R.U32.HI R137, RZ, 0x10, R154 ;  /* 0x00000010ff897819 */ /* 0x000fe4000001169a */
[----:B-----5:R-:W-:Y:S02]  /*cb30*/  F2FP.BF16.F32.PACK_AB R152, R2, R152 ;  /* 0x000000980298723e */ /* 0x020fe400000010ff */
[----:B------:R-:W-:Y:S02]  /*cb40*/  LOP3.LUT R137, R137, 0xff, RZ, 0xc0, !PT ;  /* 0x000000ff89897812 */ /* 0x000fe400078ec0ff */
[----:B------:R-:W-:Y:S01]  /*cb50*/  ISETP.LE.U32.AND P4, PT, R141, UR16, PT ;  /* 0x000000108d007c0c */ /* 0x000fe2000bf83070 */
[----:B----4-:R-:W-:Y:S05]  /*cb60*/  @!P0 HFMA2.BF16_V2 R156, -RZ.H0_H0, RZ.H0_H0, -R0.H0_H0 ;  /* 0x200000ffff9c8231 */ /* 0x010fea0000340900 */
[----:B------:R1:W-:Y:S01]  /*cb70*/  @!P0 STL.S16 [R1+0x50], R156 ;  /* 0x0000509c01008387 */ /* 0x0003e20000100600 */
[----:B------:R-:W-:Y:S01]  /*cb80*/  PRMT R138, R156, 0x7610, R138 ;  /* 0x000076109c8a7816 */ /* 0x000fe2000000008a */
[----:B--2---:R-:W-:Y:S05]  /*cb90*/  @!P5 HFMA2.BF16_V2 R151, -RZ.H0_H0, RZ.H0_H0, -R133.H0_H0 ;  /* 0x200000ffff97d231 */ /* 0x004fea0000340985 */
[----:B------:R2:W-:Y:S01]  /*cba0*/  @!P5 STL.S16 [R1+0x64], R151 ;  /* 0x000064970100d387 */ /* 0x0005e20000100600 */
[----:B------:R-:W-:Y:S03]  /*cbb0*/  PRMT R162, R151, 0x7610, R162 ;  /* 0x0000761097a27816 */ /* 0x000fe600000000a2 */
[----:B------:R3:W4:Y:S01]  /*cbc0*/  LDL.S16 R149, [R1+0x60] ;  /* 0x0000600001957983 */ /* 0x0007220000100600 */
[----:B-1----:R-:W-:Y:S01]  /*cbd0*/  FADD.FTZ R156, R2, R136 ;  /* 0x00000088029c7221 */ /* 0x002fe20000010000 */
[----:B------:R-:W-:Y:S02]  /*cbe0*/  LOP3.LUT R136, R139, 0xffff, RZ, 0xc0, !PT ;  /* 0x0000ffff8b887812 */ /* 0x000fe400078ec0ff */
[----:B------:R3:W5:Y:S01]  /*cbf0*/  LDL.S16 R163, [R1+0x2c] ;  /* 0x00002c0001a37983 */ /* 0x0007620000100600 */
[----:B------:R-:W-:Y:S02]  /*cc00*/  PRMT R2, R0, 0x5410, R133 ;  /* 0x0000541000027816 */ /* 0x000fe40000000085 */
[----:B------:R-:W-:Y:S02]  /*cc10*/  @!P0 PRMT R0, R138, 0x5410, RZ ;  /* 0x000054108a008816 */ /* 0x000fe400000000ff */
[----:B------:R-:W-:Y:S02]  /*cc20*/  ISETP.LE.U32.AND P0, PT, R137, UR16, PT ;  /* 0x0000001089007c0c */ /* 0x000fe4000bf03070 */
[----:B------:R-:W-:Y:S01]  /*cc30*/  LOP3.LUT R137, R139, 0xff, RZ, 0xc0, !PT ;  /* 0x000000ff8b897812 */ /* 0x000fe200078ec0ff */
[----:B------:R1:W-:Y:S01]  /*cc40*/  STG.E.U16 desc[UR30][R220.64+0x10], R0 ;  /* 0x00001000dc007986 */ /* 0x0003e2000c10151e */
[----:B------:R-:W-:Y:S02]  /*cc50*/  SHF.R.U32.HI R136, RZ, 0x8, R136 ;  /* 0x00000008ff887819 */ /* 0x000fe40000011688 */
[----:B------:R-:W-:Y:S02]  /*cc60*/  LOP3.LUT R138, R154, 0xff, RZ, 0xc0, !PT ;  /* 0x000000ff9a8a7812 */ /* 0x000fe400078ec0ff */
[----:B------:R-:W-:Y:S01]  /*cc70*/  PRMT R148, R137, 0x5410, R136 ;  /* 0x0000541089947816 */ /* 0x000fe20000000088 */
[----:B--2---:R-:W-:Y:S01]  /*cc80*/  IMAD.MOV.U32 R151, RZ, RZ, 0x7054 ;  /* 0x00007054ff977424 */ /* 0x004fe200078e00ff */
[--C-:B------:R-:W-:Y:S02]  /*cc90*/  SHF.R.U32.HI R137, RZ, 0x10, R139.reuse ;  /* 0x00000010ff897819 */ /* 0x100fe4000001168b */
[----:B------:R-:W-:Y:S02]  /*cca0*/  SHF.R.U32.HI R139, RZ, 0x18, R139 ;  /* 0x00000018ff8b7819 */ /* 0x000fe4000001168b */
[----:B------:R-:W-:Y:S02]  /*ccb0*/  PRMT R159, R159, R151, UR16 ;  /* 0x000000109f9f7e16 */ /* 0x000fe40008000097 */
[----:B------:R-:W-:Y:S02]  /*ccc0*/  LOP3.LUT R137, R137, 0xff, RZ, 0xc0, !PT ;  /* 0x000000ff89897812 */ /* 0x000fe400078ec0ff */
[----:B------:R-:W-:Y:S02]  /*ccd0*/  @!P5 PRMT R133, R162, 0x5410, RZ ;  /* 0x00005410a285d816 */ /* 0x000fe400000000ff */
[--C-:B------:R-:W-:Y:S02]  /*cce0*/  HSET2.LE.AND R136, R145, R159.reuse, PT ;  /* 0x0000009f91887233 */ /* 0x100fe40003803000 */
[----:B------:R-:W-:Y:S01]  /*ccf0*/  PRMT R145, R137, 0x5410, R139 ;  /* 0x0000541089917816 */ /* 0x000fe2000000008b */
[----:B------:R2:W-:Y:S01]  /*cd00*/  STG.E.U16 desc[UR30][R220.64+0x12], R133 ;  /* 0x00001285dc007986 */ /* 0x0005e2000c10151e */
[--C-:B------:R-:W-:Y:S02]  /*cd10*/  HSET2.LE.AND R137, R142, R159.reuse, PT ;  /* 0x0000009f8e897233 */ /* 0x100fe40003803000 */
[----:B------:R-:W-:Y:S02]  /*cd20*/  LOP3.LUT R136, R136, R135, RZ, 0xc0, !PT ;  /* 0x0000008788887212 */ /* 0x000fe400078ec0ff */
[----:B------:R-:W-:Y:S02]  /*cd30*/  LOP3.LUT R135, R154, 0xffff, RZ, 0xc0, !PT ;  /* 0x0000ffff9a877812 */ /* 0x000fe400078ec0ff */
[--C-:B------:R-:W-:Y:S02]  /*cd40*/  HSET2.LE.AND R139, R143, R159.reuse, PT ;  /* 0x0000009f8f8b7233 */ /* 0x100fe40003803000 */
[----:B------:R-:W-:Y:S02]  /*cd50*/  SHF.R.U32.HI R135, RZ, 0x8, R135 ;  /* 0x00000008ff877819 */ /* 0x000fe40000011687 */
[----:B------:R-:W-:Y:S02]  /*cd60*/  LOP3.LUT R137, R137, R134, RZ, 0xc0, !PT ;  /* 0x0000008689897212 */ /* 0x000fe400078ec0ff */
[----:B------:R-:W-:Y:S02]  /*cd70*/  PRMT R146, R138, 0x5410, R135 ;  /* 0x000054108a927816 */ /* 0x000fe40000000087 */
[--C-:B------:R-:W-:Y:S02]  /*cd80*/  HSET2.LE.AND R138, R147, R159.reuse, PT ;  /* 0x0000009f938a7233 */ /* 0x100fe40003803000 */
[----:B------:R-:W-:Y:S02]  /*cd90*/  LOP3.LUT R139, R139, R2, RZ, 0xc0, !PT ;  /* 0x000000028b8b7212 */ /* 0x000fe400078ec0ff */
[----:B------:R-:W-:Y:S02]  /*cda0*/  SHF.R.U32.HI R2, RZ, 0x10, R144 ;  /* 0x00000010ff027819 */ /* 0x000fe40000011690 */
[----:B------:R-:W-:Y:S01]  /*cdb0*/  LOP3.LUT R138, R138, R140, RZ, 0xc0, !PT ;  /* 0x0000008c8a8a7212 */ /* 0x000fe200078ec0ff */
[----:B------:R-:W3:Y:S01]  /*cdc0*/  MUFU.EX2 R144, R189 ;  /* 0x000000bd00907308 */ /* 0x000ee20000000800 */
[----:B------:R-:W3:Y:S01]  /*cdd0*/  LDSM.16.MT88.4 R140, [R191+0x18000] ;  /* 0x01800000bf8c783b */ /* 0x000ee20000004200 */
[C---:B-1----:R-:W-:Y:S02]  /*cde0*/  PRMT R0, R157.reuse, 0x7632, R0 ;  /* 0x000076329d007816 */ /* 0x042fe40000000000 */
[----:B------:R-:W-:Y:S02]  /*cdf0*/  LOP3.LUT R2, R2, 0xff, RZ, 0xc0, !PT ;  /* 0x000000ff02027812 */ /* 0x000fe400078ec0ff */
[----:B------:R-:W-:Y:S02]  /*ce00*/  SHF.R.U32.HI R135, RZ, 0x18, R154 ;  /* 0x00000018ff877819 */ /* 0x000fe4000001169a */
[----:B------:R-:W-:Y:S02]  /*ce10*/  ISETP.LE.U32.AND P5, PT, R2, UR16, PT ;  /* 0x0000001002007c0c */ /* 0x000fe4000bfa3070 */
[----:B------:R-:W-:Y:S02]  /*ce20*/  PRMT R2, R157, 0x7610, R2 ;  /* 0x000076109d027816 */ /* 0x000fe40000000002 */
[--C-:B------:R-:W-:Y:S04]  /*ce30*/  SHF.R.U32.HI R134, RZ, 0x10, R154.reuse ;  /* 0x00000010ff867819 */ /* 0x100fe8000001169a */
[----:B------:R-:W-:Y:S04]  /*ce40*/  LOP3.LUT R134, R134, 0xff, RZ, 0xc0, !PT ;  /* 0x000000ff86867812 */ /* 0x000fe800078ec0ff */
[--C-:B------:R-:W-:Y:S02]  /*ce50*/  PRMT R151, R134, 0x5410, R135.reuse ;  /* 0x0000541086977816 */ /* 0x100fe40000000087 */
[----:B------:R-:W-:Y:S02]  /*ce60*/  LOP3.LUT R134, R154, 0xffff, RZ, 0xc0, !PT ;  /* 0x0000ffff9a867812 */ /* 0x000fe400078ec0ff */
[----:B------:R-:W-:Y:S02]  /*ce70*/  PRMT R135, R150, 0x7632, R135 ;  /* 0x0000763296877816 */ /* 0x000fe40000000087 */
[----:B------:R-:W-:Y:S02]  /*ce80*/  SHF.R.U32.HI R154, RZ, 0x18, R154 ;  /* 0x00000018ff9a7819 */ /* 0x000fe4000001169a */
[----:B------:R-:W-:Y:S04]  /*ce90*/  SHF.R.U32.HI R134, RZ, 0x8, R134 ;  /* 0x00000008ff867819 */ /* 0x000fe80000011686 */
[----:B--2---:R-:W-:Y:S02]  /*cea0*/  LOP3.LUT R133, R134, 0xffff, RZ, 0xc0, !PT ;  /* 0x0000ffff86857812 */ /* 0x004fe400078ec0ff */
[----:B------:R-:W-:Y:S01]  /*ceb0*/  PRMT R134, R158, 0x7632, R134 ;  /* 0x000076329e867816 */ /* 0x000fe20000000086 */
        /* <DEDUP_REMOVED lines=17> */
[----:B-----5:R-:W-:Y:S01]  /*cfd0*/  @!P6 HFMA2.BF16_V2 R163, -RZ.H0_H0, RZ.H0_H0, -R0.H0_H0 ;  /* 0x200000ffffa3e231 */ /* 0x020fe20000340900 */
[----:B------:R-:W-:Y:S02]  /*cfe0*/  PRMT R147, R149, 0x7610, R147 ;  /* 0x0000761095937816 */ /* 0x000fe40000000093 */
[----:B------:R3:W4:Y:S04]  /*cff0*/  LDL.S16 R162, [R1+0x38] ;  /* 0x0000380001a27983 */ /* 0x0007280000100600 */
[----:B------:R-:W-:Y:S04]  /*d000*/  @!P6 STL.S16 [R1+0x2c], R163 ;  /* 0x00002ca30100e387 */ /* 0x000fe80000100600 */
[----:B------:R3:W5:Y:S04]  /*d010*/  LDL.S16 R161, [R1+0x34] ;  /* 0x0000340001a17983 */ /* 0x0007680000100600 */
[----:B------:R3:W3:Y:S04]  /*d020*/  LDL.S16 R160, [R1+0x28] ;  /* 0x0000280001a07983 */ /* 0x0006e80000100600 */
[----:B------:R3:W3:Y:S01]  /*d030*/  LDL.S16 R157, [R1+0x24] ;  /* 0x00002400019d7983 */ /* 0x0006e20000100600 */
[----:B--2---:R2:W-:Y:S01]  /*d040*/  MUFU.EX2 R149, R187 ;  /* 0x000000bb00957308 */ /* 0x0045e20000000800 */
[C---:B-1----:R-:W-:Y:S06]  /*d050*/  HMMA.16816.F32.BF16 R44, R136.reuse, R140, R44 ;  /* 0x0000008c882c723c */ /* 0x042fec000004182c */
[C---:B------:R-:W-:Y:S01]  /*d060*/  HMMA.16816.F32.BF16 R48, R136.reuse, R142, R48 ;  /* 0x0000008e8830723c */ /* 0x040fe20000041830 */
[----:B------:R-:W1:Y:S08]  /*d070*/  LDSM.16.MT88.4 R140, [R194+0x1a000] ;  /* 0x01a00000c28c783b */ /* 0x000e700000004200 */
[----:B--2---:R-:W-:Y:S01]  /*d080*/  LDSM.16.MT88.4 R184, [R194+0x1b800] ;  /* 0x01b80000c2b8783b */ /* 0x004fe20000004200 */
        /* <DEDUP_REMOVED lines=15> */
[C---:B-1----:R-:W-:Y:S05]  /*d180*/  HMMA.16816.F32.BF16 R92, R136.reuse, R140, R92 ;  /* 0x0000008c885c723c */ /* 0x042fea000004185c */
[----:B-----5:R-:W-:Y:S01]  /*d190*/  @!P4 HFMA2.BF16_V2 R161, -RZ.H0_H0, RZ.H0_H0, -R134.H0_H0 ;  /* 0x200000ffffa1c231 */ /* 0x020fe20000340986 */
        /* <DEDUP_REMOVED lines=14> */
[----:B------:R-:W2:Y:S05]  /*d280*/  LDSM.16.MT88.4 R140, [R191+0x18800] ;  /* 0x01880000bf8c783b */ /* 0x000eaa0000004200 */
[----:B------:R-:W-:Y:S04]  /*d290*/  PRMT R138, R163, 0x7610, R138 ;  /* 0x00007610a38a7816 */ /* 0x000fe8000000008a */
[----:B------:R-:W-:Y:S02]  /*d2a0*/  PRMT R137, R2, 0x5410, R0 ;  /* 0x0000541002897816 */ /* 0x000fe40000000000 */
[----:B------:R-:W-:Y:S02]  /*d2b0*/  @!P6 PRMT R0, R138, 0x5410, RZ ;  /* 0x000054108a00e816 */ /* 0x000fe400000000ff */
[----:B------:R-:W-:Y:S02]  /*d2c0*/  @!P2 PRMT R2, R147, 0x5410, RZ ;  /* 0x000054109302a816 */ /* 0x000fe400000000ff */
[--C-:B------:R-:W-:Y:S01]  /*d2d0*/  HSET2.LE.AND R136, R148, R159.reuse, PT ;  /* 0x0000009f94887233 */ /* 0x100fe20003803000 */
[----:B------:R5:W-:Y:S01]  /*d2e0*/  STG.E.U16 desc[UR30][R218.64+0x22], R0 ;  /* 0x00002200da007986 */ /* 0x000be2000c10151e */
[----:B------:R-:W3:Y:S01]  /*d2f0*/  MUFU.EX2 R148, R188 ;  /* 0x000000bc00947308 */ /* 0x000ee20000000800 */
[----:B------:R-:W-:Y:S02]  /*d300*/  ISETP.LE.U32.AND P2, PT, R133, UR16, PT ;  /* 0x0000001085007c0c */ /* 0x000fe4000bf43070 */
[----:B------:R2:W-:Y:S01]  /*d310*/  STG.E.U16 desc[UR30][R218.64+0x20], R2 ;  /* 0x00002002da007986 */ /* 0x0005e2000c10151e */
[----:B------:R-:W-:Y:S02]  /*d320*/  PRMT R133, R158, 0x7610, R133 ;  /* 0x000076109e857816 */ /* 0x000fe40000000085 */
[----:B------:R-:W-:Y:S02]  /*d330*/  LOP3.LUT R136, R136, R137, RZ, 0xc0, !PT ;  /* 0x0000008988887212 */ /* 0x000fe400078ec0ff */
[--C-:B------:R-:W-:Y:S01]  /*d340*/  HSET2.LE.AND R137, R145, R159.reuse, PT ;  /* 0x0000009f91897233 */ /* 0x100fe20003803000 */
[--C-:B------:R-:W-:Y:S01]  /*d350*/  FADD.FTZ R145, R144, R153.reuse ;  /* 0x0000009990917221 */ /* 0x100fe20000010000 */
[----:B------:R-:W-:Y:S01]  /*d360*/  HSET2.LE.AND R138, R146, R159, PT ;  /* 0x0000009f928a7233 */ /* 0x000fe20003803000 */
[----:B----4-:R-:W-:Y:S01]  /*d370*/  @!P5 HFMA2.BF16_V2 R162, -RZ.H0_H0, RZ.H0_H0, -R133.H0_H0 ;  /* 0x200000ffffa2d231 */ /* 0x010fe20000340985 */
[----:B------:R-:W-:Y:S01]  /*d380*/  PRMT R153, R152, 0x7632, R153 ;  /* 0x0000763298997816 */ /* 0x000fe20000000099 */
[----:B-1----:R-:W-:Y:S01]  /*d390*/  FADD.FTZ R155, R139, R145 ;  /* 0x000000918b9b7221 */ /* 0x002fe20000010000 */
[----:B---3--:R-:W-:Y:S02]  /*d3a0*/  @!P2 HFMA2.BF16_V2 R157, -RZ.H0_H0, RZ.H0_H0, -R135.H0_H0 ;  /* 0x200000ffff9da231 */ /* 0x008fe40000340987 */
[----:B------:R1:W-:Y:S01]  /*d3b0*/  @!P5 STL.S16 [R1+0x38], R162 ;  /* 0x000038a20100d387 */ /* 0x0003e20000100600 */
[----:B------:R-:W-:Y:S03]  /*d3c0*/  F2FP.BF16.F32.PACK_AB R172, R148, R149 ;  /* 0x0000009594ac723e */ /* 0x000fe600000010ff */
[----:B------:R-:W-:Y:S01]  /*d3d0*/  @!P4 STL.S16 [R1+0x34], R161 ;  /* 0x000034a10100c387 */ /* 0x000fe20000100600 */
[----:B-----5:R-:W-:Y:S02]  /*d3e0*/  PRMT R0, R133, 0x5410, R134 ;  /* 0x0000541085007816 */ /* 0x020fe40000000086 */
[----:B--2---:R-:W-:Y:S01]  /*d3f0*/  PRMT R2, R150, 0x7610, R2 ;  /* 0x0000761096027816 */ /* 0x004fe20000000002 */
[----:B------:R-:W-:Y:S01]  /*d400*/  FADD.FTZ R150, R149, R156 ;  /* 0x0000009c95967221 */ /* 0x000fe20000010000 */
[----:B------:R-:W-:Y:S02]  /*d410*/  LOP3.LUT R137, R137, R0, RZ, 0xc0, !PT ;  /* 0x0000000089897212 */ /* 0x000fe400078ec0ff */
[----:B------:R-:W-:Y:S01]  /*d420*/  F2FP.BF16.F32.PACK_AB R0, R139, R144 ;  /* 0x000000908b00723e */ /* 0x000fe200000010ff */
[----:B------:R-:W-:Y:S01]  /*d430*/  FADD.FTZ R158, R148, R150 ;  /* 0x00000096949e7221 */ /* 0x000fe20000010000 */
[----:B------:R-:W-:Y:S01]  /*d440*/  PRMT R139, R2, 0x5410, R135 ;  /* 0x00005410028b7816 */ /* 0x000fe20000000087 */
[----:B------:R-:W2:Y:S01]  /*d450*/  LDSM.16.MT88.4 R144, [R192+0x18800] ;  /* 0x01880000c090783b */ /* 0x000ea20000004200 */
[----:B------:R-:W-:Y:S01]  /*d460*/  PRMT R148, R152, 0x5410, R153 ;  /* 0x0000541098947816 */ /* 0x000fe20000000099 */
[----:B------:R-:W-:Y:S01]  /*d470*/  @!P3 HFMA2.BF16_V2 R160, -RZ.H0_H0, RZ.H0_H0, -R2.H0_H0 ;  /* 0x200000ffffa0b231 */ /* 0x000fe20000340902 */
[----:B------:R-:W-:Y:S02]  /*d480*/  LOP3.LUT R138, R138, R139, RZ, 0xc0, !PT ;  /* 0x0000008b8a8a7212 */ /* 0x000fe400078ec0ff */
[----:B------:R-:W-:Y:S02]  /*d490*/  HSET2.LE.AND R139, R151, R159, PT ;  /* 0x0000009f978b7233 */ /* 0x000fe40003803000 */
[----:B------:R-:W-:Y:S01]  /*d4a0*/  PRMT R156, R160, 0x7610, R156 ;  /* 0x00007610a09c7816 */ /* 0x000fe2000000009c */
[----:B------:R-:W-:Y:S02]  /*d4b0*/  @!P3 STL.S16 [R1+0x28], R160 ;  /* 0x000028a00100b387 */ /* 0x000fe40000100600 */
[----:B------:R-:W-:Y:S02]  /*d4c0*/  LOP3.LUT R139, R139, R148, RZ, 0xc0, !PT ;  /* 0x000000948b8b7212 */ /* 0x000fe400078ec0ff */
[----:B------:R-:W-:Y:S01]  /*d4d0*/  PRMT R148, R162, 0x7610, R148 ;  /* 0x00007610a2947816 */ /* 0x000fe20000000094 */
[----:B------:R-:W-:Y:S01]  /*d4e0*/  @!P2 STL.S16 [R1+0x24], R157 ;  /* 0x0000249d0100a387 */ /* 0x000fe20000100600 */
[----:B------:R-:W-:Y:S02]  /*d4f0*/  @!P3 PRMT R2, R156, 0x5410, RZ ;  /* 0x000054109c02b816 */ /* 0x000fe400000000ff */
[----:B------:R-:W-:Y:S01]  /*d500*/  @!P5 PRMT R133, R148, 0x5410, RZ ;  /* 0x000054109485d816 */ /* 0x000fe200000000ff */
[C---:B------:R-:W-:Y:S01]  /*d510*/  HMMA.16816.F32.BF16 R4, R136.reuse, R140, R4 ;  /* 0x0000008c8804723c */ /* 0x040fe20000041804 */
[----:B------:R3:W4:Y:S02]  /*d520*/  LDL.S16 R163, [R1+0x4c] ;  /* 0x00004c0001a37983 */ /* 0x0007240000100600 */
[----:B------:R-:W-:Y:S02]  /*d530*/  ISETP.LE.U32.AND P5, PT, R154, UR16, PT ;  /* 0x000000109a007c0c */ /* 0x000fe4000bfa3070 */
[----:B------:R5:W-:Y:S01]  /*d540*/  STG.E.U16 desc[UR30][R220.64+0x20], R133 ;  /* 0x00002085dc007986 */ /* 0x000be2000c10151e */
[C---:B------:R-:W-:Y:S03]  /*d550*/  HMMA.16816.F32.BF16 R8, R136.reuse, R142, R8 ;  /* 0x0000008e8808723c */ /* 0x040fe60000041808 */
[----:B-1----:R3:W3:Y:S02]  /*d560*/  LDL.S16 R162, [R1+0x48] ;  /* 0x0000480001a27983 */ /* 0x0026e40000100600 */
[----:B------:R-:W-:Y:S02]  /*d570*/  PRMT R154, R157, 0x7610, R154 ;  /* 0x000076109d9a7816 */ /* 0x000fe4000000009a */
[----:B------:R-:W1:Y:S04]  /*d580*/  LDSM.16.MT88.4 R140, [R194+0x18800] ;  /* 0x01880000c28c783b */ /* 0x000e680000004200 */
[----:B------:R-:W-:Y:S04]  /*d590*/  @!P2 PRMT R135, R154, 0x5410, RZ ;  /* 0x000054109a87a816 */ /* 0x000fe800000000ff */
[----:B------:R-:W1:Y:S01]  /*d5a0*/  LDSM.16.MT88.4 R148, [R193+0x18800] ;  /* 0x01880000c194783b */ /* 0x000e620000004200 */
[C---:B--2---:R-:W-:Y:S06]  /*d5b0*/  HMMA.16816.F32.BF16 R12, R136.reuse, R144, R12 ;  /* 0x00000090880c723c */ /* 0x044fec000004180c */
[C---:B------:R-:W-:Y:S05]  /*d5c0*/  HMMA.16816.F32.BF16 R16, R136.reuse, R146, R16 ;  /* 0x000000928810723c */ /* 0x040fea0000041810 */
[----:B-----5:R-:W-:Y:S02]  /*d5d0*/  LOP3.LUT R133, R245, UR29, RZ, 0x3c, !PT ;  /* 0x0000001df5857c12 */ /* 0x020fe4000f8e3cff */
[----:B------:R-:W-:Y:S04]  /*d5e0*/  PRMT R144, R161, 0x7610, R144 ;  /* 0x00007610a1907816 */ /* 0x000fe80000000090 */
[----:B------:R-:W-:Y:S01]  /*d5f0*/  IMAD.WIDE.U32 R160, R133, -0x326172a9, RZ ;  /* 0xcd9e8d5785a07825 */ /* 0x000fe200078e00ff */
[----:B------:R-:W-:Y:S02]  /*d600*/  @!P4 PRMT R134, R144, 0x5410, RZ ;  /* 0x000054109086c816 */ /* 0x000fe400000000ff */
[----:B------:R-:W2:Y:S02]  /*d610*/  LDSM.16.MT88.4 R144, [R191+0x1a800] ;  /* 0x01a80000bf90783b */ /* 0x000ea40000004200 */
[----:B------:R-:W-:Y:S02]  /*d620*/  LOP3.LUT R133, R161, UR26, R166, 0x96, !PT ;  /* 0x0000001aa1857c12 */ /* 0x000fe4000f8e96a6 */
[----:B------:R-:W-:Y:S04]  /*d630*/  LOP3.LUT R160, R237, UR25, R160, 0x96, !PT ;  /* 0x00000019eda07c12 */ /* 0x000fe8000f8e96a0 */
[----:B------:R2:W5:Y:S01]  /*d640*/  LDL.S16 R166, [R1+0x30] ;  /* 0x0000300001a67983 */ /* 0x0005620000100600 */
[----:B------:R-:W-:Y:S01]  /*d650*/  IMAD.WIDE.U32 R160, R160, -0x2daee0ad, RZ ;  /* 0xd2511f53a0a07825 */ /* 0x000fe200078e00ff */
[C---:B-1----:R-:W-:Y:S02]  /*d660*/  HMMA.16816.F32.BF16 R20, R136.reuse, R140, R20 ;  /* 0x0000008c8814723c */ /* 0x042fe40000041814 */
[----:B------:R1:W-:Y:S04]  /*d670*/  STG.E.U16 desc[UR30][R220.64+0x22], R134 ;  /* 0x00002286dc007986 */ /* 0x0003e8000c10151e */
[C---:B------:R-:W-:Y:S01]  /*d680*/  HMMA.16816.F32.BF16 R24, R136.reuse, R142, R24 ;  /* 0x0000008e8818723c */ /* 0x040fe20000041818 */
[----:B------:R2:W-:Y:S04]  /*d690*/  STG.E.U16 desc[UR30][R218.64+0x30], R2 ;  /* 0x00003002da007986 */ /* 0x0005e8000c10151e */
[----:B------:R-:W2:Y:S01]  /*d6a0*/  LDSM.16.MT88.4 R140, [R192+0x1a800] ;  /* 0x01a80000c08c783b */ /* 0x000ea20000004200 */
[C---:B------:R-:W-:Y:S06]  /*d6b0*/  HMMA.16816.F32.BF16 R28, R136.reuse, R148, R28 ;  /* 0x00000094881c723c */ /* 0x040fec000004181c */
[C---:B------:R-:W-:Y:S01]  /*d6c0*/  HMMA.16816.F32.BF16 R32, R136.reuse, R150, R32 ;  /* 0x000000968820723c */ /* 0x040fe20000041820 */
[----:B------:R-:W-:Y:S04]  /*d6d0*/  STG.E.U16 desc[UR30][R218.64+0x32], R135 ;  /* 0x00003287da007986 */ /* 0x000fe8000c10151e */
[----:B------:R-:W-:Y:S01]  /*d6e0*/  IMAD.WIDE.U32 R148, R133, -0x2daee0ad, RZ ;  /* 0xd2511f5385947825 */ /* 0x000fe200078e00ff */
[----:B-1----:R-:W1:Y:S01]  /*d6f0*/  MUFU.EX2 R134, R223 ;  /* 0x000000df00867308 */ /* 0x002e620000000800 */
[C---:B--2---:R-:W-:Y:S04]  /*d700*/  HMMA.16816.F32.BF16 R36, R136.reuse, R144, R36 ;  /* 0x000000908824723c */ /* 0x044fe80000041824 */
[----:B------:R-:W-:Y:S02]  /*d710*/  LOP3.LUT R154, R149, UR8, R242, 0x96, !PT ;  /* 0x00000008959a7c12 */ /* 0x000fe4000f8e96f2 */
[----:B------:R-:W-:Y:S01]  /*d720*/  LOP3.LUT R161, R161, UR23, R148, 0x96, !PT ;  /* 0x00000017a1a17c12 */ /* 0x000fe2000f8e9694 */
[C---:B------:R-:W-:Y:S02]  /*d730*/  HMMA.16816.F32.BF16 R40, R136.reuse, R146, R40 ;  /* 0x000000928828723c */ /* 0x040fe40000041828 */
[----:B------:R-:W2:Y:S01]  /*d740*/  MUFU.EX2 R2, R226 ;  /* 0x000000e200027308 */ /* 0x000ea20000000800 */
[----:B------:R-:W2:Y:S08]  /*d750*/  LDSM.16.MT88.4 R148, [R194+0x1a800] ;  /* 0x01a80000c294783b */ /* 0x000eb00000004200 */
[----:B------:R-:W2:Y:S01]  /*d760*/  LDSM.16.MT88.4 R144, [R193+0x1a800] ;  /* 0x01a80000c190783b */ /* 0x000ea20000004200 */
[----:B-1----:R-:W-:Y:S01]  /*d770*/  FADD.FTZ R133, R134, R155 ;  /* 0x0000009b86857221 */ /* 0x002fe20000010000 */
[----:B------:R-:W-:Y:S01]  /*d780*/  IMAD.WIDE.U32 R154, R154, -0x326172a9, RZ ;  /* 0xcd9e8d579a9a7825 */ /* 0x000fe200078e00ff */
[C---:B------:R-:W-:Y:S04]  /*d790*/  HMMA.16816.F32.BF16 R44, R136.reuse, R140, R44 ;  /* 0x0000008c882c723c */ /* 0x040fe8000004182c */
[----:B------:R-:W-:Y:S01]  /*d7a0*/  LOP3.LUT R156, R155, UR24, R236, 0x96, !PT ;  /* 0x000000189b9c7c12 */ /* 0x000fe2000f8e96ec */
[C---:B--2---:R-:W-:Y:S01]  /*d7b0*/  FADD.FTZ R164, R2.reuse, R133 ;  /* 0x0000008502a47221 */ /* 0x044fe20000010000 */
[----:B------:R-:W-:Y:S01]  /*d7c0*/  F2FP.BF16.F32.PACK_AB R134, R2, R134 ;  /* 0x000000860286723e */ /* 0x000fe200000010ff */
[C---:B------:R-:W-:Y:S01]  /*d7d0*/  HMMA.16816.F32.BF16 R48, R136.reuse, R142, R48 ;  /* 0x0000008e8830723c */ /* 0x040fe20000041830 */
[----:B------:R-:W-:Y:S01]  /*d7e0*/  MUFU.EX2 R2, R228 ;  /* 0x000000e400027308 */ /* 0x000fe20000000800 */
[----:B------:R-:W1:Y:S02]  /*d7f0*/  LDSM.16.MT88.4 R140, [R191+0x1c800] ;  /* 0x01c80000bf8c783b */ /* 0x000e640000004200 */
[----:B------:R-:W-:Y:S07]  /*d800*/  IMAD.WIDE.U32 R156, R156, -0x2daee0ad, RZ ;  /* 0xd2511f539c9c7825 */ /* 0x000fee00078e00ff */
[----:B------:R-:W-:Y:S01]  /*d810*/  LOP3.LUT R155, R157, UR21, R160, 0x96, !PT ;  /* 0x000000159d9b7c12 */ /* 0x000fe2000f8e96a0 */
[----:B------:R-:W-:Y:S01]  /*d820*/  IMAD.WIDE.U32 R160, R161, -0x326172a9, RZ ;  /* 0xcd9e8d57a1a07825 */ /* 0x000fe200078e00ff */
[----:B------:R-:W2:Y:S04]  /*d830*/  MUFU.EX2 R157, R227 ;  /* 0x000000e3009d7308 */ /* 0x000ea80000000800 */
[----:B------:R-:W-:Y:S01]  /*d840*/  LOP3.LUT R154, R161, UR22, R154, 0x96, !PT ;  /* 0x00000016a19a7c12 */ /* 0x000fe2000f8e969a */
[C---:B------:R-:W-:Y:S04]  /*d850*/  HMMA.16816.F32.BF16 R52, R136.reuse, R148, R52 ;  /* 0x000000948834723c */ /* 0x040fe80000041834 */
[----:B------:R-:W-:Y:S02]  /*d860*/  IMAD.WIDE.U32 R170, R154, -0x2daee0ad, RZ ;  /* 0xd2511f539aaa7825 */ /* 0x000fe400078e00ff */
[C---:B------:R-:W-:Y:S01]  /*d870*/  HMMA.16816.F32.BF16 R56, R136.reuse, R150, R56 ;  /* 0x000000968838723c */ /* 0x040fe20000041838 */
[----:B------:R-:W2:Y:S04]  /*d880*/  LDSM.16.MT88.4 R148, [R192+0x1c800] ;  /* 0x01c80000c094783b */ /* 0x000ea80000004200 */
[----:B------:R-:W-:Y:S01]  /*d890*/  IMAD.WIDE.U32 R154, R155, -0x326172a9, RZ ;  /* 0xcd9e8d579b9a7825 */ /* 0x000fe200078e00ff */
[C---:B------:R-:W-:Y:S05]  /*d8a0*/  HMMA.16816.F32.BF16 R60, R136.reuse, R144, R60 ;  /* 0x00000090883c723c */ /* 0x040fea000004183c */
[----:B------:R-:W-:Y:S01]  /*d8b0*/  LOP3.LUT R161, R171, UR15, R156, 0x96, !PT ;  /* 0x0000000faba17c12 */ /* 0x000fe2000f8e969c */
[C---:B------:R-:W-:Y:S01]  /*d8c0*/  HMMA.16816.F32.BF16 R64, R136.reuse, R146, R64 ;  /* 0x000000928840723c */ /* 0x040fe20000041840 */
[----:B------:R-:W2:Y:S04]  /*d8d0*/  LDSM.16.MT88.4 R144, [R194+0x1c800] ;  /* 0x01c80000c290783b */ /* 0x000ea80000004200 */
[----:B------:R-:W-:Y:S01]  /*d8e0*/  LOP3.LUT R173, R155, UR20, R160, 0x96, !PT ;  /* 0x000000149bad7c12 */ /* 0x000fe2000f8e96a0 */
[C---:B-1----:R-:W-:Y:S05]  /*d8f0*/  HMMA.16816.F32.BF16 R68, R136.reuse, R140, R68 ;  /* 0x0000008c8844723c */ /* 0x042fea0000041844 */
[----:B------:R-:W-:Y:S01]  /*d900*/  IMAD.WIDE.U32 R160, R161, -0x326172a9, RZ ;  /* 0xcd9e8d57a1a07825 */ /* 0x000fe200078e00ff */
[C---:B------:R-:W-:Y:S01]  /*d910*/  HMMA.16816.F32.BF16 R72, R136.reuse, R142, R72 ;  /* 0x0000008e8848723c */ /* 0x040fe20000041848 */
[----:B------:R-:W1:Y:S04]  /*d920*/  LDSM.16.MT88.4 R140, [R193+0x1c800] ;  /* 0x01c80000c18c783b */ /* 0x000e680000004200 */
[----:B--2---:R-:W-:Y:S01]  /*d930*/  FADD.FTZ R133, R157, R158 ;  /* 0x0000009e9d857221 */ /* 0x004fe20000010000 */
[----:B------:R-:W-:Y:S02]  /*d940*/  F2FP.BF16.F32.PACK_AB R157, R2, R157 ;  /* 0x0000009d029d723e */ /* 0x000fe400000010ff */
[----:B------:R-:W-:Y:S03]  /*d950*/  PRMT R156, R134, 0x7632, R156 ;  /* 0x00007632869c7816 */ /* 0x000fe6000000009c */
[----:B------:R-:W-:Y:S01]  /*d960*/  FADD.FTZ R158, R2, R133 ;  /* 0x00000085029e7221 */ /* 0x000fe20000010000 */
[----:B------:R-:W-:Y:S04]  /*d970*/  LOP3.LUT R133, R161, UR14, R154, 0x96, !PT ;  /* 0x0000000ea1857c12 */ /* 0x000fe8000f8e969a */
[----:B------:R-:W-:Y:S01]  /*d980*/  LOP3.LUT R2, R133, 0xff, RZ, 0xc0, !PT ;  /* 0x000000ff85027812 */ /* 0x000fe200078ec0ff */
[C---:B------:R-:W-:Y:S06]  /*d990*/  HMMA.16816.F32.BF16 R76, R136.reuse, R148, R76 ;  /* 0x00000094884c723c */ /* 0x040fec000004184c */
[C---:B------:R-:W-:Y:S01]  /*d9a0*/  HMMA.16816.F32.BF16 R80, R136.reuse, R150, R80 ;  /* 0x000000968850723c */ /* 0x040fe20000041850 */
[----:B------:R-:W2:Y:S05]  /*d9b0*/  LDSM.16.MT88.4 R148, [R191+0x1e800] ;  /* 0x01e80000bf94783b */ /* 0x000eaa0000004200 */
[C---:B------:R-:W-:Y:S06]  /*d9c0*/  HMMA.16816.F32.BF16 R84, R136.reuse, R144, R84 ;  /* 0x000000908854723c */ /* 0x040fec0000041854 */
[C---:B------:R-:W-:Y:S06]  /*d9d0*/  HMMA.16816.F32.BF16 R88, R136.reuse, R146, R88 ;  /* 0x000000928858723c */ /* 0x040fec0000041858 */
[C---:B-1----:R-:W-:Y:S06]  /*d9e0*/  HMMA.16816.F32.BF16 R92, R136.reuse, R140, R92 ;  /* 0x0000008c885c723c */ /* 0x042fec000004185c */
[C---:B------:R-:W-:Y:S01]  /*d9f0*/  HMMA.16816.F32.BF16 R96, R136.reuse, R142, R96 ;  /* 0x0000008e8860723c */ /* 0x040fe20000041860 */
[----:B------:R-:W-:Y:S05]  /*da00*/  LDSM.16.MT88.4 R140, [R194+0x1e800] ;  /* 0x01e80000c28c783b */ /* 0x000fea0000004200 */
[C---:B--2---:R-:W-:Y:S06]  /*da10*/  HMMA.16816.F32.BF16 R100, R136.reuse, R148, R100 ;  /* 0x000000948864723c */ /* 0x044fec0000041864 */
[C---:B------:R-:W-:Y:S05]  /*da20*/  HMMA.16816.F32.BF16 R104, R136.reuse, R150, R104 ;  /* 0x000000968868723c */ /* 0x040fea0000041868 */
[----:B------:R-:W-:Y:S02]  /*da30*/  LOP3.LUT R148, R160, 0xffff, RZ, 0xc0, !PT ;  /* 0x0000ffffa0947812 */ /* 0x000fe400078ec0ff */
[----:B------:R-:W-:Y:S04]  /*da40*/  SHF.R.U32.HI R149, RZ, 0x10, R160 ;  /* 0x00000010ff957819 */ /* 0x000fe800000116a0 */
[----:B------:R-:W-:Y:S02]  /*da50*/  SHF.R.U32.HI R151, RZ, 0x8, R148 ;  /* 0x00000008ff977819 */ /* 0x000fe40000011694 */
[----:B------:R-:W-:Y:S01]  /*da60*/  LOP3.LUT R148, R149, 0xff, RZ, 0xc0, !PT ;  /* 0x000000ff95947812 */ /* 0x000fe200078ec0ff */
[----:B----4-:R-:W-:Y:S05]  /*da70*/  @!P5 HFMA2.BF16_V2 R163, -RZ.H0_H0, RZ.H0_H0, -R153.H0_H0 ;  /* 0x200000ffffa3d231 */ /* 0x010fea0000340999 */
[----:B------:R-:W-:Y:S04]  /*da80*/  PRMT R144, R163, 0x7610, R144 ;  /* 0x00007610a3907816 */ /* 0x000fe80000000090 */
[----:B------:R-:W-:Y:S02]  /*da90*/  @!P5 PRMT R153, R144, 0x5410, RZ ;  /* 0x000054109099d816 */ /* 0x000fe400000000ff */
[----:B------:R-:W1:Y:S08]  /*daa0*/  LDSM.16.MT88.4 R144, [R192+0x1e800] ;  /* 0x01e80000c090783b */ /* 0x000e700000004200 */
[----:B------:R2:W-:Y:S02]  /*dab0*/  STG.E.U16 desc[UR30][R220.64+0x32], R153 ;  /* 0x00003299dc007986 */ /* 0x0005e4000c10151e */
[----:B--2---:R-:W-:Y:S01]  /*dac0*/  SHF.R.U32.HI R153, RZ, 0x18, R160 ;  /* 0x00000018ff997819 */ /* 0x004fe200000116a0 */
[----:B-----5:R-:W-:Y:S01]  /*dad0*/  @!P0 HFMA2.BF16_V2 R166, -RZ.H0_H0, RZ.H0_H0, -R152.H0_H0 ;  /* 0x200000ffffa68231 */ /* 0x020fe20000340998 */
[C---:B-1----:R-:W-:Y:S01]  /*dae0*/  HMMA.16816.F32.BF16 R108, R136.reuse, R144, R108 ;  /* 0x00000090886c723c */ /* 0x042fe2000004186c */
[----:B------:R-:W-:Y:S02]  /*daf0*/  MUFU.EX2 R144, R231 ;  /* 0x000000e700907308 */ /* 0x000fe40000000800 */
[----:B------:R-:W-:Y:S01]  /*db00*/  PRMT R171, R148, 0x5410, R153 ;  /* 0x0000541094ab7816 */ /* 0x000fe20000000099 */
[----:B------:R-:W-:Y:S01]  /*db10*/  @!P0 STL.S16 [R1+0x30], R166 ;  /* 0x000030a601008387 */ /* 0x000fe20000100600 */
[----:B------:R-:W-:Y:S01]  /*db20*/  PRMT R165, R166, 0x7610, R165 ;  /* 0x00007610a6a57816 */ /* 0x000fe200000000a5 */
[C---:B------:R-:W-:Y:S02]  /*db30*/  HMMA.16816.F32.BF16 R112, R136.reuse, R146, R112 ;  /* 0x000000928870723c */ /* 0x040fe40000041870 */
[----:B------:R1:W-:Y:S03]  /*db40*/  @!P5 STL.S16 [R1+0x4c], R163 ;  /* 0x00004ca30100d387 */ /* 0x0003e60000100600 */
[----:B------:R-:W-:Y:S01]  /*db50*/  @!P0 PRMT R152, R165, 0x5410, RZ ;  /* 0x00005410a5988816 */ /* 0x000fe200000000ff */
[C---:B------:R-:W-:Y:S03]  /*db60*/  HMMA.16816.F32.BF16 R116, R136.reuse, R140, R116 ;  /* 0x0000008c8874723c */ /* 0x040fe60000041874 */
[----:B------:R-:W-:Y:S01]  /*db70*/  ISETP.LE.U32.AND P0, PT, R2, UR16, PT ;  /* 0x0000001002007c0c */ /* 0x000fe2000bf03070 */
[----:B------:R2:W-:Y:S01]  /*db80*/  STG.E.U16 desc[UR30][R220.64+0x30], R152 ;  /* 0x00003098dc007986 */ /* 0x0005e2000c10151e */
[----:B------:R-:W-:Y:S01]  /*db90*/  PRMT R2, R0, 0x7632, R2 ;  /* 0x0000763200027816 */ /* 0x000fe20000000002 */
[C---:B------:R-:W-:Y:S11]  /*dba0*/  HMMA.16816.F32.BF16 R120, R136.reuse, R142, R120 ;  /* 0x0000008e8878723c */ /* 0x040ff60000041878 */
[----:B---3--:R-:W-:Y:S01]  /*dbb0*/  @!P0 HFMA2.BF16_V2 R162, -RZ.H0_H0, RZ.H0_H0, -R0.H0_H0 ;  /* 0x200000ffffa28231 */ /* 0x008fe20000340900 */
[----:B-1----:R-:W1:Y:S04]  /*dbc0*/  MUFU.EX2 R163, R229 ;  /* 0x000000e500a37308 */ /* 0x002e680000000800 */
[----:B------:R3:W-:Y:S01]  /*dbd0*/  @!P0 STL.S16 [R1+0x48], R162 ;  /* 0x000048a201008387 */ /* 0x0007e20000100600 */
[----:B------:R-:W-:Y:S03]  /*dbe0*/  PRMT R135, R162, 0x7610, R135 ;  /* 0x00007610a2877816 */ /* 0x000fe60000000087 */
[----:B------:R4:W5:Y:S04]  /*dbf0*/  LDL.S16 R176, [R1+0x20] ;  /* 0x0000200001b07983 */ /* 0x0009680000100600 */
[----:B------:R4:W4:Y:S01]  /*dc00*/  LDL.S16 R174, [R1+0x1c] ;  /* 0x00001c0001ae7983 */ /* 0x0009220000100600 */
[----:B--2---:R-:W-:Y:S02]  /*dc10*/  PRMT R152, R0, 0x5410, R2 ;  /* 0x0000541000987816 */ /* 0x004fe40000000002 */
[----:B------:R-:W-:Y:S02]  /*dc20*/  @!P0 PRMT R0, R135, 0x5410, RZ ;  /* 0x0000541087008816 */ /* 0x000fe400000000ff */
[C---:B------:R-:W-:Y:S03]  /*dc30*/  LOP3.LUT R135, R160.reuse, 0xff, RZ, 0xc0, !PT ;  /* 0x000000ffa0877812 */ /* 0x040fe600078ec0ff */
[----:B------:R2:W-:Y:S01]  /*dc40*/  STG.E.U16 desc[UR30][R218.64+0x40], R0 ;  /* 0x00004000da007986 */ /* 0x0005e2000c10151e */
[----:B------:R-:W-:Y:S01]  /*dc50*/  ISETP.LE.U32.AND P0, PT, R135, UR16, PT ;  /* 0x0000001087007c0c */ /* 0x000fe2000bf03070 */
[--C-:B-1----:R-:W-:Y:S01]  /*dc60*/  FADD.FTZ R141, R163, R158.reuse ;  /* 0x0000009ea38d7221 */ /* 0x102fe20000010000 */
[----:B------:R-:W-:Y:S02]  /*dc70*/  LOP3.LUT R135, R160, 0xffff, RZ, 0xc0, !PT ;  /* 0x0000ffffa0877812 */ /* 0x000fe400078ec0ff */
[----:B------:R-:W-:Y:S02]  /*dc80*/  PRMT R158, R157, 0x7632, R158 ;  /* 0x000076329d9e7816 */ /* 0x000fe4000000009e */
[----:B------:R-:W-:Y:S02]  /*dc90*/  SHF.R.U32.HI R150, RZ, 0x8, R135 ;  /* 0x00000008ff967819 */ /* 0x000fe40000011687 */
[----:B------:R-:W-:Y:S01]  /*dca0*/  LOP3.LUT R135, R151, 0xffff, RZ, 0xc0, !PT ;  /* 0x0000ffff97877812 */ /* 0x000fe200078ec0ff */
[----:B---3--:R-:W-:Y:S03]  /*dcb0*/  MUFU.EX2 R162, R230 ;  /* 0x000000e600a27308 */ /* 0x008fe60000000800 */
[----:B------:R-:W-:Y:S02]  /*dcc0*/  ISETP.LE.U32.AND P4, PT, R135, UR16, PT ;  /* 0x0000001087007c0c */ /* 0x000fe4000bf83070 */
[----:B------:R-:W-:Y:S04]  /*dcd0*/  SHF.R.U32.HI R135, RZ, 0x10, R160 ;  /* 0x00000010ff877819 */ /* 0x000fe800000116a0 */
[----:B------:R-:W-:Y:S02]  /*dce0*/  LOP3.LUT R145, R135, 0xff, RZ, 0xc0, !PT ;  /* 0x000000ff87917812 */ /* 0x000fe400078ec0ff */
[----:B------:R-:W1:Y:S02]  /*dcf0*/  MUFU.EX2 R135, R232 ;  /* 0x000000e800877308 */ /* 0x000e640000000800 */
[----:B------:R-:W-:Y:S02]  /*dd00*/  ISETP.LE.U32.AND P2, PT, R145, UR16, PT ;  /* 0x0000001091007c0c */ /* 0x000fe4000bf43070 */
[--C-:B--2---:R-:W-:Y:S04]  /*dd10*/  SHF.R.U32.HI R0, RZ, 0x10, R133.reuse ;  /* 0x00000010ff007819 */ /* 0x104fe80000011685 */
[----:B------:R-:W-:Y:S04]  /*dd20*/  LOP3.LUT R0, R0, 0xff, RZ, 0xc0, !PT ;  /* 0x000000ff00007812 */ /* 0x000fe800078ec0ff */
[----:B------:R-:W-:Y:S02]  /*dd30*/  ISETP.LE.U32.AND P3, PT, R0, UR16, PT ;  /* 0x0000001000007c0c */ /* 0x000fe4000bf63070 */
[----:B------:R-:W-:Y:S02]  /*dd40*/  SHF.R.U32.HI R0, RZ, 0x18, R133 ;  /* 0x00000018ff007819 */ /* 0x000fe40000011685 */
[----:B------:R-:W-:Y:S02]  /*dd50*/  LOP3.LUT R133, R133, 0xffff, RZ, 0xc0, !PT ;  /* 0x0000ffff85857812 */ /* 0x000fe400078ec0ff */
[----:B------:R-:W-:Y:S02]  /*dd60*/  ISETP.LE.U32.AND P5, PT, R0, UR16, PT ;  /* 0x0000001000007c0c */ /* 0x000fe4000bfa3070 */
[----:B------:R-:W-:Y:S02]  /*dd70*/  LOP3.LUT R0, R161, UR14, R154, 0x96, !PT ;  /* 0x0000000ea1007c12 */ /* 0x000fe4000f8e969a */
[----:B------:R-:W-:Y:S01]  /*dd80*/  LOP3.LUT R154, R160, 0xff, RZ, 0xc0, !PT ;  /* 0x000000ffa09a7812 */ /* 0x000fe200078ec0ff */
[----:B------:R-:W-:Y:S01]  /*dd90*/  MUFU.EX2 R161, R234 ;  /* 0x000000ea00a17308 */ /* 0x000fe20000000800 */
[--C-:B------:R-:W-:Y:S02]  /*dda0*/  SHF.R.U32.HI R146, RZ, 0x10, R0.reuse ;  /* 0x00000010ff927819 */ /* 0x100fe40000011600 */
[----:B------:R-:W-:Y:S02]  /*ddb0*/  SHF.R.U32.HI R147, RZ, 0x18, R0 ;  /* 0x00000018ff937819 */ /* 0x000fe40000011600 */
[C---:B------:R-:W-:Y:S02]  /*ddc0*/  LOP3.LUT R145, R0.reuse, 0xffff, RZ, 0xc0, !PT ;  /* 0x0000ffff00917812 */ /* 0x040fe400078ec0ff */
[----:B------:R-:W-:Y:S02]  /*ddd0*/  LOP3.LUT R153, R0, 0xff, RZ, 0xc0, !PT ;  /* 0x000000ff00997812 */ /* 0x000fe400078ec0ff */
[----:B------:R-:W-:Y:S02]  /*dde0*/  SHF.R.U32.HI R0, RZ, 0x8, R133 ;  /* 0x00000008ff007819 */ /* 0x000fe40000011685 */
[----:B------:R-:W-:Y:S02]  /*ddf0*/  LOP3.LUT R133, R146, 0xff, RZ, 0xc0, !PT ;  /* 0x000000ff92857812 */ /* 0x000fe400078ec0ff */
[----:B------:R-:W-:Y:S02]  /*de00*/  LOP3.LUT R0, R0, 0xffff, RZ, 0xc0, !PT ;  /* 0x0000ffff00007812 */ /* 0x000fe400078ec0ff */
[----:B------:R-:W-:Y:S02]  /*de10*/  PRMT R167, R154, 0x5410, R150 ;  /* 0x000054109aa77816 */ /* 0x000fe40000000096 */
[----:B------:R-:W-:Y:S01]  /*de20*/  ISETP.LE.U32.AND P6, PT, R0, UR16, PT ;  /* 0x0000001000007c0c */ /* 0x000fe2000bfc3070 */
[----:B------:R-:W2:Y:S01]  /*de30*/  LDSM.16.MT88.4 R148, [R193+0x1e800] ;  /* 0x01e80000c194783b */ /* 0x000ea20000004200 */
[----:B------:R-:W-:Y:S01]  /*de40*/  PRMT R166, R133, 0x5410, R147 ;  /* 0x0000541085a67816 */ /* 0x000fe20000000093 */
[----:B------:R-:W-:Y:S01]  /*de50*/  FADD.FTZ R133, R144, R164 ;  /* 0x000000a490857221 */ /* 0x000fe20000010000 */
[--C-:B------:R-:W-:Y:S01]  /*de60*/  HSET2.LE.AND R142, R167, R159.reuse, PT ;  /* 0x0000009fa78e7233 */ /* 0x100fe20003803000 */
[----:B------:R-:W3:Y:S01]  /*de70*/  MUFU.EX2 R164, R233 ;  /* 0x000000e900a47308 */ /* 0x000ee20000000800 */
[C---:B-1----:R-:W-:Y:S01]  /*de80*/  F2FP.BF16.F32.PACK_AB R0, R135.reuse, R144 ;  /* 0x000000908700723e */ /* 0x042fe200000010ff */
[--C-:B------:R-:W-:Y:S01]  /*de90*/  FADD.FTZ R165, R135, R133.reuse ;  /* 0x0000008587a57221 */ /* 0x100fe20000010000 */
[C---:B------:R-:W-:Y:S02]  /*dea0*/  PRMT R133, R172.reuse, 0x7610, R133 ;  /* 0x00007610ac857816 */ /* 0x040fe40000000085 */
[----:B------:R-:W-:Y:S02]  /*deb0*/  PRMT R135, R172, 0x7632, R135 ;  /* 0x00007632ac877816 */ /* 0x000fe40000000087 */
[C---:B------:R-:W-:Y:S01]  /*dec0*/  F2FP.BF16.F32.PACK_AB R172, R162.reuse, R163 ;  /* 0x000000a3a2ac723e */ /* 0x040fe200000010ff */
[----:B------:R-:W-:Y:S01]  /*ded0*/  FADD.FTZ R162, R162, R141 ;  /* 0x0000008da2a27221 */ /* 0x000fe20000010000 */
[----:B------:R-:W-:Y:S02]  /*dee0*/  SHF.R.U32.HI R145, RZ, 0x8, R145 ;  /* 0x00000008ff917819 */ /* 0x000fe40000011691 */
[--C-:B------:R-:W-:Y:S02]  /*def0*/  HSET2.LE.AND R141, R166, R159.reuse, PT ;  /* 0x0000009fa68d7233 */ /* 0x100fe40003803000 */
[----:B------:R-:W-:Y:S02]  /*df00*/  PRMT R153, R153, 0x5410, R145 ;  /* 0x0000541099997816 */ /* 0x000fe40000000091 */
[----:B------:R-:W1:Y:S01]  /*df10*/  LDSM.16.MT88.4 R144, [R191+0x19000] ;  /* 0x01900000bf90783b */ /* 0x000e620000004200 */
[----:B------:R-:W-:Y:S02]  /*df20*/  PRMT R143, R133, 0x5410, R135 ;  /* 0x00005410858f7816 */ /* 0x000fe40000000087 */
[--C-:B------:R-:W-:Y:S02]  /*df30*/  HSET2.LE.AND R140, R153, R159.reuse, PT ;  /* 0x0000009f998c7233 */ /* 0x100fe40003803000 */
[----:B------:R-:W-:Y:S02]  /*df40*/  LOP3.LUT R141, R141, R143, RZ, 0xc0, !PT ;  /* 0x0000008f8d8d7212 */ /* 0x000fe400078ec0ff */
[----:B------:R-:W-:Y:S02]  /*df50*/  PRMT R143, R134, 0x5410, R156 ;  /* 0x00005410868f7816 */ /* 0x000fe4000000009c */
[----:B------:R-:W-:Y:S02]  /*df60*/  LOP3.LUT R140, R140, R152, RZ, 0xc0, !PT ;  /* 0x000000988c8c7212 */ /* 0x000fe400078ec0ff */
[----:B------:R-:W1:Y:S01]  /*df70*/  LDSM.16.MT88.4 R152, [R192+0x19000] ;  /* 0x01900000c098783b */ /* 0x000e620000004200 */
[----:B------:R-:W-:Y:S02]  /*df80*/  LOP3.LUT R142, R142, R143, RZ, 0xc0, !PT ;  /* 0x0000008f8e8e7212 */ /* 0x000fe400078ec0ff */
[----:B------:R-:W-:Y:S02]  /*df90*/  HSET2.LE.AND R143, R171, R159, PT ;  /* 0x0000009fab8f7233 */ /* 0x000fe40003803000 */
[----:B------:R-:W-:Y:S02]  /*dfa0*/  SHF.R.U32.HI R160, RZ, 0x18, R160 ;  /* 0x00000018ffa07819 */ /* 0x000fe400000116a0 */
[----:B------:R-:W-:Y:S01]  /*dfb0*/  PRMT R188, R0, 0x7632, R188 ;  /* 0x0000763200bc7816 */ /* 0x000fe200000000bc */
[C---:B--2---:R-:W-:Y:S06]  /*dfc0*/  HMMA.16816.F32.BF16 R124, R136.reuse, R148, R124 ;  /* 0x00000094887c723c */ /* 0x044fec000004187c */
[----:B------:R-:W-:Y:S01]  /*dfd0*/  HMMA.16816.F32.BF16 R128, R136, R150, R128 ;  /* 0x000000968880723c */ /* 0x000fe20000041880 */
[----:B------:R-:W2:Y:S04]  /*dfe0*/  LDSM.16.MT88.4 R136, [R194+0x19000] ;  /* 0x01900000c288783b */ /* 0x000ea80000004200 */
[----:B---3--:R-:W-:Y:S01]  /*dff0*/  FADD.FTZ R148, R164, R165 ;  /* 0x000000a5a4947221 */ /* 0x008fe20000010000 */
[C---:B------:R-:W-:Y:S05]  /*e000*/  F2FP.BF16.F32.PACK_AB R164, R161.reuse, R164 ;  /* 0x000000a4a1a4723e */ /* 0x040fea00000010ff */
[----:B------:R-:W-:Y:S02]  /*e010*/  FADD.FTZ R246, R161, R148 ;  /* 0x00000094a1f67221 */ /* 0x000fe40000010000 */
[----:B------:R-:W3:Y:S01]  /*e020*/  LDSM.16.MT88.4 R148, [R193+0x19000] ;  /* 0x01900000c194783b */ /* 0x000ee20000004200 */
[----:B-----5:R-:W-:Y:S02]  /*e030*/  @!P6 HFMA2.BF16_V2 R176, -RZ.H0_H0, RZ.H0_H0, -R2.H0_H0 ;  /* 0x200000ffffb0e231 */ /* 0x020fe40000340902 */
[----:B----4-:R-:W-:Y:S05]  /*e040*/  @!P3 HFMA2.BF16_V2 R174, -RZ.H0_H0, RZ.H0_H0, -R133.H0_H0 ;  /* 0x200000ffffaeb231 */ /* 0x010fea0000340985 */
[----:B------:R-:W-:Y:S01]  /*e050*/  @!P6 STL.S16 [R1+0x20], R176 ;  /* 0x000020b00100e387 */ /* 0x000fe20000100600 */
[----:B------:R-:W-:Y:S03]  /*e060*/  PRMT R175, R176, 0x7610, R175 ;  /* 0x00007610b0af7816 */ /* 0x000fe600000000af */
[----:B------:R4:W5:Y:S01]  /*e070*/  LDL.S16 R167, [R1+0x18] ;  /* 0x0000180001a77983 */ /* 0x0009620000100600 */
[----:B------:R-:W-:Y:S02]  /*e080*/  PRMT R166, R174, 0x7610, R166 ;  /* 0x00007610aea67816 */ /* 0x000fe400000000a6 */
[----:B------:R-:W-:Y:S01]  /*e090*/  @!P6 PRMT R2, R175, 0x5410, RZ ;  /* 0x00005410af02e816 */ /* 0x000fe200000000ff */
[----:B------:R4:W4:Y:S01]  /*e0a0*/  LDL.S16 R163, [R1+0x14] ;  /* 0x0000140001a37983 */ /* 0x0009220000100600 */
[----:B------:R-:W-:Y:S03]  /*e0b0*/  @!P3 PRMT R133, R166, 0x5410, RZ ;  /* 0x00005410a685b816 */ /* 0x000fe600000000ff */
[----:B------:R1:W4:Y:S04]  /*e0c0*/  LDL.S16 R165, [R1+0x10] ;  /* 0x0000100001a57983 */ /* 0x0003280000100600 */
[----:B------:R-:W-:Y:S01]  /*e0d0*/  @!P3 STL.S16 [R1+0x1c], R174 ;  /* 0x00001cae0100b387 */ /* 0x000fe20000100600 */
[----:B------:R-:W-:Y:S01]  /*e0e0*/  ISETP.LE.U32.AND P3, PT, R160, UR16, PT ;  /* 0x00000010a0007c0c */ /* 0x000fe2000bf63070 */
[----:B------:R-:W-:Y:S02]  /*e0f0*/  IMAD.WIDE.U32 R160, R173, -0x2daee0ad, RZ ;  /* 0xd2511f53ada07825 */ /* 0x000fe400078e00ff */
[----:B------:R1:W4:Y:S04]  /*e100*/  LDL.S16 R166, [R1] ;  /* 0x0000000001a67983 */ /* 0x0003280000100600 */
[----:B------:R2:W-:Y:S04]  /*e110*/  STG.E.U16 desc[UR30][R218.64+0x42], R2 ;  /* 0x00004202da007986 */ /* 0x0005e8000c10151e */
[----:B------:R-:W-:Y:S04]  /*e120*/  STG.E.U16 desc[UR30][R220.64+0x40], R133 ;  /* 0x00004085dc007986 */ /* 0x000fe8000c10151e */
[----:B------:R-:W-:Y:S01]  /*e130*/  LDSM.16.MT88.4 R176, [R191+0x1b800] ;  /* 0x01b80000bfb0783b */ /* 0x000fe20000004200 */
[----:B--2---:R-:W-:Y:S04]  /*e140*/  PRMT R2, R157, 0x5410, R158 ;  /* 0x000054109d027816 */ /* 0x004fe8000000009e */
[----:B------:R-:W-:Y:S07]  /*e150*/  LOP3.LUT R143, R143, R2, RZ, 0xc0, !PT ;  /* 0x000000028f8f7212 */ /* 0x000fee00078ec0ff */
        /* <DEDUP_REMOVED lines=33> */
[C---:B------:R-:W-:Y:S05]  /*e370*/  HMMA.16816.F32.BF16 R96, R140.reuse, R150, R96 ;  /* 0x000000968c60723c */ /* 0x040fea0000041860 */
[--C-:B------:R-:W-:Y:S01]  /*e380*/  SHF.R.U32.HI R148, RZ, 0x10, R160.reuse ;  /* 0x00000010ff947819 */ /* 0x100fe200000116a0 */
[C---:B-1----:R-:W-:Y:S05]  /*e390*/  HMMA.16816.F32.BF16 R100, R140.reuse, R144, R100 ;  /* 0x000000908c64723c */ /* 0x042fea0000041864 */
[C---:B------:R-:W-:Y:S01]  /*e3a0*/  LOP3.LUT R149, R160.reuse, 0xffff, RZ, 0xc0, !PT ;  /* 0x0000ffffa0957812 */ /* 0x040fe200078ec0ff */
[C---:B------:R-:W-:Y:S01]  /*e3b0*/  HMMA.16816.F32.BF16 R104, R140.reuse, R146, R104 ;  /* 0x000000928c68723c */ /* 0x040fe20000041868 */
[----:B------:R-:W-:Y:S04]  /*e3c0*/  LDSM.16.MT88.4 R144, [R193+0x1f000] ;  /* 0x01f00000c190783b */ /* 0x000fe80000004200 */
[----:B------:R-:W-:Y:S01]  /*e3d0*/  SHF.R.U32.HI R150, RZ, 0x18, R160 ;  /* 0x00000018ff967819 */ /* 0x000fe200000116a0 */
[C---:B--2---:R-:W-:Y:S05]  /*e3e0*/  HMMA.16816.F32.BF16 R108, R140.reuse, R152, R108 ;  /* 0x000000988c6c723c */ /* 0x044fea000004186c */
[----:B------:R-:W-:Y:S01]  /*e3f0*/  LOP3.LUT R151, R160, 0xff, RZ, 0xc0, !PT ;  /* 0x000000ffa0977812 */ /* 0x000fe200078ec0ff */
[C---:B------:R-:W-:Y:S05]  /*e400*/  HMMA.16816.F32.BF16 R112, R140.reuse, R154, R112 ;  /* 0x0000009a8c70723c */ /* 0x040fea0000041870 */
[----:B-----5:R-:W-:Y:S02]  /*e410*/  @!P5 HFMA2.BF16_V2 R167, -RZ.H0_H0, RZ.H0_H0, -R135.H0_H0 ;  /* 0x200000ffffa7d231 */ /* 0x020fe40000340987 */
[----:B----4-:R-:W-:Y:S03]  /*e420*/  @!P0 HFMA2.BF16_V2 R163, -RZ.H0_H0, RZ.H0_H0, -R134.H0_H0 ;  /* 0x200000ffffa38231 */ /* 0x010fe60000340986 */
[----:B------:R-:W-:Y:S01]  /*e430*/  @!P5 STL.S16 [R1+0x18], R167 ;  /* 0x000018a70100d387 */ /* 0x000fe20000100600 */
[----:B------:R-:W-:Y:S01]  /*e440*/  PRMT R2, R167, 0x7610, R2 ;  /* 0x00007610a7027816 */ /* 0x000fe20000000002 */
[----:B------:R-:W-:Y:S02]  /*e450*/  @!P4 HFMA2.BF16_V2 R165, -RZ.H0_H0, RZ.H0_H0, -R156.H0_H0 ;  /* 0x200000ffffa5c231 */ /* 0x000fe4000034099c */
[----:B------:R1:W-:Y:S01]  /*e460*/  @!P0 STL.S16 [R1+0x14], R163 ;  /* 0x000014a301008387 */ /* 0x0003e20000100600 */
[----:B------:R-:W-:Y:S02]  /*e470*/  PRMT R133, R163, 0x7610, R133 ;  /* 0x00007610a3857816 */ /* 0x000fe40000000085 */
[----:B------:R-:W-:Y:S02]  /*e480*/  @!P5 PRMT R135, R2, 0x5410, RZ ;  /* 0x000054100287d816 */ /* 0x000fe400000000ff */
[----:B------:R-:W-:Y:S01]  /*e490*/  LOP3.LUT R2, R161, UR9, R170, 0x96, !PT ;  /* 0x00000009a1027c12 */ /* 0x000fe2000f8e96aa */
[----:B------:R-:W-:Y:S02]  /*e4a0*/  @!P2 HFMA2.BF16_V2 R166, -RZ.H0_H0, RZ.H0_H0, -R157.H0_H0 ;  /* 0x200000ffffa6a231 */ /* 0x000fe4000034099d */
[----:B------:R2:W-:Y:S01]  /*e4b0*/  STG.E.U16 desc[UR30][R220.64+0x42], R135 ;  /* 0x00004287dc007986 */ /* 0x0005e2000c10151e */
[----:B------:R-:W-:Y:S02]  /*e4c0*/  @!P0 PRMT R134, R133, 0x5410, RZ ;  /* 0x0000541085868816 */ /* 0x000fe400000000ff */
[----:B------:R-:W-:Y:S02]  /*e4d0*/  LOP3.LUT R133, R2, 0xff, RZ, 0xc0, !PT ;  /* 0x000000ff02857812 */ /* 0x000fe400078ec0ff */
[----:B------:R-:W-:Y:S01]  /*e4e0*/  PRMT R137, R166, 0x7610, R137 ;  /* 0x00007610a6897816 */ /* 0x000fe20000000089 */
[----:B------:R3:W-:Y:S01]  /*e4f0*/  STG.E.U16 desc[UR30][R218.64+0x50], R134 ;  /* 0x00005086da007986 */ /* 0x0007e2000c10151e */
[----:B------:R-:W-:Y:S02]  /*e500*/  ISETP.LE.U32.AND P0, PT, R133, UR16, PT ;  /* 0x0000001085007c0c */ /* 0x000fe4000bf03070 */
[--C-:B------:R-:W-:Y:S02]  /*e510*/  SHF.R.U32.HI R133, RZ, 0x10, R2.reuse ;  /* 0x00000010ff857819 */ /* 0x100fe40000011602 */
[----:B------:R-:W-:Y:S02]  /*e520*/  @!P2 PRMT R157, R137, 0x5410, RZ ;  /* 0x00005410899da816 */ /* 0x000fe400000000ff */
[----:B------:R-:W-:Y:S01]  /*e530*/  LOP3.LUT R133, R133, 0xff, RZ, 0xc0, !PT ;  /* 0x000000ff85857812 */ /* 0x000fe200078ec0ff */
[----:B-1----:R1:W4:Y:S03]  /*e540*/  LDL.S16 R163, [R1+0xc] ;  /* 0x00000c0001a37983 */ /* 0x0023260000100600 */
[----:B------:R-:W-:Y:S02]  /*e550*/  ISETP.LE.U32.AND P6, PT, R133, UR16, PT ;  /* 0x0000001085007c0c */ /* 0x000fe4000bfc3070 */
[----:B------:R-:W-:Y:S01]  /*e560*/  SHF.R.U32.HI R133, RZ, 0x18, R2 ;  /* 0x00000018ff857819 */ /* 0x000fe20000011602 */
[----:B------:R5:W-:Y:S03]  /*e570*/  @!P4 STL.S16 [R1+0x10], R165 ;  /* 0x000010a50100c387 */ /* 0x000be60000100600 */
[----:B------:R-:W-:Y:S02]  /*e580*/  ISETP.LE.U32.AND P5, PT, R133, UR16, PT ;  /* 0x0000001085007c0c */ /* 0x000fe4000bfa3070 */
[----:B------:R-:W-:Y:S02]  /*e590*/  LOP3.LUT R133, R160, 0xff, RZ, 0xc0, !PT ;  /* 0x000000ffa0857812 */ /* 0x000fe400078ec0ff */
[----:B--2---:R-:W-:Y:S04]  /*e5a0*/  PRMT R135, R165, 0x7610, R135 ;  /* 0x00007610a5877816 */ /* 0x004fe80000000087 */
[----:B------:R-:W-:Y:S02]  /*e5b0*/  @!P4 PRMT R156, R135, 0x5410, RZ ;  /* 0x00005410879cc816 */ /* 0x000fe400000000ff */
[----:B------:R-:W-:Y:S02]  /*e5c0*/  LOP3.LUT R135, R2, 0xffff, RZ, 0xc0, !PT ;  /* 0x0000ffff02877812 */ /* 0x000fe400078ec0ff */
[----:B------:R-:W-:Y:S01]  /*e5d0*/  SHF.R.U32.HI R2, RZ, 0x10, R160 ;  /* 0x00000010ff027819 */ /* 0x000fe200000116a0 */
[----:B------:R2:W-:Y:S01]  /*e5e0*/  STG.E.U16 desc[UR30][R218.64+0x52], R156 ;  /* 0x0000529cda007986 */ /* 0x0005e2000c10151e */
[----:B------:R-:W-:Y:S02]  /*e5f0*/  ISETP.LE.U32.AND P4, PT, R133, UR16, PT ;  /* 0x0000001085007c0c */ /* 0x000fe4000bf83070 */
[----:B------:R-:W-:Y:S01]  /*e600*/  LOP3.LUT R2, R2, 0xff, RZ, 0xc0, !PT ;  /* 0x000000ff02027812 */ /* 0x000fe200078ec0ff */
[----:B------:R-:W-:Y:S01]  /*e610*/  MUFU.EX2 R133, R168 ;  /* 0x000000a800857308 */ /* 0x000fe20000000800 */
[----:B------:R-:W-:Y:S01]  /*e620*/  SHF.R.U32.HI R135, RZ, 0x8, R135 ;  /* 0x00000008ff877819 */ /* 0x000fe20000011687 */
[----:B------:R-:W-:Y:S01]  /*e630*/  STG.E.U16 desc[UR30][R220.64+0x50], R157 ;  /* 0x0000509ddc007986 */ /* 0x000fe2000c10151e */
[----:B---3--:R-:W-:Y:S02]  /*e640*/  LOP3.LUT R134, R161, UR9, R170, 0x96, !PT ;  /* 0x00000009a1867c12 */ /* 0x008fe4000f8e96aa */
[----:B------:R-:W-:Y:S01]  /*e650*/  LOP3.LUT R135, R135, 0xffff, RZ, 0xc0, !PT ;  /* 0x0000ffff87877812 */ /* 0x000fe200078ec0ff */
[----:B-----5:R1:W3:Y:S04]  /*e660*/  LDL.S16 R165, [R1+0x4] ;  /* 0x0000040001a57983 */ /* 0x0202e80000100600 */
[----:B------:R-:W-:Y:S01]  /*e670*/  @!P2 STL.S16 [R1], R166 ;  /* 0x000000a60100a387 */ /* 0x000fe20000100600 */
[----:B------:R-:W-:Y:S02]  /*e680*/  ISETP.LE.U32.AND P2, PT, R2, UR16, PT ;  /* 0x0000001002007c0c */ /* 0x000fe4000bf43070 */
[----:B------:R-:W5:Y:S01]  /*e690*/  MUFU.EX2 R2, R169 ;  /* 0x000000a900027308 */ /* 0x000f620000000800 */
[----:B--2---:R-:W-:Y:S02]  /*e6a0*/  SHF.R.U32.HI R156, RZ, 0x18, R160 ;  /* 0x00000018ff9c7819 */ /* 0x004fe400000116a0 */
[----:B------:R-:W-:Y:S02]  /*e6b0*/  LOP3.LUT R160, R160, 0xffff, RZ, 0xc0, !PT ;  /* 0x0000ffffa0a07812 */ /* 0x000fe400078ec0ff */
[----:B-----5:R-:W-:Y:S06]  /*e6c0*/  F2FP.BF16.F32.PACK_AB R189, R2, R133 ;  /* 0x0000008502bd723e */ /* 0x020fec00000010ff */
[----:B------:R-:W-:Y:S02]  /*e6d0*/  @!P2 HFMA2.BF16_V2 R251, -RZ.H0_H0, RZ.H0_H0, -R189.H0_H0 ;  /* 0x200000fffffba231 */ /* 0x000fe400003409bd */
[----:B----4-:R-:W-:Y:S05]  /*e6e0*/  @!P3 HFMA2.BF16_V2 R163, -RZ.H0_H0, RZ.H0_H0, -R158.H0_H0 ;  /* 0x200000ffffa3b231 */ /* 0x010fea000034099e */
[----:B------:R2:W-:Y:S01]  /*e6f0*/  @!P3 STL.S16 [R1+0xc], R163 ;  /* 0x00000ca30100b387 */ /* 0x0005e20000100600 */
[----:B------:R-:W-:Y:S04]  /*e700*/  PRMT R136, R163, 0x7610, R136 ;  /* 0x00007610a3887816 */ /* 0x000fe80000000088 */
[----:B------:R-:W-:Y:S02]  /*e710*/  @!P3 PRMT R158, R136, 0x5410, RZ ;  /* 0x00005410889eb816 */ /* 0x000fe400000000ff */
[----:B------:R-:W4:Y:S01]  /*e720*/  LDSM.16.MT88.4 R136, [R194+0x1f000] ;  /* 0x01f00000c288783b */ /* 0x000f220000004200 */
[----:B------:R-:W-:Y:S01]  /*e730*/  ISETP.LE.U32.AND P3, PT, R135, UR16, PT ;  /* 0x0000001087007c0c */ /* 0x000fe2000bf63070 */
[----:B------:R-:W-:Y:S01]  /*e740*/  FADD.FTZ R135, R133, R162 ;  /* 0x000000a285877221 */ /* 0x000fe20000010000 */
[----:B------:R-:W-:Y:S02]  /*e750*/  SHF.R.U32.HI R133, RZ, 0x8, R149 ;  /* 0x00000008ff857819 */ /* 0x000fe40000011695 */
[----:B------:R-:W-:Y:S01]  /*e760*/  SHF.R.U32.HI R149, RZ, 0x8, R160 ;  /* 0x00000008ff957819 */ /* 0x000fe200000116a0 */
[----:B------:R-:W-:Y:S01]  /*e770*/  FADD.FTZ R235, R2, R135 ;  /* 0x0000008702eb7221 */ /* 0x000fe20000010000 */
[----:B------:R-:W-:Y:S01]  /*e780*/  LOP3.LUT R2, R148, 0xff, RZ, 0xc0, !PT ;  /* 0x000000ff94027812 */ /* 0x000fe200078ec0ff */
[----:B------:R-:W-:Y:S01]  /*e790*/  STG.E.U16 desc[UR30][R220.64+0x52], R158 ;  /* 0x0000529edc007986 */ /* 0x000fe2000c10151e */
[----:B------:R-:W-:Y:S02]  /*e7a0*/  PRMT R148, R0, 0x5410, R188 ;  /* 0x0000541000947816 */ /* 0x000fe400000000bc */
[----:B------:R-:W-:Y:S02]  /*e7b0*/  PRMT R151, R151, 0x5410, R133 ;  /* 0x0000541097977816 */ /* 0x000fe40000000085 */
[----:B------:R-:W-:Y:S02]  /*e7c0*/  SHF.R.U32.HI R133, RZ, 0x10, R134 ;  /* 0x00000010ff857819 */ /* 0x000fe40000011686 */
[----:B------:R-:W-:Y:S02]  /*e7d0*/  PRMT R150, R2, 0x5410, R150 ;  /* 0x0000541002967816 */ /* 0x000fe40000000096 */
[C---:B------:R-:W-:Y:S01]  /*e7e0*/  LOP3.LUT R2, R134.reuse, 0xffff, RZ, 0xc0, !PT ;  /* 0x0000ffff86027812 */ /* 0x040fe200078ec0ff */
[----:B--2---:R1:W2:Y:S01]  /*e7f0*/  LDL.S16 R163, [R1+0x8] ;  /* 0x0000080001a37983 */ /* 0x0042a20000100600 */
[----:B---3--:R-:W-:Y:S01]  /*e800*/  @!P0 HFMA2.BF16_V2 R165, -RZ.H0_H0, RZ.H0_H0, -R0.H0_H0 ;  /* 0x200000ffffa58231 */ /* 0x008fe20000340900 */
[----:B------:R-:W-:Y:S02]  /*e810*/  LOP3.LUT R135, R134, 0xff, RZ, 0xc0, !PT ;  /* 0x000000ff86877812 */ /* 0x000fe400078ec0ff */
[----:B------:R-:W-:Y:S02]  /*e820*/  SHF.R.U32.HI R134, RZ, 0x18, R134 ;  /* 0x00000018ff867819 */ /* 0x000fe40000011686 */
[----:B------:R-:W-:Y:S01]  /*e830*/  PRMT R161, R165, 0x7610, R161 ;  /* 0x00007610a5a17816 */ /* 0x000fe200000000a1 */
[----:B------:R-:W-:Y:S01]  /*e840*/  @!P0 STL.S16 [R1+0x4], R165 ;  /* 0x000004a501008387 */ /* 0x000fe20000100600 */
[----:B------:R-:W-:Y:S02]  /*e850*/  LOP3.LUT R133, R133, 0xff, RZ, 0xc0, !PT ;  /* 0x000000ff85857812 */ /* 0x000fe400078ec0ff */
[----:B------:R-:W-:Y:S02]  /*e860*/  @!P0 PRMT R0, R161, 0x5410, RZ ;  /* 0x00005410a1008816 */ /* 0x000fe400000000ff */
[--C-:B------:R-:W-:Y:S02]  /*e870*/  PRMT R133, R133, 0x5410, R134.reuse ;  /* 0x0000541085857816 */ /* 0x100fe40000000086 */
[C---:B------:R-:W-:Y:S01]  /*e880*/  PRMT R134, R172.reuse, 0x7610, R134 ;  /* 0x00007610ac867816 */ /* 0x040fe20000000086 */
[----:B------:R3:W-:Y:S01]  /*e890*/  STG.E.U16 desc[UR30][R218.64+0x60], R0 ;  /* 0x00006000da007986 */ /* 0x0007e2000c10151e */
[--C-:B------:R-:W-:Y:S02]  /*e8a0*/  HSET2.LE.AND R171, R150, R159.reuse, PT ;  /* 0x0000009f96ab7233 */ /* 0x100fe40003803000 */
[----:B------:R-:W-:Y:S01]  /*e8b0*/  HSET2.LE.AND R169, R133, R159, PT ;  /* 0x0000009f85a97233 */ /* 0x000fe20003803000 */
[----:B------:R-:W-:Y:S01]  /*e8c0*/  @!P6 HFMA2.BF16_V2 R252, -RZ.H0_H0, RZ.H0_H0, -R134.H0_H0 ;  /* 0x200000fffffce231 */ /* 0x000fe20000340986 */
[----:B------:R-:W-:Y:S01]  /*e8d0*/  PRMT R133, R172, 0x7632, R133 ;  /* 0x00007632ac857816 */ /* 0x000fe20000000085 */
[C---:B----4-:R-:W-:Y:S01]  /*e8e0*/  HMMA.16816.F32.BF16 R116, R140.reuse, R136, R116 ;  /* 0x000000888c74723c */ /* 0x050fe20000041874 */
[----:B------:R-:W-:Y:S02]  /*e8f0*/  LDSM.16.MT88.4 R172, [R193+0x19800] ;  /* 0x01980000c1ac783b */ /* 0x000fe40000004200 */
[----:B------:R-:W-:Y:S01]  /*e900*/  SHF.R.U32.HI R2, RZ, 0x8, R2 ;  /* 0x00000008ff027819 */ /* 0x000fe20000011602 */
[----:B------:R-:W-:Y:S01]  /*e910*/  @!P5 HFMA2.BF16_V2 R249, -RZ.H0_H0, RZ.H0_H0, -R133.H0_H0 ;  /* 0x200000fffff9d231 */ /* 0x000fe20000340985 */
[----:B------:R-:W-:Y:S01]  /*e920*/  HSET2.LE.AND R170, R151, R159, PT ;  /* 0x0000009f97aa7233 */ /* 0x000fe20003803000 */
[C---:B------:R-:W-:Y:S03]  /*e930*/  HMMA.16816.F32.BF16 R120, R140.reuse, R138, R120 ;  /* 0x0000008a8c78723c */ /* 0x040fe60000041878 */
[----:B------:R-:W-:Y:S02]  /*e940*/  ISETP.LE.U32.AND P0, PT, R156, UR16, PT ;  /* 0x000000109c007c0c */ /* 0x000fe4000bf03070 */
[----:B------:R-:W-:Y:S01]  /*e950*/  PRMT R136, R134, 0x5410, R133 ;  /* 0x0000541086887816 */ /* 0x000fe20000000085 */
[C---:B------:R-:W-:Y:S05]  /*e960*/  HMMA.16816.F32.BF16 R124, R140.reuse, R144, R124 ;  /* 0x000000908c7c723c */ /* 0x040fea000004187c */
[----:B------:R-:W-:Y:S01]  /*e970*/  PRMT R135, R135, 0x5410, R2 ;  /* 0x0000541087877816 */ /* 0x000fe20000000002 */
[----:B------:R-:W-:Y:S05]  /*e980*/  HMMA.16816.F32.BF16 R128, R140, R146, R128 ;  /* 0x000000928c80723c */ /* 0x000fea0000041880 */
[----:B------:R-:W-:Y:S01]  /*e990*/  LOP3.LUT R2, R149, 0xffff, RZ, 0xc0, !PT ;  /* 0x0000ffff95027812 */ /* 0x000fe200078ec0ff */
[----:B------:R-:W-:Y:S01]  /*e9a0*/  @!P0 HFMA2.BF16_V2 R250, -RZ.H0_H0, RZ.H0_H0, -R189.H1_H1 ;  /* 0x200000fffffa8231 */ /* 0x000fe200003609bd */
[----:B------:R-:W-:Y:S02]  /*e9b0*/  LOP3.LUT R169, R169, R136, RZ, 0xc0, !PT ;  /* 0x00000088a9a97212 */ /* 0x000fe400078ec0ff */
[----:B------:R-:W-:Y:S02]  /*e9c0*/  LDSM.16.MT88.4 R136, [R194+0x19800] ;  /* 0x01980000c288783b */ /* 0x000fe40000004200 */
[----:B------:R-:W-:Y:S02]  /*e9d0*/  HSET2.LE.AND R168, R135, R159, PT ;  /* 0x0000009f87a87233 */ /* 0x000fe40003803000 */
[----:B------:R-:W-:Y:S02]  /*e9e0*/  PRMT R135, R164, 0x7632, R135 ;  /* 0x00007632a4877816 */ /* 0x000fe40000000087 */
[----:B------:R-:W-:Y:S02]  /*e9f0*/  LOP3.LUT R171, R171, R189, RZ, 0xc0, !PT ;  /* 0x000000bdabab7212 */ /* 0x000fe400078ec0ff */
[----:B------:R-:W-:Y:S02]  /*ea00*/  LOP3.LUT R168, R168, R148, RZ, 0xc0, !PT ;  /* 0x00000094a8a87212 */ /* 0x000fe400078ec0ff */
[----:B------:R-:W-:Y:S02]  /*ea10*/  @!P6 PRMT R134, R252, 0x5410, RZ ;  /* 0x00005410fc86e816 */ /* 0x000fe400000000ff */
[----:B------:R-:W-:Y:S01]  /*ea20*/  @!P5 PRMT R133, R249, 0x5410, RZ ;  /* 0x00005410f985d816 */ /* 0x000fe200000000ff */
[----:B--2---:R-:W-:Y:S05]  /*ea30*/  @!P3 HFMA2.BF16_V2 R163, -RZ.H0_H0, RZ.H0_H0, -R188.H0_H0 ;  /* 0x200000ffffa3b231 */ /* 0x004fea00003409bc */
[----:B------:R-:W-:Y:S01]  /*ea40*/  PRMT R152, R163, 0x7610, R152 ;  /* 0x00007610a3987816 */ /* 0x000fe20000000098 */
[----:B------:R-:W-:Y:S03]  /*ea50*/  @!P3 STL.S16 [R1+0x8], R163 ;  /* 0x000008a30100b387 */ /* 0x000fe60000100600 */
[----:B------:R-:W-:Y:S01]  /*ea60*/  @!P3 PRMT R188, R152, 0x5410, RZ ;  /* 0x0000541098bcb816 */ /* 0x000fe200000000ff */
[----:B------:R-:W2:Y:S01]  /*ea70*/  LDSM.16.MT88.4 R160, [R191+0x19800] ;  /* 0x01980000bfa0783b */ /* 0x000ea20000004200 */
[----:B------:R-:W-:Y:S02]  /*ea80*/  ISETP.LE.U32.AND P3, PT, R2, UR16, PT ;  /* 0x0000001002007c0c */ /* 0x000fe4000bf63070 */
[----:B------:R-:W-:Y:S04]  /*ea90*/  PRMT R2, R164, 0x7610, R2 ;  /* 0x00007610a4027816 */ /* 0x000fe80000000002 */
[----:B---3--:R-:W-:Y:S01]  /*eaa0*/  PRMT R0, R2, 0x5410, R135 ;  /* 0x0000541002007816 */ /* 0x008fe20000000087 */
[----:B------:R-:W3:Y:S01]  /*eab0*/  LDSM.16.MT88.4 R152, [R192+0x19800] ;  /* 0x01980000c098783b */ /* 0x000ee20000004200 */
[----:B------:R-:W-:Y:S02]  /*eac0*/  @!P4 HFMA2.BF16_V2 R248, -RZ.H0_H0, RZ.H0_H0, -R2.H0_H0 ;  /* 0x200000fffff8c231 */ /* 0x000fe40000340902 */
[----:B------:R-:W-:Y:S02]  /*ead0*/  LOP3.LUT R170, R170, R0, RZ, 0xc0, !PT ;  /* 0x00000000aaaa7212 */ /* 0x000fe400078ec0ff */
[----:B------:R-:W-:Y:S01]  /*eae0*/  @P0 PRMT R0, R189, 0x7632, R0 ;  /* 0x00007632bd000816 */ /* 0x000fe20000000000 */
[----:B------:R-:W-:Y:S01]  /*eaf0*/  @!P3 HFMA2.BF16_V2 R247, -RZ.H0_H0, RZ.H0_H0, -R135.H0_H0 ;  /* 0x200000fffff7b231 */ /* 0x000fe20000340987 */
[----:B------:R-:W-:Y:S01]  /*eb00*/  @!P4 PRMT R2, R248, 0x5410, RZ ;  /* 0x00005410f802c816 */ /* 0x000fe200000000ff */
[----:B------:R-:W-:Y:S01]  /*eb10*/  STG.E.U16 desc[UR30][R218.64+0x62], R188 ;  /* 0x000062bcda007986 */ /* 0x000fe2000c10151e */
[----:B------:R-:W-:Y:S02]  /*eb20*/  @!P0 PRMT R0, R250, 0x5410, RZ ;  /* 0x00005410fa008816 */ /* 0x000fe400000000ff */
[----:B------:R-:W-:Y:S01]  /*eb30*/  @!P3 PRMT R135, R247, 0x5410, RZ ;  /* 0x00005410f787b816 */ /* 0x000fe200000000ff */
[----:B------:R-:W-:Y:S01]  /*eb40*/  STG.E.U16 desc[UR30][R220.64+0x60], R134 ;  /* 0x00006086dc007986 */ /* 0x000fe2000c10151e */
[----:B------:R-:W-:Y:S02]  /*eb50*/  @!P2 PRMT R189, R251, 0x5410, RZ ;  /* 0x00005410fbbda816 */ /* 0x000fe400000000ff */
[----:B------:R-:W-:Y:S01]  /*eb60*/  ISETP.LT.AND P2, PT, RZ, UR33, PT ;  /* 0x00000021ff007c0c */ /* 0x000fe2000bf41270 */
[----:B------:R4:W-:Y:S04]  /*eb70*/  STG.E.U16 desc[UR30][R220.64+0x62], R133 ;  /* 0x00006285dc007986 */ /* 0x0009e8000c10151e */
[----:B------:R-:W-:Y:S04]  /*eb80*/  STG.E.U16 desc[UR30][R218.64+0x70], R2 ;  /* 0x00007002da007986 */ /* 0x000fe8000c10151e */
[----:B------:R5:W-:Y:S04]  /*eb90*/  STG.E.U16 desc[UR30][R218.64+0x72], R135 ;  /* 0x00007287da007986 */ /* 0x000be8000c10151e */
[----:B------:R1:W-:Y:S01]  /*eba0*/  STG.E.U16 desc[UR30][R220.64+0x72], R0 ;  /* 0x00007200dc007986 */ /* 0x0003e2000c10151e */
[C---:B--2---:R-:W-:Y:S03]  /*ebb0*/  HMMA.16816.F32.BF16 R164, R168.reuse, R160, R4 ;  /* 0x000000a0a8a4723c */ /* 0x044fe60000041804 */
[----:B------:R-:W2:Y:S03]  /*ebc0*/  LDSM.16.MT88.4 R4, [R193+0x1b800] ;  /* 0x01b80000c104783b */ /* 0x000ea60000004200 */
[C---:B------:R-:W-:Y:S05]  /*ebd0*/  HMMA.16816.F32.BF16 R160, R168.reuse, R162, R8 ;  /* 0x000000a2a8a0723c */ /* 0x040fea0000041808 */
[----:B------:R-:W2:Y:S01]  /*ebe0*/  LDSM.16.MT88.4 R8, [R191+0x1d800] ;  /* 0x01d80000bf08783b */ /* 0x000ea20000004200 */
[----:B----4-:R-:W-:Y:S01]  /*ebf0*/  IMAD.MOV.U32 R133, RZ, RZ, R3 ;  /* 0x000000ffff857224 */ /* 0x010fe200078e0003 */
[C---:B---3--:R-:W-:Y:S06]  /*ec00*/  HMMA.16816.F32.BF16 R156, R168.reuse, R152, R12 ;  /* 0x00000098a89c723c */ /* 0x048fec000004180c */
[----:B------:R-:W3:Y:S01]  /*ec10*/  LDSM.16.MT88.4 R12, [R192+0x1d800] ;  /* 0x01d80000c00c783b */ /* 0x000ee20000004200 */
[C---:B------:R-:W-:Y:S04]  /*ec20*/  HMMA.16816.F32.BF16 R152, R168.reuse, R154, R16 ;  /* 0x0000009aa898723c */ /* 0x040fe80000041810 */
[----:B-----5:R-:W-:Y:S02]  /*ec30*/  IADD3 R218, P0, R218, -0x80, RZ ;  /* 0xffffff80dada7810 */ /* 0x020fe40007f1e0ff */
[C---:B------:R-:W-:Y:S01]  /*ec40*/  HMMA.16816.F32.BF16 R148, R168.reuse, R136, R20 ;  /* 0x00000088a894723c */ /* 0x040fe20000041814 */
[----:B------:R-:W4:Y:S04]  /*ec50*/  LDSM.16.MT88.4 R16, [R194+0x1d800] ;  /* 0x01d80000c210783b */ /* 0x000f280000004200 */
[----:B------:R-:W-:Y:S01]  /*ec60*/  IADD3.X R219, R219, -0x1, RZ, P0, !PT ;  /* 0xffffffffdbdb7810 */ /* 0x000fe200007fe4ff */
[C---:B------:R-:W-:Y:S03]  /*ec70*/  HMMA.16816.F32.BF16 R144, R168.reuse, R138, R24 ;  /* 0x0000008aa890723c */ /* 0x040fe60000041818 */
[----:B------:R-:W5:Y:S02]  /*ec80*/  LDSM.16.MT88.4 R20, [R193+0x1d800] ;  /* 0x01d80000c114783b */ /* 0x000f640000004200 */
[----:B-1----:R-:W-:Y:S01]  /*ec90*/  IMAD.MOV.U32 R0, RZ, RZ, R132 ;  /* 0x000000ffff007224 */ /* 0x002fe200078e0084 */
[C---:B------:R-:W-:Y:S05]  /*eca0*/  HMMA.16816.F32.BF16 R140, R168.reuse, R172, R28 ;  /* 0x000000aca88c723c */ /* 0x040fea000004181c */
[----:B------:R-:W1:Y:S01]  /*ecb0*/  LDSM.16.MT88.4 R24, [R191+0x1f800] ;  /* 0x01f80000bf18783b */ /* 0x000e620000004200 */
[C---:B------:R-:W-:Y:S06]  /*ecc0*/  HMMA.16816.F32.BF16 R136, R168.reuse, R174, R32 ;  /* 0x000000aea888723c */ /* 0x040fec0000041820 */
[C---:B------:R-:W-:Y:S01]  /*ecd0*/  HMMA.16816.F32.BF16 R36, R168.reuse, R176, R36 ;  /* 0x000000b0a824723c */ /* 0x040fe20000041824 */
[----:B------:R-:W1:Y:S05]  /*ece0*/  LDSM.16.MT88.4 R28, [R192+0x1f800] ;  /* 0x01f80000c01c783b */ /* 0x000e6a0000004200 */
[C---:B------:R-:W-:Y:S03]  /*ecf0*/  HMMA.16816.F32.BF16 R40, R168.reuse, R178, R40 ;  /* 0x000000b2a828723c */ /* 0x040fe60000041828 */
[----:B------:R-:W-:Y:S03]  /*ed00*/  STG.E.U16 desc[UR30][R220.64+0x70], R189 ;  /* 0x000070bddc007986 */ /* 0x000fe6000c10151e */
[C---:B------:R-:W-:Y:S06]  /*ed10*/  HMMA.16816.F32.BF16 R44, R168.reuse, R180, R44 ;  /* 0x000000b4a82c723c */ /* 0x040fec000004182c */
[C---:B------:R-:W-:Y:S06]  /*ed20*/  HMMA.16816.F32.BF16 R48, R168.reuse, R182, R48 ;  /* 0x000000b6a830723c */ /* 0x040fec0000041830 */
[C---:B------:R-:W-:Y:S06]  /*ed30*/  HMMA.16816.F32.BF16 R52, R168.reuse, R184, R52 ;  /* 0x000000b8a834723c */ /* 0x040fec0000041834 */
[C---:B------:R-:W-:Y:S06]  /*ed40*/  HMMA.16816.F32.BF16 R56, R168.reuse, R186, R56 ;  /* 0x000000baa838723c */ /* 0x040fec0000041838 */
[C---:B--2---:R-:W-:Y:S06]  /*ed50*/  HMMA.16816.F32.BF16 R60, R168.reuse, R4, R60 ;  /* 0x00000004a83c723c */ /* 0x044fec000004183c */
[C---:B------:R-:W-:Y:S01]  /*ed60*/  HMMA.16816.F32.BF16 R64, R168.reuse, R6, R64 ;  /* 0x00000006a840723c */ /* 0x040fe20000041840 */
[----:B------:R-:W2:Y:S05]  /*ed70*/  LDSM.16.MT88.4 R4, [R194+0x1f800] ;  /* 0x01f80000c204783b */ /* 0x000eaa0000004200 */
[C---:B------:R-:W-:Y:S06]  /*ed80*/  HMMA.16816.F32.BF16 R68, R168.reuse, R8, R68 ;  /* 0x00000008a844723c */ /* 0x040fec0000041844 */
[C---:B------:R-:W-:Y:S01]  /*ed90*/  HMMA.16816.F32.BF16 R72, R168.reuse, R10, R72 ;  /* 0x0000000aa848723c */ /* 0x040fe20000041848 */
[----:B------:R-:W2:Y:S05]  /*eda0*/  LDSM.16.MT88.4 R8, [R193+0x1f800] ;  /* 0x01f80000c108783b */ /* 0x000eaa0000004200 */
[C---:B---3--:R-:W-:Y:S06]  /*edb0*/  HMMA.16816.F32.BF16 R76, R168.reuse, R12, R76 ;  /* 0x0000000ca84c723c */ /* 0x048fec000004184c */
[C---:B------:R-:W-:Y:S06]  /*edc0*/  HMMA.16816.F32.BF16 R80, R168.reuse, R14, R80 ;  /* 0x0000000ea850723c */ /* 0x040fec0000041850 */
[C---:B----4-:R-:W-:Y:S06]  /*edd0*/  HMMA.16816.F32.BF16 R84, R168.reuse, R16, R84 ;  /* 0x00000010a854723c */ /* 0x050fec0000041854 */
[C---:B------:R-:W-:Y:S06]  /*ede0*/  HMMA.16816.F32.BF16 R88, R168.reuse, R18, R88 ;  /* 0x00000012a858723c */ /* 0x040fec0000041858 */
        /* <DEDUP_REMOVED lines=8> */
[C---:B------:R-:W-:Y:S06]  /*ee70*/  HMMA.16816.F32.BF16 R124, R168.reuse, R8, R124 ;  /* 0x00000008a87c723c */ /* 0x040fec000004187c */
[----:B------:R-:W-:Y:S01]  /*ee80*/  HMMA.16816.F32.BF16 R128, R168, R10, R128 ;  /* 0x0000000aa880723c */ /* 0x000fe20000041880 */
[----:B------:R-:W-:Y:S11]  /*ee90*/  @!UPT UIADD3 URZ, URZ, URZ, URZ ;  /* 0x0000003f3f3ff290 */ /* 0x000ff6000fffe03f */
[----:B------:R-:W-:Y:S01]  /*eea0*/  @!UPT UIADD3 URZ, URZ, URZ, URZ ;  /* 0x0000003f3f3ff290 */ /* 0x000fe2000fffe03f */
[----:B------:R-:W-:Y:S11]  /*eeb0*/  @P2 BRA `(.L_x_1905) ;  /* 0xffffffa800342947 */ /* 0x000ff6000383ffff */
.L_x_1904:
        /* <DEDUP_REMOVED lines=265> */
.L_x_1908:
        /* <DEDUP_REMOVED lines=24> */
.L_x_1909:
        /* <DEDUP_REMOVED lines=135> */
.L_x_1911:
[----:B------:R-:W-:Y:S05]  /*10940*/  BSYNC B0 ;  /* 0x0000000000007941 */ /* 0x000fea0003800000 */
.L_x_1910:
        /* <DEDUP_REMOVED lines=42> */
.L_x_1913:
[----:B------:R-:W-:Y:S05]  /*10bf0*/  BSYNC B0 ;  /* 0x0000000000007941 */ /* 0x000fea0003800000 */
.L_x_1912:
        /* <DEDUP_REMOVED lines=27> */
.L_x_1915:
[----:B------:R-:W-:Y:S05]  /*10db0*/  BSYNC B0 ;  /* 0x0000000000007941 */ /* 0x000fea0003800000 */
.L_x_1914:
        /* <DEDUP_REMOVED lines=27> */
.L_x_1917:
[----:B------:R-:W-:Y:S05]  /*10f70*/  BSYNC B0 ;  /* 0x0000000000007941 */ /* 0x000fea0003800000 */
.L_x_1916:
        /* <DEDUP_REMOVED lines=27> */
.L_x_1882:
        /* <DEDUP_REMOVED lines=40> */
.L_x_1918:
        /* <DEDUP_REMOVED lines=51> */
.L_x_1920:
[----:B------:R-:W-:Y:S05]  /*116e0*/  BSYNC B0 ;  /* 0x0000000000007941 */ /* 0x000fea0003800000 */
.L_x_1919:
        /* <DEDUP_REMOVED lines=25> */
.L_x_1922:
[----:B------:R-:W-:Y:S05]  /*11880*/  BSYNC B0 ;  /* 0x0000000000007941 */ /* 0x000fea0003800000 */
.L_x_1921:
        /* <DEDUP_REMOVED lines=24> */
.L_x_1924:
[----:B------:R-:W-:Y:S05]  /*11a10*/  BSYNC B0 ;  /* 0x0000000000007941 */ /* 0x000fea0003800000 */
.L_x_1923:
        /* <DEDUP_REMOVED lines=27> */
.L_x_1926:
[----:B------:R-:W-:Y:S05]  /*11bd0*/  BSYNC B0 ;  /* 0x0000000000007941 */ /* 0x000fea0003800000 */
.L_x_1925:
        /* <DEDUP_REMOVED lines=10> */
.L_x_1928:
[----:B------:R-:W-:Y:S05]  /*11c80*/  BSYNC B0 ;  /* 0x0000000000007941 */ /* 0x000fea0003800000 */
.L_x_1927:
        /* <DEDUP_REMOVED lines=10> */
.L_x_1930:
[----:B------:R-:W-:Y:S05]  /*11d30*/  BSYNC B0 ;  /* 0x0000000000007941 */ /* 0x000fea0003800000 */
.L_x_1929:
        /* <DEDUP_REMOVED lines=10> */
.L_x_1932:
[----:B------:R-:W-:Y:S05]  /*11de0*/  BSYNC B0 ;  /* 0x0000000000007941 */ /* 0x000fea0003800000 */
.L_x_1931:
        /* <DEDUP_REMOVED lines=10> */
.L_x_1933:
        /* <DEDUP_REMOVED lines=15> */
.L_x_2422:


//--------------------- .text._ZN5flash16flash_fwd_kernelI23Flash_fwd_kernel_traitsILi256ELi128ELi64ELi8ELb0ELb0EN7cutlass10bfloat16_tE19Flash_kernel_traitsILi256ELi128ELi64ELi8ES3_EELb0ELb0ELb0ELb1ELb0ELb0ELb1ELb0EEEvNS_16Flash_fwd_paramsE --------------------------
	.section	.text._ZN5flash16flash_fwd_kernelI23Flash_fwd_kernel_traitsILi256ELi128ELi64ELi8ELb0ELb0EN7cutlass10bfloat16_tE19Flash_kernel_traitsILi256ELi128ELi64ELi8ES3_EELb0ELb0ELb0ELb1ELb0ELb0ELb1ELb0EEEvNS_16Flash_fwd_paramsE,"ax",@progbits
	.align	128
        .global         _ZN5flash16flash_fwd_kernelI23Flash_fwd_kernel_traitsILi256ELi128ELi64ELi8ELb0ELb0EN7cutlass10bfloat16_tE19Flash_kernel_traitsILi256ELi128ELi64ELi8ES3_EELb0ELb0ELb0ELb1ELb0ELb0ELb1ELb0EEEvNS_16Flash_fwd_paramsE
        .type           _ZN5flash16flash_fwd_kernelI23Flash_fwd_kernel_traitsILi256ELi128ELi64ELi8ELb0ELb0EN7cutlass10bfloat16_tE19Flash_kernel_traitsILi256ELi128ELi64ELi8ES3_EELb0ELb0ELb0ELb1ELb0ELb0ELb1ELb0EEEvNS_16Flash_fwd_paramsE,@function
        .size           _ZN5flash16flash_fwd_kernelI23Flash_fwd_kernel_traitsILi256ELi128ELi64ELi8ELb0ELb0EN7cutlass10bfloat16_tE19Flash_kernel_traitsILi256ELi128ELi64ELi8ES3_EELb0ELb0ELb0ELb1ELb0ELb0ELb1ELb0EEEvNS_16Flash_fwd_paramsE,(.L_x_2423 - _ZN5flash16flash_fwd_kernelI23Flash_fwd_kernel_traitsILi256ELi128ELi64ELi8ELb0ELb0EN7cutlass10bfloat16_tE19Flash_kernel_traitsILi256ELi128ELi64ELi8ES3_EELb0ELb0ELb0ELb1ELb0ELb0ELb1ELb0EEEvNS_16Flash_fwd_paramsE)
        .other          _ZN5flash16flash_fwd_kernelI23Flash_fwd_kernel_traitsILi256ELi128ELi64ELi8ELb0ELb0EN7cutlass10bfloat16_tE19Flash_kernel_traitsILi256ELi128ELi64ELi8ES3_EELb0ELb0ELb0ELb1ELb0ELb0ELb1ELb0EEEvNS_16Flash_fwd_paramsE,@"STO_CUDA_ENTRY STV_DEFAULT"
_ZN5flash16flash_fwd_kernelI23Flash_fwd_kernel_traitsILi256ELi128ELi64ELi8ELb0ELb0EN7cutlass10bfloat16_tE19Flash_kernel_traitsILi256ELi128ELi64ELi8ES3_EELb0ELb0ELb0ELb1ELb0ELb0ELb1ELb0EEEvNS_16Flash_fwd_paramsE:
.text._ZN5flash16flash_fwd_kernelI23Flash_fwd_kernel_traitsILi256ELi128ELi64ELi8ELb0ELb0EN7cutlass10bfloat16_tE19Flash_kernel_traitsILi256ELi128ELi64ELi8ES3_EELb0ELb0ELb0ELb1ELb0ELb0ELb1ELb0EEEvNS_16Flash_fwd_paramsE:
        /* <DEDUP_REMOVED lines=56> */
.L_x_1934:
[----:B------:R-:W-:-:S05]  /*0380*/  ULDC UR7, c[0x0][0x2c8] ;  /* 0x0000b20000077ab9 */ /* 0x000fca0000000800 */
.L_x_1935:
        /* <DEDUP_REMOVED lines=60> */
.L_x_1937:
        /* <DEDUP_REMOVED lines=14> */
[----:B------:R-:W-:Y:S02]  /*0830*/  IMAD.IADD R5, R4, 0x1, -R5 ;  /* 0x0000000104057824 */ /* 0x000fe400078e0a05 */
[----:B------:R2:W-:Y:S01]  /*0840*/  STL.64 [R1], R202 ;  /* 0x000000ca01007387 */ /* 0x0005e20000100a00 */
[----:B------:R-:W-:Y:S01]  /*0850*/  LOP3.LUT R7, R7, 0x1c0, RZ, 0xc0, !PT ;  /* 0x000001c007077812 */ /* 0x000fe200078ec0ff */
[----:B------:R-:W3:Y:S01]  /*0860*/  I2F.RP R3, UR5 ;  /* 0x0000000500037d06 */ /* 0x000ee20008209400 */
[----:B------:R-:W-:-:S02]  /*0870*/  IMAD.SHL.U32 R168, R5, 0x8, RZ ;  /* 0x0000000805a87824 */ /* 0x000fc400078e00ff */
[----:B------:R-:W-:-:S03]  /*0880*/  SHF.R.U32.HI R242, RZ, 0x3, R7 ;  /* 0x00000003fff27819 */ /* 0x000fc60000011607 */
[----:B------:R-:W-:Y:S02]  /*0890*/  SHF.R.S32.HI R169, RZ, 0x1f, R168 ;  /* 0x0000001fffa97819 */ /* 0x000fe400000114a8 */
[----:B-1----:R-:W-:-:S04]  /*08a0*/  IABS R2, R2 ;  /* 0x0000000200027213 */ /* 0x002fc80000000000 */
[----:B------:R-:W-:Y:S01]  /*08b0*/  R2UR UR7, R2 ;  /* 0x00000000020772ca */ /* 0x000fe200000e0000 */
[----:B---3--:R-:W1:Y:S02]  /*08c0*/  MUFU.RCP R0, R3 ;  /* 0x0000000300007308 */ /* 0x008e640000001000 */
[----:B-1----:R-:W-:Y:S01]  /*08d0*/  VIADD R0, R0, 0xffffffe ;  /* 0x0ffffffe00007836 */ /* 0x002fe20000000000 */
[----:B------:R-:W-:-:S04]  /*08e0*/  LOP3.LUT R3, R7, 0x38, R168, 0xf8, !PT ;  /* 0x0000003807037812 */ /* 0x000fc800078ef8a8 */
[----:B------:R-:W-:Y:S01]  /*08f0*/  LOP3.LUT R242, R3, R242, RZ, 0x3c, !PT ;  /* 0x000000f203f27212 */ /* 0x000fe200078e3cff */
[----:B------:R-:W1:Y:S01]  /*0900*/  F2I.FTZ.U32.TRUNC.NTZ R0, R0 ;  /* 0x0000000000007305 */ /* 0x000e62000021f000 */
[----:B------:R-:W-:Y:S02]  /*0910*/  LEA.HI R3, R13, R4, RZ, 0x6 ;  /* 0x000000040d037211 */ /* 0x000fe400078f30ff */
[----:B-1----:R-:W-:Y:S01]  /*0920*/  R2UR UR15, R0 ;  /* 0x00000000000f72ca */ /* 0x002fe200000e0000 */
[----:B------:R-:W-:-:S05]  /*0930*/  VIADD R0, R202, 0x40 ;  /* 0x00000040ca007836 */ /* 0x000fca0000000000 */
[----:B------:R-:W-:Y:S01]  /*0940*/  ISETP.GE.AND P5, PT, R0, UR16, PT ;  /* 0x0000001000007c0c */ /* 0x000fe2000bfa6270 */
[----:B------:R-:W-:-:S05]  /*0950*/  VIADD R0, R202, 0x60 ;  /* 0x00000060ca007836 */ /* 0x000fca0000000000 */
[----:B------:R-:W-:Y:S01]  /*0960*/  ISETP.GE.AND P6, PT, R0, UR16, PT ;  /* 0x0000001000007c0c */ /* 0x000fe2000bfc6270 */
        /* <DEDUP_REMOVED lines=26> */
[----:B--2---:R-:W-:Y:S11]  /*0b10*/  @P0 BRA `(.L_x_1938) ;  /* 0x0000000000340947 */ /* 0x004ff60003800000 */
        /* <DEDUP_REMOVED lines=13> */
.L_x_1938:
        /* <DEDUP_REMOVED lines=76> */
.L_x_1940:
[----:B------:R-:W-:Y:S05]  /*10b0*/  BSYNC B0 ;  /* 0x0000000000007941 */ /* 0x000fea0003800000 */
.L_x_1939:
[----:B------:R-:W-:Y:S01]  /*10c0*/  ISETP.GE.AND P0, PT, R12, UR16, PT ;  /* 0x000000100c007c0c */ /* 0x000fe2000bf06270 */
[----:B-12---:R-:W-:Y:S01]  /*10d0*/  IMAD R3, R202, UR13, R14 ;  /* 0x0000000dca037c24 */ /* 0x006fe2000f8e020e */
        /* <DEDUP_REMOVED lines=54> */
.L_x_1942:
[----:B------:R-:W-:Y:S05]  /*1440*/  BSYNC B0 ;  /* 0x0000000000007941 */ /* 0x000fea0003800000 */
.L_x_1941:
        /* <DEDUP_REMOVED lines=49> */
.L_x_1944:
[----:B------:R-:W-:Y:S05]  /*1760*/  BSYNC B0 ;  /* 0x0000000000007941 */ /* 0x000fea0003800000 */
.L_x_1943:
        /* <DEDUP_REMOVED lines=51> */
.L_x_1946:
[----:B------:R-:W-:Y:S05]  /*1aa0*/  BSYNC B0 ;  /* 0x0000000000007941 */ /* 0x000fea0003800000 */
.L_x_1945:
[----:B------:R-:W-:Y:S01]  /*1ab0*/  ULEA.HI.SX32 UR14, UR21, 0xffffffff, 0x1a ;  /* 0xffffffff150e7891 */ /* 0x000fe2000f8fd23f */
[----:B------:R-:W-:Y:S01]  /*1ac0*/  MOV R250, R248 ;  /* 0x000000f800fa7202 */ /* 0x000fe20000000f00 */
[----:B------:R-:W-:Y:S01]  /*1ad0*/  USHF.L.U64.HI UR15, UR12, 0x6, UR13 ;  /* 0x000000060c0f7899 */ /* 0x000fe2000801020d */
[----:B------:R-:W-:Y:S01]  /*1ae0*/  VIADD R251, R249, UR11 ;  /* 0x0000000bf9fb7c36 */ /* 0x000fe20008000000 */
[----:B------:R-:W-:Y:S01]  /*1af0*/  UIMAD UR33, UR14, -0x40, UR27 ;  /* 0xffffffc00e2178a4 */ /* 0x000fe2000f8e021b */
[----:B-1234-:R-:W-:Y:S01]  /*1b00*/  IMAD.U32 R3, RZ, RZ, UR10 ;  /* 0x0000000aff037e24 */ /* 0x01efe2000f8e00ff */
        /* <DEDUP_REMOVED lines=47> */
.L_x_1948:
[----:B------:R-:W-:Y:S05]  /*1e00*/  BSYNC B0 ;  /* 0x0000000000007941 */ /* 0x000fea0003800000 */
.L_x_1947:
        /* <DEDUP_REMOVED lines=44> */
.L_x_1950:
[----:B------:R-:W-:Y:S05]  /*20d0*/  BSYNC B0 ;  /* 0x0000000000007941 */ /* 0x000fea0003800000 */
.L_x_1949:
        /* <DEDUP_REMOVED lines=12> */
[----:B--23--:R-:W-:Y:S01]  /*21a0*/  IMAD.SHL.U32 R8, R5, 0x40, RZ ;  /* 0x0000004005087824 */ /* 0x00cfe200078e00ff */
[----:B------:R-:W-:Y:S01]  /*21b0*/  @UP1 UIMAD UR9, UR30, UR9, UR37 ;  /* 0x000000091e0912a4 */ /* 0x000fe2000f8e0225 */
[----:B------:R-:W-:Y:S01]  /*21c0*/  IMAD.SHL.U32 R233, R202, 0x8, RZ ;  /* 0x00000008cae97824 */ /* 0x000fe200078e00ff */
[----:B------:R-:W-:Y:S01]  /*21d0*/  @UP1 ULEA UR12, UP0, UR38, UR12, 0x2 ;  /* 0x0000000c260c1291 */ /* 0x000fe2000f80103f */
[----:B------:R-:W-:-:S04]  /*21e0*/  DEPBAR.LE SB0, 0x0 ;  /* 0x000080000000791a */ /* 0x000fc80000000000 */
[----:B------:R-:W-:Y:S01]  /*21f0*/  @UP1 UIADD3 UR9, UR39, UR9, URZ ;  /* 0x0000000927091290 */ /* 0x000fe2000fffe03f */
[----:B-1--4-:R-:W-:Y:S01]  /*2200*/  IMAD.U32 R6, RZ, RZ, UR12 ;  /* 0x0000000cff067e24 */ /* 0x012fe2000f8e00ff */
[----:B------:R-:W-:Y:S02]  /*2210*/  @UP1 ULDC UR5, c[0x0][0x2e8] ;  /* 0x0000ba0000051ab9 */ /* 0x000fe40000000800 */
[----:B------:R-:W-:-:S06]  /*2220*/  @UP1 ULEA.HI.X UR13, UR38, UR13, UR9, 0x2, UP0 ;  /* 0x0000000d260d1291 */ /* 0x000fcc00080f1409 */
[----:B------:R-:W-:-:S06]  /*2230*/  IMAD.U32 R7, RZ, RZ, UR13 ;  /* 0x0000000dff077e24 */ /* 0x000fcc000f8e00ff */
[----:B------:R1:W2:Y:S01]  /*2240*/  @P0 LDG.E R7, desc[UR28][R6.64] ;  /* 0x0000001c06070981 */ /* 0x0002a2000c1e1900 */
[----:B------:R-:W-:Y:S01]  /*2250*/  LOP3.LUT R11, R16, 0xfffffff0, RZ, 0xc0, !PT ;  /* 0xfffffff0100b7812 */ /* 0x000fe200078ec0ff */
[----:B------:R-:W-:Y:S01]  /*2260*/  UIMAD.WIDE.U32 UR8, UR14, UR6, URZ ;  /* 0x000000060e0872a5 */ /* 0x000fe2000f8e003f */
[----:B------:R-:W-:Y:S01]  /*2270*/  LOP3.LUT R8, R8, 0x1c0, RZ, 0xc0, !PT ;  /* 0x000001c008087812 */ /* 0x000fe200078ec0ff */
[----:B------:R-:W-:Y:S01]  /*2280*/  BSSY B0, `(.L_x_1951) ;  /* 0x000005a000007945 */ /* 0x000fe20003800000 */
[----:B------:R-:W-:Y:S01]  /*2290*/  SHF.R.S32.HI R9, RZ, 0x4, R16 ;  /* 0x00000004ff097819 */ /* 0x000fe20000011410 */
[----:B------:R-:W-:Y:S01]  /*22a0*/  IMAD.IADD R11, R4, 0x1, -R11 ;  /* 0x00000001040b7824 */ /* 0x000fe200078e0a0b */
[----:B------:R-:W-:Y:S02]  /*22b0*/  LOP3.LUT R233, R8, 0x8, R233, 0xf8, !PT ;  /* 0x0000000808e97812 */ /* 0x000fe400078ef8e9 */
[----:B------:R-:W-:Y:S02]  /*22c0*/  LEA.HI R16, R16, R9, RZ, 0x1 ;  /* 0x0000000910107211 */ /* 0x000fe400078f08ff */
[----:B------:R-:W-:-:S02]  /*22d0*/  SHF.R.S32.HI R10, RZ, 0x1f, R11 ;  /* 0x0000001fff0a7819 */ /* 0x000fc4000001140b */
[----:B------:R-:W-:Y:S02]  /*22e0*/  SHF.R.U32.HI R8, RZ, 0x3, R8 ;  /* 0x00000003ff087819 */ /* 0x000fe40000011608 */
[----:B------:R-:W-:Y:S02]  /*22f0*/  LEA.HI R10, R10, R11, RZ, 0x3 ;  /* 0x0000000b0a0a7211 */ /* 0x000fe400078f18ff */
[----:B------:R-:W-:Y:S02]  /*2300*/  LOP3.LUT R16, R16, 0xfffffffe, RZ, 0xc0, !PT ;  /* 0xfffffffe10107812 */ /* 0x000fe400078ec0ff */
[----:B------:R-:W-:Y:S02]  /*2310*/  LOP3.LUT R2, R10, 0xfffffff8, RZ, 0xc0, !PT ;  /* 0xfffffff80a027812 */ /* 0x000fe400078ec0ff */
[----:B------:R-:W-:Y:S01]  /*2320*/  LOP3.LUT R233, R233, R8, RZ, 0x3c, !PT ;  /* 0x00000008e9e97212 */ /* 0x000fe200078e3cff */
[----:B------:R-:W-:Y:S01]  /*2330*/  IMAD.IADD R16, R9, 0x1, -R16 ;  /* 0x0000000109107824 */ /* 0x000fe200078e0a10 */
[----:B------:R-:W2:Y:S01]  /*2340*/  @P0 MUFU.RCP R8, UR5 ;  /* 0x0000000500080d08 */ /* 0x000ea20008001000 */
[----:B------:R-:W-:Y:S01]  /*2350*/  IMAD.IADD R2, R11, 0x1, -R2 ;  /* 0x000000010b027824 */ /* 0x000fe200078e0a02 */
[----:B------:R-:W-:Y:S01]  /*2360*/  ISETP.GE.AND P2, PT, R202, UR33, PT ;  /* 0x00000021ca007c0c */ /* 0x000fe2000bf46270 */
[----:B------:R-:W-:Y:S01]  /*2370*/  BAR.SYNC.DEFER_BLOCKING 0x0 ;  /* 0x0000000000007b1d */ /* 0x000fe20000010000 */
[----:B------:R-:W-:Y:S01]  /*2380*/  IMAD.SHL.U32 R9, R16, 0x8, RZ ;  /* 0x0000000810097824 */ /* 0x000fe200078e00ff */
[----:B------:R-:W-:Y:S01]  /*2390*/  IADD3 R246, P1, R14, UR26, RZ ;  /* 0x0000001a0ef67c10 */ /* 0x000fe2000ff3e0ff */
[----:B-1----:R-:W-:Y:S01]  /*23a0*/  IMAD.SHL.U32 R6, R2, 0x40, RZ ;  /* 0x0000004002067824 */ /* 0x002fe200078e00ff */
[----:B------:R-:W-:Y:S01]  /*23b0*/  UIMAD UR5, UR36, UR6, URZ ;  /* 0x00000006240572a4 */ /* 0x000fe2000f8e023f */
[----:B------:R-:W-:Y:S01]  /*23c0*/  IMAD R233, R16, 0x200, R233 ;  /* 0x0000020010e97824 */ /* 0x000fe200078e02e9 */
[----:B------:R-:W-:Y:S01]  /*23d0*/  IADD3.X R247, R15, UR23, R0, P1, !PT ;  /* 0x000000170ff77c10 */ /* 0x000fe20008ffe400 */
[----:B------:R-:W-:Y:S01]  /*23e0*/  IMAD.U32 R11, RZ, RZ, UR9 ;  /* 0x00000009ff0b7e24 */ /* 0x000fe2000f8e00ff */
[----:B------:R-:W-:Y:S01]  /*23f0*/  LOP3.LUT R6, R6, 0x1c0, RZ, 0xc0, !PT ;  /* 0x000001c006067812 */ /* 0x000fe200078ec0ff */
[----:B------:R-:W-:Y:S01]  /*2400*/  UIMAD UR5, UR14, UR7, UR5 ;  /* 0x000000070e0572a4 */ /* 0x000fe2000f8e0205 */
[----:B------:R-:W-:Y:S01]  /*2410*/  ISETP.GE.AND P6, PT, R12, UR33, PT ;  /* 0x000000210c007c0c */ /* 0x000fe2000bfc6270 */
[----:B------:R-:W-:Y:S01]  /*2420*/  IMAD.WIDE.U32 R246, R165, UR20, R246 ;  /* 0x00000014a5f67c25 */ /* 0x000fe2000f8e00f6 */
[----:B------:R-:W-:Y:S01]  /*2430*/  LOP3.LUT R9, R6, 0x8, R9, 0xf8, !PT ;  /* 0x0000000806097812 */ /* 0x000fe200078ef809 */
[----:B------:R-:W-:Y:S01]  /*2440*/  UIADD3 UR5, UR9, UR5, URZ ;  /* 0x0000000509057290 */ /* 0x000fe2000fffe03f */
[----:B------:R-:W-:Y:S01]  /*2450*/  SHF.R.U32.HI R6, RZ, 0x3, R6 ;  /* 0x00000003ff067819 */ /* 0x000fe20000011606 */
[----:B------:R-:W-:Y:S01]  /*2460*/  VIADD R235, R247, UR31 ;  /* 0x0000001ff7eb7c36 */ /* 0x000fe20008000000 */
[----:B------:R-:W-:-:S02]  /*2470*/  LEA R233, R233, UR4, 0x1 ;  /* 0x00000004e9e97c11 */ /* 0x000fc4000f8e08ff */
[----:B------:R-:W-:Y:S01]  /*2480*/  LOP3.LUT R6, R9, R6, RZ, 0x3c, !PT ;  /* 0x0000000609067212 */ /* 0x000fe200078e3cff */
[----:B------:R-:W-:Y:S02]  /*2490*/  IMAD.SHL.U32 R9, R10, 0x40, RZ ;  /* 0x000000400a097824 */ /* 0x000fe400078e00ff */
[----:B------:R-:W-:Y:S02]  /*24a0*/  IMAD.U32 R10, RZ, RZ, UR8 ;  /* 0x00000008ff0a7e24 */ /* 0x000fe4000f8e00ff */
[----:B------:R-:W-:Y:S01]  /*24b0*/  IMAD.U32 R14, RZ, RZ, UR5 ;  /* 0x00000005ff0e7e24 */ /* 0x000fe2000f8e00ff */
[----:B------:R1:W-:Y:S01]  /*24c0*/  @P2 STS.128 [R242+0x18000], RZ ;  /* 0x018000fff2002388 */ /* 0x0003e20000000c00 */
[----:B------:R-:W-:Y:S01]  /*24d0*/  LOP3.LUT R0, R6, 0xfffffe00, R9, 0xf8, !PT ;  /* 0xfffffe0006007812 */ /* 0x000fe200078ef809 */
[----:B------:R-:W-:Y:S01]  /*24e0*/  UMOV UR5, URZ ;  /* 0x0000003f00057c82 */ /* 0x000fe20008000000 */
[----:B------:R-:W-:Y:S01]  /*24f0*/  LEA.HI R6, R13, R4, RZ, 0x5 ;  /* 0x000000040d067211 */ /* 0x000fe200078f28ff */
[----:B------:R1:W-:Y:S03]  /*2500*/  @P2 STS.128 [R242+0x1a000], RZ ;  /* 0x01a000fff2002388 */ /* 0x0003e60000000c00 */
[----:B------:R-:W-:Y:S01]  /*2510*/  SHF.R.S32.HI R85, RZ, 0x5, R6 ;  /* 0x00000005ff557819 */ /* 0x000fe20000011406 */
[----:B------:R1:W-:Y:S04]  /*2520*/  @P2 STS.128 [R242+0x1c000], RZ ;  /* 0x01c000fff2002388 */ /* 0x0003e80000000c00 */
[----:B------:R1:W-:Y:S01]  /*2530*/  @P2 STS.128 [R242+0x1e000], RZ ;  /* 0x01e000fff2002388 */ /* 0x0003e20000000c00 */
[----:B------:R-:W-:-:S05]  /*2540*/  IMAD R234, R85, 0x400, R0 ;  /* 0x0000040055ea7824 */ /* 0x000fca00078e0200 */
[----:B------:R-:W-:Y:S01]  /*2550*/  LEA R234, R234, UR4, 0x1 ;  /* 0x00000004eaea7c11 */ /* 0x000fe2000f8e08ff */
[----:B--2---:R-:W-:Y:S01]  /*2560*/  @P0 FMUL.FTZ R8, R7, R8 ;  /* 0x0000000807080220 */ /* 0x004fe20000410000 */
[----:B------:R-:W-:-:S04]  /*2570*/  LEA R7, P1, R10, R246, 0x6 ;  /* 0x000000f60a077211 */ /* 0x000fc800078230ff */
        /* <DEDUP_REMOVED lines=42> */
.L_x_1952:
[----:B------:R-:W-:Y:S05]  /*2820*/  BSYNC B0 ;  /* 0x0000000000007941 */ /* 0x000fea0003800000 */
.L_x_1951:
        /* <DEDUP_REMOVED lines=49> */
.L_x_1954:
[----:B------:R-:W-:Y:S05]  /*2b40*/  BSYNC B0 ;  /* 0x0000000000007941 */ /* 0x000fea0003800000 */
.L_x_1953:
        /* <DEDUP_REMOVED lines=170> */
[----:B------:R-:W5:Y:S05]  /*35f0*/  LDSM.16.M88.4 R28, [R220+0x4000] ;  /* 0x00400000dc1c783b */ /* 0x000f6a0000000200 */
[C---:B----4-:R-:W-:Y:S06]  /*3600*/  HMMA.16816.F32.BF16 R48, R56.reuse, R16, R48 ;  /* 0x000000103830723c */ /* 0x050fec0000041830 */
[----:B------:R-:W-:Y:S01]  /*3610*/  HMMA.16816.F32.BF16 R44, R56, R18, R44 ;  /* 0x00000012382c723c */ /* 0x000fe2000004182c */
[----:B------:R-:W4:Y:S05]  /*3620*/  LDSM.16.M88.4 R16, [R220+0x5000] ;  /* 0x00500000dc10783b */ /* 0x000f2a0000000200 */
[C---:B------:R-:W-:Y:S06]  /*3630*/  HMMA.16816.F32.BF16 R76, R24.reuse, R52, R76 ;  /* 0x00000034184c723c */ /* 0x040fec000004184c */
[----:B------:R-:W-:Y:S01]  /*3640*/  HMMA.16816.F32.BF16 R72, R24, R54, R72 ;  /* 0x000000361848723c */ /* 0x000fe20000041848 */
[----:B------:R-:W4:Y:S04]  /*3650*/  LDSM.16.M88.4 R24, [R220+0x4800] ;  /* 0x00480000dc18783b */ /* 0x000f280000000200 */
        /* <DEDUP_REMOVED lines=36> */
[----:B------:R-:W3:Y:S01]  /*38a0*/  LDSM.16.M88.4 R20, [R227+0x17000] ;  /* 0x01700000e314783b */ /* 0x000ee20000000200 */
[C---:B----4-:R-:W-:Y:S06]  /*38b0*/  HMMA.16816.F32.BF16 R48, R28.reuse, R24, R48 ;  /* 0x000000181c30723c */ /* 0x050fec0000041830 */
[C---:B-----5:R-:W-:Y:S06]  /*38c0*/  HMMA.16816.F32.BF16 R40, R28.reuse, R52, R40 ;  /* 0x000000341c28723c */ /* 0x060fec0000041828 */
[C---:B------:R-:W-:Y:S01]  /*38d0*/  HMMA.16816.F32.BF16 R36, R28.reuse, R54, R36 ;  /* 0x000000361c24723c */ /* 0x040fe20000041824 */
[----:B------:R-:W-:Y:S05]  /*38e0*/  LDSM.16.M88.4 R52, [R229+0xc000] ;  /* 0x00c00000e534783b */ /* 0x000fea0000000200 */
[C---:B-1----:R-:W-:Y:S06]  /*38f0*/  HMMA.16816.F32.BF16 R32, R28.reuse, R8, R32 ;  /* 0x000000081c20723c */ /* 0x042fec0000041820 */
[C---:B------:R-:W-:Y:S01]  /*3900*/  HMMA.16816.F32.BF16 R64, R28.reuse, R10, R64 ;  /* 0x0000000a1c40723c */ /* 0x040fe20000041840 */
[----:B------:R-:W1:Y:S05]  /*3910*/  LDSM.16.M88.4 R8, [R220+0x6000] ;  /* 0x00600000dc08783b */ /* 0x000e6a0000000200 */
[----:B------:R-:W-:Y:S01]  /*3920*/  HMMA.16816.F32.BF16 R44, R28, R26, R44 ;  /* 0x0000001a1c2c723c */ /* 0x000fe2000004182c */
[----:B------:R-:W4:Y:S05]  /*3930*/  LDSM.16.M88.4 R24, [R227+0x17800] ;  /* 0x01780000e318783b */ /* 0x000f2a0000000200 */
[----:B--2---:R-:W-:Y:S06]  /*3940*/  HMMA.16816.F32.BF16 R48, R60, R12, R48 ;  /* 0x0000000c3c30723c */ /* 0x004fec0000041830 */
[C---:B------:R-:W-:Y:S06]  /*3950*/  HMMA.16816.F32.BF16 R76, R28.reuse, R56, R76 ;  /* 0x000000381c4c723c */ /* 0x040fec000004184c */
[----:B------:R-:W-:Y:S01]  /*3960*/  HMMA.16816.F32.BF16 R72, R28, R58, R72 ;  /* 0x0000003a1c48723c */ /* 0x000fe20000041848 */
[----:B------:R-:W2:Y:S05]  /*3970*/  LDSM.16.M88.4 R28, [R220+0x7000] ;  /* 0x00700000dc1c783b */ /* 0x000eaa0000000200 */
[C---:B---3--:R-:W-:Y:S06]  /*3980*/  HMMA.16816.F32.BF16 R36, R60.reuse, R18, R36 ;  /* 0x000000123c24723c */ /* 0x048fec0000041824 */
[----:B------:R-:W-:Y:S01]  /*3990*/  HMMA.16816.F32.BF16 R44, R60, R14, R44 ;  /* 0x0000000e3c2c723c */ /* 0x000fe2000004182c */
[----:B------:R-:W3:Y:S01]  /*39a0*/  LDSM.16.M88.4 R12, [R220+0x7800] ;  /* 0x00780000dc0c783b */ /* 0x000ee20000000200 */
[----:B------:R-:W-:-:S04]  /*39b0*/  DEPBAR.LE SB0, 0x0 ;  /* 0x000080000000791a */ /* 0x000fc80000000000 */
[----:B------:R-:W-:Y:S06]  /*39c0*/  HMMA.16816.F32.BF16 R32, R60, R20, R32 ;  /* 0x000000143c20723c */ /* 0x000fec0000041820 */
[C---:B-1----:R-:W-:Y:S06]  /*39d0*/  HMMA.16816.F32.BF16 R48, R52.reuse, R8, R48 ;  /* 0x000000083430723c */ /* 0x042fec0000041830 */
[----:B------:R-:W-:Y:S01]  /*39e0*/  HMMA.16816.F32.BF16 R36, R52, R70, R36 ;  /* 0x000000463424723c */ /* 0x000fe20000041824 */
[----:B------:R-:W-:-:S05]  /*39f0*/  LOP3.LUT R9, R6, 0xffffffe0, RZ, 0xc0, !PT ;  /* 0xffffffe006097812 */ /* 0x000fca00078ec0ff */
[C---:B------:R-:W-:Y:S01]  /*3a00*/  IMAD.IADD R2, R4.reuse, 0x1, -R9 ;  /* 0x0000000104027824 */ /* 0x040fe200078e0a09 */
[----:B------:R-:W-:Y:S01]  /*3a10*/  HMMA.16816.F32.BF16 R44, R52, R10, R44 ;  /* 0x0000000a342c723c */ /* 0x000fe2000004182c */
[----:B------:R-:W-:-:S03]  /*3a20*/  IMAD.SHL.U32 R4, R4, 0x2, RZ ;  /* 0x0000000204047824 */ /* 0x000fc600078e00ff */
[----:B------:R-:W-:Y:S02]  /*3a30*/  SHF.R.S32.HI R9, RZ, 0x1f, R2 ;  /* 0x0000001fff097819 */ /* 0x000fe40000011402 */
[----:B----4-:R-:W-:Y:S02]  /*3a40*/  HMMA.16816.F32.BF16 R76, R60, R24, R76 ;  /* 0x000000183c4c723c */ /* 0x010fe4000004184c */
[----:B------:R-:W-:-:S03]  /*3a50*/  LEA.HI R9, R9, R2, RZ, 0x2 ;  /* 0x0000000209097211 */ /* 0x000fc600078f10ff */
[----:B------:R-:W-:Y:S01]  /*3a60*/  FMUL.FTZ R6, R48, UR6 ;  /* 0x0000000630067c20 */ /* 0x000fe20008410000 */
[C---:B------:R-:W-:Y:S01]  /*3a70*/  HMMA.16816.F32.BF16 R64, R60.reuse, R22, R64 ;  /* 0x000000163c40723c */ /* 0x040fe20000041840 */
[----:B------:R-:W-:Y:S01]  /*3a80*/  SHF.R.S32.HI R2, RZ, 0x2, R9 ;  /* 0x00000002ff027819 */ /* 0x000fe20000011409 */
[----:B------:R-:W-:Y:S01]  /*3a90*/  FMUL.FTZ R51, R51, UR6 ;  /* 0x0000000633337c20 */ /* 0x000fe20008410000 */
[----:B------:R-:W-:Y:S01]  /*3aa0*/  LOP3.LUT R9, R4, 0x6, RZ, 0xc0, !PT ;  /* 0x0000000604097812 */ /* 0x000fe200078ec0ff */
[----:B------:R-:W-:Y:S01]  /*3ab0*/  IMAD.U32 R4, RZ, RZ, UR14 ;  /* 0x0000000eff047e24 */ /* 0x000fe2000f8e00ff */
[----:B------:R-:W-:Y:S01]  /*3ac0*/  LEA R2, R85, R2, 0x4 ;  /* 0x0000000255027211 */ /* 0x000fe200078e20ff */
[----:B------:R-:W-:Y:S01]  /*3ad0*/  HMMA.16816.F32.BF16 R40, R60, R16, R40 ;  /* 0x000000103c28723c */ /* 0x000fe20000041828 */
[----:B------:R-:W1:Y:S01]  /*3ae0*/  MUFU.TANH R6, R6 ;  /* 0x0000000600067308 */ /* 0x000e620000002400 */
[----:B------:R-:W-:Y:S02]  /*3af0*/  IMAD R4, R4, 0x40, R9 ;  /* 0x0000004004047824 */ /* 0x000fe400078e0209 */
[----:B------:R-:W-:Y:S01]  /*3b00*/  FMUL.FTZ R9, R49, UR6 ;  /* 0x0000000631097c20 */ /* 0x000fe20008410000 */
[----:B------:R-:W-:-:S02]  /*3b10*/  VIADD R2, R2, UR25 ;  /* 0x0000001902027c36 */ /* 0x000fc40008000000 */
[----:B------:R-:W-:Y:S01]  /*3b20*/  FMUL.FTZ R8, R39, UR6 ;  /* 0x0000000627087c20 */ /* 0x000fe20008410000 */
[----:B------:R-:W-:Y:S01]  /*3b30*/  HMMA.16816.F32.BF16 R72, R60, R26, R72 ;  /* 0x0000001a3c48723c */ /* 0x000fe20000041848 */
[----:B------:R-:W-:Y:S02]  /*3b40*/  IMAD.U32 R17, RZ, RZ, UR27 ;  /* 0x0000001bff117e24 */ /* 0x000fe4000f8e00ff */
[----:B------:R-:W-:Y:S01]  /*3b50*/  FMUL.FTZ R45, R45, UR6 ;  /* 0x000000062d2d7c20 */ /* 0x000fe20008410000 */
[----:B------:R-:W-:Y:S01]  /*3b60*/  VIADD R16, R4, 0x1 ;  /* 0x0000000104107836 */ /* 0x000fe20000000000 */
[----:B------:R-:W4:Y:S01]  /*3b70*/  MUFU.TANH R9, R9 ;  /* 0x0000000900097308 */ /* 0x000f220000002400 */
[----:B------:R-:W-:Y:S01]  /*3b80*/  FMUL.FTZ R44, R44, UR6 ;  /* 0x000000062c2c7c20 */ /* 0x000fe20008410000 */
[C---:B--2---:R-:W-:Y:S01]  /*3b90*/  HMMA.16816.F32.BF16 R32, R52.reuse, R28, R32 ;  /* 0x0000001c3420723c */ /* 0x044fe20000041820 */
[----:B------:R-:W-:Y:S01]  /*3ba0*/  IADD3 R17, R17, -UR19, R2 ;  /* 0x8000001311117c10 */ /* 0x000fe2000fffe002 */
[----:B------:R-:W-:Y:S01]  /*3bb0*/  FMUL.FTZ R36, R36, UR6 ;  /* 0x0000000624247c20 */ /* 0x000fe20008410000 */
[----:B------:R-:W-:Y:S01]  /*3bc0*/  FMUL.FTZ R37, R37, UR6 ;  /* 0x0000000625257c20 */ /* 0x000fe20008410000 */
[----:B------:R-:W-:Y:S01]  /*3bd0*/  FMUL.FTZ R10, R50, UR6 ;  /* 0x00000006320a7c20 */ /* 0x000fe20008410000 */
[----:B------:R-:W-:Y:S01]  /*3be0*/  FMUL.FTZ R47, R47, UR6 ;  /* 0x000000062f2f7c20 */ /* 0x000fe20008410000 */
[C---:B------:R-:W-:Y:S01]  /*3bf0*/  IMAD.IADD R39, R17.reuse, 0x1, -R4 ;  /* 0x0000000111277824 */ /* 0x040fe200078e0a04 */
[C---:B---3--:R-:W-:Y:S01]  /*3c00*/  HMMA.16816.F32.BF16 R76, R52.reuse, R12, R76 ;  /* 0x0000000c344c723c */ /* 0x048fe2000004184c */
[C---:B------:R-:W-:Y:S01]  /*3c10*/  IMAD.IADD R24, R17.reuse, 0x1, -R16 ;  /* 0x0000000111187824 */ /* 0x040fe200078e0a10 */
[----:B------:R-:W-:Y:S01]  /*3c20*/  MUFU.TANH R11, R36 ;  /* 0x00000024000b7308 */ /* 0x000fe20000002400 */
[C---:B------:R-:W-:Y:S01]  /*3c30*/  VIADD R28, R4.reuse, 0x18 ;  /* 0x00000018041c7836 */ /* 0x040fe20000000000 */
[----:B------:R-:W-:Y:S01]  /*3c40*/  IABS R39, R39 ;  /* 0x0000002700277213 */ /* 0x000fe20000000000 */
[C---:B------:R-:W-:Y:S01]  /*3c50*/  VIADD R26, R4.reuse, 0x10 ;  /* 0x00000010041a7836 */ /* 0x040fe20000000000 */
[C---:B------:R-:W-:Y:S01]  /*3c60*/  HMMA.16816.F32.BF16 R64, R52.reuse, R30, R64 ;  /* 0x0000001e3440723c */ /* 0x040fe20000041840 */
[----:B------:R-:W-:Y:S01]  /*3c70*/  IADD3 R12, R4, 0x9, RZ ;  /* 0x00000009040c7810 */ /* 0x000fe20007ffe0ff */
[----:B------:R-:W-:Y:S01]  /*3c80*/  FMUL.FTZ R46, R46, UR6 ;  /* 0x000000062e2e7c20 */ /* 0x000fe20008410000 */
[----:B------:R-:W-:Y:S01]  /*3c90*/  IABS R24, R24 ;  /* 0x0000001800187213 */ /* 0x000fe20000000000 */
[----:B------:R-:W2:Y:S01]  /*3ca0*/  MUFU.TANH R31, R45 ;  /* 0x0000002d001f7308 */ /* 0x000ea20000002400 */
[----:B------:R-:W-:Y:S01]  /*3cb0*/  I2FP.F32.S32 R39, R39 ;  /* 0x0000002700277245 */ /* 0x000fe20000201400 */
[----:B------:R-:W-:Y:S01]  /*3cc0*/  HMMA.16816.F32.BF16 R40, R52, R68, R40 ;  /* 0x000000443428723c */ /* 0x000fe20000041828 */
[C---:B------:R-:W-:Y:S01]  /*3cd0*/  IMAD.IADD R18, R17.reuse, 0x1, -R12 ;  /* 0x0000000111127824 */ /* 0x040fe200078e0a0c */
[----:B------:R-:W-:Y:S01]  /*3ce0*/  I2FP.F32.S32 R24, R24 ;  /* 0x0000001800187245 */ /* 0x000fe20000201400 */
[----:B------:R-:W-:-:S02]  /*3cf0*/  IMAD.IADD R30, R17, 0x1, -R28 ;  /* 0x00000001111e7824 */ /* 0x000fc400078e0a1c */
[----:B-1----:R-:W-:Y:S01]  /*3d00*/  FFMA.FTZ R39, R39, -UR5, R6 ;  /* 0x8000000527277c23 */ /* 0x002fe20008010006 */
[----:B------:R-:W-:Y:S01]  /*3d10*/  FMUL.FTZ R21, R33, UR6 ;  /* 0x0000000621157c20 */ /* 0x000fe20008410000 */
[----:B------:R-:W-:Y:S01]  /*3d20*/  HMMA.16816.F32.BF16 R72, R52, R14, R72 ;  /* 0x0000000e3448723c */ /* 0x000fe20000041848 */
[----:B------:R-:W1:Y:S01]  /*3d30*/  MUFU.TANH R33, R44 ;  /* 0x0000002c00217308 */ /* 0x000e620000002400 */
[----:B------:R-:W-:Y:S01]  /*3d40*/  IABS R18, R18 ;  /* 0x0000001200127213 */ /* 0x000fe20000000000 */
[----:B----4-:R-:W-:Y:S01]  /*3d50*/  FFMA.FTZ R6, R24, -UR5, R9 ;  /* 0x8000000518067c23 */ /* 0x010fe20008010009 */
[----:B------:R-:W-:Y:S01]  /*3d60*/  VIADD R24, R4, 0x11 ;  /* 0x0000001104187836 */ /* 0x000fe20000000000 */
[----:B------:R-:W-:Y:S01]  /*3d70*/  ISETP.GE.AND P1, PT, R16, UR27, PT ;  /* 0x0000001b10007c0c */ /* 0x000fe2000bf26270 */
[----:B------:R-:W-:Y:S01]  /*3d80*/  FMUL.FTZ R32, R32, UR6 ;  /* 0x0000000620207c20 */ /* 0x000fe20008410000 */
[----:B------:R-:W-:Y:S01]  /*3d90*/  VIADD R14, R4, 0x8 ;  /* 0x00000008040e7836 */ /* 0x000fe20000000000 */
[----:B------:R-:W-:Y:S01]  /*3da0*/  I2FP.F32.S32 R18, R18 ;  /* 0x0000001200127245 */ /* 0x000fe20000201400 */
[C---:B------:R-:W-:Y:S01]  /*3db0*/  IMAD.IADD R19, R17.reuse, 0x1, -R24 ;  /* 0x0000000111137824 */ /* 0x040fe200078e0a18 */
[----:B------:R-:W3:Y:S01]  /*3dc0*/  MUFU.TANH R9, R37 ;  /* 0x0000002500097308 */ /* 0x000ee20000002400 */
[C---:B------:R-:W-:Y:S01]  /*3dd0*/  IMAD.IADD R22, R17.reuse, 0x1, -R14 ;  /* 0x0000000111167824 */ /* 0x040fe200078e0a0e */
[----:B------:R-:W-:Y:S01]  /*3de0*/  IABS R30, R30 ;  /* 0x0000001e001e7213 */ /* 0x000fe20000000000 */
[----:B--2---:R-:W-:Y:S01]  /*3df0*/  FFMA.FTZ R31, R18, -UR5, R31 ;  /* 0x80000005121f7c23 */ /* 0x004fe2000801001f */
[----:B------:R-:W-:Y:S01]  /*3e00*/  VIADD R18, R4, 0x19 ;  /* 0x0000001904127836 */ /* 0x000fe20000000000 */
[----:B------:R-:W-:Y:S01]  /*3e10*/  IABS R36, R19 ;  /* 0x0000001300247213 */ /* 0x000fe20000000000 */
[----:B------:R-:W-:Y:S01]  /*3e20*/  VIADD R19, R17, 0x8 ;  /* 0x0000000811137836 */ /* 0x000fe20000000000 */
[----:B------:R-:W-:Y:S01]  /*3e30*/  IABS R22, R22 ;  /* 0x0000001600167213 */ /* 0x000fe20000000000 */
[----:B------:R-:W2:Y:S01]  /*3e40*/  MUFU.TANH R51, R51 ;  /* 0x0000003300337308 */ /* 0x000ea20000002400 */
[----:B------:R-:W-:Y:S01]  /*3e50*/  FMUL.FTZ R41, R41, UR6 ;  /* 0x0000000629297c20 */ /* 0x000fe20008410000 */
[C---:B------:R-:W-:Y:S01]  /*3e60*/  IMAD.IADD R16, R19.reuse, 0x1, -R16 ;  /* 0x0000000113107824 */ /* 0x040fe200078e0a10 */
[----:B------:R-:W-:Y:S01]  /*3e70*/  I2FP.F32.S32 R22, R22 ;  /* 0x0000001600167245 */ /* 0x000fe20000201400 */
[----:B------:R-:W-:-:S02]  /*3e80*/  IMAD.IADD R23, R19, 0x1, -R4 ;  /* 0x0000000113177824 */ /* 0x000fc400078e0a04 */
[----:B------:R-:W-:Y:S01]  /*3e90*/  FMUL.FTZ R42, R42, UR6 ;  /* 0x000000062a2a7c20 */ /* 0x000fe20008410000 */
[----:B------:R-:W-:Y:S01]  /*3ea0*/  IMAD.IADD R25, R19, 0x1, -R12 ;  /* 0x0000000113197824 */ /* 0x000fe200078e0a0c */
[----:B------:R-:W-:Y:S01]  /*3eb0*/  IABS R16, R16 ;  /* 0x0000001000107213 */ /* 0x000fe20000000000 */
[----:B-1----:R-:W-:Y:S01]  /*3ec0*/  FFMA.FTZ R33, R22, -UR5, R33 ;  /* 0x8000000516217c23 */ /* 0x002fe20008010021 */
[----:B------:R-:W-:Y:S01]  /*3ed0*/  IMAD.IADD R22, R17, 0x1, -R18 ;  /* 0x0000000111167824 */ /* 0x000fe200078e0a12 */
[----:B------:R-:W1:Y:S01]  /*3ee0*/  MUFU.TANH R10, R10 ;  /* 0x0000000a000a7308 */ /* 0x000e620000002400 */
[----:B------:R-:W-:Y:S01]  /*3ef0*/  I2FP.F32.S32 R30, R30 ;  /* 0x0000001e001e7245 */ /* 0x000fe20000201400 */
[----:B------:R-:W-:Y:S01]  /*3f00*/  FMUL.FTZ R40, R40, UR6 ;  /* 0x0000000628287c20 */ /* 0x000fe20008410000 */
[----:B------:R-:W-:Y:S01]  /*3f10*/  IABS R23, R23 ;  /* 0x0000001700177213 */ /* 0x000fe20000000000 */
[----:B------:R-:W-:Y:S01]  /*3f20*/  FMUL.FTZ R34, R34, UR6 ;  /* 0x0000000622227c20 */ /* 0x000fe20008410000 */
[----:B------:R-:W-:Y:S01]  /*3f30*/  IABS R22, R22 ;  /* 0x0000001600167213 */ /* 0x000fe20000000000 */
[----:B------:R-:W-:Y:S01]  /*3f40*/  FFMA.FTZ R11, R30, -UR5, R11 ;  /* 0x800000051e0b7c23 */ /* 0x000fe2000801000b */
[----:B------:R-:W-:Y:S01]  /*3f50*/  IABS R25, R25 ;  /* 0x0000001900197213 */ /* 0x000fe20000000000 */
[----:B------:R-:W4:Y:S01]  /*3f60*/  MUFU.TANH R47, R47 ;  /* 0x0000002f002f7308 */ /* 0x000f220000002400 */
[----:B------:R-:W-:Y:S01]  /*3f70*/  I2FP.F32.S32 R22, R22 ;  /* 0x0000001600167245 */ /* 0x000fe20000201400 */
[----:B------:R-:W-:Y:S01]  /*3f80*/  FMUL.FTZ R38, R38, UR6 ;  /* 0x0000000626267c20 */ /* 0x000fe20008410000 */
[----:B------:R-:W-:Y:S01]  /*3f90*/  I2FP.F32.S32 R16, R16 ;  /* 0x0000001000107245 */ /* 0x000fe20000201400 */
[----:B------:R-:W-:Y:S01]  /*3fa0*/  FMUL.FTZ R43, R43, UR6 ;  /* 0x000000062b2b7c20 */ /* 0x000fe20008410000 */
[----:B------:R-:W-:Y:S01]  /*3fb0*/  I2FP.F32.S32 R23, R23 ;  /* 0x0000001700177245 */ /* 0x000fe20000201400 */
[----:B---3--:R-:W-:Y:S01]  /*3fc0*/  FFMA.FTZ R9, R22, -UR5, R9 ;  /* 0x8000000516097c23 */ /* 0x008fe20008010009 */
[----:B------:R-:W-:Y:S01]  /*3fd0*/  IADD3 R22, R4, 0x20, RZ ;  /* 0x0000002004167810 */ /* 0x000fe20007ffe0ff */
[----:B------:R-:W3:Y:S01]  /*3fe0*/  MUFU.TANH R13, R41 ;  /* 0x00000029000d7308 */ /* 0x000ee20000002400 */
[----:B------:R-:W-:Y:S01]  /*3ff0*/  I2FP.F32.S32 R30, R25 ;  /* 0x00000019001e7245 */ /* 0x000fe20000201400 */
[----:B--2---:R-:W-:Y:S01]  /*4000*/  FFMA.FTZ R16, R16, -UR5, R51 ;  /* 0x8000000510107c23 */ /* 0x004fe20008010033 */
[----:B------:R-:W-:Y:S01]  /*4010*/  ISETP.GE.AND P5, PT, R26, UR27, PT ;  /* 0x0000001b1a007c0c */ /* 0x000fe2000bfa6270 */
[----:B------:R-:W-:Y:S01]  /*4020*/  IMAD.IADD R27, R17, 0x1, -R22 ;  /* 0x00000001111b7824 */ /* 0x000fe200078e0a16 */
[----:B------:R-:W-:Y:S01]  /*4030*/  I2FP.F32.S32 R36, R36 ;  /* 0x0000002400247245 */ /* 0x000fe20000201400 */
[----:B-1----:R-:W-:Y:S01]  /*4040*/  FFMA.FTZ R23, R23, -UR5, R10 ;  /* 0x8000000517177c23 */ /* 0x002fe2000801000a */
[----:B------:R-:W-:Y:S01]  /*4050*/  ISETP.GE.AND P2, PT, R4, UR27, PT ;  /* 0x0000001b04007c0c */ /* 0x000fe2000bf46270 */
[----:B------:R-:W-:Y:S01]  /*4060*/  MUFU.TANH R42, R42 ;  /* 0x0000002a002a7308 */ /* 0x000fe20000002400 */
[----:B----4-:R-:W-:Y:S01]  /*4070*/  FFMA.FTZ R10, R30, -UR5, R47 ;  /* 0x800000051e0a7c23 */ /* 0x010fe2000801002f */
[----:B------:R-:W-:Y:S01]  /*4080*/  FSEL R37, R6, -INF , !P1 ;  /* 0xff80000006257808 */ /* 0x000fe20004800000 */
[----:B------:R-:W-:Y:S01]  /*4090*/  FMUL.FTZ R20, R35, UR6 ;  /* 0x0000000623147c20 */ /* 0x000fe20008410000 */
[----:B------:R-:W-:Y:S01]  /*40a0*/  FSEL R30, R16, -INF , !P1 ;  /* 0xff800000101e7808 */ /* 0x000fe20004800000 */
[----:B------:R-:W-:Y:S01]  /*40b0*/  FMUL.FTZ R64, R64, UR6 ;  /* 0x0000000640407c20 */ /* 0x000fe20008410000 */
[----:B------:R-:W-:Y:S01]  /*40c0*/  ISETP.GE.AND P1, PT, R22, UR27, PT ;  /* 0x0000001b16007c0c */ /* 0x000fe2000bf26270 */
[----:B------:R-:W-:Y:S01]  /*40d0*/  IMAD.IADD R22, R19, 0x1, -R22 ;  /* 0x0000000113167824 */ /* 0x000fe200078e0a16 */
[----:B------:R1:W-:Y:S01]  /*40e0*/  MUFU.TANH R15, R40 ;  /* 0x00000028000f7308 */ /* 0x0003e20000002400 */
[----:B------:R-:W-:Y:S01]  /*40f0*/  ISETP.GE.AND P6, PT, R12, UR27, PT ;  /* 0x0000001b0c007c0c */ /* 0x000fe2000bfc6270 */
[----:B---3--:R-:W-:Y:S01]  /*4100*/  FFMA.FTZ R13, R36, -UR5, R13 ;  /* 0x80000005240d7c23 */ /* 0x008fe2000801000d */
[----:B------:R-:W-:Y:S01]  /*4110*/  IABS R12, R27 ;  /* 0x0000001b000c7213 */ /* 0x000fe20000000000 */
[----:B------:R-:W-:Y:S01]  /*4120*/  VIADD R44, R4, 0x21 ;  /* 0x00000021042c7836 */ /* 0x000fe20000000000 */
[----:B------:R-:W-:Y:S01]  /*4130*/  FSEL R36, R23, -INF , !P2 ;  /* 0xff80000017247808 */ /* 0x000fe20005000000 */
[----:B------:R-:W-:Y:S01]  /*4140*/  FMUL.FTZ R67, R67, UR6 ;  /* 0x0000000643437c20 */ /* 0x000fe20008410000 */
[----:B------:R-:W-:Y:S01]  /*4150*/  ISETP.GE.AND P0, PT, R14, UR27, PT ;  /* 0x0000001b0e007c0c */ /* 0x000fe2000bf06270 */
[----:B------:R-:W2:Y:S01]  /*4160*/  MUFU.TANH R32, R32 ;  /* 0x0000002000207308 */ /* 0x000ea20000002400 */
[----:B------:R-:W-:Y:S01]  /*4170*/  IMAD.IADD R14, R19, 0x1, -R14 ;  /* 0x00000001130e7824 */ /* 0x000fe200078e0a0e */
[----:B------:R-:W-:Y:S01]  /*4180*/  IABS R22, R22 ;  /* 0x0000001600167213 */ /* 0x000fe20000000000 */
[----:B------:R-:W-:Y:S01]  /*4190*/  FMUL.FTZ R78, R78, UR6 ;  /* 0x000000064e4e7c20 */ /* 0x000fe20008410000 */
[----:B------:R-:W-:Y:S01]  /*41a0*/  I2FP.F32.S32 R191, R12 ;  /* 0x0000000c00bf7245 */ /* 0x000fe20000201400 */
[----:B------:R-:W-:Y:S01]  /*41b0*/  FMUL.FTZ R79, R79, UR6 ;  /* 0x000000064f4f7c20 */ /* 0x000fe20008410000 */
[----:B------:R-:W-:Y:S01]  /*41c0*/  FSEL R39, R39, -INF , !P2 ;  /* 0xff80000027277808 */ /* 0x000fe20005000000 */
[----:B------:R-:W-:Y:S01]  /*41d0*/  FMUL.FTZ R72, R72, UR6 ;  /* 0x0000000648487c20 */ /* 0x000fe20008410000 */
[----:B------:R-:W-:Y:S01]  /*41e0*/  MUFU.TANH R188, R34 ;  /* 0x0000002200bc7308 */ /* 0x000fe20000002400 */
[----:B-1----:R-:W-:Y:S01]  /*41f0*/  IADD3 R40, R17, -R26, RZ ;  /* 0x8000001a11287210 */ /* 0x002fe20007ffe0ff */
[C---:B------:R-:W-:Y:S01]  /*4200*/  IMAD.IADD R26, R19.reuse, 0x1, -R26 ;  /* 0x00000001131a7824 */ /* 0x040fe200078e0a1a */
[----:B------:R-:W-:Y:S01]  /*4210*/  ISETP.GE.AND P2, PT, R18, UR27, PT ;  /* 0x0000001b12007c0c */ /* 0x000fe2000bf46270 */
[C---:B------:R-:W-:Y:S01]  /*4220*/  IMAD.IADD R18, R19.reuse, 0x1, -R18 ;  /* 0x0000000113127824 */ /* 0x040fe200078e0a12 */
[----:B------:R-:W-:Y:S01]  /*4230*/  ISETP.GE.AND P4, PT, R24, UR27, PT ;  /* 0x0000001b18007c0c */ /* 0x000fe2000bf86270 */
[----:B------:R-:W-:Y:S01]  /*4240*/  IMAD.IADD R24, R19, 0x1, -R24 ;  /* 0x0000000113187824 */ /* 0x000fe200078e0a18 */
[----:B------:R-:W-:Y:S01]  /*4250*/  IABS R26, R26 ;  /* 0x0000001a001a7213 */ /* 0x000fe20000000000 */
[----:B------:R-:W1:Y:S01]  /*4260*/  MUFU.TANH R46, R46 ;  /* 0x0000002e002e7308 */ /* 0x000e620000002400 */
[----:B------:R-:W-:Y:S01]  /*4270*/  IABS R14, R14 ;  /* 0x0000000e000e7213 */ /* 0x000fe20000000000 */
[----:B--2---:R-:W-:Y:S01]  /*4280*/  FFMA.FTZ R191, R191, -UR5, R32 ;  /* 0x80000005bfbf7c23 */ /* 0x004fe20008010020 */
[----:B------:R-:W-:Y:S01]  /*4290*/  I2FP.F32.S32 R23, R26 ;  /* 0x0000001a00177245 */ /* 0x000fe20000201400 */
[----:B------:R-:W-:Y:S01]  /*42a0*/  IMAD.IADD R32, R17, 0x1, -R44 ;  /* 0x0000000111207824 */ /* 0x000fe200078e0a2c */
[C---:B------:R-:W-:Y:S01]  /*42b0*/  ISETP.GE.AND P3, PT, R28.reuse, UR27, PT ;  /* 0x0000001b1c007c0c */ /* 0x040fe2000bf66270 */
[----:B------:R-:W-:Y:S01]  /*42c0*/  FMUL.FTZ R65, R65, UR6 ;  /* 0x0000000641417c20 */ /* 0x000fe20008410000 */
[----:B------:R-:W-:Y:S01]  /*42d0*/  IADD3 R28, -R28, R19, RZ ;  /* 0x000000131c1c7210 */ /* 0x000fe20007ffe1ff */
[----:B------:R2:W3:Y:S01]  /*42e0*/  MUFU.TANH R35, R8 ;  /* 0x0000000800237308 */ /* 0x0004e20000002400 */
[----:B------:R-:W-:Y:S01]  /*42f0*/  I2FP.F32.S32 R27, R14 ;  /* 0x0000000e001b7245 */ /* 0x000fe20000201400 */
[----:B------:R-:W-:Y:S01]  /*4300*/  FMUL.FTZ R66, R66, UR6 ;  /* 0x0000000642427c20 */ /* 0x000fe20008410000 */
[----:B------:R-:W-:Y:S01]  /*4310*/  IABS R18, R18 ;  /* 0x0000001200127213 */ /* 0x000fe20000000000 */
[----:B------:R-:W-:Y:S01]  /*4320*/  VIADD R16, R4, 0x38 ;  /* 0x0000003804107836 */ /* 0x000fe20000000000 */
[----:B------:R-:W-:Y:S01]  /*4330*/  IABS R24, R24 ;  /* 0x0000001800187213 */ /* 0x000fe20000000000 */
[----:B------:R-:W-:Y:S01]  /*4340*/  FMUL.FTZ R76, R76, UR6 ;  /* 0x000000064c4c7c20 */ /* 0x000fe20008410000 */
[----:B------:R-:W-:Y:S01]  /*4350*/  IABS R40, R40 ;  /* 0x0000002800287213 */ /* 0x000fe20000000000 */
[----:B------:R-:W4:Y:S01]  /*4360*/  MUFU.TANH R12, R43 ;  /* 0x0000002b000c7308 */ /* 0x000f220000002400 */
[----:B------:R-:W-:Y:S01]  /*4370*/  IABS R28, R28 ;  /* 0x0000001c001c7213 */ /* 0x000fe20000000000 */
[----:B-1----:R-:W-:Y:S01]  /*4380*/  FFMA.FTZ R14, R27, -UR5, R46 ;  /* 0x800000051b0e7c23 */ /* 0x002fe2000801002e */
[----:B------:R-:W-:Y:S01]  /*4390*/  I2FP.F32.S32 R18, R18 ;  /* 0x0000001200127245 */ /* 0x000fe20000201400 */
[----:B------:R-:W-:Y:S01]  /*43a0*/  FMUL.FTZ R77, R77, UR6 ;  /* 0x000000064d4d7c20 */ /* 0x000fe20008410000 */
[----:B------:R-:W-:Y:S01]  /*43b0*/  IABS R32, R32 ;  /* 0x0000002000207213 */ /* 0x000fe20000000000 */
[----:B------:R-:W-:Y:S01]  /*43c0*/  FMUL.FTZ R73, R73, UR6 ;  /* 0x0000000649497c20 */ /* 0x000fe20008410000 */
[----:B------:R-:W-:Y:S01]  /*43d0*/  I2FP.F32.S32 R25, R24 ;  /* 0x0000001800197245 */ /* 0x000fe20000201400 */
[----:B------:R-:W1:Y:S01]  /*43e0*/  MUFU.TANH R38, R38 ;  /* 0x0000002600267308 */ /* 0x000e620000002400 */
[----:B--2---:R-:W-:Y:S01]  /*43f0*/  FFMA.FTZ R8, R23, -UR5, R42 ;  /* 0x8000000517087c23 */ /* 0x004fe2000801002a */
[----:B------:R-:W-:Y:S01]  /*4400*/  I2FP.F32.S32 R23, R22 ;  /* 0x0000001600177245 */ /* 0x000fe20000201400 */
[C---:B------:R-:W-:Y:S01]  /*4410*/  VIADD R22, R4.reuse, 0x28 ;  /* 0x0000002804167836 */ /* 0x040fe20000000000 */
[----:B------:R-:W-:Y:S01]  /*4420*/  I2FP.F32.S32 R40, R40 ;  /* 0x0000002800287245 */ /* 0x000fe20000201400 */
[----:B------:R-:W-:Y:S01]  /*4430*/  VIADD R42, R4, 0x29 ;  /* 0x00000029042a7836 */ /* 0x000fe20000000000 */
[----:B------:R-:W-:Y:S01]  /*4440*/  I2FP.F32.S32 R27, R28 ;  /* 0x0000001c001b7245 */ /* 0x000fe20000201400 */
[----:B------:R-:W-:Y:S01]  /*4450*/  IMAD.IADD R29, R17, 0x1, -R22 ;  /* 0x00000001111d7824 */ /* 0x000fe200078e0a16 */
[----:B------:R2:W5:Y:S01]  /*4460*/  MUFU.TANH R34, R21 ;  /* 0x0000001500227308 */ /* 0x0005620000002400 */
[----:B------:R-:W-:Y:S01]  /*4470*/  FFMA.FTZ R188, R23, -UR5, R188 ;  /* 0x8000000517bc7c23 */ /* 0x000fe200080100bc */
[----:B------:R-:W-:Y:S01]  /*4480*/  IMAD.IADD R23, R19, 0x1, -R44 ;  /* 0x0000000113177824 */ /* 0x000fe200078e0a2c */
[----:B------:R-:W-:Y:S01]  /*4490*/  I2FP.F32.S32 R185, R32 ;  /* 0x0000002000b97245 */ /* 0x000fe20000201400 */
[----:B---3--:R-:W-:Y:S01]  /*44a0*/  FFMA.FTZ R35, R18, -UR5, R35 ;  /* 0x8000000512237c23 */ /* 0x008fe20008010023 */
[----:B------:R-:W-:Y:S01]  /*44b0*/  IABS R29, R29 ;  /* 0x0000001d001d7213 */ /* 0x000fe20000000000 */
[----:B----4-:R-:W-:Y:S01]  /*44c0*/  FFMA.FTZ R12, R25, -UR5, R12 ;  /* 0x80000005190c7c23 */ /* 0x010fe2000801000c */
[----:B------:R-:W-:Y:S01]  /*44d0*/  IABS R23, R23 ;  /* 0x0000001700177213 */ /* 0x000fe20000000000 */
[----:B------:R-:W3:Y:S01]  /*44e0*/  MUFU.TANH R189, R64 ;  /* 0x0000004000bd7308 */ /* 0x000ee20000002400 */
[----:B------:R-:W-:Y:S01]  /*44f0*/  I2FP.F32.S32 R32, R29 ;  /* 0x0000001d00207245 */ /* 0x000fe20000201400 */
[----:B------:R-:W-:Y:S01]  /*4500*/  FFMA.FTZ R15, R40, -UR5, R15 ;  /* 0x80000005280f7c23 */ /* 0x000fe2000801000f */
[----:B-1----:R-:W-:Y:S01]  /*4510*/  FFMA.FTZ R6, R27, -UR5, R38 ;  /* 0x800000051b067c23 */ /* 0x002fe20008010026 */
[----:B------:R-:W-:-:S02]  /*4520*/  VIADD R18, R4, 0x30 ;  /* 0x0000003004127836 */ /* 0x000fc40000000000 */
[----:B------:R-:W-:Y:S01]  /*4530*/  FMUL.FTZ R74, R74, UR6 ;  /* 0x000000064a4a7c20 */ /* 0x000fe20008410000 */
[----:B------:R-:W-:Y:S01]  /*4540*/  FMUL.FTZ R75, R75, UR6 ;  /* 0x000000064b4b7c20 */ /* 0x000fe20008410000 */
[----:B------:R-:W-:Y:S01]  /*4550*/  I2FP.F32.S32 R23, R23 ;  /* 0x0000001700177245 */ /* 0x000fe20000201400 */
[----:B------:R-:W1:Y:S01]  /*4560*/  MUFU.TANH R20, R20 ;  /* 0x0000001400147308 */ /* 0x000e620000002400 */
[C---:B------:R-:W-:Y:S01]  /*4570*/  IADD3 R40, R4.reuse, 0x31, RZ ;  /* 0x0000003104287810 */ /* 0x040fe20007ffe0ff */
[----:B------:R-:W-:Y:S01]  /*4580*/  VIADD R38, R4, 0x39 ;  /* 0x0000003904267836 */ /* 0x000fe20000000000 */
[----:B------:R-:W-:Y:S01]  /*4590*/  FSEL R4, R35, -INF , !P2 ;  /* 0xff80000023047808 */ /* 0x000fe20005000000 */
[----:B--2---:R-:W-:Y:S02]  /*45a0*/  IMAD.IADD R21, R19, 0x1, -R42 ;  /* 0x0000000113157824 */ /* 0x004fe400078e0a2a */
[----:B-----5:R-:W-:Y:S01]  /*45b0*/  FFMA.FTZ R185, R185, -UR5, R34 ;  /* 0x80000005b9b97c23 */ /* 0x020fe20008010022 */
[----:B------:R-:W-:Y:S01]  /*45c0*/  FSEL R31, R31, -INF , !P6 ;  /* 0xff8000001f1f7808 */ /* 0x000fe20007000000 */
[C---:B------:R-:W-:Y:S01]  /*45d0*/  IMAD.IADD R28, R17.reuse, 0x1, -R42 ;  /* 0x00000001111c7824 */ /* 0x040fe200078e0a2a */
[----:B------:R-:W2:Y:S01]  /*45e0*/  MUFU.TANH R198, R67 ;  /* 0x0000004300c67308 */ /* 0x000ea20000002400 */
[----:B---3--:R-:W-:Y:S01]  /*45f0*/  FFMA.FTZ R189, R32, -UR5, R189 ;  /* 0x8000000520bd7c23 */ /* 0x008fe200080100bd */
[----:B------:R-:W-:Y:S01]  /*4600*/  FSEL R10, R10, -INF , !P6 ;  /* 0xff8000000a0a7808 */ /* 0x000fe20007000000 */
[----:B------:R-:W-:Y:S01]  /*4610*/  IMAD.IADD R27, R17, 0x1, -R18 ;  /* 0x00000001111b7824 */ /* 0x000fe200078e0a12 */
[----:B------:R-:W-:Y:S01]  /*4620*/  FSEL R13, R13, -INF , !P4 ;  /* 0xff8000000d0d7808 */ /* 0x000fe20006000000 */
[C---:B------:R-:W-:Y:S01]  /*4630*/  IMAD.IADD R25, R17.reuse, 0x1, -R16 ;  /* 0x0000000111197824 */ /* 0x040fe200078e0a10 */
[----:B------:R-:W-:Y:S01]  /*4640*/  FSEL R12, R12, -INF , !P4 ;  /* 0xff8000000c0c7808 */ /* 0x000fe20006000000 */
[----:B------:R-:W-:Y:S01]  /*4650*/  IMAD.IADD R24, R17, 0x1, -R38 ;  /* 0x0000000111187824 */ /* 0x000fe200078e0a26 */
[----:B------:R-:W-:Y:S01]  /*4660*/  MUFU.TANH R187, R65 ;  /* 0x0000004100bb7308 */ /* 0x000fe20000002400 */
[----:B------:R-:W-:Y:S01]  /*4670*/  FSEL R9, R9, -INF , !P2 ;  /* 0xff80000009097808 */ /* 0x000fe20005000000 */
[----:B-1----:R-:W-:Y:S01]  /*4680*/  FFMA.FTZ R20, R23, -UR5, R20 ;  /* 0x8000000517147c23 */ /* 0x002fe20008010014 */
[----:B------:R-:W-:-:S02]  /*4690*/  IADD3 R26, R17, -R40, RZ ;  /* 0x80000028111a7210 */ /* 0x000fc40007ffe0ff */
[----:B------:R-:W-:Y:S02]  /*46a0*/  FSEL R33, R33, -INF , !P0 ;  /* 0xff80000021217808 */ /* 0x000fe40004000000 */
[----:B------:R-:W-:Y:S01]  /*46b0*/  FSEL R14, R14, -INF , !P0 ;  /* 0xff8000000e0e7808 */ /* 0x000fe20004000000 */
[----:B------:R-:W-:Y:S01]  /*46c0*/  MUFU.TANH R190, R66 ;  /* 0x0000004200be7308 */ /* 0x000fe20000002400 */
[----:B------:R-:W-:Y:S01]  /*46d0*/  ISETP.GE.AND P6, PT, R22, UR27, PT ;  /* 0x0000001b16007c0c */ /* 0x000fe2000bfc6270 */
[C---:B------:R-:W-:Y:S01]  /*46e0*/  IMAD.IADD R22, R19.reuse, 0x1, -R22 ;  /* 0x0000000113167824 */ /* 0x040fe200078e0a16 */
[----:B------:R-:W-:Y:S01]  /*46f0*/  ISETP.GE.AND P4, PT, R18, UR27, PT ;  /* 0x0000001b12007c0c */ /* 0x000fe2000bf86270 */
[C---:B------:R-:W-:Y:S01]  /*4700*/  IMAD.IADD R18, R19.reuse, 0x1, -R18 ;  /* 0x0000000113127824 */ /* 0x040fe200078e0a12 */
[----:B------:R-:W-:Y:S01]  /*4710*/  ISETP.GE.AND P2, PT, R16, UR27, PT ;  /* 0x0000001b10007c0c */ /* 0x000fe2000bf46270 */
[C---:B------:R-:W-:Y:S01]  /*4720*/  IMAD.IADD R16, R19.reuse, 0x1, -R16 ;  /* 0x0000000113107824 */ /* 0x040fe200078e0a10 */
[----:B------:R-:W-:Y:S01]  /*4730*/  ISETP.GE.AND P0, PT, R44, UR27, PT ;  /* 0x0000001b2c007c0c */ /* 0x000fe2000bf06270 */
[----:B------:R-:W1:Y:S01]  /*4740*/  MUFU.TANH R197, R76 ;  /* 0x0000004c00c57308 */ /* 0x000e620000002400 */
[----:B------:R-:W-:Y:S01]  /*4750*/  IADD3 R17, -R40, R19, RZ ;  /* 0x0000001328117210 */ /* 0x000fe20007ffe1ff */
[----:B------:R-:W-:Y:S01]  /*4760*/  IMAD.IADD R19, R19, 0x1, -R38 ;  /* 0x0000000113137824 */ /* 0x000fe200078e0a26 */
[----:B------:R-:W-:-:S02]  /*4770*/  IABS R21, R21 ;  /* 0x0000001500157213 */ /* 0x000fc40000000000 */
[----:B------:R-:W-:Y:S02]  /*4780*/  FSEL R185, R185, -INF , !P0 ;  /* 0xff800000b9b97808 */ /* 0x000fe40004000000 */
[----:B------:R-:W-:Y:S01]  /*4790*/  I2FP.F32.S32 R21, R21 ;  /* 0x0000001500157245 */ /* 0x000fe20000201400 */
[----:B------:R-:W3:Y:S01]  /*47a0*/  MUFU.TANH R195, R77 ;  /* 0x0000004d00c37308 */ /* 0x000ee20000002400 */
[----:B------:R-:W-:Y:S02]  /*47b0*/  FSEL R200, R20, -INF , !P0 ;  /* 0xff80000014c87808 */ /* 0x000fe40004000000 */
[----:B------:R-:W-:Y:S01]  /*47c0*/  IABS R27, R27 ;  /* 0x0000001b001b7213 */ /* 0x000fe20000000000 */
[----:B--2---:R-:W-:Y:S01]  /*47d0*/  FFMA.FTZ R198, R21, -UR5, R198 ;  /* 0x8000000515c67c23 */ /* 0x004fe200080100c6 */
[----:B------:R-:W-:Y:S02]  /*47e0*/  IABS R17, R17 ;  /* 0x0000001100117213 */ /* 0x000fe40000000000 */
[----:B------:R-:W-:Y:S01]  /*47f0*/  PLOP3.LUT P0, PT, PT, PT, UP0, 0x80, 0x0 ;  /* 0x000000000000781c */ /* 0x000fe20003f0f008 */
[----:B------:R-:W-:Y:S01]  /*4800*/  MUFU.TANH R78, R78 ;  /* 0x0000004e004e7308 */ /* 0x000fe20000002400 */
[----:B------:R-:W-:-:S02]  /*4810*/  IABS R28, R28 ;  /* 0x0000001c001c7213 */ /* 0x000fc40000000000 */
[----:B------:R-:W-:Y:S02]  /*4820*/  IABS R26, R26 ;  /* 0x0000001a001a7213 */ /* 0x000fe40000000000 */
[----:B------:R-:W-:Y:S02]  /*4830*/  IABS R25, R25 ;  /* 0x0000001900197213 */ /* 0x000fe40000000000 */
[----:B------:R-:W-:Y:S01]  /*4840*/  IABS R24, R24 ;  /* 0x0000001800187213 */ /* 0x000fe20000000000 */
[----:B------:R-:W2:Y:S01]  /*4850*/  MUFU.TANH R72, R72 ;  /* 0x0000004800487308 */ /* 0x000ea20000002400 */
[----:B------:R-:W-:Y:S02]  /*4860*/  IABS R22, R22 ;  /* 0x0000001600167213 */ /* 0x000fe40000000000 */
[----:B------:R-:W-:Y:S02]  /*4870*/  IABS R18, R18 ;  /* 0x0000001200127213 */ /* 0x000fe40000000000 */
[----:B------:R-:W-:-:S02]  /*4880*/  IABS R16, R16 ;  /* 0x0000001000107213 */ /* 0x000fc40000000000 */
[----:B------:R-:W-:Y:S01]  /*4890*/  IABS R19, R19 ;  /* 0x0000001300137213 */ /* 0x000fe20000000000 */
[----:B------:R-:W4:Y:S01]  /*48a0*/  MUFU.TANH R35, R73 ;  /* 0x0000004900237308 */ /* 0x000f220000002400 */
[----:B------:R-:W-:Y:S02]  /*48b0*/  FSEL R191, R191, -INF , !P1 ;  /* 0xff800000bfbf7808 */ /* 0x000fe40004800000 */
[----:B------:R-:W-:Y:S02]  /*48c0*/  FSEL R188, R188, -INF , !P1 ;  /* 0xff800000bcbc7808 */ /* 0x000fe40004800000 */
[----:B------:R-:W-:Y:S02]  /*48d0*/  ISETP.GE.AND P1, PT, R38, UR27, PT ;  /* 0x0000001b26007c0c */ /* 0x000fe4000bf26270 */
[----:B------:R-:W-:Y:S01]  /*48e0*/  I2FP.F32.S32 R38, R27 ;  /* 0x0000001b00267245 */ /* 0x000fe20000201400 */
[----:B------:R-:W5:Y:S01]  /*48f0*/  MUFU.TANH R79, R79 ;  /* 0x0000004f004f7308 */ /* 0x000f620000002400 */
[----:B------:R-:W-:-:S02]  /*4900*/  I2FP.F32.S32 R192, R17 ;  /* 0x0000001100c07245 */ /* 0x000fc40000201400 */
[----:B------:R-:W-:Y:S01]  /*4910*/  I2FP.F32.S32 R28, R28 ;  /* 0x0000001c001c7245 */ /* 0x000fe20000201400 */
[----:B-1----:R-:W-:Y:S01]  /*4920*/  FFMA.FTZ R197, R38, -UR5, R197 ;  /* 0x8000000526c57c23 */ /* 0x002fe200080100c5 */
[----:B------:R-:W-:Y:S02]  /*4930*/  I2FP.F32.S32 R26, R26 ;  /* 0x0000001a001a7245 */ /* 0x000fe40000201400 */
[----:B------:R-:W-:Y:S01]  /*4940*/  I2FP.F32.S32 R25, R25 ;  /* 0x0000001900197245 */ /* 0x000fe20000201400 */
[----:B------:R-:W1:Y:S01]  /*4950*/  MUFU.TANH R34, R74 ;  /* 0x0000004a00227308 */ /* 0x000e620000002400 */
[----:B------:R-:W-:Y:S01]  /*4960*/  I2FP.F32.S32 R24, R24 ;  /* 0x0000001800187245 */ /* 0x000fe20000201400 */
[----:B------:R-:W-:Y:S01]  /*4970*/  FFMA.FTZ R187, R28, -UR5, R187 ;  /* 0x800000051cbb7c23 */ /* 0x000fe200080100bb */
[----:B------:R-:W-:Y:S01]  /*4980*/  I2FP.F32.S32 R27, R22 ;  /* 0x00000016001b7245 */ /* 0x000fe20000201400 */
[----:B---3--:R-:W-:Y:S01]  /*4990*/  FFMA.FTZ R195, R26, -UR5, R195 ;  /* 0x800000051ac37c23 */ /* 0x008fe200080100c3 */
[----:B------:R-:W-:Y:S01]  /*49a0*/  I2FP.F32.S32 R21, R18 ;  /* 0x0000001200157245 */ /* 0x000fe20000201400 */
[----:B--2---:R-:W-:Y:S01]  /*49b0*/  FFMA.FTZ R193, R25, -UR5, R72 ;  /* 0x8000000519c17c23 */ /* 0x004fe20008010048 */
[----:B------:R-:W-:Y:S01]  /*49c0*/  I2FP.F32.S32 R17, R16 ;  /* 0x0000001000117245 */ /* 0x000fe20000201400 */
[----:B------:R-:W2:Y:S01]  /*49d0*/  MUFU.TANH R32, R75 ;  /* 0x0000004b00207308 */ /* 0x000ea20000002400 */
[----:B------:R-:W-:Y:S01]  /*49e0*/  I2FP.F32.S32 R19, R19 ;  /* 0x0000001300137245 */ /* 0x000fe20000201400 */
[----:B----4-:R-:W-:Y:S01]  /*49f0*/  FFMA.FTZ R35, R24, -UR5, R35 ;  /* 0x8000000518237c23 */ /* 0x010fe20008010023 */
[----:B------:R-:W-:Y:S01]  /*4a00*/  FSEL R15, R15, -INF , !P5 ;  /* 0xff8000000f0f7808 */ /* 0x000fe20006800000 */
[----:B------:R-:W-:Y:S01]  /*4a10*/  FFMA.FTZ R190, R27, -UR5, R190 ;  /* 0x800000051bbe7c23 */ /* 0x000fe200080100be */
[----:B------:R-:W-:Y:S01]  /*4a20*/  FSEL R8, R8, -INF , !P5 ;  /* 0xff80000008087808 */ /* 0x000fe20006800000 */
[----:B------:R-:W-:Y:S01]  /*4a30*/  FFMA.FTZ R194, R21, -UR5, R78 ;  /* 0x8000000515c27c23 */ /* 0x000fe2000801004e */
[----:B------:R-:W-:Y:S01]  /*4a40*/  FSEL R11, R11, -INF , !P3 ;  /* 0xff8000000b0b7808 */ /* 0x000fe20005800000 */
[----:B-----5:R-:W-:Y:S01]  /*4a50*/  FFMA.FTZ R192, R192, -UR5, R79 ;  /* 0x80000005c0c07c23 */ /* 0x020fe2000801004f */
[----:B------:R-:W-:Y:S01]  /*4a60*/  FSEL R6, R6, -INF , !P3 ;  /* 0xff80000006067808 */ /* 0x000fe20005800000 */
[----:B-1----:R-:W-:Y:S01]  /*4a70*/  FFMA.FTZ R34, R17, -UR5, R34 ;  /* 0x8000000511227c23 */ /* 0x002fe20008010022 */
[----:B------:R-:W-:-:S02]  /*4a80*/  ISETP.GE.AND P5, PT, R42, UR27, PT ;  /* 0x0000001b2a007c0c */ /* 0x000fc4000bfa6270 */
[----:B------:R-:W-:Y:S02]  /*4a90*/  ISETP.GE.AND P3, PT, R40, UR27, PT ;  /* 0x0000001b28007c0c */ /* 0x000fe4000bf66270 */
[----:B------:R-:W-:Y:S01]  /*4aa0*/  FSEL R189, R189, -INF , !P6 ;  /* 0xff800000bdbd7808 */ /* 0x000fe20007000000 */
[----:B--2---:R-:W-:Y:S01]  /*4ab0*/  FFMA.FTZ R32, R19, -UR5, R32 ;  /* 0x8000000513207c23 */ /* 0x004fe20008010020 */
        /* <DEDUP_REMOVED lines=92> */
.L_x_1957:
[----:B------:R-:W-:Y:S05]  /*5080*/  BSYNC B0 ;  /* 0x0000000000007941 */ /* 0x000fea0003800000 */
.L_x_1956:
[----:B------:R-:W0:Y:S02]  /*5090*/  LDGDEPBAR ;  /* 0x00000000000079af */ /* 0x000e240000000000 */
.L_x_1955:
[----:B--2---:R-:W-:Y:S01]  /*50a0*/  FMNMX.FTZ R18, R39, R37, !PT ;  /* 0x0000002527127209 */ /* 0x004fe20007810000 */
        /* <DEDUP_REMOVED lines=31> */
[----:B-1----:R-:W1:Y:S03]  /*52a0*/  SHFL.BFLY PT, R17, R18, 0x2, 0x1f ;  /* 0x0c401f0012117f89 */ /* 0x002e6600000e0000 */
        /* <DEDUP_REMOVED lines=20> */
[----:B------:R-:W-:Y:S01]  /*53f0*/  FMUL.FTZ R196, R164, UR6 ;  /* 0x00000006a4c47c20 */ /* 0x000fe20008410000 */
[----:B--2---:R-:W-:Y:S01]  /*5400*/  FMNMX.FTZ R3, R16, R3, !PT ;  /* 0x0000000310037209 */ /* 0x004fe20007810000 */
[----:B------:R-:W-:Y:S03]  /*5410*/  LDSM.16.MT88.4 R80, [R226+0x1c000] ;  /* 0x01c00000e250783b */ /* 0x000fe60000004200 */
[----:B------:R-:W-:Y:S01]  /*5420*/  FSEL R196, R196, RZ, P1 ;  /* 0x000000ffc4c47208 */ /* 0x000fe20000800000 */
[C---:B------:R-:W-:Y:S01]  /*5430*/  FMUL.FTZ R16, R3.reuse, UR6 ;  /* 0x0000000603107c20 */ /* 0x040fe20008410000 */
[----:B------:R-:W-:Y:S01]  /*5440*/  FSETP.NEU.FTZ.AND P1, PT, R3, -INF , PT ;  /* 0xff8000000300780b */ /* 0x000fe20003f3d000 */
[----:B------:R-:W-:Y:S02]  /*5450*/  LDSM.16.MT88.4 R64, [R224+0x1a000] ;  /* 0x01a00000e040783b */ /* 0x000fe40000004200 */
[--C-:B------:R-:W-:Y:S01]  /*5460*/  FFMA.FTZ R179, R33, UR6, -R196.reuse ;  /* 0x0000000621b37c23 */ /* 0x100fe200080108c4 */
        /* <DEDUP_REMOVED lines=11> */
[--C-:B------:R-:W-:Y:S01]  /*5520*/  FFMA.FTZ R175, R8, UR6, -R33.reuse ;  /* 0x0000000608af7c23 */ /* 0x100fe20008010821 */
[--C-:B------:R-:W-:Y:S01]  /*5530*/  FFMA.FTZ R174, R15, UR6, -R196.reuse ;  /* 0x000000060fae7c23 */ /* 0x100fe200080108c4 */
[----:B------:R-:W1:Y:S01]  /*5540*/  LDSM.16.MT88.4 R8, [R228+0x18800] ;  /* 0x01880000e408783b */ /* 0x000e620000004200 */
[--C-:B------:R-:W-:Y:S01]  /*5550*/  FFMA.FTZ R173, R13, UR6, -R196.reuse ;  /* 0x000000060dad7c23 */ /* 0x100fe200080108c4 */
[--C-:B------:R-:W-:Y:S01]  /*5560*/  FFMA.FTZ R170, R12, UR6, -R33.reuse ;  /* 0x000000060caa7c23 */ /* 0x100fe20008010821 */
[--C-:B------:R-:W-:Y:S01]  /*5570*/  FFMA.FTZ R171, R6, UR6, -R33.reuse ;  /* 0x0000000606ab7c23 */ /* 0x100fe20008010821 */
[----:B------:R-:W2:Y:S01]  /*5580*/  MUFU.EX2 R180, R180 ;  /* 0x000000b400b47308 */ /* 0x000ea20000000800 */
[--C-:B------:R-:W-:Y:S01]  /*5590*/  FFMA.FTZ R0, R4, UR6, -R33.reuse ;  /* 0x0000000604007c23 */ /* 0x100fe20008010821 */
[----:B------:R-:W4:Y:S01]  /*55a0*/  LDSM.16.MT88.4 R12, [R226+0x18800] ;  /* 0x01880000e20c783b */ /* 0x000f220000004200 */
        /* <DEDUP_REMOVED lines=25> */
[----:B------:R-:W-:Y:S01]  /*5740*/  FFMA.FTZ R199, R32, UR6, -R33 ;  /* 0x0000000620c77c23 */ /* 0x000fe20008010821 */
[----:B------:R-:W-:Y:S01]  /*5750*/  FADD.FTZ R180, R181, R180 ;  /* 0x000000b4b5b47221 */ /* 0x000fe20000010000 */
[----:B------:R-:W-:Y:S02]  /*5760*/  LDSM.16.MT88.4 R24, [R228+0x1a800] ;  /* 0x01a80000e418783b */ /* 0x000fe40000004200 */
[----:B------:R-:W2:Y:S01]  /*5770*/  MUFU.EX2 R183, R183 ;  /* 0x000000b700b77308 */ /* 0x000ea20000000800 */
[----:B-----5:R-:W-:Y:S01]  /*5780*/  F2FP.BF16.F32.PACK_AB R130, R176, R179 ;  /* 0x000000b3b082723e */ /* 0x020fe200000010ff */
[----:B------:R-:W-:Y:S01]  /*5790*/  LDSM.16.MT88.4 R32, [R226+0x19800] ;  /* 0x01980000e220783b */ /* 0x000fe20000004200 */
[----:B------:R-:W-:-:S04]  /*57a0*/  FADD.FTZ R179, R179, R180 ;  /* 0x000000b4b3b37221 */ /* 0x000fc80000010000 */
[----:B------:R-:W-:Y:S01]  /*57b0*/  FADD.FTZ R179, R176, R179 ;  /* 0x000000b3b0b37221 */ /* 0x000fe20000010000 */
[----:B------:R-:W-:Y:S08]  /*57c0*/  MUFU.EX2 R178, R178 ;  /* 0x000000b200b27308 */ /* 0x000ff00000000800 */
[----:B------:R-:W5:Y:S01]  /*57d0*/  MUFU.EX2 R177, R177 ;  /* 0x000000b100b17308 */ /* 0x000f620000000800 */
[----:B--2---:R-:W-:Y:S01]  /*57e0*/  F2FP.BF16.F32.PACK_AB R129, R183, R182 ;  /* 0x000000b6b781723e */ /* 0x004fe200000010ff */
[----:B------:R-:W-:-:S06]  /*57f0*/  FADD.FTZ R183, R182, R183 ;  /* 0x000000b7b6b77221 */ /* 0x000fcc0000010000 */
        /* <DEDUP_REMOVED lines=24> */
[----:B--2---:R-:W-:Y:S01]  /*5980*/  F2FP.BF16.F32.PACK_AB R5, R170, R175 ;  /* 0x000000afaa05723e */ /* 0x004fe200000010ff */
[----:B------:R-:W-:Y:S01]  /*5990*/  HMMA.16816.F32.BF16 R136, R128, R132, RZ ;  /* 0x000000848088723c */ /* 0x000fe200000418ff */
[----:B------:R-:W-:-:S04]  /*59a0*/  FADD.FTZ R175, R175, R178 ;  /* 0x000000b2afaf7221 */ /* 0x000fc80000010000 */
[----:B------:R-:W-:Y:S01]  /*59b0*/  FADD.FTZ R170, R170, R175 ;  /* 0x000000afaaaa7221 */ /* 0x000fe20000010000 */
[C---:B------:R-:W-:Y:S01]  /*59c0*/  HMMA.16816.F32.BF16 R140, R128.reuse, R142, RZ ;  /* 0x0000008e808c723c */ /* 0x040fe200000418ff */
[----:B------:R-:W-:Y:S05]  /*59d0*/  MUFU.EX2 R184, R184 ;  /* 0x000000b800b87308 */ /* 0x000fea0000000800 */
[----:B------:R-:W-:Y:S01]  /*59e0*/  HMMA.16816.F32.BF16 R132, R128, R134, RZ ;  /* 0x000000868084723c */ /* 0x000fe200000418ff */
[----:B-----5:R-:W-:Y:S02]  /*59f0*/  F2FP.BF16.F32.PACK_AB R7, R0, R171 ;  /* 0x000000ab0007723e */ /* 0x020fe400000010ff */
[----:B------:R-:W2:Y:S01]  /*5a00*/  MUFU.EX2 R185, R185 ;  /* 0x000000b900b97308 */ /* 0x000ea20000000800 */
[----:B------:R-:W-:-:S02]  /*5a10*/  FADD.FTZ R171, R171, R170 ;  /* 0x000000aaabab7221 */ /* 0x000fc40000010000 */
[----:B---3--:R-:W-:Y:S02]  /*5a20*/  HMMA.16816.F32.BF16 R52, R128, R56, RZ ;  /* 0x000000388034723c */ /* 0x008fe400000418ff */
        /* <DEDUP_REMOVED lines=18> */
[----:B------:R-:W-:Y:S05]  /*5b50*/  MUFU.EX2 R197, R197 ;  /* 0x000000c500c57308 */ /* 0x000fea0000000800 */
[C---:B------:R-:W-:Y:S01]  /*5b60*/  HMMA.16816.F32.BF16 R48, R4.reuse, R10, R48 ;  /* 0x0000000a0430723c */ /* 0x040fe20000041830 */
[----:B------:R-:W1:Y:S02]  /*5b70*/  LDSM.16.MT88.4 R8, [R224+0x1c800] ;  /* 0x01c80000e008783b */ /* 0x000e640000004200 */
[----:B------:R-:W5:Y:S03]  /*5b80*/  MUFU.EX2 R198, R198 ;  /* 0x000000c600c67308 */ /* 0x000f660000000800 */
[C---:B------:R-:W-:Y:S01]  /*5b90*/  HMMA.16816.F32.BF16 R140, R4.reuse, R22, R140 ;  /* 0x00000016048c723c */ /* 0x040fe2000004188c */
[----:B------:R-:W2:Y:S04]  /*5ba0*/  LDSM.16.MT88.4 R20, [R228+0x1c800] ;  /* 0x01c80000e414783b */ /* 0x000ea80000004200 */
[----:B------:R-:W-:Y:S01]  /*5bb0*/  MUFU.EX2 R193, R193 ;  /* 0x000000c100c17308 */ /* 0x000fe20000000800 */
[C---:B------:R-:W-:Y:S06]  /*5bc0*/  HMMA.16816.F32.BF16 R136, R4.reuse, R16, R136 ;  /* 0x000000100488723c */ /* 0x040fec0000041888 */
[C---:B------:R-:W-:Y:S01]  /*5bd0*/  HMMA.16816.F32.BF16 R132, R4.reuse, R18, R132 ;  /* 0x000000120484723c */ /* 0x040fe20000041884 */
[----:B------:R-:W4:Y:S01]  /*5be0*/  LDSM.16.MT88.4 R16, [R226+0x1c800] ;  /* 0x01c80000e210783b */ /* 0x000f220000004200 */
[----:B------:R-:W-:Y:S04]  /*5bf0*/  MUFU.EX2 R196, R196 ;  /* 0x000000c400c47308 */ /* 0x000fe80000000800 */
[C---:B---3--:R-:W-:Y:S04]  /*5c00*/  HMMA.16816.F32.BF16 R52, R4.reuse, R12, R52 ;  /* 0x0000000c0434723c */ /* 0x048fe80000041834 */
[----:B------:R-:W-:Y:S02]  /*5c10*/  MUFU.EX2 R194, R194 ;  /* 0x000000c200c27308 */ /* 0x000fe40000000800 */
[----:B------:R-:W-:Y:S01]  /*5c20*/  HMMA.16816.F32.BF16 R56, R4, R14, R56 ;  /* 0x0000000e0438723c */ /* 0x000fe20000041838 */
[----:B------:R-:W3:Y:S05]  /*5c30*/  LDSM.16.MT88.4 R12, [R228+0x1e800] ;  /* 0x01e80000e40c783b */ /* 0x000eea0000004200 */
[----:B------:R-:W-:Y:S01]  /*5c40*/  HMMA.16816.F32.BF16 R36, R128, R40, RZ ;  /* 0x000000288024723c */ /* 0x000fe200000418ff */
[----:B------:R-:W5:Y:S05]  /*5c50*/  MUFU.EX2 R195, R195 ;  /* 0x000000c300c37308 */ /* 0x000f6a0000000800 */
[C---:B-1----:R-:W-:Y:S03]  /*5c60*/  HMMA.16816.F32.BF16 R92, R4.reuse, R8, R92 ;  /* 0x00000008045c723c */ /* 0x042fe6000004185c */
[----:B------:R-:W-:Y:S03]  /*5c70*/  MUFU.EX2 R192, R192 ;  /* 0x000000c000c07308 */ /* 0x000fe60000000800 */
[----:B------:R-:W-:Y:S01]  /*5c80*/  HMMA.16816.F32.BF16 R96, R4, R10, R96 ;  /* 0x0000000a0460723c */ /* 0x000fe20000041860 */
[----:B------:R-:W1:Y:S04]  /*5c90*/  LDSM.16.MT88.4 R8, [R224+0x1e800] ;  /* 0x01e80000e008783b */ /* 0x000e680000004200 */
[----:B------:R-:W5:Y:S01]  /*5ca0*/  MUFU.EX2 R199, R199 ;  /* 0x000000c700c77308 */ /* 0x000f620000000800 */
        /* <DEDUP_REMOVED lines=115> */
[----:B---3--:R-:W-:Y:S02]  /*63e0*/  HMMA.16816.F32.BF16 R160, R4, R12, R160 ;  /* 0x0000000c04a0723c */ /* 0x008fe400000418a0 */
[----:B------:R-:W-:-:S04]  /*63f0*/  FADD.FTZ R0, R199, R192 ;  /* 0x000000c0c7007221 */ /* 0x000fc80000010000 */
[C---:B------:R-:W-:Y:S01]  /*6400*/  HMMA.16816.F32.BF16 R156, R4.reuse, R14, R156 ;  /* 0x0000000e049c723c */ /* 0x040fe2000004189c */
[----:B------:R-:W3:Y:S04]  /*6410*/  LDSM.16.MT88.4 R12, [R224+0x1b800] ;  /* 0x01b80000e00c783b */ /* 0x000ee80000004200 */
[----:B------:R-:W-:Y:S01]  /*6420*/  STL [R1+0x18], R0 ;  /* 0x0000180001007387 */ /* 0x000fe20000100800 */
        /* <DEDUP_REMOVED lines=34> */
[C---:B---3--:R-:W-:Y:S06]  /*6650*/  HMMA.16816.F32.BF16 R116, R4.reuse, R12, R116 ;  /* 0x0000000c0474723c */ /* 0x048fec0000041874 */
[C---:B------:R-:W-:Y:S06]  /*6660*/  HMMA.16816.F32.BF16 R120, R4.reuse, R14, R120 ;  /* 0x0000000e0478723c */ /* 0x040fec0000041878 */
[C---:B-1----:R-:W-:Y:S06]  /*6670*/  HMMA.16816.F32.BF16 R124, R4.reuse, R8, R124 ;  /* 0x00000008047c723c */ /* 0x042fec000004187c */
        /* <DEDUP_REMOVED lines=12> */
[----:B------:R-:W3:Y:S01]  /*6740*/  LDC.64 R240, c[0x0][0x250] ;  /* 0x00009400fff07b82 */ /* 0x000ee20000000a00 */
[----:B------:R-:W-:Y:S01]  /*6750*/  ISETP.GE.AND P4, PT, R168, UR4, PT ;  /* 0x00000004a8007c0c */ /* 0x000fe2000bf86270 */
[----:B------:R-:W-:Y:S01]  /*6760*/  IMAD.WIDE.U32 R10, R165, UR20, R168 ;  /* 0x00000014a50a7c25 */ /* 0x000fe2000f8e00a8 */
[----:B------:R-:W-:Y:S01]  /*6770*/  UIADD3 UR4, UR27, 0x3f, URZ ;  /* 0x0000003f1b047890 */ /* 0x000fe2000fffe03f */
[----:B------:R-:W-:-:S02]  /*6780*/  UMOV UR14, URZ ;  /* 0x0000003f000e7c82 */ /* 0x000fc40008000000 */
[----:B------:R-:W-:Y:S01]  /*6790*/  IMAD.MOV.U32 R165, RZ, RZ, R164 ;  /* 0x000000ffffa57224 */ /* 0x000fe200078e00a4 */
[----:B------:R-:W-:Y:S01]  /*67a0*/  IADD3 R252, P0, R10, UR26, RZ ;  /* 0x0000001a0afc7c10 */ /* 0x000fe2000ff1e0ff */
[----:B------:R-:W-:-:S03]  /*67b0*/  ULDC UR10, c[0x0][0x2d0] ;  /* 0x0000b400000a7ab9 */ /* 0x000fc60000000800 */
[----:B------:R-:W-:Y:S02]  /*67c0*/  IADD3.X R5, R5, UR31, R11, P0, !PT ;  /* 0x0000001f05057c10 */ /* 0x000fe400087fe40b */
[C---:B-1----:R-:W-:Y:S01]  /*67d0*/  LEA R4, P0, R252.reuse, UR6, 0x1 ;  /* 0x00000006fc047c11 */ /* 0x042fe2000f8008ff */
[----:B------:R-:W1:Y:S01]  /*67e0*/  @!P4 LDC.64 R238, c[0x0][0x220] ;  /* 0x00008800ffeecb82 */ /* 0x000e620000000a00 */
[----:B------:R-:W-:Y:S02]  /*67f0*/  USHF.R.S32.HI UR6, URZ, 0x1f, UR4 ;  /* 0x0000001f3f067899 */ /* 0x000fe40008011404 */
[----:B------:R-:W-:Y:S01]  /*6800*/  LEA.HI.X R252, R252, UR7, R5, 0x1, P0 ;  /* 0x00000007fcfc7c11 */ /* 0x000fe200080f0c05 */
[----:B------:R-:W-:Y:S01]  /*6810*/  IMAD.MOV.U32 R5, RZ, RZ, R11 ;  /* 0x000000ffff057224 */ /* 0x000fe200078e000b */
[----:B------:R-:W-:Y:S01]  /*6820*/  IADD3 R10, P0, R202, 0x20, RZ ;  /* 0x00000020ca0a7810 */ /* 0x000fe20007f1e0ff */
[----:B------:R-:W-:Y:S02]  /*6830*/  ULEA.HI UR6, UR6, UR4, URZ, 0x6 ;  /* 0x0000000406067291 */ /* 0x000fe4000f8f303f */
[----:B------:R-:W4:Y:S01]  /*6840*/  @!P4 LDC.64 R236, c[0x0][0x220] ;  /* 0x00008800ffeccb82 */ /* 0x000f220000000a00 */
[----:B------:R-:W-:Y:S01]  /*6850*/  ULDC UR4, c[0x0][0x2ec] ;  /* 0x0000bb0000047ab9 */ /* 0x000fe20000000800 */
[----:B--2---:R-:W-:Y:S01]  /*6860*/  LOP3.LUT R9, R0, 0x3, RZ, 0xc0, !PT ;  /* 0x0000000300097812 */ /* 0x004fe200078ec0ff */
[----:B------:R-:W-:Y:S01]  /*6870*/  ULEA.HI.SX32 UR12, UR6, 0xfffffffd, 0x1a ;  /* 0xfffffffd060c7891 */ /* 0x000fe2000f8fd23f */
[----:B------:R-:W-:-:S03]  /*6880*/  IADD3 R0, P1, R166, UR24, RZ ;  /* 0x00000018a6007c10 */ /* 0x000fc6000ff3e0ff */
[----:B------:R-:W-:Y:S01]  /*6890*/  IMAD R9, R9, -0x2, R2 ;  /* 0xfffffffe09097824 */ /* 0x000fe200078e0202 */
[----:B------:R-:W-:Y:S01]  /*68a0*/  IADD3.X R7, R7, UR11, R167, P1, !PT ;  /* 0x0000000b07077c10 */ /* 0x000fe20008ffe4a7 */
[----:B------:R-:W-:Y:S01]  /*68b0*/  IMAD.U32 R2, RZ, RZ, UR27 ;  /* 0x0000001bff027e24 */ /* 0x000fe2000f8e00ff */
[----:B------:R-:W-:Y:S01]  /*68c0*/  LEA R6, P1, R0, UR8, 0x1 ;  /* 0x0000000800067c11 */ /* 0x000fe2000f8208ff */
[----:B------:R-:W-:-:S03]  /*68d0*/  ULEA.HI.SX32 UR11, UR6, 0xfffffffe, 0x1a ;  /* 0xfffffffe060b7891 */ /* 0x000fc6000f8fd23f */
[----:B------:R-:W-:Y:S01]  /*68e0*/  IADD3 R2, R2, -UR19, R9 ;  /* 0x8000001302027c10 */ /* 0x000fe2000fffe009 */
[----:B------:R-:W-:Y:S01]  /*68f0*/  STL [R1+0x10], R6 ;  /* 0x0000100601007387 */ /* 0x000fe20000100800 */
[----:B------:R-:W-:Y:S01]  /*6900*/  LEA.HI.X R0, R0, UR9, R7, 0x1, P1 ;  /* 0x0000000900007c11 */ /* 0x000fe200088f0c07 */
[----:B------:R-:W-:Y:S01]  /*6910*/  ULDC UR9, c[0x0][0x39c] ;  /* 0x0000e70000097ab9 */ /* 0x000fe20000000800 */
[----:B------:R-:W-:Y:S01]  /*6920*/  SHF.R.S32.HI R9, RZ, 0x1f, R202 ;  /* 0x0000001fff097819 */ /* 0x000fe200000114ca */
[----:B------:R2:W-:Y:S01]  /*6930*/  STL [R1+0x8], R4 ;  /* 0x0000080401007387 */ /* 0x0005e20000100800 */
[----:B------:R-:W-:-:S03]  /*6940*/  ULDC.64 UR6, c[0x0][0x248] ;  /* 0x0000920000067ab9 */ /* 0x000fc60000000a00 */
[----:B------:R5:W-:Y:S04]  /*6950*/  STL [R1+0x14], R2 ;  /* 0x0000140201007387 */ /* 0x000be80000100800 */
[----:B------:R3:W-:Y:S04]  /*6960*/  STL [R1+0xc], R0 ;  /* 0x00000c0001007387 */ /* 0x0007e80000100800 */
[----:B------:R1:W-:Y:S04]  /*6970*/  STL [R1+0x28], R10 ;  /* 0x0000280a01007387 */ /* 0x0003e80000100800 */
[----:B------:R1:W-:Y:S01]  /*6980*/  STL [R1+0x24], R9 ;  /* 0x0000240901007387 */ /* 0x0003e20000100800 */
[----:B--2---:R-:W-:-:S02]  /*6990*/  IMAD.MOV.U32 R4, RZ, RZ, R10 ;  /* 0x000000ffff047224 */ /* 0x004fc400078e000a */
[----:B-----5:R-:W-:Y:S02]  /*69a0*/  IMAD.MOV.U32 R2, RZ, RZ, R8 ;  /* 0x000000ffff027224 */ /* 0x020fe400078e0008 */
[----:B------:R-:W-:Y:S02]  /*69b0*/  IMAD.MOV.U32 R2, RZ, RZ, R202 ;  /* 0x000000ffff027224 */ /* 0x000fe400078e00ca */
[----:B---3--:R-:W-:Y:S02]  /*69c0*/  IMAD.MOV.U32 R0, RZ, RZ, R3 ;  /* 0x000000ffff007224 */ /* 0x008fe400078e0003 */
[----:B------:R-:W-:-:S04]  /*69d0*/  IMAD.MOV.U32 R3, RZ, RZ, R9 ;  /* 0x000000ffff037224 */ /* 0x000fc800078e0009 */
[----:B------:R-:W-:-:S05]  /*69e0*/  IMAD.X R5, RZ, RZ, R3, P0 ;  /* 0x000000ffff057224 */ /* 0x000fca00000e0603 */
[----:B------:R2:W-:Y:S04]  /*69f0*/  STL [R1+0x2c], R5 ;  /* 0x00002c0501007387 */ /* 0x0005e80000100800 */
[----:B------:R2:W-:Y:S01]  /*6a00*/  STL.64 [R1+0x20], R2 ;  /* 0x0000200201007387 */ /* 0x0005e20000100a00 */
[----:B-1--4-:R-:W-:Y:S05]  /*6a10*/  BRA `(.L_x_1959) ;  /* 0x0000000400287947 */ /* 0x012fea0003800000 */
.L_x_1961:
        /* <DEDUP_REMOVED lines=74> */
.L_x_1959:
[----:B---3--:R-:W3:Y:S01]  /*6ec0*/  LDL.64 R8, [R1+0x20] ;  /* 0x0000200001087983 */ /* 0x008ee20000100a00 */
[----:B------:R-:W-:Y:S01]  /*6ed0*/  UIADD3 UR13, UR11, -UR14, URZ ;  /* 0x8000000e0b0d7290 */ /* 0x000fe2000fffe03f */
[----:B------:R-:W-:Y:S04]  /*6ee0*/  DEPBAR.LE SB0, 0x0 ;  /* 0x000080000000791a */ /* 0x000fe80000000000 */
[----:B--2---:R-:W2:Y:S01]  /*6ef0*/  LDL.64 R4, [R1+0x28] ;  /* 0x0000280001047983 */ /* 0x004ea20000100a00 */
[----:B------:R-:W-:Y:S01]  /*6f00*/  USHF.R.S32.HI UR8, URZ, 0x1f, UR13 ;  /* 0x0000001f3f087899 */ /* 0x000fe2000801140d */
[----:B------:R-:W-:Y:S03]  /*6f10*/  IMAD.U32 R33, RZ, RZ, UR13 ;  /* 0x0000000dff217e24 */ /* 0x000fe6000f8e00ff */
[----:B------:R-:W4:Y:S01]  /*6f20*/  LDL R12, [R1+0x8] ;  /* 0x00000800010c7983 */ /* 0x000f220000100800 */
[----:B------:R-:W-:Y:S02]  /*6f30*/  IMAD.U32 R32, RZ, RZ, UR13 ;  /* 0x0000000dff207e24 */ /* 0x000fe4000f8e00ff */
[C---:B------:R-:W-:Y:S01]  /*6f40*/  IMAD R2, R240.reuse, UR8, RZ ;  /* 0x00000008f0027c24 */ /* 0x040fe2000f8e02ff */
[----:B------:R-:W-:Y:S01]  /*6f50*/  BAR.SYNC.DEFER_BLOCKING 0x0 ;  /* 0x0000000000007b1d */ /* 0x000fe20000010000 */
[----:B------:R-:W-:Y:S01]  /*6f60*/  IMAD.U32 R166, RZ, RZ, UR13 ;  /* 0x0000000dffa67e24 */ /* 0x000fe2000f8e00ff */
[----:B------:R-:W-:Y:S01]  /*6f70*/  UIADD3 UR8, UR12, -UR14, URZ ;  /* 0x8000000e0c087290 */ /* 0x000fe2000fffe03f */
[----:B------:R-:W-:Y:S04]  /*6f80*/  IMAD.WIDE.U32 R34, R240, UR13, RZ ;  /* 0x0000000df0227c25 */ /* 0x000fe8000f8e00ff */
[----:B------:R-:W-:Y:S02]  /*6f90*/  IMAD R2, R241, UR13, R2 ;  /* 0x0000000df1027c24 */ /* 0x000fe4000f8e0202 */
[----:B------:R-:W-:Y:S02]  /*6fa0*/  IMAD.U32 R3, RZ, RZ, UR13 ;  /* 0x0000000dff037e24 */ /* 0x000fe4000f8e00ff */
[----:B------:R-:W-:Y:S01]  /*6fb0*/  IMAD.IADD R2, R35, 0x1, R2 ;  /* 0x0000000123027824 */ /* 0x000fe200078e0202 */
[----:B------:R-:W-:Y:S01]  /*6fc0*/  @P4 STS.128 [R242+0x18000], RZ ;  /* 0x018000fff2004388 */ /* 0x000fe20000000c00 */
[----:B---3--:R-:W-:Y:S04]  /*6fd0*/  LEA R22, P1, R33, R8, 0x6 ;  /* 0x0000000821167211 */ /* 0x008fe800078230ff */
[----:B------:R-:W-:Y:S02]  /*6fe0*/  LEA.HI.X.SX32 R23, R32, R9, 0x6, P1 ;  /* 0x0000000920177211 */ /* 0x000fe400008f36ff */
[----:B--2---:R-:W-:Y:S03]  /*6ff0*/  LEA R166, P0, R166, R4, 0x6 ;  /* 0x00000004a6a67211 */ /* 0x004fe600078030ff */
[-C--:B------:R-:W-:Y:S01]  /*7000*/  IMAD R35, R23, R240.reuse, RZ ;  /* 0x000000f017237224 */ /* 0x080fe200078e02ff */
[----:B------:R-:W-:Y:S01]  /*7010*/  LEA.HI.X.SX32 R167, R3, R5, 0x6, P0 ;  /* 0x0000000503a77211 */ /* 0x000fe200000f36ff */
[----:B------:R-:W-:Y:S01]  /*7020*/  IMAD.WIDE.U32 R18, R166, R240, RZ ;  /* 0x000000f0a6127225 */ /* 0x000fe200078e00ff */
[----:B------:R-:W-:Y:S03]  /*7030*/  LEA R33, P0, R34, R246, 0x6 ;  /* 0x000000f622217211 */ /* 0x000fe600078030ff */
[----:B------:R-:W-:Y:S01]  /*7040*/  IMAD R35, R22, R241, R35 ;  /* 0x000000f116237224 */ /* 0x000fe200078e0223 */
[----:B------:R-:W-:Y:S01]  /*7050*/  LEA.HI.X R32, R34, R235, R2, 0x6, P0 ;  /* 0x000000eb22207211 */ /* 0x000fe200000f3402 */
[----:B------:R-:W-:Y:S01]  /*7060*/  IMAD.WIDE.U32 R22, R22, R240, RZ ;  /* 0x000000f016167225 */ /* 0x000fe200078e00ff */
[----:B------:R-:W-:Y:S02]  /*7070*/  LEA R3, P2, R240, R33, 0x5 ;  /* 0x00000021f0037211 */ /* 0x000fe400078428ff */
[----:B------:R-:W-:Y:S01]  /*7080*/  @!P4 LEA R14, P1, R33, R238, 0x1 ;  /* 0x000000ee210ec211 */ /* 0x000fe200078208ff */
[----:B------:R-:W-:Y:S01]  /*7090*/  IMAD.IADD R35, R23, 0x1, R35 ;  /* 0x0000000117237824 */ /* 0x000fe200078e0223 */
[----:B----4-:R-:W-:Y:S01]  /*70a0*/  LEA R6, P3, R22, R12, 0x1 ;  /* 0x0000000c16067211 */ /* 0x010fe200078608ff */
[----:B------:R-:W-:Y:S01]  /*70b0*/  IMAD R34, R167, R240, RZ ;  /* 0x000000f0a7227224 */ /* 0x000fe200078e02ff */
[----:B------:R-:W-:Y:S02]  /*70c0*/  LEA.HI.X R2, R240, R32, R241, 0x5, P2 ;  /* 0x00000020f0027211 */ /* 0x000fe400010f2cf1 */
[----:B------:R-:W-:Y:S01]  /*70d0*/  LEA.HI.X R7, R22, R252, R35, 0x1, P3 ;  /* 0x000000fc16077211 */ /* 0x000fe200018f0c23 */
[----:B------:R-:W-:Y:S01]  /*70e0*/  IMAD R34, R166, R241, R34 ;  /* 0x000000f1a6227224 */ /* 0x000fe200078e0222 */
[----:B------:R-:W-:Y:S02]  /*70f0*/  ISETP.GE.AND P3, PT, R245, UR10, PT ;  /* 0x0000000af5007c0c */ /* 0x000fe4000bf66270 */
[C---:B------:R-:W-:Y:S01]  /*7100*/  LEA R166, P2, R18.reuse, R12, 0x1 ;  /* 0x0000000c12a67211 */ /* 0x040fe200078408ff */
[----:B------:R-:W-:Y:S01]  /*7110*/  IMAD.IADD R167, R19, 0x1, R34 ;  /* 0x0000000113a77824 */ /* 0x000fe200078e0222 */
[----:B------:R-:W-:Y:S02]  /*7120*/  @!P4 LEA.HI.X R15, R33, R239, R32, 0x1, P1 ;  /* 0x000000ef210fc211 */ /* 0x000fe400008f0c20 */
[----:B------:R-:W-:Y:S02]  /*7130*/  ISETP.GE.AND P1, PT, R243, UR10, PT ;  /* 0x0000000af3007c0c */ /* 0x000fe4000bf26270 */
[----:B------:R-:W-:Y:S01]  /*7140*/  LEA.HI.X R167, R18, R252, R167, 0x1, P2 ;  /* 0x000000fc12a77211 */ /* 0x000fe200010f0ca7 */
        /* <DEDUP_REMOVED lines=49> */
[----:B-1----:R-:W-:Y:S01]  /*7460*/  MOV R166, R4 ;  /* 0x0000000400a67202 */ /* 0x002fe20000000f00 */
[----:B------:R-:W-:Y:S03]  /*7470*/  IMAD.MOV.U32 R167, RZ, RZ, R5 ;  /* 0x000000ffffa77224 */ /* 0x000fe600078e0005 */
[----:B------:R-:W0:Y:S05]  /*7480*/  LDGDEPBAR ;  /* 0x00000000000079af */ /* 0x000e2a0000000000 */
[----:B------:R-:W-:Y:S05]  /*7490*/  LDSM.16.M88.4 R188, [R232] ;  /* 0x00000000e8bc783b */ /* 0x000fea0000000200 */
[----:B------:R-:W1:Y:S05]  /*74a0*/  LDSM.16.M88.4 R192, [R231] ;  /* 0x00000000e7c0783b */ /* 0x000e6a0000000200 */
[----:B------:R-:W1:Y:S05]  /*74b0*/  LDSM.16.M88.4 R196, [R223] ;  /* 0x00000000dfc4783b */ /* 0x000e6a0000000200 */
[----:B------:R-:W1:Y:S01]  /*74c0*/  LDSM.16.M88.4 R200, [R222] ;  /* 0x00000000dec8783b */ /* 0x000e620000000200 */
[C---:B--2---:R-:W-:Y:S04]  /*74d0*/  HMMA.16816.F32.BF16 R4, R168.reuse, R172, RZ ;  /* 0x000000aca804723c */ /* 0x044fe800000418ff */
[----:B------:R-:W2:Y:S02]  /*74e0*/  LDSM.16.M88.4 R204, [R221] ;  /* 0x00000000ddcc783b */ /* 0x000ea40000000200 */
[C---:B------:R-:W-:Y:S03]  /*74f0*/  HMMA.16816.F32.BF16 R8, R168.reuse, R174, RZ ;  /* 0x000000aea808723c */ /* 0x040fe600000418ff */
[----:B------:R-:W-:Y:S03]  /*7500*/  LDSM.16.M88.4 R172, [R227+0x10000] ;  /* 0x01000000e3ac783b */ /* 0x000fe60000000200 */
[C---:B---3--:R-:W-:Y:S06]  /*7510*/  HMMA.16816.F32.BF16 R12, R168.reuse, R176, RZ ;  /* 0x000000b0a80c723c */ /* 0x048fec00000418ff */
[C---:B------:R-:W-:Y:S01]  /*7520*/  HMMA.16816.F32.BF16 R16, R168.reuse, R178, RZ ;  /* 0x000000b2a810723c */ /* 0x040fe200000418ff */
[----:B------:R-:W-:Y:S05]  /*7530*/  LDSM.16.M88.4 R176, [R227+0x10800] ;  /* 0x01080000e3b0783b */ /* 0x000fea0000000200 */
[C---:B----4-:R-:W-:Y:S06]  /*7540*/  HMMA.16816.F32.BF16 R20, R168.reuse, R180, RZ ;  /* 0x000000b4a814723c */ /* 0x050fec00000418ff */
[C---:B------:R-:W-:Y:S01]  /*7550*/  HMMA.16816.F32.BF16 R24, R168.reuse, R182, RZ ;  /* 0x000000b6a818723c */ /* 0x040fe200000418ff */
[----:B------:R-:W-:Y:S05]  /*7560*/  LDSM.16.M88.4 R180, [R227+0x11000] ;  /* 0x01100000e3b4783b */ /* 0x000fea0000000200 */
[C---:B-----5:R-:W-:Y:S06]  /*7570*/  HMMA.16816.F32.BF16 R28, R168.reuse, R184, RZ ;  /* 0x000000b8a81c723c */ /* 0x060fec00000418ff */
[----:B------:R-:W-:Y:S01]  /*7580*/  HMMA.16816.F32.BF16 R32, R168, R186, RZ ;  /* 0x000000baa820723c */ /* 0x000fe200000418ff */
[----:B------:R-:W3:Y:S05]  /*7590*/  LDSM.16.M88.4 R168, [R230] ;  /* 0x00000000e6a8783b */ /* 0x000eea0000000200 */
[C---:B-1----:R-:W-:Y:S01]  /*75a0*/  HMMA.16816.F32.BF16 R4, R188.reuse, R192, R4 ;  /* 0x000000c0bc04723c */ /* 0x042fe20000041804 */
[----:B------:R-:W1:Y:S05]  /*75b0*/  LDSM.16.M88.4 R184, [R227+0x11800] ;  /* 0x01180000e3b8783b */ /* 0x000e6a0000000200 */
[C---:B------:R-:W-:Y:S01]  /*75c0*/  HMMA.16816.F32.BF16 R8, R188.reuse, R194, R8 ;  /* 0x000000c2bc08723c */ /* 0x040fe20000041808 */
[----:B------:R-:W-:Y:S05]  /*75d0*/  LDSM.16.M88.4 R192, [R220] ;  /* 0x00000000dcc0783b */ /* 0x000fea0000000200 */
[C---:B------:R-:W-:Y:S06]  /*75e0*/  HMMA.16816.F32.BF16 R12, R188.reuse, R196, R12 ;  /* 0x000000c4bc0c723c */ /* 0x040fec000004180c */
[C---:B------:R-:W-:Y:S01]  /*75f0*/  HMMA.16816.F32.BF16 R16, R188.reuse, R198, R16 ;  /* 0x000000c6bc10723c */ /* 0x040fe20000041810 */
[----:B------:R-:W-:Y:S05]  /*7600*/  LDSM.16.M88.4 R196, [R220+0x800] ;  /* 0x00080000dcc4783b */ /* 0x000fea0000000200 */
[C---:B------:R-:W-:Y:S01]  /*7610*/  HMMA.16816.F32.BF16 R20, R188.reuse, R200, R20 ;  /* 0x000000c8bc14723c */ /* 0x040fe20000041814 */
[----:B------:R-:W4:Y:S05]  /*7620*/  LDL R201, [R1+0x14] ;  /* 0x0000140001c97983 */ /* 0x000f2a0000100800 */
[----:B------:R-:W5:Y:S01]  /*7630*/  LDL R200, [R1+0x10] ;  /* 0x0000100001c87983 */ /* 0x000f620000100800 */
[C---:B------:R-:W-:Y:S06]  /*7640*/  HMMA.16816.F32.BF16 R24, R188.reuse, R202, R24 ;  /* 0x000000cabc18723c */ /* 0x040fec0000041818 */
[C---:B--2---:R-:W-:Y:S05]  /*7650*/  HMMA.16816.F32.BF16 R28, R188.reuse, R204, R28 ;  /* 0x000000ccbc1c723c */ /* 0x044fea000004181c */
[----:B------:R-:W-:Y:S01]  /*7660*/  IMAD.MOV.U32 R202, RZ, RZ, R2 ;  /* 0x000000ffffca7224 */ /* 0x000fe200078e0002 */
[----:B------:R-:W-:Y:S01]  /*7670*/  HMMA.16816.F32.BF16 R32, R188, R206, R32 ;  /* 0x000000cebc20723c */ /* 0x000fe20000041820 */
[----:B------:R-:W2:Y:S04]  /*7680*/  LDSM.16.M88.4 R188, [R229] ;  /* 0x00000000e5bc783b */ /* 0x000ea80000000200 */
[----:B------:R-:W-:Y:S01]  /*7690*/  IMAD.MOV.U32 R203, RZ, RZ, R3 ;  /* 0x000000ffffcb7224 */ /* 0x000fe200078e0003 */
[C---:B---3--:R-:W-:Y:S05]  /*76a0*/  HMMA.16816.F32.BF16 R4, R168.reuse, R172, R4 ;  /* 0x000000aca804723c */ /* 0x048fea0000041804 */
[----:B------:R-:W-:Y:S01]  /*76b0*/  IMAD.MOV.U32 R205, RZ, RZ, R167 ;  /* 0x000000ffffcd7224 */ /* 0x000fe200078e00a7 */
[C---:B------:R-:W-:Y:S01]  /*76c0*/  HMMA.16816.F32.BF16 R8, R168.reuse, R174, R8 ;  /* 0x000000aea808723c */ /* 0x040fe20000041808 */
[----:B------:R-:W3:Y:S04]  /*76d0*/  LDSM.16.M88.4 R172, [R220+0x1000] ;  /* 0x00100000dcac783b */ /* 0x000ee80000000200 */
[----:B------:R-:W-:Y:S01]  /*76e0*/  IMAD.MOV.U32 R204, RZ, RZ, R166 ;  /* 0x000000ffffcc7224 */ /* 0x000fe200078e00a6 */
        /* <DEDUP_REMOVED lines=8> */
[----:B------:R-:W1:Y:S05]  /*7770*/  LDSM.16.M88.4 R168, [R234+0x4000] ;  /* 0x00400000eaa8783b */ /* 0x000e6a0000000200 */
[C---:B--2---:R-:W-:Y:S01]  /*7780*/  HMMA.16816.F32.BF16 R4, R188.reuse, R192, R4 ;  /* 0x000000c0bc04723c */ /* 0x044fe20000041804 */
[----:B------:R-:W2:Y:S05]  /*7790*/  LDSM.16.M88.4 R184, [R233+0x12800] ;  /* 0x01280000e9b8783b */ /* 0x000eaa0000000200 */
        /* <DEDUP_REMOVED lines=8> */
[C---:B------:R-:W-:Y:S06]  /*7820*/  HMMA.16816.F32.BF16 R28, R188.reuse, R176, R28 ;  /* 0x000000b0bc1c723c */ /* 0x040fec000004181c */
[----:B------:R-:W-:Y:S01]  /*7830*/  HMMA.16816.F32.BF16 R32, R188, R178, R32 ;  /* 0x000000b2bc20723c */ /* 0x000fe20000041820 */
[----:B------:R-:W3:Y:S05]  /*7840*/  LDSM.16.M88.4 R176, [R219] ;  /* 0x00000000dbb0783b */ /* 0x000eea0000000200 */
[C---:B-1----:R-:W-:Y:S01]  /*7850*/  HMMA.16816.F32.BF16 R4, R168.reuse, R180, R4 ;  /* 0x000000b4a804723c */ /* 0x042fe20000041804 */
[----:B------:R-:W1:Y:S05]  /*7860*/  LDSM.16.M88.4 R188, [R218] ;  /* 0x00000000dabc783b */ /* 0x000e6a0000000200 */
[C---:B------:R-:W-:Y:S01]  /*7870*/  HMMA.16816.F32.BF16 R8, R168.reuse, R182, R8 ;  /* 0x000000b6a808723c */ /* 0x040fe20000041808 */
[----:B------:R-:W1:Y:S05]  /*7880*/  LDSM.16.M88.4 R180, [R217] ;  /* 0x00000000d9b4783b */ /* 0x000e6a0000000200 */
        /* <DEDUP_REMOVED lines=8> */
[----:B------:R-:W2:Y:S05]  /*7910*/  LDSM.16.M88.4 R168, [R216] ;  /* 0x00000000d8a8783b */ /* 0x000eaa0000000200 */
[C---:B---3--:R-:W-:Y:S01]  /*7920*/  HMMA.16816.F32.BF16 R4, R172.reuse, R176, R4 ;  /* 0x000000b0ac04723c */ /* 0x048fe20000041804 */
[----:B------:R-:W3:Y:S05]  /*7930*/  LDSM.16.M88.4 R196, [R227+0x12800] ;  /* 0x01280000e3c4783b */ /* 0x000eea0000000200 */
[C---:B------:R-:W-:Y:S01]  /*7940*/  HMMA.16816.F32.BF16 R8, R172.reuse, R178, R8 ;  /* 0x000000b2ac08723c */ /* 0x040fe20000041808 */
[----:B------:R-:W3:Y:S05]  /*7950*/  LDSM.16.M88.4 R176, [R227+0x13000] ;  /* 0x01300000e3b0783b */ /* 0x000eea0000000200 */
        /* <DEDUP_REMOVED lines=9> */
[C---:B------:R-:W-:Y:S01]  /*79f0*/  HMMA.16816.F32.BF16 R4, R184.reuse, R192, R4 ;  /* 0x000000c0b804723c */ /* 0x040fe20000041804 */
[----:B------:R-:W2:Y:S05]  /*7a00*/  LDSM.16.M88.4 R172, [R220+0x2000] ;  /* 0x00200000dcac783b */ /* 0x000eaa0000000200 */
        /* <DEDUP_REMOVED lines=21> */
[C---:B---3--:R-:W-:Y:S06]  /*7b60*/  HMMA.16816.F32.BF16 R28, R168.reuse, R196, R28 ;  /* 0x000000c4a81c723c */ /* 0x048fec000004181c */
[----:B------:R-:W-:Y:S01]  /*7b70*/  HMMA.16816.F32.BF16 R32, R168, R198, R32 ;  /* 0x000000c6a820723c */ /* 0x000fe20000041820 */
[----:B------:R-:W3:Y:S05]  /*7b80*/  LDSM.16.M88.4 R168, [R233+0x15800] ;  /* 0x01580000e9a8783b */ /* 0x000eea0000000200 */
[C---:B-1----:R-:W-:Y:S01]  /*7b90*/  HMMA.16816.F32.BF16 R4, R176.reuse, R184, R4 ;  /* 0x000000b8b004723c */ /* 0x042fe20000041804 */
[----:B------:R-:W1:Y:S05]  /*7ba0*/  LDSM.16.M88.4 R196, [R214] ;  /* 0x00000000d6c4783b */ /* 0x000e6a0000000200 */
[C---:B------:R-:W-:Y:S01]  /*7bb0*/  HMMA.16816.F32.BF16 R8, R176.reuse, R186, R8 ;  /* 0x000000bab008723c */ /* 0x040fe20000041808 */
[----:B------:R-:W5:Y:S05]  /*7bc0*/  LDSM.16.M88.4 R184, [R213] ;  /* 0x00000000d5b8783b */ /* 0x000f6a0000000200 */
[C---:B--2---:R-:W-:Y:S06]  /*7bd0*/  HMMA.16816.F32.BF16 R12, R176.reuse, R188, R12 ;  /* 0x000000bcb00c723c */ /* 0x044fec000004180c */
[C---:B------:R-:W-:Y:S01]  /*7be0*/  HMMA.16816.F32.BF16 R16, R176.reuse, R190, R16 ;  /* 0x000000beb010723c */ /* 0x040fe20000041810 */
[----:B------:R-:W2:Y:S05]  /*7bf0*/  LDSM.16.M88.4 R188, [R212] ;  /* 0x00000000d4bc783b */ /* 0x000eaa0000000200 */
[C---:B----4-:R-:W-:Y:S06]  /*7c00*/  HMMA.16816.F32.BF16 R20, R176.reuse, R172, R20 ;  /* 0x000000acb014723c */ /* 0x050fec0000041814 */
[C---:B------:R-:W-:Y:S01]  /*7c10*/  HMMA.16816.F32.BF16 R24, R176.reuse, R174, R24 ;  /* 0x000000aeb018723c */ /* 0x040fe20000041818 */
[----:B------:R-:W-:Y:S05]  /*7c20*/  LDSM.16.M88.4 R172, [R227+0x14000] ;  /* 0x01400000e3ac783b */ /* 0x000fea0000000200 */
[C---:B---3--:R-:W-:Y:S06]  /*7c30*/  HMMA.16816.F32.BF16 R28, R176.reuse, R168, R28 ;  /* 0x000000a8b01c723c */ /* 0x048fec000004181c */
[----:B------:R-:W-:Y:S01]  /*7c40*/  HMMA.16816.F32.BF16 R32, R176, R170, R32 ;  /* 0x000000aab020723c */ /* 0x000fe20000041820 */
[----:B------:R-:W3:Y:S05]  /*7c50*/  LDSM.16.M88.4 R168, [R230+0x8000] ;  /* 0x00800000e6a8783b */ /* 0x000eea0000000200 */
        /* <DEDUP_REMOVED lines=10> */
[C---:B--2---:R-:W-:Y:S06]  /*7d00*/  HMMA.16816.F32.BF16 R28, R180.reuse, R188, R28 ;  /* 0x000000bcb41c723c */ /* 0x044fec000004181c */
[----:B------:R-:W-:Y:S01]  /*7d10*/  HMMA.16816.F32.BF16 R32, R180, R190, R32 ;  /* 0x000000beb420723c */ /* 0x000fe20000041820 */
[----:B------:R-:W2:Y:S05]  /*7d20*/  LDSM.16.M88.4 R180, [R229+0x8000] ;  /* 0x00800000e5b4783b */ /* 0x000eaa0000000200 */
[C---:B---3--:R-:W-:Y:S01]  /*7d30*/  HMMA.16816.F32.BF16 R4, R168.reuse, R172, R4 ;  /* 0x000000aca804723c */ /* 0x048fe20000041804 */
[----:B------:R-:W3:Y:S05]  /*7d40*/  LDSM.16.M88.4 R188, [R220+0x4800] ;  /* 0x00480000dcbc783b */ /* 0x000eea0000000200 */
[C---:B------:R-:W-:Y:S01]  /*7d50*/  HMMA.16816.F32.BF16 R8, R168.reuse, R174, R8 ;  /* 0x000000aea808723c */ /* 0x040fe20000041808 */
[----:B------:R-:W5:Y:S05]  /*7d60*/  LDSM.16.M88.4 R172, [R220+0x5000] ;  /* 0x00500000dcac783b */ /* 0x000f6a0000000200 */
[C---:B----4-:R-:W-:Y:S06]  /*7d70*/  HMMA.16816.F32.BF16 R12, R168.reuse, R176, R12 ;  /* 0x000000b0a80c723c */ /* 0x050fec000004180c */
        /* <DEDUP_REMOVED lines=12> */
[C---:B---3--:R-:W-:Y:S06]  /*7e40*/  HMMA.16816.F32.BF16 R12, R180.reuse, R188, R12 ;  /* 0x000000bcb40c723c */ /* 0x048fec000004180c */
[C---:B------:R-:W-:Y:S01]  /*7e50*/  HMMA.16816.F32.BF16 R16, R180.reuse, R190, R16 ;  /* 0x000000beb410723c */ /* 0x040fe20000041810 */
[----:B------:R-:W3:Y:S05]  /*7e60*/  LDSM.16.M88.4 R188, [R233+0x17800] ;  /* 0x01780000e9bc783b */ /* 0x000eea0000000200 */
[C---:B-----5:R-:W-:Y:S06]  /*7e70*/  HMMA.16816.F32.BF16 R20, R180.reuse, R172, R20 ;  /* 0x000000acb414723c */ /* 0x060fec0000041814 */
[C---:B------:R-:W-:Y:S01]  /*7e80*/  HMMA.16816.F32.BF16 R24, R180.reuse, R174, R24 ;  /* 0x000000aeb418723c */ /* 0x040fe20000041818 */
[----:B------:R-:W-:Y:S05]  /*7e90*/  LDSM.16.M88.4 R172, [R211] ;  /* 0x00000000d3ac783b */ /* 0x000fea0000000200 */
[C---:B-1----:R-:W-:Y:S06]  /*7ea0*/  HMMA.16816.F32.BF16 R28, R180.reuse, R168, R28 ;  /* 0x000000a8b41c723c */ /* 0x042fec000004181c */
[----:B------:R-:W-:Y:S01]  /*7eb0*/  HMMA.16816.F32.BF16 R32, R180, R170, R32 ;  /* 0x000000aab420723c */ /* 0x000fe20000041820 */
[----:B------:R-:W1:Y:S05]  /*7ec0*/  LDSM.16.M88.4 R168, [R232+0xc000] ;  /* 0x00c00000e8a8783b */ /* 0x000e6a0000000200 */
[C---:B------:R-:W-:Y:S01]  /*7ed0*/  HMMA.16816.F32.BF16 R4, R176.reuse, R192, R4 ;  /* 0x000000c0b004723c */ /* 0x040fe20000041804 */
[----:B------:R-:W5:Y:S05]  /*7ee0*/  LDSM.16.M88.4 R180, [R210] ;  /* 0x00000000d2b4783b */ /* 0x000f6a0000000200 */
        /* <DEDUP_REMOVED lines=11> */
[C---:B-1----:R-:W-:Y:S01]  /*7fa0*/  HMMA.16816.F32.BF16 R4, R168.reuse, R172, R4 ;  /* 0x000000aca804723c */ /* 0x042fe20000041804 */
[----:B------:R-:W-:Y:S05]  /*7fb0*/  LDSM.16.M88.4 R188, [R229+0xc000] ;  /* 0x00c00000e5bc783b */ /* 0x000fea0000000200 */
[C---:B------:R-:W-:Y:S01]  /*7fc0*/  HMMA.16816.F32.BF16 R8, R168.reuse, R174, R8 ;  /* 0x000000aea808723c */ /* 0x040fe20000041808 */
[----:B------:R-:W1:Y:S05]  /*7fd0*/  LDSM.16.M88.4 R172, [R227+0x16800] ;  /* 0x01680000e3ac783b */ /* 0x000e6a0000000200 */
[C---:B-----5:R-:W-:Y:S06]  /*7fe0*/  HMMA.16816.F32.BF16 R12, R168.reuse, R180, R12 ;  /* 0x000000b4a80c723c */ /* 0x060fec000004180c */
[C---:B------:R-:W-:Y:S01]  /*7ff0*/  HMMA.16816.F32.BF16 R16, R168.reuse, R182, R16 ;  /* 0x000000b6a810723c */ /* 0x040fe20000041810 */
[----:B------:R-:W4:Y:S05]  /*8000*/  LDSM.16.M88.4 R180, [R227+0x17000] ;  /* 0x01700000e3b4783b */ /* 0x000f2a0000000200 */
[C---:B------:R-:W-:Y:S06]  /*8010*/  HMMA.16816.F32.BF16 R20, R168.reuse, R192, R20 ;  /* 0x000000c0a814723c */ /* 0x040fec0000041814 */
[C---:B------:R-:W-:Y:S01]  /*8020*/  HMMA.16816.F32.BF16 R24, R168.reuse, R194, R24 ;  /* 0x000000c2a818723c */ /* 0x040fe20000041818 */
[----:B------:R-:W-:Y:S05]  /*8030*/  LDSM.16.M88.4 R192, [R220+0x6000] ;  /* 0x00600000dcc0783b */ /* 0x000fea0000000200 */
[C---:B--2---:R-:W-:Y:S06]  /*8040*/  HMMA.16816.F32.BF16 R28, R168.reuse, R196, R28 ;  /* 0x000000c4a81c723c */ /* 0x044fec000004181c */
[----:B------:R-:W-:Y:S01]  /*8050*/  HMMA.16816.F32.BF16 R32, R168, R198, R32 ;  /* 0x000000c6a820723c */ /* 0x000fe20000041820 */
[----:B------:R-:W2:Y:S05]  /*8060*/  LDSM.16.M88.4 R168, [R227+0x17800] ;  /* 0x01780000e3a8783b */ /* 0x000eaa0000000200 */
[C---:B---3--:R-:W-:Y:S01]  /*8070*/  HMMA.16816.F32.BF16 R4, R176.reuse, R184, R4 ;  /* 0x000000b8b004723c */ /* 0x048fe20000041804 */
[----:B------:R-:W-:Y:S04]  /*8080*/  IMAD.U32 R198, RZ, RZ, UR13 ;  /* 0x0000000dffc67e24 */ /* 0x000fe8000f8e00ff */
[----:B------:R-:W-:Y:S01]  /*8090*/  IMAD R198, R198, -0x40, R201 ;  /* 0xffffffc0c6c67824 */ /* 0x000fe200078e02c9 */
[C---:B------:R-:W-:Y:S05]  /*80a0*/  HMMA.16816.F32.BF16 R8, R176.reuse, R186, R8 ;  /* 0x000000bab008723c */ /* 0x040fea0000041808 */
[----:B------:R-:W-:Y:S01]  /*80b0*/  VIADD R206, R198, 0x7 ;  /* 0x00000007c6ce7836 */ /* 0x000fe20000000000 */
[C---:B-1----:R-:W-:Y:S04]  /*80c0*/  HMMA.16816.F32.BF16 R12, R176.reuse, R172, R12 ;  /* 0x000000acb00c723c */ /* 0x042fe8000004180c */
[----:B------:R-:W-:Y:S01]  /*80d0*/  ISETP.GE.AND P5, PT, R206, RZ, PT ;  /* 0x000000ffce00720c */ /* 0x000fe20003fa6270 */
[C---:B------:R-:W-:Y:S01]  /*80e0*/  VIADD R207, R198.reuse, 0xffffffff ;  /* 0xffffffffc6cf7836 */ /* 0x040fe20000000000 */
[C---:B------:R-:W-:Y:S01]  /*80f0*/  HMMA.16816.F32.BF16 R16, R176.reuse, R174, R16 ;  /* 0x000000aeb010723c */ /* 0x040fe20000041810 */
[----:B------:R-:W-:Y:S04]  /*8100*/  LDSM.16.M88.4 R172, [R220+0x7000] ;  /* 0x00700000dcac783b */ /* 0x000fe80000000200 */
[C---:B------:R-:W-:Y:S01]  /*8110*/  VIADD R197, R198.reuse, 0xffffffe7 ;  /* 0xffffffe7c6c57836 */ /* 0x040fe20000000000 */
[C---:B----4-:R-:W-:Y:S05]  /*8120*/  HMMA.16816.F32.BF16 R20, R176.reuse, R180, R20 ;  /* 0x000000b4b014723c */ /* 0x050fea0000041814 */
[C---:B------:R-:W-:Y:S01]  /*8130*/  @!P5 IADD3 R206, -R198.reuse, -0x7, RZ ;  /* 0xfffffff9c6ced810 */ /* 0x040fe20007ffe1ff */
[C---:B------:R-:W-:Y:S06]  /*8140*/  HMMA.16816.F32.BF16 R24, R176.reuse, R182, R24 ;  /* 0x000000b6b018723c */ /* 0x040fec0000041818 */
[C---:B--2---:R-:W-:Y:S06]  /*8150*/  HMMA.16816.F32.BF16 R28, R176.reuse, R168, R28 ;  /* 0x000000a8b01c723c */ /* 0x044fec000004181c */
[----:B------:R-:W-:Y:S01]  /*8160*/  HMMA.16816.F32.BF16 R32, R176, R170, R32 ;  /* 0x000000aab020723c */ /* 0x000fe20000041820 */
[----:B------:R-:W1:Y:S05]  /*8170*/  LDSM.16.M88.4 R168, [R220+0x6800] ;  /* 0x00680000dca8783b */ /* 0x000e6a0000000200 */
[C---:B------:R-:W-:Y:S06]  /*8180*/  HMMA.16816.F32.BF16 R4, R188.reuse, R192, R4 ;  /* 0x000000c0bc04723c */ /* 0x040fec0000041804 */
[C---:B------:R-:W-:Y:S05]  /*8190*/  HMMA.16816.F32.BF16 R8, R188.reuse, R194, R8 ;  /* 0x000000c2bc08723c */ /* 0x040fea0000041808 */
[----:B------:R-:W-:Y:S11]  /*81a0*/  VIADD R193, R198, 0xffffffd8 ;  /* 0xffffffd8c6c17836 */ /* 0x000ff60000000000 */
[----:B------:R-:W-:Y:S02]  /*81b0*/  @!UPT UIADD3 URZ, URZ, URZ, URZ ;  /* 0x0000003f3f3ff290 */ /* 0x000fe4000fffe03f */
[----:B------:R-:W-:Y:S01]  /*81c0*/  FMUL.FTZ R2, R5, UR9 ;  /* 0x0000000905027c20 */ /* 0x000fe20008410000 */
[----:B------:R-:W-:Y:S01]  /*81d0*/  FMUL.FTZ R3, R7, UR9 ;  /* 0x0000000907037c20 */ /* 0x000fe20008410000 */
[----:B------:R-:W-:Y:S02]  /*81e0*/  IMAD.U32 R7, RZ, RZ, UR8 ;  /* 0x00000008ff077e24 */ /* 0x000fe4000f8e00ff */
[----:B------:R-:W-:Y:S01]  /*81f0*/  FMUL.FTZ R164, R6, UR9 ;  /* 0x0000000906a47c20 */ /* 0x000fe20008410000 */
[----:B------:R-:W-:Y:S01]  /*8200*/  FMUL.FTZ R166, R4, UR9 ;  /* 0x0000000904a67c20 */ /* 0x000fe20008410000 */
[----:B------:R-:W-:Y:S01]  /*8210*/  VIADD R4, R198, 0xfffffff0 ;  /* 0xfffffff0c6047836 */ /* 0x000fe20000000000 */
[----:B------:R-:W-:Y:S01]  /*8220*/  MUFU.TANH R2, R2 ;  /* 0x0000000200027308 */ /* 0x000fe20000002400 */
[----:B------:R-:W-:Y:S01]  /*8230*/  FMUL.FTZ R5, R8, UR9 ;  /* 0x0000000908057c20 */ /* 0x000fe20008410000 */
[----:B------:R-:W-:Y:S01]  /*8240*/  LEA R194, P0, R7, R202, 0x6 ;  /* 0x000000ca07c27211 */ /* 0x000fe200078030ff */
[----:B------:R-:W2:Y:S01]  /*8250*/  LDL R8, [R1+0xc] ;  /* 0x00000c0001087983 */ /* 0x000ea20000100800 */
[----:B------:R-:W-:Y:S01]  /*8260*/  FMUL.FTZ R167, R11, UR9 ;  /* 0x000000090ba77c20 */ /* 0x000fe20008410000 */
[C---:B-1----:R-:W-:Y:S05]  /*8270*/  HMMA.16816.F32.BF16 R12, R188.reuse, R168, R12 ;  /* 0x000000a8bc0c723c */ /* 0x042fea000004180c */
[----:B------:R-:W-:Y:S01]  /*8280*/  MUFU.TANH R3, R3 ;  /* 0x0000000300037308 */ /* 0x000fe20000002400 */
[----:B------:R-:W-:Y:S01]  /*8290*/  LEA.HI.X.SX32 R195, R7, R203, 0x6, P0 ;  /* 0x000000cb07c37211 */ /* 0x000fe200000f36ff */
[----:B------:R-:W-:Y:S01]  /*82a0*/  FMUL.FTZ R6, R10, UR9 ;  /* 0x000000090a067c20 */ /* 0x000fe20008410000 */
[C---:B------:R-:W-:Y:S01]  /*82b0*/  HMMA.16816.F32.BF16 R16, R188.reuse, R170, R16 ;  /* 0x000000aabc10723c */ /* 0x040fe20000041810 */
[----:B------:R-:W1:Y:S01]  /*82c0*/  LDSM.16.M88.4 R168, [R220+0x7800] ;  /* 0x00780000dca8783b */ /* 0x000e620000000200 */
[----:B------:R-:W-:Y:S05]  /*82d0*/  DEPBAR.LE SB0, 0x0 ;  /* 0x000080000000791a */ /* 0x000fea0000000000 */
[----:B------:R-:W3:Y:S01]  /*82e0*/  MUFU.TANH R164, R164 ;  /* 0x000000a400a47308 */ /* 0x000ee20000002400 */
[----:B------:R-:W-:Y:S01]  /*82f0*/  BAR.SYNC.DEFER_BLOCKING 0x0 ;  /* 0x0000000000007b1d */ /* 0x000fe20000010000 */
[C---:B------:R-:W-:Y:S05]  /*8300*/  HMMA.16816.F32.BF16 R20, R188.reuse, R172, R20 ;  /* 0x000000acbc14723c */ /* 0x040fea0000041814 */
[----:B------:R-:W-:Y:S03]  /*8310*/  IMAD R11, R195, UR6, RZ ;  /* 0x00000006c30b7c24 */ /* 0x000fe6000f8e02ff */
[----:B------:R-:W-:Y:S01]  /*8320*/  MUFU.TANH R167, R167 ;  /* 0x000000a700a77308 */ /* 0x000fe20000002400 */
[C---:B------:R-:W-:Y:S03]  /*8330*/  HMMA.16816.F32.BF16 R24, R188.reuse, R174, R24 ;  /* 0x000000aebc18723c */ /* 0x040fe60000041818 */
[----:B------:R-:W-:Y:S01]  /*8340*/  FMUL.FTZ R199, R14, UR9 ;  /* 0x000000090ec77c20 */ /* 0x000fe20008410000 */
[----:B------:R-:W-:Y:S01]  /*8350*/  IADD3 R14, R198, 0x8, RZ ;  /* 0x00000008c60e7810 */ /* 0x000fe20007ffe0ff */
[----:B------:R-:W-:Y:S04]  /*8360*/  IMAD R11, R194, UR7, R11 ;  /* 0x00000007c20b7c24 */ /* 0x000fe8000f8e020b */
[----:B------:R-:W-:Y:S02]  /*8370*/  MUFU.TANH R166, R166 ;  /* 0x000000a600a67308 */ /* 0x000fe40000002400 */
[----:B------:R-:W-:Y:S01]  /*8380*/  FMUL.FTZ R187, R15, UR9 ;  /* 0x000000090fbb7c20 */ /* 0x000fe20008410000 */
[----:B------:R-:W-:Y:S01]  /*8390*/  ISETP.GE.AND P6, PT, R14, RZ, PT ;  /* 0x000000ff0e00720c */ /* 0x000fe20003fc6270 */
[----:B------:R-:W-:Y:S04]  /*83a0*/  IMAD.WIDE.U32 R194, R194, UR6, RZ ;  /* 0x00000006c2c27c25 */ /* 0x000fe8000f8e00ff */
[----:B------:R-:W-:Y:S01]  /*83b0*/  FMUL.FTZ R203, R13, UR9 ;  /* 0x000000090dcb7c20 */ /* 0x000fe20008410000 */
[----:B------:R-:W-:Y:S01]  /*83c0*/  FMUL.FTZ R186, R12, UR9 ;  /* 0x000000090cba7c20 */ /* 0x000fe20008410000 */
[----:B------:R4:W-:Y:S01]  /*83d0*/  MUFU.TANH R192, R187 ;  /* 0x000000bb00c07308 */ /* 0x0009e20000002400 */
[----:B------:R-:W-:Y:S01]  /*83e0*/  IMAD.IADD R11, R195, 0x1, R11 ;  /* 0x00000001c30b7824 */ /* 0x000fe200078e020b */
[----:B------:R-:W-:Y:S01]  /*83f0*/  LEA R10, P0, R194, R200, 0x1 ;  /* 0x000000c8c20a7211 */ /* 0x000fe200078008ff */
[C---:B------:R-:W-:Y:S02]  /*8400*/  VIADD R15, R198.reuse, 0xfffffff8 ;  /* 0xfffffff8c60f7836 */ /* 0x040fe40000000000 */
[----:B------:R-:W-:Y:S01]  /*8410*/  FMUL.FTZ R17, R17, UR9 ;  /* 0x0000000911117c20 */ /* 0x000fe20008410000 */
[C---:B------:R-:W-:Y:S02]  /*8420*/  VIADD R13, R198.reuse, 0xfffffff7 ;  /* 0xfffffff7c60d7836 */ /* 0x040fe40000000000 */
[----:B------:R-:W-:Y:S01]  /*8430*/  FMUL.FTZ R19, R19, UR9 ;  /* 0x0000000913137c20 */ /* 0x000fe20008410000 */
[C---:B------:R-:W-:Y:S01]  /*8440*/  @!P6 IADD3 R14, -R198.reuse, -0x8, RZ ;  /* 0xfffffff8c60ee810 */ /* 0x040fe20007ffe1ff */
[----:B------:R5:W-:Y:S01]  /*8450*/  MUFU.TANH R181, R186 ;  /* 0x000000ba00b57308 */ /* 0x000be20000002400 */
[----:B------:R-:W-:Y:S01]  /*8460*/  ISETP.GE.AND P6, PT, R15, RZ, PT ;  /* 0x000000ff0f00720c */ /* 0x000fe20003fc6270 */
[C---:B------:R-:W-:Y:S01]  /*8470*/  VIADD R195, R198.reuse, 0xffffffef ;  /* 0xffffffefc6c37836 */ /* 0x040fe20000000000 */
[----:B------:R-:W-:Y:S01]  /*8480*/  ISETP.GE.AND P5, PT, R13, RZ, PT ;  /* 0x000000ff0d00720c */ /* 0x000fe20003fa6270 */
[----:B------:R-:W-:Y:S02]  /*8490*/  VIADD R173, R198, 0xffffffd7 ;  /* 0xffffffd7c6ad7836 */ /* 0x000fe40000000000 */
[----:B------:R-:W-:Y:S01]  /*84a0*/  FMUL.FTZ R18, R18, UR9 ;  /* 0x0000000912127c20 */ /* 0x000fe20008410000 */
[----:B------:R-:W-:Y:S01]  /*84b0*/  FMUL.FTZ R26, R26, UR9 ;  /* 0x000000091a1a7c20 */ /* 0x000fe20008410000 */
[C---:B-1----:R-:W-:Y:S02]  /*84c0*/  HMMA.16816.F32.BF16 R28, R188.reuse, R168, R28 ;  /* 0x000000a8bc1c723c */ /* 0x042fe4000004181c */
[----:B------:R1:W-:Y:S01]  /*84d0*/  MUFU.TANH R201, R19 ;  /* 0x0000001300c97308 */ /* 0x0003e20000002400 */
[----:B----4-:R-:W-:Y:S02]  /*84e0*/  VIADD R187, R198, 0xffffffe0 ;  /* 0xffffffe0c6bb7836 */ /* 0x010fe40000000000 */
[----:B------:R-:W-:Y:S01]  /*84f0*/  FMUL.FTZ R9, R9, UR9 ;  /* 0x0000000909097c20 */ /* 0x000fe20008410000 */
[----:B------:R-:W-:Y:S01]  /*8500*/  I2FP.F32.S32 R14, R14 ;  /* 0x0000000e000e7245 */ /* 0x000fe20000201400 */
[----:B------:R-:W-:Y:S01]  /*8510*/  FMUL.FTZ R202, R16, UR9 ;  /* 0x0000000910ca7c20 */ /* 0x000fe20008410000 */
[C---:B------:R-:W-:Y:S01]  /*8520*/  @!P6 IADD3 R15, -R198.reuse, 0x8, RZ ;  /* 0x00000008c60fe810 */ /* 0x040fe20007ffe1ff */
[----:B------:R-:W-:Y:S03]  /*8530*/  HMMA.16816.F32.BF16 R32, R188, R170, R32 ;  /* 0x000000aabc20723c */ /* 0x000fe60000041820 */
[----:B------:R4:W-:Y:S01]  /*8540*/  MUFU.TANH R183, R18 ;  /* 0x0000001200b77308 */ /* 0x0009e20000002400 */
[C---:B------:R-:W-:Y:S01]  /*8550*/  @!P5 IADD3 R13, -R198.reuse, 0x9, RZ ;  /* 0x00000009c60dd810 */ /* 0x040fe20007ffe1ff */
[----:B-----5:R-:W-:Y:S01]  /*8560*/  VIADD R186, R198, 0xffffffdf ;  /* 0xffffffdfc6ba7836 */ /* 0x020fe20000000000 */
[----:B------:R-:W-:Y:S01]  /*8570*/  ISETP.GE.AND P6, PT, R195, RZ, PT ;  /* 0x000000ffc300720c */ /* 0x000fe20003fc6270 */
[----:B------:R-:W-:Y:S01]  /*8580*/  FMUL.FTZ R177, R20, UR9 ;  /* 0x0000000914b17c20 */ /* 0x000fe20008410000 */
[----:B------:R-:W-:Y:S03]  /*8590*/  FMUL.FTZ R27, R27, UR9 ;  /* 0x000000091b1b7c20 */ /* 0x000fe60008410000 */
[----:B------:R-:W-:Y:S02]  /*85a0*/  FMUL.FTZ R25, R25, UR9 ;  /* 0x0000000919197c20 */ /* 0x000fe40008410000 */
[----:B------:R3:W-:Y:S01]  /*85b0*/  MUFU.TANH R178, R26 ;  /* 0x0000001a00b27308 */ /* 0x0007e20000002400 */
[C---:B-1----:R-:W-:Y:S02]  /*85c0*/  VIADD R19, R198.reuse, 0xffffffd0 ;  /* 0xffffffd0c6137836 */ /* 0x042fe40000000000 */
[----:B------:R-:W-:Y:S07]  /*85d0*/  FMUL.FTZ R29, R29, UR9 ;  /* 0x000000091d1d7c20 */ /* 0x000fee0008410000 */
[----:B------:R-:W-:Y:S01]  /*85e0*/  MUFU.TANH R9, R9 ;  /* 0x0000000900097308 */ /* 0x000fe20000002400 */
[----:B------:R-:W-:Y:S02]  /*85f0*/  @!P6 IADD3 R195, -R198, 0x11, RZ ;  /* 0x00000011c6c3e810 */ /* 0x000fe40007ffe1ff */
[----:B------:R-:W-:Y:S02]  /*8600*/  ISETP.GE.AND P6, PT, R187, RZ, PT ;  /* 0x000000ffbb00720c */ /* 0x000fe40003fc6270 */
[----:B----4-:R-:W-:Y:S01]  /*8610*/  IABS R18, R198 ;  /* 0x000000c600127213 */ /* 0x010fe20000000000 */
[----:B------:R-:W-:Y:S04]  /*8620*/  FMUL.FTZ R34, R34, UR9 ;  /* 0x0000000922227c20 */ /* 0x000fe80008410000 */
[----:B------:R-:W-:Y:S01]  /*8630*/  MUFU.TANH R5, R5 ;  /* 0x0000000500057308 */ /* 0x000fe20000002400 */
[----:B---3--:R-:W-:Y:S01]  /*8640*/  FFMA.FTZ R26, R14, -UR5, R164 ;  /* 0x800000050e1a7c23 */ /* 0x008fe200080100a4 */
[----:B------:R-:W-:Y:S01]  /*8650*/  I2FP.F32.S32 R164, R15 ;  /* 0x0000000f00a47245 */ /* 0x000fe20000201400 */
[----:B------:R-:W-:Y:S01]  /*8660*/  FMUL.FTZ R35, R35, UR9 ;  /* 0x0000000923237c20 */ /* 0x000fe20008410000 */
[----:B------:R-:W-:Y:S01]  /*8670*/  I2FP.F32.S32 R18, R18 ;  /* 0x0000001200127245 */ /* 0x000fe20000201400 */
[----:B------:R-:W-:Y:S01]  /*8680*/  FMUL.FTZ R32, R32, UR9 ;  /* 0x0000000920207c20 */ /* 0x000fe20008410000 */
[----:B------:R-:W-:Y:S04]  /*8690*/  FMUL.FTZ R33, R33, UR9 ;  /* 0x0000000921217c20 */ /* 0x000fe80008410000 */
[----:B------:R-:W1:Y:S01]  /*86a0*/  MUFU.TANH R199, R199 ;  /* 0x000000c700c77308 */ /* 0x000e620000002400 */
[C---:B------:R-:W-:Y:S02]  /*86b0*/  @!P6 IADD3 R187, -R198.reuse, 0x20, RZ ;  /* 0x00000020c6bbe810 */ /* 0x040fe40007ffe1ff */
[----:B------:R-:W-:Y:S07]  /*86c0*/  ISETP.GE.AND P6, PT, R173, RZ, PT ;  /* 0x000000ffad00720c */ /* 0x000fee0003fc6270 */
[----:B------:R-:W3:Y:S06]  /*86d0*/  MUFU.TANH R202, R202 ;  /* 0x000000ca00ca7308 */ /* 0x000eec0000002400 */
[----:B------:R-:W-:Y:S04]  /*86e0*/  @!P6 IADD3 R173, -R198, 0x29, RZ ;  /* 0x00000029c6ade810 */ /* 0x000fe80007ffe1ff */
[----:B------:R-:W-:Y:S01]  /*86f0*/  MUFU.TANH R203, R203 ;  /* 0x000000cb00cb7308 */ /* 0x000fe20000002400 */
[----:B-1----:R-:W-:Y:S09]  /*8700*/  FFMA.FTZ R199, R164, -UR5, R199 ;  /* 0x80000005a4c77c23 */ /* 0x002ff200080100c7 */
[----:B------:R-:W-:Y:S10]  /*8710*/  MUFU.TANH R177, R177 ;  /* 0x000000b100b17308 */ /* 0x000ff40000002400 */
[----:B------:R-:W-:Y:S10]  /*8720*/  MUFU.TANH R6, R6 ;  /* 0x0000000600067308 */ /* 0x000ff40000002400 */
[----:B------:R-:W-:Y:S10]  /*8730*/  MUFU.TANH R174, R27 ;  /* 0x0000001b00ae7308 */ /* 0x000ff40000002400 */
[----:B------:R-:W-:Y:S01]  /*8740*/  MUFU.TANH R190, R33 ;  /* 0x0000002100be7308 */ /* 0x000fe20000002400 */
[----:B--2---:R-:W-:Y:S02]  /*8750*/  LEA.HI.X R11, R194, R8, R11, 0x1, P0 ;  /* 0x00000008c20b7211 */ /* 0x004fe400000f0c0b */
[C---:B------:R-:W-:Y:S02]  /*8760*/  LEA R184, P0, R7.reuse, R204, 0x6 ;  /* 0x000000cc07b87211 */ /* 0x040fe400078030ff */
[----:B------:R-:W-:Y:S02]  /*8770*/  IADD3 R194, R198, -0x18, RZ ;  /* 0xffffffe8c6c27810 */ /* 0x000fe40007ffe0ff */
[----:B------:R-:W-:Y:S01]  /*8780*/  LEA.HI.X.SX32 R185, R7, R205, 0x6, P0 ;  /* 0x000000cd07b97211 */ /* 0x000fe200000f36ff */
[----:B------:R-:W-:Y:S01]  /*8790*/  FMUL.FTZ R7, R22, UR9 ;  /* 0x0000000916077c20 */ /* 0x000fe20008410000 */
[----:B------:R-:W-:Y:S01]  /*87a0*/  ISETP.GE.AND P0, PT, R207, RZ, PT ;  /* 0x000000ffcf00720c */ /* 0x000fe20003f06270 */
[----:B------:R1:W-:Y:S01]  /*87b0*/  MUFU.TANH R205, R17 ;  /* 0x0000001100cd7308 */ /* 0x0003e20000002400 */
[----:B------:R-:W-:Y:S01]  /*87c0*/  ISETP.GE.AND P5, PT, R194, RZ, PT ;  /* 0x000000ffc200720c */ /* 0x000fe20003fa6270 */
[----:B------:R-:W-:Y:S01]  /*87d0*/  FMUL.FTZ R22, R21, UR9 ;  /* 0x0000000915167c20 */ /* 0x000fe20008410000 */
[C---:B------:R-:W-:Y:S05]  /*87e0*/  VIADD R21, R198.reuse, 0xffffffcf ;  /* 0xffffffcfc6157836 */ /* 0x040fea0000000000 */
[----:B------:R-:W-:Y:S02]  /*87f0*/  ISETP.GE.AND P6, PT, R21, RZ, PT ;  /* 0x000000ff1500720c */ /* 0x000fe40003fc6270 */
[----:B------:R2:W4:Y:S02]  /*8800*/  MUFU.TANH R179, R7 ;  /* 0x0000000700b37308 */ /* 0x0005240000002400 */
[----:B------:R-:W-:Y:S02]  /*8810*/  @!P0 IADD3 R207, -R198, 0x1, RZ ;  /* 0x00000001c6cf8810 */ /* 0x000fe40007ffe1ff */
[----:B------:R-:W-:Y:S02]  /*8820*/  ISETP.GE.AND P0, PT, R4, RZ, PT ;  /* 0x000000ff0400720c */ /* 0x000fe40003f06270 */
[----:B------:R-:W-:Y:S01]  /*8830*/  @!P5 IADD3 R194, -R198, 0x18, RZ ;  /* 0x00000018c6c2d810 */ /* 0x000fe20007ffe1ff */
[----:B-1----:R-:W-:Y:S01]  /*8840*/  FMUL.FTZ R17, R23, UR9 ;  /* 0x0000000917117c20 */ /* 0x002fe20008410000 */
[----:B------:R-:W-:Y:S02]  /*8850*/  ISETP.GE.AND P5, PT, R186, RZ, PT ;  /* 0x000000ffba00720c */ /* 0x000fe40003fa6270 */
[----:B------:R1:W-:Y:S01]  /*8860*/  MUFU.TANH R175, R22 ;  /* 0x0000001600af7308 */ /* 0x0003e20000002400 */
[C---:B------:R-:W-:Y:S02]  /*8870*/  IADD3 R23, R198.reuse, -0x38, RZ ;  /* 0xffffffc8c6177810 */ /* 0x040fe40007ffe0ff */
[C---:B------:R-:W-:Y:S01]  /*8880*/  @!P6 IADD3 R21, -R198.reuse, 0x31, RZ ;  /* 0x00000031c615e810 */ /* 0x040fe20007ffe1ff */
[C---:B--2---:R-:W-:Y:S03]  /*8890*/  VIADD R7, R198.reuse, 0xffffffc7 ;  /* 0xffffffc7c6077836 */ /* 0x044fe60000000000 */
[C---:B------:R-:W-:Y:S03]  /*88a0*/  @!P0 IADD3 R4, -R198.reuse, 0x10, RZ ;  /* 0x00000010c6048810 */ /* 0x040fe60007ffe1ff */
[----:B------:R2:W5:Y:S01]  /*88b0*/  MUFU.TANH R182, R17 ;  /* 0x0000001100b67308 */ /* 0x0005620000002400 */
[----:B------:R-:W-:Y:S02]  /*88c0*/  ISETP.GE.AND P0, PT, R197, RZ, PT ;  /* 0x000000ffc500720c */ /* 0x000fe40003f06270 */
[----:B------:R-:W-:Y:S02]  /*88d0*/  @!P5 IADD3 R186, -R198, 0x21, RZ ;  /* 0x00000021c6bad810 */ /* 0x000fe40007ffe1ff */
[----:B------:R-:W-:Y:S02]  /*88e0*/  ISETP.GE.AND P5, PT, R19, RZ, PT ;  /* 0x000000ff1300720c */ /* 0x000fe40003fa6270 */
[----:B-1----:R-:W-:Y:S01]  /*88f0*/  I2FP.F32.S32 R22, R206 ;  /* 0x000000ce00167245 */ /* 0x002fe20000201400 */
[----:B------:R-:W-:Y:S04]  /*8900*/  FMUL.FTZ R206, R24, UR9 ;  /* 0x0000000918ce7c20 */ /* 0x000fe80008410000 */
[----:B------:R-:W-:Y:S02]  /*8910*/  FFMA.FTZ R22, R22, -UR5, R3 ;  /* 0x8000000516167c23 */ /* 0x000fe40008010003 */
[C---:B------:R-:W-:Y:S01]  /*8920*/  @!P0 IADD3 R197, -R198.reuse, 0x19, RZ ;  /* 0x00000019c6c58810 */ /* 0x040fe20007ffe1ff */
[----:B------:R-:W1:Y:S01]  /*8930*/  MUFU.TANH R206, R206 ;  /* 0x000000ce00ce7308 */ /* 0x000e620000002400 */
[----:B------:R-:W-:Y:S01]  /*8940*/  ISETP.GE.AND P0, PT, R193, RZ, PT ;  /* 0x000000ffc100720c */ /* 0x000fe20003f06270 */
[----:B--2---:R-:W-:Y:S01]  /*8950*/  IMAD R17, R185, UR6, RZ ;  /* 0x00000006b9117c24 */ /* 0x004fe2000f8e02ff */
[----:B------:R-:W-:Y:S02]  /*8960*/  @!P5 IADD3 R19, -R198, 0x30, RZ ;  /* 0x00000030c613d810 */ /* 0x000fe40007ffe1ff */
[----:B------:R-:W-:Y:S01]  /*8970*/  ISETP.GE.AND P5, PT, R7, RZ, PT ;  /* 0x000000ff0700720c */ /* 0x000fe20003fa6270 */
[C---:B------:R-:W-:Y:S01]  /*8980*/  IMAD R17, R184.reuse, UR7, R17 ;  /* 0x00000007b8117c24 */ /* 0x040fe2000f8e0211 */
[----:B------:R-:W-:Y:S01]  /*8990*/  I2FP.F32.S32 R3, R207 ;  /* 0x000000cf00037245 */ /* 0x000fe20000201400 */
[----:B------:R-:W-:Y:S02]  /*89a0*/  IMAD.WIDE.U32 R184, R184, UR6, RZ ;  /* 0x00000006b8b87c25 */ /* 0x000fe4000f8e00ff */
[----:B------:R-:W-:Y:S02]  /*89b0*/  MUFU.TANH R207, R25 ;  /* 0x0000001900cf7308 */ /* 0x000fe40000002400 */
[----:B------:R-:W-:Y:S02]  /*89c0*/  IMAD.MOV.U32 R168, RZ, RZ, R184 ;  /* 0x000000ffffa87224 */ /* 0x000fe400078e00b8 */
[----:B------:R-:W-:Y:S01]  /*89d0*/  FFMA.FTZ R15, R3, -UR5, R2 ;  /* 0x80000005030f7c23 */ /* 0x000fe20008010002 */
[C---:B------:R-:W-:Y:S01]  /*89e0*/  @!P0 IADD3 R193, -R198.reuse, 0x28, RZ ;  /* 0x00000028c6c18810 */ /* 0x040fe20007ffe1ff */
[----:B------:R-:W-:Y:S01]  /*89f0*/  IMAD.MOV.U32 R169, RZ, RZ, R185 ;  /* 0x000000ffffa97224 */ /* 0x000fe200078e00b9 */
[----:B------:R-:W-:Y:S01]  /*8a00*/  ISETP.GE.AND P0, PT, R23, RZ, PT ;  /* 0x000000ff1700720c */ /* 0x000fe20003f06270 */
[----:B------:R-:W-:Y:S01]  /*8a10*/  FFMA.FTZ R14, R3, -UR5, R167 ;  /* 0x80000005030e7c23 */ /* 0x000fe200080100a7 */
[----:B------:R-:W-:Y:S01]  /*8a20*/  @!P5 IADD3 R7, -R198, 0x39, RZ ;  /* 0x00000039c607d810 */ /* 0x000fe20007ffe1ff */
[----:B------:R-:W-:Y:S01]  /*8a30*/  IMAD.IADD R17, R169, 0x1, R17 ;  /* 0x00000001a9117824 */ /* 0x000fe200078e0211 */
[----:B------:R-:W-:Y:S01]  /*8a40*/  I2FP.F32.S32 R167, R194 ;  /* 0x000000c200a77245 */ /* 0x000fe20000201400 */
[----:B------:R-:W-:Y:S01]  /*8a50*/  FMUL.FTZ R3, R30, UR9 ;  /* 0x000000091e037c20 */ /* 0x000fe20008410000 */
[----:B------:R-:W-:Y:S02]  /*8a60*/  I2FP.F32.S32 R2, R4 ;  /* 0x0000000400027245 */ /* 0x000fe40000201400 */
[----:B------:R-:W-:Y:S01]  /*8a70*/  ISETP.LT.AND P5, PT, RZ, UR13, PT ;  /* 0x0000000dff007c0c */ /* 0x000fe2000bfa1270 */
[C---:B---3--:R-:W-:Y:S01]  /*8a80*/  FFMA.FTZ R202, R167.reuse, -UR5, R202 ;  /* 0x80000005a7ca7c23 */ /* 0x048fe200080100ca */
[----:B------:R-:W-:Y:S01]  /*8a90*/  I2FP.F32.S32 R33, R7 ;  /* 0x0000000700217245 */ /* 0x000fe20000201400 */
[----:B----4-:R-:W-:Y:S01]  /*8aa0*/  FFMA.FTZ R179, R167, -UR5, R179 ;  /* 0x80000005a7b37c23 */ /* 0x010fe200080100b3 */
[----:B------:R-:W-:Y:S01]  /*8ab0*/  I2FP.F32.S32 R167, R187 ;  /* 0x000000bb00a77245 */ /* 0x000fe20000201400 */
[----:B------:R-:W-:Y:S01]  /*8ac0*/  FFMA.FTZ R181, R2, -UR5, R181 ;  /* 0x8000000502b57c23 */ /* 0x000fe200080100b5 */
[----:B------:R-:W-:Y:S01]  /*8ad0*/  @!P0 IADD3 R23, -R198, 0x38, RZ ;  /* 0x00000038c6178810 */ /* 0x000fe20007ffe1ff */
[----:B------:R-:W-:Y:S01]  /*8ae0*/  FFMA.FTZ R183, R2, -UR5, R183 ;  /* 0x8000000502b77c23 */ /* 0x000fe200080100b7 */
[C---:B------:R-:W-:Y:S01]  /*8af0*/  LEA R184, P0, R168.reuse, R200, 0x1 ;  /* 0x000000c8a8b87211 */ /* 0x040fe200078008ff */
[----:B------:R2:W3:Y:S01]  /*8b00*/  MUFU.TANH R198, R3 ;  /* 0x0000000300c67308 */ /* 0x0004e20000002400 */
[----:B------:R-:W-:Y:S01]  /*8b10*/  I2FP.F32.S32 R2, R197 ;  /* 0x000000c500027245 */ /* 0x000fe20000201400 */
[C---:B------:R-:W-:Y:S01]  /*8b20*/  FFMA.FTZ R177, R167.reuse, -UR5, R177 ;  /* 0x80000005a7b17c23 */ /* 0x040fe200080100b1 */
[----:B------:R-:W-:Y:S01]  /*8b30*/  LEA.HI.X R185, R168, R8, R17, 0x1, P0 ;  /* 0x00000008a8b97211 */ /* 0x000fe200000f0c11 */
[----:B------:R-:W-:Y:S01]  /*8b40*/  FFMA.FTZ R17, R18, -UR5, R166 ;  /* 0x8000000512117c23 */ /* 0x000fe200080100a6 */
[----:B------:R-:W-:Y:S01]  /*8b50*/  I2FP.F32.S32 R166, R13 ;  /* 0x0000000d00a67245 */ /* 0x000fe20000201400 */
[----:B------:R-:W-:Y:S01]  /*8b60*/  FFMA.FTZ R13, R164, -UR5, R5 ;  /* 0x80000005a40d7c23 */ /* 0x000fe20008010005 */
[----:B------:R-:W-:Y:S01]  /*8b70*/  I2FP.F32.S32 R164, R195 ;  /* 0x000000c300a47245 */ /* 0x000fe20000201400 */
[----:B------:R-:W-:Y:S01]  /*8b80*/  FFMA.FTZ R178, R167, -UR5, R178 ;  /* 0x80000005a7b27c23 */ /* 0x000fe200080100b2 */
[----:B------:R-:W-:Y:S01]  /*8b90*/  FFMA.FTZ R18, R18, -UR5, R6 ;  /* 0x8000000512127c23 */ /* 0x000fe20008010006 */
[C---:B------:R-:W-:Y:S01]  /*8ba0*/  FFMA.FTZ R9, R166.reuse, -UR5, R9 ;  /* 0x80000005a6097c23 */ /* 0x040fe20008010009 */
[----:B------:R-:W-:Y:S01]  /*8bb0*/  FFMA.FTZ R192, R166, -UR5, R192 ;  /* 0x80000005a6c07c23 */ /* 0x000fe200080100c0 */
[----:B------:R-:W-:Y:S01]  /*8bc0*/  FMUL.FTZ R166, R31, UR9 ;  /* 0x000000091fa67c20 */ /* 0x000fe20008410000 */
[C---:B------:R-:W-:Y:S01]  /*8bd0*/  FFMA.FTZ R203, R164.reuse, -UR5, R203 ;  /* 0x80000005a4cb7c23 */ /* 0x040fe200080100cb */
[----:B------:R-:W-:Y:S01]  /*8be0*/  FFMA.FTZ R201, R164, -UR5, R201 ;  /* 0x80000005a4c97c23 */ /* 0x000fe200080100c9 */
[----:B------:R-:W-:Y:S01]  /*8bf0*/  FMNMX.FTZ R164, R17, R165, !PT ;  /* 0x000000a511a47209 */ /* 0x000fe20007810000 */
[----:B------:R4:W3:Y:S01]  /*8c00*/  MUFU.TANH R194, R166 ;  /* 0x000000a600c27308 */ /* 0x0008e20000002400 */
[----:B--2---:R-:W-:Y:S01]  /*8c10*/  FMNMX.FTZ R3, R26, R0, !PT ;  /* 0x000000001a037209 */ /* 0x004fe20007810000 */
[----:B------:R-:W-:Y:S01]  /*8c20*/  FMUL.FTZ R197, R28, UR9 ;  /* 0x000000091cc57c20 */ /* 0x000fe20008410000 */
[----:B------:R-:W-:Y:S01]  /*8c30*/  FMNMX.FTZ R164, R15, R164, !PT ;  /* 0x000000a40fa47209 */ /* 0x000fe20007810000 */
[----:B------:R-:W-:Y:S01]  /*8c40*/  FFMA.FTZ R205, R2, -UR5, R205 ;  /* 0x8000000502cd7c23 */ /* 0x000fe200080100cd */
[----:B------:R-:W-:Y:S01]  /*8c50*/  FMNMX.FTZ R3, R22, R3, !PT ;  /* 0x0000000316037209 */ /* 0x000fe20007810000 */
[----:B-----5:R-:W-:Y:S01]  /*8c60*/  FFMA.FTZ R182, R2, -UR5, R182 ;  /* 0x8000000502b67c23 */ /* 0x020fe200080100b6 */
[----:B------:R-:W-:Y:S03]  /*8c70*/  FMNMX.FTZ R164, R13, R164, !PT ;  /* 0x000000a40da47209 */ /* 0x000fe60007810000 */
[----:B------:R2:W-:Y:S01]  /*8c80*/  MUFU.TANH R167, R34 ;  /* 0x0000002200a77308 */ /* 0x0005e20000002400 */
[----:B------:R-:W-:Y:S01]  /*8c90*/  FMNMX.FTZ R3, R18, R3, !PT ;  /* 0x0000000312037209 */ /* 0x000fe20007810000 */
[----:B------:R-:W-:Y:S01]  /*8ca0*/  FFMA.FTZ R190, R33, -UR5, R190 ;  /* 0x8000000521be7c23 */ /* 0x000fe200080100be */
[----:B------:R-:W-:Y:S02]  /*8cb0*/  FMNMX.FTZ R164, R9, R164, !PT ;  /* 0x000000a409a47209 */ /* 0x000fe40007810000 */
[----:B------:R-:W-:Y:S02]  /*8cc0*/  FMNMX.FTZ R3, R14, R3, !PT ;  /* 0x000000030e037209 */ /* 0x000fe40007810000 */
[----:B------:R-:W-:Y:S03]  /*8cd0*/  FMNMX.FTZ R164, R181, R164, !PT ;  /* 0x000000a4b5a47209 */ /* 0x000fe60007810000 */
[----:B------:R-:W-:Y:S01]  /*8ce0*/  MUFU.TANH R197, R197 ;  /* 0x000000c500c57308 */ /* 0x000fe20000002400 */
[----:B----4-:R-:W-:Y:S02]  /*8cf0*/  I2FP.F32.S32 R166, R193 ;  /* 0x000000c100a67245 */ /* 0x010fe40000201400 */
[----:B------:R-:W-:Y:S02]  /*8d00*/  FMNMX.FTZ R3, R199, R3, !PT ;  /* 0x00000003c7037209 */ /* 0x000fe40007810000 */
[----:B------:R-:W-:Y:S01]  /*8d10*/  I2FP.F32.S32 R2, R186 ;  /* 0x000000ba00027245 */ /* 0x000fe20000201400 */
[C---:B-1----:R-:W-:Y:S01]  /*8d20*/  FFMA.FTZ R206, R166.reuse, -UR5, R206 ;  /* 0x80000005a6ce7c23 */ /* 0x042fe200080100ce */
[----:B---3--:R-:W-:Y:S03]  /*8d30*/  FFMA.FTZ R198, R166, -UR5, R198 ;  /* 0x80000005a6c67c23 */ /* 0x008fe600080100c6 */
[----:B------:R1:W3:Y:S01]  /*8d40*/  MUFU.TANH R193, R32 ;  /* 0x0000002000c17308 */ /* 0x0002e20000002400 */
[----:B--2---:R-:W-:Y:S01]  /*8d50*/  FMNMX.FTZ R34, R192, R3, !PT ;  /* 0x00000003c0227209 */ /* 0x004fe20007810000 */
[C---:B------:R-:W-:Y:S01]  /*8d60*/  FFMA.FTZ R175, R2.reuse, -UR5, R175 ;  /* 0x8000000502af7c23 */ /* 0x040fe200080100af */
[----:B------:R-:W-:Y:S01]  /*8d70*/  FMNMX.FTZ R3, R203, R164, !PT ;  /* 0x000000a4cb037209 */ /* 0x000fe20007810000 */
[----:B------:R-:W-:Y:S01]  /*8d80*/  FFMA.FTZ R174, R2, -UR5, R174 ;  /* 0x8000000502ae7c23 */ /* 0x000fe200080100ae */
[----:B------:R-:W-:Y:S02]  /*8d90*/  FMNMX.FTZ R34, R183, R34, !PT ;  /* 0x00000022b7227209 */ /* 0x000fe40007810000 */
[----:B------:R-:W-:Y:S03]  /*8da0*/  FMNMX.FTZ R164, R202, R3, !PT ;  /* 0x00000003caa47209 */ /* 0x000fe60007810000 */
[----:B------:R2:W-:Y:S01]  /*8db0*/  MUFU.TANH R166, R35 ;  /* 0x0000002300a67308 */ /* 0x0005e20000002400 */
[----:B------:R-:W-:Y:S02]  /*8dc0*/  FMNMX.FTZ R34, R201, R34, !PT ;  /* 0x00000022c9227209 */ /* 0x000fe40007810000 */
[----:B------:R-:W-:Y:S02]  /*8dd0*/  FMNMX.FTZ R164, R205, R164, !PT ;  /* 0x000000a4cda47209 */ /* 0x000fe40007810000 */
[----:B------:R-:W-:Y:S02]  /*8de0*/  FMNMX.FTZ R3, R179, R34, !PT ;  /* 0x00000022b3037209 */ /* 0x000fe40007810000 */
[----:B------:R-:W-:Y:S03]  /*8df0*/  I2FP.F32.S32 R2, R173 ;  /* 0x000000ad00027245 */ /* 0x000fe60000201400 */
[----:B------:R-:W4:Y:S01]  /*8e00*/  MUFU.TANH R195, R29 ;  /* 0x0000001d00c37308 */ /* 0x000f220000002400 */
[----:B------:R-:W-:Y:S02]  /*8e10*/  FMNMX.FTZ R34, R177, R164, !PT ;  /* 0x000000a4b1227209 */ /* 0x000fe40007810000 */
[----:B-1----:R-:W-:Y:S01]  /*8e20*/  I2FP.F32.S32 R32, R23 ;  /* 0x0000001700207245 */ /* 0x002fe20000201400 */
[C---:B------:R-:W-:Y:S01]  /*8e30*/  FFMA.FTZ R207, R2.reuse, -UR5, R207 ;  /* 0x8000000502cf7c23 */ /* 0x040fe200080100cf */
[----:B------:R-:W-:Y:S01]  /*8e40*/  FMNMX.FTZ R34, R175, R34, !PT ;  /* 0x00000022af227209 */ /* 0x000fe20007810000 */
[----:B------:R-:W-:Y:S01]  /*8e50*/  FFMA.FTZ R194, R2, -UR5, R194 ;  /* 0x8000000502c27c23 */ /* 0x000fe200080100c2 */
[----:B------:R-:W-:Y:S01]  /*8e60*/  I2FP.F32.S32 R2, R19 ;  /* 0x0000001300027245 */ /* 0x000fe20000201400 */
[----:B---3--:R-:W-:Y:S01]  /*8e70*/  FFMA.FTZ R193, R32, -UR5, R193 ;  /* 0x8000000520c17c23 */ /* 0x008fe200080100c1 */
[----:B--2---:R-:W-:Y:S02]  /*8e80*/  FMNMX.FTZ R35, R182, R3, !PT ;  /* 0x00000003b6237209 */ /* 0x004fe40007810000 */
[----:B------:R-:W-:Y:S01]  /*8e90*/  FMNMX.FTZ R34, R206, R34, !PT ;  /* 0x00000022ce227209 */ /* 0x000fe20007810000 */
[----:B------:R-:W-:Y:S01]  /*8ea0*/  FFMA.FTZ R197, R2, -UR5, R197 ;  /* 0x8000000502c57c23 */ /* 0x000fe200080100c5 */
[----:B------:R-:W-:Y:S01]  /*8eb0*/  FMNMX.FTZ R35, R178, R35, !PT ;  /* 0x00000023b2237209 */ /* 0x000fe20007810000 */
[----:B------:R-:W-:Y:S01]  /*8ec0*/  FFMA.FTZ R167, R2, -UR5, R167 ;  /* 0x8000000502a77c23 */ /* 0x000fe200080100a7 */
[----:B------:R-:W-:Y:S02]  /*8ed0*/  I2FP.F32.S32 R3, R21 ;  /* 0x0000001500037245 */ /* 0x000fe40000201400 */
[----:B------:R-:W-:Y:S02]  /*8ee0*/  FMNMX.FTZ R35, R174, R35, !PT ;  /* 0x00000023ae237209 */ /* 0x000fe40007810000 */
[----:B------:R-:W-:Y:S01]  /*8ef0*/  FMNMX.FTZ R34, R207, R34, !PT ;  /* 0x00000022cf227209 */ /* 0x000fe20007810000 */
[C---:B----4-:R-:W-:Y:S01]  /*8f00*/  FFMA.FTZ R195, R3.reuse, -UR5, R195 ;  /* 0x8000000503c37c23 */ /* 0x050fe200080100c3 */
        /* <DEDUP_REMOVED lines=10> */
.L_x_1960:
[----:B-1----:R-:W1:Y:S01]  /*8fb0*/  SHFL.BFLY PT, R2, R5, 0x2, 0x1f ;  /* 0x0c401f0005027f89 */ /* 0x002e6200000e0000 */
[----:B------:R-:W-:Y:S07]  /*8fc0*/  UIADD3 UR14, UR14, 0x1, URZ ;  /* 0x000000010e0e7890 */ /* 0x000fee000fffe03f */
[----:B------:R-:W2:Y:S08]  /*8fd0*/  SHFL.BFLY PT, R3, R32, 0x2, 0x1f ;  /* 0x0c401f0020037f89 */ /* 0x000eb000000e0000 */
[----:B------:R-:W-:Y:S01]  /*8fe0*/  LDSM.16.MT88.4 R168, [R224+0x18000] ;  /* 0x01800000e0a8783b */ /* 0x000fe20000004200 */
[----:B-1----:R-:W-:Y:S02]  /*8ff0*/  FMNMX.FTZ R6, R5, R2, !PT ;  /* 0x0000000205067209 */ /* 0x002fe40007810000 */
[----:B--2---:R-:W-:Y:S05]  /*9000*/  FMNMX.FTZ R7, R32, R3, !PT ;  /* 0x0000000320077209 */ /* 0x004fea0007810000 */
[----:B------:R-:W1:Y:S08]  /*9010*/  SHFL.BFLY PT, R3, R6, 0x1, 0x1f ;  /* 0x0c201f0006037f89 */ /* 0x000e7000000e0000 */
[----:B------:R-:W2:Y:S08]  /*9020*/  SHFL.BFLY PT, R164, R7, 0x1, 0x1f ;  /* 0x0c201f0007a47f89 */ /* 0x000eb000000e0000 */
[----:B------:R-:W-:Y:S01]  /*9030*/  LDSM.16.MT88.4 R32, [R225+0x18000] ;  /* 0x01800000e120783b */ /* 0x000fe20000004200 */
[----:B-1----:R-:W-:Y:S02]  /*9040*/  FMNMX.FTZ R3, R6, R3, !PT ;  /* 0x0000000306037209 */ /* 0x002fe40007810000 */
[----:B--2---:R-:W-:Y:S03]  /*9050*/  FMNMX.FTZ R164, R7, R164, !PT ;  /* 0x000000a407a47209 */ /* 0x004fe60007810000 */
[C---:B------:R-:W-:Y:S01]  /*9060*/  FMUL.FTZ R173, R3.reuse, UR4 ;  /* 0x0000000403ad7c20 */ /* 0x040fe20008410000 */
[C---:B------:R-:W-:Y:S01]  /*9070*/  FSETP.NEU.FTZ.AND P0, PT, R3.reuse, -INF , PT ;  /* 0xff8000000300780b */ /* 0x040fe20003f1d000 */
[----:B------:R-:W-:Y:S01]  /*9080*/  FADD.FTZ R0, -R3, R0 ;  /* 0x0000000003007221 */ /* 0x000fe20000010100 */
[C---:B------:R-:W-:Y:S02]  /*9090*/  FMUL.FTZ R172, R164.reuse, UR4 ;  /* 0x00000004a4ac7c20 */ /* 0x040fe40008410000 */
[----:B------:R-:W-:Y:S01]  /*90a0*/  FSEL R173, R173, RZ, P0 ;  /* 0x000000ffadad7208 */ /* 0x000fe20000000000 */
[C---:B------:R-:W-:Y:S01]  /*90b0*/  FADD.FTZ R2, -R164.reuse, R165 ;  /* 0x000000a5a4027221 */ /* 0x040fe20000010100 */
[----:B------:R-:W-:Y:S01]  /*90c0*/  FSETP.NEU.FTZ.AND P0, PT, R164, -INF , PT ;  /* 0xff800000a400780b */ /* 0x000fe20003f1d000 */
[----:B------:R-:W-:Y:S02]  /*90d0*/  FMUL.FTZ R4, R0, UR4 ;  /* 0x0000000400047c20 */ /* 0x000fe40008410000 */
[--C-:B------:R-:W-:Y:S01]  /*90e0*/  FFMA.FTZ R184, R18, UR4, -R173.reuse ;  /* 0x0000000412b87c23 */ /* 0x100fe200080108ad */
[----:B------:R-:W-:Y:S01]  /*90f0*/  FSEL R172, R172, RZ, P0 ;  /* 0x000000ffacac7208 */ /* 0x000fe20000000000 */
[--C-:B------:R-:W-:Y:S01]  /*9100*/  FFMA.FTZ R189, R26, UR4, -R173.reuse ;  /* 0x000000041abd7c23 */ /* 0x100fe200080108ad */
[--C-:B------:R-:W-:Y:S01]  /*9110*/  FFMA.FTZ R185, R22, UR4, -R173.reuse ;  /* 0x0000000416b97c23 */ /* 0x100fe200080108ad */
[--C-:B------:R-:W-:Y:S01]  /*9120*/  FFMA.FTZ R165, R14, UR4, -R173.reuse ;  /* 0x000000040ea57c23 */ /* 0x100fe200080108ad */
[----:B------:R-:W-:Y:S01]  /*9130*/  FMUL.FTZ R5, R2, UR4 ;  /* 0x0000000402057c20 */ /* 0x000fe20008410000 */
[--C-:B------:R-:W-:Y:S01]  /*9140*/  FFMA.FTZ R191, R17, UR4, -R172.reuse ;  /* 0x0000000411bf7c23 */ /* 0x100fe200080108ac */
[--C-:B------:R-:W-:Y:S01]  /*9150*/  FFMA.FTZ R188, R15, UR4, -R172.reuse ;  /* 0x000000040fbc7c23 */ /* 0x100fe200080108ac */
[----:B------:R-:W1:Y:S01]  /*9160*/  LDSM.16.MT88.4 R16, [R228+0x18000] ;  /* 0x01800000e410783b */ /* 0x000e620000004200 */
[--C-:B------:R-:W-:Y:S01]  /*9170*/  FFMA.FTZ R187, R13, UR4, -R172.reuse ;  /* 0x000000040dbb7c23 */ /* 0x100fe200080108ac */
[--C-:B------:R-:W-:Y:S01]  /*9180*/  FFMA.FTZ R186, R9, UR4, -R172.reuse ;  /* 0x0000000409ba7c23 */ /* 0x100fe200080108ac */
[----:B------:R-:W2:Y:S01]  /*9190*/  MUFU.EX2 R0, R4 ;  /* 0x0000000400007308 */ /* 0x000ea20000000800 */
[--C-:B------:R-:W-:Y:S01]  /*91a0*/  FFMA.FTZ R196, R183, UR4, -R173.reuse ;  /* 0x00000004b7c47c23 */ /* 0x100fe200080108ad */
[--C-:B------:R-:W-:Y:S01]  /*91b0*/  FFMA.FTZ R201, R201, UR4, -R173.reuse ;  /* 0x00000004c9c97c23 */ /* 0x100fe200080108ad */
[--C-:B------:R-:W-:Y:S01]  /*91c0*/  FFMA.FTZ R200, R181, UR4, -R172.reuse ;  /* 0x00000004b5c87c23 */ /* 0x100fe200080108ac */
[--C-:B------:R-:W-:Y:S01]  /*91d0*/  FFMA.FTZ R203, R203, UR4, -R172.reuse ;  /* 0x00000004cbcb7c23 */ /* 0x100fe200080108ac */
[----:B------:R-:W3:Y:S01]  /*91e0*/  LDSM.16.MT88.4 R24, [R226+0x18000] ;  /* 0x01800000e218783b */ /* 0x000ee20000004200 */
[--C-:B------:R-:W-:Y:S01]  /*91f0*/  FFMA.FTZ R202, R202, UR4, -R172.reuse ;  /* 0x00000004caca7c23 */ /* 0x100fe200080108ac */
[--C-:B------:R-:W-:Y:S03]  /*9200*/  FFMA.FTZ R205, R205, UR4, -R172.reuse ;  /* 0x00000004cdcd7c23 */ /* 0x100fe600080108ac */
[----:B------:R-:W4:Y:S01]  /*9210*/  MUFU.EX2 R2, R5 ;  /* 0x0000000500027308 */ /* 0x000f220000000800 */
[--C-:B------:R-:W-:Y:S01]  /*9220*/  FFMA.FTZ R204, R179, UR4, -R173.reuse ;  /* 0x00000004b3cc7c23 */ /* 0x100fe200080108ad */
[--C-:B------:R-:W-:Y:S01]  /*9230*/  FFMA.FTZ R178, R178, UR4, -R173.reuse ;  /* 0x00000004b2b27c23 */ /* 0x100fe200080108ad */
[--C-:B------:R-:W-:Y:S01]  /*9240*/  FFMA.FTZ R174, R174, UR4, -R173.reuse ;  /* 0x00000004aeae7c23 */ /* 0x100fe200080108ad */
[--C-:B------:R-:W-:Y:S01]  /*9250*/  FFMA.FTZ R177, R177, UR4, -R172.reuse ;  /* 0x00000004b1b17c23 */ /* 0x100fe200080108ac */
[--C-:B------:R-:W-:Y:S01]  /*9260*/  FFMA.FTZ R175, R175, UR4, -R172.reuse ;  /* 0x00000004afaf7c23 */ /* 0x100fe200080108ac */
[--C-:B------:R-:W-:Y:S01]  /*9270*/  FFMA.FTZ R182, R182, UR4, -R173.reuse ;  /* 0x00000004b6b67c23 */ /* 0x100fe200080108ad */
[--C-:B------:R-:W-:Y:S03]  /*9280*/  FFMA.FTZ R206, R206, UR4, -R172.reuse ;  /* 0x00000004cece7c23 */ /* 0x100fe600080108ac */
        /* <DEDUP_REMOVED lines=9> */
[C---:B----4-:R-:W-:Y:S01]  /*9320*/  FMUL.FTZ R4, R2.reuse, R160 ;  /* 0x000000a002047220 */ /* 0x050fe20000410000 */
[C---:B------:R-:W-:Y:S01]  /*9330*/  FMUL.FTZ R5, R2.reuse, R161 ;  /* 0x000000a102057220 */ /* 0x040fe20000410000 */
[C---:B------:R-:W-:Y:S01]  /*9340*/  FMUL.FTZ R8, R2.reuse, R156 ;  /* 0x0000009c02087220 */ /* 0x040fe20000410000 */
[C---:B------:R-:W-:Y:S01]  /*9350*/  FMUL.FTZ R9, R2.reuse, R157 ;  /* 0x0000009d02097220 */ /* 0x040fe20000410000 */
[C---:B------:R-:W-:Y:S01]  /*9360*/  FMUL.FTZ R12, R2.reuse, R152 ;  /* 0x00000098020c7220 */ /* 0x040fe20000410000 */
[----:B------:R-:W-:Y:S01]  /*9370*/  FMUL.FTZ R13, R2, R153 ;  /* 0x00000099020d7220 */ /* 0x000fe20000410000 */
[----:B------:R-:W-:Y:S03]  /*9380*/  FMUL.FTZ R23, R0, R147 ;  /* 0x0000009300177220 */ /* 0x000fe60000410000 */
[----:B------:R-:W-:Y:S01]  /*9390*/  MUFU.EX2 R184, R184 ;  /* 0x000000b800b87308 */ /* 0x000fe20000000800 */
[----:B------:R-:W4:Y:S01]  /*93a0*/  LDSM.16.MT88.4 R152, [R228+0x1a000] ;  /* 0x01a00000e498783b */ /* 0x000f220000004200 */
[C---:B------:R-:W-:Y:S01]  /*93b0*/  FMUL.FTZ R20, R2.reuse, R144 ;  /* 0x0000009002147220 */ /* 0x040fe20000410000 */
[----:B------:R-:W-:Y:S01]  /*93c0*/  FMUL.FTZ R21, R2, R145 ;  /* 0x0000009102157220 */ /* 0x000fe20000410000 */
[C---:B------:R-:W-:Y:S01]  /*93d0*/  FMUL.FTZ R30, R0.reuse, R138 ;  /* 0x0000008a001e7220 */ /* 0x040fe20000410000 */
[----:B------:R-:W-:Y:S01]  /*93e0*/  FMUL.FTZ R31, R0, R139 ;  /* 0x0000008b001f7220 */ /* 0x000fe20000410000 */
[C---:B------:R-:W-:Y:S01]  /*93f0*/  FMUL.FTZ R28, R2.reuse, R136 ;  /* 0x00000088021c7220 */ /* 0x040fe20000410000 */
[----:B------:R-:W-:Y:S03]  /*9400*/  FMUL.FTZ R29, R2, R137 ;  /* 0x00000089021d7220 */ /* 0x000fe60000410000 */
[----:B------:R-:W5:Y:S01]  /*9410*/  MUFU.EX2 R165, R165 ;  /* 0x000000a500a57308 */ /* 0x000f620000000800 */
[----:B--2---:R-:W-:Y:S01]  /*9420*/  F2FP.BF16.F32.PACK_AB R161, R185, R189 ;  /* 0x000000bdb9a1723e */ /* 0x004fe200000010ff */
[----:B------:R-:W2:Y:S01]  /*9430*/  LDSM.16.MT88.4 R144, [R226+0x1a000] ;  /* 0x01a00000e290783b */ /* 0x000ea20000004200 */
[C---:B------:R-:W-:Y:S01]  /*9440*/  FMUL.FTZ R38, R0.reuse, R38 ;  /* 0x0000002600267220 */ /* 0x040fe20000410000 */
[----:B------:R-:W-:Y:S01]  /*9450*/  FMUL.FTZ R39, R0, R39 ;  /* 0x0000002700277220 */ /* 0x000fe20000410000 */
[C---:B------:R-:W-:Y:S01]  /*9460*/  FMUL.FTZ R36, R2.reuse, R36 ;  /* 0x0000002402247220 */ /* 0x040fe20000410000 */
[----:B------:R-:W-:Y:S01]  /*9470*/  FMUL.FTZ R37, R2, R37 ;  /* 0x0000002502257220 */ /* 0x000fe20000410000 */
[C---:B------:R-:W-:Y:S03]  /*9480*/  FMUL.FTZ R42, R0.reuse, R42 ;  /* 0x0000002a002a7220 */ /* 0x040fe60000410000 */
[----:B------:R-:W-:Y:S01]  /*9490*/  MUFU.EX2 R191, R191 ;  /* 0x000000bf00bf7308 */ /* 0x000fe20000000800 */
[----:B------:R-:W-:Y:S01]  /*94a0*/  FMUL.FTZ R43, R0, R43 ;  /* 0x0000002b002b7220 */ /* 0x000fe20000410000 */
[----:B------:R-:W2:Y:S01]  /*94b0*/  LDSM.16.MT88.4 R136, [R225+0x1a000] ;  /* 0x01a00000e188783b */ /* 0x000ea20000004200 */
[C---:B------:R-:W-:Y:S01]  /*94c0*/  FMUL.FTZ R40, R2.reuse, R40 ;  /* 0x0000002802287220 */ /* 0x040fe20000410000 */
[----:B------:R-:W-:Y:S01]  /*94d0*/  FMUL.FTZ R41, R2, R41 ;  /* 0x0000002902297220 */ /* 0x000fe20000410000 */
[C---:B------:R-:W-:Y:S01]  /*94e0*/  FMUL.FTZ R46, R0.reuse, R46 ;  /* 0x0000002e002e7220 */ /* 0x040fe20000410000 */
[----:B------:R-:W-:Y:S01]  /*94f0*/  FMUL.FTZ R47, R0, R47 ;  /* 0x0000002f002f7220 */ /* 0x000fe20000410000 */
[C---:B------:R-:W-:Y:S03]  /*9500*/  FMUL.FTZ R44, R2.reuse, R44 ;  /* 0x0000002c022c7220 */ /* 0x040fe60000410000 */
[----:B------:R-:W1:Y:S01]  /*9510*/  MUFU.EX2 R188, R188 ;  /* 0x000000bc00bc7308 */ /* 0x000e620000000800 */
[----:B-----5:R-:W-:Y:S01]  /*9520*/  F2FP.BF16.F32.PACK_AB R163, R165, R184 ;  /* 0x000000b8a5a3723e */ /* 0x020fe200000010ff */
        /* <DEDUP_REMOVED lines=14> */
[----:B------:R-:W5:Y:S01]  /*9610*/  MUFU.EX2 R186, R186 ;  /* 0x000000ba00ba7308 */ /* 0x000f620000000800 */
        /* <DEDUP_REMOVED lines=16> */
[----:B-----5:R-:W-:Y:S01]  /*9720*/  F2FP.BF16.F32.PACK_AB R162, R186, R187 ;  /* 0x000000bbbaa2723e */ /* 0x020fe200000010ff */
[----:B------:R-:W-:Y:S01]  /*9730*/  LDSM.16.MT88.4 R156, [R228+0x1a800] ;  /* 0x01a80000e49c783b */ /* 0x000fe20000004200 */
[----:B------:R-:W-:Y:S01]  /*9740*/  MUFU.EX2 R180, R182 ;  /* 0x000000b600b47308 */ /* 0x000fe20000000800 */
[----:B------:R-:W-:Y:S01]  /*9750*/  FMUL.FTZ R73, R2, R73 ;  /* 0x0000004902497220 */ /* 0x000fe20000410000 */
[C---:B------:R-:W-:Y:S01]  /*9760*/  FMUL.FTZ R78, R0.reuse, R78 ;  /* 0x0000004e004e7220 */ /* 0x040fe20000410000 */
[----:B------:R-:W-:Y:S01]  /*9770*/  FMUL.FTZ R79, R0, R79 ;  /* 0x0000004f004f7220 */ /* 0x000fe20000410000 */
[C---:B------:R-:W-:Y:S01]  /*9780*/  FMUL.FTZ R76, R2.reuse, R76 ;  /* 0x0000004c024c7220 */ /* 0x040fe20000410000 */
[C---:B------:R-:W-:Y:S05]  /*9790*/  HMMA.16816.F32.BF16 R4, R160.reuse, R16, R4 ;  /* 0x00000010a004723c */ /* 0x040fea0000041804 */
[----:B------:R-:W-:Y:S01]  /*97a0*/  MUFU.EX2 R181, R178 ;  /* 0x000000b200b57308 */ /* 0x000fe20000000800 */
[C---:B------:R-:W-:Y:S01]  /*97b0*/  FMUL.FTZ R77, R2.reuse, R77 ;  /* 0x0000004d024d7220 */ /* 0x040fe20000410000 */
[C---:B------:R-:W-:Y:S04]  /*97c0*/  HMMA.16816.F32.BF16 R8, R160.reuse, R18, R8 ;  /* 0x00000012a008723c */ /* 0x040fe80000041808 */
[----:B------:R-:W-:Y:S02]  /*97d0*/  FMUL.FTZ R16, R2, R148 ;  /* 0x0000009402107220 */ /* 0x000fe40000410000 */
[C---:B---3--:R-:W-:Y:S02]  /*97e0*/  HMMA.16816.F32.BF16 R12, R160.reuse, R24, R12 ;  /* 0x00000018a00c723c */ /* 0x048fe4000004180c */
[----:B------:R-:W-:Y:S03]  /*97f0*/  MUFU.EX2 R196, R196 ;  /* 0x000000c400c47308 */ /* 0x000fe60000000800 */
[C---:B------:R-:W-:Y:S01]  /*9800*/  FMUL.FTZ R18, R0.reuse, R150 ;  /* 0x0000009600127220 */ /* 0x040fe20000410000 */
[----:B------:R-:W-:Y:S01]  /*9810*/  FMUL.FTZ R19, R0, R151 ;  /* 0x0000009700137220 */ /* 0x000fe20000410000 */
[C---:B------:R-:W-:Y:S01]  /*9820*/  FMUL.FTZ R17, R2.reuse, R149 ;  /* 0x0000009502117220 */ /* 0x040fe20000410000 */
[C---:B------:R-:W-:Y:S01]  /*9830*/  FMUL.FTZ R24, R2.reuse, R140 ;  /* 0x0000008c02187220 */ /* 0x040fe20000410000 */
[----:B------:R-:W-:Y:S03]  /*9840*/  LDSM.16.MT88.4 R148, [R225+0x18800] ;  /* 0x01880000e194783b */ /* 0x000fe60000004200 */
        /* <DEDUP_REMOVED lines=12> */
[----:B------:R-:W-:Y:S01]  /*9910*/  LDSM.16.MT88.4 R140, [R228+0x1c000] ;  /* 0x01c00000e48c783b */ /* 0x000fe20000004200 */
[----:B------:R-:W-:Y:S02]  /*9920*/  MUFU.EX2 R204, R204 ;  /* 0x000000cc00cc7308 */ /* 0x000fe40000000800 */
        /* <DEDUP_REMOVED lines=14> */
[C---:B------:R-:W-:Y:S01]  /*9a10*/  FMUL.FTZ R88, R2.reuse, R88 ;  /* 0x0000005802587220 */ /* 0x040fe20000410000 */
[C---:B------:R-:W-:Y:S03]  /*9a20*/  HMMA.16816.F32.BF16 R32, R160.reuse, R170, R32 ;  /* 0x000000aaa020723c */ /* 0x040fe60000041820 */
[----:B------:R-:W-:Y:S01]  /*9a30*/  FMUL.FTZ R89, R2, R89 ;  /* 0x0000005902597220 */ /* 0x000fe20000410000 */
[C---:B------:R-:W-:Y:S01]  /*9a40*/  FMUL.FTZ R94, R0.reuse, R94 ;  /* 0x0000005e005e7220 */ /* 0x040fe20000410000 */
[----:B------:R-:W-:Y:S01]  /*9a50*/  FMUL.FTZ R95, R0, R95 ;  /* 0x0000005f005f7220 */ /* 0x000fe20000410000 */
[C---:B----4-:R-:W-:Y:S01]  /*9a60*/  HMMA.16816.F32.BF16 R36, R160.reuse, R152, R36 ;  /* 0x00000098a024723c */ /* 0x050fe20000041824 */
[----:B------:R-:W-:Y:S04]  /*9a70*/  MUFU.EX2 R203, R203 ;  /* 0x000000cb00cb7308 */ /* 0x000fe80000000800 */
[C---:B------:R-:W-:Y:S01]  /*9a80*/  FMUL.FTZ R92, R2.reuse, R92 ;  /* 0x0000005c025c7220 */ /* 0x040fe20000410000 */
[C---:B------:R-:W-:Y:S01]  /*9a90*/  HMMA.16816.F32.BF16 R40, R160.reuse, R154, R40 ;  /* 0x0000009aa028723c */ /* 0x040fe20000041828 */
[----:B------:R-:W-:Y:S04]  /*9aa0*/  LDSM.16.MT88.4 R152, [R224+0x18800] ;  /* 0x01880000e098783b */ /* 0x000fe80000004200 */
        /* <DEDUP_REMOVED lines=12> */
[----:B------:R-:W3:Y:S02]  /*9b70*/  LDSM.16.MT88.4 R136, [R225+0x1c000] ;  /* 0x01c00000e188783b */ /* 0x000ee40000004200 */
[----:B------:R-:W-:Y:S03]  /*9b80*/  FMUL.FTZ R97, R2, R97 ;  /* 0x0000006102617220 */ /* 0x000fe60000410000 */
[C---:B-1----:R-:W-:Y:S05]  /*9b90*/  HMMA.16816.F32.BF16 R60, R160.reuse, R132, R60 ;  /* 0x00000084a03c723c */ /* 0x042fea000004183c */
[C---:B------:R-:W-:Y:S01]  /*9ba0*/  FMUL.FTZ R102, R0.reuse, R102 ;  /* 0x0000006600667220 */ /* 0x040fe20000410000 */
[C---:B------:R-:W-:Y:S01]  /*9bb0*/  HMMA.16816.F32.BF16 R64, R160.reuse, R134, R64 ;  /* 0x00000086a040723c */ /* 0x040fe20000041840 */
[----:B------:R-:W1:Y:S04]  /*9bc0*/  LDSM.16.MT88.4 R132, [R224+0x1c000] ;  /* 0x01c00000e084783b */ /* 0x000e680000004200 */
[----:B------:R-:W-:Y:S01]  /*9bd0*/  FMUL.FTZ R103, R0, R103 ;  /* 0x0000006700677220 */ /* 0x000fe20000410000 */
[C---:B------:R-:W-:Y:S05]  /*9be0*/  HMMA.16816.F32.BF16 R68, R160.reuse, R140, R68 ;  /* 0x0000008ca044723c */ /* 0x040fea0000041844 */
[C---:B------:R-:W-:Y:S01]  /*9bf0*/  FMUL.FTZ R100, R2.reuse, R100 ;  /* 0x0000006402647220 */ /* 0x040fe20000410000 */
[C---:B------:R-:W-:Y:S01]  /*9c00*/  HMMA.16816.F32.BF16 R72, R160.reuse, R142, R72 ;  /* 0x0000008ea048723c */ /* 0x040fe20000041848 */
[----:B------:R-:W4:Y:S04]  /*9c10*/  LDSM.16.MT88.4 R140, [R228+0x1e000] ;  /* 0x01e00000e48c783b */ /* 0x000f280000004200 */
[----:B------:R-:W-:Y:S01]  /*9c20*/  FMUL.FTZ R101, R2, R101 ;  /* 0x0000006502657220 */ /* 0x000fe20000410000 */
[C---:B--2---:R-:W-:Y:S05]  /*9c30*/  HMMA.16816.F32.BF16 R76, R160.reuse, R144, R76 ;  /* 0x00000090a04c723c */ /* 0x044fea000004184c */
[C---:B------:R-:W-:Y:S01]  /*9c40*/  FMUL.FTZ R106, R0.reuse, R106 ;  /* 0x0000006a006a7220 */ /* 0x040fe20000410000 */
[C---:B------:R-:W-:Y:S01]  /*9c50*/  HMMA.16816.F32.BF16 R80, R160.reuse, R146, R80 ;  /* 0x00000092a050723c */ /* 0x040fe20000041850 */
[----:B------:R-:W2:Y:S04]  /*9c60*/  LDSM.16.MT88.4 R144, [R226+0x1e000] ;  /* 0x01e00000e290783b */ /* 0x000ea80000004200 */
[----:B------:R-:W-:Y:S01]  /*9c70*/  FMUL.FTZ R107, R0, R107 ;  /* 0x0000006b006b7220 */ /* 0x000fe20000410000 */
[C---:B---3--:R-:W-:Y:S05]  /*9c80*/  HMMA.16816.F32.BF16 R84, R160.reuse, R136, R84 ;  /* 0x00000088a054723c */ /* 0x048fea0000041854 */
[----:B------:R-:W-:Y:S01]  /*9c90*/  FMUL.FTZ R104, R2, R104 ;  /* 0x0000006802687220 */ /* 0x000fe20000410000 */
[C---:B------:R-:W-:Y:S05]  /*9ca0*/  HMMA.16816.F32.BF16 R88, R160.reuse, R138, R88 ;  /* 0x0000008aa058723c */ /* 0x040fea0000041858 */
[--C-:B------:R-:W-:Y:S01]  /*9cb0*/  FFMA.FTZ R136, R199, UR4, -R173.reuse ;  /* 0x00000004c7887c23 */ /* 0x100fe200080108ad */
[C---:B-1----:R-:W-:Y:S05]  /*9cc0*/  HMMA.16816.F32.BF16 R92, R160.reuse, R132, R92 ;  /* 0x00000084a05c723c */ /* 0x042fea000004185c */
[--C-:B------:R-:W-:Y:S01]  /*9cd0*/  FFMA.FTZ R199, R192, UR4, -R173.reuse ;  /* 0x00000004c0c77c23 */ /* 0x100fe200080108ad */
[C---:B------:R-:W-:Y:S01]  /*9ce0*/  HMMA.16816.F32.BF16 R96, R160.reuse, R134, R96 ;  /* 0x00000086a060723c */ /* 0x040fe20000041860 */
[----:B------:R1:W-:Y:S01]  /*9cf0*/  MUFU.EX2 R192, R136 ;  /* 0x0000008800c07308 */ /* 0x0003e20000000800 */
[----:B------:R-:W3:Y:S03]  /*9d00*/  LDSM.16.MT88.4 R132, [R225+0x1e000] ;  /* 0x01e00000e184783b */ /* 0x000ee60000004200 */
[----:B------:R-:W-:Y:S01]  /*9d10*/  FMUL.FTZ R105, R2, R105 ;  /* 0x0000006902697220 */ /* 0x000fe20000410000 */
[C---:B----4-:R-:W-:Y:S05]  /*9d20*/  HMMA.16816.F32.BF16 R100, R160.reuse, R140, R100 ;  /* 0x0000008ca064723c */ /* 0x050fea0000041864 */
[----:B------:R-:W4:Y:S01]  /*9d30*/  MUFU.EX2 R199, R199 ;  /* 0x000000c700c77308 */ /* 0x000f220000000800 */
[C---:B------:R-:W-:Y:S01]  /*9d40*/  FMUL.FTZ R110, R0.reuse, R110 ;  /* 0x0000006e006e7220 */ /* 0x040fe20000410000 */
[C---:B------:R-:W-:Y:S01]  /*9d50*/  HMMA.16816.F32.BF16 R104, R160.reuse, R142, R104 ;  /* 0x0000008ea068723c */ /* 0x040fe20000041868 */
[----:B------:R-:W-:Y:S03]  /*9d60*/  LDSM.16.MT88.4 R140, [R228+0x18800] ;  /* 0x01880000e48c783b */ /* 0x000fe60000004200 */
[----:B------:R-:W-:Y:S01]  /*9d70*/  FMUL.FTZ R111, R0, R111 ;  /* 0x0000006f006f7220 */ /* 0x000fe20000410000 */
[C---:B------:R-:W-:Y:S01]  /*9d80*/  FMUL.FTZ R108, R2.reuse, R108 ;  /* 0x0000006c026c7220 */ /* 0x040fe20000410000 */
[----:B------:R-:W-:Y:S01]  /*9d90*/  FMUL.FTZ R109, R2, R109 ;  /* 0x0000006d026d7220 */ /* 0x000fe20000410000 */
[C---:B------:R-:W-:Y:S02]  /*9da0*/  FMUL.FTZ R114, R0.reuse, R114 ;  /* 0x0000007200727220 */ /* 0x040fe40000410000 */
[----:B-1----:R-:W1:Y:S02]  /*9db0*/  LDSM.16.MT88.4 R136, [R224+0x1e000] ;  /* 0x01e00000e088783b */ /* 0x002e640000004200 */
        /* <DEDUP_REMOVED lines=24> */
[C---:B-1----:R-:W-:Y:S03]  /*9f40*/  HMMA.16816.F32.BF16 R124, R160.reuse, R136, R124 ;  /* 0x00000088a07c723c */ /* 0x042fe6000004187c */
[----:B----4-:R-:W-:Y:S01]  /*9f50*/  F2FP.BF16.F32.PACK_AB R133, R199, R192 ;  /* 0x000000c0c785723e */ /* 0x010fe200000010ff */
[--C-:B------:R-:W-:Y:S01]  /*9f60*/  FFMA.FTZ R207, R207, UR4, -R172.reuse ;  /* 0x00000004cfcf7c23 */ /* 0x100fe200080108ac */
[----:B------:R-:W-:Y:S01]  /*9f70*/  F2FP.BF16.F32.PACK_AB R135, R201, R196 ;  /* 0x000000c4c987723e */ /* 0x000fe200000010ff */
[----:B------:R-:W-:Y:S01]  /*9f80*/  HMMA.16816.F32.BF16 R128, R160, R138, R128 ;  /* 0x0000008aa080723c */ /* 0x000fe20000041880 */
[----:B------:R-:W1:Y:S01]  /*9f90*/  LDSM.16.MT88.4 R136, [R226+0x1a800] ;  /* 0x01a80000e288783b */ /* 0x000e620000004200 */
[----:B------:R3:W-:Y:S03]  /*9fa0*/  MUFU.EX2 R163, R177 ;  /* 0x000000b100a37308 */ /* 0x0007e60000000800 */
[----:B------:R-:W-:Y:S01]  /*9fb0*/  F2FP.BF16.F32.PACK_AB R132, R203, R200 ;  /* 0x000000c8cb84723e */ /* 0x000fe200000010ff */
[--C-:B------:R-:W-:Y:S01]  /*9fc0*/  FFMA.FTZ R198, R198, UR4, -R173.reuse ;  /* 0x00000004c6c67c23 */ /* 0x100fe200080108ad */
[----:B------:R-:W-:Y:S01]  /*9fd0*/  F2FP.BF16.F32.PACK_AB R134, R205, R202 ;  /* 0x000000cacd86723e */ /* 0x000fe200000010ff */
[--C-:B------:R-:W-:Y:S04]  /*9fe0*/  FFMA.FTZ R194, R194, UR4, -R173.reuse ;  /* 0x00000004c2c27c23 */ /* 0x100fe800080108ad */
[----:B------:R-:W-:Y:S01]  /*9ff0*/  MUFU.EX2 R207, R207 ;  /* 0x000000cf00cf7308 */ /* 0x000fe20000000800 */
[--C-:B------:R-:W-:Y:S01]  /*a000*/  FFMA.FTZ R167, R167, UR4, -R173.reuse ;  /* 0x00000004a7a77c23 */ /* 0x100fe200080108ad */
[----:B------:R-:W-:Y:S01]  /*a010*/  FFMA.FTZ R173, R166, UR4, -R173 ;  /* 0x00000004a6ad7c23 */ /* 0x000fe200080108ad */
[--C-:B------:R-:W-:Y:S01]  /*a020*/  FFMA.FTZ R197, R197, UR4, -R172.reuse ;  /* 0x00000004c5c57c23 */ /* 0x100fe200080108ac */
[C---:B------:R-:W-:Y:S06]  /*a030*/  HMMA.16816.F32.BF16 R4, R132.reuse, R140, R4 ;  /* 0x0000008c8404723c */ /* 0x040fec0000041804 */
[----:B------:R-:W-:Y:S01]  /*a040*/  MUFU.EX2 R166, R173 ;  /* 0x000000ad00a67308 */ /* 0x000fe20000000800 */
[----:B---3--:R-:W-:Y:S01]  /*a050*/  LDSM.16.MT88.4 R176, [R228+0x1b800] ;  /* 0x01b80000e4b0783b */ /* 0x008fe20000004200 */
[C---:B------:R-:W-:Y:S03]  /*a060*/  HMMA.16816.F32.BF16 R8, R132.reuse, R142, R8 ;  /* 0x0000008e8408723c */ /* 0x040fe60000041808 */
[--C-:B------:R-:W-:Y:S03]  /*a070*/  FFMA.FTZ R195, R195, UR4, -R172.reuse ;  /* 0x00000004c3c37c23 */ /* 0x100fe600080108ac */
[C---:B--2---:R-:W-:Y:S01]  /*a080*/  HMMA.16816.F32.BF16 R12, R132.reuse, R144, R12 ;  /* 0x00000090840c723c */ /* 0x044fe2000004180c */
[----:B------:R-:W2:Y:S01]  /*a090*/  LDSM.16.MT88.4 R140, [R225+0x1a800] ;  /* 0x01a80000e18c783b */ /* 0x000ea20000004200 */
[----:B------:R-:W-:Y:S03]  /*a0a0*/  MUFU.EX2 R198, R198 ;  /* 0x000000c600c67308 */ /* 0x000fe60000000800 */
[--C-:B------:R-:W-:Y:S01]  /*a0b0*/  FFMA.FTZ R193, R193, UR4, -R172.reuse ;  /* 0x00000004c1c17c23 */ /* 0x100fe200080108ac */
[C---:B------:R-:W-:Y:S03]  /*a0c0*/  HMMA.16816.F32.BF16 R16, R132.reuse, R146, R16 ;  /* 0x000000928410723c */ /* 0x040fe60000041810 */
[----:B------:R-:W3:Y:S03]  /*a0d0*/  LDSM.16.MT88.4 R144, [R224+0x1a800] ;  /* 0x01a80000e090783b */ /* 0x000ee60000004200 */
[----:B------:R-:W4:Y:S01]  /*a0e0*/  MUFU.EX2 R194, R194 ;  /* 0x000000c200c27308 */ /* 0x000f220000000800 */
[----:B------:R-:W-:Y:S01]  /*a0f0*/  FFMA.FTZ R172, R190, UR4, -R172 ;  /* 0x00000004beac7c23 */ /* 0x000fe200080108ac */
[C---:B------:R-:W-:Y:S06]  /*a100*/  HMMA.16816.F32.BF16 R20, R132.reuse, R148, R20 ;  /* 0x000000948414723c */ /* 0x040fec0000041814 */
[C---:B------:R-:W-:Y:S01]  /*a110*/  HMMA.16816.F32.BF16 R24, R132.reuse, R150, R24 ;  /* 0x000000968418723c */ /* 0x040fe20000041818 */
[----:B------:R-:W5:Y:S01]  /*a120*/  LDSM.16.MT88.4 R148, [R228+0x1c800] ;  /* 0x01c80000e494783b */ /* 0x000f620000004200 */
[----:B------:R1:W-:Y:S04]  /*a130*/  MUFU.EX2 R190, R172 ;  /* 0x000000ac00be7308 */ /* 0x0003e80000000800 */
[C---:B------:R-:W-:Y:S06]  /*a140*/  HMMA.16816.F32.BF16 R28, R132.reuse, R152, R28 ;  /* 0x00000098841c723c */ /* 0x040fec000004181c */
[----:B------:R-:W2:Y:S01]  /*a150*/  MUFU.EX2 R167, R167 ;  /* 0x000000a700a77308 */ /* 0x000ea20000000800 */
[----:B----4-:R-:W-:Y:S01]  /*a160*/  F2FP.BF16.F32.PACK_AB R169, R194, R198 ;  /* 0x000000c6c2a9723e */ /* 0x010fe200000010ff */
[C---:B------:R-:W-:Y:S01]  /*a170*/  HMMA.16816.F32.BF16 R32, R132.reuse, R154, R32 ;  /* 0x0000009a8420723c */ /* 0x040fe20000041820 */
[----:B------:R-:W4:Y:S05]  /*a180*/  LDSM.16.MT88.4 R152, [R226+0x1c800] ;  /* 0x01c80000e298783b */ /* 0x000f2a0000004200 */
[C---:B------:R-:W-:Y:S02]  /*a190*/  HMMA.16816.F32.BF16 R36, R132.reuse, R156, R36 ;  /* 0x0000009c8424723c */ /* 0x040fe40000041824 */
[----:B------:R-:W-:Y:S01]  /*a1a0*/  MUFU.EX2 R197, R197 ;  /* 0x000000c500c57308 */ /* 0x000fe20000000800 */
[----:B-1----:R-:W-:Y:S03]  /*a1b0*/  LDSM.16.MT88.4 R172, [R224+0x19800] ;  /* 0x01980000e0ac783b */ /* 0x002fe60000004200 */
[C---:B------:R-:W-:Y:S06]  /*a1c0*/  HMMA.16816.F32.BF16 R40, R132.reuse, R158, R40 ;  /* 0x0000009e8428723c */ /* 0x040fec0000041828 */
[----:B------:R-:W1:Y:S01]  /*a1d0*/  MUFU.EX2 R195, R195 ;  /* 0x000000c300c37308 */ /* 0x000e620000000800 */
[----:B------:R-:W4:Y:S01]  /*a1e0*/  LDSM.16.MT88.4 R156, [R225+0x1c800] ;  /* 0x01c80000e19c783b */ /* 0x000f220000004200 */
[C---:B------:R-:W-:Y:S03]  /*a1f0*/  HMMA.16816.F32.BF16 R44, R132.reuse, R136, R44 ;  /* 0x00000088842c723c */ /* 0x040fe6000004182c */
[----:B--2---:R-:W-:Y:S03]  /*a200*/  F2FP.BF16.F32.PACK_AB R171, R166, R167 ;  /* 0x000000a7a6ab723e */ /* 0x004fe600000010ff */
[C---:B------:R-:W-:Y:S01]  /*a210*/  HMMA.16816.F32.BF16 R48, R132.reuse, R138, R48 ;  /* 0x0000008a8430723c */ /* 0x040fe20000041830 */
[----:B------:R-:W2:Y:S01]  /*a220*/  LDSM.16.MT88.4 R136, [R224+0x1c800] ;  /* 0x01c80000e088783b */ /* 0x000ea20000004200 */
[----:B------:R-:W5:Y:S04]  /*a230*/  MUFU.EX2 R193, R193 ;  /* 0x000000c100c17308 */ /* 0x000f680000000800 */
[C---:B------:R-:W-:Y:S05]  /*a240*/  HMMA.16816.F32.BF16 R52, R132.reuse, R140, R52 ;  /* 0x0000008c8434723c */ /* 0x040fea0000041834 */
[----:B-1----:R-:W-:Y:S01]  /*a250*/  F2FP.BF16.F32.PACK_AB R168, R195, R197 ;  /* 0x000000c5c3a8723e */ /* 0x002fe200000010ff */
[C---:B------:R-:W-:Y:S01]  /*a260*/  HMMA.16816.F32.BF16 R56, R132.reuse, R142, R56 ;  /* 0x0000008e8438723c */ /* 0x040fe20000041838 */
[----:B------:R-:W1:Y:S05]  /*a270*/  LDSM.16.MT88.4 R140, [R228+0x1e800] ;  /* 0x01e80000e48c783b */ /* 0x000e6a0000004200 */
[C---:B---3--:R-:W-:Y:S05]  /*a280*/  HMMA.16816.F32.BF16 R60, R132.reuse, R144, R60 ;  /* 0x00000090843c723c */ /* 0x048fea000004183c */
[----:B-----5:R-:W-:Y:S01]  /*a290*/  F2FP.BF16.F32.PACK_AB R170, R190, R193 ;  /* 0x000000c1beaa723e */ /* 0x020fe200000010ff */
        /* <DEDUP_REMOVED lines=24> */
[----:B------:R-:W-:Y:S01]  /*a420*/  HMMA.16816.F32.BF16 R128, R132, R154, R128 ;  /* 0x0000009a8480723c */ /* 0x000fe20000041880 */
[----:B------:R-:W4:Y:S06]  /*a430*/  LDSM.16.MT88.4 R152, [R226+0x1b000] ;  /* 0x01b00000e298783b */ /* 0x000f2c0000004200 */
[----:B------:R-:W-:Y:S04]  /*a440*/  F2FP.BF16.F32.PACK_AB R133, R180, R204 ;  /* 0x000000ccb485723e */ /* 0x000fe800000010ff */
[----:B------:R-:W-:Y:S02]  /*a450*/  F2FP.BF16.F32.PACK_AB R135, R182, R181 ;  /* 0x000000b5b687723e */ /* 0x000fe400000010ff */
[-C--:B------:R-:W-:Y:S02]  /*a460*/  F2FP.BF16.F32.PACK_AB R132, R183, R163.reuse ;  /* 0x000000a3b784723e */ /* 0x080fe400000010ff */
[----:B------:R-:W-:Y:S07]  /*a470*/  F2FP.BF16.F32.PACK_AB R134, R207, R206 ;  /* 0x000000cecf86723e */ /* 0x000fee00000010ff */
        /* <DEDUP_REMOVED lines=33> */
[C---:B----4-:R-:W-:Y:S06]  /*a690*/  HMMA.16816.F32.BF16 R92, R132.reuse, R152, R92 ;  /* 0x00000098845c723c */ /* 0x050fec000004185c */
        /* <DEDUP_REMOVED lines=9> */
[C---:B-----5:R-:W-:Y:S06]  /*a730*/  HMMA.16816.F32.BF16 R124, R132.reuse, R148, R124 ;  /* 0x00000094847c723c */ /* 0x060fec000004187c */
[----:B------:R-:W-:Y:S07]  /*a740*/  HMMA.16816.F32.BF16 R128, R132, R150, R128 ;  /* 0x000000968480723c */ /* 0x000fee0000041880 */
[----:B------:R-:W-:Y:S02]  /*a750*/  MOV R135, R163 ;  /* 0x000000a300877202 */ /* 0x000fe40000000f00 */
[C---:B------:R-:W-:Y:S06]  /*a760*/  HMMA.16816.F32.BF16 R160, R168.reuse, R156, R4 ;  /* 0x0000009ca8a0723c */ /* 0x040fec0000041804 */
[C---:B------:R-:W-:Y:S01]  /*a770*/  HMMA.16816.F32.BF16 R156, R168.reuse, R158, R8 ;  /* 0x0000009ea89c723c */ /* 0x040fe20000041808 */
[----:B------:R-:W-:Y:S04]  /*a780*/  LDSM.16.MT88.4 R8, [R225+0x1b800] ;  /* 0x01b80000e108783b */ /* 0x000fe80000004200 */
[----:B------:R-:W-:Y:S01]  /*a790*/  MOV R6, R182 ;  /* 0x000000b600067202 */ /* 0x000fe20000000f00 */
[C---:B--2---:R-:W-:Y:S03]  /*a7a0*/  HMMA.16816.F32.BF16 R152, R168.reuse, R136, R12 ;  /* 0x00000088a898723c */ /* 0x044fe6000004180c */
[----:B------:R-:W-:Y:S02]  /*a7b0*/  LDSM.16.MT88.4 R12, [R224+0x1b800] ;  /* 0x01b80000e00c783b */ /* 0x000fe40000004200 */
[----:B------:R-:W-:Y:S01]  /*a7c0*/  MOV R5, R181 ;  /* 0x000000b500057202 */ /* 0x000fe20000000f00 */
[C---:B------:R-:W-:Y:S05]  /*a7d0*/  HMMA.16816.F32.BF16 R148, R168.reuse, R138, R16 ;  /* 0x0000008aa894723c */ /* 0x040fea0000041810 */
[----:B------:R-:W-:Y:S01]  /*a7e0*/  LDSM.16.MT88.4 R16, [R228+0x1d800] ;  /* 0x01d80000e410783b */ /* 0x000fe20000004200 */
[C---:B-1----:R-:W-:Y:S05]  /*a7f0*/  HMMA.16816.F32.BF16 R144, R168.reuse, R140, R20 ;  /* 0x0000008ca890723c */ /* 0x042fea0000041814 */
[----:B------:R-:W-:Y:S01]  /*a800*/  MOV R7, R183 ;  /* 0x000000b700077202 */ /* 0x000fe20000000f00 */
[C---:B------:R-:W-:Y:S01]  /*a810*/  HMMA.16816.F32.BF16 R140, R168.reuse, R142, R24 ;  /* 0x0000008ea88c723c */ /* 0x040fe20000041818 */
[----:B------:R-:W-:Y:S04]  /*a820*/  LDSM.16.MT88.4 R20, [R226+0x1d800] ;  /* 0x01d80000e214783b */ /* 0x000fe80000004200 */
[----:B------:R-:W-:Y:S01]  /*a830*/  MOV R4, R180 ;  /* 0x000000b400047202 */ /* 0x000fe20000000f00 */
[C---:B------:R-:W-:Y:S03]  /*a840*/  HMMA.16816.F32.BF16 R136, R168.reuse, R172, R28 ;  /* 0x000000aca888723c */ /* 0x040fe6000004181c */
[----:B------:R-:W2:Y:S04]  /*a850*/  LDL.LU R172, [R1+0x1c] ;  /* 0x00001c0001ac7983 */ /* 0x000ea80000300800 */
[----:B------:R-:W-:Y:S01]  /*a860*/  MOV R173, R135 ;  /* 0x0000008700ad7202 */ /* 0x000fe20000000f00 */
[----:B------:R-:W1:Y:S01]  /*a870*/  LDSM.16.MT88.4 R180, [R226+0x1b800] ;  /* 0x01b80000e2b4783b */ /* 0x000e620000004200 */
[C---:B------:R-:W-:Y:S06]  /*a880*/  HMMA.16816.F32.BF16 R132, R168.reuse, R174, R32 ;  /* 0x000000aea884723c */ /* 0x040fec0000041820 */
[C---:B------:R-:W-:Y:S01]  /*a890*/  HMMA.16816.F32.BF16 R36, R168.reuse, R176, R36 ;  /* 0x000000b0a824723c */ /* 0x040fe20000041824 */
[----:B------:R-:W3:Y:S04]  /*a8a0*/  LDL.LU R35, [R1+0x18] ;  /* 0x0000180001237983 */ /* 0x000ee80000300800 */
[----:B------:R-:W4:Y:S01]  /*a8b0*/  LDSM.16.MT88.4 R24, [R225+0x1d800] ;  /* 0x01d80000e118783b */ /* 0x000f220000004200 */
[C---:B------:R-:W-:Y:S07]  /*a8c0*/  HMMA.16816.F32.BF16 R40, R168.reuse, R178, R40 ;  /* 0x000000b2a828723c */ /* 0x040fee0000041828 */
[----:B------:R-:W5:Y:S01]  /*a8d0*/  LDSM.16.MT88.4 R28, [R224+0x1d800] ;  /* 0x01d80000e01c783b */ /* 0x000f620000004200 */
        /* <DEDUP_REMOVED lines=22> */
[C---:B------:R-:W-:Y:S06]  /*aa40*/  HMMA.16816.F32.BF16 R116, R168.reuse, R16, R116 ;  /* 0x00000010a874723c */ /* 0x040fec0000041874 */
[C---:B------:R-:W-:Y:S06]  /*aa50*/  HMMA.16816.F32.BF16 R120, R168.reuse, R18, R120 ;  /* 0x00000012a878723c */ /* 0x040fec0000041878 */
[C---:B------:R-:W-:Y:S06]  /*aa60*/  HMMA.16816.F32.BF16 R124, R168.reuse, R20, R124 ;  /* 0x00000014a87c723c */ /* 0x040fec000004187c */
[----:B------:R-:W-:Y:S05]  /*aa70*/  HMMA.16816.F32.BF16 R128, R168, R22, R128 ;  /* 0x00000016a880723c */ /* 0x000fea0000041880 */
[----:B--2---:R-:W-:Y:S06]  /*aa80*/  FFMA.FTZ R191, R2, R172, R191 ;  /* 0x000000ac02bf7223 */ /* 0x004fec00000100bf */
[----:B------:R-:W-:Y:S04]  /*aa90*/  FADD.FTZ R188, R188, R191 ;  /* 0x000000bfbcbc7221 */ /* 0x000fe80000010000 */
[----:B------:R-:W-:Y:S04]  /*aaa0*/  FADD.FTZ R187, R187, R188 ;  /* 0x000000bcbbbb7221 */ /* 0x000fe80000010000 */
[----:B------:R-:W-:Y:S01]  /*aab0*/  FADD.FTZ R187, R186, R187 ;  /* 0x000000bbbabb7221 */ /* 0x000fe20000010000 */
[----:B---3--:R-:W-:Y:S03]  /*aac0*/  FFMA.FTZ R189, R0, R35, R189 ;  /* 0x0000002300bd7223 */ /* 0x008fe600000100bd */
        /* <DEDUP_REMOVED lines=25> */
[----:B------:R-:W-:Y:S04]  /*ac60*/  FADD.FTZ R194, R194, R201 ;  /* 0x000000c9c2c27221 */ /* 0x000fe80000010000 */
[----:B------:R-:W-:Y:S04]  /*ac70*/  FADD.FTZ R167, R167, R194 ;  /* 0x000000c2a7a77221 */ /* 0x000fe80000010000 */
[----:B------:R-:W-:Y:S05]  /*ac80*/  FADD.FTZ R0, R166, R167 ;  /* 0x000000a7a6007221 */ /* 0x000fea0000010000 */
[----:B------:R1:W-:Y:S04]  /*ac90*/  STL [R1+0x18], R0 ;  /* 0x0000180001007387 */ /* 0x0003e80000100800 */
[----:B------:R3:W-:Y:S01]  /*aca0*/  STL [R1+0x1c], R2 ;  /* 0x00001c0201007387 */ /* 0x0007e20000100800 */
[----:B-1----:R-:W-:Y:S01]  /*acb0*/  MOV R0, R3 ;  /* 0x0000000300007202 */ /* 0x002fe20000000f00 */
[----:B------:R-:W-:Y:S06]  /*acc0*/  @P5 BRA `(.L_x_1959) ;  /* 0xffffffc0007c5947 */ /* 0x000fec000383ffff */
.L_x_1958:
[----:B-1----:R-:W2:Y:S04]  /*acd0*/  LDL.LU R4, [R1+0x1c] ;  /* 0x00001c0001047983 */ /* 0x002ea80000300800 */
[----:B---3--:R-:W3:Y:S04]  /*ace0*/  LDL.LU R2, [R1+0x18] ;  /* 0x0000180001027983 */ /* 0x008ee80000300800 */
[----:B------:R-:W4:Y:S01]  /*acf0*/  LDL.LU.64 R8, [R1] ;  /* 0x0000000001087983 */ /* 0x000f220000300a00 */
[----:B------:R-:W1:Y:S01]  /*ad00*/  S2UR UR4, SR_CgaCtaId ;  /* 0x00000000000479c3 */ /* 0x000e620000008800 */
[----:B------:R-:W-:Y:S01]  /*ad10*/  MOV R5, 0x3f800000 ;  /* 0x3f80000000057802 */ /* 0x000fe20000000f00 */
[----:B------:R-:W-:Y:S01]  /*ad20*/  UMOV UR5, 0x400 ;  /* 0x0000040000057882 */ /* 0x000fe20000000000 */
[----:B------:R-:W4:Y:S01]  /*ad30*/  S2R R0, SR_TID.X ;  /* 0x0000000000007919 */ /* 0x000f220000002100 */
[----:B------:R-:W-:Y:S01]  /*ad40*/  MOV R14, 0x3f800000 ;  /* 0x3f800000000e7802 */ /* 0x000fe20000000f00 */
[----:B------:R-:W-:-:S02]  /*ad50*/  UISETP.NE.AND UP0, UPT, UR17, -0x1, UPT ;  /* 0xffffffff1100788c */ /* 0x000fc4000bf05270 */
[----:B-1----:R-:W-:Y:S01]  /*ad60*/  ULEA UR4, UR4, UR5, 0x18 ;  /* 0x0000000504047291 */ /* 0x002fe2000f8ec03f */
[----:B--2---:R-:W1:Y:S04]  /*ad70*/  SHFL.BFLY PT, R7, R4, 0x2, 0x1f ;  /* 0x0c401f0004077f89 */ /* 0x004e6800000e0000 */
[----:B---3--:R-:W2:Y:S01]  /*ad80*/  SHFL.BFLY PT, R11, R2, 0x2, 0x1f ;  /* 0x0c401f00020b7f89 */ /* 0x008ea200000e0000 */
[----:B----4-:R-:W-:Y:S02]  /*ad90*/  SHF.R.S32.HI R9, RZ, 0x1f, R0 ;  /* 0x0000001fff097819 */ /* 0x010fe40000011400 */
[----:B------:R-:W-:Y:S02]  /*ada0*/  ISETP.GE.AND P3, PT, R8, UR16, PT ;  /* 0x0000001008007c0c */ /* 0x000fe4000bf66270 */
[----:B------:R-:W-:-:S02]  /*adb0*/  LEA.HI R13, R9, R0, RZ, 0x2 ;  /* 0x00000000090d7211 */ /* 0x000fc400078f10ff */
[----:B------:R-:W-:Y:S02]  /*adc0*/  LEA.HI R8, R9, R0, RZ, 0x5 ;  /* 0x0000000009087211 */ /* 0x000fe400078f28ff */
[----:B------:R-:W-:Y:S02]  /*add0*/  SHF.R.S32.HI R16, RZ, 0x1f, R13 ;  /* 0x0000001fff107819 */ /* 0x000fe4000001140d */
[----:B------:R-:W-:-:S04]  /*ade0*/  LOP3.LUT R15, R13, 0x3ffffffc, RZ, 0xc0, !PT ;  /* 0x3ffffffc0d0f7812 */ /* 0x000fc800078ec0ff */
[----:B------:R-:W-:Y:S01]  /*adf0*/  IADD3 R12, -R15, R0, RZ ;  /* 0x000000000f0c7210 */ /* 0x000fe20007ffe1ff */
[----:B-1----:R-:W-:Y:S01]  /*ae00*/  FADD.FTZ R7, R7, R4 ;  /* 0x0000000407077221 */ /* 0x002fe20000010000 */
[----:B--2---:R-:W-:-:S04]  /*ae10*/  FADD.FTZ R11, R11, R2 ;  /* 0x000000020b0b7221 */ /* 0x004fc80000010000 */
[----:B------:R-:W1:Y:S01]  /*ae20*/  SHFL.BFLY PT, R4, R7, 0x1, 0x1f ;  /* 0x0c201f0007047f89 */ /* 0x000e6200000e0000 */
[----:B------:R-:W2:Y:S03]  /*ae30*/  S2R R2, SR_TID.X ;  /* 0x0000000000027919 */ /* 0x000ea60000002100 */
[----:B------:R-:W3:Y:S01]  /*ae40*/  SHFL.BFLY PT, R10, R11, 0x1, 0x1f ;  /* 0x0c201f000b0a7f89 */ /* 0x000ee200000e0000 */
[----:B-1----:R-:W-:-:S05]  /*ae50*/  FADD.FTZ R4, R7, R4 ;  /* 0x0000000407047221 */ /* 0x002fca0000010000 */
[----:B------:R-:W-:Y:S01]  /*ae60*/  FSETP.NE.FTZ.AND P4, PT, R4, RZ, PT ;  /* 0x000000ff0400720b */ /* 0x000fe20003f95000 */
[----:B---3--:R-:W-:Y:S01]  /*ae70*/  FADD.FTZ R10, R11, R10 ;  /* 0x0000000a0b0a7221 */ /* 0x008fe20000010000 */
[----:B------:R-:W-:Y:S02]  /*ae80*/  LOP3.LUT R11, R8, 0xffffffe0, RZ, 0xc0, !PT ;  /* 0xffffffe0080b7812 */ /* 0x000fe400078ec0ff */
[----:B--2---:R-:W-:Y:S02]  /*ae90*/  SHF.R.S32.HI R7, RZ, 0x1f, R2 ;  /* 0x0000001fff077819 */ /* 0x004fe40000011402 */
[----:B------:R-:W-:Y:S02]  /*aea0*/  FSETP.NE.FTZ.AND P0, PT, R10, RZ, PT ;  /* 0x000000ff0a00720b */ /* 0x000fe40003f15000 */
[CC--:B------:R-:W-:Y:S02]  /*aeb0*/  LEA.HI R9, R7.reuse, R2.reuse, RZ, 0x5 ;  /* 0x0000000207097211 */ /* 0x0c0fe400078f28ff */
[----:B------:R-:W-:-:S03]  /*aec0*/  LEA.HI R6, R7, R2, RZ, 0x3 ;  /* 0x0000000207067211 */ /* 0x000fc600078f18ff */
[----:B------:R-:W1:Y:S01]  /*aed0*/  @P4 MUFU.RCP R5, R4 ;  /* 0x0000000400054308 */ /* 0x000e620000001000 */
[----:B------:R-:W-:Y:S02]  /*aee0*/  LOP3.LUT R9, R9, 0xffffffe0, RZ, 0xc0, !PT ;  /* 0xffffffe009097812 */ /* 0x000fe400078ec0ff */
[----:B------:R-:W-:Y:S02]  /*aef0*/  LOP3.LUT R7, R6, 0xfffffff8, RZ, 0xc0, !PT ;  /* 0xfffffff806077812 */ /* 0x000fe400078ec0ff */
[----:B------:R-:W-:Y:S02]  /*af00*/  IADD3 R9, R2, -R9, RZ ;  /* 0x8000000902097210 */ /* 0x000fe40007ffe0ff */
[----:B------:R-:W-:Y:S01]  /*af10*/  IADD3 R2, -R7, R2, RZ ;  /* 0x0000000207027210 */ /* 0x000fe20007ffe1ff */
[----:B------:R-:W2:Y:S01]  /*af20*/  @P0 MUFU.RCP R14, R10 ;  /* 0x0000000a000e0308 */ /* 0x000ea20000001000 */
[----:B------:R-:W-:Y:S02]  /*af30*/  SHF.R.S32.HI R7, RZ, 0x2, R13 ;  /* 0x00000002ff077819 */ /* 0x000fe4000001140d */
[----:B------:R-:W-:-:S02]  /*af40*/  IADD3 R0, R0, -R11, RZ ;  /* 0x8000000b00007210 */ /* 0x000fc40007ffe0ff */
[----:B------:R-:W-:Y:S02]  /*af50*/  LEA.HI R16, R16, R7, RZ, 0x3 ;  /* 0x0000000710107211 */ /* 0x000fe400078f18ff */
[----:B------:R-:W-:Y:S02]  /*af60*/  SHF.R.S32.HI R11, RZ, 0x5, R8 ;  /* 0x00000005ff0b7819 */ /* 0x000fe40000011408 */
[----:B------:R-:W-:Y:S01]  /*af70*/  LOP3.LUT R16, R16, 0xfffffff8, RZ, 0xc0, !PT ;  /* 0xfffffff810107812 */ /* 0x000fe200078ec0ff */
[----:B-1----:R-:W-:Y:S01]  /*af80*/  FMUL.FTZ R160, R5, R160 ;  /* 0x000000a005a07220 */ /* 0x002fe20000410000 */
[----:B------:R-:W-:Y:S01]  /*af90*/  LEA R12, R11, R12, 0x9 ;  /* 0x0000000c0b0c7211 */ /* 0x000fe200078e48ff */
[----:B------:R-:W-:Y:S01]  /*afa0*/  FMUL.FTZ R161, R5, R161 ;  /* 0x000000a105a17220 */ /* 0x000fe20000410000 */
[----:B------:R-:W-:Y:S01]  /*afb0*/  IADD3 R16, R7, -R16, RZ ;  /* 0x8000001007107210 */ /* 0x000fe20007ffe0ff */
[C---:B------:R-:W-:Y:S01]  /*afc0*/  FMUL.FTZ R156, R5.reuse, R156 ;  /* 0x0000009c059c7220 */ /* 0x040fe20000410000 */
[C---:B------:R-:W-:Y:S01]  /*afd0*/  FMUL.FTZ R157, R5.reuse, R157 ;  /* 0x0000009d059d7220 */ /* 0x040fe20000410000 */
[----:B------:R-:W-:Y:S01]  /*afe0*/  FMUL.FTZ R152, R5, R152 ;  /* 0x0000009805987220 */ /* 0x000fe20000410000 */
[----:B------:R-:W-:Y:S01]  /*aff0*/  SHF.L.U32 R7, R16, 0x6, RZ ;  /* 0x0000000610077819 */ /* 0x000fe200000006ff */
[----:B--2---:R-:W-:Y:S01]  /*b000*/  FMUL.FTZ R163, R14, R163 ;  /* 0x000000a30ea37220 */ /* 0x004fe20000410000 */
[----:B------:R-:W-:Y:S01]  /*b010*/  LOP3.LUT R8, R16, 0x1, RZ, 0xc0, !PT ;  /* 0x0000000110087812 */ /* 0x000fe200078ec0ff */
[C---:B------:R-:W-:Y:S01]  /*b020*/  FMUL.FTZ R162, R14.reuse, R162 ;  /* 0x000000a20ea27220 */ /* 0x040fe20000410000 */
[----:B------:R-:W-:Y:S01]  /*b030*/  LOP3.LUT R7, R7, 0x1c0, RZ, 0xc0, !PT ;  /* 0x000001c007077812 */ /* 0x000fe200078ec0ff */
[----:B------:R-:W-:Y:S01]  /*b040*/  FMUL.FTZ R159, R14, R159 ;  /* 0x0000009f0e9f7220 */ /* 0x000fe20000410000 */
[----:B------:R-:W-:Y:S01]  /*b050*/  ISETP.NE.U32.AND P5, PT, R8, 0x1, PT ;  /* 0x000000010800780c */ /* 0x000fe20003fa5070 */
[----:B------:R-:W-:Y:S01]  /*b060*/  FMUL.FTZ R158, R14, R158 ;  /* 0x0000009e0e9e7220 */ /* 0x000fe20000410000 */
[----:B------:R-:W-:Y:S01]  /*b070*/  LEA.HI R7, R7, R7, RZ, 0x1d ;  /* 0x0000000707077211 */ /* 0x000fe200078fe8ff */
[C---:B------:R-:W-:Y:S01]  /*b080*/  FMUL.FTZ R153, R5.reuse, R153 ;  /* 0x0000009905997220 */ /* 0x040fe20000410000 */
[----:B------:R-:W-:Y:S01]  /*b090*/  R2P PR, R16, 0x6 ;  /* 0x0000000610007804 */ /* 0x000fe20000000000 */
[----:B------:R-:W-:Y:S01]  /*b0a0*/  FMUL.FTZ R155, R14, R155 ;  /* 0x0000009b0e9b7220 */ /* 0x000fe20000410000 */
[----:B------:R-:W-:Y:S01]  /*b0b0*/  LEA R7, R12, R7, 0x1 ;  /* 0x000000070c077211 */ /* 0x000fe200078e08ff */
[C---:B------:R-:W-:Y:S01]  /*b0c0*/  FMUL.FTZ R154, R14.reuse, R154 ;  /* 0x0000009a0e9a7220 */ /* 0x040fe20000410000 */
[----:B------:R-:W-:Y:S01]  /*b0d0*/  MOV R8, 0x20 ;  /* 0x0000002000087802 */ /* 0x000fe20000000f00 */
[----:B------:R-:W-:Y:S01]  /*b0e0*/  FMUL.FTZ R148, R5, R148 ;  /* 0x0000009405947220 */ /* 0x000fe20000410000 */
[----:B------:R-:W-:Y:S01]  /*b0f0*/  LEA R7, R7, UR4, 0x1 ;  /* 0x0000000407077c11 */ /* 0x000fe2000f8e08ff */
[----:B------:R-:W-:Y:S01]  /*b100*/  FMUL.FTZ R149, R5, R149 ;  /* 0x0000009505957220 */ /* 0x000fe20000410000 */
[----:B------:R-:W-:Y:S01]  /*b110*/  MOV R12, 0x40 ;  /* 0x00000040000c7802 */ /* 0x000fe20000000f00 */
[C---:B------:R-:W-:Y:S01]  /*b120*/  FMUL.FTZ R151, R14.reuse, R151 ;  /* 0x000000970e977220 */ /* 0x040fe20000410000 */
[----:B------:R-:W-:Y:S01]  /*b130*/  FMUL.FTZ R150, R14, R150 ;  /* 0x000000960e967220 */ /* 0x000fe20000410000 */
[----:B------:R-:W-:Y:S01]  /*b140*/  IADD3 R13, R7, -0x10, RZ ;  /* 0xfffffff0070d7810 */ /* 0x000fe20007ffe0ff */
[C---:B------:R-:W-:Y:S01]  /*b150*/  FMUL.FTZ R144, R5.reuse, R144 ;  /* 0x0000009005907220 */ /* 0x040fe20000410000 */
[----:B------:R-:W-:Y:S01]  /*b160*/  SEL R8, R8, 0xffffffe0, !P1 ;  /* 0xffffffe008087807 */ /* 0x000fe20004800000 */
[----:B------:R-:W-:Y:S01]  /*b170*/  FMUL.FTZ R145, R5, R145 ;  /* 0x0000009105917220 */ /* 0x000fe20000410000 */
[C---:B------:R-:W-:Y:S01]  /*b180*/  FMUL.FTZ R147, R14.reuse, R147 ;  /* 0x000000930e937220 */ /* 0x040fe20000410000 */
[C---:B------:R-:W-:Y:S01]  /*b190*/  FMUL.FTZ R146, R14.reuse, R146 ;  /* 0x000000920e927220 */ /* 0x040fe20000410000 */
        /* <DEDUP_REMOVED lines=199> */
.L_x_1962:
        /* <DEDUP_REMOVED lines=24> */
.L_x_1963:
[----:B------:R-:W-:Y:S01]  /*bf90*/  ISETP.NE.AND P6, PT, RZ, UR7, PT ;  /* 0x00000007ff007c0c */ /* 0x000fe2000bfc5270 */
[----:B------:R-:W-:Y:S01]  /*bfa0*/  STS [R7+0x4000], R36 ;  /* 0x0040002407007388 */ /* 0x000fe20000000800 */
[----:B------:R-:W-:Y:S01]  /*bfb0*/  PLOP3.LUT P2, PT, PT, PT, PT, 0x8, 0x0 ;  /* 0x000000000000781c */ /* 0x000fe20003f4e170 */
[----:B------:R-:W1:Y:S01]  /*bfc0*/  S2UR UR4, SR_CTAID.X ;  /* 0x00000000000479c3 */ /* 0x000e620000002500 */
[----:B------:R-:W-:Y:S01]  /*bfd0*/  SHF.R.S32.HI R30, RZ, 0x3, R6 ;  /* 0x00000003ff1e7819 */ /* 0x000fe20000011406 */
[----:B------:R-:W-:Y:S01]  /*bfe0*/  STS [R7+0x4400], R38 ;  /* 0x0044002607007388 */ /* 0x000fe20000000800 */
[----:B------:R-:W2:Y:S01]  /*bff0*/  @P4 MUFU.LG2 R4, R4 ;  /* 0x0000000400044308 */ /* 0x000ea20000000c00 */
[----:B------:R-:W-:Y:S01]  /*c000*/  BSSY B0, `(.L_x_1964) ;  /* 0x0000071000007945 */ /* 0x000fe20003800000 */
[----:B------:R-:W-:Y:S01]  /*c010*/  IMAD.SHL.U32 R2, R2, 0x8, RZ ;  /* 0x0000000802027824 */ /* 0x000fe200078e00ff */
[----:B------:R-:W-:Y:S01]  /*c020*/  STS [R13+0x4000], R40 ;  /* 0x004000280d007388 */ /* 0x000fe20000000800 */
[----:B------:R-:W-:-:S03]  /*c030*/  VIADD R6, R30, 0x20 ;  /* 0x000000201e067836 */ /* 0x000fc60000000000 */
[----:B------:R-:W-:Y:S01]  /*c040*/  STS [R13+0x4400], R42 ;  /* 0x0044002a0d007388 */ /* 0x000fe20000000800 */
[----:B------:R-:W3:Y:S01]  /*c050*/  @!P6 LDC R5, c[0x0][0x2c4] ;  /* 0x0000b100ff05eb82 */ /* 0x000ee20000000800 */
[----:B------:R-:W-:Y:S01]  /*c060*/  @!P6 PLOP3.LUT P2, PT, P5, PT, PT, 0x80, 0x0 ;  /* 0x000000000000e81c */ /* 0x000fe20002f4f070 */
[----:B------:R-:W4:Y:S01]  /*c070*/  @P0 MUFU.LG2 R10, R10 ;  /* 0x0000000a000a0308 */ /* 0x000f220000000c00 */
[----:B------:R-:W-:Y:S01]  /*c080*/  STS [R15+0x4000], R44 ;  /* 0x0040002c0f007388 */ /* 0x000fe20000000800 */
[----:B------:R-:W-:Y:S01]  /*c090*/  LOP3.LUT P5, RZ, R0, 0x3, RZ, 0xc0, !PT ;  /* 0x0000000300ff7812 */ /* 0x000fe200078ac0ff */
[----:B------:R-:W-:Y:S02]  /*c0a0*/  VIADD R0, R30, 0x40 ;  /* 0x000000401e007836 */ /* 0x000fe40000000000 */
[----:B------:R-:W-:Y:S01]  /*c0b0*/  STS [R15+0x4400], R46 ;  /* 0x0044002e0f007388 */ /* 0x000fe20000000800 */
[----:B------:R-:W5:Y:S03]  /*c0c0*/  @!P6 LDC R12, c[0x0][0x270] ;  /* 0x00009c00ff0ceb82 */ /* 0x000f660000000800 */
[----:B------:R-:W-:Y:S04]  /*c0d0*/  STS [R17+0x4000], R48 ;  /* 0x0040003011007388 */ /* 0x000fe80000000800 */
[----:B------:R-:W-:Y:S01]  /*c0e0*/  STS [R17+0x4400], R50 ;  /* 0x0044003211007388 */ /* 0x000fe20000000800 */
[----:B------:R-:W2:Y:S03]  /*c0f0*/  @P6 LDC.64 R28, c[0x0][0x2c0] ;  /* 0x0000b000ff1c6b82 */ /* 0x000ea60000000a00 */
[----:B------:R-:W-:Y:S04]  /*c100*/  STS [R19+0x4000], R52 ;  /* 0x0040003413007388 */ /* 0x000fe80000000800 */
[----:B------:R-:W-:Y:S01]  /*c110*/  STS [R19+0x4400], R54 ;  /* 0x0044003613007388 */ /* 0x000fe20000000800 */
[----:B---3--:R-:W3:Y:S01]  /*c120*/  @P2 LDC R5, c[0x0][0x2e4] ;  /* 0x0000b900ff052b82 */ /* 0x008ee20000000800 */
[----:B------:R-:W-:-:S02]  /*c130*/  ISETP.GE.AND P2, PT, R6, UR16, PT ;  /* 0x0000001006007c0c */ /* 0x000fc4000bf46270 */
[----:B------:R-:W-:Y:S04]  /*c140*/  STS [R21+0x4000], R56 ;  /* 0x0040003815007388 */ /* 0x000fe80000000800 */
[----:B------:R-:W-:Y:S01]  /*c150*/  STS [R21+0x4400], R58 ;  /* 0x0044003a15007388 */ /* 0x000fe20000000800 */
[----:B------:R-:W4:Y:S03]  /*c160*/  @P0 LDC R6, c[0x0][0x2e8] ;  /* 0x0000ba00ff060b82 */ /* 0x000f260000000800 */
[----:B------:R-:W-:Y:S04]  /*c170*/  STS [R23+0x4000], R60 ;  /* 0x0040003c17007388 */ /* 0x000fe80000000800 */
[----:B------:R-:W-:Y:S01]  /*c180*/  STS [R23+0x4400], R62 ;  /* 0x0044003e17007388 */ /* 0x000fe20000000800 */
[----:B--2---:R-:W-:-:S03]  /*c190*/  @P6 IMAD R28, R29, R28, RZ ;  /* 0x0000001c1d1c6224 */ /* 0x004fc600078e02ff */
[----:B------:R-:W-:Y:S04]  /*c1a0*/  STS [R25+0x4000], R64 ;  /* 0x0040004019007388 */ /* 0x000fe80000000800 */
[----:B------:R-:W-:Y:S01]  /*c1b0*/  STS [R25+0x4400], R66 ;  /* 0x0044004219007388 */ /* 0x000fe20000000800 */
[----:B---3--:R-:W-:-:S03]  /*c1c0*/  @!P6 IMAD.MOV.U32 R28, RZ, RZ, R5 ;  /* 0x000000ffff1ce224 */ /* 0x008fc600078e0005 */
        /* <DEDUP_REMOVED lines=26> */
[----:B--2---:R-:W1:Y:S03]  /*c370*/  @P6 LDC R13, c[0x0][0x2c0] ;  /* 0x0000b000ff0d6b82 */ /* 0x004e660000000800 */
[----:B------:R-:W-:Y:S04]  /*c380*/  STS [R21+0xc000], R120 ;  /* 0x00c0007815007388 */ /* 0x000fe80000000800 */
[----:B------:R2:W-:Y:S01]  /*c390*/  STS [R21+0xc400], R122 ;  /* 0x00c4007a15007388 */ /* 0x0005e20000000800 */
[----:B---3--:R-:W-:-:S02]  /*c3a0*/  @P6 IMAD.MOV.U32 R15, RZ, RZ, 0x1 ;  /* 0x00000001ff0f6424 */ /* 0x008fc400078e00ff */
[----:B-----5:R-:W-:Y:S01]  /*c3b0*/  @!P6 IMAD R15, R5, R12, RZ ;  /* 0x0000000c050fe224 */ /* 0x020fe200078e02ff */
[----:B------:R-:W-:Y:S01]  /*c3c0*/  STS [R23+0xc000], R124 ;  /* 0x00c0007c17007388 */ /* 0x000fe20000000800 */
[----:B------:R-:W-:Y:S01]  /*c3d0*/  SHF.R.S32.HI R12, RZ, 0x1f, R11 ;  /* 0x0000001fff0c7819 */ /* 0x000fe2000001140b */
[----:B------:R-:W-:Y:S02]  /*c3e0*/  @P4 FMUL.FTZ R5, R4, 0.69314718246459960938 ;  /* 0x3f31721804054820 */ /* 0x000fe40000410000 */
[----:B------:R-:W-:Y:S04]  /*c3f0*/  STS [R23+0xc400], R126 ;  /* 0x00c4007e17007388 */ /* 0x000fe80000000800 */
[----:B------:R-:W-:Y:S04]  /*c400*/  STS [R25+0xc000], R128 ;  /* 0x00c0008019007388 */ /* 0x000fe80000000800 */
[----:B------:R3:W-:Y:S01]  /*c410*/  STS [R25+0xc400], R14 ;  /* 0x00c4000e19007388 */ /* 0x0007e20000000800 */
[----:B------:R-:W-:Y:S01]  /*c420*/  @!P6 IMAD.MOV.U32 R13, RZ, RZ, 0x1 ;  /* 0x00000001ff0de424 */ /* 0x000fe200078e00ff */
[----:B------:R-:W-:Y:S03]  /*c430*/  BAR.SYNC.DEFER_BLOCKING 0x0 ;  /* 0x0000000000007b1d */ /* 0x000fe60000010000 */
[----:B-1----:R-:W-:-:S05]  /*c440*/  IMAD R4, R13, UR4, RZ ;  /* 0x000000040d047c24 */ /* 0x002fca000f8e02ff */
[----:B--2---:R-:W1:Y:S01]  /*c450*/  @P4 LDC R21, c[0x0][0x2e8] ;  /* 0x0000ba00ff154b82 */ /* 0x004e620000000800 */
[----:B------:R-:W2:Y:S01]  /*c460*/  S2R R8, SR_CTAID.Y ;  /* 0x0000000000087919 */ /* 0x000ea20000002600 */
[----:B------:R-:W5:Y:S01]  /*c470*/  S2R R7, SR_CTAID.Z ;  /* 0x0000000000077919 */ /* 0x000f620000002700 */
[----:B---3--:R-:W-:Y:S02]  /*c480*/  LEA.HI R14, R12, R11, RZ, 0x3 ;  /* 0x0000000b0c0e7211 */ /* 0x008fe400078f18ff */
[----:B------:R-:W-:Y:S01]  /*c490*/  SHF.R.S32.HI R12, RZ, 0x1f, R9 ;  /* 0x0000001fff0c7819 */ /* 0x000fe20000011409 */
[----:B------:R3:W1:Y:S01]  /*c4a0*/  LDS.128 R16, [R242+0x3000] ;  /* 0x00300000f2107984 */ /* 0x0006620000000c00 */
[----:B------:R-:W-:Y:S02]  /*c4b0*/  LOP3.LUT R14, R14, 0xffffff8, RZ, 0xc0, !PT ;  /* 0x0ffffff80e0e7812 */ /* 0x000fe400078ec0ff */
[----:B------:R-:W-:-:S03]  /*c4c0*/  LEA.HI R12, R12, R9, RZ, 0x2 ;  /* 0x000000090c0c7211 */ /* 0x000fc600078f10ff */
[----:B------:R-:W-:Y:S02]  /*c4d0*/  IMAD.IADD R14, R11, 0x1, -R14 ;  /* 0x000000010b0e7824 */ /* 0x000fe400078e0a0e */
[----:B------:R-:W-:Y:S02]  /*c4e0*/  IMAD.MOV.U32 R11, RZ, RZ, 0x7f800000 ;  /* 0x7f800000ff0b7424 */ /* 0x000fe400078e00ff */
[----:B--2---:R-:W-:Y:S01]  /*c4f0*/  IMAD R8, R8, R15, RZ ;  /* 0x0000000f08087224 */ /* 0x004fe200078e02ff */
[----:B------:R-:W-:-:S04]  /*c500*/  SHF.R.S32.HI R15, RZ, 0x2, R12 ;  /* 0x00000002ff0f7819 */ /* 0x000fc8000001140c */
[----:B------:R-:W-:Y:S02]  /*c510*/  SEL R8, R8, RZ, !P1 ;  /* 0x000000ff08087207 */ /* 0x000fe40004800000 */
[----:B------:R-:W-:Y:S02]  /*c520*/  ISETP.GE.AND P1, PT, R0, UR16, PT ;  /* 0x0000001000007c0c */ /* 0x000fe4000bf26270 */
[----:B------:R-:W-:Y:S01]  /*c530*/  MOV R0, 0x7f800000 ;  /* 0x7f80000000007802 */ /* 0x000fe20000000f00 */
[----:B-1----:R-:W-:Y:S01]  /*c540*/  @P4 FFMA.FTZ R0, R164, R21, R5 ;  /* 0x00000015a4004223 */ /* 0x002fe20000010005 */
[----:B-----5:R-:W-:Y:S01]  /*c550*/  IMAD R5, R7, R28, R8 ;  /* 0x0000001c07057224 */ /* 0x020fe200078e0208 */
[----:B------:R-:W-:Y:S01]  /*c560*/  LEA R14, R14, R15, 0x4 ;  /* 0x0000000f0e0e7211 */ /* 0x000fe200078e20ff */
[----:B------:R-:W-:Y:S02]  /*c570*/  IMAD.SHL.U32 R8, R4, 0x80, RZ ;  /* 0x0000008004087824 */ /* 0x000fe400078e00ff */
[----:B----4-:R-:W-:-:S03]  /*c580*/  @P0 FMUL.FTZ R4, R10, 0.69314718246459960938 ;  /* 0x3f3172180a040820 */ /* 0x010fc60000410000 */
[--C-:B------:R-:W-:Y:S01]  /*c590*/  IADD3 R10, P6, P4, R8, R26, R5.reuse ;  /* 0x0000001a080a7210 */ /* 0x100fe20007cde005 */
[----:B------:R-:W-:Y:S01]  /*c5a0*/  @P0 FFMA.FTZ R11, R3, R6, R4 ;  /* 0x00000006030b0223 */ /* 0x000fe20000010004 */
[----:B------:R-:W-:Y:S02]  /*c5b0*/  SHF.R.S32.HI R9, RZ, 0x1f, R8 ;  /* 0x0000001fff097819 */ /* 0x000fe40000011408 */
        /* <DEDUP_REMOVED lines=21> */
.L_x_1965:
[----:B------:R-:W-:Y:S05]  /*c710*/  BSYNC B0 ;  /* 0x0000000000007941 */ /* 0x000fea0003800000 */
.L_x_1964:
[----:B-1----:R-:W-:Y:S01]  /*c720*/  SHF.R.S32.HI R4, RZ, 0x1f, R7 ;  /* 0x0000001fff047819 */ /* 0x002fe20000011407 */
[----:B------:R-:W-:Y:S01]  /*c730*/  ULDC.64 UR4, c[0x0][0x2a0] ;  /* 0x0000a80000047ab9 */ /* 0x000fe20000000a00 */
[----:B------:R-:W-:Y:S01]  /*c740*/  SHF.R.S32.HI R3, RZ, 0x1f, R2 ;  /* 0x0000001fff037819 */ /* 0x000fe20000011402 */
[----:B------:R1:W2:Y:S01]  /*c750*/  LDS.128 R20, [R242] ;  /* 0x00000000f2147984 */ /* 0x0002a20000000c00 */
[----:B------:R-:W-:Y:S01]  /*c760*/  IADD3 R26, P0, R2, UR8, RZ ;  /* 0x00000008021a7c10 */ /* 0x000fe2000ff1e0ff */
[----:B------:R-:W-:Y:S01]  /*c770*/  IMAD R4, R4, UR4, RZ ;  /* 0x0000000404047c24 */ /* 0x000fe2000f8e02ff */
[----:B------:R-:W-:Y:S01]  /*c780*/  SHF.R.S32.HI R31, RZ, 0x1f, R30 ;  /* 0x0000001fff1f7819 */ /* 0x000fe2000001141e */
[----:B------:R1:W3:Y:S01]  /*c790*/  LDS.128 R12, [R242+0x4000] ;  /* 0x00400000f20c7984 */ /* 0x0002e20000000c00 */
[----:B------:R-:W-:Y:S01]  /*c7a0*/  IADD3.X R27, R3, UR6, RZ, P0, !PT ;  /* 0x00000006031b7c10 */ /* 0x000fe200087fe4ff */
[C---:B------:R-:W-:Y:S01]  /*c7b0*/  IMAD R29, R7.reuse, UR5, R4 ;  /* 0x00000005071d7c24 */ /* 0x040fe2000f8e0204 */
[----:B------:R-:W-:Y:S01]  /*c7c0*/  IADD3 R0, R30, 0x60, RZ ;  /* 0x000000601e007810 */ /* 0x000fe20007ffe0ff */
[----:B------:R1:W4:Y:S01]  /*c7d0*/  LDS.128 R8, [R242+0x8000] ;  /* 0x00800000f2087984 */ /* 0x0003220000000c00 */
[----:B------:R-:W-:Y:S01]  /*c7e0*/  IMAD.U32 R25, RZ, RZ, UR18 ;  /* 0x00000012ff197e24 */ /* 0x000fe2000f8e00ff */
[----:B------:R-:W-:Y:S01]  /*c7f0*/  BSSY B0, `(.L_x_1966) ;  /* 0x0000019000007945 */ /* 0x000fe20003800000 */
[----:B------:R-:W-:Y:S01]  /*c800*/  IMAD.WIDE.U32 R26, R7, UR4, R26 ;  /* 0x00000004071a7c25 */ /* 0x000fe2000f8e001a */
[----:B------:R-:W-:Y:S01]  /*c810*/  ISETP.GE.AND P0, PT, R0, UR16, PT ;  /* 0x0000001000007c0c */ /* 0x000fe2000bf06270 */
        /* <DEDUP_REMOVED lines=22> */
.L_x_1967:
[----:B------:R-:W-:Y:S05]  /*c980*/  BSYNC B0 ;  /* 0x0000000000007941 */ /* 0x000fea0003800000 */
.L_x_1966:
        /* <DEDUP_REMOVED lines=27> */
.L_x_1969:
[----:B------:R-:W-:Y:S05]  /*cb40*/  BSYNC B0 ;  /* 0x0000000000007941 */ /* 0x000fea0003800000 */
.L_x_1968:
        /* <DEDUP_REMOVED lines=27> */
.L_x_1971:
[----:B------:R-:W-:Y:S05]  /*cd00*/  BSYNC B0 ;  /* 0x0000000000007941 */ /* 0x000fea0003800000 */
.L_x_1970:
        /* <DEDUP_REMOVED lines=27> */
.L_x_1936:
        /* <DEDUP_REMOVED lines=51> */
[C---:B------:R-:W-:Y:S01]  /*d1f0*/  VIADD R5, R12.reuse, 0x20 ;  /* 0x000000200c057836 */ /* 0x040fe20000000000 */
        /* <DEDUP_REMOVED lines=38> */
.L_x_1973:
[----:B------:R-:W-:Y:S05]  /*d460*/  BSYNC B0 ;  /* 0x0000000000007941 */ /* 0x000fea0003800000 */
.L_x_1972:
        /* <DEDUP_REMOVED lines=25> */
.L_x_1975:
[----:B------:R-:W-:Y:S05]  /*d600*/  BSYNC B0 ;  /* 0x0000000000007941 */ /* 0x000fea0003800000 */
.L_x_1974:
        /* <DEDUP_REMOVED lines=24> */
.L_x_1977:
[----:B------:R-:W-:Y:S05]  /*d790*/  BSYNC B0 ;  /* 0x0000000000007941 */ /* 0x000fea0003800000 */
.L_x_1976:
        /* <DEDUP_REMOVED lines=27> */
.L_x_1979:
[----:B------:R-:W-:Y:S05]  /*d950*/  BSYNC B0 ;  /* 0x0000000000007941 */ /* 0x000fea0003800000 */
.L_x_1978:
        /* <DEDUP_REMOVED lines=10> */
.L_x_1981:
[----:B------:R-:W-:Y:S05]  /*da00*/  BSYNC B0 ;  /* 0x0000000000007941 */ /* 0x000fea0003800000 */
.L_x_1980:
        /* <DEDUP_REMOVED lines=10> */
.L_x_1983:
[----:B------:R-:W-:Y:S05]  /*dab0*/  BSYNC B0 ;  /* 0x0000000000007941 */ /* 0x000fea0003800000 */
.L_x_1982:
        /* <DEDUP_REMOVED lines=10> */
.L_x_1985:
[----:B------:R-:W-:Y:S05]  /*db60*/  BSYNC B0 ;  /* 0x0000000000007941 */ /* 0x000fea0003800000 */
.L_x_1984:
        /* <DEDUP_REMOVED lines=10> */
.L_x_1986:
        /* <DEDUP_REMOVED lines=15> */
.L_x_2423:


//--------------------- .text._ZN5flash16flash_fwd_kernelI23Flash_fwd_kernel_traitsILi256ELi128ELi64ELi8ELb0ELb0EN7cutlass10bfloat16_tE19Flash_kernel_traitsILi256ELi128ELi64ELi8ES3_EELb1ELb0ELb1ELb0ELb0ELb1ELb0ELb0EEEvNS_16Flash_fwd_paramsE --------------------------
	.section	.text._ZN5flash16flash_fwd_kernelI23Flash_fwd_kernel_traitsILi256ELi128ELi64ELi8ELb0ELb0EN7cutlass10bfloat16_tE19Flash_kernel_traitsILi256ELi128ELi64ELi8ES3_EELb1ELb0ELb1ELb0ELb0ELb1ELb0ELb0EEEvNS_16Flash_fwd_paramsE,"ax",@progbits
	.align	128
        .global         _ZN5flash16flash_fwd_kernelI23Flash_fwd_kernel_traitsILi256ELi128ELi64ELi8ELb0ELb0EN7cutlass10bfloat16_tE19Flash_kernel_traitsILi256ELi128ELi64ELi8ES3_EELb1ELb0ELb1ELb0ELb0ELb1ELb0ELb0EEEvNS_16Flash_fwd_paramsE
        .type           _ZN5flash16flash_fwd_kernelI23Flash_fwd_kernel_traitsILi256ELi128ELi64ELi8ELb0ELb0EN7cutlass10bfloat16_tE19Flash_kernel_traitsILi256ELi128ELi64ELi8ES3_EELb1ELb0ELb1ELb0ELb0ELb1ELb0ELb0EEEvNS_16Flash_fwd_paramsE,@function
        .size           _ZN5flash16flash_fwd_kernelI23Flash_fwd_kernel_traitsILi256ELi128ELi64ELi8ELb0ELb0EN7cutlass10bfloat16_tE19Flash_kernel_traitsILi256ELi128ELi64ELi8ES3_EELb1ELb0ELb1ELb0ELb0ELb1ELb0ELb0EEEvNS_16Flash_fwd_paramsE,(.L_x_2424 - _ZN5flash16flash_fwd_kernelI23Flash_fwd_kernel_traitsILi256ELi128ELi64ELi8ELb0ELb0EN7cutlass10bfloat16_tE19Flash_kernel_traitsILi256ELi128ELi64ELi8ES3_EELb1ELb0ELb1ELb0ELb0ELb1ELb0ELb0EEEvNS_16Flash_fwd_paramsE)
        .other          _ZN5flash16flash_fwd_kernelI23Flash_fwd_kernel_traitsILi256ELi128ELi64ELi8ELb0ELb0EN7cutlass10bfloat16_tE19Flash_kernel_traitsILi256ELi128ELi64ELi8ES3_EELb1ELb0ELb1ELb0ELb0ELb1ELb0ELb0EEEvNS_16Flash_fwd_paramsE,@"STO_CUDA_ENTRY STV_DEFAULT"
_ZN5flash16flash_fwd_kernelI23Flash_fwd_kernel_traitsILi256ELi128ELi64ELi8ELb0ELb0EN7cutlass10bfloat16_tE19Flash_kernel_traitsILi256ELi128ELi64ELi8ES3_EELb1ELb0ELb1ELb0ELb0ELb1ELb0ELb0EEEvNS_16Flash_fwd_paramsE:
.text._ZN5flash16flash_fwd_kernelI23Flash_fwd_kernel_traitsILi256ELi128ELi64ELi8ELb0ELb0EN7cutlass10bfloat16_tE19Flash_kernel_traitsILi256ELi128ELi64ELi8ES3_EELb1ELb0ELb1ELb0ELb0ELb1ELb0ELb0EEEvNS_16Flash_fwd_paramsE:
        /* <DEDUP_REMOVED lines=27> */
[----:B------:R-:W-:Y:S02]  /*01b0*/  IMAD.U32 R14, RZ, RZ, UR10 ;  /* 0x0000000aff0e7e24 */ /* 0x000fe4000f8e00ff */
        /* <DEDUP_REMOVED lines=9> */
[----:B------:R-:W-:Y:S01]  /*0250*/  UIMAD.WIDE UR6, UR17, 0x4, UR6 ;  /* 0x00000004110678a5 */ /* 0x000fe2000f8e0206 */
[----:B------:R-:W-:Y:S02]  /*0260*/  @UP1 ULDC.64 UR10, c[0x0][0x300] ;  /* 0x0000c000000a1ab9 */ /* 0x000fe40000000a00 */
[----:B------:R-:W-:Y:S01]  /*0270*/  @UP1 UIMAD.WIDE UR10, UR17, 0x4, UR10 ;  /* 0x00000004110a18a5 */ /* 0x000fe2000f8e020a */
[----:B----4-:R-:W-:-:S02]  /*0280*/  @P2 R2UR UR36, R8 ;  /* 0x00000000082422ca */ /* 0x010fc400000e0000 */
        /* <DEDUP_REMOVED lines=14> */
[----:B------:R-:W4:Y:S04]  /*0370*/  @P0 LDG.E R9, desc[UR32][R14.64] ;  /* 0x000000200e090981 */ /* 0x000f28000c1e1900 */
[----:B------:R-:W5:Y:S01]  /*0380*/  @!P2 LDG.E R0, desc[UR32][R4.64] ;  /* 0x000000200400a981 */ /* 0x000f62000c1e1900 */
[----:B-1----:R-:W-:-:S02]  /*0390*/  IMAD.U32 R12, RZ, RZ, UR10 ;  /* 0x0000000aff0c7e24 */ /* 0x002fc4000f8e00ff */
[----:B------:R-:W-:-:S05]  /*03a0*/  IMAD.U32 R13, RZ, RZ, UR11 ;  /* 0x0000000bff0d7e24 */ /* 0x000fca000f8e00ff */
[----:B------:R1:W2:Y:S01]  /*03b0*/  @P1 LDG.E R8, desc[UR32][R12.64] ;  /* 0x000000200c081981 */ /* 0x0002a2000c1e1900 */
        /* <DEDUP_REMOVED lines=8> */
[----:B-1----:R-:W-:Y:S02]  /*0440*/  LOP3.LUT R13, R19, 0xffffffe0, RZ, 0xc0, !PT ;  /* 0xffffffe0130d7812 */ /* 0x002fe400078ec0ff */
[----:B-----5:R-:W-:Y:S02]  /*0450*/  @!P2 R2UR UR8, R0 ;  /* 0x000000000008a2ca */ /* 0x020fe400000e0000 */
[----:B------:R-:W-:Y:S01]  /*0460*/  ISETP.NE.AND.EX P2, PT, RZ, UR5, PT, P0 ;  /* 0x00000005ff007c0c */ /* 0x000fe2000bf45300 */
[----:B------:R-:W-:Y:S01]  /*0470*/  USHF.L.U32 UR4, UR7, 0x5, URZ ;  /* 0x0000000507047899 */ /* 0x000fe2000800063f */
[----:B------:R-:W-:Y:S01]  /*0480*/  IMAD.IADD R13, R6, 0x1, -R13 ;  /* 0x00000001060d7824 */ /* 0x000fe200078e0a0d */
[----:B------:R-:W-:Y:S02]  /*0490*/  @UP2 UIADD3 UR29, UR29, -UR27, URZ ;  /* 0x8000001b1d1d2290 */ /* 0x000fe4000fffe03f */
[----:B------:R-:W-:-:S02]  /*04a0*/  USHF.R.S32.HI UR5, URZ, 0x1f, UR4 ;  /* 0x0000001f3f057899 */ /* 0x000fc40008011404 */
[--C-:B------:R-:W-:Y:S02]  /*04b0*/  SHF.R.S32.HI R0, RZ, 0x1f, R13.reuse ;  /* 0x0000001fff007819 */ /* 0x100fe4000001140d */
[----:B--2---:R-:W-:Y:S02]  /*04c0*/  @P1 R2UR UR18, R8 ;  /* 0x00000000081212ca */ /* 0x004fe400000e0000 */
[----:B------:R-:W-:Y:S01]  /*04d0*/  IADD3 R12, P1, P0, R2, UR4, R13 ;  /* 0x00000004020c7c10 */ /* 0x000fe2000f83e00d */
[----:B------:R-:W-:-:S03]  /*04e0*/  @!UP2 ULDC UR29, c[0x0][0x2c4] ;  /* 0x0000b100001daab9 */ /* 0x000fc60000000800 */
[----:B------:R-:W-:Y:S01]  /*04f0*/  IADD3.X R3, R3, UR5, R0, P1, P0 ;  /* 0x0000000503037c10 */ /* 0x000fe20008fe0400 */
[----:B------:R-:W-:Y:S08]  /*0500*/  @!P2 BRA `(.L_x_1987) ;  /* 0x00000000001ca947 */ /* 0x000ff00003800000 */
[----:B------:R-:W-:-:S13]  /*0510*/  PLOP3.LUT P0, PT, PT, PT, UP3, 0x80, 0x0 ;  /* 0x000000000000781c */ /* 0x000fda0003f0f038 */
[----:B------:R-:W2:Y:S04]  /*0520*/  @P0 LDG.E R0, desc[UR32][R4.64+0x4] ;  /* 0x0000042004000981 */ /* 0x000ea8000c1e1900 */
[----:B------:R-:W3:Y:S01]  /*0530*/  @!P0 LDG.E R2, desc[UR32][R4.64] ;  /* 0x0000002004028981 */ /* 0x000ee2000c1e1900 */
[----:B--2---:R-:W-:-:S13]  /*0540*/  @P0 R2UR UR7, R0 ;  /* 0x00000000000702ca */ /* 0x004fda00000e0000 */
[----:B------:R-:W-:-:S07]  /*0550*/  @UP3 UIADD3 UR7, UR7, -UR8, URZ ;  /* 0x8000000807073290 */ /* 0x000fce000fffe03f */
[----:B---3--:R-:W-:Y:S01]  /*0560*/  @!P0 R2UR UR7, R2 ;  /* 0x00000000020782ca */ /* 0x008fe200000e0000 */
[----:B------:R-:W-:-:S14]  /*0570*/  BRA `(.L_x_1988) ;  /* 0x0000000000047947 */ /* 0x000fdc0003800000 */
.L_x_1987:
[----:B------:R-:W-:-:S03]  /*0580*/  ULDC UR7, c[0x0][0x2c8] ;  /* 0x0000b20000077ab9 */ /* 0x000fc60000000800 */
.L_x_1988:
        /* <DEDUP_REMOVED lines=47> */
[----:B------:R-:W-:Y:S01]  /*0880*/  USHF.R.S32.HI UR13, URZ, 0x1f, UR9 ;  /* 0x0000001f3f0d7899 */ /* 0x000fe20008011409 */
[----:B------:R-:W-:Y:S01]  /*0890*/  LOP3.LUT P3, RZ, R6, 0x7, RZ, 0xc0, !PT ;  /* 0x0000000706ff7812 */ /* 0x000fe2000786c0ff */
[----:B------:R-:W-:Y:S01]  /*08a0*/  UISETP.NE.AND UP2, UPT, UR7, URZ, UPT ;  /* 0x0000003f0700728c */ /* 0x000fe2000bf45270 */
[----:B------:R-:W-:Y:S01]  /*08b0*/  LOP3.LUT R3, R12, 0x1ffffff8, RZ, 0xc0, !PT ;  /* 0x1ffffff80c037812 */ /* 0x000fe200078ec0ff */
[----:B------:R-:W-:Y:S01]  /*08c0*/  UIADD3 UR29, -UR12, UR29, URZ ;  /* 0x0000001d0c1d7290 */ /* 0x000fe2000fffe13f */
[----:B------:R-:W-:Y:S01]  /*08d0*/  SHF.R.S32.HI R12, RZ, 0x3, R12 ;  /* 0x00000003ff0c7819 */ /* 0x000fe2000001140c */
[----:B------:R-:W-:Y:S01]  /*08e0*/  IMAD.U32 R11, RZ, RZ, UR28 ;  /* 0x0000001cff0b7e24 */ /* 0x000fe2000f8e00ff */
[----:B------:R-:W-:Y:S01]  /*08f0*/  BSSY B0, `(.L_x_1990) ;  /* 0x000004a000007945 */ /* 0x000fe20003800000 */
        /* <DEDUP_REMOVED lines=22> */
[----:B------:R-:W-:Y:S01]  /*0a60*/  @!UP2 ULDC UR7, c[0x0][0x2c4] ;  /* 0x0000b1000007aab9 */ /* 0x000fe20000000800 */
[----:B------:R-:W-:Y:S01]  /*0a70*/  @UP2 UIMAD UR15, UR5, UR4, URZ ;  /* 0x00000004050f22a4 */ /* 0x000fe2000f8e023f */
[----:B------:R-:W-:Y:S01]  /*0a80*/  IMAD.WIDE R10, R11, 0x80, R12 ;  /* 0x000000800b0a7825 */ /* 0x000fe200078e020c */
[----:B------:R-:W-:Y:S01]  /*0a90*/  @!UP1 UIADD3 UR11, UR19, UR8, URZ ;  /* 0x00000008130b9290 */ /* 0x000fe2000fffe03f */
[----:B------:R-:W-:Y:S01]  /*0aa0*/  ULDC.64 UR4, c[0x0][0x2a0] ;  /* 0x0000a80000047ab9 */ /* 0x000fe20000000a00 */
[----:B------:R-:W-:Y:S01]  /*0ab0*/  @UP0 ULDC UR7, c[0x0][0x2e4] ;  /* 0x0000b90000070ab9 */ /* 0x000fe20000000800 */
[----:B------:R-:W-:Y:S01]  /*0ac0*/  @UP2 UMOV UR8, 0x1 ;  /* 0x0000000100082882 */ /* 0x000fe20000000000 */
[----:B------:R-:W-:Y:S01]  /*0ad0*/  UIMAD UR13, UR13, UR4, URZ ;  /* 0x000000040d0d72a4 */ /* 0x000fe2000f8e023f */
[----:B------:R-:W-:Y:S01]  /*0ae0*/  IMAD.U32 R7, RZ, RZ, UR4 ;  /* 0x00000004ff077e24 */ /* 0x000fe2000f8e00ff */
        /* <DEDUP_REMOVED lines=42> */
.L_x_1991:
[----:B------:R-:W-:Y:S05]  /*0d90*/  BSYNC B0 ;  /* 0x0000000000007941 */ /* 0x000fea0003800000 */
.L_x_1990:
        /* <DEDUP_REMOVED lines=20> */
.L_x_1993:
[----:B------:R-:W-:Y:S05]  /*0ee0*/  BSYNC B0 ;  /* 0x0000000000007941 */ /* 0x000fea0003800000 */
.L_x_1992:
        /* <DEDUP_REMOVED lines=18> */
.L_x_1995:
[----:B------:R-:W-:Y:S05]  /*1010*/  BSYNC B0 ;  /* 0x0000000000007941 */ /* 0x000fea0003800000 */
.L_x_1994:
        /* <DEDUP_REMOVED lines=17> */
.L_x_1997:
[----:B------:R-:W-:Y:S05]  /*1130*/  BSYNC B0 ;  /* 0x0000000000007941 */ /* 0x000fea0003800000 */
.L_x_1996:
        /* <DEDUP_REMOVED lines=10> */
.L_x_1999:
[----:B------:R-:W-:Y:S05]  /*11e0*/  BSYNC B0 ;  /* 0x0000000000007941 */ /* 0x000fea0003800000 */
.L_x_1998:
        /* <DEDUP_REMOVED lines=10> */
.L_x_2001:
[----:B------:R-:W-:Y:S05]  /*1290*/  BSYNC B0 ;  /* 0x0000000000007941 */ /* 0x000fea0003800000 */
.L_x_2000:
        /* <DEDUP_REMOVED lines=10> */
.L_x_2003:
[----:B------:R-:W-:Y:S05]  /*1340*/  BSYNC B0 ;  /* 0x0000000000007941 */ /* 0x000fea0003800000 */
.L_x_2002:
        /* <DEDUP_REMOVED lines=10> */
.L_x_1989:
[----:B------:R-:W1:Y:S01]  /*13f0*/  LDC R10, c[0x0][0x278] ;  /* 0x00009e00ff0a7b82 */ /* 0x000e620000000800 */
[----:B------:R-:W2:Y:S01]  /*1400*/  S2R R0, SR_CTAID.Z ;  /* 0x0000000000007919 */ /* 0x000ea20000002700 */
[----:B------:R-:W-:Y:S01]  /*1410*/  UISETP.NE.AND UP0, UPT, UR27, -0x1, UPT ;  /* 0xffffffff1b00788c */ /* 0x000fe2000bf05270 */
[----:B------:R-:W-:Y:S01]  /*1420*/  IMAD.U32 R17, RZ, RZ, UR28 ;  /* 0x0000001cff117e24 */ /* 0x000fe2000f8e00ff */
[----:B------:R-:W-:Y:S01]  /*1430*/  UIADD3 UR34, UR35, -0x1, URZ ;  /* 0xffffffff23227890 */ /* 0x000fe2000fffe03f */
[----:B------:R-:W-:-:S03]  /*1440*/  LEA.HI R23, R7, R6, RZ, 0x6 ;  /* 0x0000000607177211 */ /* 0x000fc600078f30ff */
[----:B------:R-:W-:Y:S02]  /*1450*/  UIMAD UR16, UR34, -0x40, UR13 ;  /* 0xffffffc0221078a4 */ /* 0x000fe4000f8e020d */
[----:B------:R-:W-:-:S03]  /*1460*/  IMAD.SHL.U32 R23, R23, 0x8, RZ ;  /* 0x0000000817177824 */ /* 0x000fc600078e00ff */
[----:B------:R-:W-:Y:S01]  /*1470*/  @UP0 ULDC.64 UR4, c[0x0][0x240] ;  /* 0x0000900000040ab9 */ /* 0x000fe20000000a00 */
[----:B------:R-:W-:Y:S02]  /*1480*/  @!UP0 USHF.R.S32.HI UR14, URZ, 0x1f, UR17 ;  /* 0x0000001f3f0e8899 */ /* 0x000fe40008011411 */
[----:B------:R-:W-:Y:S01]  /*1490*/  @UP0 UIMAD.WIDE.U32 UR20, UR27, UR4, URZ ;  /* 0x000000041b1402a5 */ /* 0x000fe2000f8e003f */
[----:B------:R-:W-:-:S03]  /*14a0*/  @!UP0 ULDC.64 UR6, c[0x0][0x228] ;  /* 0x00008a0000068ab9 */ /* 0x000fc60000000a00 */
[----:B------:R-:W-:Y:S02]  /*14b0*/  @UP0 UIMAD UR4, UR27, UR5, UR21 ;  /* 0x000000051b0402a4 */ /* 0x000fe4000f8e0215 */
[----:B------:R-:W-:Y:S01]  /*14c0*/  UIADD3 UR5, -UR12, UR29, URZ ;  /* 0x0000001d0c057290 */ /* 0x000fe2000fffe13f */
        /* <DEDUP_REMOVED lines=8> */
[----:B------:R-:W-:-:S02]  /*1550*/  @!UP0 UMOV UR20, UR22 ;  /* 0x0000001600148c82 */ /* 0x000fc40008000000 */
        /* <DEDUP_REMOVED lines=9> */
[----:B------:R-:W-:-:S03]  /*15f0*/  @UP0 ULDC.64 UR14, c[0x0][0x250] ;  /* 0x00009400000e0ab9 */ /* 0x000fc60000000a00 */
[----:B------:R-:W-:Y:S02]  /*1600*/  @UP0 UIMAD.WIDE.U32 UR22, UR8, UR14, URZ ;  /* 0x0000000e081602a5 */ /* 0x000fe4000f8e003f */
[----:B------:R-:W-:Y:S01]  /*1610*/  @UP0 UIMAD UR8, UR8, UR15, URZ ;  /* 0x0000000f080802a4 */ /* 0x000fe2000f8e023f */
[----:B-1----:R-:W-:-:S03]  /*1620*/  VIADD R8, R8, 0xffffffe ;  /* 0x0ffffffe08087836 */ /* 0x002fc60000000000 */
[----:B------:R-:W-:Y:S01]  /*1630*/  @UP0 UIADD3 UR21, UR23, UR8, URZ ;  /* 0x0000000817150290 */ /* 0x000fe2000fffe03f */
[----:B------:R-:W1:Y:S02]  /*1640*/  F2I.FTZ.U32.TRUNC.NTZ R9, R8 ;  /* 0x0000000800097305 */ /* 0x000e64000021f000 */
[----:B-1----:R-:W-:Y:S02]  /*1650*/  IMAD.MOV R4, RZ, RZ, -R9 ;  /* 0x000000ffff047224 */ /* 0x002fe400078e0a09 */
[----:B------:R-:W-:Y:S02]  /*1660*/  IMAD.MOV.U32 R8, RZ, RZ, RZ ;  /* 0x000000ffff087224 */ /* 0x000fe400078e00ff */
[----:B------:R-:W-:-:S04]  /*1670*/  IMAD R4, R4, R2, RZ ;  /* 0x0000000204047224 */ /* 0x000fc800078e02ff */
[----:B------:R-:W-:-:S06]  /*1680*/  IMAD.HI.U32 R9, R9, R4, R8 ;  /* 0x0000000409097227 */ /* 0x000fcc00078e0008 */
[----:B------:R-:W-:Y:S01]  /*1690*/  IMAD.HI.U32 R235, R9, R0, RZ ;  /* 0x0000000009eb7227 */ /* 0x000fe200078e00ff */
[CC--:B------:R-:W-:Y:S02]  /*16a0*/  LEA.HI R9, R7.reuse, R6.reuse, RZ, 0x3 ;  /* 0x0000000607097211 */ /* 0x0c0fe400078f18ff */
[----:B------:R-:W-:Y:S01]  /*16b0*/  LEA.HI R7, R7, R6, RZ, 0x4 ;  /* 0x0000000607077211 */ /* 0x000fe200078f20ff */
[----:B------:R-:W-:Y:S01]  /*16c0*/  IMAD.MOV R5, RZ, RZ, -R235 ;  /* 0x000000ffff057224 */ /* 0x000fe200078e0aeb */
[----:B------:R-:W-:Y:S02]  /*16d0*/  SHF.R.S32.HI R24, RZ, 0x3, R9 ;  /* 0x00000003ff187819 */ /* 0x000fe40000011409 */
[----:B------:R-:W-:Y:S01]  /*16e0*/  LOP3.LUT R9, R9, 0xfffffff8, RZ, 0xc0, !PT ;  /* 0xfffffff809097812 */ /* 0x000fe200078ec0ff */
[----:B------:R-:W-:Y:S01]  /*16f0*/  IMAD R5, R2, R5, R0 ;  /* 0x0000000502057224 */ /* 0x000fe200078e0200 */
[C---:B------:R-:W-:Y:S01]  /*1700*/  ISETP.GE.AND P4, PT, R24.reuse, UR5, PT ;  /* 0x0000000518007c0c */ /* 0x040fe2000bf86270 */
[C---:B------:R-:W-:Y:S01]  /*1710*/  VIADD R0, R24.reuse, 0x40 ;  /* 0x0000004018007836 */ /* 0x040fe20000000000 */
[--C-:B------:R-:W-:Y:S01]  /*1720*/  SHF.R.S32.HI R25, RZ, 0x1f, R24.reuse ;  /* 0x0000001fff197819 */ /* 0x100fe20000011418 */
[----:B------:R-:W-:Y:S01]  /*1730*/  VIADD R18, R24, 0x20 ;  /* 0x0000002018127836 */ /* 0x000fe20000000000 */
[----:B------:R-:W-:Y:S01]  /*1740*/  ISETP.GT.U32.AND P1, PT, R2, R5, PT ;  /* 0x000000050200720c */ /* 0x000fe20003f24070 */
[----:B------:R-:W-:Y:S01]  /*1750*/  IMAD.SHL.U32 R11, R24, 0x40, RZ ;  /* 0x00000040180b7824 */ /* 0x000fe200078e00ff */
[----:B------:R-:W-:Y:S01]  /*1760*/  ISETP.GE.AND P2, PT, R0, UR5, PT ;  /* 0x0000000500007c0c */ /* 0x000fe2000bf46270 */
[----:B------:R-:W-:Y:S01]  /*1770*/  IMAD.IADD R0, R6, 0x1, -R9 ;  /* 0x0000000106007824 */ /* 0x000fe200078e0a09 */
[----:B------:R-:W-:Y:S01]  /*1780*/  ISETP.GE.AND P3, PT, R18, UR5, PT ;  /* 0x0000000512007c0c */ /* 0x000fe2000bf66270 */
[----:B------:R-:W-:Y:S01]  /*1790*/  IMAD.WIDE R16, R17, 0x80, R24 ;  /* 0x0000008011107825 */ /* 0x000fe200078e0218 */
[----:B------:R-:W-:-:S02]  /*17a0*/  LOP3.LUT R11, R11, 0x1c0, RZ, 0xc0, !PT ;  /* 0x000001c00b0b7812 */ /* 0x000fc400078ec0ff */
[----:B------:R-:W-:Y:S01]  /*17b0*/  ISETP.GE.AND P6, PT, R24, UR16, PT ;  /* 0x0000001018007c0c */ /* 0x000fe2000bfc6270 */
[----:B------:R-:W-:Y:S01]  /*17c0*/  IMAD.SHL.U32 R38, R0, 0x8, RZ ;  /* 0x0000000800267824 */ /* 0x000fe200078e00ff */
[----:B------:R-:W1:Y:S03]  /*17d0*/  @!P4 LDC.64 R14, c[0x0][0x240] ;  /* 0x00009000ff0ecb82 */ /* 0x000e660000000a00 */
[----:B------:R-:W-:Y:S01]  /*17e0*/  @!P1 IMAD.IADD R5, R5, 0x1, -R2 ;  /* 0x0000000105059824 */ /* 0x000fe200078e0a02 */
[----:B------:R-:W-:Y:S01]  /*17f0*/  SHF.R.S32.HI R39, RZ, 0x1f, R38 ;  /* 0x0000001fff277819 */ /* 0x000fe20000011426 */
[----:B------:R-:W-:Y:S01]  /*1800*/  @!P1 VIADD R235, R235, 0x1 ;  /* 0x00000001ebeb9836 */ /* 0x000fe20000000000 */
[----:B------:R-:W-:Y:S01]  /*1810*/  IADD3 R4, P0, R38, UR20, RZ ;  /* 0x0000001426047c10 */ /* 0x000fe2000ff1e0ff */
[----:B------:R-:W2:Y:S01]  /*1820*/  @!P3 S2R R41, SR_CgaCtaId ;  /* 0x000000000029b919 */ /* 0x000ea20000008800 */
[----:B------:R-:W-:Y:S01]  /*1830*/  ISETP.GE.U32.AND P5, PT, R5, R2, PT ;  /* 0x000000020500720c */ /* 0x000fe20003fa6070 */
[----:B------:R-:W3:Y:S01]  /*1840*/  @!P4 LDC.64 R8, c[0x0][0x210] ;  /* 0x00008400ff08cb82 */ /* 0x000ee20000000a00 */
[----:B------:R-:W-:Y:S01]  /*1850*/  LOP3.LUT R2, R10, UR9, RZ, 0x3c, !PT ;  /* 0x000000090a027c12 */ /* 0x000fe2000f8e3cff */
[----:B------:R-:W4:Y:S01]  /*1860*/  @!P6 S2R R29, SR_CgaCtaId ;  /* 0x00000000001de919 */ /* 0x000f220000008800 */
[----:B------:R-:W-:-:S02]  /*1870*/  IADD3.X R5, R39, UR4, RZ, P0, !PT ;  /* 0x0000000427057c10 */ /* 0x000fc400087fe4ff */
[----:B------:R-:W-:Y:S01]  /*1880*/  ISETP.GE.AND P0, PT, R2, RZ, PT ;  /* 0x000000ff0200720c */ /* 0x000fe20003f06270 */
[----:B------:R-:W5:Y:S01]  /*1890*/  @!P2 S2R R35, SR_CgaCtaId ;  /* 0x000000000023a919 */ /* 0x000f620000008800 */
[----:B------:R-:W-:Y:S01]  /*18a0*/  ISETP.NE.AND P1, PT, R10, RZ, PT ;  /* 0x000000ff0a00720c */ /* 0x000fe20003f25270 */
[----:B------:R-:W-:Y:S01]  /*18b0*/  IMAD.WIDE.U32 R32, R32, UR9, R4 ;  /* 0x0000000920207c25 */ /* 0x000fe2000f8e0004 */
[----:B------:R-:W2:Y:S01]  /*18c0*/  S2UR UR4, SR_CgaCtaId ;  /* 0x00000000000479c3 */ /* 0x000ea20000008800 */
[----:B------:R-:W-:Y:S02]  /*18d0*/  LOP3.LUT R21, R11, 0x38, R38, 0xf8, !PT ;  /* 0x000000380b157812 */ /* 0x000fe400078ef826 */
[----:B------:R-:W-:Y:S01]  /*18e0*/  @P5 VIADD R235, R235, 0x1 ;  /* 0x00000001ebeb5836 */ /* 0x000fe20000000000 */
[----:B------:R-:W-:Y:S01]  /*18f0*/  SHF.R.U32.HI R2, RZ, 0x3, R11 ;  /* 0x00000003ff027819 */ /* 0x000fe2000001160b */
[----:B------:R-:W-:Y:S01]  /*1900*/  VIADD R11, R33, UR7 ;  /* 0x00000007210b7c36 */ /* 0x000fe20008000000 */
[----:B------:R-:W-:Y:S01]  /*1910*/  ISETP.GE.AND P5, PT, R18, UR16, PT ;  /* 0x0000001012007c0c */ /* 0x000fe2000bfa6270 */
[----:B-1----:R-:W-:Y:S01]  /*1920*/  @!P4 IMAD R20, R17, R14, RZ ;  /* 0x0000000e1114c224 */ /* 0x002fe200078e02ff */
[----:B------:R-:W1:Y:S01]  /*1930*/  @!P3 LDC.64 R4, c[0x0][0x240] ;  /* 0x00009000ff04bb82 */ /* 0x000e620000000a00 */
[----:B------:R-:W-:Y:S01]  /*1940*/  @!P0 IMAD.MOV R235, RZ, RZ, -R235 ;  /* 0x000000ffffeb8224 */ /* 0x000fe200078e0aeb */
[----:B------:R-:W-:Y:S01]  /*1950*/  LOP3.LUT R2, R21, R2, RZ, 0x3c, !PT ;  /* 0x0000000215027212 */ /* 0x000fe200078e3cff */
[----:B------:R-:W-:Y:S01]  /*1960*/  @!P4 IMAD R20, R16, R15, R20 ;  /* 0x0000000f1014c224 */ /* 0x000fe200078e0214 */
[----:B------:R-:W-:Y:S01]  /*1970*/  @!P1 LOP3.LUT R235, RZ, R10, RZ, 0x33, !PT ;  /* 0x0000000affeb9212 */ /* 0x000fe200078e33ff */
[----:B------:R-:W-:Y:S01]  /*1980*/  @!P4 IMAD.MOV.U32 R10, RZ, RZ, R32 ;  /* 0x000000ffff0ac224 */ /* 0x000fe200078e0020 */
[----:B------:R-:W-:Y:S01]  /*1990*/  LOP3.LUT R2, R2, 0xfffffe00, R23, 0xf8, !PT ;  /* 0xfffffe0002027812 */ /* 0x000fe200078ef817 */
[----:B------:R-:W-:Y:S01]  /*19a0*/  VIADD R21, R24, 0x60 ;  /* 0x0000006018157836 */ /* 0x000fe20000000000 */
[----:B------:R-:W4:Y:S01]  /*19b0*/  @!P3 LDC.64 R36, c[0x0][0x210] ;  /* 0x00008400ff24bb82 */ /* 0x000f220000000a00 */
[C---:B------:R-:W-:Y:S01]  /*19c0*/  @!P4 IMAD.WIDE.U32 R26, R16.reuse, R14, R10 ;  /* 0x0000000e101ac225 */ /* 0x040fe200078e000a */
[----:B------:R-:W-:-:S02]  /*19d0*/  @!P3 IADD3 R14, P0, R16, 0x20, RZ ;  /* 0x00000020100eb810 */ /* 0x000fc40007f1e0ff */
[----:B------:R-:W-:Y:S01]  /*19e0*/  ISETP.GE.AND P1, PT, R21, UR5, PT ;  /* 0x0000000515007c0c */ /* 0x000fe2000bf26270 */
[----:B------:R-:W-:Y:S02]  /*19f0*/  @!P4 IMAD.IADD R20, R27, 0x1, R20 ;  /* 0x000000011b14c824 */ /* 0x000fe400078e0214 */
[----:B------:R-:W-:Y:S01]  /*1a00*/  @!P3 IMAD.X R15, RZ, RZ, R17, P0 ;  /* 0x000000ffff0fb224 */ /* 0x000fe200000e0611 */
[C---:B---3--:R-:W-:Y:S01]  /*1a10*/  @!P4 LEA R22, P0, R26.reuse, R8, 0x1 ;  /* 0x000000081a16c211 */ /* 0x048fe200078008ff */
[----:B------:R-:W-:Y:S01]  /*1a20*/  @!P3 IMAD.MOV.U32 R21, RZ, RZ, R11 ;  /* 0x000000ffff15b224 */ /* 0x000fe200078e000b */
[----:B--2---:R-:W-:Y:S01]  /*1a30*/  ULEA UR4, UR4, UR6, 0x18 ;  /* 0x0000000604047291 */ /* 0x004fe2000f8ec03f */
[----:B------:R-:W-:Y:S02]  /*1a40*/  SHF.R.S32.HI R8, RZ, 0x4, R7 ;  /* 0x00000004ff087819 */ /* 0x000fe40000011407 */
[----:B------:R-:W-:Y:S01]  /*1a50*/  @!P4 LEA.HI.X R23, R26, R9, R20, 0x1, P0 ;  /* 0x000000091a17c211 */ /* 0x000fe200000f0c14 */
[----:B------:R-:W-:Y:S01]  /*1a60*/  @!P3 IMAD.MOV.U32 R20, RZ, RZ, R32 ;  /* 0x000000ffff14b224 */ /* 0x000fe200078e0020 */
[----:B------:R-:W-:Y:S01]  /*1a70*/  @UP0 ULDC.64 UR6, c[0x0][0x248] ;  /* 0x0000920000060ab9 */ /* 0x000fe20000000a00 */
[-C--:B-1----:R-:W-:Y:S01]  /*1a80*/  @!P3 IMAD R15, R15, R4.reuse, RZ ;  /* 0x000000040f0fb224 */ /* 0x082fe200078e02ff */
[----:B------:R-:W-:Y:S01]  /*1a90*/  LEA R231, R2, UR4, 0x1 ;  /* 0x0000000402e77c11 */ /* 0x000fe2000f8e08ff */
[C---:B------:R-:W-:Y:S01]  /*1aa0*/  @!P3 IMAD.WIDE.U32 R20, R14.reuse, R4, R20 ;  /* 0x000000040e14b225 */ /* 0x040fe200078e0014 */
[C---:B------:R-:W-:Y:S01]  /*1ab0*/  LEA.HI R4, R7.reuse, R8, RZ, 0x1 ;  /* 0x0000000807047211 */ /* 0x040fe200078f08ff */
[----:B------:R-:W-:Y:S01]  /*1ac0*/  @UP0 UIMAD.WIDE.U32 UR30, UR19, UR6, URZ ;  /* 0x00000006131e02a5 */ /* 0x000fe2000f8e003f */
[----:B------:R-:W-:Y:S01]  /*1ad0*/  LOP3.LUT R7, R7, 0xfffffff0, RZ, 0xc0, !PT ;  /* 0xfffffff007077812 */ /* 0x000fe200078ec0ff */
[----:B------:R-:W-:Y:S01]  /*1ae0*/  @!P3 IMAD R5, R14, R5, R15 ;  /* 0x000000050e05b224 */ /* 0x000fe200078e020f */
[----:B------:R-:W-:Y:S01]  /*1af0*/  @!PT LDS RZ, [RZ] ;  /* 0x00000000fffff984 */ /* 0x000fe20000000800 */
[----:B------:R-:W-:Y:S01]  /*1b00*/  @!PT LDS RZ, [RZ] ;  /* 0x00000000fffff984 */ /* 0x000fe20000000800 */
[----:B------:R-:W-:Y:S01]  /*1b10*/  @!PT LDS RZ, [RZ] ;  /* 0x00000000fffff984 */ /* 0x000fe20000000800 */
[----:B------:R-:W-:Y:S01]  /*1b20*/  @!P4 LDGSTS.E.BYPASS.LTC128B.128 [R231], desc[UR32][R22.64] ;  /* 0x0000000016e7cfae */ /* 0x000fe2000b901d60 */
[----:B----4-:R-:W-:Y:S01]  /*1b30*/  @!P3 LEA R36, P0, R20, R36, 0x1 ;  /* 0x000000241424b211 */ /* 0x010fe200078008ff */
[----:B------:R-:W-:Y:S01]  /*1b40*/  @UP0 UIMAD UR19, UR19, UR7, URZ ;  /* 0x00000007131302a4 */ /* 0x000fe2000f8e023f */
[----:B------:R-:W-:Y:S01]  /*1b50*/  @!P3 IMAD.IADD R14, R21, 0x1, R5 ;  /* 0x00000001150eb824 */ /* 0x000fe200078e0205 */
[----:B------:R-:W-:Y:S01]  /*1b60*/  @!P4 LDGSTS.E.BYPASS.LTC128B.128 [R231+0x4000], desc[UR32][R22.64+0x80] ;  /* 0x0400008016e7cfae */ /* 0x000fe2000b901d60 */
[----:B------:R-:W-:Y:S01]  /*1b70*/  LOP3.LUT R229, R4, 0xfffffffe, RZ, 0xc0, !PT ;  /* 0xfffffffe04e57812 */ /* 0x000fe200078ec0ff */
[----:B------:R-:W-:Y:S01]  /*1b80*/  @UP0 UIADD3 UR19, UR31, UR19, URZ ;  /* 0x000000131f130290 */ /* 0x000fe2000fffe03f */
[----:B------:R-:W-:Y:S01]  /*1b90*/  @!P6 MOV R4, 0x400 ;  /* 0x000004000004e802 */ /* 0x000fe20000000f00 */
[----:B------:R-:W-:Y:S01]  /*1ba0*/  @!P4 LDGSTS.E.BYPASS.LTC128B.128 [R231+0x8000], desc[UR32][R22.64+0x100] ;  /* 0x0800010016e7cfae */ /* 0x000fe2000b901d60 */
[----:B------:R-:W-:Y:S01]  /*1bb0*/  @!P3 LEA.HI.X R37, R20, R37, R14, 0x1, P0 ;  /* 0x000000251425b211 */ /* 0x000fe200000f0c0e */
[----:B------:R-:W-:Y:S01]  /*1bc0*/  IMAD.IADD R229, R8, 0x1, -R229 ;  /* 0x0000000108e57824 */ /* 0x000fe200078e0ae5 */
[----:B------:R-:W-:Y:S01]  /*1bd0*/  @!P2 IADD3 R26, P0, R16, 0x40, RZ ;  /* 0x00000040101aa810 */ /* 0x000fe20007f1e0ff */
[----:B------:R1:W-:Y:S01]  /*1be0*/  @!P4 LDGSTS.E.BYPASS.LTC128B.128 [R231+0xc000], desc[UR32][R22.64+0x180] ;  /* 0x0c00018016e7cfae */ /* 0x0003e2000b901d60 */
[----:B------:R-:W-:Y:S01]  /*1bf0*/  IMAD.IADD R8, R6, 0x1, -R7 ;  /* 0x0000000106087824 */ /* 0x000fe200078e0a07 */
[----:B------:R-:W-:Y:S01]  /*1c00*/  @!P6 LEA R29, R29, R4, 0x18 ;  /* 0x000000041d1de211 */ /* 0x000fe200078ec0ff */
[----:B------:R-:W-:Y:S01]  /*1c10*/  @UP0 UMOV UR20, UR30 ;  /* 0x0000001e00140c82 */ /* 0x000fe20008000000 */
[----:B------:R-:W-:Y:S01]  /*1c20*/  @!P2 IMAD.X R15, RZ, RZ, R17, P0 ;  /* 0x000000ffff0fa224 */ /* 0x000fe200000e0611 */
[----:B------:R-:W2:Y:S01]  /*1c30*/  @!P1 S2R R21, SR_CgaCtaId ;  /* 0x0000000000159919 */ /* 0x000ea20000008800 */
[----:B------:R-:W-:-:S02]  /*1c40*/  @!P3 MOV R14, 0x400 ;  /* 0x00000400000eb802 */ /* 0x000fc40000000f00 */
[----:B------:R-:W-:Y:S01]  /*1c50*/  @!P2 MOV R4, 0x400 ;  /* 0x000004000004a802 */ /* 0x000fe20000000f00 */
[----:B------:R-:W3:Y:S01]  /*1c60*/  @!P5 S2R R5, SR_CgaCtaId ;  /* 0x000000000005d919 */ /* 0x000ee20000008800 */
[----:B------:R-:W-:Y:S02]  /*1c70*/  SHF.R.S32.HI R7, RZ, 0x1f, R8 ;  /* 0x0000001fff077819 */ /* 0x000fe40000011408 */
[----:B------:R-:W-:Y:S02]  /*1c80*/  ISETP.GE.AND P4, PT, R18, UR16, PT ;  /* 0x0000001012007c0c */ /* 0x000fe4000bf86270 */
[----:B------:R-:W-:Y:S02]  /*1c90*/  @!P3 LEA R41, R41, R14, 0x18 ;  /* 0x0000000e2929b211 */ /* 0x000fe400078ec0ff */
[----:B-----5:R-:W-:Y:S02]  /*1ca0*/  @!P2 LEA R35, R35, R4, 0x18 ;  /* 0x000000042323a211 */ /* 0x020fe400078ec0ff */
[----:B------:R-:W-:-:S02]  /*1cb0*/  LEA.HI R18, R7, R8, RZ, 0x3 ;  /* 0x0000000807127211 */ /* 0x000fc400078f18ff */
[----:B-1----:R-:W-:-:S05]  /*1cc0*/  @!P1 IADD3 R23, P0, R16, 0x60, RZ ;  /* 0x0000006010179810 */ /* 0x002fca0007f1e0ff */
[----:B------:R-:W-:Y:S01]  /*1cd0*/  @!P1 IMAD.X R27, RZ, RZ, R17, P0 ;  /* 0x000000ffff1b9224 */ /* 0x000fe200000e0611 */
[----:B------:R-:W-:-:S13]  /*1ce0*/  PLOP3.LUT P0, PT, PT, PT, UP0, 0x80, 0x0 ;  /* 0x000000000000781c */ /* 0x000fda0003f0f008 */
[----:B--23--:R-:W-:Y:S05]  /*1cf0*/  @P0 BRA `(.L_x_2004) ;  /* 0x0000000000340947 */ /* 0x00cfea0003800000 */
        /* <DEDUP_REMOVED lines=13> */
.L_x_2004:
        /* <DEDUP_REMOVED lines=13> */
.L_x_2005:
[----:B------:R-:W-:Y:S01]  /*1ea0*/  IMAD R9, R25, UR6, RZ ;  /* 0x0000000619097c24 */ /* 0x000fe2000f8e02ff */
[----:B------:R-:W-:Y:S01]  /*1eb0*/  LOP3.LUT R7, R18, 0xfffffff8, RZ, 0xc0, !PT ;  /* 0xfffffff812077812 */ /* 0x000fe200078ec0ff */
[C---:B------:R-:W-:Y:S01]  /*1ec0*/  IMAD.WIDE.U32 R16, R24.reuse, UR6, R38 ;  /* 0x0000000618107c25 */ /* 0x040fe2000f8e0026 */
[----:B------:R-:W-:Y:S01]  /*1ed0*/  @!P1 MOV R14, 0x400 ;  /* 0x00000400000e9802 */ /* 0x000fe20000000f00 */
[----:B------:R-:W-:Y:S01]  /*1ee0*/  ULDC.64 UR8, c[0x0][0x260] ;  /* 0x0000980000087ab9 */ /* 0x000fe20000000a00 */
[----:B------:R-:W-:Y:S01]  /*1ef0*/  @!P5 MOV R10, 0x400 ;  /* 0x00000400000ad802 */ /* 0x000fe20000000f00 */
[----:B------:R-:W-:Y:S01]  /*1f00*/  IMAD R4, R24, UR7, R9 ;  /* 0x0000000718047c24 */ /* 0x000fe2000f8e0209 */
[----:B------:R-:W-:Y:S01]  /*1f10*/  IADD3 R232, P0, R16, UR20, RZ ;  /* 0x0000001410e87c10 */ /* 0x000fe2000ff1e0ff */
[----:B------:R-:W-:Y:S01]  /*1f20*/  IMAD.IADD R7, R8, 0x1, -R7 ;  /* 0x0000000108077824 */ /* 0x000fe200078e0a07 */
[----:B------:R-:W-:Y:S01]  /*1f30*/  @!P1 LEA R21, R21, R14, 0x18 ;  /* 0x0000000e15159211 */ /* 0x000fe200078ec0ff */
[----:B------:R-:W-:Y:S01]  /*1f40*/  IMAD.WIDE.U32 R38, R24, UR14, R38 ;  /* 0x0000000e18267c25 */ /* 0x000fe2000f8e0026 */
[----:B------:R-:W1:Y:S01]  /*1f50*/  @!P2 LDC.64 R8, c[0x0][0x240] ;  /* 0x00009000ff08ab82 */ /* 0x000e620000000a00 */
[----:B------:R-:W-:Y:S01]  /*1f60*/  IADD3.X R233, R17, UR19, R4, P0, !PT ;  /* 0x0000001311e97c10 */ /* 0x000fe200087fe404 */
[----:B------:R-:W-:Y:S01]  /*1f70*/  USHF.L.U64.HI UR25, UR6, 0x6, UR7 ;  /* 0x0000000606197899 */ /* 0x000fe20008010207 */
[----:B------:R-:W-:Y:S01]  /*1f80*/  IMAD R31, R25, UR14, RZ ;  /* 0x0000000e191f7c24 */ /* 0x000fe2000f8e02ff */
[----:B------:R-:W-:Y:S01]  /*1f90*/  @!P5 LEA R5, R5, R10, 0x18 ;  /* 0x0000000a0505d211 */ /* 0x000fe200078ec0ff */
[----:B------:R-:W-:Y:S01]  /*1fa0*/  @!P3 IMAD R25, R2, 0x2, R41 ;  /* 0x000000020219b824 */ /* 0x000fe200078e0229 */
[----:B------:R-:W-:Y:S01]  /*1fb0*/  IADD3 R38, P0, R38, UR22, RZ ;  /* 0x0000001626267c10 */ /* 0x000fe2000ff1e0ff */
[----:B------:R-:W-:Y:S01]  /*1fc0*/  IMAD R4, R24, UR15, R31 ;  /* 0x0000000f18047c24 */ /* 0x000fe2000f8e021f */
[----:B------:R-:W2:Y:S01]  /*1fd0*/  @!P1 LDC.64 R16, c[0x0][0x240] ;  /* 0x00009000ff109b82 */ /* 0x000ea20000000a00 */
[C---:B------:R-:W-:Y:S01]  /*1fe0*/  @!P2 IMAD R22, R2.reuse, 0x2, R35 ;  /* 0x000000020216a824 */ /* 0x040fe200078e0223 */
[----:B------:R-:W-:Y:S01]  /*1ff0*/  SHF.R.S32.HI R30, RZ, 0x1f, R235 ;  /* 0x0000001fff1e7819 */ /* 0x000fe200000114eb */
[C---:B------:R-:W-:Y:S01]  /*2000*/  @!P1 IMAD R21, R2.reuse, 0x2, R21 ;  /* 0x0000000202159824 */ /* 0x040fe200078e0215 */
        /* <DEDUP_REMOVED lines=8> */
[----:B------:R-:W3:Y:S01]  /*2090*/  @!P2 LDC.64 R4, c[0x0][0x210] ;  /* 0x00008400ff04ab82 */ /* 0x000ee20000000a00 */
[----:B------:R-:W-:Y:S01]  /*20a0*/  IMAD R10, R30, UR8, RZ ;  /* 0x000000081e0a7c24 */ /* 0x000fe2000f8e02ff */
[----:B------:R-:W-:Y:S01]  /*20b0*/  USHF.L.U32 UR18, UR6, 0x5, URZ ;  /* 0x0000000506127899 */ /* 0x000fe2000800063f */
[----:B------:R-:W-:Y:S01]  /*20c0*/  @!P2 IMAD.MOV.U32 R34, RZ, RZ, R32 ;  /* 0x000000ffff22a224 */ /* 0x000fe200078e0020 */
[----:B------:R-:W-:Y:S01]  /*20d0*/  @!P3 LDGSTS.E.BYPASS.LTC128B.128 [R25+0x5000], desc[UR32][R36.64+0x80] ;  /* 0x050000802419bfae */ /* 0x000fe2000b901d60 */
[--C-:B------:R-:W-:Y:S01]  /*20e0*/  @!P2 IMAD.MOV.U32 R35, RZ, RZ, R11.reuse ;  /* 0x000000ffff23a224 */ /* 0x100fe200078e000b */
[----:B------:R-:W-:Y:S01]  /*20f0*/  USHF.L.U64.HI UR17, UR6, 0x5, UR7 ;  /* 0x0000000506117899 */ /* 0x000fe20008010207 */
[----:B------:R-:W-:Y:S01]  /*2100*/  @!P1 IMAD.MOV.U32 R33, RZ, RZ, R11 ;  /* 0x000000ffff219224 */ /* 0x000fe200078e000b */
[----:B------:R-:W-:Y:S01]  /*2110*/  @!P3 LDGSTS.E.BYPASS.LTC128B.128 [R25+0x9000], desc[UR32][R36.64+0x100] ;  /* 0x090001002419bfae */ /* 0x000fe2000b901d60 */
[----:B------:R-:W-:Y:S01]  /*2120*/  IMAD R241, R235, UR9, R10 ;  /* 0x00000009ebf17c24 */ /* 0x000fe2000f8e020a */
[----:B------:R-:W-:Y:S01]  /*2130*/  UIMAD.WIDE.U32 UR20, UR34, UR14, URZ ;  /* 0x0000000e221472a5 */ /* 0x000fe2000f8e003f */
[----:B------:R-:W4:Y:S01]  /*2140*/  @!P1 LDC.64 R10, c[0x0][0x210] ;  /* 0x00008400ff0a9b82 */ /* 0x000f220000000a00 */
[-C--:B-1----:R-:W-:Y:S01]  /*2150*/  @!P2 IMAD R28, R15, R8.reuse, RZ ;  /* 0x000000080f1ca224 */ /* 0x082fe200078e02ff */
[----:B------:R-:W-:Y:S01]  /*2160*/  @!P3 LDGSTS.E.BYPASS.LTC128B.128 [R25+0xd000], desc[UR32][R36.64+0x180] ;  /* 0x0d0001802419bfae */ /* 0x000fe2000b901d60 */
[----:B------:R-:W-:Y:S01]  /*2170*/  @!P2 IMAD.WIDE.U32 R34, R26, R8, R34 ;  /* 0x000000081a22a225 */ /* 0x000fe200078e0022 */
[----:B------:R-:W-:-:S02]  /*2180*/  UIADD3 UR11, UR13, -UR11, -UR29 ;  /* 0x8000000b0d0b7290 */ /* 0x000fc4000fffe81d */
[----:B------:R-:W-:Y:S01]  /*2190*/  UISETP.GT.AND UP0, UPT, UR34, UR24, UPT ;  /* 0x000000182200728c */ /* 0x000fe2000bf04270 */
[----:B--2---:R-:W-:Y:S02]  /*21a0*/  @!P1 IMAD R8, R27, R16, RZ ;  /* 0x000000101b089224 */ /* 0x004fe400078e02ff */
[----:B------:R-:W-:Y:S02]  /*21b0*/  @!P2 IMAD R28, R26, R9, R28 ;  /* 0x000000091a1ca224 */ /* 0x000fe400078e021c */
[----:B------:R-:W-:Y:S02]  /*21c0*/  @!P1 IMAD R17, R23, R17, R8 ;  /* 0x0000001117119224 */ /* 0x000fe400078e0208 */
[----:B------:R-:W-:Y:S01]  /*21d0*/  @!P2 IMAD.IADD R28, R35, 0x1, R28 ;  /* 0x00000001231ca824 */ /* 0x000fe200078e021c */
[----:B------:R-:W1:Y:S01]  /*21e0*/  @!P6 LDC.64 R8, c[0x0][0x218] ;  /* 0x00008600ff08eb82 */ /* 0x000e620000000a00 */
[----:B---3--:R-:W-:Y:S01]  /*21f0*/  @!P2 LEA R26, P0, R34, R4, 0x1 ;  /* 0x00000004221aa211 */ /* 0x008fe200078008ff */
[----:B------:R-:W-:Y:S01]  /*2200*/  IMAD.WIDE.U32 R232, R235, UR8, R232 ;  /* 0x00000008ebe87c25 */ /* 0x000fe2000f8e00e8 */
[----:B------:R-:W-:-:S02]  /*2210*/  ULDC.64 UR8, c[0x0][0x268] ;  /* 0x00009a0000087ab9 */ /* 0x000fc40000000a00 */
[----:B------:R-:W-:Y:S01]  /*2220*/  @!P2 LEA.HI.X R27, R34, R5, R28, 0x1, P0 ;  /* 0x00000005221ba211 */ /* 0x000fe200000f0c1c */
[----:B------:R-:W-:Y:S02]  /*2230*/  IMAD R30, R30, UR8, RZ ;  /* 0x000000081e1e7c24 */ /* 0x000fe4000f8e02ff */
[----:B------:R-:W2:Y:S01]  /*2240*/  @!P5 LDC.64 R4, c[0x0][0x218] ;  /* 0x00008600ff04db82 */ /* 0x000ea20000000a00 */
[----:B------:R-:W-:Y:S01]  /*2250*/  @!P1 IMAD.WIDE.U32 R32, R23, R16, R32 ;  /* 0x0000001017209225 */ /* 0x000fe200078e0020 */
[----:B------:R-:W-:Y:S03]  /*2260*/  @!P2 LDGSTS.E.BYPASS.LTC128B.128 [R22+0x2000], desc[UR32][R26.64] ;  /* 0x020000001a16afae */ /* 0x000fe6000b901d60 */
[C---:B------:R-:W-:Y:S01]  /*2270*/  IMAD.WIDE.U32 R14, R235.reuse, UR8, R38 ;  /* 0x00000008eb0e7c25 */ /* 0x040fe2000f8e0026 */
[----:B------:R-:W-:Y:S01]  /*2280*/  UIMAD UR8, UR25, UR34, URZ ;  /* 0x00000022190872a4 */ /* 0x000fe2000f8e023f */
[C---:B----4-:R-:W-:Y:S01]  /*2290*/  @!P1 LEA R28, P0, R32.reuse, R10, 0x1 ;  /* 0x0000000a201c9211 */ /* 0x050fe200078008ff */
[----:B------:R-:W-:Y:S01]  /*22a0*/  @!P2 LDGSTS.E.BYPASS.LTC128B.128 [R22+0x6000], desc[UR32][R26.64+0x80] ;  /* 0x060000801a16afae */ /* 0x000fe2000b901d60 */
[----:B------:R-:W-:Y:S01]  /*22b0*/  IMAD R235, R235, UR9, R30 ;  /* 0x00000009ebeb7c24 */ /* 0x000fe2000f8e021e */
[----:B------:R-:W-:Y:S01]  /*22c0*/  USHF.R.S32.HI UR9, URZ, 0x1f, UR34 ;  /* 0x0000001f3f097899 */ /* 0x000fe20008011422 */
        /* <DEDUP_REMOVED lines=9> */
[----:B------:R-:W-:-:S02]  /*2360*/  IMAD.SHL.U32 R11, R229, 0x8, RZ ;  /* 0x00000008e50b7824 */ /* 0x000fc400078e00ff */
[----:B------:R-:W-:Y:S01]  /*2370*/  IMAD.WIDE.U32 R16, R17, UR26, R240 ;  /* 0x0000001a11107c25 */ /* 0x000fe2000f8e00f0 */
[----:B------:R-:W-:Y:S01]  /*2380*/  @!P1 LDGSTS.E.BYPASS.LTC128B.128 [R21+0x3000], desc[UR32][R28.64] ;  /* 0x030000001c159fae */ /* 0x000fe2000b901d60 */
[----:B------:R-:W-:Y:S02]  /*2390*/  UIMAD UR9, UR34, UR15, UR9 ;  /* 0x0000000f220972a4 */ /* 0x000fe4000f8e0209 */
[----:B------:R-:W-:Y:S01]  /*23a0*/  VIADD R10, R17, UR8 ;  /* 0x00000008110a7c36 */ /* 0x000fe20008000000 */
[C---:B-1----:R-:W-:Y:S01]  /*23b0*/  @!P6 LEA R30, P0, R16.reuse, R8, 0x1 ;  /* 0x00000008101ee211 */ /* 0x042fe200078008ff */
[----:B------:R-:W-:Y:S01]  /*23c0*/  @!P1 LDGSTS.E.BYPASS.LTC128B.128 [R21+0x7000], desc[UR32][R28.64+0x80] ;  /* 0x070000801c159fae */ /* 0x000fe2000b901d60 */
[C---:B------:R-:W-:Y:S01]  /*23d0*/  @!P5 IADD3 R8, P2, R16.reuse, UR18, RZ ;  /* 0x000000121008dc10 */ /* 0x040fe2000ff5e0ff */
[----:B------:R-:W-:Y:S01]  /*23e0*/  UIADD3 UR9, UR21, UR9, URZ ;  /* 0x0000000915097290 */ /* 0x000fe2000fffe03f */
[----:B------:R-:W-:Y:S01]  /*23f0*/  @!P6 LEA.HI.X R31, R16, R9, R10, 0x1, P0 ;  /* 0x00000009101fe211 */ /* 0x000fe200000f0c0a */
[----:B------:R-:W-:Y:S01]  /*2400*/  @!P1 LDGSTS.E.BYPASS.LTC128B.128 [R21+0xb000], desc[UR32][R28.64+0x100] ;  /* 0x0b0001001c159fae */ /* 0x000fe2000b901d60 */
[----:B------:R-:W-:Y:S01]  /*2410*/  @!P5 IADD3.X R10, R10, UR17, RZ, P2, !PT ;  /* 0x000000110a0adc10 */ /* 0x000fe200097fe4ff */
[----:B------:R-:W-:Y:S01]  /*2420*/  IMAD.SHL.U32 R16, R7, 0x40, RZ ;  /* 0x0000004007107824 */ /* 0x000fe200078e00ff */
[C---:B--2---:R-:W-:Y:S01]  /*2430*/  @!P5 LEA R32, P0, R8.reuse, R4, 0x1 ;  /* 0x000000040820d211 */ /* 0x044fe200078008ff */
[----:B------:R1:W-:Y:S01]  /*2440*/  @!P1 LDGSTS.E.BYPASS.LTC128B.128 [R21+0xf000], desc[UR32][R28.64+0x180] ;  /* 0x0f0001801c159fae */ /* 0x0003e2000b901d60 */
[----:B------:R-:W-:Y:S01]  /*2450*/  IMAD.U32 R17, RZ, RZ, UR21 ;  /* 0x00000015ff117e24 */ /* 0x000fe2000f8e00ff */
[----:B------:R-:W-:Y:S01]  /*2460*/  USHF.L.U32 UR8, UR15, 0x5, URZ ;  /* 0x000000050f087899 */ /* 0x000fe2000800063f */
[----:B------:R-:W-:Y:S01]  /*2470*/  @!P5 LEA.HI.X R33, R8, R5, R10, 0x1, P0 ;  /* 0x000000050821d211 */ /* 0x000fe200000f0c0a */
[----:B------:R-:W-:Y:S01]  /*2480*/  @!P6 LDGSTS.E.BYPASS.LTC128B.128 [R20+0x10000], desc[UR32][R30.64] ;  /* 0x100000001e14efae */ /* 0x000fe2000b901d60 */
[----:B------:R-:W-:Y:S01]  /*2490*/  ISETP.GE.AND P0, PT, R24, UR16, PT ;  /* 0x0000001018007c0c */ /* 0x000fe2000bf06270 */
[----:B------:R-:W2:Y:S01]  /*24a0*/  @!P4 LDC.64 R8, c[0x0][0x220] ;  /* 0x00008800ff08cb82 */ /* 0x000ea20000000a00 */
[----:B------:R-:W-:Y:S01]  /*24b0*/  IMAD.SHL.U32 R10, R0, 0x40, RZ ;  /* 0x00000040000a7824 */ /* 0x000fe200078e00ff */
[----:B------:R-:W-:Y:S01]  /*24c0*/  @!P6 LDGSTS.E.BYPASS.LTC128B.128 [R20+0x12000], desc[UR32][R30.64+0x80] ;  /* 0x120000801e14efae */ /* 0x000fe2000b901d60 */
[----:B------:R-:W-:-:S02]  /*24d0*/  IMAD.IADD R235, R15, 0x1, R235 ;  /* 0x000000010feb7824 */ /* 0x000fc400078e02eb */
[----:B------:R-:W-:Y:S01]  /*24e0*/  IMAD.SHL.U32 R89, R18, 0x40, RZ ;  /* 0x0000004012597824 */ /* 0x000fe200078e00ff */
[----:B------:R-:W-:Y:S01]  /*24f0*/  @!P6 LDGSTS.E.BYPASS.LTC128B.128 [R20+0x14000], desc[UR32][R30.64+0x100] ;  /* 0x140001001e14efae */ /* 0x000fe2000b901d60 */
[----:B------:R-:W-:Y:S01]  /*2500*/  LOP3.LUT R10, R10, 0x1c0, RZ, 0xc0, !PT ;  /* 0x000001c00a0a7812 */ /* 0x000fe200078ec0ff */
[----:B------:R-:W-:Y:S02]  /*2510*/  IMAD.U32 R18, RZ, RZ, UR8 ;  /* 0x00000008ff127e24 */ /* 0x000fe4000f8e00ff */
[----:B------:R3:W-:Y:S01]  /*2520*/  @!P6 LDGSTS.E.BYPASS.LTC128B.128 [R20+0x16000], desc[UR32][R30.64+0x180] ;  /* 0x160001801e14efae */ /* 0x0007e2000b901d60 */
[----:B------:R-:W-:Y:S01]  /*2530*/  LOP3.LUT R89, R89, 0xfffffe00, RZ, 0xc0, !PT ;  /* 0xfffffe0059597812 */ /* 0x000fe200078ec0ff */
[----:B------:R-:W4:Y:S01]  /*2540*/  @!P0 LDC.64 R4, c[0x0][0x220] ;  /* 0x00008800ff048b82 */ /* 0x000f220000000a00 */
[----:B------:R-:W-:Y:S01]  /*2550*/  IMAD.SHL.U32 R242, R6, 0x2, RZ ;  /* 0x0000000206f27824 */ /* 0x000fe200078e00ff */
[----:B------:R-:W-:Y:S01]  /*2560*/  @!P5 LDGSTS.E.BYPASS.LTC128B.128 [R2+0x11000], desc[UR32][R32.64] ;  /* 0x110000002002dfae */ /* 0x000fe2000b901d60 */
[----:B------:R-:W-:-:S03]  /*2570*/  IMAD.U32 R238, RZ, RZ, UR13 ;  /* 0x0000000dffee7e24 */ /* 0x000fc6000f8e00ff */
[----:B------:R-:W-:Y:S01]  /*2580*/  @!P5 LDGSTS.E.BYPASS.LTC128B.128 [R2+0x13000], desc[UR32][R32.64+0x80] ;  /* 0x130000802002dfae */ /* 0x000fe2000b901d60 */
[----:B------:R-:W-:Y:S01]  /*2590*/  LOP3.LUT R242, R242, 0x6, RZ, 0xc0, !PT ;  /* 0x00000006f2f27812 */ /* 0x000fe200078ec0ff */
[----:B-1----:R-:W-:Y:S02]  /*25a0*/  IMAD.SHL.U32 R21, R24, 0x8, RZ ;  /* 0x0000000818157824 */ /* 0x002fe400078e00ff */
[----:B------:R-:W-:Y:S04]  /*25b0*/  @!P5 LDGSTS.E.BYPASS.LTC128B.128 [R2+0x15000], desc[UR32][R32.64+0x100] ;  /* 0x150001002002dfae */ /* 0x000fe8000b901d60 */
[----:B------:R1:W-:Y:S01]  /*25c0*/  @!P5 LDGSTS.E.BYPASS.LTC128B.128 [R2+0x17000], desc[UR32][R32.64+0x180] ;  /* 0x170001802002dfae */ /* 0x0003e2000b901d60 */
[----:B------:R-:W-:-:S03]  /*25d0*/  LOP3.LUT R21, R10, 0x8, R21, 0xf8, !PT ;  /* 0x000000080a157812 */ /* 0x000fc600078ef815 */
[----:B------:R-:W0:Y:S01]  /*25e0*/  LDGDEPBAR ;  /* 0x00000000000079af */ /* 0x000e220000000000 */
[----:B---3--:R-:W-:-:S04]  /*25f0*/  SHF.R.U32.HI R20, RZ, 0x3, R10 ;  /* 0x00000003ff147819 */ /* 0x008fc8000001160a */
[----:B------:R-:W-:-:S05]  /*2600*/  LOP3.LUT R20, R21, R20, RZ, 0x3c, !PT ;  /* 0x0000001415147212 */ /* 0x000fca00078e3cff */
[----:B------:R-:W-:-:S05]  /*2610*/  IMAD R229, R229, 0x200, R20 ;  /* 0x00000200e5e57824 */ /* 0x000fca00078e0214 */
[----:B------:R-:W-:Y:S02]  /*2620*/  LEA R229, R229, UR4, 0x1 ;  /* 0x00000004e5e57c11 */ /* 0x000fe4000f8e08ff */
[----:B-1----:R-:W-:Y:S01]  /*2630*/  LOP3.LUT R2, R16, 0x1c0, RZ, 0xc0, !PT ;  /* 0x000001c010027812 */ /* 0x002fe200078ec0ff */
[----:B------:R-:W-:-:S04]  /*2640*/  DEPBAR.LE SB0, 0x0 ;  /* 0x000080000000791a */ /* 0x000fc80000000000 */
[----:B------:R-:W-:Y:S01]  /*2650*/  BAR.SYNC.DEFER_BLOCKING 0x0 ;  /* 0x0000000000007b1d */ /* 0x000fe20000010000 */
[----:B------:R-:W-:Y:S01]  /*2660*/  IMAD.U32 R16, RZ, RZ, UR20 ;  /* 0x00000014ff107e24 */ /* 0x000fe2000f8e00ff */
[----:B------:R-:W-:Y:S01]  /*2670*/  LOP3.LUT R17, R2, 0x8, R11, 0xf8, !PT ;  /* 0x0000000802117812 */ /* 0x000fe200078ef80b */
[----:B------:R-:W-:Y:S01]  /*2680*/  IMAD.U32 R11, RZ, RZ, UR9 ;  /* 0x00000009ff0b7e24 */ /* 0x000fe2000f8e00ff */
[----:B------:R-:W-:Y:S01]  /*2690*/  UIMAD.WIDE.U32 UR20, UR14, 0x20, URZ ;  /* 0x000000200e1478a5 */ /* 0x000fe2000f8e003f */
[----:B------:R-:W-:Y:S01]  /*26a0*/  SHF.R.U32.HI R2, RZ, 0x3, R2 ;  /* 0x00000003ff027819 */ /* 0x000fe20000011602 */
[----:B------:R-:W-:Y:S01]  /*26b0*/  VIADD R227, R229, 0x10020 ;  /* 0x00010020e5e37836 */ /* 0x000fe20000000000 */
[----:B------:R-:W-:Y:S01]  /*26c0*/  LEA R10, P1, R16, R14, 0x6 ;  /* 0x0000000e100a7211 */ /* 0x000fe200078230ff */
[----:B------:R-:W-:Y:S01]  /*26d0*/  UIADD3 UR9, UR13, 0x1, -UR29 ;  /* 0x000000010d097890 */ /* 0x000fe2000fffe81d */
[----:B------:R-:W-:Y:S02]  /*26e0*/  LOP3.LUT R2, R17, R2, RZ, 0x3c, !PT ;  /* 0x0000000211027212 */ /* 0x000fe400078e3cff */
[----:B----4-:R-:W-:Y:S01]  /*26f0*/  @!P0 LEA R22, P2, R10, R4, 0x1 ;  /* 0x000000040a168211 */ /* 0x010fe200078408ff */
[----:B------:R-:W-:Y:S01]  /*2700*/  UIADD3 UR8, UR9, UR10, URZ ;  /* 0x0000000a09087290 */ /* 0x000fe2000fffe03f */
[----:B------:R-:W-:Y:S01]  /*2710*/  LEA.HI.X R11, R16, R235, R11, 0x6, P1 ;  /* 0x000000eb100b7211 */ /* 0x000fe200008f340b */
[----:B------:R-:W-:Y:S01]  /*2720*/  IMAD.U32 R236, RZ, RZ, UR9 ;  /* 0x00000009ffec7e24 */ /* 0x000fe2000f8e00ff */
[----:B------:R-:W-:-:S02]  /*2730*/  SHF.R.S32.HI R4, RZ, 0x5, R19 ;  /* 0x00000005ff047819 */ /* 0x000fc40000011413 */
[C---:B------:R-:W-:Y:S02]  /*2740*/  @!P4 IADD3 R16, P1, R10.reuse, UR20, RZ ;  /* 0x000000140a10cc10 */ /* 0x040fe4000ff3e0ff */
[----:B------:R-:W-:Y:S01]  /*2750*/  @!P0 LEA.HI.X R23, R10, R5, R11, 0x1, P2 ;  /* 0x000000050a178211 */ /* 0x000fe200010f0c0b */
[----:B------:R-:W-:Y:S01]  /*2760*/  IMAD R5, R4, 0x400, R89 ;  /* 0x0000040004057824 */ /* 0x000fe200078e0259 */
[----:B------:R-:W-:Y:S02]  /*2770*/  @!P4 IADD3.X R18, R11, UR21, R18, P1, !PT ;  /* 0x000000150b12cc10 */ /* 0x000fe40008ffe412 */
[----:B--2---:R-:W-:Y:S01]  /*2780*/  @!P4 LEA R8, P1, R16, R8, 0x1 ;  /* 0x000000081008c211 */ /* 0x004fe200078208ff */
[----:B------:R-:W-:Y:S01]  /*2790*/  IMAD.IADD R230, R2, 0x1, R5 ;  /* 0x0000000102e67824 */ /* 0x000fe200078e0205 */
[----:B------:R-:W-:Y:S01]  /*27a0*/  @P0 STS.128 [R231+0x18000], RZ ;  /* 0x018000ffe7000388 */ /* 0x000fe20000000c00 */
[----:B------:R-:W-:Y:S01]  /*27b0*/  IMAD.MOV.U32 R5, RZ, RZ, 0x20 ;  /* 0x00000020ff057424 */ /* 0x000fe200078e00ff */
[----:B------:R-:W-:-:S02]  /*27c0*/  @!P4 LEA.HI.X R9, R16, R9, R18, 0x1, P1 ;  /* 0x000000091009c211 */ /* 0x000fc400008f0c12 */
[----:B------:R-:W-:Y:S01]  /*27d0*/  @P0 STS.128 [R231+0x1a000], RZ ;  /* 0x01a000ffe7000388 */ /* 0x000fe20000000c00 */
[----:B------:R-:W-:Y:S02]  /*27e0*/  LEA R230, R230, UR4, 0x1 ;  /* 0x00000004e6e67c11 */ /* 0x000fe4000f8e08ff */
[----:B------:R-:W-:Y:S01]  /*27f0*/  R2P PR, R7, 0x6 ;  /* 0x0000000607007804 */ /* 0x000fe20000000000 */
[----:B------:R-:W-:Y:S01]  /*2800*/  @P0 STS.128 [R231+0x1c000], RZ ;  /* 0x01c000ffe7000388 */ /* 0x000fe20000000c00 */
[----:B------:R-:W-:Y:S01]  /*2810*/  IMAD.MOV.U32 R7, RZ, RZ, 0x10 ;  /* 0x00000010ff077424 */ /* 0x000fe200078e00ff */
[----:B------:R-:W-:Y:S02]  /*2820*/  LEA R239, R4, UR12, 0x4 ;  /* 0x0000000c04ef7c11 */ /* 0x000fe4000f8e20ff */
        /* <DEDUP_REMOVED lines=8> */
[----:B------:R-:W-:-:S02]  /*28b0*/  VIADD R0, R229, 0x10000 ;  /* 0x00010000e5007836 */ /* 0x000fc40000000000 */
[----:B------:R-:W-:Y:S01]  /*28c0*/  @!P0 LDGSTS.E.BYPASS.LTC128B.128 [R231+0x1a000], desc[UR32][R22.64+0x80] ;  /* 0x1a00008016e78fae */ /* 0x000fe2000b901d60 */
[--C-:B------:R-:W-:Y:S02]  /*28d0*/  IMAD R228, R7, 0x2, R230.reuse ;  /* 0x0000000207e47824 */ /* 0x100fe400078e02e6 */
[C---:B------:R-:W-:Y:S01]  /*28e0*/  IMAD R226, R5.reuse, 0x2, R230 ;  /* 0x0000000205e27824 */ /* 0x040fe200078e02e6 */
[----:B------:R-:W-:Y:S01]  /*28f0*/  @!P0 LDGSTS.E.BYPASS.LTC128B.128 [R231+0x1c000], desc[UR32][R22.64+0x100] ;  /* 0x1c00010016e78fae */ /* 0x000fe2000b901d60 */
[----:B------:R-:W-:-:S03]  /*2900*/  IMAD R225, R5, 0x2, R228 ;  /* 0x0000000205e17824 */ /* 0x000fc600078e02e4 */
[----:B------:R1:W-:Y:S02]  /*2910*/  @!P0 LDGSTS.E.BYPASS.LTC128B.128 [R231+0x1e000], desc[UR32][R22.64+0x180] ;  /* 0x1e00018016e78fae */ /* 0x0003e4000b901d60 */
[----:B------:R-:W-:Y:S02]  /*2920*/  @P1 VIADD R227, R0, 0xffffffe0 ;  /* 0xffffffe000e31836 */ /* 0x000fe40000000000 */
[----:B------:R-:W-:Y:S01]  /*2930*/  @P4 STS.128 [R231+0x19000], RZ ;  /* 0x019000ffe7004388 */ /* 0x000fe20000000c00 */
[----:B------:R-:W-:-:S03]  /*2940*/  IMAD.MOV.U32 R0, RZ, RZ, 0x40 ;  /* 0x00000040ff007424 */ /* 0x000fc600078e00ff */
[----:B------:R-:W-:Y:S02]  /*2950*/  @P4 STS.128 [R231+0x1b000], RZ ;  /* 0x01b000ffe7004388 */ /* 0x000fe40000000c00 */
[----:B------:R-:W-:Y:S02]  /*2960*/  SEL R0, R0, 0xffffffc0, !P2 ;  /* 0xffffffc000007807 */ /* 0x000fe40005000000 */
[----:B------:R-:W-:Y:S03]  /*2970*/  @P4 STS.128 [R231+0x1d000], RZ ;  /* 0x01d000ffe7004388 */ /* 0x000fe60000000c00 */
[----:B------:R-:W-:Y:S01]  /*2980*/  IMAD.IADD R223, R229, 0x1, R0 ;  /* 0x00000001e5df7824 */ /* 0x000fe200078e0200 */
[----:B------:R-:W-:Y:S01]  /*2990*/  @P4 STS.128 [R231+0x1f000], RZ ;  /* 0x01f000ffe7004388 */ /* 0x000fe20000000c00 */
[----:B------:R-:W-:Y:S01]  /*29a0*/  IMAD.IADD R216, R0, 0x1, R227 ;  /* 0x0000000100d87824 */ /* 0x000fe200078e02e3 */
[----:B------:R-:W-:-:S02]  /*29b0*/  SHF.R.S32.HI R0, RZ, 0x1f, R13 ;  /* 0x0000001fff007819 */ /* 0x000fc4000001140d */
[----:B------:R-:W-:Y:S01]  /*29c0*/  @!PT LDS RZ, [RZ] ;  /* 0x00000000fffff984 */ /* 0x000fe20000000800 */
[----:B------:R-:W-:Y:S01]  /*29d0*/  @!PT LDS RZ, [RZ] ;  /* 0x00000000fffff984 */ /* 0x000fe20000000800 */
[----:B------:R-:W-:Y:S01]  /*29e0*/  @!PT LDS RZ, [RZ] ;  /* 0x00000000fffff984 */ /* 0x000fe20000000800 */
[----:B------:R-:W-:Y:S02]  /*29f0*/  @!P4 LDGSTS.E.BYPASS.LTC128B.128 [R231+0x19000], desc[UR32][R8.64] ;  /* 0x1900000008e7cfae */ /* 0x000fe4000b901d60 */
[----:B------:R-:W-:Y:S02]  /*2a00*/  LEA.HI R13, R0, R13, RZ, 0x2 ;  /* 0x0000000d000d7211 */ /* 0x000fe400078f10ff */
[----:B------:R-:W-:Y:S02]  /*2a10*/  @!P4 LDGSTS.E.BYPASS.LTC128B.128 [R231+0x1b000], desc[UR32][R8.64+0x80] ;  /* 0x1b00008008e7cfae */ /* 0x000fe4000b901d60 */
[----:B------:R-:W-:Y:S01]  /*2a20*/  SHF.R.S32.HI R0, RZ, 0x2, R13 ;  /* 0x00000002ff007819 */ /* 0x000fe2000001140d */
[----:B------:R-:W-:Y:S01]  /*2a30*/  IMAD.U32 R13, RZ, RZ, UR34 ;  /* 0x00000022ff0d7e24 */ /* 0x000fe2000f8e00ff */
[----:B------:R-:W-:Y:S03]  /*2a40*/  @!P4 LDGSTS.E.BYPASS.LTC128B.128 [R231+0x1d000], desc[UR32][R8.64+0x100] ;  /* 0x1d00010008e7cfae */ /* 0x000fe6000b901d60 */
[----:B------:R-:W-:Y:S01]  /*2a50*/  IMAD.IADD R239, R0, 0x1, R239 ;  /* 0x0000000100ef7824 */ /* 0x000fe200078e02ef */
[----:B------:R2:W-:Y:S01]  /*2a60*/  @!P4 LDGSTS.E.BYPASS.LTC128B.128 [R231+0x1f000], desc[UR32][R8.64+0x180] ;  /* 0x1f00018008e7cfae */ /* 0x0005e2000b901d60 */
[----:B------:R-:W-:-:S02]  /*2a70*/  IMAD R0, R13, 0x40, R242 ;  /* 0x000000400d007824 */ /* 0x000fc400078e02f2 */
[C---:B------:R-:W-:Y:S01]  /*2a80*/  VIADD R237, R239.reuse, 0x8 ;  /* 0x00000008efed7836 */ /* 0x040fe20000000000 */
[----:B------:R-:W-:Y:S01]  /*2a90*/  LDSM.16.M88.4 R52, [R230] ;  /* 0x00000000e634783b */ /* 0x000fe20000000200 */
[C---:B------:R-:W-:Y:S01]  /*2aa0*/  VIADD R13, R0.reuse, 0x1 ;  /* 0x00000001000d7836 */ /* 0x040fe20000000000 */
[----:B------:R-:W-:Y:S01]  /*2ab0*/  VIADDMNMX R238, R239, UR8, R238, PT ;  /* 0x00000008efee7c46 */ /* 0x000fe2000b8001ee */
[----:B------:R-:W-:Y:S01]  /*2ac0*/  VIADD R6, R0, 0x8 ;  /* 0x0000000800067836 */ /* 0x000fe20000000000 */
[----:B------:R-:W3:Y:S01]  /*2ad0*/  LDSM.16.M88.4 R24, [R229+0x10000] ;  /* 0x01000000e518783b */ /* 0x000ee20000000200 */
[----:B------:R-:W-:Y:S02]  /*2ae0*/  IADD3 R236, R237, UR10, R236 ;  /* 0x0000000aedec7c10 */ /* 0x000fe4000fffe0ec */
[----:B------:R-:W-:Y:S01]  /*2af0*/  VIADDMNMX R239, R239, UR11, RZ, !PT ;  /* 0x0000000befef7c46 */ /* 0x000fe2000f8001ff */
[----:B------:R-:W1:Y:S01]  /*2b00*/  LDSM.16.M88.4 R16, [R229+0x10800] ;  /* 0x01080000e510783b */ /* 0x000e620000000200 */
[----:B------:R-:W-:-:S02]  /*2b10*/  VIMNMX R236, R236, UR13, PT ;  /* 0x0000000decec7c48 */ /* 0x000fc4000bfe0100 */
[----:B------:R-:W-:Y:S01]  /*2b20*/  VIADDMNMX R237, R237, UR11, RZ, !PT ;  /* 0x0000000beded7c46 */ /* 0x000fe2000f8001ff */
[----:B------:R-:W2:Y:S01]  /*2b30*/  LDSM.16.M88.4 R80, [R229+0x11000] ;  /* 0x01100000e550783b */ /* 0x000ea20000000200 */
[C---:B------:R-:W-:Y:S02]  /*2b40*/  ISETP.GE.AND P5, PT, R13.reuse, R238, PT ;  /* 0x000000ee0d00720c */ /* 0x040fe40003fa6270 */
[C---:B------:R-:W-:Y:S01]  /*2b50*/  ISETP.GE.AND P1, PT, R13.reuse, R236, PT ;  /* 0x000000ec0d00720c */ /* 0x040fe20003f26270 */
[----:B------:R-:W4:Y:S01]  /*2b60*/  LDSM.16.M88.4 R36, [R229+0x11800] ;  /* 0x01180000e524783b */ /* 0x000f220000000200 */
[C---:B------:R-:W-:Y:S02]  /*2b70*/  ISETP.GE.AND P4, PT, R0.reuse, R238, PT ;  /* 0x000000ee0000720c */ /* 0x040fe40003f86270 */
[----:B------:R-:W-:Y:S01]  /*2b80*/  ISETP.GE.AND P2, PT, R0, R236, PT ;  /* 0x000000ec0000720c */ /* 0x000fe20003f46270 */
[----:B------:R-:W-:Y:S01]  /*2b90*/  LDSM.16.M88.4 R56, [R228] ;  /* 0x00000000e438783b */ /* 0x000fe20000000200 */
[----:B------:R-:W-:-:S02]  /*2ba0*/  ISETP.LT.OR P5, PT, R13, R239, P5 ;  /* 0x000000ef0d00720c */ /* 0x000fc40002fa1670 */
[----:B------:R-:W-:Y:S01]  /*2bb0*/  ISETP.LT.OR P1, PT, R13, R237, P1 ;  /* 0x000000ed0d00720c */ /* 0x000fe20000f21670 */
[----:B------:R-:W5:Y:S01]  /*2bc0*/  LDSM.16.M88.4 R64, [R227] ;  /* 0x00000000e340783b */ /* 0x000f620000000200 */
[C---:B------:R-:W-:Y:S01]  /*2bd0*/  ISETP.LT.OR P4, PT, R0.reuse, R239, P4 ;  /* 0x000000ef0000720c */ /* 0x040fe20002781670 */
[C---:B------:R-:W-:Y:S01]  /*2be0*/  VIADD R13, R0.reuse, 0x21 ;  /* 0x00000021000d7836 */ /* 0x040fe20000000000 */
[----:B------:R-:W-:Y:S01]  /*2bf0*/  ISETP.LT.OR P2, PT, R0, R237, P2 ;  /* 0x000000ed0000720c */ /* 0x000fe20001741670 */
[----:B------:R-:W5:Y:S01]  /*2c00*/  LDSM.16.M88.4 R32, [R227+0x800] ;  /* 0x00080000e320783b */ /* 0x000f620000000200 */
[C---:B------:R-:W-:Y:S02]  /*2c10*/  ISETP.GE.AND P6, PT, R6.reuse, R238, PT ;  /* 0x000000ee0600720c */ /* 0x040fe40003fc6270 */
[C---:B------:R-:W-:Y:S01]  /*2c20*/  ISETP.GE.AND P0, PT, R6.reuse, R236, PT ;  /* 0x000000ec0600720c */ /* 0x040fe20003f06270 */
[----:B------:R-:W5:Y:S01]  /*2c30*/  LDSM.16.M88.4 R60, [R227+0x1000] ;  /* 0x00100000e33c783b */ /* 0x000f620000000200 */
[----:B------:R-:W-:-:S02]  /*2c40*/  ISETP.LT.OR P6, PT, R6, R239, P6 ;  /* 0x000000ef0600720c */ /* 0x000fc400037c1670 */
[----:B------:R-:W-:Y:S01]  /*2c50*/  ISETP.LT.OR P0, PT, R6, R237, P0 ;  /* 0x000000ed0600720c */ /* 0x000fe20000701670 */
[----:B------:R-:W5:Y:S01]  /*2c60*/  LDSM.16.M88.4 R84, [R227+0x1800] ;  /* 0x00180000e354783b */ /* 0x000f620000000200 */
[----:B------:R-:W-:-:S03]  /*2c70*/  VIADD R6, R0, 0x10 ;  /* 0x0000001000067836 */ /* 0x000fc60000000000 */
[----:B------:R-:W-:Y:S01]  /*2c80*/  LDSM.16.M88.4 R48, [R226] ;  /* 0x00000000e230783b */ /* 0x000fe20000000200 */
[C---:B---3--:R-:W-:Y:S03]  /*2c90*/  HMMA.16816.F32.BF16 R28, R52.reuse, R24, RZ ;  /* 0x00000018341c723c */ /* 0x048fe600000418ff */
[----:B------:R-:W3:Y:S04]  /*2ca0*/  LDSM.16.M88.4 R44, [R223+0x10000] ;  /* 0x01000000df2c783b */ /* 0x000ee80000000200 */
[----:B------:R-:W3:Y:S01]  /*2cb0*/  LDSM.16.M88.4 R40, [R223+0x10800] ;  /* 0x01080000df28783b */ /* 0x000ee20000000200 */
[C---:B------:R-:W-:Y:S03]  /*2cc0*/  HMMA.16816.F32.BF16 R24, R52.reuse, R26, RZ ;  /* 0x0000001a3418723c */ /* 0x040fe600000418ff */
[----:B------:R-:W-:Y:S03]  /*2cd0*/  LDSM.16.M88.4 R72, [R225] ;  /* 0x00000000e148783b */ /* 0x000fe60000000200 */
[C---:B-1----:R-:W-:Y:S01]  /*2ce0*/  HMMA.16816.F32.BF16 R20, R52.reuse, R16, RZ ;  /* 0x000000103414723c */ /* 0x042fe200000418ff */
[----:B------:R-:W-:Y:S04]  /*2cf0*/  LDSM.16.M88.4 R68, [R216] ;  /* 0x00000000d844783b */ /* 0x000fe80000000200 */
[----:B------:R-:W0:Y:S01]  /*2d00*/  LDGDEPBAR ;  /* 0x00000000000079af */ /* 0x000e220000000000 */
[C---:B------:R-:W-:Y:S06]  /*2d10*/  HMMA.16816.F32.BF16 R16, R52.reuse, R18, RZ ;  /* 0x000000123410723c */ /* 0x040fec00000418ff */
[C---:B--2---:R-:W-:Y:S06]  /*2d20*/  HMMA.16816.F32.BF16 R8, R52.reuse, R80, RZ ;  /* 0x000000503408723c */ /* 0x044fec00000418ff */
[C---:B------:R-:W-:Y:S06]  /*2d30*/  HMMA.16816.F32.BF16 R80, R52.reuse, R82, RZ ;  /* 0x000000523450723c */ /* 0x040fec00000418ff */
[C---:B----4-:R-:W-:Y:S06]  /*2d40*/  HMMA.16816.F32.BF16 R76, R52.reuse, R36, RZ ;  /* 0x00000024344c723c */ /* 0x050fec00000418ff */
[----:B------:R-:W-:Y:S01]  /*2d50*/  HMMA.16816.F32.BF16 R52, R52, R38, RZ ;  /* 0x000000263434723c */ /* 0x000fe200000418ff */
[----:B------:R-:W1:Y:S05]  /*2d60*/  LDSM.16.M88.4 R36, [R223+0x11000] ;  /* 0x01100000df24783b */ /* 0x000e6a0000000200 */
        /* <DEDUP_REMOVED lines=8> */
[----:B------:R-:W4:Y:S05]  /*2df0*/  LDSM.16.M88.4 R60, [R216+0x1000] ;  /* 0x00100000d83c783b */ /* 0x000f2a0000000200 */
[C---:B------:R-:W-:Y:S06]  /*2e00*/  HMMA.16816.F32.BF16 R76, R56.reuse, R84, R76 ;  /* 0x00000054384c723c */ /* 0x040fec000004184c */
[----:B------:R-:W-:Y:S01]  /*2e10*/  HMMA.16816.F32.BF16 R52, R56, R86, R52 ;  /* 0x000000563834723c */ /* 0x000fe20000041834 */
[----:B------:R-:W-:Y:S05]  /*2e20*/  LDSM.16.M88.4 R56, [R229+0x12800] ;  /* 0x01280000e538783b */ /* 0x000fea0000000200 */
[C---:B---3--:R-:W-:Y:S06]  /*2e30*/  HMMA.16816.F32.BF16 R28, R48.reuse, R44, R28 ;  /* 0x0000002c301c723c */ /* 0x048fec000004181c */
[C---:B------:R-:W-:Y:S01]  /*2e40*/  HMMA.16816.F32.BF16 R24, R48.reuse, R46, R24 ;  /* 0x0000002e3018723c */ /* 0x040fe20000041818 */
[----:B------:R-:W-:Y:S05]  /*2e50*/  LDSM.16.M88.4 R44, [R230+0x4000] ;  /* 0x00400000e62c783b */ /* 0x000fea0000000200 */
        /* <DEDUP_REMOVED lines=8> */
[----:B------:R-:W2:Y:S04]  /*2ee0*/  LDSM.16.M88.4 R32, [R229+0x13000] ;  /* 0x01300000e520783b */ /* 0x000ea80000000200 */
[----:B------:R-:W5:Y:S01]  /*2ef0*/  LDSM.16.M88.4 R48, [R229+0x13800] ;  /* 0x01380000e530783b */ /* 0x000f620000000200 */
[C---:B------:R-:W-:Y:S06]  /*2f00*/  HMMA.16816.F32.BF16 R28, R72.reuse, R68, R28 ;  /* 0x00000044481c723c */ /* 0x040fec000004181c */
[C---:B------:R-:W-:Y:S01]  /*2f10*/  HMMA.16816.F32.BF16 R24, R72.reuse, R70, R24 ;  /* 0x000000464818723c */ /* 0x040fe20000041818 */
[----:B------:R-:W-:Y:S05]  /*2f20*/  LDSM.16.M88.4 R68, [R226+0x4000] ;  /* 0x00400000e244783b */ /* 0x000fea0000000200 */
[C---:B------:R-:W-:Y:S06]  /*2f30*/  HMMA.16816.F32.BF16 R20, R72.reuse, R64, R20 ;  /* 0x000000404814723c */ /* 0x040fec0000041814 */
[C---:B------:R-:W-:Y:S01]  /*2f40*/  HMMA.16816.F32.BF16 R16, R72.reuse, R66, R16 ;  /* 0x000000424810723c */ /* 0x040fe20000041810 */
[----:B------:R-:W-:Y:S05]  /*2f50*/  LDSM.16.M88.4 R64, [R228+0x4000] ;  /* 0x00400000e440783b */ /* 0x000fea0000000200 */
[C---:B----4-:R-:W-:Y:S06]  /*2f60*/  HMMA.16816.F32.BF16 R8, R72.reuse, R60, R8 ;  /* 0x0000003c4808723c */ /* 0x050fec0000041808 */
[C---:B------:R-:W-:Y:S01]  /*2f70*/  HMMA.16816.F32.BF16 R80, R72.reuse, R62, R80 ;  /* 0x0000003e4850723c */ /* 0x040fe20000041850 */
[----:B------:R-:W4:Y:S05]  /*2f80*/  LDSM.16.M88.4 R60, [R227+0x2000] ;  /* 0x00200000e33c783b */ /* 0x000f2a0000000200 */
        /* <DEDUP_REMOVED lines=13> */
[C---:B-----5:R-:W-:Y:S06]  /*3060*/  HMMA.16816.F32.BF16 R76, R44.reuse, R48, R76 ;  /* 0x000000302c4c723c */ /* 0x060fec000004184c */
[----:B------:R-:W-:Y:S01]  /*3070*/  HMMA.16816.F32.BF16 R52, R44, R50, R52 ;  /* 0x000000322c34723c */ /* 0x000fe20000041834 */
[----:B------:R-:W5:Y:S04]  /*3080*/  LDSM.16.M88.4 R44, [R223+0x13000] ;  /* 0x01300000df2c783b */ /* 0x000f680000000200 */
[----:B------:R-:W5:Y:S01]  /*3090*/  LDSM.16.M88.4 R48, [R223+0x13800] ;  /* 0x01380000df30783b */ /* 0x000f620000000200 */
[C---:B----4-:R-:W-:Y:S06]  /*30a0*/  HMMA.16816.F32.BF16 R28, R64.reuse, R60, R28 ;  /* 0x0000003c401c723c */ /* 0x050fec000004181c */
[C---:B------:R-:W-:Y:S01]  /*30b0*/  HMMA.16816.F32.BF16 R24, R64.reuse, R62, R24 ;  /* 0x0000003e4018723c */ /* 0x040fe20000041818 */
[----:B------:R-:W-:Y:S05]  /*30c0*/  LDSM.16.M88.4 R60, [R216+0x3800] ;  /* 0x00380000d83c783b */ /* 0x000fea0000000200 */
[C---:B---3--:R-:W-:Y:S06]  /*30d0*/  HMMA.16816.F32.BF16 R20, R64.reuse, R40, R20 ;  /* 0x000000284014723c */ /* 0x048fec0000041814 */
[C---:B------:R-:W-:Y:S01]  /*30e0*/  HMMA.16816.F32.BF16 R16, R64.reuse, R42, R16 ;  /* 0x0000002a4010723c */ /* 0x040fe20000041810 */
[----:B------:R-:W-:Y:S05]  /*30f0*/  LDSM.16.M88.4 R40, [R225+0x4000] ;  /* 0x00400000e128783b */ /* 0x000fea0000000200 */
[C---:B-1----:R-:W-:Y:S06]  /*3100*/  HMMA.16816.F32.BF16 R8, R64.reuse, R36, R8 ;  /* 0x000000244008723c */ /* 0x042fec0000041808 */
[----:B------:R-:W-:Y:S01]  /*3110*/  HMMA.16816.F32.BF16 R80, R64, R38, R80 ;  /* 0x000000264050723c */ /* 0x000fe20000041850 */
[----:B------:R-:W1:Y:S05]  /*3120*/  LDSM.16.M88.4 R36, [R216+0x2000] ;  /* 0x00200000d824783b */ /* 0x000e6a0000000200 */
[C---:B--2---:R-:W-:Y:S06]  /*3130*/  HMMA.16816.F32.BF16 R28, R68.reuse, R32, R28 ;  /* 0x00000020441c723c */ /* 0x044fec000004181c */
[----:B------:R-:W-:Y:S01]  /*3140*/  HMMA.16816.F32.BF16 R24, R68, R34, R24 ;  /* 0x000000224418723c */ /* 0x000fe20000041818 */
[----:B------:R-:W2:Y:S05]  /*3150*/  LDSM.16.M88.4 R32, [R216+0x2800] ;  /* 0x00280000d820783b */ /* 0x000eaa0000000200 */
[C---:B------:R-:W-:Y:S06]  /*3160*/  HMMA.16816.F32.BF16 R76, R64.reuse, R56, R76 ;  /* 0x00000038404c723c */ /* 0x040fec000004184c */
[----:B------:R-:W-:Y:S01]  /*3170*/  HMMA.16816.F32.BF16 R52, R64, R58, R52 ;  /* 0x0000003a4034723c */ /* 0x000fe20000041834 */
[----:B------:R-:W3:Y:S04]  /*3180*/  LDSM.16.M88.4 R56, [R216+0x3000] ;  /* 0x00300000d838783b */ /* 0x000ee80000000200 */
[----:B------:R-:W-:Y:S01]  /*3190*/  LDSM.16.M88.4 R64, [R230+0x8000] ;  /* 0x00800000e640783b */ /* 0x000fe20000000200 */
[C---:B-----5:R-:W-:Y:S06]  /*31a0*/  HMMA.16816.F32.BF16 R8, R68.reuse, R44, R8 ;  /* 0x0000002c4408723c */ /* 0x060fec0000041808 */
        /* <DEDUP_REMOVED lines=20> */
[----:B------:R-:W-:Y:S04]  /*32f0*/  LDSM.16.M88.4 R40, [R227+0x5000] ;  /* 0x00500000e328783b */ /* 0x000fe80000000200 */
        /* <DEDUP_REMOVED lines=51> */
[----:B------:R-:W5:Y:S05]  /*3630*/  LDSM.16.M88.4 R44, [R227+0x7000] ;  /* 0x00700000e32c783b */ /* 0x000f6a0000000200 */
[C---:B--2---:R-:W-:Y:S06]  /*3640*/  HMMA.16816.F32.BF16 R28, R68.reuse, R32, R28 ;  /* 0x00000020441c723c */ /* 0x044fec000004181c */
[C---:B---3--:R-:W-:Y:S06]  /*3650*/  HMMA.16816.F32.BF16 R20, R68.reuse, R48, R20 ;  /* 0x000000304414723c */ /* 0x048fec0000041814 */
[C---:B------:R-:W-:Y:S01]  /*3660*/  HMMA.16816.F32.BF16 R16, R68.reuse, R50, R16 ;  /* 0x000000324410723c */ /* 0x040fe20000041810 */
[----:B------:R-:W-:Y:S05]  /*3670*/  LDSM.16.M88.4 R48, [R226+0xc000] ;  /* 0x00c00000e230783b */ /* 0x000fea0000000200 */
[C---:B----4-:R-:W-:Y:S01]  /*3680*/  HMMA.16816.F32.BF16 R64, R68.reuse, R40, R8 ;  /* 0x000000284440723c */ /* 0x050fe20000041808 */
[----:B------:R-:W2:Y:S05]  /*3690*/  LDSM.16.M88.4 R8, [R223+0x16000] ;  /* 0x01600000df08783b */ /* 0x000eaa0000000200 */
[----:B------:R-:W-:Y:S01]  /*36a0*/  HMMA.16816.F32.BF16 R24, R68, R34, R24 ;  /* 0x000000224418723c */ /* 0x000fe20000041818 */
[----:B------:R-:W-:Y:S05]  /*36b0*/  LDSM.16.M88.4 R32, [R227+0x7800] ;  /* 0x00780000e320783b */ /* 0x000fea0000000200 */
[----:B-1----:R-:W-:Y:S06]  /*36c0*/  HMMA.16816.F32.BF16 R28, R56, R36, R28 ;  /* 0x00000024381c723c */ /* 0x002fec000004181c */
[C---:B------:R-:W-:Y:S01]  /*36d0*/  HMMA.16816.F32.BF16 R80, R68.reuse, R42, R80 ;  /* 0x0000002a4450723c */ /* 0x040fe20000041850 */
[----:B------:R-:W1:Y:S05]  /*36e0*/  LDSM.16.M88.4 R40, [R223+0x16800] ;  /* 0x01680000df28783b */ /* 0x000e6a0000000200 */
[C---:B------:R-:W-:Y:S06]  /*36f0*/  HMMA.16816.F32.BF16 R76, R68.reuse, R60, R76 ;  /* 0x0000003c444c723c */ /* 0x040fec000004184c */
[----:B------:R-:W-:Y:S01]  /*3700*/  HMMA.16816.F32.BF16 R52, R68, R62, R52 ;  /* 0x0000003e4434723c */ /* 0x000fe20000041834 */
[----:B------:R-:W-:Y:S05]  /*3710*/  LDSM.16.M88.4 R60, [R223+0x17800] ;  /* 0x01780000df3c783b */ /* 0x000fea0000000200 */
[C---:B------:R-:W-:Y:S06]  /*3720*/  HMMA.16816.F32.BF16 R20, R56.reuse, R72, R20 ;  /* 0x000000483814723c */ /* 0x040fec0000041814 */
[C---:B------:R-:W-:Y:S01]  /*3730*/  HMMA.16816.F32.BF16 R72, R56.reuse, R74, R16 ;  /* 0x0000004a3848723c */ /* 0x040fe20000041810 */
[----:B------:R-:W-:Y:S05]  /*3740*/  LDSM.16.M88.4 R16, [R225+0xc000] ;  /* 0x00c00000e110783b */ /* 0x000fea0000000200 */
[C---:B-----5:R-:W-:Y:S01]  /*3750*/  HMMA.16816.F32.BF16 R68, R56.reuse, R44, R64 ;  /* 0x0000002c3844723c */ /* 0x060fe20000041840 */
[----:B------:R-:W3:Y:S05]  /*3760*/  LDSM.16.M88.4 R64, [R216+0x6000] ;  /* 0x00600000d840783b */ /* 0x000eea0000000200 */
[----:B------:R-:W-:Y:S01]  /*3770*/  HMMA.16816.F32.BF16 R24, R56, R38, R24 ;  /* 0x000000263818723c */ /* 0x000fe20000041818 */
[----:B------:R-:W4:Y:S05]  /*3780*/  LDSM.16.M88.4 R36, [R223+0x17000] ;  /* 0x01700000df24783b */ /* 0x000f2a0000000200 */
[----:B--2---:R-:W-:Y:S06]  /*3790*/  HMMA.16816.F32.BF16 R28, R48, R8, R28 ;  /* 0x00000008301c723c */ /* 0x004fec000004181c */
[----:B------:R-:W-:Y:S06]  /*37a0*/  HMMA.16816.F32.BF16 R80, R56, R46, R80 ;  /* 0x0000002e3850723c */ /* 0x000fec0000041850 */
[C---:B-1----:R-:W-:Y:S06]  /*37b0*/  HMMA.16816.F32.BF16 R20, R48.reuse, R40, R20 ;  /* 0x000000283014723c */ /* 0x042fec0000041814 */
[----:B------:R-:W-:Y:S01]  /*37c0*/  HMMA.16816.F32.BF16 R24, R48, R10, R24 ;  /* 0x0000000a3018723c */ /* 0x000fe20000041818 */
[----:B------:R-:W1:Y:S05]  /*37d0*/  LDSM.16.M88.4 R8, [R216+0x6800] ;  /* 0x00680000d808783b */ /* 0x000e6a0000000200 */
[----:B------:R-:W-:Y:S06]  /*37e0*/  HMMA.16816.F32.BF16 R76, R56, R32, R76 ;  /* 0x00000020384c723c */ /* 0x000fec000004184c */
[----:B---3--:R-:W-:Y:S06]  /*37f0*/  HMMA.16816.F32.BF16 R28, R16, R64, R28 ;  /* 0x00000040101c723c */ /* 0x008fec000004181c */
[----:B------:R-:W-:Y:S01]  /*3800*/  HMMA.16816.F32.BF16 R52, R56, R34, R52 ;  /* 0x000000223834723c */ /* 0x000fe20000041834 */
[----:B------:R-:W2:Y:S05]  /*3810*/  LDSM.16.M88.4 R32, [R216+0x7000] ;  /* 0x00700000d820783b */ /* 0x000eaa0000000200 */
[----:B------:R-:W-:Y:S06]  /*3820*/  HMMA.16816.F32.BF16 R72, R48, R42, R72 ;  /* 0x0000002a3048723c */ /* 0x000fec0000041848 */
[----:B------:R-:W-:Y:S06]  /*3830*/  HMMA.16816.F32.BF16 R24, R16, R66, R24 ;  /* 0x000000421018723c */ /* 0x000fec0000041818 */
[C---:B----4-:R-:W-:Y:S06]  /*3840*/  HMMA.16816.F32.BF16 R68, R48.reuse, R36, R68 ;  /* 0x000000243044723c */ /* 0x050fec0000041844 */
[----:B------:R-:W-:Y:S01]  /*3850*/  HMMA.16816.F32.BF16 R80, R48, R38, R80 ;  /* 0x000000263050723c */ /* 0x000fe20000041850 */
[----:B------:R-:W-:-:S02]  /*3860*/  FSEL R37, R29, -INF , !P5 ;  /* 0xff8000001d257808 */ /* 0x000fc40006800000 */
[----:B------:R-:W-:Y:S02]  /*3870*/  FSEL R36, R31, -INF , !P1 ;  /* 0xff8000001f247808 */ /* 0x000fe40004800000 */
[----:B------:R-:W-:Y:S01]  /*3880*/  ISETP.GE.AND P5, PT, R6, R236, PT ;  /* 0x000000ec0600720c */ /* 0x000fe20003fa6270 */
[C---:B-1----:R-:W-:Y:S01]  /*3890*/  HMMA.16816.F32.BF16 R20, R16.reuse, R8, R20 ;  /* 0x000000081014723c */ /* 0x042fe20000041814 */
[----:B------:R-:W-:Y:S02]  /*38a0*/  FSEL R39, R28, -INF , !P4 ;  /* 0xff8000001c277808 */ /* 0x000fe40006000000 */
[----:B------:R-:W-:Y:S02]  /*38b0*/  FSEL R38, R30, -INF , !P2 ;  /* 0xff8000001e267808 */ /* 0x000fe40005000000 */
[----:B------:R-:W1:Y:S01]  /*38c0*/  LDSM.16.M88.4 R28, [R216+0x7800] ;  /* 0x00780000d81c783b */ /* 0x000e620000000200 */
[-C--:B------:R-:W-:Y:S01]  /*38d0*/  ISETP.GE.AND P4, PT, R6, R238.reuse, PT ;  /* 0x000000ee0600720c */ /* 0x080fe20003f86270 */
[----:B------:R-:W-:Y:S01]  /*38e0*/  VIADD R8, R0, 0x9 ;  /* 0x0000000900087836 */ /* 0x000fe20000000000 */
[----:B------:R-:W-:Y:S01]  /*38f0*/  HMMA.16816.F32.BF16 R72, R16, R10, R72 ;  /* 0x0000000a1048723c */ /* 0x000fe20000041848 */
[----:B------:R-:W-:Y:S01]  /*3900*/  ISETP.LT.OR P5, PT, R6, R237, P5 ;  /* 0x000000ed0600720c */ /* 0x000fe20002fa1670 */
[----:B------:R-:W-:Y:S01]  /*3910*/  VIADD R9, R0, 0x20 ;  /* 0x0000002000097836 */ /* 0x000fe20000000000 */
[----:B------:R-:W-:Y:S01]  /*3920*/  ISETP.LT.OR P4, PT, R6, R239, P4 ;  /* 0x000000ef0600720c */ /* 0x000fe20002781670 */
[----:B------:R-:W-:Y:S01]  /*3930*/  VIADD R6, R0, 0x11 ;  /* 0x0000001100067836 */ /* 0x000fe20000000000 */
[C---:B------:R-:W-:Y:S01]  /*3940*/  ISETP.GE.AND P3, PT, R8.reuse, R238, PT ;  /* 0x000000ee0800720c */ /* 0x040fe20003f66270 */
[----:B------:R-:W-:Y:S01]  /*3950*/  HMMA.16816.F32.BF16 R76, R48, R60, R76 ;  /* 0x0000003c304c723c */ /* 0x000fe2000004184c */
[----:B------:R-:W-:Y:S01]  /*3960*/  ISETP.GE.AND P2, PT, R8, R236, PT ;  /* 0x000000ec0800720c */ /* 0x000fe20003f46270 */
[----:B------:R-:W-:-:S04]  /*3970*/  DEPBAR.LE SB0, 0x0 ;  /* 0x000080000000791a */ /* 0x000fc80000000000 */
[C---:B------:R-:W-:Y:S01]  /*3980*/  ISETP.LT.OR P3, PT, R8.reuse, R239, P3 ;  /* 0x000000ef0800720c */ /* 0x040fe20001f61670 */
[----:B------:R-:W-:Y:S01]  /*3990*/  HMMA.16816.F32.BF16 R52, R48, R62, R52 ;  /* 0x0000003e3034723c */ /* 0x000fe20000041834 */
[----:B------:R-:W-:Y:S01]  /*39a0*/  ISETP.LT.OR P2, PT, R8, R237, P2 ;  /* 0x000000ed0800720c */ /* 0x000fe20001741670 */
[----:B------:R-:W-:Y:S01]  /*39b0*/  VIADD R8, R0, 0x18 ;  /* 0x0000001800087836 */ /* 0x000fe20000000000 */
[----:B------:R-:W-:Y:S02]  /*39c0*/  FSEL R26, R26, -INF , !P0 ;  /* 0xff8000001a1a7808 */ /* 0x000fe40004000000 */
[C---:B------:R-:W-:Y:S01]  /*39d0*/  ISETP.GE.AND P1, PT, R6.reuse, R238, PT ;  /* 0x000000ee0600720c */ /* 0x040fe20003f26270 */
[----:B--2---:R-:W-:Y:S01]  /*39e0*/  HMMA.16816.F32.BF16 R68, R16, R32, R68 ;  /* 0x000000201044723c */ /* 0x004fe20000041844 */
[----:B------:R-:W-:Y:S02]  /*39f0*/  ISETP.GE.AND P0, PT, R6, R236, PT ;  /* 0x000000ec0600720c */ /* 0x000fe40003f06270 */
[----:B------:R-:W-:-:S02]  /*3a00*/  FSEL R43, R24, -INF , !P6 ;  /* 0xff800000182b7808 */ /* 0x000fc40007000000 */
[----:B------:R-:W-:Y:S01]  /*3a10*/  FSEL R41, R25, -INF , !P3 ;  /* 0xff80000019297808 */ /* 0x000fe20005800000 */
[----:B------:R-:W-:Y:S01]  /*3a20*/  HMMA.16816.F32.BF16 R80, R16, R34, R80 ;  /* 0x000000221050723c */ /* 0x000fe20000041850 */
[C---:B------:R-:W-:Y:S02]  /*3a30*/  ISETP.GE.AND P6, PT, R8.reuse, R238, PT ;  /* 0x000000ee0800720c */ /* 0x040fe40003fc6270 */
[----:B------:R-:W-:Y:S02]  /*3a40*/  ISETP.GE.AND P3, PT, R8, R236, PT ;  /* 0x000000ec0800720c */ /* 0x000fe40003f66270 */
[C---:B------:R-:W-:Y:S02]  /*3a50*/  ISETP.LT.OR P1, PT, R6.reuse, R239, P1 ;  /* 0x000000ef0600720c */ /* 0x040fe40000f21670 */
[----:B------:R-:W-:Y:S01]  /*3a60*/  ISETP.LT.OR P0, PT, R6, R237, P0 ;  /* 0x000000ed0600720c */ /* 0x000fe20000701670 */
[----:B------:R-:W-:Y:S01]  /*3a70*/  VIADD R6, R0, 0x19 ;  /* 0x0000001900067836 */ /* 0x000fe20000000000 */
[----:B------:R-:W-:Y:S01]  /*3a80*/  BAR.SYNC.DEFER_BLOCKING 0x0 ;  /* 0x0000000000007b1d */ /* 0x000fe20000010000 */
[----:B------:R-:W-:-:S02]  /*3a90*/  ISETP.LT.OR P6, PT, R8, R239, P6 ;  /* 0x000000ef0800720c */ /* 0x000fc400037c1670 */
[----:B------:R-:W-:Y:S01]  /*3aa0*/  ISETP.LT.OR P3, PT, R8, R237, P3 ;  /* 0x000000ed0800720c */ /* 0x000fe20001f61670 */
[C---:B-1----:R-:W-:Y:S01]  /*3ab0*/  HMMA.16816.F32.BF16 R76, R16.reuse, R28, R76 ;  /* 0x0000001c104c723c */ /* 0x042fe2000004184c */
[----:B------:R-:W-:Y:S02]  /*3ac0*/  FSEL R8, R22, -INF , !P5 ;  /* 0xff80000016087808 */ /* 0x000fe40006800000 */
[----:B------:R-:W-:Y:S02]  /*3ad0*/  FMNMX.FTZ R22, R39, R37, !PT ;  /* 0x0000002527167209 */ /* 0x000fe40007810000 */
[----:B------:R-:W-:Y:S01]  /*3ae0*/  FSEL R32, R27, -INF , !P2 ;  /* 0xff8000001b207808 */ /* 0x000fe20005000000 */
[----:B------:R-:W-:Y:S01]  /*3af0*/  HMMA.16816.F32.BF16 R52, R16, R30, R52 ;  /* 0x0000001e1034723c */ /* 0x000fe20000041834 */
[C---:B------:R-:W-:Y:S02]  /*3b00*/  ISETP.GE.AND P2, PT, R6.reuse, R238, PT ;  /* 0x000000ee0600720c */ /* 0x040fe40003f46270 */
[----:B------:R-:W-:-:S02]  /*3b10*/  ISETP.GE.AND P5, PT, R6, R236, PT ;  /* 0x000000ec0600720c */ /* 0x000fc40003fa6270 */
[----:B------:R-:W-:Y:S02]  /*3b20*/  FMNMX.FTZ R22, R43, R22, !PT ;  /* 0x000000162b167209 */ /* 0x000fe40007810000 */
[----:B------:R-:W-:Y:S01]  /*3b30*/  ISETP.LT.OR P2, PT, R6, R239, P2 ;  /* 0x000000ef0600720c */ /* 0x000fe20001741670 */
[----:B------:R-:W-:Y:S01]  /*3b40*/  VIADD R17, R0, 0x31 ;  /* 0x0000003100117836 */ /* 0x000fe20000000000 */
[----:B------:R-:W-:Y:S01]  /*3b50*/  ISETP.LT.OR P5, PT, R6, R237, P5 ;  /* 0x000000ed0600720c */ /* 0x000fe20002fa1670 */
[----:B------:R-:W-:Y:S01]  /*3b60*/  VIADD R16, R0, 0x38 ;  /* 0x0000003800107836 */ /* 0x000fe20000000000 */
[----:B------:R-:W-:Y:S02]  /*3b70*/  FSEL R6, R23, -INF , !P0 ;  /* 0xff80000017067808 */ /* 0x000fe40004000000 */
[----:B------:R-:W-:Y:S02]  /*3b80*/  FSEL R10, R74, -INF , !P3 ;  /* 0xff8000004a0a7808 */ /* 0x000fe40005800000 */
[----:B------:R-:W-:Y:S01]  /*3b90*/  FSEL R25, R20, -INF , !P4 ;  /* 0xff80000014197808 */ /* 0x000fe20006000000 */
[----:B------:R-:W-:Y:S01]  /*3ba0*/  VIADD R20, R0, 0x28 ;  /* 0x0000002800147836 */ /* 0x000fe20000000000 */
[----:B------:R-:W-:-:S02]  /*3bb0*/  FSEL R21, R21, -INF , !P1 ;  /* 0xff80000015157808 */ /* 0x000fc40004800000 */
[C---:B------:R-:W-:Y:S02]  /*3bc0*/  ISETP.GE.AND P0, PT, R13.reuse, R238, PT ;  /* 0x000000ee0d00720c */ /* 0x040fe40003f06270 */
[----:B------:R-:W-:Y:S02]  /*3bd0*/  ISETP.GE.AND P3, PT, R13, R236, PT ;  /* 0x000000ec0d00720c */ /* 0x000fe40003f66270 */
[----:B------:R-:W-:Y:S02]  /*3be0*/  FMNMX.FTZ R22, R41, R22, !PT ;  /* 0x0000001629167209 */ /* 0x000fe40007810000 */
[----:B------:R-:W-:Y:S02]  /*3bf0*/  ISETP.GE.AND P1, PT, R9, R236, PT ;  /* 0x000000ec0900720c */ /* 0x000fe40003f26270 */
[C---:B------:R-:W-:Y:S02]  /*3c00*/  ISETP.LT.OR P0, PT, R13.reuse, R239, P0 ;  /* 0x000000ef0d00720c */ /* 0x040fe40000701670 */
[----:B------:R-:W-:Y:S01]  /*3c10*/  ISETP.LT.OR P3, PT, R13, R237, P3 ;  /* 0x000000ed0d00720c */ /* 0x000fe20001f61670 */
[----:B------:R-:W-:Y:S01]  /*3c20*/  VIADD R13, R0, 0x29 ;  /* 0x00000029000d7836 */ /* 0x000fe20000000000 */
[----:B------:R-:W-:-:S02]  /*3c30*/  FMNMX.FTZ R22, R25, R22, !PT ;  /* 0x0000001619167209 */ /* 0x000fc40007810000 */
[C---:B------:R-:W-:Y:S02]  /*3c40*/  ISETP.LT.OR P1, PT, R9.reuse, R237, P1 ;  /* 0x000000ed0900720c */ /* 0x040fe40000f21670 */
[----:B------:R-:W-:Y:S02]  /*3c50*/  ISETP.GE.AND P4, PT, R9, R238, PT ;  /* 0x000000ee0900720c */ /* 0x000fe40003f86270 */
[----:B------:R-:W-:Y:S02]  /*3c60*/  FSEL R11, R72, -INF , !P6 ;  /* 0xff800000480b7808 */ /* 0x000fe40007000000 */
[----:B------:R-:W-:Y:S02]  /*3c70*/  FMNMX.FTZ R18, R21, R22, !PT ;  /* 0x0000001615127209 */ /* 0x000fe40007810000 */
[----:B------:R-:W-:Y:S02]  /*3c80*/  FSEL R24, R75, -INF , !P5 ;  /* 0xff8000004b187808 */ /* 0x000fe40006800000 */
[----:B------:R-:W-:-:S02]  /*3c90*/  FSEL R198, R70, -INF , !P1 ;  /* 0xff80000046c67808 */ /* 0x000fc40004800000 */
[C---:B------:R-:W-:Y:S02]  /*3ca0*/  ISETP.GE.AND P5, PT, R13.reuse, R238, PT ;  /* 0x000000ee0d00720c */ /* 0x040fe40003fa6270 */
[----:B------:R-:W-:Y:S02]  /*3cb0*/  ISETP.GE.AND P1, PT, R13, R236, PT ;  /* 0x000000ec0d00720c */ /* 0x000fe40003f26270 */
[----:B------:R-:W-:Y:S02]  /*3cc0*/  ISETP.LT.OR P4, PT, R9, R239, P4 ;  /* 0x000000ef0900720c */ /* 0x000fe40002781670 */
[----:B------:R-:W-:Y:S02]  /*3cd0*/  FSEL R9, R73, -INF , !P2 ;  /* 0xff80000049097808 */ /* 0x000fe40005000000 */
[----:B------:R-:W-:Y:S02]  /*3ce0*/  FMNMX.FTZ R18, R11, R18, !PT ;  /* 0x000000120b127209 */ /* 0x000fe40007810000 */
[----:B------:R-:W-:-:S02]  /*3cf0*/  ISETP.GE.AND P6, PT, R20, R238, PT ;  /* 0x000000ee1400720c */ /* 0x000fc40003fc6270 */
[----:B------:R-:W-:Y:S02]  /*3d00*/  ISETP.GE.AND P2, PT, R20, R236, PT ;  /* 0x000000ec1400720c */ /* 0x000fe40003f46270 */
[C---:B------:R-:W-:Y:S02]  /*3d10*/  ISETP.LT.OR P5, PT, R13.reuse, R239, P5 ;  /* 0x000000ef0d00720c */ /* 0x040fe40002fa1670 */
[----:B------:R-:W-:Y:S02]  /*3d20*/  ISETP.LT.OR P1, PT, R13, R237, P1 ;  /* 0x000000ed0d00720c */ /* 0x000fe40000f21670 */
[----:B------:R-:W-:Y:S02]  /*3d30*/  FMNMX.FTZ R13, R38, R36, !PT ;  /* 0x00000024260d7209 */ /* 0x000fe40007810000 */
[----:B------:R-:W-:Y:S02]  /*3d40*/  FSEL R195, R68, -INF , !P4 ;  /* 0xff80000044c37808 */ /* 0x000fe40006000000 */
[----:B------:R-:W-:-:S02]  /*3d50*/  FMNMX.FTZ R18, R9, R18, !PT ;  /* 0x0000001209127209 */ /* 0x000fc40007810000 */
[C---:B------:R-:W-:Y:S02]  /*3d60*/  ISETP.LT.OR P6, PT, R20.reuse, R239, P6 ;  /* 0x000000ef1400720c */ /* 0x040fe400037c1670 */
[----:B------:R-:W-:Y:S01]  /*3d70*/  ISETP.LT.OR P2, PT, R20, R237, P2 ;  /* 0x000000ed1400720c */ /* 0x000fe20001741670 */
[----:B------:R-:W-:Y:S01]  /*3d80*/  VIADD R20, R0, 0x30 ;  /* 0x0000003000147836 */ /* 0x000fe20000000000 */
[----:B------:R-:W-:Y:S01]  /*3d90*/  FMNMX.FTZ R13, R26, R13, !PT ;  /* 0x0000000d1a0d7209 */ /* 0x000fe20007810000 */
[----:B------:R-:W-:Y:S01]  /*3da0*/  VIADD R0, R0, 0x39 ;  /* 0x0000003900007836 */ /* 0x000fe20000000000 */
[----:B------:R-:W-:Y:S02]  /*3db0*/  FSEL R197, R69, -INF , !P0 ;  /* 0xff80000045c57808 */ /* 0x000fe40004000000 */
[----:B------:R-:W-:Y:S02]  /*3dc0*/  FMNMX.FTZ R18, R195, R18, !PT ;  /* 0x00000012c3127209 */ /* 0x000fe40007810000 */
[----:B------:R-:W-:-:S02]  /*3dd0*/  FSEL R172, R71, -INF , !P3 ;  /* 0xff80000047ac7808 */ /* 0x000fc40005800000 */
[-C--:B------:R-:W-:Y:S02]  /*3de0*/  ISETP.GE.AND P3, PT, R17, R238.reuse, PT ;  /* 0x000000ee1100720c */ /* 0x080fe40003f66270 */
[----:B------:R-:W-:Y:S02]  /*3df0*/  FMNMX.FTZ R13, R32, R13, !PT ;  /* 0x0000000d200d7209 */ /* 0x000fe40007810000 */
[----:B------:R-:W-:Y:S02]  /*3e00*/  ISETP.GE.AND P4, PT, R20, R238, PT ;  /* 0x000000ee1400720c */ /* 0x000fe40003f86270 */
[----:B------:R-:W-:Y:S02]  /*3e10*/  FSEL R175, R80, -INF , !P6 ;  /* 0xff80000050af7808 */ /* 0x000fe40007000000 */
[----:B------:R-:W-:Y:S02]  /*3e20*/  FMNMX.FTZ R18, R197, R18, !PT ;  /* 0x00000012c5127209 */ /* 0x000fe40007810000 */
[----:B------:R-:W-:-:S02]  /*3e30*/  FSEL R174, R83, -INF , !P1 ;  /* 0xff80000053ae7808 */ /* 0x000fc40004800000 */
[----:B------:R-:W-:Y:S02]  /*3e40*/  FMNMX.FTZ R13, R8, R13, !PT ;  /* 0x0000000d080d7209 */ /* 0x000fe40007810000 */
[-C--:B------:R-:W-:Y:S02]  /*3e50*/  ISETP.LT.OR P3, PT, R17, R239.reuse, P3 ;  /* 0x000000ef1100720c */ /* 0x080fe40001f61670 */
[----:B------:R-:W-:Y:S02]  /*3e60*/  ISETP.LT.OR P4, PT, R20, R239, P4 ;  /* 0x000000ef1400720c */ /* 0x000fe40002781670 */
[----:B------:R-:W-:Y:S02]  /*3e70*/  FSEL R173, R81, -INF , !P5 ;  /* 0xff80000051ad7808 */ /* 0x000fe40006800000 */
[----:B------:R-:W-:Y:S02]  /*3e80*/  ISETP.GE.AND P1, PT, R0, R238, PT ;  /* 0x000000ee0000720c */ /* 0x000fe40003f26270 */
[----:B------:R-:W-:-:S02]  /*3e90*/  FMNMX.FTZ R18, R175, R18, !PT ;  /* 0x00000012af127209 */ /* 0x000fc40007810000 */
[----:B------:R-:W-:Y:S02]  /*3ea0*/  FSEL R200, R82, -INF , !P2 ;  /* 0xff80000052c87808 */ /* 0x000fe40005000000 */
[----:B------:R-:W-:Y:S02]  /*3eb0*/  FMNMX.FTZ R13, R6, R13, !PT ;  /* 0x0000000d060d7209 */ /* 0x000fe40007810000 */
[----:B------:R-:W-:Y:S02]  /*3ec0*/  FSEL R207, R77, -INF , !P3 ;  /* 0xff8000004dcf7808 */ /* 0x000fe40005800000 */
[----:B------:R-:W-:Y:S02]  /*3ed0*/  ISETP.GE.AND P2, PT, R16, R238, PT ;  /* 0x000000ee1000720c */ /* 0x000fe40003f46270 */
[----:B------:R-:W-:Y:S02]  /*3ee0*/  FSEL R209, R76, -INF , !P4 ;  /* 0xff8000004cd17808 */ /* 0x000fe40006000000 */
[----:B------:R-:W-:-:S02]  /*3ef0*/  FMNMX.FTZ R18, R173, R18, !PT ;  /* 0x00000012ad127209 */ /* 0x000fc40007810000 */
[----:B------:R-:W-:Y:S02]  /*3f00*/  ISETP.LT.OR P3, PT, R0, R239, P1 ;  /* 0x000000ef0000720c */ /* 0x000fe40000f61670 */
[----:B------:R-:W-:Y:S02]  /*3f10*/  PLOP3.LUT P1, PT, PT, PT, UP0, 0x80, 0x0 ;  /* 0x000000000000781c */ /* 0x000fe40003f2f008 */
[----:B------:R-:W-:Y:S02]  /*3f20*/  FMNMX.FTZ R13, R10, R13, !PT ;  /* 0x0000000d0a0d7209 */ /* 0x000fe40007810000 */
[----:B------:R-:W-:Y:S02]  /*3f30*/  ISETP.LT.OR P2, PT, R16, R239, P2 ;  /* 0x000000ef1000720c */ /* 0x000fe40001741670 */
[----:B------:R-:W-:Y:S02]  /*3f40*/  FMNMX.FTZ R18, R209, R18, !PT ;  /* 0x00000012d1127209 */ /* 0x000fe40007810000 */
[----:B------:R-:W-:-:S02]  /*3f50*/  FMNMX.FTZ R13, R24, R13, !PT ;  /* 0x0000000d180d7209 */ /* 0x000fc40007810000 */
[----:B------:R-:W-:Y:S02]  /*3f60*/  FSEL R205, R52, -INF , !P2 ;  /* 0xff80000034cd7808 */ /* 0x000fe40005000000 */
[----:B------:R-:W-:Y:S02]  /*3f70*/  FMNMX.FTZ R18, R207, R18, !PT ;  /* 0x00000012cf127209 */ /* 0x000fe40007810000 */
[----:B------:R-:W-:Y:S02]  /*3f80*/  FMNMX.FTZ R13, R198, R13, !PT ;  /* 0x0000000dc60d7209 */ /* 0x000fe40007810000 */
[----:B------:R-:W-:Y:S02]  /*3f90*/  ISETP.GE.AND P0, PT, R20, R236, PT ;  /* 0x000000ec1400720c */ /* 0x000fe40003f06270 */
[----:B------:R-:W-:Y:S02]  /*3fa0*/  FSEL R203, R53, -INF , !P3 ;  /* 0xff80000035cb7808 */ /* 0x000fe40005800000 */
[----:B------:R-:W-:-:S02]  /*3fb0*/  FMNMX.FTZ R18, R205, R18, !PT ;  /* 0x00000012cd127209 */ /* 0x000fc40007810000 */
[----:B------:R-:W-:Y:S02]  /*3fc0*/  FMNMX.FTZ R19, R172, R13, !PT ;  /* 0x0000000dac137209 */ /* 0x000fe40007810000 */
[----:B------:R-:W-:Y:S02]  /*3fd0*/  ISETP.LT.OR P0, PT, R20, R237, P0 ;  /* 0x000000ed1400720c */ /* 0x000fe40000701670 */
[----:B------:R-:W-:Y:S01]  /*3fe0*/  FMNMX.FTZ R13, R203, R18, !PT ;  /* 0x00000012cb0d7209 */ /* 0x000fe20007810000 */
[----:B------:R-:W-:Y:S10]  /*3ff0*/  @!P1 BRA `(.L_x_2006) ;  /* 0x0000000000689947 */ /* 0x000ff40003800000 */
[----:B------:R-:W-:Y:S01]  /*4000*/  UIADD3 UR9, UR35, -0x2, URZ ;  /* 0xfffffffe23097890 */ /* 0x000fe2000fffe03f */
        /* <DEDUP_REMOVED lines=25> */
.L_x_2006:
[CC--:B------:R-:W-:Y:S01]  /*41a0*/  ISETP.GE.AND P2, PT, R17.reuse, R236.reuse, PT ;  /* 0x000000ec1100720c */ /* 0x0c0fe20003f46270 */
[----:B------:R-:W2:Y:S01]  /*41b0*/  SHFL.BFLY PT, R164, R13, 0x2, 0x1f ;  /* 0x0c401f000da47f89 */ /* 0x000ea200000e0000 */
[----:B------:R-:W-:Y:S01]  /*41c0*/  FMNMX.FTZ R19, R200, R19, !PT ;  /* 0x00000013c8137209 */ /* 0x000fe20007810000 */
[----:B------:R-:W-:Y:S01]  /*41d0*/  USHF.L.U32 UR8, UR34, 0x1, URZ ;  /* 0x0000000122087899 */ /* 0x000fe2000800063f */
[-C--:B------:R-:W-:Y:S01]  /*41e0*/  ISETP.GE.AND P3, PT, R16, R236.reuse, PT ;  /* 0x000000ec1000720c */ /* 0x080fe20003f66270 */
[----:B------:R-:W-:Y:S01]  /*41f0*/  IMAD.WIDE.U32 R214, R12, -0x2daee0ad, RZ ;  /* 0xd2511f530cd67825 */ /* 0x000fe200078e00ff */
[----:B------:R-:W-:Y:S01]  /*4200*/  ISETP.LT.OR P2, PT, R17, R237, P2 ;  /* 0x000000ed1100720c */ /* 0x000fe20001741670 */
[----:B------:R-:W-:Y:S01]  /*4210*/  UIADD3 UR21, UR37, -0x4498517b, URZ ;  /* 0xbb67ae8525157890 */ /* 0x000fe2000fffe03f */
[----:B------:R-:W-:Y:S01]  /*4220*/  FSEL R204, R78, -INF , !P0 ;  /* 0xff8000004ecc7808 */ /* 0x000fe20004000000 */
[----:B------:R-:W-:Y:S01]  /*4230*/  IMAD.U32 R17, RZ, RZ, UR28 ;  /* 0x0000001cff117e24 */ /* 0x000fe2000f8e00ff */
[----:B------:R-:W-:Y:S01]  /*4240*/  FMNMX.FTZ R19, R174, R19, !PT ;  /* 0x00000013ae137209 */ /* 0x000fe20007810000 */
[----:B------:R-:W-:Y:S01]  /*4250*/  UIADD3 UR22, UR36, -0x61c88647, URZ ;  /* 0x9e3779b924167890 */ /* 0x000fe2000fffe03f */
[----:B------:R-:W-:Y:S01]  /*4260*/  ISETP.LT.OR P3, PT, R16, R237, P3 ;  /* 0x000000ed1000720c */ /* 0x000fe20001f61670 */
[----:B------:R-:W-:Y:S01]  /*4270*/  UIADD3 UR20, UR36, 0x3c6ef372, URZ ;  /* 0x3c6ef37224147890 */ /* 0x000fe2000fffe03f */
[----:B------:R-:W-:Y:S01]  /*4280*/  ISETP.GE.AND P0, PT, R0, R236, PT ;  /* 0x000000ec0000720c */ /* 0x000fe20003f06270 */
[----:B------:R-:W-:Y:S01]  /*4290*/  UIADD3 UR19, UR37, 0x76cf5d0a, URZ ;  /* 0x76cf5d0a25137890 */ /* 0x000fe2000fffe03f */
[----:B------:R-:W-:Y:S01]  /*42a0*/  FSEL R202, R79, -INF , !P2 ;  /* 0xff8000004fca7808 */ /* 0x000fe20005000000 */
[----:B------:R-:W-:Y:S01]  /*42b0*/  UIADD3 UR17, UR37, 0x32370b8f, URZ ;  /* 0x32370b8f25117890 */ /* 0x000fe2000fffe03f */
[----:B------:R-:W-:Y:S01]  /*42c0*/  FMNMX.FTZ R19, R204, R19, !PT ;  /* 0x00000013cc137209 */ /* 0x000fe20007810000 */
[----:B------:R-:W-:Y:S01]  /*42d0*/  UIADD3 UR18, UR36, -0x255992d5, URZ ;  /* 0xdaa66d2b24127890 */ /* 0x000fe2000fffe03f */
[----:B------:R-:W-:Y:S01]  /*42e0*/  ISETP.LT.OR P0, PT, R0, R237, P0 ;  /* 0x000000ed0000720c */ /* 0x000fe20000701670 */
[----:B------:R-:W-:Y:S01]  /*42f0*/  IMAD R0, R17, 0x8, R4 ;  /* 0x0000000811007824 */ /* 0x000fe200078e0204 */
[----:B------:R-:W-:Y:S01]  /*4300*/  FSEL R178, R54, -INF , !P3 ;  /* 0xff80000036b27808 */ /* 0x000fe20005800000 */
[----:B------:R-:W-:Y:S01]  /*4310*/  UIADD3 UR16, UR36, 0x78dde6e4, URZ ;  /* 0x78dde6e424107890 */ /* 0x000fe2000fffe03f */
[----:B------:R-:W-:Y:S01]  /*4320*/  FMNMX.FTZ R19, R202, R19, !PT ;  /* 0x00000013ca137209 */ /* 0x000fe20007810000 */
[----:B------:R-:W-:Y:S01]  /*4330*/  IMAD.WIDE.U32 R212, R0, -0x326172a9, RZ ;  /* 0xcd9e8d5700d47825 */ /* 0x000fe200078e00ff */
[----:B------:R-:W-:Y:S01]  /*4340*/  FSEL R177, R55, -INF , !P0 ;  /* 0xff80000037b17808 */ /* 0x000fe20004000000 */
[----:B------:R-:W-:Y:S01]  /*4350*/  ULDC UR38, c[0x0][0x2ec] ;  /* 0x0000bb0000267ab9 */ /* 0x000fe20000000800 */
[----:B------:R-:W-:Y:S01]  /*4360*/  FMNMX.FTZ R16, R178, R19, !PT ;  /* 0x00000013b2107209 */ /* 0x000fe20007810000 */
[----:B------:R-:W-:Y:S01]  /*4370*/  UIADD3 UR12, UR37, -0x56f99767, URZ ;  /* 0xa9066899250c7890 */ /* 0x000fe2000fffe03f */
[----:B--2---:R-:W-:Y:S01]  /*4380*/  FMNMX.FTZ R164, R13, R164, !PT ;  /* 0x000000a40da47209 */ /* 0x004fe20007810000 */
[----:B------:R-:W-:Y:S01]  /*4390*/  UIADD3 UR13, UR37, -0x126145ec, URZ ;  /* 0xed9eba14250d7890 */ /* 0x000fe2000fffe03f */
[----:B------:R-:W-:Y:S01]  /*43a0*/  FMNMX.FTZ R4, R177, R16, !PT ;  /* 0x00000010b1047209 */ /* 0x000fe20007810000 */
[----:B------:R-:W-:Y:S01]  /*43b0*/  IMAD.IADD R224, R89, 0x1, R2 ;  /* 0x0000000159e07824 */ /* 0x000fe200078e0202 */
[----:B------:R-:W-:Y:S01]  /*43c0*/  LOP3.LUT R13, R3, UR36, RZ, 0x3c, !PT ;  /* 0x00000024030d7c12 */ /* 0x000fe2000f8e3cff */
[----:B------:R-:W-:Y:S01]  /*43d0*/  IMAD.U32 R3, RZ, RZ, UR8 ;  /* 0x00000008ff037e24 */ /* 0x000fe2000f8e00ff */
[----:B------:R-:W2:Y:S01]  /*43e0*/  SHFL.BFLY PT, R17, R164, 0x1, 0x1f ;  /* 0x0c201f00a4117f89 */ /* 0x000ea200000e0000 */
[----:B------:R-:W-:Y:S01]  /*43f0*/  UIADD3 UR23, UR36, -0x4ab325aa, URZ ;  /* 0xb54cda5624177890 */ /* 0x000fe2000fffe03f */
[----:B------:R-:W-:Y:S01]  /*4400*/  LOP3.LUT R210, R213, R13, RZ, 0x3c, !PT ;  /* 0x0000000dd5d27212 */ /* 0x000fe200078e3cff */
[----:B------:R-:W-:Y:S01]  /*4410*/  UIADD3 UR30, UR36, 0x1715609d, URZ ;  /* 0x1715609d241e7890 */ /* 0x000fe2000fffe03f */
[----:B------:R-:W3:Y:S01]  /*4420*/  SHFL.BFLY PT, R19, R4, 0x2, 0x1f ;  /* 0x0c401f0004137f89 */ /* 0x000ee200000e0000 */
[----:B------:R-:W-:Y:S01]  /*4430*/  LOP3.LUT R3, R215, UR37, R3, 0x96, !PT ;  /* 0x00000025d7037c12 */ /* 0x000fe2000f8e9603 */
[----:B------:R-:W-:Y:S01]  /*4440*/  ULDC.U8 UR39, c[0x0][0x388] ;  /* 0x0000e20000277ab9 */ /* 0x000fe20000000000 */
[----:B------:R-:W-:Y:S01]  /*4450*/  IMAD.WIDE.U32 R210, R210, -0x2daee0ad, RZ ;  /* 0xd2511f53d2d27825 */ /* 0x000fe200078e00ff */
[----:B------:R-:W-:Y:S01]  /*4460*/  LEA R224, R224, UR4, 0x1 ;  /* 0x00000004e0e07c11 */ /* 0x000fe2000f8e08ff */
[----:B------:R-:W-:-:S02]  /*4470*/  UIADD3 UR31, UR37, 0x646e171e, URZ ;  /* 0x646e171e251f7890 */ /* 0x000fc4000fffe03f */
[----:B-1----:R-:W-:Y:S01]  /*4480*/  IMAD.WIDE.U32 R22, R3, -0x326172a9, RZ ;  /* 0xcd9e8d5703167825 */ /* 0x002fe200078e00ff */
[----:B------:R-:W-:Y:S01]  /*4490*/  LOP3.LUT R166, R211, UR21, R214, 0x96, !PT ;  /* 0x00000015d3a67c12 */ /* 0x000fe2000f8e96d6 */
[----:B------:R-:W-:Y:S01]  /*44a0*/  LDSM.16.MT88.4 R156, [R224+0x18000] ;  /* 0x01800000e09c783b */ /* 0x000fe20000004200 */
[----:B------:R-:W-:Y:S01]  /*44b0*/  UIADD3 UR8, UR8, 0x1, URZ ;  /* 0x0000000108087890 */ /* 0x000fe2000fffe03f */
[----:B------:R-:W-:Y:S01]  /*44c0*/  IMAD R222, R7, 0x2, R224 ;  /* 0x0000000207de7824 */ /* 0x000fe200078e02e0 */
[----:B------:R-:W-:Y:S01]  /*44d0*/  LOP3.LUT R3, R23, UR22, R212, 0x96, !PT ;  /* 0x0000001617037c12 */ /* 0x000fe2000f8e96d4 */
[----:B------:R-:W-:Y:S01]  /*44e0*/  IMAD.WIDE.U32 R166, R166, -0x326172a9, RZ ;  /* 0xcd9e8d57a6a67825 */ /* 0x000fe200078e00ff */
[----:B------:R-:W-:Y:S01]  /*44f0*/  LDSM.16.MT88.4 R72, [R224+0x1c000] ;  /* 0x01c00000e048783b */ /* 0x000fe20000004200 */
[----:B------:R-:W-:Y:S02]  /*4500*/  ULDC UR4, c[0x0][0x250] ;  /* 0x0000940000047ab9 */ /* 0x000fe40000000800 */
[----:B------:R-:W-:Y:S01]  /*4510*/  IMAD R220, R5, 0x2, R222 ;  /* 0x0000000205dc7824 */ /* 0x000fe200078e02de */
[----:B------:R-:W-:Y:S01]  /*4520*/  LOP3.LUT R18, R167, UR20, R22, 0x96, !PT ;  /* 0x00000014a7127c12 */ /* 0x000fe2000f8e9616 */
[----:B------:R-:W-:Y:S01]  /*4530*/  IMAD.WIDE.U32 R22, R3, -0x2daee0ad, RZ ;  /* 0xd2511f5303167825 */ /* 0x000fe200078e00ff */
[----:B--2---:R-:W-:Y:S01]  /*4540*/  FMNMX.FTZ R164, R164, R17, !PT ;  /* 0x00000011a4a47209 */ /* 0x004fe20007810000 */
[----:B------:R-:W-:Y:S02]  /*4550*/  LDSM.16.MT88.4 R148, [R222+0x18000] ;  /* 0x01800000de94783b */ /* 0x000fe40000004200 */
[----:B------:R-:W-:Y:S01]  /*4560*/  IMAD.U32 R176, RZ, RZ, UR39 ;  /* 0x00000027ffb07e24 */ /* 0x000fe2000f8e00ff */
[----:B---3--:R-:W-:Y:S01]  /*4570*/  FMNMX.FTZ R4, R4, R19, !PT ;  /* 0x0000001304047209 */ /* 0x008fe20007810000 */
[----:B------:R-:W-:Y:S01]  /*4580*/  IMAD.WIDE.U32 R18, R18, -0x2daee0ad, RZ ;  /* 0xd2511f5312127825 */ /* 0x000fe200078e00ff */
[----:B------:R-:W-:-:S03]  /*4590*/  LOP3.LUT R16, R23, UR19, R210, 0x96, !PT ;  /* 0x0000001317107c12 */ /* 0x000fc6000f8e96d2 */
[C---:B------:R-:W-:Y:S01]  /*45a0*/  FMUL.FTZ R206, R164.reuse, UR38 ;  /* 0x00000026a4ce7c20 */ /* 0x040fe20008410000 */
[----:B------:R-:W-:Y:S01]  /*45b0*/  FSETP.NEU.FTZ.AND P0, PT, R164, -INF , PT ;  /* 0xff800000a400780b */ /* 0x000fe20003f1d000 */
[----:B------:R-:W1:Y:S01]  /*45c0*/  SHFL.BFLY PT, R3, R4, 0x1, 0x1f ;  /* 0x0c201f0004037f89 */ /* 0x000e6200000e0000 */
[----:B------:R-:W-:Y:S01]  /*45d0*/  LOP3.LUT R22, R19, UR17, R22, 0x96, !PT ;  /* 0x0000001113167c12 */ /* 0x000fe2000f8e9616 */
[----:B------:R-:W-:Y:S01]  /*45e0*/  IMAD.WIDE.U32 R16, R16, -0x326172a9, RZ ;  /* 0xcd9e8d5710107825 */ /* 0x000fe200078e00ff */
[----:B------:R-:W-:Y:S01]  /*45f0*/  FSEL R206, R206, RZ, P0 ;  /* 0x000000ffcece7208 */ /* 0x000fe20000000000 */
[----:B------:R-:W-:Y:S01]  /*4600*/  LDSM.16.MT88.4 R132, [R220+0x18000] ;  /* 0x01800000dc84783b */ /* 0x000fe20000004200 */
[----:B------:R-:W-:Y:S01]  /*4610*/  LEA R176, R176, UR39, 0x10 ;  /* 0x00000027b0b07c11 */ /* 0x000fe2000f8e80ff */
[----:B------:R-:W-:Y:S01]  /*4620*/  IMAD.WIDE.U32 R22, R22, -0x326172a9, RZ ;  /* 0xcd9e8d5716167825 */ /* 0x000fe200078e00ff */
[----:B------:R-:W-:-:S03]  /*4630*/  LOP3.LUT R17, R17, UR18, R166, 0x96, !PT ;  /* 0x0000001211117c12 */ /* 0x000fc6000f8e96a6 */
[--C-:B------:R-:W-:Y:S01]  /*4640*/  FFMA.FTZ R193, R39, UR38, -R206.reuse ;  /* 0x0000002627c17c23 */ /* 0x100fe200080108ce */
[--C-:B------:R-:W-:Y:S01]  /*4650*/  FFMA.FTZ R192, R37, UR38, -R206.reuse ;  /* 0x0000002625c07c23 */ /* 0x100fe200080108ce */
[----:B------:R-:W-:Y:S01]  /*4660*/  FFMA.FTZ R189, R43, UR38, -R206 ;  /* 0x000000262bbd7c23 */ /* 0x000fe200080108ce */
[----:B------:R-:W-:Y:S01]  /*4670*/  LOP3.LUT R16, R23, UR16, R16, 0x96, !PT ;  /* 0x0000001017107c12 */ /* 0x000fe2000f8e9610 */
[----:B------:R-:W-:-:S04]  /*4680*/  IMAD.WIDE.U32 R28, R17, -0x2daee0ad, RZ ;  /* 0xd2511f53111c7825 */ /* 0x000fc800078e00ff */
[--C-:B------:R-:W-:Y:S01]  /*4690*/  FFMA.FTZ R186, R41, UR38, -R206.reuse ;  /* 0x0000002629ba7c23 */ /* 0x100fe200080108ce */
[----:B------:R-:W-:Y:S01]  /*46a0*/  FFMA.FTZ R183, R21, UR38, -R206 ;  /* 0x0000002615b77c23 */ /* 0x000fe200080108ce */
[----:B------:R-:W-:Y:S01]  /*46b0*/  MUFU.EX2 R193, R193 ;  /* 0x000000c100c17308 */ /* 0x000fe20000000800 */
[----:B------:R-:W-:Y:S01]  /*46c0*/  IMAD.WIDE.U32 R16, R16, -0x2daee0ad, RZ ;  /* 0xd2511f5310107825 */ /* 0x000fe200078e00ff */
[----:B------:R-:W-:Y:S01]  /*46d0*/  LOP3.LUT R18, R29, UR13, R18, 0x96, !PT ;  /* 0x0000000d1d127c12 */ /* 0x000fe2000f8e9612 */
[----:B------:R-:W-:Y:S02]  /*46e0*/  LDSM.16.MT88.4 R40, [R224+0x1a000] ;  /* 0x01a00000e028783b */ /* 0x000fe40000004200 */
[----:B------:R-:W-:Y:S01]  /*46f0*/  FFMA.FTZ R184, R25, UR38, -R206 ;  /* 0x0000002619b87c23 */ /* 0x000fe200080108ce */
[----:B------:R-:W-:Y:S01]  /*4700*/  IMAD R221, R5, 0x2, R224 ;  /* 0x0000000205dd7824 */ /* 0x000fe200078e02e0 */
[----:B------:R-:W-:Y:S01]  /*4710*/  LOP3.LUT R28, R17, UR12, R28, 0x96, !PT ;  /* 0x0000000c111c7c12 */ /* 0x000fe2000f8e961c */
[----:B------:R-:W-:Y:S01]  /*4720*/  IMAD.WIDE.U32 R18, R18, -0x326172a9, RZ ;  /* 0xcd9e8d5712127825 */ /* 0x000fe200078e00ff */
[----:B------:R-:W-:Y:S01]  /*4730*/  MUFU.EX2 R192, R192 ;  /* 0x000000c000c07308 */ /* 0x000fe20000000800 */
[----:B-1----:R-:W-:Y:S01]  /*4740*/  FMNMX.FTZ R3, R4, R3, !PT ;  /* 0x0000000304037209 */ /* 0x002fe20007810000 */
[----:B------:R-:W-:Y:S01]  /*4750*/  LDSM.16.MT88.4 R140, [R221+0x18000] ;  /* 0x01800000dd8c783b */ /* 0x000fe20000004200 */
[----:B------:R-:W-:-:S04]  /*4760*/  IMAD.WIDE.U32 R28, R28, -0x326172a9, RZ ;  /* 0xcd9e8d571c1c7825 */ /* 0x000fc800078e00ff */
[----:B------:R-:W-:Y:S01]  /*4770*/  FFMA.FTZ R180, R11, UR38, -R206 ;  /* 0x000000260bb47c23 */ /* 0x000fe200080108ce */
[C---:B------:R-:W-:Y:S01]  /*4780*/  FSETP.NEU.FTZ.AND P0, PT, R3.reuse, -INF , PT ;  /* 0xff8000000300780b */ /* 0x040fe20003f1d000 */
[----:B------:R-:W-:Y:S01]  /*4790*/  FMUL.FTZ R179, R3, UR38 ;  /* 0x0000002603b37c20 */ /* 0x000fe20008410000 */
[----:B------:R-:W-:Y:S01]  /*47a0*/  LDSM.16.MT88.4 R48, [R222+0x1a000] ;  /* 0x01a00000de30783b */ /* 0x000fe20000004200 */
[----:B------:R-:W-:Y:S01]  /*47b0*/  SHF.R.U32.HI R131, RZ, 0x10, R28 ;  /* 0x00000010ff837819 */ /* 0x000fe2000001161c */
[----:B------:R-:W-:Y:S01]  /*47c0*/  MUFU.EX2 R189, R189 ;  /* 0x000000bd00bd7308 */ /* 0x000fe20000000800 */
[----:B------:R-:W-:Y:S01]  /*47d0*/  LOP3.LUT R20, R28, 0xffff, RZ, 0xc0, !PT ;  /* 0x0000ffff1c147812 */ /* 0x000fe200078ec0ff */
[----:B------:R-:W-:Y:S01]  /*47e0*/  LDSM.16.MT88.4 R56, [R221+0x1a000] ;  /* 0x01a00000dd38783b */ /* 0x000fe20000004200 */
[----:B------:R-:W-:Y:S01]  /*47f0*/  FSEL R179, R179, RZ, P0 ;  /* 0x000000ffb3b37208 */ /* 0x000fe20000000000 */
[----:B------:R-:W-:Y:S01]  /*4800*/  FFMA.FTZ R165, R9, UR38, -R206 ;  /* 0x0000002609a57c23 */ /* 0x000fe200080108ce */
[----:B------:R-:W-:Y:S01]  /*4810*/  SHF.R.U32.HI R2, RZ, 0x18, R28 ;  /* 0x00000018ff027819 */ /* 0x000fe2000001161c */
[----:B------:R-:W-:Y:S01]  /*4820*/  LDSM.16.MT88.4 R64, [R220+0x1a000] ;  /* 0x01a00000dc40783b */ /* 0x000fe20000004200 */
[----:B------:R-:W-:Y:S01]  /*4830*/  LOP3.LUT R131, R131, 0xff, RZ, 0xc0, !PT ;  /* 0x000000ff83837812 */ /* 0x000fe200078ec0ff */
[--C-:B------:R-:W-:Y:S01]  /*4840*/  FFMA.FTZ R188, R26, UR38, -R179.reuse ;  /* 0x000000261abc7c23 */ /* 0x100fe200080108b3 */
[--C-:B------:R-:W-:Y:S01]  /*4850*/  FFMA.FTZ R187, R32, UR38, -R179.reuse ;  /* 0x0000002620bb7c23 */ /* 0x100fe200080108b3 */
[--C-:B------:R-:W-:Y:S01]  /*4860*/  FFMA.FTZ R191, R38, UR38, -R179.reuse ;  /* 0x0000002626bf7c23 */ /* 0x100fe200080108b3 */
[--C-:B------:R-:W-:Y:S01]  /*4870*/  FFMA.FTZ R190, R36, UR38, -R179.reuse ;  /* 0x0000002624be7c23 */ /* 0x100fe200080108b3 */
[----:B------:R-:W-:Y:S01]  /*4880*/  SHF.R.U32.HI R20, RZ, 0x8, R20 ;  /* 0x00000008ff147819 */ /* 0x000fe20000011614 */
[----:B------:R-:W-:Y:S01]  /*4890*/  MUFU.EX2 R186, R186 ;  /* 0x000000ba00ba7308 */ /* 0x000fe20000000800 */
[----:B------:R-:W-:Y:S01]  /*48a0*/  LOP3.LUT R4, R29, UR23, R18, 0x96, !PT ;  /* 0x000000171d047c12 */ /* 0x000fe2000f8e9612 */
[----:B------:R-:W-:Y:S01]  /*48b0*/  LDSM.16.MT88.4 R80, [R222+0x1c000] ;  /* 0x01c00000de50783b */ /* 0x000fe20000004200 */
[----:B------:R-:W-:Y:S01]  /*48c0*/  LOP3.LUT R17, R28, 0xff, RZ, 0xc0, !PT ;  /* 0x000000ff1c117812 */ /* 0x000fe200078ec0ff */
[--C-:B------:R-:W-:Y:S01]  /*48d0*/  FFMA.FTZ R181, R10, UR38, -R179.reuse ;  /* 0x000000260ab57c23 */ /* 0x100fe200080108b3 */
[----:B------:R-:W-:Y:S01]  /*48e0*/  PRMT R131, R131, 0x5410, R2 ;  /* 0x0000541083837816 */ /* 0x000fe20000000002 */
[----:B------:R-:W-:Y:S01]  /*48f0*/  LDSM.16.MT88.4 R88, [R221+0x1c000] ;  /* 0x01c00000dd58783b */ /* 0x000fe20000004200 */
[----:B------:R-:W-:Y:S01]  /*4900*/  LOP3.LUT R2, R4, 0xffff, RZ, 0xc0, !PT ;  /* 0x0000ffff04027812 */ /* 0x000fe200078ec0ff */
[----:B------:R-:W-:Y:S01]  /*4910*/  MUFU.EX2 R188, R188 ;  /* 0x000000bc00bc7308 */ /* 0x000fe20000000800 */
[----:B------:R-:W-:Y:S01]  /*4920*/  SHF.R.U32.HI R129, RZ, 0x10, R4 ;  /* 0x00000010ff817819 */ /* 0x000fe20000011604 */
[----:B------:R-:W-:Y:S01]  /*4930*/  LDSM.16.MT88.4 R96, [R220+0x1c000] ;  /* 0x01c00000dc60783b */ /* 0x000fe20000004200 */
[----:B------:R-:W-:Y:S01]  /*4940*/  PRMT R17, R17, 0x5410, R20 ;  /* 0x0000541011117816 */ /* 0x000fe20000000014 */
[--C-:B------:R-:W-:Y:S01]  /*4950*/  FFMA.FTZ R185, R8, UR38, -R179.reuse ;  /* 0x0000002608b97c23 */ /* 0x100fe200080108b3 */
[----:B------:R-:W-:Y:S01]  /*4960*/  LOP3.LUT R18, R19, UR30, R22, 0x96, !PT ;  /* 0x0000001e13127c12 */ /* 0x000fe2000f8e9616 */
[----:B------:R-:W-:Y:S01]  /*4970*/  LDSM.16.MT88.4 R104, [R224+0x1e000] ;  /* 0x01e00000e068783b */ /* 0x000fe20000004200 */
[----:B------:R-:W-:Y:S01]  /*4980*/  LOP3.LUT R5, R4, 0xff, RZ, 0xc0, !PT ;  /* 0x000000ff04057812 */ /* 0x000fe200078ec0ff */
[----:B------:R-:W1:Y:S01]  /*4990*/  MUFU.EX2 R187, R187 ;  /* 0x000000bb00bb7308 */ /* 0x000e620000000800 */
[----:B------:R-:W-:Y:S01]  /*49a0*/  SHF.R.U32.HI R2, RZ, 0x8, R2 ;  /* 0x00000008ff027819 */ /* 0x000fe20000011602 */
[----:B------:R-:W2:Y:S01]  /*49b0*/  LDSM.16.MT88.4 R20, [R220+0x1e000] ;  /* 0x01e00000dc14783b */ /* 0x000ea20000004200 */
[----:B------:R-:W-:Y:S01]  /*49c0*/  SHF.R.U32.HI R4, RZ, 0x18, R4 ;  /* 0x00000018ff047819 */ /* 0x000fe20000011604 */
[----:B------:R-:W-:Y:S01]  /*49d0*/  IMAD.WIDE.U32 R18, R18, -0x2daee0ad, RZ ;  /* 0xd2511f5312127825 */ /* 0x000fe200078e00ff */
[----:B------:R-:W-:Y:S01]  /*49e0*/  LOP3.LUT R129, R129, 0xff, RZ, 0xc0, !PT ;  /* 0x000000ff81817812 */ /* 0x000fe200078ec0ff */
[----:B------:R-:W3:Y:S01]  /*49f0*/  LDSM.16.MT88.4 R112, [R222+0x1e000] ;  /* 0x01e00000de70783b */ /* 0x000ee20000004200 */
[----:B------:R-:W-:Y:S01]  /*4a00*/  PRMT R5, R5, 0x5410, R2 ;  /* 0x0000541005057816 */ /* 0x000fe20000000002 */
[----:B------:R-:W-:Y:S01]  /*4a10*/  MUFU.EX2 R191, R191 ;  /* 0x000000bf00bf7308 */ /* 0x000fe20000000800 */
[--C-:B------:R-:W-:Y:S01]  /*4a20*/  HSET2.LE.AND R131, R131, R176.reuse, PT ;  /* 0x000000b083837233 */ /* 0x100fe20003803000 */
[----:B------:R-:W4:Y:S01]  /*4a30*/  LDSM.16.MT88.4 R120, [R221+0x1e000] ;  /* 0x01e00000dd78783b */ /* 0x000f220000004200 */
[----:B------:R-:W-:Y:S01]  /*4a40*/  PRMT R129, R129, 0x5410, R4 ;  /* 0x0000541081817816 */ /* 0x000fe20000000004 */
[--C-:B------:R-:W-:Y:S01]  /*4a50*/  FFMA.FTZ R182, R6, UR38, -R179.reuse ;  /* 0x0000002606b67c23 */ /* 0x100fe200080108b3 */
[--C-:B------:R-:W-:Y:S01]  /*4a60*/  HSET2.LE.AND R130, R17, R176.reuse, PT ;  /* 0x000000b011827233 */ /* 0x100fe20003803000 */
[----:B------:R-:W-:Y:S01]  /*4a70*/  LDSM.16.MT88.4 R8, [R222+0x18800] ;  /* 0x01880000de08783b */ /* 0x000fe20000004200 */
[C---:B------:R-:W-:Y:S01]  /*4a80*/  LOP3.LUT R4, R18.reuse, 0xffff, RZ, 0xc0, !PT ;  /* 0x0000ffff12047812 */ /* 0x040fe200078ec0ff */
[----:B------:R-:W5:Y:S01]  /*4a90*/  MUFU.EX2 R190, R190 ;  /* 0x000000be00be7308 */ /* 0x000f620000000800 */
[----:B-1----:R-:W-:Y:S01]  /*4aa0*/  F2FP.BF16.F32.PACK_AB R2, R187, R188 ;  /* 0x000000bcbb02723e */ /* 0x002fe200000010ff */
[----:B------:R-:W-:Y:S01]  /*4ab0*/  LDSM.16.MT88.4 R168, [R220+0x18800] ;  /* 0x01880000dca8783b */ /* 0x000fe20000004200 */
[--C-:B------:R-:W-:Y:S01]  /*4ac0*/  HSET2.LE.AND R129, R129, R176.reuse, PT ;  /* 0x000000b081817233 */ /* 0x100fe20003803000 */
[--C-:B------:R-:W-:Y:S01]  /*4ad0*/  FFMA.FTZ R196, R175, UR38, -R206.reuse ;  /* 0x00000026afc47c23 */ /* 0x100fe200080108ce */
[----:B------:R-:W-:Y:S01]  /*4ae0*/  LOP3.LUT R131, R131, R2, RZ, 0xc0, !PT ;  /* 0x0000000283837212 */ /* 0x000fe200078ec0ff */
[----:B------:R-:W-:Y:S01]  /*4af0*/  FFMA.FTZ R195, R195, UR38, -R206 ;  /* 0x00000026c3c37c23 */ /* 0x000fe200080108ce */
[----:B------:R-:W-:Y:S01]  /*4b00*/  LOP3.LUT R27, R18, 0xff, RZ, 0xc0, !PT ;  /* 0x000000ff121b7812 */ /* 0x000fe200078ec0ff */
[----:B------:R-:W-:Y:S01]  /*4b10*/  MUFU.EX2 R184, R184 ;  /* 0x000000b800b87308 */ /* 0x000fe20000000800 */
[----:B------:R-:W-:Y:S01]  /*4b20*/  SHF.R.U32.HI R31, RZ, 0x18, R18 ;  /* 0x00000018ff1f7819 */ /* 0x000fe20000011612 */
[--C-:B------:R-:W-:Y:S01]  /*4b30*/  FFMA.FTZ R198, R198, UR38, -R179.reuse ;  /* 0x00000026c6c67c23 */ /* 0x100fe200080108b3 */
[----:B------:R-:W-:Y:S01]  /*4b40*/  LOP3.LUT R29, R19, UR31, R16, 0x96, !PT ;  /* 0x0000001f131d7c12 */ /* 0x000fe2000f8e9610 */
[--C-:B------:R-:W-:Y:S01]  /*4b50*/  FFMA.FTZ R201, R172, UR38, -R179.reuse ;  /* 0x00000026acc97c23 */ /* 0x100fe200080108b3 */
[--C-:B------:R-:W-:Y:S01]  /*4b60*/  HSET2.LE.AND R128, R5, R176.reuse, PT ;  /* 0x000000b005807233 */ /* 0x100fe20003803000 */
[----:B------:R-:W-:Y:S01]  /*4b70*/  LDSM.16.MT88.4 R32, [R224+0x1a800] ;  /* 0x01a80000e020783b */ /* 0x000fe20000004200 */
[----:B------:R-:W-:Y:S01]  /*4b80*/  F2FP.BF16.F32.PACK_AB R5, R192, R193 ;  /* 0x000000c1c005723e */ /* 0x000fe200000010ff */
[----:B------:R-:W-:Y:S01]  /*4b90*/  MUFU.EX2 R183, R183 ;  /* 0x000000b700b77308 */ /* 0x000fe20000000800 */
[----:B-----5:R-:W-:Y:S01]  /*4ba0*/  F2FP.BF16.F32.PACK_AB R2, R190, R191 ;  /* 0x000000bfbe02723e */ /* 0x020fe200000010ff */
[--C-:B------:R-:W-:Y:S01]  /*4bb0*/  FFMA.FTZ R208, R209, UR38, -R206.reuse ;  /* 0x00000026d1d07c23 */ /* 0x100fe200080108ce */
[----:B------:R-:W-:Y:S01]  /*4bc0*/  F2FP.BF16.F32.PACK_AB R7, R186, R189 ;  /* 0x000000bdba07723e */ /* 0x000fe200000010ff */
[--C-:B------:R-:W-:Y:S01]  /*4bd0*/  FFMA.FTZ R207, R207, UR38, -R206.reuse ;  /* 0x00000026cfcf7c23 */ /* 0x100fe200080108ce */
[----:B------:R-:W-:Y:S01]  /*4be0*/  LOP3.LUT R129, R129, R2, RZ, 0xc0, !PT ;  /* 0x0000000281817212 */ /* 0x000fe200078ec0ff */
[----:B------:R-:W-:Y:S01]  /*4bf0*/  FFMA.FTZ R205, R205, UR38, -R206 ;  /* 0x00000026cdcd7c23 */ /* 0x000fe200080108ce */
[----:B------:R-:W-:Y:S01]  /*4c00*/  SHF.R.U32.HI R2, RZ, 0x10, R18 ;  /* 0x00000010ff027819 */ /* 0x000fe20000011612 */
[----:B------:R-:W-:Y:S01]  /*4c10*/  MUFU.EX2 R180, R180 ;  /* 0x000000b400b47308 */ /* 0x000fe20000000800 */
[----:B------:R-:W1:Y:S01]  /*4c20*/  LDSM.16.MT88.4 R16, [R224+0x18800] ;  /* 0x01880000e010783b */ /* 0x000e620000004200 */
[----:B------:R-:W-:Y:S01]  /*4c30*/  LOP3.LUT R128, R128, R5, RZ, 0xc0, !PT ;  /* 0x0000000580807212 */ /* 0x000fe200078ec0ff */
[--C-:B------:R-:W-:Y:S01]  /*4c40*/  FFMA.FTZ R5, R24, UR38, -R179.reuse ;  /* 0x0000002618057c23 */ /* 0x100fe200080108b3 */
[----:B------:R-:W-:Y:S01]  /*4c50*/  LOP3.LUT R2, R2, 0xff, RZ, 0xc0, !PT ;  /* 0x000000ff02027812 */ /* 0x000fe200078ec0ff */
[--C-:B------:R-:W-:Y:S01]  /*4c60*/  FFMA.FTZ R202, R202, UR38, -R179.reuse ;  /* 0x00000026caca7c23 */ /* 0x100fe200080108b3 */
[----:B------:R-:W-:Y:S01]  /*4c70*/  LOP3.LUT R130, R130, R7, RZ, 0xc0, !PT ;  /* 0x0000000782827212 */ /* 0x000fe200078ec0ff */
[----:B------:R-:W-:Y:S01]  /*4c80*/  FFMA.FTZ R247, R177, UR38, -R179 ;  /* 0x00000026b1f77c23 */ /* 0x000fe200080108b3 */
[----:B------:R-:W-:Y:S01]  /*4c90*/  PRMT R31, R2, 0x5410, R31 ;  /* 0x00005410021f7816 */ /* 0x000fe2000000001f */
[----:B------:R-:W5:Y:S01]  /*4ca0*/  MUFU.EX2 R165, R165 ;  /* 0x000000a500a57308 */ /* 0x000f620000000800 */
[----:B------:R-:W-:Y:S01]  /*4cb0*/  LOP3.LUT R25, R29, 0xffff, RZ, 0xc0, !PT ;  /* 0x0000ffff1d197812 */ /* 0x000fe200078ec0ff */
[----:B------:R-:W-:Y:S01]  /*4cc0*/  FADD.FTZ R192, R193, R192 ;  /* 0x000000c0c1c07221 */ /* 0x000fe20000010000 */
[--C-:B------:R-:W-:Y:S01]  /*4cd0*/  SHF.R.U32.HI R26, RZ, 0x10, R29.reuse ;  /* 0x00000010ff1a7819 */ /* 0x100fe2000001161d */
[C---:B------:R-:W-:Y:S01]  /*4ce0*/  HMMA.16816.F32.BF16 R160, R128.reuse, R156, RZ ;  /* 0x0000009c80a0723c */ /* 0x040fe200000418ff */
[----:B------:R-:W-:Y:S01]  /*4cf0*/  LOP3.LUT R24, R29, 0xff, RZ, 0xc0, !PT ;  /* 0x000000ff1d187812 */ /* 0x000fe200078ec0ff */
[----:B------:R-:W-:Y:S01]  /*4d00*/  FADD.FTZ R191, R191, R190 ;  /* 0x000000bebfbf7221 */ /* 0x000fe20000010000 */
[----:B------:R-:W-:Y:S01]  /*4d10*/  SHF.R.U32.HI R4, RZ, 0x8, R4 ;  /* 0x00000008ff047819 */ /* 0x000fe20000011604 */
[----:B------:R-:W-:Y:S01]  /*4d20*/  MUFU.EX2 R181, R181 ;  /* 0x000000b500b57308 */ /* 0x000fe20000000800 */
[----:B------:R-:W-:Y:S01]  /*4d30*/  SHF.R.U32.HI R29, RZ, 0x18, R29 ;  /* 0x00000018ff1d7819 */ /* 0x000fe2000001161d */
[C---:B------:R-:W-:Y:S01]  /*4d40*/  HMMA.16816.F32.BF16 R156, R128.reuse, R158, RZ ;  /* 0x0000009e809c723c */ /* 0x040fe200000418ff */
[----:B------:R-:W-:Y:S01]  /*4d50*/  SHF.R.U32.HI R25, RZ, 0x8, R25 ;  /* 0x00000008ff197819 */ /* 0x000fe20000011619 */
[----:B------:R-:W-:Y:S01]  /*4d60*/  FADD.FTZ R189, R189, R192 ;  /* 0x000000c0bdbd7221 */ /* 0x000fe20000010000 */
[----:B------:R-:W-:Y:S01]  /*4d70*/  LOP3.LUT R26, R26, 0xff, RZ, 0xc0, !PT ;  /* 0x000000ff1a1a7812 */ /* 0x000fe200078ec0ff */
[----:B------:R-:W-:Y:S01]  /*4d80*/  FADD.FTZ R188, R188, R191 ;  /* 0x000000bfbcbc7221 */ /* 0x000fe20000010000 */
[----:B------:R-:W-:Y:S01]  /*4d90*/  PRMT R27, R27, 0x5410, R4 ;  /* 0x000054101b1b7816 */ /* 0x000fe20000000004 */
[----:B------:R-:W3:Y:S01]  /*4da0*/  MUFU.EX2 R2, R5 ;  /* 0x0000000500027308 */ /* 0x000ee20000000800 */
[C---:B--2---:R-:W-:Y:S01]  /*4db0*/  HMMA.16816.F32.BF16 R124, R128.reuse, R20, RZ ;  /* 0x00000014807c723c */ /* 0x044fe200000418ff */
[----:B------:R-:W-:Y:S01]  /*4dc0*/  PRMT R29, R26, 0x5410, R29 ;  /* 0x000054101a1d7816 */ /* 0x000fe2000000001d */
[----:B------:R-:W-:Y:S01]  /*4dd0*/  FADD.FTZ R189, R186, R189 ;  /* 0x000000bdbabd7221 */ /* 0x000fe20000010000 */
[--C-:B------:R-:W-:Y:S01]  /*4de0*/  HSET2.LE.AND R30, R27, R176.reuse, PT ;  /* 0x000000b01b1e7233 */ /* 0x100fe20003803000 */
[----:B------:R-:W-:Y:S01]  /*4df0*/  FADD.FTZ R188, R187, R188 ;  /* 0x000000bcbbbc7221 */ /* 0x000fe20000010000 */
[--C-:B------:R-:W-:Y:S01]  /*4e00*/  HSET2.LE.AND R31, R31, R176.reuse, PT ;  /* 0x000000b01f1f7233 */ /* 0x100fe20003803000 */
[C---:B------:R-:W-:Y:S01]  /*4e10*/  HMMA.16816.F32.BF16 R152, R128.reuse, R148, RZ ;  /* 0x000000948098723c */ /* 0x040fe200000418ff */
[----:B------:R-:W-:Y:S01]  /*4e20*/  MUFU.EX2 R185, R185 ;  /* 0x000000b900b97308 */ /* 0x000fe20000000800 */
[----:B------:R-:W-:Y:S01]  /*4e30*/  PRMT R21, R24, 0x5410, R25 ;  /* 0x0000541018157816 */ /* 0x000fe20000000019 */
[C---:B------:R-:W-:Y:S01]  /*4e40*/  VIADD R219, R227.reuse, 0x800 ;  /* 0x00000800e3db7836 */ /* 0x040fe20000000000 */
[--C-:B------:R-:W-:Y:S01]  /*4e50*/  HSET2.LE.AND R29, R29, R176.reuse, PT ;  /* 0x000000b01d1d7233 */ /* 0x100fe20003803000 */
[----:B------:R-:W-:Y:S01]  /*4e60*/  VIADD R218, R227, 0x1000 ;  /* 0x00001000e3da7836 */ /* 0x000fe20000000000 */
[----:B-----5:R-:W-:Y:S01]  /*4e70*/  F2FP.BF16.F32.PACK_AB R27, R165, R180 ;  /* 0x000000b4a51b723e */ /* 0x020fe200000010ff */
[C---:B------:R-:W-:Y:S01]  /*4e80*/  HMMA.16816.F32.BF16 R144, R128.reuse, R140, RZ ;  /* 0x0000008c8090723c */ /* 0x040fe200000418ff */
[----:B------:R-:W-:Y:S01]  /*4e90*/  HSET2.LE.AND R28, R21, R176, PT ;  /* 0x000000b0151c7233 */ /* 0x000fe20003803000 */
[----:B------:R-:W2:Y:S01]  /*4ea0*/  MUFU.EX2 R182, R182 ;  /* 0x000000b600b67308 */ /* 0x000ea20000000800 */
[----:B---3--:R-:W-:Y:S01]  /*4eb0*/  F2FP.BF16.F32.PACK_AB R20, R2, R181 ;  /* 0x000000b50214723e */ /* 0x008fe200000010ff */
[----:B------:R-:W3:Y:S01]  /*4ec0*/  LDSM.16.MT88.4 R4, [R221+0x18800] ;  /* 0x01880000dd04783b */ /* 0x000ee20000004200 */
[----:B------:R-:W-:Y:S01]  /*4ed0*/  F2FP.BF16.F32.PACK_AB R199, R183, R184 ;  /* 0x000000b8b7c7723e */ /* 0x000fe200000010ff */
[C---:B------:R-:W-:Y:S01]  /*4ee0*/  HMMA.16816.F32.BF16 R136, R128.reuse, R132, RZ ;  /* 0x000000848088723c */ /* 0x040fe200000418ff */
[----:B------:R-:W-:Y:S01]  /*4ef0*/  LOP3.LUT R30, R30, R27, RZ, 0xc0, !PT ;  /* 0x0000001b1e1e7212 */ /* 0x000fe200078ec0ff */
[----:B------:R-:W-:Y:S01]  /*4f00*/  FADD.FTZ R184, R184, R189 ;  /* 0x000000bdb8b87221 */ /* 0x000fe20000010000 */
[----:B------:R-:W-:Y:S01]  /*4f10*/  LOP3.LUT R31, R31, R20, RZ, 0xc0, !PT ;  /* 0x000000141f1f7212 */ /* 0x000fe200078ec0ff */
[----:B------:R-:W-:Y:S01]  /*4f20*/  LDSM.16.MT88.4 R24, [R221+0x1a800] ;  /* 0x01a80000dd18783b */ /* 0x000fe20000004200 */
[----:B------:R-:W-:Y:S01]  /*4f30*/  LOP3.LUT R28, R28, R199, RZ, 0xc0, !PT ;  /* 0x000000c71c1c7212 */ /* 0x000fe200078ec0ff */
[C---:B------:R-:W-:Y:S01]  /*4f40*/  HMMA.16816.F32.BF16 R36, R128.reuse, R40, RZ ;  /* 0x000000288024723c */ /* 0x040fe200000418ff */
[----:B------:R-:W-:Y:S01]  /*4f50*/  MUFU.EX2 R196, R196 ;  /* 0x000000c400c47308 */ /* 0x000fe20000000800 */
[--C-:B------:R-:W-:Y:S01]  /*4f60*/  FFMA.FTZ R199, R200, UR38, -R179.reuse ;  /* 0x00000026c8c77c23 */ /* 0x100fe200080108b3 */
[----:B------:R-:W-:Y:S01]  /*4f70*/  FFMA.FTZ R200, R174, UR38, -R179 ;  /* 0x00000026aec87c23 */ /* 0x000fe200080108b3 */
[----:B------:R-:W-:Y:S01]  /*4f80*/  FADD.FTZ R183, R183, R184 ;  /* 0x000000b8b7b77221 */ /* 0x000fe20000010000 */
[----:B------:R-:W-:Y:S01]  /*4f90*/  VIADD R217, R227, 0x1800 ;  /* 0x00001800e3d97836 */ /* 0x000fe20000000000 */
[C---:B------:R-:W-:Y:S01]  /*4fa0*/  HMMA.16816.F32.BF16 R44, R128.reuse, R48, RZ ;  /* 0x00000030802c723c */ /* 0x040fe200000418ff */
[----:B--2---:R-:W-:Y:S01]  /*4fb0*/  F2FP.BF16.F32.PACK_AB R194, R182, R185 ;  /* 0x000000b9b6c2723e */ /* 0x004fe200000010ff */
[----:B------:R-:W-:Y:S01]  /*4fc0*/  FADD.FTZ R185, R185, R188 ;  /* 0x000000bcb9b97221 */ /* 0x000fe20000010000 */
[----:B------:R-:W-:Y:S01]  /*4fd0*/  MUFU.EX2 R199, R199 ;  /* 0x000000c700c77308 */ /* 0x000fe20000000800 */
[----:B------:R-:W-:Y:S01]  /*4fe0*/  FADD.FTZ R180, R180, R183 ;  /* 0x000000b7b4b47221 */ /* 0x000fe20000010000 */
[----:B------:R-:W-:Y:S01]  /*4ff0*/  LOP3.LUT R29, R29, R194, RZ, 0xc0, !PT ;  /* 0x000000c21d1d7212 */ /* 0x000fe200078ec0ff */
[C---:B------:R-:W-:Y:S01]  /*5000*/  HMMA.16816.F32.BF16 R52, R128.reuse, R56, RZ ;  /* 0x000000388034723c */ /* 0x040fe200000418ff */
[--C-:B------:R-:W-:Y:S01]  /*5010*/  FFMA.FTZ R194, R197, UR38, -R206.reuse ;  /* 0x00000026c5c27c23 */ /* 0x100fe200080108ce */
[--C-:B------:R-:W-:Y:S01]  /*5020*/  FFMA.FTZ R197, R173, UR38, -R206.reuse ;  /* 0x00000026adc57c23 */ /* 0x100fe200080108ce */
[----:B------:R-:W-:Y:S01]  /*5030*/  FFMA.FTZ R206, R203, UR38, -R206 ;  /* 0x00000026cbce7c23 */ /* 0x000fe200080108ce */
[--C-:B------:R-:W-:Y:S01]  /*5040*/  FFMA.FTZ R203, R204, UR38, -R179.reuse ;  /* 0x00000026cccb7c23 */ /* 0x100fe200080108b3 */
[----:B------:R-:W-:Y:S01]  /*5050*/  MUFU.EX2 R200, R200 ;  /* 0x000000c800c87308 */ /* 0x000fe20000000800 */
[----:B------:R-:W-:Y:S01]  /*5060*/  HMMA.16816.F32.BF16 R60, R128, R64, RZ ;  /* 0x00000040803c723c */ /* 0x000fe200000418ff */
[----:B------:R-:W-:Y:S01]  /*5070*/  FFMA.FTZ R204, R178, UR38, -R179 ;  /* 0x00000026b2cc7c23 */ /* 0x000fe200080108b3 */
[----:B------:R-:W-:Y:S01]  /*5080*/  FADD.FTZ R182, R182, R185 ;  /* 0x000000b9b6b67221 */ /* 0x000fe20000010000 */
[----:B------:R-:W-:Y:S01]  /*5090*/  FADD.FTZ R180, R165, R180 ;  /* 0x000000b4a5b47221 */ /* 0x000fe20000010000 */
[----:B------:R-:W-:-:S02]  /*50a0*/  VIADD R209, R227, 0x5000 ;  /* 0x00005000e3d17836 */ /* 0x000fc40000000000 */
[----:B------:R-:W-:Y:S01]  /*50b0*/  HMMA.16816.F32.BF16 R68, R128, R72, RZ ;  /* 0x000000488044723c */ /* 0x000fe200000418ff */
[----:B------:R-:W2:Y:S01]  /*50c0*/  MUFU.EX2 R197, R197 ;  /* 0x000000c500c57308 */ /* 0x000ea20000000800 */
[----:B------:R-:W-:-:S04]  /*50d0*/  FADD.FTZ R181, R181, R182 ;  /* 0x000000b6b5b57221 */ /* 0x000fc80000010000 */
[C---:B------:R-:W-:Y:S01]  /*50e0*/  HMMA.16816.F32.BF16 R76, R128.reuse, R80, RZ ;  /* 0x00000050804c723c */ /* 0x040fe200000418ff */
[----:B------:R-:W-:Y:S02]  /*50f0*/  FADD.FTZ R181, R2, R181 ;  /* 0x000000b502b57221 */ /* 0x000fe40000010000 */
[----:B------:R-:W-:Y:S03]  /*5100*/  MUFU.EX2 R195, R195 ;  /* 0x000000c300c37308 */ /* 0x000fe60000000800 */
[C---:B------:R-:W-:Y:S05]  /*5110*/  HMMA.16816.F32.BF16 R84, R128.reuse, R88, RZ ;  /* 0x000000588054723c */ /* 0x040fea00000418ff */
[----:B------:R-:W5:Y:S01]  /*5120*/  MUFU.EX2 R194, R194 ;  /* 0x000000c200c27308 */ /* 0x000f620000000800 */
[C---:B------:R-:W-:Y:S06]  /*5130*/  HMMA.16816.F32.BF16 R92, R128.reuse, R96, RZ ;  /* 0x00000060805c723c */ /* 0x040fec00000418ff */
[C---:B------:R-:W-:Y:S01]  /*5140*/  HMMA.16816.F32.BF16 R100, R128.reuse, R104, RZ ;  /* 0x000000688064723c */ /* 0x040fe200000418ff */
[----:B------:R-:W-:Y:S05]  /*5150*/  MUFU.EX2 R198, R198 ;  /* 0x000000c600c67308 */ /* 0x000fea0000000800 */
[C---:B------:R-:W-:Y:S03]  /*5160*/  HMMA.16816.F32.BF16 R108, R128.reuse, R112, RZ ;  /* 0x00000070806c723c */ /* 0x040fe600000418ff */
[----:B------:R-:W5:Y:S03]  /*5170*/  MUFU.EX2 R201, R201 ;  /* 0x000000c900c97308 */ /* 0x000f660000000800 */
[C---:B----4-:R-:W-:Y:S05]  /*5180*/  HMMA.16816.F32.BF16 R116, R128.reuse, R120, RZ ;  /* 0x000000788074723c */ /* 0x050fea00000418ff */
[----:B------:R-:W-:Y:S01]  /*5190*/  MUFU.EX2 R208, R208 ;  /* 0x000000d000d07308 */ /* 0x000fe20000000800 */
[C---:B------:R-:W-:Y:S06]  /*51a0*/  HMMA.16816.F32.BF16 R148, R128.reuse, R150, RZ ;  /* 0x000000968094723c */ /* 0x040fec00000418ff */
[C---:B------:R-:W-:Y:S01]  /*51b0*/  HMMA.16816.F32.BF16 R140, R128.reuse, R142, RZ ;  /* 0x0000008e808c723c */ /* 0x040fe200000418ff */
[----:B------:R-:W4:Y:S05]  /*51c0*/  MUFU.EX2 R207, R207 ;  /* 0x000000cf00cf7308 */ /* 0x000f2a0000000800 */
        /* <DEDUP_REMOVED lines=13> */
[----:B------:R-:W4:Y:S05]  /*52a0*/  MUFU.EX2 R247, R247 ;  /* 0x000000f700f77308 */ /* 0x000f2a0000000800 */
[C---:B------:R-:W-:Y:S06]  /*52b0*/  HMMA.16816.F32.BF16 R96, R128.reuse, R98, RZ ;  /* 0x000000628060723c */ /* 0x040fec00000418ff */
[C---:B------:R-:W-:Y:S06]  /*52c0*/  HMMA.16816.F32.BF16 R104, R128.reuse, R106, RZ ;  /* 0x0000006a8068723c */ /* 0x040fec00000418ff */
[C---:B------:R-:W-:Y:S06]  /*52d0*/  HMMA.16816.F32.BF16 R112, R128.reuse, R114, RZ ;  /* 0x000000728070723c */ /* 0x040fec00000418ff */
[C---:B------:R-:W-:Y:S06]  /*52e0*/  HMMA.16816.F32.BF16 R120, R128.reuse, R122, RZ ;  /* 0x0000007a8078723c */ /* 0x040fec00000418ff */
[----:B------:R-:W-:Y:S01]  /*52f0*/  HMMA.16816.F32.BF16 R128, R128, R22, RZ ;  /* 0x000000168080723c */ /* 0x000fe200000418ff */
[----:B------:R-:W2:Y:S05]  /*5300*/  LDSM.16.MT88.4 R20, [R222+0x1a800] ;  /* 0x01a80000de14783b */ /* 0x000eaa0000004200 */
[C---:B-1----:R-:W-:Y:S06]  /*5310*/  HMMA.16816.F32.BF16 R160, R28.reuse, R16, R160 ;  /* 0x000000101ca0723c */ /* 0x042fec00000418a0 */
[C---:B------:R-:W-:Y:S01]  /*5320*/  HMMA.16816.F32.BF16 R156, R28.reuse, R18, R156 ;  /* 0x000000121c9c723c */ /* 0x040fe2000004189c */
[----:B------:R-:W1:Y:S05]  /*5330*/  LDSM.16.MT88.4 R16, [R220+0x1a800] ;  /* 0x01a80000dc10783b */ /* 0x000e6a0000004200 */
[C---:B------:R-:W-:Y:S06]  /*5340*/  HMMA.16816.F32.BF16 R152, R28.reuse, R8, R152 ;  /* 0x000000081c98723c */ /* 0x040fec0000041898 */
[C---:B------:R-:W-:Y:S01]  /*5350*/  HMMA.16816.F32.BF16 R148, R28.reuse, R10, R148 ;  /* 0x0000000a1c94723c */ /* 0x040fe20000041894 */
[----:B------:R-:W5:Y:S05]  /*5360*/  LDSM.16.MT88.4 R8, [R224+0x1c800] ;  /* 0x01c80000e008783b */ /* 0x000f6a0000004200 */
[C---:B---3--:R-:W-:Y:S06]  /*5370*/  HMMA.16816.F32.BF16 R144, R28.reuse, R4, R144 ;  /* 0x000000041c90723c */ /* 0x048fec0000041890 */
[C---:B------:R-:W-:Y:S01]  /*5380*/  HMMA.16816.F32.BF16 R140, R28.reuse, R6, R140 ;  /* 0x000000061c8c723c */ /* 0x040fe2000004188c */
[----:B------:R-:W3:Y:S05]  /*5390*/  LDSM.16.MT88.4 R4, [R222+0x1c800] ;  /* 0x01c80000de04783b */ /* 0x000eea0000004200 */
[C---:B--2---:R-:W-:Y:S06]  /*53a0*/  HMMA.16816.F32.BF16 R44, R28.reuse, R20, R44 ;  /* 0x000000141c2c723c */ /* 0x044fec000004182c */
[C---:B------:R-:W-:Y:S01]  /*53b0*/  HMMA.16816.F32.BF16 R48, R28.reuse, R22, R48 ;  /* 0x000000161c30723c */ /* 0x040fe20000041830 */
[----:B------:R-:W2:Y:S05]  /*53c0*/  LDSM.16.MT88.4 R20, [R221+0x1c800] ;  /* 0x01c80000dd14783b */ /* 0x000eaa0000004200 */
[C---:B-1----:R-:W-:Y:S06]  /*53d0*/  HMMA.16816.F32.BF16 R60, R28.reuse, R16, R60 ;  /* 0x000000101c3c723c */ /* 0x042fec000004183c */
[----:B------:R-:W-:Y:S01]  /*53e0*/  HMMA.16816.F32.BF16 R64, R28, R18, R64 ;  /* 0x000000121c40723c */ /* 0x000fe20000041840 */
[----:B------:R-:W-:-:S05]  /*53f0*/  IMAD.U32 R17, RZ, RZ, UR8 ;  /* 0x00000008ff117e24 */ /* 0x000fca000f8e00ff */
[----:B------:R-:W-:Y:S01]  /*5400*/  LOP3.LUT R214, R215, UR37, R17, 0x96, !PT ;  /* 0x00000025d7d67c12 */ /* 0x000fe2000f8e9611 */
[C---:B------:R-:W-:Y:S01]  /*5410*/  HMMA.16816.F32.BF16 R52, R28.reuse, R24, R52 ;  /* 0x000000181c34723c */ /* 0x040fe20000041834 */
[----:B------:R-:W1:Y:S03]  /*5420*/  LDSM.16.MT88.4 R16, [R220+0x1c800] ;  /* 0x01c80000dc10783b */ /* 0x000e660000004200 */
[----:B------:R-:W-:Y:S02]  /*5430*/  IMAD.WIDE.U32 R214, R214, -0x326172a9, RZ ;  /* 0xcd9e8d57d6d67825 */ /* 0x000fe400078e00ff */
[----:B-----5:R-:W-:Y:S03]  /*5440*/  HMMA.16816.F32.BF16 R68, R28, R8, R68 ;  /* 0x000000081c44723c */ /* 0x020fe60000041844 */
[----:B------:R-:W-:-:S02]  /*5450*/  LOP3.LUT R212, R215, UR22, R212, 0x96, !PT ;  /* 0x00000016d7d47c12 */ /* 0x000fc4000f8e96d4 */
[----:B------:R-:W-:Y:S01]  /*5460*/  LOP3.LUT R24, R167, UR20, R214, 0x96, !PT ;  /* 0x00000014a7187c12 */ /* 0x000fe2000f8e96d6 */
[----:B------:R-:W-:Y:S01]  /*5470*/  HMMA.16816.F32.BF16 R72, R28, R10, R72 ;  /* 0x0000000a1c48723c */ /* 0x000fe20000041848 */
[----:B------:R-:W5:Y:S01]  /*5480*/  LDSM.16.MT88.4 R8, [R224+0x1e800] ;  /* 0x01e80000e008783b */ /* 0x000f620000004200 */
[----:B------:R-:W-:-:S04]  /*5490*/  IMAD.WIDE.U32 R212, R212, -0x2daee0ad, RZ ;  /* 0xd2511f53d4d47825 */ /* 0x000fc800078e00ff */
[----:B------:R-:W-:Y:S01]  /*54a0*/  IMAD.WIDE.U32 R24, R24, -0x2daee0ad, RZ ;  /* 0xd2511f5318187825 */ /* 0x000fe200078e00ff */
[----:B------:R-:W-:Y:S01]  /*54b0*/  LOP3.LUT R210, R213, UR19, R210, 0x96, !PT ;  /* 0x00000013d5d27c12 */ /* 0x000fe2000f8e96d2 */
[C---:B---3--:R-:W-:Y:S03]  /*54c0*/  HMMA.16816.F32.BF16 R76, R28.reuse, R4, R76 ;  /* 0x000000041c4c723c */ /* 0x048fe6000004184c */
[----:B------:R-:W-:Y:S01]  /*54d0*/  LOP3.LUT R212, R25, UR17, R212, 0x96, !PT ;  /* 0x0000001119d47c12 */ /* 0x000fe2000f8e96d4 */
[----:B------:R-:W-:Y:S02]  /*54e0*/  IMAD.WIDE.U32 R210, R210, -0x326172a9, RZ ;  /* 0xcd9e8d57d2d27825 */ /* 0x000fe400078e00ff */
[----:B------:R-:W-:Y:S01]  /*54f0*/  HMMA.16816.F32.BF16 R80, R28, R6, R80 ;  /* 0x000000061c50723c */ /* 0x000fe20000041850 */
[----:B------:R-:W3:Y:S01]  /*5500*/  LDSM.16.MT88.4 R4, [R222+0x1e800] ;  /* 0x01e80000de04783b */ /* 0x000ee20000004200 */
[----:B------:R-:W-:-:S04]  /*5510*/  IMAD.WIDE.U32 R212, R212, -0x326172a9, RZ ;  /* 0xcd9e8d57d4d47825 */ /* 0x000fc800078e00ff */
[----:B--2---:R-:W-:Y:S01]  /*5520*/  HMMA.16816.F32.BF16 R84, R28, R20, R84 ;  /* 0x000000141c54723c */ /* 0x004fe20000041854 */
[----:B------:R-:W-:-:S05]  /*5530*/  LOP3.LUT R210, R213, UR16, R210, 0x96, !PT ;  /* 0x00000010d5d27c12 */ /* 0x000fca000f8e96d2 */
[----:B------:R-:W-:Y:S01]  /*5540*/  HMMA.16816.F32.BF16 R136, R28, R168, R136 ;  /* 0x000000a81c88723c */ /* 0x000fe20000041888 */
[----:B------:R-:W-:Y:S01]  /*5550*/  LOP3.LUT R20, R211, UR18, R166, 0x96, !PT ;  /* 0x00000012d3147c12 */ /* 0x000fe2000f8e96a6 */
[----:B------:R-:W-:-:S04]  /*5560*/  IMAD.WIDE.U32 R210, R210, -0x2daee0ad, RZ ;  /* 0xd2511f53d2d27825 */ /* 0x000fc800078e00ff */
[----:B------:R-:W-:Y:S01]  /*5570*/  IMAD.WIDE.U32 R20, R20, -0x2daee0ad, RZ ;  /* 0xd2511f5314147825 */ /* 0x000fe200078e00ff */
[C---:B-1----:R-:W-:Y:S04]  /*5580*/  HMMA.16816.F32.BF16 R92, R28.reuse, R16, R92 ;  /* 0x000000101c5c723c */ /* 0x042fe8000004185c */
[----:B------:R-:W-:Y:S02]  /*5590*/  LOP3.LUT R214, R21, UR13, R24, 0x96, !PT ;  /* 0x0000000d15d67c12 */ /* 0x000fe4000f8e9618 */
[----:B------:R-:W-:Y:S01]  /*55a0*/  HMMA.16816.F32.BF16 R96, R28, R18, R96 ;  /* 0x000000121c60723c */ /* 0x000fe20000041860 */
[----:B------:R-:W-:Y:S01]  /*55b0*/  LOP3.LUT R16, R211, UR12, R20, 0x96, !PT ;  /* 0x0000000cd3107c12 */ /* 0x000fe2000f8e9614 */
[----:B------:R-:W-:Y:S02]  /*55c0*/  VIADD R211, R227, 0x4000 ;  /* 0x00004000e3d37836 */ /* 0x000fe40000000000 */
[----:B------:R-:W-:-:S02]  /*55d0*/  IMAD.WIDE.U32 R214, R214, -0x326172a9, RZ ;  /* 0xcd9e8d57d6d67825 */ /* 0x000fc400078e00ff */
[----:B------:R-:W-:Y:S01]  /*55e0*/  HMMA.16816.F32.BF16 R132, R28, R170, R132 ;  /* 0x000000aa1c84723c */ /* 0x000fe20000041884 */
[----:B------:R-:W1:Y:S01]  /*55f0*/  LDSM.16.MT88.4 R168, [R221+0x1e800] ;  /* 0x01e80000dda8783b */ /* 0x000e620000004200 */
[----:B------:R-:W-:Y:S01]  /*5600*/  IMAD.WIDE.U32 R18, R16, -0x326172a9, RZ ;  /* 0xcd9e8d5710127825 */ /* 0x000fe200078e00ff */
[----:B------:R-:W-:-:S03]  /*5610*/  LOP3.LUT R212, R215, UR30, R212, 0x96, !PT ;  /* 0x0000001ed7d47c12 */ /* 0x000fc6000f8e96d4 */
[C---:B------:R-:W-:Y:S01]  /*5620*/  HMMA.16816.F32.BF16 R88, R28.reuse, R22, R88 ;  /* 0x000000161c58723c */ /* 0x040fe20000041858 */
[----:B------:R-:W-:Y:S01]  /*5630*/  LOP3.LUT R16, R18, 0xffff, RZ, 0xc0, !PT ;  /* 0x0000ffff12107812 */ /* 0x000fe200078ec0ff */
[----:B------:R-:W-:Y:S01]  /*5640*/  IMAD.WIDE.U32 R212, R212, -0x2daee0ad, RZ ;  /* 0xd2511f53d4d47825 */ /* 0x000fe200078e00ff */
[----:B------:R-:W-:Y:S02]  /*5650*/  LOP3.LUT R20, R19, UR23, R214, 0x96, !PT ;  /* 0x0000001713147c12 */ /* 0x000fe4000f8e96d6 */
[----:B------:R-:W-:Y:S01]  /*5660*/  SHF.R.U32.HI R16, RZ, 0x8, R16 ;  /* 0x00000008ff107819 */ /* 0x000fe20000011610 */
[C---:B-----5:R-:W-:Y:S01]  /*5670*/  HMMA.16816.F32.BF16 R100, R28.reuse, R8, R100 ;  /* 0x000000081c64723c */ /* 0x060fe20000041864 */
[----:B------:R-:W-:Y:S01]  /*5680*/  LOP3.LUT R23, R18, 0xff, RZ, 0xc0, !PT ;  /* 0x000000ff12177812 */ /* 0x000fe200078ec0ff */
[C---:B------:R-:W-:Y:S01]  /*5690*/  VIADD R215, R227.reuse, 0x2000 ;  /* 0x00002000e3d77836 */ /* 0x040fe20000000000 */
[----:B------:R-:W-:Y:S01]  /*56a0*/  SHF.R.U32.HI R21, RZ, 0x18, R18 ;  /* 0x00000018ff157819 */ /* 0x000fe20000011612 */
[----:B------:R-:W-:Y:S01]  /*56b0*/  VIADD R214, R227, 0x2800 ;  /* 0x00002800e3d67836 */ /* 0x000fe20000000000 */
[----:B------:R-:W-:Y:S01]  /*56c0*/  PRMT R23, R23, 0x5410, R16 ;  /* 0x0000541017177816 */ /* 0x000fe20000000010 */
[----:B------:R-:W-:Y:S01]  /*56d0*/  HMMA.16816.F32.BF16 R104, R28, R10, R104 ;  /* 0x0000000a1c68723c */ /* 0x000fe20000041868 */
[----:B------:R-:W-:-:S02]  /*56e0*/  SHF.R.U32.HI R8, RZ, 0x10, R18 ;  /* 0x00000010ff087819 */ /* 0x000fc40000011612 */
[----:B------:R-:W2:Y:S01]  /*56f0*/  LDSM.16.MT88.4 R16, [R224+0x19000] ;  /* 0x01900000e010783b */ /* 0x000ea20000004200 */
[----:B------:R-:W-:Y:S02]  /*5700*/  LOP3.LUT R175, R20, 0xffff, RZ, 0xc0, !PT ;  /* 0x0000ffff14af7812 */ /* 0x000fe400078ec0ff */
[----:B------:R-:W-:Y:S01]  /*5710*/  LOP3.LUT R22, R8, 0xff, RZ, 0xc0, !PT ;  /* 0x000000ff08167812 */ /* 0x000fe200078ec0ff */
[C---:B---3--:R-:W-:Y:S01]  /*5720*/  HMMA.16816.F32.BF16 R108, R28.reuse, R4, R108 ;  /* 0x000000041c6c723c */ /* 0x048fe2000004186c */
[----:B------:R-:W3:Y:S01]  /*5730*/  LDSM.16.MT88.4 R8, [R221+0x19000] ;  /* 0x01900000dd08783b */ /* 0x000ee20000004200 */
[----:B------:R-:W-:Y:S02]  /*5740*/  SHF.R.U32.HI R175, RZ, 0x8, R175 ;  /* 0x00000008ffaf7819 */ /* 0x000fe400000116af */
[----:B------:R-:W-:Y:S02]  /*5750*/  SHF.R.U32.HI R173, RZ, 0x10, R20 ;  /* 0x00000010ffad7819 */ /* 0x000fe40000011614 */
[----:B------:R-:W-:Y:S01]  /*5760*/  HMMA.16816.F32.BF16 R112, R28, R6, R112 ;  /* 0x000000061c70723c */ /* 0x000fe20000041870 */
[----:B------:R-:W-:-:S02]  /*5770*/  PRMT R5, R22, 0x5410, R21 ;  /* 0x0000541016057816 */ /* 0x000fc40000000015 */
[----:B------:R-:W-:Y:S02]  /*5780*/  LOP3.LUT R4, R20, 0xff, RZ, 0xc0, !PT ;  /* 0x000000ff14047812 */ /* 0x000fe400078ec0ff */
[--C-:B------:R-:W-:Y:S01]  /*5790*/  HSET2.LE.AND R22, R23, R176.reuse, PT ;  /* 0x000000b017167233 */ /* 0x100fe20003803000 */
[C---:B------:R-:W-:Y:S01]  /*57a0*/  HMMA.16816.F32.BF16 R56, R28.reuse, R26, R56 ;  /* 0x0000001a1c38723c */ /* 0x040fe20000041838 */
[----:B------:R-:W-:Y:S01]  /*57b0*/  F2FP.BF16.F32.PACK_AB R7, R197, R196 ;  /* 0x000000c4c507723e */ /* 0x000fe200000010ff */
[----:B------:R-:W-:Y:S01]  /*57c0*/  LDSM.16.MT88.4 R24, [R222+0x19000] ;  /* 0x01900000de18783b */ /* 0x000fe20000004200 */
[----:B------:R-:W-:Y:S02]  /*57d0*/  PRMT R21, R4, 0x5410, R175 ;  /* 0x0000541004157816 */ /* 0x000fe400000000af */
[----:B------:R-:W-:Y:S01]  /*57e0*/  HSET2.LE.AND R23, R5, R176, PT ;  /* 0x000000b005177233 */ /* 0x000fe20003803000 */
[----:B-1----:R-:W-:Y:S01]  /*57f0*/  HMMA.16816.F32.BF16 R116, R28, R168, R116 ;  /* 0x000000a81c74723c */ /* 0x002fe20000041874 */
[----:B------:R-:W-:-:S02]  /*5800*/  LOP3.LUT R22, R22, R7, RZ, 0xc0, !PT ;  /* 0x0000000716167212 */ /* 0x000fc400078ec0ff */
[----:B------:R-:W1:Y:S01]  /*5810*/  LDSM.16.MT88.4 R4, [R220+0x19000] ;  /* 0x01900000dc04783b */ /* 0x000e620000004200 */
[----:B------:R-:W-:Y:S02]  /*5820*/  SHF.R.U32.HI R20, RZ, 0x18, R20 ;  /* 0x00000018ff147819 */ /* 0x000fe40000011614 */
[----:B------:R-:W-:Y:S01]  /*5830*/  LOP3.LUT R173, R173, 0xff, RZ, 0xc0, !PT ;  /* 0x000000ffadad7812 */ /* 0x000fe200078ec0ff */
[C---:B------:R-:W-:Y:S01]  /*5840*/  HMMA.16816.F32.BF16 R36, R28.reuse, R32, R36 ;  /* 0x000000201c24723c */ /* 0x040fe20000041824 */
[----:B------:R-:W-:Y:S01]  /*5850*/  F2FP.BF16.F32.PACK_AB R169, R194, R195 ;  /* 0x000000c3c2a9723e */ /* 0x000fe200000010ff */
[----:B------:R-:W-:Y:S01]  /*5860*/  FADD.FTZ R195, R195, R180 ;  /* 0x000000b4c3c37221 */ /* 0x000fe20000010000 */
[----:B------:R-:W-:Y:S02]  /*5870*/  PRMT R173, R173, 0x5410, R20 ;  /* 0x00005410adad7816 */ /* 0x000fe40000000014 */
[----:B------:R-:W-:Y:S01]  /*5880*/  F2FP.BF16.F32.PACK_AB R20, R200, R199 ;  /* 0x000000c7c814723e */ /* 0x000fe200000010ff */
[C---:B------:R-:W-:Y:S01]  /*5890*/  HMMA.16816.F32.BF16 R40, R28.reuse, R34, R40 ;  /* 0x000000221c28723c */ /* 0x040fe20000041828 */
[----:B------:R-:W-:Y:S01]  /*58a0*/  F2FP.BF16.F32.PACK_AB R168, R201, R198 ;  /* 0x000000c6c9a8723e */ /* 0x000fe200000010ff */
[----:B------:R-:W-:Y:S01]  /*58b0*/  LDSM.16.MT88.4 R32, [R220+0x1e800] ;  /* 0x01e80000dc20783b */ /* 0x000fe20000004200 */
[----:B------:R-:W-:Y:S01]  /*58c0*/  LOP3.LUT R23, R23, R20, RZ, 0xc0, !PT ;  /* 0x0000001417177212 */ /* 0x000fe200078ec0ff */
[----:B------:R-:W-:Y:S01]  /*58d0*/  FADD.FTZ R198, R198, R181 ;  /* 0x000000b5c6c67221 */ /* 0x000fe20000010000 */
[--C-:B------:R-:W-:Y:S01]  /*58e0*/  HSET2.LE.AND R20, R21, R176.reuse, PT ;  /* 0x000000b015147233 */ /* 0x100fe20003803000 */
[----:B------:R-:W-:Y:S01]  /*58f0*/  HMMA.16816.F32.BF16 R120, R28, R170, R120 ;  /* 0x000000aa1c78723c */ /* 0x000fe20000041878 */
[----:B------:R-:W-:Y:S01]  /*5900*/  HSET2.LE.AND R21, R173, R176, PT ;  /* 0x000000b0ad157233 */ /* 0x000fe20003803000 */
[----:B------:R-:W-:Y:S01]  /*5910*/  FADD.FTZ R195, R194, R195 ;  /* 0x000000c3c2c37221 */ /* 0x000fe20000010000 */
[----:B------:R-:W-:Y:S01]  /*5920*/  LOP3.LUT R210, R213, UR31, R210, 0x96, !PT ;  /* 0x0000001fd5d27c12 */ /* 0x000fe2000f8e96d2 */
[----:B------:R-:W-:Y:S01]  /*5930*/  LDSM.16.MT88.4 R172, [R224+0x1b000] ;  /* 0x01b00000e0ac783b */ /* 0x000fe20000004200 */
[----:B------:R-:W-:Y:S01]  /*5940*/  LOP3.LUT R20, R20, R169, RZ, 0xc0, !PT ;  /* 0x000000a914147212 */ /* 0x000fe200078ec0ff */
[----:B------:R-:W-:Y:S01]  /*5950*/  FADD.FTZ R198, R201, R198 ;  /* 0x000000c6c9c67221 */ /* 0x000fe20000010000 */
[----:B------:R-:W-:Y:S01]  /*5960*/  LOP3.LUT R21, R21, R168, RZ, 0xc0, !PT ;  /* 0x000000a815157212 */ /* 0x000fe200078ec0ff */
[----:B------:R-:W-:Y:S01]  /*5970*/  FADD.FTZ R196, R196, R195 ;  /* 0x000000c3c4c47221 */ /* 0x000fe20000010000 */
[----:B------:R-:W-:Y:S01]  /*5980*/  LDSM.16.MT88.4 R168, [R221+0x1b000] ;  /* 0x01b00000dda8783b */ /* 0x000fe20000004200 */
[----:B------:R-:W-:-:S02]  /*5990*/  FADD.FTZ R199, R199, R198 ;  /* 0x000000c6c7c77221 */ /* 0x000fc40000010000 */
[----:B------:R-:W-:Y:S02]  /*59a0*/  FADD.FTZ R197, R197, R196 ;  /* 0x000000c4c5c57221 */ /* 0x000fe40000010000 */
[----:B--2---:R-:W-:Y:S01]  /*59b0*/  HMMA.16816.F32.BF16 R160, R20, R16, R160 ;  /* 0x0000001014a0723c */ /* 0x004fe200000418a0 */
[----:B------:R-:W-:-:S05]  /*59c0*/  FADD.FTZ R200, R200, R199 ;  /* 0x000000c7c8c87221 */ /* 0x000fca0000010000 */
        /* <DEDUP_REMOVED lines=17> */
[C---:B-1----:R-:W-:Y:S06]  /*5ae0*/  HMMA.16816.F32.BF16 R92, R20.reuse, R4, R92 ;  /* 0x00000004145c723c */ /* 0x042fec000004185c */
[----:B------:R-:W-:Y:S01]  /*5af0*/  HMMA.16816.F32.BF16 R96, R20, R6, R96 ;  /* 0x000000061460723c */ /* 0x000fe20000041860 */
[----:B------:R-:W1:Y:S05]  /*5b00*/  LDSM.16.MT88.4 R4, [R221+0x1f000] ;  /* 0x01f00000dd04783b */ /* 0x000e6a0000004200 */
[C---:B------:R-:W-:Y:S06]  /*5b10*/  HMMA.16816.F32.BF16 R124, R28.reuse, R32, R124 ;  /* 0x000000201c7c723c */ /* 0x040fec000004187c */
[----:B------:R-:W-:Y:S01]  /*5b20*/  HMMA.16816.F32.BF16 R128, R28, R34, R128 ;  /* 0x000000221c80723c */ /* 0x000fe20000041880 */
[----:B------:R-:W5:Y:S04]  /*5b30*/  LDSM.16.MT88.4 R32, [R220+0x1b000] ;  /* 0x01b00000dc20783b */ /* 0x000f680000004200 */
[----:B------:R-:W4:Y:S01]  /*5b40*/  LDSM.16.MT88.4 R28, [R224+0x1d000] ;  /* 0x01d00000e01c783b */ /* 0x000f220000004200 */
        /* <DEDUP_REMOVED lines=19> */
[----:B-1----:R-:W-:Y:S01]  /*5c80*/  HMMA.16816.F32.BF16 R116, R20, R4, R116 ;  /* 0x000000041474723c */ /* 0x002fe20000041874 */
        /* <DEDUP_REMOVED lines=10> */
[----:B------:R-:W1:Y:S01]  /*5d30*/  LDSM.16.MT88.4 R32, [R220+0x1f000] ;  /* 0x01f00000dc20783b */ /* 0x000e620000004200 */
[----:B------:R-:W-:-:S02]  /*5d40*/  HSET2.LE.AND R25, R25, R176, PT ;  /* 0x000000b019197233 */ /* 0x000fc40003803000 */
[----:B------:R-:W-:Y:S01]  /*5d50*/  HSET2.LE.AND R5, R27, R176, PT ;  /* 0x000000b01b057233 */ /* 0x000fe20003803000 */
[C---:B------:R-:W-:Y:S01]  /*5d60*/  HMMA.16816.F32.BF16 R104, R20.reuse, R18, R104 ;  /* 0x000000121468723c */ /* 0x040fe20000041868 */
[----:B------:R-:W2:Y:S01]  /*5d70*/  LDSM.16.MT88.4 R16, [R222+0x19800] ;  /* 0x01980000de10783b */ /* 0x000ea20000004200 */
[----:B----4-:R-:W-:Y:S01]  /*5d80*/  F2FP.BF16.F32.PACK_AB R27, R207, R208 ;  /* 0x000000d0cf1b723e */ /* 0x010fe200000010ff */
[----:B------:R-:W-:Y:S01]  /*5d90*/  FADD.FTZ R208, R208, R197 ;  /* 0x000000c5d0d07221 */ /* 0x000fe20000010000 */
[----:B------:R-:W-:Y:S01]  /*5da0*/  F2FP.BF16.F32.PACK_AB R26, R202, R203 ;  /* 0x000000cbca1a723e */ /* 0x000fe200000010ff */
[----:B------:R-:W3:Y:S01]  /*5db0*/  LDSM.16.MT88.4 R8, [R221+0x19800] ;  /* 0x01980000dd08783b */ /* 0x000ee20000004200 */
        /* <DEDUP_REMOVED lines=9> */
[----:B------:R-:W-:Y:S01]  /*5e50*/  F2FP.BF16.F32.PACK_AB R7, R247, R204 ;  /* 0x000000ccf707723e */ /* 0x000fe200000010ff */
        /* <DEDUP_REMOVED lines=13> */
[C---:B------:R-:W-:Y:S01]  /*5f30*/  HMMA.16816.F32.BF16 R68, R20.reuse, R28, R68 ;  /* 0x0000001c1444723c */ /* 0x040fe20000041844 */
[C---:B------:R-:W-:Y:S02]  /*5f40*/  VIADD R206, R227.reuse, 0x6800 ;  /* 0x00006800e3ce7836 */ /* 0x040fe40000000000 */
[C---:B------:R-:W-:Y:S02]  /*5f50*/  VIADD R205, R227.reuse, 0x7000 ;  /* 0x00007000e3cd7836 */ /* 0x040fe40000000000 */
[----:B------:R-:W-:Y:S01]  /*5f60*/  VIADD R204, R227, 0x7800 ;  /* 0x00007800e3cc7836 */ /* 0x000fe20000000000 */
[C---:B------:R-:W-:Y:S01]  /*5f70*/  HMMA.16816.F32.BF16 R72, R20.reuse, R30, R72 ;  /* 0x0000001e1448723c */ /* 0x040fe20000041848 */
[----:B------:R-:W4:Y:S05]  /*5f80*/  LDSM.16.MT88.4 R28, [R224+0x19800] ;  /* 0x01980000e01c783b */ /* 0x000f2a0000004200 */
[C---:B-1----:R-:W-:Y:S06]  /*5f90*/  HMMA.16816.F32.BF16 R124, R20.reuse, R32, R124 ;  /* 0x00000020147c723c */ /* 0x042fec000004187c */
[----:B------:R-:W-:Y:S01]  /*5fa0*/  HMMA.16816.F32.BF16 R128, R20, R34, R128 ;  /* 0x000000221480723c */ /* 0x000fe20000041880 */
[----:B------:R-:W1:Y:S04]  /*5fb0*/  LDSM.16.MT88.4 R20, [R221+0x1b800] ;  /* 0x01b80000dd14783b */ /* 0x000e680000004200 */
[----:B------:R-:W-:Y:S01]  /*5fc0*/  LDSM.16.MT88.4 R32, [R224+0x1d800] ;  /* 0x01d80000e020783b */ /* 0x000fe20000004200 */
        /* <DEDUP_REMOVED lines=63> */
[----:B------:R-:W-:Y:S01]  /*63c0*/  @!PT LDS RZ, [RZ] ;  /* 0x00000000fffff984 */ /* 0x000fe20000000800 */
[----:B------:R-:W-:Y:S01]  /*63d0*/  @!PT LDS RZ, [RZ] ;  /* 0x00000000fffff984 */ /* 0x000fe20000000800 */
[----:B------:R-:W-:Y:S01]  /*63e0*/  @!PT LDS RZ, [RZ] ;  /* 0x00000000fffff984 */ /* 0x000fe20000000800 */
        /* <DEDUP_REMOVED lines=10> */
[----:B------:R-:W1:Y:S04]  /*6490*/  LDSM.16.M88.4 R8, [R229+0x10800] ;  /* 0x01080000e508783b */ /* 0x000e680000000200 */
[----:B------:R-:W3:Y:S04]  /*64a0*/  LDSM.16.M88.4 R188, [R229+0x11000] ;  /* 0x01100000e5bc783b */ /* 0x000ee80000000200 */
[----:B------:R-:W4:Y:S04]  /*64b0*/  LDSM.16.M88.4 R196, [R229+0x11800] ;  /* 0x01180000e5c4783b */ /* 0x000f280000000200 */
[----:B------:R-:W-:Y:S04]  /*64c0*/  LDSM.16.M88.4 R28, [R228] ;  /* 0x00000000e41c783b */ /* 0x000fe80000000200 */
[----:B------:R-:W5:Y:S04]  /*64d0*/  LDSM.16.M88.4 R192, [R227] ;  /* 0x00000000e3c0783b */ /* 0x000f680000000200 */
[----:B------:R-:W5:Y:S04]  /*64e0*/  LDSM.16.M88.4 R176, [R219] ;  /* 0x00000000dbb0783b */ /* 0x000f680000000200 */
[----:B------:R-:W5:Y:S04]  /*64f0*/  LDSM.16.M88.4 R172, [R218] ;  /* 0x00000000daac783b */ /* 0x000f680000000200 */
[----:B------:R-:W5:Y:S04]  /*6500*/  LDSM.16.M88.4 R168, [R217] ;  /* 0x00000000d9a8783b */ /* 0x000f680000000200 */
[----:B------:R-:W-:Y:S01]  /*6510*/  LDSM.16.M88.4 R32, [R226] ;  /* 0x00000000e220783b */ /* 0x000fe20000000200 */
[C---:B--2---:R-:W-:Y:S03]  /*6520*/  HMMA.16816.F32.BF16 R24, R180.reuse, R20, RZ ;  /* 0x00000014b418723c */ /* 0x044fe600000418ff */
[----:B------:R-:W2:Y:S04]  /*6530*/  LDSM.16.M88.4 R200, [R223+0x10000] ;  /* 0x01000000dfc8783b */ /* 0x000ea80000000200 */
[----:B------:R-:W0:Y:S01]  /*6540*/  LDGDEPBAR ;  /* 0x00000000000079af */ /* 0x000e220000000000 */
[C---:B------:R-:W-:Y:S06]  /*6550*/  HMMA.16816.F32.BF16 R20, R180.reuse, R22, RZ ;  /* 0x00000016b414723c */ /* 0x040fec00000418ff */
[C---:B-1----:R-:W-:Y:S06]  /*6560*/  HMMA.16816.F32.BF16 R16, R180.reuse, R8, RZ ;  /* 0x00000008b410723c */ /* 0x042fec00000418ff */
[C---:B---3--:R-:W-:Y:S06]  /*6570*/  HMMA.16816.F32.BF16 R4, R180.reuse, R188, RZ ;  /* 0x000000bcb404723c */ /* 0x048fec00000418ff */
[C---:B------:R-:W-:Y:S06]  /*6580*/  HMMA.16816.F32.BF16 R8, R180.reuse, R10, RZ ;  /* 0x0000000ab408723c */ /* 0x040fec00000418ff */
        /* <DEDUP_REMOVED lines=9> */
[----:B------:R-:W-:Y:S05]  /*6620*/  LDSM.16.M88.4 R176, [R225] ;  /* 0x00000000e1b0783b */ /* 0x000fea0000000200 */
[C---:B------:R-:W-:Y:S06]  /*6630*/  HMMA.16816.F32.BF16 R4, R28.reuse, R172, R4 ;  /* 0x000000ac1c04723c */ /* 0x040fec0000041804 */
[C---:B------:R-:W-:Y:S01]  /*6640*/  HMMA.16816.F32.BF16 R188, R28.reuse, R174, R188 ;  /* 0x000000ae1cbc723c */ /* 0x040fe200000418bc */
[----:B------:R-:W4:Y:S05]  /*6650*/  LDSM.16.M88.4 R172, [R223+0x11800] ;  /* 0x01180000dfac783b */ /* 0x000f2a0000000200 */
[C---:B------:R-:W-:Y:S06]  /*6660*/  HMMA.16816.F32.BF16 R184, R28.reuse, R168, R184 ;  /* 0x000000a81cb8723c */ /* 0x040fec00000418b8 */
[----:B------:R-:W-:Y:S01]  /*6670*/  HMMA.16816.F32.BF16 R180, R28, R170, R180 ;  /* 0x000000aa1cb4723c */ /* 0x000fe200000418b4 */
[----:B------:R-:W5:Y:S04]  /*6680*/  LDSM.16.M88.4 R28, [R216] ;  /* 0x00000000d81c783b */ /* 0x000f680000000200 */
[----:B------:R-:W5:Y:S01]  /*6690*/  LDSM.16.M88.4 R168, [R216+0x800] ;  /* 0x00080000d8a8783b */ /* 0x000f620000000200 */
[C---:B--2---:R-:W-:Y:S06]  /*66a0*/  HMMA.16816.F32.BF16 R24, R32.reuse, R200, R24 ;  /* 0x000000c82018723c */ /* 0x044fec0000041818 */
[C---:B------:R-:W-:Y:S01]  /*66b0*/  HMMA.16816.F32.BF16 R20, R32.reuse, R202, R20 ;  /* 0x000000ca2014723c */ /* 0x040fe20000041814 */
[----:B------:R-:W-:Y:S05]  /*66c0*/  LDSM.16.M88.4 R200, [R229+0x15000] ;  /* 0x01500000e5c8783b */ /* 0x000fea0000000200 */
[C---:B-1----:R-:W-:Y:S06]  /*66d0*/  HMMA.16816.F32.BF16 R16, R32.reuse, R196, R16 ;  /* 0x000000c42010723c */ /* 0x042fec0000041810 */
        /* <DEDUP_REMOVED lines=8> */
[----:B------:R-:W-:Y:S01]  /*6760*/  LDSM.16.M88.4 R172, [R229+0x12000] ;  /* 0x01200000e5ac783b */ /* 0x000fe20000000200 */
[C---:B-----5:R-:W-:Y:S06]  /*6770*/  HMMA.16816.F32.BF16 R24, R176.reuse, R28, R24 ;  /* 0x0000001cb018723c */ /* 0x060fec0000041818 */
        /* <DEDUP_REMOVED lines=10> */
[----:B------:R-:W-:Y:S04]  /*6820*/  LDSM.16.M88.4 R192, [R215] ;  /* 0x00000000d7c0783b */ /* 0x000fe80000000200 */
[----:B------:R-:W-:Y:S01]  /*6830*/  LDSM.16.M88.4 R176, [R214] ;  /* 0x00000000d6b0783b */ /* 0x000fe20000000200 */
[C---:B---3--:R-:W-:Y:S06]  /*6840*/  HMMA.16816.F32.BF16 R16, R32.reuse, R28, R16 ;  /* 0x0000001c2010723c */ /* 0x048fec0000041810 */
[C---:B------:R-:W-:Y:S01]  /*6850*/  HMMA.16816.F32.BF16 R8, R32.reuse, R30, R8 ;  /* 0x0000001e2008723c */ /* 0x040fe20000041808 */
[----:B------:R-:W2:Y:S05]  /*6860*/  LDSM.16.M88.4 R28, [R228+0x4000] ;  /* 0x00400000e41c783b */ /* 0x000eaa0000000200 */
[C---:B------:R-:W-:Y:S06]  /*6870*/  HMMA.16816.F32.BF16 R24, R32.reuse, R172, R24 ;  /* 0x000000ac2018723c */ /* 0x040fec0000041818 */
[C---:B------:R-:W-:Y:S01]  /*6880*/  HMMA.16816.F32.BF16 R20, R32.reuse, R174, R20 ;  /* 0x000000ae2014723c */ /* 0x040fe20000041814 */
[----:B------:R-:W3:Y:S05]  /*6890*/  LDSM.16.M88.4 R172, [R213] ;  /* 0x00000000d5ac783b */ /* 0x000eea0000000200 */
        /* <DEDUP_REMOVED lines=38> */
[----:B------:R-:W-:Y:S05]  /*6b00*/  LDSM.16.M88.4 R196, [R211] ;  /* 0x00000000d3c4783b */ /* 0x000fea0000000200 */
[C---:B--2---:R-:W-:Y:S06]  /*6b10*/  HMMA.16816.F32.BF16 R4, R172.reuse, R192, R4 ;  /* 0x000000c0ac04723c */ /* 0x044fec0000041804 */
[C---:B------:R-:W-:Y:S01]  /*6b20*/  HMMA.16816.F32.BF16 R188, R172.reuse, R194, R188 ;  /* 0x000000c2acbc723c */ /* 0x040fe200000418bc */
[----:B------:R-:W1:Y:S05]  /*6b30*/  LDSM.16.M88.4 R192, [R229+0x15800] ;  /* 0x01580000e5c0783b */ /* 0x000e6a0000000200 */
[C---:B-----5:R-:W-:Y:S06]  /*6b40*/  HMMA.16816.F32.BF16 R184, R172.reuse, R176, R184 ;  /* 0x000000b0acb8723c */ /* 0x060fec00000418b8 */
        /* <DEDUP_REMOVED lines=21> */
[----:B------:R-:W4:Y:S05]  /*6ca0*/  LDSM.16.M88.4 R176, [R223+0x15000] ;  /* 0x01500000dfb0783b */ /* 0x000f2a0000000200 */
[C---:B------:R-:W-:Y:S06]  /*6cb0*/  HMMA.16816.F32.BF16 R4, R28.reuse, R172, R4 ;  /* 0x000000ac1c04723c */ /* 0x040fec0000041804 */
[C---:B------:R-:W-:Y:S01]  /*6cc0*/  HMMA.16816.F32.BF16 R188, R28.reuse, R174, R188 ;  /* 0x000000ae1cbc723c */ /* 0x040fe200000418bc */
[----:B------:R-:W5:Y:S05]  /*6cd0*/  LDSM.16.M88.4 R172, [R223+0x15800] ;  /* 0x01580000dfac783b */ /* 0x000f6a0000000200 */
        /* <DEDUP_REMOVED lines=13> */
[C---:B-----5:R-:W-:Y:S06]  /*6db0*/  HMMA.16816.F32.BF16 R184, R32.reuse, R172, R184 ;  /* 0x000000ac20b8723c */ /* 0x060fec00000418b8 */
[----:B------:R-:W-:Y:S01]  /*6dc0*/  HMMA.16816.F32.BF16 R180, R32, R174, R180 ;  /* 0x000000ae20b4723c */ /* 0x000fe200000418b4 */
[----:B------:R-:W4:Y:S04]  /*6dd0*/  LDSM.16.M88.4 R172, [R216+0x5800] ;  /* 0x00580000d8ac783b */ /* 0x000f280000000200 */
[----:B------:R-:W5:Y:S01]  /*6de0*/  LDSM.16.M88.4 R32, [R229+0x16000] ;  /* 0x01600000e520783b */ /* 0x000f620000000200 */
[C---:B---3--:R-:W-:Y:S06]  /*6df0*/  HMMA.16816.F32.BF16 R24, R168.reuse, R28, R24 ;  /* 0x0000001ca818723c */ /* 0x048fec0000041818 */
[C---:B------:R-:W-:Y:S01]  /*6e00*/  HMMA.16816.F32.BF16 R20, R168.reuse, R30, R20 ;  /* 0x0000001ea814723c */ /* 0x040fe20000041814 */
[----:B------:R-:W3:Y:S05]  /*6e10*/  LDSM.16.M88.4 R28, [R229+0x16800] ;  /* 0x01680000e51c783b */ /* 0x000eea0000000200 */
[C---:B-1----:R-:W-:Y:S06]  /*6e20*/  HMMA.16816.F32.BF16 R16, R168.reuse, R192, R16 ;  /* 0x000000c0a810723c */ /* 0x042fec0000041810 */
[C---:B------:R-:W-:Y:S01]  /*6e30*/  HMMA.16816.F32.BF16 R8, R168.reuse, R194, R8 ;  /* 0x000000c2a808723c */ /* 0x040fe20000041808 */
[----:B------:R-:W1:Y:S05]  /*6e40*/  LDSM.16.M88.4 R192, [R229+0x17800] ;  /* 0x01780000e5c0783b */ /* 0x000e6a0000000200 */
[C---:B--2---:R-:W-:Y:S06]  /*6e50*/  HMMA.16816.F32.BF16 R4, R168.reuse, R176, R4 ;  /* 0x000000b0a804723c */ /* 0x044fec0000041804 */
[C---:B------:R-:W-:Y:S01]  /*6e60*/  HMMA.16816.F32.BF16 R188, R168.reuse, R178, R188 ;  /* 0x000000b2a8bc723c */ /* 0x040fe200000418bc */
[----:B------:R-:W-:Y:S05]  /*6e70*/  LDSM.16.M88.4 R176, [R228+0xc000] ;  /* 0x00c00000e4b0783b */ /* 0x000fea0000000200 */
[C---:B----4-:R-:W-:Y:S06]  /*6e80*/  HMMA.16816.F32.BF16 R184, R168.reuse, R172, R184 ;  /* 0x000000aca8b8723c */ /* 0x050fec00000418b8 */
[----:B------:R-:W-:Y:S01]  /*6e90*/  HMMA.16816.F32.BF16 R180, R168, R174, R180 ;  /* 0x000000aea8b4723c */ /* 0x000fe200000418b4 */
[----:B------:R-:W2:Y:S04]  /*6ea0*/  LDSM.16.M88.4 R172, [R207] ;  /* 0x00000000cfac783b */ /* 0x000ea80000000200 */
[----:B------:R-:W4:Y:S01]  /*6eb0*/  LDSM.16.M88.4 R168, [R206] ;  /* 0x00000000cea8783b */ /* 0x000f220000000200 */
[C---:B-----5:R-:W-:Y:S06]  /*6ec0*/  HMMA.16816.F32.BF16 R24, R196.reuse, R32, R24 ;  /* 0x00000020c418723c */ /* 0x060fec0000041818 */
[C---:B------:R-:W-:Y:S01]  /*6ed0*/  HMMA.16816.F32.BF16 R20, R196.reuse, R34, R20 ;  /* 0x00000022c414723c */ /* 0x040fe20000041814 */
[----:B------:R-:W5:Y:S05]  /*6ee0*/  LDSM.16.M88.4 R32, [R205] ;  /* 0x00000000cd20783b */ /* 0x000f6a0000000200 */
[C---:B---3--:R-:W-:Y:S06]  /*6ef0*/  HMMA.16816.F32.BF16 R16, R196.reuse, R28, R16 ;  /* 0x0000001cc410723c */ /* 0x048fec0000041810 */
[C---:B------:R-:W-:Y:S01]  /*6f00*/  HMMA.16816.F32.BF16 R8, R196.reuse, R30, R8 ;  /* 0x0000001ec408723c */ /* 0x040fe20000041808 */
[----:B------:R-:W3:Y:S05]  /*6f10*/  LDSM.16.M88.4 R28, [R204] ;  /* 0x00000000cc1c783b */ /* 0x000eea0000000200 */
[C---:B------:R-:W-:Y:S06]  /*6f20*/  HMMA.16816.F32.BF16 R4, R196.reuse, R200, R4 ;  /* 0x000000c8c404723c */ /* 0x040fec0000041804 */
[C---:B------:R-:W-:Y:S06]  /*6f30*/  HMMA.16816.F32.BF16 R188, R196.reuse, R202, R188 ;  /* 0x000000cac4bc723c */ /* 0x040fec00000418bc */
[C---:B-1----:R-:W-:Y:S06]  /*6f40*/  HMMA.16816.F32.BF16 R184, R196.reuse, R192, R184 ;  /* 0x000000c0c4b8723c */ /* 0x042fec00000418b8 */
[----:B------:R-:W-:Y:S01]  /*6f50*/  HMMA.16816.F32.BF16 R180, R196, R194, R180 ;  /* 0x000000c2c4b4723c */ /* 0x000fe200000418b4 */
[----:B------:R-:W-:Y:S04]  /*6f60*/  LDSM.16.M88.4 R196, [R226+0xc000] ;  /* 0x00c00000e2c4783b */ /* 0x000fe80000000200 */
[----:B------:R-:W1:Y:S01]  /*6f70*/  LDSM.16.M88.4 R192, [R223+0x16000] ;  /* 0x01600000dfc0783b */ /* 0x000e620000000200 */
        /* <DEDUP_REMOVED lines=26> */
[C---:B---3--:R-:W-:Y:S01]  /*7120*/  HMMA.16816.F32.BF16 R24, R176.reuse, R28, R24 ;  /* 0x0000001cb018723c */ /* 0x048fe20000041818 */
[C---:B------:R-:W-:Y:S01]  /*7130*/  ISETP.GE.AND P5, PT, R33.reuse, R236, PT ;  /* 0x000000ec2100720c */ /* 0x040fe20003fa6270 */
[C---:B------:R-:W-:Y:S01]  /*7140*/  VIADD R35, R33.reuse, 0x9 ;  /* 0x0000000921237836 */ /* 0x040fe20000000000 */
[C---:B------:R-:W-:Y:S01]  /*7150*/  ISETP.GE.AND P1, PT, R32.reuse, R238, PT ;  /* 0x000000ee2000720c */ /* 0x040fe20003f26270 */
[C---:B------:R-:W-:Y:S01]  /*7160*/  VIADD R34, R33.reuse, 0x10 ;  /* 0x0000001021227836 */ /* 0x040fe20000000000 */
[----:B------:R-:W-:Y:S01]  /*7170*/  ISETP.GE.AND P4, PT, R32, R236, PT ;  /* 0x000000ec2000720c */ /* 0x000fe20003f86270 */
[----:B------:R-:W-:Y:S01]  /*7180*/  HMMA.16816.F32.BF16 R20, R176, R30, R20 ;  /* 0x0000001eb014723c */ /* 0x000fe20000041814 */
[----:B------:R-:W2:Y:S01]  /*7190*/  LDSM.16.M88.4 R28, [R216+0x7000] ;  /* 0x00700000d81c783b */ /* 0x000ea20000000200 */
[C---:B------:R-:W-:Y:S01]  /*71a0*/  ISETP.LT.OR P2, PT, R33.reuse, R239, P2 ;  /* 0x000000ef2100720c */ /* 0x040fe20001741670 */
[----:B------:R-:W-:Y:S01]  /*71b0*/  VIADD R165, R33, 0x18 ;  /* 0x0000001821a57836 */ /* 0x000fe20000000000 */
[----:B------:R-:W-:-:S02]  /*71c0*/  ISETP.GE.AND P0, PT, R2, R238, PT ;  /* 0x000000ee0200720c */ /* 0x000fc40003f06270 */
[C---:B-1----:R-:W-:Y:S01]  /*71d0*/  HMMA.16816.F32.BF16 R16, R176.reuse, R192, R16 ;  /* 0x000000c0b010723c */ /* 0x042fe20000041810 */
[----:B------:R-:W-:Y:S02]  /*71e0*/  ISETP.GE.AND P3, PT, R2, R236, PT ;  /* 0x000000ec0200720c */ /* 0x000fe40003f66270 */
[C---:B------:R-:W-:Y:S02]  /*71f0*/  ISETP.LT.OR P1, PT, R32.reuse, R239, P1 ;  /* 0x000000ef2000720c */ /* 0x040fe40000f21670 */
[-C--:B------:R-:W-:Y:S01]  /*7200*/  ISETP.LT.OR P4, PT, R32, R237.reuse, P4 ;  /* 0x000000ed2000720c */ /* 0x080fe20002781670 */
[----:B------:R-:W-:Y:S01]  /*7210*/  HMMA.16816.F32.BF16 R8, R176, R194, R8 ;  /* 0x000000c2b008723c */ /* 0x000fe20000041808 */
[----:B------:R-:W-:Y:S02]  /*7220*/  ISETP.LT.OR P5, PT, R33, R237, P5 ;  /* 0x000000ed2100720c */ /* 0x000fe40002fa1670 */
[----:B------:R-:W-:Y:S02]  /*7230*/  ISETP.GE.AND P6, PT, R35, R238, PT ;  /* 0x000000ee2300720c */ /* 0x000fe40003fc6270 */
[----:B------:R-:W-:Y:S01]  /*7240*/  ISETP.LT.OR P0, PT, R2, R239, P0 ;  /* 0x000000ef0200720c */ /* 0x000fe20000701670 */
[----:B------:R-:W-:Y:S01]  /*7250*/  HMMA.16816.F32.BF16 R184, R196, R172, R184 ;  /* 0x000000acc4b8723c */ /* 0x000fe200000418b8 */
[----:B------:R-:W-:-:S02]  /*7260*/  FSEL R32, R24, -INF , !P2 ;  /* 0xff80000018207808 */ /* 0x000fc40005000000 */
[----:B------:R-:W-:Y:S02]  /*7270*/  ISETP.GE.AND P2, PT, R35, R236, PT ;  /* 0x000000ec2300720c */ /* 0x000fe40003f46270 */
[----:B------:R-:W-:Y:S02]  /*7280*/  ISETP.LT.OR P3, PT, R2, R237, P3 ;  /* 0x000000ed0200720c */ /* 0x000fe40001f61670 */
[----:B------:R-:W-:Y:S02]  /*7290*/  FSEL R169, R26, -INF , !P5 ;  /* 0xff8000001aa97808 */ /* 0x000fe40006800000 */
[----:B------:R-:W-:Y:S02]  /*72a0*/  FSEL R2, R25, -INF , !P1 ;  /* 0xff80000019027808 */ /* 0x000fe40004800000 */
[C---:B------:R-:W-:Y:S02]  /*72b0*/  ISETP.GE.AND P5, PT, R34.reuse, R238, PT ;  /* 0x000000ee2200720c */ /* 0x040fe40003fa6270 */
[----:B------:R-:W-:-:S02]  /*72c0*/  ISETP.GE.AND P1, PT, R34, R236, PT ;  /* 0x000000ec2200720c */ /* 0x000fc40003f26270 */
[C---:B------:R-:W-:Y:S02]  /*72d0*/  ISETP.LT.OR P6, PT, R35.reuse, R239, P6 ;  /* 0x000000ef2300720c */ /* 0x040fe400037c1670 */
[----:B------:R-:W-:Y:S01]  /*72e0*/  ISETP.LT.OR P2, PT, R35, R237, P2 ;  /* 0x000000ed2300720c */ /* 0x000fe20001741670 */
[----:B------:R-:W-:Y:S01]  /*72f0*/  VIADD R35, R33, 0x11 ;  /* 0x0000001121237836 */ /* 0x000fe20000000000 */
[C---:B------:R-:W-:Y:S02]  /*7300*/  ISETP.LT.OR P5, PT, R34.reuse, R239, P5 ;  /* 0x000000ef2200720c */ /* 0x040fe40002fa1670 */
[----:B------:R-:W-:Y:S02]  /*7310*/  ISETP.LT.OR P1, PT, R34, R237, P1 ;  /* 0x000000ed2200720c */ /* 0x000fe40000f21670 */
[----:B------:R-:W-:Y:S01]  /*7320*/  FSEL R175, R27, -INF , !P4 ;  /* 0xff8000001baf7808 */ /* 0x000fe20006000000 */
[C---:B--2---:R-:W-:Y:S01]  /*7330*/  HMMA.16816.F32.BF16 R4, R176.reuse, R28, R4 ;  /* 0x0000001cb004723c */ /* 0x044fe20000041804 */
[----:B------:R-:W-:Y:S01]  /*7340*/  FSEL R34, R20, -INF , !P0 ;  /* 0xff80000014227808 */ /* 0x000fe20004000000 */
[----:B------:R-:W1:Y:S01]  /*7350*/  LDSM.16.M88.4 R24, [R216+0x7800] ;  /* 0x00780000d818783b */ /* 0x000e620000000200 */
[----:B------:R-:W-:Y:S01]  /*7360*/  FSEL R20, R21, -INF , !P6 ;  /* 0xff80000015147808 */ /* 0x000fe20007000000 */
[----:B------:R-:W-:Y:S01]  /*7370*/  VIADD R21, R33, 0x19 ;  /* 0x0000001921157836 */ /* 0x000fe20000000000 */
[----:B------:R-:W-:Y:S01]  /*7380*/  ISETP.GE.AND P4, PT, R35, R238, PT ;  /* 0x000000ee2300720c */ /* 0x000fe20003f86270 */
[----:B------:R-:W-:Y:S01]  /*7390*/  HMMA.16816.F32.BF16 R188, R176, R30, R188 ;  /* 0x0000001eb0bc723c */ /* 0x000fe200000418bc */
[----:B------:R-:W-:Y:S01]  /*73a0*/  FSEL R23, R23, -INF , !P2 ;  /* 0xff80000017177808 */ /* 0x000fe20005000000 */
[----:B------:R-:W-:-:S04]  /*73b0*/  DEPBAR.LE SB0, 0x0 ;  /* 0x000080000000791a */ /* 0x000fc80000000000 */
[----:B------:R-:W-:Y:S02]  /*73c0*/  ISETP.LT.OR P4, PT, R35, R239, P4 ;  /* 0x000000ef2300720c */ /* 0x000fe40002781670 */
[----:B------:R-:W-:Y:S02]  /*73d0*/  ISETP.GE.AND P6, PT, R165, R236, PT ;  /* 0x000000eca500720c */ /* 0x000fe40003fc6270 */
[----:B------:R-:W-:Y:S02]  /*73e0*/  ISETP.GE.AND P2, PT, R21, R238, PT ;  /* 0x000000ee1500720c */ /* 0x000fe40003f46270 */
[----:B------:R-:W-:Y:S01]  /*73f0*/  FSEL R244, R17, -INF , !P4 ;  /* 0xff80000011f47808 */ /* 0x000fe20006000000 */
[----:B------:R-:W-:Y:S01]  /*7400*/  VIADD R17, R33, 0x28 ;  /* 0x0000002821117836 */ /* 0x000fe20000000000 */
[----:B------:R-:W-:Y:S01]  /*7410*/  BAR.SYNC.DEFER_BLOCKING 0x0 ;  /* 0x0000000000007b1d */ /* 0x000fe20000010000 */
[----:B------:R-:W-:Y:S02]  /*7420*/  ISETP.LT.OR P6, PT, R165, R237, P6 ;  /* 0x000000eda500720c */ /* 0x000fe400037c1670 */
[----:B------:R-:W-:-:S02]  /*7430*/  ISETP.LT.OR P2, PT, R21, R239, P2 ;  /* 0x000000ef1500720c */ /* 0x000fc40001741670 */
[-C--:B------:R-:W-:Y:S02]  /*7440*/  ISETP.GE.AND P0, PT, R35, R236.reuse, PT ;  /* 0x000000ec2300720c */ /* 0x080fe40003f06270 */
[----:B------:R-:W-:Y:S01]  /*7450*/  FSEL R246, R16, -INF , !P5 ;  /* 0xff80000010f67808 */ /* 0x000fe20006800000 */
[----:B------:R-:W-:Y:S01]  /*7460*/  VIADD R16, R33, 0x21 ;  /* 0x0000002121107836 */ /* 0x000fe20000000000 */
[----:B------:R-:W-:Y:S02]  /*7470*/  FSEL R243, R10, -INF , !P6 ;  /* 0xff8000000af37808 */ /* 0x000fe40007000000 */
[----:B------:R-:W-:Y:S01]  /*7480*/  FSEL R28, R9, -INF , !P2 ;  /* 0xff800000091c7808 */ /* 0x000fe20005000000 */
[----:B------:R-:W-:Y:S01]  /*7490*/  VIADD R9, R33, 0x29 ;  /* 0x0000002921097836 */ /* 0x000fe20000000000 */
[----:B------:R-:W-:Y:S02]  /*74a0*/  ISETP.GE.AND P5, PT, R21, R236, PT ;  /* 0x000000ec1500720c */ /* 0x000fe40003fa6270 */
[----:B------:R-:W-:-:S02]  /*74b0*/  ISETP.GE.AND P6, PT, R17, R238, PT ;  /* 0x000000ee1100720c */ /* 0x000fc40003fc6270 */
[----:B------:R-:W-:Y:S02]  /*74c0*/  ISETP.GE.AND P2, PT, R17, R236, PT ;  /* 0x000000ec1100720c */ /* 0x000fe40003f46270 */
[-C--:B------:R-:W-:Y:S02]  /*74d0*/  ISETP.LT.OR P0, PT, R35, R237.reuse, P0 ;  /* 0x000000ed2300720c */ /* 0x080fe40000701670 */
[----:B------:R-:W-:Y:S01]  /*74e0*/  ISETP.LT.OR P5, PT, R21, R237, P5 ;  /* 0x000000ed1500720c */ /* 0x000fe20002fa1670 */
[C---:B-1----:R-:W-:Y:S01]  /*74f0*/  HMMA.16816.F32.BF16 R184, R176.reuse, R24, R184 ;  /* 0x00000018b0b8723c */ /* 0x042fe200000418b8 */
[C---:B------:R-:W-:Y:S02]  /*7500*/  ISETP.LT.OR P6, PT, R17.reuse, R239, P6 ;  /* 0x000000ef1100720c */ /* 0x040fe400037c1670 */
[----:B------:R-:W-:Y:S02]  /*7510*/  ISETP.LT.OR P2, PT, R17, R237, P2 ;  /* 0x000000ed1100720c */ /* 0x000fe40001741670 */
[----:B------:R-:W-:Y:S01]  /*7520*/  FSEL R251, R22, -INF , !P3 ;  /* 0xff80000016fb7808 */ /* 0x000fe20005800000 */
[----:B------:R-:W-:Y:S01]  /*7530*/  VIADD R22, R33, 0x20 ;  /* 0x0000002021167836 */ /* 0x000fe20000000000 */
[----:B------:R-:W-:Y:S01]  /*7540*/  FMNMX.FTZ R17, R164, R32, !PT ;  /* 0x00000020a4117209 */ /* 0x000fe20007810000 */
[----:B------:R-:W-:Y:S01]  /*7550*/  HMMA.16816.F32.BF16 R24, R176, R26, R180 ;  /* 0x0000001ab018723c */ /* 0x000fe200000418b4 */
[----:B------:R-:W-:-:S02]  /*7560*/  FSEL R31, R19, -INF , !P0 ;  /* 0xff800000131f7808 */ /* 0x000fc40004000000 */
[-C--:B------:R-:W-:Y:S02]  /*7570*/  ISETP.GE.AND P0, PT, R16, R238.reuse, PT ;  /* 0x000000ee1000720c */ /* 0x080fe40003f06270 */
[----:B------:R-:W-:Y:S02]  /*7580*/  FSEL R29, R11, -INF , !P5 ;  /* 0xff8000000b1d7808 */ /* 0x000fe40006800000 */
[----:B------:R-:W-:Y:S02]  /*7590*/  FMNMX.FTZ R11, R2, R17, !PT ;  /* 0x00000011020b7209 */ /* 0x000fe40007810000 */
[----:B------:R-:W-:Y:S02]  /*75a0*/  FSEL R245, R18, -INF , !P1 ;  /* 0xff80000012f57808 */ /* 0x000fe40004800000 */
[-C--:B------:R-:W-:Y:S02]  /*75b0*/  ISETP.GE.AND P3, PT, R165, R238.reuse, PT ;  /* 0x000000eea500720c */ /* 0x080fe40003f66270 */
[----:B------:R-:W-:-:S02]  /*75c0*/  ISETP.GE.AND P1, PT, R22, R238, PT ;  /* 0x000000ee1600720c */ /* 0x000fc40003f26270 */
[----:B------:R-:W-:Y:S02]  /*75d0*/  ISETP.LT.OR P0, PT, R16, R239, P0 ;  /* 0x000000ef1000720c */ /* 0x000fe40000701670 */
[----:B------:R-:W-:Y:S02]  /*75e0*/  FMNMX.FTZ R11, R34, R11, !PT ;  /* 0x0000000b220b7209 */ /* 0x000fe40007810000 */
[-C--:B------:R-:W-:Y:S02]  /*75f0*/  ISETP.LT.OR P3, PT, R165, R239.reuse, P3 ;  /* 0x000000efa500720c */ /* 0x080fe40001f61670 */
[----:B------:R-:W-:Y:S02]  /*7600*/  ISETP.LT.OR P1, PT, R22, R239, P1 ;  /* 0x000000ef1600720c */ /* 0x000fe40000f21670 */
[----:B------:R-:W-:Y:S02]  /*7610*/  FSEL R192, R5, -INF , !P0 ;  /* 0xff80000005c07808 */ /* 0x000fe40004000000 */
[----:B------:R-:W-:-:S02]  /*7620*/  FMNMX.FTZ R5, R20, R11, !PT ;  /* 0x0000000b14057209 */ /* 0x000fc40007810000 */
[----:B------:R-:W-:Y:S01]  /*7630*/  FSEL R30, R8, -INF , !P3 ;  /* 0xff800000081e7808 */ /* 0x000fe20005800000 */
[C---:B------:R-:W-:Y:S01]  /*7640*/  VIADD R8, R33.reuse, 0x30 ;  /* 0x0000003021087836 */ /* 0x040fe20000000000 */
[----:B------:R-:W-:Y:S01]  /*7650*/  FSEL R194, R4, -INF , !P1 ;  /* 0xff80000004c27808 */ /* 0x000fe20004800000 */
[----:B------:R-:W-:Y:S01]  /*7660*/  VIADD R4, R33, 0x38 ;  /* 0x0000003821047836 */ /* 0x000fe20000000000 */
[----:B------:R-:W-:Y:S02]  /*7670*/  ISETP.GE.AND P3, PT, R16, R236, PT ;  /* 0x000000ec1000720c */ /* 0x000fe40003f66270 */
[C---:B------:R-:W-:Y:S02]  /*7680*/  ISETP.GE.AND P5, PT, R9.reuse, R238, PT ;  /* 0x000000ee0900720c */ /* 0x040fe40003fa6270 */
[----:B------:R-:W-:Y:S02]  /*7690*/  ISETP.GE.AND P1, PT, R9, R236, PT ;  /* 0x000000ec0900720c */ /* 0x000fe40003f26270 */
[----:B------:R-:W-:-:S02]  /*76a0*/  FMNMX.FTZ R5, R246, R5, !PT ;  /* 0x00000005f6057209 */ /* 0x000fc40007810000 */
[----:B------:R-:W-:Y:S02]  /*76b0*/  ISETP.GE.AND P4, PT, R22, R236, PT ;  /* 0x000000ec1600720c */ /* 0x000fe40003f86270 */
[----:B------:R-:W-:Y:S02]  /*76c0*/  ISETP.LT.OR P3, PT, R16, R237, P3 ;  /* 0x000000ed1000720c */ /* 0x000fe40001f61670 */
[C---:B------:R-:W-:Y:S02]  /*76d0*/  ISETP.LT.OR P5, PT, R9.reuse, R239, P5 ;  /* 0x000000ef0900720c */ /* 0x040fe40002fa1670 */
[----:B------:R-:W-:Y:S02]  /*76e0*/  ISETP.LT.OR P1, PT, R9, R237, P1 ;  /* 0x000000ed0900720c */ /* 0x000fe40000f21670 */
[----:B------:R-:W-:Y:S01]  /*76f0*/  FMNMX.FTZ R9, R244, R5, !PT ;  /* 0x00000005f4097209 */ /* 0x000fe20007810000 */
[C---:B------:R-:W-:Y:S01]  /*7700*/  VIADD R5, R33.reuse, 0x31 ;  /* 0x0000003121057836 */ /* 0x040fe20000000000 */
[----:B------:R-:W-:Y:S01]  /*7710*/  ISETP.LT.OR P4, PT, R22, R237, P4 ;  /* 0x000000ed1600720c */ /* 0x000fe20002781670 */
[----:B------:R-:W-:Y:S01]  /*7720*/  VIADD R33, R33, 0x39 ;  /* 0x0000003921217836 */ /* 0x000fe20000000000 */
[----:B------:R-:W-:-:S02]  /*7730*/  FSEL R195, R7, -INF , !P3 ;  /* 0xff80000007c37808 */ /* 0x000fc40005800000 */
[----:B------:R-:W-:Y:S02]  /*7740*/  FMNMX.FTZ R7, R30, R9, !PT ;  /* 0x000000091e077209 */ /* 0x000fe40007810000 */
[----:B------:R-:W-:Y:S02]  /*7750*/  FSEL R193, R6, -INF , !P4 ;  /* 0xff80000006c17808 */ /* 0x000fe40006000000 */
[----:B------:R-:W-:Y:S02]  /*7760*/  FMNMX.FTZ R6, R3, R169, !PT ;  /* 0x000000a903067209 */ /* 0x000fe40007810000 */
[----:B------:R-:W-:Y:S02]  /*7770*/  FMNMX.FTZ R7, R28, R7, !PT ;  /* 0x000000071c077209 */ /* 0x000fe40007810000 */
[C---:B------:R-:W-:Y:S02]  /*7780*/  ISETP.GE.AND P4, PT, R8.reuse, R238, PT ;  /* 0x000000ee0800720c */ /* 0x040fe40003f86270 */
[----:B------:R-:W-:-:S02]  /*7790*/  ISETP.GE.AND P0, PT, R8, R236, PT ;  /* 0x000000ec0800720c */ /* 0x000fc40003f06270 */
[----:B------:R-:W-:Y:S02]  /*77a0*/  FMNMX.FTZ R6, R175, R6, !PT ;  /* 0x00000006af067209 */ /* 0x000fe40007810000 */
[----:B------:R-:W-:Y:S02]  /*77b0*/  FMNMX.FTZ R7, R194, R7, !PT ;  /* 0x00000007c2077209 */ /* 0x000fe40007810000 */
[C---:B------:R-:W-:Y:S02]  /*77c0*/  ISETP.LT.OR P4, PT, R8.reuse, R239, P4 ;  /* 0x000000ef0800720c */ /* 0x040fe40002781670 */
[----:B------:R-:W-:Y:S02]  /*77d0*/  ISETP.LT.OR P0, PT, R8, R237, P0 ;  /* 0x000000ed0800720c */ /* 0x000fe40000701670 */
[----:B------:R-:W-:Y:S02]  /*77e0*/  ISETP.GE.AND P3, PT, R5, R238, PT ;  /* 0x000000ee0500720c */ /* 0x000fe40003f66270 */
[----:B------:R-:W-:-:S02]  /*77f0*/  FSEL R198, R188, -INF , !P6 ;  /* 0xff800000bcc67808 */ /* 0x000fc40007000000 */
[----:B------:R-:W-:Y:S02]  /*7800*/  FMNMX.FTZ R8, R251, R6, !PT ;  /* 0x00000006fb087209 */ /* 0x000fe40007810000 */
[----:B------:R-:W-:Y:S02]  /*7810*/  FMNMX.FTZ R7, R192, R7, !PT ;  /* 0x00000007c0077209 */ /* 0x000fe40007810000 */
[----:B------:R-:W-:Y:S02]  /*7820*/  FSEL R196, R189, -INF , !P5 ;  /* 0xff800000bdc47808 */ /* 0x000fe40006800000 */
[----:B------:R-:W-:Y:S02]  /*7830*/  FMNMX.FTZ R8, R23, R8, !PT ;  /* 0x0000000817087209 */ /* 0x000fe40007810000 */
[----:B------:R-:W-:Y:S02]  /*7840*/  FMNMX.FTZ R7, R198, R7, !PT ;  /* 0x00000007c6077209 */ /* 0x000fe40007810000 */
[----:B------:R-:W-:-:S02]  /*7850*/  ISETP.LT.OR P3, PT, R5, R239, P3 ;  /* 0x000000ef0500720c */ /* 0x000fc40001f61670 */
[----:B------:R-:W-:Y:S02]  /*7860*/  ISETP.GE.AND P6, PT, R4, R238, PT ;  /* 0x000000ee0400720c */ /* 0x000fe40003fc6270 */
[----:B------:R-:W-:Y:S02]  /*7870*/  FSEL R182, R184, -INF , !P4 ;  /* 0xff800000b8b67808 */ /* 0x000fe40006000000 */
[----:B------:R-:W-:Y:S02]  /*7880*/  FMNMX.FTZ R8, R245, R8, !PT ;  /* 0x00000008f5087209 */ /* 0x000fe40007810000 */
[----:B------:R-:W-:Y:S02]  /*7890*/  FMNMX.FTZ R7, R196, R7, !PT ;  /* 0x00000007c4077209 */ /* 0x000fe40007810000 */
[----:B------:R-:W-:Y:S02]  /*78a0*/  FSEL R180, R185, -INF , !P3 ;  /* 0xff800000b9b47808 */ /* 0x000fe40005800000 */
[----:B------:R-:W-:-:S02]  /*78b0*/  PLOP3.LUT P3, PT, PT, PT, UP0, 0x80, 0x0 ;  /* 0x000000000000781c */ /* 0x000fc40003f6f008 */
[----:B------:R-:W-:Y:S02]  /*78c0*/  ISETP.GE.AND P5, PT, R33, R238, PT ;  /* 0x000000ee2100720c */ /* 0x000fe40003fa6270 */
[----:B------:R-:W-:Y:S02]  /*78d0*/  ISETP.LT.OR P6, PT, R4, R239, P6 ;  /* 0x000000ef0400720c */ /* 0x000fe400037c1670 */
[----:B------:R-:W-:Y:S02]  /*78e0*/  FMNMX.FTZ R8, R31, R8, !PT ;  /* 0x000000081f087209 */ /* 0x000fe40007810000 */
[----:B------:R-:W-:Y:S02]  /*78f0*/  FMNMX.FTZ R7, R182, R7, !PT ;  /* 0x00000007b6077209 */ /* 0x000fe40007810000 */
[----:B------:R-:W-:Y:S02]  /*7900*/  ISETP.LT.OR P5, PT, R33, R239, P5 ;  /* 0x000000ef2100720c */ /* 0x000fe40002fa1670 */
        /* <DEDUP_REMOVED lines=38> */
.L_x_2008:
[----:B------:R-:W2:Y:S01]  /*7b70*/  SHFL.BFLY PT, R6, R7, 0x2, 0x1f ;  /* 0x0c401f0007067f89 */ /* 0x000ea200000e0000 */
[----:B------:R-:W-:Y:S01]  /*7b80*/  FMNMX.FTZ R8, R195, R8, !PT ;  /* 0x00000008c3087209 */ /* 0x000fe20007810000 */
[----:B------:R-:W-:Y:S01]  /*7b90*/  USHF.L.U32 UR8, UR34, 0x1, URZ ;  /* 0x0000000122087899 */ /* 0x000fe2000800063f */
[----:B------:R-:W-:Y:S01]  /*7ba0*/  ISETP.GE.AND P2, PT, R5, R236, PT ;  /* 0x000000ec0500720c */ /* 0x000fe20003f46270 */
[----:B------:R-:W-:Y:S01]  /*7bb0*/  IMAD.WIDE.U32 R200, R12, -0x2daee0ad, RZ ;  /* 0xd2511f530cc87825 */ /* 0x000fe200078e00ff */
[----:B------:R-:W-:Y:S02]  /*7bc0*/  FSEL R191, R191, -INF , !P1 ;  /* 0xff800000bfbf7808 */ /* 0x000fe40004800000 */
        /* <DEDUP_REMOVED lines=15> */
[----:B--2---:R-:W-:-:S02]  /*7cc0*/  FMNMX.FTZ R7, R7, R6, !PT ;  /* 0x0000000607077209 */ /* 0x004fc40007810000 */
[----:B------:R-:W-:Y:S02]  /*7cd0*/  FMNMX.FTZ R4, R33, R4, !PT ;  /* 0x0000000421047209 */ /* 0x000fe40007810000 */
[----:B------:R-:W-:Y:S01]  /*7ce0*/  MOV R9, UR8 ;  /* 0x0000000800097c02 */ /* 0x000fe20008000f00 */
[----:B------:R-:W2:Y:S01]  /*7cf0*/  SHFL.BFLY PT, R6, R7, 0x1, 0x1f ;  /* 0x0c201f0007067f89 */ /* 0x000ea200000e0000 */
[----:B------:R-:W-:Y:S01]  /*7d00*/  LOP3.LUT R199, R203, R13, RZ, 0x3c, !PT ;  /* 0x0000000dcbc77212 */ /* 0x000fe200078e3cff */
[----:B------:R-:W-:Y:S01]  /*7d10*/  UIADD3 UR8, UR8, 0x1, URZ ;  /* 0x0000000108087890 */ /* 0x000fe2000fffe03f */
[----:B------:R-:W-:Y:S01]  /*7d20*/  LOP3.LUT R8, R201, UR37, R9, 0x96, !PT ;  /* 0x00000025c9087c12 */ /* 0x000fe2000f8e9609 */
[----:B------:R-:W3:Y:S02]  /*7d30*/  SHFL.BFLY PT, R5, R4, 0x2, 0x1f ;  /* 0x0c401f0004057f89 */ /* 0x000ee400000e0000 */
[----:B------:R-:W-:Y:S02]  /*7d40*/  IMAD R199, R199, -0x2daee0ad, RZ ;  /* 0xd2511f53c7c77824 */ /* 0x000fe400078e02ff */
[----:B------:R-:W-:-:S03]  /*7d50*/  IMAD.WIDE.U32 R8, R8, -0x326172a9, RZ ;  /* 0xcd9e8d5708087825 */ /* 0x000fc600078e00ff */
[----:B------:R-:W-:-:S05]  /*7d60*/  LOP3.LUT R26, R167, UR20, R8, 0x96, !PT ;  /* 0x00000014a71a7c12 */ /* 0x000fca000f8e9608 */
[----:B------:R-:W-:Y:S01]  /*7d70*/  IMAD.WIDE.U32 R26, R26, -0x2daee0ad, RZ ;  /* 0xd2511f531a1a7825 */ /* 0x000fe200078e00ff */
[----:B--2---:R-:W-:Y:S02]  /*7d80*/  FMNMX.FTZ R200, R7, R6, !PT ;  /* 0x0000000607c87209 */ /* 0x004fe40007810000 */
[----:B------:R-:W-:Y:S02]  /*7d90*/  LOP3.LUT R6, R9, UR22, R202, 0x96, !PT ;  /* 0x0000001609067c12 */ /* 0x000fe4000f8e96ca */
[----:B---3--:R-:W-:Y:S01]  /*7da0*/  FMNMX.FTZ R5, R4, R5, !PT ;  /* 0x0000000504057209 */ /* 0x008fe20007810000 */
[C---:B------:R-:W-:Y:S01]  /*7db0*/  FMUL.FTZ R181, R200.reuse, UR38 ;  /* 0x00000026c8b57c20 */ /* 0x040fe20008410000 */
[----:B------:R-:W-:Y:S01]  /*7dc0*/  FSETP.NEU.FTZ.AND P1, PT, R200, -INF , PT ;  /* 0xff800000c800780b */ /* 0x000fe20003f3d000 */
[----:B------:R-:W-:Y:S02]  /*7dd0*/  IMAD.WIDE.U32 R184, R6, -0x2daee0ad, RZ ;  /* 0xd2511f5306b87825 */ /* 0x000fe400078e00ff */
[----:B------:R-:W2:Y:S01]  /*7de0*/  SHFL.BFLY PT, R4, R5, 0x1, 0x1f ;  /* 0x0c201f0005047f89 */ /* 0x000ea200000e0000 */
[----:B------:R-:W-:-:S02]  /*7df0*/  FSEL R181, R181, RZ, P1 ;  /* 0x000000ffb5b57208 */ /* 0x000fc40000800000 */
[----:B------:R-:W-:Y:S02]  /*7e00*/  LOP3.LUT R6, R185, UR19, R199, 0x96, !PT ;  /* 0x00000013b9067c12 */ /* 0x000fe4000f8e96c7 */
[----:B------:R-:W-:Y:S01]  /*7e10*/  LOP3.LUT R184, R27, UR17, R184, 0x96, !PT ;  /* 0x000000111bb87c12 */ /* 0x000fe2000f8e96b8 */
[--C-:B------:R-:W-:Y:S01]  /*7e20*/  FFMA.FTZ R173, R2, UR38, -R181.reuse ;  /* 0x0000002602ad7c23 */ /* 0x100fe200080108b5 */
[----:B------:R-:W-:Y:S01]  /*7e30*/  FFMA.FTZ R172, R34, UR38, -R181 ;  /* 0x0000002622ac7c23 */ /* 0x000fe200080108b5 */
[----:B------:R-:W-:-:S04]  /*7e40*/  IMAD.WIDE.U32 R6, R6, -0x326172a9, RZ ;  /* 0xcd9e8d5706067825 */ /* 0x000fc800078e00ff */
[--C-:B------:R-:W-:Y:S01]  /*7e50*/  FFMA.FTZ R174, R32, UR38, -R181.reuse ;  /* 0x0000002620ae7c23 */ /* 0x100fe200080108b5 */
[----:B------:R-:W-:Y:S01]  /*7e60*/  MOV R32, 0x7054 ;  /* 0x0000705400207802 */ /* 0x000fe20000000f00 */
[--C-:B------:R-:W-:Y:S01]  /*7e70*/  FFMA.FTZ R171, R20, UR38, -R181.reuse ;  /* 0x0000002614ab7c23 */ /* 0x100fe200080108b5 */
[----:B------:R-:W-:Y:S01]  /*7e80*/  IMAD.WIDE.U32 R184, R184, -0x326172a9, RZ ;  /* 0xcd9e8d57b8b87825 */ /* 0x000fe200078e00ff */
[----:B------:R-:W-:Y:S01]  /*7e90*/  LOP3.LUT R2, R7, UR18, R166, 0x96, !PT ;  /* 0x0000001207027c12 */ /* 0x000fe2000f8e96a6 */
[----:B------:R-:W-:Y:S02]  /*7ea0*/  MUFU.EX2 R173, R173 ;  /* 0x000000ad00ad7308 */ /* 0x000fe40000000800 */
[--C-:B------:R-:W-:Y:S01]  /*7eb0*/  FFMA.FTZ R183, R246, UR38, -R181.reuse ;  /* 0x00000026f6b77c23 */ /* 0x100fe200080108b5 */
[----:B------:R-:W-:Y:S01]  /*7ec0*/  FFMA.FTZ R186, R28, UR38, -R181 ;  /* 0x000000261cba7c23 */ /* 0x000fe200080108b5 */
[----:B------:R-:W-:Y:S01]  /*7ed0*/  LOP3.LUT R24, R185, UR16, R6, 0x96, !PT ;  /* 0x00000010b9187c12 */ /* 0x000fe2000f8e9606 */
[----:B------:R-:W-:-:S04]  /*7ee0*/  IMAD.WIDE.U32 R6, R2, -0x2daee0ad, RZ ;  /* 0xd2511f5302067825 */ /* 0x000fc800078e00ff */
[--C-:B------:R-:W-:Y:S01]  /*7ef0*/  FFMA.FTZ R185, R30, UR38, -R181.reuse ;  /* 0x000000261eb97c23 */ /* 0x100fe200080108b5 */
[--C-:B------:R-:W-:Y:S01]  /*7f00*/  FFMA.FTZ R194, R194, UR38, -R181.reuse ;  /* 0x00000026c2c27c23 */ /* 0x100fe200080108b5 */
[--C-:B------:R-:W-:Y:S01]  /*7f10*/  FFMA.FTZ R182, R182, UR38, -R181.reuse ;  /* 0x00000026b6b67c23 */ /* 0x100fe200080108b5 */
[----:B------:R-:W-:Y:S01]  /*7f20*/  IMAD.WIDE.U32 R24, R24, -0x2daee0ad, RZ ;  /* 0xd2511f5318187825 */ /* 0x000fe200078e00ff */
[----:B------:R-:W-:Y:S01]  /*7f30*/  LOP3.LUT R26, R7, UR13, R26, 0x96, !PT ;  /* 0x0000000d071a7c12 */ /* 0x000fe2000f8e961a */
[----:B------:R-:W-:Y:S01]  /*7f40*/  MUFU.EX2 R174, R174 ;  /* 0x000000ae00ae7308 */ /* 0x000fe20000000800 */
[----:B--2---:R-:W-:Y:S01]  /*7f50*/  FMNMX.FTZ R2, R5, R4, !PT ;  /* 0x0000000405027209 */ /* 0x004fe20007810000 */
[----:B------:R-:W-:Y:S01]  /*7f60*/  FFMA.FTZ R179, R179, UR38, -R181 ;  /* 0x00000026b3b37c23 */ /* 0x000fe200080108b5 */
[----:B------:R-:W-:Y:S01]  /*7f70*/  LOP3.LUT R4, R25, UR12, R6, 0x96, !PT ;  /* 0x0000000c19047c12 */ /* 0x000fe2000f8e9606 */
[----:B------:R-:W-:Y:S01]  /*7f80*/  IMAD.WIDE.U32 R26, R26, -0x326172a9, RZ ;  /* 0xcd9e8d571a1a7825 */ /* 0x000fe200078e00ff */
[----:B------:R-:W-:-:S03]  /*7f90*/  FSETP.NEU.FTZ.AND P0, PT, R2, -INF , PT ;  /* 0xff8000000200780b */ /* 0x000fc60003f1d000 */
[----:B------:R-:W-:Y:S01]  /*7fa0*/  FMUL.FTZ R34, R2, UR38 ;  /* 0x0000002602227c20 */ /* 0x000fe20008410000 */
[----:B------:R-:W-:Y:S01]  /*7fb0*/  MOV R5, UR39 ;  /* 0x0000002700057c02 */ /* 0x000fe20008000f00 */
[----:B------:R-:W-:Y:S01]  /*7fc0*/  IMAD.WIDE.U32 R8, R4, -0x326172a9, RZ ;  /* 0xcd9e8d5704087825 */ /* 0x000fe200078e00ff */
[----:B------:R-:W-:Y:S03]  /*7fd0*/  MUFU.EX2 R172, R172 ;  /* 0x000000ac00ac7308 */ /* 0x000fe60000000800 */
[----:B------:R-:W-:Y:S01]  /*7fe0*/  FFMA.FTZ R178, R178, UR38, -R181 ;  /* 0x00000026b2b27c23 */ /* 0x000fe200080108b5 */
[----:B------:R-:W-:Y:S02]  /*7ff0*/  FSEL R34, R34, RZ, P0 ;  /* 0x000000ff22227208 */ /* 0x000fe40000000000 */
[----:B------:R-:W-:Y:S02]  /*8000*/  LOP3.LUT R6, R9, UR23, R26, 0x96, !PT ;  /* 0x0000001709067c12 */ /* 0x000fe4000f8e961a */
[C---:B-1----:R-:W-:Y:S01]  /*8010*/  LOP3.LUT R10, R8.reuse, 0xffff, RZ, 0xc0, !PT ;  /* 0x0000ffff080a7812 */ /* 0x042fe200078ec0ff */
[--C-:B------:R-:W-:Y:S01]  /*8020*/  FFMA.FTZ R170, R169, UR38, -R34.reuse ;  /* 0x00000026a9aa7c23 */ /* 0x100fe20008010822 */
[----:B------:R-:W-:Y:S01]  /*8030*/  LOP3.LUT R19, R8, 0xff, RZ, 0xc0, !PT ;  /* 0x000000ff08137812 */ /* 0x000fe200078ec0ff */
[----:B------:R-:W-:Y:S01]  /*8040*/  FFMA.FTZ R169, R251, UR38, -R34 ;  /* 0x00000026fba97c23 */ /* 0x000fe20008010822 */
[----:B------:R-:W-:Y:S01]  /*8050*/  SHF.R.U32.HI R7, RZ, 0x10, R8 ;  /* 0x00000010ff077819 */ /* 0x000fe20000011608 */
[----:B------:R-:W-:Y:S01]  /*8060*/  FFMA.FTZ R168, R23, UR38, -R34 ;  /* 0x0000002617a87c23 */ /* 0x000fe20008010822 */
[----:B------:R-:W-:Y:S01]  /*8070*/  SHF.R.U32.HI R4, RZ, 0x18, R8 ;  /* 0x00000018ff047819 */ /* 0x000fe20000011608 */
[----:B------:R-:W-:Y:S01]  /*8080*/  FFMA.FTZ R175, R175, UR38, -R34 ;  /* 0x00000026afaf7c23 */ /* 0x000fe20008010822 */
[----:B------:R-:W-:Y:S01]  /*8090*/  LOP3.LUT R8, R6, 0xffff, RZ, 0xc0, !PT ;  /* 0x0000ffff06087812 */ /* 0x000fe200078ec0ff */
[----:B------:R-:W-:Y:S01]  /*80a0*/  MUFU.EX2 R169, R169 ;  /* 0x000000a900a97308 */ /* 0x000fe20000000800 */
[----:B------:R-:W-:Y:S01]  /*80b0*/  PRMT R32, R5, R32, UR39 ;  /* 0x0000002705207e16 */ /* 0x000fe20008000020 */
[----:B------:R-:W-:Y:S01]  /*80c0*/  LDSM.16.MT88.4 R20, [R221+0x1e000] ;  /* 0x01e00000dd14783b */ /* 0x000fe20000004200 */
[----:B------:R-:W-:Y:S01]  /*80d0*/  SHF.R.U32.HI R10, RZ, 0x8, R10 ;  /* 0x00000008ff0a7819 */ /* 0x000fe2000001160a */
[----:B------:R-:W-:Y:S01]  /*80e0*/  FFMA.FTZ R187, R245, UR38, -R34 ;  /* 0x00000026f5bb7c23 */ /* 0x000fe20008010822 */
[----:B------:R-:W-:Y:S01]  /*80f0*/  SHF.R.U32.HI R8, RZ, 0x8, R8 ;  /* 0x00000008ff087819 */ /* 0x000fe20000011608 */
[--C-:B------:R-:W-:Y:S01]  /*8100*/  FFMA.FTZ R190, R31, UR38, -R34.reuse ;  /* 0x000000261fbe7c23 */ /* 0x100fe20008010822 */
[----:B------:R-:W-:Y:S01]  /*8110*/  FSEL R9, R200, RZ, P1 ;  /* 0x000000ffc8097208 */ /* 0x000fe20000800000 */
[----:B------:R-:W1:Y:S01]  /*8120*/  MUFU.EX2 R168, R168 ;  /* 0x000000a800a87308 */ /* 0x000e620000000800 */
[----:B------:R-:W-:Y:S01]  /*8130*/  LOP3.LUT R5, R6, 0xff, RZ, 0xc0, !PT ;  /* 0x000000ff06057812 */ /* 0x000fe200078ec0ff */
[----:B------:R-:W-:Y:S01]  /*8140*/  FFMA.FTZ R189, R243, UR38, -R34 ;  /* 0x00000026f3bd7c23 */ /* 0x000fe20008010822 */
[----:B------:R-:W-:Y:S01]  /*8150*/  LOP3.LUT R7, R7, 0xff, RZ, 0xc0, !PT ;  /* 0x000000ff07077812 */ /* 0x000fe200078ec0ff */
[----:B------:R-:W-:Y:S01]  /*8160*/  FADD.FTZ R176, R164, -R9 ;  /* 0x80000009a4b07221 */ /* 0x000fe20000010000 */
[----:B------:R-:W-:Y:S01]  /*8170*/  PRMT R19, R19, 0x5410, R10 ;  /* 0x0000541013137816 */ /* 0x000fe2000000000a */
[----:B------:R-:W-:Y:S01]  /*8180*/  FFMA.FTZ R188, R29, UR38, -R34 ;  /* 0x000000261dbc7c23 */ /* 0x000fe20008010822 */
[----:B------:R-:W-:Y:S01]  /*8190*/  PRMT R5, R5, 0x5410, R8 ;  /* 0x0000541005057816 */ /* 0x000fe20000000008 */
[----:B------:R-:W-:Y:S01]  /*81a0*/  FMUL.FTZ R176, R176, UR38 ;  /* 0x00000026b0b07c20 */ /* 0x000fe20008410000 */
[----:B------:R-:W-:Y:S01]  /*81b0*/  PRMT R7, R7, 0x5410, R4 ;  /* 0x0000541007077816 */ /* 0x000fe20000000004 */
[----:B------:R-:W2:Y:S01]  /*81c0*/  LDSM.16.MT88.4 R8, [R224+0x18000] ;  /* 0x01800000e008783b */ /* 0x000ea20000004200 */
[----:B------:R-:W-:Y:S01]  /*81d0*/  FSEL R4, R2, RZ, P0 ;  /* 0x000000ff02047208 */ /* 0x000fe20000000000 */
[----:B------:R-:W3:Y:S01]  /*81e0*/  MUFU.EX2 R171, R171 ;  /* 0x000000ab00ab7308 */ /* 0x000ee20000000800 */
[--C-:B------:R-:W-:Y:S01]  /*81f0*/  SHF.R.U32.HI R17, RZ, 0x10, R6.reuse ;  /* 0x00000010ff117819 */ /* 0x100fe20000011606 */
[----:B------:R-:W-:Y:S01]  /*8200*/  LDSM.16.MT88.4 R28, [R220+0x18800] ;  /* 0x01880000dc1c783b */ /* 0x000fe20000004200 */
[----:B------:R-:W-:Y:S01]  /*8210*/  SHF.R.U32.HI R6, RZ, 0x18, R6 ;  /* 0x00000018ff067819 */ /* 0x000fe20000011606 */
[----:B------:R-:W-:Y:S01]  /*8220*/  FADD.FTZ R3, R3, -R4 ;  /* 0x8000000403037221 */ /* 0x000fe20000010000 */
[----:B------:R-:W-:Y:S01]  /*8230*/  LOP3.LUT R17, R17, 0xff, RZ, 0xc0, !PT ;  /* 0x000000ff11117812 */ /* 0x000fe200078ec0ff */
[--C-:B------:R-:W-:Y:S01]  /*8240*/  FFMA.FTZ R193, R193, UR38, -R34.reuse ;  /* 0x00000026c1c17c23 */ /* 0x100fe20008010822 */
[----:B------:R-:W-:Y:S01]  /*8250*/  HSET2.LE.AND R7, R7, R32, PT ;  /* 0x0000002007077233 */ /* 0x000fe20003803000 */
[----:B------:R-:W-:Y:S01]  /*8260*/  FMUL.FTZ R3, R3, UR38 ;  /* 0x0000002603037c20 */ /* 0x000fe20008410000 */
[----:B------:R-:W-:Y:S01]  /*8270*/  MUFU.EX2 R170, R170 ;  /* 0x000000aa00aa7308 */ /* 0x000fe20000000800 */
[----:B-1----:R-:W-:Y:S01]  /*8280*/  F2FP.BF16.F32.PACK_AB R4, R168, R169 ;  /* 0x000000a9a804723e */ /* 0x002fe200000010ff */
[----:B------:R-:W-:Y:S01]  /*8290*/  FFMA.FTZ R177, R177, UR38, -R34 ;  /* 0x00000026b1b17c23 */ /* 0x000fe20008010822 */
[----:B------:R-:W-:-:S02]  /*82a0*/  PRMT R17, R17, 0x5410, R6 ;  /* 0x0000541011117816 */ /* 0x000fc40000000006 */
[----:B------:R-:W-:Y:S02]  /*82b0*/  LOP3.LUT R7, R7, R4, RZ, 0xc0, !PT ;  /* 0x0000000407077212 */ /* 0x000fe400078ec0ff */
[--C-:B------:R-:W-:Y:S01]  /*82c0*/  HSET2.LE.AND R4, R5, R32.reuse, PT ;  /* 0x0000002005047233 */ /* 0x100fe20003803000 */
[----:B------:R-:W1:Y:S01]  /*82d0*/  MUFU.EX2 R175, R175 ;  /* 0x000000af00af7308 */ /* 0x000e620000000800 */
[--C-:B------:R-:W-:Y:S02]  /*82e0*/  HSET2.LE.AND R6, R19, R32.reuse, PT ;  /* 0x0000002013067233 */ /* 0x100fe40003803000 */
[----:B------:R-:W-:Y:S02]  /*82f0*/  HSET2.LE.AND R5, R17, R32, PT ;  /* 0x0000002011057233 */ /* 0x000fe40003803000 */
[----:B---3--:R-:W-:Y:S02]  /*8300*/  F2FP.BF16.F32.PACK_AB R19, R171, R172 ;  /* 0x000000acab13723e */ /* 0x008fe400000010ff */
[----:B------:R-:W-:Y:S01]  /*8310*/  F2FP.BF16.F32.PACK_AB R17, R173, R174 ;  /* 0x000000aead11723e */ /* 0x000fe200000010ff */
[----:B------:R-:W3:Y:S01]  /*8320*/  MUFU.EX2 R176, R176 ;  /* 0x000000b000b07308 */ /* 0x000ee20000000800 */
[----:B------:R-:W-:-:S02]  /*8330*/  LOP3.LUT R6, R6, R19, RZ, 0xc0, !PT ;  /* 0x0000001306067212 */ /* 0x000fc400078ec0ff */
[----:B------:R-:W-:Y:S02]  /*8340*/  LOP3.LUT R4, R4, R17, RZ, 0xc0, !PT ;  /* 0x0000001104047212 */ /* 0x000fe400078ec0ff */
[----:B------:R-:W-:Y:S01]  /*8350*/  LOP3.LUT R26, R27, UR30, R184, 0x96, !PT ;  /* 0x0000001e1b1a7c12 */ /* 0x000fe2000f8e96b8 */
[----:B------:R-:W-:Y:S02]  /*8360*/  FFMA.FTZ R184, R244, UR38, -R181 ;  /* 0x00000026f4b87c23 */ /* 0x000fe400080108b5 */
[----:B------:R-:W4:Y:S01]  /*8370*/  MUFU.EX2 R3, R3 ;  /* 0x0000000300037308 */ /* 0x000f220000000800 */
[----:B-1----:R-:W-:Y:S01]  /*8380*/  F2FP.BF16.F32.PACK_AB R16, R175, R170 ;  /* 0x000000aaaf10723e */ /* 0x002fe200000010ff */
[----:B------:R-:W-:-:S03]  /*8390*/  IMAD.WIDE.U32 R26, R26, -0x2daee0ad, RZ ;  /* 0xd2511f531a1a7825 */ /* 0x000fc600078e00ff */
[----:B------:R-:W-:Y:S02]  /*83a0*/  LOP3.LUT R5, R5, R16, RZ, 0xc0, !PT ;  /* 0x0000001005057212 */ /* 0x000fe400078ec0ff */
[----:B------:R-:W1:Y:S01]  /*83b0*/  LDSM.16.MT88.4 R16, [R222+0x18000] ;  /* 0x01800000de10783b */ /* 0x000e620000004200 */
[----:B------:R-:W-:Y:S01]  /*83c0*/  LOP3.LUT R24, R27, UR31, R24, 0x96, !PT ;  /* 0x0000001f1b187c12 */ /* 0x000fe2000f8e9618 */
        /* <DEDUP_REMOVED lines=146> */
[----:B------:R-:W-:Y:S01]  /*8cf0*/  MUFU.EX2 R187, R187 ;  /* 0x000000bb00bb7308 */ /* 0x000fe20000000800 */
[----:B------:R-:W-:Y:S01]  /*8d00*/  HMMA.16816.F32.BF16 R116, R4, R20, R116 ;  /* 0x000000140474723c */ /* 0x000fe20000041874 */
[----:B------:R-:W-:Y:S01]  /*8d10*/  LOP3.LUT R25, R26, 0xff, RZ, 0xc0, !PT ;  /* 0x000000ff1a197812 */ /* 0x000fe200078ec0ff */
[----:B------:R-:W-:Y:S01]  /*8d20*/  FFMA.FTZ R174, R249, R176, R174 ;  /* 0x000000b0f9ae7223 */ /* 0x000fe200000100ae */
[----:B------:R-:W-:-:S03]  /*8d30*/  FFMA.FTZ R170, R247, R3, R170 ;  /* 0x00000003f7aa7223 */ /* 0x000fc600000100aa */
[C---:B------:R-:W-:Y:S01]  /*8d40*/  HMMA.16816.F32.BF16 R120, R4.reuse, R22, R120 ;  /* 0x000000160478723c */ /* 0x040fe20000041878 */
[----:B------:R-:W3:Y:S01]  /*8d50*/  MUFU.EX2 R190, R190 ;  /* 0x000000be00be7308 */ /* 0x000ee20000000800 */
[----:B------:R-:W-:Y:S01]  /*8d60*/  LDSM.16.MT88.4 R20, [R224+0x18800] ;  /* 0x01880000e014783b */ /* 0x000fe20000004200 */
[----:B------:R-:W-:Y:S01]  /*8d70*/  FADD.FTZ R173, R173, R174 ;  /* 0x000000aeadad7221 */ /* 0x000fe20000010000 */
[----:B------:R-:W-:Y:S02]  /*8d80*/  FADD.FTZ R170, R175, R170 ;  /* 0x000000aaafaa7221 */ /* 0x000fe40000010000 */
[C---:B--2---:R-:W-:Y:S01]  /*8d90*/  HMMA.16816.F32.BF16 R52, R4.reuse, R8, R52 ;  /* 0x000000080434723c */ /* 0x044fe20000041834 */
[----:B------:R-:W-:Y:S01]  /*8da0*/  FADD.FTZ R172, R172, R173 ;  /* 0x000000adacac7221 */ /* 0x000fe20000010000 */
[----:B------:R-:W-:Y:S01]  /*8db0*/  FADD.FTZ R169, R169, R170 ;  /* 0x000000aaa9a97221 */ /* 0x000fe20000010000 */
[----:B------:R-:W-:Y:S02]  /*8dc0*/  MUFU.EX2 R183, R183 ;  /* 0x000000b700b77308 */ /* 0x000fe40000000800 */
[----:B------:R-:W-:Y:S01]  /*8dd0*/  FADD.FTZ R172, R171, R172 ;  /* 0x000000acabac7221 */ /* 0x000fe20000010000 */
[----:B------:R-:W-:Y:S01]  /*8de0*/  HMMA.16816.F32.BF16 R56, R4, R10, R56 ;  /* 0x0000000a0438723c */ /* 0x000fe20000041838 */
[----:B------:R-:W2:Y:S01]  /*8df0*/  LDSM.16.MT88.4 R8, [R224+0x1c000] ;  /* 0x01c00000e008783b */ /* 0x000ea20000004200 */
[----:B------:R-:W-:-:S03]  /*8e00*/  FADD.FTZ R168, R168, R169 ;  /* 0x000000a9a8a87221 */ /* 0x000fc60000010000 */
[----:B------:R-:W4:Y:S08]  /*8e10*/  MUFU.EX2 R184, R184 ;  /* 0x000000b800b87308 */ /* 0x000f300000000800 */
[----:B------:R-:W-:Y:S01]  /*8e20*/  MUFU.EX2 R185, R185 ;  /* 0x000000b900b97308 */ /* 0x000fe20000000800 */
[C---:B-1----:R-:W-:Y:S06]  /*8e30*/  HMMA.16816.F32.BF16 R60, R4.reuse, R16, R60 ;  /* 0x00000010043c723c */ /* 0x042fec000004183c */
[C---:B------:R-:W-:Y:S01]  /*8e40*/  HMMA.16816.F32.BF16 R64, R4.reuse, R18, R64 ;  /* 0x000000120440723c */ /* 0x040fe20000041840 */
[----:B------:R-:W1:Y:S01]  /*8e50*/  LDSM.16.MT88.4 R16, [R222+0x1c000] ;  /* 0x01c00000de10783b */ /* 0x000e620000004200 */
[----:B------:R-:W5:Y:S08]  /*8e60*/  MUFU.EX2 R186, R186 ;  /* 0x000000ba00ba7308 */ /* 0x000f700000000800 */
[----:B------:R-:W-:Y:S08]  /*8e70*/  MUFU.EX2 R189, R189 ;  /* 0x000000bd00bd7308 */ /* 0x000ff00000000800 */
[----:B------:R-:W5:Y:S01]  /*8e80*/  MUFU.EX2 R188, R188 ;  /* 0x000000bc00bc7308 */ /* 0x000f620000000800 */
[C---:B--2---:R-:W-:Y:S07]  /*8e90*/  HMMA.16816.F32.BF16 R68, R4.reuse, R8, R68 ;  /* 0x000000080444723c */ /* 0x044fee0000041844 */
[----:B------:R-:W-:Y:S01]  /*8ea0*/  MUFU.EX2 R193, R193 ;  /* 0x000000c100c17308 */ /* 0x000fe20000000800 */
[C---:B------:R-:W-:Y:S01]  /*8eb0*/  HMMA.16816.F32.BF16 R72, R4.reuse, R10, R72 ;  /* 0x0000000a0448723c */ /* 0x040fe20000041848 */
[----:B------:R-:W2:Y:S06]  /*8ec0*/  LDSM.16.MT88.4 R8, [R221+0x1c000] ;  /* 0x01c00000dd08783b */ /* 0x000eac0000004200 */
[----:B------:R-:W-:Y:S01]  /*8ed0*/  MUFU.EX2 R194, R194 ;  /* 0x000000c200c27308 */ /* 0x000fe20000000800 */
[C---:B-1----:R-:W-:Y:S07]  /*8ee0*/  HMMA.16816.F32.BF16 R76, R4.reuse, R16, R76 ;  /* 0x00000010044c723c */ /* 0x042fee000004184c */
[----:B------:R-:W-:Y:S01]  /*8ef0*/  MUFU.EX2 R182, R182 ;  /* 0x000000b600b67308 */ /* 0x000fe20000000800 */
[C---:B------:R-:W-:Y:S01]  /*8f00*/  HMMA.16816.F32.BF16 R80, R4.reuse, R18, R80 ;  /* 0x000000120450723c */ /* 0x040fe20000041850 */
[----:B------:R-:W1:Y:S06]  /*8f10*/  LDSM.16.MT88.4 R16, [R220+0x1c000] ;  /* 0x01c00000dc10783b */ /* 0x000e6c0000004200 */
[----:B------:R-:W-:Y:S08]  /*8f20*/  MUFU.EX2 R177, R177 ;  /* 0x000000b100b17308 */ /* 0x000ff00000000800 */
[----:B------:R-:W-:Y:S08]  /*8f30*/  MUFU.EX2 R179, R179 ;  /* 0x000000b300b37308 */ /* 0x000ff00000000800 */
[----:B------:R-:W-:Y:S01]  /*8f40*/  MUFU.EX2 R178, R178 ;  /* 0x000000b200b27308 */ /* 0x000fe20000000800 */
        /* <DEDUP_REMOVED lines=10> */
[C---:B------:R-:W-:Y:S06]  /*8ff0*/  HMMA.16816.F32.BF16 R112, R4.reuse, R18, R112 ;  /* 0x000000120470723c */ /* 0x040fec0000041870 */
[C---:B--2---:R-:W-:Y:S06]  /*9000*/  HMMA.16816.F32.BF16 R124, R4.reuse, R8, R124 ;  /* 0x00000008047c723c */ /* 0x044fec000004187c */
[----:B------:R-:W-:Y:S01]  /*9010*/  HMMA.16816.F32.BF16 R128, R4, R10, R128 ;  /* 0x0000000a0480723c */ /* 0x000fe20000041880 */
[----:B------:R-:W-:-:S02]  /*9020*/  LOP3.LUT R8, R26, 0xffff, RZ, 0xc0, !PT ;  /* 0x0000ffff1a087812 */ /* 0x000fc400078ec0ff */
[----:B------:R-:W-:Y:S02]  /*9030*/  SHF.R.U32.HI R9, RZ, 0x10, R26 ;  /* 0x00000010ff097819 */ /* 0x000fe4000001161a */
[----:B------:R-:W-:Y:S02]  /*9040*/  SHF.R.U32.HI R16, RZ, 0x8, R8 ;  /* 0x00000008ff107819 */ /* 0x000fe40000011608 */
[--C-:B------:R-:W-:Y:S02]  /*9050*/  SHF.R.U32.HI R4, RZ, 0x10, R24.reuse ;  /* 0x00000010ff047819 */ /* 0x100fe40000011618 */
[----:B------:R-:W-:Y:S02]  /*9060*/  SHF.R.U32.HI R5, RZ, 0x18, R24 ;  /* 0x00000018ff057819 */ /* 0x000fe40000011618 */
[----:B------:R-:W-:Y:S02]  /*9070*/  LOP3.LUT R4, R4, 0xff, RZ, 0xc0, !PT ;  /* 0x000000ff04047812 */ /* 0x000fe400078ec0ff */
[----:B------:R-:W-:-:S02]  /*9080*/  SHF.R.U32.HI R8, RZ, 0x18, R26 ;  /* 0x00000018ff087819 */ /* 0x000fc4000001161a */
[----:B------:R-:W-:Y:S02]  /*9090*/  LOP3.LUT R6, R24, 0xffff, RZ, 0xc0, !PT ;  /* 0x0000ffff18067812 */ /* 0x000fe400078ec0ff */
[----:B------:R-:W-:Y:S02]  /*90a0*/  LOP3.LUT R7, R9, 0xff, RZ, 0xc0, !PT ;  /* 0x000000ff09077812 */ /* 0x000fe400078ec0ff */
[----:B------:R-:W-:Y:S02]  /*90b0*/  PRMT R25, R25, 0x5410, R16 ;  /* 0x0000541019197816 */ /* 0x000fe40000000010 */
[----:B------:R-:W-:Y:S01]  /*90c0*/  PRMT R5, R4, 0x5410, R5 ;  /* 0x0000541004057816 */ /* 0x000fe20000000005 */
[----:B------:R-:W1:Y:S01]  /*90d0*/  LDSM.16.MT88.4 R16, [R222+0x18800] ;  /* 0x01880000de10783b */ /* 0x000e620000004200 */
[----:B------:R-:W-:Y:S02]  /*90e0*/  LOP3.LUT R27, R24, 0xff, RZ, 0xc0, !PT ;  /* 0x000000ff181b7812 */ /* 0x000fe400078ec0ff */
[----:B------:R-:W-:-:S02]  /*90f0*/  SHF.R.U32.HI R6, RZ, 0x8, R6 ;  /* 0x00000008ff067819 */ /* 0x000fc40000011606 */
[----:B------:R-:W-:Y:S02]  /*9100*/  PRMT R7, R7, 0x5410, R8 ;  /* 0x0000541007077816 */ /* 0x000fe40000000008 */
[----:B------:R-:W2:Y:S01]  /*9110*/  LDSM.16.MT88.4 R8, [R221+0x18800] ;  /* 0x01880000dd08783b */ /* 0x000ea20000004200 */
[----:B------:R-:W-:Y:S02]  /*9120*/  PRMT R27, R27, 0x5410, R6 ;  /* 0x000054101b1b7816 */ /* 0x000fe40000000006 */
[--C-:B------:R-:W-:Y:S02]  /*9130*/  HSET2.LE.AND R5, R5, R32.reuse, PT ;  /* 0x0000002005057233 */ /* 0x100fe40003803000 */
[C---:B---3--:R-:W-:Y:S01]  /*9140*/  F2FP.BF16.F32.PACK_AB R6, R190.reuse, R187 ;  /* 0x000000bbbe06723e */ /* 0x048fe200000010ff */
[----:B------:R-:W-:Y:S01]  /*9150*/  FADD.FTZ R187, R187, R168 ;  /* 0x000000a8bbbb7221 */ /* 0x000fe20000010000 */
[--C-:B------:R-:W-:Y:S02]  /*9160*/  HSET2.LE.AND R4, R27, R32.reuse, PT ;  /* 0x000000201b047233 */ /* 0x100fe40003803000 */
[----:B------:R-:W-:Y:S01]  /*9170*/  LOP3.LUT R5, R5, R6, RZ, 0xc0, !PT ;  /* 0x0000000605057212 */ /* 0x000fe200078ec0ff */
[----:B------:R-:W-:Y:S01]  /*9180*/  FADD.FTZ R190, R190, R187 ;  /* 0x000000bbbebe7221 */ /* 0x000fe20000010000 */
[----:B------:R-:W-:-:S02]  /*9190*/  HSET2.LE.AND R6, R25, R32, PT ;  /* 0x0000002019067233 */ /* 0x000fc40003803000 */
[----:B----4-:R-:W-:Y:S01]  /*91a0*/  F2FP.BF16.F32.PACK_AB R27, R184, R183 ;  /* 0x000000b7b81b723e */ /* 0x010fe200000010ff */
[----:B------:R-:W-:Y:S01]  /*91b0*/  FADD.FTZ R183, R183, R172 ;  /* 0x000000acb7b77221 */ /* 0x000fe20000010000 */
[----:B-----5:R-:W-:Y:S02]  /*91c0*/  F2FP.BF16.F32.PACK_AB R25, R186, R185 ;  /* 0x000000b9ba19723e */ /* 0x020fe400000010ff */
[----:B------:R-:W-:Y:S01]  /*91d0*/  HSET2.LE.AND R7, R7, R32, PT ;  /* 0x0000002007077233 */ /* 0x000fe20003803000 */
        /* <DEDUP_REMOVED lines=9> */
[----:B------:R-:W3:Y:S05]  /*9270*/  LDSM.16.MT88.4 R24, [R224+0x1a800] ;  /* 0x01a80000e018783b */ /* 0x000eea0000004200 */
        /* <DEDUP_REMOVED lines=8> */
[----:B------:R-:W4:Y:S05]  /*9300*/  LDSM.16.MT88.4 R20, [R222+0x1a800] ;  /* 0x01a80000de14783b */ /* 0x000f2a0000004200 */
[C---:B---3--:R-:W-:Y:S06]  /*9310*/  HMMA.16816.F32.BF16 R36, R4.reuse, R24, R36 ;  /* 0x000000180424723c */ /* 0x048fec0000041824 */
[C---:B------:R-:W-:Y:S01]  /*9320*/  HMMA.16816.F32.BF16 R40, R4.reuse, R26, R40 ;  /* 0x0000001a0428723c */ /* 0x040fe20000041828 */
        /* <DEDUP_REMOVED lines=19> */
[----:B------:R-:W-:-:S04]  /*9460*/  MOV R9, UR8 ;  /* 0x0000000800097c02 */ /* 0x000fc80008000f00 */
[----:B------:R-:W-:Y:S01]  /*9470*/  LOP3.LUT R201, R201, UR37, R9, 0x96, !PT ;  /* 0x00000025c9c97c12 */ /* 0x000fe2000f8e9609 */
[C---:B----4-:R-:W-:Y:S01]  /*9480*/  HMMA.16816.F32.BF16 R76, R4.reuse, R20, R76 ;  /* 0x00000014044c723c */ /* 0x050fe2000004184c */
[----:B------:R-:W2:Y:S05]  /*9490*/  LDSM.16.MT88.4 R8, [R221+0x1e800] ;  /* 0x01e80000dd08783b */ /* 0x000eaa0000004200 */
[----:B------:R-:W-:Y:S01]  /*94a0*/  HMMA.16816.F32.BF16 R80, R4, R22, R80 ;  /* 0x000000160450723c */ /* 0x000fe20000041850 */
[----:B------:R-:W-:-:S04]  /*94b0*/  IMAD.WIDE.U32 R20, R201, -0x326172a9, RZ ;  /* 0xcd9e8d57c9147825 */ /* 0x000fc800078e00ff */
[----:B------:R-:W-:Y:S01]  /*94c0*/  FFMA.FTZ R201, R196, UR38, -R181 ;  /* 0x00000026c4c97c23 */ /* 0x000fe200080108b5 */
[--C-:B------:R-:W-:Y:S01]  /*94d0*/  FFMA.FTZ R196, R195, UR38, -R34.reuse ;  /* 0x00000026c3c47c23 */ /* 0x100fe20008010822 */
[----:B------:R-:W-:Y:S01]  /*94e0*/  FFMA.FTZ R195, R197, UR38, -R34 ;  /* 0x00000026c5c37c23 */ /* 0x000fe20008010822 */
[----:B------:R-:W-:Y:S01]  /*94f0*/  LOP3.LUT R202, R21, UR22, R202, 0x96, !PT ;  /* 0x0000001615ca7c12 */ /* 0x000fe2000f8e96ca */
[C---:B---3--:R-:W-:Y:S02]  /*9500*/  HMMA.16816.F32.BF16 R100, R4.reuse, R24, R100 ;  /* 0x000000180464723c */ /* 0x048fe40000041864 */
[----:B------:R-:W-:Y:S02]  /*9510*/  MUFU.EX2 R201, R201 ;  /* 0x000000c900c97308 */ /* 0x000fe40000000800 */
[----:B------:R-:W-:Y:S02]  /*9520*/  IMAD.WIDE.U32 R202, R202, -0x2daee0ad, RZ ;  /* 0xd2511f53caca7825 */ /* 0x000fe400078e00ff */
[----:B------:R-:W-:Y:S01]  /*9530*/  HMMA.16816.F32.BF16 R104, R4, R26, R104 ;  /* 0x0000001a0468723c */ /* 0x000fe20000041868 */
[----:B------:R-:W-:-:S02]  /*9540*/  LOP3.LUT R24, R167, UR20, R20, 0x96, !PT ;  /* 0x00000014a7187c12 */ /* 0x000fc4000f8e9614 */
[----:B------:R-:W3:Y:S01]  /*9550*/  LDSM.16.MT88.4 R20, [R220+0x1e800] ;  /* 0x01e80000dc14783b */ /* 0x000ee20000004200 */
[----:B------:R-:W-:Y:S01]  /*9560*/  LOP3.LUT R199, R203, UR19, R199, 0x96, !PT ;  /* 0x00000013cbc77c12 */ /* 0x000fe2000f8e96c7 */
[----:B------:R-:W4:Y:S01]  /*9570*/  MUFU.EX2 R196, R196 ;  /* 0x000000c400c47308 */ /* 0x000f220000000800 */
[----:B------:R-:W-:Y:S01]  /*9580*/  IMAD.WIDE.U32 R24, R24, -0x2daee0ad, RZ ;  /* 0xd2511f5318187825 */ /* 0x000fe200078e00ff */
[----:B-1----:R-:W-:Y:S03]  /*9590*/  HMMA.16816.F32.BF16 R108, R4, R16, R108 ;  /* 0x00000010046c723c */ /* 0x002fe6000004186c */
[----:B------:R-:W-:Y:S01]  /*95a0*/  IMAD.WIDE.U32 R26, R199, -0x326172a9, RZ ;  /* 0xcd9e8d57c71a7825 */ /* 0x000fe200078e00ff */
[----:B------:R-:W-:-:S03]  /*95b0*/  LOP3.LUT R202, R25, UR17, R202, 0x96, !PT ;  /* 0x0000001119ca7c12 */ /* 0x000fc6000f8e96ca */
[--C-:B------:R-:W-:Y:S01]  /*95c0*/  FFMA.FTZ R199, R192, UR38, -R181.reuse ;  /* 0x00000026c0c77c23 */ /* 0x100fe200080108b5 */
[----:B------:R-:W-:Y:S01]  /*95d0*/  HMMA.16816.F32.BF16 R112, R4, R18, R112 ;  /* 0x000000120470723c */ /* 0x000fe20000041870 */
[----:B------:R-:W-:Y:S01]  /*95e0*/  FFMA.FTZ R192, R198, UR38, -R181 ;  /* 0x00000026c6c07c23 */ /* 0x000fe200080108b5 */
[----:B------:R-:W-:Y:S01]  /*95f0*/  LOP3.LUT R167, R27, UR18, R166, 0x96, !PT ;  /* 0x000000121ba77c12 */ /* 0x000fe2000f8e96a6 */
[----:B------:R-:W-:-:S04]  /*9600*/  IMAD.WIDE.U32 R202, R202, -0x326172a9, RZ ;  /* 0xcd9e8d57caca7825 */ /* 0x000fc800078e00ff */
[----:B------:R-:W-:Y:S01]  /*9610*/  FFMA.FTZ R198, R191, UR38, -R34 ;  /* 0x00000026bfc67c23 */ /* 0x000fe20008010822 */
[----:B------:R-:W1:Y:S01]  /*9620*/  MUFU.EX2 R199, R199 ;  /* 0x000000c700c77308 */ /* 0x000e620000000800 */
[C---:B------:R-:W-:Y:S01]  /*9630*/  HMMA.16816.F32.BF16 R132, R4.reuse, R30, R132 ;  /* 0x0000001e0484723c */ /* 0x040fe20000041884 */
[----:B------:R-:W-:Y:S01]  /*9640*/  IMAD.WIDE.U32 R16, R167, -0x2daee0ad, RZ ;  /* 0xd2511f53a7107825 */ /* 0x000fe200078e00ff */
[----:B------:R-:W-:Y:S01]  /*9650*/  LOP3.LUT R166, R203, UR16, R26, 0x96, !PT ;  /* 0x00000010cba67c12 */ /* 0x000fe2000f8e961a */
[----:B------:R-:W-:Y:S02]  /*9660*/  LDSM.16.MT88.4 R28, [R221+0x19000] ;  /* 0x01900000dd1c783b */ /* 0x000fe40000004200 */
[----:B------:R-:W-:Y:S01]  /*9670*/  FFMA.FTZ R191, R180, UR38, -R181 ;  /* 0x00000026b4bf7c23 */ /* 0x000fe200080108b5 */
[----:B------:R-:W-:Y:S01]  /*9680*/  FFMA.FTZ R180, R165, UR38, -R34 ;  /* 0x00000026a5b47c23 */ /* 0x000fe20008010822 */
[----:B------:R-:W-:Y:S01]  /*9690*/  LOP3.LUT R244, R17, UR13, R24, 0x96, !PT ;  /* 0x0000000d11f47c12 */ /* 0x000fe2000f8e9618 */
[----:B------:R-:W-:Y:S01]  /*96a0*/  IMAD.WIDE.U32 R166, R166, -0x2daee0ad, RZ ;  /* 0xd2511f53a6a67825 */ /* 0x000fe200078e00ff */
[----:B--2---:R-:W-:Y:S01]  /*96b0*/  HMMA.16816.F32.BF16 R116, R4, R8, R116 ;  /* 0x000000080474723c */ /* 0x004fe20000041874 */
[----:B------:R-:W2:Y:S01]  /*96c0*/  MUFU.EX2 R192, R192 ;  /* 0x000000c000c07308 */ /* 0x000ea20000000800 */
[----:B------:R-:W-:Y:S01]  /*96d0*/  LDSM.16.MT88.4 R24, [R224+0x1b000] ;  /* 0x01b00000e018783b */ /* 0x000fe20000004200 */
[----:B------:R-:W-:Y:S01]  /*96e0*/  IMAD.WIDE.U32 R244, R244, -0x326172a9, RZ ;  /* 0xcd9e8d57f4f47825 */ /* 0x000fe200078e00ff */
[----:B------:R-:W-:-:S03]  /*96f0*/  LOP3.LUT R16, R167, UR12, R16, 0x96, !PT ;  /* 0x0000000ca7107c12 */ /* 0x000fc6000f8e9610 */
[----:B------:R-:W-:Y:S01]  /*9700*/  FFMA.FTZ R181, R35, UR38, -R34 ;  /* 0x0000002623b57c23 */ /* 0x000fe20008010822 */
[C---:B------:R-:W-:Y:S01]  /*9710*/  HMMA.16816.F32.BF16 R120, R4.reuse, R10, R120 ;  /* 0x0000000a0478723c */ /* 0x040fe20000041878 */
[----:B------:R-:W-:Y:S01]  /*9720*/  IMAD.WIDE.U32 R16, R16, -0x326172a9, RZ ;  /* 0xcd9e8d5710107825 */ /* 0x000fe200078e00ff */
[----:B------:R-:W-:Y:S02]  /*9730*/  MUFU.EX2 R195, R195 ;  /* 0x000000c300c37308 */ /* 0x000fe40000000800 */
[C---:B------:R-:W-:Y:S02]  /*9740*/  LOP3.LUT R8, R16.reuse, 0xffff, RZ, 0xc0, !PT ;  /* 0x0000ffff10087812 */ /* 0x040fe400078ec0ff */
[----:B------:R-:W-:Y:S01]  /*9750*/  LOP3.LUT R9, R16, 0xff, RZ, 0xc0, !PT ;  /* 0x000000ff10097812 */ /* 0x000fe200078ec0ff */
[----:B---3--:R-:W-:Y:S01]  /*9760*/  HMMA.16816.F32.BF16 R124, R4, R20, R124 ;  /* 0x00000014047c723c */ /* 0x008fe2000004187c */
[--C-:B------:R-:W-:Y:S02]  /*9770*/  SHF.R.U32.HI R10, RZ, 0x10, R16.reuse ;  /* 0x00000010ff0a7819 */ /* 0x100fe40000011610 */
[----:B------:R-:W3:Y:S01]  /*9780*/  MUFU.EX2 R198, R198 ;  /* 0x000000c600c67308 */ /* 0x000ee20000000800 */
[----:B------:R-:W-:-:S02]  /*9790*/  SHF.R.U32.HI R11, RZ, 0x18, R16 ;  /* 0x00000018ff0b7819 */ /* 0x000fc40000011610 */
[----:B------:R-:W-:Y:S01]  /*97a0*/  SHF.R.U32.HI R16, RZ, 0x8, R8 ;  /* 0x00000008ff107819 */ /* 0x000fe20000011608 */
[----:B------:R-:W-:Y:S01]  /*97b0*/  HMMA.16816.F32.BF16 R128, R4, R22, R128 ;  /* 0x000000160480723c */ /* 0x000fe20000041880 */
[----:B------:R-:W-:Y:S01]  /*97c0*/  LOP3.LUT R8, R17, UR23, R244, 0x96, !PT ;  /* 0x0000001711087c12 */ /* 0x000fe2000f8e96f4 */
[----:B------:R-:W-:Y:S01]  /*97d0*/  LDSM.16.MT88.4 R4, [R222+0x19000] ;  /* 0x01900000de04783b */ /* 0x000fe20000004200 */
[----:B------:R-:W-:Y:S01]  /*97e0*/  PRMT R21, R9, 0x5410, R16 ;  /* 0x0000541009157816 */ /* 0x000fe20000000010 */
[----:B------:R-:W5:Y:S01]  /*97f0*/  MUFU.EX2 R191, R191 ;  /* 0x000000bf00bf7308 */ /* 0x000f620000000800 */
[----:B------:R-:W-:Y:S01]  /*9800*/  LOP3.LUT R10, R10, 0xff, RZ, 0xc0, !PT ;  /* 0x000000ff0a0a7812 */ /* 0x000fe200078ec0ff */
[----:B------:R-:W5:Y:S01]  /*9810*/  LDSM.16.MT88.4 R16, [R224+0x19000] ;  /* 0x01900000e010783b */ /* 0x000f620000004200 */
[----:B------:R-:W-:Y:S02]  /*9820*/  SHF.R.U32.HI R23, RZ, 0x10, R8 ;  /* 0x00000010ff177819 */ /* 0x000fe40000011608 */
[----:B------:R-:W-:-:S02]  /*9830*/  PRMT R11, R10, 0x5410, R11 ;  /* 0x000054100a0b7816 */ /* 0x000fc4000000000b */
[C---:B------:R-:W-:Y:S01]  /*9840*/  LOP3.LUT R10, R8.reuse, 0xffff, RZ, 0xc0, !PT ;  /* 0x0000ffff080a7812 */ /* 0x040fe200078ec0ff */
[----:B------:R-:W5:Y:S01]  /*9850*/  MUFU.EX2 R180, R180 ;  /* 0x000000b400b47308 */ /* 0x000f620000000800 */
[----:B------:R-:W-:Y:S02]  /*9860*/  LOP3.LUT R9, R8, 0xff, RZ, 0xc0, !PT ;  /* 0x000000ff08097812 */ /* 0x000fe400078ec0ff */
[----:B------:R-:W-:Y:S02]  /*9870*/  SHF.R.U32.HI R10, RZ, 0x8, R10 ;  /* 0x00000008ff0a7819 */ /* 0x000fe4000001160a */
[----:B------:R-:W-:Y:S02]  /*9880*/  SHF.R.U32.HI R8, RZ, 0x18, R8 ;  /* 0x00000018ff087819 */ /* 0x000fe40000011608 */
[----:B------:R-:W-:Y:S01]  /*9890*/  LOP3.LUT R23, R23, 0xff, RZ, 0xc0, !PT ;  /* 0x000000ff17177812 */ /* 0x000fe200078ec0ff */
[----:B------:R-:W-:Y:S01]  /*98a0*/  MUFU.EX2 R181, R181 ;  /* 0x000000b500b57308 */ /* 0x000fe20000000800 */
[----:B------:R-:W-:-:S02]  /*98b0*/  PRMT R9, R9, 0x5410, R10 ;  /* 0x0000541009097816 */ /* 0x000fc4000000000a */
[----:B------:R-:W-:Y:S02]  /*98c0*/  PRMT R23, R23, 0x5410, R8 ;  /* 0x0000541017177816 */ /* 0x000fe40000000008 */
[C---:B----4-:R-:W-:Y:S01]  /*98d0*/  F2FP.BF16.F32.PACK_AB R10, R196.reuse, R193 ;  /* 0x000000c1c40a723e */ /* 0x050fe200000010ff */
[----:B------:R-:W-:Y:S01]  /*98e0*/  FADD.FTZ R193, R193, R188 ;  /* 0x000000bcc1c17221 */ /* 0x000fe20000010000 */
[--C-:B------:R-:W-:Y:S02]  /*98f0*/  HSET2.LE.AND R8, R9, R32.reuse, PT ;  /* 0x0000002009087233 */ /* 0x100fe40003803000 */
[--C-:B------:R-:W-:Y:S01]  /*9900*/  HSET2.LE.AND R9, R23, R32.reuse, PT ;  /* 0x0000002017097233 */ /* 0x100fe20003803000 */
[----:B------:R-:W-:Y:S01]  /*9910*/  FADD.FTZ R196, R196, R193 ;  /* 0x000000c1c4c47221 */ /* 0x000fe20000010000 */
[----:B------:R-:W-:Y:S02]  /*9920*/  HSET2.LE.AND R11, R11, R32, PT ;  /* 0x000000200b0b7233 */ /* 0x000fe40003803000 */
[----:B-1----:R-:W-:Y:S01]  /*9930*/  F2FP.BF16.F32.PACK_AB R23, R199, R194 ;  /* 0x000000c2c717723e */ /* 0x002fe200000010ff */
[----:B------:R-:W-:Y:S01]  /*9940*/  FADD.FTZ R194, R194, R3 ;  /* 0x00000003c2c27221 */ /* 0x000fe20000010000 */
[----:B------:R-:W-:-:S02]  /*9950*/  LOP3.LUT R9, R9, R10, RZ, 0xc0, !PT ;  /* 0x0000000a09097212 */ /* 0x000fc400078ec0ff */
[----:B------:R-:W-:Y:S01]  /*9960*/  HSET2.LE.AND R10, R21, R32, PT ;  /* 0x00000020150a7233 */ /* 0x000fe20003803000 */
[----:B------:R-:W-:Y:S01]  /*9970*/  FADD.FTZ R199, R199, R194 ;  /* 0x000000c2c7c77221 */ /* 0x000fe20000010000 */
[----:B--2---:R-:W-:Y:S02]  /*9980*/  F2FP.BF16.F32.PACK_AB R21, R201, R192 ;  /* 0x000000c0c915723e */ /* 0x004fe400000010ff */
[----:B---3--:R-:W-:Y:S01]  /*9990*/  F2FP.BF16.F32.PACK_AB R20, R198, R195 ;  /* 0x000000c3c614723e */ /* 0x008fe200000010ff */
[----:B------:R-:W-:Y:S01]  /*99a0*/  FADD.FTZ R192, R192, R199 ;  /* 0x000000c7c0c07221 */ /* 0x000fe20000010000 */
[----:B------:R-:W-:Y:S01]  /*99b0*/  LOP3.LUT R8, R8, R23, RZ, 0xc0, !PT ;  /* 0x0000001708087212 */ /* 0x000fe200078ec0ff */
[----:B------:R-:W-:Y:S01]  /*99c0*/  FADD.FTZ R195, R195, R196 ;  /* 0x000000c4c3c37221 */ /* 0x000fe20000010000 */
[----:B------:R-:W-:Y:S01]  /*99d0*/  LOP3.LUT R10, R10, R21, RZ, 0xc0, !PT ;  /* 0x000000150a0a7212 */ /* 0x000fe200078ec0ff */
[----:B------:R-:W-:Y:S01]  /*99e0*/  FADD.FTZ R201, R201, R192 ;  /* 0x000000c0c9c97221 */ /* 0x000fe20000010000 */
[----:B------:R-:W-:Y:S01]  /*99f0*/  LOP3.LUT R11, R11, R20, RZ, 0xc0, !PT ;  /* 0x000000140b0b7212 */ /* 0x000fe200078ec0ff */
[----:B------:R-:W-:Y:S01]  /*9a00*/  FADD.FTZ R198, R198, R195 ;  /* 0x000000c3c6c67221 */ /* 0x000fe20000010000 */
[----:B------:R-:W1:Y:S01]  /*9a10*/  LDSM.16.MT88.4 R20, [R220+0x19000] ;  /* 0x01900000dc14783b */ /* 0x000e620000004200 */
[----:B------:R-:W-:-:S04]  /*9a20*/  MOV R3, R2 ;  /* 0x0000000200037202 */ /* 0x000fc80000000f00 */
[C---:B-----5:R-:W-:Y:S06]  /*9a30*/  HMMA.16816.F32.BF16 R160, R8.reuse, R16, R160 ;  /* 0x0000001008a0723c */ /* 0x060fec00000418a0 */
[C---:B------:R-:W-:Y:S01]  /*9a40*/  HMMA.16816.F32.BF16 R156, R8.reuse, R18, R156 ;  /* 0x00000012089c723c */ /* 0x040fe2000004189c */
[----:B------:R-:W2:Y:S05]  /*9a50*/  LDSM.16.MT88.4 R16, [R222+0x1b000] ;  /* 0x01b00000de10783b */ /* 0x000eaa0000004200 */
[C---:B------:R-:W-:Y:S06]  /*9a60*/  HMMA.16816.F32.BF16 R152, R8.reuse, R4, R152 ;  /* 0x000000040898723c */ /* 0x040fec0000041898 */
        /* <DEDUP_REMOVED lines=27> */
[----:B------:R-:W-:Y:S01]  /*9c20*/  HMMA.16816.F32.BF16 R76, R8, R24, R76 ;  /* 0x00000018084c723c */ /* 0x000fe2000004184c */
[----:B------:R-:W-:Y:S01]  /*9c30*/  LOP3.LUT R26, R245, UR30, R202, 0x96, !PT ;  /* 0x0000001ef51a7c12 */ /* 0x000fe2000f8e96ca */
[----:B------:R-:W-:-:S04]  /*9c40*/  FFMA.FTZ R202, R33, UR38, -R34 ;  /* 0x0000002621ca7c23 */ /* 0x000fc80008010822 */
[----:B------:R-:W-:Y:S01]  /*9c50*/  IMAD.WIDE.U32 R26, R26, -0x2daee0ad, RZ ;  /* 0xd2511f531a1a7825 */ /* 0x000fe200078e00ff */
[C---:B----4-:R-:W-:Y:S01]  /*9c60*/  HMMA.16816.F32.BF16 R68, R8.reuse, R28, R68 ;  /* 0x0000001c0844723c */ /* 0x050fe20000041844 */
[----:B------:R-:W4:Y:S03]  /*9c70*/  MUFU.EX2 R202, R202 ;  /* 0x000000ca00ca7308 */ /* 0x000f260000000800 */
[----:B------:R-:W-:Y:S02]  /*9c80*/  LOP3.LUT R24, R27, UR31, R166, 0x96, !PT ;  /* 0x0000001f1b187c12 */ /* 0x000fe4000f8e96a6 */
[----:B------:R-:W-:Y:S01]  /*9c90*/  LOP3.LUT R25, R26, 0xff, RZ, 0xc0, !PT ;  /* 0x000000ff1a197812 */ /* 0x000fe200078ec0ff */
[----:B-1----:R-:W-:Y:S01]  /*9ca0*/  HMMA.16816.F32.BF16 R100, R8, R20, R100 ;  /* 0x000000140864723c */ /* 0x002fe20000041864 */
[C---:B------:R-:W-:Y:S01]  /*9cb0*/  LOP3.LUT R29, R24.reuse, 0xffff, RZ, 0xc0, !PT ;  /* 0x0000ffff181d7812 */ /* 0x040fe200078ec0ff */
[----:B------:R-:W-:Y:S01]  /*9cc0*/  LDSM.16.MT88.4 R164, [R222+0x19800] ;  /* 0x01980000dea4783b */ /* 0x000fe20000004200 */
[----:B------:R-:W-:-:S02]  /*9cd0*/  LOP3.LUT R28, R24, 0xff, RZ, 0xc0, !PT ;  /* 0x000000ff181c7812 */ /* 0x000fc400078ec0ff */
[----:B------:R-:W-:Y:S01]  /*9ce0*/  SHF.R.U32.HI R29, RZ, 0x8, R29 ;  /* 0x00000008ff1d7819 */ /* 0x000fe2000001161d */
[----:B--2---:R-:W-:Y:S03]  /*9cf0*/  HMMA.16816.F32.BF16 R108, R8, R16, R108 ;  /* 0x00000010086c723c */ /* 0x004fe6000004186c */
[----:B------:R-:W-:-:S03]  /*9d00*/  PRMT R29, R28, 0x5410, R29 ;  /* 0x000054101c1d7816 */ /* 0x000fc6000000001d */
[C---:B------:R-:W-:Y:S01]  /*9d10*/  HMMA.16816.F32.BF16 R104, R8.reuse, R22, R104 ;  /* 0x000000160868723c */ /* 0x040fe20000041868 */
[----:B------:R-:W-:Y:S01]  /*9d20*/  LOP3.LUT R16, R26, 0xffff, RZ, 0xc0, !PT ;  /* 0x0000ffff1a107812 */ /* 0x000fe200078ec0ff */
[----:B------:R-:W1:Y:S01]  /*9d30*/  LDSM.16.MT88.4 R20, [R220+0x1f000] ;  /* 0x01f00000dc14783b */ /* 0x000e620000004200 */
[----:B------:R-:W-:Y:S02]  /*9d40*/  SHF.R.U32.HI R27, RZ, 0x10, R26 ;  /* 0x00000010ff1b7819 */ /* 0x000fe4000001161a */
[----:B------:R-:W-:Y:S01]  /*9d50*/  SHF.R.U32.HI R16, RZ, 0x8, R16 ;  /* 0x00000008ff107819 */ /* 0x000fe20000011610 */
[C---:B---3--:R-:W-:Y:S01]  /*9d60*/  HMMA.16816.F32.BF16 R116, R8.reuse, R4, R116 ;  /* 0x000000040874723c */ /* 0x048fe20000041874 */
[----:B------:R-:W-:Y:S02]  /*9d70*/  SHF.R.U32.HI R26, RZ, 0x18, R26 ;  /* 0x00000018ff1a7819 */ /* 0x000fe4000001161a */
[----:B------:R-:W-:Y:S02]  /*9d80*/  PRMT R25, R25, 0x5410, R16 ;  /* 0x0000541019197816 */ /* 0x000fe40000000010 */
[----:B------:R-:W-:Y:S01]  /*9d90*/  LOP3.LUT R27, R27, 0xff, RZ, 0xc0, !PT ;  /* 0x000000ff1b1b7812 */ /* 0x000fe200078ec0ff */
[----:B------:R-:W-:Y:S01]  /*9da0*/  HMMA.16816.F32.BF16 R120, R8, R6, R120 ;  /* 0x000000060878723c */ /* 0x000fe20000041878 */
[----:B------:R-:W-:-:S02]  /*9db0*/  SHF.R.U32.HI R4, RZ, 0x10, R24 ;  /* 0x00000010ff047819 */ /* 0x000fc40000011618 */
[----:B------:R-:W-:Y:S02]  /*9dc0*/  SHF.R.U32.HI R5, RZ, 0x18, R24 ;  /* 0x00000018ff057819 */ /* 0x000fe40000011618 */
[----:B------:R-:W-:Y:S01]  /*9dd0*/  LOP3.LUT R4, R4, 0xff, RZ, 0xc0, !PT ;  /* 0x000000ff04047812 */ /* 0x000fe200078ec0ff */
[C---:B------:R-:W-:Y:S01]  /*9de0*/  HMMA.16816.F32.BF16 R112, R8.reuse, R18, R112 ;  /* 0x000000120870723c */ /* 0x040fe20000041870 */
[--C-:B------:R-:W-:Y:S01]  /*9df0*/  HSET2.LE.AND R6, R25, R32.reuse, PT ;  /* 0x0000002019067233 */ /* 0x100fe20003803000 */
[----:B------:R-:W2:Y:S01]  /*9e00*/  LDSM.16.MT88.4 R16, [R224+0x19800] ;  /* 0x01980000e010783b */ /* 0x000ea20000004200 */
[----:B------:R-:W-:Y:S02]  /*9e10*/  PRMT R5, R4, 0x5410, R5 ;  /* 0x0000541004057816 */ /* 0x000fe40000000005 */
[----:B------:R-:W-:Y:S01]  /*9e20*/  PRMT R27, R27, 0x5410, R26 ;  /* 0x000054101b1b7816 */ /* 0x000fe2000000001a */
[----:B------:R-:W-:Y:S01]  /*9e30*/  HMMA.16816.F32.BF16 R72, R8, R30, R72 ;  /* 0x0000001e0848723c */ /* 0x000fe20000041848 */
[----:B------:R-:W-:-:S02]  /*9e40*/  HSET2.LE.AND R4, R29, R32, PT ;  /* 0x000000201d047233 */ /* 0x000fc40003803000 */
[--C-:B------:R-:W-:Y:S01]  /*9e50*/  HSET2.LE.AND R5, R5, R32.reuse, PT ;  /* 0x0000002005057233 */ /* 0x100fe20003803000 */
[----:B------:R-:W-:Y:S01]  /*9e60*/  LDSM.16.MT88.4 R28, [R220+0x19800] ;  /* 0x01980000dc1c783b */ /* 0x000fe20000004200 */
[----:B------:R-:W-:Y:S01]  /*9e70*/  F2FP.BF16.F32.PACK_AB R25, R191, R182 ;  /* 0x000000b6bf19723e */ /* 0x000fe200000010ff */
[----:B------:R-:W-:Y:S01]  /*9e80*/  FADD.FTZ R182, R182, R201 ;  /* 0x000000c9b6b67221 */ /* 0x000fe20000010000 */
[----:B------:R-:W-:Y:S01]  /*9e90*/  F2FP.BF16.F32.PACK_AB R24, R180, R177 ;  /* 0x000000b1b418723e */ /* 0x000fe200000010ff */
[----:B------:R-:W-:Y:S01]  /*9ea0*/  FADD.FTZ R177, R177, R198 ;  /* 0x000000c6b1b17221 */ /* 0x000fe20000010000 */
[----:B------:R-:W-:Y:S01]  /*9eb0*/  HSET2.LE.AND R7, R27, R32, PT ;  /* 0x000000201b077233 */ /* 0x000fe20003803000 */
[----:B------:R-:W-:Y:S01]  /*9ec0*/  FADD.FTZ R182, R191, R182 ;  /* 0x000000b6bfb67221 */ /* 0x000fe20000010000 */
[----:B------:R-:W-:Y:S01]  /*9ed0*/  LOP3.LUT R4, R4, R25, RZ, 0xc0, !PT ;  /* 0x0000001904047212 */ /* 0x000fe200078ec0ff */
[----:B------:R-:W-:Y:S01]  /*9ee0*/  LDSM.16.MT88.4 R32, [R221+0x19800] ;  /* 0x01980000dd20783b */ /* 0x000fe20000004200 */
[----:B------:R-:W-:Y:S01]  /*9ef0*/  LOP3.LUT R5, R5, R24, RZ, 0xc0, !PT ;  /* 0x0000001805057212 */ /* 0x000fe200078ec0ff */
[----:B------:R-:W-:-:S02]  /*9f00*/  FADD.FTZ R180, R180, R177 ;  /* 0x000000b1b4b47221 */ /* 0x000fc40000010000 */
[----:B------:R-:W3:Y:S01]  /*9f10*/  LDSM.16.MT88.4 R24, [R224+0x1b800] ;  /* 0x01b80000e018783b */ /* 0x000ee20000004200 */
[C---:B-1----:R-:W-:Y:S06]  /*9f20*/  HMMA.16816.F32.BF16 R124, R8.reuse, R20, R124 ;  /* 0x00000014087c723c */ /* 0x042fec000004187c */
[----:B------:R-:W-:Y:S01]  /*9f30*/  HMMA.16816.F32.BF16 R128, R8, R22, R128 ;  /* 0x000000160880723c */ /* 0x000fe20000041880 */
[----:B------:R-:W-:Y:S01]  /*9f40*/  F2FP.BF16.F32.PACK_AB R21, R178, R179 ;  /* 0x000000b3b215723e */ /* 0x000fe200000010ff */
[----:B------:R-:W-:Y:S01]  /*9f50*/  LDSM.16.MT88.4 R8, [R220+0x1b800] ;  /* 0x01b80000dc08783b */ /* 0x000fe20000004200 */
[----:B----4-:R-:W-:Y:S01]  /*9f60*/  F2FP.BF16.F32.PACK_AB R20, R202, R181 ;  /* 0x000000b5ca14723e */ /* 0x010fe200000010ff */
[----:B------:R-:W-:Y:S01]  /*9f70*/  FADD.FTZ R179, R179, R182 ;  /* 0x000000b6b3b37221 */ /* 0x000fe20000010000 */
[----:B------:R-:W-:Y:S01]  /*9f80*/  LOP3.LUT R6, R6, R21, RZ, 0xc0, !PT ;  /* 0x0000001506067212 */ /* 0x000fe200078ec0ff */
[----:B------:R-:W-:Y:S01]  /*9f90*/  FADD.FTZ R181, R181, R180 ;  /* 0x000000b4b5b57221 */ /* 0x000fe20000010000 */
[----:B------:R-:W-:Y:S01]  /*9fa0*/  LOP3.LUT R7, R7, R20, RZ, 0xc0, !PT ;  /* 0x0000001407077212 */ /* 0x000fe200078ec0ff */
[----:B------:R-:W-:Y:S01]  /*9fb0*/  FADD.FTZ R249, R178, R179 ;  /* 0x000000b3b2f97221 */ /* 0x000fe20000010000 */
[----:B------:R-:W1:Y:S01]  /*9fc0*/  LDSM.16.MT88.4 R20, [R222+0x1b800] ;  /* 0x01b80000de14783b */ /* 0x000e620000004200 */
[----:B------:R-:W-:-:S04]  /*9fd0*/  FADD.FTZ R247, R202, R181 ;  /* 0x000000b5caf77221 */ /* 0x000fc80000010000 */
[C---:B--2---:R-:W-:Y:S06]  /*9fe0*/  HMMA.16816.F32.BF16 R160, R4.reuse, R16, R160 ;  /* 0x0000001004a0723c */ /* 0x044fec00000418a0 */
[C---:B------:R-:W-:Y:S01]  /*9ff0*/  HMMA.16816.F32.BF16 R156, R4.reuse, R18, R156 ;  /* 0x00000012049c723c */ /* 0x040fe2000004189c */
[----:B------:R-:W2:Y:S05]  /*a000*/  LDSM.16.MT88.4 R16, [R221+0x1b800] ;  /* 0x01b80000dd10783b */ /* 0x000eaa0000004200 */
[C---:B------:R-:W-:Y:S06]  /*a010*/  HMMA.16816.F32.BF16 R152, R4.reuse, R164, R152 ;  /* 0x000000a40498723c */ /* 0x040fec0000041898 */
[C---:B---3--:R-:W-:Y:S06]  /*a020*/  HMMA.16816.F32.BF16 R36, R4.reuse, R24, R36 ;  /* 0x000000180424723c */ /* 0x048fec0000041824 */
[C---:B------:R-:W-:Y:S01]  /*a030*/  HMMA.16816.F32.BF16 R40, R4.reuse, R26, R40 ;  /* 0x0000001a0428723c */ /* 0x040fe20000041828 */
[----:B------:R-:W3:Y:S05]  /*a040*/  LDSM.16.MT88.4 R24, [R220+0x1d800] ;  /* 0x01d80000dc18783b */ /* 0x000eea0000004200 */
        /* <DEDUP_REMOVED lines=21> */
[C---:B------:R-:W-:Y:S06]  /*a1a0*/  HMMA.16816.F32.BF16 R72, R4.reuse, R34, R72 ;  /* 0x000000220448723c */ /* 0x040fec0000041848 */
[C---:B------:R-:W-:Y:S06]  /*a1b0*/  HMMA.16816.F32.BF16 R76, R4.reuse, R164, R76 ;  /* 0x000000a4044c723c */ /* 0x040fec000004184c */
[----:B------:R-:W-:Y:S01]  /*a1c0*/  HMMA.16816.F32.BF16 R80, R4, R166, R80 ;  /* 0x000000a60450723c */ /* 0x000fe20000041850 */
[----:B------:R-:W-:-:S05]  /*a1d0*/  MOV R164, R200 ;  /* 0x000000c800a47202 */ /* 0x000fca0000000f00 */
[C---:B-----5:R-:W-:Y:S06]  /*a1e0*/  HMMA.16816.F32.BF16 R84, R4.reuse, R28, R84 ;  /* 0x0000001c0454723c */ /* 0x060fec0000041854 */
[C---:B------:R-:W-:Y:S06]  /*a1f0*/  HMMA.16816.F32.BF16 R88, R4.reuse, R30, R88 ;  /* 0x0000001e0458723c */ /* 0x040fec0000041858 */
[C---:B-1----:R-:W-:Y:S06]  /*a200*/  HMMA.16816.F32.BF16 R100, R4.reuse, R20, R100 ;  /* 0x000000140464723c */ /* 0x042fec0000041864 */
[C---:B------:R-:W-:Y:S06]  /*a210*/  HMMA.16816.F32.BF16 R104, R4.reuse, R22, R104 ;  /* 0x000000160468723c */ /* 0x040fec0000041868 */
[C---:B--2---:R-:W-:Y:S06]  /*a220*/  HMMA.16816.F32.BF16 R108, R4.reuse, R16, R108 ;  /* 0x00000010046c723c */ /* 0x044fec000004186c */
[C---:B------:R-:W-:Y:S06]  /*a230*/  HMMA.16816.F32.BF16 R112, R4.reuse, R18, R112 ;  /* 0x000000120470723c */ /* 0x040fec0000041870 */
[C---:B------:R-:W-:Y:S06]  /*a240*/  HMMA.16816.F32.BF16 R116, R4.reuse, R8, R116 ;  /* 0x000000080474723c */ /* 0x040fec0000041874 */
[C---:B------:R-:W-:Y:S06]  /*a250*/  HMMA.16816.F32.BF16 R120, R4.reuse, R10, R120 ;  /* 0x0000000a0478723c */ /* 0x040fec0000041878 */
[C---:B---3--:R-:W-:Y:S06]  /*a260*/  HMMA.16816.F32.BF16 R124, R4.reuse, R24, R124 ;  /* 0x00000018047c723c */ /* 0x048fec000004187c */
        /* <DEDUP_REMOVED lines=40> */
[----:B------:R-:W2:Y:S04]  /*a4f0*/  LDSM.16.M88.4 R16, [R229+0x11800] ;  /* 0x01180000e510783b */ /* 0x000ea80000000200 */
[----:B------:R-:W-:Y:S04]  /*a500*/  LDSM.16.M88.4 R180, [R228] ;  /* 0x00000000e4b4783b */ /* 0x000fe80000000200 */
[----:B------:R-:W5:Y:S04]  /*a510*/  LDSM.16.M88.4 R184, [R227] ;  /* 0x00000000e3b8783b */ /* 0x000f680000000200 */
[----:B------:R-:W5:Y:S04]  /*a520*/  LDSM.16.M88.4 R24, [R219] ;  /* 0x00000000db18783b */ /* 0x000f680000000200 */
[----:B------:R-:W5:Y:S04]  /*a530*/  LDSM.16.M88.4 R20, [R218] ;  /* 0x00000000da14783b */ /* 0x000f680000000200 */
[----:B------:R-:W5:Y:S04]  /*a540*/  LDSM.16.M88.4 R192, [R217] ;  /* 0x00000000d9c0783b */ /* 0x000f680000000200 */
[----:B------:R-:W-:Y:S01]  /*a550*/  LDSM.16.M88.4 R188, [R223+0x10000] ;  /* 0x01000000dfbc783b */ /* 0x000fe20000000200 */
[C---:B-1----:R-:W-:Y:S03]  /*a560*/  HMMA.16816.F32.BF16 R8, R28.reuse, R4, RZ ;  /* 0x000000041c08723c */ /* 0x042fe600000418ff */
[----:B------:R-:W-:Y:S04]  /*a570*/  LDSM.16.M88.4 R196, [R216] ;  /* 0x00000000d8c4783b */ /* 0x000fe80000000200 */
[----:B------:R-:W0:Y:S01]  /*a580*/  LDGDEPBAR ;  /* 0x00000000000079af */ /* 0x000e220000000000 */
[C---:B------:R-:W-:Y:S06]  /*a590*/  HMMA.16816.F32.BF16 R4, R28.reuse, R6, RZ ;  /* 0x000000061c04723c */ /* 0x040fec00000418ff */
[C---:B---3--:R-:W-:Y:S06]  /*a5a0*/  HMMA.16816.F32.BF16 R176, R28.reuse, R172, RZ ;  /* 0x000000ac1cb0723c */ /* 0x048fec00000418ff */
[C---:B----4-:R-:W-:Y:S06]  /*a5b0*/  HMMA.16816.F32.BF16 R168, R28.reuse, R164, RZ ;  /* 0x000000a41ca8723c */ /* 0x050fec00000418ff */
[C---:B------:R-:W-:Y:S06]  /*a5c0*/  HMMA.16816.F32.BF16 R172, R28.reuse, R174, RZ ;  /* 0x000000ae1cac723c */ /* 0x040fec00000418ff */
[C---:B------:R-:W-:Y:S06]  /*a5d0*/  HMMA.16816.F32.BF16 R164, R28.reuse, R166, RZ ;  /* 0x000000a61ca4723c */ /* 0x040fec00000418ff */
[C---:B--2---:R-:W-:Y:S06]  /*a5e0*/  HMMA.16816.F32.BF16 R32, R28.reuse, R16, RZ ;  /* 0x000000101c20723c */ /* 0x044fec00000418ff */
        /* <DEDUP_REMOVED lines=177> */
[----:B------:R-:W-:-:S04]  /*b100*/  IMAD R180, R3, 0x40, R242 ;  /* 0x0000004003b47824 */ /* 0x000fc800078e02f2 */
[C---:B------:R-:W-:Y:S01]  /*b110*/  VIADD R181, R180.reuse, 0x1 ;  /* 0x00000001b4b57836 */ /* 0x040fe20000000000 */
[C---:B------:R-:W-:Y:S01]  /*b120*/  ISETP.GE.AND P2, PT, R180.reuse, R238, PT ;  /* 0x000000eeb400720c */ /* 0x040fe20003f46270 */
[C---:B------:R-:W-:Y:S01]  /*b130*/  VIADD R3, R180.reuse, 0x8 ;  /* 0x00000008b4037836 */ /* 0x040fe20000000000 */
[----:B------:R-:W-:Y:S01]  /*b140*/  ISETP.GE.AND P5, PT, R180, R236, PT ;  /* 0x000000ecb400720c */ /* 0x000fe20003fa6270 */
[C---:B--2---:R-:W-:Y:S01]  /*b150*/  HMMA.16816.F32.BF16 R8, R24.reuse, R20, R8 ;  /* 0x000000141808723c */ /* 0x044fe20000041808 */
[C---:B------:R-:W-:Y:S02]  /*b160*/  ISETP.GE.AND P1, PT, R181.reuse, R238, PT ;  /* 0x000000eeb500720c */ /* 0x040fe40003f26270 */
[----:B------:R-:W-:Y:S02]  /*b170*/  ISETP.GE.AND P4, PT, R181, R236, PT ;  /* 0x000000ecb500720c */ /* 0x000fe40003f86270 */
[C---:B------:R-:W-:Y:S01]  /*b180*/  ISETP.GE.AND P0, PT, R3.reuse, R238, PT ;  /* 0x000000ee0300720c */ /* 0x040fe20003f06270 */
[----:B------:R-:W-:Y:S01]  /*b190*/  HMMA.16816.F32.BF16 R4, R24, R22, R4 ;  /* 0x000000161804723c */ /* 0x000fe20000041804 */
[----:B------:R-:W1:Y:S01]  /*b1a0*/  LDSM.16.M88.4 R20, [R216+0x7000] ;  /* 0x00700000d814783b */ /* 0x000e620000000200 */
[----:B------:R-:W-:-:S02]  /*b1b0*/  ISETP.GE.AND P3, PT, R3, R236, PT ;  /* 0x000000ec0300720c */ /* 0x000fc40003f66270 */
[C---:B------:R-:W-:Y:S02]  /*b1c0*/  ISETP.LT.OR P1, PT, R181.reuse, R239, P1 ;  /* 0x000000efb500720c */ /* 0x040fe40000f21670 */
[----:B------:R-:W-:Y:S01]  /*b1d0*/  ISETP.LT.OR P4, PT, R181, R237, P4 ;  /* 0x000000edb500720c */ /* 0x000fe20002781670 */
[C---:B---3--:R-:W-:Y:S01]  /*b1e0*/  HMMA.16816.F32.BF16 R176, R24.reuse, R16, R176 ;  /* 0x0000001018b0723c */ /* 0x048fe200000418b0 */
[C---:B------:R-:W-:Y:S01]  /*b1f0*/  ISETP.LT.OR P2, PT, R180.reuse, R239, P2 ;  /* 0x000000efb400720c */ /* 0x040fe20001741670 */
[C---:B------:R-:W-:Y:S01]  /*b200*/  VIADD R181, R180.reuse, 0x10 ;  /* 0x00000010b4b57836 */ /* 0x040fe20000000000 */
[----:B------:R-:W-:Y:S02]  /*b210*/  ISETP.LT.OR P5, PT, R180, R237, P5 ;  /* 0x000000edb400720c */ /* 0x000fe40002fa1670 */
[C---:B------:R-:W-:Y:S01]  /*b220*/  ISETP.LT.OR P0, PT, R3.reuse, R239, P0 ;  /* 0x000000ef0300720c */ /* 0x040fe20000701670 */
[----:B------:R-:W-:Y:S01]  /*b230*/  HMMA.16816.F32.BF16 R172, R24, R18, R172 ;  /* 0x0000001218ac723c */ /* 0x000fe200000418ac */
[----:B------:R-:W-:-:S04]  /*b240*/  ISETP.LT.OR P3, PT, R3, R237, P3 ;  /* 0x000000ed0300720c */ /* 0x000fc80001f61670 */
[----:B------:R-:W-:Y:S01]  /*b250*/  FSEL R17, R8, -INF , !P2 ;  /* 0xff80000008117808 */ /* 0x000fe20005000000 */
[C---:B------:R-:W-:Y:S01]  /*b260*/  HMMA.16816.F32.BF16 R28, R192.reuse, R182, R28 ;  /* 0x000000b6c01c723c */ /* 0x040fe2000004181c */
[----:B------:R-:W-:Y:S01]  /*b270*/  FSEL R16, R10, -INF , !P5 ;  /* 0xff8000000a107808 */ /* 0x000fe20006800000 */
[C---:B------:R-:W-:Y:S01]  /*b280*/  VIADD R19, R180.reuse, 0x18 ;  /* 0x00000018b4137836 */ /* 0x040fe20000000000 */
[----:B------:R-:W-:Y:S02]  /*b290*/  FSEL R3, R9, -INF , !P1 ;  /* 0xff80000009037808 */ /* 0x000fe40004800000 */
[----:B------:R-:W-:Y:S01]  /*b2a0*/  FSEL R18, R11, -INF , !P4 ;  /* 0xff8000000b127808 */ /* 0x000fe20006000000 */
[----:B------:R-:W-:Y:S01]  /*b2b0*/  HMMA.16816.F32.BF16 R164, R192, R186, R164 ;  /* 0x000000bac0a4723c */ /* 0x000fe200000418a4 */
[----:B------:R-:W-:Y:S01]  /*b2c0*/  VIADD R182, R180, 0x9 ;  /* 0x00000009b4b67836 */ /* 0x000fe20000000000 */
[----:B------:R-:W2:Y:S01]  /*b2d0*/  LDSM.16.M88.4 R8, [R216+0x7800] ;  /* 0x00780000d808783b */ /* 0x000ea20000000200 */
[----:B------:R-:W-:Y:S01]  /*b2e0*/  ISETP.GE.AND P5, PT, R181, R238, PT ;  /* 0x000000eeb500720c */ /* 0x000fe20003fa6270 */
[----:B------:R-:W-:-:S04]  /*b2f0*/  DEPBAR.LE SB0, 0x0 ;  /* 0x000080000000791a */ /* 0x000fc80000000000 */
[C---:B------:R-:W-:Y:S02]  /*b300*/  ISETP.GE.AND P6, PT, R182.reuse, R238, PT ;  /* 0x000000eeb600720c */ /* 0x040fe40003fc6270 */
[C---:B------:R-:W-:Y:S02]  /*b310*/  ISETP.GE.AND P1, PT, R181.reuse, R236, PT ;  /* 0x000000ecb500720c */ /* 0x040fe40003f26270 */
[-C--:B------:R-:W-:Y:S02]  /*b320*/  ISETP.LT.OR P6, PT, R182, R239.reuse, P6 ;  /* 0x000000efb600720c */ /* 0x080fe400037c1670 */
[C---:B------:R-:W-:Y:S02]  /*b330*/  ISETP.LT.OR P5, PT, R181.reuse, R239, P5 ;  /* 0x000000efb500720c */ /* 0x040fe40002fa1670 */
[----:B------:R-:W-:Y:S01]  /*b340*/  ISETP.LT.OR P1, PT, R181, R237, P1 ;  /* 0x000000edb500720c */ /* 0x000fe20000f21670 */
[----:B------:R-:W-:Y:S01]  /*b350*/  VIADD R181, R180, 0x11 ;  /* 0x00000011b4b57836 */ /* 0x000fe20000000000 */
[----:B------:R-:W-:Y:S01]  /*b360*/  FSEL R6, R6, -INF , !P3 ;  /* 0xff80000006067808 */ /* 0x000fe20005800000 */
[----:B-1----:R-:W-:Y:S01]  /*b370*/  HMMA.16816.F32.BF16 R168, R24, R20, R168 ;  /* 0x0000001418a8723c */ /* 0x002fe200000418a8 */
[----:B------:R-:W-:-:S02]  /*b380*/  FSEL R5, R5, -INF , !P6 ;  /* 0xff80000005057808 */ /* 0x000fc40007000000 */
[C---:B------:R-:W-:Y:S02]  /*b390*/  ISETP.GE.AND P3, PT, R19.reuse, R238, PT ;  /* 0x000000ee1300720c */ /* 0x040fe40003f66270 */
[-C--:B------:R-:W-:Y:S01]  /*b3a0*/  ISETP.GE.AND P6, PT, R19, R236.reuse, PT ;  /* 0x000000ec1300720c */ /* 0x080fe20003fc6270 */
[----:B------:R-:W-:Y:S01]  /*b3b0*/  HMMA.16816.F32.BF16 R164, R24, R22, R164 ;  /* 0x0000001618a4723c */ /* 0x000fe200000418a4 */
[----:B------:R-:W-:Y:S01]  /*b3c0*/  ISETP.GE.AND P2, PT, R182, R236, PT ;  /* 0x000000ecb600720c */ /* 0x000fe20003f46270 */
[----:B------:R-:W-:Y:S01]  /*b3d0*/  VIADD R21, R180, 0x20 ;  /* 0x00000020b4157836 */ /* 0x000fe20000000000 */
[----:B------:R-:W-:Y:S02]  /*b3e0*/  FSEL R4, R4, -INF , !P0 ;  /* 0xff80000004047808 */ /* 0x000fe40004000000 */
[C---:B------:R-:W-:Y:S02]  /*b3f0*/  ISETP.GE.AND P4, PT, R181.reuse, R238, PT ;  /* 0x000000eeb500720c */ /* 0x040fe40003f86270 */
[----:B------:R-:W-:Y:S01]  /*b400*/  ISETP.GE.AND P0, PT, R181, R236, PT ;  /* 0x000000ecb500720c */ /* 0x000fe20003f06270 */
[----:B------:R-:W-:Y:S01]  /*b410*/  VIADD R23, R180, 0x28 ;  /* 0x00000028b4177836 */ /* 0x000fe20000000000 */
[----:B------:R-:W-:-:S02]  /*b420*/  ISETP.LT.OR P3, PT, R19, R239, P3 ;  /* 0x000000ef1300720c */ /* 0x000fc40001f61670 */
[-C--:B------:R-:W-:Y:S01]  /*b430*/  ISETP.LT.OR P6, PT, R19, R237.reuse, P6 ;  /* 0x000000ed1300720c */ /* 0x080fe200037c1670 */
[----:B------:R-:W-:Y:S01]  /*b440*/  VIADD R19, R180, 0x19 ;  /* 0x00000019b4137836 */ /* 0x000fe20000000000 */
[----:B------:R-:W-:Y:S02]  /*b450*/  ISETP.LT.OR P2, PT, R182, R237, P2 ;  /* 0x000000edb600720c */ /* 0x000fe40001741670 */
[C---:B------:R-:W-:Y:S02]  /*b460*/  ISETP.LT.OR P4, PT, R181.reuse, R239, P4 ;  /* 0x000000efb500720c */ /* 0x040fe40002781670 */
[----:B------:R-:W-:Y:S01]  /*b470*/  ISETP.LT.OR P0, PT, R181, R237, P0 ;  /* 0x000000edb500720c */ /* 0x000fe20000701670 */
[----:B--2---:R-:W-:Y:S01]  /*b480*/  HMMA.16816.F32.BF16 R32, R24, R8, R32 ;  /* 0x000000081820723c */ /* 0x004fe20000041820 */
[----:B------:R-:W-:Y:S02]  /*b490*/  FSEL R7, R7, -INF , !P2 ;  /* 0xff80000007077808 */ /* 0x000fe40005000000 */
[----:B------:R-:W-:-:S02]  /*b4a0*/  FSEL R181, R176, -INF , !P5 ;  /* 0xff800000b0b57808 */ /* 0x000fc40006800000 */
[C---:B------:R-:W-:Y:S01]  /*b4b0*/  ISETP.GE.AND P2, PT, R19.reuse, R238, PT ;  /* 0x000000ee1300720c */ /* 0x040fe20003f46270 */
[----:B------:R-:W-:Y:S01]  /*b4c0*/  HMMA.16816.F32.BF16 R28, R24, R10, R28 ;  /* 0x0000000a181c723c */ /* 0x000fe2000004181c */
[C---:B------:R-:W-:Y:S01]  /*b4d0*/  ISETP.GE.AND P5, PT, R19.reuse, R236, PT ;  /* 0x000000ec1300720c */ /* 0x040fe20003fa6270 */
        /* <DEDUP_REMOVED lines=8> */
[----:B------:R-:W-:Y:S02]  /*b560*/  FSEL R196, R172, -INF , !P3 ;  /* 0xff800000acc47808 */ /* 0x000fe40005800000 */
[-C--:B------:R-:W-:Y:S02]  /*b570*/  ISETP.GE.AND P1, PT, R21, R238.reuse, PT ;  /* 0x000000ee1500720c */ /* 0x080fe40003f26270 */
[C---:B------:R-:W-:Y:S02]  /*b580*/  ISETP.GE.AND P0, PT, R19.reuse, R238, PT ;  /* 0x000000ee1300720c */ /* 0x040fe40003f06270 */
[----:B------:R-:W-:Y:S02]  /*b590*/  ISETP.GE.AND P3, PT, R19, R236, PT ;  /* 0x000000ec1300720c */ /* 0x000fe40003f66270 */
[----:B------:R-:W-:Y:S01]  /*b5a0*/  FMNMX.FTZ R172, R200, R17, !PT ;  /* 0x00000011c8ac7209 */ /* 0x000fe20007810000 */
[----:B------:R-:W-:Y:S01]  /*b5b0*/  BAR.SYNC.DEFER_BLOCKING 0x0 ;  /* 0x0000000000007b1d */ /* 0x000fe20000010000 */
[----:B------:R-:W-:-:S02]  /*b5c0*/  ISETP.LT.OR P1, PT, R21, R239, P1 ;  /* 0x000000ef1500720c */ /* 0x000fc40000f21670 */
[C---:B------:R-:W-:Y:S02]  /*b5d0*/  ISETP.LT.OR P0, PT, R19.reuse, R239, P0 ;  /* 0x000000ef1300720c */ /* 0x040fe40000701670 */
[----:B------:R-:W-:Y:S02]  /*b5e0*/  ISETP.LT.OR P3, PT, R19, R237, P3 ;  /* 0x000000ed1300720c */ /* 0x000fe40001f61670 */
[----:B------:R-:W-:Y:S02]  /*b5f0*/  FMNMX.FTZ R19, R3, R172, !PT ;  /* 0x000000ac03137209 */ /* 0x000fe40007810000 */
[----:B------:R-:W-:Y:S02]  /*b600*/  FSEL R250, R168, -INF , !P1 ;  /* 0xff800000a8fa7808 */ /* 0x000fe40004800000 */
[----:B------:R-:W-:Y:S02]  /*b610*/  FMNMX.FTZ R168, R4, R19, !PT ;  /* 0x0000001304a87209 */ /* 0x000fe40007810000 */
[----:B------:R-:W-:-:S02]  /*b620*/  FSEL R198, R175, -INF , !P5 ;  /* 0xff800000afc67808 */ /* 0x000fc40006800000 */
[C---:B------:R-:W-:Y:S02]  /*b630*/  ISETP.GE.AND P5, PT, R9.reuse, R238, PT ;  /* 0x000000ee0900720c */ /* 0x040fe40003fa6270 */
[----:B------:R-:W-:Y:S02]  /*b640*/  ISETP.GE.AND P1, PT, R9, R236, PT ;  /* 0x000000ec0900720c */ /* 0x000fe40003f26270 */
[----:B------:R-:W-:Y:S02]  /*b650*/  FMNMX.FTZ R168, R5, R168, !PT ;  /* 0x000000a805a87209 */ /* 0x000fe40007810000 */
[C---:B------:R-:W-:Y:S02]  /*b660*/  ISETP.LT.OR P5, PT, R9.reuse, R239, P5 ;  /* 0x000000ef0900720c */ /* 0x040fe40002fa1670 */
[----:B------:R-:W-:Y:S02]  /*b670*/  ISETP.LT.OR P1, PT, R9, R237, P1 ;  /* 0x000000ed0900720c */ /* 0x000fe40000f21670 */
[----:B------:R-:W-:-:S02]  /*b680*/  FSEL R194, R177, -INF , !P4 ;  /* 0xff800000b1c27808 */ /* 0x000fc40006000000 */
[----:B------:R-:W-:Y:S02]  /*b690*/  FMNMX.FTZ R9, R181, R168, !PT ;  /* 0x000000a8b5097209 */ /* 0x000fe40007810000 */
[C---:B------:R-:W-:Y:S02]  /*b6a0*/  ISETP.GE.AND P4, PT, R21.reuse, R236, PT ;  /* 0x000000ec1500720c */ /* 0x040fe40003f86270 */
[----:B------:R-:W-:Y:S02]  /*b6b0*/  FMNMX.FTZ R9, R194, R9, !PT ;  /* 0x00000009c2097209 */ /* 0x000fe40007810000 */
[----:B------:R-:W-:Y:S02]  /*b6c0*/  ISETP.LT.OR P4, PT, R21, R237, P4 ;  /* 0x000000ed1500720c */ /* 0x000fe40002781670 */
[----:B------:R-:W-:Y:S02]  /*b6d0*/  FSEL R21, R173, -INF , !P2 ;  /* 0xff800000ad157808 */ /* 0x000fe40005000000 */
[----:B------:R-:W-:Y:S01]  /*b6e0*/  FMNMX.FTZ R24, R196, R9, !PT ;  /* 0x00000009c4187209 */ /* 0x000fe20007810000 */
[----:B------:R-:W-:Y:S01]  /*b6f0*/  VIADD R9, R180, 0x38 ;  /* 0x00000038b4097836 */ /* 0x000fe20000000000 */
[----:B------:R-:W-:-:S02]  /*b700*/  FSEL R22, R174, -INF , !P6 ;  /* 0xff800000ae167808 */ /* 0x000fc40007000000 */
[----:B------:R-:W-:Y:S02]  /*b710*/  ISETP.GE.AND P6, PT, R23, R238, PT ;  /* 0x000000ee1700720c */ /* 0x000fe40003fc6270 */
[----:B------:R-:W-:Y:S02]  /*b720*/  FMNMX.FTZ R11, R2, R16, !PT ;  /* 0x00000010020b7209 */ /* 0x000fe40007810000 */
[----:B------:R-:W-:Y:S02]  /*b730*/  FMNMX.FTZ R19, R21, R24, !PT ;  /* 0x0000001815137209 */ /* 0x000fe40007810000 */
[----:B------:R-:W-:Y:S02]  /*b740*/  ISETP.LT.OR P6, PT, R23, R239, P6 ;  /* 0x000000ef1700720c */ /* 0x000fe400037c1670 */
[----:B------:R-:W-:Y:S02]  /*b750*/  FSEL R248, R169, -INF , !P0 ;  /* 0xff800000a9f87808 */ /* 0x000fe40004000000 */
[----:B------:R-:W-:-:S02]  /*b760*/  FMNMX.FTZ R11, R18, R11, !PT ;  /* 0x0000000b120b7209 */ /* 0x000fc40007810000 */
[----:B------:R-:W-:Y:S02]  /*b770*/  FMNMX.FTZ R19, R250, R19, !PT ;  /* 0x00000013fa137209 */ /* 0x000fe40007810000 */
[----:B------:R-:W-:Y:S02]  /*b780*/  FSEL R202, R170, -INF , !P4 ;  /* 0xff800000aaca7808 */ /* 0x000fe40006000000 */
[----:B------:R-:W-:Y:S02]  /*b790*/  FSEL R244, R171, -INF , !P3 ;  /* 0xff800000abf47808 */ /* 0x000fe40005800000 */
[-C--:B------:R-:W-:Y:S02]  /*b7a0*/  ISETP.GE.AND P4, PT, R8, R238.reuse, PT ;  /* 0x000000ee0800720c */ /* 0x080fe40003f86270 */
[----:B------:R-:W-:Y:S02]  /*b7b0*/  ISETP.GE.AND P3, PT, R10, R238, PT ;  /* 0x000000ee0a00720c */ /* 0x000fe40003f66270 */
[----:B------:R-:W-:-:S02]  /*b7c0*/  FSEL R187, R164, -INF , !P6 ;  /* 0xff800000a4bb7808 */ /* 0x000fc40007000000 */
[----:B------:R-:W-:Y:S02]  /*b7d0*/  FMNMX.FTZ R26, R6, R11, !PT ;  /* 0x0000000b061a7209 */ /* 0x000fe40007810000 */
[----:B------:R-:W-:Y:S02]  /*b7e0*/  FMNMX.FTZ R24, R248, R19, !PT ;  /* 0x00000013f8187209 */ /* 0x000fe40007810000 */
[C---:B------:R-:W-:Y:S02]  /*b7f0*/  ISETP.GE.AND P0, PT, R8.reuse, R236, PT ;  /* 0x000000ec0800720c */ /* 0x040fe40003f06270 */
[----:B------:R-:W-:Y:S02]  /*b800*/  ISETP.LT.OR P4, PT, R8, R239, P4 ;  /* 0x000000ef0800720c */ /* 0x000fe40002781670 */
[----:B------:R-:W-:Y:S02]  /*b810*/  FSEL R252, R165, -INF , !P5 ;  /* 0xff800000a5fc7808 */ /* 0x000fe40006800000 */
[----:B------:R-:W-:-:S02]  /*b820*/  FMNMX.FTZ R19, R7, R26, !PT ;  /* 0x0000001a07137209 */ /* 0x000fc40007810000 */
[----:B------:R-:W-:Y:S02]  /*b830*/  FMNMX.FTZ R11, R187, R24, !PT ;  /* 0x00000018bb0b7209 */ /* 0x000fe40007810000 */
[----:B------:R-:W-:Y:S02]  /*b840*/  ISETP.LT.OR P3, PT, R10, R239, P3 ;  /* 0x000000ef0a00720c */ /* 0x000fe40001f61670 */
[----:B------:R-:W-:Y:S01]  /*b850*/  ISETP.LT.OR P0, PT, R8, R237, P0 ;  /* 0x000000ed0800720c */ /* 0x000fe20000701670 */
[----:B------:R-:W-:Y:S01]  /*b860*/  VIADD R8, R180, 0x39 ;  /* 0x00000039b4087836 */ /* 0x000fe20000000000 */
[----:B------:R-:W-:Y:S02]  /*b870*/  ISETP.GE.AND P2, PT, R23, R236, PT ;  /* 0x000000ec1700720c */ /* 0x000fe40003f46270 */
[----:B------:R-:W-:Y:S02]  /*b880*/  ISETP.GE.AND P6, PT, R9, R238, PT ;  /* 0x000000ee0900720c */ /* 0x000fe40003fc6270 */
[----:B------:R-:W-:-:S02]  /*b890*/  FSEL R190, R32, -INF , !P4 ;  /* 0xff80000020be7808 */ /* 0x000fc40006000000 */
[----:B------:R-:W-:Y:S02]  /*b8a0*/  FMNMX.FTZ R24, R20, R19, !PT ;  /* 0x0000001314187209 */ /* 0x000fe40007810000 */
[----:B------:R-:W-:Y:S02]  /*b8b0*/  FMNMX.FTZ R11, R252, R11, !PT ;  /* 0x0000000bfc0b7209 */ /* 0x000fe40007810000 */
[----:B------:R-:W-:Y:S02]  /*b8c0*/  FSEL R188, R33, -INF , !P3 ;  /* 0xff80000021bc7808 */ /* 0x000fe40005800000 */
[----:B------:R-:W-:Y:S02]  /*b8d0*/  PLOP3.LUT P3, PT, PT, PT, UP0, 0x80, 0x0 ;  /* 0x000000000000781c */ /* 0x000fe40003f6f008 */
[----:B------:R-:W-:Y:S02]  /*b8e0*/  ISETP.LT.OR P2, PT, R23, R237, P2 ;  /* 0x000000ed1700720c */ /* 0x000fe40001741670 */
        /* <DEDUP_REMOVED lines=21> */
[----:B------:R-:W-:Y:S01]  /*ba40*/  ULDC.64 UR6, c[0x0][0x218] ;  /* 0x0000860000067ab9 */ /* 0x000fe20000000a00 */
[----:B------:R-:W-:Y:S01]  /*ba50*/  UIADD3 UR8, UR11, UR8, URZ ;  /* 0x000000080b087290 */ /* 0x000fe2000fffe03f */
[----:B------:R-:W-:Y:S01]  /*ba60*/  IMAD.U32 R27, RZ, RZ, UR11 ;  /* 0x0000000bff1b7e24 */ /* 0x000fe2000f8e00ff */
[----:B------:R-:W-:-:S04]  /*ba70*/  LEA R19, P2, R26, R232, 0x6 ;  /* 0x000000e81a137211 */ /* 0x000fc800078430ff */
[----:B------:R-:W-:Y:S01]  /*ba80*/  IMAD.U32 R11, RZ, RZ, UR8 ;  /* 0x00000008ff0b7e24 */ /* 0x000fe2000f8e00ff */
[----:B------:R-:W-:-:S04]  /*ba90*/  LEA R28, P3, R19, UR6, 0x1 ;  /* 0x00000006131c7c11 */ /* 0x000fc8000f8608ff */
        /* <DEDUP_REMOVED lines=16> */
.L_x_2009:
[----:B------:R-:W-:Y:S01]  /*bba0*/  FMNMX.FTZ R19, R244, R23, !PT ;  /* 0x00000017f4137209 */ /* 0x000fe20007810000 */
[----:B------:R-:W2:Y:S01]  /*bbb0*/  SHFL.BFLY PT, R11, R24, 0x2, 0x1f ;  /* 0x0c401f00180b7f89 */ /* 0x000ea200000e0000 */
[-C--:B------:R-:W-:Y:S01]  /*bbc0*/  ISETP.GE.AND P2, PT, R10, R236.reuse, PT ;  /* 0x000000ec0a00720c */ /* 0x080fe20003f46270 */
[----:B------:R-:W-:Y:S01]  /*bbd0*/  USHF.L.U32 UR6, UR34, 0x1, URZ ;  /* 0x0000000122067899 */ /* 0x000fe2000800063f */
[----:B-1----:R-:W-:Y:S01]  /*bbe0*/  FSEL R32, R167, -INF , !P1 ;  /* 0xff800000a7207808 */ /* 0x002fe20004800000 */
[----:B------:R-:W-:Y:S01]  /*bbf0*/  STL.64 [R1+0x10], R204 ;  /* 0x000010cc01007387 */ /* 0x000fe20000100a00 */
[----:B------:R-:W-:Y:S01]  /*bc00*/  FMNMX.FTZ R19, R246, R19, !PT ;  /* 0x00000013f6137209 */ /* 0x000fe20007810000 */
[----:B------:R-:W-:Y:S01]  /*bc10*/  IMAD.WIDE.U32 R192, R12, -0x2daee0ad, RZ ;  /* 0xd2511f530cc07825 */ /* 0x000fe200078e00ff */
[----:B------:R-:W-:Y:S01]  /*bc20*/  ISETP.GE.AND P1, PT, R9, R236, PT ;  /* 0x000000ec0900720c */ /* 0x000fe20003f26270 */
[----:B------:R1:W-:Y:S01]  /*bc30*/  STL.64 [R1+0x8], R14 ;  /* 0x0000080e01007387 */ /* 0x0003e20000100a00 */
        /* <DEDUP_REMOVED lines=13> */
[----:B------:R-:W-:Y:S01]  /*bd10*/  FMNMX.FTZ R10, R170, R9, !PT ;  /* 0x00000009aa0a7209 */ /* 0x000fe20007810000 */
[----:B-1----:R-:W-:Y:S01]  /*bd20*/  IMAD.WIDE.U32 R14, R0, -0x326172a9, RZ ;  /* 0xcd9e8d57000e7825 */ /* 0x002fe200078e00ff */
[----:B------:R-:W-:Y:S01]  /*bd30*/  MOV R19, UR6 ;  /* 0x0000000600137c02 */ /* 0x000fe20008000f00 */
[----:B------:R-:W1:Y:S01]  /*bd40*/  SHFL.BFLY PT, R164, R11, 0x1, 0x1f ;  /* 0x0c201f000ba47f89 */ /* 0x000e6200000e0000 */
[----:B------:R-:W-:Y:S01]  /*bd50*/  MOV R23, UR39 ;  /* 0x0000002700177c02 */ /* 0x000fe20008000f00 */
[----:B------:R-:W-:Y:S01]  /*bd60*/  UIADD3 UR6, UR6, 0x1, URZ ;  /* 0x0000000106067890 */ /* 0x000fe2000fffe03f */
[----:B------:R-:W-:Y:S01]  /*bd70*/  LOP3.LUT R8, R15, R13, RZ, 0x3c, !PT ;  /* 0x0000000d0f087212 */ /* 0x000fe200078e3cff */
[----:B------:R-:W2:Y:S01]  /*bd80*/  SHFL.BFLY PT, R9, R10, 0x2, 0x1f ;  /* 0x0c401f000a097f89 */ /* 0x000ea200000e0000 */
[----:B------:R-:W-:-:S03]  /*bd90*/  MOV R168, 0x7054 ;  /* 0x0000705400a87802 */ /* 0x000fc60000000f00 */
[----:B------:R-:W-:Y:S01]  /*bda0*/  IMAD.WIDE.U32 R204, R8, -0x2daee0ad, RZ ;  /* 0xd2511f5308cc7825 */ /* 0x000fe200078e00ff */
[----:B------:R-:W-:Y:S02]  /*bdb0*/  LOP3.LUT R8, R193, UR37, R19, 0x96, !PT ;  /* 0x00000025c1087c12 */ /* 0x000fe4000f8e9613 */
[----:B------:R-:W-:Y:S02]  /*bdc0*/  PRMT R168, R23, R168, UR39 ;  /* 0x0000002717a87e16 */ /* 0x000fe400080000a8 */
[----:B------:R-:W-:Y:S01]  /*bdd0*/  LOP3.LUT R34, R205, UR21, R192, 0x96, !PT ;  /* 0x00000015cd227c12 */ /* 0x000fe2000f8e96c0 */
[----:B------:R-:W-:-:S04]  /*bde0*/  IMAD.WIDE.U32 R26, R8, -0x326172a9, RZ ;  /* 0xcd9e8d57081a7825 */ /* 0x000fc800078e00ff */
[----:B------:R-:W-:Y:S01]  /*bdf0*/  IMAD.WIDE.U32 R34, R34, -0x326172a9, RZ ;  /* 0xcd9e8d5722227825 */ /* 0x000fe200078e00ff */
[----:B------:R-:W-:-:S04]  /*be00*/  LOP3.LUT R8, R27, UR22, R14, 0x96, !PT ;  /* 0x000000161b087c12 */ /* 0x000fc8000f8e960e */
[----:B------:R-:W-:Y:S01]  /*be10*/  LOP3.LUT R26, R35, UR20, R26, 0x96, !PT ;  /* 0x00000014231a7c12 */ /* 0x000fe2000f8e961a */
[----:B------:R-:W-:Y:S01]  /*be20*/  IMAD.WIDE.U32 R28, R8, -0x2daee0ad, RZ ;  /* 0xd2511f53081c7825 */ /* 0x000fe200078e00ff */
[----:B-1----:R-:W-:Y:S02]  /*be30*/  FMNMX.FTZ R164, R11, R164, !PT ;  /* 0x000000a40ba47209 */ /* 0x002fe40007810000 */
[----:B--2---:R-:W-:Y:S01]  /*be40*/  FMNMX.FTZ R9, R10, R9, !PT ;  /* 0x000000090a097209 */ /* 0x004fe20007810000 */
[----:B------:R-:W-:-:S04]  /*be50*/  IMAD.WIDE.U32 R26, R26, -0x2daee0ad, RZ ;  /* 0xd2511f531a1a7825 */ /* 0x000fc800078e00ff */
[C---:B------:R-:W-:Y:S01]  /*be60*/  FMUL.FTZ R171, R164.reuse, UR38 ;  /* 0x00000026a4ab7c20 */ /* 0x040fe20008410000 */
[----:B------:R-:W-:Y:S01]  /*be70*/  FSETP.NEU.FTZ.AND P1, PT, R164, -INF , PT ;  /* 0xff800000a400780b */ /* 0x000fe20003f3d000 */
[----:B------:R-:W1:Y:S01]  /*be80*/  SHFL.BFLY PT, R8, R9, 0x1, 0x1f ;  /* 0x0c201f0009087f89 */ /* 0x000e6200000e0000 */
[----:B------:R-:W-:Y:S02]  /*be90*/  LOP3.LUT R10, R29, UR19, R204, 0x96, !PT ;  /* 0x000000131d0a7c12 */ /* 0x000fe4000f8e96cc */
[----:B------:R-:W-:Y:S02]  /*bea0*/  FSEL R171, R171, RZ, P1 ;  /* 0x000000ffabab7208 */ /* 0x000fe40000800000 */
[----:B------:R-:W-:Y:S01]  /*beb0*/  LOP3.LUT R28, R27, UR17, R28, 0x96, !PT ;  /* 0x000000111b1c7c12 */ /* 0x000fe2000f8e961c */
[----:B------:R-:W-:Y:S01]  /*bec0*/  IMAD.WIDE.U32 R24, R10, -0x326172a9, RZ ;  /* 0xcd9e8d570a187825 */ /* 0x000fe200078e00ff */
[----:B------:R-:W-:-:S03]  /*bed0*/  FSEL R177, R164, RZ, P1 ;  /* 0x000000ffa4b17208 */ /* 0x000fc60000800000 */
        /* <DEDUP_REMOVED lines=9> */
[----:B------:R-:W-:Y:S01]  /*bf70*/  FADD.FTZ R177, R200, -R177 ;  /* 0x800000b1c8b17221 */ /* 0x000fe20000010000 */
[--C-:B------:R-:W-:Y:S01]  /*bf80*/  FFMA.FTZ R192, R181, UR38, -R171.reuse ;  /* 0x00000026b5c07c23 */ /* 0x100fe200080108ab */
[--C-:B------:R-:W-:Y:S01]  /*bf90*/  FFMA.FTZ R179, R194, UR38, -R171.reuse ;  /* 0x00000026c2b37c23 */ /* 0x100fe200080108ab */
[----:B------:R-:W-:Y:S01]  /*bfa0*/  IMAD.WIDE.U32 R24, R24, -0x2daee0ad, RZ ;  /* 0xd2511f5318187825 */ /* 0x000fe200078e00ff */
[----:B------:R-:W-:Y:S01]  /*bfb0*/  LOP3.LUT R26, R11, UR13, R26, 0x96, !PT ;  /* 0x0000000d0b1a7c12 */ /* 0x000fe2000f8e961a */
[----:B------:R-:W-:Y:S02]  /*bfc0*/  MUFU.EX2 R174, R174 ;  /* 0x000000ae00ae7308 */ /* 0x000fe40000000800 */
[----:B------:R-:W-:Y:S01]  /*bfd0*/  FMUL.FTZ R177, R177, UR38 ;  /* 0x00000026b1b17c20 */ /* 0x000fe20008410000 */
[----:B-1----:R-:W-:Y:S01]  /*bfe0*/  FMNMX.FTZ R3, R9, R8, !PT ;  /* 0x0000000809037209 */ /* 0x002fe20007810000 */
[----:B------:R-:W-:Y:S01]  /*bff0*/  FFMA.FTZ R194, R196, UR38, -R171 ;  /* 0x00000026c4c27c23 */ /* 0x000fe200080108ab */
[----:B------:R-:W-:Y:S01]  /*c000*/  LOP3.LUT R4, R25, UR12, R10, 0x96, !PT ;  /* 0x0000000c19047c12 */ /* 0x000fe2000f8e960a */
[----:B------:R-:W-:Y:S01]  /*c010*/  IMAD.WIDE.U32 R26, R26, -0x326172a9, RZ ;  /* 0xcd9e8d571a1a7825 */ /* 0x000fe200078e00ff */
[----:B------:R-:W-:-:S03]  /*c020*/  FSETP.NEU.FTZ.AND P0, PT, R3, -INF , PT ;  /* 0xff8000000300780b */ /* 0x000fc60003f1d000 */
[C---:B------:R-:W-:Y:S01]  /*c030*/  FMUL.FTZ R169, R3.reuse, UR38 ;  /* 0x0000002603a97c20 */ /* 0x040fe20008410000 */
[----:B------:R-:W-:Y:S01]  /*c040*/  MUFU.EX2 R167, R167 ;  /* 0x000000a700a77308 */ /* 0x000fe20000000800 */
[----:B------:R-:W-:Y:S01]  /*c050*/  IMAD.WIDE.U32 R30, R4, -0x326172a9, RZ ;  /* 0xcd9e8d57041e7825 */ /* 0x000fe200078e00ff */
[----:B------:R-:W-:-:S03]  /*c060*/  FSEL R9, R3, RZ, P0 ;  /* 0x000000ff03097208 */ /* 0x000fc60000000000 */
[--C-:B------:R-:W-:Y:S01]  /*c070*/  FFMA.FTZ R181, R21, UR38, -R171.reuse ;  /* 0x0000002615b57c23 */ /* 0x100fe200080108ab */
[----:B------:R-:W-:Y:S01]  /*c080*/  FSEL R169, R169, RZ, P0 ;  /* 0x000000ffa9a97208 */ /* 0x000fe20000000000 */
[----:B------:R-:W-:Y:S01]  /*c090*/  FFMA.FTZ R189, R250, UR38, -R171 ;  /* 0x00000026fabd7c23 */ /* 0x000fe200080108ab */
[----:B------:R-:W-:Y:S01]  /*c0a0*/  SHF.R.U32.HI R8, RZ, 0x10, R30 ;  /* 0x00000010ff087819 */ /* 0x000fe2000001161e */
[----:B------:R-:W-:Y:S01]  /*c0b0*/  FADD.FTZ R2, R2, -R9 ;  /* 0x8000000902027221 */ /* 0x000fe20000010000 */
[----:B------:R-:W-:Y:S01]  /*c0c0*/  LOP3.LUT R10, R30, 0xffff, RZ, 0xc0, !PT ;  /* 0x0000ffff1e0a7812 */ /* 0x000fe200078ec0ff */
[--C-:B------:R-:W-:Y:S01]  /*c0d0*/  FFMA.FTZ R166, R6, UR38, -R169.reuse ;  /* 0x0000002606a67c23 */ /* 0x100fe200080108a9 */
[--C-:B------:R-:W-:Y:S01]  /*c0e0*/  FFMA.FTZ R165, R7, UR38, -R169.reuse ;  /* 0x0000002607a57c23 */ /* 0x100fe200080108a9 */
[--C-:B------:R-:W-:Y:S01]  /*c0f0*/  FFMA.FTZ R172, R16, UR38, -R169.reuse ;  /* 0x0000002610ac7c23 */ /* 0x100fe200080108a9 */
[--C-:B------:R-:W-:Y:S01]  /*c100*/  FFMA.FTZ R175, R18, UR38, -R169.reuse ;  /* 0x0000002612af7c23 */ /* 0x100fe200080108a9 */
[----:B------:R-:W-:Y:S01]  /*c110*/  LOP3.LUT R4, R31, UR23, R26, 0x96, !PT ;  /* 0x000000171f047c12 */ /* 0x000fe2000f8e961a */
[----:B------:R-:W-:Y:S01]  /*c120*/  MUFU.EX2 R176, R176 ;  /* 0x000000b000b07308 */ /* 0x000fe20000000800 */
[----:B------:R-:W-:Y:S01]  /*c130*/  SHF.R.U32.HI R11, RZ, 0x18, R30 ;  /* 0x00000018ff0b7819 */ /* 0x000fe2000001161e */
[----:B------:R-:W-:Y:S01]  /*c140*/  FMUL.FTZ R2, R2, UR38 ;  /* 0x0000002602027c20 */ /* 0x000fe20008410000 */
[----:B------:R-:W-:Y:S01]  /*c150*/  LOP3.LUT R8, R8, 0xff, RZ, 0xc0, !PT ;  /* 0x000000ff08087812 */ /* 0x000fe200078ec0ff */
[--C-:B------:R-:W-:Y:S01]  /*c160*/  FFMA.FTZ R183, R198, UR38, -R169.reuse ;  /* 0x00000026c6b77c23 */ /* 0x100fe200080108a9 */
[----:B------:R-:W-:Y:S01]  /*c170*/  LOP3.LUT R17, R30, 0xff, RZ, 0xc0, !PT ;  /* 0x000000ff1e117812 */ /* 0x000fe200078ec0ff */
[--C-:B------:R-:W-:Y:S01]  /*c180*/  FFMA.FTZ R196, R22, UR38, -R169.reuse ;  /* 0x0000002616c47c23 */ /* 0x100fe200080108a9 */
[----:B------:R-:W-:Y:S01]  /*c190*/  SHF.R.U32.HI R10, RZ, 0x8, R10 ;  /* 0x00000008ff0a7819 */ /* 0x000fe2000001160a */
[----:B------:R-:W-:Y:S01]  /*c1a0*/  MUFU.EX2 R166, R166 ;  /* 0x000000a600a67308 */ /* 0x000fe20000000800 */
[----:B------:R-:W-:Y:S01]  /*c1b0*/  LOP3.LUT R6, R4, 0xffff, RZ, 0xc0, !PT ;  /* 0x0000ffff04067812 */ /* 0x000fe200078ec0ff */
[--C-:B------:R-:W-:Y:S01]  /*c1c0*/  FFMA.FTZ R198, R20, UR38, -R169.reuse ;  /* 0x0000002614c67c23 */ /* 0x100fe200080108a9 */
[----:B------:R-:W-:Y:S01]  /*c1d0*/  SHF.R.U32.HI R19, RZ, 0x10, R4 ;  /* 0x00000010ff137819 */ /* 0x000fe20000011604 */
[----:B------:R-:W-:Y:S01]  /*c1e0*/  LDSM.16.MT88.4 R20, [R224+0x18800] ;  /* 0x01880000e014783b */ /* 0x000fe20000004200 */
[----:B------:R-:W-:Y:S01]  /*c1f0*/  LOP3.LUT R5, R4, 0xff, RZ, 0xc0, !PT ;  /* 0x000000ff04057812 */ /* 0x000fe200078ec0ff */
[----:B------:R-:W-:Y:S01]  /*c200*/  FFMA.FTZ R185, R185, UR38, -R169 ;  /* 0x00000026b9b97c23 */ /* 0x000fe200080108a9 */
[----:B------:R-:W-:Y:S01]  /*c210*/  PRMT R7, R8, 0x5410, R11 ;  /* 0x0000541008077816 */ /* 0x000fe2000000000b */
[----:B------:R-:W1:Y:S01]  /*c220*/  MUFU.EX2 R165, R165 ;  /* 0x000000a500a57308 */ /* 0x000e620000000800 */
[----:B------:R-:W-:Y:S01]  /*c230*/  PRMT R17, R17, 0x5410, R10 ;  /* 0x0000541011117816 */ /* 0x000fe2000000000a */
[----:B------:R-:W-:Y:S01]  /*c240*/  FFMA.FTZ R191, R202, UR38, -R169 ;  /* 0x00000026cabf7c23 */ /* 0x000fe200080108a9 */
[----:B------:R-:W-:Y:S01]  /*c250*/  SHF.R.U32.HI R6, RZ, 0x8, R6 ;  /* 0x00000008ff067819 */ /* 0x000fe20000011606 */
[----:B------:R-:W2:Y:S01]  /*c260*/  LDSM.16.MT88.4 R8, [R224+0x18000] ;  /* 0x01800000e008783b */ /* 0x000ea20000004200 */
[----:B------:R-:W-:Y:S01]  /*c270*/  SHF.R.U32.HI R4, RZ, 0x18, R4 ;  /* 0x00000018ff047819 */ /* 0x000fe20000011604 */
[----:B------:R-:W-:Y:S01]  /*c280*/  FFMA.FTZ R200, R248, UR38, -R171 ;  /* 0x00000026f8c87c23 */ /* 0x000fe200080108ab */
[----:B------:R-:W-:Y:S01]  /*c290*/  LOP3.LUT R19, R19, 0xff, RZ, 0xc0, !PT ;  /* 0x000000ff13137812 */ /* 0x000fe200078ec0ff */
[----:B------:R-:W-:Y:S01]  /*c2a0*/  MUFU.EX2 R172, R172 ;  /* 0x000000ac00ac7308 */ /* 0x000fe20000000800 */
[----:B------:R-:W-:Y:S01]  /*c2b0*/  PRMT R5, R5, 0x5410, R6 ;  /* 0x0000541005057816 */ /* 0x000fe20000000006 */
[----:B------:R-:W-:Y:S01]  /*c2c0*/  FFMA.FTZ R202, R244, UR38, -R169 ;  /* 0x00000026f4ca7c23 */ /* 0x000fe200080108a9 */
[----:B------:R-:W-:Y:S01]  /*c2d0*/  PRMT R19, R19, 0x5410, R4 ;  /* 0x0000541013137816 */ /* 0x000fe20000000004 */
[--C-:B------:R-:W-:Y:S01]  /*c2e0*/  FFMA.FTZ R187, R187, UR38, -R171.reuse ;  /* 0x00000026bbbb7c23 */ /* 0x100fe200080108ab */
[--C-:B------:R-:W-:Y:S01]  /*c2f0*/  HSET2.LE.AND R7, R7, R168.reuse, PT ;  /* 0x000000a807077233 */ /* 0x100fe20003803000 */
[----:B------:R-:W-:Y:S01]  /*c300*/  FFMA.FTZ R248, R252, UR38, -R171 ;  /* 0x00000026fcf87c23 */ /* 0x000fe200080108ab */
[----:B------:R-:W-:Y:S01]  /*c310*/  HSET2.LE.AND R6, R17, R168, PT ;  /* 0x000000a811067233 */ /* 0x000fe20003803000 */
[----:B------:R-:W3:Y:S01]  /*c320*/  MUFU.EX2 R175, R175 ;  /* 0x000000af00af7308 */ /* 0x000ee20000000800 */
[----:B-1----:R-:W-:Y:S01]  /*c330*/  F2FP.BF16.F32.PACK_AB R4, R165, R166 ;  /* 0x000000a6a504723e */ /* 0x002fe200000010ff */
[----:B------:R-:W-:Y:S01]  /*c340*/  FFMA.FTZ R244, R246, UR38, -R169 ;  /* 0x00000026f6f47c23 */ /* 0x000fe200080108a9 */
[----:B------:R-:W-:-:S02]  /*c350*/  F2FP.BF16.F32.PACK_AB R17, R167, R174 ;  /* 0x000000aea711723e */ /* 0x000fc400000010ff */
[----:B------:R-:W-:Y:S02]  /*c360*/  LOP3.LUT R7, R7, R4, RZ, 0xc0, !PT ;  /* 0x0000000407077212 */ /* 0x000fe400078ec0ff */
[----:B------:R-:W-:Y:S01]  /*c370*/  LOP3.LUT R6, R6, R17, RZ, 0xc0, !PT ;  /* 0x0000001106067212 */ /* 0x000fe200078ec0ff */
[----:B------:R-:W1:Y:S01]  /*c380*/  MUFU.EX2 R177, R177 ;  /* 0x000000b100b17308 */ /* 0x000e620000000800 */
[--C-:B------:R-:W-:Y:S02]  /*c390*/  HSET2.LE.AND R4, R5, R168.reuse, PT ;  /* 0x000000a805047233 */ /* 0x100fe40003803000 */
[----:B------:R-:W-:Y:S02]  /*c3a0*/  HSET2.LE.AND R5, R19, R168, PT ;  /* 0x000000a813057233 */ /* 0x000fe40003803000 */
[----:B------:R-:W-:Y:S02]  /*c3b0*/  F2FP.BF16.F32.PACK_AB R17, R173, R176 ;  /* 0x000000b0ad11723e */ /* 0x000fe400000010ff */
[----:B------:R-:W-:Y:S01]  /*c3c0*/  LOP3.LUT R26, R27, UR30, R28, 0x96, !PT ;  /* 0x0000001e1b1a7c12 */ /* 0x000fe2000f8e961c */
[----:B------:R-:W4:Y:S01]  /*c3d0*/  MUFU.EX2 R2, R2 ;  /* 0x0000000200027308 */ /* 0x000f220000000800 */
[----:B---3--:R-:W-:-:S02]  /*c3e0*/  F2FP.BF16.F32.PACK_AB R16, R175, R172 ;  /* 0x000000acaf10723e */ /* 0x008fc400000010ff */
[----:B------:R-:W-:Y:S01]  /*c3f0*/  LOP3.LUT R4, R4, R17, RZ, 0xc0, !PT ;  /* 0x0000001104047212 */ /* 0x000fe200078ec0ff */
[----:B------:R-:W-:Y:S01]  /*c400*/  IMAD.WIDE.U32 R26, R26, -0x2daee0ad, RZ ;  /* 0xd2511f531a1a7825 */ /* 0x000fe200078e00ff */
        /* <DEDUP_REMOVED lines=141> */
[----:B------:R-:W-:Y:S01]  /*cce0*/  HMMA.16816.F32.BF16 R48, R4, R18, R48 ;  /* 0x000000120430723c */ /* 0x000fe20000041830 */
[----:B------:R-:W2:Y:S01]  /*ccf0*/  LDSM.16.MT88.4 R16, [R220+0x1a000] ;  /* 0x01a00000dc10783b */ /* 0x000ea20000004200 */
[-C--:B------:R-:W-:Y:S01]  /*cd00*/  FMUL.FTZ R126, R126, R2.reuse ;  /* 0x000000027e7e7220 */ /* 0x080fe20000410000 */
[-C--:B------:R-:W-:Y:S01]  /*cd10*/  FMUL.FTZ R127, R127, R2.reuse ;  /* 0x000000027f7f7220 */ /* 0x080fe20000410000 */
[-C--:B------:R-:W-:Y:S01]  /*cd20*/  FMUL.FTZ R128, R128, R177.reuse ;  /* 0x000000b180807220 */ /* 0x080fe20000410000 */
[----:B------:R-:W-:Y:S01]  /*cd30*/  FMUL.FTZ R129, R129, R177 ;  /* 0x000000b181817220 */ /* 0x000fe20000410000 */
[-C--:B------:R-:W-:Y:S01]  /*cd40*/  FMUL.FTZ R130, R130, R2.reuse ;  /* 0x0000000282827220 */ /* 0x080fe20000410000 */
[----:B------:R-:W-:Y:S01]  /*cd50*/  FMUL.FTZ R131, R131, R2 ;  /* 0x0000000283837220 */ /* 0x000fe20000410000 */
[----:B------:R-:W-:Y:S01]  /*cd60*/  SHF.R.U32.HI R25, RZ, 0x10, R26 ;  /* 0x00000010ff197819 */ /* 0x000fe2000001161a */
[----:B------:R-:W-:Y:S01]  /*cd70*/  MUFU.EX2 R181, R181 ;  /* 0x000000b500b57308 */ /* 0x000fe20000000800 */
[----:B------:R-:W-:-:S02]  /*cd80*/  LOP3.LUT R24, R27, UR31, R24, 0x96, !PT ;  /* 0x0000001f1b187c12 */ /* 0x000fc4000f8e9618 */
[----:B------:R-:W-:Y:S02]  /*cd90*/  LOP3.LUT R25, R25, 0xff, RZ, 0xc0, !PT ;  /* 0x000000ff19197812 */ /* 0x000fe400078ec0ff */
[----:B------:R-:W-:-:S03]  /*cda0*/  LOP3.LUT R29, R24, 0xff, RZ, 0xc0, !PT ;  /* 0x000000ff181d7812 */ /* 0x000fc600078ec0ff */
[----:B------:R-:W-:Y:S01]  /*cdb0*/  MUFU.EX2 R196, R196 ;  /* 0x000000c400c47308 */ /* 0x000fe20000000800 */
[C---:B-1----:R-:W-:Y:S06]  /*cdc0*/  HMMA.16816.F32.BF16 R52, R4.reuse, R8, R52 ;  /* 0x000000080434723c */ /* 0x042fec0000041834 */
[C---:B------:R-:W-:Y:S01]  /*cdd0*/  HMMA.16816.F32.BF16 R56, R4.reuse, R10, R56 ;  /* 0x0000000a0438723c */ /* 0x040fe20000041838 */
[----:B------:R-:W1:Y:S01]  /*cde0*/  LDSM.16.MT88.4 R8, [R224+0x1c000] ;  /* 0x01c00000e008783b */ /* 0x000e620000004200 */
[----:B------:R-:W-:Y:S08]  /*cdf0*/  MUFU.EX2 R183, R183 ;  /* 0x000000b700b77308 */ /* 0x000ff00000000800 */
[----:B------:R-:W-:Y:S01]  /*ce00*/  MUFU.EX2 R192, R192 ;  /* 0x000000c000c07308 */ /* 0x000fe20000000800 */
[C---:B--2---:R-:W-:Y:S07]  /*ce10*/  HMMA.16816.F32.BF16 R60, R4.reuse, R16, R60 ;  /* 0x00000010043c723c */ /* 0x044fee000004183c */
[----:B------:R-:W-:Y:S01]  /*ce20*/  MUFU.EX2 R179, R179 ;  /* 0x000000b300b37308 */ /* 0x000fe20000000800 */
[C---:B------:R-:W-:Y:S01]  /*ce30*/  HMMA.16816.F32.BF16 R64, R4.reuse, R18, R64 ;  /* 0x000000120440723c */ /* 0x040fe20000041840 */
[----:B------:R-:W2:Y:S06]  /*ce40*/  LDSM.16.MT88.4 R16, [R222+0x1c000] ;  /* 0x01c00000de10783b */ /* 0x000eac0000004200 */
[----:B------:R-:W-:Y:S08]  /*ce50*/  MUFU.EX2 R198, R198 ;  /* 0x000000c600c67308 */ /* 0x000ff00000000800 */
[----:B------:R-:W3:Y:S01]  /*ce60*/  MUFU.EX2 R185, R185 ;  /* 0x000000b900b97308 */ /* 0x000ee20000000800 */
[C---:B-1----:R-:W-:Y:S07]  /*ce70*/  HMMA.16816.F32.BF16 R68, R4.reuse, R8, R68 ;  /* 0x000000080444723c */ /* 0x042fee0000041844 */
[----:B------:R-:W-:Y:S01]  /*ce80*/  MUFU.EX2 R189, R189 ;  /* 0x000000bd00bd7308 */ /* 0x000fe20000000800 */
[C---:B------:R-:W-:Y:S01]  /*ce90*/  HMMA.16816.F32.BF16 R72, R4.reuse, R10, R72 ;  /* 0x0000000a0448723c */ /* 0x040fe20000041848 */
[----:B------:R-:W1:Y:S06]  /*cea0*/  LDSM.16.MT88.4 R8, [R221+0x1c000] ;  /* 0x01c00000dd08783b */ /* 0x000e6c0000004200 */
[----:B------:R-:W4:Y:S08]  /*ceb0*/  MUFU.EX2 R200, R200 ;  /* 0x000000c800c87308 */ /* 0x000f300000000800 */
[----:B------:R-:W-:Y:S01]  /*cec0*/  MUFU.EX2 R187, R187 ;  /* 0x000000bb00bb7308 */ /* 0x000fe20000000800 */
[C---:B--2---:R-:W-:Y:S07]  /*ced0*/  HMMA.16816.F32.BF16 R76, R4.reuse, R16, R76 ;  /* 0x00000010044c723c */ /* 0x044fee000004184c */
[----:B------:R-:W-:Y:S01]  /*cee0*/  MUFU.EX2 R248, R248 ;  /* 0x000000f800f87308 */ /* 0x000fe20000000800 */
[C---:B------:R-:W-:Y:S01]  /*cef0*/  HMMA.16816.F32.BF16 R80, R4.reuse, R18, R80 ;  /* 0x000000120450723c */ /* 0x040fe20000041850 */
[----:B------:R-:W2:Y:S06]  /*cf00*/  LDSM.16.MT88.4 R16, [R220+0x1c000] ;  /* 0x01c00000dc10783b */ /* 0x000eac0000004200 */
[----:B------:R-:W-:Y:S08]  /*cf10*/  MUFU.EX2 R191, R191 ;  /* 0x000000bf00bf7308 */ /* 0x000ff00000000800 */
[----:B------:R-:W4:Y:S01]  /*cf20*/  MUFU.EX2 R202, R202 ;  /* 0x000000ca00ca7308 */ /* 0x000f220000000800 */
        /* <DEDUP_REMOVED lines=15> */
[----:B------:R-:W-:-:S02]  /*d020*/  SHF.R.U32.HI R8, RZ, 0x18, R26 ;  /* 0x00000018ff087819 */ /* 0x000fc4000001161a */
[----:B------:R-:W-:Y:S02]  /*d030*/  SHF.R.U32.HI R9, RZ, 0x18, R24 ;  /* 0x00000018ff097819 */ /* 0x000fe40000011618 */
[----:B------:R-:W-:Y:S02]  /*d040*/  PRMT R25, R25, 0x5410, R8 ;  /* 0x0000541019197816 */ /* 0x000fe40000000008 */
[C---:B------:R-:W-:Y:S02]  /*d050*/  LOP3.LUT R10, R26.reuse, 0xffff, RZ, 0xc0, !PT ;  /* 0x0000ffff1a0a7812 */ /* 0x040fe400078ec0ff */
[----:B------:R-:W-:Y:S02]  /*d060*/  LOP3.LUT R27, R26, 0xff, RZ, 0xc0, !PT ;  /* 0x000000ff1a1b7812 */ /* 0x000fe400078ec0ff */
[----:B------:R-:W-:Y:S02]  /*d070*/  SHF.R.U32.HI R10, RZ, 0x8, R10 ;  /* 0x00000008ff0a7819 */ /* 0x000fe4000001160a */
[----:B------:R-:W-:-:S02]  /*d080*/  LOP3.LUT R8, R24, 0xffff, RZ, 0xc0, !PT ;  /* 0x0000ffff18087812 */ /* 0x000fc400078ec0ff */
[----:B------:R-:W-:Y:S01]  /*d090*/  PRMT R27, R27, 0x5410, R10 ;  /* 0x000054101b1b7816 */ /* 0x000fe2000000000a */
[C---:B--2---:R-:W-:Y:S01]  /*d0a0*/  HMMA.16816.F32.BF16 R124, R4.reuse, R16, R124 ;  /* 0x00000010047c723c */ /* 0x044fe2000004187c */
[----:B------:R-:W-:Y:S02]  /*d0b0*/  SHF.R.U32.HI R8, RZ, 0x8, R8 ;  /* 0x00000008ff087819 */ /* 0x000fe40000011608 */
[----:B------:R-:W-:Y:S02]  /*d0c0*/  SHF.R.U32.HI R10, RZ, 0x10, R24 ;  /* 0x00000010ff0a7819 */ /* 0x000fe40000011618 */
[----:B------:R-:W-:Y:S01]  /*d0d0*/  PRMT R29, R29, 0x5410, R8 ;  /* 0x000054101d1d7816 */ /* 0x000fe20000000008 */
[----:B------:R-:W-:Y:S01]  /*d0e0*/  HMMA.16816.F32.BF16 R128, R4, R18, R128 ;  /* 0x000000120480723c */ /* 0x000fe20000041880 */
[----:B------:R-:W1:Y:S01]  /*d0f0*/  LDSM.16.MT88.4 R16, [R222+0x18800] ;  /* 0x01880000de10783b */ /* 0x000e620000004200 */
[----:B------:R-:W-:Y:S02]  /*d100*/  LOP3.LUT R8, R10, 0xff, RZ, 0xc0, !PT ;  /* 0x000000ff0a087812 */ /* 0x000fe400078ec0ff */
[----:B---3--:R-:W-:-:S03]  /*d110*/  F2FP.BF16.F32.PACK_AB R24, R185, R198 ;  /* 0x000000c6b918723e */ /* 0x008fc600000010ff */
[--C-:B------:R-:W-:Y:S02]  /*d120*/  HSET2.LE.AND R6, R27, R168.reuse, PT ;  /* 0x000000a81b067233 */ /* 0x100fe40003803000 */
[----:B------:R-:W-:Y:S02]  /*d130*/  F2FP.BF16.F32.PACK_AB R7, R181, R194 ;  /* 0x000000c2b507723e */ /* 0x000fe400000010ff */
[----:B------:R-:W-:Y:S02]  /*d140*/  PRMT R5, R8, 0x5410, R9 ;  /* 0x0000541008057816 */ /* 0x000fe40000000009 */
[----:B------:R-:W2:Y:S01]  /*d150*/  LDSM.16.MT88.4 R8, [R221+0x18800] ;  /* 0x01880000dd08783b */ /* 0x000ea20000004200 */
[----:B------:R-:W-:Y:S02]  /*d160*/  LOP3.LUT R6, R6, R7, RZ, 0xc0, !PT ;  /* 0x0000000706067212 */ /* 0x000fe400078ec0ff */
[----:B------:R-:W-:Y:S02]  /*d170*/  HSET2.LE.AND R7, R25, R168, PT ;  /* 0x000000a819077233 */ /* 0x000fe40003803000 */
[----:B------:R-:W-:-:S02]  /*d180*/  F2FP.BF16.F32.PACK_AB R4, R183, R196 ;  /* 0x000000c4b704723e */ /* 0x000fc400000010ff */
[--C-:B------:R-:W-:Y:S02]  /*d190*/  HSET2.LE.AND R5, R5, R168.reuse, PT ;  /* 0x000000a805057233 */ /* 0x100fe40003803000 */
[----:B------:R-:W-:Y:S02]  /*d1a0*/  LOP3.LUT R7, R7, R4, RZ, 0xc0, !PT ;  /* 0x0000000407077212 */ /* 0x000fe400078ec0ff */
[----:B------:R-:W-:Y:S02]  /*d1b0*/  HSET2.LE.AND R4, R29, R168, PT ;  /* 0x000000a81d047233 */ /* 0x000fe40003803000 */
[----:B------:R-:W-:Y:S01]  /*d1c0*/  F2FP.BF16.F32.PACK_AB R25, R179, R192 ;  /* 0x000000c0b319723e */ /* 0x000fe200000010ff */
[----:B------:R-:W-:Y:S01]  /*d1d0*/  LDSM.16.MT88.4 R28, [R220+0x18800] ;  /* 0x01880000dc1c783b */ /* 0x000fe20000004200 */
[----:B------:R-:W-:Y:S02]  /*d1e0*/  LOP3.LUT R5, R5, R24, RZ, 0xc0, !PT ;  /* 0x0000001805057212 */ /* 0x000fe400078ec0ff */
[----:B------:R-:W-:-:S02]  /*d1f0*/  LOP3.LUT R4, R4, R25, RZ, 0xc0, !PT ;  /* 0x0000001904047212 */ /* 0x000fc400078ec0ff */
        /* <DEDUP_REMOVED lines=28> */
[----:B------:R-:W-:Y:S01]  /*d3c0*/  HMMA.16816.F32.BF16 R88, R4, R18, R88 ;  /* 0x000000120458723c */ /* 0x000fe20000041858 */
[----:B------:R-:W-:-:S04]  /*d3d0*/  MOV R17, UR6 ;  /* 0x0000000600117c02 */ /* 0x000fc80008000f00 */
[----:B------:R-:W-:Y:S01]  /*d3e0*/  LOP3.LUT R193, R193, UR37, R17, 0x96, !PT ;  /* 0x00000025c1c17c12 */ /* 0x000fe2000f8e9611 */
[----:B--2---:R-:W-:Y:S01]  /*d3f0*/  HMMA.16816.F32.BF16 R92, R4, R8, R92 ;  /* 0x00000008045c723c */ /* 0x004fe2000004185c */
[----:B------:R-:W1:Y:S03]  /*d400*/  LDSM.16.MT88.4 R16, [R222+0x1e800] ;  /* 0x01e80000de10783b */ /* 0x000e660000004200 */
[----:B------:R-:W-:-:S04]  /*d410*/  IMAD.WIDE.U32 R24, R193, -0x326172a9, RZ ;  /* 0xcd9e8d57c1187825 */ /* 0x000fc800078e00ff */
[----:B------:R-:W-:Y:S01]  /*d420*/  FFMA.FTZ R193, R32, UR38, -R169 ;  /* 0x0000002620c17c23 */ /* 0x000fe200080108a9 */
[C---:B------:R-:W-:Y:S01]  /*d430*/  HMMA.16816.F32.BF16 R96, R4.reuse, R10, R96 ;  /* 0x0000000a0460723c */ /* 0x040fe20000041860 */
[----:B------:R-:W2:Y:S01]  /*d440*/  LDSM.16.MT88.4 R8, [R221+0x1e800] ;  /* 0x01e80000dd08783b */ /* 0x000ea20000004200 */
[----:B------:R-:W-:Y:S02]  /*d450*/  LOP3.LUT R28, R25, UR22, R14, 0x96, !PT ;  /* 0x00000016191c7c12 */ /* 0x000fe4000f8e960e */
[----:B------:R-:W-:Y:S02]  /*d460*/  LOP3.LUT R24, R35, UR20, R24, 0x96, !PT ;  /* 0x0000001423187c12 */ /* 0x000fe4000f8e9618 */
[----:B------:R-:W-:Y:S01]  /*d470*/  HMMA.16816.F32.BF16 R80, R4, R26, R80 ;  /* 0x0000001a0450723c */ /* 0x000fe20000041850 */
[----:B------:R-:W4:Y:S01]  /*d480*/  MUFU.EX2 R193, R193 ;  /* 0x000000c100c17308 */ /* 0x000f220000000800 */
[----:B------:R-:W-:-:S04]  /*d490*/  IMAD.WIDE.U32 R28, R28, -0x2daee0ad, RZ ;  /* 0xd2511f531c1c7825 */ /* 0x000fc800078e00ff */
[----:B------:R-:W-:Y:S01]  /*d4a0*/  IMAD.WIDE.U32 R24, R24, -0x2daee0ad, RZ ;  /* 0xd2511f5318187825 */ /* 0x000fe200078e00ff */
[----:B------:R-:W-:Y:S01]  /*d4b0*/  LOP3.LUT R26, R29, UR19, R204, 0x96, !PT ;  /* 0x000000131d1a7c12 */ /* 0x000fe2000f8e96cc */
[C---:B------:R-:W-:Y:S03]  /*d4c0*/  HMMA.16816.F32.BF16 R132, R4.reuse, R30, R132 ;  /* 0x0000001e0484723c */ /* 0x040fe60000041884 */
[----:B------:R-:W-:Y:S01]  /*d4d0*/  LOP3.LUT R25, R25, UR17, R28, 0x96, !PT ;  /* 0x0000001119197c12 */ /* 0x000fe2000f8e961c */
[----:B------:R-:W-:Y:S01]  /*d4e0*/  IMAD.WIDE.U32 R26, R26, -0x326172a9, RZ ;  /* 0xcd9e8d571a1a7825 */ /* 0x000fe200078e00ff */
[----:B------:R-:W-:Y:S01]  /*d4f0*/  LDSM.16.MT88.4 R28, [R221+0x19000] ;  /* 0x01900000dd1c783b */ /* 0x000fe20000004200 */
[----:B---3--:R-:W-:Y:S02]  /*d500*/  HMMA.16816.F32.BF16 R100, R4, R20, R100 ;  /* 0x000000140464723c */ /* 0x008fe40000041864 */
[----:B------:R-:W-:Y:S01]  /*d510*/  IMAD.WIDE.U32 R14, R25, -0x326172a9, RZ ;  /* 0xcd9e8d57190e7825 */ /* 0x000fe200078e00ff */
[----:B------:R-:W-:-:S03]  /*d520*/  LOP3.LUT R34, R27, UR18, R34, 0x96, !PT ;  /* 0x000000121b227c12 */ /* 0x000fc6000f8e9622 */
[----:B------:R-:W-:Y:S01]  /*d530*/  HMMA.16816.F32.BF16 R104, R4, R22, R104 ;  /* 0x000000160468723c */ /* 0x000fe20000041868 */
[----:B------:R-:W-:Y:S01]  /*d540*/  LOP3.LUT R250, R15, UR16, R26, 0x96, !PT ;  /* 0x000000100ffa7c12 */ /* 0x000fe2000f8e961a */
[----:B------:R-:W3:Y:S01]  /*d550*/  LDSM.16.MT88.4 R20, [R220+0x1e800] ;  /* 0x01e80000dc14783b */ /* 0x000ee20000004200 */
[----:B------:R-:W-:-:S04]  /*d560*/  IMAD.WIDE.U32 R34, R34, -0x2daee0ad, RZ ;  /* 0xd2511f5322227825 */ /* 0x000fc800078e00ff */
[----:B------:R-:W-:Y:S01]  /*d570*/  IMAD.WIDE.U32 R250, R250, -0x2daee0ad, RZ ;  /* 0xd2511f53fafa7825 */ /* 0x000fe200078e00ff */
[----:B------:R-:W-:Y:S01]  /*d580*/  LOP3.LUT R25, R35, UR13, R24, 0x96, !PT ;  /* 0x0000000d23197c12 */ /* 0x000fe2000f8e9618 */
[C---:B-1----:R-:W-:Y:S03]  /*d590*/  HMMA.16816.F32.BF16 R108, R4.reuse, R16, R108 ;  /* 0x00000010046c723c */ /* 0x042fe6000004186c */
[----:B------:R-:W-:Y:S01]  /*d5a0*/  LOP3.LUT R24, R251, UR12, R34, 0x96, !PT ;  /* 0x0000000cfb187c12 */ /* 0x000fe2000f8e9622 */
[----:B------:R-:W-:Y:S01]  /*d5b0*/  IMAD.WIDE.U32 R204, R25, -0x326172a9, RZ ;  /* 0xcd9e8d5719cc7825 */ /* 0x000fe200078e00ff */
[----:B------:R-:W1:Y:S01]  /*d5c0*/  LDSM.16.MT88.4 R32, [R222+0x19000] ;  /* 0x01900000de20783b */ /* 0x000e620000004200 */
[----:B--2---:R-:W-:Y:S02]  /*d5d0*/  HMMA.16816.F32.BF16 R116, R4, R8, R116 ;  /* 0x000000080474723c */ /* 0x004fe40000041874 */
[----:B------:R-:W-:-:S04]  /*d5e0*/  IMAD.WIDE.U32 R24, R24, -0x326172a9, RZ ;  /* 0xcd9e8d5718187825 */ /* 0x000fc800078e00ff */
[C---:B------:R-:W-:Y:S01]  /*d5f0*/  HMMA.16816.F32.BF16 R120, R4.reuse, R10, R120 ;  /* 0x0000000a0478723c */ /* 0x040fe20000041878 */
[--C-:B------:R-:W-:Y:S02]  /*d600*/  SHF.R.U32.HI R17, RZ, 0x10, R24.reuse ;  /* 0x00000010ff117819 */ /* 0x100fe40000011618 */
[C---:B------:R-:W-:Y:S02]  /*d610*/  LOP3.LUT R16, R24.reuse, 0xffff, RZ, 0xc0, !PT ;  /* 0x0000ffff18107812 */ /* 0x040fe400078ec0ff */
[----:B------:R-:W-:Y:S01]  /*d620*/  LOP3.LUT R9, R24, 0xff, RZ, 0xc0, !PT ;  /* 0x000000ff18097812 */ /* 0x000fe200078ec0ff */
[----:B------:R-:W-:Y:S01]  /*d630*/  HMMA.16816.F32.BF16 R112, R4, R18, R112 ;  /* 0x000000120470723c */ /* 0x000fe20000041870 */
[----:B------:R-:W-:Y:S02]  /*d640*/  SHF.R.U32.HI R24, RZ, 0x18, R24 ;  /* 0x00000018ff187819 */ /* 0x000fe40000011618 */
[----:B------:R-:W-:Y:S02]  /*d650*/  LOP3.LUT R11, R17, 0xff, RZ, 0xc0, !PT ;  /* 0x000000ff110b7812 */ /* 0x000fe400078ec0ff */
[----:B------:R-:W-:-:S02]  /*d660*/  LOP3.LUT R8, R25, UR23, R204, 0x96, !PT ;  /* 0x0000001719087c12 */ /* 0x000fc4000f8e96cc */
[----:B------:R-:W-:Y:S02]  /*d670*/  SHF.R.U32.HI R10, RZ, 0x8, R16 ;  /* 0x00000008ff0a7819 */ /* 0x000fe40000011610 */
[----:B------:R-:W-:Y:S01]  /*d680*/  PRMT R11, R11, 0x5410, R24 ;  /* 0x000054100b0b7816 */ /* 0x000fe20000000018 */
[----:B------:R-:W2:Y:S01]  /*d690*/  LDSM.16.MT88.4 R16, [R224+0x19000] ;  /* 0x01900000e010783b */ /* 0x000ea20000004200 */
[C---:B------:R-:W-:Y:S02]  /*d6a0*/  LOP3.LUT R24, R8.reuse, 0xffff, RZ, 0xc0, !PT ;  /* 0x0000ffff08187812 */ /* 0x040fe400078ec0ff */
[----:B------:R-:W-:Y:S02]  /*d6b0*/  SHF.R.U32.HI R26, RZ, 0x10, R8 ;  /* 0x00000010ff1a7819 */ /* 0x000fe40000011608 */
[----:B------:R-:W-:Y:S01]  /*d6c0*/  PRMT R9, R9, 0x5410, R10 ;  /* 0x0000541009097816 */ /* 0x000fe2000000000a */
[----:B---3--:R-:W-:Y:S01]  /*d6d0*/  HMMA.16816.F32.BF16 R124, R4, R20, R124 ;  /* 0x00000014047c723c */ /* 0x008fe2000004187c */
[----:B------:R-:W-:-:S02]  /*d6e0*/  LOP3.LUT R10, R8, 0xff, RZ, 0xc0, !PT ;  /* 0x000000ff080a7812 */ /* 0x000fc400078ec0ff */
[----:B------:R-:W-:Y:S02]  /*d6f0*/  SHF.R.U32.HI R25, RZ, 0x18, R8 ;  /* 0x00000018ff197819 */ /* 0x000fe40000011608 */
[----:B------:R-:W-:Y:S01]  /*d700*/  SHF.R.U32.HI R27, RZ, 0x8, R24 ;  /* 0x00000008ff1b7819 */ /* 0x000fe20000011618 */
[----:B------:R-:W-:Y:S01]  /*d710*/  HMMA.16816.F32.BF16 R128, R4, R22, R128 ;  /* 0x000000160480723c */ /* 0x000fe20000041880 */
[----:B------:R-:W-:Y:S01]  /*d720*/  LOP3.LUT R26, R26, 0xff, RZ, 0xc0, !PT ;  /* 0x000000ff1a1a7812 */ /* 0x000fe200078ec0ff */
[----:B------:R-:W3:Y:S01]  /*d730*/  LDSM.16.MT88.4 R4, [R221+0x1b000] ;  /* 0x01b00000dd04783b */ /* 0x000ee20000004200 */
[----:B------:R-:W-:Y:S02]  /*d740*/  PRMT R27, R10, 0x5410, R27 ;  /* 0x000054100a1b7816 */ /* 0x000fe4000000001b */
[----:B------:R-:W-:Y:S02]  /*d750*/  PRMT R25, R26, 0x5410, R25 ;  /* 0x000054101a197816 */ /* 0x000fe40000000019 */
[----:B------:R-:W-:-:S02]  /*d760*/  HSET2.LE.AND R10, R9, R168, PT ;  /* 0x000000a8090a7233 */ /* 0x000fc40003803000 */
[--C-:B------:R-:W-:Y:S02]  /*d770*/  HSET2.LE.AND R8, R27, R168.reuse, PT ;  /* 0x000000a81b087233 */ /* 0x100fe40003803000 */
[--C-:B------:R-:W-:Y:S02]  /*d780*/  HSET2.LE.AND R11, R11, R168.reuse, PT ;  /* 0x000000a80b0b7233 */ /* 0x100fe40003803000 */
[----:B------:R-:W-:Y:S02]  /*d790*/  HSET2.LE.AND R9, R25, R168, PT ;  /* 0x000000a819097233 */ /* 0x000fe40003803000 */
[----:B------:R-:W-:Y:S02]  /*d7a0*/  F2FP.BF16.F32.PACK_AB R27, R200, R189 ;  /* 0x000000bdc81b723e */ /* 0x000fe400000010ff */
[----:B------:R-:W-:Y:S02]  /*d7b0*/  F2FP.BF16.F32.PACK_AB R24, R202, R191 ;  /* 0x000000bfca18723e */ /* 0x000fe400000010ff */
[----:B------:R-:W-:-:S02]  /*d7c0*/  F2FP.BF16.F32.PACK_AB R21, R248, R187 ;  /* 0x000000bbf815723e */ /* 0x000fc400000010ff */
[----:B----4-:R-:W-:Y:S02]  /*d7d0*/  F2FP.BF16.F32.PACK_AB R20, R193, R244 ;  /* 0x000000f4c114723e */ /* 0x010fe400000010ff */
[----:B------:R-:W-:Y:S02]  /*d7e0*/  LOP3.LUT R8, R8, R27, RZ, 0xc0, !PT ;  /* 0x0000001b08087212 */ /* 0x000fe400078ec0ff */
[----:B------:R-:W-:Y:S02]  /*d7f0*/  LOP3.LUT R9, R9, R24, RZ, 0xc0, !PT ;  /* 0x0000001809097212 */ /* 0x000fe400078ec0ff */
[----:B------:R-:W-:Y:S01]  /*d800*/  LOP3.LUT R10, R10, R21, RZ, 0xc0, !PT ;  /* 0x000000150a0a7212 */ /* 0x000fe200078ec0ff */
[----:B------:R-:W4:Y:S01]  /*d810*/  LDSM.16.MT88.4 R24, [R220+0x19000] ;  /* 0x01900000dc18783b */ /* 0x000f220000004200 */
[----:B------:R-:W-:-:S03]  /*d820*/  LOP3.LUT R11, R11, R20, RZ, 0xc0, !PT ;  /* 0x000000140b0b7212 */ /* 0x000fc600078ec0ff */
[----:B------:R-:W-:Y:S04]  /*d830*/  LDSM.16.MT88.4 R20, [R224+0x1b000] ;  /* 0x01b00000e014783b */ /* 0x000fe80000004200 */
[C---:B-1----:R-:W-:Y:S06]  /*d840*/  HMMA.16816.F32.BF16 R152, R8.reuse, R32, R152 ;  /* 0x000000200898723c */ /* 0x042fec0000041898 */
[----:B------:R-:W-:Y:S01]  /*d850*/  HMMA.16816.F32.BF16 R148, R8, R34, R148 ;  /* 0x000000220894723c */ /* 0x000fe20000041894 */
[----:B------:R-:W-:-:S02]  /*d860*/  MOV R32, R204 ;  /* 0x000000cc00207202 */ /* 0x000fc40000000f00 */
[----:B------:R-:W-:Y:S02]  /*d870*/  MOV R33, R205 ;  /* 0x000000cd00217202 */ /* 0x000fe40000000f00 */
[----:B------:R1:W5:Y:S01]  /*d880*/  LDL.LU.64 R204, [R1+0x10] ;  /* 0x0000100001cc7983 */ /* 0x0003620000300a00 */
[C---:B--2---:R-:W-:Y:S01]  /*d890*/  HMMA.16816.F32.BF16 R160, R8.reuse, R16, R160 ;  /* 0x0000001008a0723c */ /* 0x044fe200000418a0 */
[----:B------:R-:W-:Y:S02]  /*d8a0*/  MOV R34, R14 ;  /* 0x0000000e00227202 */ /* 0x000fe40000000f00 */
[----:B------:R-:W-:Y:S02]  /*d8b0*/  MOV R35, R15 ;  /* 0x0000000f00237202 */ /* 0x000fe40000000f00 */
[----:B------:R1:W5:Y:S01]  /*d8c0*/  LDL.LU.64 R14, [R1+0x8] ;  /* 0x00000800010e7983 */ /* 0x0003620000300a00 */
[C---:B------:R-:W-:Y:S03]  /*d8d0*/  HMMA.16816.F32.BF16 R156, R8.reuse, R18, R156 ;  /* 0x00000012089c723c */ /* 0x040fe6000004189c */
[----:B------:R-:W2:Y:S03]  /*d8e0*/  LDSM.16.MT88.4 R16, [R222+0x1b000] ;  /* 0x01b00000de10783b */ /* 0x000ea60000004200 */
[C---:B---3--:R-:W-:Y:S06]  /*d8f0*/  HMMA.16816.F32.BF16 R52, R8.reuse, R4, R52 ;  /* 0x000000040834723c */ /* 0x048fec0000041834 */
[C---:B------:R-:W-:Y:S01]  /*d900*/  HMMA.16816.F32.BF16 R56, R8.reuse, R6, R56 ;  /* 0x000000060838723c */ /* 0x040fe20000041838 */
[----:B------:R-:W3:Y:S05]  /*d910*/  LDSM.16.MT88.4 R4, [R221+0x1d000] ;  /* 0x01d00000dd04783b */ /* 0x000eea0000004200 */
        /* <DEDUP_REMOVED lines=21> */
[----:B----4-:R-:W-:Y:S01]  /*da70*/  HMMA.16816.F32.BF16 R92, R8, R20, R92 ;  /* 0x00000014085c723c */ /* 0x010fe2000004185c */
[--C-:B------:R-:W-:Y:S01]  /*da80*/  FFMA.FTZ R190, R190, UR38, -R171.reuse ;  /* 0x00000026bebe7c23 */ /* 0x100fe200080108ab */
[----:B------:R-:W-:-:S05]  /*da90*/  FFMA.FTZ R195, R188, UR38, -R171 ;  /* 0x00000026bcc37c23 */ /* 0x000fca00080108ab */
[----:B------:R-:W-:Y:S01]  /*daa0*/  LOP3.LUT R20, R33, UR30, R34, 0x96, !PT ;  /* 0x0000001e21147c12 */ /* 0x000fe2000f8e9622 */
[----:B------:R-:W-:Y:S01]  /*dab0*/  HMMA.16816.F32.BF16 R96, R8, R22, R96 ;  /* 0x000000160860723c */ /* 0x000fe20000041860 */
[--C-:B------:R-:W-:Y:S01]  /*dac0*/  FFMA.FTZ R182, R182, UR38, -R169.reuse ;  /* 0x00000026b6b67c23 */ /* 0x100fe200080108a9 */
[--C-:B------:R-:W-:Y:S01]  /*dad0*/  FFMA.FTZ R199, R180, UR38, -R169.reuse ;  /* 0x00000026b4c77c23 */ /* 0x100fe200080108a9 */
[----:B------:R-:W-:Y:S01]  /*dae0*/  FFMA.FTZ R201, R178, UR38, -R169 ;  /* 0x00000026b2c97c23 */ /* 0x000fe200080108a9 */
[--C-:B------:R-:W-:Y:S01]  /*daf0*/  FFMA.FTZ R186, R186, UR38, -R171.reuse ;  /* 0x00000026baba7c23 */ /* 0x100fe200080108ab */
[----:B------:R-:W-:Y:S01]  /*db00*/  FFMA.FTZ R197, R184, UR38, -R171 ;  /* 0x00000026b8c57c23 */ /* 0x000fe200080108ab */
[----:B------:R-:W-:Y:S01]  /*db10*/  MUFU.EX2 R190, R190 ;  /* 0x000000be00be7308 */ /* 0x000fe20000000800 */
[----:B------:R-:W-:-:S04]  /*db20*/  IMAD.WIDE.U32 R22, R20, -0x2daee0ad, RZ ;  /* 0xd2511f5314167825 */ /* 0x000fc800078e00ff */
[----:B------:R-:W-:Y:S01]  /*db30*/  FFMA.FTZ R178, R170, UR38, -R169 ;  /* 0x00000026aab27c23 */ /* 0x000fe200080108a9 */
[----:B---3--:R-:W-:Y:S01]  /*db40*/  HMMA.16816.F32.BF16 R116, R8, R4, R116 ;  /* 0x000000040874723c */ /* 0x008fe20000041874 */
[----:B------:R-:W-:Y:S01]  /*db50*/  LDSM.16.MT88.4 R32, [R221+0x19800] ;  /* 0x01980000dd20783b */ /* 0x000fe20000004200 */
[----:B------:R-:W-:Y:S01]  /*db60*/  LOP3.LUT R250, R23, UR31, R250, 0x96, !PT ;  /* 0x0000001f17fa7c12 */ /* 0x000fe2000f8e96fa */
[----:B------:R-:W3:Y:S01]  /*db70*/  MUFU.EX2 R195, R195 ;  /* 0x000000c300c37308 */ /* 0x000ee20000000800 */
[----:B------:R-:W-:-:S03]  /*db80*/  LOP3.LUT R20, R22, 0xffff, RZ, 0xc0, !PT ;  /* 0x0000ffff16147812 */ /* 0x000fc600078ec0ff */
[C---:B------:R-:W-:Y:S02]  /*db90*/  LOP3.LUT R4, R250.reuse, 0xffff, RZ, 0xc0, !PT ;  /* 0x0000fffffa047812 */ /* 0x040fe400078ec0ff */
[----:B------:R-:W-:Y:S02]  /*dba0*/  SHF.R.U32.HI R5, RZ, 0x10, R250 ;  /* 0x00000010ff057819 */ /* 0x000fe400000116fa */
[----:B------:R-:W-:Y:S01]  /*dbb0*/  MUFU.EX2 R182, R182 ;  /* 0x000000b600b67308 */ /* 0x000fe20000000800 */
[----:B-1----:R-:W-:Y:S01]  /*dbc0*/  HMMA.16816.F32.BF16 R68, R8, R28, R68 ;  /* 0x0000001c0844723c */ /* 0x002fe20000041844 */
[----:B------:R-:W-:-:S06]  /*dbd0*/  LOP3.LUT R169, R250, 0xff, RZ, 0xc0, !PT ;  /* 0x000000fffaa97812 */ /* 0x000fcc00078ec0ff */
[----:B------:R-:W1:Y:S01]  /*dbe0*/  MUFU.EX2 R199, R199 ;  /* 0x000000c700c77308 */ /* 0x000e620000000800 */
[----:B------:R-:W-:Y:S01]  /*dbf0*/  LOP3.LUT R29, R22, 0xff, RZ, 0xc0, !PT ;  /* 0x000000ff161d7812 */ /* 0x000fe200078ec0ff */
[----:B------:R-:W-:Y:S01]  /*dc00*/  HMMA.16816.F32.BF16 R72, R8, R30, R72 ;  /* 0x0000001e0848723c */ /* 0x000fe20000041848 */
[----:B------:R-:W-:Y:S02]  /*dc10*/  SHF.R.U32.HI R20, RZ, 0x8, R20 ;  /* 0x00000008ff147819 */ /* 0x000fe40000011614 */
[----:B------:R-:W-:-:S03]  /*dc20*/  SHF.R.U32.HI R250, RZ, 0x18, R250 ;  /* 0x00000018fffa7819 */ /* 0x000fc600000116fa */
[----:B------:R-:W-:Y:S01]  /*dc30*/  MUFU.EX2 R186, R186 ;  /* 0x000000ba00ba7308 */ /* 0x000fe20000000800 */
[----:B------:R-:W-:Y:S02]  /*dc40*/  SHF.R.U32.HI R4, RZ, 0x8, R4 ;  /* 0x00000008ff047819 */ /* 0x000fe40000011604 */
[----:B------:R-:W-:-:S05]  /*dc50*/  LOP3.LUT R5, R5, 0xff, RZ, 0xc0, !PT ;  /* 0x000000ff05057812 */ /* 0x000fca00078ec0ff */
[----:B------:R-:W4:Y:S01]  /*dc60*/  MUFU.EX2 R197, R197 ;  /* 0x000000c500c57308 */ /* 0x000f220000000800 */
[----:B------:R-:W-:-:S07]  /*dc70*/  SHF.R.U32.HI R31, RZ, 0x10, R22 ;  /* 0x00000010ff1f7819 */ /* 0x000fce0000011616 */
[----:B------:R-:W-:Y:S01]  /*dc80*/  MUFU.EX2 R201, R201 ;  /* 0x000000c900c97308 */ /* 0x000fe20000000800 */
[----:B------:R-:W-:-:S07]  /*dc90*/  PRMT R29, R29, 0x5410, R20 ;  /* 0x000054101d1d7816 */ /* 0x000fce0000000014 */
[----:B------:R-:W4:Y:S01]  /*dca0*/  MUFU.EX2 R178, R178 ;  /* 0x000000b200b27308 */ /* 0x000f220000000800 */
[----:B------:R-:W-:Y:S01]  /*dcb0*/  PRMT R169, R169, 0x5410, R4 ;  /* 0x00005410a9a97816 */ /* 0x000fe20000000004 */
[----:B--2---:R-:W-:Y:S01]  /*dcc0*/  HMMA.16816.F32.BF16 R108, R8, R16, R108 ;  /* 0x00000010086c723c */ /* 0x004fe2000004186c */
[----:B------:R-:W-:Y:S02]  /*dcd0*/  PRMT R5, R5, 0x5410, R250 ;  /* 0x0000541005057816 */ /* 0x000fe400000000fa */
[----:B------:R-:W-:-:S04]  /*dce0*/  LOP3.LUT R31, R31, 0xff, RZ, 0xc0, !PT ;  /* 0x000000ff1f1f7812 */ /* 0x000fc800078ec0ff */
[----:B------:R-:W-:Y:S01]  /*dcf0*/  SHF.R.U32.HI R16, RZ, 0x18, R22 ;  /* 0x00000018ff107819 */ /* 0x000fe20000011616 */
[----:B------:R-:W-:Y:S01]  /*dd00*/  HMMA.16816.F32.BF16 R120, R8, R6, R120 ;  /* 0x000000060878723c */ /* 0x000fe20000041878 */
[--C-:B------:R-:W-:Y:S01]  /*dd10*/  HSET2.LE.AND R4, R169, R168.reuse, PT ;  /* 0x000000a8a9047233 */ /* 0x100fe20003803000 */
[----:B------:R-:W2:Y:S01]  /*dd20*/  LDSM.16.MT88.4 R20, [R224+0x19800] ;  /* 0x01980000e014783b */ /* 0x000ea20000004200 */
[--C-:B------:R-:W-:Y:S02]  /*dd30*/  HSET2.LE.AND R5, R5, R168.reuse, PT ;  /* 0x000000a805057233 */ /* 0x100fe40003803000 */
[----:B------:R-:W-:Y:S02]  /*dd40*/  PRMT R31, R31, 0x5410, R16 ;  /* 0x000054101f1f7816 */ /* 0x000fe40000000010 */
[----:B------:R-:W-:Y:S02]  /*dd50*/  HSET2.LE.AND R6, R29, R168, PT ;  /* 0x000000a81d067233 */ /* 0x000fe40003803000 */
[----:B---3--:R-:W-:-:S02]  /*dd60*/  F2FP.BF16.F32.PACK_AB R29, R195, R190 ;  /* 0x000000bec31d723e */ /* 0x008fc400000010ff */
[----:B-1----:R-:W-:Y:S02]  /*dd70*/  F2FP.BF16.F32.PACK_AB R28, R199, R182 ;  /* 0x000000b6c71c723e */ /* 0x002fe400000010ff */
[----:B------:R-:W-:Y:S02]  /*dd80*/  LOP3.LUT R4, R4, R29, RZ, 0xc0, !PT ;  /* 0x0000001d04047212 */ /* 0x000fe400078ec0ff */
[----:B------:R-:W-:Y:S02]  /*dd90*/  LOP3.LUT R5, R5, R28, RZ, 0xc0, !PT ;  /* 0x0000001c05057212 */ /* 0x000fe400078ec0ff */
[----:B------:R-:W-:Y:S02]  /*dda0*/  HSET2.LE.AND R7, R31, R168, PT ;  /* 0x000000a81f077233 */ /* 0x000fe40003803000 */
[----:B----4-:R-:W-:Y:S01]  /*ddb0*/  F2FP.BF16.F32.PACK_AB R29, R197, R186 ;  /* 0x000000bac51d723e */ /* 0x010fe200000010ff */
[C---:B------:R-:W-:Y:S01]  /*ddc0*/  HMMA.16816.F32.BF16 R100, R8.reuse, R24, R100 ;  /* 0x000000180864723c */ /* 0x040fe20000041864 */
[----:B------:R-:W-:Y:S01]  /*ddd0*/  F2FP.BF16.F32.PACK_AB R28, R178, R201 ;  /* 0x000000c9b21c723e */ /* 0x000fe200000010ff */
[----:B------:R-:W-:Y:S01]  /*dde0*/  FFMA.FTZ R176, R249, R177, R176 ;  /* 0x000000b1f9b07223 */ /* 0x000fe200000100b0 */
[----:B------:R-:W-:Y:S01]  /*ddf0*/  LOP3.LUT R6, R6, R29, RZ, 0xc0, !PT ;  /* 0x0000001d06067212 */ /* 0x000fe200078ec0ff */
[----:B------:R-:W-:Y:S01]  /*de00*/  FFMA.FTZ R2, R247, R2, R172 ;  /* 0x00000002f7027223 */ /* 0x000fe200000100ac */
[----:B------:R-:W-:Y:S01]  /*de10*/  LOP3.LUT R7, R7, R28, RZ, 0xc0, !PT ;  /* 0x0000001c07077212 */ /* 0x000fe200078ec0ff */
[C---:B------:R-:W-:Y:S01]  /*de20*/  HMMA.16816.F32.BF16 R104, R8.reuse, R26, R104 ;  /* 0x0000001a0868723c */ /* 0x040fe20000041868 */
[----:B------:R-:W1:Y:S04]  /*de30*/  LDSM.16.MT88.4 R24, [R220+0x1f000] ;  /* 0x01f00000dc18783b */ /* 0x000e680000004200 */
[----:B------:R-:W-:Y:S01]  /*de40*/  LDSM.16.MT88.4 R28, [R224+0x1b800] ;  /* 0x01b80000e01c783b */ /* 0x000fe20000004200 */
[----:B------:R-:W-:Y:S03]  /*de50*/  HMMA.16816.F32.BF16 R112, R8, R18, R112 ;  /* 0x000000120870723c */ /* 0x000fe60000041870 */
[----:B------:R-:W3:Y:S04]  /*de60*/  LDSM.16.MT88.4 R16, [R222+0x19800] ;  /* 0x01980000de10783b */ /* 0x000ee80000004200 */
[----:B------:R-:W-:Y:S01]  /*de70*/  LDSM.16.MT88.4 R168, [R220+0x19800] ;  /* 0x01980000dca8783b */ /* 0x000fe20000004200 */
[C---:B--2---:R-:W-:Y:S06]  /*de80*/  HMMA.16816.F32.BF16 R160, R4.reuse, R20, R160 ;  /* 0x0000001404a0723c */ /* 0x044fec00000418a0 */
[----:B------:R-:W-:Y:S01]  /*de90*/  HMMA.16816.F32.BF16 R156, R4, R22, R156 ;  /* 0x00000016049c723c */ /* 0x000fe2000004189c */
[----:B------:R-:W-:Y:S05]  /*dea0*/  LDSM.16.MT88.4 R20, [R221+0x1b800] ;  /* 0x01b80000dd14783b */ /* 0x000fea0000004200 */
[C---:B-1----:R-:W-:Y:S06]  /*deb0*/  HMMA.16816.F32.BF16 R124, R8.reuse, R24, R124 ;  /* 0x00000018087c723c */ /* 0x042fec000004187c */
[----:B------:R-:W-:Y:S01]  /*dec0*/  HMMA.16816.F32.BF16 R128, R8, R26, R128 ;  /* 0x0000001a0880723c */ /* 0x000fe20000041880 */
[----:B------:R-:W1:Y:S04]  /*ded0*/  LDSM.16.MT88.4 R24, [R222+0x1b800] ;  /* 0x01b80000de18783b */ /* 0x000e680000004200 */
[----:B------:R-:W-:Y:S01]  /*dee0*/  LDSM.16.MT88.4 R8, [R224+0x1d800] ;  /* 0x01d80000e008783b */ /* 0x000fe20000004200 */
[C---:B---3--:R-:W-:Y:S06]  /*def0*/  HMMA.16816.F32.BF16 R152, R4.reuse, R16, R152 ;  /* 0x000000100498723c */ /* 0x048fec0000041898 */
[C---:B------:R-:W-:Y:S01]  /*df00*/  HMMA.16816.F32.BF16 R148, R4.reuse, R18, R148 ;  /* 0x000000120494723c */ /* 0x040fe20000041894 */
[----:B------:R-:W2:Y:S05]  /*df10*/  LDSM.16.MT88.4 R16, [R220+0x1b800] ;  /* 0x01b80000dc10783b */ /* 0x000eaa0000004200 */
[C---:B------:R-:W-:Y:S06]  /*df20*/  HMMA.16816.F32.BF16 R36, R4.reuse, R28, R36 ;  /* 0x0000001c0424723c */ /* 0x040fec0000041824 */
[----:B------:R-:W-:Y:S01]  /*df30*/  HMMA.16816.F32.BF16 R40, R4, R30, R40 ;  /* 0x0000001e0428723c */ /* 0x000fe20000041828 */
[----:B------:R-:W3:Y:S01]  /*df40*/  LDSM.16.MT88.4 R28, [R221+0x1d800] ;  /* 0x01d80000dd1c783b */ /* 0x000ee20000004200 */
[----:B------:R-:W-:Y:S01]  /*df50*/  FADD.FTZ R173, R173, R176 ;  /* 0x000000b0adad7221 */ /* 0x000fe20000010000 */
[----:B------:R-:W-:-:S03]  /*df60*/  FADD.FTZ R175, R175, R2 ;  /* 0x00000002afaf7221 */ /* 0x000fc60000010000 */
[C---:B------:R-:W-:Y:S06]  /*df70*/  HMMA.16816.F32.BF16 R144, R4.reuse, R32, R144 ;  /* 0x000000200490723c */ /* 0x040fec0000041890 */
[C---:B------:R-:W-:Y:S01]  /*df80*/  HMMA.16816.F32.BF16 R140, R4.reuse, R34, R140 ;  /* 0x00000022048c723c */ /* 0x040fe2000004188c */
[----:B------:R-:W4:Y:S05]  /*df90*/  LDSM.16.MT88.4 R32, [R222+0x1d800] ;  /* 0x01d80000de20783b */ /* 0x000f2a0000004200 */
        /* <DEDUP_REMOVED lines=46> */
[C---:B------:R-:W-:Y:S06]  /*e280*/  HMMA.16816.F32.BF16 R120, R4.reuse, R10, R120 ;  /* 0x0000000a0478723c */ /* 0x040fec0000041878 */
[C---:B---3--:R-:W-:Y:S06]  /*e290*/  HMMA.16816.F32.BF16 R124, R4.reuse, R28, R124 ;  /* 0x0000001c047c723c */ /* 0x048fec000004187c */
[----:B------:R-:W-:Y:S01]  /*e2a0*/  HMMA.16816.F32.BF16 R128, R4, R30, R128 ;  /* 0x0000001e0480723c */ /* 0x000fe20000041880 */
[----:B------:R-:W-:Y:S01]  /*e2b0*/  FADD.FTZ R190, R190, R187 ;  /* 0x000000bbbebe7221 */ /* 0x000fe20000010000 */
[----:B------:R-:W-:-:S03]  /*e2c0*/  FADD.FTZ R182, R182, R193 ;  /* 0x000000c1b6b67221 */ /* 0x000fc60000010000 */
[----:B------:R-:W-:Y:S01]  /*e2d0*/  FADD.FTZ R195, R195, R190 ;  /* 0x000000bec3c37221 */ /* 0x000fe20000010000 */
[----:B------:R-:W-:-:S03]  /*e2e0*/  FADD.FTZ R182, R199, R182 ;  /* 0x000000b6c7b67221 */ /* 0x000fc60000010000 */
[----:B------:R-:W-:Y:S01]  /*e2f0*/  FADD.FTZ R186, R186, R195 ;  /* 0x000000c3baba7221 */ /* 0x000fe20000010000 */
[----:B------:R-:W-:-:S03]  /*e300*/  FADD.FTZ R201, R201, R182 ;  /* 0x000000b6c9c97221 */ /* 0x000fc60000010000 */
[----:B------:R-:W-:Y:S01]  /*e310*/  FADD.FTZ R249, R197, R186 ;  /* 0x000000bac5f97221 */ /* 0x000fe20000010000 */
[----:B------:R-:W-:-:S10]  /*e320*/  FADD.FTZ R247, R178, R201 ;  /* 0x000000c9b2f77221 */ /* 0x000fd40000010000 */
.L_x_2007:
[----:B------:R-:W-:-:S06]  /*e330*/  UISETP.GT.AND UP0, UPT, UR34, UR24, UPT ;  /* 0x000000182200728c */ /* 0x000fcc000bf04270 */
[----:B------:R-:W-:-:S13]  /*e340*/  PLOP3.LUT P0, PT, PT, PT, UP0, 0x80, 0x0 ;  /* 0x000000000000781c */ /* 0x000fda0003f0f008 */
[----:B------:R-:W-:Y:S05]  /*e350*/  @!P0 BRA `(.L_x_2010) ;  /* 0x0000004000ec8947 */ /* 0x000fea0003800000 */
[----:B------:R-:W-:Y:S01]  /*e360*/  IMAD.WIDE.U32 R4, R12, -0x2daee0ad, RZ ;  /* 0xd2511f530c047825 */ /* 0x000fe200078e00ff */
[----:B------:R-:W-:Y:S01]  /*e370*/  MOV R2, UR39 ;  /* 0x0000002700027c02 */ /* 0x000fe20008000f00 */
[----:B------:R-:W-:Y:S01]  /*e380*/  USHF.L.U32 UR6, UR4, 0x5, URZ ;  /* 0x0000000504067899 */ /* 0x000fe2000800063f */
[----:B------:R-:W-:Y:S01]  /*e390*/  MOV R243, 0x7054 ;  /* 0x0000705400f37802 */ /* 0x000fe20000000f00 */
[----:B------:R-:W-:Y:S01]  /*e3a0*/  IMAD.WIDE.U32 R250, R0, -0x326172a9, RZ ;  /* 0xcd9e8d5700fa7825 */ /* 0x000fe200078e00ff */
[----:B------:R1:W-:Y:S01]  /*e3b0*/  STL.64 [R1], R4 ;  /* 0x0000000401007387 */ /* 0x0003e20000100a00 */
[----:B------:R-:W-:Y:S01]  /*e3c0*/  USHF.L.U64.HI UR38, UR4, 0x5, UR15 ;  /* 0x0000000504267899 */ /* 0x000fe2000801020f */
[----:B------:R-:W-:Y:S01]  /*e3d0*/  PRMT R243, R2, R243, UR39 ;  /* 0x0000002702f37e16 */ /* 0x000fe200080000f3 */
[----:B------:R-:W-:Y:S01]  /*e3e0*/  IMAD.MOV.U32 R2, RZ, RZ, R3 ;  /* 0x000000ffff027224 */ /* 0x000fe200078e0003 */
[----:B------:R-:W-:Y:S01]  /*e3f0*/  LOP3.LUT R244, R251, R13, RZ, 0x3c, !PT ;  /* 0x0000000dfbf47212 */ /* 0x000fe200078e3cff */
[----:B-----5:R-:W-:Y:S01]  /*e400*/  IMAD.MOV.U32 R234, RZ, RZ, R14 ;  /* 0x000000ffffea7224 */ /* 0x020fe200078e000e */
[----:B------:R-:W-:Y:S01]  /*e410*/  MOV R0, R164 ;  /* 0x000000a400007202 */ /* 0x000fe20000000f00 */
[----:B------:R-:W-:-:S02]  /*e420*/  USHF.L.U64.HI UR14, UR4, 0x6, UR15 ;  /* 0x00000006040e7899 */ /* 0x000fc4000801020f */
[----:B------:R-:W-:Y:S01]  /*e430*/  IMAD.WIDE.U32 R244, R244, -0x2daee0ad, RZ ;  /* 0xd2511f53f4f47825 */ /* 0x000fe200078e00ff */
[----:B------:R-:W-:Y:S02]  /*e440*/  USHF.L.U32 UR35, UR4, 0x6, URZ ;  /* 0x0000000604237899 */ /* 0x000fe4000800063f */
[----:B------:R-:W-:Y:S02]  /*e450*/  USHF.L.U64.HI UR38, UR6, 0x1, UR38 ;  /* 0x0000000106267899 */ /* 0x000fe40008010226 */
[----:B------:R-:W-:Y:S01]  /*e460*/  USHF.L.U32 UR39, UR6, 0x1, URZ ;  /* 0x0000000106277899 */ /* 0x000fe2000800063f */
[----:B------:R-:W-:Y:S02]  /*e470*/  ULDC UR4, c[0x0][0x2ec] ;  /* 0x0000bb0000047ab9 */ /* 0x000fe40000000800 */
[----:B------:R-:W-:Y:S01]  /*e480*/  ULDC.64 UR6, c[0x0][0x218] ;  /* 0x0000860000067ab9 */ /* 0x000fe20000000a00 */
[----:B------:R-:W-:Y:S01]  /*e490*/  ULDC.64 UR10, c[0x0][0x220] ;  /* 0x00008800000a7ab9 */ /* 0x000fe20000000a00 */
[----:B------:R-:W-:Y:S01]  /*e4a0*/  ULDC.64 UR8, c[0x0][0x248] ;  /* 0x0000920000087ab9 */ /* 0x000fe20000000a00 */
[----:B------:R-:W-:Y:S06]  /*e4b0*/  BRA `(.L_x_2011) ;  /* 0x0000000000707947 */ /* 0x000fec0003800000 */
.L_x_2013:
        /* <DEDUP_REMOVED lines=28> */
.L_x_2011:
        /* <DEDUP_REMOVED lines=24> */
[C---:B------:R-:W-:Y:S01]  /*e800*/  VIADD R248, R3.reuse, 0x9 ;  /* 0x0000000903f87836 */ /* 0x040fe20000000000 */
[C---:B------:R-:W-:Y:S03]  /*e810*/  ISETP.GE.AND P6, PT, R246.reuse, R239, PT ;  /* 0x000000eff600720c */ /* 0x040fe60003fc6270 */
[----:B------:R2:W-:Y:S01]  /*e820*/  LDGSTS.E.BYPASS.LTC128B.128 [R231+0x1e000], desc[UR32][R14.64+0x180] ;  /* 0x1e0001800ee77fae */ /* 0x0005e2000b901d60 */
[C---:B------:R-:W-:Y:S01]  /*e830*/  ISETP.GE.AND P5, PT, R246.reuse, R237, PT ;  /* 0x000000edf600720c */ /* 0x040fe20003fa6270 */
[C---:B------:R-:W-:Y:S01]  /*e840*/  VIADD R252, R3.reuse, 0x31 ;  /* 0x0000003103fc7836 */ /* 0x040fe20000000000 */
[C---:B------:R-:W-:Y:S02]  /*e850*/  ISETP.GE.OR P6, PT, R246.reuse, R238, !P6 ;  /* 0x000000eef600720c */ /* 0x040fe400077c6670 */
[----:B------:R-:W-:Y:S01]  /*e860*/  LDGSTS.E.BYPASS.LTC128B.128 [R231+0x19000], desc[UR32][R18.64] ;  /* 0x1900000012e77fae */ /* 0x000fe2000b901d60 */
[----:B------:R-:W-:Y:S01]  /*e870*/  ISETP.GE.OR P5, PT, R246, R236, !P5 ;  /* 0x000000ecf600720c */ /* 0x000fe20006fa6670 */
[C---:B------:R-:W-:Y:S01]  /*e880*/  VIADD R246, R3.reuse, 0x8 ;  /* 0x0000000803f67836 */ /* 0x040fe20000000000 */
[CC--:B------:R-:W-:Y:S02]  /*e890*/  ISETP.GE.OR P0, PT, R3.reuse, R238.reuse, !P0 ;  /* 0x000000ee0300720c */ /* 0x0c0fe40004706670 */
[----:B------:R-:W-:Y:S01]  /*e8a0*/  LDGSTS.E.BYPASS.LTC128B.128 [R231+0x1b000], desc[UR32][R18.64+0x80] ;  /* 0x1b00008012e77fae */ /* 0x000fe2000b901d60 */
[C---:B------:R-:W-:Y:S02]  /*e8b0*/  ISETP.GE.AND P3, PT, R248.reuse, R239, PT ;  /* 0x000000eff800720c */ /* 0x040fe40003f66270 */
[----:B------:R-:W-:Y:S02]  /*e8c0*/  ISETP.GE.AND P1, PT, R248, R237, PT ;  /* 0x000000edf800720c */ /* 0x000fe40003f26270 */
[----:B------:R-:W-:Y:S01]  /*e8d0*/  LDGSTS.E.BYPASS.LTC128B.128 [R231+0x1d000], desc[UR32][R18.64+0x100] ;  /* 0x1d00010012e77fae */ /* 0x000fe2000b901d60 */
[C---:B------:R-:W-:Y:S02]  /*e8e0*/  ISETP.GE.AND P4, PT, R246.reuse, R239, PT ;  /* 0x000000eff600720c */ /* 0x040fe40003f86270 */
[-C--:B------:R-:W-:Y:S02]  /*e8f0*/  ISETP.GE.AND P2, PT, R246, R237.reuse, PT ;  /* 0x000000edf600720c */ /* 0x080fe40003f46270 */
[----:B------:R3:W-:Y:S01]  /*e900*/  LDGSTS.E.BYPASS.LTC128B.128 [R231+0x1f000], desc[UR32][R18.64+0x180] ;  /* 0x1f00018012e77fae */ /* 0x0007e2000b901d60 */
[C---:B------:R-:W-:Y:S02]  /*e910*/  ISETP.GE.OR P3, PT, R248.reuse, R238, !P3 ;  /* 0x000000eef800720c */ /* 0x040fe40005f66670 */
[----:B------:R-:W-:Y:S02]  /*e920*/  ISETP.GE.OR P1, PT, R248, R236, !P1 ;  /* 0x000000ecf800720c */ /* 0x000fe40004f26670 */
[----:B------:R-:W-:Y:S01]  /*e930*/  LDSM.16.M88.4 R164, [R230] ;  /* 0x00000000e6a4783b */ /* 0x000fe20000000200 */
[C---:B------:R-:W-:Y:S01]  /*e940*/  VIADD R248, R3.reuse, 0x10 ;  /* 0x0000001003f87836 */ /* 0x040fe20000000000 */
[C---:B------:R-:W-:Y:S02]  /*e950*/  ISETP.GE.OR P4, PT, R246.reuse, R238, !P4 ;  /* 0x000000eef600720c */ /* 0x040fe40006786670 */
[-C--:B------:R-:W-:Y:S01]  /*e960*/  ISETP.GE.OR P2, PT, R246, R236.reuse, !P2 ;  /* 0x000000ecf600720c */ /* 0x080fe20005746670 */
[----:B------:R-:W1:Y:S01]  /*e970*/  LDSM.16.M88.4 R168, [R229+0x10000] ;  /* 0x01000000e5a8783b */ /* 0x000e620000000200 */
[C---:B------:R-:W-:Y:S04]  /*e980*/  VIADD R246, R3.reuse, 0x11 ;  /* 0x0000001103f67836 */ /* 0x040fe80000000000 */
[----:B------:R-:W2:Y:S05]  /*e990*/  LDSM.16.M88.4 R172, [R229+0x10800] ;  /* 0x01080000e5ac783b */ /* 0x000eaa0000000200 */
[----:B------:R-:W4:Y:S05]  /*e9a0*/  LDSM.16.M88.4 R176, [R229+0x11000] ;  /* 0x01100000e5b0783b */ /* 0x000f2a0000000200 */
[----:B------:R-:W5:Y:S05]  /*e9b0*/  LDSM.16.M88.4 R180, [R229+0x11800] ;  /* 0x01180000e5b4783b */ /* 0x000f6a0000000200 */
[----:B------:R-:W0:Y:S05]  /*e9c0*/  LDGDEPBAR ;  /* 0x00000000000079af */ /* 0x000e2a0000000000 */
[----:B------:R-:W-:Y:S05]  /*e9d0*/  LDSM.16.M88.4 R184, [R228] ;  /* 0x00000000e4b8783b */ /* 0x000fea0000000200 */
[----:B------:R-:W5:Y:S05]  /*e9e0*/  LDSM.16.M88.4 R188, [R227] ;  /* 0x00000000e3bc783b */ /* 0x000f6a0000000200 */
[----:B------:R-:W5:Y:S05]  /*e9f0*/  LDSM.16.M88.4 R192, [R219] ;  /* 0x00000000dbc0783b */ /* 0x000f6a0000000200 */
[----:B------:R-:W-:Y:S01]  /*ea00*/  LDSM.16.M88.4 R196, [R217] ;  /* 0x00000000d9c4783b */ /* 0x000fe20000000200 */
[C---:B-1----:R-:W-:Y:S04]  /*ea10*/  HMMA.16816.F32.BF16 R4, R164.reuse, R168, RZ ;  /* 0x000000a8a404723c */ /* 0x042fe800000418ff */
[----:B------:R-:W-:Y:S02]  /*ea20*/  LDSM.16.M88.4 R200, [R226] ;  /* 0x00000000e2c8783b */ /* 0x000fe40000000200 */
[C---:B------:R-:W-:Y:S03]  /*ea30*/  HMMA.16816.F32.BF16 R8, R164.reuse, R170, RZ ;  /* 0x000000aaa408723c */ /* 0x040fe600000418ff */
[----:B------:R-:W1:Y:S03]  /*ea40*/  LDSM.16.M88.4 R168, [R218] ;  /* 0x00000000daa8783b */ /* 0x000e660000000200 */
[C---:B--2---:R-:W-:Y:S06]  /*ea50*/  HMMA.16816.F32.BF16 R12, R164.reuse, R172, RZ ;  /* 0x000000aca40c723c */ /* 0x044fec00000418ff */
[C---:B---3--:R-:W-:Y:S01]  /*ea60*/  HMMA.16816.F32.BF16 R16, R164.reuse, R174, RZ ;  /* 0x000000aea410723c */ /* 0x048fe200000418ff */
[----:B------:R-:W2:Y:S05]  /*ea70*/  LDSM.16.M88.4 R172, [R223+0x10000] ;  /* 0x01000000dfac783b */ /* 0x000eaa0000000200 */
[C---:B----4-:R-:W-:Y:S06]  /*ea80*/  HMMA.16816.F32.BF16 R20, R164.reuse, R176, RZ ;  /* 0x000000b0a414723c */ /* 0x050fec00000418ff */
[C---:B------:R-:W-:Y:S01]  /*ea90*/  HMMA.16816.F32.BF16 R24, R164.reuse, R178, RZ ;  /* 0x000000b2a418723c */ /* 0x040fe200000418ff */
[----:B------:R-:W3:Y:S05]  /*eaa0*/  LDSM.16.M88.4 R176, [R223+0x10800] ;  /* 0x01080000dfb0783b */ /* 0x000eea0000000200 */
[C---:B-----5:R-:W-:Y:S06]  /*eab0*/  HMMA.16816.F32.BF16 R28, R164.reuse, R180, RZ ;  /* 0x000000b4a41c723c */ /* 0x060fec00000418ff */
[----:B------:R-:W-:Y:S01]  /*eac0*/  HMMA.16816.F32.BF16 R32, R164, R182, RZ ;  /* 0x000000b6a420723c */ /* 0x000fe200000418ff */
[----:B------:R-:W4:Y:S05]  /*ead0*/  LDSM.16.M88.4 R164, [R223+0x11000] ;  /* 0x01100000dfa4783b */ /* 0x000f2a0000000200 */
[C---:B------:R-:W-:Y:S01]  /*eae0*/  HMMA.16816.F32.BF16 R4, R184.reuse, R188, R4 ;  /* 0x000000bcb804723c */ /* 0x040fe20000041804 */
[----:B------:R-:W5:Y:S05]  /*eaf0*/  LDSM.16.M88.4 R180, [R223+0x11800] ;  /* 0x01180000dfb4783b */ /* 0x000f6a0000000200 */
        /* <DEDUP_REMOVED lines=36> */
[----:B------:R-:W3:Y:S05]  /*ed40*/  LDSM.16.M88.4 R164, [R214] ;  /* 0x00000000d6a4783b */ /* 0x000eea0000000200 */
[C---:B------:R-:W-:Y:S01]  /*ed50*/  HMMA.16816.F32.BF16 R4, R176.reuse, R192, R4 ;  /* 0x000000c0b004723c */ /* 0x040fe20000041804 */
[----:B------:R-:W5:Y:S05]  /*ed60*/  LDSM.16.M88.4 R168, [R213] ;  /* 0x00000000d5a8783b */ /* 0x000f6a0000000200 */
        /* <DEDUP_REMOVED lines=10> */
[----:B------:R-:W4:Y:S05]  /*ee10*/  LDSM.16.M88.4 R176, [R223+0x12800] ;  /* 0x01280000dfb0783b */ /* 0x000f2a0000000200 */
[C---:B--2---:R-:W-:Y:S01]  /*ee20*/  HMMA.16816.F32.BF16 R4, R172.reuse, R188, R4 ;  /* 0x000000bcac04723c */ /* 0x044fe20000041804 */
[----:B------:R-:W-:Y:S05]  /*ee30*/  LDSM.16.M88.4 R196, [R216+0x2000] ;  /* 0x00200000d8c4783b */ /* 0x000fea0000000200 */
        /* <DEDUP_REMOVED lines=11> */
[C---:B-1----:R-:W-:Y:S01]  /*eef0*/  HMMA.16816.F32.BF16 R4, R180.reuse, R184, R4 ;  /* 0x000000b8b404723c */ /* 0x042fe20000041804 */
[----:B------:R-:W-:Y:S05]  /*ef00*/  LDSM.16.M88.4 R192, [R229+0x15800] ;  /* 0x01580000e5c0783b */ /* 0x000fea0000000200 */
        /* <DEDUP_REMOVED lines=10> */
[----:B------:R-:W-:Y:S05]  /*efb0*/  LDSM.16.M88.4 R164, [R230+0x8000] ;  /* 0x00800000e6a4783b */ /* 0x000fea0000000200 */
[C---:B-----5:R-:W-:Y:S01]  /*efc0*/  HMMA.16816.F32.BF16 R4, R168.reuse, R196, R4 ;  /* 0x000000c4a804723c */ /* 0x060fe20000041804 */
[----:B------:R-:W2:Y:S05]  /*efd0*/  LDSM.16.M88.4 R180, [R229+0x14000] ;  /* 0x01400000e5b4783b */ /* 0x000eaa0000000200 */
        /* <DEDUP_REMOVED lines=10> */
[----:B------:R-:W1:Y:S05]  /*f080*/  LDSM.16.M88.4 R168, [R209] ;  /* 0x00000000d1a8783b */ /* 0x000e6a0000000200 */
[C---:B--2---:R-:W-:Y:S01]  /*f090*/  HMMA.16816.F32.BF16 R4, R164.reuse, R180, R4 ;  /* 0x000000b4a404723c */ /* 0x044fe20000041804 */
[----:B------:R-:W2:Y:S05]  /*f0a0*/  LDSM.16.M88.4 R176, [R208] ;  /* 0x00000000d0b0783b */ /* 0x000eaa0000000200 */
[C---:B------:R-:W-:Y:S01]  /*f0b0*/  HMMA.16816.F32.BF16 R8, R164.reuse, R182, R8 ;  /* 0x000000b6a408723c */ /* 0x040fe20000041808 */
[----:B------:R-:W-:Y:S05]  /*f0c0*/  LDSM.16.M88.4 R180, [R226+0x8000] ;  /* 0x00800000e2b4783b */ /* 0x000fea0000000200 */
[C---:B------:R-:W-:Y:S06]  /*f0d0*/  HMMA.16816.F32.BF16 R12, R164.reuse, R184, R12 ;  /* 0x000000b8a40c723c */ /* 0x040fec000004180c */
[C---:B------:R-:W-:Y:S01]  /*f0e0*/  HMMA.16816.F32.BF16 R16, R164.reuse, R186, R16 ;  /* 0x000000baa410723c */ /* 0x040fe20000041810 */
[----:B------:R-:W5:Y:S05]  /*f0f0*/  LDSM.16.M88.4 R184, [R223+0x14000] ;  /* 0x01400000dfb8783b */ /* 0x000f6a0000000200 */
[C---:B------:R-:W-:Y:S06]  /*f100*/  HMMA.16816.F32.BF16 R20, R164.reuse, R188, R20 ;  /* 0x000000bca414723c */ /* 0x040fec0000041814 */
[C---:B------:R-:W-:Y:S01]  /*f110*/  HMMA.16816.F32.BF16 R24, R164.reuse, R190, R24 ;  /* 0x000000bea418723c */ /* 0x040fe20000041818 */
[----:B------:R-:W-:Y:S05]  /*f120*/  LDSM.16.M88.4 R188, [R223+0x15000] ;  /* 0x01500000dfbc783b */ /* 0x000fea0000000200 */
        /* <DEDUP_REMOVED lines=13> */
[C---:B--2---:R-:W-:Y:S06]  /*f200*/  HMMA.16816.F32.BF16 R28, R196.reuse, R176, R28 ;  /* 0x000000b0c41c723c */ /* 0x044fec000004181c */
[----:B------:R-:W-:Y:S01]  /*f210*/  HMMA.16816.F32.BF16 R32, R196, R178, R32 ;  /* 0x000000b2c420723c */ /* 0x000fe20000041820 */
[----:B------:R-:W2:Y:S05]  /*f220*/  LDSM.16.M88.4 R176, [R216+0x5000] ;  /* 0x00500000d8b0783b */ /* 0x000eaa0000000200 */
[C---:B-----5:R-:W-:Y:S01]  /*f230*/  HMMA.16816.F32.BF16 R4, R180.reuse, R184, R4 ;  /* 0x000000b8b404723c */ /* 0x060fe20000041804 */
[----:B------:R-:W4:Y:S05]  /*f240*/  LDSM.16.M88.4 R196, [R216+0x5800] ;  /* 0x00580000d8c4783b */ /* 0x000f2a0000000200 */
[C---:B------:R-:W-:Y:S01]  /*f250*/  HMMA.16816.F32.BF16 R8, R180.reuse, R186, R8 ;  /* 0x000000bab408723c */ /* 0x040fe20000041808 */
[----:B------:R-:W-:Y:S05]  /*f260*/  LDSM.16.M88.4 R184, [R229+0x16000] ;  /* 0x01600000e5b8783b */ /* 0x000fea0000000200 */
[C---:B------:R-:W-:Y:S06]  /*f270*/  HMMA.16816.F32.BF16 R12, R180.reuse, R164, R12 ;  /* 0x000000a4b40c723c */ /* 0x040fec000004180c */
[C---:B------:R-:W-:Y:S01]  /*f280*/  HMMA.16816.F32.BF16 R16, R180.reuse, R166, R16 ;  /* 0x000000a6b410723c */ /* 0x040fe20000041810 */
[----:B------:R-:W5:Y:S05]  /*f290*/  LDSM.16.M88.4 R164, [R230+0xc000] ;  /* 0x00c00000e6a4783b */ /* 0x000f6a0000000200 */
[C---:B------:R-:W-:Y:S06]  /*f2a0*/  HMMA.16816.F32.BF16 R20, R180.reuse, R188, R20 ;  /* 0x000000bcb414723c */ /* 0x040fec0000041814 */
[C---:B------:R-:W-:Y:S01]  /*f2b0*/  HMMA.16816.F32.BF16 R24, R180.reuse, R190, R24 ;  /* 0x000000beb418723c */ /* 0x040fe20000041818 */
[----:B------:R-:W5:Y:S05]  /*f2c0*/  LDSM.16.M88.4 R188, [R229+0x16800] ;  /* 0x01680000e5bc783b */ /* 0x000f6a0000000200 */
[C---:B---3--:R-:W-:Y:S06]  /*f2d0*/  HMMA.16816.F32.BF16 R28, R180.reuse, R192, R28 ;  /* 0x000000c0b41c723c */ /* 0x048fec000004181c */
[----:B------:R-:W-:Y:S01]  /*f2e0*/  HMMA.16816.F32.BF16 R32, R180, R194, R32 ;  /* 0x000000c2b420723c */ /* 0x000fe20000041820 */
[----:B------:R-:W3:Y:S05]  /*f2f0*/  LDSM.16.M88.4 R180, [R229+0x17000] ;  /* 0x01700000e5b4783b */ /* 0x000eea0000000200 */
[C---:B-1----:R-:W-:Y:S01]  /*f300*/  HMMA.16816.F32.BF16 R4, R168.reuse, R172, R4 ;  /* 0x000000aca804723c */ /* 0x042fe20000041804 */
[----:B------:R-:W1:Y:S05]  /*f310*/  LDSM.16.M88.4 R192, [R229+0x17800] ;  /* 0x01780000e5c0783b */ /* 0x000e6a0000000200 */
[C---:B------:R-:W-:Y:S01]  /*f320*/  HMMA.16816.F32.BF16 R8, R168.reuse, R174, R8 ;  /* 0x000000aea808723c */ /* 0x040fe20000041808 */
[----:B------:R-:W-:Y:S05]  /*f330*/  LDSM.16.M88.4 R172, [R228+0xc000] ;  /* 0x00c00000e4ac783b */ /* 0x000fea0000000200 */
[C---:B------:R-:W-:Y:S06]  /*f340*/  HMMA.16816.F32.BF16 R12, R168.reuse, R200, R12 ;  /* 0x000000c8a80c723c */ /* 0x040fec000004180c */
[C---:B------:R-:W-:Y:S01]  /*f350*/  HMMA.16816.F32.BF16 R16, R168.reuse, R202, R16 ;  /* 0x000000caa810723c */ /* 0x040fe20000041810 */
[----:B------:R-:W-:Y:S05]  /*f360*/  LDSM.16.M88.4 R200, [R206] ;  /* 0x00000000cec8783b */ /* 0x000fea0000000200 */
[C---:B--2---:R-:W-:Y:S06]  /*f370*/  HMMA.16816.F32.BF16 R20, R168.reuse, R176, R20 ;  /* 0x000000b0a814723c */ /* 0x044fec0000041814 */
[C---:B------:R-:W-:Y:S01]  /*f380*/  HMMA.16816.F32.BF16 R24, R168.reuse, R178, R24 ;  /* 0x000000b2a818723c */ /* 0x040fe20000041818 */
[----:B------:R-:W2:Y:S05]  /*f390*/  LDSM.16.M88.4 R176, [R207] ;  /* 0x00000000cfb0783b */ /* 0x000eaa0000000200 */
[C---:B----4-:R-:W-:Y:S06]  /*f3a0*/  HMMA.16816.F32.BF16 R28, R168.reuse, R196, R28 ;  /* 0x000000c4a81c723c */ /* 0x050fec000004181c */
[----:B------:R-:W-:Y:S01]  /*f3b0*/  HMMA.16816.F32.BF16 R32, R168, R198, R32 ;  /* 0x000000c6a820723c */ /* 0x000fe20000041820 */
[----:B------:R-:W4:Y:S05]  /*f3c0*/  LDSM.16.M88.4 R168, [R205] ;  /* 0x00000000cda8783b */ /* 0x000f2a0000000200 */
[C---:B-----5:R-:W-:Y:S01]  /*f3d0*/  HMMA.16816.F32.BF16 R4, R164.reuse, R184, R4 ;  /* 0x000000b8a404723c */ /* 0x060fe20000041804 */
[----:B------:R-:W5:Y:S05]  /*f3e0*/  LDSM.16.M88.4 R196, [R204] ;  /* 0x00000000ccc4783b */ /* 0x000f6a0000000200 */
[C---:B------:R-:W-:Y:S01]  /*f3f0*/  HMMA.16816.F32.BF16 R8, R164.reuse, R186, R8 ;  /* 0x000000baa408723c */ /* 0x040fe20000041808 */
[----:B------:R-:W-:Y:S05]  /*f400*/  LDSM.16.M88.4 R184, [R223+0x16000] ;  /* 0x01600000dfb8783b */ /* 0x000fea0000000200 */
[C---:B------:R-:W-:Y:S06]  /*f410*/  HMMA.16816.F32.BF16 R12, R164.reuse, R188, R12 ;  /* 0x000000bca40c723c */ /* 0x040fec000004180c */
[C---:B------:R-:W-:Y:S01]  /*f420*/  HMMA.16816.F32.BF16 R16, R164.reuse, R190, R16 ;  /* 0x000000bea410723c */ /* 0x040fe20000041810 */
[----:B------:R-:W-:Y:S05]  /*f430*/  LDSM.16.M88.4 R188, [R223+0x16800] ;  /* 0x01680000dfbc783b */ /* 0x000fea0000000200 */
[C---:B---3--:R-:W-:Y:S06]  /*f440*/  HMMA.16816.F32.BF16 R20, R164.reuse, R180, R20 ;  /* 0x000000b4a414723c */ /* 0x048fec0000041814 */
[C---:B------:R-:W-:Y:S01]  /*f450*/  HMMA.16816.F32.BF16 R24, R164.reuse, R182, R24 ;  /* 0x000000b6a418723c */ /* 0x040fe20000041818 */
[----:B------:R-:W3:Y:S05]  /*f460*/  LDSM.16.M88.4 R180, [R226+0xc000] ;  /* 0x00c00000e2b4783b */ /* 0x000eea0000000200 */
[C---:B-1----:R-:W-:Y:S06]  /*f470*/  HMMA.16816.F32.BF16 R28, R164.reuse, R192, R28 ;  /* 0x000000c0a41c723c */ /* 0x042fec000004181c */
[----:B------:R-:W-:Y:S01]  /*f480*/  HMMA.16816.F32.BF16 R32, R164, R194, R32 ;  /* 0x000000c2a420723c */ /* 0x000fe20000041820 */
[----:B------:R-:W1:Y:S05]  /*f490*/  LDSM.16.M88.4 R164, [R223+0x17000] ;  /* 0x01700000dfa4783b */ /* 0x000e6a0000000200 */
[C---:B--2---:R-:W-:Y:S01]  /*f4a0*/  HMMA.16816.F32.BF16 R4, R172.reuse, R176, R4 ;  /* 0x000000b0ac04723c */ /* 0x044fe20000041804 */
[----:B------:R-:W2:Y:S05]  /*f4b0*/  LDSM.16.M88.4 R192, [R223+0x17800] ;  /* 0x01780000dfc0783b */ /* 0x000eaa0000000200 */
[C---:B------:R-:W-:Y:S01]  /*f4c0*/  HMMA.16816.F32.BF16 R8, R172.reuse, R178, R8 ;  /* 0x000000b2ac08723c */ /* 0x040fe20000041808 */
[----:B------:R-:W-:Y:S05]  /*f4d0*/  LDSM.16.M88.4 R176, [R216+0x6000] ;  /* 0x00600000d8b0783b */ /* 0x000fea0000000200 */
[C---:B------:R-:W-:Y:S06]  /*f4e0*/  HMMA.16816.F32.BF16 R12, R172.reuse, R200, R12 ;  /* 0x000000c8ac0c723c */ /* 0x040fec000004180c */
[C---:B------:R-:W-:Y:S06]  /*f4f0*/  HMMA.16816.F32.BF16 R16, R172.reuse, R202, R16 ;  /* 0x000000caac10723c */ /* 0x040fec0000041810 */
[C---:B----4-:R-:W-:Y:S06]  /*f500*/  HMMA.16816.F32.BF16 R20, R172.reuse, R168, R20 ;  /* 0x000000a8ac14723c */ /* 0x050fec0000041814 */
[C---:B------:R-:W-:Y:S01]  /*f510*/  HMMA.16816.F32.BF16 R24, R172.reuse, R170, R24 ;  /* 0x000000aaac18723c */ /* 0x040fe20000041818 */
[----:B------:R-:W4:Y:S05]  /*f520*/  LDSM.16.M88.4 R168, [R225+0xc000] ;  /* 0x00c00000e1a8783b */ /* 0x000f2a0000000200 */
[C---:B-----5:R-:W-:Y:S06]  /*f530*/  HMMA.16816.F32.BF16 R28, R172.reuse, R196, R28 ;  /* 0x000000c4ac1c723c */ /* 0x060fec000004181c */
[----:B------:R-:W-:Y:S01]  /*f540*/  HMMA.16816.F32.BF16 R32, R172, R198, R32 ;  /* 0x000000c6ac20723c */ /* 0x000fe20000041820 */
[----:B------:R-:W-:Y:S05]  /*f550*/  LDSM.16.M88.4 R172, [R216+0x7000] ;  /* 0x00700000d8ac783b */ /* 0x000fea0000000200 */
[C---:B---3--:R-:W-:Y:S06]  /*f560*/  HMMA.16816.F32.BF16 R4, R180.reuse, R184, R4 ;  /* 0x000000b8b404723c */ /* 0x048fec0000041804 */
[C---:B------:R-:W-:Y:S06]  /*f570*/  HMMA.16816.F32.BF16 R8, R180.reuse, R186, R8 ;  /* 0x000000bab408723c */ /* 0x040fec0000041808 */
[C---:B------:R-:W-:Y:S06]  /*f580*/  HMMA.16816.F32.BF16 R12, R180.reuse, R188, R12 ;  /* 0x000000bcb40c723c */ /* 0x040fec000004180c */
[C---:B------:R-:W-:Y:S06]  /*f590*/  HMMA.16816.F32.BF16 R16, R180.reuse, R190, R16 ;  /* 0x000000beb410723c */ /* 0x040fec0000041810 */
[C---:B-1----:R-:W-:Y:S06]  /*f5a0*/  HMMA.16816.F32.BF16 R20, R180.reuse, R164, R20 ;  /* 0x000000a4b414723c */ /* 0x042fec0000041814 */
[C---:B------:R-:W-:Y:S01]  /*f5b0*/  HMMA.16816.F32.BF16 R24, R180.reuse, R166, R24 ;  /* 0x000000a6b418723c */ /* 0x040fe20000041818 */
[----:B------:R-:W1:Y:S05]  /*f5c0*/  LDSM.16.M88.4 R164, [R216+0x6800] ;  /* 0x00680000d8a4783b */ /* 0x000e6a0000000200 */
[C---:B--2---:R-:W-:Y:S06]  /*f5d0*/  HMMA.16816.F32.BF16 R28, R180.reuse, R192, R28 ;  /* 0x000000c0b41c723c */ /* 0x044fec000004181c */
[----:B------:R-:W-:Y:S06]  /*f5e0*/  HMMA.16816.F32.BF16 R32, R180, R194, R32 ;  /* 0x000000c2b420723c */ /* 0x000fec0000041820 */
[C---:B----4-:R-:W-:Y:S06]  /*f5f0*/  HMMA.16816.F32.BF16 R4, R168.reuse, R176, R4 ;  /* 0x000000b0a804723c */ /* 0x050fec0000041804 */
[C---:B------:R-:W-:Y:S06]  /*f600*/  HMMA.16816.F32.BF16 R8, R168.reuse, R178, R8 ;  /* 0x000000b2a808723c */ /* 0x040fec0000041808 */
[C---:B-1----:R-:W-:Y:S11]  /*f610*/  HMMA.16816.F32.BF16 R12, R168.reuse, R164, R12 ;  /* 0x000000a4a80c723c */ /* 0x042ff6000004180c */
        /* <DEDUP_REMOVED lines=127> */
.L_x_2012:
        /* <DEDUP_REMOVED lines=11> */
[----:B------:R-:W-:Y:S02]  /*fec0*/  FMNMX.FTZ R6, R165, R8, !PT ;  /* 0x00000008a5067209 */ /* 0x000fe40007810000 */
[----:B------:R-:W-:Y:S01]  /*fed0*/  MOV R8, UR37 ;  /* 0x0000002500087c02 */ /* 0x000fe20008000f00 */
[----:B------:R-:W-:Y:S08]  /*fee0*/  LDSM.16.MT88.4 R28, [R221+0x18000] ;  /* 0x01800000dd1c783b */ /* 0x000ff00000004200 */
[----:B------:R-:W4:Y:S01]  /*fef0*/  SHFL.BFLY PT, R3, R6, 0x2, 0x1f ;  /* 0x0c401f0006037f89 */ /* 0x000f2200000e0000 */
[----:B--2---:R-:W-:Y:S01]  /*ff00*/  LOP3.LUT R8, R33, UR34, R8, 0x96, !PT ;  /* 0x0000002221087c12 */ /* 0x004fe2000f8e9608 */
[----:B------:R-:W-:Y:S01]  /*ff10*/  UIADD3 UR34, UR34, 0x1, URZ ;  /* 0x0000000122227890 */ /* 0x000fe2000fffe03f */
[----:B---3--:R-:W-:Y:S02]  /*ff20*/  FMNMX.FTZ R7, R11, R4, !PT ;  /* 0x000000040b077209 */ /* 0x008fe40007810000 */
[----:B----4-:R-:W-:Y:S01]  /*ff30*/  FMNMX.FTZ R4, R6, R3, !PT ;  /* 0x0000000306047209 */ /* 0x010fe20007810000 */
[----:B------:R-:W-:Y:S01]  /*ff40*/  IMAD.WIDE.U32 R12, R8, -0x326172a9, RZ ;  /* 0xcd9e8d57080c7825 */ /* 0x000fe200078e00ff */
[----:B------:R-:W-:Y:S01]  /*ff50*/  LOP3.LUT R176, R245, UR21, R32, 0x96, !PT ;  /* 0x00000015f5b07c12 */ /* 0x000fe2000f8e9620 */
[----:B------:R-:W2:Y:S08]  /*ff60*/  SHFL.BFLY PT, R164, R7, 0x1, 0x1f ;  /* 0x0c201f0007a47f89 */ /* 0x000eb000000e0000 */
[----:B------:R-:W3:Y:S01]  /*ff70*/  SHFL.BFLY PT, R3, R4, 0x1, 0x1f ;  /* 0x0c201f0004037f89 */ /* 0x000ee200000e0000 */
[----:B------:R-:W-:Y:S05]  /*ff80*/  IMAD.WIDE.U32 R176, R176, -0x326172a9, RZ ;  /* 0xcd9e8d57b0b07825 */ /* 0x000fea00078e00ff */
[----:B------:R-:W-:Y:S02]  /*ff90*/  LOP3.LUT R6, R177, UR20, R12, 0x96, !PT ;  /* 0x00000014b1067c12 */ /* 0x000fe4000f8e960c */
[----:B--2---:R-:W-:Y:S02]  /*ffa0*/  FMNMX.FTZ R164, R7, R164, !PT ;  /* 0x000000a407a47209 */ /* 0x004fe40007810000 */
[----:B------:R-:W-:Y:S02]  /*ffb0*/  LOP3.LUT R7, R13, UR22, R250, 0x96, !PT ;  /* 0x000000160d077c12 */ /* 0x000fe4000f8e96fa */
[C---:B------:R-:W-:Y:S01]  /*ffc0*/  FSETP.NEU.FTZ.AND P1, PT, R164.reuse, -INF , PT ;  /* 0xff800000a400780b */ /* 0x040fe20003f3d000 */
[----:B------:R-:W-:Y:S01]  /*ffd0*/  FMUL.FTZ R175, R164, UR4 ;  /* 0x00000004a4af7c20 */ /* 0x000fe20008410000 */
[----:B---3--:R-:W-:Y:S01]  /*ffe0*/  FMNMX.FTZ R3, R4, R3, !PT ;  /* 0x0000000304037209 */ /* 0x008fe20007810000 */
        /* <DEDUP_REMOVED lines=30> */
[----:B------:R-:W2:Y:S01]  /*101d0*/  MUFU.EX2 R186, R186 ;  /* 0x000000ba00ba7308 */ /* 0x000ea20000000800 */
        /* <DEDUP_REMOVED lines=15> */
[----:B------:R-:W3:Y:S01]  /*102d0*/  MUFU.EX2 R187, R187 ;  /* 0x000000bb00bb7308 */ /* 0x000ee20000000800 */
[----:B-1----:R-:W1:Y:S01]  /*102e0*/  LDSM.16.MT88.4 R12, [R224+0x18000] ;  /* 0x01800000e00c783b */ /* 0x002e620000004200 */
        /* <DEDUP_REMOVED lines=30> */
[----:B------:R-:W1:Y:S01]  /*104d0*/  MUFU.EX2 R2, R2 ;  /* 0x0000000200027308 */ /* 0x000e620000000800 */
[--C-:B------:R-:W-:Y:S01]  /*104e0*/  HSET2.LE.AND R171, R4, R243.reuse, PT ;  /* 0x000000f304ab7233 */ /* 0x100fe20003803000 */
[----:B------:R-:W-:Y:S01]  /*104f0*/  FFMA.FTZ R190, R190, UR4, -R173 ;  /* 0x00000004bebe7c23 */ /* 0x000fe200080108ad */
[----:B--2---:R-:W-:Y:S01]  /*10500*/  F2FP.BF16.F32.PACK_AB R5, R186, R191 ;  /* 0x000000bfba05723e */ /* 0x004fe200000010ff */
[--C-:B------:R-:W-:Y:S01]  /*10510*/  FFMA.FTZ R248, R248, UR4, -R175.reuse ;  /* 0x00000004f8f87c23 */ /* 0x100fe200080108af */
[----:B---3--:R-:W-:Y:S01]  /*10520*/  F2FP.BF16.F32.PACK_AB R4, R187, R189 ;  /* 0x000000bdbb04723e */ /* 0x008fe200000010ff */
[----:B------:R-:W-:Y:S01]  /*10530*/  FFMA.FTZ R175, R246, UR4, -R175 ;  /* 0x00000004f6af7c23 */ /* 0x000fe200080108af */
[----:B----4-:R-:W-:Y:S03]  /*10540*/  F2FP.BF16.F32.PACK_AB R7, R184, R185 ;  /* 0x000000b9b807723e */ /* 0x010fe600000010ff */
[----:B------:R-:W2:Y:S01]  /*10550*/  MUFU.EX2 R0, R0 ;  /* 0x0000000000007308 */ /* 0x000ea20000000800 */
[----:B-----5:R-:W-:Y:S01]  /*10560*/  F2FP.BF16.F32.PACK_AB R6, R166, R167 ;  /* 0x000000a7a606723e */ /* 0x020fe200000010ff */
[----:B------:R-:W-:Y:S01]  /*10570*/  FFMA.FTZ R246, R172, UR4, -R173 ;  /* 0x00000004acf67c23 */ /* 0x000fe200080108ad */
[----:B------:R-:W-:Y:S02]  /*10580*/  LOP3.LUT R168, R168, R5, RZ, 0xc0, !PT ;  /* 0x00000005a8a87212 */ /* 0x000fe400078ec0ff */
[----:B------:R-:W-:Y:S02]  /*10590*/  LOP3.LUT R169, R169, R4, RZ, 0xc0, !PT ;  /* 0x00000004a9a97212 */ /* 0x000fe400078ec0ff */
[----:B------:R-:W-:Y:S03]  /*105a0*/  LOP3.LUT R170, R170, R7, RZ, 0xc0, !PT ;  /* 0x00000007aaaa7212 */ /* 0x000fe600078ec0ff */
[----:B------:R-:W-:Y:S01]  /*105b0*/  MUFU.EX2 R180, R182 ;  /* 0x000000b600b47308 */ /* 0x000fe20000000800 */
[----:B------:R-:W-:Y:S01]  /*105c0*/  LOP3.LUT R171, R171, R6, RZ, 0xc0, !PT ;  /* 0x00000006abab7212 */ /* 0x000fe200078ec0ff */
[C---:B-1----:R-:W-:Y:S01]  /*105d0*/  FMUL.FTZ R4, R2.reuse, R160 ;  /* 0x000000a002047220 */ /* 0x042fe20000410000 */
[C---:B------:R-:W-:Y:S01]  /*105e0*/  FMUL.FTZ R5, R2.reuse, R161 ;  /* 0x000000a102057220 */ /* 0x040fe20000410000 */
[C---:B------:R-:W-:Y:S01]  /*105f0*/  FMUL.FTZ R8, R2.reuse, R156 ;  /* 0x0000009c02087220 */ /* 0x040fe20000410000 */
[C---:B------:R-:W-:Y:S01]  /*10600*/  FMUL.FTZ R9, R2.reuse, R157 ;  /* 0x0000009d02097220 */ /* 0x040fe20000410000 */
[C---:B------:R-:W-:Y:S01]  /*10610*/  FMUL.FTZ R16, R2.reuse, R148 ;  /* 0x0000009402107220 */ /* 0x040fe20000410000 */
[----:B------:R-:W-:Y:S01]  /*10620*/  FMUL.FTZ R17, R2, R149 ;  /* 0x0000009502117220 */ /* 0x000fe20000410000 */
[----:B------:R-:W-:Y:S01]  /*10630*/  MOV R160, R32 ;  /* 0x0000002000a07202 */ /* 0x000fe20000000f00 */
[C---:B--2---:R-:W-:Y:S01]  /*10640*/  FMUL.FTZ R6, R0.reuse, R162 ;  /* 0x000000a200067220 */ /* 0x044fe20000410000 */
        /* <DEDUP_REMOVED lines=524> */
.L_x_2010:
        /* <DEDUP_REMOVED lines=142> */
[----:B-----5:R-:W-:Y:S01]  /*12ff0*/  IADD3 R15, R11, R6, RZ ;  /* 0x000000060b0f7210 */ /* 0x020fe20007ffe0ff */
        /* <DEDUP_REMOVED lines=162> */
.L_x_2014:
        /* <DEDUP_REMOVED lines=51> */
.L_x_2015:
[----:B------:R-:W-:Y:S05]  /*13d50*/  @P1 BRA `(.L_x_2016) ;  /* 0x0000000000181947 */ /* 0x000fea0003800000 */
[----:B------:R-:W3:Y:S01]  /*13d60*/  LDC R19, c[0x0][0x2c4] ;  /* 0x0000b100ff137b82 */ /* 0x000ee20000000800 */
[----:B------:R-:W-:Y:S02]  /*13d70*/  ISETP.NE.AND P0, PT, RZ, UR8, PT ;  /* 0x00000008ff007c0c */ /* 0x000fe4000bf05270 */
[----:B-1----:R-:W-:-:S05]  /*13d80*/  MOV R13, 0x1 ;  /* 0x00000001000d7802 */ /* 0x002fca0000000f00 */
[----:B------:R-:W1:Y:S08]  /*13d90*/  LDC R0, c[0x0][0x270] ;  /* 0x00009c00ff007b82 */ /* 0x000e700000000800 */
[----:B---3--:R-:W1:Y:S02]  /*13da0*/  @P0 LDC R19, c[0x0][0x2e4] ;  /* 0x0000b900ff130b82 */ /* 0x008e640000000800 */
[----:B-1----:R-:W-:-:S07]  /*13db0*/  IMAD R17, R19, R0, RZ ;  /* 0x0000000013117224 */ /* 0x002fce00078e02ff */
.L_x_2016:
        /* <DEDUP_REMOVED lines=56> */
.L_x_2018:
[----:B------:R-:W-:Y:S05]  /*14140*/  BSYNC B0 ;  /* 0x0000000000007941 */ /* 0x000fea0003800000 */
.L_x_2017:
        /* <DEDUP_REMOVED lines=32> */
.L_x_2020:
[----:B------:R-:W-:Y:S05]  /*14350*/  BSYNC B0 ;  /* 0x0000000000007941 */ /* 0x000fea0003800000 */
.L_x_2019:
        /* <DEDUP_REMOVED lines=22> */
.L_x_2022:
[----:B------:R-:W-:Y:S05]  /*144c0*/  BSYNC B0 ;  /* 0x0000000000007941 */ /* 0x000fea0003800000 */
.L_x_2021:
        /* <DEDUP_REMOVED lines=22> */
.L_x_2024:
[----:B------:R-:W-:Y:S05]  /*14630*/  BSYNC B0 ;  /* 0x0000000000007941 */ /* 0x000fea0003800000 */
.L_x_2023:
        /* <DEDUP_REMOVED lines=21> */
.L_x_2025:
        /* <DEDUP_REMOVED lines=15> */
.L_x_2424:


//--------------------- .text._ZN5flash16flash_fwd_kernelI23Flash_fwd_kernel_traitsILi256ELi128ELi64ELi8ELb0ELb0EN7cutlass10bfloat16_tE19Flash_kernel_traitsILi256ELi128ELi64ELi8ES3_EELb0ELb0ELb1ELb0ELb0ELb1ELb1ELb0EEEvNS_16Flash_fwd_paramsE --------------------------
	.section	.text._ZN5flash16flash_fwd_kernelI23Flash_fwd_kernel_traitsILi256ELi128ELi64ELi8ELb0ELb0EN7cutlass10bfloat16_tE19Flash_kernel_traitsILi256ELi128ELi64ELi8ES3_EELb0ELb0ELb1ELb0ELb0ELb1ELb1ELb0EEEvNS_16Flash_fwd_paramsE,"ax",@progbits
	.align	128
        .global         _ZN5flash16flash_fwd_kernelI23Flash_fwd_kernel_traitsILi256ELi128ELi64ELi8ELb0ELb0EN7cutlass10bfloat16_tE19Flash_kernel_traitsILi256ELi128ELi64ELi8ES3_EELb0ELb0ELb1ELb0ELb0ELb1ELb1ELb0EEEvNS_16Flash_fwd_paramsE
        .type           _ZN5flash16flash_fwd_kernelI23Flash_fwd_kernel_traitsILi256ELi128ELi64ELi8ELb0ELb0EN7cutlass10bfloat16_tE19Flash_kernel_traitsILi256ELi128ELi64ELi8ES3_EELb0ELb0ELb1ELb0ELb0ELb1ELb1ELb0EEEvNS_16Flash_fwd_paramsE,@function
        .size           _ZN5flash16flash_fwd_kernelI23Flash_fwd_kernel_traitsILi256ELi128ELi64ELi8ELb0ELb0EN7cutlass10bfloat16_tE19Flash_kernel_traitsILi256ELi128ELi64ELi8ES3_EELb0ELb0ELb1ELb0ELb0ELb1ELb1ELb0EEEvNS_16Flash_fwd_paramsE,(.L_x_2425 - _ZN5flash16flash_fwd_kernelI23Flash_fwd_kernel_traitsILi256ELi128ELi64ELi8ELb0ELb0EN7cutlass10bfloat16_tE19Flash_kernel_traitsILi256ELi128ELi64ELi8ES3_EELb0ELb0ELb1ELb0ELb0ELb1ELb1ELb0EEEvNS_16Flash_fwd_paramsE)
        .other          _ZN5flash16flash_fwd_kernelI23Flash_fwd_kernel_traitsILi256ELi128ELi64ELi8ELb0ELb0EN7cutlass10bfloat16_tE19Flash_kernel_traitsILi256ELi128ELi64ELi8ES3_EELb0ELb0ELb1ELb0ELb0ELb1ELb1ELb0EEEvNS_16Flash_fwd_paramsE,@"STO_CUDA_ENTRY STV_DEFAULT"
_ZN5flash16flash_fwd_kernelI23Flash_fwd_kernel_traitsILi256ELi128ELi64ELi8ELb0ELb0EN7cutlass10bfloat16_tE19Flash_kernel_traitsILi256ELi128ELi64ELi8ES3_EELb0ELb0ELb1ELb0ELb0ELb1ELb1ELb0EEEvNS_16Flash_fwd_paramsE:
.text._ZN5flash16flash_fwd_kernelI23Flash_fwd_kernel_traitsILi256ELi128ELi64ELi8ELb0ELb0EN7cutlass10bfloat16_tE19Flash_kernel_traitsILi256ELi128ELi64ELi8ES3_EELb0ELb0ELb1ELb0ELb0ELb1ELb1ELb0EEEvNS_16Flash_fwd_paramsE:
        /* <DEDUP_REMOVED lines=55> */
.L_x_2026:
[----:B------:R-:W-:-:S03]  /*0370*/  ULDC UR6, c[0x0][0x2c8] ;  /* 0x0000b20000067ab9 */ /* 0x000fc60000000800 */
.L_x_2027:
        /* <DEDUP_REMOVED lines=130> */
.L_x_2030:
[----:B------:R-:W-:Y:S05]  /*0ba0*/  BSYNC B0 ;  /* 0x0000000000007941 */ /* 0x000fea0003800000 */
.L_x_2029:
        /* <DEDUP_REMOVED lines=20> */
.L_x_2032:
[----:B------:R-:W-:Y:S05]  /*0cf0*/  BSYNC B0 ;  /* 0x0000000000007941 */ /* 0x000fea0003800000 */
.L_x_2031:
        /* <DEDUP_REMOVED lines=18> */
.L_x_2034:
[----:B------:R-:W-:Y:S05]  /*0e20*/  BSYNC B0 ;  /* 0x0000000000007941 */ /* 0x000fea0003800000 */
.L_x_2033:
        /* <DEDUP_REMOVED lines=17> */
.L_x_2036:
[----:B------:R-:W-:Y:S05]  /*0f40*/  BSYNC B0 ;  /* 0x0000000000007941 */ /* 0x000fea0003800000 */
.L_x_2035:
        /* <DEDUP_REMOVED lines=10> */
.L_x_2038:
[----:B------:R-:W-:Y:S05]  /*0ff0*/  BSYNC B0 ;  /* 0x0000000000007941 */ /* 0x000fea0003800000 */
.L_x_2037:
        /* <DEDUP_REMOVED lines=10> */
.L_x_2040:
[----:B------:R-:W-:Y:S05]  /*10a0*/  BSYNC B0 ;  /* 0x0000000000007941 */ /* 0x000fea0003800000 */
.L_x_2039:
        /* <DEDUP_REMOVED lines=10> */
.L_x_2042:
[----:B------:R-:W-:Y:S05]  /*1150*/  BSYNC B0 ;  /* 0x0000000000007941 */ /* 0x000fea0003800000 */
.L_x_2041:
        /* <DEDUP_REMOVED lines=10> */
.L_x_2028:
        /* <DEDUP_REMOVED lines=27> */
[----:B------:R-:W-:Y:S01]  /*13b0*/  UIMAD UR5, UR22, -0x40, UR26 ;  /* 0xffffffc0160578a4 */ /* 0x000fe2000f8e021a */
[----:B--2---:R-:W-:Y:S01]  /*13c0*/  IABS R5, R5 ;  /* 0x0000000500057213 */ /* 0x004fe20000000000 */
[----:B------:R-:W-:Y:S01]  /*13d0*/  @!UP0 UIADD3 UR9, UR29, UR7, URZ ;  /* 0x000000071d098290 */ /* 0x000fe2000fffe03f */
[----:B------:R-:W-:Y:S01]  /*13e0*/  @!UP0 UMOV UR6, UR28 ;  /* 0x0000001c00068c82 */ /* 0x000fe20008000000 */
[----:B------:R-:W-:Y:S02]  /*13f0*/  USHF.R.S32.HI UR4, URZ, 0x1f, UR8 ;  /* 0x0000001f3f047899 */ /* 0x000fe40008011408 */
        /* <DEDUP_REMOVED lines=33> */
[----:B------:R-:W-:Y:S01]  /*1610*/  IADD3 R10, P6, R26, UR6, RZ ;  /* 0x000000061a0a7c10 */ /* 0x000fe2000ffde0ff */
[----:B------:R-:W-:Y:S01]  /*1620*/  ULDC.64 UR6, c[0x0][0x258] ;  /* 0x0000960000067ab9 */ /* 0x000fe20000000a00 */
[----:B------:R-:W-:Y:S01]  /*1630*/  LOP3.LUT R19, R8, R19, RZ, 0x3c, !PT ;  /* 0x0000001308137212 */ /* 0x000fe200078e3cff */
[----:B------:R-:W-:Y:S01]  /*1640*/  UIMAD UR4, UR4, UR6, URZ ;  /* 0x00000006040472a4 */ /* 0x000fe2000f8e023f */
[----:B------:R-:W-:Y:S01]  /*1650*/  IADD3.X R11, R27, UR9, RZ, P6, !PT ;  /* 0x000000091b0b7c10 */ /* 0x000fe2000b7fe4ff */
[----:B------:R-:W5:Y:S01]  /*1660*/  @!P0 LDC.64 R8, c[0x0][0x210] ;  /* 0x00008400ff088b82 */ /* 0x000f620000000a00 */
[----:B------:R-:W-:Y:S01]  /*1670*/  ISETP.GE.U32.AND P5, PT, R7, R6, PT ;  /* 0x000000060700720c */ /* 0x000fe20003fa6070 */
[----:B------:R-:W-:Y:S01]  /*1680*/  IMAD.U32 R28, RZ, RZ, UR6 ;  /* 0x00000006ff1c7e24 */ /* 0x000fe2000f8e00ff */
[----:B------:R-:W-:Y:S01]  /*1690*/  ISETP.GE.AND P6, PT, R22, UR5, PT ;  /* 0x0000000516007c0c */ /* 0x000fe2000bfc6270 */
[----:B------:R-:W-:Y:S01]  /*16a0*/  UIMAD UR4, UR8, UR7, UR4 ;  /* 0x00000007080472a4 */ /* 0x000fe2000f8e0204 */
[----:B----4-:R-:W-:-:S02]  /*16b0*/  @!P0 IMAD R18, R13, R4, RZ ;  /* 0x000000040d128224 */ /* 0x010fc400078e02ff */
[----:B------:R-:W-:Y:S01]  /*16c0*/  IMAD.WIDE.U32 R28, R28, UR8, R10 ;  /* 0x000000081c1c7c25 */ /* 0x000fe2000f8e000a */
[----:B------:R-:W4:Y:S01]  /*16d0*/  @!P4 LDC.64 R6, c[0x0][0x240] ;  /* 0x00009000ff06cb82 */ /* 0x000f220000000a00 */
[----:B------:R-:W-:Y:S01]  /*16e0*/  @UP0 ULDC.64 UR8, c[0x0][0x248] ;  /* 0x0000920000080ab9 */ /* 0x000fe20000000a00 */
[----:B------:R-:W-:Y:S01]  /*16f0*/  @UP0 ULDC.64 UR6, c[0x0][0x250] ;  /* 0x0000940000060ab9 */ /* 0x000fe20000000a00 */
[----:B------:R-:W-:Y:S01]  /*1700*/  VIADD R11, R29, UR4 ;  /* 0x000000041d0b7c36 */ /* 0x000fe20008000000 */
[----:B------:R-:W-:Y:S01]  /*1710*/  UMOV UR4, 0x400 ;  /* 0x0000040000047882 */ /* 0x000fe20000000000 */
[----:B------:R-:W-:Y:S01]  /*1720*/  @!P0 IMAD.MOV.U32 R10, RZ, RZ, R28 ;  /* 0x000000ffff0a8224 */ /* 0x000fe200078e001c */
[----:B---3--:R-:W-:Y:S01]  /*1730*/  ULEA UR4, UR11, UR4, 0x18 ;  /* 0x000000040b047291 */ /* 0x008fe2000f8ec03f */
[----:B------:R-:W-:Y:S01]  /*1740*/  @P5 VIADD R243, R243, 0x1 ;  /* 0x00000001f3f35836 */ /* 0x000fe20000000000 */
[----:B------:R-:W3:Y:S01]  /*1750*/  @!P6 S2R R14, SR_CgaCtaId ;  /* 0x00000000000ee919 */ /* 0x000ee20000008800 */
[C---:B------:R-:W-:Y:S01]  /*1760*/  @!P0 IMAD R18, R12.reuse, R5, R18 ;  /* 0x000000050c128224 */ /* 0x040fe200078e0212 */
[----:B------:R-:W-:Y:S01]  /*1770*/  ISETP.NE.AND P5, PT, R15, RZ, PT ;  /* 0x000000ff0f00720c */ /* 0x000fe20003fa5270 */
[----:B------:R-:W-:Y:S01]  /*1780*/  @!P1 IMAD.MOV R243, RZ, RZ, -R243 ;  /* 0x000000fffff39224 */ /* 0x000fe200078e0af3 */
[C---:B------:R-:W-:Y:S01]  /*1790*/  @!P4 IADD3 R17, P1, R12.reuse, 0x20, RZ ;  /* 0x000000200c11c810 */ /* 0x040fe20007f3e0ff */
[----:B------:R-:W-:Y:S01]  /*17a0*/  @!P0 IMAD.WIDE.U32 R24, R12, R4, R10 ;  /* 0x000000040c188225 */ /* 0x000fe200078e000a */
[----:B------:R-:W-:Y:S01]  /*17b0*/  LOP3.LUT R5, R19, 0xfffffe00, R20, 0xf8, !PT ;  /* 0xfffffe0013057812 */ /* 0x000fe200078ef814 */
[----:B------:R-:W-:-:S02]  /*17c0*/  @UP0 UIMAD.WIDE.U32 UR32, UR27, UR8, URZ ;  /* 0x000000081b2002a5 */ /* 0x000fc4000f8e003f */
[----:B------:R-:W-:Y:S01]  /*17d0*/  @!P4 IMAD.X R21, RZ, RZ, R13, P1 ;  /* 0x000000ffff15c224 */ /* 0x000fe200008e060d */
[C---:B-----5:R-:W-:Y:S01]  /*17e0*/  @!P0 LEA R20, P1, R24.reuse, R8, 0x1 ;  /* 0x0000000818148211 */ /* 0x060fe200078208ff */
[----:B------:R-:W-:Y:S01]  /*17f0*/  @!P0 IMAD.IADD R18, R25, 0x1, R18 ;  /* 0x0000000119128824 */ /* 0x000fe200078e0212 */
[----:B------:R-:W-:Y:S01]  /*1800*/  LEA R239, R5, UR4, 0x1 ;  /* 0x0000000405ef7c11 */ /* 0x000fe2000f8e08ff */
[----:B------:R-:W-:Y:S01]  /*1810*/  @!P4 IMAD.MOV.U32 R25, RZ, RZ, R11 ;  /* 0x000000ffff19c224 */ /* 0x000fe200078e000b */
[----:B------:R-:W-:Y:S01]  /*1820*/  @UP0 UIMAD.WIDE.U32 UR30, UR10, UR6, URZ ;  /* 0x000000060a1e02a5 */ /* 0x000fe2000f8e003f */
[----:B------:R-:W-:Y:S01]  /*1830*/  @!P5 LOP3.LUT R243, RZ, R15, RZ, 0x33, !PT ;  /* 0x0000000ffff3d212 */ /* 0x000fe200078e33ff */
[-C--:B----4-:R-:W-:Y:S01]  /*1840*/  @!P4 IMAD R4, R21, R6.reuse, RZ ;  /* 0x000000061504c224 */ /* 0x090fe200078e02ff */
[----:B------:R-:W-:Y:S01]  /*1850*/  @!P0 LEA.HI.X R21, R24, R9, R18, 0x1, P1 ;  /* 0x0000000918158211 */ /* 0x000fe200008f0c12 */
[----:B------:R-:W-:Y:S01]  /*1860*/  @!P4 IMAD.MOV.U32 R24, RZ, RZ, R28 ;  /* 0x000000ffff18c224 */ /* 0x000fe200078e001c */
[----:B------:R-:W-:Y:S01]  /*1870*/  ISETP.GE.AND P5, PT, R2, UR5, PT ;  /* 0x0000000502007c0c */ /* 0x000fe2000bfa6270 */
[C---:B------:R-:W-:Y:S01]  /*1880*/  @!P4 IMAD R18, R17.reuse, R7, R4 ;  /* 0x000000071112c224 */ /* 0x040fe200078e0204 */
[----:B------:R-:W-:Y:S01]  /*1890*/  @!P6 MOV R7, 0x400 ;  /* 0x000004000007e802 */ /* 0x000fe20000000f00 */
[----:B------:R-:W-:Y:S01]  /*18a0*/  @!P4 IMAD.WIDE.U32 R24, R17, R6, R24 ;  /* 0x000000061118c225 */ /* 0x000fe200078e0018 */
[----:B------:R-:W4:Y:S01]  /*18b0*/  @!P3 S2R R4, SR_CgaCtaId ;  /* 0x000000000004b919 */ /* 0x000f220000008800 */
[----:B------:R-:W-:Y:S01]  /*18c0*/  LEA.HI R6, R16, R3, RZ, 0x4 ;  /* 0x0000000310067211 */ /* 0x000fe200078f20ff */
[----:B------:R-:W-:Y:S01]  /*18d0*/  @UP0 UIMAD UR27, UR27, UR9, URZ ;  /* 0x000000091b1b02a4 */ /* 0x000fe2000f8e023f */
[----:B------:R-:W-:Y:S01]  /*18e0*/  @!P4 IMAD.IADD R18, R25, 0x1, R18 ;  /* 0x000000011912c824 */ /* 0x000fe200078e0212 */
[C---:B-1----:R-:W-:Y:S01]  /*18f0*/  @!P4 LEA R32, P1, R24.reuse, R32, 0x1 ;  /* 0x000000201820c211 */ /* 0x042fe200078208ff */
[----:B------:R-:W-:Y:S01]  /*1900*/  @!PT LDS RZ, [RZ] ;  /* 0x00000000fffff984 */ /* 0x000fe20000000800 */
[----:B------:R-:W-:Y:S01]  /*1910*/  @!PT LDS RZ, [RZ] ;  /* 0x00000000fffff984 */ /* 0x000fe20000000800 */
[----:B------:R-:W-:Y:S01]  /*1920*/  @!PT LDS RZ, [RZ] ;  /* 0x00000000fffff984 */ /* 0x000fe20000000800 */
[----:B------:R-:W-:Y:S01]  /*1930*/  @!P0 LDGSTS.E.BYPASS.LTC128B.128 [R239], desc[UR18][R20.64] ;  /* 0x0000000014ef8fae */ /* 0x000fe2000b901d52 */
[----:B------:R-:W-:Y:S01]  /*1940*/  @UP0 UIMAD UR10, UR10, UR7, URZ ;  /* 0x000000070a0a02a4 */ /* 0x000fe2000f8e023f */
[----:B------:R-:W-:Y:S01]  /*1950*/  @!P3 MOV R9, 0x400 ;  /* 0x000004000009b802 */ /* 0x000fe20000000f00 */
[----:B------:R-:W-:Y:S01]  /*1960*/  @UP0 UIADD3 UR27, UR33, UR27, URZ ;  /* 0x0000001b211b0290 */ /* 0x000fe2000fffe03f */
[----:B------:R-:W-:Y:S01]  /*1970*/  @!P4 LEA.HI.X R33, R24, R33, R18, 0x1, P1 ;  /* 0x000000211821c211 */ /* 0x000fe200008f0c12 */
[----:B------:R-:W-:Y:S01]  /*1980*/  @!P0 LDGSTS.E.BYPASS.LTC128B.128 [R239+0x4000], desc[UR18][R20.64+0x80] ;  /* 0x0400008014ef8fae */ /* 0x000fe2000b901d52 */
[----:B------:R-:W-:Y:S01]  /*1990*/  @!P3 IADD3 R24, P1, R12, 0x40, RZ ;  /* 0x000000400c18b810 */ /* 0x000fe20007f3e0ff */
[----:B------:R-:W-:Y:S01]  /*19a0*/  @UP0 UIADD3 UR29, UR31, UR10, URZ ;  /* 0x0000000a1f1d0290 */ /* 0x000fe2000fffe03f */
[----:B---3--:R-:W-:Y:S01]  /*19b0*/  @!P6 LEA R8, R14, R7, 0x18 ;  /* 0x000000070e08e211 */ /* 0x008fe200078ec0ff */
[----:B------:R-:W-:Y:S01]  /*19c0*/  @!P0 LDGSTS.E.BYPASS.LTC128B.128 [R239+0x8000], desc[UR18][R20.64+0x100] ;  /* 0x0800010014ef8fae */ /* 0x000fe2000b901d52 */
[----:B------:R-:W-:Y:S01]  /*19d0*/  SHF.R.S32.HI R7, RZ, 0x4, R6 ;  /* 0x00000004ff077819 */ /* 0x000fe20000011406 */
[----:B------:R-:W-:Y:S01]  /*19e0*/  @!P3 IMAD.X R25, RZ, RZ, R13, P1 ;  /* 0x000000ffff19b224 */ /* 0x000fe200008e060d */
[----:B------:R-:W-:Y:S01]  /*19f0*/  @UP0 UMOV UR28, UR32 ;  /* 0x00000020001c0c82 */ /* 0x000fe20008000000 */
[----:B------:R1:W-:Y:S01]  /*1a00*/  @!P0 LDGSTS.E.BYPASS.LTC128B.128 [R239+0xc000], desc[UR18][R20.64+0x180] ;  /* 0x0c00018014ef8fae */ /* 0x0003e2000b901d52 */
[----:B------:R-:W-:-:S02]  /*1a10*/  ISETP.GE.AND P0, PT, R2, UR5, PT ;  /* 0x0000000502007c0c */ /* 0x000fc4000bf06270 */
[C---:B------:R-:W-:Y:S01]  /*1a20*/  LEA.HI R237, R6.reuse, R7, RZ, 0x1 ;  /* 0x0000000706ed7211 */ /* 0x040fe200078f08ff */
[----:B------:R-:W3:Y:S01]  /*1a30*/  @!P2 S2R R18, SR_CgaCtaId ;  /* 0x000000000012a919 */ /* 0x000ee20000008800 */
[----:B------:R-:W-:Y:S02]  /*1a40*/  LOP3.LUT R6, R6, 0xfffffff0, RZ, 0xc0, !PT ;  /* 0xfffffff006067812 */ /* 0x000fe400078ec0ff */
[----:B------:R-:W-:Y:S01]  /*1a50*/  LOP3.LUT R237, R237, 0xfffffffe, RZ, 0xc0, !PT ;  /* 0xfffffffeeded7812 */ /* 0x000fe200078ec0ff */
[----:B------:R-:W3:Y:S04]  /*1a60*/  @!P5 S2R R2, SR_CgaCtaId ;  /* 0x000000000002d919 */ /* 0x000ee80000008800 */
[----:B------:R-:W-:Y:S01]  /*1a70*/  IMAD.IADD R237, R7, 0x1, -R237 ;  /* 0x0000000107ed7824 */ /* 0x000fe200078e0aed */
[----:B------:R-:W-:-:S02]  /*1a80*/  @!P4 MOV R7, 0x400 ;  /* 0x000004000007c802 */ /* 0x000fc40000000f00 */
[----:B----4-:R-:W-:Y:S02]  /*1a90*/  @!P3 LEA R4, R4, R9, 0x18 ;  /* 0x000000090404b211 */ /* 0x010fe400078ec0ff */
[----:B--2---:R-:W-:Y:S01]  /*1aa0*/  @!P4 LEA R30, R30, R7, 0x18 ;  /* 0x000000071e1ec211 */ /* 0x004fe200078ec0ff */
[----:B------:R-:W-:-:S05]  /*1ab0*/  IMAD.IADD R7, R3, 0x1, -R6 ;  /* 0x0000000103077824 */ /* 0x000fca00078e0a06 */
[----:B------:R-:W-:Y:S02]  /*1ac0*/  SHF.R.S32.HI R6, RZ, 0x1f, R7 ;  /* 0x0000001fff067819 */ /* 0x000fe40000011407 */
[----:B-1----:R-:W-:-:S05]  /*1ad0*/  @!P2 IADD3 R20, P1, R12, 0x60, RZ ;  /* 0x000000600c14a810 */ /* 0x002fca0007f3e0ff */
[----:B------:R-:W-:Y:S01]  /*1ae0*/  @!P2 IMAD.X R21, RZ, RZ, R13, P1 ;  /* 0x000000ffff15a224 */ /* 0x000fe200008e060d */
[----:B------:R-:W-:-:S13]  /*1af0*/  PLOP3.LUT P1, PT, PT, PT, UP0, 0x80, 0x0 ;  /* 0x000000000000781c */ /* 0x000fda0003f2f008 */
        /* <DEDUP_REMOVED lines=14> */
.L_x_2043:
        /* <DEDUP_REMOVED lines=14> */
.L_x_2044:
[----:B------:R-:W-:Y:S01]  /*1cc0*/  IMAD R17, R23, UR8, RZ ;  /* 0x0000000817117c24 */ /* 0x000fe2000f8e02ff */
[----:B------:R-:W-:Y:S01]  /*1cd0*/  @!P5 MOV R9, 0x400 ;  /* 0x000004000009d802 */ /* 0x000fe20000000f00 */
[----:B------:R-:W-:Y:S01]  /*1ce0*/  IMAD.WIDE.U32 R34, R22, UR8, R26 ;  /* 0x0000000816227c25 */ /* 0x000fe2000f8e001a */
[----:B------:R-:W-:Y:S01]  /*1cf0*/  LOP3.LUT R14, R15, 0xfffffff8, RZ, 0xc0, !PT ;  /* 0xfffffff80f0e7812 */ /* 0x000fe200078ec0ff */
[----:B------:R-:W-:Y:S01]  /*1d00*/  ULDC.64 UR10, c[0x0][0x260] ;  /* 0x00009800000a7ab9 */ /* 0x000fe20000000a00 */
[----:B------:R-:W-:Y:S01]  /*1d10*/  @!P5 LEA R2, R2, R9, 0x18 ;  /* 0x000000090202d211 */ /* 0x000fe200078ec0ff */
[----:B------:R-:W-:Y:S01]  /*1d20*/  IMAD R6, R22, UR9, R17 ;  /* 0x0000000916067c24 */ /* 0x000fe2000f8e0211 */
[----:B------:R-:W-:Y:S01]  /*1d30*/  IADD3 R240, P1, R34, UR28, RZ ;  /* 0x0000001c22f07c10 */ /* 0x000fe2000ff3e0ff */
[----:B------:R-:W-:Y:S01]  /*1d40*/  IMAD.IADD R14, R7, 0x1, -R14 ;  /* 0x00000001070e7824 */ /* 0x000fe200078e0a0e */
[----:B------:R-:W-:Y:S01]  /*1d50*/  @!P2 MOV R13, 0x400 ;  /* 0x00000400000da802 */ /* 0x000fe20000000f00 */
[----:B------:R-:W-:Y:S01]  /*1d60*/  IMAD.WIDE.U32 R26, R22, UR6, R26 ;  /* 0x00000006161a7c25 */ /* 0x000fe2000f8e001a */
[----:B------:R-:W-:Y:S01]  /*1d70*/  IADD3.X R241, R35, UR27, R6, P1, !PT ;  /* 0x0000001b23f17c10 */ /* 0x000fe20008ffe406 */
[----:B------:R-:W-:Y:S01]  /*1d80*/  USHF.L.U64.HI UR20, UR8, 0x6, UR9 ;  /* 0x0000000608147899 */ /* 0x000fe20008010209 */
[----:B------:R-:W1:Y:S01]  /*1d90*/  @!P3 LDC.64 R6, c[0x0][0x240] ;  /* 0x00009000ff06bb82 */ /* 0x000e620000000a00 */
[----:B------:R-:W-:Y:S01]  /*1da0*/  IMAD R9, R23, UR6, RZ ;  /* 0x0000000617097c24 */ /* 0x000fe2000f8e02ff */
[----:B------:R-:W-:Y:S01]  /*1db0*/  @!P2 LEA R18, R18, R13, 0x18 ;  /* 0x0000000d1212a211 */ /* 0x000fe200078ec0ff */
[C---:B------:R-:W-:Y:S01]  /*1dc0*/  @!P3 IMAD R19, R5.reuse, 0x2, R4 ;  /* 0x000000020513b824 */ /* 0x040fe200078e0204 */
[----:B------:R-:W-:Y:S01]  /*1dd0*/  IADD3 R34, P1, R26, UR30, RZ ;  /* 0x0000001e1a227c10 */ /* 0x000fe2000ff3e0ff */
[----:B------:R-:W-:Y:S01]  /*1de0*/  IMAD R4, R22, UR7, R9 ;  /* 0x0000000716047c24 */ /* 0x000fe2000f8e0209 */
[----:B------:R-:W-:Y:S01]  /*1df0*/  SHF.R.S32.HI R26, RZ, 0x1f, R243 ;  /* 0x0000001fff1a7819 */ /* 0x000fe200000114f3 */
        /* <DEDUP_REMOVED lines=19> */
[----:B------:R-:W-:Y:S01]  /*1f30*/  IMAD.WIDE.U32 R240, R243, UR10, R240 ;  /* 0x0000000af3f07c25 */ /* 0x000fe2000f8e00f0 */
[----:B------:R-:W4:Y:S01]  /*1f40*/  @!P2 LDC.64 R10, c[0x0][0x210] ;  /* 0x00008400ff0aab82 */ /* 0x000f220000000a00 */
[----:B------:R-:W-:Y:S01]  /*1f50*/  USHF.L.U64.HI UR28, UR8, 0x5, UR9 ;  /* 0x00000005081c7899 */ /* 0x000fe20008010209 */
[----:B------:R-:W-:Y:S01]  /*1f60*/  @!P4 LDGSTS.E.BYPASS.LTC128B.128 [R23+0xd000], desc[UR18][R32.64+0x180] ;  /* 0x0d0001802017cfae */ /* 0x000fe2000b901d52 */
[-C--:B-1----:R-:W-:Y:S01]  /*1f70*/  @!P3 IMAD R25, R25, R6.reuse, RZ ;  /* 0x000000061919b224 */ /* 0x082fe200078e02ff */
[----:B------:R-:W-:Y:S01]  /*1f80*/  UIMAD.WIDE.U32 UR30, UR22, UR6, URZ ;  /* 0x00000006161e72a5 */ /* 0x000fe2000f8e003f */
[----:B------:R-:W-:Y:S01]  /*1f90*/  @!P3 IMAD.WIDE.U32 R30, R24, R6, R30 ;  /* 0x00000006181eb225 */ /* 0x000fe200078e001e */
[----:B------:R-:W-:Y:S01]  /*1fa0*/  ULDC UR27, c[0x0][0x39c] ;  /* 0x0000e700001b7ab9 */ /* 0x000fe20000000800 */
[----:B------:R-:W-:-:S02]  /*1fb0*/  UIADD3 UR24, UR26, -UR24, -UR16 ;  /* 0x800000181a187290 */ /* 0x000fc4000fffe810 */
[----:B------:R-:W-:Y:S01]  /*1fc0*/  @!P3 IMAD R25, R24, R7, R25 ;  /* 0x000000071819b224 */ /* 0x000fe200078e0219 */
[----:B------:R-:W-:Y:S01]  /*1fd0*/  UISETP.GT.AND UP0, UPT, UR22, UR13, UPT ;  /* 0x0000000d1600728c */ /* 0x000fe2000bf04270 */
[----:B------:R-:W1:Y:S01]  /*1fe0*/  @!P6 LDC.64 R6, c[0x0][0x218] ;  /* 0x00008600ff06eb82 */ /* 0x000e620000000a00 */
[----:B------:R-:W-:Y:S01]  /*1ff0*/  IMAD R249, R243, UR11, R8 ;  /* 0x0000000bf3f97c24 */ /* 0x000fe2000f8e0208 */
[----:B------:R-:W-:Y:S01]  /*2000*/  ULDC.64 UR10, c[0x0][0x268] ;  /* 0x00009a00000a7ab9 */ /* 0x000fe20000000a00 */
[----:B------:R-:W-:Y:S01]  /*2010*/  @!P3 IMAD.IADD R25, R31, 0x1, R25 ;  /* 0x000000011f19b824 */ /* 0x000fe200078e0219 */
[----:B---3--:R-:W-:Y:S01]  /*2020*/  @!P3 LEA R24, P1, R30, R4, 0x1 ;  /* 0x000000041e18b211 */ /* 0x008fe200078208ff */
[-C--:B--2---:R-:W-:Y:S02]  /*2030*/  @!P2 IMAD R21, R21, R12.reuse, RZ ;  /* 0x0000000c1515a224 */ /* 0x084fe400078e02ff */
[----:B------:R-:W-:Y:S01]  /*2040*/  IMAD R26, R26, UR10, RZ ;  /* 0x0000000a1a1a7c24 */ /* 0x000fe2000f8e02ff */
[----:B------:R-:W-:Y:S01]  /*2050*/  @!P3 LEA.HI.X R25, R30, R5, R25, 0x1, P1 ;  /* 0x000000051e19b211 */ /* 0x000fe200008f0c19 */
[C---:B------:R-:W-:Y:S01]  /*2060*/  @!P2 IMAD R13, R20.reuse, R13, R21 ;  /* 0x0000000d140da224 */ /* 0x040fe200078e0215 */
[----:B------:R-:W2:Y:S01]  /*2070*/  @!P5 LDC.64 R4, c[0x0][0x218] ;  /* 0x00008600ff04db82 */ /* 0x000ea20000000a00 */
[----:B------:R-:W-:-:S02]  /*2080*/  @!P2 IMAD.WIDE.U32 R28, R20, R12, R28 ;  /* 0x0000000c141ca225 */ /* 0x000fc400078e001c */
[----:B------:R-:W-:Y:S02]  /*2090*/  @!P3 LDGSTS.E.BYPASS.LTC128B.128 [R19+0x2000], desc[UR18][R24.64] ;  /* 0x020000001813bfae */ /* 0x000fe4000b901d52 */
[C---:B------:R-:W-:Y:S01]  /*20a0*/  IMAD.WIDE.U32 R8, R243.reuse, UR10, R34 ;  /* 0x0000000af3087c25 */ /* 0x040fe2000f8e0022 */
[----:B------:R-:W-:Y:S01]  /*20b0*/  USHF.R.S32.HI UR10, URZ, 0x1f, UR22 ;  /* 0x0000001f3f0a7899 */ /* 0x000fe20008011416 */
[C---:B----4-:R-:W-:Y:S01]  /*20c0*/  @!P2 LEA R20, P1, R28.reuse, R10, 0x1 ;  /* 0x0000000a1c14a211 */ /* 0x050fe200078208ff */
        /* <DEDUP_REMOVED lines=10> */
[----:B------:R3:W-:Y:S01]  /*2170*/  @!P3 LDGSTS.E.BYPASS.LTC128B.128 [R19+0xe000], desc[UR18][R24.64+0x180] ;  /* 0x0e0001801813bfae */ /* 0x0007e2000b901d52 */
[----:B------:R-:W-:Y:S01]  /*2180*/  UIMAD UR10, UR10, UR6, URZ ;  /* 0x000000060a0a72a4 */ /* 0x000fe2000f8e023f */
[----:B------:R-:W-:-:S02]  /*2190*/  IMAD.U32 R11, RZ, RZ, UR31 ;  /* 0x0000001fff0b7e24 */ /* 0x000fc4000f8e00ff */
        /* <DEDUP_REMOVED lines=11> */
[----:B------:R-:W1:Y:S01]  /*2250*/  @!P0 LDC.64 R12, c[0x0][0x220] ;  /* 0x00008800ff0c8b82 */ /* 0x000e620000000a00 */
[----:B--2---:R-:W-:Y:S01]  /*2260*/  @!P5 LEA R28, P1, R6, R4, 0x1 ;  /* 0x00000004061cd211 */ /* 0x004fe200078208ff */
[----:B------:R2:W-:Y:S01]  /*2270*/  @!P2 LDGSTS.E.BYPASS.LTC128B.128 [R18+0xf000], desc[UR18][R20.64+0x180] ;  /* 0x0f0001801412afae */ /* 0x0005e2000b901d52 */
[----:B------:R-:W-:Y:S01]  /*2280*/  ISETP.GE.AND P3, PT, R22, UR5, PT ;  /* 0x0000000516007c0c */ /* 0x000fe2000bf66270 */
[----:B------:R-:W-:Y:S01]  /*2290*/  IMAD.U32 R11, RZ, RZ, UR10 ;  /* 0x0000000aff0b7e24 */ /* 0x000fe2000f8e00ff */
[----:B------:R-:W-:Y:S01]  /*22a0*/  @!P5 LEA.HI.X R29, R6, R5, R10, 0x1, P1 ;  /* 0x00000005061dd211 */ /* 0x000fe200008f0c0a */
[----:B------:R-:W-:Y:S01]  /*22b0*/  @!P6 LDGSTS.E.BYPASS.LTC128B.128 [R17+0x10000], desc[UR18][R26.64] ;  /* 0x100000001a11efae */ /* 0x000fe2000b901d52 */
[----:B------:R-:W-:Y:S01]  /*22c0*/  IMAD.SHL.U32 R6, R0, 0x40, RZ ;  /* 0x0000004000067824 */ /* 0x000fe200078e00ff */
[----:B------:R-:W-:Y:S01]  /*22d0*/  USHF.L.U32 UR5, UR7, 0x5, URZ ;  /* 0x0000000507057899 */ /* 0x000fe2000800063f */
[----:B------:R-:W-:Y:S01]  /*22e0*/  IMAD.U32 R10, RZ, RZ, UR30 ;  /* 0x0000001eff0a7e24 */ /* 0x000fe2000f8e00ff */
[----:B------:R-:W-:Y:S01]  /*22f0*/  @!P6 LDGSTS.E.BYPASS.LTC128B.128 [R17+0x12000], desc[UR18][R26.64+0x80] ;  /* 0x120000801a11efae */ /* 0x000fe2000b901d52 */
[----:B------:R-:W-:Y:S01]  /*2300*/  IMAD.IADD R243, R9, 0x1, R243 ;  /* 0x0000000109f37824 */ /* 0x000fe200078e02f3 */
[----:B------:R-:W-:Y:S01]  /*2310*/  UIMAD.WIDE.U32 UR10, UR6, 0x20, URZ ;  /* 0x00000020060a78a5 */ /* 0x000fe2000f8e003f */
[----:B---3--:R-:W-:Y:S01]  /*2320*/  IMAD.SHL.U32 R19, R22, 0x8, RZ ;  /* 0x0000000816137824 */ /* 0x008fe200078e00ff */
[----:B------:R-:W-:Y:S01]  /*2330*/  @!P6 LDGSTS.E.BYPASS.LTC128B.128 [R17+0x14000], desc[UR18][R26.64+0x100] ;  /* 0x140001001a11efae */ /* 0x000fe2000b901d52 */
[C---:B------:R-:W-:Y:S01]  /*2340*/  LEA R7, P1, R10.reuse, R8, 0x6 ;  /* 0x000000080a077211 */ /* 0x040fe200078230ff */
[----:B------:R-:W3:Y:S01]  /*2350*/  @!P3 LDC.64 R4, c[0x0][0x220] ;  /* 0x00008800ff04bb82 */ /* 0x000ee20000000a00 */
[----:B------:R-:W-:Y:S01]  /*2360*/  IMAD.SHL.U32 R250, R3, 0x2, RZ ;  /* 0x0000000203fa7824 */ /* 0x000fe200078e00ff */
[----:B------:R4:W-:Y:S01]  /*2370*/  @!P6 LDGSTS.E.BYPASS.LTC128B.128 [R17+0x16000], desc[UR18][R26.64+0x180] ;  /* 0x160001801a11efae */ /* 0x0009e2000b901d52 */
[----:B------:R-:W-:Y:S01]  /*2380*/  LEA.HI.X R10, R10, R243, R11, 0x6, P1 ;  /* 0x000000f30a0a7211 */ /* 0x000fe200008f340b */
[----:B------:R-:W-:Y:S01]  /*2390*/  IMAD.SHL.U32 R11, R15, 0x40, RZ ;  /* 0x000000400f0b7824 */ /* 0x000fe200078e00ff */
[----:B------:R-:W-:Y:S01]  /*23a0*/  @!P0 IADD3 R15, P1, R7, UR10, RZ ;  /* 0x0000000a070f8c10 */ /* 0x000fe2000ff3e0ff */
[----:B------:R-:W-:Y:S01]  /*23b0*/  @!P5 LDGSTS.E.BYPASS.LTC128B.128 [R2+0x11000], desc[UR18][R28.64] ;  /* 0x110000001c02dfae */ /* 0x000fe2000b901d52 */
[----:B------:R-:W-:Y:S01]  /*23c0*/  UIADD3 UR10, UR26, 0x1, -UR16 ;  /* 0x000000011a0a7890 */ /* 0x000fe2000fffe810 */
[----:B------:R-:W-:Y:S01]  /*23d0*/  LOP3.LUT R250, R250, 0x6, RZ, 0xc0, !PT ;  /* 0x00000006fafa7812 */ /* 0x000fe200078ec0ff */
[----:B------:R-:W-:Y:S01]  /*23e0*/  IMAD.U32 R246, RZ, RZ, UR26 ;  /* 0x0000001afff67e24 */ /* 0x000fe2000f8e00ff */
[----:B------:R-:W-:Y:S01]  /*23f0*/  @!P5 LDGSTS.E.BYPASS.LTC128B.128 [R2+0x13000], desc[UR18][R28.64+0x80] ;  /* 0x130000801c02dfae */ /* 0x000fe2000b901d52 */
[----:B------:R-:W-:-:S02]  /*2400*/  LOP3.LUT R11, R11, 0xfffffe00, RZ, 0xc0, !PT ;  /* 0xfffffe000b0b7812 */ /* 0x000fc400078ec0ff */
[----:B--2---:R-:W-:Y:S01]  /*2410*/  LOP3.LUT R18, R6, 0x1c0, RZ, 0xc0, !PT ;  /* 0x000001c006127812 */ /* 0x004fe200078ec0ff */
[----:B------:R-:W-:Y:S01]  /*2420*/  @!P5 LDGSTS.E.BYPASS.LTC128B.128 [R2+0x15000], desc[UR18][R28.64+0x100] ;  /* 0x150001001c02dfae */ /* 0x000fe2000b901d52 */
[----:B------:R-:W-:Y:S01]  /*2430*/  IMAD.SHL.U32 R6, R14, 0x40, RZ ;  /* 0x000000400e067824 */ /* 0x000fe200078e00ff */
[----:B-1----:R-:W-:Y:S01]  /*2440*/  @!P0 LEA R12, P4, R15, R12, 0x1 ;  /* 0x0000000c0f0c8211 */ /* 0x002fe200078808ff */
[----:B------:R-:W-:Y:S01]  /*2450*/  IMAD.U32 R244, RZ, RZ, UR10 ;  /* 0x0000000afff47e24 */ /* 0x000fe2000f8e00ff */
[----:B------:R1:W-:Y:S01]  /*2460*/  @!P5 LDGSTS.E.BYPASS.LTC128B.128 [R2+0x17000], desc[UR18][R28.64+0x180] ;  /* 0x170001801c02dfae */ /* 0x0003e2000b901d52 */
[----:B------:R-:W-:Y:S02]  /*2470*/  LOP3.LUT R19, R18, 0x8, R19, 0xf8, !PT ;  /* 0x0000000812137812 */ /* 0x000fe400078ef813 */
[----:B------:R-:W-:Y:S01]  /*2480*/  SHF.R.U32.HI R18, RZ, 0x3, R18 ;  /* 0x00000003ff127819 */ /* 0x000fe20000011612 */
[----:B------:R-:W0:Y:S01]  /*2490*/  LDGDEPBAR ;  /* 0x00000000000079af */ /* 0x000e220000000000 */
[----:B---3--:R-:W-:-:S02]  /*24a0*/  @!P3 LEA R20, P2, R7, R4, 0x1 ;  /* 0x000000040714b211 */ /* 0x008fc400078408ff */
[----:B------:R-:W-:Y:S02]  /*24b0*/  LOP3.LUT R18, R19, R18, RZ, 0x3c, !PT ;  /* 0x0000001213127212 */ /* 0x000fe400078e3cff */
[----:B------:R-:W-:Y:S01]  /*24c0*/  @!P3 LEA.HI.X R21, R7, R5, R10, 0x1, P2 ;  /* 0x000000050715b211 */ /* 0x000fe200010f0c0a */
[C---:B----4-:R-:W-:Y:S02]  /*24d0*/  IMAD.SHL.U32 R17, R237.reuse, 0x8, RZ ;  /* 0x00000008ed117824 */ /* 0x050fe400078e00ff */
[----:B------:R-:W-:Y:S02]  /*24e0*/  IMAD R237, R237, 0x200, R18 ;  /* 0x00000200eded7824 */ /* 0x000fe400078e0212 */
[----:B------:R-:W-:-:S03]  /*24f0*/  IMAD.MOV.U32 R7, RZ, RZ, 0x10 ;  /* 0x00000010ff077424 */ /* 0x000fc600078e00ff */
[----:B------:R-:W-:-:S05]  /*2500*/  LEA R237, R237, UR4, 0x1 ;  /* 0x00000004eded7c11 */ /* 0x000fca000f8e08ff */
[----:B------:R-:W-:Y:S01]  /*2510*/  VIADD R235, R237, 0x10020 ;  /* 0x00010020edeb7836 */ /* 0x000fe20000000000 */
[----:B-1----:R-:W-:Y:S01]  /*2520*/  LOP3.LUT R2, R6, 0x1c0, RZ, 0xc0, !PT ;  /* 0x000001c006027812 */ /* 0x002fe200078ec0ff */
[----:B------:R-:W-:-:S04]  /*2530*/  DEPBAR.LE SB0, 0x0 ;  /* 0x000080000000791a */ /* 0x000fc80000000000 */
[----:B------:R-:W-:Y:S01]  /*2540*/  BAR.SYNC.DEFER_BLOCKING 0x0 ;  /* 0x0000000000007b1d */ /* 0x000fe20000010000 */
[----:B------:R-:W-:Y:S02]  /*2550*/  LOP3.LUT R17, R2, 0x8, R17, 0xf8, !PT ;  /* 0x0000000802117812 */ /* 0x000fe400078ef811 */
[----:B------:R-:W-:Y:S02]  /*2560*/  SHF.R.U32.HI R2, RZ, 0x3, R2 ;  /* 0x00000003ff027819 */ /* 0x000fe40000011602 */
[----:B------:R-:W-:Y:S02]  /*2570*/  LEA.HI R6, R16, R3, RZ, 0x5 ;  /* 0x0000000310067211 */ /* 0x000fe400078f28ff */
[----:B------:R-:W-:Y:S01]  /*2580*/  LOP3.LUT R2, R17, R2, RZ, 0x3c, !PT ;  /* 0x0000000211027212 */ /* 0x000fe200078e3cff */
[----:B------:R-:W-:Y:S01]  /*2590*/  IMAD.U32 R17, RZ, RZ, UR5 ;  /* 0x00000005ff117e24 */ /* 0x000fe2000f8e00ff */
[----:B------:R-:W-:Y:S01]  /*25a0*/  SHF.R.S32.HI R4, RZ, 0x5, R6 ;  /* 0x00000005ff047819 */ /* 0x000fe20000011406 */
[----:B------:R-:W-:Y:S01]  /*25b0*/  UIADD3 UR5, UR10, UR23, URZ ;  /* 0x000000170a057290 */ /* 0x000fe2000fffe03f */
[----:B------:R-:W-:-:S02]  /*25c0*/  LOP3.LUT R6, R6, 0xffffffe0, RZ, 0xc0, !PT ;  /* 0xffffffe006067812 */ /* 0x000fc400078ec0ff */
[----:B------:R-:W-:Y:S01]  /*25d0*/  @!P0 IADD3.X R16, R10, UR11, R17, P1, !PT ;  /* 0x0000000b0a108c10 */ /* 0x000fe20008ffe411 */
[----:B------:R-:W-:Y:S01]  /*25e0*/  IMAD R5, R4, 0x400, R11 ;  /* 0x0000040004057824 */ /* 0x000fe200078e020b */
[----:B------:R-:W-:Y:S02]  /*25f0*/  R2P PR, R14, 0x6 ;  /* 0x000000060e007804 */ /* 0x000fe40000000000 */
[----:B------:R-:W-:Y:S01]  /*2600*/  @!P0 LEA.HI.X R13, R15, R13, R16, 0x1, P4 ;  /* 0x0000000d0f0d8211 */ /* 0x000fe200020f0c10 */
[----:B------:R-:W-:Y:S01]  /*2610*/  IMAD.IADD R238, R2, 0x1, R5 ;  /* 0x0000000102ee7824 */ /* 0x000fe200078e0205 */
[----:B------:R-:W-:Y:S01]  /*2620*/  LEA R247, R4, UR25, 0x4 ;  /* 0x0000001904f77c11 */ /* 0x000fe2000f8e20ff */
[----:B------:R-:W-:Y:S01]  /*2630*/  IMAD.MOV.U32 R5, RZ, RZ, 0x20 ;  /* 0x00000020ff057424 */ /* 0x000fe200078e00ff */
[----:B------:R-:W-:Y:S02]  /*2640*/  SEL R7, R7, 0xfffffff0, !P1 ;  /* 0xfffffff007077807 */ /* 0x000fe40004800000 */
[----:B------:R-:W-:Y:S01]  /*2650*/  LEA R238, R238, UR4, 0x1 ;  /* 0x00000004eeee7c11 */ /* 0x000fe2000f8e08ff */
[----:B------:R-:W-:Y:S01]  /*2660*/  @P3 STS.128 [R239+0x18000], RZ ;  /* 0x018000ffef003388 */ /* 0x000fe20000000c00 */
[----:B------:R-:W-:-:S02]  /*2670*/  SEL R5, R5, 0xffffffe0, !P2 ;  /* 0xffffffe005057807 */ /* 0x000fc40005000000 */
[----:B------:R-:W-:Y:S01]  /*2680*/  R2P PR, R0, 0x6 ;  /* 0x0000000600007804 */ /* 0x000fe20000000000 */
[----:B------:R-:W-:Y:S01]  /*2690*/  @P3 STS.128 [R239+0x1a000], RZ ;  /* 0x01a000ffef003388 */ /* 0x000fe20000000c00 */
[----:B------:R-:W-:Y:S02]  /*26a0*/  VIADD R0, R237, 0x10000 ;  /* 0x00010000ed007836 */ /* 0x000fe40000000000 */
[--C-:B------:R-:W-:Y:S01]  /*26b0*/  IMAD R236, R7, 0x2, R238.reuse ;  /* 0x0000000207ec7824 */ /* 0x100fe200078e02ee */
[----:B------:R-:W-:Y:S01]  /*26c0*/  @P3 STS.128 [R239+0x1c000], RZ ;  /* 0x01c000ffef003388 */ /* 0x000fe20000000c00 */
[C---:B------:R-:W-:Y:S02]  /*26d0*/  IMAD R234, R5.reuse, 0x2, R238 ;  /* 0x0000000205ea7824 */ /* 0x040fe400078e02ee */
[----:B------:R-:W-:Y:S01]  /*26e0*/  IMAD R233, R5, 0x2, R236 ;  /* 0x0000000205e97824 */ /* 0x000fe200078e02ec */
[----:B------:R-:W-:Y:S04]  /*26f0*/  @P3 STS.128 [R239+0x1e000], RZ ;  /* 0x01e000ffef003388 */ /* 0x000fe80000000c00 */
[----:B------:R-:W-:Y:S01]  /*2700*/  @!PT LDS RZ, [RZ] ;  /* 0x00000000fffff984 */ /* 0x000fe20000000800 */
[----:B------:R-:W-:Y:S01]  /*2710*/  @!PT LDS RZ, [RZ] ;  /* 0x00000000fffff984 */ /* 0x000fe20000000800 */
[----:B------:R-:W-:Y:S01]  /*2720*/  @!PT LDS RZ, [RZ] ;  /* 0x00000000fffff984 */ /* 0x000fe20000000800 */
[----:B------:R-:W-:Y:S01]  /*2730*/  @!P3 LDGSTS.E.BYPASS.LTC128B.128 [R239+0x18000], desc[UR18][R20.64] ;  /* 0x1800000014efbfae */ /* 0x000fe2000b901d52 */
[----:B------:R-:W-:-:S02]  /*2740*/  @P1 VIADD R235, R0, 0xffffffe0 ;  /* 0xffffffe000eb1836 */ /* 0x000fc40000000000 */
[----:B------:R-:W-:Y:S01]  /*2750*/  IMAD.MOV.U32 R0, RZ, RZ, 0x40 ;  /* 0x00000040ff007424 */ /* 0x000fe200078e00ff */
[----:B------:R-:W-:Y:S04]  /*2760*/  @!P3 LDGSTS.E.BYPASS.LTC128B.128 [R239+0x1a000], desc[UR18][R20.64+0x80] ;  /* 0x1a00008014efbfae */ /* 0x000fe8000b901d52 */
[----:B------:R-:W-:Y:S01]  /*2770*/  @!P3 LDGSTS.E.BYPASS.LTC128B.128 [R239+0x1c000], desc[UR18][R20.64+0x100] ;  /* 0x1c00010014efbfae */ /* 0x000fe2000b901d52 */
[----:B------:R-:W-:-:S03]  /*2780*/  SEL R0, R0, 0xffffffc0, !P2 ;  /* 0xffffffc000007807 */ /* 0x000fc60005000000 */
[----:B------:R1:W-:Y:S02]  /*2790*/  @!P3 LDGSTS.E.BYPASS.LTC128B.128 [R239+0x1e000], desc[UR18][R20.64+0x180] ;  /* 0x1e00018014efbfae */ /* 0x0003e4000b901d52 */
[----:B------:R-:W-:Y:S02]  /*27a0*/  IMAD.IADD R231, R237, 0x1, R0 ;  /* 0x00000001ede77824 */ /* 0x000fe400078e0200 */
[----:B------:R-:W-:Y:S01]  /*27b0*/  @P0 STS.128 [R239+0x19000], RZ ;  /* 0x019000ffef000388 */ /* 0x000fe20000000c00 */
[----:B------:R-:W-:-:S03]  /*27c0*/  IMAD.IADD R224, R0, 0x1, R235 ;  /* 0x0000000100e07824 */ /* 0x000fc600078e02eb */
        /* <DEDUP_REMOVED lines=12> */
[----:B------:R-:W-:Y:S04]  /*2890*/  LDSM.16.M88.4 R16, [R236] ;  /* 0x00000000ec10783b */ /* 0x000fe80000000200 */
[----:B------:R-:W-:Y:S04]  /*28a0*/  LDSM.16.M88.4 R40, [R235] ;  /* 0x00000000eb28783b */ /* 0x000fe80000000200 */
[----:B------:R-:W4:Y:S04]  /*28b0*/  LDSM.16.M88.4 R60, [R237+0x10800] ;  /* 0x01080000ed3c783b */ /* 0x000f280000000200 */
[----:B------:R-:W-:Y:S04]  /*28c0*/  LDSM.16.M88.4 R84, [R234] ;  /* 0x00000000ea54783b */ /* 0x000fe80000000200 */
[----:B------:R-:W-:Y:S04]  /*28d0*/  LDSM.16.M88.4 R88, [R231+0x10000] ;  /* 0x01000000e758783b */ /* 0x000fe80000000200 */
[----:B------:R-:W5:Y:S04]  /*28e0*/  LDSM.16.M88.4 R52, [R237+0x11000] ;  /* 0x01100000ed34783b */ /* 0x000f680000000200 */
[----:B-1----:R-:W1:Y:S04]  /*28f0*/  LDSM.16.M88.4 R20, [R237+0x11800] ;  /* 0x01180000ed14783b */ /* 0x002e680000000200 */
[----:B------:R-:W1:Y:S04]  /*2900*/  LDSM.16.M88.4 R32, [R235+0x800] ;  /* 0x00080000eb20783b */ /* 0x000e680000000200 */
[----:B--2---:R-:W-:Y:S01]  /*2910*/  LDSM.16.M88.4 R12, [R233] ;  /* 0x00000000e90c783b */ /* 0x004fe20000000200 */
[C---:B---3--:R-:W-:Y:S03]  /*2920*/  HMMA.16816.F32.BF16 R28, R36.reuse, R24, RZ ;  /* 0x00000018241c723c */ /* 0x048fe600000418ff */
[----:B------:R-:W2:Y:S04]  /*2930*/  LDSM.16.M88.4 R80, [R224] ;  /* 0x00000000e050783b */ /* 0x000ea80000000200 */
[----:B------:R-:W3:Y:S01]  /*2940*/  LDSM.16.M88.4 R76, [R235+0x1000] ;  /* 0x00100000eb4c783b */ /* 0x000ee20000000200 */
[C---:B------:R-:W-:Y:S03]  /*2950*/  HMMA.16816.F32.BF16 R24, R36.reuse, R26, RZ ;  /* 0x0000001a2418723c */ /* 0x040fe600000418ff */
[----:B------:R-:W3:Y:S03]  /*2960*/  LDSM.16.M88.4 R72, [R235+0x1800] ;  /* 0x00180000eb48783b */ /* 0x000ee60000000200 */
[C---:B----4-:R-:W-:Y:S01]  /*2970*/  HMMA.16816.F32.BF16 R64, R36.reuse, R60, RZ ;  /* 0x0000003c2440723c */ /* 0x050fe200000418ff */
[----:B------:R-:W4:Y:S04]  /*2980*/  LDSM.16.M88.4 R44, [R231+0x10800] ;  /* 0x01080000e72c783b */ /* 0x000f280000000200 */
[----:B------:R-:W-:Y:S01]  /*2990*/  LDSM.16.M88.4 R92, [R237+0x12000] ;  /* 0x01200000ed5c783b */ /* 0x000fe20000000200 */
[----:B------:R-:W-:Y:S03]  /*29a0*/  HMMA.16816.F32.BF16 R60, R36, R62, RZ ;  /* 0x0000003e243c723c */ /* 0x000fe600000418ff */
[----:B------:R-:W-:Y:S03]  /*29b0*/  LDSM.16.M88.4 R68, [R231+0x11000] ;  /* 0x01100000e744783b */ /* 0x000fe60000000200 */
[C---:B------:R-:W-:Y:S01]  /*29c0*/  HMMA.16816.F32.BF16 R28, R16.reuse, R40, R28 ;  /* 0x00000028101c723c */ /* 0x040fe2000004181c */
[----:B------:R-:W0:Y:S05]  /*29d0*/  LDGDEPBAR ;  /* 0x00000000000079af */ /* 0x000e2a0000000000 */
[----:B------:R-:W-:Y:S01]  /*29e0*/  HMMA.16816.F32.BF16 R24, R16, R42, R24 ;  /* 0x0000002a1018723c */ /* 0x000fe20000041818 */
[----:B------:R-:W-:Y:S05]  /*29f0*/  LDSM.16.M88.4 R40, [R231+0x11800] ;  /* 0x01180000e728783b */ /* 0x000fea0000000200 */
[C---:B-----5:R-:W-:Y:S06]  /*2a00*/  HMMA.16816.F32.BF16 R56, R36.reuse, R52, RZ ;  /* 0x000000342438723c */ /* 0x060fec00000418ff */
[----:B------:R-:W-:Y:S06]  /*2a10*/  HMMA.16816.F32.BF16 R52, R36, R54, RZ ;  /* 0x000000362434723c */ /* 0x000fec00000418ff */
[C---:B------:R-:W-:Y:S06]  /*2a20*/  HMMA.16816.F32.BF16 R28, R84.reuse, R88, R28 ;  /* 0x00000058541c723c */ /* 0x040fec000004181c */
[----:B------:R-:W-:Y:S01]  /*2a30*/  HMMA.16816.F32.BF16 R24, R84, R90, R24 ;  /* 0x0000005a5418723c */ /* 0x000fe20000041818 */
[----:B------:R-:W-:Y:S05]  /*2a40*/  LDSM.16.M88.4 R88, [R235+0x2000] ;  /* 0x00200000eb58783b */ /* 0x000fea0000000200 */
[C---:B-1----:R-:W-:Y:S06]  /*2a50*/  HMMA.16816.F32.BF16 R48, R36.reuse, R20, RZ ;  /* 0x000000142430723c */ /* 0x042fec00000418ff */
[----:B------:R-:W-:Y:S01]  /*2a60*/  HMMA.16816.F32.BF16 R36, R36, R22, RZ ;  /* 0x000000162424723c */ /* 0x000fe200000418ff */
[----:B------:R-:W-:Y:S05]  /*2a70*/  LDSM.16.M88.4 R20, [R224+0x800] ;  /* 0x00080000e014783b */ /* 0x000fea0000000200 */
[C---:B------:R-:W-:Y:S06]  /*2a80*/  HMMA.16816.F32.BF16 R64, R16.reuse, R32, R64 ;  /* 0x000000201040723c */ /* 0x040fec0000041840 */
[----:B------:R-:W-:Y:S01]  /*2a90*/  HMMA.16816.F32.BF16 R60, R16, R34, R60 ;  /* 0x00000022103c723c */ /* 0x000fe2000004183c */
[----:B------:R-:W1:Y:S05]  /*2aa0*/  LDSM.16.M88.4 R32, [R238+0x4000] ;  /* 0x00400000ee20783b */ /* 0x000e6a0000000200 */
[C---:B--2---:R-:W-:Y:S06]  /*2ab0*/  HMMA.16816.F32.BF16 R28, R12.reuse, R80, R28 ;  /* 0x000000500c1c723c */ /* 0x044fec000004181c */
[----:B------:R-:W-:Y:S01]  /*2ac0*/  HMMA.16816.F32.BF16 R24, R12, R82, R24 ;  /* 0x000000520c18723c */ /* 0x000fe20000041818 */
[----:B------:R-:W-:Y:S05]  /*2ad0*/  LDSM.16.M88.4 R80, [R231+0x12000] ;  /* 0x01200000e750783b */ /* 0x000fea0000000200 */
        /* <DEDUP_REMOVED lines=132> */
[----:B------:R-:W2:Y:S05]  /*3320*/  LDSM.16.M88.4 R12, [R233+0xc000] ;  /* 0x00c00000e90c783b */ /* 0x000eaa0000000200 */
[----:B------:R-:W-:Y:S06]  /*3330*/  HMMA.16816.F32.BF16 R48, R88, R92, R48 ;  /* 0x0000005c5830723c */ /* 0x000fec0000041830 */
[----:B------:R-:W-:Y:S06]  /*3340*/  HMMA.16816.F32.BF16 R64, R80, R76, R64 ;  /* 0x0000004c5040723c */ /* 0x000fec0000041840 */
        /* <DEDUP_REMOVED lines=10> */
[----:B------:R-:W3:Y:S05]  /*33f0*/  LDSM.16.M88.4 R60, [R231+0x16800] ;  /* 0x01680000e73c783b */ /* 0x000eea0000000200 */
[----:B------:R-:W-:Y:S01]  /*3400*/  HMMA.16816.F32.BF16 R56, R44, R36, R56 ;  /* 0x000000242c38723c */ /* 0x000fe20000041838 */
[----:B------:R-:W-:Y:S01]  /*3410*/  FMUL.FTZ R0, R28, UR27 ;  /* 0x0000001b1c007c20 */ /* 0x000fe20008410000 */
[----:B------:R-:W-:Y:S01]  /*3420*/  FMUL.FTZ R28, R30, UR27 ;  /* 0x0000001b1e1c7c20 */ /* 0x000fe20008410000 */
[----:B------:R-:W-:Y:S01]  /*3430*/  FMUL.FTZ R10, R29, UR27 ;  /* 0x0000001b1d0a7c20 */ /* 0x000fe20008410000 */
[----:B------:R-:W-:-:S02]  /*3440*/  FMUL.FTZ R29, R31, UR27 ;  /* 0x0000001b1f1d7c20 */ /* 0x000fc40008410000 */
[----:B------:R-:W-:Y:S01]  /*3450*/  HMMA.16816.F32.BF16 R52, R44, R38, R52 ;  /* 0x000000262c34723c */ /* 0x000fe20000041834 */
[----:B------:R-:W-:Y:S01]  /*3460*/  FMUL.FTZ R24, R24, UR27 ;  /* 0x0000001b18187c20 */ /* 0x000fe20008410000 */
[----:B------:R-:W-:Y:S01]  /*3470*/  MUFU.TANH R0, R0 ;  /* 0x0000000000007308 */ /* 0x000fe20000002400 */
[----:B------:R-:W-:-:S03]  /*3480*/  FMUL.FTZ R26, R26, UR27 ;  /* 0x0000001b1a1a7c20 */ /* 0x000fc60008410000 */
[----:B------:R-:W-:Y:S04]  /*3490*/  HMMA.16816.F32.BF16 R84, R88, R94, R84 ;  /* 0x0000005e5854723c */ /* 0x000fe80000041854 */
[----:B------:R4:W5:Y:S02]  /*34a0*/  MUFU.TANH R31, R24 ;  /* 0x00000018001f7308 */ /* 0x0009640000002400 */
[C---:B-1----:R-:W-:Y:S06]  /*34b0*/  HMMA.16816.F32.BF16 R48, R44.reuse, R32, R48 ;  /* 0x000000202c30723c */ /* 0x042fec0000041830 */
[----:B------:R-:W-:Y:S01]  /*34c0*/  HMMA.16816.F32.BF16 R64, R44, R40, R64 ;  /* 0x000000282c40723c */ /* 0x000fe20000041840 */
[----:B------:R-:W-:Y:S01]  /*34d0*/  FMUL.FTZ R32, R25, UR27 ;  /* 0x0000001b19207c20 */ /* 0x000fe20008410000 */
[----:B------:R-:W-:Y:S01]  /*34e0*/  IMAD.IADD R25, R3, 0x1, -R6 ;  /* 0x0000000103197824 */ /* 0x000fe200078e0a06 */
[----:B------:R-:W-:Y:S01]  /*34f0*/  MUFU.TANH R4, R26 ;  /* 0x0000001a00047308 */ /* 0x000fe20000002400 */
[----:B------:R-:W-:-:S02]  /*3500*/  IMAD.U32 R3, RZ, RZ, UR22 ;  /* 0x00000016ff037e24 */ /* 0x000fc4000f8e00ff */
[----:B------:R-:W-:Y:S01]  /*3510*/  HMMA.16816.F32.BF16 R76, R44, R42, R76 ;  /* 0x0000002a2c4c723c */ /* 0x000fe2000004184c */
[----:B------:R-:W-:Y:S01]  /*3520*/  SHF.R.S32.HI R30, RZ, 0x1f, R25 ;  /* 0x0000001fff1e7819 */ /* 0x000fe20000011419 */
[----:B------:R-:W1:Y:S03]  /*3530*/  LDSM.16.M88.4 R40, [R224+0x6800] ;  /* 0x00680000e028783b */ /* 0x000e660000000200 */
[----:B------:R-:W-:Y:S01]  /*3540*/  LEA.HI R30, R30, R25, RZ, 0x2 ;  /* 0x000000191e1e7211 */ /* 0x000fe200078f10ff */
[----:B--2---:R-:W-:Y:S01]  /*3550*/  HMMA.16816.F32.BF16 R56, R16, R20, R56 ;  /* 0x000000141038723c */ /* 0x004fe20000041838 */
[----:B------:R-:W2:Y:S02]  /*3560*/  MUFU.TANH R28, R28 ;  /* 0x0000001c001c7308 */ /* 0x000ea40000002400 */
[----:B----4-:R-:W-:Y:S01]  /*3570*/  SHF.R.S32.HI R24, RZ, 0x2, R30 ;  /* 0x00000002ff187819 */ /* 0x010fe2000001141e */
[----:B------:R-:W-:-:S02]  /*3580*/  IMAD R30, R3, 0x40, R250 ;  /* 0x00000040031e7824 */ /* 0x000fc400078e02fa */
[----:B------:R-:W-:Y:S01]  /*3590*/  HMMA.16816.F32.BF16 R52, R16, R22, R52 ;  /* 0x000000161034723c */ /* 0x000fe20000041834 */
[----:B------:R-:W4:Y:S01]  /*35a0*/  LDSM.16.M88.4 R20, [R224+0x7000] ;  /* 0x00700000e014783b */ /* 0x000f220000000200 */
[----:B------:R-:W-:Y:S01]  /*35b0*/  IMAD.IADD R247, R24, 0x1, R247 ;  /* 0x0000000118f77824 */ /* 0x000fe200078e02f7 */
[----:B------:R-:W2:Y:S01]  /*35c0*/  MUFU.TANH R10, R10 ;  /* 0x0000000a000a7308 */ /* 0x000ea20000002400 */
[----:B------:R-:W-:Y:S02]  /*35d0*/  VIADD R3, R30, 0x8 ;  /* 0x000000081e037836 */ /* 0x000fe40000000000 */
[----:B------:R-:W-:Y:S01]  /*35e0*/  HMMA.16816.F32.BF16 R84, R80, R70, R84 ;  /* 0x000000465054723c */ /* 0x000fe20000041854 */
[C---:B------:R-:W-:Y:S01]  /*35f0*/  VIADD R245, R247.reuse, 0x8 ;  /* 0x00000008f7f57836 */ /* 0x040fe20000000000 */
[C---:B------:R-:W-:Y:S02]  /*3600*/  VIADDMNMX R246, R247.reuse, UR5, R246, PT ;  /* 0x00000005f7f67c46 */ /* 0x040fe4000b8001f6 */
[----:B------:R-:W-:Y:S01]  /*3610*/  VIADDMNMX R247, R247, UR24, RZ, !PT ;  /* 0x00000018f7f77c46 */ /* 0x000fe2000f8001ff */
[----:B------:R-:W2:Y:S01]  /*3620*/  MUFU.TANH R29, R29 ;  /* 0x0000001d001d7308 */ /* 0x000ea20000002400 */
[C---:B------:R-:W-:Y:S01]  /*3630*/  IADD3 R244, R245.reuse, UR23, R244 ;  /* 0x00000017f5f47c10 */ /* 0x040fe2000fffe0f4 */
[----:B---3--:R-:W-:Y:S01]  /*3640*/  HMMA.16816.F32.BF16 R64, R16, R60, R64 ;  /* 0x0000003c1040723c */ /* 0x008fe20000041840 */
[----:B------:R-:W-:-:S02]  /*3650*/  VIADDMNMX R245, R245, UR24, RZ, !PT ;  /* 0x00000018f5f57c46 */ /* 0x000fc4000f8001ff */
[----:B------:R-:W-:Y:S02]  /*3660*/  VIMNMX R244, R244, UR26, PT ;  /* 0x0000001af4f47c48 */ /* 0x000fe4000bfe0100 */
[C---:B------:R-:W-:Y:S01]  /*3670*/  ISETP.GE.AND P5, PT, R3.reuse, R246, PT ;  /* 0x000000f60300720c */ /* 0x040fe20003fa6270 */
[----:B------:R-:W-:Y:S01]  /*3680*/  HMMA.16816.F32.BF16 R76, R16, R62, R76 ;  /* 0x0000003e104c723c */ /* 0x000fe2000004184c */
[C---:B------:R-:W-:Y:S01]  /*3690*/  ISETP.GE.AND P3, PT, R3.reuse, R244, PT ;  /* 0x000000f40300720c */ /* 0x040fe20003f66270 */
[----:B------:R3:W2:Y:S01]  /*36a0*/  MUFU.TANH R6, R32 ;  /* 0x0000002000067308 */ /* 0x0006a20000002400 */
[C---:B------:R-:W-:Y:S02]  /*36b0*/  ISETP.LT.OR P5, PT, R3.reuse, R247, P5 ;  /* 0x000000f70300720c */ /* 0x040fe40002fa1670 */
[----:B------:R-:W-:Y:S01]  /*36c0*/  ISETP.LT.OR P3, PT, R3, R245, P3 ;  /* 0x000000f50300720c */ /* 0x000fe20001f61670 */
[C---:B------:R-:W-:Y:S01]  /*36d0*/  VIADD R3, R30.reuse, 0x9 ;  /* 0x000000091e037836 */ /* 0x040fe20000000000 */
[----:B------:R-:W-:-:S02]  /*36e0*/  ISETP.GE.AND P6, PT, R30, R246, PT ;  /* 0x000000f61e00720c */ /* 0x000fc40003fc6270 */
[----:B-----5:R-:W-:Y:S02]  /*36f0*/  FSEL R31, R31, -INF , !P5 ;  /* 0xff8000001f1f7808 */ /* 0x020fe40006800000 */
[----:B------:R-:W-:Y:S01]  /*3700*/  HMMA.16816.F32.BF16 R84, R44, R34, R84 ;  /* 0x000000222c54723c */ /* 0x000fe20000041854 */
[C---:B------:R-:W-:Y:S02]  /*3710*/  ISETP.GE.AND P1, PT, R3.reuse, R246, PT ;  /* 0x000000f60300720c */ /* 0x040fe40003f26270 */
[----:B------:R-:W-:Y:S02]  /*3720*/  ISETP.GE.AND P2, PT, R3, R244, PT ;  /* 0x000000f40300720c */ /* 0x000fe40003f46270 */
[CC--:B------:R-:W-:Y:S02]  /*3730*/  ISETP.LT.OR P6, PT, R30.reuse, R247.reuse, P6 ;  /* 0x000000f71e00720c */ /* 0x0c0fe400037c1670 */
[----:B------:R-:W-:Y:S01]  /*3740*/  FMUL.FTZ R34, R27, UR27 ;  /* 0x0000001b1b227c20 */ /* 0x000fe20008410000 */
[----:B---3--:R-:W-:Y:S01]  /*3750*/  VIADD R32, R30, 0x1 ;  /* 0x000000011e207836 */ /* 0x008fe20000000000 */
[----:B------:R-:W3:Y:S01]  /*3760*/  LDSM.16.M88.4 R24, [R231+0x17800] ;  /* 0x01780000e718783b */ /* 0x000ee20000000200 */
[C---:B------:R-:W-:Y:S01]  /*3770*/  ISETP.LT.OR P1, PT, R3.reuse, R247, P1 ;  /* 0x000000f70300720c */ /* 0x040fe20000f21670 */
[----:B-1----:R-:W-:Y:S01]  /*3780*/  HMMA.16816.F32.BF16 R64, R12, R40, R64 ;  /* 0x000000280c40723c */ /* 0x002fe20000041840 */
[----:B------:R-:W-:Y:S01]  /*3790*/  ISETP.LT.OR P2, PT, R3, R245, P2 ;  /* 0x000000f50300720c */ /* 0x000fe20001741670 */
[----:B------:R-:W-:Y:S01]  /*37a0*/  MUFU.TANH R34, R34 ;  /* 0x0000002200227308 */ /* 0x000fe20000002400 */
[----:B------:R-:W-:-:S02]  /*37b0*/  FSEL R3, R0, -INF , !P6 ;  /* 0xff80000000037808 */ /* 0x000fc40007000000 */
[----:B------:R-:W-:Y:S01]  /*37c0*/  ISETP.GE.AND P6, PT, R30, R244, PT ;  /* 0x000000f41e00720c */ /* 0x000fe20003fc6270 */
[C---:B------:R-:W-:Y:S01]  /*37d0*/  HMMA.16816.F32.BF16 R76, R12.reuse, R42, R76 ;  /* 0x0000002a0c4c723c */ /* 0x040fe2000004184c */
[C---:B------:R-:W-:Y:S02]  /*37e0*/  ISETP.GE.AND P0, PT, R32.reuse, R246, PT ;  /* 0x000000f62000720c */ /* 0x040fe40003f06270 */
[----:B------:R-:W-:Y:S02]  /*37f0*/  ISETP.GE.AND P4, PT, R32, R244, PT ;  /* 0x000000f42000720c */ /* 0x000fe40003f86270 */
[----:B------:R-:W-:Y:S01]  /*3800*/  ISETP.LT.OR P6, PT, R30, R245, P6 ;  /* 0x000000f51e00720c */ /* 0x000fe200037c1670 */
[C---:B----4-:R-:W-:Y:S01]  /*3810*/  HMMA.16816.F32.BF16 R56, R12.reuse, R20, R56 ;  /* 0x000000140c38723c */ /* 0x050fe20000041838 */
[----:B------:R-:W-:Y:S01]  /*3820*/  ISETP.LT.OR P0, PT, R32, R247, P0 ;  /* 0x000000f72000720c */ /* 0x000fe20000701670 */
[----:B------:R-:W-:Y:S01]  /*3830*/  VIADD R43, R30, 0x18 ;  /* 0x000000181e2b7836 */ /* 0x000fe20000000000 */
[----:B------:R-:W-:Y:S01]  /*3840*/  ISETP.LT.OR P4, PT, R32, R245, P4 ;  /* 0x000000f52000720c */ /* 0x000fe20002781670 */
[----:B------:R-:W-:Y:S01]  /*3850*/  VIADD R42, R30, 0x19 ;  /* 0x000000191e2a7836 */ /* 0x000fe20000000000 */
[----:B--2---:R-:W-:Y:S01]  /*3860*/  FSEL R32, R28, -INF , !P6 ;  /* 0xff8000001c207808 */ /* 0x004fe20007000000 */
[----:B------:R-:W-:Y:S01]  /*3870*/  HMMA.16816.F32.BF16 R52, R12, R22, R52 ;  /* 0x000000160c34723c */ /* 0x000fe20000041834 */
[----:B------:R-:W-:Y:S01]  /*3880*/  VIADD R20, R30, 0x10 ;  /* 0x000000101e147836 */ /* 0x000fe20000000000 */
[----:B------:R-:W-:Y:S01]  /*3890*/  FSEL R33, R10, -INF , !P0 ;  /* 0xff8000000a217808 */ /* 0x000fe20004000000 */
[----:B------:R-:W-:Y:S01]  /*38a0*/  VIADD R21, R30, 0x11 ;  /* 0x000000111e157836 */ /* 0x000fe20000000000 */
[----:B------:R-:W-:-:S02]  /*38b0*/  FSEL R28, R29, -INF , !P4 ;  /* 0xff8000001d1c7808 */ /* 0x000fc40006000000 */
[-C--:B------:R-:W-:Y:S01]  /*38c0*/  ISETP.GE.AND P6, PT, R20, R246.reuse, PT ;  /* 0x000000f61400720c */ /* 0x080fe20003fc6270 */
[----:B------:R-:W-:Y:S01]  /*38d0*/  FMUL.FTZ R35, R67, UR27 ;  /* 0x0000001b43237c20 */ /* 0x000fe20008410000 */
[----:B------:R-:W-:Y:S01]  /*38e0*/  ISETP.GE.AND P0, PT, R21, R246, PT ;  /* 0x000000f61500720c */ /* 0x000fe20003f06270 */
[----:B------:R-:W-:Y:S01]  /*38f0*/  FMUL.FTZ R38, R64, UR27 ;  /* 0x0000001b40267c20 */ /* 0x000fe20008410000 */
[-C--:B------:R-:W-:Y:S01]  /*3900*/  ISETP.GE.AND P4, PT, R20, R244.reuse, PT ;  /* 0x000000f41400720c */ /* 0x080fe20003f86270 */
[----:B------:R-:W-:Y:S01]  /*3910*/  FMUL.FTZ R36, R65, UR27 ;  /* 0x0000001b41247c20 */ /* 0x000fe20008410000 */
[C---:B------:R-:W-:Y:S01]  /*3920*/  ISETP.GE.AND P5, PT, R21.reuse, R244, PT ;  /* 0x000000f41500720c */ /* 0x040fe20003fa6270 */
[----:B------:R-:W-:Y:S01]  /*3930*/  FMUL.FTZ R39, R76, UR27 ;  /* 0x0000001b4c277c20 */ /* 0x000fe20008410000 */
[C---:B------:R-:W-:Y:S01]  /*3940*/  ISETP.LT.OR P6, PT, R20.reuse, R247, P6 ;  /* 0x000000f71400720c */ /* 0x040fe200037c1670 */
[----:B------:R-:W1:Y:S01]  /*3950*/  MUFU.TANH R35, R35 ;  /* 0x0000002300237308 */ /* 0x000e620000002400 */
[----:B------:R-:W-:Y:S01]  /*3960*/  ISETP.LT.OR P4, PT, R20, R245, P4 ;  /* 0x000000f51400720c */ /* 0x000fe20002781670 */
[----:B------:R-:W-:Y:S01]  /*3970*/  FMUL.FTZ R37, R66, UR27 ;  /* 0x0000001b42257c20 */ /* 0x000fe20008410000 */
[----:B------:R-:W-:Y:S01]  /*3980*/  ISETP.LT.OR P0, PT, R21, R247, P0 ;  /* 0x000000f71500720c */ /* 0x000fe20000701670 */
[----:B------:R-:W-:Y:S01]  /*3990*/  FMUL.FTZ R41, R79, UR27 ;  /* 0x0000001b4f297c20 */ /* 0x000fe20008410000 */
[----:B------:R-:W-:Y:S01]  /*39a0*/  ISETP.LT.OR P5, PT, R21, R245, P5 ;  /* 0x000000f51500720c */ /* 0x000fe20002fa1670 */
[C---:B---3--:R-:W-:Y:S01]  /*39b0*/  HMMA.16816.F32.BF16 R48, R16.reuse, R24, R48 ;  /* 0x000000181030723c */ /* 0x048fe20000041830 */
[----:B------:R-:W2:Y:S01]  /*39c0*/  LDSM.16.M88.4 R20, [R224+0x7800] ;  /* 0x00780000e014783b */ /* 0x000ea20000000200 */
[----:B------:R-:W3:Y:S01]  /*39d0*/  MUFU.TANH R39, R39 ;  /* 0x0000002700277308 */ /* 0x000ee20000002400 */
[----:B------:R-:W-:Y:S01]  /*39e0*/  FMUL.FTZ R77, R77, UR27 ;  /* 0x0000001b4d4d7c20 */ /* 0x000fe20008410000 */
[----:B------:R-:W-:Y:S01]  /*39f0*/  FMUL.FTZ R58, R58, UR27 ;  /* 0x0000001b3a3a7c20 */ /* 0x000fe20008410000 */
[----:B------:R-:W-:Y:S01]  /*3a00*/  FMUL.FTZ R59, R59, UR27 ;  /* 0x0000001b3b3b7c20 */ /* 0x000fe20008410000 */
[----:B------:R-:W-:Y:S01]  /*3a10*/  HMMA.16816.F32.BF16 R84, R16, R26, R84 ;  /* 0x0000001a1054723c */ /* 0x000fe20000041854 */
[----:B------:R-:W-:Y:S01]  /*3a20*/  FMUL.FTZ R40, R78, UR27 ;  /* 0x0000001b4e287c20 */ /* 0x000fe20008410000 */
[----:B------:R-:W-:Y:S01]  /*3a30*/  FSEL R24, R4, -INF , !P3 ;  /* 0xff80000004187808 */ /* 0x000fe20005800000 */
[----:B------:R-:W-:Y:S01]  /*3a40*/  FMUL.FTZ R53, R53, UR27 ;  /* 0x0000001b35357c20 */ /* 0x000fe20008410000 */
[----:B------:R-:W4:Y:S01]  /*3a50*/  MUFU.TANH R38, R38 ;  /* 0x0000002600267308 */ /* 0x000f220000002400 */
[CC--:B------:R-:W-:Y:S01]  /*3a60*/  ISETP.GE.AND P3, PT, R43.reuse, R246.reuse, PT ;  /* 0x000000f62b00720c */ /* 0x0c0fe20003f66270 */
[----:B------:R-:W-:Y:S01]  /*3a70*/  FMUL.FTZ R54, R54, UR27 ;  /* 0x0000001b36367c20 */ /* 0x000fe20008410000 */
[----:B------:R-:W-:Y:S01]  /*3a80*/  VIADD R16, R30, 0x20 ;  /* 0x000000201e107836 */ /* 0x000fe20000000000 */
[----:B------:R-:W-:Y:S01]  /*3a90*/  FSEL R29, R6, -INF , !P1 ;  /* 0xff800000061d7808 */ /* 0x000fe20004800000 */
[----:B------:R-:W-:Y:S01]  /*3aa0*/  VIADD R17, R30, 0x21 ;  /* 0x000000211e117836 */ /* 0x000fe20000000000 */
[----:B------:R-:W-:Y:S01]  /*3ab0*/  ISETP.LT.OR P3, PT, R43, R247, P3 ;  /* 0x000000f72b00720c */ /* 0x000fe20001f61670 */
[----:B------:R-:W-:Y:S01]  /*3ac0*/  FMUL.FTZ R57, R57, UR27 ;  /* 0x0000001b39397c20 */ /* 0x000fe20008410000 */
[----:B------:R-:W5:Y:S01]  /*3ad0*/  MUFU.TANH R36, R36 ;  /* 0x0000002400247308 */ /* 0x000f620000002400 */
[----:B-1----:R-:W-:Y:S01]  /*3ae0*/  FSEL R4, R35, -INF , !P5 ;  /* 0xff80000023047808 */ /* 0x002fe20006800000 */
[----:B------:R-:W-:Y:S01]  /*3af0*/  FMUL.FTZ R52, R52, UR27 ;  /* 0x0000001b34347c20 */ /* 0x000fe20008410000 */
[----:B---3--:R-:W-:Y:S01]  /*3b00*/  FSEL R19, R39, -INF , !P3 ;  /* 0xff80000027137808 */ /* 0x008fe20005800000 */
[----:B------:R-:W-:Y:S01]  /*3b10*/  VIADD R18, R30, 0x29 ;  /* 0x000000291e127836 */ /* 0x000fe20000000000 */
[----:B------:R-:W-:Y:S01]  /*3b20*/  ISETP.GE.AND P1, PT, R42, R246, PT ;  /* 0x000000f62a00720c */ /* 0x000fe20003f26270 */
[----:B------:R-:W-:Y:S01]  /*3b30*/  FMUL.FTZ R56, R56, UR27 ;  /* 0x0000001b38387c20 */ /* 0x000fe20008410000 */
[-C--:B------:R-:W-:Y:S01]  /*3b40*/  ISETP.GE.AND P5, PT, R16, R244.reuse, PT ;  /* 0x000000f41000720c */ /* 0x080fe20003fa6270 */
[----:B------:R-:W1:Y:S01]  /*3b50*/  MUFU.TANH R37, R37 ;  /* 0x0000002500257308 */ /* 0x000e620000002400 */
[----:B----4-:R-:W-:Y:S01]  /*3b60*/  FSEL R25, R38, -INF , !P6 ;  /* 0xff80000026197808 */ /* 0x010fe20007000000 */
[----:B------:R-:W-:Y:S01]  /*3b70*/  FMUL.FTZ R55, R55, UR27 ;  /* 0x0000001b37377c20 */ /* 0x000fe20008410000 */
[----:B------:R-:W-:Y:S01]  /*3b80*/  ISETP.GE.AND P3, PT, R17, R244, PT ;  /* 0x000000f41100720c */ /* 0x000fe20003f66270 */
[----:B------:R-:W-:-:S04]  /*3b90*/  DEPBAR.LE SB0, 0x0 ;  /* 0x000080000000791a */ /* 0x000fc80000000000 */
[----:B------:R-:W3:Y:S01]  /*3ba0*/  MUFU.TANH R0, R77 ;  /* 0x0000004d00007308 */ /* 0x000ee20000002400 */
[----:B------:R-:W-:Y:S02]  /*3bb0*/  ISETP.GE.AND P6, PT, R42, R244, PT ;  /* 0x000000f42a00720c */ /* 0x000fe40003fc6270 */
[----:B-----5:R-:W-:Y:S02]  /*3bc0*/  FSEL R27, R36, -INF , !P0 ;  /* 0xff800000241b7808 */ /* 0x020fe40004000000 */
[----:B------:R-:W-:Y:S01]  /*3bd0*/  ISETP.GE.AND P0, PT, R17, R246, PT ;  /* 0x000000f61100720c */ /* 0x000fe20003f06270 */
[C---:B--2---:R-:W-:Y:S02]  /*3be0*/  HMMA.16816.F32.BF16 R48, R12.reuse, R20, R48 ;  /* 0x000000140c30723c */ /* 0x044fe40000041830 */
[----:B------:R-:W2:Y:S01]  /*3bf0*/  MUFU.TANH R186, R58 ;  /* 0x0000003a00ba7308 */ /* 0x000ea20000002400 */
[----:B------:R-:W-:Y:S02]  /*3c00*/  FSEL R10, R34, -INF , !P2 ;  /* 0xff800000220a7808 */ /* 0x000fe40005000000 */
[----:B------:R-:W-:Y:S01]  /*3c10*/  ISETP.LT.OR P1, PT, R42, R247, P1 ;  /* 0x000000f72a00720c */ /* 0x000fe20000f21670 */
[----:B------:R-:W-:Y:S01]  /*3c20*/  HMMA.16816.F32.BF16 R84, R12, R22, R84 ;  /* 0x000000160c54723c */ /* 0x000fe20000041854 */
[----:B------:R-:W-:Y:S01]  /*3c30*/  ISETP.LT.OR P5, PT, R16, R245, P5 ;  /* 0x000000f51000720c */ /* 0x000fe20002fa1670 */
[----:B------:R-:W-:-:S02]  /*3c40*/  VIADD R20, R30, 0x28 ;  /* 0x000000281e147836 */ /* 0x000fc40000000000 */
[----:B------:R-:W4:Y:S01]  /*3c50*/  MUFU.TANH R184, R59 ;  /* 0x0000003b00b87308 */ /* 0x000f220000002400 */
[-C--:B------:R-:W-:Y:S02]  /*3c60*/  ISETP.LT.OR P3, PT, R17, R245.reuse, P3 ;  /* 0x000000f51100720c */ /* 0x080fe40001f61670 */
[----:B------:R-:W-:Y:S01]  /*3c70*/  ISETP.GE.AND P2, PT, R43, R244, PT ;  /* 0x000000f42b00720c */ /* 0x000fe20003f46270 */
[----:B------:R-:W-:Y:S01]  /*3c80*/  VIADD R12, R30, 0x30 ;  /* 0x000000301e0c7836 */ /* 0x000fe20000000000 */
[----:B------:R-:W-:Y:S01]  /*3c90*/  ISETP.LT.OR P6, PT, R42, R245, P6 ;  /* 0x000000f52a00720c */ /* 0x000fe200037c1670 */
[----:B------:R-:W-:Y:S01]  /*3ca0*/  VIADD R13, R30, 0x31 ;  /* 0x000000311e0d7836 */ /* 0x000fe20000000000 */
[----:B-1----:R-:W-:Y:S01]  /*3cb0*/  FSEL R6, R37, -INF , !P4 ;  /* 0xff80000025067808 */ /* 0x002fe20006000000 */
[----:B------:R-:W1:Y:S01]  /*3cc0*/  MUFU.TANH R41, R41 ;  /* 0x0000002900297308 */ /* 0x000e620000002400 */
[----:B------:R-:W-:Y:S02]  /*3cd0*/  ISETP.LT.OR P0, PT, R17, R247, P0 ;  /* 0x000000f71100720c */ /* 0x000fe40000701670 */
[----:B------:R-:W-:-:S02]  /*3ce0*/  ISETP.GE.AND P4, PT, R16, R246, PT ;  /* 0x000000f61000720c */ /* 0x000fc40003f86270 */
[----:B---3--:R-:W-:Y:S02]  /*3cf0*/  FSEL R17, R0, -INF , !P1 ;  /* 0xff80000000117808 */ /* 0x008fe40004800000 */
[----:B--2---:R-:W-:Y:S01]  /*3d00*/  FSEL R186, R186, -INF , !P5 ;  /* 0xff800000baba7808 */ /* 0x004fe20006800000 */
[----:B------:R-:W2:Y:S01]  /*3d10*/  MUFU.TANH R40, R40 ;  /* 0x0000002800287308 */ /* 0x000ea20000002400 */
[----:B----4-:R-:W-:Y:S01]  /*3d20*/  FSEL R184, R184, -INF , !P3 ;  /* 0xff800000b8b87808 */ /* 0x010fe20005800000 */
[----:B------:R-:W-:Y:S01]  /*3d30*/  FMUL.FTZ R48, R48, UR27 ;  /* 0x0000001b30307c20 */ /* 0x000fe20008410000 */
[----:B------:R-:W-:Y:S01]  /*3d40*/  FMNMX.FTZ R14, R3, R33, !PT ;  /* 0x00000021030e7209 */ /* 0x000fe20007810000 */
[----:B------:R-:W-:Y:S01]  /*3d50*/  FMUL.FTZ R49, R49, UR27 ;  /* 0x0000001b31317c20 */ /* 0x000fe20008410000 */
[----:B------:R-:W-:Y:S01]  /*3d60*/  ISETP.LT.OR P2, PT, R43, R245, P2 ;  /* 0x000000f52b00720c */ /* 0x000fe20001741670 */
[----:B------:R-:W-:Y:S01]  /*3d70*/  FMUL.FTZ R84, R84, UR27 ;  /* 0x0000001b54547c20 */ /* 0x000fe20008410000 */
[C---:B------:R-:W-:Y:S01]  /*3d80*/  ISETP.GE.AND P5, PT, R12.reuse, R246, PT ;  /* 0x000000f60c00720c */ /* 0x040fe20003fa6270 */
[----:B------:R-:W-:Y:S01]  /*3d90*/  MUFU.TANH R185, R53 ;  /* 0x0000003500b97308 */ /* 0x000fe20000002400 */
[----:B-1----:R-:W-:Y:S01]  /*3da0*/  FSEL R0, R41, -INF , !P6 ;  /* 0xff80000029007808 */ /* 0x002fe20007000000 */
[----:B------:R-:W-:Y:S01]  /*3db0*/  FMUL.FTZ R85, R85, UR27 ;  /* 0x0000001b55557c20 */ /* 0x000fe20008410000 */
[----:B------:R-:W-:Y:S01]  /*3dc0*/  ISETP.GE.AND P3, PT, R12, R244, PT ;  /* 0x000000f40c00720c */ /* 0x000fe20003f66270 */
[----:B------:R-:W-:Y:S01]  /*3dd0*/  FMUL.FTZ R50, R50, UR27 ;  /* 0x0000001b32327c20 */ /* 0x000fe20008410000 */
[----:B------:R-:W-:Y:S01]  /*3de0*/  ISETP.GE.AND P1, PT, R18, R246, PT ;  /* 0x000000f61200720c */ /* 0x000fe20003f26270 */
[----:B------:R-:W-:Y:S01]  /*3df0*/  FMUL.FTZ R51, R51, UR27 ;  /* 0x0000001b33337c20 */ /* 0x000fe20008410000 */
[----:B------:R-:W-:Y:S01]  /*3e00*/  ISETP.GE.AND P6, PT, R20, R244, PT ;  /* 0x000000f41400720c */ /* 0x000fe20003fc6270 */
[----:B------:R-:W1:Y:S01]  /*3e10*/  MUFU.TANH R204, R54 ;  /* 0x0000003600cc7308 */ /* 0x000e620000002400 */
[----:B------:R-:W-:Y:S01]  /*3e20*/  ISETP.LT.OR P4, PT, R16, R247, P4 ;  /* 0x000000f71000720c */ /* 0x000fe20002781670 */
[----:B------:R-:W-:Y:S01]  /*3e30*/  FMUL.FTZ R86, R86, UR27 ;  /* 0x0000001b56567c20 */ /* 0x000fe20008410000 */
[----:B------:R-:W-:Y:S01]  /*3e40*/  FMNMX.FTZ R14, R31, R14, !PT ;  /* 0x0000000e1f0e7209 */ /* 0x000fe20007810000 */
[----:B------:R-:W-:Y:S01]  /*3e50*/  FMUL.FTZ R87, R87, UR27 ;  /* 0x0000001b57577c20 */ /* 0x000fe20008410000 */
[----:B--2---:R-:W-:-:S02]  /*3e60*/  FSEL R16, R40, -INF , !P2 ;  /* 0xff80000028107808 */ /* 0x004fc40005000000 */
[C---:B------:R-:W-:Y:S01]  /*3e70*/  ISETP.LT.OR P5, PT, R12.reuse, R247, P5 ;  /* 0x000000f70c00720c */ /* 0x040fe20002fa1670 */
[----:B------:R-:W2:Y:S01]  /*3e80*/  MUFU.TANH R199, R57 ;  /* 0x0000003900c77308 */ /* 0x000ea20000002400 */
[-C--:B------:R-:W-:Y:S01]  /*3e90*/  ISETP.LT.OR P3, PT, R12, R245.reuse, P3 ;  /* 0x000000f50c00720c */ /* 0x080fe20001f61670 */
[----:B------:R-:W-:Y:S01]  /*3ea0*/  VIADD R12, R30, 0x38 ;  /* 0x000000381e0c7836 */ /* 0x000fe20000000000 */
[----:B------:R-:W-:Y:S01]  /*3eb0*/  ISETP.GE.AND P2, PT, R20, R246, PT ;  /* 0x000000f61400720c */ /* 0x000fe20003f46270 */
[----:B------:R-:W-:Y:S01]  /*3ec0*/  VIADD R30, R30, 0x39 ;  /* 0x000000391e1e7836 */ /* 0x000fe20000000000 */
[----:B------:R-:W-:Y:S02]  /*3ed0*/  ISETP.LT.OR P6, PT, R20, R245, P6 ;  /* 0x000000f51400720c */ /* 0x000fe400037c1670 */
[----:B------:R-:W-:Y:S01]  /*3ee0*/  ISETP.LT.OR P1, PT, R18, R247, P1 ;  /* 0x000000f71200720c */ /* 0x000fe20000f21670 */
[----:B------:R-:W3:Y:S01]  /*3ef0*/  MUFU.TANH R187, R52 ;  /* 0x0000003400bb7308 */ /* 0x000ee20000002400 */
        /* <DEDUP_REMOVED lines=8> */
[----:B--2---:R-:W-:Y:S01]  /*3f80*/  FSEL R199, R199, -INF , !P0 ;  /* 0xff800000c7c77808 */ /* 0x004fe20004000000 */
[----:B------:R-:W2:Y:S01]  /*3f90*/  MUFU.TANH R215, R48 ;  /* 0x0000003000d77308 */ /* 0x000ea20000002400 */
[----:B---3--:R-:W-:Y:S02]  /*3fa0*/  FSEL R187, R187, -INF , !P2 ;  /* 0xff800000bbbb7808 */ /* 0x008fe40005000000 */
[C---:B------:R-:W-:Y:S02]  /*3fb0*/  ISETP.GE.AND P0, PT, R13.reuse, R246, PT ;  /* 0x000000f60d00720c */ /* 0x040fe40003f06270 */
[----:B------:R-:W-:Y:S02]  /*3fc0*/  ISETP.GE.AND P2, PT, R13, R244, PT ;  /* 0x000000f40d00720c */ /* 0x000fe40003f46270 */
[C---:B------:R-:W-:Y:S01]  /*3fd0*/  ISETP.LT.OR P6, PT, R12.reuse, R247, P6 ;  /* 0x000000f70c00720c */ /* 0x040fe200037c1670 */
[----:B------:R-:W3:Y:S01]  /*3fe0*/  MUFU.TANH R213, R49 ;  /* 0x0000003100d57308 */ /* 0x000ee20000002400 */
[----:B------:R-:W-:-:S02]  /*3ff0*/  ISETP.LT.OR P1, PT, R12, R245, P1 ;  /* 0x000000f50c00720c */ /* 0x000fc40000f21670 */
[----:B------:R-:W-:Y:S02]  /*4000*/  FMNMX.FTZ R12, R27, R14, !PT ;  /* 0x0000000e1b0c7209 */ /* 0x000fe40007810000 */
[C---:B------:R-:W-:Y:S02]  /*4010*/  ISETP.LT.OR P0, PT, R13.reuse, R247, P0 ;  /* 0x000000f70d00720c */ /* 0x040fe40000701670 */
[----:B------:R-:W-:Y:S01]  /*4020*/  ISETP.LT.OR P2, PT, R13, R245, P2 ;  /* 0x000000f50d00720c */ /* 0x000fe20001741670 */
[----:B------:R-:W4:Y:S01]  /*4030*/  MUFU.TANH R211, R84 ;  /* 0x0000005400d37308 */ /* 0x000f220000002400 */
[----:B------:R-:W-:Y:S02]  /*4040*/  FMNMX.FTZ R13, R32, R28, !PT ;  /* 0x0000001c200d7209 */ /* 0x000fe40007810000 */
[----:B------:R-:W-:Y:S02]  /*4050*/  FMNMX.FTZ R12, R19, R12, !PT ;  /* 0x0000000c130c7209 */ /* 0x000fe40007810000 */
[----:B-1----:R-:W-:-:S02]  /*4060*/  FSEL R201, R201, -INF , !P4 ;  /* 0xff800000c9c97808 */ /* 0x002fc40006000000 */
[----:B------:R-:W-:Y:S01]  /*4070*/  FMNMX.FTZ R13, R24, R13, !PT ;  /* 0x0000000d180d7209 */ /* 0x000fe20007810000 */
[----:B------:R-:W1:Y:S01]  /*4080*/  MUFU.TANH R209, R85 ;  /* 0x0000005500d17308 */ /* 0x000e620000002400 */
[----:B------:R-:W-:Y:S02]  /*4090*/  FMNMX.FTZ R12, R17, R12, !PT ;  /* 0x0000000c110c7209 */ /* 0x000fe40007810000 */
[----:B------:R-:W-:Y:S02]  /*40a0*/  FMNMX.FTZ R13, R10, R13, !PT ;  /* 0x0000000d0a0d7209 */ /* 0x000fe40007810000 */
[----:B------:R-:W-:Y:S02]  /*40b0*/  FMNMX.FTZ R12, R201, R12, !PT ;  /* 0x0000000cc90c7209 */ /* 0x000fe40007810000 */
[----:B------:R-:W-:Y:S01]  /*40c0*/  FMNMX.FTZ R13, R6, R13, !PT ;  /* 0x0000000d060d7209 */ /* 0x000fe20007810000 */
[----:B------:R-:W5:Y:S01]  /*40d0*/  MUFU.TANH R55, R55 ;  /* 0x0000003700377308 */ /* 0x000f620000002400 */
[----:B------:R-:W-:-:S02]  /*40e0*/  FMNMX.FTZ R12, R199, R12, !PT ;  /* 0x0000000cc70c7209 */ /* 0x000fc40007810000 */
[----:B------:R-:W-:Y:S02]  /*40f0*/  FMNMX.FTZ R13, R4, R13, !PT ;  /* 0x0000000d040d7209 */ /* 0x000fe40007810000 */
[----:B------:R-:W-:Y:S02]  /*4100*/  FMNMX.FTZ R12, R187, R12, !PT ;  /* 0x0000000cbb0c7209 */ /* 0x000fe40007810000 */
[----:B--2---:R-:W-:Y:S01]  /*4110*/  FSEL R215, R215, -INF , !P5 ;  /* 0xff800000d7d77808 */ /* 0x004fe20006800000 */
[----:B------:R2:W1:Y:S01]  /*4120*/  MUFU.TANH R210, R50 ;  /* 0x0000003200d27308 */ /* 0x0004620000002400 */
[----:B------:R-:W-:Y:S02]  /*4130*/  FMNMX.FTZ R13, R16, R13, !PT ;  /* 0x0000000d100d7209 */ /* 0x000fe40007810000 */
[----:B------:R-:W-:Y:S02]  /*4140*/  FMNMX.FTZ R12, R185, R12, !PT ;  /* 0x0000000cb90c7209 */ /* 0x000fe40007810000 */
[----:B---3--:R-:W-:-:S02]  /*4150*/  FSEL R213, R213, -INF , !P0 ;  /* 0xff800000d5d57808 */ /* 0x008fc40004000000 */
[----:B------:R-:W-:Y:S01]  /*4160*/  PLOP3.LUT P0, PT, PT, PT, UP0, 0x80, 0x0 ;  /* 0x000000000000781c */ /* 0x000fe20003f0f008 */
[----:B------:R2:W3:Y:S01]  /*4170*/  MUFU.TANH R208, R51 ;  /* 0x0000003300d07308 */ /* 0x0004e20000002400 */
[----:B------:R-:W-:Y:S01]  /*4180*/  BAR.SYNC.DEFER_BLOCKING 0x0 ;  /* 0x0000000000007b1d */ /* 0x000fe20000010000 */
[----:B------:R-:W-:Y:S02]  /*4190*/  ISETP.GE.AND P5, PT, R30, R246, PT ;  /* 0x000000f61e00720c */ /* 0x000fe40003fa6270 */
[----:B------:R-:W-:Y:S02]  /*41a0*/  FMNMX.FTZ R13, R0, R13, !PT ;  /* 0x0000000d000d7209 */ /* 0x000fe40007810000 */
[----:B------:R-:W-:Y:S02]  /*41b0*/  FMNMX.FTZ R12, R215, R12, !PT ;  /* 0x0000000cd70c7209 */ /* 0x000fe40007810000 */
[----:B------:R2:W2:Y:S01]  /*41c0*/  MUFU.TANH R206, R86 ;  /* 0x0000005600ce7308 */ /* 0x0004a20000002400 */
[----:B------:R-:W-:-:S02]  /*41d0*/  ISETP.GE.AND P4, PT, R18, R244, PT ;  /* 0x000000f41200720c */ /* 0x000fc40003f86270 */
[----:B------:R-:W-:Y:S02]  /*41e0*/  ISETP.LT.OR P5, PT, R30, R247, P5 ;  /* 0x000000f71e00720c */ /* 0x000fe40002fa1670 */
[----:B----4-:R-:W-:Y:S02]  /*41f0*/  FSEL R211, R211, -INF , !P6 ;  /* 0xff800000d3d37808 */ /* 0x010fe40007000000 */
[----:B------:R-:W-:Y:S01]  /*4200*/  FMNMX.FTZ R13, R186, R13, !PT ;  /* 0x0000000dba0d7209 */ /* 0x000fe20007810000 */
[----:B------:R4:W2:Y:S01]  /*4210*/  MUFU.TANH R202, R87 ;  /* 0x0000005700ca7308 */ /* 0x0008a20000002400 */
[----:B------:R-:W-:Y:S02]  /*4220*/  FMNMX.FTZ R12, R213, R12, !PT ;  /* 0x0000000cd50c7209 */ /* 0x000fe40007810000 */
[----:B------:R-:W-:Y:S02]  /*4230*/  ISETP.LT.OR P4, PT, R18, R245, P4 ;  /* 0x000000f51200720c */ /* 0x000fe40002781670 */
[----:B-1----:R-:W-:-:S02]  /*4240*/  FSEL R209, R209, -INF , !P5 ;  /* 0xff800000d1d17808 */ /* 0x002fc40006800000 */
[----:B------:R-:W-:Y:S02]  /*4250*/  FMNMX.FTZ R13, R184, R13, !PT ;  /* 0x0000000db80d7209 */ /* 0x000fe40007810000 */
[----:B------:R-:W-:Y:S02]  /*4260*/  FMNMX.FTZ R12, R211, R12, !PT ;  /* 0x0000000cd30c7209 */ /* 0x000fe40007810000 */
[----:B-----5:R-:W-:Y:S02]  /*4270*/  FSEL R214, R55, -INF , !P4 ;  /* 0xff80000037d67808 */ /* 0x020fe40006000000 */
[----:B------:R-:W-:Y:S02]  /*4280*/  FMNMX.FTZ R13, R204, R13, !PT ;  /* 0x0000000dcc0d7209 */ /* 0x000fe40007810000 */
[----:B------:R-:W-:Y:S01]  /*4290*/  FMNMX.FTZ R12, R209, R12, !PT ;  /* 0x0000000cd10c7209 */ /* 0x000fe20007810000 */
[----:B---3--:R-:W-:Y:S06]  /*42a0*/  @!P0 BRA `(.L_x_2045) ;  /* 0x0000000000688947 */ /* 0x008fec0003800000 */
        /* <DEDUP_REMOVED lines=26> */
.L_x_2045:
[----:B------:R-:W-:Y:S01]  /*4450*/  FSEL R210, R210, -INF , !P3 ;  /* 0xff800000d2d27808 */ /* 0x000fe20005800000 */
[----:B------:R-:W-:Y:S01]  /*4460*/  ULDC UR23, c[0x0][0x2ec] ;  /* 0x0000bb0000177ab9 */ /* 0x000fe20000000800 */
[----:B------:R-:W-:Y:S02]  /*4470*/  FMNMX.FTZ R15, R214, R13, !PT ;  /* 0x0000000dd60f7209 */ /* 0x000fe40007810000 */
[----:B------:R-:W-:Y:S01]  /*4480*/  ISETP.GE.AND P3, PT, R30, R244, PT ;  /* 0x000000f41e00720c */ /* 0x000fe20003f66270 */
[----:B------:R-:W3:Y:S01]  /*4490*/  SHFL.BFLY PT, R13, R12, 0x2, 0x1f ;  /* 0x0c401f000c0d7f89 */ /* 0x000ee200000e0000 */
[----:B------:R-:W-:Y:S02]  /*44a0*/  FSEL R208, R208, -INF , !P2 ;  /* 0xff800000d0d07808 */ /* 0x000fe40005000000 */
[----:B------:R-:W-:Y:S02]  /*44b0*/  FMNMX.FTZ R15, R210, R15, !PT ;  /* 0x0000000fd20f7209 */ /* 0x000fe40007810000 */
[----:B------:R-:W-:-:S02]  /*44c0*/  ISETP.LT.OR P3, PT, R30, R245, P3 ;  /* 0x000000f51e00720c */ /* 0x000fc40001f61670 */
[----:B--2---:R-:W-:Y:S02]  /*44d0*/  FSEL R206, R206, -INF , !P1 ;  /* 0xff800000cece7808 */ /* 0x004fe40004800000 */
[----:B------:R-:W-:Y:S02]  /*44e0*/  FMNMX.FTZ R15, R208, R15, !PT ;  /* 0x0000000fd00f7209 */ /* 0x000fe40007810000 */
[----:B------:R-:W-:Y:S02]  /*44f0*/  FSEL R202, R202, -INF , !P3 ;  /* 0xff800000caca7808 */ /* 0x000fe40005800000 */
[----:B------:R-:W-:Y:S02]  /*4500*/  FMNMX.FTZ R15, R206, R15, !PT ;  /* 0x0000000fce0f7209 */ /* 0x000fe40007810000 */
[----:B------:R-:W-:Y:S02]  /*4510*/  IADD3 R232, R11, R2, RZ ;  /* 0x000000020be87210 */ /* 0x000fe40007ffe0ff */
[----:B-1----:R-:W-:-:S02]  /*4520*/  FMNMX.FTZ R21, R202, R15, !PT ;  /* 0x0000000fca157209 */ /* 0x002fc40007810000 */
[----:B------:R-:W-:Y:S02]  /*4530*/  LEA R232, R232, UR4, 0x1 ;  /* 0x00000004e8e87c11 */ /* 0x000fe4000f8e08ff */
[----:B------:R-:W-:Y:S01]  /*4540*/  IADD3 R227, R235, 0x800, RZ ;  /* 0x00000800ebe37810 */ /* 0x000fe20007ffe0ff */
[----:B------:R-:W1:Y:S01]  /*4550*/  SHFL.BFLY PT, R14, R21, 0x2, 0x1f ;  /* 0x0c401f00150e7f89 */ /* 0x000e6200000e0000 */
[-C--:B------:R-:W-:Y:S02]  /*4560*/  LEA R230, R7, R232.reuse, 0x1 ;  /* 0x000000e807e67211 */ /* 0x080fe400078e08ff */
[----:B---3--:R-:W-:Y:S01]  /*4570*/  FMNMX.FTZ R15, R12, R13, !PT ;  /* 0x0000000d0c0f7209 */ /* 0x008fe20007810000 */
[----:B------:R-:W-:Y:S01]  /*4580*/  LDSM.16.MT88.4 R156, [R232+0x18000] ;  /* 0x01800000e89c783b */ /* 0x000fe20000004200 */
[C---:B------:R-:W-:Y:S02]  /*4590*/  LEA R229, R5.reuse, R232, 0x1 ;  /* 0x000000e805e57211 */ /* 0x040fe400078e08ff */
[----:B------:R-:W-:Y:S01]  /*45a0*/  LEA R228, R5, R230, 0x1 ;  /* 0x000000e605e47211 */ /* 0x000fe200078e08ff */
[----:B------:R-:W2:Y:S01]  /*45b0*/  SHFL.BFLY PT, R164, R15, 0x1, 0x1f ;  /* 0x0c201f000fa47f89 */ /* 0x000ea200000e0000 */
        /* <DEDUP_REMOVED lines=10> */
[----:B------:R-:W-:Y:S01]  /*4660*/  IADD3 R218, R235, 0x4800, RZ ;  /* 0x00004800ebda7810 */ /* 0x000fe20007ffe0ff */
[----:B------:R-:W-:Y:S01]  /*4670*/  LDSM.16.MT88.4 R40, [R232+0x1a000] ;  /* 0x01a00000e828783b */ /* 0x000fe20000004200 */
[----:B-1----:R-:W-:Y:S02]  /*4680*/  FMNMX.FTZ R13, R21, R14, !PT ;  /* 0x0000000e150d7209 */ /* 0x002fe40007810000 */
[C---:B------:R-:W-:Y:S01]  /*4690*/  IADD3 R217, R235.reuse, 0x5000, RZ ;  /* 0x00005000ebd97810 */ /* 0x040fe20007ffe0ff */
[----:B------:R-:W-:Y:S01]  /*46a0*/  LDSM.16.MT88.4 R48, [R230+0x1a000] ;  /* 0x01a00000e630783b */ /* 0x000fe20000004200 */
[----:B------:R-:W-:-:S03]  /*46b0*/  IADD3 R216, R235, 0x5800, RZ ;  /* 0x00005800ebd87810 */ /* 0x000fc60007ffe0ff */
[----:B------:R-:W1:Y:S01]  /*46c0*/  SHFL.BFLY PT, R12, R13, 0x1, 0x1f ;  /* 0x0c201f000d0c7f89 */ /* 0x000e6200000e0000 */
[----:B--2---:R-:W-:-:S03]  /*46d0*/  FMNMX.FTZ R164, R15, R164, !PT ;  /* 0x000000a40fa47209 */ /* 0x004fc60007810000 */
[----:B------:R-:W2:Y:S01]  /*46e0*/  LDSM.16.MT88.4 R56, [R229+0x1a000] ;  /* 0x01a00000e538783b */ /* 0x000ea20000004200 */
[C---:B------:R-:W-:Y:S01]  /*46f0*/  FSETP.NEU.FTZ.AND P1, PT, R164.reuse, -INF , PT ;  /* 0xff800000a400780b */ /* 0x040fe20003f3d000 */
[----:B------:R-:W-:Y:S02]  /*4700*/  FMUL.FTZ R212, R164, UR23 ;  /* 0x00000017a4d47c20 */ /* 0x000fe40008410000 */
[----:B------:R-:W3:Y:S03]  /*4710*/  LDSM.16.MT88.4 R64, [R228+0x1a000] ;  /* 0x01a00000e440783b */ /* 0x000ee60000004200 */
[----:B------:R-:W-:Y:S01]  /*4720*/  FSEL R212, R212, RZ, P1 ;  /* 0x000000ffd4d47208 */ /* 0x000fe20000800000 */
[----:B------:R-:W5:Y:S04]  /*4730*/  LDSM.16.MT88.4 R72, [R232+0x1c000] ;  /* 0x01c00000e848783b */ /* 0x000f680000004200 */
[--C-:B------:R-:W-:Y:S01]  /*4740*/  FFMA.FTZ R197, R3, UR23, -R212.reuse ;  /* 0x0000001703c57c23 */ /* 0x100fe200080108d4 */
[----:B------:R-:W4:Y:S01]  /*4750*/  LDSM.16.MT88.4 R80, [R230+0x1c000] ;  /* 0x01c00000e650783b */ /* 0x000f220000004200 */
[--C-:B------:R-:W-:Y:S01]  /*4760*/  FFMA.FTZ R194, R33, UR23, -R212.reuse ;  /* 0x0000001721c27c23 */ /* 0x100fe200080108d4 */
[--C-:B------:R-:W-:Y:S01]  /*4770*/  FFMA.FTZ R193, R31, UR23, -R212.reuse ;  /* 0x000000171fc17c23 */ /* 0x100fe200080108d4 */
[--C-:B------:R-:W-:Y:S01]  /*4780*/  FFMA.FTZ R188, R29, UR23, -R212.reuse ;  /* 0x000000171dbc7c23 */ /* 0x100fe200080108d4 */
[----:B------:R-:W4:Y:S01]  /*4790*/  LDSM.16.MT88.4 R88, [R229+0x1c000] ;  /* 0x01c00000e558783b */ /* 0x000f220000004200 */
        /* <DEDUP_REMOVED lines=12> */
[----:B------:R-:W1:Y:S01]  /*4860*/  LDSM.16.MT88.4 R112, [R230+0x1e000] ;  /* 0x01e00000e670783b */ /* 0x000e620000004200 */
[----:B------:R-:W-:Y:S01]  /*4870*/  FSEL R205, R205, RZ, P1 ;  /* 0x000000ffcdcd7208 */ /* 0x000fe20000800000 */
        /* <DEDUP_REMOVED lines=9> */
[--C-:B------:R-:W-:Y:S01]  /*4910*/  FFMA.FTZ R167, R6, UR23, -R205.reuse ;  /* 0x0000001706a77c23 */ /* 0x100fe200080108cd */
[--C-:B------:R-:W-:Y:S01]  /*4920*/  FFMA.FTZ R10, R4, UR23, -R205.reuse ;  /* 0x00000017040a7c23 */ /* 0x100fe200080108cd */
[----:B------:R-:W3:Y:S01]  /*4930*/  MUFU.EX2 R188, R188 ;  /* 0x000000bc00bc7308 */ /* 0x000ee20000000800 */
[----:B--2---:R-:W-:Y:S01]  /*4940*/  F2FP.BF16.F32.PACK_AB R128, R194, R197 ;  /* 0x000000c5c280723e */ /* 0x004fe200000010ff */
[----:B------:R-:W2:Y:S01]  /*4950*/  LDSM.16.MT88.4 R4, [R232+0x18800] ;  /* 0x01880000e804783b */ /* 0x000ea20000004200 */
[--C-:B------:R-:W-:Y:S01]  /*4960*/  FFMA.FTZ R11, R16, UR23, -R205.reuse ;  /* 0x00000017100b7c23 */ /* 0x100fe200080108cd */
[--C-:B------:R-:W-:Y:S01]  /*4970*/  FFMA.FTZ R0, R0, UR23, -R205.reuse ;  /* 0x0000001700007c23 */ /* 0x100fe200080108cd */
[----:B------:R-:W-:Y:S01]  /*4980*/  FFMA.FTZ R201, R185, UR23, -R212 ;  /* 0x00000017b9c97c23 */ /* 0x000fe200080108d4 */
[----:B------:R-:W2:Y:S01]  /*4990*/  LDSM.16.MT88.4 R20, [R228+0x18800] ;  /* 0x01880000e414783b */ /* 0x000ea20000004200 */
[--C-:B------:R-:W-:Y:S01]  /*49a0*/  FFMA.FTZ R200, R186, UR23, -R205.reuse ;  /* 0x00000017bac87c23 */ /* 0x100fe200080108cd */
[----:B------:R-:W-:Y:S01]  /*49b0*/  MUFU.EX2 R191, R191 ;  /* 0x000000bf00bf7308 */ /* 0x000fe20000000800 */
[--C-:B------:R-:W-:Y:S01]  /*49c0*/  FFMA.FTZ R203, R184, UR23, -R205.reuse ;  /* 0x00000017b8cb7c23 */ /* 0x100fe200080108cd */
[----:B------:R-:W2:Y:S01]  /*49d0*/  LDSM.16.MT88.4 R24, [R229+0x1a800] ;  /* 0x01a80000e518783b */ /* 0x000ea20000004200 */
[--C-:B------:R-:W-:Y:S01]  /*49e0*/  FFMA.FTZ R204, R204, UR23, -R205.reuse ;  /* 0x00000017cccc7c23 */ /* 0x100fe200080108cd */
[--C-:B------:R-:W-:Y:S01]  /*49f0*/  FFMA.FTZ R207, R214, UR23, -R205.reuse ;  /* 0x00000017d6cf7c23 */ /* 0x100fe200080108cd */
[----:B------:R-:W-:Y:S01]  /*4a00*/  FFMA.FTZ R251, R202, UR23, -R205 ;  /* 0x00000017cafb7c23 */ /* 0x000fe200080108cd */
[----:B------:R-:W-:Y:S01]  /*4a10*/  LDSM.16.MT88.4 R168, [R230+0x1a800] ;  /* 0x01a80000e6a8783b */ /* 0x000fe20000004200 */
[----:B------:R-:W-:Y:S01]  /*4a20*/  FADD.FTZ R194, R197, R194 ;  /* 0x000000c2c5c27221 */ /* 0x000fe20000010000 */
[----:B------:R-:W5:Y:S01]  /*4a30*/  MUFU.EX2 R192, R192 ;  /* 0x000000c000c07308 */ /* 0x000f620000000800 */
        /* <DEDUP_REMOVED lines=10> */
[----:B-----5:R-:W-:Y:S01]  /*4ae0*/  F2FP.BF16.F32.PACK_AB R129, R192, R191 ;  /* 0x000000bfc081723e */ /* 0x020fe200000010ff */
[----:B------:R-:W-:Y:S01]  /*4af0*/  LDSM.16.MT88.4 R32, [R228+0x1a800] ;  /* 0x01a80000e420783b */ /* 0x000fe20000004200 */
[----:B------:R-:W-:-:S03]  /*4b00*/  FADD.FTZ R192, R191, R192 ;  /* 0x000000c0bfc07221 */ /* 0x000fc60000010000 */
[----:B------:R-:W-:Y:S02]  /*4b10*/  LDSM.16.MT88.4 R184, [R232+0x19000] ;  /* 0x01900000e8b8783b */ /* 0x000fe40000004200 */
[----:B------:R-:W-:Y:S08]  /*4b20*/  MUFU.EX2 R189, R189 ;  /* 0x000000bd00bd7308 */ /* 0x000ff00000000800 */
[----:B------:R-:W5:Y:S01]  /*4b30*/  MUFU.EX2 R166, R166 ;  /* 0x000000a600a67308 */ /* 0x000f620000000800 */
[----:B---3--:R-:W-:Y:S01]  /*4b40*/  F2FP.BF16.F32.PACK_AB R131, R190, R195 ;  /* 0x000000c3be83723e */ /* 0x008fe200000010ff */
[----:B------:R-:W-:-:S04]  /*4b50*/  FADD.FTZ R195, R195, R192 ;  /* 0x000000c0c3c37221 */ /* 0x000fc80000010000 */
[----:B------:R-:W-:Y:S02]  /*4b60*/  FADD.FTZ R190, R190, R195 ;  /* 0x000000c3bebe7221 */ /* 0x000fe40000010000 */
[C---:B------:R-:W-:Y:S01]  /*4b70*/  HMMA.16816.F32.BF16 R160, R128.reuse, R156, RZ ;  /* 0x0000009c80a0723c */ /* 0x040fe200000418ff */
[----:B------:R-:W-:Y:S05]  /*4b80*/  MUFU.EX2 R165, R165 ;  /* 0x000000a500a57308 */ /* 0x000fea0000000800 */
[C---:B------:R-:W-:Y:S03]  /*4b90*/  HMMA.16816.F32.BF16 R152, R128.reuse, R148, RZ ;  /* 0x000000948098723c */ /* 0x040fe600000418ff */
[----:B------:R-:W3:Y:S01]  /*4ba0*/  MUFU.EX2 R2, R2 ;  /* 0x0000000200027308 */ /* 0x000ee20000000800 */
[C---:B-----5:R-:W-:Y:S01]  /*4bb0*/  F2FP.BF16.F32.PACK_AB R16, R166.reuse, R189 ;  /* 0x000000bda610723e */ /* 0x060fe200000010ff */
[----:B------:R-:W-:Y:S01]  /*4bc0*/  FADD.FTZ R189, R189, R188 ;  /* 0x000000bcbdbd7221 */ /* 0x000fe20000010000 */
[----:B------:R-:W-:Y:S03]  /*4bd0*/  HMMA.16816.F32.BF16 R144, R128, R140, RZ ;  /* 0x0000008c8090723c */ /* 0x000fe600000418ff */
[----:B------:R-:W-:-:S02]  /*4be0*/  FADD.FTZ R166, R166, R189 ;  /* 0x000000bda6a67221 */ /* 0x000fc40000010000 */
[----:B------:R-:W-:Y:S01]  /*4bf0*/  MUFU.EX2 R167, R167 ;  /* 0x000000a700a77308 */ /* 0x000fe20000000800 */
[C---:B------:R-:W-:Y:S06]  /*4c00*/  HMMA.16816.F32.BF16 R136, R128.reuse, R132, RZ ;  /* 0x000000848088723c */ /* 0x040fec00000418ff */
[----:B------:R-:W-:Y:S01]  /*4c10*/  HMMA.16816.F32.BF16 R36, R128, R40, RZ ;  /* 0x000000288024723c */ /* 0x000fe200000418ff */
[----:B------:R-:W5:Y:S01]  /*4c20*/  MUFU.EX2 R10, R10 ;  /* 0x0000000a000a7308 */ /* 0x000f620000000800 */
        /* <DEDUP_REMOVED lines=8> */
[----:B-----5:R-:W-:Y:S01]  /*4cb0*/  F2FP.BF16.F32.PACK_AB R17, R10, R167 ;  /* 0x000000a70a11723e */ /* 0x020fe200000010ff */
[----:B------:R-:W-:-:S04]  /*4cc0*/  FADD.FTZ R167, R167, R190 ;  /* 0x000000bea7a77221 */ /* 0x000fc80000010000 */
[----:B------:R-:W-:Y:S01]  /*4cd0*/  HMMA.16816.F32.BF16 R68, R128, R72, RZ ;  /* 0x000000488044723c */ /* 0x000fe200000418ff */
[----:B------:R-:W-:Y:S01]  /*4ce0*/  MUFU.EX2 R196, R196 ;  /* 0x000000c400c47308 */ /* 0x000fe20000000800 */
[----:B------:R-:W-:-:S04]  /*4cf0*/  FADD.FTZ R10, R10, R167 ;  /* 0x000000a70a0a7221 */ /* 0x000fc80000010000 */
[C---:B----4-:R-:W-:Y:S03]  /*4d00*/  HMMA.16816.F32.BF16 R76, R128.reuse, R80, RZ ;  /* 0x00000050804c723c */ /* 0x050fe600000418ff */
        /* <DEDUP_REMOVED lines=248> */
[----:B------:R-:W-:Y:S04]  /*5c90*/  LDSM.16.M88.4 R16, [R236] ;  /* 0x00000000ec10783b */ /* 0x000fe80000000200 */
[----:B------:R-:W2:Y:S04]  /*5ca0*/  LDSM.16.M88.4 R24, [R235] ;  /* 0x00000000eb18783b */ /* 0x000ea80000000200 */
[----:B------:R-:W2:Y:S04]  /*5cb0*/  LDSM.16.M88.4 R204, [R227] ;  /* 0x00000000e3cc783b */ /* 0x000ea80000000200 */
[----:B------:R-:W2:Y:S04]  /*5cc0*/  LDSM.16.M88.4 R184, [R226] ;  /* 0x00000000e2b8783b */ /* 0x000ea80000000200 */
[----:B------:R-:W2:Y:S04]  /*5cd0*/  LDSM.16.M88.4 R28, [R225] ;  /* 0x00000000e11c783b */ /* 0x000ea80000000200 */
[----:B------:R-:W-:Y:S01]  /*5ce0*/  LDSM.16.M88.4 R12, [R234] ;  /* 0x00000000ea0c783b */ /* 0x000fe20000000200 */
[C---:B-1----:R-:W-:Y:S03]  /*5cf0*/  HMMA.16816.F32.BF16 R4, R188.reuse, R20, RZ ;  /* 0x00000014bc04723c */ /* 0x042fe600000418ff */
[----:B------:R-:W1:Y:S04]  /*5d00*/  LDSM.16.M88.4 R200, [R231+0x10000] ;  /* 0x01000000e7c8783b */ /* 0x000e680000000200 */
[----:B------:R-:W1:Y:S01]  /*5d10*/  LDSM.16.M88.4 R196, [R231+0x10800] ;  /* 0x01080000e7c4783b */ /* 0x000e620000000200 */
        /* <DEDUP_REMOVED lines=20> */
[----:B------:R-:W4:Y:S04]  /*5e60*/  LDSM.16.M88.4 R16, [R233] ;  /* 0x00000000e910783b */ /* 0x000f280000000200 */
[----:B------:R-:W5:Y:S01]  /*5e70*/  LDSM.16.M88.4 R28, [R224+0x800] ;  /* 0x00080000e01c783b */ /* 0x000f620000000200 */
[C---:B-1----:R-:W-:Y:S06]  /*5e80*/  HMMA.16816.F32.BF16 R4, R12.reuse, R200, R4 ;  /* 0x000000c80c04723c */ /* 0x042fec0000041804 */
[C---:B------:R-:W-:Y:S01]  /*5e90*/  HMMA.16816.F32.BF16 R20, R12.reuse, R202, R20 ;  /* 0x000000ca0c14723c */ /* 0x040fe20000041814 */
[----:B------:R-:W-:Y:S05]  /*5ea0*/  LDSM.16.M88.4 R200, [R223] ;  /* 0x00000000dfc8783b */ /* 0x000fea0000000200 */
        /* <DEDUP_REMOVED lines=112> */
[----:B------:R-:W1:Y:S05]  /*65b0*/  LDSM.16.M88.4 R16, [R237+0x16800] ;  /* 0x01680000ed10783b */ /* 0x000e6a0000000200 */
[C---:B------:R-:W-:Y:S06]  /*65c0*/  HMMA.16816.F32.BF16 R192, R24.reuse, R184, R192 ;  /* 0x000000b818c0723c */ /* 0x040fec00000418c0 */
[----:B------:R-:W-:Y:S01]  /*65d0*/  HMMA.16816.F32.BF16 R188, R24, R186, R188 ;  /* 0x000000ba18bc723c */ /* 0x000fe200000418bc */
[----:B------:R-:W-:Y:S04]  /*65e0*/  LDSM.16.M88.4 R184, [R236+0xc000] ;  /* 0x00c00000ecb8783b */ /* 0x000fe80000000200 */
[----:B------:R-:W-:Y:S01]  /*65f0*/  LDSM.16.M88.4 R24, [R237+0x17000] ;  /* 0x01700000ed18783b */ /* 0x000fe20000000200 */
[C---:B---3--:R-:W-:Y:S06]  /*6600*/  HMMA.16816.F32.BF16 R176, R180.reuse, R12, R176 ;  /* 0x0000000cb4b0723c */ /* 0x048fec00000418b0 */
[----:B------:R-:W-:Y:S01]  /*6610*/  HMMA.16816.F32.BF16 R172, R180, R14, R172 ;  /* 0x0000000eb4ac723c */ /* 0x000fe200000418ac */
[----:B------:R-:W3:Y:S05]  /*6620*/  LDSM.16.M88.4 R12, [R215] ;  /* 0x00000000d70c783b */ /* 0x000eea0000000200 */
[C---:B--2---:R-:W-:Y:S06]  /*6630*/  HMMA.16816.F32.BF16 R4, R200.reuse, R28, R4 ;  /* 0x0000001cc804723c */ /* 0x044fec0000041804 */
[----:B------:R-:W-:Y:S01]  /*6640*/  HMMA.16816.F32.BF16 R20, R200, R30, R20 ;  /* 0x0000001ec814723c */ /* 0x000fe20000041814 */
[----:B------:R-:W-:Y:S05]  /*6650*/  LDSM.16.M88.4 R28, [R234+0xc000] ;  /* 0x00c00000ea1c783b */ /* 0x000fea0000000200 */
[C---:B------:R-:W-:Y:S06]  /*6660*/  HMMA.16816.F32.BF16 R168, R180.reuse, R204, R168 ;  /* 0x000000ccb4a8723c */ /* 0x040fec00000418a8 */
[----:B------:R-:W-:Y:S01]  /*6670*/  HMMA.16816.F32.BF16 R32, R180, R206, R32 ;  /* 0x000000ceb420723c */ /* 0x000fe20000041820 */
[----:B------:R-:W2:Y:S05]  /*6680*/  LDSM.16.M88.4 R204, [R231+0x16000] ;  /* 0x01600000e7cc783b */ /* 0x000eaa0000000200 */
[C---:B-1----:R-:W-:Y:S06]  /*6690*/  HMMA.16816.F32.BF16 R176, R200.reuse, R16, R176 ;  /* 0x00000010c8b0723c */ /* 0x042fec00000418b0 */
[----:B------:R-:W-:Y:S01]  /*66a0*/  HMMA.16816.F32.BF16 R172, R200, R18, R172 ;  /* 0x00000012c8ac723c */ /* 0x000fe200000418ac */
[----:B------:R-:W-:Y:S05]  /*66b0*/  LDSM.16.M88.4 R16, [R233+0xc000] ;  /* 0x00c00000e910783b */ /* 0x000fea0000000200 */
[C---:B---3--:R-:W-:Y:S06]  /*66c0*/  HMMA.16816.F32.BF16 R4, R184.reuse, R12, R4 ;  /* 0x0000000cb804723c */ /* 0x048fec0000041804 */
[----:B------:R-:W-:Y:S01]  /*66d0*/  HMMA.16816.F32.BF16 R20, R184, R14, R20 ;  /* 0x0000000eb814723c */ /* 0x000fe20000041814 */
[----:B------:R-:W1:Y:S05]  /*66e0*/  LDSM.16.M88.4 R12, [R224+0x6000] ;  /* 0x00600000e00c783b */ /* 0x000e6a0000000200 */
[C---:B------:R-:W-:Y:S06]  /*66f0*/  HMMA.16816.F32.BF16 R192, R180.reuse, R196, R192 ;  /* 0x000000c4b4c0723c */ /* 0x040fec00000418c0 */
[----:B------:R-:W-:Y:S01]  /*6700*/  HMMA.16816.F32.BF16 R188, R180, R198, R188 ;  /* 0x000000c6b4bc723c */ /* 0x000fe200000418bc */
[----:B------:R-:W3:Y:S04]  /*6710*/  LDSM.16.M88.4 R180, [R214] ;  /* 0x00000000d6b4783b */ /* 0x000ee80000000200 */
[----:B------:R-:W4:Y:S01]  /*6720*/  LDSM.16.M88.4 R196, [R237+0x17800] ;  /* 0x01780000edc4783b */ /* 0x000f220000000200 */
[C---:B--2---:R-:W-:Y:S06]  /*6730*/  HMMA.16816.F32.BF16 R4, R28.reuse, R204, R4 ;  /* 0x000000cc1c04723c */ /* 0x044fec0000041804 */
[----:B------:R-:W-:Y:S01]  /*6740*/  HMMA.16816.F32.BF16 R20, R28, R206, R20 ;  /* 0x000000ce1c14723c */ /* 0x000fe20000041814 */
[----:B------:R-:W2:Y:S05]  /*6750*/  LDSM.16.M88.4 R204, [R213] ;  /* 0x00000000d5cc783b */ /* 0x000eaa0000000200 */
[C---:B------:R-:W-:Y:S06]  /*6760*/  HMMA.16816.F32.BF16 R168, R200.reuse, R24, R168 ;  /* 0x00000018c8a8723c */ /* 0x040fec00000418a8 */
[----:B------:R-:W-:Y:S01]  /*6770*/  HMMA.16816.F32.BF16 R32, R200, R26, R32 ;  /* 0x0000001ac820723c */ /* 0x000fe20000041820 */
[----:B------:R-:W5:Y:S05]  /*6780*/  LDSM.16.M88.4 R24, [R231+0x16800] ;  /* 0x01680000e718783b */ /* 0x000f6a0000000200 */
[C---:B-1----:R-:W-:Y:S06]  /*6790*/  HMMA.16816.F32.BF16 R4, R16.reuse, R12, R4 ;  /* 0x0000000c1004723c */ /* 0x042fec0000041804 */
[----:B------:R-:W-:Y:S01]  /*67a0*/  HMMA.16816.F32.BF16 R20, R16, R14, R20 ;  /* 0x0000000e1014723c */ /* 0x000fe20000041814 */
[----:B------:R-:W1:Y:S05]  /*67b0*/  LDSM.16.M88.4 R12, [R231+0x17000] ;  /* 0x01700000e70c783b */ /* 0x000e6a0000000200 */
[----:B---3--:R-:W-:Y:S06]  /*67c0*/  HMMA.16816.F32.BF16 R176, R184, R180, R176 ;  /* 0x000000b4b8b0723c */ /* 0x008fec00000418b0 */
[C---:B----4-:R-:W-:Y:S06]  /*67d0*/  HMMA.16816.F32.BF16 R192, R200.reuse, R196, R192 ;  /* 0x000000c4c8c0723c */ /* 0x050fec00000418c0 */
[----:B------:R-:W-:Y:S01]  /*67e0*/  HMMA.16816.F32.BF16 R196, R200, R198, R188 ;  /* 0x000000c6c8c4723c */ /* 0x000fe200000418bc */
[----:B------:R-:W3:Y:S01]  /*67f0*/  LDSM.16.M88.4 R200, [R212] ;  /* 0x00000000d4c8783b */ /* 0x000ee20000000200 */
[----:B------:R-:W-:Y:S01]  /*6800*/  FMUL.FTZ R0, R4, UR27 ;  /* 0x0000001b04007c20 */ /* 0x000fe20008410000 */
[----:B------:R-:W-:Y:S01]  /*6810*/  FMUL.FTZ R2, R5, UR27 ;  /* 0x0000001b05027c20 */ /* 0x000fe20008410000 */
[----:B------:R-:W-:Y:S01]  /*6820*/  FMUL.FTZ R10, R6, UR27 ;  /* 0x0000001b060a7c20 */ /* 0x000fe20008410000 */
[----:B------:R-:W4:Y:S01]  /*6830*/  LDSM.16.M88.4 R188, [R224+0x6800] ;  /* 0x00680000e0bc783b */ /* 0x000f220000000200 */
[C---:B------:R-:W-:Y:S01]  /*6840*/  HMMA.16816.F32.BF16 R172, R184.reuse, R182, R172 ;  /* 0x000000b6b8ac723c */ /* 0x040fe200000418ac */
[----:B------:R-:W-:Y:S01]  /*6850*/  FMUL.FTZ R11, R7, UR27 ;  /* 0x0000001b070b7c20 */ /* 0x000fe20008410000 */
[----:B------:R-:W4:Y:S01]  /*6860*/  MUFU.TANH R0, R0 ;  /* 0x0000000000007308 */ /* 0x000f220000002400 */
[----:B------:R-:W4:Y:S01]  /*6870*/  LDSM.16.M88.4 R4, [R231+0x17800] ;  /* 0x01780000e704783b */ /* 0x000f220000000200 */
[----:B------:R-:W-:Y:S01]  /*6880*/  FMUL.FTZ R165, R22, UR27 ;  /* 0x0000001b16a57c20 */ /* 0x000fe20008410000 */
[----:B------:R-:W-:Y:S01]  /*6890*/  FMUL.FTZ R23, R23, UR27 ;  /* 0x0000001b17177c20 */ /* 0x000fe20008410000 */
[----:B--2---:R-:W-:Y:S01]  /*68a0*/  HMMA.16816.F32.BF16 R168, R184, R204, R168 ;  /* 0x000000ccb8a8723c */ /* 0x004fe200000418a8 */
[----:B------:R-:W-:Y:S01]  /*68b0*/  FMUL.FTZ R20, R20, UR27 ;  /* 0x0000001b14147c20 */ /* 0x000fe20008410000 */
[----:B------:R-:W-:-:S02]  /*68c0*/  FMUL.FTZ R21, R21, UR27 ;  /* 0x0000001b15157c20 */ /* 0x000fc40008410000 */
[----:B------:R2:W-:Y:S02]  /*68d0*/  MUFU.TANH R166, R23 ;  /* 0x0000001700a67308 */ /* 0x0005e40000002400 */
[----:B-----5:R-:W-:Y:S06]  /*68e0*/  HMMA.16816.F32.BF16 R176, R28, R24, R176 ;  /* 0x000000181cb0723c */ /* 0x020fec00000418b0 */
[----:B------:R-:W-:Y:S01]  /*68f0*/  HMMA.16816.F32.BF16 R32, R184, R206, R32 ;  /* 0x000000ceb820723c */ /* 0x000fe20000041820 */
[----:B------:R-:W-:Y:S05]  /*6900*/  MUFU.TANH R2, R2 ;  /* 0x0000000200027308 */ /* 0x000fea0000002400 */
[C---:B------:R-:W-:Y:S01]  /*6910*/  HMMA.16816.F32.BF16 R172, R28.reuse, R26, R172 ;  /* 0x0000001a1cac723c */ /* 0x040fe200000418ac */
[----:B------:R-:W5:Y:S02]  /*6920*/  LDSM.16.M88.4 R24, [R224+0x7000] ;  /* 0x00700000e018783b */ /* 0x000f640000000200 */
[----:B------:R-:W2:Y:S03]  /*6930*/  MUFU.TANH R10, R10 ;  /* 0x0000000a000a7308 */ /* 0x000ea60000002400 */
[----:B-1----:R-:W-:Y:S05]  /*6940*/  HMMA.16816.F32.BF16 R168, R28, R12, R168 ;  /* 0x0000000c1ca8723c */ /* 0x002fea00000418a8 */
[----:B------:R-:W-:Y:S01]  /*6950*/  MUFU.TANH R11, R11 ;  /* 0x0000000b000b7308 */ /* 0x000fe20000002400 */
[----:B---3--:R-:W-:Y:S01]  /*6960*/  HMMA.16816.F32.BF16 R192, R184, R200, R192 ;  /* 0x000000c8b8c0723c */ /* 0x008fe200000418c0 */
[----:B------:R-:W-:-:S04]  /*6970*/  IMAD.U32 R13, RZ, RZ, UR22 ;  /* 0x00000016ff0d7e24 */ /* 0x000fc8000f8e00ff */
[----:B------:R-:W-:Y:S01]  /*6980*/  IMAD R22, R13, 0x40, R250 ;  /* 0x000000400d167824 */ /* 0x000fe200078e02fa */
[----:B----4-:R-:W-:Y:S01]  /*6990*/  HMMA.16816.F32.BF16 R176, R16, R188, R176 ;  /* 0x000000bc10b0723c */ /* 0x010fe200000418b0 */
[----:B------:R-:W-:Y:S02]  /*69a0*/  MUFU.TANH R20, R20 ;  /* 0x0000001400147308 */ /* 0x000fe40000002400 */
[C---:B------:R-:W-:Y:S01]  /*69b0*/  VIADD R12, R22.reuse, 0x9 ;  /* 0x00000009160c7836 */ /* 0x040fe20000000000 */
[C---:B------:R-:W-:Y:S02]  /*69c0*/  ISETP.GE.AND P6, PT, R22.reuse, R246, PT ;  /* 0x000000f61600720c */ /* 0x040fe40003fc6270 */
[----:B------:R-:W-:Y:S01]  /*69d0*/  HMMA.16816.F32.BF16 R32, R28, R14, R32 ;  /* 0x0000000e1c20723c */ /* 0x000fe20000041820 */
[C---:B------:R-:W-:Y:S02]  /*69e0*/  ISETP.GE.AND P1, PT, R22.reuse, R244, PT ;  /* 0x000000f41600720c */ /* 0x040fe40003f26270 */
[----:B------:R-:W-:Y:S01]  /*69f0*/  ISETP.LT.OR P6, PT, R22, R247, P6 ;  /* 0x000000f71600720c */ /* 0x000fe200037c1670 */
[----:B------:R-:W-:Y:S01]  /*6a00*/  MUFU.TANH R165, R165 ;  /* 0x000000a500a57308 */ /* 0x000fe20000002400 */
[----:B------:R-:W-:Y:S01]  /*6a10*/  ISETP.GE.AND P2, PT, R12, R246, PT ;  /* 0x000000f60c00720c */ /* 0x000fe20003f46270 */
[----:B------:R-:W-:Y:S01]  /*6a20*/  HMMA.16816.F32.BF16 R172, R16, R190, R172 ;  /* 0x000000be10ac723c */ /* 0x000fe200000418ac */
[----:B--2---:R-:W-:-:S02]  /*6a30*/  FSEL R23, R0, -INF , !P6 ;  /* 0xff80000000177808 */ /* 0x004fc40007000000 */
[C---:B------:R-:W-:Y:S02]  /*6a40*/  ISETP.GE.AND P6, PT, R12.reuse, R244, PT ;  /* 0x000000f40c00720c */ /* 0x040fe40003fc6270 */
[C---:B------:R-:W-:Y:S01]  /*6a50*/  ISETP.LT.OR P2, PT, R12.reuse, R247, P2 ;  /* 0x000000f70c00720c */ /* 0x040fe20001741670 */
[----:B------:R-:W-:Y:S01]  /*6a60*/  HMMA.16816.F32.BF16 R196, R184, R202, R196 ;  /* 0x000000cab8c4723c */ /* 0x000fe200000418c4 */
[-C--:B------:R-:W-:Y:S01]  /*6a70*/  ISETP.LT.OR P6, PT, R12, R245.reuse, P6 ;  /* 0x000000f50c00720c */ /* 0x080fe200037c1670 */
[----:B------:R-:W1:Y:S01]  /*6a80*/  MUFU.TANH R21, R21 ;  /* 0x0000001500157308 */ /* 0x000e620000002400 */
[----:B------:R-:W2:Y:S01]  /*6a90*/  LDSM.16.M88.4 R12, [R224+0x7800] ;  /* 0x00780000e00c783b */ /* 0x000ea20000000200 */
[----:B------:R-:W-:Y:S01]  /*6aa0*/  ISETP.LT.OR P1, PT, R22, R245, P1 ;  /* 0x000000f51600720c */ /* 0x000fe20000f21670 */
[----:B------:R-:W-:-:S04]  /*6ab0*/  DEPBAR.LE SB0, 0x0 ;  /* 0x000080000000791a */ /* 0x000fc80000000000 */
[----:B------:R-:W-:Y:S01]  /*6ac0*/  HMMA.16816.F32.BF16 R192, R28, R4, R192 ;  /* 0x000000041cc0723c */ /* 0x000fe200000418c0 */
[----:B------:R-:W-:Y:S01]  /*6ad0*/  FMUL.FTZ R167, R176, UR27 ;  /* 0x0000001bb0a77c20 */ /* 0x000fe20008410000 */
[----:B------:R-:W-:Y:S01]  /*6ae0*/  FMUL.FTZ R176, R177, UR27 ;  /* 0x0000001bb1b07c20 */ /* 0x000fe20008410000 */
[----:B------:R-:W-:Y:S01]  /*6af0*/  FMUL.FTZ R178, R178, UR27 ;  /* 0x0000001bb2b27c20 */ /* 0x000fe20008410000 */
[----:B------:R-:W-:Y:S01]  /*6b00*/  FMUL.FTZ R177, R179, UR27 ;  /* 0x0000001bb3b17c20 */ /* 0x000fe20008410000 */
[----:B------:R-:W-:Y:S01]  /*6b10*/  FSEL R10, R10, -INF , !P1 ;  /* 0xff8000000a0a7808 */ /* 0x000fe20004800000 */
[C---:B-----5:R-:W-:Y:S01]  /*6b20*/  HMMA.16816.F32.BF16 R168, R16.reuse, R24, R168 ;  /* 0x0000001810a8723c */ /* 0x060fe200000418a8 */
[C---:B------:R-:W-:Y:S01]  /*6b30*/  VIADD R4, R22.reuse, 0x1 ;  /* 0x0000000116047836 */ /* 0x040fe20000000000 */
[----:B------:R-:W3:Y:S01]  /*6b40*/  MUFU.TANH R167, R167 ;  /* 0x000000a700a77308 */ /* 0x000ee20000002400 */
[----:B------:R-:W-:Y:S02]  /*6b50*/  VIADD R5, R22, 0x8 ;  /* 0x0000000816057836 */ /* 0x000fe40000000000 */
[----:B------:R-:W-:Y:S01]  /*6b60*/  FMUL.FTZ R0, R174, UR27 ;  /* 0x0000001bae007c20 */ /* 0x000fe20008410000 */
[----:B-1----:R-:W-:Y:S01]  /*6b70*/  FSEL R21, R21, -INF , !P2 ;  /* 0xff80000015157808 */ /* 0x002fe20005000000 */
[----:B------:R-:W-:Y:S01]  /*6b80*/  HMMA.16816.F32.BF16 R32, R16, R26, R32 ;  /* 0x0000001a1020723c */ /* 0x000fe20000041820 */
[----:B------:R-:W-:Y:S01]  /*6b90*/  ISETP.GE.AND P4, PT, R4, R246, PT ;  /* 0x000000f60400720c */ /* 0x000fe20003f86270 */
[----:B------:R-:W-:Y:S01]  /*6ba0*/  FMUL.FTZ R24, R172, UR27 ;  /* 0x0000001bac187c20 */ /* 0x000fe20008410000 */
[----:B------:R-:W-:Y:S01]  /*6bb0*/  ISETP.GE.AND P5, PT, R4, R244, PT ;  /* 0x000000f40400720c */ /* 0x000fe20003fa6270 */
[----:B------:R-:W-:Y:S01]  /*6bc0*/  MUFU.TANH R176, R176 ;  /* 0x000000b000b07308 */ /* 0x000fe20000002400 */
[----:B------:R-:W-:Y:S01]  /*6bd0*/  ISETP.GE.AND P3, PT, R5, R246, PT ;  /* 0x000000f60500720c */ /* 0x000fe20003f66270 */
[----:B------:R-:W-:Y:S01]  /*6be0*/  FMUL.FTZ R25, R173, UR27 ;  /* 0x0000001bad197c20 */ /* 0x000fe20008410000 */
[C---:B------:R-:W-:Y:S01]  /*6bf0*/  ISETP.GE.AND P0, PT, R5.reuse, R244, PT ;  /* 0x000000f40500720c */ /* 0x040fe20003f06270 */
[----:B------:R-:W-:Y:S01]  /*6c00*/  VIADD R26, R22, 0x11 ;  /* 0x00000011161a7836 */ /* 0x000fe20000000000 */
[C---:B------:R-:W-:Y:S01]  /*6c10*/  ISETP.LT.OR P4, PT, R4.reuse, R247, P4 ;  /* 0x000000f70400720c */ /* 0x040fe20002781670 */
[----:B------:R-:W-:Y:S01]  /*6c20*/  HMMA.16816.F32.BF16 R196, R28, R6, R196 ;  /* 0x000000061cc4723c */ /* 0x000fe200000418c4 */
[----:B------:R-:W-:Y:S01]  /*6c30*/  ISETP.LT.OR P5, PT, R4, R245, P5 ;  /* 0x000000f50400720c */ /* 0x000fe20002fa1670 */
[C---:B------:R-:W-:Y:S01]  /*6c40*/  VIADD R4, R22.reuse, 0x10 ;  /* 0x0000001016047836 */ /* 0x040fe20000000000 */
[C---:B------:R-:W-:Y:S01]  /*6c50*/  ISETP.LT.OR P3, PT, R5.reuse, R247, P3 ;  /* 0x000000f70500720c */ /* 0x040fe20001f61670 */
[----:B------:R-:W1:Y:S01]  /*6c60*/  MUFU.TANH R178, R178 ;  /* 0x000000b200b27308 */ /* 0x000e620000002400 */
[----:B------:R-:W-:Y:S01]  /*6c70*/  ISETP.LT.OR P0, PT, R5, R245, P0 ;  /* 0x000000f50500720c */ /* 0x000fe20000701670 */
[----:B------:R-:W-:Y:S01]  /*6c80*/  VIADD R27, R22, 0x18 ;  /* 0x00000018161b7836 */ /* 0x000fe20000000000 */
[----:B------:R-:W-:Y:S01]  /*6c90*/  FSEL R5, R2, -INF , !P4 ;  /* 0xff80000002057808 */ /* 0x000fe20006000000 */
[----:B------:R-:W-:Y:S01]  /*6ca0*/  VIADD R7, R22, 0x19 ;  /* 0x0000001916077836 */ /* 0x000fe20000000000 */
[C---:B------:R-:W-:Y:S01]  /*6cb0*/  ISETP.GE.AND P1, PT, R4.reuse, R246, PT ;  /* 0x000000f60400720c */ /* 0x040fe20003f26270 */
[----:B------:R-:W-:Y:S01]  /*6cc0*/  FMUL.FTZ R2, R175, UR27 ;  /* 0x0000001baf027c20 */ /* 0x000fe20008410000 */
[C---:B------:R-:W-:Y:S01]  /*6cd0*/  ISETP.GE.AND P4, PT, R4.reuse, R244, PT ;  /* 0x000000f40400720c */ /* 0x040fe20003f86270 */
[----:B------:R-:W4:Y:S01]  /*6ce0*/  MUFU.TANH R177, R177 ;  /* 0x000000b100b17308 */ /* 0x000f220000002400 */
[----:B------:R-:W-:Y:S01]  /*6cf0*/  ISETP.LT.OR P1, PT, R4, R247, P1 ;  /* 0x000000f70400720c */ /* 0x000fe20000f21670 */
[----:B------:R-:W-:Y:S01]  /*6d00*/  FMUL.FTZ R170, R170, UR27 ;  /* 0x0000001baaaa7c20 */ /* 0x000fe20008410000 */
[----:B------:R-:W-:Y:S01]  /*6d10*/  ISETP.LT.OR P4, PT, R4, R245, P4 ;  /* 0x000000f50400720c */ /* 0x000fe20002781670 */
[----:B------:R-:W-:Y:S01]  /*6d20*/  FMUL.FTZ R171, R171, UR27 ;  /* 0x0000001babab7c20 */ /* 0x000fe20008410000 */
[----:B------:R-:W-:Y:S01]  /*6d30*/  FSEL R4, R11, -INF , !P5 ;  /* 0xff8000000b047808 */ /* 0x000fe20006800000 */
[C---:B--2---:R-:W-:Y:S01]  /*6d40*/  HMMA.16816.F32.BF16 R192, R16.reuse, R12, R192 ;  /* 0x0000000c10c0723c */ /* 0x044fe200000418c0 */
[----:B------:R-:W-:Y:S01]  /*6d50*/  FSEL R11, R20, -INF , !P3 ;  /* 0xff800000140b7808 */ /* 0x000fe20005800000 */
[----:B------:R-:W2:Y:S01]  /*6d60*/  MUFU.TANH R24, R24 ;  /* 0x0000001800187308 */ /* 0x000ea20000002400 */
[----:B------:R-:W-:Y:S01]  /*6d70*/  ISETP.GE.AND P5, PT, R26, R246, PT ;  /* 0x000000f61a00720c */ /* 0x000fe20003fa6270 */
[----:B------:R-:W-:Y:S01]  /*6d80*/  FMUL.FTZ R32, R32, UR27 ;  /* 0x0000001b20207c20 */ /* 0x000fe20008410000 */
[----:B------:R-:W-:Y:S01]  /*6d90*/  ISETP.GE.AND P3, PT, R26, R244, PT ;  /* 0x000000f41a00720c */ /* 0x000fe20003f66270 */
[----:B------:R-:W-:Y:S01]  /*6da0*/  FMUL.FTZ R33, R33, UR27 ;  /* 0x0000001b21217c20 */ /* 0x000fe20008410000 */
[----:B------:R-:W-:Y:S01]  /*6db0*/  FSEL R20, R165, -INF , !P0 ;  /* 0xff800000a5147808 */ /* 0x000fe20004000000 */
[----:B------:R-:W-:Y:S01]  /*6dc0*/  FMUL.FTZ R165, R169, UR27 ;  /* 0x0000001ba9a57c20 */ /* 0x000fe20008410000 */
[----:B------:R-:W-:Y:S01]  /*6dd0*/  FSEL R6, R166, -INF , !P6 ;  /* 0xff800000a6067808 */ /* 0x000fe20007000000 */
[----:B------:R-:W-:Y:S01]  /*6de0*/  MUFU.TANH R25, R25 ;  /* 0x0000001900197308 */ /* 0x000fe20000002400 */
[----:B---3--:R-:W-:Y:S01]  /*6df0*/  FSEL R31, R167, -INF , !P1 ;  /* 0xff800000a71f7808 */ /* 0x008fe20004800000 */
[C---:B------:R-:W-:Y:S01]  /*6e00*/  VIADD R12, R22.reuse, 0x28 ;  /* 0x00000028160c7836 */ /* 0x040fe20000000000 */
[C---:B------:R-:W-:Y:S01]  /*6e10*/  ISETP.GE.AND P6, PT, R7.reuse, R246, PT ;  /* 0x000000f60700720c */ /* 0x040fe20003fc6270 */
[----:B------:R-:W-:Y:S01]  /*6e20*/  VIADD R13, R22, 0x29 ;  /* 0x00000029160d7836 */ /* 0x000fe20000000000 */
[----:B------:R-:W-:Y:S01]  /*6e30*/  ISETP.GE.AND P1, PT, R7, R244, PT ;  /* 0x000000f40700720c */ /* 0x000fe20003f26270 */
[----:B------:R-:W-:Y:S01]  /*6e40*/  HMMA.16816.F32.BF16 R196, R16, R14, R196 ;  /* 0x0000000e10c4723c */ /* 0x000fe200000418c4 */
[C---:B------:R-:W-:Y:S01]  /*6e50*/  ISETP.GE.AND P0, PT, R27.reuse, R246, PT ;  /* 0x000000f61b00720c */ /* 0x040fe20003f06270 */
[----:B------:R-:W3:Y:S01]  /*6e60*/  MUFU.TANH R0, R0 ;  /* 0x0000000000007308 */ /* 0x000ee20000002400 */
[----:B------:R-:W-:Y:S01]  /*6e70*/  ISETP.LT.OR P5, PT, R26, R247, P5 ;  /* 0x000000f71a00720c */ /* 0x000fe20002fa1670 */
[----:B------:R-:W-:Y:S01]  /*6e80*/  FMUL.FTZ R168, R168, UR27 ;  /* 0x0000001ba8a87c20 */ /* 0x000fe20008410000 */
[----:B------:R-:W-:Y:S01]  /*6e90*/  ISETP.LT.OR P3, PT, R26, R245, P3 ;  /* 0x000000f51a00720c */ /* 0x000fe20001f61670 */
[----:B------:R-:W-:Y:S01]  /*6ea0*/  VIADD R26, R22, 0x20 ;  /* 0x00000020161a7836 */ /* 0x000fe20000000000 */
[----:B------:R-:W-:Y:S01]  /*6eb0*/  ISETP.GE.AND P2, PT, R27, R244, PT ;  /* 0x000000f41b00720c */ /* 0x000fe20003f46270 */
[----:B------:R-:W-:Y:S01]  /*6ec0*/  FMUL.FTZ R180, R194, UR27 ;  /* 0x0000001bc2b47c20 */ /* 0x000fe20008410000 */
[C---:B------:R-:W-:Y:S01]  /*6ed0*/  ISETP.LT.OR P6, PT, R7.reuse, R247, P6 ;  /* 0x000000f70700720c */ /* 0x040fe200037c1670 */
[----:B------:R-:W-:Y:S01]  /*6ee0*/  MUFU.TANH R165, R165 ;  /* 0x000000a500a57308 */ /* 0x000fe20000002400 */
[----:B------:R-:W-:Y:S01]  /*6ef0*/  ISETP.LT.OR P1, PT, R7, R245, P1 ;  /* 0x000000f50700720c */ /* 0x000fe20000f21670 */
[----:B------:R-:W-:Y:S01]  /*6f00*/  VIADD R7, R22, 0x21 ;  /* 0x0000002116077836 */ /* 0x000fe20000000000 */
[----:B------:R-:W-:Y:S01]  /*6f10*/  ISETP.LT.OR P0, PT, R27, R247, P0 ;  /* 0x000000f71b00720c */ /* 0x000fe20000701670 */
[----:B------:R-:W-:Y:S01]  /*6f20*/  FMUL.FTZ R183, R193, UR27 ;  /* 0x0000001bc1b77c20 */ /* 0x000fe20008410000 */
[----:B-1----:R-:W-:Y:S01]  /*6f30*/  FSEL R30, R178, -INF , !P4 ;  /* 0xff800000b21e7808 */ /* 0x002fe20006000000 */
[----:B------:R-:W-:Y:S01]  /*6f40*/  FMUL.FTZ R192, R192, UR27 ;  /* 0x0000001bc0c07c20 */ /* 0x000fe20008410000 */
[----:B------:R-:W-:Y:S01]  /*6f50*/  FSEL R29, R176, -INF , !P5 ;  /* 0xff800000b01d7808 */ /* 0x000fe20006800000 */
[----:B------:R-:W1:Y:S01]  /*6f60*/  MUFU.TANH R166, R170 ;  /* 0x000000aa00a67308 */ /* 0x000e620000002400 */
[C---:B------:R-:W-:Y:S01]  /*6f70*/  ISETP.GE.AND P4, PT, R26.reuse, R246, PT ;  /* 0x000000f61a00720c */ /* 0x040fe20003f86270 */
[----:B------:R-:W-:Y:S01]  /*6f80*/  FMUL.FTZ R178, R195, UR27 ;  /* 0x0000001bc3b27c20 */ /* 0x000fe20008410000 */
[----:B------:R-:W-:-:S02]  /*6f90*/  ISETP.GE.AND P5, PT, R26, R244, PT ;  /* 0x000000f41a00720c */ /* 0x000fc40003fa6270 */
[----:B------:R-:W-:Y:S01]  /*6fa0*/  ISETP.LT.OR P2, PT, R27, R245, P2 ;  /* 0x000000f51b00720c */ /* 0x000fe20001741670 */
[----:B------:R-:W-:Y:S01]  /*6fb0*/  FMUL.FTZ R181, R196, UR27 ;  /* 0x0000001bc4b57c20 */ /* 0x000fe20008410000 */
[----:B----4-:R-:W-:Y:S01]  /*6fc0*/  FSEL R28, R177, -INF , !P3 ;  /* 0xff800000b11c7808 */ /* 0x010fe20005800000 */
[----:B------:R-:W4:Y:S01]  /*6fd0*/  MUFU.TANH R2, R2 ;  /* 0x0000000200027308 */ /* 0x000f220000002400 */
[----:B--2---:R-:W-:Y:S01]  /*6fe0*/  FSEL R27, R24, -INF , !P0 ;  /* 0xff800000181b7808 */ /* 0x004fe20004000000 */
[----:B------:R-:W-:Y:S01]  /*6ff0*/  FMUL.FTZ R179, R197, UR27 ;  /* 0x0000001bc5b37c20 */ /* 0x000fe20008410000 */
[C---:B------:R-:W-:Y:S01]  /*7000*/  ISETP.GE.AND P3, PT, R7.reuse, R246, PT ;  /* 0x000000f60700720c */ /* 0x040fe20003f66270 */
[----:B------:R-:W-:Y:S01]  /*7010*/  FMUL.FTZ R176, R198, UR27 ;  /* 0x0000001bc6b07c20 */ /* 0x000fe20008410000 */
[----:B------:R-:W-:Y:S01]  /*7020*/  ISETP.GE.AND P0, PT, R7, R244, PT ;  /* 0x000000f40700720c */ /* 0x000fe20003f06270 */
[----:B------:R-:W-:Y:S01]  /*7030*/  FMUL.FTZ R174, R199, UR27 ;  /* 0x0000001bc7ae7c20 */ /* 0x000fe20008410000 */
[C---:B------:R-:W-:Y:S01]  /*7040*/  ISETP.LT.OR P4, PT, R26.reuse, R247, P4 ;  /* 0x000000f71a00720c */ /* 0x040fe20002781670 */
[----:B------:R-:W2:Y:S01]  /*7050*/  MUFU.TANH R200, R171 ;  /* 0x000000ab00c87308 */ /* 0x000ea20000002400 */
[----:B------:R-:W-:-:S02]  /*7060*/  ISETP.LT.OR P5, PT, R26, R245, P5 ;  /* 0x000000f51a00720c */ /* 0x000fc40002fa1670 */
[----:B---3--:R-:W-:Y:S01]  /*7070*/  FSEL R26, R0, -INF , !P2 ;  /* 0xff800000001a7808 */ /* 0x008fe20005000000 */
[----:B------:R-:W-:Y:S01]  /*7080*/  FMUL.FTZ R0, R35, UR27 ;  /* 0x0000001b23007c20 */ /* 0x000fe20008410000 */
[----:B------:R-:W-:Y:S02]  /*7090*/  FSEL R25, R25, -INF , !P6 ;  /* 0xff80000019197808 */ /* 0x000fe40007000000 */
[C---:B------:R-:W-:Y:S01]  /*70a0*/  ISETP.GE.AND P2, PT, R12.reuse, R246, PT ;  /* 0x000000f60c00720c */ /* 0x040fe20003f46270 */
[----:B------:R-:W3:Y:S01]  /*70b0*/  MUFU.TANH R201, R32 ;  /* 0x0000002000c97308 */ /* 0x000ee20000002400 */
[----:B------:R-:W-:Y:S02]  /*70c0*/  ISETP.GE.AND P6, PT, R12, R244, PT ;  /* 0x000000f40c00720c */ /* 0x000fe40003fc6270 */
[C---:B------:R-:W-:Y:S02]  /*70d0*/  ISETP.LT.OR P3, PT, R7.reuse, R247, P3 ;  /* 0x000000f70700720c */ /* 0x040fe40001f61670 */
[----:B------:R-:W-:Y:S01]  /*70e0*/  ISETP.LT.OR P0, PT, R7, R245, P0 ;  /* 0x000000f50700720c */ /* 0x000fe20000701670 */
[----:B------:R-:W-:Y:S01]  /*70f0*/  FMUL.FTZ R7, R34, UR27 ;  /* 0x0000001b22077c20 */ /* 0x000fe20008410000 */
[C---:B------:R-:W-:Y:S01]  /*7100*/  ISETP.LT.OR P2, PT, R12.reuse, R247, P2 ;  /* 0x000000f70c00720c */ /* 0x040fe20001741670 */
[----:B------:R-:W-:Y:S01]  /*7110*/  MUFU.TANH R167, R33 ;  /* 0x0000002100a77308 */ /* 0x000fe20000002400 */
[----:B------:R-:W-:Y:S01]  /*7120*/  ISETP.LT.OR P6, PT, R12, R245, P6 ;  /* 0x000000f50c00720c */ /* 0x000fe200037c1670 */
[----:B------:R-:W-:Y:S01]  /*7130*/  VIADD R12, R22, 0x30 ;  /* 0x00000030160c7836 */ /* 0x000fe20000000000 */
[----:B-1----:R-:W-:-:S02]  /*7140*/  FSEL R166, R166, -INF , !P5 ;  /* 0xff800000a6a67808 */ /* 0x002fc40006800000 */
[----:B------:R-:W-:Y:S02]  /*7150*/  FSEL R165, R165, -INF , !P3 ;  /* 0xff800000a5a57808 */ /* 0x000fe40005800000 */
[----:B----4-:R-:W-:Y:S01]  /*7160*/  FSEL R24, R2, -INF , !P1 ;  /* 0xff80000002187808 */ /* 0x010fe20004800000 */
[----:B------:R-:W1:Y:S01]  /*7170*/  MUFU.TANH R7, R7 ;  /* 0x0000000700077308 */ /* 0x000e620000002400 */
[----:B------:R-:W-:Y:S01]  /*7180*/  ISETP.GE.AND P5, PT, R12, R246, PT ;  /* 0x000000f60c00720c */ /* 0x000fe20003fa6270 */
[----:B------:R-:W-:Y:S01]  /*7190*/  VIADD R2, R22, 0x31 ;  /* 0x0000003116027836 */ /* 0x000fe20000000000 */
[C---:B------:R-:W-:Y:S02]  /*71a0*/  ISETP.GE.AND P3, PT, R12.reuse, R244, PT ;  /* 0x000000f40c00720c */ /* 0x040fe40003f66270 */
[C---:B------:R-:W-:Y:S02]  /*71b0*/  ISETP.LT.OR P5, PT, R12.reuse, R247, P5 ;  /* 0x000000f70c00720c */ /* 0x040fe40002fa1670 */
[----:B------:R-:W-:Y:S01]  /*71c0*/  ISETP.LT.OR P3, PT, R12, R245, P3 ;  /* 0x000000f50c00720c */ /* 0x000fe20001f61670 */
[----:B------:R-:W4:Y:S01]  /*71d0*/  MUFU.TANH R203, R168 ;  /* 0x000000a800cb7308 */ /* 0x000f220000002400 */
[----:B--2---:R-:W-:-:S02]  /*71e0*/  FSEL R200, R200, -INF , !P0 ;  /* 0xff800000c8c87808 */ /* 0x004fc40004000000 */
[----:B---3--:R-:W-:Y:S02]  /*71f0*/  FSEL R201, R201, -INF , !P2 ;  /* 0xff800000c9c97808 */ /* 0x008fe40005000000 */
[----:B------:R-:W-:Y:S02]  /*7200*/  FMNMX.FTZ R12, R164, R23, !PT ;  /* 0x00000017a40c7209 */ /* 0x000fe40007810000 */
[C---:B------:R-:W-:Y:S01]  /*7210*/  ISETP.GE.AND P0, PT, R2.reuse, R246, PT ;  /* 0x000000f60200720c */ /* 0x040fe20003f06270 */
[----:B------:R-:W2:Y:S01]  /*7220*/  MUFU.TANH R185, R192 ;  /* 0x000000c000b97308 */ /* 0x000ea20000002400 */
[----:B------:R-:W-:Y:S02]  /*7230*/  ISETP.GE.AND P2, PT, R2, R244, PT ;  /* 0x000000f40200720c */ /* 0x000fe40003f46270 */
[----:B------:R-:W-:Y:S02]  /*7240*/  ISETP.GE.AND P1, PT, R13, R246, PT ;  /* 0x000000f60d00720c */ /* 0x000fe40003f26270 */
[----:B------:R-:W-:-:S02]  /*7250*/  FMNMX.FTZ R12, R5, R12, !PT ;  /* 0x0000000c050c7209 */ /* 0x000fc40007810000 */
[C---:B------:R-:W-:Y:S01]  /*7260*/  ISETP.LT.OR P0, PT, R2.reuse, R247, P0 ;  /* 0x000000f70200720c */ /* 0x040fe20000701670 */
[----:B------:R-:W3:Y:S01]  /*7270*/  MUFU.TANH R183, R183 ;  /* 0x000000b700b77308 */ /* 0x000ee20000002400 */
[----:B------:R-:W-:Y:S01]  /*7280*/  ISETP.LT.OR P2, PT, R2, R245, P2 ;  /* 0x000000f50200720c */ /* 0x000fe20001741670 */
[C---:B------:R-:W-:Y:S01]  /*7290*/  VIADD R2, R22.reuse, 0x38 ;  /* 0x0000003816027836 */ /* 0x040fe20000000000 */
[----:B------:R-:W-:Y:S01]  /*72a0*/  ISETP.LT.OR P1, PT, R13, R247, P1 ;  /* 0x000000f70d00720c */ /* 0x000fe20000f21670 */
[----:B------:R-:W-:Y:S01]  /*72b0*/  VIADD R22, R22, 0x39 ;  /* 0x0000003916167836 */ /* 0x000fe20000000000 */
[----:B------:R-:W-:Y:S02]  /*72c0*/  FMNMX.FTZ R12, R11, R12, !PT ;  /* 0x0000000c0b0c7209 */ /* 0x000fe40007810000 */
[----:B-1----:R-:W-:Y:S01]  /*72d0*/  FSEL R194, R7, -INF , !P6 ;  /* 0xff80000007c27808 */ /* 0x002fe20007000000 */
[----:B------:R-:W1:Y:S01]  /*72e0*/  MUFU.TANH R181, R181 ;  /* 0x000000b500b57308 */ /* 0x000e620000002400 */
[----:B------:R-:W-:-:S02]  /*72f0*/  FSEL R167, R167, -INF , !P1 ;  /* 0xff800000a7a77808 */ /* 0x000fc40004800000 */
[C---:B------:R-:W-:Y:S02]  /*7300*/  ISETP.GE.AND P6, PT, R2.reuse, R246, PT ;  /* 0x000000f60200720c */ /* 0x040fe40003fc6270 */
[C---:B------:R-:W-:Y:S02]  /*7310*/  ISETP.GE.AND P1, PT, R2.reuse, R244, PT ;  /* 0x000000f40200720c */ /* 0x040fe40003f26270 */
[----:B------:R-:W-:Y:S01]  /*7320*/  FMNMX.FTZ R12, R21, R12, !PT ;  /* 0x0000000c150c7209 */ /* 0x000fe20007810000 */
[----:B------:R-:W5:Y:S01]  /*7330*/  MUFU.TANH R179, R179 ;  /* 0x000000b300b37308 */ /* 0x000f620000002400 */
[C---:B------:R-:W-:Y:S02]  /*7340*/  ISETP.LT.OR P6, PT, R2.reuse, R247, P6 ;  /* 0x000000f70200720c */ /* 0x040fe400037c1670 */
[----:B------:R-:W-:Y:S02]  /*7350*/  ISETP.LT.OR P1, PT, R2, R245, P1 ;  /* 0x000000f50200720c */ /* 0x000fe40000f21670 */
[----:B------:R-:W-:-:S02]  /*7360*/  FMNMX.FTZ R2, R31, R12, !PT ;  /* 0x0000000c1f027209 */ /* 0x000fc40007810000 */
[----:B------:R-:W-:Y:S01]  /*7370*/  FMNMX.FTZ R7, R3, R10, !PT ;  /* 0x0000000a03077209 */ /* 0x000fe20007810000 */
[----:B------:R-:W5:Y:S01]  /*7380*/  MUFU.TANH R0, R0 ;  /* 0x0000000000007308 */ /* 0x000f620000002400 */
[----:B------:R-:W-:Y:S02]  /*7390*/  FMNMX.FTZ R2, R29, R2, !PT ;  /* 0x000000021d027209 */ /* 0x000fe40007810000 */
[----:B------:R-:W-:Y:S02]  /*73a0*/  FMNMX.FTZ R7, R4, R7, !PT ;  /* 0x0000000704077209 */ /* 0x000fe40007810000 */
[----:B------:R-:W-:Y:S02]  /*73b0*/  FMNMX.FTZ R2, R27, R2, !PT ;  /* 0x000000021b027209 */ /* 0x000fe40007810000 */
[----:B----4-:R-:W-:Y:S01]  /*73c0*/  FSEL R203, R203, -INF , !P4 ;  /* 0xff800000cbcb7808 */ /* 0x010fe20006000000 */
[----:B------:R-:W4:Y:S01]  /*73d0*/  MUFU.TANH R180, R180 ;  /* 0x000000b400b47308 */ /* 0x000f220000002400 */
[----:B------:R-:W-:-:S02]  /*73e0*/  FMNMX.FTZ R7, R20, R7, !PT ;  /* 0x0000000714077209 */ /* 0x000fc40007810000 */
        /* <DEDUP_REMOVED lines=9> */
[----:B--2---:R-:W-:Y:S02]  /*7480*/  FSEL R185, R185, -INF , !P5 ;  /* 0xff800000b9b97808 */ /* 0x004fe40006800000 */
[----:B---3--:R-:W-:Y:S02]  /*7490*/  FSEL R183, R183, -INF , !P0 ;  /* 0xff800000b7b77808 */ /* 0x008fe40004000000 */
[----:B------:R-:W-:Y:S02]  /*74a0*/  FMNMX.FTZ R7, R26, R7, !PT ;  /* 0x000000071a077209 */ /* 0x000fe40007810000 */
[----:B------:R-:W-:Y:S01]  /*74b0*/  FMNMX.FTZ R2, R167, R2, !PT ;  /* 0x00000002a7027209 */ /* 0x000fe20007810000 */
[----:B------:R-:W2:Y:S01]  /*74c0*/  MUFU.TANH R174, R174 ;  /* 0x000000ae00ae7308 */ /* 0x000ea20000002400 */
[----:B------:R-:W-:Y:S01]  /*74d0*/  BAR.SYNC.DEFER_BLOCKING 0x0 ;  /* 0x0000000000007b1d */ /* 0x000fe20000010000 */
[----:B------:R-:W-:-:S02]  /*74e0*/  PLOP3.LUT P0, PT, PT, PT, UP0, 0x80, 0x0 ;  /* 0x000000000000781c */ /* 0x000fc40003f0f008 */
[----:B------:R-:W-:Y:S02]  /*74f0*/  ISETP.GE.AND P5, PT, R22, R246, PT ;  /* 0x000000f61600720c */ /* 0x000fe40003fa6270 */
[----:B------:R-:W-:Y:S02]  /*7500*/  FMNMX.FTZ R7, R24, R7, !PT ;  /* 0x0000000718077209 */ /* 0x000fe40007810000 */
[----:B------:R-:W-:Y:S02]  /*7510*/  FMNMX.FTZ R2, R185, R2, !PT ;  /* 0x00000002b9027209 */ /* 0x000fe40007810000 */
[----:B------:R-:W-:Y:S02]  /*7520*/  ISETP.GE.AND P4, PT, R13, R244, PT ;  /* 0x000000f40d00720c */ /* 0x000fe40003f86270 */
[----:B------:R-:W-:Y:S02]  /*7530*/  ISETP.LT.OR P5, PT, R22, R247, P5 ;  /* 0x000000f71600720c */ /* 0x000fe40002fa1670 */
[----:B-1----:R-:W-:-:S02]  /*7540*/  FSEL R181, R181, -INF , !P6 ;  /* 0xff800000b5b57808 */ /* 0x002fc40007000000 */
[----:B------:R-:W-:Y:S02]  /*7550*/  FMNMX.FTZ R7, R166, R7, !PT ;  /* 0x00000007a6077209 */ /* 0x000fe40007810000 */
[----:B------:R-:W-:Y:S02]  /*7560*/  FMNMX.FTZ R2, R183, R2, !PT ;  /* 0x00000002b7027209 */ /* 0x000fe40007810000 */
[----:B------:R-:W-:Y:S02]  /*7570*/  ISETP.LT.OR P4, PT, R13, R245, P4 ;  /* 0x000000f50d00720c */ /* 0x000fe40002781670 */
[----:B-----5:R-:W-:Y:S02]  /*7580*/  FSEL R179, R179, -INF , !P5 ;  /* 0xff800000b3b37808 */ /* 0x020fe40006800000 */
[----:B------:R-:W-:Y:S02]  /*7590*/  FMNMX.FTZ R15, R200, R7, !PT ;  /* 0x00000007c80f7209 */ /* 0x000fe40007810000 */
[----:B------:R-:W-:-:S02]  /*75a0*/  FMNMX.FTZ R2, R181, R2, !PT ;  /* 0x00000002b5027209 */ /* 0x000fc40007810000 */
[----:B------:R-:W-:Y:S02]  /*75b0*/  FSEL R192, R0, -INF , !P4 ;  /* 0xff80000000c07808 */ /* 0x000fe40006000000 */
[----:B----4-:R-:W-:Y:S02]  /*75c0*/  FSEL R180, R180, -INF , !P3 ;  /* 0xff800000b4b47808 */ /* 0x010fe40005800000 */
[----:B------:R-:W-:Y:S02]  /*75d0*/  FMNMX.FTZ R15, R194, R15, !PT ;  /* 0x0000000fc20f7209 */ /* 0x000fe40007810000 */
[----:B------:R-:W-:Y:S01]  /*75e0*/  FMNMX.FTZ R7, R179, R2, !PT ;  /* 0x00000002b3077209 */ /* 0x000fe20007810000 */
[----:B--2---:R-:W-:Y:S06]  /*75f0*/  @!P0 BRA `(.L_x_2047) ;  /* 0x0000000000708947 */ /* 0x004fec0003800000 */
        /* <DEDUP_REMOVED lines=28> */
.L_x_2047:
        /* <DEDUP_REMOVED lines=18> */
[----:B-1----:R-:W-:-:S03]  /*78e0*/  FMNMX.FTZ R2, R13, R12, !PT ;  /* 0x0000000c0d027209 */ /* 0x002fc60007810000 */
        /* <DEDUP_REMOVED lines=20> */
[--C-:B------:R-:W-:Y:S01]  /*7a30*/  FFMA.FTZ R196, R165, UR23, -R182.reuse ;  /* 0x00000017a5c47c23 */ /* 0x100fe200080108b6 */
[--C-:B------:R-:W-:Y:S01]  /*7a40*/  FFMA.FTZ R198, R167, UR23, -R182.reuse ;  /* 0x00000017a7c67c23 */ /* 0x100fe200080108b6 */
[----:B------:R-:W-:Y:S01]  /*7a50*/  FSEL R177, R177, RZ, P1 ;  /* 0x000000ffb1b17208 */ /* 0x000fe20000800000 */
[--C-:B------:R-:W-:Y:S01]  /*7a60*/  FFMA.FTZ R185, R185, UR23, -R182.reuse ;  /* 0x00000017b9b97c23 */ /* 0x100fe200080108b6 */
[----:B------:R-:W-:-:S02]  /*7a70*/  FFMA.FTZ R181, R181, UR23, -R182 ;  /* 0x00000017b5b57c23 */ /* 0x000fc400080108b6 */
[----:B------:R-:W-:Y:S01]  /*7a80*/  MUFU.EX2 R170, R170 ;  /* 0x000000aa00aa7308 */ /* 0x000fe20000000800 */
[--C-:B------:R-:W-:Y:S01]  /*7a90*/  FFMA.FTZ R175, R6, UR23, -R177.reuse ;  /* 0x0000001706af7c23 */ /* 0x100fe200080108b1 */
[----:B------:R-:W-:Y:S01]  /*7aa0*/  FSEL R6, R0, RZ, P1 ;  /* 0x000000ff00067208 */ /* 0x000fe20000800000 */
[--C-:B------:R-:W-:Y:S01]  /*7ab0*/  FFMA.FTZ R11, R4, UR23, -R177.reuse ;  /* 0x00000017040b7c23 */ /* 0x100fe200080108b1 */
[----:B------:R-:W-:Y:S01]  /*7ac0*/  FFMA.FTZ R168, R10, UR23, -R177 ;  /* 0x000000170aa87c23 */ /* 0x000fe200080108b1 */
[----:B------:R-:W-:Y:S01]  /*7ad0*/  FADD.FTZ R4, R164, -R5 ;  /* 0x80000005a4047221 */ /* 0x000fe20000010000 */
[--C-:B------:R-:W-:Y:S01]  /*7ae0*/  FFMA.FTZ R10, R20, UR23, -R177.reuse ;  /* 0x00000017140a7c23 */ /* 0x100fe200080108b1 */
[----:B------:R-:W-:Y:S01]  /*7af0*/  FADD.FTZ R6, R3, -R6 ;  /* 0x8000000603067221 */ /* 0x000fe20000010000 */
[----:B------:R-:W2:Y:S01]  /*7b00*/  LDSM.16.MT88.4 R20, [R229+0x18000] ;  /* 0x01800000e514783b */ /* 0x000ea20000004200 */
[----:B------:R-:W-:Y:S01]  /*7b10*/  FMUL.FTZ R172, R4, UR23 ;  /* 0x0000001704ac7c20 */ /* 0x000fe20008410000 */
[----:B------:R-:W3:Y:S01]  /*7b20*/  MUFU.EX2 R169, R169 ;  /* 0x000000a900a97308 */ /* 0x000ee20000000800 */
[----:B------:R-:W-:Y:S01]  /*7b30*/  FMUL.FTZ R3, R6, UR23 ;  /* 0x0000001706037c20 */ /* 0x000fe20008410000 */
[----:B-1----:R-:W-:Y:S01]  /*7b40*/  F2FP.BF16.F32.PACK_AB R4, R171, R173 ;  /* 0x000000adab04723e */ /* 0x002fe200000010ff */
        /* <DEDUP_REMOVED lines=11> */
[--C-:B------:R-:W-:Y:S01]  /*7c00*/  FFMA.FTZ R192, R183, UR23, -R182.reuse ;  /* 0x00000017b7c07c23 */ /* 0x100fe200080108b6 */
[----:B------:R-:W-:Y:S01]  /*7c10*/  LDSM.16.MT88.4 R164, [R232+0x19000] ;  /* 0x01900000e8a4783b */ /* 0x000fe20000004200 */
[----:B------:R-:W1:Y:S01]  /*7c20*/  MUFU.EX2 R11, R11 ;  /* 0x0000000b000b7308 */ /* 0x000e620000000800 */
[----:B---3--:R-:W-:Y:S01]  /*7c30*/  F2FP.BF16.F32.PACK_AB R6, R169, R170 ;  /* 0x000000aaa906723e */ /* 0x008fe200000010ff */
[----:B------:R-:W-:Y:S01]  /*7c40*/  FFMA.FTZ R182, R179, UR23, -R182 ;  /* 0x00000017b3b67c23 */ /* 0x000fe200080108b6 */
[--C-:B------:R-:W-:Y:S01]  /*7c50*/  FFMA.FTZ R179, R180, UR23, -R177.reuse ;  /* 0x00000017b4b37c23 */ /* 0x100fe200080108b1 */
[--C-:B------:R-:W-:Y:S01]  /*7c60*/  FFMA.FTZ R178, R178, UR23, -R177.reuse ;  /* 0x00000017b2b27c23 */ /* 0x100fe200080108b1 */
[--C-:B------:R-:W-:Y:S01]  /*7c70*/  FFMA.FTZ R176, R176, UR23, -R177.reuse ;  /* 0x00000017b0b07c23 */ /* 0x100fe200080108b1 */
[----:B------:R-:W-:-:S02]  /*7c80*/  FFMA.FTZ R177, R174, UR23, -R177 ;  /* 0x00000017aeb17c23 */ /* 0x000fc400080108b1 */
[----:B------:R-:W-:Y:S08]  /*7c90*/  MUFU.EX2 R10, R10 ;  /* 0x0000000a000a7308 */ /* 0x000ff00000000800 */
[----:B------:R-:W3:Y:S01]  /*7ca0*/  MUFU.EX2 R175, R175 ;  /* 0x000000af00af7308 */ /* 0x000ee20000000800 */
[----:B-1----:R-:W-:-:S07]  /*7cb0*/  F2FP.BF16.F32.PACK_AB R5, R11, R168 ;  /* 0x000000a80b05723e */ /* 0x002fce00000010ff */
[----:B------:R-:W1:Y:S08]  /*7cc0*/  MUFU.EX2 R172, R172 ;  /* 0x000000ac00ac7308 */ /* 0x000e700000000800 */
[----:B------:R-:W4:Y:S01]  /*7cd0*/  MUFU.EX2 R3, R3 ;  /* 0x0000000300037308 */ /* 0x000f220000000800 */
[----:B---3--:R-:W-:-:S07]  /*7ce0*/  F2FP.BF16.F32.PACK_AB R7, R175, R10 ;  /* 0x0000000aaf07723e */ /* 0x008fce00000010ff */
        /* <DEDUP_REMOVED lines=210> */
[C---:B--2---:R-:W-:Y:S02]  /*8a10*/  HMMA.16816.F32.BF16 R36, R4.reuse, R20, R36 ;  /* 0x000000140424723c */ /* 0x044fe40000041824 */
[----:B------:R-:W-:Y:S02]  /*8a20*/  FADD.FTZ R10, R189, R10 ;  /* 0x0000000abd0a7221 */ /* 0x000fe40000010000 */
[----:B------:R-:W2:Y:S02]  /*8a30*/  MUFU.EX2 R192, R192 ;  /* 0x000000c000c07308 */ /* 0x000ea40000000800 */
        /* <DEDUP_REMOVED lines=60> */
[----:B------:R-:W-:Y:S01]  /*8e00*/  HMMA.16816.F32.BF16 R152, R4, R28, R152 ;  /* 0x0000001c0498723c */ /* 0x000fe20000041898 */
[----:B------:R-:W-:-:S05]  /*8e10*/  FADD.FTZ R198, R198, R197 ;  /* 0x000000c5c6c67221 */ /* 0x000fca0000010000 */
[C---:B------:R-:W-:Y:S01]  /*8e20*/  HMMA.16816.F32.BF16 R148, R4.reuse, R30, R148 ;  /* 0x0000001e0494723c */ /* 0x040fe20000041894 */
        /* <DEDUP_REMOVED lines=31> */
[C---:B----4-:R-:W-:Y:S06]  /*9020*/  HMMA.16816.F32.BF16 R68, R4.reuse, R32, R68 ;  /* 0x000000200444723c */ /* 0x050fec0000041844 */
[C---:B------:R-:W-:Y:S01]  /*9030*/  HMMA.16816.F32.BF16 R72, R4.reuse, R34, R72 ;  /* 0x000000220448723c */ /* 0x040fe20000041848 */
[----:B------:R-:W-:Y:S05]  /*9040*/  LDSM.16.MT88.4 R32, [R228+0x19800] ;  /* 0x01980000e420783b */ /* 0x000fea0000004200 */
        /* <DEDUP_REMOVED lines=8> */
[----:B------:R-:W-:Y:S05]  /*90d0*/  LDSM.16.MT88.4 R20, [R230+0x1b800] ;  /* 0x01b80000e614783b */ /* 0x000fea0000004200 */
[C---:B-----5:R-:W-:Y:S06]  /*90e0*/  HMMA.16816.F32.BF16 R124, R4.reuse, R16, R124 ;  /* 0x00000010047c723c */ /* 0x060fec000004187c */
        /* <DEDUP_REMOVED lines=9> */
[----:B---3--:R-:W-:Y:S01]  /*9180*/  HMMA.16816.F32.BF16 R152, R4, R12, R152 ;  /* 0x0000000c0498723c */ /* 0x008fe20000041898 */
[----:B------:R-:W-:-:S05]  /*9190*/  FADD.FTZ R252, R182, R181 ;  /* 0x000000b5b6fc7221 */ /* 0x000fca0000010000 */
        /* <DEDUP_REMOVED lines=35> */
[C---:B------:R-:W-:Y:S01]  /*93d0*/  HMMA.16816.F32.BF16 R80, R4.reuse, R166, R80 ;  /* 0x000000a60450723c */ /* 0x040fe20000041850 */
[----:B------:R-:W-:Y:S02]  /*93e0*/  MOV R3, R0 ;  /* 0x0000000000037202 */ /* 0x000fe40000000f00 */
[----:B------:R-:W-:Y:S01]  /*93f0*/  FADD.FTZ R10, R201, R10 ;  /* 0x0000000ac90a7221 */ /* 0x000fe20000010000 */
[----:B------:R-:W-:Y:S02]  /*9400*/  MOV R164, R2 ;  /* 0x0000000200a47202 */ /* 0x000fe40000000f00 */
[----:B---3--:R-:W-:Y:S01]  /*9410*/  HMMA.16816.F32.BF16 R84, R4, R32, R84 ;  /* 0x000000200454723c */ /* 0x008fe20000041854 */
[----:B------:R-:W-:-:S04]  /*9420*/  FADD.FTZ R179, R179, R10 ;  /* 0x0000000ab3b37221 */ /* 0x000fc80000010000 */
[----:B------:R-:W-:Y:S01]  /*9430*/  FADD.FTZ R179, R178, R179 ;  /* 0x000000b3b2b37221 */ /* 0x000fe20000010000 */
[----:B------:R-:W-:Y:S03]  /*9440*/  HMMA.16816.F32.BF16 R88, R4, R34, R88 ;  /* 0x000000220458723c */ /* 0x000fe60000041858 */
[----:B------:R-:W-:-:S03]  /*9450*/  FADD.FTZ R176, R176, R179 ;  /* 0x000000b3b0b07221 */ /* 0x000fc60000010000 */
[----:B----4-:R-:W-:Y:S01]  /*9460*/  HMMA.16816.F32.BF16 R100, R4, R20, R100 ;  /* 0x000000140464723c */ /* 0x010fe20000041864 */
[----:B------:R-:W-:-:S05]  /*9470*/  FADD.FTZ R251, R177, R176 ;  /* 0x000000b0b1fb7221 */ /* 0x000fca0000010000 */
[C---:B------:R-:W-:Y:S06]  /*9480*/  HMMA.16816.F32.BF16 R104, R4.reuse, R22, R104 ;  /* 0x000000160468723c */ /* 0x040fec0000041868 */
[C---:B-----5:R-:W-:Y:S06]  /*9490*/  HMMA.16816.F32.BF16 R108, R4.reuse, R16, R108 ;  /* 0x00000010046c723c */ /* 0x060fec000004186c */
[C---:B------:R-:W-:Y:S06]  /*94a0*/  HMMA.16816.F32.BF16 R112, R4.reuse, R18, R112 ;  /* 0x000000120470723c */ /* 0x040fec0000041870 */
[C---:B------:R-:W-:Y:S06]  /*94b0*/  HMMA.16816.F32.BF16 R120, R4.reuse, R14, R120 ;  /* 0x0000000e0478723c */ /* 0x040fec0000041878 */
[C---:B--2---:R-:W-:Y:S06]  /*94c0*/  HMMA.16816.F32.BF16 R124, R4.reuse, R24, R124 ;  /* 0x00000018047c723c */ /* 0x044fec000004187c */
        /* <DEDUP_REMOVED lines=191> */
[C---:B---3--:R-:W-:Y:S06]  /*a0c0*/  HMMA.16816.F32.BF16 R172, R176.reuse, R12, R172 ;  /* 0x0000000cb0ac723c */ /* 0x048fec00000418ac */
[----:B------:R-:W-:Y:S01]  /*a0d0*/  HMMA.16816.F32.BF16 R168, R176, R14, R168 ;  /* 0x0000000eb0a8723c */ /* 0x000fe200000418a8 */
[----:B------:R-:W1:Y:S05]  /*a0e0*/  LDSM.16.M88.4 R12, [R215] ;  /* 0x00000000d70c783b */ /* 0x000e6a0000000200 */
[----:B--2---:R-:W-:Y:S06]  /*a0f0*/  HMMA.16816.F32.BF16 R4, R196, R28, R4 ;  /* 0x0000001cc404723c */ /* 0x004fec0000041804 */
        /* <DEDUP_REMOVED lines=8> */
[----:B------:R-:W-:Y:S01]  /*a180*/  LDSM.16.M88.4 R176, [R214] ;  /* 0x00000000d6b0783b */ /* 0x000fe20000000200 */
[----:B-1----:R-:W-:Y:S06]  /*a190*/  HMMA.16816.F32.BF16 R4, R180, R12, R4 ;  /* 0x0000000cb404723c */ /* 0x002fec0000041804 */
[C---:B------:R-:W-:Y:S06]  /*a1a0*/  HMMA.16816.F32.BF16 R172, R196.reuse, R16, R172 ;  /* 0x00000010c4ac723c */ /* 0x040fec00000418ac */
[----:B------:R-:W-:Y:S01]  /*a1b0*/  HMMA.16816.F32.BF16 R168, R196, R18, R168 ;  /* 0x00000012c4a8723c */ /* 0x000fe200000418a8 */
[----:B------:R-:W-:Y:S05]  /*a1c0*/  LDSM.16.M88.4 R16, [R233+0xc000] ;  /* 0x00c00000e910783b */ /* 0x000fea0000000200 */
[----:B------:R-:W-:Y:S01]  /*a1d0*/  HMMA.16816.F32.BF16 R20, R180, R14, R20 ;  /* 0x0000000eb414723c */ /* 0x000fe20000041814 */
[----:B------:R-:W1:Y:S05]  /*a1e0*/  LDSM.16.M88.4 R12, [R224+0x6000] ;  /* 0x00600000e00c783b */ /* 0x000e6a0000000200 */
[----:B--2---:R-:W-:Y:S06]  /*a1f0*/  HMMA.16816.F32.BF16 R4, R28, R200, R4 ;  /* 0x000000c81c04723c */ /* 0x004fec0000041804 */
[C---:B------:R-:W-:Y:S06]  /*a200*/  HMMA.16816.F32.BF16 R164, R196.reuse, R24, R164 ;  /* 0x00000018c4a4723c */ /* 0x040fec00000418a4 */
[----:B------:R-:W-:Y:S01]  /*a210*/  HMMA.16816.F32.BF16 R32, R196, R26, R32 ;  /* 0x0000001ac420723c */ /* 0x000fe20000041820 */
[----:B------:R-:W-:Y:S05]  /*a220*/  LDSM.16.M88.4 R24, [R231+0x16800] ;  /* 0x01680000e718783b */ /* 0x000fea0000000200 */
[----:B------:R-:W-:Y:S01]  /*a230*/  HMMA.16816.F32.BF16 R20, R28, R202, R20 ;  /* 0x000000ca1c14723c */ /* 0x000fe20000041814 */
[----:B------:R-:W2:Y:S05]  /*a240*/  LDSM.16.M88.4 R200, [R213] ;  /* 0x00000000d5c8783b */ /* 0x000eaa0000000200 */
[C---:B---3--:R-:W-:Y:S06]  /*a250*/  HMMA.16816.F32.BF16 R188, R196.reuse, R192, R188 ;  /* 0x000000c0c4bc723c */ /* 0x048fec00000418bc */
[----:B------:R-:W-:Y:S01]  /*a260*/  HMMA.16816.F32.BF16 R192, R196, R194, R184 ;  /* 0x000000c2c4c0723c */ /* 0x000fe200000418b8 */
[----:B------:R-:W3:Y:S04]  /*a270*/  LDSM.16.M88.4 R196, [R212] ;  /* 0x00000000d4c4783b */ /* 0x000ee80000000200 */
[----:B------:R-:W-:Y:S01]  /*a280*/  LDSM.16.M88.4 R184, [R224+0x6800] ;  /* 0x00680000e0b8783b */ /* 0x000fe20000000200 */
[----:B-1----:R-:W-:Y:S06]  /*a290*/  HMMA.16816.F32.BF16 R4, R16, R12, R4 ;  /* 0x0000000c1004723c */ /* 0x002fec0000041804 */
[----:B------:R-:W-:Y:S06]  /*a2a0*/  HMMA.16816.F32.BF16 R172, R180, R176, R172 ;  /* 0x000000b0b4ac723c */ /* 0x000fec00000418ac */
[----:B------:R-:W-:Y:S01]  /*a2b0*/  HMMA.16816.F32.BF16 R20, R16, R14, R20 ;  /* 0x0000000e1014723c */ /* 0x000fe20000041814 */
[----:B------:R-:W1:Y:S05]  /*a2c0*/  LDSM.16.M88.4 R12, [R231+0x17000] ;  /* 0x01700000e70c783b */ /* 0x000e6a0000000200 */
[C---:B------:R-:W-:Y:S06]  /*a2d0*/  HMMA.16816.F32.BF16 R168, R180.reuse, R178, R168 ;  /* 0x000000b2b4a8723c */ /* 0x040fec00000418a8 */
[----:B------:R-:W-:Y:S01]  /*a2e0*/  FMUL.FTZ R3, R4, UR27 ;  /* 0x0000001b04037c20 */ /* 0x000fe20008410000 */
[----:B------:R-:W-:Y:S01]  /*a2f0*/  FMUL.FTZ R10, R5, UR27 ;  /* 0x0000001b050a7c20 */ /* 0x000fe20008410000 */
[----:B------:R-:W-:Y:S01]  /*a300*/  FMUL.FTZ R11, R6, UR27 ;  /* 0x0000001b060b7c20 */ /* 0x000fe20008410000 */
[----:B------:R-:W-:Y:S01]  /*a310*/  FMUL.FTZ R176, R7, UR27 ;  /* 0x0000001b07b07c20 */ /* 0x000fe20008410000 */
[----:B--2---:R-:W-:Y:S01]  /*a320*/  HMMA.16816.F32.BF16 R164, R180, R200, R164 ;  /* 0x000000c8b4a4723c */ /* 0x004fe200000418a4 */
[----:B------:R-:W2:Y:S01]  /*a330*/  LDSM.16.M88.4 R4, [R231+0x17800] ;  /* 0x01780000e704783b */ /* 0x000ea20000000200 */
[----:B------:R-:W4:Y:S04]  /*a340*/  MUFU.TANH R3, R3 ;  /* 0x0000000300037308 */ /* 0x000f280000002400 */
[----:B------:R-:W-:Y:S02]  /*a350*/  HMMA.16816.F32.BF16 R172, R28, R24, R172 ;  /* 0x000000181cac723c */ /* 0x000fe400000418ac */
[----:B------:R-:W-:Y:S01]  /*a360*/  FMUL.FTZ R22, R22, UR27 ;  /* 0x0000001b16167c20 */ /* 0x000fe20008410000 */
[----:B------:R-:W-:Y:S01]  /*a370*/  FMUL.FTZ R23, R23, UR27 ;  /* 0x0000001b17177c20 */ /* 0x000fe20008410000 */
[----:B------:R-:W-:Y:S01]  /*a380*/  MUFU.TANH R10, R10 ;  /* 0x0000000a000a7308 */ /* 0x000fe20000002400 */
[----:B------:R-:W-:Y:S01]  /*a390*/  FMUL.FTZ R20, R20, UR27 ;  /* 0x0000001b14147c20 */ /* 0x000fe20008410000 */
[----:B------:R-:W-:Y:S01]  /*a3a0*/  HMMA.16816.F32.BF16 R32, R180, R202, R32 ;  /* 0x000000cab420723c */ /* 0x000fe20000041820 */
[----:B------:R-:W-:-:S05]  /*a3b0*/  FMUL.FTZ R21, R21, UR27 ;  /* 0x0000001b15157c20 */ /* 0x000fca0008410000 */
[----:B------:R-:W-:Y:S01]  /*a3c0*/  HMMA.16816.F32.BF16 R168, R28, R26, R168 ;  /* 0x0000001a1ca8723c */ /* 0x000fe200000418a8 */
[----:B------:R-:W5:Y:S01]  /*a3d0*/  LDSM.16.M88.4 R24, [R224+0x7000] ;  /* 0x00700000e018783b */ /* 0x000f620000000200 */
[----:B------:R4:W-:Y:S04]  /*a3e0*/  MUFU.TANH R177, R22 ;  /* 0x0000001600b17308 */ /* 0x0009e80000002400 */
[----:B---3--:R-:W-:Y:S04]  /*a3f0*/  HMMA.16816.F32.BF16 R188, R180, R196, R188 ;  /* 0x000000c4b4bc723c */ /* 0x008fe800000418bc */
[----:B------:R-:W3:Y:S02]  /*a400*/  MUFU.TANH R11, R11 ;  /* 0x0000000b000b7308 */ /* 0x000ee40000002400 */
[----:B-1----:R-:W-:Y:S06]  /*a410*/  HMMA.16816.F32.BF16 R164, R28, R12, R164 ;  /* 0x0000000c1ca4723c */ /* 0x002fec00000418a4 */
[----:B------:R-:W-:Y:S01]  /*a420*/  HMMA.16816.F32.BF16 R172, R16, R184, R172 ;  /* 0x000000b810ac723c */ /* 0x000fe200000418ac */
[----:B------:R-:W-:Y:S01]  /*a430*/  IMAD.U32 R13, RZ, RZ, UR22 ;  /* 0x00000016ff0d7e24 */ /* 0x000fe2000f8e00ff */
[----:B------:R-:W1:Y:S03]  /*a440*/  MUFU.TANH R23, R23 ;  /* 0x0000001700177308 */ /* 0x000e660000002400 */
[----:B----4-:R-:W-:Y:S01]  /*a450*/  IMAD R22, R13, 0x40, R250 ;  /* 0x000000400d167824 */ /* 0x010fe200078e02fa */
[C---:B------:R-:W-:Y:S03]  /*a460*/  HMMA.16816.F32.BF16 R32, R28.reuse, R14, R32 ;  /* 0x0000000e1c20723c */ /* 0x040fe60000041820 */
[C---:B------:R-:W-:Y:S01]  /*a470*/  VIADD R13, R22.reuse, 0x9 ;  /* 0x00000009160d7836 */ /* 0x040fe20000000000 */
[C---:B------:R-:W-:Y:S01]  /*a480*/  ISETP.GE.AND P6, PT, R22.reuse, R246, PT ;  /* 0x000000f61600720c */ /* 0x040fe20003fc6270 */
[C---:B------:R-:W-:Y:S01]  /*a490*/  VIADD R12, R22.reuse, 0x10 ;  /* 0x00000010160c7836 */ /* 0x040fe20000000000 */
[----:B--2---:R-:W-:Y:S01]  /*a4a0*/  HMMA.16816.F32.BF16 R188, R28, R4, R188 ;  /* 0x000000041cbc723c */ /* 0x004fe200000418bc */
[C---:B------:R-:W-:Y:S01]  /*a4b0*/  ISETP.GE.AND P1, PT, R22.reuse, R244, PT ;  /* 0x000000f41600720c */ /* 0x040fe20003f26270 */
[----:B------:R-:W-:Y:S01]  /*a4c0*/  MUFU.TANH R176, R176 ;  /* 0x000000b000b07308 */ /* 0x000fe20000002400 */
[----:B------:R-:W-:-:S02]  /*a4d0*/  ISETP.LT.OR P6, PT, R22, R247, P6 ;  /* 0x000000f71600720c */ /* 0x000fc400037c1670 */
[C---:B------:R-:W-:Y:S01]  /*a4e0*/  ISETP.LT.OR P1, PT, R22.reuse, R245, P1 ;  /* 0x000000f51600720c */ /* 0x040fe20000f21670 */
[----:B------:R-:W-:Y:S01]  /*a4f0*/  HMMA.16816.F32.BF16 R192, R180, R198, R192 ;  /* 0x000000c6b4c0723c */ /* 0x000fe200000418c0 */
[C---:B------:R-:W-:Y:S01]  /*a500*/  VIADD R4, R22.reuse, 0x1 ;  /* 0x0000000116047836 */ /* 0x040fe20000000000 */
[----:B------:R-:W-:Y:S01]  /*a510*/  FSEL R3, R3, -INF , !P6 ;  /* 0xff80000003037808 */ /* 0x000fe20007000000 */
[----:B------:R-:W-:Y:S01]  /*a520*/  VIADD R5, R22, 0x8 ;  /* 0x0000000816057836 */ /* 0x000fe20000000000 */
[----:B---3--:R-:W-:Y:S01]  /*a530*/  FSEL R11, R11, -INF , !P1 ;  /* 0xff8000000b0b7808 */ /* 0x008fe20004800000 */
[----:B------:R-:W-:Y:S01]  /*a540*/  MUFU.TANH R20, R20 ;  /* 0x0000001400147308 */ /* 0x000fe20000002400 */
[-C--:B------:R-:W-:Y:S01]  /*a550*/  ISETP.GE.AND P4, PT, R4, R246.reuse, PT ;  /* 0x000000f60400720c */ /* 0x080fe20003f86270 */
[C---:B------:R-:W-:Y:S01]  /*a560*/  HMMA.16816.F32.BF16 R168, R16.reuse, R186, R168 ;  /* 0x000000ba10a8723c */ /* 0x040fe200000418a8 */
[C---:B------:R-:W-:Y:S01]  /*a570*/  ISETP.GE.AND P3, PT, R5.reuse, R246, PT ;  /* 0x000000f60500720c */ /* 0x040fe20003f66270 */
[----:B------:R-:W-:Y:S01]  /*a580*/  FMUL.FTZ R199, R172, UR27 ;  /* 0x0000001bacc77c20 */ /* 0x000fe20008410000 */
[-C--:B------:R-:W-:Y:S01]  /*a590*/  ISETP.GE.AND P0, PT, R5, R244.reuse, PT ;  /* 0x000000f40500720c */ /* 0x080fe20003f06270 */
[----:B------:R-:W-:Y:S01]  /*a5a0*/  FMUL.FTZ R14, R175, UR27 ;  /* 0x0000001baf0e7c20 */ /* 0x000fe20008410000 */
[-C--:B------:R-:W-:Y:S01]  /*a5b0*/  ISETP.LT.OR P4, PT, R4, R247.reuse, P4 ;  /* 0x000000f70400720c */ /* 0x080fe20002781670 */
[C---:B-----5:R-:W-:Y:S01]  /*a5c0*/  HMMA.16816.F32.BF16 R164, R16.reuse, R24, R164 ;  /* 0x0000001810a4723c */ /* 0x060fe200000418a4 */
[C---:B------:R-:W-:Y:S01]  /*a5d0*/  ISETP.LT.OR P3, PT, R5.reuse, R247, P3 ;  /* 0x000000f70500720c */ /* 0x040fe20001f61670 */
[----:B------:R-:W2:Y:S01]  /*a5e0*/  MUFU.TANH R199, R199 ;  /* 0x000000c700c77308 */ /* 0x000ea20000002400 */
[-C--:B------:R-:W-:Y:S01]  /*a5f0*/  ISETP.LT.OR P0, PT, R5, R245.reuse, P0 ;  /* 0x000000f50500720c */ /* 0x080fe20000701670 */
[----:B------:R-:W-:Y:S01]  /*a600*/  FMUL.FTZ R172, R174, UR27 ;  /* 0x0000001baeac7c20 */ /* 0x000fe20008410000 */
[----:B------:R-:W-:Y:S01]  /*a610*/  ISETP.GE.AND P5, PT, R4, R244, PT ;  /* 0x000000f40400720c */ /* 0x000fe20003fa6270 */
[----:B------:R-:W-:Y:S01]  /*a620*/  HMMA.16816.F32.BF16 R32, R16, R26, R32 ;  /* 0x0000001a1020723c */ /* 0x000fe20000041820 */
[----:B------:R-:W-:Y:S01]  /*a630*/  FSEL R5, R10, -INF , !P4 ;  /* 0xff8000000a057808 */ /* 0x000fe20006000000 */
[----:B------:R-:W-:Y:S01]  /*a640*/  FMUL.FTZ R173, R173, UR27 ;  /* 0x0000001badad7c20 */ /* 0x000fe20008410000 */
[C---:B------:R-:W-:Y:S01]  /*a650*/  ISETP.GE.AND P2, PT, R13.reuse, R246, PT ;  /* 0x000000f60d00720c */ /* 0x040fe20003f46270 */
[----:B------:R-:W3:Y:S01]  /*a660*/  MUFU.TANH R172, R172 ;  /* 0x000000ac00ac7308 */ /* 0x000ee20000002400 */
[C---:B------:R-:W-:Y:S01]  /*a670*/  ISETP.GE.AND P6, PT, R13.reuse, R244, PT ;  /* 0x000000f40d00720c */ /* 0x040fe20003fc6270 */
[----:B------:R-:W-:Y:S01]  /*a680*/  HMMA.16816.F32.BF16 R192, R28, R6, R192 ;  /* 0x000000061cc0723c */ /* 0x000fe200000418c0 */
[----:B------:R-:W-:Y:S01]  /*a690*/  ISETP.GE.AND P1, PT, R12, R246, PT ;  /* 0x000000f60c00720c */ /* 0x000fe20003f26270 */
[----:B------:R-:W-:Y:S01]  /*a6a0*/  VIADD R26, R22, 0x11 ;  /* 0x00000011161a7836 */ /* 0x000fe20000000000 */
[----:B------:R-:W-:Y:S01]  /*a6b0*/  ISETP.GE.AND P4, PT, R12, R244, PT ;  /* 0x000000f40c00720c */ /* 0x000fe20003f86270 */
[----:B------:R-:W-:Y:S01]  /*a6c0*/  VIADD R27, R22, 0x18 ;  /* 0x00000018161b7836 */ /* 0x000fe20000000000 */
[----:B------:R-:W-:Y:S01]  /*a6d0*/  ISETP.LT.OR P5, PT, R4, R245, P5 ;  /* 0x000000f50400720c */ /* 0x000fe20002fa1670 */
[----:B------:R-:W4:Y:S01]  /*a6e0*/  MUFU.TANH R197, R173 ;  /* 0x000000ad00c57308 */ /* 0x000f220000002400 */
[C---:B------:R-:W-:Y:S01]  /*a6f0*/  ISETP.LT.OR P2, PT, R13.reuse, R247, P2 ;  /* 0x000000f70d00720c */ /* 0x040fe20001741670 */
[----:B------:R-:W-:Y:S01]  /*a700*/  VIADD R6, R22, 0x19 ;  /* 0x0000001916067836 */ /* 0x000fe20000000000 */
[----:B------:R-:W-:Y:S01]  /*a710*/  ISETP.LT.OR P6, PT, R13, R245, P6 ;  /* 0x000000f50d00720c */ /* 0x000fe200037c1670 */
[----:B------:R-:W-:Y:S01]  /*a720*/  FMUL.FTZ R10, R170, UR27 ;  /* 0x0000001baa0a7c20 */ /* 0x000fe20008410000 */
[C---:B------:R-:W-:Y:S01]  /*a730*/  ISETP.LT.OR P1, PT, R12.reuse, R247, P1 ;  /* 0x000000f70c00720c */ /* 0x040fe20000f21670 */
[----:B------:R-:W-:Y:S01]  /*a740*/  FMUL.FTZ R165, R165, UR27 ;  /* 0x0000001ba5a57c20 */ /* 0x000fe20008410000 */
[----:B------:R-:W-:Y:S01]  /*a750*/  ISETP.LT.OR P4, PT, R12, R245, P4 ;  /* 0x000000f50c00720c */ /* 0x000fe20002781670 */
[----:B------:R5:W4:Y:S01]  /*a760*/  MUFU.TANH R4, R14 ;  /* 0x0000000e00047308 */ /* 0x000b220000002400 */
[----:B------:R-:W-:Y:S01]  /*a770*/  FMUL.FTZ R166, R166, UR27 ;  /* 0x0000001ba6a67c20 */ /* 0x000fe20008410000 */
[----:B------:R-:W-:Y:S01]  /*a780*/  FMUL.FTZ R168, R168, UR27 ;  /* 0x0000001ba8a87c20 */ /* 0x000fe20008410000 */
[----:B-1----:R-:W-:Y:S01]  /*a790*/  FSEL R23, R23, -INF , !P6 ;  /* 0xff80000017177808 */ /* 0x002fe20007000000 */
[----:B------:R-:W-:Y:S01]  /*a7a0*/  FMUL.FTZ R24, R169, UR27 ;  /* 0x0000001ba9187c20 */ /* 0x000fe20008410000 */
[----:B--2---:R-:W-:Y:S01]  /*a7b0*/  FSEL R199, R199, -INF , !P1 ;  /* 0xff800000c7c77808 */ /* 0x004fe20004800000 */
[----:B------:R-:W-:Y:S01]  /*a7c0*/  VIADD R7, R22, 0x20 ;  /* 0x0000002016077836 */ /* 0x000fe20000000000 */
[----:B------:R-:W-:Y:S01]  /*a7d0*/  FSEL R179, R176, -INF , !P5 ;  /* 0xff800000b0b37808 */ /* 0x000fe20006800000 */
[----:B------:R-:W1:Y:S01]  /*a7e0*/  MUFU.TANH R21, R21 ;  /* 0x0000001500157308 */ /* 0x000e620000002400 */
[----:B------:R-:W-:Y:S01]  /*a7f0*/  FSEL R203, R20, -INF , !P3 ;  /* 0xff80000014cb7808 */ /* 0x000fe20005800000 */
[----:B------:R-:W-:Y:S01]  /*a800*/  FMUL.FTZ R25, R171, UR27 ;  /* 0x0000001bab197c20 */ /* 0x000fe20008410000 */
[C---:B------:R-:W-:Y:S01]  /*a810*/  ISETP.GE.AND P6, PT, R6.reuse, R246, PT ;  /* 0x000000f60600720c */ /* 0x040fe20003fc6270 */
[----:B------:R-:W-:Y:S01]  /*a820*/  FMUL.FTZ R167, R167, UR27 ;  /* 0x0000001ba7a77c20 */ /* 0x000fe20008410000 */
[----:B------:R-:W-:Y:S01]  /*a830*/  ISETP.GE.AND P1, PT, R6, R244, PT ;  /* 0x000000f40600720c */ /* 0x000fe20003f26270 */
[----:B------:R-:W-:Y:S01]  /*a840*/  FMUL.FTZ R32, R32, UR27 ;  /* 0x0000001b20207c20 */ /* 0x000fe20008410000 */
[C---:B------:R-:W-:Y:S01]  /*a850*/  ISETP.GE.AND P5, PT, R26.reuse, R246, PT ;  /* 0x000000f61a00720c */ /* 0x040fe20003fa6270 */
[----:B------:R-:W-:Y:S01]  /*a860*/  MUFU.TANH R209, R165 ;  /* 0x000000a500d17308 */ /* 0x000fe20000002400 */
[----:B-----5:R-:W2:Y:S01]  /*a870*/  LDSM.16.M88.4 R12, [R224+0x7800] ;  /* 0x00780000e00c783b */ /* 0x020ea20000000200 */
[----:B------:R-:W-:Y:S01]  /*a880*/  ISETP.GE.AND P3, PT, R26, R244, PT ;  /* 0x000000f41a00720c */ /* 0x000fe20003f66270 */
[----:B------:R-:W-:Y:S01]  /*a890*/  FMUL.FTZ R211, R33, UR27 ;  /* 0x0000001b21d37c20 */ /* 0x000fe20008410000 */
[----:B------:R-:W-:Y:S01]  /*a8a0*/  ISETP.LT.OR P6, PT, R6, R247, P6 ;  /* 0x000000f70600720c */ /* 0x000fe200037c1670 */
[----:B------:R-:W-:Y:S01]  /*a8b0*/  FMUL.FTZ R34, R34, UR27 ;  /* 0x0000001b22227c20 */ /* 0x000fe20008410000 */
[----:B------:R-:W-:Y:S01]  /*a8c0*/  ISETP.LT.OR P1, PT, R6, R245, P1 ;  /* 0x000000f50600720c */ /* 0x000fe20000f21670 */
[----:B------:R-:W-:Y:S01]  /*a8d0*/  VIADD R6, R22, 0x21 ;  /* 0x0000002116067836 */ /* 0x000fe20000000000 */
[----:B------:R-:W5:Y:S01]  /*a8e0*/  MUFU.TANH R169, R166 ;  /* 0x000000a600a97308 */ /* 0x000f620000002400 */
[----:B------:R-:W-:Y:S01]  /*a8f0*/  ISETP.LT.OR P5, PT, R26, R247, P5 ;  /* 0x000000f71a00720c */ /* 0x000fe20002fa1670 */
[----:B------:R-:W-:Y:S01]  /*a900*/  FMUL.FTZ R164, R164, UR27 ;  /* 0x0000001ba4a47c20 */ /* 0x000fe20008410000 */
[----:B------:R-:W-:Y:S01]  /*a910*/  ISETP.LT.OR P3, PT, R26, R245, P3 ;  /* 0x000000f51a00720c */ /* 0x000fe20001f61670 */
[----:B------:R-:W-:Y:S01]  /*a920*/  FMUL.FTZ R35, R35, UR27 ;  /* 0x0000001b23237c20 */ /* 0x000fe20008410000 */
[----:B---3--:R-:W-:Y:S01]  /*a930*/  FSEL R31, R172, -INF , !P4 ;  /* 0xff800000ac1f7808 */ /* 0x008fe20006000000 */
[----:B------:R-:W-:-:S04]  /*a940*/  DEPBAR.LE SB0, 0x0 ;  /* 0x000080000000791a */ /* 0x000fc80000000000 */
[----:B------:R-:W3:Y:S01]  /*a950*/  MUFU.TANH R175, R168 ;  /* 0x000000a800af7308 */ /* 0x000ee20000002400 */
[----:B----4-:R-:W-:Y:S02]  /*a960*/  FSEL R197, R197, -INF , !P5 ;  /* 0xff800000c5c57808 */ /* 0x010fe40006800000 */
[----:B------:R-:W-:Y:S01]  /*a970*/  FSEL R29, R4, -INF , !P3 ;  /* 0xff800000041d7808 */ /* 0x000fe20005800000 */
[----:B------:R-:W-:Y:S01]  /*a980*/  VIADD R4, R22, 0x30 ;  /* 0x0000003016047836 */ /* 0x000fe20000000000 */
[----:B------:R-:W-:Y:S02]  /*a990*/  FSEL R201, R177, -INF , !P0 ;  /* 0xff800000b1c97808 */ /* 0x000fe40004000000 */
[----:B-1----:R-:W-:Y:S01]  /*a9a0*/  FSEL R21, R21, -INF , !P2 ;  /* 0xff80000015157808 */ /* 0x002fe20005000000 */
[----:B------:R-:W1:Y:S01]  /*a9b0*/  MUFU.TANH R10, R10 ;  /* 0x0000000a000a7308 */ /* 0x000e620000002400 */
[C---:B------:R-:W-:Y:S02]  /*a9c0*/  ISETP.GE.AND P4, PT, R7.reuse, R246, PT ;  /* 0x000000f60700720c */ /* 0x040fe40003f86270 */
[----:B------:R-:W-:-:S02]  /*a9d0*/  ISETP.GE.AND P5, PT, R7, R244, PT ;  /* 0x000000f40700720c */ /* 0x000fc40003fa6270 */
[-C--:B------:R-:W-:Y:S02]  /*a9e0*/  ISETP.GE.AND P3, PT, R6, R246.reuse, PT ;  /* 0x000000f60600720c */ /* 0x080fe40003f66270 */
[C---:B------:R-:W-:Y:S01]  /*a9f0*/  ISETP.GE.AND P0, PT, R27.reuse, R246, PT ;  /* 0x000000f61b00720c */ /* 0x040fe20003f06270 */
[----:B------:R-:W4:Y:S01]  /*aa00*/  MUFU.TANH R171, R167 ;  /* 0x000000a700ab7308 */ /* 0x000f220000002400 */
[----:B------:R-:W-:Y:S02]  /*aa10*/  ISETP.GE.AND P2, PT, R27, R244, PT ;  /* 0x000000f41b00720c */ /* 0x000fe40003f46270 */
[C---:B------:R-:W-:Y:S02]  /*aa20*/  ISETP.LT.OR P4, PT, R7.reuse, R247, P4 ;  /* 0x000000f70700720c */ /* 0x040fe40002781670 */
[----:B------:R-:W-:Y:S01]  /*aa30*/  ISETP.LT.OR P5, PT, R7, R245, P5 ;  /* 0x000000f50700720c */ /* 0x000fe20002fa1670 */
[----:B------:R-:W-:Y:S01]  /*aa40*/  VIADD R7, R22, 0x28 ;  /* 0x0000002816077836 */ /* 0x000fe20000000000 */
[-C--:B------:R-:W-:Y:S01]  /*aa50*/  ISETP.LT.OR P3, PT, R6, R247.reuse, P3 ;  /* 0x000000f70600720c */ /* 0x080fe20001f61670 */
[----:B------:R-:W4:Y:S01]  /*aa60*/  MUFU.TANH R168, R32 ;  /* 0x0000002000a87308 */ /* 0x000f220000002400 */
[C---:B------:R-:W-:Y:S01]  /*aa70*/  ISETP.LT.OR P0, PT, R27.reuse, R247, P0 ;  /* 0x000000f71b00720c */ /* 0x040fe20000701670 */
[----:B--2---:R-:W-:Y:S01]  /*aa80*/  HMMA.16816.F32.BF16 R188, R16, R12, R188 ;  /* 0x0000000c10bc723c */ /* 0x004fe200000418bc */
[----:B------:R-:W-:-:S02]  /*aa90*/  ISETP.LT.OR P2, PT, R27, R245, P2 ;  /* 0x000000f51b00720c */ /* 0x000fc40001741670 */
[----:B-----5:R-:W-:Y:S02]  /*aaa0*/  FSEL R169, R169, -INF , !P5 ;  /* 0xff800000a9a97808 */ /* 0x020fe40006800000 */
[----:B------:R-:W-:Y:S01]  /*aab0*/  FSEL R209, R209, -INF , !P3 ;  /* 0xff800000d1d17808 */ /* 0x000fe20005800000 */
[----:B------:R-:W2:Y:S01]  /*aac0*/  MUFU.TANH R24, R24 ;  /* 0x0000001800187308 */ /* 0x000ea20000002400 */
[----:B---3--:R-:W-:Y:S01]  /*aad0*/  FSEL R175, R175, -INF , !P0 ;  /* 0xff800000afaf7808 */ /* 0x008fe20004000000 */
[----:B------:R-:W-:Y:S01]  /*aae0*/  HMMA.16816.F32.BF16 R192, R16, R14, R192 ;  /* 0x0000000e10c0723c */ /* 0x000fe200000418c0 */
[----:B-1----:R-:W-:Y:S02]  /*aaf0*/  FSEL R27, R10, -INF , !P2 ;  /* 0xff8000000a1b7808 */ /* 0x002fe40005000000 */
[C---:B------:R-:W-:Y:S02]  /*ab00*/  ISETP.GE.AND P5, PT, R4.reuse, R246, PT ;  /* 0x000000f60400720c */ /* 0x040fe40003fa6270 */
[-C--:B------:R-:W-:Y:S01]  /*ab10*/  ISETP.GE.AND P3, PT, R4, R244.reuse, PT ;  /* 0x000000f40400720c */ /* 0x080fe20003f66270 */
[----:B------:R-:W1:Y:S01]  /*ab20*/  MUFU.TANH R25, R25 ;  /* 0x0000001900197308 */ /* 0x000e620000002400 */
[----:B------:R-:W-:-:S02]  /*ab30*/  ISETP.GE.AND P0, PT, R6, R244, PT ;  /* 0x000000f40600720c */ /* 0x000fc40003f06270 */
[CC--:B------:R-:W-:Y:S02]  /*ab40*/  ISETP.GE.AND P2, PT, R7.reuse, R246.reuse, PT ;  /* 0x000000f60700720c */ /* 0x0c0fe40003f46270 */
[C---:B------:R-:W-:Y:S02]  /*ab50*/  ISETP.LT.OR P5, PT, R4.reuse, R247, P5 ;  /* 0x000000f70400720c */ /* 0x040fe40002fa1670 */
[-C--:B------:R-:W-:Y:S01]  /*ab60*/  ISETP.LT.OR P3, PT, R4, R245.reuse, P3 ;  /* 0x000000f50400720c */ /* 0x080fe20001f61670 */
[----:B------:R-:W-:Y:S01]  /*ab70*/  MUFU.TANH R211, R211 ;  /* 0x000000d300d37308 */ /* 0x000fe20000002400 */
[----:B------:R-:W-:Y:S01]  /*ab80*/  ISETP.LT.OR P0, PT, R6, R245, P0 ;  /* 0x000000f50600720c */ /* 0x000fe20000701670 */
[C---:B------:R-:W-:Y:S01]  /*ab90*/  VIADD R4, R22.reuse, 0x31 ;  /* 0x0000003116047836 */ /* 0x040fe20000000000 */
[----:B------:R-:W-:Y:S01]  /*aba0*/  ISETP.LT.OR P2, PT, R7, R247, P2 ;  /* 0x000000f70700720c */ /* 0x000fe20001741670 */
[----:B------:R-:W-:Y:S01]  /*abb0*/  VIADD R6, R22, 0x29 ;  /* 0x0000002916067836 */ /* 0x000fe20000000000 */
[----:B------:R-:W-:Y:S01]  /*abc0*/  FMNMX.FTZ R10, R2, R3, !PT ;  /* 0x00000003020a7209 */ /* 0x000fe20007810000 */
[----:B------:R-:W-:Y:S01]  /*abd0*/  FMUL.FTZ R188, R188, UR27 ;  /* 0x0000001bbcbc7c20 */ /* 0x000fe20008410000 */
[----:B----4-:R-:W-:Y:S01]  /*abe0*/  FSEL R171, R171, -INF , !P0 ;  /* 0xff800000abab7808 */ /* 0x010fe20004000000 */
[----:B------:R-:W3:Y:S01]  /*abf0*/  MUFU.TANH R207, R34 ;  /* 0x0000002200cf7308 */ /* 0x000ee20000002400 */
[----:B------:R-:W-:Y:S01]  /*ac00*/  FSEL R168, R168, -INF , !P2 ;  /* 0xff800000a8a87808 */ /* 0x000fe20005000000 */
[----:B------:R-:W-:Y:S01]  /*ac10*/  FMUL.FTZ R185, R191, UR27 ;  /* 0x0000001bbfb97c20 */ /* 0x000fe20008410000 */
[----:B--2---:R-:W-:Y:S01]  /*ac20*/  FSEL R33, R24, -INF , !P6 ;  /* 0xff80000018217808 */ /* 0x004fe20007000000 */
[----:B------:R-:W-:Y:S01]  /*ac30*/  FMUL.FTZ R191, R192, UR27 ;  /* 0x0000001bc0bf7c20 */ /* 0x000fe20008410000 */
[----:B-1----:R-:W-:Y:S01]  /*ac40*/  FSEL R25, R25, -INF , !P1 ;  /* 0xff80000019197808 */ /* 0x002fe20004800000 */
[----:B------:R-:W-:Y:S01]  /*ac50*/  FMUL.FTZ R187, R190, UR27 ;  /* 0x0000001bbebb7c20 */ /* 0x000fe20008410000 */
[C---:B------:R-:W-:Y:S01]  /*ac60*/  ISETP.GE.AND P0, PT, R4.reuse, R246, PT ;  /* 0x000000f60400720c */ /* 0x040fe20003f06270 */
[----:B------:R-:W1:Y:S01]  /*ac70*/  MUFU.TANH R173, R164 ;  /* 0x000000a400ad7308 */ /* 0x000e620000002400 */
[----:B------:R-:W-:Y:S01]  /*ac80*/  ISETP.GE.AND P2, PT, R4, R244, PT ;  /* 0x000000f40400720c */ /* 0x000fe20003f46270 */
[----:B------:R-:W-:Y:S01]  /*ac90*/  FMUL.FTZ R183, R194, UR27 ;  /* 0x0000001bc2b77c20 */ /* 0x000fe20008410000 */
[----:B------:R-:W-:Y:S01]  /*aca0*/  FMNMX.FTZ R10, R5, R10, !PT ;  /* 0x0000000a050a7209 */ /* 0x000fe20007810000 */
[----:B------:R-:W-:Y:S01]  /*acb0*/  FMUL.FTZ R181, R195, UR27 ;  /* 0x0000001bc3b57c20 */ /* 0x000fe20008410000 */
[----:B------:R-:W-:-:S02]  /*acc0*/  ISETP.GE.AND P6, PT, R7, R244, PT ;  /* 0x000000f40700720c */ /* 0x000fc40003fc6270 */
[----:B------:R-:W-:Y:S01]  /*acd0*/  ISETP.GE.AND P1, PT, R6, R246, PT ;  /* 0x000000f60600720c */ /* 0x000fe20003f26270 */
[----:B------:R-:W2:Y:S01]  /*ace0*/  MUFU.TANH R188, R188 ;  /* 0x000000bc00bc7308 */ /* 0x000ea20000002400 */
[C---:B------:R-:W-:Y:S02]  /*acf0*/  ISETP.LT.OR P0, PT, R4.reuse, R247, P0 ;  /* 0x000000f70400720c */ /* 0x040fe40000701670 */
[-C--:B------:R-:W-:Y:S01]  /*ad00*/  ISETP.LT.OR P2, PT, R4, R245.reuse, P2 ;  /* 0x000000f50400720c */ /* 0x080fe20001741670 */
[C---:B------:R-:W-:Y:S01]  /*ad10*/  VIADD R4, R22.reuse, 0x38 ;  /* 0x0000003816047836 */ /* 0x040fe20000000000 */
[----:B------:R-:W-:Y:S01]  /*ad20*/  FMNMX.FTZ R10, R203, R10, !PT ;  /* 0x0000000acb0a7209 */ /* 0x000fe20007810000 */
[----:B------:R-:W-:Y:S01]  /*ad30*/  VIADD R22, R22, 0x39 ;  /* 0x0000003916167836 */ /* 0x000fe20000000000 */
[----:B------:R-:W-:Y:S01]  /*ad40*/  ISETP.LT.OR P6, PT, R7, R245, P6 ;  /* 0x000000f50700720c */ /* 0x000fe200037c1670 */
[----:B------:R-:W-:Y:S01]  /*ad50*/  MUFU.TANH R191, R191 ;  /* 0x000000bf00bf7308 */ /* 0x000fe20000002400 */
[----:B------:R-:W-:-:S02]  /*ad60*/  ISETP.LT.OR P1, PT, R6, R247, P1 ;  /* 0x000000f70600720c */ /* 0x000fc40000f21670 */
[----:B------:R-:W-:Y:S02]  /*ad70*/  FMNMX.FTZ R10, R21, R10, !PT ;  /* 0x0000000a150a7209 */ /* 0x000fe40007810000 */
[----:B---3--:R-:W-:Y:S02]  /*ad80*/  FSEL R207, R207, -INF , !P6 ;  /* 0xff800000cfcf7808 */ /* 0x008fe40007000000 */
[----:B------:R-:W-:Y:S01]  /*ad90*/  FSEL R211, R211, -INF , !P1 ;  /* 0xff800000d3d37808 */ /* 0x000fe20004800000 */
[----:B------:R-:W-:Y:S01]  /*ada0*/  MUFU.TANH R205, R35 ;  /* 0x0000002300cd7308 */ /* 0x000fe20000002400 */
[C---:B------:R-:W-:Y:S02]  /*adb0*/  ISETP.GE.AND P6, PT, R4.reuse, R246, PT ;  /* 0x000000f60400720c */ /* 0x040fe40003fc6270 */
[----:B------:R-:W-:Y:S02]  /*adc0*/  ISETP.GE.AND P1, PT, R4, R244, PT ;  /* 0x000000f40400720c */ /* 0x000fe40003f26270 */
[----:B-1----:R-:W-:-:S02]  /*add0*/  FSEL R173, R173, -INF , !P4 ;  /* 0xff800000adad7808 */ /* 0x002fc40006000000 */
[----:B------:R-:W-:Y:S01]  /*ade0*/  ISETP.GE.AND P4, PT, R6, R244, PT ;  /* 0x000000f40600720c */ /* 0x000fe20003f86270 */
[----:B------:R-:W-:Y:S01]  /*adf0*/  MUFU.TANH R187, R187 ;  /* 0x000000bb00bb7308 */ /* 0x000fe20000002400 */
[----:B------:R-:W-:Y:S02]  /*ae00*/  FMNMX.FTZ R10, R199, R10, !PT ;  /* 0x0000000ac70a7209 */ /* 0x000fe40007810000 */
[C---:B------:R-:W-:Y:S02]  /*ae10*/  ISETP.LT.OR P6, PT, R4.reuse, R247, P6 ;  /* 0x000000f70400720c */ /* 0x040fe400037c1670 */
[----:B------:R-:W-:Y:S02]  /*ae20*/  ISETP.LT.OR P1, PT, R4, R245, P1 ;  /* 0x000000f50400720c */ /* 0x000fe40000f21670 */
[----:B------:R-:W-:Y:S01]  /*ae30*/  FMNMX.FTZ R4, R0, R11, !PT ;  /* 0x0000000b00047209 */ /* 0x000fe20007810000 */
[----:B------:R-:W-:Y:S01]  /*ae40*/  MUFU.TANH R185, R185 ;  /* 0x000000b900b97308 */ /* 0x000fe20000002400 */
[----:B------:R-:W-:Y:S01]  /*ae50*/  BAR.SYNC.DEFER_BLOCKING 0x0 ;  /* 0x0000000000007b1d */ /* 0x000fe20000010000 */
[----:B------:R-:W-:Y:S01]  /*ae60*/  ISETP.LT.OR P4, PT, R6, R245, P4 ;  /* 0x000000f50600720c */ /* 0x000fe20002781670 */
[----:B------:R-:W-:Y:S01]  /*ae70*/  FMUL.FTZ R6, R189, UR27 ;  /* 0x0000001bbd067c20 */ /* 0x000fe20008410000 */
[----:B------:R-:W-:Y:S01]  /*ae80*/  FMNMX.FTZ R10, R197, R10, !PT ;  /* 0x0000000ac50a7209 */ /* 0x000fe20007810000 */
[----:B------:R-:W-:Y:S01]  /*ae90*/  FMUL.FTZ R189, R193, UR27 ;  /* 0x0000001bc1bd7c20 */ /* 0x000fe20008410000 */
[----:B------:R-:W-:-:S02]  /*aea0*/  FMNMX.FTZ R4, R179, R4, !PT ;  /* 0x00000004b3047209 */ /* 0x000fc40007810000 */
[----:B------:R-:W-:Y:S01]  /*aeb0*/  FMNMX.FTZ R10, R175, R10, !PT ;  /* 0x0000000aaf0a7209 */ /* 0x000fe20007810000 */
[----:B------:R-:W1:Y:S01]  /*aec0*/  MUFU.TANH R6, R6 ;  /* 0x0000000600067308 */ /* 0x000e620000002400 */
[----:B------:R-:W-:Y:S02]  /*aed0*/  FMNMX.FTZ R4, R201, R4, !PT ;  /* 0x00000004c9047209 */ /* 0x000fe40007810000 */
[----:B------:R-:W-:Y:S02]  /*aee0*/  FMNMX.FTZ R10, R33, R10, !PT ;  /* 0x0000000a210a7209 */ /* 0x000fe40007810000 */
[----:B------:R-:W-:Y:S02]  /*aef0*/  FMNMX.FTZ R4, R23, R4, !PT ;  /* 0x0000000417047209 */ /* 0x000fe40007810000 */
[----:B------:R-:W-:Y:S01]  /*af00*/  FMNMX.FTZ R10, R173, R10, !PT ;  /* 0x0000000aad0a7209 */ /* 0x000fe20007810000 */
[----:B------:R-:W3:Y:S01]  /*af10*/  MUFU.TANH R189, R189 ;  /* 0x000000bd00bd7308 */ /* 0x000ee20000002400 */
[----:B------:R-:W-:-:S02]  /*af20*/  FMNMX.FTZ R4, R31, R4, !PT ;  /* 0x000000041f047209 */ /* 0x000fc40007810000 */
[----:B------:R-:W-:Y:S02]  /*af30*/  FMNMX.FTZ R7, R209, R10, !PT ;  /* 0x0000000ad1077209 */ /* 0x000fe40007810000 */
[----:B------:R-:W-:Y:S02]  /*af40*/  FMNMX.FTZ R4, R29, R4, !PT ;  /* 0x000000041d047209 */ /* 0x000fe40007810000 */
[----:B------:R-:W-:Y:S01]  /*af50*/  FMNMX.FTZ R10, R168, R7, !PT ;  /* 0x00000007a80a7209 */ /* 0x000fe20007810000 */
[----:B------:R-:W4:Y:S01]  /*af60*/  MUFU.TANH R183, R183 ;  /* 0x000000b700b77308 */ /* 0x000f220000002400 */
[----:B------:R-:W-:Y:S02]  /*af70*/  FMNMX.FTZ R4, R27, R4, !PT ;  /* 0x000000041b047209 */ /* 0x000fe40007810000 */
[----:B--2---:R-:W-:Y:S02]  /*af80*/  FSEL R195, R188, -INF , !P5 ;  /* 0xff800000bcc37808 */ /* 0x004fe40006800000 */
[----:B------:R-:W-:-:S02]  /*af90*/  FMNMX.FTZ R10, R211, R10, !PT ;  /* 0x0000000ad30a7209 */ /* 0x000fc40007810000 */
[----:B-1----:R-:W-:Y:S01]  /*afa0*/  FSEL R193, R6, -INF , !P0 ;  /* 0xff80000006c17808 */ /* 0x002fe20004000000 */
[----:B------:R-:W1:Y:S01]  /*afb0*/  MUFU.TANH R181, R181 ;  /* 0x000000b500b57308 */ /* 0x000e620000002400 */
[----:B------:R-:W-:Y:S02]  /*afc0*/  PLOP3.LUT P0, PT, PT, PT, UP0, 0x80, 0x0 ;  /* 0x000000000000781c */ /* 0x000fe40003f0f008 */
[----:B------:R-:W-:Y:S02]  /*afd0*/  FMNMX.FTZ R4, R25, R4, !PT ;  /* 0x0000000419047209 */ /* 0x000fe40007810000 */
[----:B------:R-:W-:Y:S02]  /*afe0*/  ISETP.GE.AND P5, PT, R22, R246, PT ;  /* 0x000000f61600720c */ /* 0x000fe40003fa6270 */
[----:B------:R-:W-:Y:S02]  /*aff0*/  FMNMX.FTZ R6, R195, R10, !PT ;  /* 0x0000000ac3067209 */ /* 0x000fe40007810000 */
[----:B------:R-:W-:-:S02]  /*b000*/  FMNMX.FTZ R4, R169, R4, !PT ;  /* 0x00000004a9047209 */ /* 0x000fc40007810000 */
[----:B------:R-:W-:Y:S02]  /*b010*/  ISETP.LT.OR P5, PT, R22, R247, P5 ;  /* 0x000000f71600720c */ /* 0x000fe40002fa1670 */
[----:B------:R-:W-:Y:S02]  /*b020*/  FSEL R191, R191, -INF , !P6 ;  /* 0xff800000bfbf7808 */ /* 0x000fe40007000000 */
[----:B------:R-:W-:Y:S02]  /*b030*/  FMNMX.FTZ R6, R193, R6, !PT ;  /* 0x00000006c1067209 */ /* 0x000fe40007810000 */
[----:B------:R-:W-:Y:S02]  /*b040*/  FMNMX.FTZ R4, R171, R4, !PT ;  /* 0x00000004ab047209 */ /* 0x000fe40007810000 */
[----:B---3--:R-:W-:Y:S02]  /*b050*/  FSEL R189, R189, -INF , !P5 ;  /* 0xff800000bdbd7808 */ /* 0x008fe40006800000 */
[----:B------:R-:W-:-:S02]  /*b060*/  FMNMX.FTZ R10, R191, R6, !PT ;  /* 0x00000006bf0a7209 */ /* 0x000fc40007810000 */
[----:B------:R-:W-:Y:S02]  /*b070*/  FMNMX.FTZ R6, R207, R4, !PT ;  /* 0x00000004cf067209 */ /* 0x000fe40007810000 */
[----:B------:R-:W-:Y:S02]  /*b080*/  FSEL R205, R205, -INF , !P4 ;  /* 0xff800000cdcd7808 */ /* 0x000fe40006000000 */
[----:B------:R-:W-:Y:S01]  /*b090*/  FMNMX.FTZ R4, R189, R10, !PT ;  /* 0x0000000abd047209 */ /* 0x000fe20007810000 */
[----:B-1--4-:R-:W-:Y:S06]  /*b0a0*/  @!P0 BRA `(.L_x_2048) ;  /* 0x0000000000708947 */ /* 0x012fec0003800000 */
        /* <DEDUP_REMOVED lines=28> */
.L_x_2048:
[----:B------:R-:W-:Y:S01]  /*b270*/  FSEL R187, R187, -INF , !P3 ;  /* 0xff800000bbbb7808 */ /* 0x000fe20005800000 */
[----:B------:R-:W2:Y:S01]  /*b280*/  SHFL.BFLY PT, R7, R4, 0x2, 0x1f ;  /* 0x0c401f0004077f89 */ /* 0x000ea200000e0000 */
[----:B------:R-:W-:Y:S02]  /*b290*/  FMNMX.FTZ R6, R205, R6, !PT ;  /* 0x00000006cd067209 */ /* 0x000fe40007810000 */
[C---:B------:R-:W-:Y:S01]  /*b2a0*/  ISETP.GE.AND P0, PT, R22.reuse, R244, PT ;  /* 0x000000f41600720c */ /* 0x040fe20003f06270 */
[----:B------:R-:W-:Y:S01]  /*b2b0*/  LDSM.16.MT88.4 R16, [R232+0x18000] ;  /* 0x01800000e810783b */ /* 0x000fe20000004200 */
[----:B------:R-:W-:Y:S02]  /*b2c0*/  FSEL R185, R185, -INF , !P2 ;  /* 0xff800000b9b97808 */ /* 0x000fe40005000000 */
[----:B------:R-:W-:Y:S02]  /*b2d0*/  FMNMX.FTZ R6, R187, R6, !PT ;  /* 0x00000006bb067209 */ /* 0x000fe40007810000 */
[----:B------:R-:W-:-:S02]  /*b2e0*/  ISETP.LT.OR P0, PT, R22, R245, P0 ;  /* 0x000000f51600720c */ /* 0x000fc40000701670 */
[----:B------:R-:W-:Y:S02]  /*b2f0*/  FSEL R183, R183, -INF , !P1 ;  /* 0xff800000b7b77808 */ /* 0x000fe40004800000 */
[----:B------:R-:W-:Y:S02]  /*b300*/  FMNMX.FTZ R6, R185, R6, !PT ;  /* 0x00000006b9067209 */ /* 0x000fe40007810000 */
[----:B------:R-:W-:Y:S02]  /*b310*/  FSEL R181, R181, -INF , !P0 ;  /* 0xff800000b5b57808 */ /* 0x000fe40004000000 */
[----:B------:R-:W-:-:S04]  /*b320*/  FMNMX.FTZ R6, R183, R6, !PT ;  /* 0x00000006b7067209 */ /* 0x000fc80007810000 */
[----:B-1----:R-:W-:Y:S02]  /*b330*/  FMNMX.FTZ R15, R181, R6, !PT ;  /* 0x00000006b50f7209 */ /* 0x002fe40007810000 */
[----:B--2---:R-:W-:-:S03]  /*b340*/  FMNMX.FTZ R13, R4, R7, !PT ;  /* 0x00000007040d7209 */ /* 0x004fc60007810000 */
[----:B------:R-:W1:Y:S04]  /*b350*/  SHFL.BFLY PT, R6, R15, 0x2, 0x1f ;  /* 0x0c401f000f067f89 */ /* 0x000e6800000e0000 */
[----:B------:R-:W2:Y:S01]  /*b360*/  SHFL.BFLY PT, R164, R13, 0x1, 0x1f ;  /* 0x0c201f000da47f89 */ /* 0x000ea200000e0000 */
[----:B-1----:R-:W-:Y:S02]  /*b370*/  FMNMX.FTZ R7, R15, R6, !PT ;  /* 0x000000060f077209 */ /* 0x002fe40007810000 */
[----:B--2---:R-:W-:-:S03]  /*b380*/  FMNMX.FTZ R164, R13, R164, !PT ;  /* 0x000000a40da47209 */ /* 0x004fc60007810000 */
[----:B------:R-:W1:Y:S01]  /*b390*/  SHFL.BFLY PT, R4, R7, 0x1, 0x1f ;  /* 0x0c201f0007047f89 */ /* 0x000e6200000e0000 */
[C---:B------:R-:W-:Y:S01]  /*b3a0*/  FSETP.NEU.FTZ.AND P1, PT, R164.reuse, -INF , PT ;  /* 0xff800000a400780b */ /* 0x040fe20003f3d000 */
[----:B------:R-:W-:Y:S02]  /*b3b0*/  FMUL.FTZ R180, R164, UR23 ;  /* 0x00000017a4b47c20 */ /* 0x000fe40008410000 */
[----:B------:R-:W2:Y:S03]  /*b3c0*/  LDSM.16.MT88.4 R12, [R230+0x18000] ;  /* 0x01800000e60c783b */ /* 0x000ea60000004200 */
[----:B------:R-:W-:-:S05]  /*b3d0*/  FSEL R180, R180, RZ, P1 ;  /* 0x000000ffb4b47208 */ /* 0x000fca0000800000 */
[--C-:B------:R-:W-:Y:S01]  /*b3e0*/  FFMA.FTZ R177, R3, UR23, -R180.reuse ;  /* 0x0000001703b17c23 */ /* 0x100fe200080108b4 */
[--C-:B------:R-:W-:Y:S01]  /*b3f0*/  FFMA.FTZ R167, R5, UR23, -R180.reuse ;  /* 0x0000001705a77c23 */ /* 0x100fe200080108b4 */
[----:B------:R-:W-:Y:S01]  /*b400*/  FSEL R5, R164, RZ, P1 ;  /* 0x000000ffa4057208 */ /* 0x000fe20000800000 */
[--C-:B------:R-:W-:Y:S01]  /*b410*/  FFMA.FTZ R176, R203, UR23, -R180.reuse ;  /* 0x00000017cbb07c23 */ /* 0x100fe200080108b4 */
[--C-:B------:R-:W-:Y:S01]  /*b420*/  FFMA.FTZ R165, R21, UR23, -R180.reuse ;  /* 0x0000001715a57c23 */ /* 0x100fe200080108b4 */
[--C-:B------:R-:W-:Y:S01]  /*b430*/  FFMA.FTZ R182, R199, UR23, -R180.reuse ;  /* 0x00000017c7b67c23 */ /* 0x100fe200080108b4 */
[----:B------:R-:W-:Y:S01]  /*b440*/  MUFU.EX2 R177, R177 ;  /* 0x000000b100b17308 */ /* 0x000fe20000000800 */
[----:B------:R-:W-:Y:S01]  /*b450*/  FADD.FTZ R2, R2, -R5 ;  /* 0x8000000502027221 */ /* 0x000fe20000010000 */
[--C-:B------:R-:W-:Y:S01]  /*b460*/  FFMA.FTZ R199, R33, UR23, -R180.reuse ;  /* 0x0000001721c77c23 */ /* 0x100fe200080108b4 */
[--C-:B------:R-:W-:Y:S01]  /*b470*/  FFMA.FTZ R197, R197, UR23, -R180.reuse ;  /* 0x00000017c5c57c23 */ /* 0x100fe200080108b4 */
[----:B-1----:R-:W-:Y:S01]  /*b480*/  FMNMX.FTZ R3, R7, R4, !PT ;  /* 0x0000000407037209 */ /* 0x002fe20007810000 */
[----:B------:R-:W-:Y:S01]  /*b490*/  FMUL.FTZ R2, R2, UR23 ;  /* 0x0000001702027c20 */ /* 0x000fe20008410000 */
[----:B------:R-:W-:Y:S01]  /*b4a0*/  LDSM.16.MT88.4 R32, [R230+0x18800] ;  /* 0x01880000e620783b */ /* 0x000fe20000004200 */
[--C-:B------:R-:W-:Y:S01]  /*b4b0*/  FFMA.FTZ R184, R175, UR23, -R180.reuse ;  /* 0x00000017afb87c23 */ /* 0x100fe200080108b4 */
[C---:B------:R-:W-:Y:S01]  /*b4c0*/  FSETP.NEU.FTZ.AND P0, PT, R3.reuse, -INF , PT ;  /* 0xff8000000300780b */ /* 0x040fe20003f1d000 */
[----:B------:R-:W-:Y:S01]  /*b4d0*/  FMUL.FTZ R178, R3, UR23 ;  /* 0x0000001703b27c20 */ /* 0x000fe20008410000 */
[----:B------:R-:W1:Y:S01]  /*b4e0*/  MUFU.EX2 R167, R167 ;  /* 0x000000a700a77308 */ /* 0x000e620000000800 */
[--C-:B------:R-:W-:Y:S01]  /*b4f0*/  FFMA.FTZ R190, R173, UR23, -R180.reuse ;  /* 0x00000017adbe7c23 */ /* 0x100fe200080108b4 */
[----:B------:R-:W-:Y:S01]  /*b500*/  FSEL R5, R3, RZ, P0 ;  /* 0x000000ff03057208 */ /* 0x000fe20000000000 */
[----:B------:R-:W-:Y:S01]  /*b510*/  LDSM.16.MT88.4 R172, [R229+0x1e800] ;  /* 0x01e80000e5ac783b */ /* 0x000fe20000004200 */
[----:B------:R-:W-:Y:S01]  /*b520*/  FSEL R178, R178, RZ, P0 ;  /* 0x000000ffb2b27208 */ /* 0x000fe20000000000 */
[--C-:B------:R-:W-:Y:S01]  /*b530*/  FFMA.FTZ R209, R209, UR23, -R180.reuse ;  /* 0x00000017d1d17c23 */ /* 0x100fe200080108b4 */
[----:B------:R-:W-:Y:S01]  /*b540*/  FFMA.FTZ R192, R168, UR23, -R180 ;  /* 0x00000017a8c07c23 */ /* 0x000fe200080108b4 */
[----:B------:R-:W-:Y:S01]  /*b550*/  FADD.FTZ R5, R0, -R5 ;  /* 0x8000000500057221 */ /* 0x000fe20000010000 */
[----:B------:R-:W-:Y:S01]  /*b560*/  MUFU.EX2 R176, R176 ;  /* 0x000000b000b07308 */ /* 0x000fe20000000800 */
[--C-:B------:R-:W-:Y:S01]  /*b570*/  FFMA.FTZ R166, R11, UR23, -R178.reuse ;  /* 0x000000170ba67c23 */ /* 0x100fe200080108b2 */
[--C-:B------:R-:W-:Y:S01]  /*b580*/  FFMA.FTZ R11, R179, UR23, -R178.reuse ;  /* 0x00000017b30b7c23 */ /* 0x100fe200080108b2 */
[--C-:B------:R-:W-:Y:S01]  /*b590*/  FFMA.FTZ R10, R201, UR23, -R178.reuse ;  /* 0x00000017c90a7c23 */ /* 0x100fe200080108b2 */
[--C-:B------:R-:W-:Y:S01]  /*b5a0*/  FFMA.FTZ R179, R23, UR23, -R178.reuse ;  /* 0x0000001717b37c23 */ /* 0x100fe200080108b2 */
[----:B------:R-:W-:Y:S01]  /*b5b0*/  FMUL.FTZ R0, R5, UR23 ;  /* 0x0000001705007c20 */ /* 0x000fe20008410000 */
[----:B------:R-:W3:Y:S01]  /*b5c0*/  LDSM.16.MT88.4 R20, [R229+0x18000] ;  /* 0x01800000e514783b */ /* 0x000ee20000004200 */
[--C-:B------:R-:W-:Y:S01]  /*b5d0*/  FFMA.FTZ R188, R27, UR23, -R178.reuse ;  /* 0x000000171bbc7c23 */ /* 0x100fe200080108b2 */
[----:B------:R-:W4:Y:S01]  /*b5e0*/  MUFU.EX2 R165, R165 ;  /* 0x000000a500a57308 */ /* 0x000f220000000800 */
[----:B-1----:R-:W-:Y:S01]  /*b5f0*/  F2FP.BF16.F32.PACK_AB R4, R167, R177 ;  /* 0x000000b1a704723e */ /* 0x002fe200000010ff */
[--C-:B------:R-:W-:Y:S01]  /*b600*/  FFMA.FTZ R203, R25, UR23, -R178.reuse ;  /* 0x0000001719cb7c23 */ /* 0x100fe200080108b2 */
[--C-:B------:R-:W-:Y:S01]  /*b610*/  FFMA.FTZ R186, R31, UR23, -R178.reuse ;  /* 0x000000171fba7c23 */ /* 0x100fe200080108b2 */
[----:B------:R-:W-:Y:S01]  /*b620*/  LDSM.16.MT88.4 R24, [R228+0x18800] ;  /* 0x01880000e418783b */ /* 0x000fe20000004200 */
[----:B------:R-:W-:Y:S01]  /*b630*/  FFMA.FTZ R201, R29, UR23, -R178 ;  /* 0x000000171dc97c23 */ /* 0x000fe200080108b2 */
[----:B------:R-:W-:Y:S01]  /*b640*/  FFMA.FTZ R211, R211, UR23, -R180 ;  /* 0x00000017d3d37c23 */ /* 0x000fe200080108b4 */
[--C-:B------:R-:W-:Y:S01]  /*b650*/  FFMA.FTZ R194, R169, UR23, -R178.reuse ;  /* 0x00000017a9c27c23 */ /* 0x100fe200080108b2 */
[----:B------:R-:W-:Y:S01]  /*b660*/  MUFU.EX2 R166, R166 ;  /* 0x000000a600a67308 */ /* 0x000fe20000000800 */
[----:B------:R-:W-:Y:S01]  /*b670*/  LDSM.16.MT88.4 R28, [R229+0x18800] ;  /* 0x01880000e51c783b */ /* 0x000fe20000004200 */
[--C-:B------:R-:W-:Y:S01]  /*b680*/  FFMA.FTZ R196, R171, UR23, -R178.reuse ;  /* 0x00000017abc47c23 */ /* 0x100fe200080108b2 */
[----:B------:R-:W-:Y:S01]  /*b690*/  FFMA.FTZ R207, R207, UR23, -R178 ;  /* 0x00000017cfcf7c23 */ /* 0x000fe200080108b2 */
[----:B------:R-:W-:Y:S01]  /*b6a0*/  FFMA.FTZ R191, R191, UR23, -R180 ;  /* 0x00000017bfbf7c23 */ /* 0x000fe200080108b4 */
[----:B------:R-:W-:Y:S01]  /*b6b0*/  LDSM.16.MT88.4 R168, [R232+0x19000] ;  /* 0x01900000e8a8783b */ /* 0x000fe20000004200 */
[--C-:B------:R-:W-:Y:S01]  /*b6c0*/  FFMA.FTZ R187, R187, UR23, -R178.reuse ;  /* 0x00000017bbbb7c23 */ /* 0x100fe200080108b2 */
[--C-:B------:R-:W-:Y:S01]  /*b6d0*/  FFMA.FTZ R198, R185, UR23, -R178.reuse ;  /* 0x00000017b9c67c23 */ /* 0x100fe200080108b2 */
[----:B------:R-:W1:Y:S01]  /*b6e0*/  MUFU.EX2 R11, R11 ;  /* 0x0000000b000b7308 */ /* 0x000e620000000800 */
[----:B----4-:R-:W-:Y:S01]  /*b6f0*/  F2FP.BF16.F32.PACK_AB R6, R165, R176 ;  /* 0x000000b0a506723e */ /* 0x010fe200000010ff */
[----:B------:R-:W-:-:S06]  /*b700*/  FFMA.FTZ R183, R183, UR23, -R178 ;  /* 0x00000017b7b77c23 */ /* 0x000fcc00080108b2 */
[----:B------:R-:W-:Y:S08]  /*b710*/  MUFU.EX2 R10, R10 ;  /* 0x0000000a000a7308 */ /* 0x000ff00000000800 */
[----:B------:R-:W4:Y:S01]  /*b720*/  MUFU.EX2 R179, R179 ;  /* 0x000000b300b37308 */ /* 0x000f220000000800 */
[----:B-1----:R-:W-:-:S07]  /*b730*/  F2FP.BF16.F32.PACK_AB R5, R11, R166 ;  /* 0x000000a60b05723e */ /* 0x002fce00000010ff */
[----:B------:R-:W1:Y:S08]  /*b740*/  MUFU.EX2 R2, R2 ;  /* 0x0000000200027308 */ /* 0x000e700000000800 */
[----:B------:R-:W5:Y:S01]  /*b750*/  MUFU.EX2 R0, R0 ;  /* 0x0000000000007308 */ /* 0x000f620000000800 */
[----:B----4-:R-:W-:-:S07]  /*b760*/  F2FP.BF16.F32.PACK_AB R7, R179, R10 ;  /* 0x0000000ab307723e */ /* 0x010fce00000010ff */
        /* <DEDUP_REMOVED lines=9> */
[-C--:B-----5:R-:W-:Y:S01]  /*b800*/  FMUL.FTZ R162, R162, R0.reuse ;  /* 0x00000000a2a27220 */ /* 0x0a0fe20000410000 */
        /* <DEDUP_REMOVED lines=171> */
[----:B------:R-:W-:Y:S01]  /*c2c0*/  MUFU.EX2 R209, R209 ;  /* 0x000000d100d17308 */ /* 0x000fe20000000800 */
[C---:B-1----:R-:W-:Y:S06]  /*c2d0*/  HMMA.16816.F32.BF16 R100, R4.reuse, R16, R100 ;  /* 0x000000100464723c */ /* 0x042fec0000041864 */
[C---:B------:R-:W-:Y:S01]  /*c2e0*/  HMMA.16816.F32.BF16 R104, R4.reuse, R18, R104 ;  /* 0x000000120468723c */ /* 0x040fe20000041868 */
[----:B------:R-:W1:Y:S01]  /*c2f0*/  LDSM.16.MT88.4 R16, [R228+0x1e000] ;  /* 0x01e00000e410783b */ /* 0x000e620000004200 */
[----:B------:R-:W-:Y:S04]  /*c300*/  MUFU.EX2 R192, R192 ;  /* 0x000000c000c07308 */ /* 0x000fe80000000800 */
[C---:B---3--:R-:W-:Y:S04]  /*c310*/  HMMA.16816.F32.BF16 R108, R4.reuse, R12, R108 ;  /* 0x0000000c046c723c */ /* 0x048fe8000004186c */
[----:B------:R-:W-:Y:S02]  /*c320*/  MUFU.EX2 R211, R211 ;  /* 0x000000d300d37308 */ /* 0x000fe40000000800 */
[C---:B------:R-:W-:Y:S01]  /*c330*/  HMMA.16816.F32.BF16 R112, R4.reuse, R14, R112 ;  /* 0x0000000e0470723c */ /* 0x040fe20000041870 */
[----:B------:R-:W3:Y:S05]  /*c340*/  LDSM.16.MT88.4 R12, [R232+0x18800] ;  /* 0x01880000e80c783b */ /* 0x000eea0000004200 */
[C---:B-----5:R-:W-:Y:S01]  /*c350*/  HMMA.16816.F32.BF16 R116, R4.reuse, R20, R116 ;  /* 0x000000140474723c */ /* 0x060fe20000041874 */
[----:B------:R-:W5:Y:S05]  /*c360*/  MUFU.EX2 R194, R194 ;  /* 0x000000c200c27308 */ /* 0x000f6a0000000800 */
        /* <DEDUP_REMOVED lines=25> */
[----:B------:R-:W-:Y:S01]  /*c500*/  HMMA.16816.F32.BF16 R152, R4, R32, R152 ;  /* 0x000000200498723c */ /* 0x000fe20000041898 */
[----:B-----5:R-:W-:-:S04]  /*c510*/  FADD.FTZ R11, R194, R11 ;  /* 0x0000000bc20b7221 */ /* 0x020fc80000010000 */
[----:B------:R-:W-:Y:S01]  /*c520*/  FADD.FTZ R11, R196, R11 ;  /* 0x0000000bc40b7221 */ /* 0x000fe20000010000 */
        /* <DEDUP_REMOVED lines=26> */
[C---:B------:R-:W-:Y:S01]  /*c6d0*/  HMMA.16816.F32.BF16 R116, R4.reuse, R172, R116 ;  /* 0x000000ac0474723c */ /* 0x040fe20000041874 */
[----:B------:R-:W-:Y:S05]  /*c6e0*/  MUFU.EX2 R172, R207 ;  /* 0x000000cf00ac7308 */ /* 0x000fea0000000800 */
[----:B------:R-:W-:Y:S01]  /*c6f0*/  HMMA.16816.F32.BF16 R84, R4, R20, R84 ;  /* 0x000000140454723c */ /* 0x000fe20000041854 */
        /* <DEDUP_REMOVED lines=34> */
[----:B------:R-:W-:Y:S01]  /*c920*/  HMMA.16816.F32.BF16 R152, R4, R28, R152 ;  /* 0x0000001c0498723c */ /* 0x000fe20000041898 */
[----:B------:R-:W-:-:S05]  /*c930*/  FADD.FTZ R211, R211, R192 ;  /* 0x000000c0d3d37221 */ /* 0x000fca0000010000 */
        /* <DEDUP_REMOVED lines=101> */
.L_x_2046:
        /* <DEDUP_REMOVED lines=18> */
.L_x_2052:
        /* <DEDUP_REMOVED lines=28> */
.L_x_2050:
        /* <DEDUP_REMOVED lines=17> */
[----:B------:R-:W-:Y:S05]  /*d380*/  IADD3.X R33, R35, UR25, RZ, P0, !PT ;  /* 0x0000001923217c10 */ /* 0x000fea00087fe4ff */
[----:B------:R-:W-:Y:S06]  /*d390*/  LDGSTS.E.BYPASS.LTC128B.128 [R239+0x1a000], desc[UR18][R34.64+0x80] ;  /* 0x1a00008022ef7fae */ /* 0x000fec000b901d52 */
[----:B------:R-:W-:Y:S06]  /*d3a0*/  LDGSTS.E.BYPASS.LTC128B.128 [R239+0x1c000], desc[UR18][R34.64+0x100] ;  /* 0x1c00010022ef7fae */ /* 0x000fec000b901d52 */
[----:B------:R-:W-:Y:S06]  /*d3b0*/  LDGSTS.E.BYPASS.LTC128B.128 [R239+0x1e000], desc[UR18][R34.64+0x180] ;  /* 0x1e00018022ef7fae */ /* 0x000fec000b901d52 */
[----:B------:R-:W-:Y:S06]  /*d3c0*/  LDGSTS.E.BYPASS.LTC128B.128 [R239+0x19000], desc[UR18][R32.64] ;  /* 0x1900000020ef7fae */ /* 0x000fec000b901d52 */
[----:B------:R-:W-:Y:S06]  /*d3d0*/  LDGSTS.E.BYPASS.LTC128B.128 [R239+0x1b000], desc[UR18][R32.64+0x80] ;  /* 0x1b00008020ef7fae */ /* 0x000fec000b901d52 */
[----:B------:R-:W-:Y:S06]  /*d3e0*/  LDGSTS.E.BYPASS.LTC128B.128 [R239+0x1d000], desc[UR18][R32.64+0x100] ;  /* 0x1d00010020ef7fae */ /* 0x000fec000b901d52 */
[----:B------:R1:W-:Y:S06]  /*d3f0*/  LDGSTS.E.BYPASS.LTC128B.128 [R239+0x1f000], desc[UR18][R32.64+0x180] ;  /* 0x1f00018020ef7fae */ /* 0x0003ec000b901d52 */
[----:B------:R-:W-:Y:S06]  /*d400*/  LDSM.16.M88.4 R164, [R238] ;  /* 0x00000000eea4783b */ /* 0x000fec0000000200 */
[----:B------:R-:W2:Y:S06]  /*d410*/  LDSM.16.M88.4 R168, [R237+0x10000] ;  /* 0x01000000eda8783b */ /* 0x000eac0000000200 */
[----:B------:R-:W3:Y:S06]  /*d420*/  LDSM.16.M88.4 R172, [R237+0x10800] ;  /* 0x01080000edac783b */ /* 0x000eec0000000200 */
[----:B------:R-:W4:Y:S06]  /*d430*/  LDSM.16.M88.4 R176, [R237+0x11000] ;  /* 0x01100000edb0783b */ /* 0x000f2c0000000200 */
[----:B------:R-:W5:Y:S06]  /*d440*/  LDSM.16.M88.4 R180, [R237+0x11800] ;  /* 0x01180000edb4783b */ /* 0x000f6c0000000200 */
[----:B------:R-:W0:Y:S06]  /*d450*/  LDGDEPBAR ;  /* 0x00000000000079af */ /* 0x000e2c0000000000 */
[----:B------:R-:W-:Y:S06]  /*d460*/  LDSM.16.M88.4 R184, [R236] ;  /* 0x00000000ecb8783b */ /* 0x000fec0000000200 */
[----:B------:R-:W1:Y:S01]  /*d470*/  LDSM.16.M88.4 R188, [R235] ;  /* 0x00000000ebbc783b */ /* 0x000e620000000200 */
[C---:B--2---:R-:W-:Y:S05]  /*d480*/  HMMA.16816.F32.BF16 R4, R164.reuse, R168, RZ ;  /* 0x000000a8a404723c */ /* 0x044fea00000418ff */
[----:B------:R-:W2:Y:S01]  /*d490*/  LDSM.16.M88.4 R192, [R227] ;  /* 0x00000000e3c0783b */ /* 0x000ea20000000200 */
[C---:B------:R-:W-:Y:S05]  /*d4a0*/  HMMA.16816.F32.BF16 R8, R164.reuse, R170, RZ ;  /* 0x000000aaa408723c */ /* 0x040fea00000418ff */
[----:B------:R-:W2:Y:S01]  /*d4b0*/  LDSM.16.M88.4 R196, [R226] ;  /* 0x00000000e2c4783b */ /* 0x000ea20000000200 */
[C---:B---3--:R-:W-:Y:S05]  /*d4c0*/  HMMA.16816.F32.BF16 R12, R164.reuse, R172, RZ ;  /* 0x000000aca40c723c */ /* 0x048fea00000418ff */
[----:B------:R-:W3:Y:S01]  /*d4d0*/  LDSM.16.M88.4 R200, [R225] ;  /* 0x00000000e1c8783b */ /* 0x000ee20000000200 */
[C---:B------:R-:W-:Y:S05]  /*d4e0*/  HMMA.16816.F32.BF16 R16, R164.reuse, R174, RZ ;  /* 0x000000aea410723c */ /* 0x040fea00000418ff */
[----:B------:R-:W-:Y:S01]  /*d4f0*/  LDSM.16.M88.4 R204, [R234] ;  /* 0x00000000eacc783b */ /* 0x000fe20000000200 */
[C---:B----4-:R-:W-:Y:S05]  /*d500*/  HMMA.16816.F32.BF16 R20, R164.reuse, R176, RZ ;  /* 0x000000b0a414723c */ /* 0x050fea00000418ff */
[----:B------:R-:W4:Y:S01]  /*d510*/  LDSM.16.M88.4 R208, [R231+0x10000] ;  /* 0x01000000e7d0783b */ /* 0x000f220000000200 */
[C---:B------:R-:W-:Y:S05]  /*d520*/  HMMA.16816.F32.BF16 R24, R164.reuse, R178, RZ ;  /* 0x000000b2a418723c */ /* 0x040fea00000418ff */
[----:B------:R-:W-:Y:S01]  /*d530*/  LDSM.16.M88.4 R168, [R231+0x11000] ;  /* 0x01100000e7a8783b */ /* 0x000fe20000000200 */
[C---:B-----5:R-:W-:Y:S05]  /*d540*/  HMMA.16816.F32.BF16 R28, R164.reuse, R180, RZ ;  /* 0x000000b4a41c723c */ /* 0x060fea00000418ff */
[----:B------:R-:W-:Y:S01]  /*d550*/  LDSM.16.M88.4 R172, [R231+0x11800] ;  /* 0x01180000e7ac783b */ /* 0x000fe20000000200 */
[----:B-1----:R-:W-:Y:S05]  /*d560*/  HMMA.16816.F32.BF16 R32, R164, R182, RZ ;  /* 0x000000b6a420723c */ /* 0x002fea00000418ff */
[----:B------:R-:W1:Y:S01]  /*d570*/  LDSM.16.M88.4 R164, [R231+0x10800] ;  /* 0x01080000e7a4783b */ /* 0x000e620000000200 */
[C---:B------:R-:W-:Y:S05]  /*d580*/  HMMA.16816.F32.BF16 R4, R184.reuse, R188, R4 ;  /* 0x000000bcb804723c */ /* 0x040fea0000041804 */
[----:B------:R-:W-:Y:S01]  /*d590*/  LDSM.16.M88.4 R176, [R233] ;  /* 0x00000000e9b0783b */ /* 0x000fe20000000200 */
[C---:B------:R-:W-:Y:S05]  /*d5a0*/  HMMA.16816.F32.BF16 R8, R184.reuse, R190, R8 ;  /* 0x000000beb808723c */ /* 0x040fea0000041808 */
[----:B------:R-:W5:Y:S01]  /*d5b0*/  LDSM.16.M88.4 R180, [R224] ;  /* 0x00000000e0b4783b */ /* 0x000f620000000200 */
[C---:B--2---:R-:W-:Y:S05]  /*d5c0*/  HMMA.16816.F32.BF16 R12, R184.reuse, R192, R12 ;  /* 0x000000c0b80c723c */ /* 0x044fea000004180c */
[----:B------:R-:W-:Y:S01]  /*d5d0*/  LDSM.16.M88.4 R188, [R224+0x1000] ;  /* 0x00100000e0bc783b */ /* 0x000fe20000000200 */
[C---:B------:R-:W-:Y:S05]  /*d5e0*/  HMMA.16816.F32.BF16 R16, R184.reuse, R194, R16 ;  /* 0x000000c2b810723c */ /* 0x040fea0000041810 */
[----:B------:R-:W-:Y:S01]  /*d5f0*/  LDSM.16.M88.4 R192, [R224+0x1800] ;  /* 0x00180000e0c0783b */ /* 0x000fe20000000200 */
[C---:B------:R-:W-:Y:S06]  /*d600*/  HMMA.16816.F32.BF16 R20, R184.reuse, R196, R20 ;  /* 0x000000c4b814723c */ /* 0x040fec0000041814 */
[C---:B------:R-:W-:Y:S01]  /*d610*/  HMMA.16816.F32.BF16 R24, R184.reuse, R198, R24 ;  /* 0x000000c6b818723c */ /* 0x040fe20000041818 */
[----:B------:R-:W-:Y:S05]  /*d620*/  LDSM.16.M88.4 R196, [R238+0x4000] ;  /* 0x00400000eec4783b */ /* 0x000fea0000000200 */
[C---:B---3--:R-:W-:Y:S06]  /*d630*/  HMMA.16816.F32.BF16 R28, R184.reuse, R200, R28 ;  /* 0x000000c8b81c723c */ /* 0x048fec000004181c */
[----:B------:R-:W-:Y:S01]  /*d640*/  HMMA.16816.F32.BF16 R32, R184, R202, R32 ;  /* 0x000000cab820723c */ /* 0x000fe20000041820 */
[----:B------:R-:W2:Y:S05]  /*d650*/  LDSM.16.M88.4 R184, [R224+0x800] ;  /* 0x00080000e0b8783b */ /* 0x000eaa0000000200 */
[C---:B----4-:R-:W-:Y:S01]  /*d660*/  HMMA.16816.F32.BF16 R4, R204.reuse, R208, R4 ;  /* 0x000000d0cc04723c */ /* 0x050fe20000041804 */
[----:B------:R-:W3:Y:S05]  /*d670*/  LDSM.16.M88.4 R200, [R237+0x12000] ;  /* 0x01200000edc8783b */ /* 0x000eea0000000200 */
[C---:B------:R-:W-:Y:S01]  /*d680*/  HMMA.16816.F32.BF16 R8, R204.reuse, R210, R8 ;  /* 0x000000d2cc08723c */ /* 0x040fe20000041808 */
[----:B------:R-:W-:Y:S05]  /*d690*/  LDSM.16.M88.4 R208, [R223] ;  /* 0x00000000dfd0783b */ /* 0x000fea0000000200 */
[C---:B-1----:R-:W-:Y:S06]  /*d6a0*/  HMMA.16816.F32.BF16 R12, R204.reuse, R164, R12 ;  /* 0x000000a4cc0c723c */ /* 0x042fec000004180c */
[C---:B------:R-:W-:Y:S01]  /*d6b0*/  HMMA.16816.F32.BF16 R16, R204.reuse, R166, R16 ;  /* 0x000000a6cc10723c */ /* 0x040fe20000041810 */
[----:B------:R-:W1:Y:S05]  /*d6c0*/  LDSM.16.M88.4 R164, [R237+0x12800] ;  /* 0x01280000eda4783b */ /* 0x000e6a0000000200 */
[C---:B------:R-:W-:Y:S06]  /*d6d0*/  HMMA.16816.F32.BF16 R20, R204.reuse, R168, R20 ;  /* 0x000000a8cc14723c */ /* 0x040fec0000041814 */
[C---:B------:R-:W-:Y:S01]  /*d6e0*/  HMMA.16816.F32.BF16 R24, R204.reuse, R170, R24 ;  /* 0x000000aacc18723c */ /* 0x040fe20000041818 */
[----:B------:R-:W4:Y:S05]  /*d6f0*/  LDSM.16.M88.4 R168, [R237+0x13000] ;  /* 0x01300000eda8783b */ /* 0x000f2a0000000200 */
[C---:B------:R-:W-:Y:S06]  /*d700*/  HMMA.16816.F32.BF16 R28, R204.reuse, R172, R28 ;  /* 0x000000accc1c723c */ /* 0x040fec000004181c */
[----:B------:R-:W-:Y:S01]  /*d710*/  HMMA.16816.F32.BF16 R32, R204, R174, R32 ;  /* 0x000000aecc20723c */ /* 0x000fe20000041820 */
[----:B------:R-:W4:Y:S05]  /*d720*/  LDSM.16.M88.4 R172, [R237+0x13800] ;  /* 0x01380000edac783b */ /* 0x000f2a0000000200 */
[C---:B-----5:R-:W-:Y:S01]  /*d730*/  HMMA.16816.F32.BF16 R4, R176.reuse, R180, R4 ;  /* 0x000000b4b004723c */ /* 0x060fe20000041804 */
[----:B------:R-:W5:Y:S05]  /*d740*/  LDSM.16.M88.4 R204, [R236+0x4000] ;  /* 0x00400000eccc783b */ /* 0x000f6a0000000200 */
        /* <DEDUP_REMOVED lines=14> */
[----:B------:R-:W-:Y:S05]  /*d830*/  LDSM.16.M88.4 R200, [R224+0x2000] ;  /* 0x00200000e0c8783b */ /* 0x000fea0000000200 */
        /* <DEDUP_REMOVED lines=22> */
[C---:B---3--:R-:W-:Y:S01]  /*d9a0*/  HMMA.16816.F32.BF16 R4, R188.reuse, R192, R4 ;  /* 0x000000c0bc04723c */ /* 0x048fe20000041804 */
[----:B------:R-:W3:Y:S05]  /*d9b0*/  LDSM.16.M88.4 R204, [R238+0x8000] ;  /* 0x00800000eecc783b */ /* 0x000eea0000000200 */
[C---:B------:R-:W-:Y:S01]  /*d9c0*/  HMMA.16816.F32.BF16 R8, R188.reuse, R194, R8 ;  /* 0x000000c2bc08723c */ /* 0x040fe20000041808 */
[----:B------:R-:W-:Y:S05]  /*d9d0*/  LDSM.16.M88.4 R192, [R219] ;  /* 0x00000000dbc0783b */ /* 0x000fea0000000200 */
        /* <DEDUP_REMOVED lines=89> */
[C---:B------:R-:W-:Y:S06]  /*df70*/  HMMA.16816.F32.BF16 R8, R196.reuse, R202, R8 ;  /* 0x000000cac408723c */ /* 0x040fec0000041808 */
[C---:B--2---:R-:W-:Y:S06]  /*df80*/  HMMA.16816.F32.BF16 R12, R196.reuse, R176, R12 ;  /* 0x000000b0c40c723c */ /* 0x044fec000004180c */
[C---:B------:R-:W-:Y:S06]  /*df90*/  HMMA.16816.F32.BF16 R16, R196.reuse, R178, R16 ;  /* 0x000000b2c410723c */ /* 0x040fec0000041810 */
[C---:B------:R-:W-:Y:S06]  /*dfa0*/  HMMA.16816.F32.BF16 R20, R196.reuse, R180, R20 ;  /* 0x000000b4c414723c */ /* 0x040fec0000041814 */
[C---:B------:R-:W-:Y:S06]  /*dfb0*/  HMMA.16816.F32.BF16 R24, R196.reuse, R182, R24 ;  /* 0x000000b6c418723c */ /* 0x040fec0000041818 */
[C---:B------:R-:W-:Y:S06]  /*dfc0*/  HMMA.16816.F32.BF16 R28, R196.reuse, R184, R28 ;  /* 0x000000b8c41c723c */ /* 0x040fec000004181c */
[----:B------:R-:W-:Y:S06]  /*dfd0*/  HMMA.16816.F32.BF16 R32, R196, R186, R32 ;  /* 0x000000bac420723c */ /* 0x000fec0000041820 */
[C---:B---3--:R-:W-:Y:S06]  /*dfe0*/  HMMA.16816.F32.BF16 R4, R204.reuse, R208, R4 ;  /* 0x000000d0cc04723c */ /* 0x048fec0000041804 */
[C---:B------:R-:W-:Y:S06]  /*dff0*/  HMMA.16816.F32.BF16 R8, R204.reuse, R210, R8 ;  /* 0x000000d2cc08723c */ /* 0x040fec0000041808 */
[C---:B-1----:R-:W-:Y:S06]  /*e000*/  HMMA.16816.F32.BF16 R12, R204.reuse, R164, R12 ;  /* 0x000000a4cc0c723c */ /* 0x042fec000004180c */
[C---:B------:R-:W-:Y:S01]  /*e010*/  HMMA.16816.F32.BF16 R16, R204.reuse, R166, R16 ;  /* 0x000000a6cc10723c */ /* 0x040fe20000041810 */
[----:B------:R-:W1:Y:S05]  /*e020*/  LDSM.16.M88.4 R164, [R224+0x6800] ;  /* 0x00680000e0a4783b */ /* 0x000e6a0000000200 */
[C---:B----4-:R-:W-:Y:S06]  /*e030*/  HMMA.16816.F32.BF16 R20, R204.reuse, R168, R20 ;  /* 0x000000a8cc14723c */ /* 0x050fec0000041814 */
[C---:B------:R-:W-:Y:S01]  /*e040*/  HMMA.16816.F32.BF16 R24, R204.reuse, R170, R24 ;  /* 0x000000aacc18723c */ /* 0x040fe20000041818 */
[----:B------:R-:W2:Y:S05]  /*e050*/  LDSM.16.M88.4 R168, [R224+0x7000] ;  /* 0x00700000e0a8783b */ /* 0x000eaa0000000200 */
[C---:B------:R-:W-:Y:S06]  /*e060*/  HMMA.16816.F32.BF16 R28, R204.reuse, R172, R28 ;  /* 0x000000accc1c723c */ /* 0x040fec000004181c */
[----:B------:R-:W-:Y:S06]  /*e070*/  HMMA.16816.F32.BF16 R32, R204, R174, R32 ;  /* 0x000000aecc20723c */ /* 0x000fec0000041820 */
[C---:B-----5:R-:W-:Y:S06]  /*e080*/  HMMA.16816.F32.BF16 R4, R188.reuse, R192, R4 ;  /* 0x000000c0bc04723c */ /* 0x060fec0000041804 */
[C---:B------:R-:W-:Y:S06]  /*e090*/  HMMA.16816.F32.BF16 R8, R188.reuse, R194, R8 ;  /* 0x000000c2bc08723c */ /* 0x040fec0000041808 */
[C---:B-1----:R-:W-:Y:S06]  /*e0a0*/  HMMA.16816.F32.BF16 R12, R188.reuse, R164, R12 ;  /* 0x000000a4bc0c723c */ /* 0x042fec000004180c */
[C---:B------:R-:W-:Y:S01]  /*e0b0*/  HMMA.16816.F32.BF16 R16, R188.reuse, R166, R16 ;  /* 0x000000a6bc10723c */ /* 0x040fe20000041810 */
[----:B------:R-:W1:Y:S01]  /*e0c0*/  LDSM.16.M88.4 R164, [R224+0x7800] ;  /* 0x00780000e0a4783b */ /* 0x000e620000000200 */
[----:B------:R-:W-:Y:S04]  /*e0d0*/  DEPBAR.LE SB0, 0x0 ;  /* 0x000080000000791a */ /* 0x000fe80000000000 */
[C---:B--2---:R-:W-:Y:S01]  /*e0e0*/  HMMA.16816.F32.BF16 R20, R188.reuse, R168, R20 ;  /* 0x000000a8bc14723c */ /* 0x044fe20000041814 */
[----:B------:R-:W-:Y:S04]  /*e0f0*/  BAR.SYNC.DEFER_BLOCKING 0x0 ;  /* 0x0000000000007b1d */ /* 0x000fe80000010000 */
        /* <DEDUP_REMOVED lines=204> */
.L_x_2051:
[----:B-1----:R-:W-:Y:S01]  /*edc0*/  FMNMX.FTZ R15, R202, R17, !PT ;  /* 0x00000011ca0f7209 */ /* 0x002fe20007810000 */
[----:B------:R-:W1:Y:S01]  /*edd0*/  SHFL.BFLY PT, R4, R33, 0x2, 0x1f ;  /* 0x0c401f0021047f89 */ /* 0x000e6200000e0000 */
[C---:B------:R-:W-:Y:S01]  /*ede0*/  ISETP.GE.AND P0, PT, R35.reuse, R245, PT ;  /* 0x000000f52300720c */ /* 0x040fe20003f06270 */
[----:B------:R-:W-:Y:S01]  /*edf0*/  UISETP.GT.AND UP0, UPT, UR23, UR13, UPT ;  /* 0x0000000d1700728c */ /* 0x000fe2000bf04270 */
[----:B------:R-:W-:Y:S05]  /*ee00*/  FSEL R182, R32, -INF , !P2 ;  /* 0xff80000020b67808 */ /* 0x000fea0005000000 */
[----:B------:R-:W-:Y:S01]  /*ee10*/  LDSM.16.MT88.4 R24, [R230+0x18000] ;  /* 0x01800000e618783b */ /* 0x000fe20000004200 */
        /* <DEDUP_REMOVED lines=9> */
[----:B------:R-:W3:Y:S01]  /*eeb0*/  SHFL.BFLY PT, R3, R6, 0x2, 0x1f ;  /* 0x0c401f0006037f89 */ /* 0x000ee200000e0000 */
[----:B-1----:R-:W-:Y:S07]  /*eec0*/  FMNMX.FTZ R33, R33, R4, !PT ;  /* 0x0000000421217209 */ /* 0x002fee0007810000 */
[----:B------:R-:W1:Y:S01]  /*eed0*/  SHFL.BFLY PT, R164, R33, 0x1, 0x1f ;  /* 0x0c201f0021a47f89 */ /* 0x000e6200000e0000 */
[----:B---3--:R-:W-:Y:S07]  /*eee0*/  FMNMX.FTZ R4, R6, R3, !PT ;  /* 0x0000000306047209 */ /* 0x008fee0007810000 */
[----:B------:R-:W3:Y:S01]  /*eef0*/  SHFL.BFLY PT, R3, R4, 0x1, 0x1f ;  /* 0x0c201f0004037f89 */ /* 0x000ee200000e0000 */
        /* <DEDUP_REMOVED lines=13> */
[----:B---3--:R-:W-:Y:S01]  /*efd0*/  FMNMX.FTZ R3, R4, R3, !PT ;  /* 0x0000000304037209 */ /* 0x008fe20007810000 */
        /* <DEDUP_REMOVED lines=20> */
[----:B------:R-:W3:Y:S01]  /*f120*/  MUFU.EX2 R190, R190 ;  /* 0x000000be00be7308 */ /* 0x000ee20000000800 */
[--C-:B------:R-:W-:Y:S01]  /*f130*/  FFMA.FTZ R186, R186, UR4, -R181.reuse ;  /* 0x00000004baba7c23 */ /* 0x100fe200080108b5 */
[--C-:B------:R-:W-:Y:S01]  /*f140*/  FFMA.FTZ R182, R182, UR4, -R181.reuse ;  /* 0x00000004b6b67c23 */ /* 0x100fe200080108b5 */
[--C-:B------:R-:W-:Y:S01]  /*f150*/  FFMA.FTZ R196, R203, UR4, -R181.reuse ;  /* 0x00000004cbc47c23 */ /* 0x100fe200080108b5 */
[--C-:B------:R-:W-:Y:S01]  /*f160*/  FFMA.FTZ R203, R174, UR4, -R181.reuse ;  /* 0x00000004aecb7c23 */ /* 0x100fe200080108b5 */
[--C-:B------:R-:W-:Y:S01]  /*f170*/  FFMA.FTZ R198, R198, UR4, -R181.reuse ;  /* 0x00000004c6c67c23 */ /* 0x100fe200080108b5 */
[----:B------:R-:W-:Y:S01]  /*f180*/  LDSM.16.MT88.4 R172, [R232+0x1c800] ;  /* 0x01c80000e8ac783b */ /* 0x000fe20000004200 */
[--C-:B------:R-:W-:Y:S03]  /*f190*/  FFMA.FTZ R205, R205, UR4, -R181.reuse ;  /* 0x00000004cdcd7c23 */ /* 0x100fe600080108b5 */
[----:B------:R-:W4:Y:S01]  /*f1a0*/  MUFU.EX2 R189, R189 ;  /* 0x000000bd00bd7308 */ /* 0x000f220000000800 */
        /* <DEDUP_REMOVED lines=8> */
[----:B---3--:R-:W-:Y:S01]  /*f230*/  F2FP.BF16.F32.PACK_AB R168, R190, R193 ;  /* 0x000000c1bea8723e */ /* 0x008fe200000010ff */
[----:B------:R-:W-:Y:S01]  /*f240*/  FFMA.FTZ R184, R183, UR4, -R184 ;  /* 0x00000004b7b87c23 */ /* 0x000fe200080108b8 */
[----:B------:R-:W-:Y:S07]  /*f250*/  PLOP3.LUT P0, PT, PT, PT, UP0, 0x80, 0x0 ;  /* 0x000000000000781c */ /* 0x000fee0003f0f008 */
[----:B------:R-:W3:Y:S01]  /*f260*/  MUFU.EX2 R167, R167 ;  /* 0x000000a700a77308 */ /* 0x000ee20000000800 */
[----:B----4-:R-:W-:Y:S09]  /*f270*/  F2FP.BF16.F32.PACK_AB R170, R188, R189 ;  /* 0x000000bdbcaa723e */ /* 0x010ff200000010ff */
[----:B------:R-:W-:Y:S10]  /*f280*/  MUFU.EX2 R166, R166 ;  /* 0x000000a600a67308 */ /* 0x000ff40000000800 */
[----:B------:R-:W4:Y:S01]  /*f290*/  MUFU.EX2 R191, R191 ;  /* 0x000000bf00bf7308 */ /* 0x000f220000000800 */
[----:B---3--:R-:W-:Y:S09]  /*f2a0*/  F2FP.BF16.F32.PACK_AB R169, R167, R195 ;  /* 0x000000c3a7a9723e */ /* 0x008ff200000010ff */
[----:B------:R-:W3:Y:S10]  /*f2b0*/  MUFU.EX2 R2, R6 ;  /* 0x0000000600027308 */ /* 0x000ef40000000800 */
[----:B------:R-:W5:Y:S01]  /*f2c0*/  MUFU.EX2 R0, R8 ;  /* 0x0000000800007308 */ /* 0x000f620000000800 */
[----:B----4-:R-:W-:Y:S09]  /*f2d0*/  F2FP.BF16.F32.PACK_AB R171, R191, R166 ;  /* 0x000000a6bfab723e */ /* 0x010ff200000010ff */
[----:B------:R-:W-:Y:S01]  /*f2e0*/  MUFU.EX2 R192, R192 ;  /* 0x000000c000c07308 */ /* 0x000fe20000000800 */
[C---:B---3--:R-:W-:Y:S01]  /*f2f0*/  FMUL.FTZ R4, R2.reuse, R160 ;  /* 0x000000a002047220 */ /* 0x048fe20000410000 */
[C---:B------:R-:W-:Y:S01]  /*f300*/  FMUL.FTZ R5, R2.reuse, R161 ;  /* 0x000000a102057220 */ /* 0x040fe20000410000 */
[C---:B------:R-:W-:Y:S01]  /*f310*/  FMUL.FTZ R9, R2.reuse, R157 ;  /* 0x0000009d02097220 */ /* 0x040fe20000410000 */
[C---:B------:R-:W-:Y:S01]  /*f320*/  FMUL.FTZ R12, R2.reuse, R152 ;  /* 0x00000098020c7220 */ /* 0x040fe20000410000 */
[C---:B------:R-:W-:Y:S01]  /*f330*/  FMUL.FTZ R13, R2.reuse, R153 ;  /* 0x00000099020d7220 */ /* 0x040fe20000410000 */
[C---:B--2---:R-:W-:Y:S01]  /*f340*/  FMUL.FTZ R20, R2.reuse, R144 ;  /* 0x0000009002147220 */ /* 0x044fe20000410000 */
[C---:B------:R-:W-:Y:S01]  /*f350*/  FMUL.FTZ R21, R2.reuse, R145 ;  /* 0x0000009102157220 */ /* 0x040fe20000410000 */
[----:B------:R-:W-:Y:S01]  /*f360*/  FMUL.FTZ R28, R2, R136 ;  /* 0x00000088021c7220 */ /* 0x000fe20000410000 */
[C---:B-----5:R-:W-:Y:S01]  /*f370*/  FMUL.FTZ R6, R0.reuse, R162 ;  /* 0x000000a200067220 */ /* 0x060fe20000410000 */
        /* <DEDUP_REMOVED lines=393> */
.L_x_2049:
        /* <DEDUP_REMOVED lines=272> */
.L_x_2053:
        /* <DEDUP_REMOVED lines=23> */
.L_x_2054:
        /* <DEDUP_REMOVED lines=122> */
.L_x_2056:
[----:B------:R-:W-:Y:S05]  /*12620*/  BSYNC B0 ;  /* 0x0000000000007941 */ /* 0x000fea0003800000 */
.L_x_2055:
        /* <DEDUP_REMOVED lines=32> */
.L_x_2058:
[----:B------:R-:W-:Y:S05]  /*12830*/  BSYNC B0 ;  /* 0x0000000000007941 */ /* 0x000fea0003800000 */
.L_x_2057:
        /* <DEDUP_REMOVED lines=22> */
.L_x_2060:
[----:B------:R-:W-:Y:S05]  /*129a0*/  BSYNC B0 ;  /* 0x0000000000007941 */ /* 0x000fea0003800000 */
.L_x_2059:
        /* <DEDUP_REMOVED lines=22> */
.L_x_2062:
[----:B------:R-:W-:Y:S05]  /*12b10*/  BSYNC B0 ;  /* 0x0000000000007941 */ /* 0x000fea0003800000 */
.L_x_2061:
        /* <DEDUP_REMOVED lines=21> */
.L_x_2063:
        /* <DEDUP_REMOVED lines=9> */
.L_x_2425:


//--------------------- .text._ZN5flash16flash_fwd_kernelI23Flash_fwd_kernel_traitsILi256ELi128ELi64ELi8ELb0ELb0EN7cutlass10bfloat16_tE19Flash_kernel_traitsILi256ELi128ELi64ELi8ES3_EELb1ELb0ELb1ELb1ELb0ELb0ELb0ELb0EEEvNS_16Flash_fwd_paramsE --------------------------
	.section	.text._ZN5flash16flash_fwd_kernelI23Flash_fwd_kernel_traitsILi256ELi128ELi64ELi8ELb0ELb0EN7cutlass10bfloat16_tE19Flash_kernel_traitsILi256ELi128ELi64ELi8ES3_EELb1ELb0ELb1ELb1ELb0ELb0ELb0ELb0EEEvNS_16Flash_fwd_paramsE,"ax",@progbits
	.align	128
        .global         _ZN5flash16flash_fwd_kernelI23Flash_fwd_kernel_traitsILi256ELi128ELi64ELi8ELb0ELb0EN7cutlass10bfloat16_tE19Flash_kernel_traitsILi256ELi128ELi64ELi8ES3_EELb1ELb0ELb1ELb1ELb0ELb0ELb0ELb0EEEvNS_16Flash_fwd_paramsE
        .type           _ZN5flash16flash_fwd_kernelI23Flash_fwd_kernel_traitsILi256ELi128ELi64ELi8ELb0ELb0EN7cutlass10bfloat16_tE19Flash_kernel_traitsILi256ELi128ELi64ELi8ES3_EELb1ELb0ELb1ELb1ELb0ELb0ELb0ELb0EEEvNS_16Flash_fwd_paramsE,@function
        .size           _ZN5flash16flash_fwd_kernelI23Flash_fwd_kernel_traitsILi256ELi128ELi64ELi8ELb0ELb0EN7cutlass10bfloat16_tE19Flash_kernel_traitsILi256ELi128ELi64ELi8ES3_EELb1ELb0ELb1ELb1ELb0ELb0ELb0ELb0EEEvNS_16Flash_fwd_paramsE,(.L_x_2426 - _ZN5flash16flash_fwd_kernelI23Flash_fwd_kernel_traitsILi256ELi128ELi64ELi8ELb0ELb0EN7cutlass10bfloat16_tE19Flash_kernel_traitsILi256ELi128ELi64ELi8ES3_EELb1ELb0ELb1ELb1ELb0ELb0ELb0ELb0EEEvNS_16Flash_fwd_paramsE)
        .other          _ZN5flash16flash_fwd_kernelI23Flash_fwd_kernel_traitsILi256ELi128ELi64ELi8ELb0ELb0EN7cutlass10bfloat16_tE19Flash_kernel_traitsILi256ELi128ELi64ELi8ES3_EELb1ELb0ELb1ELb1ELb0ELb0ELb0ELb0EEEvNS_16Flash_fwd_paramsE,@"STO_CUDA_ENTRY STV_DEFAULT"
_ZN5flash16flash_fwd_kernelI23Flash_fwd_kernel_traitsILi256ELi128ELi64ELi8ELb0ELb0EN7cutlass10bfloat16_tE19Flash_kernel_traitsILi256ELi128ELi64ELi8ES3_EELb1ELb0ELb1ELb1ELb0ELb0ELb0ELb0EEEvNS_16Flash_fwd_paramsE:
.text._ZN5flash16flash_fwd_kernelI23Flash_fwd_kernel_traitsILi256ELi128ELi64ELi8ELb0ELb0EN7cutlass10bfloat16_tE19Flash_kernel_traitsILi256ELi128ELi64ELi8ES3_EELb1ELb0ELb1ELb1ELb0ELb0ELb0ELb0EEEvNS_16Flash_fwd_paramsE:
        /* <DEDUP_REMOVED lines=49> */
[----:B------:R-:W-:Y:S02]  /*0310*/  PLOP3.LUT P1, PT, PT, PT, UP1, 0x80, 0x0 ;  /* 0x000000000000781c */ /* 0x000fe40003f2f018 */
[----:B------:R2:W-:Y:S04]  /*0320*/  @!P3 STG.E.64 desc[UR34][R10.64+0x8], R2 ;  /* 0x000008020a00b986 */ /* 0x0005e8000c101b22 */
[----:B------:R-:W3:Y:S01]  /*0330*/  @P0 LDG.E R0, desc[UR34][R14.64+0x4] ;  /* 0x000004220e000981 */ /* 0x000ee2000c1e1900 */
[----:B------:R-:W-:-:S03]  /*0340*/  IMAD.U32 R5, RZ, RZ, UR7 ;  /* 0x00000007ff057e24 */ /* 0x000fc6000f8e00ff */
[----:B------:R-:W4:Y:S04]  /*0350*/  @P0 LDG.E R9, desc[UR34][R14.64] ;  /* 0x000000220e090981 */ /* 0x000f28000c1e1900 */
[----:B------:R-:W5:Y:S01]  /*0360*/  @!P2 LDG.E R6, desc[UR34][R4.64] ;  /* 0x000000220406a981 */ /* 0x000f62000c1e1900 */
[----:B-1----:R-:W-:Y:S01]  /*0370*/  IMAD.U32 R12, RZ, RZ, UR8 ;  /* 0x00000008ff0c7e24 */ /* 0x002fe2000f8e00ff */
[----:B------:R-:W-:Y:S01]  /*0380*/  UMOV UR17, 0xffffffff ;  /* 0xffffffff00117882 */ /* 0x000fe20000000000 */
[----:B------:R-:W-:Y:S01]  /*0390*/  IMAD.U32 R13, RZ, RZ, UR9 ;  /* 0x00000009ff0d7e24 */ /* 0x000fe2000f8e00ff */
[----:B------:R-:W-:-:S04]  /*03a0*/  ULDC UR8, c[0x0][0x270] ;  /* 0x00009c0000087ab9 */ /* 0x000fc80000000800 */
[----:B------:R-:W2:Y:S01]  /*03b0*/  @P1 LDG.E R8, desc[UR34][R12.64] ;  /* 0x000000220c081981 */ /* 0x000ea2000c1e1900 */
        /* <DEDUP_REMOVED lines=8> */
[----:B------:R-:W-:Y:S02]  /*0440*/  LOP3.LUT R80, R81, 0xffffffe0, RZ, 0xc0, !PT ;  /* 0xffffffe051507812 */ /* 0x000fe400078ec0ff */
[----:B-----5:R-:W-:Y:S01]  /*0450*/  @!P2 R2UR UR7, R6 ;  /* 0x000000000607a2ca */ /* 0x020fe200000e0000 */
[----:B------:R-:W-:Y:S01]  /*0460*/  USHF.L.U32 UR4, UR9, 0x5, URZ ;  /* 0x0000000509047899 */ /* 0x000fe2000800063f */
[----:B------:R-:W-:Y:S01]  /*0470*/  ISETP.NE.AND.EX P2, PT, RZ, UR5, PT, P0 ;  /* 0x00000005ff007c0c */ /* 0x000fe2000bf45300 */
[----:B------:R-:W-:Y:S02]  /*0480*/  IMAD.IADD R80, R7, 0x1, -R80 ;  /* 0x0000000107507824 */ /* 0x000fe400078e0a50 */
[----:B------:R-:W-:Y:S02]  /*0490*/  @UP2 UIADD3 UR19, UR19, -UR17, URZ ;  /* 0x8000001113132290 */ /* 0x000fe4000fffe03f */
[----:B------:R-:W-:Y:S01]  /*04a0*/  USHF.R.S32.HI UR5, URZ, 0x1f, UR4 ;  /* 0x0000001f3f057899 */ /* 0x000fe20008011404 */
[----:B--2---:R-:W-:-:S02]  /*04b0*/  @P1 R2UR UR6, R8 ;  /* 0x00000000080612ca */ /* 0x004fc400000e0000 */
        /* <DEDUP_REMOVED lines=12> */
.L_x_2064:
[----:B------:R-:W-:Y:S01]  /*0580*/  ULDC UR9, c[0x0][0x2c8] ;  /* 0x0000b20000097ab9 */ /* 0x000fe20000000800 */
.L_x_2065:
        /* <DEDUP_REMOVED lines=57> */
[C---:B------:R-:W-:Y:S01]  /*0920*/  ISETP.GE.AND P1, PT, R16.reuse, UR19, PT ;  /* 0x0000001310007c0c */ /* 0x040fe2000bf26270 */
[----:B------:R-:W-:Y:S01]  /*0930*/  @!UP1 ULDC.64 UR4, c[0x0][0x290] ;  /* 0x0000a40000049ab9 */ /* 0x000fe20000000a00 */
[C---:B------:R-:W-:Y:S01]  /*0940*/  IMAD.SHL.U32 R9, R7.reuse, 0x8, RZ ;  /* 0x0000000807097824 */ /* 0x040fe200078e00ff */
[----:B------:R-:W-:Y:S01]  /*0950*/  @!UP1 UIMAD UR6, UR12, UR4, URZ ;  /* 0x000000040c0692a4 */ /* 0x000fe2000f8e023f */
[--C-:B------:R-:W-:Y:S01]  /*0960*/  SHF.R.S32.HI R17, RZ, 0x1f, R16.reuse ;  /* 0x0000001fff117819 */ /* 0x100fe20000011410 */
[----:B------:R-:W-:Y:S01]  /*0970*/  @UP1 UIMAD UR7, UR17, UR7, UR11 ;  /* 0x00000007110712a4 */ /* 0x000fe2000f8e020b */
[C---:B------:R-:W-:Y:S01]  /*0980*/  VIADD R5, R16.reuse, 0x20 ;  /* 0x0000002010057836 */ /* 0x040fe20000000000 */
[----:B------:R-:W-:Y:S01]  /*0990*/  @!UP1 UIMAD.WIDE.U32 UR14, UR29, UR4, URZ ;  /* 0x000000041d0e92a5 */ /* 0x000fe2000f8e003f */
[----:B------:R-:W-:Y:S01]  /*09a0*/  ISETP.NE.AND P3, PT, R7, RZ, PT ;  /* 0x000000ff0700720c */ /* 0x000fe20003f65270 */
[----:B------:R-:W-:Y:S01]  /*09b0*/  ULDC.U8 UR11, c[0x0][0x3d8] ;  /* 0x0000f600000b7ab9 */ /* 0x000fe20000000000 */
[----:B------:R-:W-:Y:S01]  /*09c0*/  @!UP1 UIMAD UR6, UR29, UR5, UR6 ;  /* 0x000000051d0692a4 */ /* 0x000fe2000f8e0206 */
[----:B------:R-:W-:Y:S01]  /*09d0*/  IMAD.WIDE R14, R15, 0x80, R16 ;  /* 0x000000800f0e7825 */ /* 0x000fe200078e0210 */
[----:B------:R-:W-:Y:S01]  /*09e0*/  UISETP.NE.AND UP3, UPT, UR11, URZ, UPT ;  /* 0x0000003f0b00728c */ /* 0x000fe2000bf65270 */
[C---:B------:R-:W-:Y:S01]  /*09f0*/  IADD3 R8, R9.reuse, 0x40, RZ ;  /* 0x0000004009087810 */ /* 0x040fe20007ffe0ff */
        /* <DEDUP_REMOVED lines=61> */
.L_x_2068:
[----:B------:R-:W-:Y:S05]  /*0dd0*/  BSYNC B0 ;  /* 0x0000000000007941 */ /* 0x000fea0003800000 */
.L_x_2067:
        /* <DEDUP_REMOVED lines=25> */
.L_x_2070:
[----:B------:R-:W-:Y:S05]  /*0f70*/  BSYNC B0 ;  /* 0x0000000000007941 */ /* 0x000fea0003800000 */
.L_x_2069:
        /* <DEDUP_REMOVED lines=24> */
.L_x_2072:
[----:B------:R-:W-:Y:S05]  /*1100*/  BSYNC B0 ;  /* 0x0000000000007941 */ /* 0x000fea0003800000 */
.L_x_2071:
        /* <DEDUP_REMOVED lines=26> */
.L_x_2074:
[----:B------:R-:W-:Y:S05]  /*12b0*/  BSYNC B0 ;  /* 0x0000000000007941 */ /* 0x000fea0003800000 */
.L_x_2073:
        /* <DEDUP_REMOVED lines=10> */
.L_x_2076:
[----:B------:R-:W-:Y:S05]  /*1360*/  BSYNC B0 ;  /* 0x0000000000007941 */ /* 0x000fea0003800000 */
.L_x_2075:
        /* <DEDUP_REMOVED lines=10> */
.L_x_2078:
[----:B------:R-:W-:Y:S05]  /*1410*/  BSYNC B0 ;  /* 0x0000000000007941 */ /* 0x000fea0003800000 */
.L_x_2077:
        /* <DEDUP_REMOVED lines=10> */
.L_x_2080:
[----:B------:R-:W-:Y:S05]  /*14c0*/  BSYNC B0 ;  /* 0x0000000000007941 */ /* 0x000fea0003800000 */
.L_x_2079:
        /* <DEDUP_REMOVED lines=10> */
.L_x_2066:
        /* <DEDUP_REMOVED lines=34> */
.L_x_2081:
[----:B------:R-:W-:Y:S01]  /*1790*/  ULDC UR4, c[0x0][0x278] ;  /* 0x00009e0000047ab9 */ /* 0x000fe20000000800 */
[----:B------:R-:W1:Y:S01]  /*17a0*/  S2R R4, SR_CTAID.Z ;  /* 0x0000000000047919 */ /* 0x000e620000002700 */
[----:B------:R-:W-:Y:S01]  /*17b0*/  IMAD.U32 R3, RZ, RZ, UR4 ;  /* 0x00000004ff037e24 */ /* 0x000fe2000f8e00ff */
[----:B------:R-:W-:Y:S01]  /*17c0*/  UMOV UR14, URZ ;  /* 0x0000003f000e7c82 */ /* 0x000fe20008000000 */
[----:B------:R-:W-:Y:S01]  /*17d0*/  LEA.HI R244, R0, R7, RZ, 0x3 ;  /* 0x0000000700f47211 */ /* 0x000fe200078f18ff */
[----:B------:R-:W-:Y:S02]  /*17e0*/  @UP0 UIADD3 UR7, UR6, UR7, URZ ;  /* 0x0000000706070290 */ /* 0x000fe4000fffe03f */
[----:B------:R-:W-:Y:S01]  /*17f0*/  IABS R3, R3 ;  /* 0x0000000300037213 */ /* 0x000fe20000000000 */
[----:B------:R-:W-:-:S03]  /*1800*/  USHF.R.S32.HI UR21, URZ, 0x1f, UR32 ;  /* 0x0000001f3f157899 */ /* 0x000fc60008011420 */
[----:B------:R-:W-:-:S13]  /*1810*/  R2UR UR9, R3 ;  /* 0x00000000030972ca */ /* 0x000fda00000e0000 */
[----:B------:R-:W2:Y:S01]  /*1820*/  I2F.RP R5, UR9 ;  /* 0x0000000900057d06 */ /* 0x000ea20008209400 */
[----:B-1----:R-:W-:-:S04]  /*1830*/  IABS R4, R4 ;  /* 0x0000000400047213 */ /* 0x002fc80000000000 */
[----:B------:R-:W-:-:S03]  /*1840*/  R2UR UR5, R4 ;  /* 0x00000000040572ca */ /* 0x000fc600000e0000 */
[----:B--2---:R-:W1:Y:S01]  /*1850*/  MUFU.RCP R3, R5 ;  /* 0x0000000500037308 */ /* 0x004e620000001000 */
[----:B------:R-:W-:Y:S02]  /*1860*/  LOP3.LUT R4, R244, 0xfffffff8, RZ, 0xc0, !PT ;  /* 0xfffffff8f4047812 */ /* 0x000fe400078ec0ff */
[----:B------:R-:W-:-:S05]  /*1870*/  SHF.R.S32.HI R244, RZ, 0x3, R244 ;  /* 0x00000003fff47819 */ /* 0x000fca00000114f4 */
[----:B------:R-:W-:-:S05]  /*1880*/  IMAD.SHL.U32 R242, R244, 0x40, RZ ;  /* 0x00000040f4f27824 */ /* 0x000fca00078e00ff */
[----:B------:R-:W-:Y:S01]  /*1890*/  LOP3.LUT R242, R242, 0x1c0, RZ, 0xc0, !PT ;  /* 0x000001c0f2f27812 */ /* 0x000fe200078ec0ff */
[----:B-1----:R-:W-:Y:S01]  /*18a0*/  VIADD R3, R3, 0xffffffe ;  /* 0x0ffffffe03037836 */ /* 0x002fe20000000000 */
[----:B------:R-:W-:-:S05]  /*18b0*/  LEA.HI R5, R0, R7, RZ, 0x6 ;  /* 0x0000000700057211 */ /* 0x000fca00078f30ff */
[----:B------:R-:W1:Y:S01]  /*18c0*/  F2I.FTZ.U32.TRUNC.NTZ R3, R3 ;  /* 0x0000000300037305 */ /* 0x000e62000021f000 */
[----:B------:R-:W-:Y:S01]  /*18d0*/  IMAD.SHL.U32 R5, R5, 0x8, RZ ;  /* 0x0000000805057824 */ /* 0x000fe200078e00ff */
[----:B-1----:R-:W-:Y:S01]  /*18e0*/  R2UR UR15, R3 ;  /* 0x00000000030f72ca */ /* 0x002fe200000e0000 */
[----:B------:R-:W-:Y:S02]  /*18f0*/  IMAD.IADD R3, R7, 0x1, -R4 ;  /* 0x0000000107037824 */ /* 0x000fe400078e0a04 */
[----:B------:R-:W-:Y:S02]  /*1900*/  VIADD R4, R244, 0x40 ;  /* 0x00000040f4047836 */ /* 0x000fe40000000000 */
[----:B------:R-:W-:-:S05]  /*1910*/  IMAD.SHL.U32 R84, R3, 0x8, RZ ;  /* 0x0000000803547824 */ /* 0x000fca00078e00ff */
[--C-:B------:R-:W-:Y:S02]  /*1920*/  SHF.R.S32.HI R85, RZ, 0x1f, R84.reuse ;  /* 0x0000001fff557819 */ /* 0x100fe40000011454 */
[----:B------:R-:W-:Y:S01]  /*1930*/  LOP3.LUT R9, R242, 0x38, R84, 0xf8, !PT ;  /* 0x00000038f2097812 */ /* 0x000fe200078ef854 */
[----:B------:R-:W-:Y:S01]  /*1940*/  UIADD3 UR10, URZ, -UR15, URZ ;  /* 0x8000000f3f0a7290 */ /* 0x000fe2000fffe03f */
[----:B------:R-:W-:Y:S01]  /*1950*/  SHF.R.U32.HI R242, RZ, 0x3, R242 ;  /* 0x00000003fff27819 */ /* 0x000fe200000116f2 */
[----:B------:R1:W-:Y:S02]  /*1960*/  STL.64 [R1+0x10], R84 ;  /* 0x0000105401007387 */ /* 0x0003e40000100a00 */
[----:B------:R-:W-:Y:S01]  /*1970*/  UIMAD UR10, UR10, UR9, URZ ;  /* 0x000000090a0a72a4 */ /* 0x000fe2000f8e023f */
[----:B------:R-:W-:-:S03]  /*1980*/  LOP3.LUT R242, R9, R242, RZ, 0x3c, !PT ;  /* 0x000000f209f27212 */ /* 0x000fc600078e3cff */
[----:B------:R-:W-:-:S04]  /*1990*/  UIMAD.WIDE.U32 UR10, UR15, UR10, UR14 ;  /* 0x0000000a0f0a72a5 */ /* 0x000fc8000f8e000e */
[----:B------:R-:W-:-:S07]  /*19a0*/  UIMAD.WIDE.U32 UR10, UR11, UR5, URZ ;  /* 0x000000050b0a72a5 */ /* 0x000fce000f8e003f */
        /* <DEDUP_REMOVED lines=16> */
[----:B------:R-:W-:Y:S02]  /*1ab0*/  @UP2 UIADD3 UR22, UR22, 0x1, URZ ;  /* 0x0000000116162890 */ /* 0x000fe4000fffe03f */
[----:B------:R-:W-:-:S04]  /*1ac0*/  UISETP.NE.AND UP2, UPT, UR4, URZ, UPT ;  /* 0x0000003f0400728c */ /* 0x000fc8000bf45270 */
[----:B------:R-:W-:-:S07]  /*1ad0*/  @!UP1 UIADD3 UR22, -UR22, URZ, URZ ;  /* 0x0000003f16169290 */ /* 0x000fce000fffe13f */
        /* <DEDUP_REMOVED lines=16> */
.L_x_2082:
        /* <DEDUP_REMOVED lines=12> */
[----:B------:R-:W-:Y:S01]  /*1ca0*/  IMAD.WIDE.U32 R16, R16, UR32, R8 ;  /* 0x0000002010107c25 */ /* 0x000fe2000f8e0008 */
[----:B------:R-:W-:Y:S01]  /*1cb0*/  UIMAD UR36, UR14, UR8, URZ ;  /* 0x000000080e2472a4 */ /* 0x000fe2000f8e023f */
[--C-:B------:R-:W-:Y:S01]  /*1cc0*/  SHF.R.S32.HI R245, RZ, 0x1f, R244.reuse ;  /* 0x0000001ffff57819 */ /* 0x100fe200000114f4 */
[----:B------:R-:W-:Y:S01]  /*1cd0*/  UIADD3 UR20, UR23, -0x1, URZ ;  /* 0xffffffff17147890 */ /* 0x000fe2000fffe03f */
[----:B------:R-:W-:Y:S01]  /*1ce0*/  MOV R15, UR18 ;  /* 0x00000012000f7c02 */ /* 0x000fe20008000f00 */
[----:B------:R-:W-:Y:S01]  /*1cf0*/  UIMAD UR36, UR22, UR9, UR36 ;  /* 0x00000009162472a4 */ /* 0x000fe2000f8e0224 */
[----:B------:R-:W-:Y:S01]  /*1d00*/  LOP3.LUT R242, R242, 0xfffffe00, R5, 0xf8, !PT ;  /* 0xfffffe00f2f27812 */ /* 0x000fe200078ef805 */
[----:B------:R-:W-:Y:S01]  /*1d10*/  BSSY B0, `(.L_x_2083) ;  /* 0x000003c000007945 */ /* 0x000fe20003800000 */
[----:B------:R-:W-:Y:S01]  /*1d20*/  IADD3 R19, R17, UR15, RZ ;  /* 0x0000000f11137c10 */ /* 0x000fe2000fffe0ff */
[----:B------:R-:W-:Y:S01]  /*1d30*/  VIADD R12, R244, 0x20 ;  /* 0x00000020f40c7836 */ /* 0x000fe20000000000 */
[----:B------:R-:W-:Y:S01]  /*1d40*/  ISETP.GE.AND P5, PT, R4, UR5, PT ;  /* 0x0000000504007c0c */ /* 0x000fe2000bfa6270 */
[C---:B------:R-:W-:Y:S01]  /*1d50*/  VIADD R241, R84.reuse, 0x40 ;  /* 0x0000004054f17836 */ /* 0x040fe20000000000 */
[----:B-1----:R-:W-:Y:S01]  /*1d60*/  ULEA UR4, UR4, UR37, 0x18 ;  /* 0x0000002504047291 */ /* 0x002fe2000f8ec03f */
[C---:B------:R-:W-:Y:S01]  /*1d70*/  IADD3 R240, R84.reuse, 0x80, RZ ;  /* 0x0000008054f07810 */ /* 0x040fe20007ffe0ff */
[----:B------:R-:W-:Y:S01]  /*1d80*/  UIMAD UR37, UR14, UR6, URZ ;  /* 0x000000060e2572a4 */ /* 0x000fe2000f8e023f */
[----:B------:R-:W-:Y:S01]  /*1d90*/  VIADD R235, R84, 0xc0 ;  /* 0x000000c054eb7836 */ /* 0x000fe20000000000 */
[----:B------:R-:W-:Y:S01]  /*1da0*/  MOV R174, UR8 ;  /* 0x0000000800ae7c02 */ /* 0x000fe20008000f00 */
[----:B------:R-:W-:Y:S01]  /*1db0*/  IMAD.WIDE R14, R15, 0x80, R244 ;  /* 0x000000800f0e7825 */ /* 0x000fe200078e02f4 */
[----:B------:R-:W-:Y:S01]  /*1dc0*/  UIMAD UR37, UR22, UR7, UR37 ;  /* 0x00000007162572a4 */ /* 0x000fe2000f8e0225 */
[----:B------:R-:W-:-:S02]  /*1dd0*/  LEA R242, R242, UR4, 0x1 ;  /* 0x00000004f2f27c11 */ /* 0x000fc4000f8e08ff */
        /* <DEDUP_REMOVED lines=47> */
.L_x_2084:
[----:B------:R-:W-:Y:S05]  /*20d0*/  BSYNC B0 ;  /* 0x0000000000007941 */ /* 0x000fea0003800000 */
.L_x_2083:
[----:B------:R-:W-:Y:S01]  /*20e0*/  ISETP.GE.AND P0, PT, R12, UR5, PT ;  /* 0x000000050c007c0c */ /* 0x000fe2000bf06270 */
[----:B-12---:R-:W-:Y:S01]  /*20f0*/  IMAD R5, R245, UR12, RZ ;  /* 0x0000000cf5057c24 */ /* 0x006fe2000f8e02ff */
[----:B------:R-:W-:Y:S01]  /*2100*/  UIMAD UR14, UR20, -0x40, UR33 ;  /* 0xffffffc0140e78a4 */ /* 0x000fe2000f8e0221 */
[----:B------:R-:W-:Y:S01]  /*2110*/  BSSY B0, `(.L_x_2085) ;  /* 0x0000033000007945 */ /* 0x000fe20003800000 */
[----:B------:R-:W-:Y:S01]  /*2120*/  IADD3 R246, P6, R20, UR28, RZ ;  /* 0x0000001c14f67c10 */ /* 0x000fe2000ffde0ff */
[----:B------:R-:W-:-:S08]  /*2130*/  IMAD R6, R244, UR13, R5 ;  /* 0x0000000df4067c24 */ /* 0x000fd0000f8e0205 */
        /* <DEDUP_REMOVED lines=48> */
.L_x_2086:
[----:B------:R-:W-:Y:S05]  /*2440*/  BSYNC B0 ;  /* 0x0000000000007941 */ /* 0x000fea0003800000 */
.L_x_2085:
        /* <DEDUP_REMOVED lines=20> */
[C---:B------:R-:W-:Y:S02]  /*2590*/  @!P4 LEA.HI.X R23, R24.reuse, R11, R10, 0x1, P1 ;  /* 0x0000000b1817c211 */ /* 0x040fe400008f0c0a */
[----:B----4-:R-:W-:-:S03]  /*25a0*/  @!P3 LEA R8, P0, R24, R8, 0x1 ;  /* 0x000000081808b211 */ /* 0x010fc600078008ff */
[----:B------:R-:W-:Y:S01]  /*25b0*/  @!PT LDS RZ, [RZ] ;  /* 0x00000000fffff984 */ /* 0x000fe20000000800 */
[----:B------:R-:W-:Y:S01]  /*25c0*/  @!PT LDS RZ, [RZ] ;  /* 0x00000000fffff984 */ /* 0x000fe20000000800 */
[----:B------:R-:W-:Y:S01]  /*25d0*/  @!PT LDS RZ, [RZ] ;  /* 0x00000000fffff984 */ /* 0x000fe20000000800 */
[----:B------:R3:W-:Y:S01]  /*25e0*/  @!P4 LDGSTS.E.BYPASS.LTC128B.128 [R242+0x2000], desc[UR34][R22.64] ;  /* 0x0200000016f2cfae */ /* 0x0007e2000b901d62 */
[C---:B------:R-:W-:Y:S02]  /*25f0*/  @!P3 LEA.HI.X R9, R24.reuse, R9, R10, 0x1, P0 ;  /* 0x000000091809b211 */ /* 0x040fe400000f0c0a */
[----:B------:R-:W-:Y:S01]  /*2600*/  ISETP.GE.AND P0, PT, R235, UR8, PT ;  /* 0x00000008eb007c0c */ /* 0x000fe2000bf06270 */
        /* <DEDUP_REMOVED lines=21> */
.L_x_2088:
[----:B------:R-:W-:Y:S05]  /*2760*/  BSYNC B0 ;  /* 0x0000000000007941 */ /* 0x000fea0003800000 */
.L_x_2087:
[----:B------:R-:W-:Y:S01]  /*2770*/  IADD3.X R247, R21, UR26, R6, P6, !PT ;  /* 0x0000001a15f77c10 */ /* 0x000fe2000b7fe406 */
[----:B------:R-:W-:Y:S01]  /*2780*/  USHF.L.U64.HI UR15, UR12, 0x6, UR13 ;  /* 0x000000060c0f7899 */ /* 0x000fe2000801020d */
[----:B------:R-:W-:Y:S01]  /*2790*/  BSSY B0, `(.L_x_2089) ;  /* 0x0000033000007945 */ /* 0x000fe20003800000 */
[----:B------:R-:W-:Y:S01]  /*27a0*/  USHF.L.U32 UR40, UR12, 0x6, URZ ;  /* 0x000000060c287899 */ /* 0x000fe2000800063f */
[----:B------:R-:W-:Y:S02]  /*27b0*/  IMAD.WIDE.U32 R246, R174, UR22, R246 ;  /* 0x00000016aef67c25 */ /* 0x000fe4000f8e00f6 */
[----:B------:R-:W-:Y:S09]  /*27c0*/  @P5 BRA `(.L_x_2090) ;  /* 0x0000000000bc5947 */ /* 0x000ff20003800000 */
[----:B------:R-:W-:Y:S01]  /*27d0*/  ULDC UR8, c[0x0][0x2d0] ;  /* 0x0000b40000087ab9 */ /* 0x000fe20000000800 */
[----:B------:R-:W-:Y:S01]  /*27e0*/  IADD3 R6, P0, R14, 0x60, RZ ;  /* 0x000000600e067810 */ /* 0x000fe20007f1e0ff */
[----:B------:R-:W-:Y:S01]  /*27f0*/  ULDC.64 UR6, c[0x0][0x240] ;  /* 0x0000900000067ab9 */ /* 0x000fe20000000a00 */
[----:B------:R-:W-:Y:S02]  /*2800*/  ISETP.GE.AND P5, PT, R84, UR8, PT ;  /* 0x0000000854007c0c */ /* 0x000fe4000bfa6270 */
[----:B------:R-:W-:Y:S01]  /*2810*/  ISETP.GE.AND P4, PT, R241, UR8, PT ;  /* 0x00000008f1007c0c */ /* 0x000fe2000bf86270 */
[----:B------:R-:W-:Y:S01]  /*2820*/  IMAD.X R14, RZ, RZ, R15, P0 ;  /* 0x000000ffff0e7224 */ /* 0x000fe200000e060f */
[----:B------:R-:W-:Y:S01]  /*2830*/  ISETP.GE.AND P2, PT, R240, UR8, PT ;  /* 0x00000008f0007c0c */ /* 0x000fe2000bf46270 */
[----:B------:R-:W-:Y:S02]  /*2840*/  IMAD.MOV.U32 R15, RZ, RZ, R19 ;  /* 0x000000ffff0f7224 */ /* 0x000fe400078e0013 */
[----:B------:R-:W-:-:S02]  /*2850*/  IMAD R13, R14, UR6, RZ ;  /* 0x000000060e0d7c24 */ /* 0x000fc4000f8e02ff */
[----:B------:R-:W-:Y:S02]  /*2860*/  IMAD.MOV.U32 R14, RZ, RZ, R16 ;  /* 0x000000ffff0e7224 */ /* 0x000fe400078e0010 */
[C---:B------:R-:W-:Y:S02]  /*2870*/  IMAD R13, R6.reuse, UR7, R13 ;  /* 0x00000007060d7c24 */ /* 0x040fe4000f8e020d */
[----:B------:R-:W5:Y:S01]  /*2880*/  @!P5 LDC.64 R10, c[0x0][0x210] ;  /* 0x00008400ff0adb82 */ /* 0x000f620000000a00 */
[----:B------:R-:W-:Y:S01]  /*2890*/  IMAD.WIDE.U32 R14, R6, UR6, R14 ;  /* 0x00000006060e7c25 */ /* 0x000fe2000f8e000e */
        /* <DEDUP_REMOVED lines=34> */
.L_x_2090:
[----:B------:R-:W-:Y:S05]  /*2ac0*/  BSYNC B0 ;  /* 0x0000000000007941 */ /* 0x000fea0003800000 */
.L_x_2089:
[----:B------:R-:W-:Y:S01]  /*2ad0*/  VIADD R83, R247, UR36 ;  /* 0x00000024f7537c36 */ /* 0x000fe20008000000 */
[----:B------:R-:W-:Y:S01]  /*2ae0*/  MOV R82, R246 ;  /* 0x000000f600527202 */ /* 0x000fe20000000f00 */
[----:B------:R-:W-:Y:S01]  /*2af0*/  USHF.R.S32.HI UR43, URZ, 0x1f, UR20 ;  /* 0x0000001f3f2b7899 */ /* 0x000fe20008011414 */
[----:B------:R-:W-:Y:S01]  /*2b00*/  ISETP.GE.AND P0, PT, R244, UR14, PT ;  /* 0x0000000ef4007c0c */ /* 0x000fe2000bf06270 */
[----:B------:R-:W-:Y:S01]  /*2b10*/  UIMAD UR6, UR15, UR20, URZ ;  /* 0x000000140f0672a4 */ /* 0x000fe2000f8e023f */
[----:B------:R-:W-:Y:S01]  /*2b20*/  IMAD.U32 R6, RZ, RZ, UR40 ;  /* 0x00000028ff067e24 */ /* 0x000fe2000f8e00ff */
[----:B------:R1:W-:Y:S01]  /*2b30*/  STL.64 [R1], R82 ;  /* 0x0000005201007387 */ /* 0x0003e20000100a00 */
[----:B------:R-:W-:Y:S01]  /*2b40*/  BSSY B0, `(.L_x_2091) ;  /* 0x000002c000007945 */ /* 0x000fe20003800000 */
[----:B------:R-:W-:Y:S01]  /*2b50*/  UIMAD UR6, UR43, UR40, UR6 ;  /* 0x000000282b0672a4 */ /* 0x000fe2000f8e0206 */
[----:B------:R-:W-:Y:S01]  /*2b60*/  IMAD.WIDE.U32 R16, R6, UR20, R82 ;  /* 0x0000001406107c25 */ /* 0x000fe2000f8e0052 */
[----:B------:R-:W-:-:S04]  /*2b70*/  ISETP.GE.AND P6, PT, R12, UR14, PT ;  /* 0x0000000e0c007c0c */ /* 0x000fc8000bfc6270 */
[----:B------:R-:W-:Y:S02]  /*2b80*/  IADD3 R14, R17, UR6, RZ ;  /* 0x00000006110e7c10 */ /* 0x000fe4000fffe0ff */
[----:B------:R-:W-:Y:S07]  /*2b90*/  @P0 BRA `(.L_x_2092) ;  /* 0x0000000000980947 */ /* 0x000fee0003800000 */
[----:B------:R-:W-:Y:S02]  /*2ba0*/  ULDC UR6, c[0x0][0x2d0] ;  /* 0x0000b40000067ab9 */ /* 0x000fe40000000800 */
[----:B------:R-:W-:Y:S02]  /*2bb0*/  ISETP.GE.AND P5, PT, R84, UR6, PT ;  /* 0x0000000654007c0c */ /* 0x000fe4000bfa6270 */
[----:B------:R-:W-:Y:S02]  /*2bc0*/  ISETP.GE.AND P4, PT, R241, UR6, PT ;  /* 0x00000006f1007c0c */ /* 0x000fe4000bf86270 */
[----:B------:R-:W-:-:S09]  /*2bd0*/  ISETP.GE.AND P2, PT, R240, UR6, PT ;  /* 0x00000006f0007c0c */ /* 0x000fd2000bf46270 */
[----:B--2---:R-:W2:Y:S01]  /*2be0*/  @!P5 LDC.64 R10, c[0x0][0x218] ;  /* 0x00008600ff0adb82 */ /* 0x004ea20000000a00 */
[----:B------:R2:W-:Y:S07]  /*2bf0*/  @P5 STS.128 [R242+0x10000], RZ ;  /* 0x010000fff2005388 */ /* 0x0005ee0000000c00 */
[----:B---3--:R-:W3:Y:S08]  /*2c00*/  @!P4 LDC.64 R8, c[0x0][0x218] ;  /* 0x00008600ff08cb82 */ /* 0x008ef00000000a00 */
[----:B-1--4-:R-:W1:Y:S01]  /*2c10*/  @!P2 LDC.64 R4, c[0x0][0x218] ;  /* 0x00008600ff04ab82 */ /* 0x012e620000000a00 */
[----:B--2---:R-:W-:-:S04]  /*2c20*/  @!P5 LEA R10, P0, R16, R10, 0x1 ;  /* 0x0000000a100ad211 */ /* 0x004fc800078008ff */
        /* <DEDUP_REMOVED lines=29> */
.L_x_2092:
[----:B------:R-:W-:Y:S05]  /*2e00*/  BSYNC B0 ;  /* 0x0000000000007941 */ /* 0x000fea0003800000 */
.L_x_2091:
        /* <DEDUP_REMOVED lines=44> */
.L_x_2094:
[----:B------:R-:W-:Y:S05]  /*30d0*/  BSYNC B0 ;  /* 0x0000000000007941 */ /* 0x000fea0003800000 */
.L_x_2093:
        /* <DEDUP_REMOVED lines=20> */
[----:B-1234-:R1:W2:Y:S01]  /*3220*/  @P0 LDG.E R5, desc[UR34][R16.64] ;  /* 0x0000002210050981 */ /* 0x01e2a2000c1e1900 */
[----:B------:R-:W-:Y:S01]  /*3230*/  LOP3.LUT R4, R0, 0xfffffff0, RZ, 0xc0, !PT ;  /* 0xfffffff000047812 */ /* 0x000fe200078ec0ff */
[----:B------:R-:W2:Y:S01]  /*3240*/  @P0 MUFU.RCP R8, UR6 ;  /* 0x0000000600080d08 */ /* 0x000ea20008001000 */
[----:B------:R-:W-:Y:S01]  /*3250*/  SHF.R.S32.HI R9, RZ, 0x4, R0 ;  /* 0x00000004ff097819 */ /* 0x000fe20000011400 */
[----:B------:R-:W-:Y:S01]  /*3260*/  IMAD.SHL.U32 R14, R3, 0x40, RZ ;  /* 0x00000040030e7824 */ /* 0x000fe200078e00ff */
[----:B------:R-:W-:Y:S01]  /*3270*/  USHF.L.U64.HI UR8, UR10, 0x6, UR11 ;  /* 0x000000060a087899 */ /* 0x000fe2000801020b */
[----:B------:R-:W-:Y:S01]  /*3280*/  IMAD.IADD R13, R7, 0x1, -R4 ;  /* 0x00000001070d7824 */ /* 0x000fe200078e0a04 */
[----:B------:R-:W-:Y:S01]  /*3290*/  USHF.L.U32 UR9, UR10, 0x6, URZ ;  /* 0x000000060a097899 */ /* 0x000fe2000800063f */
[----:B------:R-:W-:Y:S01]  /*32a0*/  IMAD.SHL.U32 R233, R244, 0x8, RZ ;  /* 0x00000008f4e97824 */ /* 0x000fe200078e00ff */
[----:B------:R-:W-:Y:S01]  /*32b0*/  LOP3.LUT R14, R14, 0x1c0, RZ, 0xc0, !PT ;  /* 0x000001c00e0e7812 */ /* 0x000fe200078ec0ff */
[----:B------:R-:W-:Y:S01]  /*32c0*/  UIMAD UR7, UR8, UR20, URZ ;  /* 0x00000014080772a4 */ /* 0x000fe2000f8e023f */
[----:B------:R-:W-:Y:S01]  /*32d0*/  SHF.R.S32.HI R4, RZ, 0x1f, R13 ;  /* 0x0000001fff047819 */ /* 0x000fe2000001140d */
[----:B------:R-:W-:Y:S01]  /*32e0*/  UMOV UR21, URZ ;  /* 0x0000003f00157c82 */ /* 0x000fe20008000000 */
[----:B------:R-:W-:Y:S01]  /*32f0*/  LOP3.LUT R233, R14, 0x8, R233, 0xf8, !PT ;  /* 0x000000080ee97812 */ /* 0x000fe200078ef8e9 */
[----:B------:R-:W-:Y:S01]  /*3300*/  UIMAD UR43, UR43, UR9, UR7 ;  /* 0x000000092b2b72a4 */ /* 0x000fe2000f8e0207 */
[----:B------:R-:W-:Y:S01]  /*3310*/  LEA.HI R11, R4, R13, RZ, 0x3 ;  /* 0x0000000d040b7211 */ /* 0x000fe200078f18ff */
[----:B------:R-:W-:Y:S01]  /*3320*/  BSSY B0, `(.L_x_2095) ;  /* 0x000004f000007945 */ /* 0x000fe20003800000 */
[----:B------:R-:W-:-:S02]  /*3330*/  LEA.HI R4, R0, R9, RZ, 0x1 ;  /* 0x0000000900047211 */ /* 0x000fc400078f08ff */
[----:B------:R-:W-:Y:S02]  /*3340*/  LOP3.LUT R0, R11, 0xfffffff8, RZ, 0xc0, !PT ;  /* 0xfffffff80b007812 */ /* 0x000fe400078ec0ff */
[----:B------:R-:W-:Y:S02]  /*3350*/  LOP3.LUT R4, R4, 0xfffffffe, RZ, 0xc0, !PT ;  /* 0xfffffffe04047812 */ /* 0x000fe400078ec0ff */
[----:B------:R-:W-:Y:S01]  /*3360*/  SHF.R.U32.HI R14, RZ, 0x3, R14 ;  /* 0x00000003ff0e7819 */ /* 0x000fe2000001160e */
[----:B------:R-:W-:Y:S01]  /*3370*/  IMAD.IADD R0, R13, 0x1, -R0 ;  /* 0x000000010d007824 */ /* 0x000fe200078e0a00 */
[----:B------:R-:W-:Y:S01]  /*3380*/  SHF.R.S32.HI R81, RZ, 0x5, R81 ;  /* 0x00000005ff517819 */ /* 0x000fe20000011451 */
[----:B-1----:R-:W-:Y:S01]  /*3390*/  IMAD.WIDE.U32 R16, R244, UR10, R84 ;  /* 0x0000000af4107c25 */ /* 0x002fe2000f8e0054 */
[----:B------:R-:W-:Y:S01]  /*33a0*/  LOP3.LUT R233, R233, R14, RZ, 0x3c, !PT ;  /* 0x0000000ee9e97212 */ /* 0x000fe200078e3cff */
[----:B------:R-:W-:Y:S01]  /*33b0*/  BAR.SYNC.DEFER_BLOCKING 0x0 ;  /* 0x0000000000007b1d */ /* 0x000fe20000010000 */
[----:B------:R-:W-:Y:S01]  /*33c0*/  ISETP.GE.AND P6, PT, R12, UR14, PT ;  /* 0x0000000e0c007c0c */ /* 0x000fe2000bfc6270 */
[----:B------:R-:W-:Y:S01]  /*33d0*/  IMAD R13, R245, UR10, RZ ;  /* 0x0000000af50d7c24 */ /* 0x000fe2000f8e02ff */
[----:B------:R-:W-:Y:S01]  /*33e0*/  IADD3 R170, P1, R16, UR30, RZ ;  /* 0x0000001e10aa7c10 */ /* 0x000fe2000ff3e0ff */
[----:B------:R-:W-:-:S02]  /*33f0*/  IMAD.IADD R4, R9, 0x1, -R4 ;  /* 0x0000000109047824 */ /* 0x000fc400078e0a04 */
[----:B------:R-:W-:Y:S02]  /*3400*/  IMAD R13, R244, UR11, R13 ;  /* 0x0000000bf40d7c24 */ /* 0x000fe4000f8e020d */
[----:B------:R-:W-:Y:S02]  /*3410*/  IMAD.SHL.U32 R9, R0, 0x40, RZ ;  /* 0x0000004000097824 */ /* 0x000fe400078e00ff */
[----:B------:R-:W-:Y:S01]  /*3420*/  IMAD.SHL.U32 R10, R4, 0x8, RZ ;  /* 0x00000008040a7824 */ /* 0x000fe200078e00ff */
[----:B------:R-:W-:Y:S01]  /*3430*/  IADD3.X R171, R17, UR27, R13, P1, !PT ;  /* 0x0000001b11ab7c10 */ /* 0x000fe20008ffe40d */
[----:B------:R-:W-:Y:S01]  /*3440*/  IMAD.U32 R17, RZ, RZ, UR20 ;  /* 0x00000014ff117e24 */ /* 0x000fe2000f8e00ff */
[----:B------:R-:W-:Y:S01]  /*3450*/  ISETP.GE.AND P1, PT, R244, UR14, PT ;  /* 0x0000000ef4007c0c */ /* 0x000fe2000bf26270 */
[----:B------:R-:W-:Y:S01]  /*3460*/  IMAD R233, R4, 0x200, R233 ;  /* 0x0000020004e97824 */ /* 0x000fe200078e02e9 */
[----:B------:R-:W-:Y:S01]  /*3470*/  LOP3.LUT R9, R9, 0x1c0, RZ, 0xc0, !PT ;  /* 0x000001c009097812 */ /* 0x000fe200078ec0ff */
[----:B------:R-:W-:-:S03]  /*3480*/  IMAD.WIDE.U32 R170, R169, UR22, R170 ;  /* 0x00000016a9aa7c25 */ /* 0x000fc6000f8e00aa */
[----:B------:R-:W-:Y:S01]  /*3490*/  LOP3.LUT R10, R9, 0x8, R10, 0xf8, !PT ;  /* 0x00000008090a7812 */ /* 0x000fe200078ef80a */
[----:B------:R-:W-:Y:S01]  /*34a0*/  VIADD R173, R171, UR37 ;  /* 0x00000025abad7c36 */ /* 0x000fe20008000000 */
[----:B------:R-:W-:Y:S01]  /*34b0*/  SHF.R.U32.HI R9, RZ, 0x3, R9 ;  /* 0x00000003ff097819 */ /* 0x000fe20000011609 */
[----:B------:R-:W-:-:S03]  /*34c0*/  IMAD.MOV.U32 R172, RZ, RZ, R170 ;  /* 0x000000ffffac7224 */ /* 0x000fc600078e00aa */
[----:B------:R-:W-:Y:S01]  /*34d0*/  LOP3.LUT R9, R10, R9, RZ, 0x3c, !PT ;  /* 0x000000090a097212 */ /* 0x000fe200078e3cff */
[----:B------:R1:W-:Y:S01]  /*34e0*/  @P1 STS.128 [R242+0x18000], RZ ;  /* 0x018000fff2001388 */ /* 0x0003e20000000c00 */
[----:B------:R-:W-:Y:S02]  /*34f0*/  IMAD.SHL.U32 R10, R11, 0x40, RZ ;  /* 0x000000400b0a7824 */ /* 0x000fe400078e00ff */
[----:B------:R-:W-:Y:S01]  /*3500*/  IMAD.WIDE.U32 R16, R17, UR9, R172 ;  /* 0x0000000911107c25 */ /* 0x000fe2000f8e00ac */
[----:B------:R1:W-:Y:S02]  /*3510*/  @P1 STS.128 [R242+0x1a000], RZ ;  /* 0x01a000fff2001388 */ /* 0x0003e40000000c00 */
[----:B------:R-:W-:Y:S01]  /*3520*/  LOP3.LUT R4, R9, 0xfffffe00, R10, 0xf8, !PT ;  /* 0xfffffe0009047812 */ /* 0x000fe200078ef80a */
[----:B------:R-:W-:Y:S01]  /*3530*/  VIADD R14, R17, UR43 ;  /* 0x0000002b110e7c36 */ /* 0x000fe20008000000 */
[----:B------:R1:W-:Y:S03]  /*3540*/  @P1 STS.128 [R242+0x1c000], RZ ;  /* 0x01c000fff2001388 */ /* 0x0003e60000000c00 */
[----:B------:R-:W-:Y:S01]  /*3550*/  IMAD R234, R81, 0x400, R4 ;  /* 0x0000040051ea7824 */ /* 0x000fe200078e0204 */
[----:B------:R1:W-:Y:S01]  /*3560*/  @P1 STS.128 [R242+0x1e000], RZ ;  /* 0x01e000fff2001388 */ /* 0x0003e20000000c00 */
        /* <DEDUP_REMOVED lines=42> */
.L_x_2096:
[----:B------:R-:W-:Y:S05]  /*3810*/  BSYNC B0 ;  /* 0x0000000000007941 */ /* 0x000fea0003800000 */
.L_x_2095:
        /* <DEDUP_REMOVED lines=52> */
.L_x_2098:
[----:B------:R-:W-:Y:S05]  /*3b60*/  BSYNC B0 ;  /* 0x0000000000007941 */ /* 0x000fea0003800000 */
.L_x_2097:
[----:B------:R-:W-:Y:S01]  /*3b70*/  LDSM.16.M88.4 R60, [R234] ;  /* 0x00000000ea3c783b */ /* 0x000fe20000000200 */
[----:B------:R-:W-:Y:S01]  /*3b80*/  R2P PR, R3, 0x6 ;  /* 0x0000000603007804 */ /* 0x000fe20000000000 */
[----:B------:R-:W-:Y:S01]  /*3b90*/  IMAD.MOV.U32 R5, RZ, RZ, 0x10 ;  /* 0x00000010ff057424 */ /* 0x000fe200078e00ff */
[C---:B------:R-:W-:Y:S01]  /*3ba0*/  LOP3.LUT P0, RZ, R0.reuse, 0x2, RZ, 0xc0, !PT ;  /* 0x0000000200ff7812 */ /* 0x040fe2000780c0ff */
[----:B------:R-:W5:Y:S01]  /*3bb0*/  LDSM.16.M88.4 R16, [R233+0x10000] ;  /* 0x01000000e910783b */ /* 0x000f620000000200 */
[----:B------:R-:W-:Y:S01]  /*3bc0*/  VIADD R3, R233, 0x10000 ;  /* 0x00010000e9037836 */ /* 0x000fe20000000000 */
[----:B------:R-:W-:Y:S01]  /*3bd0*/  UISETP.GT.AND UP0, UPT, UR20, UR16, UPT ;  /* 0x000000101400728c */ /* 0x000fe2000bf04270 */
[----:B------:R-:W-:Y:S01]  /*3be0*/  SEL R5, R5, 0xfffffff0, !P0 ;  /* 0xfffffff005057807 */ /* 0x000fe20004000000 */
[----:B------:R-:W3:Y:S01]  /*3bf0*/  LDSM.16.M88.4 R52, [R233+0x10800] ;  /* 0x01080000e934783b */ /* 0x000ee20000000200 */
[----:B------:R-:W-:Y:S01]  /*3c00*/  VIADD R231, R233, 0x10020 ;  /* 0x00010020e9e77836 */ /* 0x000fe20000000000 */
[----:B------:R-:W-:Y:S01]  /*3c10*/  LOP3.LUT P0, RZ, R0, 0x4, RZ, 0xc0, !PT ;  /* 0x0000000400ff7812 */ /* 0x000fe2000780c0ff */
[----:B------:R-:W-:Y:S01]  /*3c20*/  IMAD.MOV.U32 R0, RZ, RZ, 0x40 ;  /* 0x00000040ff007424 */ /* 0x000fe200078e00ff */
[----:B------:R-:W3:Y:S01]  /*3c30*/  LDSM.16.M88.4 R44, [R233+0x11000] ;  /* 0x01100000e92c783b */ /* 0x000ee20000000200 */
[-C--:B------:R-:W-:Y:S01]  /*3c40*/  LEA R232, R5, R234.reuse, 0x1 ;  /* 0x000000ea05e87211 */ /* 0x080fe200078e08ff */
[----:B------:R-:W-:Y:S01]  /*3c50*/  @P1 VIADD R231, R3, 0xffffffe0 ;  /* 0xffffffe003e71836 */ /* 0x000fe20000000000 */
[----:B------:R-:W-:Y:S01]  /*3c60*/  LEA R252, R81, UR31, 0x4 ;  /* 0x0000001f51fc7c11 */ /* 0x000fe2000f8e20ff */
[----:B------:R-:W3:Y:S01]  /*3c70*/  LDSM.16.M88.4 R64, [R233+0x11800] ;  /* 0x01180000e940783b */ /* 0x000ee20000000200 */
[----:B------:R-:W-:Y:S01]  /*3c80*/  IMAD.MOV.U32 R3, RZ, RZ, 0x20 ;  /* 0x00000020ff037424 */ /* 0x000fe200078e00ff */
[----:B------:R-:W-:Y:S01]  /*3c90*/  SEL R0, R0, 0xffffffc0, !P2 ;  /* 0xffffffc000007807 */ /* 0x000fe20005000000 */
[----:B------:R-:W-:Y:S01]  /*3ca0*/  IMAD.U32 R243, RZ, RZ, UR33 ;  /* 0x00000021fff37e24 */ /* 0x000fe2000f8e00ff */
[----:B------:R-:W-:Y:S01]  /*3cb0*/  LDSM.16.M88.4 R24, [R232] ;  /* 0x00000000e818783b */ /* 0x000fe20000000200 */
[----:B------:R-:W-:Y:S01]  /*3cc0*/  UIADD3 UR33, UR33, -UR19, URZ ;  /* 0x8000001321217290 */ /* 0x000fe2000fffe03f */
[----:B------:R-:W-:Y:S01]  /*3cd0*/  SEL R3, R3, 0xffffffe0, !P0 ;  /* 0xffffffe003037807 */ /* 0x000fe20004000000 */
[----:B------:R-:W-:Y:S01]  /*3ce0*/  IMAD.IADD R227, R233, 0x1, R0 ;  /* 0x00000001e9e37824 */ /* 0x000fe200078e0200 */
[----:B-12-4-:R-:W1:Y:S01]  /*3cf0*/  LDSM.16.M88.4 R8, [R231] ;  /* 0x00000000e708783b */ /* 0x016e620000000200 */
[----:B------:R-:W-:Y:S01]  /*3d00*/  IMAD.IADD R220, R0, 0x1, R231 ;  /* 0x0000000100dc7824 */ /* 0x000fe200078e02e7 */
[C---:B------:R-:W-:Y:S01]  /*3d10*/  LEA R230, R3.reuse, R234, 0x1 ;  /* 0x000000ea03e67211 */ /* 0x040fe200078e08ff */
[----:B------:R-:W-:Y:S01]  /*3d20*/  IMAD R229, R3, 0x2, R232 ;  /* 0x0000000203e57824 */ /* 0x000fe200078e02e8 */
[----:B------:R-:W2:Y:S01]  /*3d30*/  LDSM.16.M88.4 R28, [R231+0x800] ;  /* 0x00080000e71c783b */ /* 0x000ea20000000200 */
[----:B------:R-:W-:Y:S01]  /*3d40*/  PLOP3.LUT P0, PT, PT, PT, UP0, 0x80, 0x0 ;  /* 0x000000000000781c */ /* 0x000fe20003f0f008 */
[----:B------:R-:W-:Y:S01]  /*3d50*/  UIADD3 UR31, UR38, -0x4ab325aa, URZ ;  /* 0xb54cda56261f7890 */ /* 0x000fe2000fffe03f */
[----:B------:R-:W-:Y:S01]  /*3d60*/  MOV R164, UR18 ;  /* 0x0000001200a47c02 */ /* 0x000fe20008000f00 */
[----:B------:R-:W4:Y:S01]  /*3d70*/  LDSM.16.M88.4 R12, [R231+0x1000] ;  /* 0x00100000e70c783b */ /* 0x000f220000000200 */
[----:B------:R-:W-:Y:S01]  /*3d80*/  SHF.L.U32 R7, R7, 0x1, RZ ;  /* 0x0000000107077819 */ /* 0x000fe200000006ff */
[C---:B------:R-:W-:Y:S01]  /*3d90*/  VIADD R223, R231.reuse, 0x800 ;  /* 0x00000800e7df7836 */ /* 0x040fe20000000000 */
[----:B------:R-:W-:Y:S01]  /*3da0*/  IADD3 R222, R231, 0x1000, RZ ;  /* 0x00001000e7de7810 */ /* 0x000fe20007ffe0ff */
[----:B------:R-:W4:Y:S01]  /*3db0*/  LDSM.16.M88.4 R72, [R231+0x1800] ;  /* 0x00180000e748783b */ /* 0x000f220000000200 */
[----:B------:R-:W-:Y:S01]  /*3dc0*/  IMAD R164, R164, 0x8, R81 ;  /* 0x00000008a4a47824 */ /* 0x000fe200078e0251 */
[----:B------:R-:W-:Y:S01]  /*3dd0*/  LOP3.LUT R205, R7, 0x6, RZ, 0xc0, !PT ;  /* 0x0000000607cd7812 */ /* 0x000fe200078ec0ff */
[C---:B------:R-:W-:Y:S01]  /*3de0*/  VIADD R221, R231.reuse, 0x1800 ;  /* 0x00001800e7dd7836 */ /* 0x040fe20000000000 */
[----:B------:R-:W-:Y:S01]  /*3df0*/  LDSM.16.M88.4 R36, [R230] ;  /* 0x00000000e624783b */ /* 0x000fe20000000200 */
[C---:B------:R-:W-:Y:S01]  /*3e00*/  VIADD R219, R231.reuse, 0x2000 ;  /* 0x00002000e7db7836 */ /* 0x040fe20000000000 */
[C---:B------:R-:W-:Y:S01]  /*3e10*/  IADD3 R218, R231.reuse, 0x2800, RZ ;  /* 0x00002800e7da7810 */ /* 0x040fe20007ffe0ff */
[C---:B------:R-:W-:Y:S01]  /*3e20*/  VIADD R217, R231.reuse, 0x3000 ;  /* 0x00003000e7d97836 */ /* 0x040fe20000000000 */
[C---:B-----5:R-:W-:Y:S01]  /*3e30*/  HMMA.16816.F32.BF16 R20, R60.reuse, R16, RZ ;  /* 0x000000103c14723c */ /* 0x060fe200000418ff */
[----:B------:R-:W5:Y:S01]  /*3e40*/  LDSM.16.M88.4 R32, [R227+0x10000] ;  /* 0x01000000e320783b */ /* 0x000f620000000200 */
[C---:B------:R-:W-:Y:S01]  /*3e50*/  VIADD R216, R231.reuse, 0x3800 ;  /* 0x00003800e7d87836 */ /* 0x040fe20000000000 */
[C---:B------:R-:W-:Y:S01]  /*3e60*/  IADD3 R215, R231.reuse, 0x4000, RZ ;  /* 0x00004000e7d77810 */ /* 0x040fe20007ffe0ff */
[C---:B------:R-:W-:Y:S01]  /*3e70*/  VIADD R214, R231.reuse, 0x4800 ;  /* 0x00004800e7d67836 */ /* 0x040fe20000000000 */
[----:B------:R-:W-:Y:S01]  /*3e80*/  LDSM.16.M88.4 R68, [R227+0x11800] ;  /* 0x01180000e344783b */ /* 0x000fe20000000200 */
[C---:B------:R-:W-:Y:S01]  /*3e90*/  HMMA.16816.F32.BF16 R16, R60.reuse, R18, RZ ;  /* 0x000000123c10723c */ /* 0x040fe200000418ff */
[C---:B------:R-:W-:Y:S01]  /*3ea0*/  VIADD R213, R231.reuse, 0x5000 ;  /* 0x00005000e7d57836 */ /* 0x040fe20000000000 */
[C---:B------:R-:W-:Y:S01]  /*3eb0*/  IADD3 R212, R231.reuse, 0x5800, RZ ;  /* 0x00005800e7d47810 */ /* 0x040fe20007ffe0ff */
[----:B------:R-:W-:Y:S01]  /*3ec0*/  LDSM.16.M88.4 R76, [R220+0x1800] ;  /* 0x00180000dc4c783b */ /* 0x000fe20000000200 */
[C---:B------:R-:W-:Y:S01]  /*3ed0*/  VIADD R211, R231.reuse, 0x6000 ;  /* 0x00006000e7d37836 */ /* 0x040fe20000000000 */
[C---:B------:R-:W-:Y:S01]  /*3ee0*/  IADD3 R209, R231.reuse, 0x7000, RZ ;  /* 0x00007000e7d17810 */ /* 0x040fe20007ffe0ff */
[----:B---3--:R-:W-:Y:S01]  /*3ef0*/  HMMA.16816.F32.BF16 R56, R60, R52, RZ ;  /* 0x000000343c38723c */ /* 0x008fe200000418ff */
[----:B------:R-:W0:Y:S01]  /*3f00*/  LDGDEPBAR ;  /* 0x00000000000079af */ /* 0x000e220000000000 */
[----:B------:R-:W-:-:S02]  /*3f10*/  VIADD R210, R231, 0x6800 ;  /* 0x00006800e7d27836 */ /* 0x000fc40000000000 */
[----:B------:R-:W-:Y:S02]  /*3f20*/  VIADD R208, R231, 0x7800 ;  /* 0x00007800e7d07836 */ /* 0x000fe40000000000 */
[C---:B------:R-:W-:Y:S06]  /*3f30*/  HMMA.16816.F32.BF16 R52, R60.reuse, R54, RZ ;  /* 0x000000363c34723c */ /* 0x040fec00000418ff */
[C---:B------:R-:W-:Y:S06]  /*3f40*/  HMMA.16816.F32.BF16 R48, R60.reuse, R44, RZ ;  /* 0x0000002c3c30723c */ /* 0x040fec00000418ff */
[C---:B------:R-:W-:Y:S06]  /*3f50*/  HMMA.16816.F32.BF16 R44, R60.reuse, R46, RZ ;  /* 0x0000002e3c2c723c */ /* 0x040fec00000418ff */
[C---:B------:R-:W-:Y:S06]  /*3f60*/  HMMA.16816.F32.BF16 R40, R60.reuse, R64, RZ ;  /* 0x000000403c28723c */ /* 0x040fec00000418ff */
[----:B------:R-:W-:Y:S01]  /*3f70*/  HMMA.16816.F32.BF16 R60, R60, R66, RZ ;  /* 0x000000423c3c723c */ /* 0x000fe200000418ff */
[----:B------:R-:W3:Y:S05]  /*3f80*/  LDSM.16.M88.4 R64, [R227+0x10800] ;  /* 0x01080000e340783b */ /* 0x000eea0000000200 */
[C---:B-1----:R-:W-:Y:S06]  /*3f90*/  HMMA.16816.F32.BF16 R20, R24.reuse, R8, R20 ;  /* 0x000000081814723c */ /* 0x042fec0000041814 */
[C---:B------:R-:W-:Y:S01]  /*3fa0*/  HMMA.16816.F32.BF16 R16, R24.reuse, R10, R16 ;  /* 0x0000000a1810723c */ /* 0x040fe20000041810 */
[----:B------:R-:W1:Y:S05]  /*3fb0*/  LDSM.16.M88.4 R8, [R227+0x11000] ;  /* 0x01100000e308783b */ /* 0x000e6a0000000200 */
[C---:B--2---:R-:W-:Y:S06]  /*3fc0*/  HMMA.16816.F32.BF16 R56, R24.reuse, R28, R56 ;  /* 0x0000001c1838723c */ /* 0x044fec0000041838 */
[C---:B------:R-:W-:Y:S01]  /*3fd0*/  HMMA.16816.F32.BF16 R52, R24.reuse, R30, R52 ;  /* 0x0000001e1834723c */ /* 0x040fe20000041834 */
[----:B------:R-:W-:Y:S05]  /*3fe0*/  LDSM.16.M88.4 R28, [R220] ;  /* 0x00000000dc1c783b */ /* 0x000fea0000000200 */
[C---:B----4-:R-:W-:Y:S06]  /*3ff0*/  HMMA.16816.F32.BF16 R48, R24.reuse, R12, R48 ;  /* 0x0000000c1830723c */ /* 0x050fec0000041830 */
        /* <DEDUP_REMOVED lines=8> */
[----:B------:R-:W4:Y:S05]  /*4080*/  LDSM.16.M88.4 R32, [R220+0x1000] ;  /* 0x00100000dc20783b */ /* 0x000f2a0000000200 */
[C---:B---3--:R-:W-:Y:S06]  /*4090*/  HMMA.16816.F32.BF16 R56, R36.reuse, R64, R56 ;  /* 0x000000402438723c */ /* 0x048fec0000041838 */
        /* <DEDUP_REMOVED lines=8> */
[----:B------:R-:W-:Y:S01]  /*4120*/  LDSM.16.M88.4 R60, [R232+0x4000] ;  /* 0x00400000e83c783b */ /* 0x000fe20000000200 */
[C---:B--2---:R-:W-:Y:S06]  /*4130*/  HMMA.16816.F32.BF16 R56, R12.reuse, R24, R56 ;  /* 0x000000180c38723c */ /* 0x044fec0000041838 */
[C---:B------:R-:W-:Y:S01]  /*4140*/  HMMA.16816.F32.BF16 R52, R12.reuse, R26, R52 ;  /* 0x0000001a0c34723c */ /* 0x040fe20000041834 */
[----:B------:R-:W2:Y:S05]  /*4150*/  LDSM.16.M88.4 R24, [R233+0x13800] ;  /* 0x01380000e918783b */ /* 0x000eaa0000000200 */
[C---:B------:R-:W-:Y:S06]  /*4160*/  HMMA.16816.F32.BF16 R20, R12.reuse, R28, R20 ;  /* 0x0000001c0c14723c */ /* 0x040fec0000041814 */
[C---:B------:R-:W-:Y:S01]  /*4170*/  HMMA.16816.F32.BF16 R16, R12.reuse, R30, R16 ;  /* 0x0000001e0c10723c */ /* 0x040fe20000041810 */
[----:B------:R-:W5:Y:S05]  /*4180*/  LDSM.16.M88.4 R28, [R231+0x2000] ;  /* 0x00200000e71c783b */ /* 0x000f6a0000000200 */
        /* <DEDUP_REMOVED lines=62> */
[C---:B-----5:R-:W-:Y:S06]  /*4570*/  HMMA.16816.F32.BF16 R56, R72.reuse, R24, R56 ;  /* 0x000000184838723c */ /* 0x060fec0000041838 */
        /* <DEDUP_REMOVED lines=27> */
[----:B------:R-:W3:Y:S05]  /*4730*/  LDSM.16.M88.4 R24, [R220+0x5800] ;  /* 0x00580000dc18783b */ /* 0x000eea0000000200 */
[C---:B-----5:R-:W-:Y:S06]  /*4740*/  HMMA.16816.F32.BF16 R48, R64.reuse, R72, R48 ;  /* 0x000000484030723c */ /* 0x060fec0000041830 */
[C---:B------:R-:W-:Y:S01]  /*4750*/  HMMA.16816.F32.BF16 R44, R64.reuse, R74, R44 ;  /* 0x0000004a402c723c */ /* 0x040fe2000004182c */
[----:B------:R-:W-:Y:S05]  /*4760*/  LDSM.16.M88.4 R72, [R233+0x16800] ;  /* 0x01680000e948783b */ /* 0x000fea0000000200 */
[C---:B-1----:R-:W-:Y:S06]  /*4770*/  HMMA.16816.F32.BF16 R40, R64.reuse, R68, R40 ;  /* 0x000000444028723c */ /* 0x042fec0000041828 */
[----:B------:R-:W-:Y:S01]  /*4780*/  HMMA.16816.F32.BF16 R36, R64, R70, R36 ;  /* 0x000000464024723c */ /* 0x000fe20000041824 */
[----:B------:R-:W1:Y:S04]  /*4790*/  LDSM.16.M88.4 R68, [R233+0x17000] ;  /* 0x01700000e944783b */ /* 0x000e680000000200 */
[----:B------:R-:W4:Y:S01]  /*47a0*/  LDSM.16.M88.4 R64, [R233+0x17800] ;  /* 0x01780000e940783b */ /* 0x000f220000000200 */
[C---:B--2---:R-:W-:Y:S06]  /*47b0*/  HMMA.16816.F32.BF16 R48, R8.reuse, R12, R48 ;  /* 0x0000000c0830723c */ /* 0x044fec0000041830 */
[C---:B------:R-:W-:Y:S06]  /*47c0*/  HMMA.16816.F32.BF16 R20, R8.reuse, R32, R20 ;  /* 0x000000200814723c */ /* 0x040fec0000041814 */
[C---:B------:R-:W-:Y:S01]  /*47d0*/  HMMA.16816.F32.BF16 R16, R8.reuse, R34, R16 ;  /* 0x000000220810723c */ /* 0x040fe20000041810 */
[----:B------:R-:W-:Y:S05]  /*47e0*/  LDSM.16.M88.4 R32, [R231+0x6000] ;  /* 0x00600000e720783b */ /* 0x000fea0000000200 */
[C---:B------:R-:W-:Y:S06]  /*47f0*/  HMMA.16816.F32.BF16 R56, R8.reuse, R28, R56 ;  /* 0x0000001c0838723c */ /* 0x040fec0000041838 */
[C---:B------:R-:W-:Y:S01]  /*4800*/  HMMA.16816.F32.BF16 R52, R8.reuse, R30, R52 ;  /* 0x0000001e0834723c */ /* 0x040fe20000041834 */
[----:B------:R-:W-:Y:S05]  /*4810*/  LDSM.16.M88.4 R28, [R231+0x6800] ;  /* 0x00680000e71c783b */ /* 0x000fea0000000200 */
[C---:B------:R-:W-:Y:S01]  /*4820*/  HMMA.16816.F32.BF16 R44, R8.reuse, R14, R44 ;  /* 0x0000000e082c723c */ /* 0x040fe2000004182c */
[----:B------:R-:W-:Y:S05]  /*4830*/  LDSM.16.M88.4 R12, [R232+0xc000] ;  /* 0x00c00000e80c783b */ /* 0x000fea0000000200 */
[C---:B---3--:R-:W-:Y:S06]  /*4840*/  HMMA.16816.F32.BF16 R40, R8.reuse, R24, R40 ;  /* 0x000000180828723c */ /* 0x048fec0000041828 */
[----:B------:R-:W-:Y:S01]  /*4850*/  HMMA.16816.F32.BF16 R36, R8, R26, R36 ;  /* 0x0000001a0824723c */ /* 0x000fe20000041824 */
[----:B------:R-:W2:Y:S04]  /*4860*/  LDSM.16.M88.4 R8, [R231+0x7000] ;  /* 0x00700000e708783b */ /* 0x000ea80000000200 */
[----:B------:R-:W3:Y:S01]  /*4870*/  LDSM.16.M88.4 R24, [R231+0x7800] ;  /* 0x00780000e718783b */ /* 0x000ee20000000200 */
[C---:B-1----:R-:W-:Y:S06]  /*4880*/  HMMA.16816.F32.BF16 R48, R60.reuse, R68, R48 ;  /* 0x000000443c30723c */ /* 0x042fec0000041830 */
[C---:B------:R-:W-:Y:S06]  /*4890*/  HMMA.16816.F32.BF16 R56, R60.reuse, R72, R56 ;  /* 0x000000483c38723c */ /* 0x040fec0000041838 */
[C---:B------:R-:W-:Y:S01]  /*48a0*/  HMMA.16816.F32.BF16 R52, R60.reuse, R74, R52 ;  /* 0x0000004a3c34723c */ /* 0x040fe20000041834 */
[----:B------:R-:W-:Y:S05]  /*48b0*/  LDSM.16.M88.4 R72, [R230+0xc000] ;  /* 0x00c00000e648783b */ /* 0x000fea0000000200 */
[C---:B------:R-:W-:Y:S01]  /*48c0*/  HMMA.16816.F32.BF16 R44, R60.reuse, R70, R44 ;  /* 0x000000463c2c723c */ /* 0x040fe2000004182c */
[----:B------:R-:W-:Y:S05]  /*48d0*/  LDSM.16.M88.4 R68, [R227+0x16800] ;  /* 0x01680000e344783b */ /* 0x000fea0000000200 */
[C---:B----4-:R-:W-:Y:S06]  /*48e0*/  HMMA.16816.F32.BF16 R40, R60.reuse, R64, R40 ;  /* 0x000000403c28723c */ /* 0x050fec0000041828 */
[C---:B------:R-:W-:Y:S01]  /*48f0*/  HMMA.16816.F32.BF16 R36, R60.reuse, R66, R36 ;  /* 0x000000423c24723c */ /* 0x040fe20000041824 */
[----:B------:R-:W1:Y:S05]  /*4900*/  LDSM.16.M88.4 R64, [R227+0x17000] ;  /* 0x01700000e340783b */ /* 0x000e6a0000000200 */
[C---:B------:R-:W-:Y:S06]  /*4910*/  HMMA.16816.F32.BF16 R20, R60.reuse, R76, R20 ;  /* 0x0000004c3c14723c */ /* 0x040fec0000041814 */
[----:B------:R-:W-:Y:S01]  /*4920*/  HMMA.16816.F32.BF16 R16, R60, R78, R16 ;  /* 0x0000004e3c10723c */ /* 0x000fe20000041810 */
[----:B------:R-:W4:Y:S04]  /*4930*/  LDSM.16.M88.4 R60, [R227+0x17800] ;  /* 0x01780000e33c783b */ /* 0x000f280000000200 */
[----:B------:R-:W5:Y:S01]  /*4940*/  LDSM.16.M88.4 R76, [R227+0x16000] ;  /* 0x01600000e34c783b */ /* 0x000f620000000200 */
[C---:B--2---:R-:W-:Y:S06]  /*4950*/  HMMA.16816.F32.BF16 R48, R12.reuse, R8, R48 ;  /* 0x000000080c30723c */ /* 0x044fec0000041830 */
[C---:B------:R-:W-:Y:S01]  /*4960*/  HMMA.16816.F32.BF16 R44, R12.reuse, R10, R44 ;  /* 0x0000000a0c2c723c */ /* 0x040fe2000004182c */
[----:B------:R-:W-:Y:S05]  /*4970*/  LDSM.16.M88.4 R8, [R229+0xc000] ;  /* 0x00c00000e508783b */ /* 0x000fea0000000200 */
[C---:B---3--:R-:W-:Y:S06]  /*4980*/  HMMA.16816.F32.BF16 R40, R12.reuse, R24, R40 ;  /* 0x000000180c28723c */ /* 0x048fec0000041828 */
[C---:B------:R-:W-:Y:S01]  /*4990*/  HMMA.16816.F32.BF16 R36, R12.reuse, R26, R36 ;  /* 0x0000001a0c24723c */ /* 0x040fe20000041824 */
[----:B------:R-:W2:Y:S05]  /*49a0*/  LDSM.16.M88.4 R24, [R220+0x7000] ;  /* 0x00700000dc18783b */ /* 0x000eaa0000000200 */
[C---:B------:R-:W-:Y:S06]  /*49b0*/  HMMA.16816.F32.BF16 R56, R12.reuse, R28, R56 ;  /* 0x0000001c0c38723c */ /* 0x040fec0000041838 */
[C---:B------:R-:W-:Y:S06]  /*49c0*/  HMMA.16816.F32.BF16 R20, R12.reuse, R32, R20 ;  /* 0x000000200c14723c */ /* 0x040fec0000041814 */
[C---:B------:R-:W-:Y:S01]  /*49d0*/  HMMA.16816.F32.BF16 R16, R12.reuse, R34, R16 ;  /* 0x000000220c10723c */ /* 0x040fe20000041810 */
[----:B------:R-:W-:Y:S05]  /*49e0*/  LDSM.16.M88.4 R32, [R220+0x6000] ;  /* 0x00600000dc20783b */ /* 0x000fea0000000200 */
[----:B------:R-:W-:Y:S01]  /*49f0*/  HMMA.16816.F32.BF16 R52, R12, R30, R52 ;  /* 0x0000001e0c34723c */ /* 0x000fe20000041834 */
[----:B------:R-:W3:Y:S04]  /*4a00*/  LDSM.16.M88.4 R28, [R220+0x6800] ;  /* 0x00680000dc1c783b */ /* 0x000ee80000000200 */
[----:B------:R-:W3:Y:S01]  /*4a10*/  LDSM.16.M88.4 R12, [R220+0x7800] ;  /* 0x00780000dc0c783b */ /* 0x000ee20000000200 */
[----:B-1----:R-:W-:Y:S01]  /*4a20*/  HMMA.16816.F32.BF16 R48, R72, R64, R48 ;  /* 0x000000404830723c */ /* 0x002fe20000041830 */
[----:B------:R-:W-:-:S05]  /*4a30*/  DEPBAR.LE SB0, 0x0 ;  /* 0x000080000000791a */ /* 0x000fca0000000000 */
[C---:B------:R-:W-:Y:S06]  /*4a40*/  HMMA.16816.F32.BF16 R56, R72.reuse, R68, R56 ;  /* 0x000000444838723c */ /* 0x040fec0000041838 */
[C---:B----4-:R-:W-:Y:S06]  /*4a50*/  HMMA.16816.F32.BF16 R40, R72.reuse, R60, R40 ;  /* 0x0000003c4828723c */ /* 0x050fec0000041828 */
[----:B-----5:R-:W-:Y:S06]  /*4a60*/  HMMA.16816.F32.BF16 R20, R72, R76, R20 ;  /* 0x0000004c4814723c */ /* 0x020fec0000041814 */
[----:B--2---:R-:W-:Y:S06]  /*4a70*/  HMMA.16816.F32.BF16 R48, R8, R24, R48 ;  /* 0x000000180830723c */ /* 0x004fec0000041830 */
[----:B------:R-:W-:Y:S01]  /*4a80*/  HMMA.16816.F32.BF16 R16, R72, R78, R16 ;  /* 0x0000004e4810723c */ /* 0x000fe20000041810 */
[----:B------:R-:W-:-:S04]  /*4a90*/  SHF.R.S32.HI R25, RZ, 0x1f, R80 ;  /* 0x0000001fff197819 */ /* 0x000fc80000011450 */
[----:B------:R-:W-:Y:S01]  /*4aa0*/  LEA.HI R80, R25, R80, RZ, 0x2 ;  /* 0x0000005019507211 */ /* 0x000fe200078f10ff */
[C---:B------:R-:W-:Y:S06]  /*4ab0*/  HMMA.16816.F32.BF16 R52, R72.reuse, R70, R52 ;  /* 0x000000464834723c */ /* 0x040fec0000041834 */
[C---:B------:R-:W-:Y:S06]  /*4ac0*/  HMMA.16816.F32.BF16 R44, R72.reuse, R66, R44 ;  /* 0x00000042482c723c */ /* 0x040fec000004182c */
[----:B------:R-:W-:Y:S06]  /*4ad0*/  HMMA.16816.F32.BF16 R36, R72, R62, R36 ;  /* 0x0000003e4824723c */ /* 0x000fec0000041824 */
[C---:B---3--:R-:W-:Y:S01]  /*4ae0*/  HMMA.16816.F32.BF16 R56, R8.reuse, R28, R56 ;  /* 0x0000001c0838723c */ /* 0x048fe20000041838 */
[----:B------:R-:W1:Y:S05]  /*4af0*/  LDC.U8 R28, c[0x0][0x388] ;  /* 0x0000e200ff1c7b82 */ /* 0x000e6a0000000000 */
[C---:B------:R-:W-:Y:S06]  /*4b00*/  HMMA.16816.F32.BF16 R40, R8.reuse, R12, R40 ;  /* 0x0000000c0828723c */ /* 0x040fec0000041828 */
[----:B------:R-:W-:Y:S01]  /*4b10*/  HMMA.16816.F32.BF16 R20, R8, R32, R20 ;  /* 0x000000200814723c */ /* 0x000fe20000041814 */
[----:B------:R-:W-:-:S05]  /*4b20*/  SHF.R.S32.HI R13, RZ, 0x2, R80 ;  /* 0x00000002ff0d7819 */ /* 0x000fca0000011450 */
[----:B------:R-:W-:Y:S01]  /*4b30*/  IMAD.IADD R252, R13, 0x1, R252 ;  /* 0x000000010dfc7824 */ /* 0x000fe200078e02fc */
[C---:B------:R-:W-:Y:S03]  /*4b40*/  HMMA.16816.F32.BF16 R16, R8.reuse, R34, R16 ;  /* 0x000000220810723c */ /* 0x040fe60000041810 */
[C---:B------:R-:W-:Y:S01]  /*4b50*/  VIADD R249, R252.reuse, 0x8 ;  /* 0x00000008fcf97836 */ /* 0x040fe20000000000 */
[C-C-:B------:R-:W-:Y:S02]  /*4b60*/  VIADDMNMX R250, R252.reuse, UR24, R243.reuse, PT ;  /* 0x00000018fcfa7c46 */ /* 0x140fe4000b8001f3 */
[----:B------:R-:W-:Y:S01]  /*4b70*/  IADD3 R252, R252, UR33, RZ ;  /* 0x00000021fcfc7c10 */ /* 0x000fe2000fffe0ff */
[----:B------:R-:W-:Y:S01]  /*4b80*/  HMMA.16816.F32.BF16 R52, R8, R30, R52 ;  /* 0x0000001e0834723c */ /* 0x000fe20000041834 */
[C---:B------:R-:W-:Y:S01]  /*4b90*/  VIADDMNMX R243, R249.reuse, UR24, R243, PT ;  /* 0x00000018f9f37c46 */ /* 0x040fe2000b8001f3 */
[----:B------:R-:W-:Y:S01]  /*4ba0*/  VIADD R249, R249, UR33 ;  /* 0x00000021f9f97c36 */ /* 0x000fe20008000000 */
[----:B------:R-:W-:-:S03]  /*4bb0*/  VIADDMNMX R251, R252, -UR25, RZ, !PT ;  /* 0x80000019fcfb7c46 */ /* 0x000fc6000f8001ff */
[----:B------:R-:W-:Y:S01]  /*4bc0*/  HMMA.16816.F32.BF16 R44, R8, R26, R44 ;  /* 0x0000001a082c723c */ /* 0x000fe2000004182c */
[----:B------:R-:W-:-:S05]  /*4bd0*/  VIADDMNMX R248, R249, -UR25, RZ, !PT ;  /* 0x80000019f9f87c46 */ /* 0x000fca000f8001ff */
        /* <DEDUP_REMOVED lines=15> */
[----:B------:R-:W2:Y:S01]  /*4cd0*/  @!P6 LDC.64 R24, c[0x0][0x218] ;  /* 0x00008600ff18eb82 */ /* 0x000ea20000000a00 */
[----:B------:R3:W-:Y:S03]  /*4ce0*/  @P6 STS.128 [R242+0x10000], RZ ;  /* 0x010000fff2006388 */ /* 0x0007e60000000c00 */
[----:B------:R-:W-:-:S04]  /*4cf0*/  VIADD R0, R31, UR6 ;  /* 0x000000061f007c36 */ /* 0x000fc80008000000 */
[----:B------:R-:W4:Y:S08]  /*4d00*/  @!P4 LDC.64 R12, c[0x0][0x218] ;  /* 0x00008600ff0ccb82 */ /* 0x000f300000000a00 */
[----:B------:R-:W5:Y:S08]  /*4d10*/  @!P5 LDC.64 R14, c[0x0][0x218] ;  /* 0x00008600ff0edb82 */ /* 0x000f700000000a00 */
[----:B------:R-:W1:Y:S01]  /*4d20*/  @!P3 LDC.64 R10, c[0x0][0x218] ;  /* 0x00008600ff0abb82 */ /* 0x000e620000000a00 */
[----:B--2---:R-:W-:-:S04]  /*4d30*/  @!P6 LEA R24, P1, R30, R24, 0x1 ;  /* 0x000000181e18e211 */ /* 0x004fc800078208ff */
[----:B------:R-:W-:-:S03]  /*4d40*/  @!P6 LEA.HI.X R25, R30, R25, R0, 0x1, P1 ;  /* 0x000000191e19e211 */ /* 0x000fc600008f0c00 */
[----:B------:R-:W2:Y:S01]  /*4d50*/  @!P6 LDC.64 R8, c[0x0][0x218] ;  /* 0x00008600ff08eb82 */ /* 0x000ea20000000a00 */
[C---:B----4-:R-:W-:Y:S01]  /*4d60*/  @!P4 LEA R12, P1, R30.reuse, R12, 0x1 ;  /* 0x0000000c1e0cc211 */ /* 0x050fe200078208ff */
[----:B------:R-:W-:Y:S01]  /*4d70*/  @!PT LDS RZ, [RZ] ;  /* 0x00000000fffff984 */ /* 0x000fe20000000800 */
[----:B------:R-:W-:Y:S01]  /*4d80*/  @!PT LDS RZ, [RZ] ;  /* 0x00000000fffff984 */ /* 0x000fe20000000800 */
[----:B------:R-:W-:Y:S01]  /*4d90*/  @!PT LDS RZ, [RZ] ;  /* 0x00000000fffff984 */ /* 0x000fe20000000800 */
[----:B------:R3:W-:Y:S03]  /*4da0*/  @!P6 LDGSTS.E.BYPASS.LTC128B.128 [R242+0x10000], desc[UR34][R24.64] ;  /* 0x1000000018f2efae */ /* 0x0007e6000b901d62 */
[C---:B------:R-:W-:Y:S01]  /*4db0*/  @!P4 LEA.HI.X R13, R30.reuse, R13, R0, 0x1, P1 ;  /* 0x0000000d1e0dc211 */ /* 0x040fe200008f0c00 */
[----:B------:R3:W-:Y:S02]  /*4dc0*/  @P5 STS.128 [R242+0x12000], RZ ;  /* 0x012000fff2005388 */ /* 0x0007e40000000c00 */
[----:B------:R-:W4:Y:S01]  /*4dd0*/  @!P5 LDC.64 R26, c[0x0][0x218] ;  /* 0x00008600ff1adb82 */ /* 0x000f220000000a00 */
[----:B-----5:R-:W-:-:S04]  /*4de0*/  @!P5 LEA R14, P2, R30, R14, 0x1 ;  /* 0x0000000e1e0ed211 */ /* 0x020fc800078408ff */
[----:B------:R-:W-:-:S03]  /*4df0*/  @!P5 LEA.HI.X R15, R30, R15, R0, 0x1, P2 ;  /* 0x0000000f1e0fd211 */ /* 0x000fc600010f0c00 */
[----:B------:R-:W5:Y:S01]  /*4e00*/  @!P4 LDC.64 R6, c[0x0][0x218] ;  /* 0x00008600ff06cb82 */ /* 0x000f620000000a00 */
[C---:B-1----:R-:W-:Y:S01]  /*4e10*/  @!P3 LEA R32, P1, R30.reuse, R10, 0x1 ;  /* 0x0000000a1e20b211 */ /* 0x042fe200078208ff */
        /* <DEDUP_REMOVED lines=8> */
[C---:B--2---:R-:W-:Y:S01]  /*4ea0*/  @!P6 LEA R8, P1, R10.reuse, R8, 0x1 ;  /* 0x000000080a08e211 */ /* 0x044fe200078208ff */
        /* <DEDUP_REMOVED lines=38> */
.L_x_2101:
[----:B------:R-:W-:Y:S05]  /*5110*/  BSYNC B0 ;  /* 0x0000000000007941 */ /* 0x000fea0003800000 */
.L_x_2100:
[----:B------:R-:W0:Y:S02]  /*5120*/  LDGDEPBAR ;  /* 0x00000000000079af */ /* 0x000e240000000000 */
.L_x_2099:
[----:B-1-3--:R-:W-:Y:S01]  /*5130*/  IMAD.U32 R7, RZ, RZ, UR20 ;  /* 0x00000014ff077e24 */ /* 0x00afe2000f8e00ff */
[----:B------:R-:W-:Y:S01]  /*5140*/  LOP3.LUT R168, R2, UR38, RZ, 0x3c, !PT ;  /* 0x0000002602a87c12 */ /* 0x000fe2000f8e3cff */
[----:B------:R-:W-:Y:S01]  /*5150*/  IMAD.WIDE.U32 R62, R164, -0x326172a9, RZ ;  /* 0xcd9e8d57a43e7825 */ /* 0x000fe200078e00ff */
[----:B------:R-:W-:Y:S01]  /*5160*/  USHF.L.U32 UR46, UR20, 0x1, URZ ;  /* 0x00000001142e7899 */ /* 0x000fe2000800063f */
[----:B------:R-:W-:Y:S01]  /*5170*/  STL.64 [R1+0x60], R170 ;  /* 0x000060aa01007387 */ /* 0x000fe20000100a00 */
[----:B------:R-:W-:Y:S01]  /*5180*/  UIADD3 UR6, UR39, -0x4498517b, URZ ;  /* 0xbb67ae8527067890 */ /* 0x000fe2000fffe03f */
[----:B------:R-:W-:Y:S01]  /*5190*/  IMAD R7, R7, 0x40, R205 ;  /* 0x0000004007077824 */ /* 0x000fe200078e02cd */
[----:B------:R-:W-:Y:S01]  /*51a0*/  LOP3.LUT R2, R63, R168, RZ, 0x3c, !PT ;  /* 0x000000a83f027212 */ /* 0x000fe200078e3cff */
[----:B------:R-:W-:Y:S01]  /*51b0*/  IMAD.WIDE.U32 R64, R165, -0x2daee0ad, RZ ;  /* 0xd2511f53a5407825 */ /* 0x000fe200078e00ff */
[----:B------:R-:W-:Y:S01]  /*51c0*/  ULDC UR32, c[0x0][0x2ec] ;  /* 0x0000bb0000207ab9 */ /* 0x000fe20000000800 */
[----:B------:R-:W-:Y:S01]  /*51d0*/  UIADD3 UR7, UR38, -0x61c88647, URZ ;  /* 0x9e3779b926077890 */ /* 0x000fe2000fffe03f */
[CC--:B------:R-:W-:Y:S01]  /*51e0*/  ISETP.GE.AND P1, PT, R7.reuse, R243.reuse, PT ;  /* 0x000000f30700720c */ /* 0x0c0fe20003f26270 */
[C---:B------:R-:W-:Y:S01]  /*51f0*/  VIADD R12, R7.reuse, 0x1 ;  /* 0x00000001070c7836 */ /* 0x040fe20000000000 */
[C---:B------:R-:W-:Y:S01]  /*5200*/  ISETP.GE.AND P6, PT, R7.reuse, R250, PT ;  /* 0x000000fa0700720c */ /* 0x040fe20003fc6270 */
[C---:B------:R-:W-:Y:S01]  /*5210*/  VIADD R13, R7.reuse, 0x8 ;  /* 0x00000008070d7836 */ /* 0x040fe20000000000 */
[----:B------:R-:W-:Y:S01]  /*5220*/  ISETP.LT.OR P1, PT, R7, R248, P1 ;  /* 0x000000f80700720c */ /* 0x000fe20000f21670 */
[C---:B------:R-:W-:Y:S01]  /*5230*/  IMAD.IADD R11, R249.reuse, 0x1, -R7 ;  /* 0x00000001f90b7824 */ /* 0x040fe200078e0a07 */
[----:B------:R-:W-:Y:S01]  /*5240*/  ISETP.GE.AND P5, PT, R12, R250, PT ;  /* 0x000000fa0c00720c */ /* 0x000fe20003fa6270 */
[--C-:B------:R-:W-:Y:S01]  /*5250*/  IMAD.IADD R6, R252, 0x1, -R12.reuse ;  /* 0x00000001fc067824 */ /* 0x100fe200078e0a0c */
[----:B------:R-:W-:Y:S01]  /*5260*/  ISETP.GE.AND P3, PT, R12, R243, PT ;  /* 0x000000f30c00720c */ /* 0x000fe20003f66270 */
[----:B------:R-:W-:Y:S01]  /*5270*/  IMAD.IADD R9, R252, 0x1, -R13 ;  /* 0x00000001fc097824 */ /* 0x000fe200078e0a0d */
[----:B------:R-:W-:Y:S01]  /*5280*/  ISETP.LT.OR P5, PT, R12, R251, P5 ;  /* 0x000000fb0c00720c */ /* 0x000fe20002fa1670 */
[----:B------:R-:W-:Y:S01]  /*5290*/  IMAD.IADD R15, R252, 0x1, -R7 ;  /* 0x00000001fc0f7824 */ /* 0x000fe200078e0a07 */
[----:B------:R-:W-:Y:S01]  /*52a0*/  ISETP.LT.OR P3, PT, R12, R248, P3 ;  /* 0x000000f80c00720c */ /* 0x000fe20001f61670 */
[----:B------:R-:W-:Y:S01]  /*52b0*/  IMAD.IADD R12, R249, 0x1, -R12 ;  /* 0x00000001f90c7824 */ /* 0x000fe200078e0a0c */
[----:B------:R-:W-:Y:S01]  /*52c0*/  IABS R11, R11 ;  /* 0x0000000b000b7213 */ /* 0x000fe20000000000 */
[----:B------:R-:W-:Y:S01]  /*52d0*/  VIADD R10, R7, 0x9 ;  /* 0x00000009070a7836 */ /* 0x000fe20000000000 */
[----:B------:R-:W-:Y:S01]  /*52e0*/  IABS R6, R6 ;  /* 0x0000000600067213 */ /* 0x000fe20000000000 */
[----:B------:R-:W-:Y:S01]  /*52f0*/  IMAD.WIDE.U32 R60, R2, -0x2daee0ad, RZ ;  /* 0xd2511f53023c7825 */ /* 0x000fe200078e00ff */
[----:B------:R-:W-:Y:S01]  /*5300*/  IABS R12, R12 ;  /* 0x0000000c000c7213 */ /* 0x000fe20000000000 */
[----:B------:R-:W-:Y:S01]  /*5310*/  UIADD3 UR44, UR39, 0x76cf5d0a, URZ ;  /* 0x76cf5d0a272c7890 */ /* 0x000fe2000fffe03f */
[----:B------:R-:W-:Y:S01]  /*5320*/  IABS R9, R9 ;  /* 0x0000000900097213 */ /* 0x000fe20000000000 */
[----:B------:R-:W-:Y:S01]  /*5330*/  UIADD3 UR40, UR39, 0x32370b8f, URZ ;  /* 0x32370b8f27287890 */ /* 0x000fe2000fffe03f */
[----:B------:R-:W-:Y:S01]  /*5340*/  I2FP.F32.S32 R11, R11 ;  /* 0x0000000b000b7245 */ /* 0x000fe20000201400 */
[----:B------:R-:W-:Y:S01]  /*5350*/  UIADD3 UR43, UR38, -0x255992d5, URZ ;  /* 0xdaa66d2b262b7890 */ /* 0x000fe2000fffe03f */
[----:B------:R-:W-:Y:S01]  /*5360*/  I2FP.F32.S32 R6, R6 ;  /* 0x0000000600067245 */ /* 0x000fe20000201400 */
[----:B------:R-:W-:Y:S01]  /*5370*/  UIADD3 UR33, UR38, 0x78dde6e4, URZ ;  /* 0x78dde6e426217890 */ /* 0x000fe2000fffe03f */
[----:B------:R-:W-:Y:S01]  /*5380*/  I2FP.F32.S32 R12, R12 ;  /* 0x0000000c000c7245 */ /* 0x000fe20000201400 */
[----:B------:R-:W-:Y:S01]  /*5390*/  FFMA.FTZ R0, R11, -UR21, R22 ;  /* 0x800000150b007c23 */ /* 0x000fe20008010016 */
[----:B------:R-:W-:Y:S01]  /*53a0*/  I2FP.F32.S32 R9, R9 ;  /* 0x0000000900097245 */ /* 0x000fe20000201400 */
[----:B------:R-:W-:Y:S01]  /*53b0*/  FFMA.FTZ R21, R6, -UR21, R21 ;  /* 0x8000001506157c23 */ /* 0x000fe20008010015 */
[----:B------:R-:W-:Y:S01]  /*53c0*/  IABS R15, R15 ;  /* 0x0000000f000f7213 */ /* 0x000fe20000000000 */
[----:B------:R-:W-:Y:S01]  /*53d0*/  FFMA.FTZ R12, R12, -UR21, R23 ;  /* 0x800000150c0c7c23 */ /* 0x000fe20008010017 */
[----:B------:R-:W-:Y:S01]  /*53e0*/  ISETP.GE.AND P4, PT, R13, R250, PT ;  /* 0x000000fa0d00720c */ /* 0x000fe20003f86270 */
[----:B------:R-:W-:Y:S01]  /*53f0*/  FFMA.FTZ R26, R9, -UR21, R16 ;  /* 0x80000015091a7c23 */ /* 0x000fe20008010010 */
[----:B------:R-:W-:Y:S01]  /*5400*/  I2FP.F32.S32 R15, R15 ;  /* 0x0000000f000f7245 */ /* 0x000fe20000201400 */
[----:B------:R-:W-:Y:S01]  /*5410*/  VIADD R9, R7, 0x10 ;  /* 0x0000001007097836 */ /* 0x000fe20000000000 */
[C---:B------:R-:W-:Y:S01]  /*5420*/  ISETP.GE.AND P2, PT, R13.reuse, R243, PT ;  /* 0x000000f30d00720c */ /* 0x040fe20003f46270 */
[----:B------:R-:W-:Y:S01]  /*5430*/  IMAD.IADD R6, R252, 0x1, -R10 ;  /* 0x00000001fc067824 */ /* 0x000fe200078e0a0a */
[-C--:B------:R-:W-:Y:S01]  /*5440*/  ISETP.LT.OR P4, PT, R13, R251.reuse, P4 ;  /* 0x000000fb0d00720c */ /* 0x080fe20002781670 */
[----:B------:R-:W-:Y:S01]  /*5450*/  FFMA.FTZ R20, R15, -UR21, R20 ;  /* 0x800000150f147c23 */ /* 0x000fe20008010014 */
[----:B------:R-:W-:Y:S01]  /*5460*/  ISETP.LT.OR P2, PT, R13, R248, P2 ;  /* 0x000000f80d00720c */ /* 0x000fe20001741670 */
[----:B------:R-:W-:Y:S01]  /*5470*/  IMAD.IADD R13, R249, 0x1, -R13 ;  /* 0x00000001f90d7824 */ /* 0x000fe200078e0a0d */
[----:B------:R-:W-:Y:S01]  /*5480*/  FSEL R16, R0, -INF , !P1 ;  /* 0xff80000000107808 */ /* 0x000fe20004800000 */
[----:B------:R-:W-:Y:S01]  /*5490*/  IMAD.IADD R11, R252, 0x1, -R9 ;  /* 0x00000001fc0b7824 */ /* 0x000fe200078e0a09 */
[----:B------:R-:W-:Y:S01]  /*54a0*/  FSEL R0, R21, -INF , !P5 ;  /* 0xff80000015007808 */ /* 0x000fe20006800000 */
[----:B------:R-:W-:Y:S01]  /*54b0*/  UIADD3 UR25, UR39, -0x126145ec, URZ ;  /* 0xed9eba1427197890 */ /* 0x000fe2000fffe03f */
[----:B------:R-:W-:Y:S01]  /*54c0*/  FSEL R12, R12, -INF , !P3 ;  /* 0xff8000000c0c7808 */ /* 0x000fe20005800000 */
[----:B------:R-:W-:Y:S01]  /*54d0*/  UIADD3 UR15, UR39, -0x56f99767, URZ ;  /* 0xa9066899270f7890 */ /* 0x000fe2000fffe03f */
[----:B------:R-:W-:Y:S01]  /*54e0*/  ISETP.LT.OR P6, PT, R7, R251, P6 ;  /* 0x000000fb0700720c */ /* 0x000fe200037c1670 */
[----:B------:R-:W-:Y:S01]  /*54f0*/  UIADD3 UR24, UR38, 0x1715609d, URZ ;  /* 0x1715609d26187890 */ /* 0x000fe2000fffe03f */
[C---:B------:R-:W-:Y:S01]  /*5500*/  ISETP.GE.AND P5, PT, R9.reuse, R250, PT ;  /* 0x000000fa0900720c */ /* 0x040fe20003fa6270 */
[----:B------:R-:W-:Y:S01]  /*5510*/  UIADD3 UR45, UR39, 0x646e171e, URZ ;  /* 0x646e171e272d7890 */ /* 0x000fe2000fffe03f */
[----:B------:R-:W-:-:S02]  /*5520*/  ISETP.GE.AND P3, PT, R9, R243, PT ;  /* 0x000000f30900720c */ /* 0x000fc40003f66270 */
[----:B------:R-:W-:Y:S02]  /*5530*/  FSEL R22, R20, -INF , !P6 ;  /* 0xff80000014167808 */ /* 0x000fe40007000000 */
[C---:B------:R-:W-:Y:S02]  /*5540*/  ISETP.LT.OR P5, PT, R9.reuse, R251, P5 ;  /* 0x000000fb0900720c */ /* 0x040fe40002fa1670 */
[----:B------:R-:W-:Y:S01]  /*5550*/  ISETP.LT.OR P3, PT, R9, R248, P3 ;  /* 0x000000f80900720c */ /* 0x000fe20001f61670 */
[----:B------:R-:W-:Y:S01]  /*5560*/  IMAD.IADD R9, R249, 0x1, -R9 ;  /* 0x00000001f9097824 */ /* 0x000fe200078e0a09 */
[----:B------:R-:W-:Y:S02]  /*5570*/  IABS R13, R13 ;  /* 0x0000000d000d7213 */ /* 0x000fe40000000000 */
[----:B------:R-:W-:Y:S02]  /*5580*/  IABS R6, R6 ;  /* 0x0000000600067213 */ /* 0x000fe40000000000 */
[----:B------:R-:W-:-:S02]  /*5590*/  ISETP.GE.AND P6, PT, R10, R250, PT ;  /* 0x000000fa0a00720c */ /* 0x000fc40003fc6270 */
[C---:B------:R-:W-:Y:S02]  /*55a0*/  ISETP.GE.AND P1, PT, R10.reuse, R243, PT ;  /* 0x000000f30a00720c */ /* 0x040fe40003f26270 */
[----:B------:R-:W-:Y:S02]  /*55b0*/  I2FP.F32.S32 R13, R13 ;  /* 0x0000000d000d7245 */ /* 0x000fe40000201400 */
[----:B------:R-:W-:Y:S02]  /*55c0*/  I2FP.F32.S32 R6, R6 ;  /* 0x0000000600067245 */ /* 0x000fe40000201400 */
[C---:B------:R-:W-:Y:S01]  /*55d0*/  ISETP.LT.OR P6, PT, R10.reuse, R251, P6 ;  /* 0x000000fb0a00720c */ /* 0x040fe200037c1670 */
[----:B------:R-:W-:Y:S01]  /*55e0*/  FFMA.FTZ R18, R13, -UR21, R18 ;  /* 0x800000150d127c23 */ /* 0x000fe20008010012 */
[----:B------:R-:W-:Y:S01]  /*55f0*/  ISETP.LT.OR P1, PT, R10, R248, P1 ;  /* 0x000000f80a00720c */ /* 0x000fe20000f21670 */
[----:B------:R-:W-:Y:S01]  /*5600*/  IMAD.IADD R10, R249, 0x1, -R10 ;  /* 0x00000001f90a7824 */ /* 0x000fe200078e0a0a */
[----:B------:R-:W-:Y:S01]  /*5610*/  IABS R9, R9 ;  /* 0x0000000900097213 */ /* 0x000fe20000000000 */
[----:B------:R-:W-:Y:S01]  /*5620*/  FFMA.FTZ R17, R6, -UR21, R17 ;  /* 0x8000001506117c23 */ /* 0x000fe20008010011 */
[----:B------:R-:W-:Y:S01]  /*5630*/  VIADD R6, R7, 0x11 ;  /* 0x0000001107067836 */ /* 0x000fe20000000000 */
[----:B------:R-:W-:-:S02]  /*5640*/  FSEL R26, R26, -INF , !P4 ;  /* 0xff8000001a1a7808 */ /* 0x000fc40006000000 */
[----:B------:R-:W-:Y:S01]  /*5650*/  I2FP.F32.S32 R9, R9 ;  /* 0x0000000900097245 */ /* 0x000fe20000201400 */
[----:B------:R-:W-:Y:S01]  /*5660*/  IMAD.IADD R30, R252, 0x1, -R6 ;  /* 0x00000001fc1e7824 */ /* 0x000fe200078e0a06 */
[----:B------:R-:W-:Y:S02]  /*5670*/  IABS R10, R10 ;  /* 0x0000000a000a7213 */ /* 0x000fe40000000000 */
[----:B------:R-:W-:Y:S01]  /*5680*/  FSEL R20, R18, -INF , !P2 ;  /* 0xff80000012147808 */ /* 0x000fe20005000000 */
[----:B------:R-:W-:Y:S01]  /*5690*/  FFMA.FTZ R8, R9, -UR21, R58 ;  /* 0x8000001509087c23 */ /* 0x000fe2000801003a */
[----:B------:R-:W-:Y:S01]  /*56a0*/  I2FP.F32.S32 R10, R10 ;  /* 0x0000000a000a7245 */ /* 0x000fe20000201400 */
[----:B------:R-:W-:Y:S01]  /*56b0*/  VIADD R9, R7, 0x18 ;  /* 0x0000001807097836 */ /* 0x000fe20000000000 */
[C---:B------:R-:W-:Y:S02]  /*56c0*/  ISETP.GE.AND P4, PT, R6.reuse, R250, PT ;  /* 0x000000fa0600720c */ /* 0x040fe40003f86270 */
[----:B------:R-:W-:Y:S01]  /*56d0*/  ISETP.GE.AND P2, PT, R6, R243, PT ;  /* 0x000000f30600720c */ /* 0x000fe20003f46270 */
[----:B------:R-:W-:Y:S01]  /*56e0*/  FFMA.FTZ R10, R10, -UR21, R19 ;  /* 0x800000150a0a7c23 */ /* 0x000fe20008010013 */
[----:B------:R-:W-:Y:S01]  /*56f0*/  ISETP.LT.OR P4, PT, R6, R251, P4 ;  /* 0x000000fb0600720c */ /* 0x000fe20002781670 */
[----:B------:R-:W-:Y:S01]  /*5700*/  IMAD.IADD R13, R252, 0x1, -R9 ;  /* 0x00000001fc0d7824 */ /* 0x000fe200078e0a09 */
[----:B------:R-:W-:Y:S01]  /*5710*/  ISETP.LT.OR P2, PT, R6, R248, P2 ;  /* 0x000000f80600720c */ /* 0x000fe20001741670 */
[----:B------:R-:W-:Y:S01]  /*5720*/  IMAD.IADD R6, R249, 0x1, -R6 ;  /* 0x00000001f9067824 */ /* 0x000fe200078e0a06 */
[----:B------:R-:W-:Y:S01]  /*5730*/  FSEL R24, R17, -INF , !P6 ;  /* 0xff80000011187808 */ /* 0x000fe20007000000 */
[C---:B------:R-:W-:Y:S01]  /*5740*/  VIADD R19, R7.reuse, 0x21 ;  /* 0x0000002107137836 */ /* 0x040fe20000000000 */
[----:B------:R-:W-:Y:S01]  /*5750*/  FSEL R10, R10, -INF , !P1 ;  /* 0xff8000000a0a7808 */ /* 0x000fe20004800000 */
[----:B------:R-:W-:Y:S01]  /*5760*/  VIADD R17, R7, 0x29 ;  /* 0x0000002907117836 */ /* 0x000fe20000000000 */
[----:B------:R-:W-:-:S02]  /*5770*/  IABS R30, R30 ;  /* 0x0000001e001e7213 */ /* 0x000fc40000000000 */
[----:B------:R-:W-:Y:S02]  /*5780*/  IABS R6, R6 ;  /* 0x0000000600067213 */ /* 0x000fe40000000000 */
[----:B------:R-:W-:Y:S02]  /*5790*/  IABS R13, R13 ;  /* 0x0000000d000d7213 */ /* 0x000fe40000000000 */
[C---:B------:R-:W-:Y:S02]  /*57a0*/  ISETP.GE.AND P6, PT, R9.reuse, R250, PT ;  /* 0x000000fa0900720c */ /* 0x040fe40003fc6270 */
[----:B------:R-:W-:Y:S02]  /*57b0*/  ISETP.GE.AND P1, PT, R9, R243, PT ;  /* 0x000000f30900720c */ /* 0x000fe40003f26270 */
[----:B------:R-:W-:Y:S02]  /*57c0*/  I2FP.F32.S32 R30, R30 ;  /* 0x0000001e001e7245 */ /* 0x000fe40000201400 */
[----:B------:R-:W-:-:S02]  /*57d0*/  I2FP.F32.S32 R6, R6 ;  /* 0x0000000600067245 */ /* 0x000fc40000201400 */
[----:B------:R-:W-:Y:S01]  /*57e0*/  I2FP.F32.S32 R13, R13 ;  /* 0x0000000d000d7245 */ /* 0x000fe20000201400 */
[----:B------:R-:W-:Y:S01]  /*57f0*/  FFMA.FTZ R30, R30, -UR21, R57 ;  /* 0x800000151e1e7c23 */ /* 0x000fe20008010039 */
[----:B------:R-:W-:Y:S01]  /*5800*/  IABS R11, R11 ;  /* 0x0000000b000b7213 */ /* 0x000fe20000000000 */
[----:B------:R-:W-:Y:S01]  /*5810*/  FFMA.FTZ R6, R6, -UR21, R59 ;  /* 0x8000001506067c23 */ /* 0x000fe2000801003b */
[----:B------:R-:W-:Y:S01]  /*5820*/  ISETP.LT.OR P6, PT, R9, R251, P6 ;  /* 0x000000fb0900720c */ /* 0x000fe200037c1670 */
[----:B------:R-:W-:Y:S01]  /*5830*/  FFMA.FTZ R52, R13, -UR21, R52 ;  /* 0x800000150d347c23 */ /* 0x000fe20008010034 */
[----:B------:R-:W-:Y:S01]  /*5840*/  ISETP.LT.OR P1, PT, R9, R248, P1 ;  /* 0x000000f80900720c */ /* 0x000fe20000f21670 */
[----:B------:R-:W-:Y:S01]  /*5850*/  IMAD.IADD R9, R249, 0x1, -R9 ;  /* 0x00000001f9097824 */ /* 0x000fe200078e0a09 */
[----:B------:R-:W-:Y:S01]  /*5860*/  I2FP.F32.S32 R11, R11 ;  /* 0x0000000b000b7245 */ /* 0x000fe20000201400 */
[----:B------:R-:W-:Y:S01]  /*5870*/  VIADD R13, R7, 0x20 ;  /* 0x00000020070d7836 */ /* 0x000fe20000000000 */
[----:B------:R-:W-:-:S02]  /*5880*/  FSEL R30, R30, -INF , !P4 ;  /* 0xff8000001e1e7808 */ /* 0x000fc40006000000 */
[----:B------:R-:W-:Y:S01]  /*5890*/  IABS R9, R9 ;  /* 0x0000000900097213 */ /* 0x000fe20000000000 */
[----:B------:R-:W-:Y:S01]  /*58a0*/  FFMA.FTZ R32, R11, -UR21, R56 ;  /* 0x800000150b207c23 */ /* 0x000fe20008010038 */
[----:B------:R-:W-:Y:S01]  /*58b0*/  FSEL R6, R6, -INF , !P2 ;  /* 0xff80000006067808 */ /* 0x000fe20005000000 */
[----:B------:R-:W-:Y:S01]  /*58c0*/  VIADD R11, R7, 0x19 ;  /* 0x00000019070b7836 */ /* 0x000fe20000000000 */
[----:B------:R-:W-:Y:S01]  /*58d0*/  I2FP.F32.S32 R9, R9 ;  /* 0x0000000900097245 */ /* 0x000fe20000201400 */
[C---:B------:R-:W-:Y:S01]  /*58e0*/  IMAD.IADD R15, R252.reuse, 0x1, -R13 ;  /* 0x00000001fc0f7824 */ /* 0x040fe200078e0a0d */
[C---:B------:R-:W-:Y:S01]  /*58f0*/  ISETP.GE.AND P4, PT, R13.reuse, R250, PT ;  /* 0x000000fa0d00720c */ /* 0x040fe20003f86270 */
[--C-:B------:R-:W-:Y:S01]  /*5900*/  IMAD.IADD R34, R252, 0x1, -R11.reuse ;  /* 0x00000001fc227824 */ /* 0x100fe200078e0a0b */
[----:B------:R-:W-:Y:S01]  /*5910*/  ISETP.GE.AND P2, PT, R13, R243, PT ;  /* 0x000000f30d00720c */ /* 0x000fe20003f46270 */
[----:B------:R-:W-:Y:S01]  /*5920*/  FFMA.FTZ R14, R9, -UR21, R54 ;  /* 0x80000015090e7c23 */ /* 0x000fe20008010036 */
[----:B------:R-:W-:Y:S01]  /*5930*/  FSEL R32, R32, -INF , !P5 ;  /* 0xff80000020207808 */ /* 0x000fe20006800000 */
[----:B------:R-:W-:Y:S01]  /*5940*/  VIADD R9, R7, 0x28 ;  /* 0x0000002807097836 */ /* 0x000fe20000000000 */
[----:B------:R-:W-:Y:S01]  /*5950*/  FSEL R8, R8, -INF , !P3 ;  /* 0xff80000008087808 */ /* 0x000fe20005800000 */
[----:B------:R-:W-:Y:S01]  /*5960*/  IMAD.IADD R18, R249, 0x1, -R11 ;  /* 0x00000001f9127824 */ /* 0x000fe200078e0a0b */
[C---:B------:R-:W-:Y:S01]  /*5970*/  ISETP.LT.OR P4, PT, R13.reuse, R251, P4 ;  /* 0x000000fb0d00720c */ /* 0x040fe20002781670 */
[C---:B------:R-:W-:Y:S01]  /*5980*/  IMAD.IADD R54, R252.reuse, 0x1, -R19 ;  /* 0x00000001fc367824 */ /* 0x040fe200078e0a13 */
[----:B------:R-:W-:Y:S01]  /*5990*/  ISETP.LT.OR P2, PT, R13, R248, P2 ;  /* 0x000000f80d00720c */ /* 0x000fe20001741670 */
[----:B------:R-:W-:Y:S01]  /*59a0*/  IMAD.IADD R13, R249, 0x1, -R13 ;  /* 0x00000001f90d7824 */ /* 0x000fe200078e0a0d */
[C---:B------:R-:W-:Y:S01]  /*59b0*/  ISETP.GE.AND P5, PT, R11.reuse, R250, PT ;  /* 0x000000fa0b00720c */ /* 0x040fe20003fa6270 */
[----:B------:R-:W-:Y:S01]  /*59c0*/  IMAD.IADD R56, R252, 0x1, -R17 ;  /* 0x00000001fc387824 */ /* 0x000fe200078e0a11 */
[----:B------:R-:W-:-:S02]  /*59d0*/  ISETP.GE.AND P3, PT, R11, R243, PT ;  /* 0x000000f30b00720c */ /* 0x000fc40003f66270 */
[C---:B------:R-:W-:Y:S02]  /*59e0*/  ISETP.LT.OR P5, PT, R11.reuse, R251, P5 ;  /* 0x000000fb0b00720c */ /* 0x040fe40002fa1670 */
[----:B------:R-:W-:Y:S01]  /*59f0*/  ISETP.LT.OR P3, PT, R11, R248, P3 ;  /* 0x000000f80b00720c */ /* 0x000fe20001f61670 */
[----:B------:R-:W-:Y:S01]  /*5a00*/  IMAD.IADD R11, R252, 0x1, -R9 ;  /* 0x00000001fc0b7824 */ /* 0x000fe200078e0a09 */
[----:B------:R-:W-:Y:S02]  /*5a10*/  IABS R13, R13 ;  /* 0x0000000d000d7213 */ /* 0x000fe40000000000 */
[----:B------:R-:W-:Y:S02]  /*5a20*/  IABS R54, R54 ;  /* 0x0000003600367213 */ /* 0x000fe40000000000 */
[----:B------:R-:W-:Y:S02]  /*5a30*/  I2FP.F32.S32 R13, R13 ;  /* 0x0000000d000d7245 */ /* 0x000fe40000201400 */
[----:B------:R-:W-:-:S02]  /*5a40*/  IABS R15, R15 ;  /* 0x0000000f000f7213 */ /* 0x000fc40000000000 */
[----:B------:R-:W-:Y:S01]  /*5a50*/  IABS R11, R11 ;  /* 0x0000000b000b7213 */ /* 0x000fe20000000000 */
[----:B------:R-:W-:Y:S01]  /*5a60*/  FFMA.FTZ R50, R13, -UR21, R50 ;  /* 0x800000150d327c23 */ /* 0x000fe20008010032 */
[----:B------:R-:W-:Y:S01]  /*5a70*/  I2FP.F32.S32 R54, R54 ;  /* 0x0000003600367245 */ /* 0x000fe20000201400 */
[----:B------:R-:W-:Y:S01]  /*5a80*/  VIADD R13, R7, 0x31 ;  /* 0x00000031070d7836 */ /* 0x000fe20000000000 */
[----:B------:R-:W-:Y:S02]  /*5a90*/  I2FP.F32.S32 R15, R15 ;  /* 0x0000000f000f7245 */ /* 0x000fe40000201400 */
[----:B------:R-:W-:Y:S01]  /*5aa0*/  I2FP.F32.S32 R11, R11 ;  /* 0x0000000b000b7245 */ /* 0x000fe20000201400 */
[----:B------:R-:W-:Y:S01]  /*5ab0*/  FFMA.FTZ R49, R54, -UR21, R49 ;  /* 0x8000001536317c23 */ /* 0x000fe20008010031 */
[----:B------:R-:W-:Y:S02]  /*5ac0*/  IMAD.IADD R54, R252, 0x1, -R13 ;  /* 0x00000001fc367824 */ /* 0x000fe400078e0a0d */
[----:B------:R-:W-:Y:S01]  /*5ad0*/  FFMA.FTZ R48, R15, -UR21, R48 ;  /* 0x800000150f307c23 */ /* 0x000fe20008010030 */
[----:B------:R-:W-:-:S02]  /*5ae0*/  VIADD R15, R7, 0x30 ;  /* 0x00000030070f7836 */ /* 0x000fc40000000000 */
[----:B------:R-:W-:Y:S01]  /*5af0*/  FFMA.FTZ R44, R11, -UR21, R44 ;  /* 0x800000150b2c7c23 */ /* 0x000fe2000801002c */
[C---:B------:R-:W-:Y:S01]  /*5b00*/  VIADD R11, R7.reuse, 0x38 ;  /* 0x00000038070b7836 */ /* 0x040fe20000000000 */
[----:B------:R-:W-:Y:S01]  /*5b10*/  IABS R54, R54 ;  /* 0x0000003600367213 */ /* 0x000fe20000000000 */
[----:B------:R-:W-:Y:S01]  /*5b20*/  VIADD R7, R7, 0x39 ;  /* 0x0000003907077836 */ /* 0x000fe20000000000 */
        /* <DEDUP_REMOVED lines=8> */
[----:B------:R-:W-:Y:S01]  /*5bb0*/  IABS R21, R21 ;  /* 0x0000001500157213 */ /* 0x000fe20000000000 */
[----:B------:R-:W-:Y:S01]  /*5bc0*/  FFMA.FTZ R34, R34, -UR21, R53 ;  /* 0x8000001522227c23 */ /* 0x000fe20008010035 */
[----:B------:R-:W-:-:S02]  /*5bd0*/  I2FP.F32.S32 R25, R25 ;  /* 0x0000001900197245 */ /* 0x000fc40000201400 */
[----:B------:R-:W-:Y:S02]  /*5be0*/  I2FP.F32.S32 R54, R21 ;  /* 0x0000001500367245 */ /* 0x000fe40000201400 */
[----:B------:R-:W-:Y:S01]  /*5bf0*/  FMNMX.FTZ R21, R22, R0, !PT ;  /* 0x0000000016157209 */ /* 0x000fe20007810000 */
[----:B------:R-:W-:Y:S01]  /*5c00*/  FFMA.FTZ R200, R25, -UR21, R40 ;  /* 0x8000001519c87c23 */ /* 0x000fe20008010028 */
[----:B------:R-:W-:Y:S01]  /*5c10*/  FSEL R40, R52, -INF , !P6 ;  /* 0xff80000034287808 */ /* 0x000fe20007000000 */
[----:B------:R-:W-:Y:S01]  /*5c20*/  FFMA.FTZ R37, R54, -UR21, R37 ;  /* 0x8000001536257c23 */ /* 0x000fe20008010025 */
[----:B------:R-:W-:Y:S02]  /*5c30*/  FMNMX.FTZ R21, R26, R21, !PT ;  /* 0x000000151a157209 */ /* 0x000fe40007810000 */
[----:B------:R-:W-:Y:S02]  /*5c40*/  ISETP.GE.AND P6, PT, R19, R250, PT ;  /* 0x000000fa1300720c */ /* 0x000fe40003fc6270 */
[----:B------:R-:W-:-:S02]  /*5c50*/  FMNMX.FTZ R21, R24, R21, !PT ;  /* 0x0000001518157209 */ /* 0x000fc40007810000 */
[----:B------:R-:W-:Y:S02]  /*5c60*/  IABS R56, R56 ;  /* 0x0000003800387213 */ /* 0x000fe40000000000 */
[----:B------:R-:W-:Y:S02]  /*5c70*/  FMNMX.FTZ R21, R32, R21, !PT ;  /* 0x0000001520157209 */ /* 0x000fe40007810000 */
[----:B------:R-:W-:Y:S02]  /*5c80*/  ISETP.LT.OR P6, PT, R19, R251, P6 ;  /* 0x000000fb1300720c */ /* 0x000fe400037c1670 */
[----:B------:R-:W-:Y:S02]  /*5c90*/  FSEL R34, R34, -INF , !P5 ;  /* 0xff80000022227808 */ /* 0x000fe40006800000 */
[----:B------:R-:W-:Y:S02]  /*5ca0*/  ISETP.GE.AND P5, PT, R9, R250, PT ;  /* 0x000000fa0900720c */ /* 0x000fe40003fa6270 */
[----:B------:R-:W-:-:S02]  /*5cb0*/  I2FP.F32.S32 R56, R56 ;  /* 0x0000003800387245 */ /* 0x000fc40000201400 */
[----:B------:R-:W-:Y:S02]  /*5cc0*/  FMNMX.FTZ R21, R30, R21, !PT ;  /* 0x000000151e157209 */ /* 0x000fe40007810000 */
[----:B------:R-:W-:Y:S01]  /*5cd0*/  FSEL R193, R48, -INF , !P4 ;  /* 0xff80000030c17808 */ /* 0x000fe20006000000 */
[----:B------:R-:W-:Y:S01]  /*5ce0*/  FFMA.FTZ R45, R56, -UR21, R45 ;  /* 0x80000015382d7c23 */ /* 0x000fe2000801002d */
[----:B------:R-:W-:Y:S02]  /*5cf0*/  FSEL R202, R49, -INF , !P6 ;  /* 0xff80000031ca7808 */ /* 0x000fe40007000000 */
[----:B------:R-:W-:Y:S02]  /*5d00*/  IABS R23, R23 ;  /* 0x0000001700177213 */ /* 0x000fe40000000000 */
[-C--:B------:R-:W-:Y:S02]  /*5d10*/  ISETP.GE.AND P4, PT, R17, R250.reuse, PT ;  /* 0x000000fa1100720c */ /* 0x080fe40003f86270 */
[----:B------:R-:W-:-:S02]  /*5d20*/  ISETP.GE.AND P6, PT, R15, R250, PT ;  /* 0x000000fa0f00720c */ /* 0x000fc40003fc6270 */
[----:B------:R-:W-:Y:S02]  /*5d30*/  ISETP.LT.OR P5, PT, R9, R251, P5 ;  /* 0x000000fb0900720c */ /* 0x000fe40002fa1670 */
[----:B------:R-:W-:Y:S02]  /*5d40*/  FMNMX.FTZ R21, R40, R21, !PT ;  /* 0x0000001528157209 */ /* 0x000fe40007810000 */
[----:B------:R-:W-:Y:S02]  /*5d50*/  I2FP.F32.S32 R23, R23 ;  /* 0x0000001700177245 */ /* 0x000fe40000201400 */
[-C--:B------:R-:W-:Y:S02]  /*5d60*/  ISETP.LT.OR P4, PT, R17, R251.reuse, P4 ;  /* 0x000000fb1100720c */ /* 0x080fe40002781670 */
[----:B------:R-:W-:Y:S01]  /*5d70*/  ISETP.LT.OR P6, PT, R15, R251, P6 ;  /* 0x000000fb0f00720c */ /* 0x000fe200037c1670 */
[----:B------:R-:W-:Y:S01]  /*5d80*/  FFMA.FTZ R36, R23, -UR21, R36 ;  /* 0x8000001517247c23 */ /* 0x000fe20008010024 */
[----:B------:R-:W-:-:S02]  /*5d90*/  FSEL R204, R44, -INF , !P5 ;  /* 0xff8000002ccc7808 */ /* 0x000fc40006800000 */
[----:B------:R-:W-:Y:S01]  /*5da0*/  FMNMX.FTZ R44, R34, R21, !PT ;  /* 0x00000015222c7209 */ /* 0x000fe20007810000 */
[----:B------:R-:W-:Y:S01]  /*5db0*/  IMAD.IADD R21, R249, 0x1, -R9 ;  /* 0x00000001f9157824 */ /* 0x000fe200078e0a09 */
[----:B------:R-:W-:Y:S02]  /*5dc0*/  FSEL R189, R45, -INF , !P4 ;  /* 0xff8000002dbd7808 */ /* 0x000fe40006000000 */
[----:B------:R-:W-:Y:S02]  /*5dd0*/  FSEL R200, R200, -INF , !P6 ;  /* 0xff800000c8c87808 */ /* 0x000fe40007000000 */
[----:B------:R-:W-:Y:S02]  /*5de0*/  ISETP.GE.AND P4, PT, R11, R250, PT ;  /* 0x000000fa0b00720c */ /* 0x000fe40003f86270 */
[----:B------:R-:W-:Y:S02]  /*5df0*/  ISETP.GE.AND P6, PT, R9, R243, PT ;  /* 0x000000f30900720c */ /* 0x000fe40003fc6270 */
[----:B------:R-:W-:-:S02]  /*5e00*/  FMNMX.FTZ R23, R193, R44, !PT ;  /* 0x0000002cc1177209 */ /* 0x000fc40007810000 */
[----:B------:R-:W-:Y:S02]  /*5e10*/  ISETP.LT.OR P4, PT, R11, R251, P4 ;  /* 0x000000fb0b00720c */ /* 0x000fe40002781670 */
[----:B------:R-:W-:Y:S02]  /*5e20*/  ISETP.LT.OR P6, PT, R9, R248, P6 ;  /* 0x000000f80900720c */ /* 0x000fe400037c1670 */
[----:B------:R-:W-:Y:S02]  /*5e30*/  FMNMX.FTZ R9, R202, R23, !PT ;  /* 0x00000017ca097209 */ /* 0x000fe40007810000 */
[----:B------:R-:W-:Y:S02]  /*5e40*/  ISETP.GE.AND P5, PT, R13, R250, PT ;  /* 0x000000fa0d00720c */ /* 0x000fe40003fa6270 */
[----:B------:R-:W-:Y:S02]  /*5e50*/  FSEL R196, R36, -INF , !P4 ;  /* 0xff80000024c47808 */ /* 0x000fe40006000000 */
[----:B------:R-:W-:-:S02]  /*5e60*/  FMNMX.FTZ R36, R204, R9, !PT ;  /* 0x00000009cc247209 */ /* 0x000fc40007810000 */
[----:B------:R-:W-:Y:S02]  /*5e70*/  ISETP.LT.OR P5, PT, R13, R251, P5 ;  /* 0x000000fb0d00720c */ /* 0x000fe40002fa1670 */
[----:B------:R-:W-:Y:S02]  /*5e80*/  FSEL R14, R14, -INF , !P1 ;  /* 0xff8000000e0e7808 */ /* 0x000fe40004800000 */
[----:B------:R-:W-:Y:S02]  /*5e90*/  FMNMX.FTZ R9, R189, R36, !PT ;  /* 0x00000024bd097209 */ /* 0x000fe40007810000 */
[----:B------:R-:W-:Y:S02]  /*5ea0*/  ISETP.GE.AND P1, PT, R19, R243, PT ;  /* 0x000000f31300720c */ /* 0x000fe40003f26270 */
[----:B------:R-:W-:Y:S02]  /*5eb0*/  ISETP.GE.AND P4, PT, R7, R250, PT ;  /* 0x000000fa0700720c */ /* 0x000fe40003f86270 */
[----:B------:R-:W-:-:S02]  /*5ec0*/  FSEL R198, R41, -INF , !P5 ;  /* 0xff80000029c67808 */ /* 0x000fc40006800000 */
[----:B------:R-:W-:Y:S02]  /*5ed0*/  ISETP.GE.AND P5, PT, R17, R243, PT ;  /* 0x000000f31100720c */ /* 0x000fe40003fa6270 */
[----:B------:R-:W-:Y:S02]  /*5ee0*/  FMNMX.FTZ R9, R200, R9, !PT ;  /* 0x00000009c8097209 */ /* 0x000fe40007810000 */
[-C--:B------:R-:W-:Y:S01]  /*5ef0*/  ISETP.LT.OR P1, PT, R19, R248.reuse, P1 ;  /* 0x000000f81300720c */ /* 0x080fe20000f21670 */
[----:B------:R-:W-:Y:S01]  /*5f00*/  IMAD.IADD R19, R249, 0x1, -R19 ;  /* 0x00000001f9137824 */ /* 0x000fe200078e0a13 */
[----:B------:R-:W-:Y:S02]  /*5f10*/  ISETP.LT.OR P4, PT, R7, R251, P4 ;  /* 0x000000fb0700720c */ /* 0x000fe40002781670 */
[----:B------:R-:W-:Y:S01]  /*5f20*/  ISETP.LT.OR P5, PT, R17, R248, P5 ;  /* 0x000000f81100720c */ /* 0x000fe20002fa1670 */
[----:B------:R-:W-:Y:S01]  /*5f30*/  IMAD.IADD R17, R249, 0x1, -R17 ;  /* 0x00000001f9117824 */ /* 0x000fe200078e0a11 */
[----:B------:R-:W-:-:S02]  /*5f40*/  FMNMX.FTZ R9, R198, R9, !PT ;  /* 0x00000009c6097209 */ /* 0x000fc40007810000 */
[----:B------:R-:W-:Y:S02]  /*5f50*/  FSEL R194, R37, -INF , !P4 ;  /* 0xff80000025c27808 */ /* 0x000fe40006000000 */
[C---:B------:R-:W-:Y:S02]  /*5f60*/  ISETP.GE.AND P4, PT, R15.reuse, R243, PT ;  /* 0x000000f30f00720c */ /* 0x040fe40003f86270 */
[----:B------:R-:W-:Y:S02]  /*5f70*/  IABS R19, R19 ;  /* 0x0000001300137213 */ /* 0x000fe40000000000 */
[----:B------:R-:W-:Y:S02]  /*5f80*/  FMNMX.FTZ R9, R196, R9, !PT ;  /* 0x00000009c4097209 */ /* 0x000fe40007810000 */
[----:B------:R-:W-:Y:S01]  /*5f90*/  ISETP.LT.OR P4, PT, R15, R248, P4 ;  /* 0x000000f80f00720c */ /* 0x000fe20002781670 */
[----:B------:R-:W-:Y:S01]  /*5fa0*/  IMAD.IADD R15, R249, 0x1, -R15 ;  /* 0x00000001f90f7824 */ /* 0x000fe200078e0a0f */
[----:B------:R-:W-:-:S02]  /*5fb0*/  IABS R17, R17 ;  /* 0x0000001100117213 */ /* 0x000fc40000000000 */
[----:B------:R-:W-:Y:S02]  /*5fc0*/  I2FP.F32.S32 R36, R19 ;  /* 0x0000001300247245 */ /* 0x000fe40000201400 */
[----:B------:R-:W-:Y:S02]  /*5fd0*/  FMNMX.FTZ R9, R194, R9, !PT ;  /* 0x00000009c2097209 */ /* 0x000fe40007810000 */
[----:B------:R-:W-:Y:S01]  /*5fe0*/  I2FP.F32.S32 R44, R17 ;  /* 0x00000011002c7245 */ /* 0x000fe20000201400 */
[----:B------:R-:W-:Y:S01]  /*5ff0*/  FFMA.FTZ R51, R36, -UR21, R51 ;  /* 0x8000001524337c23 */ /* 0x000fe20008010033 */
[----:B------:R-:W-:Y:S01]  /*6000*/  FMNMX.FTZ R17, R16, R12, !PT ;  /* 0x0000000c10117209 */ /* 0x000fe20007810000 */
[----:B------:R-:W1:Y:S01]  /*6010*/  SHFL.BFLY PT, R36, R9, 0x2, 0x1f ;  /* 0x0c401f0009247f89 */ /* 0x000e6200000e0000 */
[----:B------:R-:W-:Y:S01]  /*6020*/  IABS R15, R15 ;  /* 0x0000000f000f7213 */ /* 0x000fe20000000000 */
[----:B------:R-:W-:Y:S01]  /*6030*/  FFMA.FTZ R47, R44, -UR21, R47 ;  /* 0x800000152c2f7c23 */ /* 0x000fe2000801002f */
[----:B------:R-:W-:-:S02]  /*6040*/  FMNMX.FTZ R17, R20, R17, !PT ;  /* 0x0000001114117209 */ /* 0x000fc40007810000 */
[----:B------:R-:W-:Y:S02]  /*6050*/  IABS R18, R18 ;  /* 0x0000001200127213 */ /* 0x000fe40000000000 */
[----:B------:R-:W-:Y:S02]  /*6060*/  I2FP.F32.S32 R15, R15 ;  /* 0x0000000f000f7245 */ /* 0x000fe40000201400 */
[----:B------:R-:W-:Y:S02]  /*6070*/  FSEL R206, R50, -INF , !P2 ;  /* 0xff80000032ce7808 */ /* 0x000fe40005000000 */
[----:B------:R-:W-:Y:S01]  /*6080*/  ISETP.GE.AND P2, PT, R11, R243, PT ;  /* 0x000000f30b00720c */ /* 0x000fe20003f46270 */
[----:B------:R-:W-:Y:S01]  /*6090*/  FFMA.FTZ R42, R15, -UR21, R42 ;  /* 0x800000150f2a7c23 */ /* 0x000fe2000801002a */
[----:B------:R-:W-:Y:S01]  /*60a0*/  FMNMX.FTZ R17, R10, R17, !PT ;  /* 0x000000110a117209 */ /* 0x000fe20007810000 */
[----:B------:R-:W-:Y:S01]  /*60b0*/  IMAD.IADD R15, R249, 0x1, -R11 ;  /* 0x00000001f90f7824 */ /* 0x000fe200078e0a0b */
[----:B------:R-:W-:-:S02]  /*60c0*/  I2FP.F32.S32 R18, R18 ;  /* 0x0000001200127245 */ /* 0x000fc40000201400 */
[----:B------:R-:W-:Y:S02]  /*60d0*/  ISETP.LT.OR P2, PT, R11, R248, P2 ;  /* 0x000000f80b00720c */ /* 0x000fe40001741670 */
[----:B------:R-:W-:Y:S01]  /*60e0*/  FMNMX.FTZ R11, R8, R17, !PT ;  /* 0x00000011080b7209 */ /* 0x000fe20007810000 */
[----:B------:R-:W-:Y:S01]  /*60f0*/  FFMA.FTZ R18, R18, -UR21, R55 ;  /* 0x8000001512127c23 */ /* 0x000fe20008010037 */
[----:B------:R-:W-:Y:S02]  /*6100*/  FSEL R191, R51, -INF , !P1 ;  /* 0xff80000033bf7808 */ /* 0x000fe40004800000 */
[----:B------:R-:W-:Y:S02]  /*6110*/  ISETP.GE.AND P1, PT, R7, R243, PT ;  /* 0x000000f30700720c */ /* 0x000fe40003f26270 */
[----:B------:R-:W-:Y:S02]  /*6120*/  FMNMX.FTZ R11, R6, R11, !PT ;  /* 0x0000000b060b7209 */ /* 0x000fe40007810000 */
[----:B------:R-:W-:-:S02]  /*6130*/  IABS R21, R21 ;  /* 0x0000001500157213 */ /* 0x000fc40000000000 */
[----:B------:R-:W-:Y:S02]  /*6140*/  FSEL R18, R18, -INF , !P3 ;  /* 0xff80000012127808 */ /* 0x000fe40005800000 */
[-C--:B------:R-:W-:Y:S01]  /*6150*/  ISETP.LT.OR P1, PT, R7, R248.reuse, P1 ;  /* 0x000000f80700720c */ /* 0x080fe20000f21670 */
[----:B------:R-:W-:Y:S01]  /*6160*/  IMAD.IADD R7, R249, 0x1, -R7 ;  /* 0x00000001f9077824 */ /* 0x000fe200078e0a07 */
[C---:B------:R-:W-:Y:S02]  /*6170*/  ISETP.GE.AND P3, PT, R13.reuse, R243, PT ;  /* 0x000000f30d00720c */ /* 0x040fe40003f66270 */
[----:B------:R-:W-:Y:S02]  /*6180*/  FMNMX.FTZ R11, R14, R11, !PT ;  /* 0x0000000b0e0b7209 */ /* 0x000fe40007810000 */
[----:B------:R-:W-:Y:S02]  /*6190*/  I2FP.F32.S32 R21, R21 ;  /* 0x0000001500157245 */ /* 0x000fe40000201400 */
[----:B------:R-:W-:Y:S01]  /*61a0*/  ISETP.LT.OR P3, PT, R13, R248, P3 ;  /* 0x000000f80d00720c */ /* 0x000fe20001f61670 */
[----:B------:R-:W-:Y:S01]  /*61b0*/  IMAD.IADD R13, R249, 0x1, -R13 ;  /* 0x00000001f90d7824 */ /* 0x000fe200078e0a0d */
[----:B------:R-:W-:Y:S01]  /*61c0*/  FMNMX.FTZ R11, R18, R11, !PT ;  /* 0x0000000b120b7209 */ /* 0x000fe20007810000 */
[----:B------:R-:W-:Y:S01]  /*61d0*/  FFMA.FTZ R46, R21, -UR21, R46 ;  /* 0x80000015152e7c23 */ /* 0x000fe2000801002e */
[----:B------:R-:W-:-:S02]  /*61e0*/  IABS R17, R7 ;  /* 0x0000000700117213 */ /* 0x000fc40000000000 */
[----:B-1----:R-:W-:Y:S02]  /*61f0*/  FMNMX.FTZ R7, R9, R36, !PT ;  /* 0x0000002409077209 */ /* 0x002fe40007810000 */
[----:B------:R-:W-:Y:S01]  /*6200*/  FMNMX.FTZ R48, R206, R11, !PT ;  /* 0x0000000bce307209 */ /* 0x000fe20007810000 */
[----:B------:R-:W-:Y:S01]  /*6210*/  IMAD.U32 R11, RZ, RZ, UR46 ;  /* 0x0000002eff0b7e24 */ /* 0x000fe2000f8e00ff */
[----:B------:R-:W-:Y:S01]  /*6220*/  IABS R13, R13 ;  /* 0x0000000d000d7213 */ /* 0x000fe20000000000 */
[----:B------:R-:W1:Y:S01]  /*6230*/  SHFL.BFLY PT, R36, R7, 0x1, 0x1f ;  /* 0x0c201f0007247f89 */ /* 0x000e6200000e0000 */
[----:B------:R-:W-:Y:S01]  /*6240*/  FSEL R238, R46, -INF , !P6 ;  /* 0xff8000002eee7808 */ /* 0x000fe20007000000 */
[----:B------:R-:W-:Y:S01]  /*6250*/  UIADD3 UR46, UR46, 0x1, URZ ;  /* 0x000000012e2e7890 */ /* 0x000fe2000fffe03f */
[----:B------:R-:W-:Y:S02]  /*6260*/  FMNMX.FTZ R9, R191, R48, !PT ;  /* 0x00000030bf097209 */ /* 0x000fe40007810000 */
[----:B------:R-:W-:-:S02]  /*6270*/  IABS R15, R15 ;  /* 0x0000000f000f7213 */ /* 0x000fc40000000000 */
[----:B------:R-:W-:Y:S02]  /*6280*/  I2FP.F32.S32 R44, R13 ;  /* 0x0000000d002c7245 */ /* 0x000fe40000201400 */
[----:B------:R-:W-:Y:S02]  /*6290*/  FSEL R236, R47, -INF , !P5 ;  /* 0xff8000002fec7808 */ /* 0x000fe40006800000 */
[----:B------:R-:W-:Y:S01]  /*62a0*/  FMNMX.FTZ R9, R238, R9, !PT ;  /* 0x00000009ee097209 */ /* 0x000fe20007810000 */
[----:B------:R-:W-:Y:S01]  /*62b0*/  FFMA.FTZ R43, R44, -UR21, R43 ;  /* 0x800000152c2b7c23 */ /* 0x000fe2000801002b */
[----:B------:R-:W-:Y:S02]  /*62c0*/  I2FP.F32.S32 R15, R15 ;  /* 0x0000000f000f7245 */ /* 0x000fe40000201400 */
[----:B------:R-:W-:Y:S02]  /*62d0*/  FSEL R192, R42, -INF , !P4 ;  /* 0xff8000002ac07808 */ /* 0x000fe40006000000 */
[----:B------:R-:W-:Y:S01]  /*62e0*/  FMNMX.FTZ R9, R236, R9, !PT ;  /* 0x00000009ec097209 */ /* 0x000fe20007810000 */
[----:B------:R-:W-:Y:S01]  /*62f0*/  FFMA.FTZ R38, R15, -UR21, R38 ;  /* 0x800000150f267c23 */ /* 0x000fe20008010026 */
[----:B------:R-:W-:-:S02]  /*6300*/  I2FP.F32.S32 R44, R17 ;  /* 0x00000011002c7245 */ /* 0x000fc40000201400 */
[----:B------:R-:W-:Y:S02]  /*6310*/  FSEL R190, R43, -INF , !P3 ;  /* 0xff8000002bbe7808 */ /* 0x000fe40005800000 */
[----:B------:R-:W-:Y:S01]  /*6320*/  FMNMX.FTZ R9, R192, R9, !PT ;  /* 0x00000009c0097209 */ /* 0x000fe20007810000 */
[----:B------:R-:W-:Y:S01]  /*6330*/  FFMA.FTZ R39, R44, -UR21, R39 ;  /* 0x800000152c277c23 */ /* 0x000fe20008010027 */
[----:B------:R-:W-:Y:S02]  /*6340*/  FSEL R188, R38, -INF , !P2 ;  /* 0xff80000026bc7808 */ /* 0x000fe40005000000 */
[----:B------:R-:W-:Y:S02]  /*6350*/  FMNMX.FTZ R9, R190, R9, !PT ;  /* 0x00000009be097209 */ /* 0x000fe40007810000 */
[----:B------:R-:W-:Y:S02]  /*6360*/  FSEL R186, R39, -INF , !P1 ;  /* 0xff80000027ba7808 */ /* 0x000fe40004800000 */
[----:B------:R-:W-:-:S02]  /*6370*/  FMNMX.FTZ R9, R188, R9, !PT ;  /* 0x00000009bc097209 */ /* 0x000fc40007810000 */
[----:B-1----:R-:W-:Y:S02]  /*6380*/  FMNMX.FTZ R2, R7, R36, !PT ;  /* 0x0000002407027209 */ /* 0x002fe40007810000 */
[----:B------:R-:W-:Y:S02]  /*6390*/  FMNMX.FTZ R36, R186, R9, !PT ;  /* 0x00000009ba247209 */ /* 0x000fe40007810000 */
[----:B------:R-:W-:Y:S01]  /*63a0*/  LOP3.LUT R11, R65, UR39, R11, 0x96, !PT ;  /* 0x00000027410b7c12 */ /* 0x000fe2000f8e960b */
[C---:B------:R-:W-:Y:S01]  /*63b0*/  FMUL.FTZ R187, R2.reuse, UR32 ;  /* 0x0000002002bb7c20 */ /* 0x040fe20008410000 */
[----:B------:R-:W-:Y:S01]  /*63c0*/  LOP3.LUT R9, R61, UR6, R64, 0x96, !PT ;  /* 0x000000063d097c12 */ /* 0x000fe2000f8e9640 */
[----:B------:R-:W1:Y:S01]  /*63d0*/  SHFL.BFLY PT, R7, R36, 0x2, 0x1f ;  /* 0x0c401f0024077f89 */ /* 0x000e6200000e0000 */
[----:B------:R-:W-:Y:S01]  /*63e0*/  FSETP.NEU.FTZ.AND P1, PT, R2, -INF , PT ;  /* 0xff8000000200780b */ /* 0x000fe20003f3d000 */
[----:B------:R-:W-:Y:S01]  /*63f0*/  IMAD.WIDE.U32 R38, R11, -0x326172a9, RZ ;  /* 0xcd9e8d570b267825 */ /* 0x000fe200078e00ff */
[----:B------:R-:W-:Y:S01]  /*6400*/  UIADD3 UR6, UR38, 0x3c6ef372, URZ ;  /* 0x3c6ef37226067890 */ /* 0x000fe2000fffe03f */
[----:B------:R-:W-:-:S02]  /*6410*/  LEA R228, R4, UR4, 0x1 ;  /* 0x0000000404e47c11 */ /* 0x000fc4000f8e08ff */
[----:B------:R-:W-:Y:S01]  /*6420*/  FSEL R187, R187, RZ, P1 ;  /* 0x000000ffbbbb7208 */ /* 0x000fe20000800000 */
[----:B------:R-:W-:Y:S01]  /*6430*/  IMAD.WIDE.U32 R170, R9, -0x326172a9, RZ ;  /* 0xcd9e8d5709aa7825 */ /* 0x000fe200078e00ff */
[----:B------:R-:W-:Y:S01]  /*6440*/  LOP3.LUT R9, R39, UR7, R62, 0x96, !PT ;  /* 0x0000000727097c12 */ /* 0x000fe2000f8e963e */
[----:B------:R-:W-:Y:S01]  /*6450*/  LDSM.16.MT88.4 R156, [R228+0x18000] ;  /* 0x01800000e49c783b */ /* 0x000fe20000004200 */
[----:B------:R-:W-:Y:S01]  /*6460*/  PRMT R195, R28, 0x7054, R28 ;  /* 0x000070541cc37816 */ /* 0x000fe2000000001c */
[----:B------:R-:W-:Y:S01]  /*6470*/  FFMA.FTZ R184, R22, UR32, -R187 ;  /* 0x0000002016b87c23 */ /* 0x000fe200080108bb */
[----:B------:R-:W-:Y:S01]  /*6480*/  LOP3.LUT R22, R171, UR6, R38, 0x96, !PT ;  /* 0x00000006ab167c12 */ /* 0x000fe2000f8e9626 */
[----:B------:R-:W-:-:S04]  /*6490*/  IMAD.WIDE.U32 R38, R9, -0x2daee0ad, RZ ;  /* 0xd2511f5309267825 */ /* 0x000fc800078e00ff */
[--C-:B------:R-:W-:Y:S01]  /*64a0*/  FFMA.FTZ R183, R0, UR32, -R187.reuse ;  /* 0x0000002000b77c23 */ /* 0x100fe200080108bb */
[--C-:B------:R-:W-:Y:S01]  /*64b0*/  FFMA.FTZ R180, R26, UR32, -R187.reuse ;  /* 0x000000201ab47c23 */ /* 0x100fe200080108bb */
[----:B------:R-:W-:Y:S01]  /*64c0*/  FFMA.FTZ R177, R24, UR32, -R187 ;  /* 0x0000002018b17c23 */ /* 0x000fe200080108bb */
[----:B------:R-:W-:Y:S01]  /*64d0*/  IMAD.WIDE.U32 R22, R22, -0x2daee0ad, RZ ;  /* 0xd2511f5316167825 */ /* 0x000fe200078e00ff */
[----:B------:R-:W-:-:S03]  /*64e0*/  LOP3.LUT R0, R39, UR44, R60, 0x96, !PT ;  /* 0x0000002c27007c12 */ /* 0x000fc6000f8e963c */
[--C-:B------:R-:W-:Y:S01]  /*64f0*/  FFMA.FTZ R166, R30, UR32, -R187.reuse ;  /* 0x000000201ea67c23 */ /* 0x100fe200080108bb */
[----:B------:R-:W-:Y:S01]  /*6500*/  MUFU.EX2 R184, R184 ;  /* 0x000000b800b87308 */ /* 0x000fe20000000800 */
[----:B------:R-:W-:Y:S01]  /*6510*/  IMAD R226, R5, 0x2, R228 ;  /* 0x0000000205e27824 */ /* 0x000fe200078e02e4 */
[----:B------:R-:W-:Y:S01]  /*6520*/  LOP3.LUT R27, R23, UR40, R38, 0x96, !PT ;  /* 0x00000028171b7c12 */ /* 0x000fe2000f8e9626 */
[--C-:B------:R-:W-:Y:S01]  /*6530*/  FFMA.FTZ R175, R32, UR32, -R187.reuse ;  /* 0x0000002020af7c23 */ /* 0x100fe200080108bb */
[----:B-1----:R-:W-:Y:S01]  /*6540*/  FMNMX.FTZ R7, R36, R7, !PT ;  /* 0x0000000724077209 */ /* 0x002fe20007810000 */
[----:B------:R-:W-:Y:S01]  /*6550*/  IMAD.WIDE.U32 R36, R0, -0x326172a9, RZ ;  /* 0xcd9e8d5700247825 */ /* 0x000fe200078e00ff */
[----:B------:R-:W-:Y:S03]  /*6560*/  LDSM.16.MT88.4 R148, [R226+0x18000] ;  /* 0x01800000e294783b */ /* 0x000fe60000004200 */
[----:B------:R-:W-:Y:S01]  /*6570*/  FFMA.FTZ R32, R34, UR32, -R187 ;  /* 0x0000002022207c23 */ /* 0x000fe200080108bb */
[----:B------:R-:W-:Y:S01]  /*6580*/  MUFU.EX2 R183, R183 ;  /* 0x000000b700b77308 */ /* 0x000fe20000000800 */
[----:B------:R-:W-:Y:S01]  /*6590*/  IMAD.WIDE.U32 R26, R27, -0x326172a9, RZ ;  /* 0xcd9e8d571b1a7825 */ /* 0x000fe200078e00ff */
[----:B------:R-:W1:Y:S01]  /*65a0*/  SHFL.BFLY PT, R0, R7, 0x1, 0x1f ;  /* 0x0c201f0007007f89 */ /* 0x000e6200000e0000 */
[----:B------:R-:W-:-:S02]  /*65b0*/  LOP3.LUT R9, R37, UR43, R170, 0x96, !PT ;  /* 0x0000002b25097c12 */ /* 0x000fc4000f8e96aa */
[--C-:B------:R-:W-:Y:S01]  /*65c0*/  FFMA.FTZ R35, R40, UR32, -R187.reuse ;  /* 0x0000002028237c23 */ /* 0x100fe200080108bb */
[----:B------:R-:W-:Y:S01]  /*65d0*/  IMAD R225, R3, 0x2, R228 ;  /* 0x0000000203e17824 */ /* 0x000fe200078e02e4 */
[----:B------:R-:W-:Y:S01]  /*65e0*/  LOP3.LUT R36, R27, UR33, R36, 0x96, !PT ;  /* 0x000000211b247c12 */ /* 0x000fe2000f8e9624 */
[----:B------:R-:W2:Y:S01]  /*65f0*/  LDSM.16.MT88.4 R48, [R226+0x1a000] ;  /* 0x01a00000e230783b */ /* 0x000ea20000004200 */
[----:B------:R-:W-:Y:S01]  /*6600*/  IMAD.WIDE.U32 R24, R9, -0x2daee0ad, RZ ;  /* 0xd2511f5309187825 */ /* 0x000fe200078e00ff */
[----:B------:R-:W-:Y:S03]  /*6610*/  MUFU.EX2 R180, R180 ;  /* 0x000000b400b47308 */ /* 0x000fe60000000800 */
[----:B------:R-:W-:Y:S01]  /*6620*/  FFMA.FTZ R202, R202, UR32, -R187 ;  /* 0x00000020caca7c23 */ /* 0x000fe200080108bb */
[----:B------:R-:W3:Y:S01]  /*6630*/  LDSM.16.MT88.4 R40, [R228+0x1a000] ;  /* 0x01a00000e428783b */ /* 0x000ee20000004200 */
[----:B------:R-:W-:Y:S01]  /*6640*/  IMAD.WIDE.U32 R36, R36, -0x2daee0ad, RZ ;  /* 0xd2511f5324247825 */ /* 0x000fe200078e00ff */
[----:B------:R-:W-:-:S03]  /*6650*/  LOP3.LUT R9, R25, UR25, R22, 0x96, !PT ;  /* 0x0000001919097c12 */ /* 0x000fc6000f8e9616 */
[--C-:B------:R-:W-:Y:S01]  /*6660*/  FFMA.FTZ R204, R204, UR32, -R187.reuse ;  /* 0x00000020cccc7c23 */ /* 0x100fe200080108bb */
[----:B------:R-:W4:Y:S01]  /*6670*/  LDSM.16.MT88.4 R56, [R225+0x1a000] ;  /* 0x01a00000e138783b */ /* 0x000f220000004200 */
[----:B------:R-:W-:Y:S01]  /*6680*/  IMAD R224, R3, 0x2, R226 ;  /* 0x0000000203e07824 */ /* 0x000fe200078e02e2 */
[----:B------:R-:W-:Y:S01]  /*6690*/  LOP3.LUT R30, R37, UR15, R24, 0x96, !PT ;  /* 0x0000000f251e7c12 */ /* 0x000fe2000f8e9618 */
[----:B------:R-:W-:Y:S01]  /*66a0*/  IMAD.WIDE.U32 R22, R9, -0x326172a9, RZ ;  /* 0xcd9e8d5709167825 */ /* 0x000fe200078e00ff */
[----:B------:R-:W2:Y:S01]  /*66b0*/  MUFU.EX2 R177, R177 ;  /* 0x000000b100b17308 */ /* 0x000ea20000000800 */
[----:B------:R-:W-:Y:S02]  /*66c0*/  LDSM.16.MT88.4 R88, [R225+0x1c000] ;  /* 0x01c00000e158783b */ /* 0x000fe40000004200 */
[----:B------:R-:W-:Y:S01]  /*66d0*/  FFMA.FTZ R189, R189, UR32, -R187 ;  /* 0x00000020bdbd7c23 */ /* 0x000fe200080108bb */
[----:B------:R-:W-:Y:S01]  /*66e0*/  IMAD.WIDE.U32 R30, R30, -0x326172a9, RZ ;  /* 0xcd9e8d571e1e7825 */ /* 0x000fe200078e00ff */
[----:B------:R-:W-:Y:S01]  /*66f0*/  LOP3.LUT R26, R23, UR24, R26, 0x96, !PT ;  /* 0x00000018171a7c12 */ /* 0x000fe2000f8e961a */
[----:B------:R-:W-:Y:S01]  /*6700*/  LDSM.16.MT88.4 R132, [R224+0x18000] ;  /* 0x01800000e084783b */ /* 0x000fe20000004200 */
[----:B-1----:R-:W-:Y:S01]  /*6710*/  FMNMX.FTZ R0, R7, R0, !PT ;  /* 0x0000000007007209 */ /* 0x002fe20007810000 */
[----:B------:R-:W-:Y:S01]  /*6720*/  MUFU.EX2 R175, R175 ;  /* 0x000000af00af7308 */ /* 0x000fe20000000800 */
[----:B------:R-:W-:Y:S01]  /*6730*/  LOP3.LUT R9, R31, UR31, R22, 0x96, !PT ;  /* 0x0000001f1f097c12 */ /* 0x000fe2000f8e9616 */
[----:B------:R-:W-:Y:S01]  /*6740*/  IMAD.WIDE.U32 R26, R26, -0x2daee0ad, RZ ;  /* 0xd2511f531a1a7825 */ /* 0x000fe200078e00ff */
[----:B------:R-:W-:-:S03]  /*6750*/  FSETP.NEU.FTZ.AND P1, PT, R0, -INF , PT ;  /* 0xff8000000000780b */ /* 0x000fc60003f3d000 */
[----:B------:R-:W-:Y:S01]  /*6760*/  FMUL.FTZ R185, R0, UR32 ;  /* 0x0000002000b97c20 */ /* 0x000fe20008410000 */
[C---:B------:R-:W-:Y:S01]  /*6770*/  LOP3.LUT R24, R30.reuse, 0xffff, RZ, 0xc0, !PT ;  /* 0x0000ffff1e187812 */ /* 0x040fe200078ec0ff */
[----:B------:R-:W-:Y:S01]  /*6780*/  LDSM.16.MT88.4 R80, [R226+0x1c000] ;  /* 0x01c00000e250783b */ /* 0x000fe20000004200 */
[----:B------:R-:W-:Y:S01]  /*6790*/  LOP3.LUT R13, R9, 0xffff, RZ, 0xc0, !PT ;  /* 0x0000ffff090d7812 */ /* 0x000fe200078ec0ff */
[----:B------:R-:W-:Y:S01]  /*67a0*/  MUFU.EX2 R166, R166 ;  /* 0x000000a600a67308 */ /* 0x000fe20000000800 */
[----:B------:R-:W-:Y:S01]  /*67b0*/  FSEL R185, R185, RZ, P1 ;  /* 0x000000ffb9b97208 */ /* 0x000fe20000800000 */
[----:B------:R-:W-:Y:S01]  /*67c0*/  LDSM.16.MT88.4 R96, [R224+0x1c000] ;  /* 0x01c00000e060783b */ /* 0x000fe20000004200 */
[----:B------:R-:W-:Y:S02]  /*67d0*/  SHF.R.U32.HI R22, RZ, 0x10, R30 ;  /* 0x00000010ff167819 */ /* 0x000fe4000001161e */
[----:B------:R-:W-:Y:S01]  /*67e0*/  LOP3.LUT R11, R30, 0xff, RZ, 0xc0, !PT ;  /* 0x000000ff1e0b7812 */ /* 0x000fe200078ec0ff */
[--C-:B------:R-:W-:Y:S01]  /*67f0*/  FFMA.FTZ R182, R16, UR32, -R185.reuse ;  /* 0x0000002010b67c23 */ /* 0x100fe200080108b9 */
[--C-:B------:R-:W-:Y:S01]  /*6800*/  FFMA.FTZ R181, R12, UR32, -R185.reuse ;  /* 0x000000200cb57c23 */ /* 0x100fe200080108b9 */
[--C-:B------:R-:W-:Y:S01]  /*6810*/  FFMA.FTZ R179, R20, UR32, -R185.reuse ;  /* 0x0000002014b37c23 */ /* 0x100fe200080108b9 */
[--C-:B------:R-:W-:Y:S01]  /*6820*/  FFMA.FTZ R178, R10, UR32, -R185.reuse ;  /* 0x000000200ab27c23 */ /* 0x100fe200080108b9 */
[----:B------:R-:W-:Y:S01]  /*6830*/  LOP3.LUT R16, R27, UR45, R36, 0x96, !PT ;  /* 0x0000002d1b107c12 */ /* 0x000fe2000f8e9624 */
[----:B------:R-:W-:Y:S01]  /*6840*/  FFMA.FTZ R176, R8, UR32, -R185 ;  /* 0x0000002008b07c23 */ /* 0x000fe200080108b9 */
[----:B------:R-:W-:Y:S01]  /*6850*/  MUFU.EX2 R182, R182 ;  /* 0x000000b600b67308 */ /* 0x000fe20000000800 */
[----:B------:R-:W-:Y:S01]  /*6860*/  SHF.R.U32.HI R10, RZ, 0x10, R9 ;  /* 0x00000010ff0a7819 */ /* 0x000fe20000011609 */
[--C-:B------:R-:W-:Y:S01]  /*6870*/  FFMA.FTZ R33, R18, UR32, -R185.reuse ;  /* 0x0000002012217c23 */ /* 0x100fe200080108b9 */
[----:B------:R-:W-:Y:S01]  /*6880*/  SHF.R.U32.HI R24, RZ, 0x8, R24 ;  /* 0x00000008ff187819 */ /* 0x000fe20000011618 */
[--C-:B------:R-:W-:Y:S01]  /*6890*/  FFMA.FTZ R167, R6, UR32, -R185.reuse ;  /* 0x0000002006a77c23 */ /* 0x100fe200080108b9 */
[----:B------:R-:W-:Y:S01]  /*68a0*/  LOP3.LUT R4, R9, 0xff, RZ, 0xc0, !PT ;  /* 0x000000ff09047812 */ /* 0x000fe200078ec0ff */
[----:B------:R-:W-:Y:S01]  /*68b0*/  FFMA.FTZ R34, R14, UR32, -R185 ;  /* 0x000000200e227c23 */ /* 0x000fe200080108b9 */
[----:B------:R-:W-:Y:S01]  /*68c0*/  SHF.R.U32.HI R13, RZ, 0x8, R13 ;  /* 0x00000008ff0d7819 */ /* 0x000fe2000001160d */
[----:B------:R-:W1:Y:S01]  /*68d0*/  MUFU.EX2 R181, R181 ;  /* 0x000000b500b57308 */ /* 0x000e620000000800 */
[----:B------:R-:W-:Y:S01]  /*68e0*/  SHF.R.U32.HI R7, RZ, 0x18, R30 ;  /* 0x00000018ff077819 */ /* 0x000fe2000001161e */
[----:B------:R-:W-:Y:S01]  /*68f0*/  LDSM.16.MT88.4 R104, [R228+0x1e000] ;  /* 0x01e00000e468783b */ /* 0x000fe20000004200 */
[----:B------:R-:W-:Y:S01]  /*6900*/  LOP3.LUT R22, R22, 0xff, RZ, 0xc0, !PT ;  /* 0x000000ff16167812 */ /* 0x000fe200078ec0ff */
[----:B------:R-:W-:Y:S01]  /*6910*/  FFMA.FTZ R206, R206, UR32, -R185 ;  /* 0x00000020cece7c23 */ /* 0x000fe200080108b9 */
[----:B------:R-:W-:Y:S01]  /*6920*/  SHF.R.U32.HI R9, RZ, 0x18, R9 ;  /* 0x00000018ff097819 */ /* 0x000fe20000011609 */
[----:B------:R-:W-:Y:S01]  /*6930*/  LDSM.16.MT88.4 R140, [R225+0x18000] ;  /* 0x01800000e18c783b */ /* 0x000fe20000004200 */
[----:B------:R-:W-:Y:S01]  /*6940*/  LOP3.LUT R5, R16, 0xffff, RZ, 0xc0, !PT ;  /* 0x0000ffff10057812 */ /* 0x000fe200078ec0ff */
[----:B------:R-:W-:Y:S01]  /*6950*/  MUFU.EX2 R179, R179 ;  /* 0x000000b300b37308 */ /* 0x000fe20000000800 */
[----:B------:R-:W-:Y:S01]  /*6960*/  LOP3.LUT R8, R10, 0xff, RZ, 0xc0, !PT ;  /* 0x000000ff0a087812 */ /* 0x000fe200078ec0ff */
[----:B------:R-:W-:Y:S01]  /*6970*/  LDSM.16.MT88.4 R64, [R224+0x1a000] ;  /* 0x01a00000e040783b */ /* 0x000fe20000004200 */
[----:B------:R-:W-:Y:S01]  /*6980*/  PRMT R11, R11, 0x5410, R24 ;  /* 0x000054100b0b7816 */ /* 0x000fe20000000018 */
[----:B------:R-:W-:Y:S01]  /*6990*/  FFMA.FTZ R236, R236, UR32, -R185 ;  /* 0x00000020ecec7c23 */ /* 0x000fe200080108b9 */
[----:B------:R-:W-:Y:S01]  /*69a0*/  PRMT R4, R4, 0x5410, R13 ;  /* 0x0000541004047816 */ /* 0x000fe2000000000d */
[----:B------:R-:W-:Y:S01]  /*69b0*/  LDSM.16.MT88.4 R72, [R228+0x1c000] ;  /* 0x01c00000e448783b */ /* 0x000fe20000004200 */
[----:B------:R-:W-:Y:S01]  /*69c0*/  PRMT R7, R22, 0x5410, R7 ;  /* 0x0000541016077816 */ /* 0x000fe20000000007 */
[----:B------:R-:W3:Y:S01]  /*69d0*/  MUFU.EX2 R178, R178 ;  /* 0x000000b200b27308 */ /* 0x000ee20000000800 */
[----:B------:R-:W-:Y:S01]  /*69e0*/  LOP3.LUT R128, R16, 0xff, RZ, 0xc0, !PT ;  /* 0x000000ff10807812 */ /* 0x000fe200078ec0ff */
[----:B------:R-:W-:Y:S01]  /*69f0*/  LDSM.16.MT88.4 R20, [R224+0x18800] ;  /* 0x01880000e014783b */ /* 0x000fe20000004200 */
[----:B------:R-:W-:-:S02]  /*6a00*/  SHF.R.U32.HI R5, RZ, 0x8, R5 ;  /* 0x00000008ff057819 */ /* 0x000fc40000011605 */
[----:B------:R-:W-:Y:S01]  /*6a10*/  PRMT R9, R8, 0x5410, R9 ;  /* 0x0000541008097816 */ /* 0x000fe20000000009 */
[----:B------:R-:W-:Y:S01]  /*6a20*/  LDSM.16.MT88.4 R112, [R226+0x1e000] ;  /* 0x01e00000e270783b */ /* 0x000fe20000004200 */
[--C-:B------:R-:W-:Y:S01]  /*6a30*/  HSET2.LE.AND R10, R11, R195.reuse, PT ;  /* 0x000000c30b0a7233 */ /* 0x100fe20003803000 */
[----:B------:R-:W-:Y:S01]  /*6a40*/  MUFU.EX2 R35, R35 ;  /* 0x0000002300237308 */ /* 0x000fe20000000800 */
[----:B------:R-:W-:Y:S01]  /*6a50*/  PRMT R128, R128, 0x5410, R5 ;  /* 0x0000541080807816 */ /* 0x000fe20000000005 */
[----:B------:R-:W-:Y:S01]  /*6a60*/  LDSM.16.MT88.4 R120, [R225+0x1e000] ;  /* 0x01e00000e178783b */ /* 0x000fe20000004200 */
[--C-:B------:R-:W-:Y:S02]  /*6a70*/  HSET2.LE.AND R8, R4, R195.reuse, PT ;  /* 0x000000c304087233 */ /* 0x100fe40003803000 */
[----:B--2---:R-:W-:Y:S01]  /*6a80*/  F2FP.BF16.F32.PACK_AB R11, R177, R180 ;  /* 0x000000b4b10b723e */ /* 0x004fe200000010ff */
[----:B------:R-:W-:Y:S01]  /*6a90*/  LDSM.16.MT88.4 R28, [R224+0x1e000] ;  /* 0x01e00000e01c783b */ /* 0x000fe20000004200 */
[--C-:B------:R-:W-:Y:S01]  /*6aa0*/  HSET2.LE.AND R7, R7, R195.reuse, PT ;  /* 0x000000c307077233 */ /* 0x100fe20003803000 */
[----:B------:R-:W2:Y:S01]  /*6ab0*/  MUFU.EX2 R32, R32 ;  /* 0x0000002000207308 */ /* 0x000ea20000000800 */
[----:B------:R-:W-:Y:S01]  /*6ac0*/  HSET2.LE.AND R9, R9, R195, PT ;  /* 0x000000c309097233 */ /* 0x000fe20003803000 */
[----:B------:R-:W-:Y:S01]  /*6ad0*/  STL [R1+0x8], R195 ;  /* 0x000008c301007387 */ /* 0x000fe20000100800 */
[----:B------:R-:W-:-:S02]  /*6ae0*/  F2FP.BF16.F32.PACK_AB R5, R183, R184 ;  /* 0x000000b8b705723e */ /* 0x000fc400000010ff */
[----:B-1----:R-:W-:Y:S02]  /*6af0*/  F2FP.BF16.F32.PACK_AB R4, R181, R182 ;  /* 0x000000b6b504723e */ /* 0x002fe400000010ff */
[----:B---3--:R-:W-:Y:S01]  /*6b00*/  F2FP.BF16.F32.PACK_AB R18, R178, R179 ;  /* 0x000000b3b212723e */ /* 0x008fe200000010ff */
[----:B------:R-:W-:Y:S01]  /*6b10*/  MUFU.EX2 R176, R176 ;  /* 0x000000b000b07308 */ /* 0x000fe20000000800 */
[----:B------:R-:W-:Y:S02]  /*6b20*/  LOP3.LUT R10, R10, R11, RZ, 0xc0, !PT ;  /* 0x0000000b0a0a7212 */ /* 0x000fe400078ec0ff */
[----:B------:R-:W-:Y:S02]  /*6b30*/  LOP3.LUT R11, R7, R18, RZ, 0xc0, !PT ;  /* 0x00000012070b7212 */ /* 0x000fe400078ec0ff */
[----:B------:R-:W-:Y:S02]  /*6b40*/  LOP3.LUT R8, R8, R5, RZ, 0xc0, !PT ;  /* 0x0000000508087212 */ /* 0x000fe400078ec0ff */
[----:B------:R-:W-:Y:S01]  /*6b50*/  LOP3.LUT R9, R9, R4, RZ, 0xc0, !PT ;  /* 0x0000000409097212 */ /* 0x000fe200078ec0ff */
[----:B------:R-:W-:Y:S01]  /*6b60*/  MUFU.EX2 R34, R34 ;  /* 0x0000002200227308 */ /* 0x000fe20000000800 */
[----:B------:R-:W1:Y:S01]  /*6b70*/  LDSM.16.MT88.4 R4, [R226+0x18800] ;  /* 0x01880000e204783b */ /* 0x000e620000004200 */
[----:B------:R-:W-:-:S02]  /*6b80*/  LOP3.LUT R15, R26, 0xffff, RZ, 0xc0, !PT ;  /* 0x0000ffff1a0f7812 */ /* 0x000fc400078ec0ff */
[----:B------:R-:W-:Y:S02]  /*6b90*/  SHF.R.U32.HI R17, RZ, 0x10, R26 ;  /* 0x00000010ff117819 */ /* 0x000fe4000001161a */
[----:B------:R-:W-:Y:S01]  /*6ba0*/  SHF.R.U32.HI R129, RZ, 0x10, R16 ;  /* 0x00000010ff817819 */ /* 0x000fe20000011610 */
[C---:B------:R-:W-:Y:S01]  /*6bb0*/  HMMA.16816.F32.BF16 R152, R8.reuse, R148, RZ ;  /* 0x000000940898723c */ /* 0x040fe200000418ff */
[----:B------:R-:W3:Y:S01]  /*6bc0*/  MUFU.EX2 R33, R33 ;  /* 0x0000002100217308 */ /* 0x000ee20000000800 */
[----:B------:R-:W-:Y:S02]  /*6bd0*/  LOP3.LUT R130, R26, 0xff, RZ, 0xc0, !PT ;  /* 0x000000ff1a827812 */ /* 0x000fe400078ec0ff */
[----:B------:R-:W-:Y:S02]  /*6be0*/  SHF.R.U32.HI R131, RZ, 0x18, R26 ;  /* 0x00000018ff837819 */ /* 0x000fe4000001161a */
[----:B------:R-:W-:Y:S01]  /*6bf0*/  HMMA.16816.F32.BF16 R148, R8, R150, RZ ;  /* 0x000000960894723c */ /* 0x000fe200000418ff */
[----:B------:R-:W-:Y:S01]  /*6c00*/  SHF.R.U32.HI R15, RZ, 0x8, R15 ;  /* 0x00000008ff0f7819 */ /* 0x000fe2000001160f */
[----:B------:R-:W-:Y:S01]  /*6c10*/  LDSM.16.MT88.4 R24, [R225+0x18800] ;  /* 0x01880000e118783b */ /* 0x000fe20000004200 */
[----:B------:R-:W4:Y:S01]  /*6c20*/  MUFU.EX2 R167, R167 ;  /* 0x000000a700a77308 */ /* 0x000f220000000800 */
[----:B------:R-:W-:-:S02]  /*6c30*/  LOP3.LUT R12, R17, 0xff, RZ, 0xc0, !PT ;  /* 0x000000ff110c7812 */ /* 0x000fc400078ec0ff */
[----:B------:R-:W-:Y:S01]  /*6c40*/  SHF.R.U32.HI R16, RZ, 0x18, R16 ;  /* 0x00000018ff107819 */ /* 0x000fe20000011610 */
[C---:B------:R-:W-:Y:S01]  /*6c50*/  HMMA.16816.F32.BF16 R160, R8.reuse, R156, RZ ;  /* 0x0000009c08a0723c */ /* 0x040fe200000418ff */
[----:B------:R-:W-:Y:S02]  /*6c60*/  LOP3.LUT R129, R129, 0xff, RZ, 0xc0, !PT ;  /* 0x000000ff81817812 */ /* 0x000fe400078ec0ff */
[----:B------:R-:W-:Y:S01]  /*6c70*/  PRMT R130, R130, 0x5410, R15 ;  /* 0x0000541082827816 */ /* 0x000fe2000000000f */
[----:B------:R-:W-:Y:S01]  /*6c80*/  MUFU.EX2 R202, R202 ;  /* 0x000000ca00ca7308 */ /* 0x000fe20000000800 */
[----:B------:R-:W-:Y:S01]  /*6c90*/  PRMT R131, R12, 0x5410, R131 ;  /* 0x000054100c837816 */ /* 0x000fe20000000083 */
[----:B------:R-:W-:Y:S01]  /*6ca0*/  HMMA.16816.F32.BF16 R156, R8, R158, RZ ;  /* 0x0000009e089c723c */ /* 0x000fe200000418ff */
[----:B------:R-:W-:Y:S01]  /*6cb0*/  PRMT R129, R129, 0x5410, R16 ;  /* 0x0000541081817816 */ /* 0x000fe20000000010 */
[----:B------:R-:W1:Y:S01]  /*6cc0*/  LDSM.16.MT88.4 R12, [R228+0x18800] ;  /* 0x01880000e40c783b */ /* 0x000e620000004200 */
[----:B------:R-:W-:-:S02]  /*6cd0*/  HSET2.LE.AND R130, R130, R195, PT ;  /* 0x000000c382827233 */ /* 0x000fc40003803000 */
[--C-:B------:R-:W-:Y:S01]  /*6ce0*/  HSET2.LE.AND R131, R131, R195.reuse, PT ;  /* 0x000000c383837233 */ /* 0x100fe20003803000 */
[C---:B------:R-:W-:Y:S01]  /*6cf0*/  HMMA.16816.F32.BF16 R44, R8.reuse, R48, RZ ;  /* 0x00000030082c723c */ /* 0x040fe200000418ff */
[--C-:B------:R-:W-:Y:S01]  /*6d00*/  HSET2.LE.AND R128, R128, R195.reuse, PT ;  /* 0x000000c380807233 */ /* 0x100fe20003803000 */
[----:B------:R-:W-:Y:S01]  /*6d10*/  MUFU.EX2 R206, R206 ;  /* 0x000000ce00ce7308 */ /* 0x000fe20000000800 */
[----:B------:R-:W-:Y:S02]  /*6d20*/  HSET2.LE.AND R129, R129, R195, PT ;  /* 0x000000c381817233 */ /* 0x000fe40003803000 */
[----:B--2---:R-:W-:Y:S01]  /*6d30*/  F2FP.BF16.F32.PACK_AB R17, R32, R35 ;  /* 0x000000232011723e */ /* 0x004fe200000010ff */
[C---:B------:R-:W-:Y:S01]  /*6d40*/  HMMA.16816.F32.BF16 R48, R8.reuse, R50, RZ ;  /* 0x000000320830723c */ /* 0x040fe200000418ff */
[----:B---3--:R-:W-:Y:S02]  /*6d50*/  F2FP.BF16.F32.PACK_AB R18, R33, R34 ;  /* 0x000000222112723e */ /* 0x008fe400000010ff */
[----:B------:R-:W-:Y:S01]  /*6d60*/  F2FP.BF16.F32.PACK_AB R3, R166, R175 ;  /* 0x000000afa603723e */ /* 0x000fe200000010ff */
[----:B------:R-:W-:Y:S01]  /*6d70*/  MUFU.EX2 R204, R204 ;  /* 0x000000cc00cc7308 */ /* 0x000fe20000000800 */
[----:B----4-:R-:W-:Y:S01]  /*6d80*/  F2FP.BF16.F32.PACK_AB R16, R167, R176 ;  /* 0x000000b0a710723e */ /* 0x010fe200000010ff */
[----:B------:R-:W-:Y:S01]  /*6d90*/  HMMA.16816.F32.BF16 R36, R8, R40, RZ ;  /* 0x000000280824723c */ /* 0x000fe200000418ff */
[----:B------:R-:W-:-:S02]  /*6da0*/  LOP3.LUT R130, R130, R17, RZ, 0xc0, !PT ;  /* 0x0000001182827212 */ /* 0x000fc400078ec0ff */
[----:B------:R-:W-:Y:S02]  /*6db0*/  LOP3.LUT R131, R131, R18, RZ, 0xc0, !PT ;  /* 0x0000001283837212 */ /* 0x000fe400078ec0ff */
[----:B------:R-:W-:Y:S01]  /*6dc0*/  LOP3.LUT R128, R128, R3, RZ, 0xc0, !PT ;  /* 0x0000000380807212 */ /* 0x000fe200078ec0ff */
[C---:B------:R-:W-:Y:S01]  /*6dd0*/  HMMA.16816.F32.BF16 R40, R8.reuse, R42, RZ ;  /* 0x0000002a0828723c */ /* 0x040fe200000418ff */
[----:B------:R-:W-:Y:S01]  /*6de0*/  LOP3.LUT R129, R129, R16, RZ, 0xc0, !PT ;  /* 0x0000001081817212 */ /* 0x000fe200078ec0ff */
[----:B------:R-:W-:Y:S01]  /*6df0*/  IMAD.U32 R3, RZ, RZ, UR46 ;  /* 0x0000002eff037e24 */ /* 0x000fe2000f8e00ff */
[----:B------:R-:W2:Y:S01]  /*6e00*/  LDSM.16.MT88.4 R16, [R228+0x1a800] ;  /* 0x01a80000e410783b */ /* 0x000ea20000004200 */
[----:B------:R-:W-:Y:S02]  /*6e10*/  MUFU.EX2 R189, R189 ;  /* 0x000000bd00bd7308 */ /* 0x000fe40000000800 */
[----:B------:R-:W-:Y:S06]  /*6e20*/  HMMA.16816.F32.BF16 R52, R8, R56, RZ ;  /* 0x000000380834723c */ /* 0x000fec00000418ff */
[C---:B-1----:R-:W-:Y:S01]  /*6e30*/  HMMA.16816.F32.BF16 R152, R128.reuse, R4, R152 ;  /* 0x000000048098723c */ /* 0x042fe20000041898 */
[----:B------:R-:W-:Y:S05]  /*6e40*/  MUFU.EX2 R236, R236 ;  /* 0x000000ec00ec7308 */ /* 0x000fea0000000800 */
[C---:B------:R-:W-:Y:S01]  /*6e50*/  HMMA.16816.F32.BF16 R148, R128.reuse, R6, R148 ;  /* 0x000000068094723c */ /* 0x040fe20000041894 */
[----:B------:R-:W1:Y:S05]  /*6e60*/  LDSM.16.MT88.4 R4, [R226+0x1a800] ;  /* 0x01a80000e204783b */ /* 0x000e6a0000004200 */
[C---:B------:R-:W-:Y:S06]  /*6e70*/  HMMA.16816.F32.BF16 R160, R128.reuse, R12, R160 ;  /* 0x0000000c80a0723c */ /* 0x040fec00000418a0 */
[----:B------:R-:W-:Y:S01]  /*6e80*/  HMMA.16816.F32.BF16 R156, R128, R14, R156 ;  /* 0x0000000e809c723c */ /* 0x000fe2000004189c */
[----:B------:R-:W3:Y:S05]  /*6e90*/  LDSM.16.MT88.4 R12, [R225+0x1a800] ;  /* 0x01a80000e10c783b */ /* 0x000eea0000004200 */
[C---:B------:R-:W-:Y:S06]  /*6ea0*/  HMMA.16816.F32.BF16 R56, R8.reuse, R58, RZ ;  /* 0x0000003a0838723c */ /* 0x040fec00000418ff */
[----:B------:R-:W-:Y:S06]  /*6eb0*/  HMMA.16816.F32.BF16 R84, R8, R88, RZ ;  /* 0x000000580854723c */ /* 0x000fec00000418ff */
[C---:B--2---:R-:W-:Y:S06]  /*6ec0*/  HMMA.16816.F32.BF16 R36, R128.reuse, R16, R36 ;  /* 0x000000108024723c */ /* 0x044fec0000041824 */
[C---:B------:R-:W-:Y:S01]  /*6ed0*/  HMMA.16816.F32.BF16 R40, R128.reuse, R18, R40 ;  /* 0x000000128028723c */ /* 0x040fe20000041828 */
[----:B------:R-:W-:Y:S05]  /*6ee0*/  LDSM.16.MT88.4 R16, [R226+0x1c800] ;  /* 0x01c80000e210783b */ /* 0x000fea0000004200 */
[C---:B-1----:R-:W-:Y:S06]  /*6ef0*/  HMMA.16816.F32.BF16 R44, R128.reuse, R4, R44 ;  /* 0x00000004802c723c */ /* 0x042fec000004182c */
[----:B------:R-:W-:Y:S01]  /*6f00*/  HMMA.16816.F32.BF16 R48, R128, R6, R48 ;  /* 0x000000068030723c */ /* 0x000fe20000041830 */
[----:B------:R-:W1:Y:S05]  /*6f10*/  LDSM.16.MT88.4 R4, [R225+0x1c800] ;  /* 0x01c80000e104783b */ /* 0x000e6a0000004200 */
[C---:B------:R-:W-:Y:S06]  /*6f20*/  HMMA.16816.F32.BF16 R88, R8.reuse, R90, RZ ;  /* 0x0000005a0858723c */ /* 0x040fec00000418ff */
[C---:B------:R-:W-:Y:S06]  /*6f30*/  HMMA.16816.F32.BF16 R136, R8.reuse, R132, RZ ;  /* 0x000000840888723c */ /* 0x040fec00000418ff */
[C---:B------:R-:W-:Y:S06]  /*6f40*/  HMMA.16816.F32.BF16 R132, R8.reuse, R134, RZ ;  /* 0x000000860884723c */ /* 0x040fec00000418ff */
[C---:B------:R-:W-:Y:S06]  /*6f50*/  HMMA.16816.F32.BF16 R76, R8.reuse, R80, RZ ;  /* 0x00000050084c723c */ /* 0x040fec00000418ff */
[----:B------:R-:W-:Y:S06]  /*6f60*/  HMMA.16816.F32.BF16 R80, R8, R82, RZ ;  /* 0x000000520850723c */ /* 0x000fec00000418ff */
        /* <DEDUP_REMOVED lines=8> */
[----:B------:R-:W3:Y:S05]  /*6ff0*/  LDSM.16.MT88.4 R20, [R228+0x1c800] ;  /* 0x01c80000e414783b */ /* 0x000eea0000004200 */
[----:B------:R-:W-:Y:S06]  /*7000*/  HMMA.16816.F32.BF16 R92, R8, R96, RZ ;  /* 0x00000060085c723c */ /* 0x000fec00000418ff */
[C---:B------:R-:W-:Y:S06]  /*7010*/  HMMA.16816.F32.BF16 R76, R128.reuse, R16, R76 ;  /* 0x00000010804c723c */ /* 0x040fec000004184c */
[----:B------:R-:W-:Y:S01]  /*7020*/  HMMA.16816.F32.BF16 R80, R128, R18, R80 ;  /* 0x000000128050723c */ /* 0x000fe20000041850 */
[----:B------:R-:W4:Y:S05]  /*7030*/  LDSM.16.MT88.4 R16, [R226+0x1e800] ;  /* 0x01e80000e210783b */ /* 0x000f2a0000004200 */
        /* <DEDUP_REMOVED lines=15> */
[----:B------:R-:W-:-:S05]  /*7130*/  IMAD.WIDE.U32 R28, R164, -0x326172a9, RZ ;  /* 0xcd9e8d57a41c7825 */ /* 0x000fca00078e00ff */
[----:B--2---:R-:W-:Y:S01]  /*7140*/  HMMA.16816.F32.BF16 R92, R128, R12, R92 ;  /* 0x0000000c805c723c */ /* 0x004fe2000004185c */
[----:B------:R-:W-:-:S05]  /*7150*/  IMAD.WIDE.U32 R30, R165, -0x2daee0ad, RZ ;  /* 0xd2511f53a51e7825 */ /* 0x000fca00078e00ff */
[----:B------:R-:W-:Y:S01]  /*7160*/  LOP3.LUT R3, R31, UR39, R3, 0x96, !PT ;  /* 0x000000271f037c12 */ /* 0x000fe2000f8e9603 */
[C---:B-1----:R-:W-:Y:S04]  /*7170*/  HMMA.16816.F32.BF16 R100, R128.reuse, R4, R100 ;  /* 0x000000048064723c */ /* 0x042fe80000041864 */
[----:B------:R-:W-:Y:S02]  /*7180*/  IMAD.WIDE.U32 R12, R3, -0x326172a9, RZ ;  /* 0xcd9e8d57030c7825 */ /* 0x000fe400078e00ff */
[C---:B------:R-:W-:Y:S03]  /*7190*/  HMMA.16816.F32.BF16 R144, R128.reuse, R24, R144 ;  /* 0x000000188090723c */ /* 0x040fe60000041890 */
[----:B------:R-:W-:Y:S01]  /*71a0*/  LOP3.LUT R4, R13, UR7, R28, 0x96, !PT ;  /* 0x000000070d047c12 */ /* 0x000fe2000f8e961c */
[----:B------:R-:W-:Y:S01]  /*71b0*/  IMAD.WIDE.U32 R28, R164, -0x326172a9, RZ ;  /* 0xcd9e8d57a41c7825 */ /* 0x000fe200078e00ff */
[----:B------:R-:W-:Y:S01]  /*71c0*/  LOP3.LUT R3, R171, UR6, R12, 0x96, !PT ;  /* 0x00000006ab037c12 */ /* 0x000fe2000f8e960c */
[----:B------:R-:W-:Y:S01]  /*71d0*/  HMMA.16816.F32.BF16 R140, R128, R26, R140 ;  /* 0x0000001a808c723c */ /* 0x000fe2000004188c */
[----:B------:R-:W1:Y:S01]  /*71e0*/  LDSM.16.MT88.4 R24, [R224+0x1a800] ;  /* 0x01a80000e018783b */ /* 0x000e620000004200 */
[----:B------:R-:W-:Y:S01]  /*71f0*/  IMAD.WIDE.U32 R4, R4, -0x2daee0ad, RZ ;  /* 0xd2511f5304047825 */ /* 0x000fe200078e00ff */
[----:B------:R-:W-:-:S03]  /*7200*/  LOP3.LUT R28, R29, R168, RZ, 0x3c, !PT ;  /* 0x000000a81d1c7212 */ /* 0x000fc600078e3cff */
[----:B---3--:R-:W-:Y:S02]  /*7210*/  HMMA.16816.F32.BF16 R68, R128, R20, R68 ;  /* 0x000000148044723c */ /* 0x008fe40000041844 */
[----:B------:R-:W-:-:S04]  /*7220*/  IMAD.WIDE.U32 R28, R28, -0x2daee0ad, RZ ;  /* 0xd2511f531c1c7825 */ /* 0x000fc800078e00ff */
[----:B----4-:R-:W-:Y:S01]  /*7230*/  HMMA.16816.F32.BF16 R108, R128, R16, R108 ;  /* 0x00000010806c723c */ /* 0x010fe2000004186c */
[----:B------:R-:W-:-:S05]  /*7240*/  IMAD.WIDE.U32 R20, R3, -0x2daee0ad, RZ ;  /* 0xd2511f5303147825 */ /* 0x000fca00078e00ff */
[----:B------:R-:W-:Y:S01]  /*7250*/  HMMA.16816.F32.BF16 R96, R128, R14, R96 ;  /* 0x0000000e8060723c */ /* 0x000fe20000041860 */
[----:B------:R-:W-:Y:S01]  /*7260*/  LOP3.LUT R16, R5, UR44, R28, 0x96, !PT ;  /* 0x0000002c05107c12 */ /* 0x000fe2000f8e961c */
[----:B------:R-:W2:Y:S01]  /*7270*/  LDSM.16.MT88.4 R12, [R225+0x1e800] ;  /* 0x01e80000e10c783b */ /* 0x000ea20000004200 */
[----:B------:R-:W-:-:S03]  /*7280*/  LOP3.LUT R3, R21, UR40, R4, 0x96, !PT ;  /* 0x0000002815037c12 */ /* 0x000fc6000f8e9604 */
[----:B------:R-:W-:Y:S01]  /*7290*/  HMMA.16816.F32.BF16 R104, R128, R6, R104 ;  /* 0x000000068068723c */ /* 0x000fe20000041868 */
[----:B------:R-:W3:Y:S01]  /*72a0*/  LDSM.16.MT88.4 R4, [R224+0x1e800] ;  /* 0x01e80000e004783b */ /* 0x000ee20000004200 */
[----:B------:R-:W-:-:S04]  /*72b0*/  IMAD.WIDE.U32 R28, R3, -0x326172a9, RZ ;  /* 0xcd9e8d57031c7825 */ /* 0x000fc800078e00ff */
[C---:B------:R-:W-:Y:S06]  /*72c0*/  HMMA.16816.F32.BF16 R72, R128.reuse, R22, R72 ;  /* 0x000000168048723c */ /* 0x040fec0000041848 */
[----:B------:R-:W-:Y:S01]  /*72d0*/  HMMA.16816.F32.BF16 R112, R128, R18, R112 ;  /* 0x000000128070723c */ /* 0x000fe20000041870 */
[----:B------:R-:W-:-:S05]  /*72e0*/  IMAD.WIDE.U32 R22, R16, -0x326172a9, RZ ;  /* 0xcd9e8d5710167825 */ /* 0x000fca00078e00ff */
[----:B------:R-:W-:Y:S01]  /*72f0*/  LOP3.LUT R16, R23, UR43, R170, 0x96, !PT ;  /* 0x0000002b17107c12 */ /* 0x000fe2000f8e96aa */
[----:B-1----:R-:W-:Y:S01]  /*7300*/  HMMA.16816.F32.BF16 R60, R128, R24, R60 ;  /* 0x00000018803c723c */ /* 0x002fe2000004183c */
[----:B------:R-:W-:-:S03]  /*7310*/  LOP3.LUT R3, R29, UR33, R22, 0x96, !PT ;  /* 0x000000211d037c12 */ /* 0x000fc6000f8e9616 */
[----:B------:R-:W-:Y:S02]  /*7320*/  IMAD.WIDE.U32 R18, R16, -0x2daee0ad, RZ ;  /* 0xd2511f5310127825 */ /* 0x000fe400078e00ff */
[----:B------:R-:W-:Y:S02]  /*7330*/  HMMA.16816.F32.BF16 R64, R128, R26, R64 ;  /* 0x0000001a8040723c */ /* 0x000fe40000041840 */
[----:B------:R-:W-:Y:S01]  /*7340*/  IMAD.WIDE.U32 R24, R3, -0x2daee0ad, RZ ;  /* 0xd2511f5303187825 */ /* 0x000fe200078e00ff */
[----:B------:R-:W-:-:S03]  /*7350*/  LOP3.LUT R16, R19, UR25, R20, 0x96, !PT ;  /* 0x0000001913107c12 */ /* 0x000fc6000f8e9614 */
[----:B------:R-:W-:Y:S01]  /*7360*/  FFMA.FTZ R3, R193, UR32, -R187 ;  /* 0x00000020c1037c23 */ /* 0x000fe200080108bb */
[--C-:B------:R-:W-:Y:S01]  /*7370*/  FFMA.FTZ R193, R191, UR32, -R185.reuse ;  /* 0x00000020bfc17c23 */ /* 0x100fe200080108b9 */
[----:B------:R-:W-:Y:S01]  /*7380*/  FFMA.FTZ R191, R238, UR32, -R185 ;  /* 0x00000020eebf7c23 */ /* 0x000fe200080108b9 */
[----:B------:R-:W-:Y:S01]  /*7390*/  LOP3.LUT R18, R25, UR15, R18, 0x96, !PT ;  /* 0x0000000f19127c12 */ /* 0x000fe2000f8e9612 */
[----:B------:R-:W-:Y:S02]  /*73a0*/  IMAD.WIDE.U32 R170, R16, -0x326172a9, RZ ;  /* 0xcd9e8d5710aa7825 */ /* 0x000fe400078e00ff */
[----:B------:R-:W1:Y:S01]  /*73b0*/  MUFU.EX2 R3, R3 ;  /* 0x0000000300037308 */ /* 0x000e620000000800 */
[----:B--2---:R-:W-:Y:S01]  /*73c0*/  HMMA.16816.F32.BF16 R116, R128, R12, R116 ;  /* 0x0000000c8074723c */ /* 0x004fe20000041874 */
[----:B------:R-:W-:-:S04]  /*73d0*/  IMAD.WIDE.U32 R18, R18, -0x326172a9, RZ ;  /* 0xcd9e8d5712127825 */ /* 0x000fc800078e00ff */
[----:B------:R-:W-:Y:S01]  /*73e0*/  IMAD.MOV.U32 R238, RZ, RZ, R24 ;  /* 0x000000ffffee7224 */ /* 0x000fe200078e0018 */
[C---:B---3--:R-:W-:Y:S01]  /*73f0*/  HMMA.16816.F32.BF16 R124, R128.reuse, R4, R124 ;  /* 0x00000004807c723c */ /* 0x048fe2000004187c */
[C---:B------:R-:W-:Y:S01]  /*7400*/  LOP3.LUT R12, R18.reuse, 0xffff, RZ, 0xc0, !PT ;  /* 0x0000ffff120c7812 */ /* 0x040fe200078ec0ff */
[----:B------:R-:W-:Y:S01]  /*7410*/  IMAD.MOV.U32 R239, RZ, RZ, R25 ;  /* 0x000000ffffef7224 */ /* 0x000fe200078e0019 */
[----:B------:R-:W-:Y:S01]  /*7420*/  LOP3.LUT R21, R18, 0xff, RZ, 0xc0, !PT ;  /* 0x000000ff12157812 */ /* 0x000fe200078ec0ff */
[----:B------:R-:W2:Y:S01]  /*7430*/  MUFU.EX2 R193, R193 ;  /* 0x000000c100c17308 */ /* 0x000ea20000000800 */
[--C-:B------:R-:W-:Y:S01]  /*7440*/  SHF.R.U32.HI R20, RZ, 0x18, R18.reuse ;  /* 0x00000018ff147819 */ /* 0x100fe20000011612 */
[----:B------:R-:W3:Y:S01]  /*7450*/  LDSM.16.MT88.4 R24, [R224+0x19000] ;  /* 0x01900000e018783b */ /* 0x000ee20000004200 */
[----:B------:R-:W-:Y:S01]  /*7460*/  SHF.R.U32.HI R4, RZ, 0x10, R18 ;  /* 0x00000010ff047819 */ /* 0x000fe20000011612 */
[----:B------:R-:W-:Y:S01]  /*7470*/  HMMA.16816.F32.BF16 R120, R128, R14, R120 ;  /* 0x0000000e8078723c */ /* 0x000fe20000041878 */
[----:B------:R-:W-:-:S02]  /*7480*/  LOP3.LUT R18, R19, UR31, R170, 0x96, !PT ;  /* 0x0000001f13127c12 */ /* 0x000fc4000f8e96aa */
[----:B------:R-:W-:Y:S01]  /*7490*/  LOP3.LUT R5, R4, 0xff, RZ, 0xc0, !PT ;  /* 0x000000ff04057812 */ /* 0x000fe200078ec0ff */
[----:B------:R-:W4:Y:S01]  /*74a0*/  MUFU.EX2 R191, R191 ;  /* 0x000000bf00bf7308 */ /* 0x000f220000000800 */
[C---:B------:R-:W-:Y:S01]  /*74b0*/  LOP3.LUT R4, R18.reuse, 0xffff, RZ, 0xc0, !PT ;  /* 0x0000ffff12047812 */ /* 0x040fe200078ec0ff */
[----:B------:R-:W-:Y:S01]  /*74c0*/  HMMA.16816.F32.BF16 R128, R128, R6, R8 ;  /* 0x000000068080723c */ /* 0x000fe20000041808 */
[----:B------:R-:W-:Y:S01]  /*74d0*/  PRMT R20, R5, 0x5410, R20 ;  /* 0x0000541005147816 */ /* 0x000fe20000000014 */
[----:B------:R-:W3:Y:S01]  /*74e0*/  LDSM.16.MT88.4 R8, [R225+0x19000] ;  /* 0x01900000e108783b */ /* 0x000ee20000004200 */
[----:B------:R-:W-:Y:S02]  /*74f0*/  SHF.R.U32.HI R4, RZ, 0x8, R4 ;  /* 0x00000008ff047819 */ /* 0x000fe40000011604 */
[----:B------:R-:W-:Y:S02]  /*7500*/  LOP3.LUT R5, R18, 0xff, RZ, 0xc0, !PT ;  /* 0x000000ff12057812 */ /* 0x000fe400078ec0ff */
[----:B------:R-:W-:-:S02]  /*7510*/  SHF.R.U32.HI R12, RZ, 0x8, R12 ;  /* 0x00000008ff0c7819 */ /* 0x000fc4000001160c */
[----:B------:R-:W-:Y:S02]  /*7520*/  PRMT R4, R5, 0x5410, R4 ;  /* 0x0000541005047816 */ /* 0x000fe40000000004 */
[--C-:B------:R-:W-:Y:S02]  /*7530*/  SHF.R.U32.HI R5, RZ, 0x10, R18.reuse ;  /* 0x00000010ff057819 */ /* 0x100fe40000011612 */
[----:B------:R-:W-:Y:S02]  /*7540*/  SHF.R.U32.HI R18, RZ, 0x18, R18 ;  /* 0x00000018ff127819 */ /* 0x000fe40000011612 */
[----:B------:R-:W-:Y:S02]  /*7550*/  LOP3.LUT R5, R5, 0xff, RZ, 0xc0, !PT ;  /* 0x000000ff05057812 */ /* 0x000fe400078ec0ff */
[----:B------:R-:W-:Y:S02]  /*7560*/  HSET2.LE.AND R4, R4, R195, PT ;  /* 0x000000c304047233 */ /* 0x000fe40003803000 */
[----:B------:R-:W-:-:S02]  /*7570*/  PRMT R5, R5, 0x5410, R18 ;  /* 0x0000541005057816 */ /* 0x000fc40000000012 */
[----:B-1----:R-:W-:Y:S01]  /*7580*/  F2FP.BF16.F32.PACK_AB R13, R202, R3 ;  /* 0x00000003ca0d723e */ /* 0x002fe200000010ff */
[----:B------:R-:W-:Y:S01]  /*7590*/  LDSM.16.MT88.4 R16, [R228+0x19000] ;  /* 0x01900000e410783b */ /* 0x000fe20000004200 */
[----:B------:R-:W-:Y:S02]  /*75a0*/  PRMT R21, R21, 0x5410, R12 ;  /* 0x0000541015157816 */ /* 0x000fe4000000000c */
[--C-:B------:R-:W-:Y:S02]  /*75b0*/  HSET2.LE.AND R5, R5, R195.reuse, PT ;  /* 0x000000c305057233 */ /* 0x100fe40003803000 */
[----:B--2---:R-:W-:Y:S02]  /*75c0*/  F2FP.BF16.F32.PACK_AB R6, R193, R206 ;  /* 0x000000cec106723e */ /* 0x004fe400000010ff */
[----:B------:R-:W-:Y:S02]  /*75d0*/  LOP3.LUT R4, R4, R13, RZ, 0xc0, !PT ;  /* 0x0000000d04047212 */ /* 0x000fe400078ec0ff */
[----:B------:R-:W-:Y:S01]  /*75e0*/  LOP3.LUT R5, R5, R6, RZ, 0xc0, !PT ;  /* 0x0000000605057212 */ /* 0x000fe200078ec0ff */
[----:B------:R-:W1:Y:S01]  /*75f0*/  LDSM.16.MT88.4 R12, [R226+0x19000] ;  /* 0x01900000e20c783b */ /* 0x000e620000004200 */
[----:B------:R-:W-:-:S02]  /*7600*/  HSET2.LE.AND R6, R21, R195, PT ;  /* 0x000000c315067233 */ /* 0x000fc40003803000 */
[----:B------:R-:W-:-:S04]  /*7610*/  F2FP.BF16.F32.PACK_AB R7, R189, R204 ;  /* 0x000000ccbd07723e */ /* 0x000fc800000010ff */
[----:B------:R-:W-:Y:S02]  /*7620*/  LOP3.LUT R6, R6, R7, RZ, 0xc0, !PT ;  /* 0x0000000706067212 */ /* 0x000fe400078ec0ff */
[----:B------:R-:W-:Y:S02]  /*7630*/  HSET2.LE.AND R7, R20, R195, PT ;  /* 0x000000c314077233 */ /* 0x000fe40003803000 */
[----:B----4-:R-:W-:-:S04]  /*7640*/  F2FP.BF16.F32.PACK_AB R20, R236, R191 ;  /* 0x000000bfec14723e */ /* 0x010fc800000010ff */
[----:B------:R-:W-:Y:S02]  /*7650*/  LOP3.LUT R7, R7, R20, RZ, 0xc0, !PT ;  /* 0x0000001407077212 */ /* 0x000fe400078ec0ff */
[----:B------:R-:W2:Y:S05]  /*7660*/  LDSM.16.MT88.4 R20, [R228+0x1b000] ;  /* 0x01b00000e414783b */ /* 0x000eaa0000004200 */
[C---:B---3--:R-:W-:Y:S06]  /*7670*/  HMMA.16816.F32.BF16 R136, R4.reuse, R24, R136 ;  /* 0x000000180488723c */ /* 0x048fec0000041888 */
[----:B------:R-:W-:Y:S01]  /*7680*/  HMMA.16816.F32.BF16 R144, R4, R8, R144 ;  /* 0x000000080490723c */ /* 0x000fe20000041890 */
[----:B------:R-:W-:-:S02]  /*7690*/  IMAD.MOV.U32 R24, RZ, RZ, R28 ;  /* 0x000000ffff187224 */ /* 0x000fc400078e001c */
[----:B------:R-:W-:Y:S02]  /*76a0*/  IMAD.MOV.U32 R25, RZ, RZ, R29 ;  /* 0x000000ffff197224 */ /* 0x000fe400078e001d */
[----:B------:R-:W3:Y:S01]  /*76b0*/  LDSM.16.MT88.4 R28, [R228+0x1d000] ;  /* 0x01d00000e41c783b */ /* 0x000ee20000004200 */
[C---:B------:R-:W-:Y:S03]  /*76c0*/  HMMA.16816.F32.BF16 R140, R4.reuse, R10, R140 ;  /* 0x0000000a048c723c */ /* 0x040fe6000004188c */
[----:B------:R-:W4:Y:S03]  /*76d0*/  LDSM.16.MT88.4 R8, [R224+0x1b000] ;  /* 0x01b00000e008783b */ /* 0x000f260000004200 */
[C---:B-1----:R-:W-:Y:S06]  /*76e0*/  HMMA.16816.F32.BF16 R152, R4.reuse, R12, R152 ;  /* 0x0000000c0498723c */ /* 0x042fec0000041898 */
[C---:B------:R-:W-:Y:S01]  /*76f0*/  HMMA.16816.F32.BF16 R148, R4.reuse, R14, R148 ;  /* 0x0000000e0494723c */ /* 0x040fe20000041894 */
[----:B------:R-:W1:Y:S05]  /*7700*/  LDSM.16.MT88.4 R12, [R225+0x1b000] ;  /* 0x01b00000e10c783b */ /* 0x000e6a0000004200 */
[C---:B------:R-:W-:Y:S06]  /*7710*/  HMMA.16816.F32.BF16 R160, R4.reuse, R16, R160 ;  /* 0x0000001004a0723c */ /* 0x040fec00000418a0 */
[C---:B------:R-:W-:Y:S01]  /*7720*/  HMMA.16816.F32.BF16 R156, R4.reuse, R18, R156 ;  /* 0x00000012049c723c */ /* 0x040fe2000004189c */
[----:B------:R-:W1:Y:S05]  /*7730*/  LDSM.16.MT88.4 R16, [R226+0x1b000] ;  /* 0x01b00000e210783b */ /* 0x000e6a0000004200 */
[C---:B------:R-:W-:Y:S06]  /*7740*/  HMMA.16816.F32.BF16 R132, R4.reuse, R26, R132 ;  /* 0x0000001a0484723c */ /* 0x040fec0000041884 */
[C---:B--2---:R-:W-:Y:S06]  /*7750*/  HMMA.16816.F32.BF16 R36, R4.reuse, R20, R36 ;  /* 0x000000140424723c */ /* 0x044fec0000041824 */
[C---:B---3--:R-:W-:Y:S06]  /*7760*/  HMMA.16816.F32.BF16 R72, R4.reuse, R30, R72 ;  /* 0x0000001e0448723c */ /* 0x048fec0000041848 */
[----:B----4-:R-:W-:Y:S01]  /*7770*/  HMMA.16816.F32.BF16 R60, R4, R8, R60 ;  /* 0x00000008043c723c */ /* 0x010fe2000004183c */
[----:B------:R-:W-:-:S02]  /*7780*/  IMAD.MOV.U32 R30, RZ, RZ, R170 ;  /* 0x000000ffff1e7224 */ /* 0x000fc400078e00aa */
[----:B------:R-:W-:Y:S02]  /*7790*/  IMAD.MOV.U32 R31, RZ, RZ, R171 ;  /* 0x000000ffff1f7224 */ /* 0x000fe400078e00ab */
[----:B------:R2:W5:Y:S01]  /*77a0*/  LDL.LU.64 R170, [R1+0x60] ;  /* 0x0000600001aa7983 */ /* 0x0005620000300a00 */
[C---:B------:R-:W-:Y:S03]  /*77b0*/  HMMA.16816.F32.BF16 R64, R4.reuse, R10, R64 ;  /* 0x0000000a0440723c */ /* 0x040fe60000041840 */
[----:B------:R-:W3:Y:S03]  /*77c0*/  LDSM.16.MT88.4 R8, [R228+0x1f000] ;  /* 0x01f00000e408783b */ /* 0x000ee60000004200 */
[C---:B-1----:R-:W-:Y:S06]  /*77d0*/  HMMA.16816.F32.BF16 R52, R4.reuse, R12, R52 ;  /* 0x0000000c0434723c */ /* 0x042fec0000041834 */
[C---:B------:R-:W-:Y:S01]  /*77e0*/  HMMA.16816.F32.BF16 R56, R4.reuse, R14, R56 ;  /* 0x0000000e0438723c */ /* 0x040fe20000041838 */
[----:B------:R-:W1:Y:S05]  /*77f0*/  LDSM.16.MT88.4 R12, [R224+0x1d000] ;  /* 0x01d00000e00c783b */ /* 0x000e6a0000004200 */
[C---:B------:R-:W-:Y:S06]  /*7800*/  HMMA.16816.F32.BF16 R68, R4.reuse, R28, R68 ;  /* 0x0000001c0444723c */ /* 0x040fec0000041844 */
[----:B------:R-:W-:Y:S01]  /*7810*/  HMMA.16816.F32.BF16 R40, R4, R22, R40 ;  /* 0x000000160428723c */ /* 0x000fe20000041828 */
[----:B------:R-:W-:Y:S01]  /*7820*/  IMAD.MOV.U32 R28, RZ, RZ, R24 ;  /* 0x000000ffff1c7224 */ /* 0x000fe200078e0018 */
[----:B------:R-:W-:Y:S01]  /*7830*/  LDSM.16.MT88.4 R20, [R225+0x1d000] ;  /* 0x01d00000e114783b */ /* 0x000fe20000004200 */
[----:B------:R-:W-:-:S03]  /*7840*/  IMAD.MOV.U32 R29, RZ, RZ, R25 ;  /* 0x000000ffff1d7224 */ /* 0x000fc600078e0019 */
[----:B------:R-:W4:Y:S01]  /*7850*/  LDSM.16.MT88.4 R24, [R226+0x1d000] ;  /* 0x01d00000e218783b */ /* 0x000f220000004200 */
        /* <DEDUP_REMOVED lines=9> */
[C---:B----4-:R-:W-:Y:S06]  /*78f0*/  HMMA.16816.F32.BF16 R76, R4.reuse, R24, R76 ;  /* 0x00000018044c723c */ /* 0x050fec000004184c */
[----:B------:R-:W-:Y:S01]  /*7900*/  HMMA.16816.F32.BF16 R80, R4, R26, R80 ;  /* 0x0000001a0450723c */ /* 0x000fe20000041850 */
[----:B------:R-:W-:-:S06]  /*7910*/  IMAD.MOV.U32 R25, RZ, RZ, R31 ;  /* 0x000000ffff197224 */ /* 0x000fcc00078e001f */
[----:B------:R-:W-:Y:S01]  /*7920*/  IMAD.MOV.U32 R26, RZ, RZ, R28 ;  /* 0x000000ffff1a7224 */ /* 0x000fe200078e001c */
[----:B------:R-:W-:Y:S01]  /*7930*/  HMMA.16816.F32.BF16 R84, R4, R20, R84 ;  /* 0x000000140454723c */ /* 0x000fe20000041854 */
[----:B------:R-:W-:-:S06]  /*7940*/  IMAD.MOV.U32 R27, RZ, RZ, R29 ;  /* 0x000000ffff1b7224 */ /* 0x000fcc00078e001d */
[----:B------:R-:W-:Y:S01]  /*7950*/  LOP3.LUT R20, R25, UR24, R26, 0x96, !PT ;  /* 0x0000001819147c12 */ /* 0x000fe2000f8e961a */
[--C-:B------:R-:W-:Y:S01]  /*7960*/  FFMA.FTZ R28, R200, UR32, -R187.reuse ;  /* 0x00000020c81c7c23 */ /* 0x100fe200080108bb */
[----:B------:R-:W-:-:S03]  /*7970*/  FFMA.FTZ R29, R198, UR32, -R187 ;  /* 0x00000020c61d7c23 */ /* 0x000fc600080108bb */
[----:B------:R-:W-:Y:S01]  /*7980*/  IMAD.WIDE.U32 R20, R20, -0x2daee0ad, RZ ;  /* 0xd2511f5314147825 */ /* 0x000fe200078e00ff */
[C---:B---3--:R-:W-:Y:S03]  /*7990*/  HMMA.16816.F32.BF16 R124, R4.reuse, R8, R124 ;  /* 0x00000008047c723c */ /* 0x048fe6000004187c */
[--C-:B------:R-:W-:Y:S01]  /*79a0*/  FFMA.FTZ R31, R194, UR32, -R187.reuse ;  /* 0x00000020c21f7c23 */ /* 0x100fe200080108bb */
[----:B------:R-:W-:Y:S02]  /*79b0*/  IMAD.MOV.U32 R24, RZ, RZ, R30 ;  /* 0x000000ffff187224 */ /* 0x000fe400078e001e */
[----:B------:R-:W-:Y:S01]  /*79c0*/  FFMA.FTZ R30, R196, UR32, -R187 ;  /* 0x00000020c41e7c23 */ /* 0x000fe200080108bb */
[----:B------:R-:W-:Y:S01]  /*79d0*/  LOP3.LUT R8, R21, UR45, R238, 0x96, !PT ;  /* 0x0000002d15087c12 */ /* 0x000fe2000f8e96ee */
[C---:B------:R-:W-:Y:S01]  /*79e0*/  HMMA.16816.F32.BF16 R88, R4.reuse, R22, R88 ;  /* 0x000000160458723c */ /* 0x040fe20000041858 */
[----:B------:R-:W-:Y:S01]  /*79f0*/  MUFU.EX2 R28, R28 ;  /* 0x0000001c001c7308 */ /* 0x000fe20000000800 */
[--C-:B------:R-:W-:Y:S01]  /*7a00*/  FFMA.FTZ R187, R192, UR32, -R185.reuse ;  /* 0x00000020c0bb7c23 */ /* 0x100fe200080108b9 */
[--C-:B------:R-:W-:Y:S01]  /*7a10*/  FFMA.FTZ R190, R190, UR32, -R185.reuse ;  /* 0x00000020bebe7c23 */ /* 0x100fe200080108b9 */
[--C-:B------:R-:W-:Y:S01]  /*7a20*/  FFMA.FTZ R188, R188, UR32, -R185.reuse ;  /* 0x00000020bcbc7c23 */ /* 0x100fe200080108b9 */
[----:B------:R-:W-:Y:S01]  /*7a30*/  FFMA.FTZ R185, R186, UR32, -R185 ;  /* 0x00000020bab97c23 */ /* 0x000fe200080108b9 */
[C---:B------:R-:W-:Y:S01]  /*7a40*/  HMMA.16816.F32.BF16 R108, R4.reuse, R16, R108 ;  /* 0x00000010046c723c */ /* 0x040fe2000004186c */
[----:B------:R-:W-:Y:S01]  /*7a50*/  FADD.FTZ R183, R184, R183 ;  /* 0x000000b7b8b77221 */ /* 0x000fe20000010000 */
[----:B------:R-:W-:Y:S01]  /*7a60*/  FADD.FTZ R182, R182, R181 ;  /* 0x000000b5b6b67221 */ /* 0x000fe20000010000 */
[----:B------:R-:W3:Y:S01]  /*7a70*/  MUFU.EX2 R29, R29 ;  /* 0x0000001d001d7308 */ /* 0x000ee20000000800 */
[----:B------:R-:W-:Y:S02]  /*7a80*/  LDSM.16.MT88.4 R24, [R225+0x1b800] ;  /* 0x01b80000e118783b */ /* 0x000fe40000004200 */
[C---:B------:R-:W-:Y:S02]  /*7a90*/  HMMA.16816.F32.BF16 R112, R4.reuse, R18, R112 ;  /* 0x000000120470723c */ /* 0x040fe40000041870 */
[----:B------:R-:W4:Y:S04]  /*7aa0*/  LDSM.16.MT88.4 R16, [R228+0x19800] ;  /* 0x01980000e410783b */ /* 0x000f280000004200 */
[C---:B-1----:R-:W-:Y:S06]  /*7ab0*/  HMMA.16816.F32.BF16 R116, R4.reuse, R12, R116 ;  /* 0x0000000c0474723c */ /* 0x042fec0000041874 */
[C---:B------:R-:W-:Y:S06]  /*7ac0*/  HMMA.16816.F32.BF16 R120, R4.reuse, R14, R120 ;  /* 0x0000000e0478723c */ /* 0x040fec0000041878 */
[----:B------:R-:W-:Y:S01]  /*7ad0*/  HMMA.16816.F32.BF16 R128, R4, R10, R128 ;  /* 0x0000000a0480723c */ /* 0x000fe20000041880 */
[----:B------:R-:W-:Y:S08]  /*7ae0*/  MUFU.EX2 R187, R187 ;  /* 0x000000bb00bb7308 */ /* 0x000ff00000000800 */
[----:B------:R-:W1:Y:S01]  /*7af0*/  MUFU.EX2 R190, R190 ;  /* 0x000000be00be7308 */ /* 0x000e620000000800 */
[C---:B------:R-:W-:Y:S01]  /*7b00*/  LOP3.LUT R7, R8.reuse, 0xffff, RZ, 0xc0, !PT ;  /* 0x0000ffff08077812 */ /* 0x040fe200078ec0ff */
[----:B------:R-:W2:Y:S01]  /*7b10*/  LDSM.16.MT88.4 R12, [R226+0x19800] ;  /* 0x01980000e20c783b */ /* 0x000ea20000004200 */
[----:B------:R-:W-:-:S02]  /*7b20*/  LOP3.LUT R4, R8, 0xff, RZ, 0xc0, !PT ;  /* 0x000000ff08047812 */ /* 0x000fc400078ec0ff */
[----:B------:R-:W-:-:S03]  /*7b30*/  SHF.R.U32.HI R7, RZ, 0x8, R7 ;  /* 0x00000008ff077819 */ /* 0x000fc60000011607 */
[----:B------:R-:W-:Y:S01]  /*7b40*/  MUFU.EX2 R30, R30 ;  /* 0x0000001e001e7308 */ /* 0x000fe20000000800 */
[----:B------:R-:W-:Y:S02]  /*7b50*/  LOP3.LUT R10, R20, 0xffff, RZ, 0xc0, !PT ;  /* 0x0000ffff140a7812 */ /* 0x000fe400078ec0ff */
[----:B------:R-:W-:Y:S02]  /*7b60*/  PRMT R4, R4, 0x5410, R7 ;  /* 0x0000541004047816 */ /* 0x000fe40000000007 */
[----:B------:R-:W-:-:S03]  /*7b70*/  SHF.R.U32.HI R11, RZ, 0x10, R20 ;  /* 0x00000010ff0b7819 */ /* 0x000fc60000011614 */
[----:B------:R-:W4:Y:S01]  /*7b80*/  MUFU.EX2 R31, R31 ;  /* 0x0000001f001f7308 */ /* 0x000f220000000800 */
[----:B------:R-:W-:-:S07]  /*7b90*/  SHF.R.U32.HI R7, RZ, 0x10, R8 ;  /* 0x00000010ff077819 */ /* 0x000fce0000011608 */
[----:B------:R-:W-:Y:S01]  /*7ba0*/  MUFU.EX2 R188, R188 ;  /* 0x000000bc00bc7308 */ /* 0x000fe20000000800 */
[----:B------:R-:W-:-:S07]  /*7bb0*/  LOP3.LUT R5, R20, 0xff, RZ, 0xc0, !PT ;  /* 0x000000ff14057812 */ /* 0x000fce00078ec0ff */
[----:B------:R-:W2:Y:S01]  /*7bc0*/  MUFU.EX2 R185, R185 ;  /* 0x000000b900b97308 */ /* 0x000ea20000000800 */
[----:B------:R-:W-:Y:S02]  /*7bd0*/  SHF.R.U32.HI R10, RZ, 0x8, R10 ;  /* 0x00000008ff0a7819 */ /* 0x000fe4000001160a */
[----:B------:R-:W-:Y:S02]  /*7be0*/  SHF.R.U32.HI R6, RZ, 0x18, R20 ;  /* 0x00000018ff067819 */ /* 0x000fe40000011614 */
[----:B------:R-:W-:Y:S01]  /*7bf0*/  SHF.R.U32.HI R8, RZ, 0x18, R8 ;  /* 0x00000018ff087819 */ /* 0x000fe20000011608 */
[----:B------:R-:W-:Y:S01]  /*7c00*/  LDSM.16.MT88.4 R20, [R225+0x19800] ;  /* 0x01980000e114783b */ /* 0x000fe20000004200 */
[----:B------:R-:W-:Y:S02]  /*7c10*/  LOP3.LUT R11, R11, 0xff, RZ, 0xc0, !PT ;  /* 0x000000ff0b0b7812 */ /* 0x000fe400078ec0ff */
[----:B------:R-:W-:Y:S02]  /*7c20*/  LOP3.LUT R7, R7, 0xff, RZ, 0xc0, !PT ;  /* 0x000000ff07077812 */ /* 0x000fe400078ec0ff */
[----:B------:R-:W-:-:S02]  /*7c30*/  HSET2.LE.AND R4, R4, R195, PT ;  /* 0x000000c304047233 */ /* 0x000fc40003803000 */
[----:B------:R-:W-:Y:S02]  /*7c40*/  PRMT R5, R5, 0x5410, R10 ;  /* 0x0000541005057816 */ /* 0x000fe4000000000a */
[----:B---3--:R-:W-:Y:S02]  /*7c50*/  F2FP.BF16.F32.PACK_AB R9, R29, R28 ;  /* 0x0000001c1d09723e */ /* 0x008fe400000010ff */
[----:B------:R-:W-:Y:S02]  /*7c60*/  PRMT R6, R11, 0x5410, R6 ;  /* 0x000054100b067816 */ /* 0x000fe40000000006 */
[----:B------:R-:W-:Y:S02]  /*7c70*/  PRMT R7, R7, 0x5410, R8 ;  /* 0x0000541007077816 */ /* 0x000fe40000000008 */
[----:B------:R-:W-:Y:S02]  /*7c80*/  LOP3.LUT R4, R4, R9, RZ, 0xc0, !PT ;  /* 0x0000000904047212 */ /* 0x000fe400078ec0ff */
[----:B------:R-:W-:-:S02]  /*7c90*/  HSET2.LE.AND R9, R5, R195, PT ;  /* 0x000000c305097233 */ /* 0x000fc40003803000 */
[--C-:B------:R-:W-:Y:S02]  /*7ca0*/  HSET2.LE.AND R8, R6, R195.reuse, PT ;  /* 0x000000c306087233 */ /* 0x100fe40003803000 */
[----:B------:R-:W-:Y:S02]  /*7cb0*/  HSET2.LE.AND R5, R7, R195, PT ;  /* 0x000000c307057233 */ /* 0x000fe40003803000 */
[----:B-1----:R-:W-:Y:S02]  /*7cc0*/  F2FP.BF16.F32.PACK_AB R10, R190, R187 ;  /* 0x000000bbbe0a723e */ /* 0x002fe400000010ff */
[----:B----4-:R-:W-:Y:S02]  /*7cd0*/  F2FP.BF16.F32.PACK_AB R6, R31, R30 ;  /* 0x0000001e1f06723e */ /* 0x010fe400000010ff */
[----:B--2---:R-:W-:Y:S02]  /*7ce0*/  F2FP.BF16.F32.PACK_AB R7, R185, R188 ;  /* 0x000000bcb907723e */ /* 0x004fe400000010ff */
[----:B------:R-:W-:-:S02]  /*7cf0*/  LOP3.LUT R5, R5, R10, RZ, 0xc0, !PT ;  /* 0x0000000a05057212 */ /* 0x000fc400078ec0ff */
[----:B------:R-:W-:Y:S02]  /*7d00*/  LOP3.LUT R6, R9, R6, RZ, 0xc0, !PT ;  /* 0x0000000609067212 */ /* 0x000fe400078ec0ff */
[----:B------:R-:W-:Y:S02]  /*7d10*/  LOP3.LUT R7, R8, R7, RZ, 0xc0, !PT ;  /* 0x0000000708077212 */ /* 0x000fe400078ec0ff */
        /* <DEDUP_REMOVED lines=22> */
[----:B------:R-:W-:Y:S01]  /*7e80*/  FADD.FTZ R180, R180, R183 ;  /* 0x000000b7b4b47221 */ /* 0x000fe20000010000 */
[----:B------:R-:W-:-:S03]  /*7e90*/  FADD.FTZ R179, R179, R182 ;  /* 0x000000b6b3b37221 */ /* 0x000fc60000010000 */
[----:B------:R-:W-:Y:S01]  /*7ea0*/  FADD.FTZ R180, R177, R180 ;  /* 0x000000b4b1b47221 */ /* 0x000fe20000010000 */
[----:B------:R-:W-:Y:S01]  /*7eb0*/  FADD.FTZ R179, R178, R179 ;  /* 0x000000b3b2b37221 */ /* 0x000fe20000010000 */
[----:B----4-:R-:W-:Y:S02]  /*7ec0*/  HMMA.16816.F32.BF16 R68, R4, R20, R68 ;  /* 0x000000140444723c */ /* 0x010fe40000041844 */
[----:B------:R-:W-:Y:S01]  /*7ed0*/  FADD.FTZ R175, R175, R180 ;  /* 0x000000b4afaf7221 */ /* 0x000fe20000010000 */
[----:B------:R-:W-:-:S03]  /*7ee0*/  FADD.FTZ R176, R176, R179 ;  /* 0x000000b3b0b07221 */ /* 0x000fc60000010000 */
[----:B------:R-:W-:Y:S01]  /*7ef0*/  HMMA.16816.F32.BF16 R72, R4, R22, R72 ;  /* 0x000000160448723c */ /* 0x000fe20000041848 */
[----:B------:R-:W4:Y:S01]  /*7f00*/  LDSM.16.MT88.4 R20, [R228+0x1f800] ;  /* 0x01f80000e414783b */ /* 0x000f220000004200 */
[----:B------:R-:W-:-:S04]  /*7f10*/  FADD.FTZ R166, R166, R175 ;  /* 0x000000afa6a67221 */ /* 0x000fc80000010000 */
        /* <DEDUP_REMOVED lines=42> */
[----:B------:R-:W2:Y:S01]  /*81c0*/  LDL.64 R238, [R1+0x10] ;  /* 0x0000100001ee7983 */ /* 0x000ea20000100a00 */
        /* <DEDUP_REMOVED lines=8> */
[----:B------:R-:W-:-:S04]  /*8250*/  DEPBAR.LE SB0, 0x0 ;  /* 0x000080000000791a */ /* 0x000fc80000000000 */
[----:B------:R-:W-:Y:S01]  /*8260*/  IMAD.MOV.U32 R9, RZ, RZ, R173 ;  /* 0x000000ffff097224 */ /* 0x000fe200078e00ad */
[----:B------:R-:W-:Y:S02]  /*8270*/  UISETP.GT.AND UP0, UPT, UR20, UR16, UPT ;  /* 0x000000101400728c */ /* 0x000fe4000bf04270 */
[----:B------:R-:W1:Y:S01]  /*8280*/  @!P4 LDC.64 R4, c[0x0][0x220] ;  /* 0x00008800ff04cb82 */ /* 0x000e620000000a00 */
[----:B------:R-:W-:-:S07]  /*8290*/  IMAD.WIDE.U32 R18, R18, UR9, R8 ;  /* 0x0000000912127c25 */ /* 0x000fce000f8e0008 */
[----:B------:R-:W3:Y:S08]  /*82a0*/  @!P3 LDC.64 R14, c[0x0][0x220] ;  /* 0x00008800ff0ebb82 */ /* 0x000ef00000000a00 */
[----:B------:R-:W4:Y:S08]  /*82b0*/  @!P2 LDC.64 R12, c[0x0][0x220] ;  /* 0x00008800ff0cab82 */ /* 0x000f300000000a00 */
[----:B------:R-:W-:Y:S01]  /*82c0*/  BAR.SYNC.DEFER_BLOCKING 0x0 ;  /* 0x0000000000007b1d */ /* 0x000fe20000010000 */
[----:B-1----:R-:W-:-:S07]  /*82d0*/  @!P4 LEA R20, P0, R18, R4, 0x1 ;  /* 0x000000041214c211 */ /* 0x002fce00078008ff */
[----:B------:R-:W1:Y:S01]  /*82e0*/  @!P4 LDC.64 R8, c[0x0][0x220] ;  /* 0x00008800ff08cb82 */ /* 0x000e620000000a00 */
[----:B--2---:R-:W-:Y:S01]  /*82f0*/  ISETP.GE.AND P5, PT, R238, UR4, PT ;  /* 0x00000004ee007c0c */ /* 0x004fe2000bfa6270 */
[----:B------:R-:W-:-:S04]  /*8300*/  UIMAD UR4, UR8, UR20, URZ ;  /* 0x00000014080472a4 */ /* 0x000fc8000f8e023f */
[----:B------:R-:W-:-:S06]  /*8310*/  UIMAD UR4, UR6, UR9, UR4 ;  /* 0x00000009060472a4 */ /* 0x000fcc000f8e0204 */
[----:B------:R-:W-:Y:S02]  /*8320*/  VIADD R16, R19, UR4 ;  /* 0x0000000413107c36 */ /* 0x000fe40008000000 */
[----:B------:R-:W2:Y:S01]  /*8330*/  @!P5 LDC.64 R6, c[0x0][0x220] ;  /* 0x00008800ff06db82 */ /* 0x000ea20000000a00 */
[----:B------:R-:W-:Y:S02]  /*8340*/  @P5 STS.128 [R242+0x18000], RZ ;  /* 0x018000fff2005388 */ /* 0x000fe40000000c00 */
[C---:B------:R-:W-:Y:S02]  /*8350*/  @!P4 LEA.HI.X R21, R18.reuse, R5, R16, 0x1, P0 ;  /* 0x000000051215c211 */ /* 0x040fe400000f0c10 */
[----:B---3--:R-:W-:-:S03]  /*8360*/  @!P3 LEA R14, P0, R18, R14, 0x1 ;  /* 0x0000000e120eb211 */ /* 0x008fc600078008ff */
[----:B------:R-:W3:Y:S01]  /*8370*/  @!P5 LDC.64 R10, c[0x0][0x220] ;  /* 0x00008800ff0adb82 */ /* 0x000ee20000000a00 */
[C---:B------:R-:W-:Y:S02]  /*8380*/  @!P3 LEA.HI.X R15, R18.reuse, R15, R16, 0x1, P0 ;  /* 0x0000000f120fb211 */ /* 0x040fe400000f0c10 */
[----:B----4-:R-:W-:-:S04]  /*8390*/  @!P2 LEA R24, P0, R18, R12, 0x1 ;  /* 0x0000000c1218a211 */ /* 0x010fc800078008ff */
[C---:B------:R-:W-:Y:S01]  /*83a0*/  @!P2 LEA.HI.X R25, R18.reuse, R13, R16, 0x1, P0 ;  /* 0x0000000d1219a211 */ /* 0x040fe200000f0c10 */
[----:B------:R-:W4:Y:S01]  /*83b0*/  @!P2 LDC.64 R4, c[0x0][0x220] ;  /* 0x00008800ff04ab82 */ /* 0x000f220000000a00 */
[----:B--2---:R-:W-:-:S04]  /*83c0*/  @!P5 LEA R22, P1, R18, R6, 0x1 ;  /* 0x000000061216d211 */ /* 0x004fc800078208ff */
[----:B------:R-:W-:-:S03]  /*83d0*/  @!P5 LEA.HI.X R23, R18, R7, R16, 0x1, P1 ;  /* 0x000000071217d211 */ /* 0x000fc600008f0c10 */
[----:B------:R-:W2:Y:S01]  /*83e0*/  @!P3 LDC.64 R6, c[0x0][0x220] ;  /* 0x00008800ff06bb82 */ /* 0x000ea20000000a00 */
[----:B------:R-:W-:Y:S01]  /*83f0*/  IADD3 R3, P1, R18, UR29, RZ ;  /* 0x0000001d12037c10 */ /* 0x000fe2000ff3e0ff */
[----:B------:R-:W-:Y:S01]  /*8400*/  @!PT LDS RZ, [RZ] ;  /* 0x00000000fffff984 */ /* 0x000fe20000000800 */
[----:B------:R-:W-:Y:S01]  /*8410*/  @!PT LDS RZ, [RZ] ;  /* 0x00000000fffff984 */ /* 0x000fe20000000800 */
[----:B------:R-:W-:Y:S01]  /*8420*/  @!PT LDS RZ, [RZ] ;  /* 0x00000000fffff984 */ /* 0x000fe20000000800 */
[----:B------:R-:W-:Y:S03]  /*8430*/  @!P5 LDGSTS.E.BYPASS.LTC128B.128 [R242+0x18000], desc[UR34][R22.64] ;  /* 0x1800000016f2dfae */ /* 0x000fe6000b901d62 */
[----:B------:R-:W-:Y:S02]  /*8440*/  IADD3.X R12, R16, UR14, RZ, P1, !PT ;  /* 0x0000000e100c7c10 */ /* 0x000fe40008ffe4ff */
[C---:B---3--:R-:W-:Y:S01]  /*8450*/  @!P5 LEA R10, P1, R3.reuse, R10, 0x1 ;  /* 0x0000000a030ad211 */ /* 0x048fe200078208ff */
[----:B------:R-:W-:Y:S01]  /*8460*/  @P4 STS.128 [R242+0x1a000], RZ ;  /* 0x01a000fff2004388 */ /* 0x000fe20000000c00 */
[C---:B-1----:R-:W-:Y:S02]  /*8470*/  @!P4 LEA R16, P6, R3.reuse, R8, 0x1 ;  /* 0x000000080310c211 */ /* 0x042fe400078c08ff */
[C---:B------:R-:W-:Y:S01]  /*8480*/  @!P5 LEA.HI.X R11, R3.reuse, R11, R12, 0x1, P1 ;  /* 0x0000000b030bd211 */ /* 0x040fe200008f0c0c */
[----:B------:R-:W-:Y:S01]  /*8490*/  @!PT LDS RZ, [RZ] ;  /* 0x00000000fffff984 */ /* 0x000fe20000000800 */
[----:B------:R-:W-:Y:S01]  /*84a0*/  @!PT LDS RZ, [RZ] ;  /* 0x00000000fffff984 */ /* 0x000fe20000000800 */
[----:B------:R-:W-:Y:S01]  /*84b0*/  @!PT LDS RZ, [RZ] ;  /* 0x00000000fffff984 */ /* 0x000fe20000000800 */
[----:B------:R-:W-:Y:S01]  /*84c0*/  @!P4 LDGSTS.E.BYPASS.LTC128B.128 [R242+0x1a000], desc[UR34][R20.64+0x80] ;  /* 0x1a00008014f2cfae */ /* 0x000fe2000b901d62 */
[----:B----4-:R-:W-:-:S02]  /*84d0*/  @!P2 LEA R26, P0, R3, R4, 0x1 ;  /* 0x00000004031aa211 */ /* 0x010fc400078008ff */
[C-C-:B------:R-:W-:Y:S01]  /*84e0*/  @!P4 LEA.HI.X R17, R3.reuse, R9, R12.reuse, 0x1, P6 ;  /* 0x000000090311c211 */ /* 0x140fe200030f0c0c */
[----:B------:R-:W-:Y:S01]  /*84f0*/  @P3 STS.128 [R242+0x1c000], RZ ;  /* 0x01c000fff2003388 */ /* 0x000fe20000000c00 */
[----:B------:R-:W-:-:S03]  /*8500*/  @!P2 LEA.HI.X R27, R3, R5, R12, 0x1, P0 ;  /* 0x00000005031ba211 */ /* 0x000fc600000f0c0c */
[----:B------:R-:W-:Y:S01]  /*8510*/  @!PT LDS RZ, [RZ] ;  /* 0x00000000fffff984 */ /* 0x000fe20000000800 */
[----:B------:R-:W-:Y:S01]  /*8520*/  @!PT LDS RZ, [RZ] ;  /* 0x00000000fffff984 */ /* 0x000fe20000000800 */
[----:B------:R-:W-:Y:S01]  /*8530*/  @!PT LDS RZ, [RZ] ;  /* 0x00000000fffff984 */ /* 0x000fe20000000800 */
[----:B------:R1:W-:Y:S01]  /*8540*/  @!P3 LDGSTS.E.BYPASS.LTC128B.128 [R242+0x1c000], desc[UR34][R14.64+0x100] ;  /* 0x1c0001000ef2bfae */ /* 0x0003e2000b901d62 */
[----:B--2---:R-:W-:-:S03]  /*8550*/  @!P3 LEA R18, P1, R3, R6, 0x1 ;  /* 0x000000060312b211 */ /* 0x004fc600078208ff */
[----:B------:R-:W-:Y:S01]  /*8560*/  @P2 STS.128 [R242+0x1e000], RZ ;  /* 0x01e000fff2002388 */ /* 0x000fe20000000c00 */
[----:B------:R-:W-:-:S03]  /*8570*/  @!P3 LEA.HI.X R19, R3, R7, R12, 0x1, P1 ;  /* 0x000000070313b211 */ /* 0x000fc600008f0c0c */
        /* <DEDUP_REMOVED lines=12> */
[----:B------:R-:W-:Y:S01]  /*8640*/  @P4 STS.128 [R242+0x1b000], RZ ;  /* 0x01b000fff2004388 */ /* 0x000fe20000000c00 */
[C---:B------:R-:W-:Y:S02]  /*8650*/  ISETP.GE.AND P1, PT, R3.reuse, R243, PT ;  /* 0x000000f30300720c */ /* 0x040fe40003f26270 */
[C---:B------:R-:W-:Y:S01]  /*8660*/  ISETP.LT.OR P6, PT, R3.reuse, R251, P6 ;  /* 0x000000fb0300720c */ /* 0x040fe200037c1670 */
        /* <DEDUP_REMOVED lines=15> */
[----:B-1----:R-:W-:Y:S04]  /*8760*/  LDSM.16.M88.4 R12, [R234] ;  /* 0x00000000ea0c783b */ /* 0x002fe80000000200 */
[----:B------:R-:W1:Y:S04]  /*8770*/  LDSM.16.M88.4 R176, [R233+0x10000] ;  /* 0x01000000e9b0783b */ /* 0x000e680000000200 */
[----:B------:R-:W4:Y:S04]  /*8780*/  LDSM.16.M88.4 R28, [R233+0x10800] ;  /* 0x01080000e91c783b */ /* 0x000f280000000200 */
[----:B------:R-:W3:Y:S04]  /*8790*/  LDSM.16.M88.4 R20, [R233+0x11000] ;  /* 0x01100000e914783b */ /* 0x000ee80000000200 */
[----:B------:R-:W3:Y:S04]  /*87a0*/  LDSM.16.M88.4 R184, [R233+0x11800] ;  /* 0x01180000e9b8783b */ /* 0x000ee80000000200 */
[----:B--2---:R-:W-:Y:S04]  /*87b0*/  LDSM.16.M88.4 R8, [R232] ;  /* 0x00000000e808783b */ /* 0x004fe80000000200 */
[----:B------:R-:W2:Y:S04]  /*87c0*/  LDSM.16.M88.4 R4, [R231] ;  /* 0x00000000e704783b */ /* 0x000ea80000000200 */
[----:B------:R-:W2:Y:S04]  /*87d0*/  LDSM.16.M88.4 R196, [R223] ;  /* 0x00000000dfc4783b */ /* 0x000ea80000000200 */
[----:B------:R-:W2:Y:S04]  /*87e0*/  LDSM.16.M88.4 R192, [R222] ;  /* 0x00000000dec0783b */ /* 0x000ea80000000200 */
[----:B------:R-:W2:Y:S04]  /*87f0*/  LDSM.16.M88.4 R188, [R221] ;  /* 0x00000000ddbc783b */ /* 0x000ea80000000200 */
[----:B------:R-:W-:Y:S01]  /*8800*/  LDSM.16.M88.4 R200, [R227+0x10800] ;  /* 0x01080000e3c8783b */ /* 0x000fe20000000200 */
[C---:B-1----:R-:W-:Y:S03]  /*8810*/  HMMA.16816.F32.BF16 R180, R12.reuse, R176, RZ ;  /* 0x000000b00cb4723c */ /* 0x042fe600000418ff */
[----:B------:R-:W0:Y:S03]  /*8820*/  LDGDEPBAR ;  /* 0x00000000000079af */ /* 0x000e260000000000 */
[C---:B------:R-:W-:Y:S06]  /*8830*/  HMMA.16816.F32.BF16 R176, R12.reuse, R178, RZ ;  /* 0x000000b20cb0723c */ /* 0x040fec00000418ff */
[C---:B----4-:R-:W-:Y:S06]  /*8840*/  HMMA.16816.F32.BF16 R32, R12.reuse, R28, RZ ;  /* 0x0000001c0c20723c */ /* 0x050fec00000418ff */
[C---:B---3--:R-:W-:Y:S06]  /*8850*/  HMMA.16816.F32.BF16 R24, R12.reuse, R20, RZ ;  /* 0x000000140c18723c */ /* 0x048fec00000418ff */
[C---:B------:R-:W-:Y:S06]  /*8860*/  HMMA.16816.F32.BF16 R28, R12.reuse, R30, RZ ;  /* 0x0000001e0c1c723c */ /* 0x040fec00000418ff */
[C---:B------:R-:W-:Y:S06]  /*8870*/  HMMA.16816.F32.BF16 R20, R12.reuse, R22, RZ ;  /* 0x000000160c14723c */ /* 0x040fec00000418ff */
[C---:B------:R-:W-:Y:S06]  /*8880*/  HMMA.16816.F32.BF16 R16, R12.reuse, R184, RZ ;  /* 0x000000b80c10723c */ /* 0x040fec00000418ff */
        /* <DEDUP_REMOVED lines=27> */
[----:B------:R-:W-:Y:S01]  /*8a40*/  LDSM.16.M88.4 R192, [R220+0x1800] ;  /* 0x00180000dcc0783b */ /* 0x000fe20000000200 */
        /* <DEDUP_REMOVED lines=8> */
[----:B------:R-:W4:Y:S05]  /*8ad0*/  LDSM.16.M88.4 R200, [R233+0x13800] ;  /* 0x01380000e9c8783b */ /* 0x000f2a0000000200 */
[C---:B--2---:R-:W-:Y:S06]  /*8ae0*/  HMMA.16816.F32.BF16 R180, R196.reuse, R184, R180 ;  /* 0x000000b8c4b4723c */ /* 0x044fec00000418b4 */
[C---:B------:R-:W-:Y:S01]  /*8af0*/  HMMA.16816.F32.BF16 R176, R196.reuse, R186, R176 ;  /* 0x000000bac4b0723c */ /* 0x040fe200000418b0 */
[----:B------:R-:W-:Y:S05]  /*8b00*/  LDSM.16.M88.4 R184, [R217] ;  /* 0x00000000d9b8783b */ /* 0x000fea0000000200 */
[C---:B-1----:R-:W-:Y:S06]  /*8b10*/  HMMA.16816.F32.BF16 R24, R196.reuse, R4, R24 ;  /* 0x00000004c418723c */ /* 0x042fec0000041818 */
[----:B------:R-:W-:Y:S01]  /*8b20*/  HMMA.16816.F32.BF16 R20, R196, R6, R20 ;  /* 0x00000006c414723c */ /* 0x000fe20000041814 */
[----:B------:R-:W1:Y:S05]  /*8b30*/  LDSM.16.M88.4 R4, [R232+0x4000] ;  /* 0x00400000e804783b */ /* 0x000e6a0000000200 */
[C---:B------:R-:W-:Y:S06]  /*8b40*/  HMMA.16816.F32.BF16 R16, R188.reuse, R192, R16 ;  /* 0x000000c0bc10723c */ /* 0x040fec0000041810 */
[----:B------:R-:W-:Y:S01]  /*8b50*/  HMMA.16816.F32.BF16 R12, R188, R194, R12 ;  /* 0x000000c2bc0c723c */ /* 0x000fe2000004180c */
[----:B------:R-:W2:Y:S04]  /*8b60*/  LDSM.16.M88.4 R192, [R219] ;  /* 0x00000000dbc0783b */ /* 0x000ea80000000200 */
[----:B------:R-:W2:Y:S01]  /*8b70*/  LDSM.16.M88.4 R188, [R218] ;  /* 0x00000000dabc783b */ /* 0x000ea20000000200 */
[C---:B---3--:R-:W-:Y:S06]  /*8b80*/  HMMA.16816.F32.BF16 R32, R196.reuse, R8, R32 ;  /* 0x00000008c420723c */ /* 0x048fec0000041820 */
[C---:B------:R-:W-:Y:S01]  /*8b90*/  HMMA.16816.F32.BF16 R28, R196.reuse, R10, R28 ;  /* 0x0000000ac41c723c */ /* 0x040fe2000004181c */
[----:B------:R-:W3:Y:S05]  /*8ba0*/  LDSM.16.M88.4 R8, [R216] ;  /* 0x00000000d808783b */ /* 0x000eea0000000200 */
        /* <DEDUP_REMOVED lines=39> */
[C---:B----4-:R-:W-:Y:S06]  /*8e20*/  HMMA.16816.F32.BF16 R16, R8.reuse, R188, R16 ;  /* 0x000000bc0810723c */ /* 0x050fec0000041810 */
[----:B------:R-:W-:Y:S01]  /*8e30*/  HMMA.16816.F32.BF16 R12, R8, R190, R12 ;  /* 0x000000be080c723c */ /* 0x000fe2000004180c */
[----:B------:R-:W-:Y:S04]  /*8e40*/  LDSM.16.M88.4 R188, [R232+0x8000] ;  /* 0x00800000e8bc783b */ /* 0x000fe80000000200 */
[----:B------:R-:W4:Y:S01]  /*8e50*/  LDSM.16.M88.4 R8, [R215] ;  /* 0x00000000d708783b */ /* 0x000f220000000200 */
[C---:B---3--:R-:W-:Y:S06]  /*8e60*/  HMMA.16816.F32.BF16 R180, R184.reuse, R4, R180 ;  /* 0x00000004b8b4723c */ /* 0x048fec00000418b4 */
[C---:B------:R-:W-:Y:S01]  /*8e70*/  HMMA.16816.F32.BF16 R176, R184.reuse, R6, R176 ;  /* 0x00000006b8b0723c */ /* 0x040fe200000418b0 */
[----:B------:R-:W3:Y:S05]  /*8e80*/  LDSM.16.M88.4 R4, [R214] ;  /* 0x00000000d604783b */ /* 0x000eea0000000200 */
[C---:B------:R-:W-:Y:S06]  /*8e90*/  HMMA.16816.F32.BF16 R32, R184.reuse, R200, R32 ;  /* 0x000000c8b820723c */ /* 0x040fec0000041820 */
[C---:B------:R-:W-:Y:S01]  /*8ea0*/  HMMA.16816.F32.BF16 R28, R184.reuse, R202, R28 ;  /* 0x000000cab81c723c */ /* 0x040fe2000004181c */
[----:B------:R-:W3:Y:S05]  /*8eb0*/  LDSM.16.M88.4 R200, [R213] ;  /* 0x00000000d5c8783b */ /* 0x000eea0000000200 */
[C---:B-1----:R-:W-:Y:S06]  /*8ec0*/  HMMA.16816.F32.BF16 R24, R184.reuse, R196, R24 ;  /* 0x000000c4b818723c */ /* 0x042fec0000041818 */
[C---:B------:R-:W-:Y:S01]  /*8ed0*/  HMMA.16816.F32.BF16 R20, R184.reuse, R198, R20 ;  /* 0x000000c6b814723c */ /* 0x040fe20000041814 */
[----:B------:R-:W1:Y:S05]  /*8ee0*/  LDSM.16.M88.4 R196, [R212] ;  /* 0x00000000d4c4783b */ /* 0x000e6a0000000200 */
[C---:B--2---:R-:W-:Y:S06]  /*8ef0*/  HMMA.16816.F32.BF16 R16, R184.reuse, R192, R16 ;  /* 0x000000c0b810723c */ /* 0x044fec0000041810 */
[----:B------:R-:W-:Y:S01]  /*8f00*/  HMMA.16816.F32.BF16 R12, R184, R194, R12 ;  /* 0x000000c2b80c723c */ /* 0x000fe2000004180c */
[----:B------:R-:W-:Y:S04]  /*8f10*/  LDSM.16.M88.4 R192, [R230+0x8000] ;  /* 0x00800000e6c0783b */ /* 0x000fe80000000200 */
[----:B------:R-:W2:Y:S01]  /*8f20*/  LDSM.16.M88.4 R184, [R227+0x14000] ;  /* 0x01400000e3b8783b */ /* 0x000ea20000000200 */
[C---:B----4-:R-:W-:Y:S06]  /*8f30*/  HMMA.16816.F32.BF16 R180, R188.reuse, R8, R180 ;  /* 0x00000008bcb4723c */ /* 0x050fec00000418b4 */
[C---:B------:R-:W-:Y:S01]  /*8f40*/  HMMA.16816.F32.BF16 R176, R188.reuse, R10, R176 ;  /* 0x0000000abcb0723c */ /* 0x040fe200000418b0 */
[----:B------:R-:W4:Y:S05]  /*8f50*/  LDSM.16.M88.4 R8, [R227+0x14800] ;  /* 0x01480000e308783b */ /* 0x000f2a0000000200 */
[C---:B---3--:R-:W-:Y:S06]  /*8f60*/  HMMA.16816.F32.BF16 R32, R188.reuse, R4, R32 ;  /* 0x00000004bc20723c */ /* 0x048fec0000041820 */
[C---:B------:R-:W-:Y:S01]  /*8f70*/  HMMA.16816.F32.BF16 R28, R188.reuse, R6, R28 ;  /* 0x00000006bc1c723c */ /* 0x040fe2000004181c */
[----:B------:R-:W3:Y:S05]  /*8f80*/  LDSM.16.M88.4 R4, [R227+0x15000] ;  /* 0x01500000e304783b */ /* 0x000eea0000000200 */
[C---:B------:R-:W-:Y:S06]  /*8f90*/  HMMA.16816.F32.BF16 R24, R188.reuse, R200, R24 ;  /* 0x000000c8bc18723c */ /* 0x040fec0000041818 */
[C---:B------:R-:W-:Y:S01]  /*8fa0*/  HMMA.16816.F32.BF16 R20, R188.reuse, R202, R20 ;  /* 0x000000cabc14723c */ /* 0x040fe20000041814 */
[----:B------:R-:W3:Y:S05]  /*8fb0*/  LDSM.16.M88.4 R200, [R227+0x15800] ;  /* 0x01580000e3c8783b */ /* 0x000eea0000000200 */
[C---:B-1----:R-:W-:Y:S06]  /*8fc0*/  HMMA.16816.F32.BF16 R16, R188.reuse, R196, R16 ;  /* 0x000000c4bc10723c */ /* 0x042fec0000041810 */
[----:B------:R-:W-:Y:S01]  /*8fd0*/  HMMA.16816.F32.BF16 R12, R188, R198, R12 ;  /* 0x000000c6bc0c723c */ /* 0x000fe2000004180c */
[----:B------:R-:W-:Y:S04]  /*8fe0*/  LDSM.16.M88.4 R188, [R220+0x4000] ;  /* 0x00400000dcbc783b */ /* 0x000fe80000000200 */
[----:B------:R-:W-:Y:S01]  /*8ff0*/  LDSM.16.M88.4 R196, [R220+0x5800] ;  /* 0x00580000dcc4783b */ /* 0x000fe20000000200 */
[C---:B--2---:R-:W-:Y:S06]  /*9000*/  HMMA.16816.F32.BF16 R180, R192.reuse, R184, R180 ;  /* 0x000000b8c0b4723c */ /* 0x044fec00000418b4 */
[C---:B------:R-:W-:Y:S01]  /*9010*/  HMMA.16816.F32.BF16 R176, R192.reuse, R186, R176 ;  /* 0x000000bac0b0723c */ /* 0x040fe200000418b0 */
[----:B------:R-:W1:Y:S05]  /*9020*/  LDSM.16.M88.4 R184, [R229+0x8000] ;  /* 0x00800000e5b8783b */ /* 0x000e6a0000000200 */
[C---:B----4-:R-:W-:Y:S06]  /*9030*/  HMMA.16816.F32.BF16 R32, R192.reuse, R8, R32 ;  /* 0x00000008c020723c */ /* 0x050fec0000041820 */
        /* <DEDUP_REMOVED lines=20> */
[----:B------:R-:W3:Y:S04]  /*9180*/  LDSM.16.M88.4 R184, [R233+0x17800] ;  /* 0x01780000e9b8783b */ /* 0x000ee80000000200 */
[----:B------:R-:W-:Y:S01]  /*9190*/  LDSM.16.M88.4 R196, [R227+0x16000] ;  /* 0x01600000e3c4783b */ /* 0x000fe20000000200 */
[C---:B-1----:R-:W-:Y:S06]  /*91a0*/  HMMA.16816.F32.BF16 R180, R8.reuse, R192, R180 ;  /* 0x000000c008b4723c */ /* 0x042fec00000418b4 */
[C---:B------:R-:W-:Y:S01]  /*91b0*/  HMMA.16816.F32.BF16 R176, R8.reuse, R194, R176 ;  /* 0x000000c208b0723c */ /* 0x040fe200000418b0 */
[----:B------:R-:W-:Y:S05]  /*91c0*/  LDSM.16.M88.4 R192, [R211] ;  /* 0x00000000d3c0783b */ /* 0x000fea0000000200 */
[C---:B--2---:R-:W-:Y:S06]  /*91d0*/  HMMA.16816.F32.BF16 R24, R8.reuse, R4, R24 ;  /* 0x000000040818723c */ /* 0x044fec0000041818 */
[C---:B------:R-:W-:Y:S01]  /*91e0*/  HMMA.16816.F32.BF16 R20, R8.reuse, R6, R20 ;  /* 0x000000060814723c */ /* 0x040fe20000041814 */
[----:B------:R-:W1:Y:S05]  /*91f0*/  LDSM.16.M88.4 R4, [R232+0xc000] ;  /* 0x00c00000e804783b */ /* 0x000e6a0000000200 */
[C---:B------:R-:W-:Y:S06]  /*9200*/  HMMA.16816.F32.BF16 R32, R8.reuse, R188, R32 ;  /* 0x000000bc0820723c */ /* 0x040fec0000041820 */
[C---:B------:R-:W-:Y:S01]  /*9210*/  HMMA.16816.F32.BF16 R28, R8.reuse, R190, R28 ;  /* 0x000000be081c723c */ /* 0x040fe2000004181c */
[----:B------:R-:W2:Y:S05]  /*9220*/  LDSM.16.M88.4 R188, [R210] ;  /* 0x00000000d2bc783b */ /* 0x000eaa0000000200 */
[C---:B---3--:R-:W-:Y:S06]  /*9230*/  HMMA.16816.F32.BF16 R16, R8.reuse, R184, R16 ;  /* 0x000000b80810723c */ /* 0x048fec0000041810 */
[----:B------:R-:W-:Y:S01]  /*9240*/  HMMA.16816.F32.BF16 R12, R8, R186, R12 ;  /* 0x000000ba080c723c */ /* 0x000fe2000004180c */
[----:B------:R-:W3:Y:S04]  /*9250*/  LDSM.16.M88.4 R184, [R209] ;  /* 0x00000000d1b8783b */ /* 0x000ee80000000200 */
[----:B------:R-:W4:Y:S01]  /*9260*/  LDSM.16.M88.4 R8, [R208] ;  /* 0x00000000d008783b */ /* 0x000f220000000200 */
        /* <DEDUP_REMOVED lines=13> */
[C---:B------:R-:W-:Y:S06]  /*9340*/  HMMA.16816.F32.BF16 R180, R200.reuse, R196, R180 ;  /* 0x000000c4c8b4723c */ /* 0x040fec00000418b4 */
[C---:B------:R-:W-:Y:S06]  /*9350*/  HMMA.16816.F32.BF16 R176, R200.reuse, R198, R176 ;  /* 0x000000c6c8b0723c */ /* 0x040fec00000418b0 */
[C---:B-1----:R-:W-:Y:S06]  /*9360*/  HMMA.16816.F32.BF16 R32, R200.reuse, R192, R32 ;  /* 0x000000c0c820723c */ /* 0x042fec0000041820 */
[C---:B--2---:R-:W-:Y:S06]  /*9370*/  HMMA.16816.F32.BF16 R24, R200.reuse, R188, R24 ;  /* 0x000000bcc818723c */ /* 0x044fec0000041818 */
[C---:B---3--:R-:W-:Y:S06]  /*9380*/  HMMA.16816.F32.BF16 R16, R200.reuse, R184, R16 ;  /* 0x000000b8c810723c */ /* 0x048fec0000041810 */
[----:B------:R-:W-:Y:S01]  /*9390*/  HMMA.16816.F32.BF16 R12, R200, R186, R12 ;  /* 0x000000bac80c723c */ /* 0x000fe2000004180c */
[----:B------:R-:W-:-:S05]  /*93a0*/  IMAD.IADD R184, R249, 0x1, -R3 ;  /* 0x00000001f9b87824 */ /* 0x000fca00078e0a03 */
[----:B------:R-:W-:Y:S06]  /*93b0*/  HMMA.16816.F32.BF16 R28, R200, R194, R28 ;  /* 0x000000c2c81c723c */ /* 0x000fec000004181c */
[C---:B----4-:R-:W-:Y:S06]  /*93c0*/  HMMA.16816.F32.BF16 R180, R8.reuse, R4, R180 ;  /* 0x0000000408b4723c */ /* 0x050fec00000418b4 */
[----:B------:R-:W-:Y:S01]  /*93d0*/  HMMA.16816.F32.BF16 R176, R8, R6, R176 ;  /* 0x0000000608b0723c */ /* 0x000fe200000418b0 */
[----:B------:R-:W-:-:S02]  /*93e0*/  IMAD.IADD R5, R252, 0x1, -R3 ;  /* 0x00000001fc057824 */ /* 0x000fc400078e0a03 */
[----:B------:R-:W-:-:S03]  /*93f0*/  VIADD R4, R3, 0x1 ;  /* 0x0000000103047836 */ /* 0x000fc60000000000 */
[----:B------:R-:W-:Y:S01]  /*9400*/  IABS R175, R5 ;  /* 0x0000000500af7213 */ /* 0x000fe20000000000 */
[--C-:B------:R-:W-:Y:S01]  /*9410*/  IMAD.IADD R188, R252, 0x1, -R4.reuse ;  /* 0x00000001fcbc7824 */ /* 0x100fe200078e0a04 */
[----:B------:R-:W-:Y:S01]  /*9420*/  IABS R5, R184 ;  /* 0x000000b800057213 */ /* 0x000fe20000000000 */
[----:B------:R-:W-:Y:S01]  /*9430*/  IMAD.IADD R6, R249, 0x1, -R4 ;  /* 0x00000001f9067824 */ /* 0x000fe200078e0a04 */
[----:B------:R-:W1:Y:S01]  /*9440*/  LDSM.16.M88.4 R184, [R220+0x6800] ;  /* 0x00680000dcb8783b */ /* 0x000e620000000200 */
[----:B------:R-:W-:Y:S01]  /*9450*/  I2FP.F32.S32 R175, R175 ;  /* 0x000000af00af7245 */ /* 0x000fe20000201400 */
[----:B------:R-:W-:Y:S01]  /*9460*/  HMMA.16816.F32.BF16 R20, R200, R190, R20 ;  /* 0x000000bec814723c */ /* 0x000fe20000041814 */
[----:B------:R-:W-:Y:S02]  /*9470*/  I2FP.F32.S32 R5, R5 ;  /* 0x0000000500057245 */ /* 0x000fe40000201400 */
[----:B------:R-:W-:Y:S02]  /*9480*/  IABS R188, R188 ;  /* 0x000000bc00bc7213 */ /* 0x000fe40000000000 */
[----:B------:R-:W-:Y:S01]  /*9490*/  ISETP.GE.AND P0, PT, R4, R250, PT ;  /* 0x000000fa0400720c */ /* 0x000fe20003f06270 */
[----:B------:R-:W-:Y:S01]  /*94a0*/  FFMA.FTZ R175, R175, -UR21, R180 ;  /* 0x80000015afaf7c23 */ /* 0x000fe200080100b4 */
[----:B------:R-:W-:-:S02]  /*94b0*/  VIADD R180, R3, 0x8 ;  /* 0x0000000803b47836 */ /* 0x000fc40000000000 */
[----:B------:R-:W-:Y:S01]  /*94c0*/  FFMA.FTZ R182, R5, -UR21, R182 ;  /* 0x8000001505b67c23 */ /* 0x000fe200080100b6 */
[----:B------:R-:W-:Y:S01]  /*94d0*/  VIADD R5, R3, 0x9 ;  /* 0x0000000903057836 */ /* 0x000fe20000000000 */
[----:B------:R-:W-:Y:S01]  /*94e0*/  IABS R6, R6 ;  /* 0x0000000600067213 */ /* 0x000fe20000000000 */
[--C-:B------:R-:W-:Y:S01]  /*94f0*/  IMAD.IADD R7, R249, 0x1, -R180.reuse ;  /* 0x00000001f9077824 */ /* 0x100fe200078e0ab4 */
[----:B------:R-:W-:Y:S01]  /*9500*/  FSEL R189, R175, -INF , !P6 ;  /* 0xff800000afbd7808 */ /* 0x000fe20007000000 */
[----:B------:R-:W-:Y:S01]  /*9510*/  IMAD.IADD R175, R252, 0x1, -R180 ;  /* 0x00000001fcaf7824 */ /* 0x000fe200078e0ab4 */
[----:B------:R-:W-:Y:S02]  /*9520*/  ISETP.GE.AND P6, PT, R4, R243, PT ;  /* 0x000000f30400720c */ /* 0x000fe40003fc6270 */
[----:B------:R-:W-:Y:S02]  /*9530*/  I2FP.F32.S32 R188, R188 ;  /* 0x000000bc00bc7245 */ /* 0x000fe40000201400 */
[----:B------:R-:W-:-:S02]  /*9540*/  IABS R175, R175 ;  /* 0x000000af00af7213 */ /* 0x000fc40000000000 */
[----:B------:R-:W-:Y:S01]  /*9550*/  ISETP.LT.OR P0, PT, R4, R251, P0 ;  /* 0x000000fb0400720c */ /* 0x000fe20000701670 */
[----:B------:R-:W-:Y:S01]  /*9560*/  FFMA.FTZ R181, R188, -UR21, R181 ;  /* 0x80000015bcb57c23 */ /* 0x000fe200080100b5 */
[----:B------:R-:W-:Y:S01]  /*9570*/  ISETP.LT.OR P6, PT, R4, R248, P6 ;  /* 0x000000f80400720c */ /* 0x000fe200037c1670 */
[----:B------:R-:W-:Y:S01]  /*9580*/  IMAD.IADD R4, R252, 0x1, -R5 ;  /* 0x00000001fc047824 */ /* 0x000fe200078e0a05 */
[----:B------:R-:W-:Y:S02]  /*9590*/  I2FP.F32.S32 R6, R6 ;  /* 0x0000000600067245 */ /* 0x000fe40000201400 */
[----:B------:R-:W-:Y:S02]  /*95a0*/  I2FP.F32.S32 R175, R175 ;  /* 0x000000af00af7245 */ /* 0x000fe40000201400 */
[----:B------:R-:W-:Y:S01]  /*95b0*/  FSEL R196, R182, -INF , !P1 ;  /* 0xff800000b6c47808 */ /* 0x000fe20004800000 */
[----:B------:R-:W-:Y:S01]  /*95c0*/  FFMA.FTZ R183, R6, -UR21, R183 ;  /* 0x8000001506b77c23 */ /* 0x000fe200080100b7 */
[----:B------:R-:W-:Y:S01]  /*95d0*/  IABS R7, R7 ;  /* 0x0000000700077213 */ /* 0x000fe20000000000 */
[----:B------:R-:W-:Y:S01]  /*95e0*/  FFMA.FTZ R176, R175, -UR21, R176 ;  /* 0x80000015afb07c23 */ /* 0x000fe200080100b0 */
[----:B------:R-:W-:Y:S01]  /*95f0*/  ISETP.GE.AND P1, PT, R180, R250, PT ;  /* 0x000000fab400720c */ /* 0x000fe20003f26270 */
[----:B------:R-:W-:Y:S01]  /*9600*/  VIADD R175, R3, 0x11 ;  /* 0x0000001103af7836 */ /* 0x000fe20000000000 */
[----:B------:R-:W-:-:S02]  /*9610*/  IABS R4, R4 ;  /* 0x0000000400047213 */ /* 0x000fc40000000000 */
[----:B------:R-:W-:Y:S02]  /*9620*/  I2FP.F32.S32 R7, R7 ;  /* 0x0000000700077245 */ /* 0x000fe40000201400 */
[----:B------:R-:W-:Y:S01]  /*9630*/  FSEL R181, R181, -INF , !P0 ;  /* 0xff800000b5b57808 */ /* 0x000fe20004000000 */
[C---:B-1----:R-:W-:Y:S01]  /*9640*/  HMMA.16816.F32.BF16 R32, R8.reuse, R184, R32 ;  /* 0x000000b80820723c */ /* 0x042fe20000041820 */
[C---:B------:R-:W-:Y:S01]  /*9650*/  ISETP.LT.OR P1, PT, R180.reuse, R251, P1 ;  /* 0x000000fbb400720c */ /* 0x040fe20000f21670 */
[----:B------:R-:W-:Y:S01]  /*9660*/  FFMA.FTZ R7, R7, -UR21, R178 ;  /* 0x8000001507077c23 */ /* 0x000fe200080100b2 */
[-C--:B------:R-:W-:Y:S01]  /*9670*/  ISETP.GE.AND P0, PT, R180, R243.reuse, PT ;  /* 0x000000f3b400720c */ /* 0x080fe20003f06270 */
[----:B------:R-:W-:Y:S01]  /*9680*/  IMAD.IADD R178, R249, 0x1, -R5 ;  /* 0x00000001f9b27824 */ /* 0x000fe200078e0a05 */
[----:B------:R-:W-:Y:S01]  /*9690*/  I2FP.F32.S32 R4, R4 ;  /* 0x0000000400047245 */ /* 0x000fe20000201400 */
[----:B------:R-:W-:Y:S01]  /*96a0*/  HMMA.16816.F32.BF16 R28, R8, R186, R28 ;  /* 0x000000ba081c723c */ /* 0x000fe2000004181c */
[----:B------:R-:W-:Y:S01]  /*96b0*/  FSEL R184, R183, -INF , !P6 ;  /* 0xff800000b7b87808 */ /* 0x000fe20007000000 */
[----:B------:R-:W-:Y:S01]  /*96c0*/  VIADD R183, R3, 0x10 ;  /* 0x0000001003b77836 */ /* 0x000fe20000000000 */
[C---:B------:R-:W-:Y:S01]  /*96d0*/  ISETP.GE.AND P6, PT, R5.reuse, R250, PT ;  /* 0x000000fa0500720c */ /* 0x040fe20003fc6270 */
[----:B------:R-:W-:Y:S01]  /*96e0*/  FFMA.FTZ R177, R4, -UR21, R177 ;  /* 0x8000001504b17c23 */ /* 0x000fe200080100b1 */
[----:B------:R-:W-:Y:S01]  /*96f0*/  FSEL R185, R176, -INF , !P1 ;  /* 0xff800000b0b97808 */ /* 0x000fe20004800000 */
[----:B------:R-:W-:Y:S01]  /*9700*/  IMAD.IADD R191, R252, 0x1, -R183 ;  /* 0x00000001fcbf7824 */ /* 0x000fe200078e0ab7 */
[----:B------:R-:W-:Y:S01]  /*9710*/  ISETP.LT.OR P0, PT, R180, R248, P0 ;  /* 0x000000f8b400720c */ /* 0x000fe20000701670 */
[----:B------:R-:W-:Y:S01]  /*9720*/  IMAD.IADD R176, R252, 0x1, -R175 ;  /* 0x00000001fcb07824 */ /* 0x000fe200078e0aaf */
[----:B------:R-:W-:-:S02]  /*9730*/  ISETP.GE.AND P1, PT, R5, R243, PT ;  /* 0x000000f30500720c */ /* 0x000fc40003f26270 */
[----:B------:R-:W-:Y:S02]  /*9740*/  ISETP.LT.OR P6, PT, R5, R251, P6 ;  /* 0x000000fb0500720c */ /* 0x000fe400037c1670 */
[----:B------:R-:W-:Y:S02]  /*9750*/  FSEL R198, R7, -INF , !P0 ;  /* 0xff80000007c67808 */ /* 0x000fe40004000000 */
[----:B------:R-:W-:Y:S02]  /*9760*/  ISETP.LT.OR P1, PT, R5, R248, P1 ;  /* 0x000000f80500720c */ /* 0x000fe40000f21670 */
[----:B------:R-:W1:Y:S01]  /*9770*/  LDSM.16.M88.4 R4, [R220+0x7000] ;  /* 0x00700000dc04783b */ /* 0x000e620000000200 */
[----:B------:R-:W-:Y:S02]  /*9780*/  FSEL R177, R177, -INF , !P6 ;  /* 0xff800000b1b17808 */ /* 0x000fe40007000000 */
[C---:B------:R-:W-:Y:S02]  /*9790*/  ISETP.GE.AND P0, PT, R183.reuse, R250, PT ;  /* 0x000000fab700720c */ /* 0x040fe40003f06270 */
[----:B------:R-:W-:-:S02]  /*97a0*/  ISETP.GE.AND P6, PT, R183, R243, PT ;  /* 0x000000f3b700720c */ /* 0x000fc40003fc6270 */
[----:B------:R-:W-:Y:S02]  /*97b0*/  IABS R178, R178 ;  /* 0x000000b200b27213 */ /* 0x000fe40000000000 */
[C---:B------:R-:W-:Y:S02]  /*97c0*/  ISETP.LT.OR P0, PT, R183.reuse, R251, P0 ;  /* 0x000000fbb700720c */ /* 0x040fe40000701670 */
[----:B------:R-:W-:Y:S01]  /*97d0*/  ISETP.LT.OR P6, PT, R183, R248, P6 ;  /* 0x000000f8b700720c */ /* 0x000fe200037c1670 */
[----:B------:R-:W-:Y:S01]  /*97e0*/  IMAD.IADD R183, R249, 0x1, -R183 ;  /* 0x00000001f9b77824 */ /* 0x000fe200078e0ab7 */
[----:B------:R-:W-:Y:S02]  /*97f0*/  IABS R191, R191 ;  /* 0x000000bf00bf7213 */ /* 0x000fe40000000000 */
[----:B------:R-:W-:Y:S02]  /*9800*/  I2FP.F32.S32 R178, R178 ;  /* 0x000000b200b27245 */ /* 0x000fe40000201400 */
[----:B------:R-:W-:-:S02]  /*9810*/  IABS R176, R176 ;  /* 0x000000b000b07213 */ /* 0x000fc40000000000 */
        /* <DEDUP_REMOVED lines=17> */
[--C-:B------:R-:W-:Y:S01]  /*9930*/  IMAD.IADD R179, R252, 0x1, -R33.reuse ;  /* 0x00000001fcb37824 */ /* 0x100fe200078e0a21 */
[----:B------:R-:W-:Y:S01]  /*9940*/  FSEL R197, R176, -INF , !P1 ;  /* 0xff800000b0c57808 */ /* 0x000fe20004800000 */
[----:B------:R-:W-:Y:S01]  /*9950*/  IMAD.IADD R175, R249, 0x1, -R33 ;  /* 0x00000001f9af7824 */ /* 0x000fe200078e0a21 */
[----:B------:R-:W-:Y:S01]  /*9960*/  IABS R34, R34 ;  /* 0x0000002200227213 */ /* 0x000fe20000000000 */
[----:B------:R-:W-:Y:S01]  /*9970*/  IMAD.IADD R176, R252, 0x1, -R32 ;  /* 0x00000001fcb07824 */ /* 0x000fe200078e0a20 */
[----:B------:R-:W-:Y:S01]  /*9980*/  IABS R179, R179 ;  /* 0x000000b300b37213 */ /* 0x000fe20000000000 */
[----:B-1----:R-:W-:Y:S01]  /*9990*/  HMMA.16816.F32.BF16 R24, R8, R4, R24 ;  /* 0x000000040818723c */ /* 0x002fe20000041818 */
[----:B------:R-:W-:-:S02]  /*99a0*/  FSEL R192, R183, -INF , !P6 ;  /* 0xff800000b7c07808 */ /* 0x000fc40007000000 */
[C---:B------:R-:W-:Y:S02]  /*99b0*/  ISETP.GE.AND P6, PT, R33.reuse, R250, PT ;  /* 0x000000fa2100720c */ /* 0x040fe40003fc6270 */
[----:B------:R-:W-:Y:S01]  /*99c0*/  ISETP.GE.AND P1, PT, R33, R243, PT ;  /* 0x000000f32100720c */ /* 0x000fe20003f26270 */
[----:B------:R-:W-:Y:S01]  /*99d0*/  HMMA.16816.F32.BF16 R20, R8, R6, R20 ;  /* 0x000000060814723c */ /* 0x000fe20000041814 */
[----:B------:R-:W-:Y:S01]  /*99e0*/  IABS R175, R175 ;  /* 0x000000af00af7213 */ /* 0x000fe20000000000 */
[----:B------:R-:W-:Y:S01]  /*99f0*/  VIADD R5, R3, 0x20 ;  /* 0x0000002003057836 */ /* 0x000fe20000000000 */
[----:B------:R-:W-:Y:S02]  /*9a00*/  IABS R176, R176 ;  /* 0x000000b000b07213 */ /* 0x000fe40000000000 */
[----:B------:R-:W-:Y:S02]  /*9a10*/  I2FP.F32.S32 R34, R34 ;  /* 0x0000002200227245 */ /* 0x000fe40000201400 */
[----:B------:R-:W-:-:S02]  /*9a20*/  I2FP.F32.S32 R179, R179 ;  /* 0x000000b300b37245 */ /* 0x000fc40000201400 */
[C---:B------:R-:W-:Y:S01]  /*9a30*/  ISETP.LT.OR P6, PT, R33.reuse, R251, P6 ;  /* 0x000000fb2100720c */ /* 0x040fe200037c1670 */
[----:B------:R-:W-:Y:S01]  /*9a40*/  FFMA.FTZ R35, R34, -UR21, R35 ;  /* 0x8000001522237c23 */ /* 0x000fe20008010023 */
[----:B------:R-:W-:Y:S01]  /*9a50*/  ISETP.LT.OR P1, PT, R33, R248, P1 ;  /* 0x000000f82100720c */ /* 0x000fe20000f21670 */
[----:B------:R-:W-:Y:S01]  /*9a60*/  IMAD.MOV.U32 R33, RZ, RZ, R176 ;  /* 0x000000ffff217224 */ /* 0x000fe200078e00b0 */
[----:B------:R-:W-:Y:S01]  /*9a70*/  I2FP.F32.S32 R175, R175 ;  /* 0x000000af00af7245 */ /* 0x000fe20000201400 */
[----:B------:R-:W-:Y:S01]  /*9a80*/  FFMA.FTZ R28, R179, -UR21, R28 ;  /* 0x80000015b31c7c23 */ /* 0x000fe2000801001c */
[----:B------:R-:W-:Y:S02]  /*9a90*/  FSEL R194, R35, -INF , !P0 ;  /* 0xff80000023c27808 */ /* 0x000fe40004000000 */
[----:B------:R-:W-:Y:S01]  /*9aa0*/  I2FP.F32.S32 R4, R33 ;  /* 0x0000002100047245 */ /* 0x000fe20000201400 */
[----:B------:R-:W-:Y:S01]  /*9ab0*/  FFMA.FTZ R30, R175, -UR21, R30 ;  /* 0x80000015af1e7c23 */ /* 0x000fe2000801001e */
[----:B------:R-:W-:-:S02]  /*9ac0*/  FSEL R201, R28, -INF , !P6 ;  /* 0xff8000001cc97808 */ /* 0x000fc40007000000 */
[----:B------:R-:W-:Y:S01]  /*9ad0*/  ISETP.GE.AND P0, PT, R32, R250, PT ;  /* 0x000000fa2000720c */ /* 0x000fe20003f06270 */
[----:B------:R-:W-:Y:S01]  /*9ae0*/  FFMA.FTZ R29, R4, -UR21, R29 ;  /* 0x80000015041d7c23 */ /* 0x000fe2000801001d */
[----:B------:R-:W-:Y:S01]  /*9af0*/  ISETP.GE.AND P6, PT, R32, R243, PT ;  /* 0x000000f32000720c */ /* 0x000fe20003fc6270 */
[----:B------:R-:W-:Y:S01]  /*9b00*/  VIADD R4, R3, 0x21 ;  /* 0x0000002103047836 */ /* 0x000fe20000000000 */
[----:B------:R-:W-:Y:S01]  /*9b10*/  FSEL R236, R30, -INF , !P1 ;  /* 0xff8000001eec7808 */ /* 0x000fe20004800000 */
[C---:B------:R-:W-:Y:S01]  /*9b20*/  IMAD.IADD R30, R249.reuse, 0x1, -R32 ;  /* 0x00000001f91e7824 */ /* 0x040fe200078e0a20 */
[----:B------:R-:W-:Y:S01]  /*9b30*/  ISETP.LT.OR P0, PT, R32, R251, P0 ;  /* 0x000000fb2000720c */ /* 0x000fe20000701670 */
[--C-:B------:R-:W-:Y:S01]  /*9b40*/  IMAD.IADD R28, R252, 0x1, -R4.reuse ;  /* 0x00000001fc1c7824 */ /* 0x100fe200078e0a04 */
[----:B------:R-:W-:Y:S01]  /*9b50*/  ISETP.LT.OR P6, PT, R32, R248, P6 ;  /* 0x000000f82000720c */ /* 0x000fe200037c1670 */
[----:B------:R-:W-:Y:S01]  /*9b60*/  IMAD.IADD R6, R249, 0x1, -R4 ;  /* 0x00000001f9067824 */ /* 0x000fe200078e0a04 */
[----:B------:R-:W1:Y:S01]  /*9b70*/  LDSM.16.M88.4 R32, [R220+0x7800] ;  /* 0x00780000dc20783b */ /* 0x000e620000000200 */
[----:B------:R-:W-:Y:S01]  /*9b80*/  FSEL R238, R29, -INF , !P0 ;  /* 0xff8000001dee7808 */ /* 0x000fe20004000000 */
[----:B------:R-:W-:Y:S01]  /*9b90*/  IMAD.IADD R29, R252, 0x1, -R5 ;  /* 0x00000001fc1d7824 */ /* 0x000fe200078e0a05 */
        /* <DEDUP_REMOVED lines=10> */
[----:B------:R-:W-:Y:S02]  /*9c40*/  I2FP.F32.S32 R29, R29 ;  /* 0x0000001d001d7245 */ /* 0x000fe40000201400 */
[----:B------:R-:W-:Y:S01]  /*9c50*/  IABS R28, R28 ;  /* 0x0000001c001c7213 */ /* 0x000fe20000000000 */
[----:B------:R-:W-:Y:S01]  /*9c60*/  FFMA.FTZ R31, R30, -UR21, R31 ;  /* 0x800000151e1f7c23 */ /* 0x000fe2000801001f */
[----:B------:R-:W-:Y:S01]  /*9c70*/  IABS R5, R5 ;  /* 0x0000000500057213 */ /* 0x000fe20000000000 */
[----:B------:R-:W-:Y:S01]  /*9c80*/  FFMA.FTZ R24, R29, -UR21, R24 ;  /* 0x800000151d187c23 */ /* 0x000fe20008010018 */
[----:B------:R-:W-:Y:S02]  /*9c90*/  I2FP.F32.S32 R28, R28 ;  /* 0x0000001c001c7245 */ /* 0x000fe40000201400 */
[----:B------:R-:W-:Y:S02]  /*9ca0*/  I2FP.F32.S32 R5, R5 ;  /* 0x0000000500057245 */ /* 0x000fe40000201400 */
        /* <DEDUP_REMOVED lines=10> */
[----:B------:R-:W-:Y:S01]  /*9d50*/  IABS R6, R6 ;  /* 0x0000000600067213 */ /* 0x000fe20000000000 */
[C---:B-1----:R-:W-:Y:S01]  /*9d60*/  HMMA.16816.F32.BF16 R16, R8.reuse, R32, R16 ;  /* 0x000000200810723c */ /* 0x042fe20000041810 */
[----:B------:R-:W-:Y:S01]  /*9d70*/  ISETP.LT.OR P1, PT, R4, R248, P1 ;  /* 0x000000f80400720c */ /* 0x000fe20000f21670 */
[C---:B------:R-:W-:Y:S01]  /*9d80*/  IMAD.IADD R4, R252.reuse, 0x1, -R5 ;  /* 0x00000001fc047824 */ /* 0x040fe200078e0a05 */
[----:B------:R-:W-:Y:S01]  /*9d90*/  FSEL R205, R25, -INF , !P6 ;  /* 0xff80000019cd7808 */ /* 0x000fe20007000000 */
[----:B------:R-:W-:Y:S01]  /*9da0*/  IMAD.IADD R25, R252, 0x1, -R24 ;  /* 0x00000001fc197824 */ /* 0x000fe200078e0a18 */
[----:B------:R-:W-:Y:S01]  /*9db0*/  I2FP.F32.S32 R6, R6 ;  /* 0x0000000600067245 */ /* 0x000fe20000201400 */
[----:B------:R-:W-:Y:S01]  /*9dc0*/  HMMA.16816.F32.BF16 R12, R8, R34, R12 ;  /* 0x00000022080c723c */ /* 0x000fe2000004180c */
[----:B------:R-:W-:-:S02]  /*9dd0*/  IABS R4, R4 ;  /* 0x0000000400047213 */ /* 0x000fc40000000000 */
[----:B------:R-:W-:Y:S01]  /*9de0*/  IABS R25, R25 ;  /* 0x0000001900197213 */ /* 0x000fe20000000000 */
[----:B------:R-:W-:Y:S01]  /*9df0*/  FFMA.FTZ R27, R6, -UR21, R27 ;  /* 0x80000015061b7c23 */ /* 0x000fe2000801001b */
[----:B------:R-:W-:Y:S02]  /*9e00*/  IABS R7, R7 ;  /* 0x0000000700077213 */ /* 0x000fe40000000000 */
[----:B------:R-:W-:Y:S02]  /*9e10*/  I2FP.F32.S32 R25, R25 ;  /* 0x0000001900197245 */ /* 0x000fe40000201400 */
[----:B------:R-:W-:Y:S02]  /*9e20*/  I2FP.F32.S32 R4, R4 ;  /* 0x0000000400047245 */ /* 0x000fe40000201400 */
[----:B------:R-:W-:Y:S01]  /*9e30*/  FSEL R200, R26, -INF , !P0 ;  /* 0xff8000001ac87808 */ /* 0x000fe20004000000 */
[----:B------:R-:W-:Y:S01]  /*9e40*/  FFMA.FTZ R20, R25, -UR21, R20 ;  /* 0x8000001519147c23 */ /* 0x000fe20008010014 */
[----:B------:R-:W-:Y:S01]  /*9e50*/  I2FP.F32.S32 R7, R7 ;  /* 0x0000000700077245 */ /* 0x000fe20000201400 */
[----:B------:R-:W-:Y:S01]  /*9e60*/  FFMA.FTZ R21, R4, -UR21, R21 ;  /* 0x8000001504157c23 */ /* 0x000fe20008010015 */
[----:B------:R-:W-:Y:S01]  /*9e70*/  FSEL R204, R27, -INF , !P1 ;  /* 0xff8000001bcc7808 */ /* 0x000fe20004800000 */
[----:B------:R-:W-:Y:S01]  /*9e80*/  VIADD R4, R3, 0x31 ;  /* 0x0000003103047836 */ /* 0x000fe20000000000 */
[CC--:B------:R-:W-:Y:S01]  /*9e90*/  ISETP.GE.AND P0, PT, R24.reuse, R250.reuse, PT ;  /* 0x000000fa1800720c */ /* 0x0c0fe20003f06270 */
[----:B------:R-:W-:Y:S01]  /*9ea0*/  FFMA.FTZ R22, R7, -UR21, R22 ;  /* 0x8000001507167c23 */ /* 0x000fe20008010016 */
[----:B------:R-:W-:Y:S01]  /*9eb0*/  ISETP.GE.AND P1, PT, R5, R250, PT ;  /* 0x000000fa0500720c */ /* 0x000fe20003f26270 */
[----:B------:R-:W-:Y:S01]  /*9ec0*/  VIADD R7, R3, 0x30 ;  /* 0x0000003003077836 */ /* 0x000fe20000000000 */
[----:B------:R-:W-:Y:S01]  /*9ed0*/  ISETP.GE.AND P6, PT, R24, R243, PT ;  /* 0x000000f31800720c */ /* 0x000fe20003fc6270 */
[--C-:B------:R-:W-:Y:S01]  /*9ee0*/  IMAD.IADD R6, R252, 0x1, -R4.reuse ;  /* 0x00000001fc067824 */ /* 0x100fe200078e0a04 */
[-C--:B------:R-:W-:Y:S01]  /*9ef0*/  ISETP.LT.OR P0, PT, R24, R251.reuse, P0 ;  /* 0x000000fb1800720c */ /* 0x080fe20000701670 */
[----:B------:R-:W-:Y:S01]  /*9f00*/  IMAD.IADD R8, R249, 0x1, -R4 ;  /* 0x00000001f9087824 */ /* 0x000fe200078e0a04 */
[----:B------:R-:W-:-:S02]  /*9f10*/  ISETP.LT.OR P1, PT, R5, R251, P1 ;  /* 0x000000fb0500720c */ /* 0x000fc40000f21670 */
[----:B------:R-:W-:Y:S02]  /*9f20*/  ISETP.LT.OR P6, PT, R24, R248, P6 ;  /* 0x000000f81800720c */ /* 0x000fe400037c1670 */
[----:B------:R-:W-:Y:S01]  /*9f30*/  FSEL R239, R20, -INF , !P0 ;  /* 0xff80000014ef7808 */ /* 0x000fe20004000000 */
[----:B------:R-:W-:Y:S01]  /*9f40*/  IMAD.IADD R20, R249, 0x1, -R5 ;  /* 0x00000001f9147824 */ /* 0x000fe200078e0a05 */
[----:B------:R-:W-:Y:S01]  /*9f50*/  FSEL R237, R21, -INF , !P1 ;  /* 0xff80000015ed7808 */ /* 0x000fe20004800000 */
[----:B------:R-:W-:Y:S01]  /*9f60*/  IMAD.IADD R21, R252, 0x1, -R7 ;  /* 0x00000001fc157824 */ /* 0x000fe200078e0a07 */
[----:B------:R-:W-:Y:S02]  /*9f70*/  ISETP.GE.AND P0, PT, R5, R243, PT ;  /* 0x000000f30500720c */ /* 0x000fe40003f06270 */
[----:B------:R-:W-:Y:S02]  /*9f80*/  FSEL R202, R22, -INF , !P6 ;  /* 0xff80000016ca7808 */ /* 0x000fe40007000000 */
[----:B------:R-:W-:-:S02]  /*9f90*/  ISETP.GE.AND P6, PT, R7, R250, PT ;  /* 0x000000fa0700720c */ /* 0x000fc40003fc6270 */
[----:B------:R-:W-:Y:S02]  /*9fa0*/  ISETP.GE.AND P1, PT, R7, R243, PT ;  /* 0x000000f30700720c */ /* 0x000fe40003f26270 */
[----:B------:R-:W-:Y:S02]  /*9fb0*/  IABS R20, R20 ;  /* 0x0000001400147213 */ /* 0x000fe40000000000 */
[----:B------:R-:W-:Y:S02]  /*9fc0*/  IABS R21, R21 ;  /* 0x0000001500157213 */ /* 0x000fe40000000000 */
[-C--:B------:R-:W-:Y:S01]  /*9fd0*/  ISETP.LT.OR P0, PT, R5, R248.reuse, P0 ;  /* 0x000000f80500720c */ /* 0x080fe20000701670 */
[----:B------:R-:W-:Y:S01]  /*9fe0*/  IMAD.IADD R5, R249, 0x1, -R7 ;  /* 0x00000001f9057824 */ /* 0x000fe200078e0a07 */
[C---:B------:R-:W-:Y:S02]  /*9ff0*/  ISETP.LT.OR P6, PT, R7.reuse, R251, P6 ;  /* 0x000000fb0700720c */ /* 0x040fe400037c1670 */
[----:B------:R-:W-:-:S02]  /*a000*/  ISETP.LT.OR P1, PT, R7, R248, P1 ;  /* 0x000000f80700720c */ /* 0x000fc40000f21670 */
[----:B------:R-:W-:Y:S02]  /*a010*/  I2FP.F32.S32 R20, R20 ;  /* 0x0000001400147245 */ /* 0x000fe40000201400 */
[----:B------:R-:W-:Y:S02]  /*a020*/  I2FP.F32.S32 R7, R21 ;  /* 0x0000001500077245 */ /* 0x000fe40000201400 */
[----:B------:R-:W-:Y:S01]  /*a030*/  IABS R5, R5 ;  /* 0x0000000500057213 */ /* 0x000fe20000000000 */
[----:B------:R-:W-:Y:S01]  /*a040*/  FFMA.FTZ R23, R20, -UR21, R23 ;  /* 0x8000001514177c23 */ /* 0x000fe20008010017 */
[----:B------:R-:W-:Y:S01]  /*a050*/  IABS R6, R6 ;  /* 0x0000000600067213 */ /* 0x000fe20000000000 */
[----:B------:R-:W-:Y:S01]  /*a060*/  FFMA.FTZ R7, R7, -UR21, R16 ;  /* 0x8000001507077c23 */ /* 0x000fe20008010010 */
[----:B------:R-:W-:Y:S02]  /*a070*/  I2FP.F32.S32 R5, R5 ;  /* 0x0000000500057245 */ /* 0x000fe40000201400 */
[----:B------:R-:W-:-:S02]  /*a080*/  FSEL R206, R23, -INF , !P0 ;  /* 0xff80000017ce7808 */ /* 0x000fc40004000000 */
[----:B------:R-:W-:Y:S01]  /*a090*/  FSEL R195, R7, -INF , !P6 ;  /* 0xff80000007c37808 */ /* 0x000fe20007000000 */
[----:B------:R-:W-:Y:S01]  /*a0a0*/  VIADD R7, R3, 0x38 ;  /* 0x0000003803077836 */ /* 0x000fe20000000000 */
[C---:B------:R-:W-:Y:S01]  /*a0b0*/  ISETP.GE.AND P0, PT, R4.reuse, R250, PT ;  /* 0x000000fa0400720c */ /* 0x040fe20003f06270 */
[----:B------:R-:W-:Y:S01]  /*a0c0*/  FFMA.FTZ R5, R5, -UR21, R18 ;  /* 0x8000001505057c23 */ /* 0x000fe20008010012 */
[----:B------:R-:W-:Y:S01]  /*a0d0*/  ISETP.GE.AND P6, PT, R4, R243, PT ;  /* 0x000000f30400720c */ /* 0x000fe20003fc6270 */
[--C-:B------:R-:W-:Y:S01]  /*a0e0*/  IMAD.IADD R9, R252, 0x1, -R7.reuse ;  /* 0x00000001fc097824 */ /* 0x100fe200078e0a07 */
[C---:B------:R-:W-:Y:S01]  /*a0f0*/  ISETP.LT.OR P0, PT, R4.reuse, R251, P0 ;  /* 0x000000fb0400720c */ /* 0x040fe20000701670 */
[----:B------:R-:W-:Y:S01]  /*a100*/  VIADD R3, R3, 0x39 ;  /* 0x0000003903037836 */ /* 0x000fe20000000000 */
[----:B------:R-:W-:Y:S01]  /*a110*/  ISETP.LT.OR P6, PT, R4, R248, P6 ;  /* 0x000000f80400720c */ /* 0x000fe200037c1670 */
[----:B------:R-:W-:Y:S01]  /*a120*/  IMAD.IADD R4, R249, 0x1, -R7 ;  /* 0x00000001f9047824 */ /* 0x000fe200078e0a07 */
[----:B------:R-:W-:-:S02]  /*a130*/  I2FP.F32.S32 R6, R6 ;  /* 0x0000000600067245 */ /* 0x000fc40000201400 */
[----:B------:R-:W-:Y:S02]  /*a140*/  FSEL R182, R5, -INF , !P1 ;  /* 0xff80000005b67808 */ /* 0x000fe40004800000 */
[----:B------:R-:W-:Y:S01]  /*a150*/  IABS R4, R4 ;  /* 0x0000000400047213 */ /* 0x000fe20000000000 */
[----:B------:R-:W-:Y:S01]  /*a160*/  FFMA.FTZ R6, R6, -UR21, R17 ;  /* 0x8000001506067c23 */ /* 0x000fe20008010011 */
[----:B------:R-:W-:Y:S02]  /*a170*/  IABS R5, R9 ;  /* 0x0000000900057213 */ /* 0x000fe40000000000 */
[----:B------:R-:W-:Y:S01]  /*a180*/  I2FP.F32.S32 R9, R4 ;  /* 0x0000000400097245 */ /* 0x000fe20000201400 */
[--C-:B------:R-:W-:Y:S01]  /*a190*/  IMAD.IADD R4, R252, 0x1, -R3.reuse ;  /* 0x00000001fc047824 */ /* 0x100fe200078e0a03 */
[----:B------:R-:W-:Y:S01]  /*a1a0*/  FSEL R193, R6, -INF , !P0 ;  /* 0xff80000006c17808 */ /* 0x000fe20004000000 */
[----:B------:R-:W-:Y:S01]  /*a1b0*/  IMAD.IADD R6, R249, 0x1, -R3 ;  /* 0x00000001f9067824 */ /* 0x000fe200078e0a03 */
[----:B------:R-:W-:Y:S01]  /*a1c0*/  ISETP.GE.AND P0, PT, R7, R243, PT ;  /* 0x000000f30700720c */ /* 0x000fe20003f06270 */
[----:B------:R-:W-:Y:S01]  /*a1d0*/  FFMA.FTZ R9, R9, -UR21, R14 ;  /* 0x8000001509097c23 */ /* 0x000fe2000801000e */
[----:B------:R-:W-:-:S02]  /*a1e0*/  IABS R8, R8 ;  /* 0x0000000800087213 */ /* 0x000fc40000000000 */
[C---:B------:R-:W-:Y:S02]  /*a1f0*/  ISETP.LT.OR P0, PT, R7.reuse, R248, P0 ;  /* 0x000000f80700720c */ /* 0x040fe40000701670 */
[----:B------:R-:W-:Y:S02]  /*a200*/  I2FP.F32.S32 R8, R8 ;  /* 0x0000000800087245 */ /* 0x000fe40000201400 */
[----:B------:R-:W-:Y:S02]  /*a210*/  I2FP.F32.S32 R5, R5 ;  /* 0x0000000500057245 */ /* 0x000fe40000201400 */
[----:B------:R-:W-:Y:S01]  /*a220*/  ISETP.GE.AND P1, PT, R7, R250, PT ;  /* 0x000000fa0700720c */ /* 0x000fe20003f26270 */
[----:B------:R-:W-:Y:S01]  /*a230*/  FFMA.FTZ R8, R8, -UR21, R19 ;  /* 0x8000001508087c23 */ /* 0x000fe20008010013 */
[----:B------:R-:W-:Y:S01]  /*a240*/  FSEL R179, R9, -INF , !P0 ;  /* 0xff80000009b37808 */ /* 0x000fe20004000000 */
[----:B------:R-:W-:Y:S01]  /*a250*/  FFMA.FTZ R5, R5, -UR21, R12 ;  /* 0x8000001505057c23 */ /* 0x000fe2000801000c */
[----:B------:R-:W-:-:S02]  /*a260*/  PLOP3.LUT P0, PT, PT, PT, UP0, 0x80, 0x0 ;  /* 0x000000000000781c */ /* 0x000fc40003f0f008 */
[----:B------:R-:W-:Y:S02]  /*a270*/  IABS R4, R4 ;  /* 0x0000000400047213 */ /* 0x000fe40000000000 */
[----:B------:R-:W-:Y:S02]  /*a280*/  IABS R6, R6 ;  /* 0x0000000600067213 */ /* 0x000fe40000000000 */
[----:B------:R-:W-:Y:S02]  /*a290*/  ISETP.LT.OR P1, PT, R7, R251, P1 ;  /* 0x000000fb0700720c */ /* 0x000fe40000f21670 */
[----:B------:R-:W-:Y:S02]  /*a2a0*/  I2FP.F32.S32 R4, R4 ;  /* 0x0000000400047245 */ /* 0x000fe40000201400 */
[----:B------:R-:W-:Y:S02]  /*a2b0*/  I2FP.F32.S32 R6, R6 ;  /* 0x0000000600067245 */ /* 0x000fe40000201400 */
[----:B------:R-:W-:Y:S01]  /*a2c0*/  FSEL R180, R8, -INF , !P6 ;  /* 0xff80000008b47808 */ /* 0x000fe20007000000 */
[----:B------:R-:W-:Y:S01]  /*a2d0*/  FFMA.FTZ R4, R4, -UR21, R13 ;  /* 0x8000001504047c23 */ /* 0x000fe2000801000d */
[----:B------:R-:W-:Y:S01]  /*a2e0*/  FSEL R188, R5, -INF , !P1 ;  /* 0xff80000005bc7808 */ /* 0x000fe20004800000 */
[----:B------:R-:W-:Y:S01]  /*a2f0*/  FFMA.FTZ R6, R6, -UR21, R15 ;  /* 0x8000001506067c23 */ /* 0x000fe2000801000f */
[----:B------:R-:W-:-:S02]  /*a300*/  ISETP.GE.AND P6, PT, R3, R250, PT ;  /* 0x000000fa0300720c */ /* 0x000fc40003fc6270 */
[C---:B------:R-:W-:Y:S02]  /*a310*/  ISETP.GE.AND P1, PT, R3.reuse, R243, PT ;  /* 0x000000f30300720c */ /* 0x040fe40003f26270 */
[C---:B------:R-:W-:Y:S02]  /*a320*/  ISETP.LT.OR P6, PT, R3.reuse, R251, P6 ;  /* 0x000000fb0300720c */ /* 0x040fe400037c1670 */
[----:B------:R-:W-:Y:S02]  /*a330*/  ISETP.LT.OR P1, PT, R3, R248, P1 ;  /* 0x000000f80300720c */ /* 0x000fe40000f21670 */
[----:B------:R-:W-:Y:S02]  /*a340*/  FSEL R183, R4, -INF , !P6 ;  /* 0xff80000004b77808 */ /* 0x000fe40007000000 */
[----:B------:R-:W-:Y:S01]  /*a350*/  FSEL R178, R6, -INF , !P1 ;  /* 0xff80000006b27808 */ /* 0x000fe20004800000 */
[----:B------:R-:W-:Y:S08]  /*a360*/  @!P0 BRA `(.L_x_2103) ;  /* 0x0000000400488947 */ /* 0x000ff00003800000 */
[----:B------:R-:W2:Y:S01]  /*a370*/  LDL.64 R186, [R1] ;  /* 0x0000000001ba7983 */ /* 0x000ea20000100a00 */
[----:B------:R-:W-:Y:S01]  /*a380*/  UIADD3 UR6, UR23, -0x3, URZ ;  /* 0xfffffffd17067890 */ /* 0x000fe2000fffe03f */
[----:B------:R-:W1:Y:S01]  /*a390*/  @!P5 LDC.64 R16, c[0x0][0x218] ;  /* 0x00008600ff10db82 */ /* 0x000e620000000a00 */
[----:B------:R-:W-:Y:S01]  /*a3a0*/  BSSY B0, `(.L_x_2104) ;  /* 0x000004d000007945 */ /* 0x000fe20003800000 */
[----:B------:R3:W-:Y:S01]  /*a3b0*/  @P5 STS.128 [R242+0x10000], RZ ;  /* 0x010000fff2005388 */ /* 0x0007e20000000c00 */
[----:B------:R-:W-:Y:S02]  /*a3c0*/  USHF.R.S32.HI UR4, URZ, 0x1f, UR6 ;  /* 0x0000001f3f047899 */ /* 0x000fe40008011406 */
[----:B------:R-:W-:Y:S02]  /*a3d0*/  UIMAD.WIDE.U32 UR46, UR6, UR12, URZ ;  /* 0x0000000c062e72a5 */ /* 0x000fe4000f8e003f */
[----:B------:R-:W-:Y:S01]  /*a3e0*/  UIMAD UR4, UR4, UR12, URZ ;  /* 0x0000000c040472a4 */ /* 0x000fe2000f8e023f */
[----:B------:R-:W4:Y:S03]  /*a3f0*/  @!P3 LDC.64 R12, c[0x0][0x218] ;  /* 0x00008600ff0cbb82 */ /* 0x000f260000000a00 */
[----:B------:R-:W-:Y:S01]  /*a400*/  UIMAD UR4, UR6, UR13, UR4 ;  /* 0x0000000d060472a4 */ /* 0x000fe2000f8e0204 */
[----:B------:R-:W-:-:S02]  /*a410*/  IMAD.U32 R3, RZ, RZ, UR46 ;  /* 0x0000002eff037e24 */ /* 0x000fc4000f8e00ff */
[----:B------:R-:W-:Y:S01]  /*a420*/  IMAD.U32 R5, RZ, RZ, UR46 ;  /* 0x0000002eff057e24 */ /* 0x000fe2000f8e00ff */
[----:B------:R-:W-:Y:S01]  /*a430*/  UIADD3 UR4, UR47, UR4, URZ ;  /* 0x000000042f047290 */ /* 0x000fe2000fffe03f */
[----:B------:R-:W5:Y:S01]  /*a440*/  @!P4 LDC.64 R14, c[0x0][0x218] ;  /* 0x00008600ff0ecb82 */ /* 0x000f620000000a00 */
[----:B------:R-:W-:-:S04]  /*a450*/  LEA R3, P1, R3, R246, 0x6 ;  /* 0x000000f603037211 */ /* 0x000fc800078230ff */
[----:B------:R-:W-:-:S03]  /*a460*/  IMAD.U32 R18, RZ, RZ, UR4 ;  /* 0x00000004ff127e24 */ /* 0x000fc6000f8e00ff */
[----:B------:R-:W3:Y:S08]  /*a470*/  @!P2 LDC.64 R10, c[0x0][0x218] ;  /* 0x00008600ff0aab82 */ /* 0x000ef00000000a00 */
[----:B------:R-:W3:Y:S08]  /*a480*/  @!P5 LDC.64 R8, c[0x0][0x218] ;  /* 0x00008600ff08db82 */ /* 0x000ef00000000a00 */
[----:B------:R-:W3:Y:S01]  /*a490*/  @!P4 LDC.64 R6, c[0x0][0x218] ;  /* 0x00008600ff06cb82 */ /* 0x000ee20000000a00 */
[----:B-----5:R-:W-:-:S02]  /*a4a0*/  @!P4 LEA R14, P6, R3, R14, 0x1 ;  /* 0x0000000e030ec211 */ /* 0x020fc400078c08ff */
[----:B--2---:R-:W-:-:S05]  /*a4b0*/  LEA.HI.X R18, R5, R187, R18, 0x6, P1 ;  /* 0x000000bb05127211 */ /* 0x004fca00008f3412 */
[----:B------:R-:W2:Y:S01]  /*a4c0*/  @!P3 LDC.64 R4, c[0x0][0x218] ;  /* 0x00008600ff04bb82 */ /* 0x000ea20000000a00 */
[C---:B-1----:R-:W-:Y:S02]  /*a4d0*/  @!P5 LEA R16, P1, R3.reuse, R16, 0x1 ;  /* 0x000000100310d211 */ /* 0x042fe400078208ff */
[C-C-:B------:R-:W-:Y:S02]  /*a4e0*/  @!P4 LEA.HI.X R15, R3.reuse, R15, R18.reuse, 0x1, P6 ;  /* 0x0000000f030fc211 */ /* 0x140fe400030f0c12 */
[C---:B------:R-:W-:Y:S02]  /*a4f0*/  @!P5 LEA.HI.X R17, R3.reuse, R17, R18, 0x1, P1 ;  /* 0x000000110311d211 */ /* 0x040fe400008f0c12 */
[----:B----4-:R-:W-:-:S03]  /*a500*/  @!P3 LEA R12, P1, R3, R12, 0x1 ;  /* 0x0000000c030cb211 */ /* 0x010fc600078208ff */
[----:B------:R-:W-:Y:S01]  /*a510*/  @!PT LDS RZ, [RZ] ;  /* 0x00000000fffff984 */ /* 0x000fe20000000800 */
[----:B------:R-:W-:Y:S01]  /*a520*/  @!PT LDS RZ, [RZ] ;  /* 0x00000000fffff984 */ /* 0x000fe20000000800 */
[----:B------:R-:W-:Y:S01]  /*a530*/  @!PT LDS RZ, [RZ] ;  /* 0x00000000fffff984 */ /* 0x000fe20000000800 */
[----:B------:R1:W-:Y:S01]  /*a540*/  @!P5 LDGSTS.E.BYPASS.LTC128B.128 [R242+0x10000], desc[UR34][R16.64] ;  /* 0x1000000010f2dfae */ /* 0x0003e2000b901d62 */
[C-C-:B------:R-:W-:Y:S02]  /*a550*/  @!P3 LEA.HI.X R13, R3.reuse, R13, R18.reuse, 0x1, P1 ;  /* 0x0000000d030db211 */ /* 0x140fe400008f0c12 */
        /* <DEDUP_REMOVED lines=10> */
[----:B------:R1:W-:Y:S01]  /*a600*/  @P3 STS.128 [R242+0x14000], RZ ;  /* 0x014000fff2003388 */ /* 0x0003e20000000c00 */
[----:B------:R-:W-:-:S02]  /*a610*/  @!P4 LEA R6, P6, R10, R6, 0x1 ;  /* 0x000000060a06c211 */ /* 0x000fc400078c08ff */
[C-C-:B------:R-:W-:Y:S01]  /*a620*/  @!P5 LEA.HI.X R9, R10.reuse, R9, R3.reuse, 0x1, P1 ;  /* 0x000000090a09d211 */ /* 0x140fe200008f0c03 */
[----:B------:R-:W-:Y:S01]  /*a630*/  @!PT LDS RZ, [RZ] ;  /* 0x00000000fffff984 */ /* 0x000fe20000000800 */
[----:B------:R-:W-:Y:S01]  /*a640*/  @!PT LDS RZ, [RZ] ;  /* 0x00000000fffff984 */ /* 0x000fe20000000800 */
[----:B------:R-:W-:Y:S01]  /*a650*/  @!PT LDS RZ, [RZ] ;  /* 0x00000000fffff984 */ /* 0x000fe20000000800 */
[----:B------:R1:W-:Y:S01]  /*a660*/  @!P3 LDGSTS.E.BYPASS.LTC128B.128 [R242+0x14000], desc[UR34][R12.64+0x100] ;  /* 0x140001000cf2bfae */ /* 0x0003e2000b901d62 */
[C---:B--2---:R-:W-:Y:S02]  /*a670*/  @!P3 LEA R4, P1, R10.reuse, R4, 0x1 ;  /* 0x000000040a04b211 */ /* 0x044fe400078208ff */
        /* <DEDUP_REMOVED lines=31> */
.L_x_2105:
[----:B------:R-:W-:Y:S05]  /*a870*/  BSYNC B0 ;  /* 0x0000000000007941 */ /* 0x000fea0003800000 */
.L_x_2104:
[----:B------:R-:W0:Y:S02]  /*a880*/  LDGDEPBAR ;  /* 0x00000000000079af */ /* 0x000e240000000000 */
.L_x_2103:
[----:B-1----:R-:W-:Y:S01]  /*a890*/  FMNMX.FTZ R6, R2, R189, !PT ;  /* 0x000000bd02067209 */ /* 0x002fe20007810000 */
[----:B------:R-:W-:Y:S01]  /*a8a0*/  IMAD.WIDE.U32 R14, R164, -0x326172a9, RZ ;  /* 0xcd9e8d57a40e7825 */ /* 0x000fe200078e00ff */
[----:B------:R-:W-:Y:S01]  /*a8b0*/  FMNMX.FTZ R3, R0, R196, !PT ;  /* 0x000000c400037209 */ /* 0x000fe20007810000 */
[----:B------:R-:W-:Y:S01]  /*a8c0*/  USHF.L.U32 UR45, UR20, 0x1, URZ ;  /* 0x00000001142d7899 */ /* 0x000fe2000800063f */
[----:B------:R-:W-:Y:S01]  /*a8d0*/  FMNMX.FTZ R6, R181, R6, !PT ;  /* 0x00000006b5067209 */ /* 0x000fe20007810000 */
[----:B------:R-:W-:Y:S01]  /*a8e0*/  UIADD3 UR4, UR39, -0x4498517b, URZ ;  /* 0xbb67ae8527047890 */ /* 0x000fe2000fffe03f */
[----:B------:R-:W-:Y:S01]  /*a8f0*/  FMNMX.FTZ R3, R184, R3, !PT ;  /* 0x00000003b8037209 */ /* 0x000fe20007810000 */
[----:B------:R-:W-:Y:S01]  /*a900*/  IMAD.WIDE.U32 R10, R165, -0x2daee0ad, RZ ;  /* 0xd2511f53a50a7825 */ /* 0x000fe200078e00ff */
[----:B------:R-:W-:Y:S01]  /*a910*/  FMNMX.FTZ R6, R185, R6, !PT ;  /* 0x00000006b9067209 */ /* 0x000fe20007810000 */
[----:B------:R-:W-:Y:S01]  /*a920*/  UIADD3 UR31, UR38, 0x3c6ef372, URZ ;  /* 0x3c6ef372261f7890 */ /* 0x000fe2000fffe03f */
[----:B--2---:R-:W-:Y:S01]  /*a930*/  FMNMX.FTZ R4, R198, R3, !PT ;  /* 0x00000003c6047209 */ /* 0x004fe20007810000 */
[----:B------:R-:W-:Y:S01]  /*a940*/  UIADD3 UR7, UR38, -0x4ab325aa, URZ ;  /* 0xb54cda5626077890 */ /* 0x000fe2000fffe03f */
[----:B------:R-:W-:Y:S01]  /*a950*/  FMNMX.FTZ R6, R177, R6, !PT ;  /* 0x00000006b1067209 */ /* 0x000fe20007810000 */
[----:B------:R-:W-:Y:S01]  /*a960*/  LDSM.16.MT88.4 R20, [R226+0x18000] ;  /* 0x01800000e214783b */ /* 0x000fe20000004200 */
        /* <DEDUP_REMOVED lines=21> */
[----:B------:R-:W-:Y:S02]  /*aac0*/  LOP3.LUT R4, R15, R168, RZ, 0x3c, !PT ;  /* 0x000000a80f047212 */ /* 0x000fe400078e3cff */
[----:B------:R-:W-:Y:S02]  /*aad0*/  FMNMX.FTZ R6, R188, R3, !PT ;  /* 0x00000003bc067209 */ /* 0x000fe40007810000 */
[----:B------:R-:W-:Y:S01]  /*aae0*/  MOV R5, UR39 ;  /* 0x0000002700057c02 */ /* 0x000fe20008000f00 */
[----:B------:R-:W-:Y:S01]  /*aaf0*/  IMAD.WIDE.U32 R12, R4, -0x2daee0ad, RZ ;  /* 0xd2511f53040c7825 */ /* 0x000fe200078e00ff */
[----:B------:R-:W-:Y:S02]  /*ab00*/  FMNMX.FTZ R3, R183, R6, !PT ;  /* 0x00000006b7037209 */ /* 0x000fe40007810000 */
[----:B------:R-:W-:Y:S02]  /*ab10*/  FMNMX.FTZ R8, R180, R7, !PT ;  /* 0x00000007b4087209 */ /* 0x000fe40007810000 */
[----:B------:R-:W-:Y:S01]  /*ab20*/  LOP3.LUT R5, R11, UR45, R5, 0x96, !PT ;  /* 0x0000002d0b057c12 */ /* 0x000fe2000f8e9605 */
[----:B------:R-:W1:Y:S01]  /*ab30*/  SHFL.BFLY PT, R6, R3, 0x2, 0x1f ;  /* 0x0c401f0003067f89 */ /* 0x000e6200000e0000 */
[----:B------:R-:W-:Y:S01]  /*ab40*/  FMNMX.FTZ R7, R179, R8, !PT ;  /* 0x00000008b3077209 */ /* 0x000fe20007810000 */
[----:B------:R-:W-:Y:S01]  /*ab50*/  UIADD3 UR45, UR45, 0x1, URZ ;  /* 0x000000012d2d7890 */ /* 0x000fe2000fffe03f */
[----:B------:R-:W-:Y:S01]  /*ab60*/  LOP3.LUT R4, R13, UR4, R10, 0x96, !PT ;  /* 0x000000040d047c12 */ /* 0x000fe2000f8e960a */
[----:B------:R-:W-:Y:S01]  /*ab70*/  UIADD3 UR4, UR38, -0x61c88647, URZ ;  /* 0x9e3779b926047890 */ /* 0x000fe2000fffe03f */
[----:B------:R-:W-:Y:S01]  /*ab80*/  FMNMX.FTZ R7, R178, R7, !PT ;  /* 0x00000007b2077209 */ /* 0x000fe20007810000 */
[----:B------:R-:W-:Y:S01]  /*ab90*/  IMAD.WIDE.U32 R10, R5, -0x326172a9, RZ ;  /* 0xcd9e8d57050a7825 */ /* 0x000fe200078e00ff */
[----:B------:R-:W2:Y:S03]  /*aba0*/  LDC.U8 R13, c[0x0][0x388] ;  /* 0x0000e200ff0d7b82 */ /* 0x000ea60000000000 */
[----:B------:R-:W-:Y:S01]  /*abb0*/  IMAD.WIDE.U32 R26, R4, -0x326172a9, RZ ;  /* 0xcd9e8d57041a7825 */ /* 0x000fe200078e00ff */
[----:B------:R-:W-:Y:S01]  /*abc0*/  LOP3.LUT R8, R11, UR4, R14, 0x96, !PT ;  /* 0x000000040b087c12 */ /* 0x000fe2000f8e960e */
[----:B------:R-:W3:Y:S03]  /*abd0*/  SHFL.BFLY PT, R4, R7, 0x2, 0x1f ;  /* 0x0c401f0007047f89 */ /* 0x000ee600000e0000 */
[----:B------:R-:W-:Y:S01]  /*abe0*/  LOP3.LUT R5, R27, UR31, R10, 0x96, !PT ;  /* 0x0000001f1b057c12 */ /* 0x000fe2000f8e960a */
[----:B------:R-:W-:-:S04]  /*abf0*/  IMAD.WIDE.U32 R10, R8, -0x2daee0ad, RZ ;  /* 0xd2511f53080a7825 */ /* 0x000fc800078e00ff */
[----:B------:R-:W-:Y:S01]  /*ac00*/  IMAD.WIDE.U32 R8, R5, -0x2daee0ad, RZ ;  /* 0xd2511f5305087825 */ /* 0x000fe200078e00ff */
[----:B------:R-:W-:Y:S02]  /*ac10*/  LOP3.LUT R5, R11, UR44, R12, 0x96, !PT ;  /* 0x0000002c0b057c12 */ /* 0x000fe4000f8e960c */
[----:B------:R-:W2:Y:S01]  /*ac20*/  LDC.U8 R12, c[0x0][0x388] ;  /* 0x0000e200ff0c7b82 */ /* 0x000ea20000000000 */
        /* <DEDUP_REMOVED lines=8> */
[----:B---3--:R-:W-:-:S03]  /*acb0*/  FMNMX.FTZ R4, R7, R4, !PT ;  /* 0x0000000407047209 */ /* 0x008fc60007810000 */
[----:B------:R-:W-:Y:S01]  /*acc0*/  IMAD.WIDE.U32 R24, R3, -0x2daee0ad, RZ ;  /* 0xd2511f5303187825 */ /* 0x000fe200078e00ff */
[----:B------:R-:W-:Y:S01]  /*acd0*/  LOP3.LUT R5, R11, UR25, R8, 0x96, !PT ;  /* 0x000000190b057c12 */ /* 0x000fe2000f8e9608 */
[----:B------:R-:W3:Y:S03]  /*ace0*/  SHFL.BFLY PT, R3, R4, 0x1, 0x1f ;  /* 0x0c201f0004037f89 */ /* 0x000ee600000e0000 */
[----:B------:R-:W-:Y:S01]  /*acf0*/  LOP3.LUT R8, R25, UR15, R10, 0x96, !PT ;  /* 0x0000000f19087c12 */ /* 0x000fe2000f8e960a */
[----:B------:R-:W-:Y:S01]  /*ad00*/  IMAD.WIDE.U32 R18, R5, -0x326172a9, RZ ;  /* 0xcd9e8d5705127825 */ /* 0x000fe200078e00ff */
[----:B--2---:R-:W-:-:S03]  /*ad10*/  PRMT R12, R12, 0x7054, R13 ;  /* 0x000070540c0c7816 */ /* 0x004fc6000000000d */
[----:B------:R-:W-:Y:S01]  /*ad20*/  IMAD.WIDE.U32 R8, R8, -0x326172a9, RZ ;  /* 0xcd9e8d5708087825 */ /* 0x000fe200078e00ff */
[----:B-1----:R-:W-:Y:S02]  /*ad30*/  FMNMX.FTZ R175, R6, R175, !PT ;  /* 0x000000af06af7209 */ /* 0x002fe40007810000 */
[C---:B------:R-:W-:Y:S02]  /*ad40*/  LOP3.LUT R7, R8.reuse, 0xffff, RZ, 0xc0, !PT ;  /* 0x0000ffff08077812 */ /* 0x040fe400078ec0ff */
[----:B------:R-:W-:Y:S01]  /*ad50*/  LOP3.LUT R6, R8, 0xff, RZ, 0xc0, !PT ;  /* 0x000000ff08067812 */ /* 0x000fe200078ec0ff */
[C---:B------:R-:W-:Y:S01]  /*ad60*/  FMUL.FTZ R190, R175.reuse, UR32 ;  /* 0x00000020afbe7c20 */ /* 0x040fe20008410000 */
[----:B------:R-:W-:Y:S02]  /*ad70*/  SHF.R.U32.HI R7, RZ, 0x8, R7 ;  /* 0x00000008ff077819 */ /* 0x000fe40000011607 */
[----:B------:R-:W-:Y:S02]  /*ad80*/  FSETP.NEU.FTZ.AND P6, PT, R175, -INF , PT ;  /* 0xff800000af00780b */ /* 0x000fe40003fdd000 */
[----:B------:R-:W-:-:S02]  /*ad90*/  PRMT R6, R6, 0x5410, R7 ;  /* 0x0000541006067816 */ /* 0x000fc40000000007 */
[----:B------:R-:W-:Y:S02]  /*ada0*/  SHF.R.U32.HI R7, RZ, 0x10, R8 ;  /* 0x00000010ff077819 */ /* 0x000fe40000011608 */
[----:B------:R-:W-:Y:S02]  /*adb0*/  FSEL R190, R190, RZ, P6 ;  /* 0x000000ffbebe7208 */ /* 0x000fe40003000000 */
[----:B---3--:R-:W-:Y:S02]  /*adc0*/  FMNMX.FTZ R3, R4, R3, !PT ;  /* 0x0000000304037209 */ /* 0x008fe40007810000 */
[----:B------:R-:W-:Y:S01]  /*add0*/  LOP3.LUT R7, R7, 0xff, RZ, 0xc0, !PT ;  /* 0x000000ff07077812 */ /* 0x000fe200078ec0ff */
[----:B------:R-:W-:Y:S01]  /*ade0*/  FFMA.FTZ R187, R181, UR32, -R190 ;  /* 0x00000020b5bb7c23 */ /* 0x000fe200080108be */
[----:B------:R-:W-:Y:S01]  /*adf0*/  SHF.R.U32.HI R4, RZ, 0x18, R8 ;  /* 0x00000018ff047819 */ /* 0x000fe20000011608 */
[----:B------:R-:W-:Y:S01]  /*ae00*/  FMUL.FTZ R181, R3, UR32 ;  /* 0x0000002003b57c20 */ /* 0x000fe20008410000 */
[----:B------:R-:W-:Y:S01]  /*ae10*/  LOP3.LUT R5, R9, UR7, R18, 0x96, !PT ;  /* 0x0000000709057c12 */ /* 0x000fe2000f8e9612 */
[----:B------:R-:W-:Y:S01]  /*ae20*/  FFMA.FTZ R176, R189, UR32, -R190 ;  /* 0x00000020bdb07c23 */ /* 0x000fe200080108be */
[----:B------:R-:W-:Y:S01]  /*ae30*/  PRMT R7, R7, 0x5410, R4 ;  /* 0x0000541007077816 */ /* 0x000fe20000000004 */
[--C-:B------:R-:W-:Y:S01]  /*ae40*/  FFMA.FTZ R186, R185, UR32, -R190.reuse ;  /* 0x00000020b9ba7c23 */ /* 0x100fe200080108be */
[----:B------:R-:W-:Y:S01]  /*ae50*/  FSETP.NEU.FTZ.AND P1, PT, R3, -INF , PT ;  /* 0xff8000000300780b */ /* 0x000fe20003f3d000 */
[--C-:B------:R-:W-:Y:S01]  /*ae60*/  FFMA.FTZ R185, R177, UR32, -R190.reuse ;  /* 0x00000020b1b97c23 */ /* 0x100fe200080108be */
[----:B------:R-:W-:Y:S01]  /*ae70*/  LOP3.LUT R4, R5, 0xffff, RZ, 0xc0, !PT ;  /* 0x0000ffff05047812 */ /* 0x000fe200078ec0ff */
[----:B------:R-:W-:Y:S01]  /*ae80*/  MUFU.EX2 R176, R176 ;  /* 0x000000b000b07308 */ /* 0x000fe20000000800 */
[----:B------:R-:W-:Y:S01]  /*ae90*/  FSEL R181, R181, RZ, P1 ;  /* 0x000000ffb5b57208 */ /* 0x000fe20000800000 */
[----:B------:R-:W-:Y:S01]  /*aea0*/  FFMA.FTZ R207, R207, UR32, -R190 ;  /* 0x00000020cfcf7c23 */ /* 0x000fe200080108be */
[----:B------:R-:W-:Y:S01]  /*aeb0*/  SHF.R.U32.HI R4, RZ, 0x8, R4 ;  /* 0x00000008ff047819 */ /* 0x000fe20000011604 */
[----:B------:R-:W-:Y:S01]  /*aec0*/  FFMA.FTZ R195, R195, UR32, -R190 ;  /* 0x00000020c3c37c23 */ /* 0x000fe200080108be */
[----:B------:R-:W-:Y:S01]  /*aed0*/  LOP3.LUT R9, R5, 0xff, RZ, 0xc0, !PT ;  /* 0x000000ff05097812 */ /* 0x000fe200078ec0ff */
[----:B------:R-:W-:Y:S01]  /*aee0*/  FFMA.FTZ R189, R198, UR32, -R181 ;  /* 0x00000020c6bd7c23 */ /* 0x000fe200080108b5 */
[----:B------:R-:W-:Y:S01]  /*aef0*/  SHF.R.U32.HI R8, RZ, 0x10, R5 ;  /* 0x00000010ff087819 */ /* 0x000fe20000011605 */
[--C-:B------:R-:W-:Y:S01]  /*af00*/  FFMA.FTZ R191, R196, UR32, -R181.reuse ;  /* 0x00000020c4bf7c23 */ /* 0x100fe200080108b5 */
[----:B------:R-:W-:Y:S01]  /*af10*/  PRMT R4, R9, 0x5410, R4 ;  /* 0x0000541009047816 */ /* 0x000fe20000000004 */
[----:B------:R-:W-:Y:S01]  /*af20*/  FFMA.FTZ R184, R184, UR32, -R181 ;  /* 0x00000020b8b87c23 */ /* 0x000fe200080108b5 */
[----:B------:R-:W-:Y:S01]  /*af30*/  SHF.R.U32.HI R5, RZ, 0x18, R5 ;  /* 0x00000018ff057819 */ /* 0x000fe20000011605 */
[----:B------:R-:W1:Y:S01]  /*af40*/  MUFU.EX2 R187, R187 ;  /* 0x000000bb00bb7308 */ /* 0x000e620000000800 */
[----:B------:R-:W-:Y:S01]  /*af50*/  LOP3.LUT R8, R8, 0xff, RZ, 0xc0, !PT ;  /* 0x000000ff08087812 */ /* 0x000fe200078ec0ff */
[----:B------:R-:W-:Y:S01]  /*af60*/  FFMA.FTZ R204, R204, UR32, -R181 ;  /* 0x00000020cccc7c23 */ /* 0x000fe200080108b5 */
[----:B------:R-:W-:-:S02]  /*af70*/  FSEL R11, R175, RZ, P6 ;  /* 0x000000ffaf0b7208 */ /* 0x000fc40003000000 */
[----:B------:R-:W-:Y:S02]  /*af80*/  FSEL R9, R3, RZ, P1 ;  /* 0x000000ff03097208 */ /* 0x000fe40000800000 */
[----:B------:R-:W-:Y:S01]  /*af90*/  MOV R198, R12 ;  /* 0x0000000c00c67202 */ /* 0x000fe20000000f00 */
[----:B------:R-:W-:Y:S01]  /*afa0*/  MUFU.EX2 R191, R191 ;  /* 0x000000bf00bf7308 */ /* 0x000fe20000000800 */
[----:B------:R-:W2:Y:S01]  /*afb0*/  LDSM.16.MT88.4 R12, [R228+0x18000] ;  /* 0x01800000e40c783b */ /* 0x000ea20000004200 */
[----:B------:R-:W-:Y:S01]  /*afc0*/  PRMT R5, R8, 0x5410, R5 ;  /* 0x0000541008057816 */ /* 0x000fe20000000005 */
[----:B------:R-:W-:Y:S01]  /*afd0*/  FADD.FTZ R8, R2, -R11 ;  /* 0x8000000b02087221 */ /* 0x000fe20000010000 */
[----:B------:R-:W-:Y:S01]  /*afe0*/  FADD.FTZ R2, R0, -R9 ;  /* 0x8000000900027221 */ /* 0x000fe20000010000 */
[--C-:B------:R-:W-:Y:S01]  /*aff0*/  FFMA.FTZ R0, R203, UR32, -R181.reuse ;  /* 0x00000020cb007c23 */ /* 0x100fe200080108b5 */
[----:B------:R-:W-:Y:S01]  /*b000*/  MOV R196, R30 ;  /* 0x0000001e00c47202 */ /* 0x000fe20000000f00 */
[----:B------:R-:W-:Y:S01]  /*b010*/  FMUL.FTZ R177, R8, UR32 ;  /* 0x0000002008b17c20 */ /* 0x000fe20008410000 */
[----:B------:R-:W3:Y:S01]  /*b020*/  MUFU.EX2 R184, R184 ;  /* 0x000000b800b87308 */ /* 0x000ee20000000800 */
[----:B------:R-:W-:Y:S01]  /*b030*/  FMUL.FTZ R2, R2, UR32 ;  /* 0x0000002002027c20 */ /* 0x000fe20008410000 */
[----:B------:R-:W4:Y:S01]  /*b040*/  LDSM.16.MT88.4 R28, [R225+0x18000] ;  /* 0x01800000e11c783b */ /* 0x000f220000004200 */
[--C-:B------:R-:W-:Y:S01]  /*b050*/  HSET2.LE.AND R4, R4, R198.reuse, PT ;  /* 0x000000c604047233 */ /* 0x100fe20003803000 */
[--C-:B------:R-:W-:Y:S01]  /*b060*/  FFMA.FTZ R203, R199, UR32, -R190.reuse ;  /* 0x00000020c7cb7c23 */ /* 0x100fe200080108be */
[--C-:B------:R-:W-:Y:S01]  /*b070*/  HSET2.LE.AND R5, R5, R198.reuse, PT ;  /* 0x000000c605057233 */ /* 0x100fe20003803000 */
[----:B------:R-:W-:Y:S01]  /*b080*/  FFMA.FTZ R199, R201, UR32, -R190 ;  /* 0x00000020c9c77c23 */ /* 0x000fe200080108be */
[----:B-1----:R-:W-:Y:S01]  /*b090*/  F2FP.BF16.F32.PACK_AB R9, R187, R176 ;  /* 0x000000b0bb09723e */ /* 0x002fe200000010ff */
[----:B------:R-:W-:Y:S01]  /*b0a0*/  MUFU.EX2 R186, R186 ;  /* 0x000000ba00ba7308 */ /* 0x000fe20000000800 */
[----:B------:R-:W-:Y:S01]  /*b0b0*/  HSET2.LE.AND R6, R6, R198, PT ;  /* 0x000000c606067233 */ /* 0x000fe20003803000 */
[----:B------:R-:W-:Y:S01]  /*b0c0*/  FFMA.FTZ R201, R192, UR32, -R181 ;  /* 0x00000020c0c97c23 */ /* 0x000fe200080108b5 */
[----:B------:R-:W-:-:S02]  /*b0d0*/  LOP3.LUT R4, R4, R9, RZ, 0xc0, !PT ;  /* 0x0000000904047212 */ /* 0x000fc400078ec0ff */
[----:B------:R-:W-:-:S03]  /*b0e0*/  HSET2.LE.AND R7, R7, R198, PT ;  /* 0x000000c607077233 */ /* 0x000fc60003803000 */
[----:B------:R-:W1:Y:S01]  /*b0f0*/  MUFU.EX2 R185, R185 ;  /* 0x000000b900b97308 */ /* 0x000e620000000800 */
[----:B---3--:R-:W-:-:S04]  /*b100*/  F2FP.BF16.F32.PACK_AB R8, R184, R191 ;  /* 0x000000bfb808723e */ /* 0x008fc800000010ff */
[----:B------:R-:W-:-:S03]  /*b110*/  LOP3.LUT R5, R5, R8, RZ, 0xc0, !PT ;  /* 0x0000000805057212 */ /* 0x000fc600078ec0ff */
[----:B------:R-:W-:Y:S08]  /*b120*/  MUFU.EX2 R189, R189 ;  /* 0x000000bd00bd7308 */ /* 0x000ff00000000800 */
[----:B------:R-:W3:Y:S01]  /*b130*/  MUFU.EX2 R0, R0 ;  /* 0x0000000000007308 */ /* 0x000ee20000000800 */
[----:B-1----:R-:W-:-:S04]  /*b140*/  F2FP.BF16.F32.PACK_AB R9, R185, R186 ;  /* 0x000000bab909723e */ /* 0x002fc800000010ff */
[----:B------:R-:W-:-:S03]  /*b150*/  LOP3.LUT R6, R6, R9, RZ, 0xc0, !PT ;  /* 0x0000000906067212 */ /* 0x000fc600078ec0ff */
[----:B------:R-:W1:Y:S08]  /*b160*/  MUFU.EX2 R177, R177 ;  /* 0x000000b100b17308 */ /* 0x000e700000000800 */
[----:B------:R-:W5:Y:S01]  /*b170*/  MUFU.EX2 R2, R2 ;  /* 0x0000000200027308 */ /* 0x000f620000000800 */
[----:B---3--:R-:W-:-:S04]  /*b180*/  F2FP.BF16.F32.PACK_AB R8, R0, R189 ;  /* 0x000000bd0008723e */ /* 0x008fc800000010ff */
[----:B------:R-:W-:-:S03]  /*b190*/  LOP3.LUT R7, R7, R8, RZ, 0xc0, !PT ;  /* 0x0000000807077212 */ /* 0x000fc600078ec0ff */
[----:B------:R-:W-:Y:S01]  /*b1a0*/  MUFU.EX2 R203, R203 ;  /* 0x000000cb00cb7308 */ /* 0x000fe20000000800 */
[-C--:B-1----:R-:W-:Y:S01]  /*b1b0*/  FMUL.FTZ R8, R160, R177.reuse ;  /* 0x000000b1a0087220 */ /* 0x082fe20000410000 */
[-C--:B------:R-:W-:Y:S01]  /*b1c0*/  FMUL.FTZ R9, R161, R177.reuse ;  /* 0x000000b1a1097220 */ /* 0x080fe20000410000 */
[-C--:B------:R-:W-:Y:S01]  /*b1d0*/  FMUL.FTZ R156, R156, R177.reuse ;  /* 0x000000b19c9c7220 */ /* 0x080fe20000410000 */
[-C--:B------:R-:W-:Y:S01]  /*b1e0*/  FMUL.FTZ R157, R157, R177.reuse ;  /* 0x000000b19d9d7220 */ /* 0x080fe20000410000 */
[----:B------:R-:W-:Y:S01]  /*b1f0*/  MOV R160, R26 ;  /* 0x0000001a00a07202 */ /* 0x000fe20000000f00 */
[----:B------:R-:W-:Y:S01]  /*b200*/  FMUL.FTZ R140, R140, R177 ;  /* 0x000000b18c8c7220 */ /* 0x000fe20000410000 */
[----:B------:R-:W-:Y:S01]  /*b210*/  MOV R161, R27 ;  /* 0x0000001b00a17202 */ /* 0x000fe20000000f00 */
[-C--:B------:R-:W-:Y:S01]  /*b220*/  FMUL.FTZ R141, R141, R177.reuse ;  /* 0x000000b18d8d7220 */ /* 0x080fe20000410000 */
[-C--:B-----5:R-:W-:Y:S01]  /*b230*/  FMUL.FTZ R10, R162, R2.reuse ;  /* 0x00000002a20a7220 */ /* 0x0a0fe20000410000 */
        /* <DEDUP_REMOVED lines=20> */
[----:B------:R-:W-:Y:S01]  /*b380*/  MOV R158, R24 ;  /* 0x00000018009e7202 */ /* 0x000fe20000000f00 */
[----:B------:R-:W-:Y:S01]  /*b390*/  FMUL.FTZ R24, R144, R177 ;  /* 0x000000b190187220 */ /* 0x000fe20000410000 */
        /* <DEDUP_REMOVED lines=66> */
[----:B------:R-:W-:Y:S01]  /*b7c0*/  FMUL.FTZ R97, R97, R177 ;  /* 0x000000b161617220 */ /* 0x000fe20000410000 */
[-C--:B------:R-:W-:Y:S01]  /*b7d0*/  FMUL.FTZ R98, R98, R2.reuse ;  /* 0x0000000262627220 */ /* 0x080fe20000410000 */
        /* <DEDUP_REMOVED lines=55> */
[----:B------:R-:W-:Y:S01]  /*bb50*/  FMUL.FTZ R129, R129, R177 ;  /* 0x000000b181817220 */ /* 0x000fe20000410000 */
[-C--:B------:R-:W-:Y:S01]  /*bb60*/  FMUL.FTZ R130, R130, R2.reuse ;  /* 0x0000000282827220 */ /* 0x080fe20000410000 */
[----:B------:R-:W-:Y:S01]  /*bb70*/  FMUL.FTZ R131, R131, R2 ;  /* 0x0000000283837220 */ /* 0x000fe20000410000 */
[C---:B-1----:R-:W-:Y:S01]  /*bb80*/  HMMA.16816.F32.BF16 R76, R4.reuse, R136, R76 ;  /* 0x00000088044c723c */ /* 0x042fe2000004184c */
[----:B------:R-:W-:Y:S01]  /*bb90*/  MOV R162, R198 ;  /* 0x000000c600a27202 */ /* 0x000fe20000000f00 */
[--C-:B------:R-:W-:Y:S01]  /*bba0*/  FFMA.FTZ R198, R197, UR32, -R190.reuse ;  /* 0x00000020c5c67c23 */ /* 0x100fe200080108be */
[--C-:B------:R-:W-:Y:S01]  /*bbb0*/  FFMA.FTZ R197, R236, UR32, -R181.reuse ;  /* 0x00000020ecc57c23 */ /* 0x100fe200080108b5 */
[----:B------:R-:W-:Y:S01]  /*bbc0*/  MUFU.EX2 R201, R201 ;  /* 0x000000c900c97308 */ /* 0x000fe20000000800 */
[----:B------:R-:W-:Y:S01]  /*bbd0*/  LDSM.16.MT88.4 R144, [R226+0x18800] ;  /* 0x01880000e290783b */ /* 0x000fe20000004200 */
[----:B------:R-:W-:Y:S01]  /*bbe0*/  HMMA.16816.F32.BF16 R80, R4, R138, R80 ;  /* 0x0000008a0450723c */ /* 0x000fe20000041850 */
[----:B------:R-:W-:Y:S01]  /*bbf0*/  FFMA.FTZ R236, R237, UR32, -R190 ;  /* 0x00000020edec7c23 */ /* 0x000fe200080108be */
[--C-:B------:R-:W-:Y:S01]  /*bc00*/  FFMA.FTZ R237, R206, UR32, -R181.reuse ;  /* 0x00000020ceed7c23 */ /* 0x100fe200080108b5 */
[----:B------:R-:W1:Y:S01]  /*bc10*/  LDSM.16.MT88.4 R136, [R224+0x1c000] ;  /* 0x01c00000e088783b */ /* 0x000e620000004200 */
[----:B------:R-:W-:Y:S01]  /*bc20*/  FFMA.FTZ R206, R180, UR32, -R181 ;  /* 0x00000020b4ce7c23 */ /* 0x000fe200080108b5 */
[----:B------:R-:W-:Y:S01]  /*bc30*/  FFMA.FTZ R191, R166, R2, R191 ;  /* 0x00000002a6bf7223 */ /* 0x000fe200000100bf */
[----:B------:R-:W4:Y:S01]  /*bc40*/  MUFU.EX2 R198, R198 ;  /* 0x000000c600c67308 */ /* 0x000f220000000800 */
[----:B------:R-:W-:Y:S01]  /*bc50*/  LDSM.16.MT88.4 R152, [R228+0x1a800] ;  /* 0x01a80000e498783b */ /* 0x000fe20000004200 */
[----:B------:R-:W-:Y:S01]  /*bc60*/  MOV R2, R175 ;  /* 0x000000af00027202 */ /* 0x000fe20000000f00 */
[----:B------:R-:W-:-:S04]  /*bc70*/  FADD.FTZ R184, R184, R191 ;  /* 0x000000bfb8b87221 */ /* 0x000fc80000010000 */
[----:B------:R-:W-:Y:S01]  /*bc80*/  FADD.FTZ R189, R189, R184 ;  /* 0x000000b8bdbd7221 */ /* 0x000fe20000010000 */
[----:B------:R-:W-:Y:S03]  /*bc90*/  MUFU.EX2 R199, R199 ;  /* 0x000000c700c77308 */ /* 0x000fe60000000800 */
[----:B------:R-:W-:Y:S01]  /*bca0*/  FADD.FTZ R0, R0, R189 ;  /* 0x000000bd00007221 */ /* 0x000fe20000010000 */
[C---:B--2---:R-:W-:Y:S04]  /*bcb0*/  HMMA.16816.F32.BF16 R68, R4.reuse, R140, R68 ;  /* 0x0000008c0444723c */ /* 0x044fe80000041844 */
[----:B------:R-:W-:Y:S02]  /*bcc0*/  MUFU.EX2 R197, R197 ;  /* 0x000000c500c57308 */ /* 0x000fe40000000800 */
[C---:B------:R-:W-:Y:S01]  /*bcd0*/  HMMA.16816.F32.BF16 R72, R4.reuse, R142, R72 ;  /* 0x0000008e0448723c */ /* 0x040fe20000041848 */
[----:B------:R-:W2:Y:S05]  /*bce0*/  LDSM.16.MT88.4 R140, [R225+0x1c000] ;  /* 0x01c00000e18c783b */ /* 0x000eaa0000004200 */
[----:B------:R-:W-:Y:S01]  /*bcf0*/  MUFU.EX2 R207, R207 ;  /* 0x000000cf00cf7308 */ /* 0x000fe20000000800 */
[C---:B---3--:R-:W-:Y:S07]  /*bd00*/  HMMA.16816.F32.BF16 R32, R4.reuse, R148, R32 ;  /* 0x000000940420723c */ /* 0x048fee0000041820 */
[----:B------:R-:W-:Y:S01]  /*bd10*/  MUFU.EX2 R236, R236 ;  /* 0x000000ec00ec7308 */ /* 0x000fe20000000800 */
[C---:B------:R-:W-:Y:S01]  /*bd20*/  HMMA.16816.F32.BF16 R132, R4.reuse, R150, R132 ;  /* 0x000000960484723c */ /* 0x040fe20000041884 */
[----:B------:R-:W-:Y:S05]  /*bd30*/  LDSM.16.MT88.4 R148, [R228+0x18800] ;  /* 0x01880000e494783b */ /* 0x000fea0000004200 */
[C---:B-1----:R-:W-:Y:S01]  /*bd40*/  HMMA.16816.F32.BF16 R92, R4.reuse, R136, R92 ;  /* 0x00000088045c723c */ /* 0x042fe2000004185c */
[----:B------:R-:W-:Y:S05]  /*bd50*/  MUFU.EX2 R237, R237 ;  /* 0x000000ed00ed7308 */ /* 0x000fea0000000800 */
[C---:B------:R-:W-:Y:S01]  /*bd60*/  HMMA.16816.F32.BF16 R96, R4.reuse, R138, R96 ;  /* 0x0000008a0460723c */ /* 0x040fe20000041860 */
[----:B------:R-:W1:Y:S02]  /*bd70*/  LDSM.16.MT88.4 R136, [R226+0x1e000] ;  /* 0x01e00000e288783b */ /* 0x000e640000004200 */
[----:B------:R-:W-:Y:S08]  /*bd80*/  MUFU.EX2 R204, R204 ;  /* 0x000000cc00cc7308 */ /* 0x000ff00000000800 */
[----:B------:R-:W-:Y:S01]  /*bd90*/  MUFU.EX2 R206, R206 ;  /* 0x000000ce00ce7308 */ /* 0x000fe20000000800 */
[C---:B--2---:R-:W-:Y:S07]  /*bda0*/  HMMA.16816.F32.BF16 R84, R4.reuse, R140, R84 ;  /* 0x0000008c0454723c */ /* 0x044fee0000041854 */
[----:B------:R-:W-:Y:S01]  /*bdb0*/  MUFU.EX2 R195, R195 ;  /* 0x000000c300c37308 */ /* 0x000fe20000000800 */
        /* <DEDUP_REMOVED lines=8> */
[C---:B-1----:R-:W-:Y:S07]  /*be40*/  HMMA.16816.F32.BF16 R124, R4.reuse, R136, R124 ;  /* 0x00000088047c723c */ /* 0x042fee000004187c */
[----:B----4-:R-:W-:Y:S01]  /*be50*/  F2FP.BF16.F32.PACK_AB R137, R198, R203 ;  /* 0x000000cbc689723e */ /* 0x010fe200000010ff */
[C---:B--2---:R-:W-:Y:S06]  /*be60*/  HMMA.16816.F32.BF16 R116, R4.reuse, R140, R116 ;  /* 0x0000008c0474723c */ /* 0x044fec0000041874 */
[C---:B------:R-:W-:Y:S01]  /*be70*/  HMMA.16816.F32.BF16 R120, R4.reuse, R142, R120 ;  /* 0x0000008e0478723c */ /* 0x040fe20000041878 */
[----:B------:R-:W1:Y:S05]  /*be80*/  LDSM.16.MT88.4 R140, [R225+0x18800] ;  /* 0x01880000e18c783b */ /* 0x000e6a0000004200 */
[----:B------:R-:W-:Y:S07]  /*be90*/  HMMA.16816.F32.BF16 R4, R4, R138, R128 ;  /* 0x0000008a0404723c */ /* 0x000fee0000041880 */
[----:B------:R-:W-:-:S02]  /*bea0*/  LOP3.LUT R128, R163, UR24, R156, 0x96, !PT ;  /* 0x00000018a3807c12 */ /* 0x000fc4000f8e969c */
[----:B------:R-:W-:Y:S01]  /*beb0*/  MOV R163, R196 ;  /* 0x000000c400a37202 */ /* 0x000fe20000000f00 */
[----:B------:R-:W-:Y:S01]  /*bec0*/  FFMA.FTZ R196, R194, UR32, -R181 ;  /* 0x00000020c2c47c23 */ /* 0x000fe200080108b5 */
[----:B------:R-:W-:Y:S01]  /*bed0*/  FFMA.FTZ R194, R238, UR32, -R190 ;  /* 0x00000020eec27c23 */ /* 0x000fe200080108be */
[----:B------:R-:W-:-:S04]  /*bee0*/  IMAD.WIDE.U32 R138, R128, -0x2daee0ad, RZ ;  /* 0xd2511f53808a7825 */ /* 0x000fc800078e00ff */
[--C-:B------:R-:W-:Y:S01]  /*bef0*/  FFMA.FTZ R238, R205, UR32, -R190.reuse ;  /* 0x00000020cdee7c23 */ /* 0x100fe200080108be */
[--C-:B------:R-:W-:Y:S01]  /*bf00*/  FFMA.FTZ R192, R163, UR32, -R181.reuse ;  /* 0x00000020a3c07c23 */ /* 0x100fe200080108b5 */
[----:B------:R-:W-:Y:S01]  /*bf10*/  FFMA.FTZ R205, R239, UR32, -R190 ;  /* 0x00000020efcd7c23 */ /* 0x000fe200080108be */
[----:B------:R-:W2:Y:S01]  /*bf20*/  MUFU.EX2 R196, R196 ;  /* 0x000000c400c47308 */ /* 0x000ea20000000800 */
[----:B------:R-:W-:Y:S01]  /*bf30*/  LOP3.LUT R129, R138, 0xffff, RZ, 0xc0, !PT ;  /* 0x0000ffff8a817812 */ /* 0x000fe200078ec0ff */
[--C-:B------:R-:W-:Y:S01]  /*bf40*/  FFMA.FTZ R239, R200, UR32, -R181.reuse ;  /* 0x00000020c8ef7c23 */ /* 0x100fe200080108b5 */
[----:B------:R-:W-:Y:S01]  /*bf50*/  LOP3.LUT R130, R138, 0xff, RZ, 0xc0, !PT ;  /* 0x000000ff8a827812 */ /* 0x000fe200078ec0ff */
[----:B------:R-:W-:Y:S01]  /*bf60*/  FFMA.FTZ R200, R202, UR32, -R181 ;  /* 0x00000020cac87c23 */ /* 0x000fe200080108b5 */
[----:B------:R-:W-:Y:S01]  /*bf70*/  SHF.R.U32.HI R136, RZ, 0x10, R138 ;  /* 0x00000010ff887819 */ /* 0x000fe2000001168a */
[----:B------:R-:W-:Y:S01]  /*bf80*/  FFMA.FTZ R202, R193, UR32, -R190 ;  /* 0x00000020c1ca7c23 */ /* 0x000fe200080108be */
[----:B------:R-:W-:Y:S01]  /*bf90*/  SHF.R.U32.HI R129, RZ, 0x8, R129 ;  /* 0x00000008ff817819 */ /* 0x000fe20000011681 */
[----:B------:R-:W3:Y:S01]  /*bfa0*/  MUFU.EX2 R194, R194 ;  /* 0x000000c200c27308 */ /* 0x000ee20000000800 */
[----:B------:R-:W-:Y:S01]  /*bfb0*/  LOP3.LUT R128, R139, UR6, R158, 0x96, !PT ;  /* 0x000000068b807c12 */ /* 0x000fe2000f8e969e */
[----:B------:R-:W-:Y:S01]  /*bfc0*/  IMAD.WIDE.U32 R158, R165, -0x2daee0ad, RZ ;  /* 0xd2511f53a59e7825 */ /* 0x000fe200078e00ff */
[----:B------:R-:W-:-:S03]  /*bfd0*/  SHF.R.U32.HI R131, RZ, 0x18, R138 ;  /* 0x00000018ff837819 */ /* 0x000fc6000001168a */
[--C-:B------:R-:W-:Y:S01]  /*bfe0*/  FFMA.FTZ R193, R188, UR32, -R190.reuse ;  /* 0x00000020bcc17c23 */ /* 0x100fe200080108be */
[----:B------:R-:W-:Y:S01]  /*bff0*/  PRMT R130, R130, 0x5410, R129 ;  /* 0x0000541082827816 */ /* 0x000fe20000000081 */
[----:B------:R-:W-:Y:S01]  /*c000*/  FFMA.FTZ R188, R183, UR32, -R190 ;  /* 0x00000020b7bc7c23 */ /* 0x000fe200080108be */
[----:B------:R-:W-:Y:S01]  /*c010*/  LOP3.LUT R136, R136, 0xff, RZ, 0xc0, !PT ;  /* 0x000000ff88887812 */ /* 0x000fe200078ec0ff */
[----:B------:R-:W4:Y:S01]  /*c020*/  MUFU.EX2 R192, R192 ;  /* 0x000000c000c07308 */ /* 0x000f220000000800 */
[----:B------:R-:W-:Y:S01]  /*c030*/  LOP3.LUT R129, R128, 0xffff, RZ, 0xc0, !PT ;  /* 0x0000ffff80817812 */ /* 0x000fe200078ec0ff */
[----:B------:R-:W-:Y:S01]  /*c040*/  FFMA.FTZ R190, R182, UR32, -R181 ;  /* 0x00000020b6be7c23 */ /* 0x000fe200080108b5 */
[----:B------:R-:W-:Y:S02]  /*c050*/  PRMT R131, R136, 0x5410, R131 ;  /* 0x0000541088837816 */ /* 0x000fe40000000083 */
[----:B------:R-:W-:Y:S02]  /*c060*/  SHF.R.U32.HI R129, RZ, 0x8, R129 ;  /* 0x00000008ff817819 */ /* 0x000fe40000011681 */
[----:B------:R-:W-:Y:S01]  /*c070*/  LOP3.LUT R136, R128, 0xff, RZ, 0xc0, !PT ;  /* 0x000000ff80887812 */ /* 0x000fe200078ec0ff */
[----:B------:R-:W-:Y:S01]  /*c080*/  MUFU.EX2 R238, R238 ;  /* 0x000000ee00ee7308 */ /* 0x000fe20000000800 */
[----:B------:R-:W-:-:S02]  /*c090*/  HSET2.LE.AND R130, R130, R162, PT ;  /* 0x000000a282827233 */ /* 0x000fc40003803000 */
[----:B------:R-:W-:Y:S02]  /*c0a0*/  PRMT R136, R136, 0x5410, R129 ;  /* 0x0000541088887816 */ /* 0x000fe40000000081 */
[--C-:B------:R-:W-:Y:S02]  /*c0b0*/  SHF.R.U32.HI R129, RZ, 0x10, R128.reuse ;  /* 0x00000010ff817819 */ /* 0x100fe40000011680 */
[----:B------:R-:W-:Y:S01]  /*c0c0*/  SHF.R.U32.HI R128, RZ, 0x18, R128 ;  /* 0x00000018ff807819 */ /* 0x000fe20000011680 */
[----:B------:R-:W-:Y:S01]  /*c0d0*/  MUFU.EX2 R205, R205 ;  /* 0x000000cd00cd7308 */ /* 0x000fe20000000800 */
[----:B------:R-:W-:Y:S02]  /*c0e0*/  LOP3.LUT R129, R129, 0xff, RZ, 0xc0, !PT ;  /* 0x000000ff81817812 */ /* 0x000fe400078ec0ff */
[----:B------:R-:W-:Y:S02]  /*c0f0*/  HSET2.LE.AND R131, R131, R162, PT ;  /* 0x000000a283837233 */ /* 0x000fe40003803000 */
[----:B------:R-:W-:-:S02]  /*c100*/  PRMT R129, R129, 0x5410, R128 ;  /* 0x0000541081817816 */ /* 0x000fc40000000080 */
[--C-:B------:R-:W-:Y:S01]  /*c110*/  HSET2.LE.AND R128, R136, R162.reuse, PT ;  /* 0x000000a288807233 */ /* 0x100fe20003803000 */
[----:B------:R-:W5:Y:S01]  /*c120*/  MUFU.EX2 R200, R200 ;  /* 0x000000c800c87308 */ /* 0x000f620000000800 */
[----:B--2---:R-:W-:Y:S01]  /*c130*/  F2FP.BF16.F32.PACK_AB R136, R196, R201 ;  /* 0x000000c9c488723e */ /* 0x004fe200000010ff */
[----:B------:R-:W-:Y:S01]  /*c140*/  FADD.FTZ R201, R201, R0 ;  /* 0x00000000c9c97221 */ /* 0x000fe20000010000 */
[----:B------:R-:W-:Y:S02]  /*c150*/  HSET2.LE.AND R129, R129, R162, PT ;  /* 0x000000a281817233 */ /* 0x000fe40003803000 */
[----:B------:R-:W-:Y:S01]  /*c160*/  LOP3.LUT R128, R128, R137, RZ, 0xc0, !PT ;  /* 0x0000008980807212 */ /* 0x000fe200078ec0ff */
[----:B------:R-:W-:Y:S01]  /*c170*/  FADD.FTZ R196, R196, R201 ;  /* 0x000000c9c4c47221 */ /* 0x000fe20000010000 */
[----:B---3--:R-:W-:Y:S01]  /*c180*/  F2FP.BF16.F32.PACK_AB R137, R194, R199 ;  /* 0x000000c7c289723e */ /* 0x008fe200000010ff */
[----:B------:R-:W2:Y:S01]  /*c190*/  MUFU.EX2 R239, R239 ;  /* 0x000000ef00ef7308 */ /* 0x000ea20000000800 */
[----:B------:R-:W-:-:S02]  /*c1a0*/  LOP3.LUT R129, R129, R136, RZ, 0xc0, !PT ;  /* 0x0000008881817212 */ /* 0x000fc400078ec0ff */
[----:B----4-:R-:W-:Y:S01]  /*c1b0*/  F2FP.BF16.F32.PACK_AB R136, R192, R197 ;  /* 0x000000c5c088723e */ /* 0x010fe200000010ff */
[----:B------:R-:W-:Y:S01]  /*c1c0*/  FADD.FTZ R197, R197, R196 ;  /* 0x000000c4c5c57221 */ /* 0x000fe20000010000 */
[----:B------:R-:W-:Y:S02]  /*c1d0*/  LOP3.LUT R130, R130, R137, RZ, 0xc0, !PT ;  /* 0x0000008982827212 */ /* 0x000fe400078ec0ff */
[----:B------:R-:W-:Y:S01]  /*c1e0*/  LOP3.LUT R131, R131, R136, RZ, 0xc0, !PT ;  /* 0x0000008883837212 */ /* 0x000fe200078ec0ff */
[----:B------:R-:W-:Y:S01]  /*c1f0*/  MUFU.EX2 R190, R190 ;  /* 0x000000be00be7308 */ /* 0x000fe20000000800 */
[----:B------:R-:W3:Y:S01]  /*c200*/  LDSM.16.MT88.4 R136, [R224+0x18800] ;  /* 0x01880000e088783b */ /* 0x000ee20000004200 */
[----:B------:R-:W-:Y:S01]  /*c210*/  FADD.FTZ R192, R192, R197 ;  /* 0x000000c5c0c07221 */ /* 0x000fe20000010000 */
[----:B------:R-:W-:-:S03]  /*c220*/  MOV R0, R3 ;  /* 0x0000000300007202 */ /* 0x000fc60000000f00 */
[C---:B------:R-:W-:Y:S02]  /*c230*/  HMMA.16816.F32.BF16 R16, R128.reuse, R144, R16 ;  /* 0x000000908010723c */ /* 0x040fe40000041810 */
[----:B------:R-:W-:Y:S04]  /*c240*/  MUFU.EX2 R193, R193 ;  /* 0x000000c100c17308 */ /* 0x000fe80000000800 */
[C---:B------:R-:W-:Y:S01]  /*c250*/  HMMA.16816.F32.BF16 R20, R128.reuse, R146, R20 ;  /* 0x000000928014723c */ /* 0x040fe20000041814 */
[----:B------:R-:W4:Y:S03]  /*c260*/  LDSM.16.MT88.4 R144, [R225+0x1a800] ;  /* 0x01a80000e190783b */ /* 0x000f260000004200 */
[----:B------:R-:W-:Y:S02]  /*c270*/  MUFU.EX2 R188, R188 ;  /* 0x000000bc00bc7308 */ /* 0x000fe40000000800 */
[C---:B-1----:R-:W-:Y:S06]  /*c280*/  HMMA.16816.F32.BF16 R24, R128.reuse, R140, R24 ;  /* 0x0000008c8018723c */ /* 0x042fec0000041818 */
[C---:B------:R-:W-:Y:S01]  /*c290*/  HMMA.16816.F32.BF16 R28, R128.reuse, R142, R28 ;  /* 0x0000008e801c723c */ /* 0x040fe2000004181c */
[----:B------:R-:W1:Y:S01]  /*c2a0*/  LDSM.16.MT88.4 R140, [R224+0x1a800] ;  /* 0x01a80000e08c783b */ /* 0x000e620000004200 */
[----:B------:R-:W2:Y:S04]  /*c2b0*/  MUFU.EX2 R202, R202 ;  /* 0x000000ca00ca7308 */ /* 0x000ea80000000800 */
        /* <DEDUP_REMOVED lines=19> */
[----:B-----5:R-:W-:Y:S01]  /*c3f0*/  HMMA.16816.F32.BF16 R44, R128, R148, R44 ;  /* 0x00000094802c723c */ /* 0x020fe2000004182c */
[----:B------:R-:W-:-:S02]  /*c400*/  MOV R152, R160 ;  /* 0x000000a000987202 */ /* 0x000fc40000000f00 */
[----:B------:R-:W-:Y:S01]  /*c410*/  MOV R153, R161 ;  /* 0x000000a100997202 */ /* 0x000fe20000000f00 */
[----:B------:R-:W-:Y:S02]  /*c420*/  IMAD.WIDE.U32 R160, R164, -0x326172a9, RZ ;  /* 0xcd9e8d57a4a07825 */ /* 0x000fe400078e00ff */
[C---:B------:R-:W-:Y:S01]  /*c430*/  HMMA.16816.F32.BF16 R48, R128.reuse, R150, R48 ;  /* 0x000000968030723c */ /* 0x040fe20000041830 */
[----:B------:R-:W5:Y:S05]  /*c440*/  LDSM.16.MT88.4 R148, [R225+0x1c800] ;  /* 0x01c80000e194783b */ /* 0x000f6a0000004200 */
[C---:B----4-:R-:W-:Y:S06]  /*c450*/  HMMA.16816.F32.BF16 R92, R128.reuse, R144, R92 ;  /* 0x00000090805c723c */ /* 0x050fec000004185c */
[C---:B------:R-:W-:Y:S01]  /*c460*/  HMMA.16816.F32.BF16 R96, R128.reuse, R146, R96 ;  /* 0x000000928060723c */ /* 0x040fe20000041860 */
[----:B------:R-:W4:Y:S05]  /*c470*/  LDSM.16.MT88.4 R144, [R225+0x1e800] ;  /* 0x01e80000e190783b */ /* 0x000f2a0000004200 */
[C---:B-1----:R-:W-:Y:S06]  /*c480*/  HMMA.16816.F32.BF16 R100, R128.reuse, R140, R100 ;  /* 0x0000008c8064723c */ /* 0x042fec0000041864 */
[C---:B---3--:R-:W-:Y:S06]  /*c490*/  HMMA.16816.F32.BF16 R108, R128.reuse, R136, R108 ;  /* 0x00000088806c723c */ /* 0x048fec000004186c */
[----:B------:R-:W-:Y:S01]  /*c4a0*/  HMMA.16816.F32.BF16 R112, R128, R138, R112 ;  /* 0x0000008a8070723c */ /* 0x000fe20000041870 */
[----:B------:R-:W-:-:S04]  /*c4b0*/  MOV R136, UR45 ;  /* 0x0000002d00887c02 */ /* 0x000fc80008000f00 */
[----:B------:R-:W-:Y:S01]  /*c4c0*/  LOP3.LUT R136, R159, UR39, R136, 0x96, !PT ;  /* 0x000000279f887c12 */ /* 0x000fe2000f8e9688 */
[C---:B------:R-:W-:Y:S01]  /*c4d0*/  HMMA.16816.F32.BF16 R104, R128.reuse, R142, R104 ;  /* 0x0000008e8068723c */ /* 0x040fe20000041868 */
[----:B------:R-:W1:Y:S03]  /*c4e0*/  LDSM.16.MT88.4 R140, [R224+0x1e800] ;  /* 0x01e80000e08c783b */ /* 0x000e660000004200 */
[----:B------:R-:W-:Y:S02]  /*c4f0*/  IMAD.WIDE.U32 R138, R136, -0x326172a9, RZ ;  /* 0xcd9e8d57888a7825 */ /* 0x000fe400078e00ff */
[C---:B------:R-:W-:Y:S03]  /*c500*/  HMMA.16816.F32.BF16 R80, R128.reuse, R154, R80 ;  /* 0x0000009a8050723c */ /* 0x040fe60000041850 */
[----:B------:R-:W-:Y:S01]  /*c510*/  LOP3.LUT R136, R139, UR4, R160, 0x96, !PT ;  /* 0x000000048b887c12 */ /* 0x000fe2000f8e96a0 */
[----:B------:R-:W-:Y:S01]  /*c520*/  IMAD.WIDE.U32 R160, R164, -0x326172a9, RZ ;  /* 0xcd9e8d57a4a07825 */ /* 0x000fe200078e00ff */
[----:B------:R-:W-:Y:S01]  /*c530*/  LOP3.LUT R137, R153, UR31, R138, 0x96, !PT ;  /* 0x0000001f99897c12 */ /* 0x000fe2000f8e968a */
[----:B-----5:R-:W-:Y:S02]  /*c540*/  HMMA.16816.F32.BF16 R84, R128, R148, R84 ;  /* 0x000000948054723c */ /* 0x020fe40000041854 */
[----:B------:R-:W-:Y:S01]  /*c550*/  IMAD.WIDE.U32 R158, R136, -0x2daee0ad, RZ ;  /* 0xd2511f53889e7825 */ /* 0x000fe200078e00ff */
[----:B------:R-:W-:-:S03]  /*c560*/  LOP3.LUT R160, R161, R168, RZ, 0x3c, !PT ;  /* 0x000000a8a1a07212 */ /* 0x000fc600078e3cff */
[----:B------:R-:W-:Y:S01]  /*c570*/  HMMA.16816.F32.BF16 R88, R128, R150, R88 ;  /* 0x000000968058723c */ /* 0x000fe20000041858 */
[----:B------:R-:W-:Y:S01]  /*c580*/  LDSM.16.MT88.4 R148, [R225+0x19000] ;  /* 0x01900000e194783b */ /* 0x000fe20000004200 */
[----:B------:R-:W-:-:S04]  /*c590*/  IMAD.WIDE.U32 R160, R160, -0x2daee0ad, RZ ;  /* 0xd2511f53a0a07825 */ /* 0x000fc800078e00ff */
[----:B----4-:R-:W-:Y:S01]  /*c5a0*/  HMMA.16816.F32.BF16 R116, R128, R144, R116 ;  /* 0x000000908074723c */ /* 0x010fe20000041874 */
[----:B------:R-:W-:Y:S01]  /*c5b0*/  LOP3.LUT R136, R159, UR44, R160, 0x96, !PT ;  /* 0x0000002c9f887c12 */ /* 0x000fe2000f8e96a0 */
[----:B------:R-:W-:-:S04]  /*c5c0*/  IMAD.WIDE.U32 R160, R137, -0x2daee0ad, RZ ;  /* 0xd2511f5389a07825 */ /* 0x000fc800078e00ff */
[----:B------:R-:W-:Y:S01]  /*c5d0*/  IMAD.WIDE.U32 R156, R136, -0x326172a9, RZ ;  /* 0xcd9e8d57889c7825 */ /* 0x000fe200078e00ff */
[----:B------:R-:W-:Y:S01]  /*c5e0*/  LOP3.LUT R158, R161, UR40, R158, 0x96, !PT ;  /* 0x00000028a19e7c12 */ /* 0x000fe2000f8e969e */
[C---:B------:R-:W-:Y:S03]  /*c5f0*/  HMMA.16816.F32.BF16 R120, R128.reuse, R146, R120 ;  /* 0x000000928078723c */ /* 0x040fe60000041878 */
[----:B------:R-:W-:Y:S01]  /*c600*/  LOP3.LUT R136, R157, UR43, R152, 0x96, !PT ;  /* 0x0000002b9d887c12 */ /* 0x000fe2000f8e9698 */
[----:B------:R-:W-:Y:S01]  /*c610*/  IMAD.WIDE.U32 R158, R158, -0x326172a9, RZ ;  /* 0xcd9e8d579e9e7825 */ /* 0x000fe200078e00ff */
[----:B------:R-:W-:Y:S02]  /*c620*/  LDSM.16.MT88.4 R152, [R224+0x19000] ;  /* 0x01900000e098783b */ /* 0x000fe40000004200 */
[----:B------:R-:W-:Y:S01]  /*c630*/  F2FP.BF16.F32.PACK_AB R146, R237, R200 ;  /* 0x000000c8ed92723e */ /* 0x000fe200000010ff */
[----:B------:R-:W-:Y:S01]  /*c640*/  IMAD.WIDE.U32 R136, R136, -0x2daee0ad, RZ ;  /* 0xd2511f5388887825 */ /* 0x000fe200078e00ff */
[----:B------:R-:W-:Y:S01]  /*c650*/  LOP3.LUT R156, R159, UR33, R156, 0x96, !PT ;  /* 0x000000219f9c7c12 */ /* 0x000fe2000f8e969c */
[----:B-1----:R-:W-:Y:S03]  /*c660*/  HMMA.16816.F32.BF16 R124, R128, R140, R124 ;  /* 0x0000008c807c723c */ /* 0x002fe6000004187c */
[----:B------:R-:W-:Y:S01]  /*c670*/  LOP3.LUT R160, R137, UR25, R160, 0x96, !PT ;  /* 0x0000001989a07c12 */ /* 0x000fe2000f8e96a0 */
[----:B------:R-:W-:-:S02]  /*c680*/  IMAD.WIDE.U32 R156, R156, -0x2daee0ad, RZ ;  /* 0xd2511f539c9c7825 */ /* 0x000fc400078e00ff */
[----:B------:R-:W-:Y:S01]  /*c690*/  HMMA.16816.F32.BF16 R4, R128, R142, R4 ;  /* 0x0000008e8004723c */ /* 0x000fe20000041804 */
[----:B------:R-:W1:Y:S01]  /*c6a0*/  LDSM.16.MT88.4 R140, [R228+0x19000] ;  /* 0x01900000e48c783b */ /* 0x000e620000004200 */
[----:B------:R-:W-:Y:S01]  /*c6b0*/  IMAD.WIDE.U32 R160, R160, -0x326172a9, RZ ;  /* 0xcd9e8d57a0a07825 */ /* 0x000fe200078e00ff */
[----:B------:R-:W-:-:S04]  /*c6c0*/  LOP3.LUT R136, R157, UR15, R136, 0x96, !PT ;  /* 0x0000000f9d887c12 */ /* 0x000fc8000f8e9688 */
[----:B------:R-:W-:Y:S01]  /*c6d0*/  LOP3.LUT R158, R161, UR24, R158, 0x96, !PT ;  /* 0x00000018a19e7c12 */ /* 0x000fe2000f8e969e */
[----:B------:R-:W-:-:S04]  /*c6e0*/  IMAD.WIDE.U32 R136, R136, -0x326172a9, RZ ;  /* 0xcd9e8d5788887825 */ /* 0x000fc800078e00ff */
[----:B------:R-:W-:Y:S01]  /*c6f0*/  IMAD.WIDE.U32 R158, R158, -0x2daee0ad, RZ ;  /* 0xd2511f539e9e7825 */ /* 0x000fe200078e00ff */
[C---:B------:R-:W-:Y:S02]  /*c700*/  LOP3.LUT R131, R136.reuse, 0xffff, RZ, 0xc0, !PT ;  /* 0x0000ffff88837812 */ /* 0x040fe400078ec0ff */
[----:B------:R-:W-:Y:S02]  /*c710*/  LOP3.LUT R130, R136, 0xff, RZ, 0xc0, !PT ;  /* 0x000000ff88827812 */ /* 0x000fe400078ec0ff */
[----:B------:R-:W-:Y:S02]  /*c720*/  SHF.R.U32.HI R131, RZ, 0x8, R131 ;  /* 0x00000008ff837819 */ /* 0x000fe40000011683 */
[----:B------:R-:W-:Y:S02]  /*c730*/  LOP3.LUT R144, R137, UR7, R160, 0x96, !PT ;  /* 0x0000000789907c12 */ /* 0x000fe4000f8e96a0 */
[----:B------:R-:W-:Y:S02]  /*c740*/  PRMT R130, R130, 0x5410, R131 ;  /* 0x0000541082827816 */ /* 0x000fe40000000083 */
[----:B------:R-:W-:-:S02]  /*c750*/  LOP3.LUT R131, R144, 0xffff, RZ, 0xc0, !PT ;  /* 0x0000ffff90837812 */ /* 0x000fc400078ec0ff */
[----:B------:R-:W-:Y:S02]  /*c760*/  LOP3.LUT R128, R144, 0xff, RZ, 0xc0, !PT ;  /* 0x000000ff90807812 */ /* 0x000fe400078ec0ff */
[----:B------:R-:W-:Y:S02]  /*c770*/  SHF.R.U32.HI R131, RZ, 0x8, R131 ;  /* 0x00000008ff837819 */ /* 0x000fe40000011683 */
[--C-:B------:R-:W-:Y:S02]  /*c780*/  SHF.R.U32.HI R129, RZ, 0x10, R136.reuse ;  /* 0x00000010ff817819 */ /* 0x100fe40000011688 */
[----:B------:R-:W-:Y:S02]  /*c790*/  PRMT R128, R128, 0x5410, R131 ;  /* 0x0000541080807816 */ /* 0x000fe40000000083 */
[----:B------:R-:W-:Y:S02]  /*c7a0*/  SHF.R.U32.HI R136, RZ, 0x18, R136 ;  /* 0x00000018ff887819 */ /* 0x000fe40000011688 */
[----:B------:R-:W-:-:S02]  /*c7b0*/  LOP3.LUT R129, R129, 0xff, RZ, 0xc0, !PT ;  /* 0x000000ff81817812 */ /* 0x000fc400078ec0ff */
[----:B------:R-:W-:Y:S02]  /*c7c0*/  SHF.R.U32.HI R137, RZ, 0x10, R144 ;  /* 0x00000010ff897819 */ /* 0x000fe40000011690 */
[----:B------:R-:W-:Y:S02]  /*c7d0*/  HSET2.LE.AND R128, R128, R162, PT ;  /* 0x000000a280807233 */ /* 0x000fe40003803000 */
[----:B------:R-:W-:Y:S02]  /*c7e0*/  PRMT R129, R129, 0x5410, R136 ;  /* 0x0000541081817816 */ /* 0x000fe40000000088 */
[----:B------:R-:W-:Y:S02]  /*c7f0*/  F2FP.BF16.F32.PACK_AB R131, R238, R207 ;  /* 0x000000cfee83723e */ /* 0x000fe400000010ff */
[----:B------:R-:W-:Y:S02]  /*c800*/  SHF.R.U32.HI R144, RZ, 0x18, R144 ;  /* 0x00000018ff907819 */ /* 0x000fe40000011690 */
[----:B------:R-:W-:-:S02]  /*c810*/  LOP3.LUT R137, R137, 0xff, RZ, 0xc0, !PT ;  /* 0x000000ff89897812 */ /* 0x000fc400078ec0ff */
[----:B------:R-:W-:Y:S02]  /*c820*/  LOP3.LUT R128, R128, R131, RZ, 0xc0, !PT ;  /* 0x0000008380807212 */ /* 0x000fe400078ec0ff */
[--C-:B------:R-:W-:Y:S02]  /*c830*/  HSET2.LE.AND R130, R130, R162.reuse, PT ;  /* 0x000000a282827233 */ /* 0x100fe40003803000 */
[----:B------:R-:W-:Y:S02]  /*c840*/  F2FP.BF16.F32.PACK_AB R131, R236, R205 ;  /* 0x000000cdec83723e */ /* 0x000fe400000010ff */
[----:B------:R-:W-:Y:S02]  /*c850*/  HSET2.LE.AND R129, R129, R162, PT ;  /* 0x000000a281817233 */ /* 0x000fe40003803000 */
[----:B------:R-:W-:Y:S02]  /*c860*/  PRMT R144, R137, 0x5410, R144 ;  /* 0x0000541089907816 */ /* 0x000fe40000000090 */
[----:B------:R-:W-:Y:S01]  /*c870*/  LOP3.LUT R130, R130, R131, RZ, 0xc0, !PT ;  /* 0x0000008382827212 */ /* 0x000fe200078ec0ff */
[----:B------:R-:W3:Y:S01]  /*c880*/  LDSM.16.MT88.4 R136, [R226+0x19000] ;  /* 0x01900000e288783b */ /* 0x000ee20000004200 */
[----:B------:R-:W-:-:S02]  /*c890*/  LOP3.LUT R131, R129, R146, RZ, 0xc0, !PT ;  /* 0x0000009281837212 */ /* 0x000fc400078ec0ff */
[----:B------:R-:W-:Y:S02]  /*c8a0*/  HSET2.LE.AND R129, R144, R162, PT ;  /* 0x000000a290817233 */ /* 0x000fe40003803000 */
[----:B--2---:R-:W-:Y:S02]  /*c8b0*/  F2FP.BF16.F32.PACK_AB R144, R204, R239 ;  /* 0x000000efcc90723e */ /* 0x004fe400000010ff */
[----:B------:R-:W-:Y:S02]  /*c8c0*/  LOP3.LUT R156, R159, UR6, R156, 0x96, !PT ;  /* 0x000000069f9c7c12 */ /* 0x000fe4000f8e969c */
[----:B------:R-:W-:Y:S02]  /*c8d0*/  LOP3.LUT R129, R129, R144, RZ, 0xc0, !PT ;  /* 0x0000009081817212 */ /* 0x000fe400078ec0ff */
        /* <DEDUP_REMOVED lines=36> */
[----:B------:R-:W-:-:S02]  /*cb20*/  SHF.R.U32.HI R144, RZ, 0x10, R158 ;  /* 0x00000010ff907819 */ /* 0x000fc4000001169e */
[----:B------:R-:W-:-:S03]  /*cb30*/  LOP3.LUT R145, R158, 0xff, RZ, 0xc0, !PT ;  /* 0x000000ff9e917812 */ /* 0x000fc600078ec0ff */
[----:B------:R-:W-:Y:S01]  /*cb40*/  HMMA.16816.F32.BF16 R120, R128, R138, R120 ;  /* 0x0000008a8078723c */ /* 0x000fe20000041878 */
[----:B------:R-:W-:Y:S02]  /*cb50*/  LOP3.LUT R137, R158, 0xffff, RZ, 0xc0, !PT ;  /* 0x0000ffff9e897812 */ /* 0x000fe400078ec0ff */
[----:B------:R-:W-:-:S03]  /*cb60*/  SHF.R.U32.HI R136, RZ, 0x18, R158 ;  /* 0x00000018ff887819 */ /* 0x000fc6000001169e */
[C---:B------:R-:W-:Y:S01]  /*cb70*/  HMMA.16816.F32.BF16 R112, R128.reuse, R146, R112 ;  /* 0x000000928070723c */ /* 0x040fe20000041870 */
[--C-:B------:R-:W-:Y:S02]  /*cb80*/  SHF.R.U32.HI R139, RZ, 0x10, R156.reuse ;  /* 0x00000010ff8b7819 */ /* 0x100fe4000001169c */
[----:B------:R-:W-:Y:S02]  /*cb90*/  LOP3.LUT R138, R156, 0xffff, RZ, 0xc0, !PT ;  /* 0x0000ffff9c8a7812 */ /* 0x000fe400078ec0ff */
[----:B------:R-:W-:Y:S01]  /*cba0*/  LOP3.LUT R139, R139, 0xff, RZ, 0xc0, !PT ;  /* 0x000000ff8b8b7812 */ /* 0x000fe200078ec0ff */
[C---:B---3--:R-:W-:Y:S01]  /*cbb0*/  HMMA.16816.F32.BF16 R100, R128.reuse, R148, R100 ;  /* 0x000000948064723c */ /* 0x048fe20000041864 */
[----:B------:R-:W-:Y:S02]  /*cbc0*/  LOP3.LUT R147, R144, 0xff, RZ, 0xc0, !PT ;  /* 0x000000ff90937812 */ /* 0x000fe400078ec0ff */
[----:B------:R-:W-:Y:S02]  /*cbd0*/  SHF.R.U32.HI R146, RZ, 0x8, R137 ;  /* 0x00000008ff927819 */ /* 0x000fe40000011689 */
[----:B------:R-:W-:Y:S01]  /*cbe0*/  LOP3.LUT R144, R156, 0xff, RZ, 0xc0, !PT ;  /* 0x000000ff9c907812 */ /* 0x000fe200078ec0ff */
[----:B------:R-:W-:Y:S01]  /*cbf0*/  HMMA.16816.F32.BF16 R104, R128, R150, R104 ;  /* 0x000000968068723c */ /* 0x000fe20000041868 */
[----:B------:R-:W-:Y:S01]  /*cc00*/  SHF.R.U32.HI R156, RZ, 0x18, R156 ;  /* 0x00000018ff9c7819 */ /* 0x000fe2000001169c */
[----:B------:R-:W-:Y:S01]  /*cc10*/  LDSM.16.MT88.4 R148, [R226+0x19800] ;  /* 0x01980000e294783b */ /* 0x000fe20000004200 */
[----:B------:R-:W-:-:S02]  /*cc20*/  PRMT R137, R145, 0x5410, R146 ;  /* 0x0000541091897816 */ /* 0x000fc40000000092 */
[----:B------:R-:W-:Y:S01]  /*cc30*/  SHF.R.U32.HI R145, RZ, 0x8, R138 ;  /* 0x00000008ff917819 */ /* 0x000fe2000001168a */
[C---:B----4-:R-:W-:Y:S01]  /*cc40*/  HMMA.16816.F32.BF16 R92, R128.reuse, R152, R92 ;  /* 0x00000098805c723c */ /* 0x050fe2000004185c */
[----:B------:R-:W-:Y:S01]  /*cc50*/  PRMT R138, R139, 0x5410, R156 ;  /* 0x000054108b8a7816 */ /* 0x000fe2000000009c */
[----:B------:R-:W-:Y:S01]  /*cc60*/  FFMA.FTZ R139, R178, UR32, -R181 ;  /* 0x00000020b28b7c23 */ /* 0x000fe200080108b5 */
[----:B------:R-:W2:Y:S01]  /*cc70*/  LDSM.16.MT88.4 R156, [R228+0x19800] ;  /* 0x01980000e49c783b */ /* 0x000ea20000004200 */
[----:B------:R-:W-:Y:S01]  /*cc80*/  PRMT R144, R144, 0x5410, R145 ;  /* 0x0000541090907816 */ /* 0x000fe20000000091 */
[----:B------:R-:W-:Y:S01]  /*cc90*/  FFMA.FTZ R145, R179, UR32, -R181 ;  /* 0x00000020b3917c23 */ /* 0x000fe200080108b5 */
[----:B------:R-:W-:Y:S01]  /*cca0*/  MUFU.EX2 R152, R139 ;  /* 0x0000008b00987308 */ /* 0x000fe20000000800 */
[----:B------:R-:W-:Y:S01]  /*ccb0*/  FFMA.FTZ R153, R167, R177, R176 ;  /* 0x000000b1a7997223 */ /* 0x000fe200000100b0 */
[----:B------:R-:W-:Y:S01]  /*ccc0*/  HMMA.16816.F32.BF16 R96, R128, R154, R96 ;  /* 0x0000009a8060723c */ /* 0x000fe20000041860 */
[----:B------:R-:W3:Y:S01]  /*ccd0*/  LDSM.16.MT88.4 R180, [R224+0x19800] ;  /* 0x01980000e0b4783b */ /* 0x000ee20000004200 */
[----:B------:R-:W-:-:S03]  /*cce0*/  PRMT R136, R147, 0x5410, R136 ;  /* 0x0000541093887816 */ /* 0x000fc60000000088 */
[----:B------:R-:W-:Y:S01]  /*ccf0*/  LDSM.16.MT88.4 R176, [R228+0x1b800] ;  /* 0x01b80000e4b0783b */ /* 0x000fe20000004200 */
[----:B------:R-:W4:Y:S01]  /*cd00*/  MUFU.EX2 R167, R145 ;  /* 0x0000009100a77308 */ /* 0x000f220000000800 */
[C---:B-1----:R-:W-:Y:S06]  /*cd10*/  HMMA.16816.F32.BF16 R124, R128.reuse, R140, R124 ;  /* 0x0000008c807c723c */ /* 0x042fec000004187c */
[----:B------:R-:W-:Y:S01]  /*cd20*/  HMMA.16816.F32.BF16 R4, R128, R142, R4 ;  /* 0x0000008e8004723c */ /* 0x000fe20000041804 */
[----:B------:R-:W-:Y:S02]  /*cd30*/  HSET2.LE.AND R140, R144, R162, PT ;  /* 0x000000a2908c7233 */ /* 0x000fe40003803000 */
[----:B------:R-:W-:-:S04]  /*cd40*/  F2FP.BF16.F32.PACK_AB R141, R202, R195 ;  /* 0x000000c3ca8d723e */ /* 0x000fc800000010ff */
[--C-:B------:R-:W-:Y:S02]  /*cd50*/  HSET2.LE.AND R129, R138, R162.reuse, PT ;  /* 0x000000a28a817233 */ /* 0x100fe40003803000 */
[----:B------:R-:W-:Y:S02]  /*cd60*/  F2FP.BF16.F32.PACK_AB R130, R206, R190 ;  /* 0x000000bece82723e */ /* 0x000fe400000010ff */
[----:B------:R-:W-:Y:S02]  /*cd70*/  F2FP.BF16.F32.PACK_AB R131, R188, R193 ;  /* 0x000000c1bc83723e */ /* 0x000fe400000010ff */
[----:B------:R-:W-:Y:S02]  /*cd80*/  LOP3.LUT R129, R129, R130, RZ, 0xc0, !PT ;  /* 0x0000008281817212 */ /* 0x000fe400078ec0ff */
[----:B------:R-:W-:Y:S02]  /*cd90*/  HSET2.LE.AND R130, R137, R162, PT ;  /* 0x000000a289827233 */ /* 0x000fe40003803000 */
[----:B------:R-:W-:-:S02]  /*cda0*/  LOP3.LUT R128, R140, R141, RZ, 0xc0, !PT ;  /* 0x0000008d8c807212 */ /* 0x000fc400078ec0ff */
[----:B------:R-:W1:Y:S01]  /*cdb0*/  LDSM.16.MT88.4 R140, [R225+0x19800] ;  /* 0x01980000e18c783b */ /* 0x000e620000004200 */
[----:B------:R-:W-:Y:S02]  /*cdc0*/  LOP3.LUT R130, R130, R131, RZ, 0xc0, !PT ;  /* 0x0000008382827212 */ /* 0x000fe400078ec0ff */
[----:B------:R-:W-:Y:S02]  /*cdd0*/  HSET2.LE.AND R131, R136, R162, PT ;  /* 0x000000a288837233 */ /* 0x000fe40003803000 */
[----:B----4-:R-:W-:-:S04]  /*cde0*/  F2FP.BF16.F32.PACK_AB R136, R152, R167 ;  /* 0x000000a79888723e */ /* 0x010fc800000010ff */
[----:B------:R-:W-:-:S07]  /*cdf0*/  LOP3.LUT R131, R131, R136, RZ, 0xc0, !PT ;  /* 0x0000008883837212 */ /* 0x000fce00078ec0ff */
[C---:B--2---:R-:W-:Y:S06]  /*ce00*/  HMMA.16816.F32.BF16 R160, R128.reuse, R156, R8 ;  /* 0x0000009c80a0723c */ /* 0x044fec0000041808 */
[----:B---3--:R-:W-:Y:S01]  /*ce10*/  HMMA.16816.F32.BF16 R136, R128, R180, R32 ;  /* 0x000000b48088723c */ /* 0x008fe20000041820 */
[----:B------:R-:W-:Y:S02]  /*ce20*/  MOV R10, R152 ;  /* 0x00000098000a7202 */ /* 0x000fe40000000f00 */
[----:B------:R-:W-:-:S03]  /*ce30*/  MOV R11, R153 ;  /* 0x00000099000b7202 */ /* 0x000fc60000000f00 */
[----:B------:R-:W-:Y:S01]  /*ce40*/  HMMA.16816.F32.BF16 R152, R128, R148, R16 ;  /* 0x000000948098723c */ /* 0x000fe20000041810 */
[----:B------:R-:W-:Y:S01]  /*ce50*/  MOV R35, R10 ;  /* 0x0000000a00237202 */ /* 0x000fe20000000f00 */
[----:B------:R-:W2:Y:S01]  /*ce60*/  LDSM.16.MT88.4 R16, [R228+0x1d800] ;  /* 0x01d80000e410783b */ /* 0x000ea20000004200 */
[----:B------:R-:W-:-:S03]  /*ce70*/  MOV R34, R11 ;  /* 0x0000000b00227202 */ /* 0x000fc60000000f00 */
[----:B------:R-:W-:Y:S01]  /*ce80*/  HMMA.16816.F32.BF16 R148, R128, R150, R20 ;  /* 0x000000968094723c */ /* 0x000fe20000041814 */
[----:B------:R-:W3:Y:S01]  /*ce90*/  LDSM.16.MT88.4 R20, [R224+0x1b800] ;  /* 0x01b80000e014783b */ /* 0x000ee20000004200 */
[----:B------:R-:W-:-:S03]  /*cea0*/  FADD.FTZ R187, R187, R34 ;  /* 0x00000022bbbb7221 */ /* 0x000fc60000010000 */
[----:B------:R-:W4:Y:S01]  /*ceb0*/  LDSM.16.MT88.4 R8, [R225+0x1d800] ;  /* 0x01d80000e108783b */ /* 0x000f220000004200 */
[C---:B------:R-:W-:Y:S01]  /*cec0*/  HMMA.16816.F32.BF16 R156, R128.reuse, R158, R12 ;  /* 0x0000009e809c723c */ /* 0x040fe2000004180c */
[----:B------:R-:W-:Y:S02]  /*ced0*/  FADD.FTZ R186, R186, R187 ;  /* 0x000000bbbaba7221 */ /* 0x000fe40000010000 */
[----:B------:R-:W5:Y:S02]  /*cee0*/  LDSM.16.MT88.4 R12, [R226+0x1d800] ;  /* 0x01d80000e20c783b */ /* 0x000f640000004200 */
[----:B------:R-:W-:Y:S01]  /*cef0*/  FADD.FTZ R186, R185, R186 ;  /* 0x000000bab9ba7221 */ /* 0x000fe20000010000 */
[----:B-1----:R-:W-:Y:S01]  /*cf00*/  HMMA.16816.F32.BF16 R144, R128, R140, R24 ;  /* 0x0000008c8090723c */ /* 0x002fe20000041818 */
[----:B------:R-:W-:Y:S02]  /*cf10*/  LDSM.16.MT88.4 R24, [R225+0x1b800] ;  /* 0x01b80000e118783b */ /* 0x000fe40000004200 */
[----:B------:R-:W-:-:S03]  /*cf20*/  FADD.FTZ R203, R203, R186 ;  /* 0x000000bacbcb7221 */ /* 0x000fc60000010000 */
[----:B------:R-:W-:Y:S01]  /*cf30*/  HMMA.16816.F32.BF16 R140, R128, R142, R28 ;  /* 0x0000008e808c723c */ /* 0x000fe2000004181c */
[----:B------:R-:W-:Y:S01]  /*cf40*/  LDSM.16.MT88.4 R28, [R226+0x1b800] ;  /* 0x01b80000e21c783b */ /* 0x000fe20000004200 */
[----:B------:R-:W-:-:S04]  /*cf50*/  FADD.FTZ R198, R198, R203 ;  /* 0x000000cbc6c67221 */ /* 0x000fc80000010000 */
[----:B------:R-:W-:Y:S01]  /*cf60*/  FADD.FTZ R199, R199, R198 ;  /* 0x000000c6c7c77221 */ /* 0x000fe20000010000 */
[----:B------:R-:W-:Y:S03]  /*cf70*/  HMMA.16816.F32.BF16 R132, R128, R182, R132 ;  /* 0x000000b68084723c */ /* 0x000fe60000041884 */
[----:B------:R-:W-:-:S03]  /*cf80*/  FADD.FTZ R194, R194, R199 ;  /* 0x000000c7c2c27221 */ /* 0x000fc60000010000 */
[----:B------:R-:W-:Y:S01]  /*cf90*/  HMMA.16816.F32.BF16 R36, R128, R176, R36 ;  /* 0x000000b08024723c */ /* 0x000fe20000041824 */
[----:B------:R-:W-:-:S04]  /*cfa0*/  FADD.FTZ R207, R207, R194 ;  /* 0x000000c2cfcf7221 */ /* 0x000fc80000010000 */
[----:B------:R-:W-:Y:S01]  /*cfb0*/  FADD.FTZ R238, R238, R207 ;  /* 0x000000cfeeee7221 */ /* 0x000fe20000010000 */
[----:B--2---:R-:W-:Y:S03]  /*cfc0*/  HMMA.16816.F32.BF16 R68, R128, R16, R68 ;  /* 0x000000108044723c */ /* 0x004fe60000041844 */
[----:B------:R-:W-:-:S03]  /*cfd0*/  FADD.FTZ R205, R205, R238 ;  /* 0x000000eecdcd7221 */ /* 0x000fc60000010000 */
[----:B---3--:R-:W-:Y:S01]  /*cfe0*/  HMMA.16816.F32.BF16 R60, R128, R20, R60 ;  /* 0x00000014803c723c */ /* 0x008fe2000004183c */
[----:B------:R-:W-:-:S04]  /*cff0*/  FADD.FTZ R236, R236, R205 ;  /* 0x000000cdecec7221 */ /* 0x000fc80000010000 */
[----:B------:R-:W-:Y:S01]  /*d000*/  FADD.FTZ R195, R195, R236 ;  /* 0x000000ecc3c37221 */ /* 0x000fe20000010000 */
[----:B------:R-:W-:Y:S01]  /*d010*/  HMMA.16816.F32.BF16 R64, R128, R22, R64 ;  /* 0x000000168040723c */ /* 0x000fe20000041840 */
[----:B------:R-:W1:Y:S02]  /*d020*/  LDSM.16.MT88.4 R20, [R224+0x1d800] ;  /* 0x01d80000e014783b */ /* 0x000e640000004200 */
[----:B------:R-:W-:-:S03]  /*d030*/  FADD.FTZ R202, R202, R195 ;  /* 0x000000c3caca7221 */ /* 0x000fc60000010000 */
[----:B----4-:R-:W-:Y:S01]  /*d040*/  HMMA.16816.F32.BF16 R84, R128, R8, R84 ;  /* 0x000000088054723c */ /* 0x010fe20000041854 */
[----:B------:R-:W-:-:S05]  /*d050*/  FADD.FTZ R193, R193, R202 ;  /* 0x000000cac1c17221 */ /* 0x000fca0000010000 */
[C---:B------:R-:W-:Y:S01]  /*d060*/  HMMA.16816.F32.BF16 R88, R128.reuse, R10, R88 ;  /* 0x0000000a8058723c */ /* 0x040fe20000041858 */
[----:B------:R-:W2:Y:S05]  /*d070*/  LDSM.16.MT88.4 R8, [R225+0x1f800] ;  /* 0x01f80000e108783b */ /* 0x000eaa0000004200 */
[C---:B------:R-:W-:Y:S01]  /*d080*/  HMMA.16816.F32.BF16 R72, R128.reuse, R18, R72 ;  /* 0x000000128048723c */ /* 0x040fe20000041848 */
[----:B------:R-:W3:Y:S05]  /*d090*/  LDSM.16.MT88.4 R16, [R228+0x1f800] ;  /* 0x01f80000e410783b */ /* 0x000eea0000004200 */
[C---:B-----5:R-:W-:Y:S06]  /*d0a0*/  HMMA.16816.F32.BF16 R76, R128.reuse, R12, R76 ;  /* 0x0000000c804c723c */ /* 0x060fec000004184c */
[C---:B------:R-:W-:Y:S01]  /*d0b0*/  HMMA.16816.F32.BF16 R80, R128.reuse, R14, R80 ;  /* 0x0000000e8050723c */ /* 0x040fe20000041850 */
[----:B------:R-:W4:Y:S05]  /*d0c0*/  LDSM.16.MT88.4 R12, [R226+0x1f800] ;  /* 0x01f80000e20c783b */ /* 0x000f2a0000004200 */
[C---:B------:R-:W-:Y:S06]  /*d0d0*/  HMMA.16816.F32.BF16 R40, R128.reuse, R178, R40 ;  /* 0x000000b28028723c */ /* 0x040fec0000041828 */
[C---:B-1----:R-:W-:Y:S06]  /*d0e0*/  HMMA.16816.F32.BF16 R92, R128.reuse, R20, R92 ;  /* 0x00000014805c723c */ /* 0x042fec000004185c */
[C---:B------:R-:W-:Y:S01]  /*d0f0*/  HMMA.16816.F32.BF16 R96, R128.reuse, R22, R96 ;  /* 0x000000168060723c */ /* 0x040fe20000041860 */
[----:B------:R-:W1:Y:S05]  /*d100*/  LDSM.16.MT88.4 R20, [R224+0x1f800] ;  /* 0x01f80000e014783b */ /* 0x000e6a0000004200 */
[C---:B--2---:R-:W-:Y:S06]  /*d110*/  HMMA.16816.F32.BF16 R116, R128.reuse, R8, R116 ;  /* 0x000000088074723c */ /* 0x044fec0000041874 */
        /* <DEDUP_REMOVED lines=10> */
[----:B---3--:R-:W-:Y:S01]  /*d1c0*/  HMMA.16816.F32.BF16 R100, R128, R16, R100 ;  /* 0x000000108064723c */ /* 0x008fe20000041864 */
[----:B------:R-:W-:Y:S01]  /*d1d0*/  FADD.FTZ R206, R167, R206 ;  /* 0x000000cea7ce7221 */ /* 0x000fe20000010000 */
[----:B------:R-:W-:-:S03]  /*d1e0*/  FADD.FTZ R167, R188, R193 ;  /* 0x000000c1bca77221 */ /* 0x000fc60000010000 */
[----:B------:R-:W-:Y:S01]  /*d1f0*/  FADD.FTZ R166, R35, R206 ;  /* 0x000000ce23a67221 */ /* 0x000fe20000010000 */
[C---:B------:R-:W-:Y:S06]  /*d200*/  HMMA.16816.F32.BF16 R104, R128.reuse, R18, R104 ;  /* 0x000000128068723c */ /* 0x040fec0000041868 */
[C---:B----4-:R-:W-:Y:S06]  /*d210*/  HMMA.16816.F32.BF16 R108, R128.reuse, R12, R108 ;  /* 0x0000000c806c723c */ /* 0x050fec000004186c */
[C---:B------:R-:W-:Y:S06]  /*d220*/  HMMA.16816.F32.BF16 R112, R128.reuse, R14, R112 ;  /* 0x0000000e8070723c */ /* 0x040fec0000041870 */
[C---:B------:R-:W-:Y:S06]  /*d230*/  HMMA.16816.F32.BF16 R120, R128.reuse, R10, R120 ;  /* 0x0000000a8078723c */ /* 0x040fec0000041878 */
[C---:B-1----:R-:W-:Y:S06]  /*d240*/  HMMA.16816.F32.BF16 R124, R128.reuse, R20, R124 ;  /* 0x00000014807c723c */ /* 0x042fec000004187c */
        /* <DEDUP_REMOVED lines=13> */
[----:B------:R-:W-:Y:S01]  /*d320*/  IMAD.U32 R8, RZ, RZ, UR6 ;  /* 0x00000006ff087e24 */ /* 0x000fe2000f8e00ff */
[----:B------:R-:W3:Y:S01]  /*d330*/  S2R R239, SR_TID.X ;  /* 0x0000000000ef7919 */ /* 0x000ee20000002100 */
[----:B------:R-:W-:Y:S01]  /*d340*/  IMAD.U32 R9, RZ, RZ, UR7 ;  /* 0x00000007ff097e24 */ /* 0x000fe2000f8e00ff */
[----:B------:R-:W-:Y:S02]  /*d350*/  UIADD3 UR4, UR7, UR4, URZ ;  /* 0x0000000407047290 */ /* 0x000fe4000fffe03f */
[----:B------:R-:W-:Y:S01]  /*d360*/  LEA R17, P0, R8, R170, 0x6 ;  /* 0x000000aa08117211 */ /* 0x000fe200078030ff */
[----:B------:R-:W4:Y:S03]  /*d370*/  @!P3 LDC.64 R14, c[0x0][0x220] ;  /* 0x00008800ff0ebb82 */ /* 0x000f260000000a00 */
[----:B------:R-:W-:Y:S01]  /*d380*/  IMAD.U32 R9, RZ, RZ, UR4 ;  /* 0x00000004ff097e24 */ /* 0x000fe2000f8e00ff */
[----:B-1----:R-:W-:-:S02]  /*d390*/  @!P5 LEA R20, P1, R17, R6, 0x1 ;  /* 0x000000061114d211 */ /* 0x002fc400078208ff */
[C---:B------:R-:W-:Y:S02]  /*d3a0*/  IADD3 R2, P6, R17.reuse, UR29, RZ ;  /* 0x0000001d11027c10 */ /* 0x040fe4000ffde0ff */
[----:B------:R-:W1:Y:S01]  /*d3b0*/  @!P2 LDC.64 R12, c[0x0][0x220] ;  /* 0x00008800ff0cab82 */ /* 0x000e620000000a00 */
[----:B------:R-:W-:Y:S01]  /*d3c0*/  LEA.HI.X R0, R8, R173, R9, 0x6, P0 ;  /* 0x000000ad08007211 */ /* 0x000fe200000f3409 */
[----:B------:R-:W-:Y:S03]  /*d3d0*/  @P5 STS.128 [R242+0x18000], RZ ;  /* 0x018000fff2005388 */ /* 0x000fe60000000c00 */
[----:B------:R-:W-:-:S03]  /*d3e0*/  @!P5 LEA.HI.X R21, R17, R7, R0, 0x1, P1 ;  /* 0x000000071115d211 */ /* 0x000fc600008f0c00 */
[----:B------:R-:W5:Y:S01]  /*d3f0*/  @!P5 LDC.64 R10, c[0x0][0x220] ;  /* 0x00008800ff0adb82 */ /* 0x000f620000000a00 */
        /* <DEDUP_REMOVED lines=8> */
[----:B----4-:R-:W-:Y:S01]  /*d480*/  @!P3 LEA R14, P0, R17, R14, 0x1 ;  /* 0x0000000e110eb211 */ /* 0x010fe200078008ff */
[----:B------:R-:W-:Y:S01]  /*d490*/  @!PT LDS RZ, [RZ] ;  /* 0x00000000fffff984 */ /* 0x000fe20000000800 */
[----:B------:R-:W-:Y:S01]  /*d4a0*/  @!PT LDS RZ, [RZ] ;  /* 0x00000000fffff984 */ /* 0x000fe20000000800 */
[----:B------:R-:W-:Y:S01]  /*d4b0*/  @!PT LDS RZ, [RZ] ;  /* 0x00000000fffff984 */ /* 0x000fe20000000800 */
[----:B------:R-:W-:Y:S01]  /*d4c0*/  @!P4 LDGSTS.E.BYPASS.LTC128B.128 [R242+0x1a000], desc[UR34][R18.64+0x80] ;  /* 0x1a00008012f2cfae */ /* 0x000fe2000b901d62 */
[----:B---3--:R-:W-:-:S02]  /*d4d0*/  IMAD.SHL.U32 R239, R239, 0x2, RZ ;  /* 0x00000002efef7824 */ /* 0x008fc400078e00ff */
[C-C-:B------:R-:W-:Y:S01]  /*d4e0*/  @!P3 LEA.HI.X R15, R17.reuse, R15, R0.reuse, 0x1, P0 ;  /* 0x0000000f110fb211 */ /* 0x140fe200000f0c00 */
[----:B------:R-:W-:Y:S02]  /*d4f0*/  @P3 STS.128 [R242+0x1c000], RZ ;  /* 0x01c000fff2003388 */ /* 0x000fe40000000c00 */
[----:B------:R-:W3:Y:S01]  /*d500*/  @!P3 LDC.64 R6, c[0x0][0x220] ;  /* 0x00008800ff06bb82 */ /* 0x000ee20000000a00 */
[----:B-1----:R-:W-:Y:S01]  /*d510*/  @!P2 LEA R12, P0, R17, R12, 0x1 ;  /* 0x0000000c110ca211 */ /* 0x002fe200078008ff */
[----:B------:R-:W-:Y:S01]  /*d520*/  @!PT LDS RZ, [RZ] ;  /* 0x00000000fffff984 */ /* 0x000fe20000000800 */
[----:B------:R-:W-:Y:S01]  /*d530*/  @!PT LDS RZ, [RZ] ;  /* 0x00000000fffff984 */ /* 0x000fe20000000800 */
[----:B------:R-:W-:Y:S01]  /*d540*/  @!PT LDS RZ, [RZ] ;  /* 0x00000000fffff984 */ /* 0x000fe20000000800 */
[----:B------:R-:W-:Y:S01]  /*d550*/  @!P3 LDGSTS.E.BYPASS.LTC128B.128 [R242+0x1c000], desc[UR34][R14.64+0x100] ;  /* 0x1c0001000ef2bfae */ /* 0x000fe2000b901d62 */
[----:B------:R-:W-:Y:S02]  /*d560*/  LOP3.LUT R239, R239, 0x6, RZ, 0xc0, !PT ;  /* 0x00000006efef7812 */ /* 0x000fe400078ec0ff */
[----:B------:R-:W-:Y:S01]  /*d570*/  @!P2 LEA.HI.X R13, R17, R13, R0, 0x1, P0 ;  /* 0x0000000d110da211 */ /* 0x000fe200000f0c00 */
[----:B------:R-:W-:Y:S02]  /*d580*/  @P2 STS.128 [R242+0x1e000], RZ ;  /* 0x01e000fff2002388 */ /* 0x000fe40000000c00 */
[----:B------:R-:W1:Y:S01]  /*d590*/  @!P2 LDC.64 R4, c[0x0][0x220] ;  /* 0x00008800ff04ab82 */ /* 0x000e620000000a00 */
[----:B-----5:R-:W-:Y:S01]  /*d5a0*/  @!P5 LEA R16, P1, R2, R10, 0x1 ;  /* 0x0000000a0210d211 */ /* 0x020fe200078208ff */
[----:B------:R-:W-:Y:S01]  /*d5b0*/  @!PT LDS RZ, [RZ] ;  /* 0x00000000fffff984 */ /* 0x000fe20000000800 */
[----:B------:R-:W-:Y:S01]  /*d5c0*/  @!PT LDS RZ, [RZ] ;  /* 0x00000000fffff984 */ /* 0x000fe20000000800 */
[----:B------:R-:W-:Y:S01]  /*d5d0*/  @!PT LDS RZ, [RZ] ;  /* 0x00000000fffff984 */ /* 0x000fe20000000800 */
[----:B------:R4:W-:Y:S01]  /*d5e0*/  @!P2 LDGSTS.E.BYPASS.LTC128B.128 [R242+0x1e000], desc[UR34][R12.64+0x180] ;  /* 0x1e0001800cf2afae */ /* 0x0009e2000b901d62 */
[----:B------:R-:W-:Y:S01]  /*d5f0*/  IADD3.X R10, R0, UR14, RZ, P6, !PT ;  /* 0x0000000e000a7c10 */ /* 0x000fe2000b7fe4ff */
[----:B------:R-:W-:-:S02]  /*d600*/  IMAD.U32 R0, RZ, RZ, UR20 ;  /* 0x00000014ff007e24 */ /* 0x000fc4000f8e00ff */
[----:B------:R-:W-:Y:S01]  /*d610*/  @P5 STS.128 [R242+0x19000], RZ ;  /* 0x019000fff2005388 */ /* 0x000fe20000000c00 */
[----:B------:R-:W-:Y:S01]  /*d620*/  @!P5 LEA.HI.X R17, R2, R11, R10, 0x1, P1 ;  /* 0x0000000b0211d211 */ /* 0x000fe200008f0c0a */
[----:B------:R-:W-:Y:S01]  /*d630*/  IMAD R0, R0, 0x40, R239 ;  /* 0x0000004000007824 */ /* 0x000fe200078e02ef */
[----:B--2---:R-:W-:-:S03]  /*d640*/  @!P4 LEA R24, P6, R2, R8, 0x1 ;  /* 0x000000080218c211 */ /* 0x004fc600078c08ff */
[----:B------:R-:W-:Y:S01]  /*d650*/  @!PT LDS RZ, [RZ] ;  /* 0x00000000fffff984 */ /* 0x000fe20000000800 */
[----:B------:R-:W-:Y:S01]  /*d660*/  @!PT LDS RZ, [RZ] ;  /* 0x00000000fffff984 */ /* 0x000fe20000000800 */
[----:B------:R-:W-:Y:S01]  /*d670*/  @!PT LDS RZ, [RZ] ;  /* 0x00000000fffff984 */ /* 0x000fe20000000800 */
[----:B------:R-:W-:Y:S01]  /*d680*/  @!P5 LDGSTS.E.BYPASS.LTC128B.128 [R242+0x19000], desc[UR34][R16.64] ;  /* 0x1900000010f2dfae */ /* 0x000fe2000b901d62 */
[--C-:B------:R-:W-:Y:S02]  /*d690*/  @!P4 LEA.HI.X R25, R2, R9, R10.reuse, 0x1, P6 ;  /* 0x000000090219c211 */ /* 0x100fe400030f0c0a */
[----:B------:R-:W-:Y:S01]  /*d6a0*/  ISETP.GE.AND P6, PT, R0, R250, PT ;  /* 0x000000fa0000720c */ /* 0x000fe20003fc6270 */
[----:B------:R-:W-:Y:S01]  /*d6b0*/  @P4 STS.128 [R242+0x1b000], RZ ;  /* 0x01b000fff2004388 */ /* 0x000fe20000000c00 */
[----:B---3--:R-:W-:Y:S02]  /*d6c0*/  @!P3 LEA R26, P1, R2, R6, 0x1 ;  /* 0x00000006021ab211 */ /* 0x008fe400078208ff */
[----:B------:R-:W-:Y:S01]  /*d6d0*/  ISETP.LT.OR P6, PT, R0, R251, P6 ;  /* 0x000000fb0000720c */ /* 0x000fe200037c1670 */
[----:B------:R-:W-:Y:S01]  /*d6e0*/  @!PT LDS RZ, [RZ] ;  /* 0x00000000fffff984 */ /* 0x000fe20000000800 */
[----:B------:R-:W-:Y:S01]  /*d6f0*/  @!PT LDS RZ, [RZ] ;  /* 0x00000000fffff984 */ /* 0x000fe20000000800 */
[----:B------:R-:W-:Y:S01]  /*d700*/  @!PT LDS RZ, [RZ] ;  /* 0x00000000fffff984 */ /* 0x000fe20000000800 */
[----:B------:R-:W-:Y:S01]  /*d710*/  @!P4 LDGSTS.E.BYPASS.LTC128B.128 [R242+0x1b000], desc[UR34][R24.64+0x80] ;  /* 0x1b00008018f2cfae */ /* 0x000fe2000b901d62 */
[----:B------:R-:W-:Y:S02]  /*d720*/  @!P3 LEA.HI.X R27, R2, R7, R10, 0x1, P1 ;  /* 0x00000007021bb211 */ /* 0x000fe400008f0c0a */
[----:B------:R-:W-:Y:S01]  /*d730*/  ISETP.GE.AND P1, PT, R0, R243, PT ;  /* 0x000000f30000720c */ /* 0x000fe20003f26270 */
[----:B------:R-:W-:Y:S01]  /*d740*/  @P3 STS.128 [R242+0x1d000], RZ ;  /* 0x01d000fff2003388 */ /* 0x000fe20000000c00 */
[----:B-1----:R-:W-:-:S02]  /*d750*/  @!P2 LEA R32, P0, R2, R4, 0x1 ;  /* 0x000000040220a211 */ /* 0x002fc400078008ff */
[----:B------:R-:W-:Y:S01]  /*d760*/  ISETP.LT.OR P1, PT, R0, R248, P1 ;  /* 0x000000f80000720c */ /* 0x000fe20000f21670 */
[----:B------:R-:W-:Y:S01]  /*d770*/  @!PT LDS RZ, [RZ] ;  /* 0x00000000fffff984 */ /* 0x000fe20000000800 */
[----:B------:R-:W-:Y:S01]  /*d780*/  @!PT LDS RZ, [RZ] ;  /* 0x00000000fffff984 */ /* 0x000fe20000000800 */
[----:B------:R-:W-:Y:S01]  /*d790*/  @!PT LDS RZ, [RZ] ;  /* 0x00000000fffff984 */ /* 0x000fe20000000800 */
[----:B------:R-:W-:Y:S01]  /*d7a0*/  @!P3 LDGSTS.E.BYPASS.LTC128B.128 [R242+0x1d000], desc[UR34][R26.64+0x100] ;  /* 0x1d0001001af2bfae */ /* 0x000fe2000b901d62 */
[----:B------:R-:W-:Y:S01]  /*d7b0*/  @!P2 LEA.HI.X R33, R2, R5, R10, 0x1, P0 ;  /* 0x000000050221a211 */ /* 0x000fe200000f0c0a */
[----:B------:R-:W-:Y:S02]  /*d7c0*/  VIADD R2, R0, 0x1 ;  /* 0x0000000100027836 */ /* 0x000fe40000000000 */
[----:B------:R-:W-:Y:S03]  /*d7d0*/  @P2 STS.128 [R242+0x1f000], RZ ;  /* 0x01f000fff2002388 */ /* 0x000fe60000000c00 */
[C---:B------:R-:W-:Y:S01]  /*d7e0*/  ISETP.GE.AND P0, PT, R2.reuse, R250, PT ;  /* 0x000000fa0200720c */ /* 0x040fe20003f06270 */
[----:B------:R-:W-:Y:S01]  /*d7f0*/  @!PT LDS RZ, [RZ] ;  /* 0x00000000fffff984 */ /* 0x000fe20000000800 */
[----:B------:R-:W-:Y:S01]  /*d800*/  @!PT LDS RZ, [RZ] ;  /* 0x00000000fffff984 */ /* 0x000fe20000000800 */
[----:B------:R-:W-:Y:S01]  /*d810*/  @!PT LDS RZ, [RZ] ;  /* 0x00000000fffff984 */ /* 0x000fe20000000800 */
[----:B------:R1:W-:Y:S03]  /*d820*/  @!P2 LDGSTS.E.BYPASS.LTC128B.128 [R242+0x1f000], desc[UR34][R32.64+0x180] ;  /* 0x1f00018020f2afae */ /* 0x0003e6000b901d62 */
[----:B------:R-:W-:Y:S01]  /*d830*/  ISETP.LT.OR P0, PT, R2, R251, P0 ;  /* 0x000000fb0200720c */ /* 0x000fe20000701670 */
[----:B----4-:R-:W-:Y:S04]  /*d840*/  LDSM.16.M88.4 R12, [R234] ;  /* 0x00000000ea0c783b */ /* 0x010fe80000000200 */
        /* <DEDUP_REMOVED lines=10> */
[C---:B--2---:R-:W-:Y:S03]  /*d8f0*/  HMMA.16816.F32.BF16 R180, R12.reuse, R176, RZ ;  /* 0x000000b00cb4723c */ /* 0x044fe600000418ff */
[----:B------:R-:W0:Y:S03]  /*d900*/  LDGDEPBAR ;  /* 0x00000000000079af */ /* 0x000e260000000000 */
[C---:B------:R-:W-:Y:S06]  /*d910*/  HMMA.16816.F32.BF16 R176, R12.reuse, R178, RZ ;  /* 0x000000b20cb0723c */ /* 0x040fec00000418ff */
[C---:B-1----:R-:W-:Y:S06]  /*d920*/  HMMA.16816.F32.BF16 R32, R12.reuse, R28, RZ ;  /* 0x0000001c0c20723c */ /* 0x042fec00000418ff */
        /* <DEDUP_REMOVED lines=50> */
[----:B------:R-:W5:Y:S01]  /*dc50*/  LDSM.16.M88.4 R188, [R218] ;  /* 0x00000000dabc783b */ /* 0x000f620000000200 */
        /* <DEDUP_REMOVED lines=51> */
[----:B------:R-:W5:Y:S05]  /*df90*/  LDSM.16.M88.4 R200, [R213] ;  /* 0x00000000d5c8783b */ /* 0x000f6a0000000200 */
        /* <DEDUP_REMOVED lines=29> */
[C---:B-----5:R-:W-:Y:S06]  /*e170*/  HMMA.16816.F32.BF16 R16, R192.reuse, R200, R16 ;  /* 0x000000c8c010723c */ /* 0x060fec0000041810 */
        /* <DEDUP_REMOVED lines=42> */
[C---:B------:R-:W-:Y:S06]  /*e420*/  HMMA.16816.F32.BF16 R180, R200.reuse, R196, R180 ;  /* 0x000000c4c8b4723c */ /* 0x040fec00000418b4 */
[C---:B------:R-:W-:Y:S06]  /*e430*/  HMMA.16816.F32.BF16 R176, R200.reuse, R198, R176 ;  /* 0x000000c6c8b0723c */ /* 0x040fec00000418b0 */
[C---:B-1----:R-:W-:Y:S06]  /*e440*/  HMMA.16816.F32.BF16 R24, R200.reuse, R188, R24 ;  /* 0x000000bcc818723c */ /* 0x042fec0000041818 */
[C---:B------:R-:W-:Y:S06]  /*e450*/  HMMA.16816.F32.BF16 R32, R200.reuse, R192, R32 ;  /* 0x000000c0c820723c */ /* 0x040fec0000041820 */
[C---:B--2---:R-:W-:Y:S06]  /*e460*/  HMMA.16816.F32.BF16 R16, R200.reuse, R184, R16 ;  /* 0x000000b8c810723c */ /* 0x044fec0000041810 */
[----:B------:R-:W-:Y:S01]  /*e470*/  HMMA.16816.F32.BF16 R12, R200, R186, R12 ;  /* 0x000000bac80c723c */ /* 0x000fe2000004180c */
[----:B------:R-:W-:-:S05]  /*e480*/  IMAD.IADD R184, R252, 0x1, -R2 ;  /* 0x00000001fcb87824 */ /* 0x000fca00078e0a02 */
[----:B------:R-:W-:Y:S06]  /*e490*/  HMMA.16816.F32.BF16 R28, R200, R194, R28 ;  /* 0x000000c2c81c723c */ /* 0x000fec000004181c */
[C---:B---3--:R-:W-:Y:S06]  /*e4a0*/  HMMA.16816.F32.BF16 R180, R8.reuse, R4, R180 ;  /* 0x0000000408b4723c */ /* 0x048fec00000418b4 */
[----:B------:R-:W-:Y:S01]  /*e4b0*/  HMMA.16816.F32.BF16 R176, R8, R6, R176 ;  /* 0x0000000608b0723c */ /* 0x000fe200000418b0 */
[----:B------:R-:W-:-:S02]  /*e4c0*/  IMAD.IADD R4, R252, 0x1, -R0 ;  /* 0x00000001fc047824 */ /* 0x000fc400078e0a00 */
[----:B------:R-:W-:-:S03]  /*e4d0*/  IMAD.IADD R5, R249, 0x1, -R0 ;  /* 0x00000001f9057824 */ /* 0x000fc600078e0a00 */
[----:B------:R-:W-:Y:S01]  /*e4e0*/  IABS R189, R4 ;  /* 0x0000000400bd7213 */ /* 0x000fe20000000000 */
[----:B------:R-:W-:Y:S01]  /*e4f0*/  IMAD.IADD R6, R249, 0x1, -R2 ;  /* 0x00000001f9067824 */ /* 0x000fe200078e0a02 */
[----:B------:R-:W-:Y:S01]  /*e500*/  IABS R4, R184 ;  /* 0x000000b800047213 */ /* 0x000fe20000000000 */
[----:B------:R-:W-:Y:S01]  /*e510*/  HMMA.16816.F32.BF16 R20, R200, R190, R20 ;  /* 0x000000bec814723c */ /* 0x000fe20000041814 */
[----:B------:R-:W1:Y:S01]  /*e520*/  LDSM.16.M88.4 R184, [R220+0x6800] ;  /* 0x00680000dcb8783b */ /* 0x000e620000000200 */
[----:B------:R-:W-:Y:S02]  /*e530*/  IABS R5, R5 ;  /* 0x0000000500057213 */ /* 0x000fe40000000000 */
[----:B------:R-:W-:Y:S02]  /*e540*/  I2FP.F32.S32 R189, R189 ;  /* 0x000000bd00bd7245 */ /* 0x000fe40000201400 */
[----:B------:R-:W-:Y:S02]  /*e550*/  I2FP.F32.S32 R4, R4 ;  /* 0x0000000400047245 */ /* 0x000fe40000201400 */
[----:B------:R-:W-:Y:S01]  /*e560*/  I2FP.F32.S32 R5, R5 ;  /* 0x0000000500057245 */ /* 0x000fe20000201400 */
[----:B------:R-:W-:Y:S01]  /*e570*/  FFMA.FTZ R189, R189, -UR21, R180 ;  /* 0x80000015bdbd7c23 */ /* 0x000fe200080100b4 */
[----:B------:R-:W-:Y:S01]  /*e580*/  IABS R6, R6 ;  /* 0x0000000600067213 */ /* 0x000fe20000000000 */
[----:B------:R-:W-:Y:S01]  /*e590*/  FFMA.FTZ R180, R4, -UR21, R181 ;  /* 0x8000001504b47c23 */ /* 0x000fe200080100b5 */
[----:B------:R-:W-:-:S02]  /*e5a0*/  VIADD R181, R0, 0x8 ;  /* 0x0000000800b57836 */ /* 0x000fc40000000000 */
        /* <DEDUP_REMOVED lines=9> */
[----:B------:R-:W-:Y:S02]  /*e640*/  I2FP.F32.S32 R6, R6 ;  /* 0x0000000600067245 */ /* 0x000fe40000201400 */
[----:B------:R-:W-:-:S02]  /*e650*/  IABS R7, R7 ;  /* 0x0000000700077213 */ /* 0x000fc40000000000 */
[----:B------:R-:W-:Y:S01]  /*e660*/  IABS R5, R5 ;  /* 0x0000000500057213 */ /* 0x000fe20000000000 */
[----:B------:R-:W-:Y:S01]  /*e670*/  FFMA.FTZ R183, R6, -UR21, R183 ;  /* 0x8000001506b77c23 */ /* 0x000fe200080100b7 */
[----:B------:R-:W-:Y:S02]  /*e680*/  IABS R2, R2 ;  /* 0x0000000200027213 */ /* 0x000fe40000000000 */
[----:B------:R-:W-:Y:S02]  /*e690*/  I2FP.F32.S32 R7, R7 ;  /* 0x0000000700077245 */ /* 0x000fe40000201400 */
[----:B------:R-:W-:Y:S02]  /*e6a0*/  ISETP.GE.AND P1, PT, R181, R250, PT ;  /* 0x000000fab500720c */ /* 0x000fe40003f26270 */
[----:B------:R-:W-:Y:S01]  /*e6b0*/  FSEL R180, R180, -INF , !P0 ;  /* 0xff800000b4b47808 */ /* 0x000fe20004000000 */
[----:B------:R-:W-:Y:S01]  /*e6c0*/  FFMA.FTZ R7, R7, -UR21, R176 ;  /* 0x8000001507077c23 */ /* 0x000fe200080100b0 */
[----:B------:R-:W-:-:S02]  /*e6d0*/  ISETP.GE.AND P0, PT, R181, R243, PT ;  /* 0x000000f3b500720c */ /* 0x000fc40003f06270 */
[----:B------:R-:W-:Y:S02]  /*e6e0*/  I2FP.F32.S32 R5, R5 ;  /* 0x0000000500057245 */ /* 0x000fe40000201400 */
[----:B------:R-:W-:Y:S01]  /*e6f0*/  I2FP.F32.S32 R2, R2 ;  /* 0x0000000200027245 */ /* 0x000fe20000201400 */
[C---:B-1----:R-:W-:Y:S01]  /*e700*/  HMMA.16816.F32.BF16 R32, R8.reuse, R184, R32 ;  /* 0x000000b80820723c */ /* 0x042fe20000041820 */
[-C--:B------:R-:W-:Y:S01]  /*e710*/  ISETP.LT.OR P1, PT, R181, R251.reuse, P1 ;  /* 0x000000fbb500720c */ /* 0x080fe20000f21670 */
[----:B------:R-:W-:Y:S01]  /*e720*/  FFMA.FTZ R5, R5, -UR21, R178 ;  /* 0x8000001505057c23 */ /* 0x000fe200080100b2 */
[----:B------:R-:W-:Y:S01]  /*e730*/  ISETP.LT.OR P0, PT, R181, R248, P0 ;  /* 0x000000f8b500720c */ /* 0x000fe20000701670 */
[----:B------:R-:W-:Y:S01]  /*e740*/  FFMA.FTZ R181, R2, -UR21, R177 ;  /* 0x8000001502b57c23 */ /* 0x000fe200080100b1 */
[C---:B------:R-:W-:Y:S01]  /*e750*/  VIADD R2, R0.reuse, 0x11 ;  /* 0x0000001100027836 */ /* 0x040fe20000000000 */
[----:B------:R-:W-:Y:S01]  /*e760*/  HMMA.16816.F32.BF16 R28, R8, R186, R28 ;  /* 0x000000ba081c723c */ /* 0x000fe2000004181c */
[----:B------:R-:W-:Y:S01]  /*e770*/  FSEL R184, R183, -INF , !P6 ;  /* 0xff800000b7b87808 */ /* 0x000fe20007000000 */
[----:B------:R-:W-:Y:S01]  /*e780*/  VIADD R183, R0, 0x10 ;  /* 0x0000001000b77836 */ /* 0x000fe20000000000 */
[----:B------:R-:W-:Y:S01]  /*e790*/  ISETP.GE.AND P6, PT, R4, R250, PT ;  /* 0x000000fa0400720c */ /* 0x000fe20003fc6270 */
[----:B------:R-:W-:Y:S01]  /*e7a0*/  IMAD.IADD R178, R249, 0x1, -R4 ;  /* 0x00000001f9b27824 */ /* 0x000fe200078e0a04 */
[----:B------:R-:W-:Y:S01]  /*e7b0*/  FSEL R185, R7, -INF , !P1 ;  /* 0xff80000007b97808 */ /* 0x000fe20004800000 */
[----:B------:R-:W-:Y:S01]  /*e7c0*/  IMAD.IADD R176, R252, 0x1, -R2 ;  /* 0x00000001fcb07824 */ /* 0x000fe200078e0a02 */
[----:B------:R-:W-:Y:S01]  /*e7d0*/  ISETP.LT.OR P6, PT, R4, R251, P6 ;  /* 0x000000fb0400720c */ /* 0x000fe200037c1670 */
[----:B------:R-:W-:Y:S01]  /*e7e0*/  IMAD.IADD R189, R252, 0x1, -R183 ;  /* 0x00000001fcbd7824 */ /* 0x000fe200078e0ab7 */
[----:B------:R-:W-:-:S02]  /*e7f0*/  ISETP.GE.AND P1, PT, R4, R243, PT ;  /* 0x000000f30400720c */ /* 0x000fc40003f26270 */
[----:B------:R-:W-:Y:S02]  /*e800*/  FSEL R177, R5, -INF , !P0 ;  /* 0xff80000005b17808 */ /* 0x000fe40004000000 */
[----:B------:R-:W-:Y:S02]  /*e810*/  FSEL R181, R181, -INF , !P6 ;  /* 0xff800000b5b57808 */ /* 0x000fe40007000000 */
[C---:B------:R-:W-:Y:S02]  /*e820*/  ISETP.GE.AND P0, PT, R183.reuse, R250, PT ;  /* 0x000000fab700720c */ /* 0x040fe40003f06270 */
[C---:B------:R-:W-:Y:S02]  /*e830*/  ISETP.GE.AND P6, PT, R183.reuse, R243, PT ;  /* 0x000000f3b700720c */ /* 0x040fe40003fc6270 */
[----:B------:R-:W-:Y:S02]  /*e840*/  ISETP.LT.OR P1, PT, R4, R248, P1 ;  /* 0x000000f80400720c */ /* 0x000fe40000f21670 */
[----:B------:R-:W1:Y:S01]  /*e850*/  LDSM.16.M88.4 R4, [R220+0x7000] ;  /* 0x00700000dc04783b */ /* 0x000e620000000200 */
[----:B------:R-:W-:-:S02]  /*e860*/  ISETP.LT.OR P0, PT, R183, R251, P0 ;  /* 0x000000fbb700720c */ /* 0x000fc40000701670 */
[----:B------:R-:W-:Y:S01]  /*e870*/  ISETP.LT.OR P6, PT, R183, R248, P6 ;  /* 0x000000f8b700720c */ /* 0x000fe200037c1670 */
[----:B------:R-:W-:Y:S01]  /*e880*/  IMAD.IADD R183, R249, 0x1, -R183 ;  /* 0x00000001f9b77824 */ /* 0x000fe200078e0ab7 */
[----:B------:R-:W-:Y:S02]  /*e890*/  IABS R178, R178 ;  /* 0x000000b200b27213 */ /* 0x000fe40000000000 */
[----:B------:R-:W-:Y:S02]  /*e8a0*/  IABS R176, R176 ;  /* 0x000000b000b07213 */ /* 0x000fe40000000000 */
[----:B------:R-:W-:Y:S02]  /*e8b0*/  I2FP.F32.S32 R178, R178 ;  /* 0x000000b200b27245 */ /* 0x000fe40000201400 */
[----:B------:R-:W-:Y:S02]  /*e8c0*/  IABS R189, R189 ;  /* 0x000000bd00bd7213 */ /* 0x000fe40000000000 */
[----:B------:R-:W-:Y:S01]  /*e8d0*/  IABS R183, R183 ;  /* 0x000000b700b77213 */ /* 0x000fe20000000000 */
[----:B------:R-:W-:Y:S01]  /*e8e0*/  FFMA.FTZ R179, R178, -UR21, R179 ;  /* 0x80000015b2b37c23 */ /* 0x000fe200080100b3 */
[----:B------:R-:W-:-:S02]  /*e8f0*/  I2FP.F32.S32 R176, R176 ;  /* 0x000000b000b07245 */ /* 0x000fc40000201400 */
[----:B------:R-:W-:Y:S02]  /*e900*/  I2FP.F32.S32 R189, R189 ;  /* 0x000000bd00bd7245 */ /* 0x000fe40000201400 */
[----:B------:R-:W-:Y:S01]  /*e910*/  I2FP.F32.S32 R183, R183 ;  /* 0x000000b700b77245 */ /* 0x000fe20000201400 */
[----:B------:R-:W-:Y:S01]  /*e920*/  FFMA.FTZ R33, R176, -UR21, R33 ;  /* 0x80000015b0217c23 */ /* 0x000fe20008010021 */
[----:B------:R-:W-:Y:S02]  /*e930*/  VIADD R176, R0, 0x18 ;  /* 0x0000001800b07836 */ /* 0x000fe40000000000 */
[----:B------:R-:W-:Y:S01]  /*e940*/  FFMA.FTZ R32, R189, -UR21, R32 ;  /* 0x80000015bd207c23 */ /* 0x000fe20008010020 */
[----:B------:R-:W-:Y:S01]  /*e950*/  FSEL R238, R179, -INF , !P1 ;  /* 0xff800000b3ee7808 */ /* 0x000fe20004800000 */
[----:B------:R-:W-:Y:S01]  /*e960*/  FFMA.FTZ R183, R183, -UR21, R34 ;  /* 0x80000015b7b77c23 */ /* 0x000fe20008010022 */
[----:B------:R-:W-:Y:S01]  /*e970*/  ISETP.GE.AND P1, PT, R2, R250, PT ;  /* 0x000000fa0200720c */ /* 0x000fe20003f26270 */
[----:B------:R-:W-:Y:S01]  /*e980*/  IMAD.IADD R34, R249, 0x1, -R2 ;  /* 0x00000001f9227824 */ /* 0x000fe200078e0a02 */
[----:B------:R-:W-:Y:S01]  /*e990*/  FSEL R196, R32, -INF , !P0 ;  /* 0xff80000020c47808 */ /* 0x000fe20004000000 */
[----:B------:R-:W-:Y:S01]  /*e9a0*/  IMAD.IADD R179, R252, 0x1, -R176 ;  /* 0x00000001fcb37824 */ /* 0x000fe200078e0ab0 */
[----:B------:R-:W-:Y:S01]  /*e9b0*/  ISETP.LT.OR P1, PT, R2, R251, P1 ;  /* 0x000000fb0200720c */ /* 0x000fe20000f21670 */
[----:B------:R-:W-:Y:S01]  /*e9c0*/  VIADD R32, R0, 0x19 ;  /* 0x0000001900207836 */ /* 0x000fe20000000000 */
[----:B------:R-:W-:-:S02]  /*e9d0*/  ISETP.GE.AND P0, PT, R2, R243, PT ;  /* 0x000000f30200720c */ /* 0x000fc40003f06270 */
[----:B------:R-:W-:Y:S02]  /*e9e0*/  IABS R34, R34 ;  /* 0x0000002200227213 */ /* 0x000fe40000000000 */
[----:B------:R-:W-:Y:S02]  /*e9f0*/  IABS R179, R179 ;  /* 0x000000b300b37213 */ /* 0x000fe40000000000 */
[----:B------:R-:W-:Y:S01]  /*ea00*/  FSEL R194, R33, -INF , !P1 ;  /* 0xff80000021c27808 */ /* 0x000fe20004800000 */
[----:B------:R-:W-:Y:S01]  /*ea10*/  IMAD.IADD R33, R249, 0x1, -R176 ;  /* 0x00000001f9217824 */ /* 0x000fe200078e0ab0 */
[----:B------:R-:W-:Y:S01]  /*ea20*/  ISETP.LT.OR P0, PT, R2, R248, P0 ;  /* 0x000000f80200720c */ /* 0x000fe20000701670 */
[----:B------:R-:W-:Y:S01]  /*ea30*/  IMAD.IADD R2, R252, 0x1, -R32 ;  /* 0x00000001fc027824 */ /* 0x000fe200078e0a20 */
[----:B------:R-:W-:Y:S01]  /*ea40*/  I2FP.F32.S32 R34, R34 ;  /* 0x0000002200227245 */ /* 0x000fe20000201400 */
[----:B-1----:R-:W-:Y:S01]  /*ea50*/  HMMA.16816.F32.BF16 R24, R8, R4, R24 ;  /* 0x000000040818723c */ /* 0x002fe20000041818 */
[----:B------:R-:W-:-:S02]  /*ea60*/  I2FP.F32.S32 R179, R179 ;  /* 0x000000b300b37245 */ /* 0x000fc40000201400 */
[----:B------:R-:W-:Y:S01]  /*ea70*/  FSEL R195, R183, -INF , !P6 ;  /* 0xff800000b7c37808 */ /* 0x000fe20007000000 */
[----:B------:R-:W-:Y:S01]  /*ea80*/  FFMA.FTZ R35, R34, -UR21, R35 ;  /* 0x8000001522237c23 */ /* 0x000fe20008010023 */
[----:B------:R-:W-:Y:S01]  /*ea90*/  ISETP.GE.AND P6, PT, R176, R250, PT ;  /* 0x000000fab000720c */ /* 0x000fe20003fc6270 */
[----:B------:R-:W-:Y:S01]  /*eaa0*/  FFMA.FTZ R28, R179, -UR21, R28 ;  /* 0x80000015b31c7c23 */ /* 0x000fe2000801001c */
[----:B------:R-:W-:Y:S01]  /*eab0*/  IABS R33, R33 ;  /* 0x0000002100217213 */ /* 0x000fe20000000000 */
[----:B------:R-:W-:Y:S01]  /*eac0*/  VIADD R5, R0, 0x20 ;  /* 0x0000002000057836 */ /* 0x000fe20000000000 */
[----:B------:R-:W-:Y:S01]  /*ead0*/  ISETP.LT.OR P6, PT, R176, R251, P6 ;  /* 0x000000fbb000720c */ /* 0x000fe200037c1670 */
[----:B------:R-:W-:Y:S01]  /*eae0*/  HMMA.16816.F32.BF16 R20, R8, R6, R20 ;  /* 0x000000060814723c */ /* 0x000fe20000041814 */
[----:B------:R-:W-:Y:S02]  /*eaf0*/  IABS R2, R2 ;  /* 0x0000000200027213 */ /* 0x000fe40000000000 */
[----:B------:R-:W-:-:S02]  /*eb00*/  I2FP.F32.S32 R33, R33 ;  /* 0x0000002100217245 */ /* 0x000fc40000201400 */
[----:B------:R-:W-:Y:S02]  /*eb10*/  I2FP.F32.S32 R2, R2 ;  /* 0x0000000200027245 */ /* 0x000fe40000201400 */
[----:B------:R-:W-:Y:S01]  /*eb20*/  FSEL R193, R35, -INF , !P0 ;  /* 0xff80000023c17808 */ /* 0x000fe20004000000 */
[----:B------:R-:W-:Y:S01]  /*eb30*/  FFMA.FTZ R30, R33, -UR21, R30 ;  /* 0x80000015211e7c23 */ /* 0x000fe2000801001e */
[----:B------:R-:W-:Y:S01]  /*eb40*/  FSEL R198, R28, -INF , !P6 ;  /* 0xff8000001cc67808 */ /* 0x000fe20007000000 */
[----:B------:R-:W-:Y:S01]  /*eb50*/  FFMA.FTZ R29, R2, -UR21, R29 ;  /* 0x80000015021d7c23 */ /* 0x000fe2000801001d */
[-C--:B------:R-:W-:Y:S01]  /*eb60*/  ISETP.GE.AND P1, PT, R176, R243.reuse, PT ;  /* 0x000000f3b000720c */ /* 0x080fe20003f26270 */
[C---:B------:R-:W-:Y:S01]  /*eb70*/  IMAD.IADD R28, R249.reuse, 0x1, -R32 ;  /* 0x00000001f91c7824 */ /* 0x040fe200078e0a20 */
[----:B------:R-:W-:Y:S01]  /*eb80*/  ISETP.GE.AND P0, PT, R32, R250, PT ;  /* 0x000000fa2000720c */ /* 0x000fe20003f06270 */
[----:B------:R-:W-:Y:S01]  /*eb90*/  VIADD R2, R0, 0x21 ;  /* 0x0000002100027836 */ /* 0x000fe20000000000 */
[----:B------:R-:W-:Y:S01]  /*eba0*/  ISETP.GE.AND P6, PT, R32, R243, PT ;  /* 0x000000f32000720c */ /* 0x000fe20003fc6270 */
[----:B------:R-:W-:Y:S01]  /*ebb0*/  VIADD R7, R0, 0x28 ;  /* 0x0000002800077836 */ /* 0x000fe20000000000 */
[-C--:B------:R-:W-:Y:S01]  /*ebc0*/  ISETP.LT.OR P1, PT, R176, R248.reuse, P1 ;  /* 0x000000f8b000720c */ /* 0x080fe20000f21670 */
[--C-:B------:R-:W-:Y:S01]  /*ebd0*/  IMAD.IADD R4, R252, 0x1, -R2.reuse ;  /* 0x00000001fc047824 */ /* 0x100fe200078e0a02 */
[C---:B------:R-:W-:Y:S01]  /*ebe0*/  ISETP.LT.OR P0, PT, R32.reuse, R251, P0 ;  /* 0x000000fb2000720c */ /* 0x040fe20000701670 */
[----:B------:R-:W-:Y:S01]  /*ebf0*/  IMAD.IADD R6, R249, 0x1, -R2 ;  /* 0x00000001f9067824 */ /* 0x000fe200078e0a02 */
[----:B------:R-:W-:-:S02]  /*ec00*/  ISETP.LT.OR P6, PT, R32, R248, P6 ;  /* 0x000000f82000720c */ /* 0x000fc400037c1670 */
[----:B------:R-:W1:Y:S01]  /*ec10*/  LDSM.16.M88.4 R32, [R220+0x7800] ;  /* 0x00780000dc20783b */ /* 0x000e620000000200 */
[----:B------:R-:W-:Y:S01]  /*ec20*/  FSEL R197, R30, -INF , !P1 ;  /* 0xff8000001ec57808 */ /* 0x000fe20004800000 */
[----:B------:R-:W-:-:S04]  /*ec30*/  DEPBAR.LE SB0, 0x0 ;  /* 0x000080000000791a */ /* 0x000fc80000000000 */
[----:B------:R-:W-:Y:S01]  /*ec40*/  FSEL R30, R29, -INF , !P0 ;  /* 0xff8000001d1e7808 */ /* 0x000fe20004000000 */
[--C-:B------:R-:W-:Y:S01]  /*ec50*/  IMAD.IADD R29, R252, 0x1, -R5.reuse ;  /* 0x00000001fc1d7824 */ /* 0x100fe200078e0a05 */
[C---:B------:R-:W-:Y:S02]  /*ec60*/  ISETP.GE.AND P1, PT, R5.reuse, R250, PT ;  /* 0x000000fa0500720c */ /* 0x040fe40003f26270 */
[C---:B------:R-:W-:Y:S02]  /*ec70*/  ISETP.GE.AND P0, PT, R5.reuse, R243, PT ;  /* 0x000000f30500720c */ /* 0x040fe40003f06270 */
[----:B------:R-:W-:Y:S02]  /*ec80*/  IABS R28, R28 ;  /* 0x0000001c001c7213 */ /* 0x000fe40000000000 */
[C---:B------:R-:W-:Y:S01]  /*ec90*/  ISETP.LT.OR P1, PT, R5.reuse, R251, P1 ;  /* 0x000000fb0500720c */ /* 0x040fe20000f21670 */
[----:B------:R-:W-:Y:S01]  /*eca0*/  BAR.SYNC.DEFER_BLOCKING 0x0 ;  /* 0x0000000000007b1d */ /* 0x000fe20000010000 */
[----:B------:R-:W-:Y:S01]  /*ecb0*/  ISETP.LT.OR P0, PT, R5, R248, P0 ;  /* 0x000000f80500720c */ /* 0x000fe20000701670 */
[----:B------:R-:W-:Y:S01]  /*ecc0*/  IMAD.IADD R5, R249, 0x1, -R5 ;  /* 0x00000001f9057824 */ /* 0x000fe200078e0a05 */
[----:B------:R-:W-:-:S02]  /*ecd0*/  I2FP.F32.S32 R28, R28 ;  /* 0x0000001c001c7245 */ /* 0x000fc40000201400 */
        /* <DEDUP_REMOVED lines=8> */
[----:B------:R-:W-:Y:S01]  /*ed60*/  FSEL R28, R31, -INF , !P6 ;  /* 0xff8000001f1c7808 */ /* 0x000fe20007000000 */
[----:B------:R-:W-:Y:S01]  /*ed70*/  FFMA.FTZ R5, R5, -UR21, R26 ;  /* 0x8000001505057c23 */ /* 0x000fe2000801001a */
[----:B------:R-:W-:Y:S01]  /*ed80*/  ISETP.GE.AND P6, PT, R2, R250, PT ;  /* 0x000000fa0200720c */ /* 0x000fe20003fc6270 */
[----:B------:R-:W-:Y:S01]  /*ed90*/  FFMA.FTZ R25, R4, -UR21, R25 ;  /* 0x8000001504197c23 */ /* 0x000fe20008010019 */
[----:B------:R-:W-:Y:S01]  /*eda0*/  FSEL R204, R24, -INF , !P1 ;  /* 0xff80000018cc7808 */ /* 0x000fe20004800000 */
[--C-:B------:R-:W-:Y:S01]  /*edb0*/  IMAD.IADD R24, R252, 0x1, -R7.reuse ;  /* 0x00000001fc187824 */ /* 0x100fe200078e0a07 */
[----:B------:R-:W-:Y:S01]  /*edc0*/  ISETP.LT.OR P6, PT, R2, R251, P6 ;  /* 0x000000fb0200720c */ /* 0x000fe200037c1670 */
[----:B------:R-:W-:Y:S01]  /*edd0*/  VIADD R4, R0, 0x29 ;  /* 0x0000002900047836 */ /* 0x000fe20000000000 */
[----:B------:R-:W-:Y:S01]  /*ede0*/  ISETP.GE.AND P1, PT, R2, R243, PT ;  /* 0x000000f30200720c */ /* 0x000fe20003f26270 */
[----:B-1----:R-:W-:Y:S01]  /*edf0*/  HMMA.16816.F32.BF16 R16, R8, R32, R16 ;  /* 0x000000200810723c */ /* 0x002fe20000041810 */
[----:B------:R-:W-:Y:S01]  /*ee00*/  FSEL R203, R5, -INF , !P0 ;  /* 0xff80000005cb7808 */ /* 0x000fe20004000000 */
[----:B------:R-:W-:Y:S01]  /*ee10*/  IMAD.IADD R5, R249, 0x1, -R7 ;  /* 0x00000001f9057824 */ /* 0x000fe200078e0a07 */
[----:B------:R-:W-:-:S02]  /*ee20*/  FSEL R202, R25, -INF , !P6 ;  /* 0xff80000019ca7808 */ /* 0x000fc40007000000 */
[C---:B------:R-:W-:Y:S01]  /*ee30*/  ISETP.GE.AND P0, PT, R7.reuse, R250, PT ;  /* 0x000000fa0700720c */ /* 0x040fe20003f06270 */
[----:B------:R-:W-:Y:S01]  /*ee40*/  HMMA.16816.F32.BF16 R12, R8, R34, R12 ;  /* 0x00000022080c723c */ /* 0x000fe2000004180c */
[C---:B------:R-:W-:Y:S02]  /*ee50*/  ISETP.GE.AND P6, PT, R7.reuse, R243, PT ;  /* 0x000000f30700720c */ /* 0x040fe40003fc6270 */
[----:B------:R-:W-:Y:S02]  /*ee60*/  IABS R6, R6 ;  /* 0x0000000600067213 */ /* 0x000fe40000000000 */
[----:B------:R-:W-:Y:S02]  /*ee70*/  IABS R24, R24 ;  /* 0x0000001800187213 */ /* 0x000fe40000000000 */
[----:B------:R-:W-:Y:S01]  /*ee80*/  ISETP.LT.OR P1, PT, R2, R248, P1 ;  /* 0x000000f80200720c */ /* 0x000fe20000f21670 */
[----:B------:R-:W-:Y:S01]  /*ee90*/  IMAD.IADD R2, R252, 0x1, -R4 ;  /* 0x00000001fc027824 */ /* 0x000fe200078e0a04 */
[----:B------:R-:W-:-:S02]  /*eea0*/  ISETP.LT.OR P0, PT, R7, R251, P0 ;  /* 0x000000fb0700720c */ /* 0x000fc40000701670 */
[----:B------:R-:W-:Y:S02]  /*eeb0*/  I2FP.F32.S32 R6, R6 ;  /* 0x0000000600067245 */ /* 0x000fe40000201400 */
[----:B------:R-:W-:Y:S02]  /*eec0*/  ISETP.LT.OR P6, PT, R7, R248, P6 ;  /* 0x000000f80700720c */ /* 0x000fe400037c1670 */
[----:B------:R-:W-:Y:S01]  /*eed0*/  I2FP.F32.S32 R7, R24 ;  /* 0x0000001800077245 */ /* 0x000fe20000201400 */
[----:B------:R-:W-:Y:S01]  /*eee0*/  FFMA.FTZ R27, R6, -UR21, R27 ;  /* 0x80000015061b7c23 */ /* 0x000fe2000801001b */
[----:B------:R-:W-:Y:S01]  /*eef0*/  IABS R5, R5 ;  /* 0x0000000500057213 */ /* 0x000fe20000000000 */
[----:B------:R-:W-:Y:S01]  /*ef00*/  IMAD.IADD R6, R249, 0x1, -R4 ;  /* 0x00000001f9067824 */ /* 0x000fe200078e0a04 */
[----:B------:R-:W-:Y:S01]  /*ef10*/  IABS R2, R2 ;  /* 0x0000000200027213 */ /* 0x000fe20000000000 */
[----:B------:R-:W-:Y:S01]  /*ef20*/  FFMA.FTZ R7, R7, -UR21, R20 ;  /* 0x8000001507077c23 */ /* 0x000fe20008010014 */
[----:B------:R-:W-:-:S02]  /*ef30*/  I2FP.F32.S32 R5, R5 ;  /* 0x0000000500057245 */ /* 0x000fc40000201400 */
[----:B------:R-:W-:Y:S02]  /*ef40*/  I2FP.F32.S32 R2, R2 ;  /* 0x0000000200027245 */ /* 0x000fe40000201400 */
[----:B------:R-:W-:Y:S01]  /*ef50*/  FSEL R207, R27, -INF , !P1 ;  /* 0xff8000001bcf7808 */ /* 0x000fe20004800000 */
[----:B------:R-:W-:Y:S01]  /*ef60*/  FFMA.FTZ R5, R5, -UR21, R22 ;  /* 0x8000001505057c23 */ /* 0x000fe20008010016 */
[-C--:B------:R-:W-:Y:S01]  /*ef70*/  ISETP.GE.AND P1, PT, R4, R250.reuse, PT ;  /* 0x000000fa0400720c */ /* 0x080fe20003f26270 */
[----:B------:R-:W-:Y:S01]  /*ef80*/  FFMA.FTZ R21, R2, -UR21, R21 ;  /* 0x8000001502157c23 */ /* 0x000fe20008010015 */
[----:B------:R-:W-:Y:S01]  /*ef90*/  FSEL R236, R7, -INF , !P0 ;  /* 0xff80000007ec7808 */ /* 0x000fe20004000000 */
[----:B------:R-:W-:Y:S01]  /*efa0*/  VIADD R7, R0, 0x30 ;  /* 0x0000003000077836 */ /* 0x000fe20000000000 */
[----:B------:R-:W-:Y:S01]  /*efb0*/  ISETP.LT.OR P1, PT, R4, R251, P1 ;  /* 0x000000fb0400720c */ /* 0x000fe20000f21670 */
[----:B------:R-:W-:Y:S01]  /*efc0*/  VIADD R2, R0, 0x31 ;  /* 0x0000003100027836 */ /* 0x000fe20000000000 */
[----:B------:R-:W-:Y:S01]  /*efd0*/  FSEL R205, R5, -INF , !P6 ;  /* 0xff80000005cd7808 */ /* 0x000fe20007000000 */
[--C-:B------:R-:W-:Y:S01]  /*efe0*/  IMAD.IADD R20, R252, 0x1, -R7.reuse ;  /* 0x00000001fc147824 */ /* 0x100fe200078e0a07 */
[----:B------:R-:W-:Y:S01]  /*eff0*/  FSEL R206, R21, -INF , !P1 ;  /* 0xff80000015ce7808 */ /* 0x000fe20004800000 */
[----:B------:R-:W-:Y:S01]  /*f000*/  IMAD.IADD R5, R249, 0x1, -R7 ;  /* 0x00000001f9057824 */ /* 0x000fe200078e0a07 */
[----:B------:R-:W-:-:S02]  /*f010*/  ISETP.GE.AND P6, PT, R7, R250, PT ;  /* 0x000000fa0700720c */ /* 0x000fc40003fc6270 */
[CC--:B------:R-:W-:Y:S02]  /*f020*/  ISETP.GE.AND P1, PT, R7.reuse, R243.reuse, PT ;  /* 0x000000f30700720c */ /* 0x0c0fe40003f26270 */
[----:B------:R-:W-:Y:S02]  /*f030*/  IABS R6, R6 ;  /* 0x0000000600067213 */ /* 0x000fe40000000000 */
[----:B------:R-:W-:Y:S02]  /*f040*/  IABS R20, R20 ;  /* 0x0000001400147213 */ /* 0x000fe40000000000 */
[----:B------:R-:W-:Y:S02]  /*f050*/  ISETP.GE.AND P0, PT, R4, R243, PT ;  /* 0x000000f30400720c */ /* 0x000fe40003f06270 */
[C---:B------:R-:W-:Y:S02]  /*f060*/  ISETP.LT.OR P6, PT, R7.reuse, R251, P6 ;  /* 0x000000fb0700720c */ /* 0x040fe400037c1670 */
[----:B------:R-:W-:-:S02]  /*f070*/  ISETP.LT.OR P1, PT, R7, R248, P1 ;  /* 0x000000f80700720c */ /* 0x000fc40000f21670 */
[----:B------:R-:W-:Y:S02]  /*f080*/  I2FP.F32.S32 R6, R6 ;  /* 0x0000000600067245 */ /* 0x000fe40000201400 */
[----:B------:R-:W-:Y:S02]  /*f090*/  I2FP.F32.S32 R7, R20 ;  /* 0x0000001400077245 */ /* 0x000fe40000201400 */
[----:B------:R-:W-:Y:S01]  /*f0a0*/  ISETP.LT.OR P0, PT, R4, R248, P0 ;  /* 0x000000f80400720c */ /* 0x000fe20000701670 */
[----:B------:R-:W-:Y:S02]  /*f0b0*/  IMAD.IADD R4, R252, 0x1, -R2 ;  /* 0x00000001fc047824 */ /* 0x000fe400078e0a02 */
[----:B------:R-:W-:Y:S01]  /*f0c0*/  FFMA.FTZ R23, R6, -UR21, R23 ;  /* 0x8000001506177c23 */ /* 0x000fe20008010017 */
[----:B------:R-:W-:Y:S01]  /*f0d0*/  FFMA.FTZ R7, R7, -UR21, R16 ;  /* 0x8000001507077c23 */ /* 0x000fe20008010010 */
[----:B------:R-:W-:Y:S01]  /*f0e0*/  IABS R5, R5 ;  /* 0x0000000500057213 */ /* 0x000fe20000000000 */
[C---:B------:R-:W-:Y:S01]  /*f0f0*/  VIADD R6, R0.reuse, 0x38 ;  /* 0x0000003800067836 */ /* 0x040fe20000000000 */
[----:B------:R-:W-:Y:S01]  /*f100*/  IABS R4, R4 ;  /* 0x0000000400047213 */ /* 0x000fe20000000000 */
[----:B------:R-:W-:Y:S01]  /*f110*/  VIADD R0, R0, 0x39 ;  /* 0x0000003900007836 */ /* 0x000fe20000000000 */
[----:B------:R-:W-:Y:S01]  /*f120*/  FSEL R237, R23, -INF , !P0 ;  /* 0xff80000017ed7808 */ /* 0x000fe20004000000 */
[----:B------:R-:W-:Y:S01]  /*f130*/  IMAD.IADD R8, R252, 0x1, -R6 ;  /* 0x00000001fc087824 */ /* 0x000fe200078e0a06 */
[----:B------:R-:W-:Y:S01]  /*f140*/  FSEL R192, R7, -INF , !P6 ;  /* 0xff80000007c07808 */ /* 0x000fe20007000000 */
[----:B------:R-:W-:Y:S01]  /*f150*/  IMAD.IADD R7, R249, 0x1, -R2 ;  /* 0x00000001f9077824 */ /* 0x000fe200078e0a02 */
[----:B------:R-:W-:-:S02]  /*f160*/  ISETP.GE.AND P0, PT, R2, R250, PT ;  /* 0x000000fa0200720c */ /* 0x000fc40003f06270 */
[C---:B------:R-:W-:Y:S02]  /*f170*/  ISETP.GE.AND P6, PT, R2.reuse, R243, PT ;  /* 0x000000f30200720c */ /* 0x040fe40003fc6270 */
[----:B------:R-:W-:Y:S02]  /*f180*/  I2FP.F32.S32 R4, R4 ;  /* 0x0000000400047245 */ /* 0x000fe40000201400 */
[C---:B------:R-:W-:Y:S02]  /*f190*/  ISETP.LT.OR P0, PT, R2.reuse, R251, P0 ;  /* 0x000000fb0200720c */ /* 0x040fe40000701670 */
[----:B------:R-:W-:Y:S01]  /*f1a0*/  ISETP.LT.OR P6, PT, R2, R248, P6 ;  /* 0x000000f80200720c */ /* 0x000fe200037c1670 */
[----:B------:R-:W-:Y:S01]  /*f1b0*/  IMAD.IADD R2, R249, 0x1, -R6 ;  /* 0x00000001f9027824 */ /* 0x000fe200078e0a06 */
[----:B------:R-:W-:Y:S01]  /*f1c0*/  I2FP.F32.S32 R5, R5 ;  /* 0x0000000500057245 */ /* 0x000fe20000201400 */
[----:B------:R-:W-:Y:S01]  /*f1d0*/  FFMA.FTZ R4, R4, -UR21, R17 ;  /* 0x8000001504047c23 */ /* 0x000fe20008010011 */
[----:B------:R-:W-:-:S02]  /*f1e0*/  IABS R7, R7 ;  /* 0x0000000700077213 */ /* 0x000fc40000000000 */
[----:B------:R-:W-:Y:S01]  /*f1f0*/  IABS R2, R2 ;  /* 0x0000000200027213 */ /* 0x000fe20000000000 */
[----:B------:R-:W-:Y:S01]  /*f200*/  FFMA.FTZ R5, R5, -UR21, R18 ;  /* 0x8000001505057c23 */ /* 0x000fe20008010012 */
[----:B------:R-:W-:Y:S02]  /*f210*/  FSEL R191, R4, -INF , !P0 ;  /* 0xff80000004bf7808 */ /* 0x000fe40004000000 */
[----:B------:R-:W-:Y:S02]  /*f220*/  I2FP.F32.S32 R4, R7 ;  /* 0x0000000700047245 */ /* 0x000fe40000201400 */
[----:B------:R-:W-:Y:S01]  /*f230*/  I2FP.F32.S32 R7, R2 ;  /* 0x0000000200077245 */ /* 0x000fe20000201400 */
[----:B------:R-:W-:Y:S01]  /*f240*/  IMAD.IADD R2, R252, 0x1, -R0 ;  /* 0x00000001fc027824 */ /* 0x000fe200078e0a00 */
[----:B------:R-:W-:Y:S01]  /*f250*/  FSEL R189, R5, -INF , !P1 ;  /* 0xff80000005bd7808 */ /* 0x000fe20004800000 */
[----:B------:R-:W-:Y:S01]  /*f260*/  FFMA.FTZ R4, R4, -UR21, R19 ;  /* 0x8000001504047c23 */ /* 0x000fe20008010013 */
[C---:B------:R-:W-:Y:S01]  /*f270*/  ISETP.GE.AND P1, PT, R6.reuse, R250, PT ;  /* 0x000000fa0600720c */ /* 0x040fe20003f26270 */
[----:B------:R-:W-:Y:S01]  /*f280*/  FFMA.FTZ R7, R7, -UR21, R14 ;  /* 0x8000001507077c23 */ /* 0x000fe2000801000e */
[----:B------:R-:W-:-:S02]  /*f290*/  ISETP.GE.AND P0, PT, R6, R243, PT ;  /* 0x000000f30600720c */ /* 0x000fc40003f06270 */
[----:B------:R-:W-:Y:S02]  /*f2a0*/  IABS R5, R8 ;  /* 0x0000000800057213 */ /* 0x000fe40000000000 */
[C---:B------:R-:W-:Y:S02]  /*f2b0*/  ISETP.LT.OR P1, PT, R6.reuse, R251, P1 ;  /* 0x000000fb0600720c */ /* 0x040fe40000f21670 */
[----:B------:R-:W-:Y:S01]  /*f2c0*/  ISETP.LT.OR P0, PT, R6, R248, P0 ;  /* 0x000000f80600720c */ /* 0x000fe20000701670 */
[----:B------:R-:W-:Y:S01]  /*f2d0*/  IMAD.IADD R6, R249, 0x1, -R0 ;  /* 0x00000001f9067824 */ /* 0x000fe200078e0a00 */
[----:B------:R-:W-:Y:S02]  /*f2e0*/  I2FP.F32.S32 R5, R5 ;  /* 0x0000000500057245 */ /* 0x000fe40000201400 */
[----:B------:R-:W-:Y:S02]  /*f2f0*/  FSEL R179, R7, -INF , !P0 ;  /* 0xff80000007b37808 */ /* 0x000fe40004000000 */
[----:B------:R-:W-:Y:S01]  /*f300*/  PLOP3.LUT P0, PT, PT, PT, UP0, 0x80, 0x0 ;  /* 0x000000000000781c */ /* 0x000fe20003f0f008 */
[----:B------:R-:W-:Y:S01]  /*f310*/  FFMA.FTZ R5, R5, -UR21, R12 ;  /* 0x8000001505057c23 */ /* 0x000fe2000801000c */
[----:B------:R-:W-:-:S02]  /*f320*/  IABS R2, R2 ;  /* 0x0000000200027213 */ /* 0x000fc40000000000 */
[----:B------:R-:W-:Y:S02]  /*f330*/  IABS R6, R6 ;  /* 0x0000000600067213 */ /* 0x000fe40000000000 */
        /* <DEDUP_REMOVED lines=29> */
[----:B------:R-:W3:Y:S01]  /*f510*/  @!P2 LDC.64 R10, c[0x0][0x218] ;  /* 0x00008600ff0aab82 */ /* 0x000ee20000000a00 */
[----:B-1----:R-:W-:-:S07]  /*f520*/  @!P5 LEA R16, P1, R19, R16, 0x1 ;  /* 0x000000101310d211 */ /* 0x002fce00078208ff */
[----:B------:R-:W1:Y:S08]  /*f530*/  @!P5 LDC.64 R8, c[0x0][0x218] ;  /* 0x00008600ff08db82 */ /* 0x000e700000000a00 */
[----:B------:R-:W1:Y:S01]  /*f540*/  @!P4 LDC.64 R6, c[0x0][0x218] ;  /* 0x00008600ff06cb82 */ /* 0x000e620000000a00 */
[----:B-----5:R-:W-:Y:S02]  /*f550*/  @!P3 LEA R12, P6, R19, R12, 0x1 ;  /* 0x0000000c130cb211 */ /* 0x020fe400078c08ff */
[----:B--2---:R-:W-:-:S05]  /*f560*/  LEA.HI.X R0, R4, R201, R0, 0x6, P0 ;  /* 0x000000c904007211 */ /* 0x004fca00000f3400 */
[----:B------:R-:W2:Y:S01]  /*f570*/  @!P3 LDC.64 R4, c[0x0][0x218] ;  /* 0x00008600ff04bb82 */ /* 0x000ea20000000a00 */
[C---:B----4-:R-:W-:Y:S02]  /*f580*/  @!P4 LEA R14, P0, R19.reuse, R14, 0x1 ;  /* 0x0000000e130ec211 */ /* 0x050fe400078008ff */
[C-C-:B------:R-:W-:Y:S02]  /*f590*/  @!P5 LEA.HI.X R17, R19.reuse, R17, R0.reuse, 0x1, P1 ;  /* 0x000000111311d211 */ /* 0x140fe400008f0c00 */
[C-C-:B------:R-:W-:Y:S02]  /*f5a0*/  @!P4 LEA.HI.X R15, R19.reuse, R15, R0.reuse, 0x1, P0 ;  /* 0x0000000f130fc211 */ /* 0x140fe400000f0c00 */
[C---:B---3--:R-:W-:Y:S01]  /*f5b0*/  @!P2 LEA R18, P1, R19.reuse, R10, 0x1 ;  /* 0x0000000a1312a211 */ /* 0x048fe200078208ff */
[----:B------:R-:W-:Y:S01]  /*f5c0*/  @!PT LDS RZ, [RZ] ;  /* 0x00000000fffff984 */ /* 0x000fe20000000800 */
[----:B------:R-:W-:Y:S01]  /*f5d0*/  @!PT LDS RZ, [RZ] ;  /* 0x00000000fffff984 */ /* 0x000fe20000000800 */
[----:B------:R-:W-:Y:S01]  /*f5e0*/  @!PT LDS RZ, [RZ] ;  /* 0x00000000fffff984 */ /* 0x000fe20000000800 */
[----:B------:R3:W-:Y:S01]  /*f5f0*/  @!P5 LDGSTS.E.BYPASS.LTC128B.128 [R242+0x10000], desc[UR34][R16.64] ;  /* 0x1000000010f2dfae */ /* 0x0007e2000b901d62 */
[C---:B------:R-:W-:Y:S02]  /*f600*/  IADD3 R2, P0, R19.reuse, UR42, RZ ;  /* 0x0000002a13027c10 */ /* 0x040fe4000ff1e0ff */
[C-C-:B------:R-:W-:Y:S01]  /*f610*/  @!P3 LEA.HI.X R13, R19.reuse, R13, R0.reuse, 0x1, P6 ;  /* 0x0000000d130db211 */ /* 0x140fe200030f0c00 */
[----:B------:R3:W-:Y:S01]  /*f620*/  @P4 STS.128 [R242+0x12000], RZ ;  /* 0x012000fff2004388 */ /* 0x0007e20000000c00 */
[----:B------:R-:W-:-:S02]  /*f630*/  @!P2 LEA.HI.X R19, R19, R11, R0, 0x1, P1 ;  /* 0x0000000b1313a211 */ /* 0x000fc400008f0c00 */
[----:B-1----:R-:W-:Y:S01]  /*f640*/  @!P5 LEA R8, P6, R2, R8, 0x1 ;  /* 0x000000080208d211 */ /* 0x002fe200078c08ff */
[----:B------:R-:W-:Y:S01]  /*f650*/  @!PT LDS RZ, [RZ] ;  /* 0x00000000fffff984 */ /* 0x000fe20000000800 */
[----:B------:R-:W-:Y:S01]  /*f660*/  @!PT LDS RZ, [RZ] ;  /* 0x00000000fffff984 */ /* 0x000fe20000000800 */
[----:B------:R-:W-:Y:S01]  /*f670*/  @!PT LDS RZ, [RZ] ;  /* 0x00000000fffff984 */ /* 0x000fe20000000800 */
[----:B------:R3:W-:Y:S01]  /*f680*/  @!P4 LDGSTS.E.BYPASS.LTC128B.128 [R242+0x12000], desc[UR34][R14.64+0x80] ;  /* 0x120000800ef2cfae */ /* 0x0007e2000b901d62 */
[----:B------:R-:W-:Y:S02]  /*f690*/  IADD3.X R11, R0, UR41, RZ, P0, !PT ;  /* 0x00000029000b7c10 */ /* 0x000fe400087fe4ff */
[C---:B------:R-:W-:Y:S01]  /*f6a0*/  @!P4 LEA R6, P1, R2.reuse, R6, 0x1 ;  /* 0x000000060206c211 */ /* 0x040fe200078208ff */
[----:B------:R3:W-:Y:S01]  /*f6b0*/  @P3 STS.128 [R242+0x14000], RZ ;  /* 0x014000fff2003388 */ /* 0x0007e20000000c00 */
[C-C-:B------:R-:W-:Y:S02]  /*f6c0*/  @!P5 LEA.HI.X R9, R2.reuse, R9, R11.reuse, 0x1, P6 ;  /* 0x000000090209d211 */ /* 0x140fe400030f0c0b */
[C---:B------:R-:W-:Y:S01]  /*f6d0*/  @!P4 LEA.HI.X R7, R2.reuse, R7, R11, 0x1, P1 ;  /* 0x000000070207c211 */ /* 0x040fe200008f0c0b */
        /* <DEDUP_REMOVED lines=35> */
.L_x_2108:
[----:B------:R-:W-:Y:S05]  /*f910*/  BSYNC B0 ;  /* 0x0000000000007941 */ /* 0x000fea0003800000 */
.L_x_2107:
[----:B------:R-:W0:Y:S02]  /*f920*/  LDGDEPBAR ;  /* 0x00000000000079af */ /* 0x000e240000000000 */
.L_x_2106:
[----:B-1-3--:R-:W-:Y:S01]  /*f930*/  FMNMX.FTZ R5, R175, R182, !PT ;  /* 0x000000b6af057209 */ /* 0x00afe20007810000 */
        /* <DEDUP_REMOVED lines=8> */
[----:B------:R-:W-:Y:S01]  /*f9c0*/  UIADD3 UR13, UR38, -0x61c88647, URZ ;  /* 0x9e3779b9260d7890 */ /* 0x000fe2000fffe03f */
[----:B------:R-:W-:Y:S01]  /*f9d0*/  MOV R11, R238 ;  /* 0x000000ee000b7202 */ /* 0x000fe20000000f00 */
        /* <DEDUP_REMOVED lines=10> */
[----:B------:R-:W1:Y:S01]  /*fa80*/  LDC.U8 R19, c[0x0][0x388] ;  /* 0x0000e200ff137b82 */ /* 0x000e620000000000 */
[----:B------:R-:W-:Y:S01]  /*fa90*/  MOV R26, R193 ;  /* 0x000000c1001a7202 */ /* 0x000fe20000000f00 */
[----:B------:R-:W-:Y:S01]  /*faa0*/  LDSM.16.MT88.4 R20, [R226+0x18000] ;  /* 0x01800000e214783b */ /* 0x000fe20000004200 */
[----:B------:R-:W-:Y:S01]  /*fab0*/  FMNMX.FTZ R5, R198, R5, !PT ;  /* 0x00000005c6057209 */ /* 0x000fe20007810000 */
[----:B------:R-:W-:Y:S01]  /*fac0*/  UIADD3 UR23, UR39, 0x646e171e, URZ ;  /* 0x646e171e27177890 */ /* 0x000fe2000fffe03f */
[----:B------:R-:W-:-:S02]  /*fad0*/  FMNMX.FTZ R4, R195, R4, !PT ;  /* 0x00000004c3047209 */ /* 0x000fc40007810000 */
[----:B------:R-:W-:Y:S01]  /*fae0*/  FMNMX.FTZ R5, R30, R5, !PT ;  /* 0x000000051e057209 */ /* 0x000fe20007810000 */
[----:B------:R-:W1:Y:S01]  /*faf0*/  LDC.U8 R18, c[0x0][0x388] ;  /* 0x0000e200ff127b82 */ /* 0x000e620000000000 */
        /* <DEDUP_REMOVED lines=14> */
[----:B------:R-:W-:Y:S02]  /*fbe0*/  LOP3.LUT R5, R15, R168, RZ, 0x3c, !PT ;  /* 0x000000a80f057212 */ /* 0x000fe400078e3cff */
[----:B------:R-:W-:Y:S02]  /*fbf0*/  FMNMX.FTZ R0, R188, R7, !PT ;  /* 0x00000007bc007209 */ /* 0x000fe40007810000 */
[----:B------:R-:W-:Y:S01]  /*fc00*/  FMNMX.FTZ R4, R189, R4, !PT ;  /* 0x00000004bd047209 */ /* 0x000fe20007810000 */
[----:B------:R-:W-:Y:S01]  /*fc10*/  IMAD.WIDE.U32 R12, R5, -0x2daee0ad, RZ ;  /* 0xd2511f53050c7825 */ /* 0x000fe200078e00ff */
[----:B------:R-:W-:Y:S01]  /*fc20*/  MOV R2, UR39 ;  /* 0x0000002700027c02 */ /* 0x000fe20008000f00 */
[----:B------:R-:W2:Y:S01]  /*fc30*/  SHFL.BFLY PT, R7, R0, 0x2, 0x1f ;  /* 0x0c401f0000077f89 */ /* 0x000ea200000e0000 */
[----:B------:R-:W-:-:S02]  /*fc40*/  FMNMX.FTZ R4, R187, R4, !PT ;  /* 0x00000004bb047209 */ /* 0x000fc40007810000 */
[----:B------:R-:W-:Y:S01]  /*fc50*/  LOP3.LUT R2, R9, UR31, R2, 0x96, !PT ;  /* 0x0000001f09027c12 */ /* 0x000fe2000f8e9602 */
[----:B------:R-:W-:Y:S01]  /*fc60*/  UIADD3 UR31, UR31, 0x1, URZ ;  /* 0x000000011f1f7890 */ /* 0x000fe2000fffe03f */
[----:B------:R-:W-:Y:S01]  /*fc70*/  LOP3.LUT R238, R13, UR4, R8, 0x96, !PT ;  /* 0x000000040dee7c12 */ /* 0x000fe2000f8e9608 */
[----:B------:R-:W-:Y:S01]  /*fc80*/  UIADD3 UR4, UR38, -0x4ab325aa, URZ ;  /* 0xb54cda5626047890 */ /* 0x000fe2000fffe03f */
[----:B------:R-:W-:Y:S01]  /*fc90*/  FMNMX.FTZ R5, R179, R4, !PT ;  /* 0x00000004b3057209 */ /* 0x000fe20007810000 */
[----:B------:R-:W-:Y:S01]  /*fca0*/  IMAD.WIDE.U32 R8, R2, -0x326172a9, RZ ;  /* 0xcd9e8d5702087825 */ /* 0x000fe200078e00ff */
[----:B-1----:R-:W-:Y:S02]  /*fcb0*/  PRMT R18, R18, 0x7054, R19 ;  /* 0x0000705412127816 */ /* 0x002fe40000000013 */
[----:B------:R-:W-:Y:S01]  /*fcc0*/  FMNMX.FTZ R6, R178, R5, !PT ;  /* 0x00000005b2067209 */ /* 0x000fe20007810000 */
[----:B------:R-:W-:Y:S01]  /*fcd0*/  IMAD.WIDE.U32 R238, R238, -0x326172a9, RZ ;  /* 0xcd9e8d57eeee7825 */ /* 0x000fe200078e00ff */
[----:B------:R-:W-:-:S03]  /*fce0*/  LOP3.LUT R4, R9, UR13, R14, 0x96, !PT ;  /* 0x0000000d09047c12 */ /* 0x000fc6000f8e960e */
[----:B------:R-:W1:Y:S01]  /*fcf0*/  SHFL.BFLY PT, R5, R6, 0x2, 0x1f ;  /* 0x0c401f0006057f89 */ /* 0x000e6200000e0000 */
[----:B------:R-:W-:Y:S01]  /*fd00*/  LOP3.LUT R2, R239, UR11, R8, 0x96, !PT ;  /* 0x0000000bef027c12 */ /* 0x000fe2000f8e9608 */
[----:B------:R-:W-:-:S04]  /*fd10*/  IMAD.WIDE.U32 R8, R4, -0x2daee0ad, RZ ;  /* 0xd2511f5304087825 */ /* 0x000fc800078e00ff */
[----:B------:R-:W-:Y:S01]  /*fd20*/  IMAD.WIDE.U32 R200, R2, -0x2daee0ad, RZ ;  /* 0xd2511f5302c87825 */ /* 0x000fe200078e00ff */
[----:B------:R-:W-:Y:S02]  /*fd30*/  LOP3.LUT R2, R9, UR10, R12, 0x96, !PT ;  /* 0x0000000a09027c12 */ /* 0x000fe4000f8e960c */
[----:B--2---:R-:W-:Y:S01]  /*fd40*/  FMNMX.FTZ R7, R0, R7, !PT ;  /* 0x0000000700077209 */ /* 0x004fe20007810000 */
[----:B------:R-:W-:Y:S01]  /*fd50*/  LDSM.16.MT88.4 R12, [R228+0x18000] ;  /* 0x01800000e40c783b */ /* 0x000fe20000004200 */
[----:B------:R-:W-:Y:S01]  /*fd60*/  LOP3.LUT R0, R201, UR6, R8, 0x96, !PT ;  /* 0x00000006c9007c12 */ /* 0x000fe2000f8e9608 */
[----:B------:R-:W-:Y:S02]  /*fd70*/  IMAD.WIDE.U32 R8, R2, -0x326172a9, RZ ;  /* 0xcd9e8d5702087825 */ /* 0x000fe400078e00ff */
[----:B------:R-:W2:Y:S02]  /*fd80*/  SHFL.BFLY PT, R2, R7, 0x1, 0x1f ;  /* 0x0c201f0007027f89 */ /* 0x000ea400000e0000 */
        /* <DEDUP_REMOVED lines=11> */
[----:B--2---:R-:W-:Y:S02]  /*fe40*/  FMNMX.FTZ R2, R7, R2, !PT ;  /* 0x0000000207027209 */ /* 0x004fe40007810000 */
[C---:B------:R-:W-:Y:S02]  /*fe50*/  LOP3.LUT R7, R8.reuse, 0xffff, RZ, 0xc0, !PT ;  /* 0x0000ffff08077812 */ /* 0x040fe400078ec0ff */
[----:B------:R-:W-:Y:S01]  /*fe60*/  LOP3.LUT R6, R8, 0xff, RZ, 0xc0, !PT ;  /* 0x000000ff08067812 */ /* 0x000fe200078ec0ff */
[----:B------:R-:W-:Y:S01]  /*fe70*/  FMUL.FTZ R193, R2, UR32 ;  /* 0x0000002002c17c20 */ /* 0x000fe20008410000 */
[----:B------:R-:W-:Y:S02]  /*fe80*/  SHF.R.U32.HI R7, RZ, 0x8, R7 ;  /* 0x00000008ff077819 */ /* 0x000fe40000011607 */
[----:B------:R-:W-:Y:S02]  /*fe90*/  SHF.R.U32.HI R4, RZ, 0x18, R8 ;  /* 0x00000018ff047819 */ /* 0x000fe40000011608 */
[----:B------:R-:W-:-:S02]  /*fea0*/  PRMT R6, R6, 0x5410, R7 ;  /* 0x0000541006067816 */ /* 0x000fc40000000007 */
[----:B------:R-:W-:Y:S02]  /*feb0*/  SHF.R.U32.HI R7, RZ, 0x10, R8 ;  /* 0x00000010ff077819 */ /* 0x000fe40000011608 */
[----:B-1----:R-:W-:Y:S02]  /*fec0*/  FMNMX.FTZ R0, R5, R0, !PT ;  /* 0x0000000005007209 */ /* 0x002fe40007810000 */
[----:B------:R-:W-:Y:S02]  /*fed0*/  LOP3.LUT R7, R7, 0xff, RZ, 0xc0, !PT ;  /* 0x000000ff07077812 */ /* 0x000fe400078ec0ff */
[----:B------:R-:W-:Y:S01]  /*fee0*/  LOP3.LUT R5, R9, UR4, R200, 0x96, !PT ;  /* 0x0000000409057c12 */ /* 0x000fe2000f8e96c8 */
[----:B------:R-:W-:Y:S01]  /*fef0*/  FMUL.FTZ R186, R0, UR32 ;  /* 0x0000002000ba7c20 */ /* 0x000fe20008410000 */
[----:B------:R-:W-:Y:S02]  /*ff00*/  FSETP.NEU.FTZ.AND P1, PT, R2, -INF , PT ;  /* 0xff8000000200780b */ /* 0x000fe40003f3d000 */
[----:B------:R-:W-:-:S02]  /*ff10*/  PRMT R7, R7, 0x5410, R4 ;  /* 0x0000541007077816 */ /* 0x000fc40000000004 */
[----:B------:R-:W-:Y:S02]  /*ff20*/  LOP3.LUT R4, R5, 0xffff, RZ, 0xc0, !PT ;  /* 0x0000ffff05047812 */ /* 0x000fe400078ec0ff */
[----:B------:R-:W-:Y:S02]  /*ff30*/  FSEL R193, R193, RZ, P1 ;  /* 0x000000ffc1c17208 */ /* 0x000fe40000800000 */
[----:B------:R-:W-:Y:S02]  /*ff40*/  FSETP.NEU.FTZ.AND P0, PT, R0, -INF , PT ;  /* 0xff8000000000780b */ /* 0x000fe40003f1d000 */
[----:B------:R-:W-:Y:S01]  /*ff50*/  SHF.R.U32.HI R4, RZ, 0x8, R4 ;  /* 0x00000008ff047819 */ /* 0x000fe20000011604 */
[--C-:B------:R-:W-:Y:S01]  /*ff60*/  FFMA.FTZ R176, R182, UR32, -R193.reuse ;  /* 0x00000020b6b07c23 */ /* 0x100fe200080108c1 */
[----:B------:R-:W-:Y:S01]  /*ff70*/  LOP3.LUT R9, R5, 0xff, RZ, 0xc0, !PT ;  /* 0x000000ff05097812 */ /* 0x000fe200078ec0ff */
[--C-:B------:R-:W-:Y:S01]  /*ff80*/  FFMA.FTZ R182, R185, UR32, -R193.reuse ;  /* 0x00000020b9b67c23 */ /* 0x100fe200080108c1 */
[----:B------:R-:W-:Y:S01]  /*ff90*/  FSEL R10, R2, RZ, P1 ;  /* 0x000000ff020a7208 */ /* 0x000fe20000800000 */
[--C-:B------:R-:W-:Y:S01]  /*ffa0*/  FFMA.FTZ R181, R181, UR32, -R193.reuse ;  /* 0x00000020b5b57c23 */ /* 0x100fe200080108c1 */
[----:B------:R-:W-:Y:S01]  /*ffb0*/  FSEL R186, R186, RZ, P0 ;  /* 0x000000ffbaba7208 */ /* 0x000fe20000000000 */
[----:B------:R-:W-:Y:S01]  /*ffc0*/  FFMA.FTZ R183, R180, UR32, -R193 ;  /* 0x00000020b4b77c23 */ /* 0x000fe200080108c1 */
[----:B------:R-:W-:Y:S01]  /*ffd0*/  PRMT R4, R9, 0x5410, R4 ;  /* 0x0000541009047816 */ /* 0x000fe20000000004 */
[----:B------:R-:W-:Y:S01]  /*ffe0*/  FADD.FTZ R9, R175, -R10 ;  /* 0x8000000aaf097221 */ /* 0x000fe20000010000 */
[----:B------:R-:W-:Y:S01]  /*fff0*/  MUFU.EX2 R182, R182 ;  /* 0x000000b600b67308 */ /* 0x000fe20000000800 */
[--C-:B------:R-:W-:Y:S01]  /*10000*/  FFMA.FTZ R180, R184, UR32, -R186.reuse ;  /* 0x00000020b8b47c23 */ /* 0x100fe200080108ba */
[--C-:B------:R-:W-:Y:S01]  /*10010*/  FFMA.FTZ R184, R177, UR32, -R186.reuse ;  /* 0x00000020b1b87c23 */ /* 0x100fe200080108ba */
[----:B------:R-:W-:Y:S01]  /*10020*/  FMUL.FTZ R177, R9, UR32 ;  /* 0x0000002009b17c20 */ /* 0x000fe20008410000 */
[--C-:B------:R-:W-:Y:S01]  /*10030*/  SHF.R.U32.HI R8, RZ, 0x10, R5.reuse ;  /* 0x00000010ff087819 */ /* 0x100fe20000011605 */
[--C-:B------:R-:W-:Y:S01]  /*10040*/  FFMA.FTZ R185, R199, UR32, -R186.reuse ;  /* 0x00000020c7b97c23 */ /* 0x100fe200080108ba */
[----:B------:R-:W-:Y:S01]  /*10050*/  SHF.R.U32.HI R5, RZ, 0x18, R5 ;  /* 0x00000018ff057819 */ /* 0x000fe20000011605 */
[--C-:B------:R-:W-:Y:S01]  /*10060*/  FFMA.FTZ R198, R198, UR32, -R193.reuse ;  /* 0x00000020c6c67c23 */ /* 0x100fe200080108c1 */
[----:B------:R-:W1:Y:S01]  /*10070*/  MUFU.EX2 R181, R181 ;  /* 0x000000b500b57308 */ /* 0x000e620000000800 */
[----:B------:R-:W-:Y:S01]  /*10080*/  LOP3.LUT R8, R8, 0xff, RZ, 0xc0, !PT ;  /* 0x000000ff08087812 */ /* 0x000fe200078ec0ff */
[----:B------:R-:W-:Y:S01]  /*10090*/  FFMA.FTZ R197, R197, UR32, -R186 ;  /* 0x00000020c5c57c23 */ /* 0x000fe200080108ba */
[--C-:B------:R-:W-:Y:S01]  /*100a0*/  HSET2.LE.AND R6, R6, R18.reuse, PT ;  /* 0x0000001206067233 */ /* 0x100fe20003803000 */
[----:B------:R-:W-:Y:S01]  /*100b0*/  FFMA.FTZ R202, R202, UR32, -R193 ;  /* 0x00000020caca7c23 */ /* 0x000fe200080108c1 */
[----:B------:R-:W-:Y:S01]  /*100c0*/  PRMT R5, R8, 0x5410, R5 ;  /* 0x0000541008057816 */ /* 0x000fe20000000005 */
[--C-:B------:R-:W-:Y:S01]  /*100d0*/  FFMA.FTZ R206, R206, UR32, -R193.reuse ;  /* 0x00000020cece7c23 */ /* 0x100fe200080108c1 */
[----:B------:R-:W-:Y:S01]  /*100e0*/  FSEL R8, R0, RZ, P0 ;  /* 0x000000ff00087208 */ /* 0x000fe20000000000 */
[----:B------:R-:W2:Y:S01]  /*100f0*/  MUFU.EX2 R177, R177 ;  /* 0x000000b100b17308 */ /* 0x000ea20000000800 */
[----:B------:R-:W-:Y:S01]  /*10100*/  MOV R199, R28 ;  /* 0x0000001c00c77202 */ /* 0x000fe20000000f00 */
[--C-:B------:R-:W-:Y:S01]  /*10110*/  FFMA.FTZ R192, R192, UR32, -R193.reuse ;  /* 0x00000020c0c07c23 */ /* 0x100fe200080108c1 */
[--C-:B------:R-:W-:Y:S01]  /*10120*/  HSET2.LE.AND R4, R4, R18.reuse, PT ;  /* 0x0000001204047233 */ /* 0x100fe20003803000 */
[----:B------:R-:W-:Y:S01]  /*10130*/  FADD.FTZ R8, R3, -R8 ;  /* 0x8000000803087221 */ /* 0x000fe20000010000 */
[--C-:B------:R-:W-:Y:S01]  /*10140*/  FFMA.FTZ R3, R11, UR32, -R186.reuse ;  /* 0x000000200b037c23 */ /* 0x100fe200080108ba */
[--C-:B------:R-:W-:Y:S01]  /*10150*/  HSET2.LE.AND R5, R5, R18.reuse, PT ;  /* 0x0000001205057233 */ /* 0x100fe20003803000 */
[--C-:B------:R-:W-:Y:S01]  /*10160*/  FFMA.FTZ R191, R191, UR32, -R193.reuse ;  /* 0x00000020bfbf7c23 */ /* 0x100fe200080108c1 */
[----:B------:R-:W-:Y:S01]  /*10170*/  FMUL.FTZ R175, R8, UR32 ;  /* 0x0000002008af7c20 */ /* 0x000fe20008410000 */
[----:B-1----:R-:W-:Y:S01]  /*10180*/  F2FP.BF16.F32.PACK_AB R9, R181, R182 ;  /* 0x000000b6b509723e */ /* 0x002fe200000010ff */
[----:B------:R-:W-:Y:S01]  /*10190*/  MUFU.EX2 R176, R176 ;  /* 0x000000b000b07308 */ /* 0x000fe20000000800 */
[----:B------:R-:W-:Y:S01]  /*101a0*/  HSET2.LE.AND R7, R7, R18, PT ;  /* 0x0000001207077233 */ /* 0x000fe20003803000 */
[----:B------:R-:W-:Y:S01]  /*101b0*/  FFMA.FTZ R190, R190, UR32, -R193 ;  /* 0x00000020bebe7c23 */ /* 0x000fe200080108c1 */
[----:B------:R-:W-:Y:S01]  /*101c0*/  LOP3.LUT R6, R6, R9, RZ, 0xc0, !PT ;  /* 0x0000000906067212 */ /* 0x000fe200078ec0ff */
[----:B------:R-:W-:Y:S01]  /*101d0*/  FFMA.FTZ R187, R187, UR32, -R186 ;  /* 0x00000020bbbb7c23 */ /* 0x000fe200080108ba */
[----:B--2---:R-:W-:Y:S01]  /*101e0*/  FMUL.FTZ R9, R161, R177 ;  /* 0x000000b1a1097220 */ /* 0x004fe20000410000 */
[----:B------:R-:W-:-:S02]  /*101f0*/  MOV R161, R30 ;  /* 0x0000001e00a17202 */ /* 0x000fc40000000f00 */
[----:B------:R-:W1:Y:S01]  /*10200*/  MUFU.EX2 R183, R183 ;  /* 0x000000b700b77308 */ /* 0x000e620000000800 */
[----:B------:R-:W2:Y:S01]  /*10210*/  LDSM.16.MT88.4 R28, [R225+0x18000] ;  /* 0x01800000e11c783b */ /* 0x000ea20000004200 */
        /* <DEDUP_REMOVED lines=14> */
[----:B------:R-:W3:Y:S01]  /*10300*/  MUFU.EX2 R180, R180 ;  /* 0x000000b400b47308 */ /* 0x000ee20000000800 */
[----:B-1----:R-:W-:Y:S01]  /*10310*/  F2FP.BF16.F32.PACK_AB R11, R183, R176 ;  /* 0x000000b0b70b723e */ /* 0x002fe200000010ff */
[-C--:B------:R-:W-:Y:S01]  /*10320*/  FMUL.FTZ R49, R49, R177.reuse ;  /* 0x000000b131317220 */ /* 0x080fe20000410000 */
[-C--:B------:R-:W-:Y:S01]  /*10330*/  FMUL.FTZ R52, R52, R177.reuse ;  /* 0x000000b134347220 */ /* 0x080fe20000410000 */
[----:B------:R-:W-:Y:S01]  /*10340*/  FMUL.FTZ R53, R53, R177 ;  /* 0x000000b135357220 */ /* 0x000fe20000410000 */
[----:B------:R-:W-:Y:S01]  /*10350*/  LOP3.LUT R4, R4, R11, RZ, 0xc0, !PT ;  /* 0x0000000b04047212 */ /* 0x000fe200078ec0ff */
        /* <DEDUP_REMOVED lines=9> */
[----:B------:R-:W-:Y:S01]  /*103f0*/  FMUL.FTZ R72, R72, R177 ;  /* 0x000000b148487220 */ /* 0x000fe20000410000 */
[----:B------:R-:W1:Y:S01]  /*10400*/  MUFU.EX2 R3, R3 ;  /* 0x0000000300037308 */ /* 0x000e620000000800 */
[----:B---3--:R-:W-:Y:S01]  /*10410*/  F2FP.BF16.F32.PACK_AB R10, R180, R185 ;  /* 0x000000b9b40a723e */ /* 0x008fe200000010ff */
[-C--:B------:R-:W-:Y:S01]  /*10420*/  FMUL.FTZ R73, R73, R177.reuse ;  /* 0x000000b149497220 */ /* 0x080fe20000410000 */
[-C--:B------:R-:W-:Y:S01]  /*10430*/  FMUL.FTZ R76, R76, R177.reuse ;  /* 0x000000b14c4c7220 */ /* 0x080fe20000410000 */
[-C--:B------:R-:W-:Y:S01]  /*10440*/  FMUL.FTZ R77, R77, R177.reuse ;  /* 0x000000b14d4d7220 */ /* 0x080fe20000410000 */
[----:B------:R-:W-:Y:S01]  /*10450*/  LOP3.LUT R5, R5, R10, RZ, 0xc0, !PT ;  /* 0x0000000a05057212 */ /* 0x000fe200078ec0ff */
[-C--:B------:R-:W-:Y:S01]  /*10460*/  FMUL.FTZ R80, R80, R177.reuse ;  /* 0x000000b150507220 */ /* 0x080fe20000410000 */
[-C--:B------:R-:W-:Y:S01]  /*10470*/  FMUL.FTZ R81, R81, R177.reuse ;  /* 0x000000b151517220 */ /* 0x080fe20000410000 */
[----:B------:R-:W3:Y:S01]  /*10480*/  MUFU.EX2 R175, R175 ;  /* 0x000000af00af7308 */ /* 0x000ee20000000800 */
        /* <DEDUP_REMOVED lines=8> */
[----:B-1----:R-:W-:Y:S01]  /*10510*/  F2FP.BF16.F32.PACK_AB R8, R3, R184 ;  /* 0x000000b80308723e */ /* 0x002fe200000010ff */
[-C--:B------:R-:W-:Y:S01]  /*10520*/  FMUL.FTZ R148, R148, R177.reuse ;  /* 0x000000b194947220 */ /* 0x080fe20000410000 */
[-C--:B------:R-:W-:Y:S01]  /*10530*/  FMUL.FTZ R149, R149, R177.reuse ;  /* 0x000000b195957220 */ /* 0x080fe20000410000 */
[-C--:B------:R-:W-:Y:S01]  /*10540*/  FMUL.FTZ R100, R100, R177.reuse ;  /* 0x000000b164647220 */ /* 0x080fe20000410000 */
[----:B------:R-:W-:Y:S01]  /*10550*/  LOP3.LUT R7, R7, R8, RZ, 0xc0, !PT ;  /* 0x0000000807077212 */ /* 0x000fe200078ec0ff */
[-C--:B------:R-:W-:Y:S01]  /*10560*/  FMUL.FTZ R8, R160, R177.reuse ;  /* 0x000000b1a0087220 */ /* 0x080fe20000410000 */
[----:B------:R-:W-:Y:S01]  /*10570*/  MOV R160, R18 ;  /* 0x0000001200a07202 */ /* 0x000fe20000000f00 */
[----:B------:R-:W-:Y:S01]  /*10580*/  FMUL.FTZ R101, R101, R177 ;  /* 0x000000b165657220 */ /* 0x000fe20000410000 */
[-C--:B---3--:R-:W-:Y:S01]  /*10590*/  FMUL.FTZ R10, R162, R175.reuse ;  /* 0x000000afa20a7220 */ /* 0x088fe20000410000 */
[-C--:B------:R-:W-:Y:S01]  /*105a0*/  FMUL.FTZ R11, R163, R175.reuse ;  /* 0x000000afa30b7220 */ /* 0x080fe20000410000 */
[-C--:B------:R-:W-:Y:S01]  /*105b0*/  FMUL.FTZ R158, R158, R175.reuse ;  /* 0x000000af9e9e7220 */ /* 0x080fe20000410000 */
[-C--:B------:R-:W-:Y:S01]  /*105c0*/  FMUL.FTZ R159, R159, R175.reuse ;  /* 0x000000af9f9f7220 */ /* 0x080fe20000410000 */
[----:B------:R-:W-:Y:S01]  /*105d0*/  MOV R163, R26 ;  /* 0x0000001a00a37202 */ /* 0x000fe20000000f00 */
        /* <DEDUP_REMOVED lines=8> */
[----:B------:R-:W1:Y:S01]  /*10660*/  LDSM.16.MT88.4 R136, [R226+0x1a000] ;  /* 0x01a00000e288783b */ /* 0x000e620000004200 */
[C---:B------:R-:W-:Y:S01]  /*10670*/  HMMA.16816.F32.BF16 R12, R4.reuse, R14, R156 ;  /* 0x0000000e040c723c */ /* 0x040fe2000004189c */
[-C--:B------:R-:W-:Y:S01]  /*10680*/  FMUL.FTZ R39, R39, R175.reuse ;  /* 0x000000af27277220 */ /* 0x080fe20000410000 */
[-C--:B------:R-:W-:Y:S01]  /*10690*/  FMUL.FTZ R42, R42, R175.reuse ;  /* 0x000000af2a2a7220 */ /* 0x080fe20000410000 */
[-C--:B------:R-:W-:Y:S01]  /*106a0*/  FMUL.FTZ R43, R43, R175.reuse ;  /* 0x000000af2b2b7220 */ /* 0x080fe20000410000 */
[-C--:B------:R-:W-:Y:S01]  /*106b0*/  FMUL.FTZ R46, R46, R175.reuse ;  /* 0x000000af2e2e7220 */ /* 0x080fe20000410000 */
[-C--:B------:R-:W-:Y:S01]  /*106c0*/  FMUL.FTZ R47, R47, R175.reuse ;  /* 0x000000af2f2f7220 */ /* 0x080fe20000410000 */
[----:B------:R-:W-:Y:S01]  /*106d0*/  FMUL.FTZ R50, R50, R175 ;  /* 0x000000af32327220 */ /* 0x000fe20000410000 */
[----:B------:R-:W-:Y:S01]  /*106e0*/  MOV R158, R24 ;  /* 0x00000018009e7202 */ /* 0x000fe20000000f00 */
[----:B------:R-:W-:Y:S01]  /*106f0*/  FMUL.FTZ R24, R144, R177 ;  /* 0x000000b190187220 */ /* 0x000fe20000410000 */
[----:B------:R-:W-:Y:S01]  /*10700*/  MOV R159, R25 ;  /* 0x00000019009f7202 */ /* 0x000fe20000000f00 */
[----:B------:R-:W-:Y:S01]  /*10710*/  FMUL.FTZ R25, R145, R177 ;  /* 0x000000b191197220 */ /* 0x000fe20000410000 */
        /* <DEDUP_REMOVED lines=28> */
[C---:B-1----:R-:W-:Y:S01]  /*108e0*/  HMMA.16816.F32.BF16 R44, R4.reuse, R136, R44 ;  /* 0x00000088042c723c */ /* 0x042fe2000004182c */
[----:B------:R-:W-:Y:S01]  /*108f0*/  MOV R156, R16 ;  /* 0x00000010009c7202 */ /* 0x000fe20000000f00 */
[----:B------:R-:W-:Y:S01]  /*10900*/  FMUL.FTZ R16, R152, R177 ;  /* 0x000000b198107220 */ /* 0x000fe20000410000 */
[----:B------:R-:W-:Y:S01]  /*10910*/  MOV R157, R17 ;  /* 0x00000011009d7202 */ /* 0x000fe20000000f00 */
[----:B------:R-:W-:Y:S01]  /*10920*/  FMUL.FTZ R17, R153, R177 ;  /* 0x000000b199117220 */ /* 0x000fe20000410000 */
[-C--:B------:R-:W-:Y:S01]  /*10930*/  FMUL.FTZ R18, R154, R175.reuse ;  /* 0x000000af9a127220 */ /* 0x080fe20000410000 */
[C---:B------:R-:W-:Y:S01]  /*10940*/  HMMA.16816.F32.BF16 R48, R4.reuse, R138, R48 ;  /* 0x0000008a0430723c */ /* 0x040fe20000041830 */
[----:B------:R-:W1:Y:S01]  /*10950*/  LDSM.16.MT88.4 R136, [R224+0x1a000] ;  /* 0x01a00000e088783b */ /* 0x000e620000004200 */
[-C--:B------:R-:W-:Y:S01]  /*10960*/  FMUL.FTZ R19, R155, R175.reuse ;  /* 0x000000af9b137220 */ /* 0x080fe20000410000 */
        /* <DEDUP_REMOVED lines=43> */
[----:B------:R-:W-:Y:S01]  /*10c20*/  LOP3.LUT R200, R201, UR24, R156, 0x96, !PT ;  /* 0x00000018c9c87c12 */ /* 0x000fe2000f8e969c */
[--C-:B------:R-:W-:Y:S01]  /*10c30*/  FFMA.FTZ R201, R195, UR32, -R186.reuse ;  /* 0x00000020c3c97c23 */ /* 0x100fe200080108ba */
[----:B------:R-:W-:Y:S01]  /*10c40*/  MOV R162, R160 ;  /* 0x000000a000a27202 */ /* 0x000fe20000000f00 */
[----:B------:R-:W-:Y:S01]  /*10c50*/  HMMA.16816.F32.BF16 R64, R4, R138, R64 ;  /* 0x0000008a0440723c */ /* 0x000fe20000041840 */
[----:B------:R-:W1:Y:S01]  /*10c60*/  LDSM.16.MT88.4 R136, [R226+0x1c000] ;  /* 0x01c00000e288783b */ /* 0x000e620000004200 */
[----:B------:R-:W-:Y:S01]  /*10c70*/  MOV R160, R199 ;  /* 0x000000c700a07202 */ /* 0x000fe20000000f00 */
[--C-:B------:R-:W-:Y:S01]  /*10c80*/  FFMA.FTZ R199, R194, UR32, -R193.reuse ;  /* 0x00000020c2c77c23 */ /* 0x100fe200080108c1 */
[----:B------:R-:W-:Y:S01]  /*10c90*/  FFMA.FTZ R195, R161, UR32, -R193 ;  /* 0x00000020a1c37c23 */ /* 0x000fe200080108c1 */
[----:B------:R-:W-:Y:S01]  /*10ca0*/  MUFU.EX2 R201, R201 ;  /* 0x000000c900c97308 */ /* 0x000fe20000000800 */
[----:B------:R-:W-:Y:S01]  /*10cb0*/  LDSM.16.MT88.4 R144, [R226+0x18800] ;  /* 0x01880000e290783b */ /* 0x000fe20000004200 */
[----:B------:R-:W-:Y:S01]  /*10cc0*/  FFMA.FTZ R194, R160, UR32, -R186 ;  /* 0x00000020a0c27c23 */ /* 0x000fe200080108ba */
[----:B------:R-:W-:-:S04]  /*10cd0*/  IMAD.WIDE.U32 R160, R164, -0x326172a9, RZ ;  /* 0xcd9e8d57a4a07825 */ /* 0x000fc800078e00ff */
[----:B------:R-:W-:Y:S01]  /*10ce0*/  FFMA.FTZ R167, R167, R177, R176 ;  /* 0x000000b1a7a77223 */ /* 0x000fe200000100b0 */
[----:B------:R-:W-:Y:S01]  /*10cf0*/  LDSM.16.MT88.4 R152, [R228+0x1a800] ;  /* 0x01a80000e498783b */ /* 0x000fe20000004200 */
[----:B------:R-:W-:Y:S01]  /*10d00*/  FFMA.FTZ R175, R166, R175, R185 ;  /* 0x000000afa6af7223 */ /* 0x000fe200000100b9 */
[----:B------:R-:W-:Y:S01]  /*10d10*/  MUFU.EX2 R199, R199 ;  /* 0x000000c700c77308 */ /* 0x000fe20000000800 */
[----:B------:R-:W-:Y:S02]  /*10d20*/  FADD.FTZ R167, R183, R167 ;  /* 0x000000a7b7a77221 */ /* 0x000fe40000010000 */
[----:B------:R-:W-:Y:S01]  /*10d30*/  FADD.FTZ R175, R180, R175 ;  /* 0x000000afb4af7221 */ /* 0x000fe20000010000 */
[C---:B--2---:R-:W-:Y:S01]  /*10d40*/  HMMA.16816.F32.BF16 R52, R4.reuse, R140, R52 ;  /* 0x0000008c0434723c */ /* 0x044fe20000041834 */
[----:B------:R-:W-:Y:S02]  /*10d50*/  FADD.FTZ R182, R182, R167 ;  /* 0x000000a7b6b67221 */ /* 0x000fe40000010000 */
[----:B------:R-:W-:Y:S01]  /*10d60*/  FADD.FTZ R184, R184, R175 ;  /* 0x000000afb8b87221 */ /* 0x000fe20000010000 */
[----:B------:R-:W-:Y:S01]  /*10d70*/  MUFU.EX2 R198, R198 ;  /* 0x000000c600c67308 */ /* 0x000fe20000000800 */
[----:B------:R-:W-:Y:S01]  /*10d80*/  FADD.FTZ R181, R181, R182 ;  /* 0x000000b6b5b57221 */ /* 0x000fe20000010000 */
[----:B------:R-:W-:Y:S01]  /*10d90*/  HMMA.16816.F32.BF16 R56, R4, R142, R56 ;  /* 0x0000008e0438723c */ /* 0x000fe20000041838 */
[----:B------:R-:W2:Y:S01]  /*10da0*/  LDSM.16.MT88.4 R140, [R228+0x1c000] ;  /* 0x01c00000e48c783b */ /* 0x000ea20000004200 */
[----:B------:R-:W-:-:S04]  /*10db0*/  FADD.FTZ R184, R3, R184 ;  /* 0x000000b803b87221 */ /* 0x000fc80000010000 */
[C---:B---3--:R-:W-:Y:S01]  /*10dc0*/  HMMA.16816.F32.BF16 R32, R4.reuse, R148, R32 ;  /* 0x000000940420723c */ /* 0x048fe20000041820 */
[----:B------:R-:W-:Y:S05]  /*10dd0*/  MUFU.EX2 R195, R195 ;  /* 0x000000c300c37308 */ /* 0x000fea0000000800 */
[C---:B------:R-:W-:Y:S01]  /*10de0*/  HMMA.16816.F32.BF16 R132, R4.reuse, R150, R132 ;  /* 0x000000960484723c */ /* 0x040fe20000041884 */
[----:B------:R-:W-:Y:S02]  /*10df0*/  LDSM.16.MT88.4 R148, [R228+0x18800] ;  /* 0x01880000e494783b */ /* 0x000fe40000004200 */
[----:B------:R-:W-:Y:S03]  /*10e00*/  MUFU.EX2 R197, R197 ;  /* 0x000000c500c57308 */ /* 0x000fe60000000800 */
[C---:B-1----:R-:W-:Y:S05]  /*10e10*/  HMMA.16816.F32.BF16 R76, R4.reuse, R136, R76 ;  /* 0x00000088044c723c */ /* 0x042fea000004184c */
[----:B------:R-:W-:Y:S01]  /*10e20*/  MUFU.EX2 R194, R194 ;  /* 0x000000c200c27308 */ /* 0x000fe20000000800 */
[C---:B------:R-:W-:Y:S01]  /*10e30*/  HMMA.16816.F32.BF16 R80, R4.reuse, R138, R80 ;  /* 0x0000008a0450723c */ /* 0x040fe20000041850 */
[----:B------:R-:W1:Y:S06]  /*10e40*/  LDSM.16.MT88.4 R136, [R224+0x1c000] ;  /* 0x01c00000e088783b */ /* 0x000e6c0000004200 */
[----:B------:R-:W-:Y:S08]  /*10e50*/  MUFU.EX2 R202, R202 ;  /* 0x000000ca00ca7308 */ /* 0x000ff00000000800 */
[----:B------:R-:W-:Y:S01]  /*10e60*/  MUFU.EX2 R206, R206 ;  /* 0x000000ce00ce7308 */ /* 0x000fe20000000800 */
[C---:B--2---:R-:W-:Y:S06]  /*10e70*/  HMMA.16816.F32.BF16 R68, R4.reuse, R140, R68 ;  /* 0x0000008c0444723c */ /* 0x044fec0000041844 */
[C---:B------:R-:W-:Y:S01]  /*10e80*/  HMMA.16816.F32.BF16 R72, R4.reuse, R142, R72 ;  /* 0x0000008e0448723c */ /* 0x040fe20000041848 */
[----:B------:R-:W2:Y:S01]  /*10e90*/  LDSM.16.MT88.4 R140, [R225+0x1c000] ;  /* 0x01c00000e18c783b */ /* 0x000ea20000004200 */
[----:B------:R-:W-:Y:S08]  /*10ea0*/  MUFU.EX2 R192, R192 ;  /* 0x000000c000c07308 */ /* 0x000ff00000000800 */
[----:B------:R-:W-:Y:S01]  /*10eb0*/  MUFU.EX2 R191, R191 ;  /* 0x000000bf00bf7308 */ /* 0x000fe20000000800 */
[C---:B-1----:R-:W-:Y:S07]  /*10ec0*/  HMMA.16816.F32.BF16 R92, R4.reuse, R136, R92 ;  /* 0x00000088045c723c */ /* 0x042fee000004185c */
[----:B------:R-:W-:Y:S01]  /*10ed0*/  MUFU.EX2 R187, R187 ;  /* 0x000000bb00bb7308 */ /* 0x000fe20000000800 */
[C---:B------:R-:W-:Y:S01]  /*10ee0*/  HMMA.16816.F32.BF16 R96, R4.reuse, R138, R96 ;  /* 0x0000008a0460723c */ /* 0x040fe20000041860 */
[----:B------:R-:W1:Y:S06]  /*10ef0*/  LDSM.16.MT88.4 R136, [R226+0x1e000] ;  /* 0x01e00000e288783b */ /* 0x000e6c0000004200 */
        /* <DEDUP_REMOVED lines=11> */
[C---:B--2---:R-:W-:Y:S06]  /*10fb0*/  HMMA.16816.F32.BF16 R116, R4.reuse, R140, R116 ;  /* 0x0000008c0474723c */ /* 0x044fec0000041874 */
[C---:B------:R-:W-:Y:S01]  /*10fc0*/  HMMA.16816.F32.BF16 R120, R4.reuse, R142, R120 ;  /* 0x0000008e0478723c */ /* 0x040fe20000041878 */
[----:B------:R-:W1:Y:S05]  /*10fd0*/  LDSM.16.MT88.4 R140, [R225+0x18800] ;  /* 0x01880000e18c783b */ /* 0x000e6a0000004200 */
[----:B------:R-:W-:Y:S07]  /*10fe0*/  HMMA.16816.F32.BF16 R4, R4, R138, R128 ;  /* 0x0000008a0404723c */ /* 0x000fee0000041880 */
[----:B------:R-:W-:-:S04]  /*10ff0*/  IMAD.WIDE.U32 R138, R200, -0x2daee0ad, RZ ;  /* 0xd2511f53c88a7825 */ /* 0x000fc800078e00ff */
[----:B------:R-:W-:Y:S01]  /*11000*/  FFMA.FTZ R200, R196, UR32, -R193 ;  /* 0x00000020c4c87c23 */ /* 0x000fe200080108c1 */
[----:B------:R-:W-:Y:S01]  /*11010*/  FFMA.FTZ R196, R163, UR32, -R186 ;  /* 0x00000020a3c47c23 */ /* 0x000fe200080108ba */
[C---:B------:R-:W-:Y:S02]  /*11020*/  LOP3.LUT R129, R138.reuse, 0xffff, RZ, 0xc0, !PT ;  /* 0x0000ffff8a817812 */ /* 0x040fe400078ec0ff */
[----:B------:R-:W-:Y:S02]  /*11030*/  LOP3.LUT R130, R138, 0xff, RZ, 0xc0, !PT ;  /* 0x000000ff8a827812 */ /* 0x000fe400078ec0ff */
[----:B------:R-:W2:Y:S01]  /*11040*/  MUFU.EX2 R200, R200 ;  /* 0x000000c800c87308 */ /* 0x000ea20000000800 */
[----:B------:R-:W-:Y:S02]  /*11050*/  SHF.R.U32.HI R136, RZ, 0x10, R138 ;  /* 0x00000010ff887819 */ /* 0x000fe4000001168a */
[----:B------:R-:W-:Y:S02]  /*11060*/  SHF.R.U32.HI R129, RZ, 0x8, R129 ;  /* 0x00000008ff817819 */ /* 0x000fe40000011681 */
[----:B------:R-:W-:Y:S01]  /*11070*/  LOP3.LUT R128, R139, UR23, R158, 0x96, !PT ;  /* 0x000000178b807c12 */ /* 0x000fe2000f8e969e */
[----:B------:R-:W-:Y:S01]  /*11080*/  IMAD.WIDE.U32 R158, R165, -0x2daee0ad, RZ ;  /* 0xd2511f53a59e7825 */ /* 0x000fe200078e00ff */
[----:B------:R-:W-:Y:S01]  /*11090*/  SHF.R.U32.HI R131, RZ, 0x18, R138 ;  /* 0x00000018ff837819 */ /* 0x000fe2000001168a */
[----:B------:R-:W3:Y:S01]  /*110a0*/  MUFU.EX2 R196, R196 ;  /* 0x000000c400c47308 */ /* 0x000ee20000000800 */
[----:B------:R-:W-:-:S02]  /*110b0*/  PRMT R130, R130, 0x5410, R129 ;  /* 0x0000541082827816 */ /* 0x000fc40000000081 */
[----:B------:R-:W-:Y:S02]  /*110c0*/  LOP3.LUT R136, R136, 0xff, RZ, 0xc0, !PT ;  /* 0x000000ff88887812 */ /* 0x000fe400078ec0ff */
[----:B------:R-:W-:Y:S02]  /*110d0*/  LOP3.LUT R129, R128, 0xffff, RZ, 0xc0, !PT ;  /* 0x0000ffff80817812 */ /* 0x000fe400078ec0ff */
[----:B------:R-:W-:Y:S02]  /*110e0*/  PRMT R131, R136, 0x5410, R131 ;  /* 0x0000541088837816 */ /* 0x000fe40000000083 */
[----:B------:R-:W-:Y:S02]  /*110f0*/  SHF.R.U32.HI R129, RZ, 0x8, R129 ;  /* 0x00000008ff817819 */ /* 0x000fe40000011681 */
[----:B------:R-:W-:Y:S02]  /*11100*/  LOP3.LUT R136, R128, 0xff, RZ, 0xc0, !PT ;  /* 0x000000ff80887812 */ /* 0x000fe400078ec0ff */
[----:B--2---:R-:W-:Y:S01]  /*11110*/  F2FP.BF16.F32.PACK_AB R137, R199, R200 ;  /* 0x000000c8c789723e */ /* 0x004fe200000010ff */
[----:B------:R-:W-:Y:S01]  /*11120*/  FADD.FTZ R200, R200, R181 ;  /* 0x000000b5c8c87221 */ /* 0x000fe20000010000 */
[----:B------:R-:W-:-:S02]  /*11130*/  PRMT R136, R136, 0x5410, R129 ;  /* 0x0000541088887816 */ /* 0x000fc40000000081 */
[----:B------:R-:W-:Y:S01]  /*11140*/  SHF.R.U32.HI R129, RZ, 0x10, R128 ;  /* 0x00000010ff817819 */ /* 0x000fe20000011680 */
[----:B------:R-:W-:Y:S01]  /*11150*/  FADD.FTZ R199, R199, R200 ;  /* 0x000000c8c7c77221 */ /* 0x000fe20000010000 */
[----:B------:R-:W-:Y:S02]  /*11160*/  SHF.R.U32.HI R128, RZ, 0x18, R128 ;  /* 0x00000018ff807819 */ /* 0x000fe40000011680 */
[----:B------:R-:W-:Y:S02]  /*11170*/  LOP3.LUT R129, R129, 0xff, RZ, 0xc0, !PT ;  /* 0x000000ff81817812 */ /* 0x000fe400078ec0ff */
[--C-:B------:R-:W-:Y:S02]  /*11180*/  HSET2.LE.AND R130, R130, R162.reuse, PT ;  /* 0x000000a282827233 */ /* 0x100fe40003803000 */
[----:B------:R-:W-:Y:S02]  /*11190*/  PRMT R129, R129, 0x5410, R128 ;  /* 0x0000541081817816 */ /* 0x000fe40000000080 */
[----:B------:R-:W-:-:S02]  /*111a0*/  HSET2.LE.AND R128, R136, R162, PT ;  /* 0x000000a288807233 */ /* 0x000fc40003803000 */
[----:B---3--:R-:W-:Y:S01]  /*111b0*/  F2FP.BF16.F32.PACK_AB R136, R196, R201 ;  /* 0x000000c9c488723e */ /* 0x008fe200000010ff */
[----:B------:R-:W-:Y:S01]  /*111c0*/  FADD.FTZ R201, R201, R184 ;  /* 0x000000b8c9c97221 */ /* 0x000fe20000010000 */
[--C-:B------:R-:W-:Y:S02]  /*111d0*/  HSET2.LE.AND R129, R129, R162.reuse, PT ;  /* 0x000000a281817233 */ /* 0x100fe40003803000 */
[----:B------:R-:W-:Y:S01]  /*111e0*/  LOP3.LUT R128, R128, R137, RZ, 0xc0, !PT ;  /* 0x0000008980807212 */ /* 0x000fe200078ec0ff */
[----:B------:R-:W-:Y:S01]  /*111f0*/  FADD.FTZ R196, R196, R201 ;  /* 0x000000c9c4c47221 */ /* 0x000fe20000010000 */
[----:B------:R-:W-:Y:S01]  /*11200*/  F2FP.BF16.F32.PACK_AB R137, R195, R198 ;  /* 0x000000c6c389723e */ /* 0x000fe200000010ff */
[----:B------:R-:W-:Y:S01]  /*11210*/  FADD.FTZ R198, R198, R199 ;  /* 0x000000c7c6c67221 */ /* 0x000fe20000010000 */
[----:B------:R-:W-:Y:S02]  /*11220*/  LOP3.LUT R129, R129, R136, RZ, 0xc0, !PT ;  /* 0x0000008881817212 */ /* 0x000fe400078ec0ff */
[----:B------:R-:W-:Y:S01]  /*11230*/  HSET2.LE.AND R131, R131, R162, PT ;  /* 0x000000a283837233 */ /* 0x000fe20003803000 */
[----:B------:R-:W-:Y:S01]  /*11240*/  FADD.FTZ R198, R195, R198 ;  /* 0x000000c6c3c67221 */ /* 0x000fe20000010000 */
[----:B------:R-:W-:Y:S01]  /*11250*/  F2FP.BF16.F32.PACK_AB R136, R194, R197 ;  /* 0x000000c5c288723e */ /* 0x000fe200000010ff */
[----:B------:R-:W-:Y:S01]  /*11260*/  FADD.FTZ R197, R197, R196 ;  /* 0x000000c4c5c57221 */ /* 0x000fe20000010000 */
[----:B------:R-:W-:-:S02]  /*11270*/  LOP3.LUT R130, R130, R137, RZ, 0xc0, !PT ;  /* 0x0000008982827212 */ /* 0x000fc400078ec0ff */
[----:B------:R-:W-:Y:S01]  /*11280*/  LOP3.LUT R131, R131, R136, RZ, 0xc0, !PT ;  /* 0x0000008883837212 */ /* 0x000fe200078ec0ff */
[----:B------:R-:W-:Y:S01]  /*11290*/  FADD.FTZ R197, R194, R197 ;  /* 0x000000c5c2c57221 */ /* 0x000fe20000010000 */
        /* <DEDUP_REMOVED lines=38> */
[C---:B------:R-:W-:Y:S04]  /*11500*/  HMMA.16816.F32.BF16 R76, R128.reuse, R152, R76 ;  /* 0x00000098804c723c */ /* 0x040fe8000004184c */
[----:B------:R-:W-:Y:S02]  /*11510*/  IMAD.WIDE.U32 R138, R136, -0x326172a9, RZ ;  /* 0xcd9e8d57888a7825 */ /* 0x000fe400078e00ff */
[C---:B------:R-:W-:Y:S01]  /*11520*/  HMMA.16816.F32.BF16 R80, R128.reuse, R154, R80 ;  /* 0x0000009a8050723c */ /* 0x040fe20000041850 */
[----:B------:R-:W-:Y:S02]  /*11530*/  LDSM.16.MT88.4 R152, [R226+0x19000] ;  /* 0x01900000e298783b */ /* 0x000fe40000004200 */
[----:B------:R-:W-:Y:S01]  /*11540*/  LOP3.LUT R136, R139, UR13, R160, 0x96, !PT ;  /* 0x0000000d8b887c12 */ /* 0x000fe2000f8e96a0 */
[----:B------:R-:W-:Y:S01]  /*11550*/  IMAD.WIDE.U32 R160, R164, -0x326172a9, RZ ;  /* 0xcd9e8d57a4a07825 */ /* 0x000fe200078e00ff */
[----:B------:R-:W-:Y:S01]  /*11560*/  LOP3.LUT R137, R239, UR11, R138, 0x96, !PT ;  /* 0x0000000bef897c12 */ /* 0x000fe2000f8e968a */
[----:B----4-:R-:W-:Y:S02]  /*11570*/  HMMA.16816.F32.BF16 R84, R128, R148, R84 ;  /* 0x000000948054723c */ /* 0x010fe40000041854 */
[----:B------:R-:W-:Y:S01]  /*11580*/  FFMA.FTZ R239, R204, UR32, -R193 ;  /* 0x00000020ccef7c23 */ /* 0x000fe200080108c1 */
[----:B------:R-:W-:Y:S01]  /*11590*/  IMAD.WIDE.U32 R158, R136, -0x2daee0ad, RZ ;  /* 0xd2511f53889e7825 */ /* 0x000fe200078e00ff */
[----:B------:R-:W-:-:S03]  /*115a0*/  LOP3.LUT R160, R161, R168, RZ, 0x3c, !PT ;  /* 0x000000a8a1a07212 */ /* 0x000fc600078e3cff */
[----:B------:R-:W-:Y:S01]  /*115b0*/  FFMA.FTZ R204, R236, UR32, -R193 ;  /* 0x00000020eccc7c23 */ /* 0x000fe200080108c1 */
[----:B------:R-:W-:Y:S01]  /*115c0*/  FFMA.FTZ R236, R205, UR32, -R186 ;  /* 0x00000020cdec7c23 */ /* 0x000fe200080108ba */
[----:B------:R-:W-:Y:S01]  /*115d0*/  HMMA.16816.F32.BF16 R88, R128, R150, R88 ;  /* 0x000000968058723c */ /* 0x000fe20000041858 */
[----:B------:R-:W2:Y:S01]  /*115e0*/  MUFU.EX2 R239, R239 ;  /* 0x000000ef00ef7308 */ /* 0x000ea20000000800 */
[----:B------:R-:W-:-:S04]  /*115f0*/  IMAD.WIDE.U32 R160, R160, -0x2daee0ad, RZ ;  /* 0xd2511f53a0a07825 */ /* 0x000fc800078e00ff */
[----:B------:R-:W-:Y:S01]  /*11600*/  FFMA.FTZ R205, R207, UR32, -R186 ;  /* 0x00000020cfcd7c23 */ /* 0x000fe200080108ba */
[----:B------:R-:W-:Y:S01]  /*11610*/  LDSM.16.MT88.4 R148, [R225+0x19000] ;  /* 0x01900000e194783b */ /* 0x000fe20000004200 */
[----:B------:R-:W-:Y:S01]  /*11620*/  FFMA.FTZ R193, R188, UR32, -R193 ;  /* 0x00000020bcc17c23 */ /* 0x000fe200080108c1 */
[C---:B---3--:R-:W-:Y:S01]  /*11630*/  HMMA.16816.F32.BF16 R116, R128.reuse, R144, R116 ;  /* 0x000000908074723c */ /* 0x048fe20000041874 */
[----:B------:R-:W-:Y:S01]  /*11640*/  LOP3.LUT R136, R159, UR10, R160, 0x96, !PT ;  /* 0x0000000a9f887c12 */ /* 0x000fe2000f8e96a0 */
[----:B------:R-:W-:Y:S01]  /*11650*/  IMAD.WIDE.U32 R160, R137, -0x2daee0ad, RZ ;  /* 0xd2511f5389a07825 */ /* 0x000fe200078e00ff */
[----:B------:R-:W3:Y:S03]  /*11660*/  MUFU.EX2 R204, R204 ;  /* 0x000000cc00cc7308 */ /* 0x000ee60000000800 */
[--C-:B------:R-:W-:Y:S01]  /*11670*/  FFMA.FTZ R188, R189, UR32, -R186.reuse ;  /* 0x00000020bdbc7c23 */ /* 0x100fe200080108ba */
[----:B------:R-:W-:Y:S01]  /*11680*/  FFMA.FTZ R189, R179, UR32, -R186 ;  /* 0x00000020b3bd7c23 */ /* 0x000fe200080108ba */
[----:B------:R-:W-:Y:S01]  /*11690*/  IMAD.WIDE.U32 R136, R136, -0x326172a9, RZ ;  /* 0xcd9e8d5788887825 */ /* 0x000fe200078e00ff */
[----:B------:R-:W-:Y:S01]  /*116a0*/  LOP3.LUT R158, R161, UR6, R158, 0x96, !PT ;  /* 0x00000006a19e7c12 */ /* 0x000fe2000f8e969e */
[C---:B------:R-:W-:Y:S01]  /*116b0*/  HMMA.16816.F32.BF16 R120, R128.reuse, R146, R120 ;  /* 0x000000928078723c */ /* 0x040fe20000041878 */
[----:B------:R-:W-:Y:S02]  /*116c0*/  LDSM.16.MT88.4 R144, [R224+0x19000] ;  /* 0x01900000e090783b */ /* 0x000fe40000004200 */
[----:B------:R-:W-:Y:S01]  /*116d0*/  LOP3.LUT R238, R137, UR7, R238, 0x96, !PT ;  /* 0x0000000789ee7c12 */ /* 0x000fe2000f8e96ee */
[----:B------:R-:W-:Y:S01]  /*116e0*/  IMAD.WIDE.U32 R158, R158, -0x326172a9, RZ ;  /* 0xcd9e8d579e9e7825 */ /* 0x000fe200078e00ff */
[----:B------:R-:W-:Y:S01]  /*116f0*/  MUFU.EX2 R236, R236 ;  /* 0x000000ec00ec7308 */ /* 0x000fe20000000800 */
[----:B-1----:R-:W-:Y:S03]  /*11700*/  HMMA.16816.F32.BF16 R124, R128, R140, R124 ;  /* 0x0000008c807c723c */ /* 0x002fe6000004187c */
[----:B------:R-:W-:Y:S01]  /*11710*/  LOP3.LUT R156, R159, UR12, R136, 0x96, !PT ;  /* 0x0000000c9f9c7c12 */ /* 0x000fe2000f8e9688 */
[----:B------:R-:W-:-:S04]  /*11720*/  IMAD.WIDE.U32 R136, R238, -0x2daee0ad, RZ ;  /* 0xd2511f53ee887825 */ /* 0x000fc800078e00ff */
[--C-:B------:R-:W-:Y:S01]  /*11730*/  FFMA.FTZ R238, R203, UR32, -R186.reuse ;  /* 0x00000020cbee7c23 */ /* 0x100fe200080108ba */
[----:B------:R-:W-:Y:S01]  /*11740*/  HMMA.16816.F32.BF16 R4, R128, R142, R4 ;  /* 0x0000008e8004723c */ /* 0x000fe20000041804 */
[----:B------:R-:W-:Y:S01]  /*11750*/  FFMA.FTZ R203, R237, UR32, -R186 ;  /* 0x00000020edcb7c23 */ /* 0x000fe200080108ba */
[----:B------:R-:W-:Y:S01]  /*11760*/  IMAD.WIDE.U32 R156, R156, -0x2daee0ad, RZ ;  /* 0xd2511f539c9c7825 */ /* 0x000fe200078e00ff */
[----:B------:R-:W-:Y:S01]  /*11770*/  LOP3.LUT R160, R137, UR25, R160, 0x96, !PT ;  /* 0x0000001989a07c12 */ /* 0x000fe2000f8e96a0 */
[----:B------:R-:W-:Y:S02]  /*11780*/  MUFU.EX2 R205, R205 ;  /* 0x000000cd00cd7308 */ /* 0x000fe40000000800 */
[----:B------:R-:W-:Y:S01]  /*11790*/  FFMA.FTZ R186, R178, UR32, -R186 ;  /* 0x00000020b2ba7c23 */ /* 0x000fe200080108ba */
[----:B------:R-:W-:Y:S01]  /*117a0*/  LOP3.LUT R136, R157, UR15, R136, 0x96, !PT ;  /* 0x0000000f9d887c12 */ /* 0x000fe2000f8e9688 */
[----:B------:R-:W-:Y:S01]  /*117b0*/  IMAD.WIDE.U32 R160, R160, -0x326172a9, RZ ;  /* 0xcd9e8d57a0a07825 */ /* 0x000fe200078e00ff */
[----:B------:R-:W-:Y:S03]  /*117c0*/  LDSM.16.MT88.4 R176, [R224+0x19800] ;  /* 0x01980000e0b0783b */ /* 0x000fe60000004200 */
[----:B------:R-:W-:Y:S01]  /*117d0*/  IMAD.WIDE.U32 R136, R136, -0x326172a9, RZ ;  /* 0xcd9e8d5788887825 */ /* 0x000fe200078e00ff */
[----:B------:R-:W1:Y:S01]  /*117e0*/  MUFU.EX2 R203, R203 ;  /* 0x000000cb00cb7308 */ /* 0x000e620000000800 */
[----:B------:R-:W-:-:S03]  /*117f0*/  LOP3.LUT R158, R161, UR24, R158, 0x96, !PT ;  /* 0x00000018a19e7c12 */ /* 0x000fc6000f8e969e */
[----:B------:R-:W-:Y:S02]  /*11800*/  LOP3.LUT R131, R137, UR4, R160, 0x96, !PT ;  /* 0x0000000489837c12 */ /* 0x000fe4000f8e96a0 */
[----:B------:R-:W-:Y:S01]  /*11810*/  LOP3.LUT R139, R136, 0xffff, RZ, 0xc0, !PT ;  /* 0x0000ffff888b7812 */ /* 0x000fe200078ec0ff */
[----:B------:R-:W-:Y:S01]  /*11820*/  IMAD.WIDE.U32 R158, R158, -0x2daee0ad, RZ ;  /* 0xd2511f539e9e7825 */ /* 0x000fe200078e00ff */
[----:B------:R-:W-:Y:S01]  /*11830*/  SHF.R.U32.HI R129, RZ, 0x10, R136 ;  /* 0x00000010ff817819 */ /* 0x000fe20000011688 */
[----:B------:R-:W4:Y:S01]  /*11840*/  MUFU.EX2 R238, R238 ;  /* 0x000000ee00ee7308 */ /* 0x000f220000000800 */
[----:B------:R-:W-:Y:S02]  /*11850*/  LOP3.LUT R128, R131, 0xffff, RZ, 0xc0, !PT ;  /* 0x0000ffff83807812 */ /* 0x000fe400078ec0ff */
[----:B------:R-:W-:Y:S02]  /*11860*/  LOP3.LUT R130, R136, 0xff, RZ, 0xc0, !PT ;  /* 0x000000ff88827812 */ /* 0x000fe400078ec0ff */
[----:B------:R-:W-:-:S02]  /*11870*/  SHF.R.U32.HI R139, RZ, 0x8, R139 ;  /* 0x00000008ff8b7819 */ /* 0x000fc4000001168b */
[----:B------:R-:W-:Y:S01]  /*11880*/  SHF.R.U32.HI R136, RZ, 0x18, R136 ;  /* 0x00000018ff887819 */ /* 0x000fe20000011688 */
[----:B------:R-:W-:Y:S01]  /*11890*/  MUFU.EX2 R188, R188 ;  /* 0x000000bc00bc7308 */ /* 0x000fe20000000800 */
[----:B------:R-:W-:Y:S02]  /*118a0*/  LOP3.LUT R137, R131, 0xff, RZ, 0xc0, !PT ;  /* 0x000000ff83897812 */ /* 0x000fe400078ec0ff */
[----:B------:R-:W-:Y:S02]  /*118b0*/  LOP3.LUT R129, R129, 0xff, RZ, 0xc0, !PT ;  /* 0x000000ff81817812 */ /* 0x000fe400078ec0ff */
[----:B------:R-:W-:Y:S02]  /*118c0*/  SHF.R.U32.HI R128, RZ, 0x8, R128 ;  /* 0x00000008ff807819 */ /* 0x000fe40000011680 */
[----:B------:R-:W-:Y:S01]  /*118d0*/  PRMT R130, R130, 0x5410, R139 ;  /* 0x0000541082827816 */ /* 0x000fe2000000008b */
[----:B------:R-:W5:Y:S01]  /*118e0*/  MUFU.EX2 R193, R193 ;  /* 0x000000c100c17308 */ /* 0x000f620000000800 */
[----:B------:R-:W-:-:S02]  /*118f0*/  PRMT R129, R129, 0x5410, R136 ;  /* 0x0000541081817816 */ /* 0x000fc40000000088 */
[----:B------:R-:W-:Y:S02]  /*11900*/  PRMT R128, R137, 0x5410, R128 ;  /* 0x0000541089807816 */ /* 0x000fe40000000080 */
[----:B------:R-:W5:Y:S01]  /*11910*/  LDSM.16.MT88.4 R136, [R228+0x19000] ;  /* 0x01900000e488783b */ /* 0x000f620000004200 */
[--C-:B------:R-:W-:Y:S02]  /*11920*/  SHF.R.U32.HI R140, RZ, 0x10, R131.reuse ;  /* 0x00000010ff8c7819 */ /* 0x100fe40000011683 */
[----:B------:R-:W-:Y:S01]  /*11930*/  SHF.R.U32.HI R131, RZ, 0x18, R131 ;  /* 0x00000018ff837819 */ /* 0x000fe20000011683 */
[----:B------:R-:W-:Y:S01]  /*11940*/  MUFU.EX2 R189, R189 ;  /* 0x000000bd00bd7308 */ /* 0x000fe20000000800 */
[----:B------:R-:W-:Y:S02]  /*11950*/  LOP3.LUT R140, R140, 0xff, RZ, 0xc0, !PT ;  /* 0x000000ff8c8c7812 */ /* 0x000fe400078ec0ff */
[----:B------:R-:W-:Y:S02]  /*11960*/  HSET2.LE.AND R128, R128, R162, PT ;  /* 0x000000a280807233 */ /* 0x000fe40003803000 */
[----:B------:R-:W-:-:S02]  /*11970*/  PRMT R140, R140, 0x5410, R131 ;  /* 0x000054108c8c7816 */ /* 0x000fc40000000083 */
[----:B--2---:R-:W-:Y:S01]  /*11980*/  F2FP.BF16.F32.PACK_AB R131, R202, R239 ;  /* 0x000000efca83723e */ /* 0x004fe200000010ff */
[----:B------:R-:W2:Y:S01]  /*11990*/  MUFU.EX2 R186, R186 ;  /* 0x000000ba00ba7308 */ /* 0x000ea20000000800 */
[--C-:B------:R-:W-:Y:S01]  /*119a0*/  HSET2.LE.AND R130, R130, R162.reuse, PT ;  /* 0x000000a282827233 */ /* 0x100fe20003803000 */
[----:B------:R-:W-:Y:S01]  /*119b0*/  FADD.FTZ R239, R239, R198 ;  /* 0x000000c6efef7221 */ /* 0x000fe20000010000 */
[----:B------:R-:W-:Y:S02]  /*119c0*/  LOP3.LUT R128, R128, R131, RZ, 0xc0, !PT ;  /* 0x0000008380807212 */ /* 0x000fe400078ec0ff */
[----:B---3--:R-:W-:Y:S01]  /*119d0*/  F2FP.BF16.F32.PACK_AB R131, R206, R204 ;  /* 0x000000ccce83723e */ /* 0x008fe200000010ff */
[----:B------:R-:W-:Y:S01]  /*119e0*/  FADD.FTZ R3, R202, R239 ;  /* 0x000000efca037221 */ /* 0x000fe20000010000 */
[----:B------:R-:W-:Y:S02]  /*119f0*/  HSET2.LE.AND R129, R129, R162, PT ;  /* 0x000000a281817233 */ /* 0x000fe40003803000 */
[----:B-1----:R-:W-:Y:S01]  /*11a00*/  F2FP.BF16.F32.PACK_AB R142, R203, R236 ;  /* 0x000000eccb8e723e */ /* 0x002fe200000010ff */
[----:B------:R-:W-:Y:S01]  /*11a10*/  FADD.FTZ R3, R204, R3 ;  /* 0x00000003cc037221 */ /* 0x000fe20000010000 */
[----:B------:R-:W-:-:S02]  /*11a20*/  LOP3.LUT R130, R130, R131, RZ, 0xc0, !PT ;  /* 0x0000008382827212 */ /* 0x000fc400078ec0ff */
[----:B------:R-:W-:Y:S01]  /*11a30*/  LOP3.LUT R131, R129, R142, RZ, 0xc0, !PT ;  /* 0x0000008e81837212 */ /* 0x000fe200078ec0ff */
[----:B------:R-:W-:Y:S01]  /*11a40*/  FADD.FTZ R3, R206, R3 ;  /* 0x00000003ce037221 */ /* 0x000fe20000010000 */
[----:B------:R-:W-:Y:S02]  /*11a50*/  HSET2.LE.AND R129, R140, R162, PT ;  /* 0x000000a28c817233 */ /* 0x000fe40003803000 */
[----:B----4-:R-:W-:Y:S01]  /*11a60*/  F2FP.BF16.F32.PACK_AB R140, R205, R238 ;  /* 0x000000eecd8c723e */ /* 0x010fe200000010ff */
[----:B------:R-:W-:-:S03]  /*11a70*/  FADD.FTZ R238, R238, R197 ;  /* 0x000000c5eeee7221 */ /* 0x000fc60000010000 */
[----:B------:R-:W-:Y:S01]  /*11a80*/  LOP3.LUT R129, R129, R140, RZ, 0xc0, !PT ;  /* 0x0000008c81817212 */ /* 0x000fe200078ec0ff */
[----:B------:R-:W-:Y:S01]  /*11a90*/  FADD.FTZ R205, R205, R238 ;  /* 0x000000eecdcd7221 */ /* 0x000fe20000010000 */
[----:B------:R-:W1:Y:S03]  /*11aa0*/  LDSM.16.MT88.4 R140, [R228+0x1b000] ;  /* 0x01b00000e48c783b */ /* 0x000e660000004200 */
[----:B------:R-:W-:Y:S02]  /*11ab0*/  FADD.FTZ R236, R236, R205 ;  /* 0x000000cdecec7221 */ /* 0x000fe40000010000 */
[----:B-----5:R-:W-:Y:S02]  /*11ac0*/  HMMA.16816.F32.BF16 R8, R128, R136, R8 ;  /* 0x000000888008723c */ /* 0x020fe40000041808 */
[----:B------:R-:W-:-:S04]  /*11ad0*/  FADD.FTZ R203, R203, R236 ;  /* 0x000000eccbcb7221 */ /* 0x000fc80000010000 */
        /* <DEDUP_REMOVED lines=32> */
[C---:B----4-:R-:W-:Y:S06]  /*11ce0*/  HMMA.16816.F32.BF16 R100, R128.reuse, R144, R100 ;  /* 0x000000908064723c */ /* 0x050fec0000041864 */
[----:B-1----:R-:W-:Y:S01]  /*11cf0*/  HMMA.16816.F32.BF16 R116, R128, R140, R116 ;  /* 0x0000008c8074723c */ /* 0x002fe20000041874 */
[----:B------:R-:W-:-:S04]  /*11d00*/  LOP3.LUT R144, R158, 0xffff, RZ, 0xc0, !PT ;  /* 0x0000ffff9e907812 */ /* 0x000fc800078ec0ff */
[----:B------:R-:W-:Y:S01]  /*11d10*/  SHF.R.U32.HI R144, RZ, 0x8, R144 ;  /* 0x00000008ff907819 */ /* 0x000fe20000011690 */
[----:B------:R-:W-:Y:S01]  /*11d20*/  HMMA.16816.F32.BF16 R120, R128, R142, R120 ;  /* 0x0000008e8078723c */ /* 0x000fe20000041878 */
[----:B------:R-:W-:Y:S02]  /*11d30*/  LOP3.LUT R141, R159, UR23, R156, 0x96, !PT ;  /* 0x000000179f8d7c12 */ /* 0x000fe4000f8e969c */
[----:B------:R-:W-:-:S03]  /*11d40*/  SHF.R.U32.HI R140, RZ, 0x18, R158 ;  /* 0x00000018ff8c7819 */ /* 0x000fc6000001169e */
[C---:B--2---:R-:W-:Y:S01]  /*11d50*/  HMMA.16816.F32.BF16 R92, R128.reuse, R148, R92 ;  /* 0x00000094805c723c */ /* 0x044fe2000004185c */
[----:B------:R-:W-:Y:S02]  /*11d60*/  LOP3.LUT R143, R158, 0xff, RZ, 0xc0, !PT ;  /* 0x000000ff9e8f7812 */ /* 0x000fe400078ec0ff */
[----:B------:R-:W-:Y:S02]  /*11d70*/  SHF.R.U32.HI R142, RZ, 0x10, R158 ;  /* 0x00000010ff8e7819 */ /* 0x000fe4000001169e */
[----:B------:R-:W1:Y:S01]  /*11d80*/  LDSM.16.MT88.4 R156, [R228+0x19800] ;  /* 0x01980000e49c783b */ /* 0x000e620000004200 */
[C---:B------:R-:W-:Y:S03]  /*11d90*/  HMMA.16816.F32.BF16 R96, R128.reuse, R150, R96 ;  /* 0x000000968060723c */ /* 0x040fe60000041860 */
[----:B------:R-:W2:Y:S03]  /*11da0*/  LDSM.16.MT88.4 R148, [R226+0x19800] ;  /* 0x01980000e294783b */ /* 0x000ea60000004200 */
[C---:B-----5:R-:W-:Y:S06]  /*11db0*/  HMMA.16816.F32.BF16 R84, R128.reuse, R152, R84 ;  /* 0x000000988054723c */ /* 0x060fec0000041854 */
[C---:B------:R-:W-:Y:S06]  /*11dc0*/  HMMA.16816.F32.BF16 R88, R128.reuse, R154, R88 ;  /* 0x0000009a8058723c */ /* 0x040fec0000041858 */
[C---:B------:R-:W-:Y:S06]  /*11dd0*/  HMMA.16816.F32.BF16 R104, R128.reuse, R146, R104 ;  /* 0x000000928068723c */ /* 0x040fec0000041868 */
[C---:B---3--:R-:W-:Y:S06]  /*11de0*/  HMMA.16816.F32.BF16 R124, R128.reuse, R136, R124 ;  /* 0x00000088807c723c */ /* 0x048fec000004187c */
[----:B------:R-:W-:Y:S01]  /*11df0*/  HMMA.16816.F32.BF16 R4, R128, R138, R4 ;  /* 0x0000008a8004723c */ /* 0x000fe20000041804 */
[----:B------:R-:W-:-:S02]  /*11e00*/  PRMT R136, R143, 0x5410, R144 ;  /* 0x000054108f887816 */ /* 0x000fc40000000090 */
[----:B------:R-:W-:-:S03]  /*11e10*/  F2FP.BF16.F32.PACK_AB R137, R193, R190 ;  /* 0x000000bec189723e */ /* 0x000fc600000010ff */
[----:B------:R-:W-:Y:S02]  /*11e20*/  HSET2.LE.AND R136, R136, R162, PT ;  /* 0x000000a288887233 */ /* 0x000fe40003803000 */
[C---:B------:R-:W-:Y:S02]  /*11e30*/  LOP3.LUT R129, R141.reuse, 0xffff, RZ, 0xc0, !PT ;  /* 0x0000ffff8d817812 */ /* 0x040fe400078ec0ff */
[----:B------:R-:W-:Y:S02]  /*11e40*/  SHF.R.U32.HI R130, RZ, 0x10, R141 ;  /* 0x00000010ff827819 */ /* 0x000fe4000001168d */
[----:B------:R-:W-:Y:S02]  /*11e50*/  LOP3.LUT R128, R141, 0xff, RZ, 0xc0, !PT ;  /* 0x000000ff8d807812 */ /* 0x000fe400078ec0ff */
[----:B------:R-:W-:Y:S02]  /*11e60*/  SHF.R.U32.HI R129, RZ, 0x8, R129 ;  /* 0x00000008ff817819 */ /* 0x000fe40000011681 */
[----:B------:R-:W-:-:S02]  /*11e70*/  SHF.R.U32.HI R141, RZ, 0x18, R141 ;  /* 0x00000018ff8d7819 */ /* 0x000fc4000001168d */
[----:B------:R-:W-:Y:S02]  /*11e80*/  LOP3.LUT R138, R130, 0xff, RZ, 0xc0, !PT ;  /* 0x000000ff828a7812 */ /* 0x000fe400078ec0ff */
[----:B------:R-:W-:Y:S02]  /*11e90*/  PRMT R128, R128, 0x5410, R129 ;  /* 0x0000541080807816 */ /* 0x000fe40000000081 */
[----:B------:R-:W-:Y:S02]  /*11ea0*/  LOP3.LUT R131, R142, 0xff, RZ, 0xc0, !PT ;  /* 0x000000ff8e837812 */ /* 0x000fe400078ec0ff */
[----:B------:R-:W-:Y:S02]  /*11eb0*/  PRMT R129, R138, 0x5410, R141 ;  /* 0x000054108a817816 */ /* 0x000fe4000000008d */
[----:B------:R-:W-:Y:S02]  /*11ec0*/  PRMT R130, R131, 0x5410, R140 ;  /* 0x0000541083827816 */ /* 0x000fe4000000008c */
[--C-:B------:R-:W-:Y:S01]  /*11ed0*/  HSET2.LE.AND R128, R128, R162.reuse, PT ;  /* 0x000000a280807233 */ /* 0x100fe20003803000 */
[----:B------:R-:W3:Y:S01]  /*11ee0*/  LDSM.16.MT88.4 R140, [R225+0x19800] ;  /* 0x01980000e18c783b */ /* 0x000ee20000004200 */
[----:B------:R-:W-:-:S02]  /*11ef0*/  HSET2.LE.AND R129, R129, R162, PT ;  /* 0x000000a281817233 */ /* 0x000fc40003803000 */
        /* <DEDUP_REMOVED lines=8> */
[----:B------:R-:W-:Y:S01]  /*11f80*/  HSET2.LE.AND R131, R130, R162, PT ;  /* 0x000000a282837233 */ /* 0x000fe20003803000 */
[----:B------:R-:W-:Y:S01]  /*11f90*/  FADD.FTZ R190, R190, R191 ;  /* 0x000000bfbebe7221 */ /* 0x000fe20000010000 */
[----:B------:R-:W-:Y:S01]  /*11fa0*/  F2FP.BF16.F32.PACK_AB R138, R186, R189 ;  /* 0x000000bdba8a723e */ /* 0x000fe200000010ff */
[----:B------:R-:W-:Y:S01]  /*11fb0*/  FADD.FTZ R189, R189, R188 ;  /* 0x000000bcbdbd7221 */ /* 0x000fe20000010000 */
[----:B------:R-:W-:Y:S01]  /*11fc0*/  LOP3.LUT R130, R136, R137, RZ, 0xc0, !PT ;  /* 0x0000008988827212 */ /* 0x000fe200078ec0ff */
[----:B------:R-:W-:Y:S01]  /*11fd0*/  FADD.FTZ R167, R193, R190 ;  /* 0x000000bec1a77221 */ /* 0x000fe20000010000 */
[----:B------:R-:W-:Y:S01]  /*11fe0*/  LOP3.LUT R131, R131, R138, RZ, 0xc0, !PT ;  /* 0x0000008a83837212 */ /* 0x000fe200078ec0ff */
[----:B------:R-:W-:-:S06]  /*11ff0*/  FADD.FTZ R166, R186, R189 ;  /* 0x000000bdbaa67221 */ /* 0x000fcc0000010000 */
[C---:B-1----:R-:W-:Y:S01]  /*12000*/  HMMA.16816.F32.BF16 R160, R128.reuse, R156, R8 ;  /* 0x0000009c80a0723c */ /* 0x042fe20000041808 */
[----:B------:R-:W1:Y:S05]  /*12010*/  LDSM.16.MT88.4 R8, [R226+0x1b800] ;  /* 0x01b80000e208783b */ /* 0x000e6a0000004200 */
[C---:B------:R-:W-:Y:S01]  /*12020*/  HMMA.16816.F32.BF16 R156, R128.reuse, R158, R12 ;  /* 0x0000009e809c723c */ /* 0x040fe2000004180c */
[----:B------:R-:W4:Y:S05]  /*12030*/  LDSM.16.MT88.4 R12, [R228+0x1b800] ;  /* 0x01b80000e40c783b */ /* 0x000f2a0000004200 */
[C---:B--2---:R-:W-:Y:S01]  /*12040*/  HMMA.16816.F32.BF16 R152, R128.reuse, R148, R16 ;  /* 0x000000948098723c */ /* 0x044fe20000041810 */
[----:B------:R-:W2:Y:S05]  /*12050*/  LDSM.16.MT88.4 R16, [R225+0x1b800] ;  /* 0x01b80000e110783b */ /* 0x000eaa0000004200 */
[C---:B------:R-:W-:Y:S01]  /*12060*/  HMMA.16816.F32.BF16 R148, R128.reuse, R150, R20 ;  /* 0x000000968094723c */ /* 0x040fe20000041814 */
[----:B------:R-:W5:Y:S05]  /*12070*/  LDSM.16.MT88.4 R20, [R228+0x1d800] ;  /* 0x01d80000e414783b */ /* 0x000f6a0000004200 */
[C---:B---3--:R-:W-:Y:S01]  /*12080*/  HMMA.16816.F32.BF16 R144, R128.reuse, R140, R24 ;  /* 0x0000008c8090723c */ /* 0x048fe20000041818 */
[----:B------:R-:W-:Y:S05]  /*12090*/  LDSM.16.MT88.4 R24, [R224+0x1b800] ;  /* 0x01b80000e018783b */ /* 0x000fea0000004200 */
[C---:B------:R-:W-:Y:S06]  /*120a0*/  HMMA.16816.F32.BF16 R140, R128.reuse, R142, R28 ;  /* 0x0000008e808c723c */ /* 0x040fec000004181c */
[C---:B------:R-:W-:Y:S06]  /*120b0*/  HMMA.16816.F32.BF16 R136, R128.reuse, R176, R32 ;  /* 0x000000b08088723c */ /* 0x040fec0000041820 */
[C---:B-1----:R-:W-:Y:S06]  /*120c0*/  HMMA.16816.F32.BF16 R44, R128.reuse, R8, R44 ;  /* 0x00000008802c723c */ /* 0x042fec000004182c */
[C---:B----4-:R-:W-:Y:S06]  /*120d0*/  HMMA.16816.F32.BF16 R36, R128.reuse, R12, R36 ;  /* 0x0000000c8024723c */ /* 0x050fec0000041824 */
[C---:B------:R-:W-:Y:S01]  /*120e0*/  HMMA.16816.F32.BF16 R40, R128.reuse, R14, R40 ;  /* 0x0000000e8028723c */ /* 0x040fe20000041828 */
[----:B------:R-:W1:Y:S05]  /*120f0*/  LDSM.16.MT88.4 R12, [R226+0x1d800] ;  /* 0x01d80000e20c783b */ /* 0x000e6a0000004200 */
[C---:B------:R-:W-:Y:S01]  /*12100*/  HMMA.16816.F32.BF16 R48, R128.reuse, R10, R48 ;  /* 0x0000000a8030723c */ /* 0x040fe20000041830 */
[----:B------:R-:W3:Y:S05]  /*12110*/  LDSM.16.MT88.4 R8, [R225+0x1d800] ;  /* 0x01d80000e108783b */ /* 0x000eea0000004200 */
[C---:B--2---:R-:W-:Y:S06]  /*12120*/  HMMA.16816.F32.BF16 R52, R128.reuse, R16, R52 ;  /* 0x000000108034723c */ /* 0x044fec0000041834 */
[C---:B------:R-:W-:Y:S01]  /*12130*/  HMMA.16816.F32.BF16 R56, R128.reuse, R18, R56 ;  /* 0x000000128038723c */ /* 0x040fe20000041838 */
[----:B------:R-:W2:Y:S05]  /*12140*/  LDSM.16.MT88.4 R16, [R224+0x1d800] ;  /* 0x01d80000e010783b */ /* 0x000eaa0000004200 */
[C---:B-----5:R-:W-:Y:S06]  /*12150*/  HMMA.16816.F32.BF16 R68, R128.reuse, R20, R68 ;  /* 0x000000148044723c */ /* 0x060fec0000041844 */
[C---:B------:R-:W-:Y:S01]  /*12160*/  HMMA.16816.F32.BF16 R72, R128.reuse, R22, R72 ;  /* 0x000000168048723c */ /* 0x040fe20000041848 */
[----:B------:R-:W4:Y:S05]  /*12170*/  LDSM.16.MT88.4 R20, [R228+0x1f800] ;  /* 0x01f80000e414783b */ /* 0x000f2a0000004200 */
[C---:B------:R-:W-:Y:S06]  /*12180*/  HMMA.16816.F32.BF16 R132, R128.reuse, R178, R132 ;  /* 0x000000b28084723c */ /* 0x040fec0000041884 */
        /* <DEDUP_REMOVED lines=9> */
[C---:B------:R-:W-:Y:S06]  /*12220*/  HMMA.16816.F32.BF16 R60, R128.reuse, R24, R60 ;  /* 0x00000018803c723c */ /* 0x040fec000004183c */
[C---:B------:R-:W-:Y:S06]  /*12230*/  HMMA.16816.F32.BF16 R64, R128.reuse, R26, R64 ;  /* 0x0000001a8040723c */ /* 0x040fec0000041840 */
[C---:B----4-:R-:W-:Y:S06]  /*12240*/  HMMA.16816.F32.BF16 R100, R128.reuse, R20, R100 ;  /* 0x000000148064723c */ /* 0x050fec0000041864 */
[C---:B------:R-:W-:Y:S06]  /*12250*/  HMMA.16816.F32.BF16 R104, R128.reuse, R22, R104 ;  /* 0x000000168068723c */ /* 0x040fec0000041868 */
[C---:B-1----:R-:W-:Y:S06]  /*12260*/  HMMA.16816.F32.BF16 R108, R128.reuse, R12, R108 ;  /* 0x0000000c806c723c */ /* 0x042fec000004186c */
[C---:B------:R-:W-:Y:S06]  /*12270*/  HMMA.16816.F32.BF16 R112, R128.reuse, R14, R112 ;  /* 0x0000000e8070723c */ /* 0x040fec0000041870 */
[C---:B---3--:R-:W-:Y:S06]  /*12280*/  HMMA.16816.F32.BF16 R116, R128.reuse, R8, R116 ;  /* 0x000000088074723c */ /* 0x048fec0000041874 */
[C---:B------:R-:W-:Y:S06]  /*12290*/  HMMA.16816.F32.BF16 R120, R128.reuse, R10, R120 ;  /* 0x0000000a8078723c */ /* 0x040fec0000041878 */
[C---:B--2---:R-:W-:Y:S06]  /*122a0*/  HMMA.16816.F32.BF16 R124, R128.reuse, R16, R124 ;  /* 0x00000010807c723c */ /* 0x044fec000004187c */
[----:B------:R-:W-:-:S15]  /*122b0*/  HMMA.16816.F32.BF16 R128, R128, R18, R4 ;  /* 0x000000128080723c */ /* 0x000fde0000041804 */
[----:B------:R-:W-:-:S09]  /*122c0*/  NOP ;  /* 0x0000000000007918 */ /* 0x000fd20000000000 */
.L_x_2102:
[----:B------:R-:W-:-:S06]  /*122d0*/  UISETP.GT.AND UP0, UPT, UR20, UR16, UPT ;  /* 0x000000101400728c */ /* 0x000fcc000bf04270 */
[----:B------:R-:W-:-:S13]  /*122e0*/  PLOP3.LUT P0, PT, PT, PT, UP0, 0x80, 0x0 ;  /* 0x000000000000781c */ /* 0x000fda0003f0f008 */
[----:B------:R-:W-:Y:S05]  /*122f0*/  @!P0 BRA `(.L_x_2109) ;  /* 0x00000054001c8947 */ /* 0x000fea0003800000 */
[----:B------:R-:W2:Y:S01]  /*12300*/  LDL.64 R4, [R1+0x10] ;  /* 0x0000100001047983 */ /* 0x000ea20000100a00 */
[----:B------:R-:W-:Y:S01]  /*12310*/  IMAD.U32 R6, RZ, RZ, UR26 ;  /* 0x0000001aff067e24 */ /* 0x000fe2000f8e00ff */
[----:B------:R-:W-:Y:S01]  /*12320*/  ULDC UR4, c[0x0][0x2d0] ;  /* 0x0000b40000047ab9 */ /* 0x000fe20000000800 */
[----:B------:R-:W-:Y:S01]  /*12330*/  ULDC.64 UR6, c[0x0][0x218] ;  /* 0x0000860000067ab9 */ /* 0x000fe20000000a00 */
[----:B------:R-:W1:Y:S01]  /*12340*/  S2R R3, SR_TID.X ;  /* 0x0000000000037919 */ /* 0x000e620000002100 */
[----:B------:R-:W-:Y:S01]  /*12350*/  ULDC.64 UR10, c[0x0][0x220] ;  /* 0x00008800000a7ab9 */ /* 0x000fe20000000a00 */
[----:B------:R-:W-:Y:S02]  /*12360*/  UIADD3 UR12, UR20, -0x2, URZ ;  /* 0xfffffffe140c7890 */ /* 0x000fe4000fffe03f */
[----:B------:R-:W-:Y:S01]  /*12370*/  UIADD3 UR23, UR20, -0x1, URZ ;  /* 0xffffffff14177890 */ /* 0x000fe2000fffe03f */
[----:B------:R-:W-:Y:S01]  /*12380*/  UMOV UR26, URZ ;  /* 0x0000003f001a7c82 */ /* 0x000fe20008000000 */
[----:B------:R-:W-:Y:S01]  /*12390*/  ULDC UR13, c[0x0][0x2d0] ;  /* 0x0000b400000d7ab9 */ /* 0x000fe20000000800 */
[----:B-1----:R-:W-:-:S04]  /*123a0*/  SHF.R.S32.HI R8, RZ, 0x1f, R3 ;  /* 0x0000001fff087819 */ /* 0x002fc80000011403 */
[----:B------:R-:W-:Y:S02]  /*123b0*/  LEA.HI R3, R8, R3, RZ, 0x3 ;  /* 0x0000000308037211 */ /* 0x000fe400078f18ff */
[--C-:B--2---:R-:W-:Y:S01]  /*123c0*/  SHF.R.S32.HI R11, RZ, 0x1f, R4.reuse ;  /* 0x0000001fff0b7819 */ /* 0x104fe20000011404 */
[----:B------:R-:W-:Y:S01]  /*123d0*/  IMAD.MOV.U32 R10, RZ, RZ, R4 ;  /* 0x000000ffff0a7224 */ /* 0x000fe200078e0004 */
[----:B------:R-:W-:Y:S01]  /*123e0*/  ISETP.GE.AND P2, PT, R4, UR4, PT ;  /* 0x0000000404007c0c */ /* 0x000fe2000bf46270 */
[----:B------:R-:W-:Y:S01]  /*123f0*/  IMAD.U32 R4, RZ, RZ, UR27 ;  /* 0x0000001bff047e24 */ /* 0x000fe2000f8e00ff */
[----:B------:R-:W-:Y:S01]  /*12400*/  ULDC UR4, c[0x0][0x2ec] ;  /* 0x0000bb0000047ab9 */ /* 0x000fe20000000800 */
[----:B------:R-:W-:-:S04]  /*12410*/  IMAD.WIDE.U32 R174, R174, UR22, R10 ;  /* 0x00000016aeae7c25 */ /* 0x000fc8000f8e000a */
[----:B------:R-:W-:Y:S01]  /*12420*/  IMAD.WIDE.U32 R10, R169, UR22, R10 ;  /* 0x00000016a90a7c25 */ /* 0x000fe2000f8e000a */
[----:B------:R-:W-:-:S04]  /*12430*/  IADD3 R7, P1, R174, UR28, RZ ;  /* 0x0000001cae077c10 */ /* 0x000fc8000ff3e0ff */
[----:B------:R-:W-:Y:S01]  /*12440*/  IADD3.X R6, R6, UR36, R175, P1, !PT ;  /* 0x0000002406067c10 */ /* 0x000fe20008ffe4af */
[----:B------:R-:W1:Y:S01]  /*12450*/  @!P2 LDC.64 R238, c[0x0][0x220] ;  /* 0x00008800ffeeab82 */ /* 0x000e620000000a00 */
[----:B------:R-:W-:Y:S02]  /*12460*/  IADD3 R5, P0, R10, UR30, RZ ;  /* 0x0000001e0a057c10 */ /* 0x000fe4000ff1e0ff */
[C---:B------:R-:W-:Y:S02]  /*12470*/  LEA R9, P1, R7.reuse, UR6, 0x1 ;  /* 0x0000000607097c11 */ /* 0x040fe4000f8208ff */
[----:B------:R-:W-:Y:S02]  /*12480*/  IADD3.X R4, R4, UR37, R11, P0, !PT ;  /* 0x0000002504047c10 */ /* 0x000fe400087fe40b */
[----:B------:R-:W-:Y:S01]  /*12490*/  LEA.HI.X R7, R7, UR7, R6, 0x1, P1 ;  /* 0x0000000707077c11 */ /* 0x000fe200088f0c06 */
[----:B------:R-:W-:Y:S01]  /*124a0*/  STL [R1+0x24], R9 ;  /* 0x0000240901007387 */ /* 0x000fe20000100800 */
[C---:B------:R-:W-:Y:S01]  /*124b0*/  LEA R6, P0, R5.reuse, UR10, 0x1 ;  /* 0x0000000a05067c11 */ /* 0x040fe2000f8008ff */
[----:B------:R-:W2:Y:S01]  /*124c0*/  @!P2 LDC.64 R236, c[0x0][0x220] ;  /* 0x00008800ffecab82 */ /* 0x000ea20000000a00 */
[----:B------:R-:W-:Y:S01]  /*124d0*/  ULDC.64 UR6, c[0x0][0x250] ;  /* 0x0000940000067ab9 */ /* 0x000fe20000000a00 */
[----:B------:R-:W-:Y:S01]  /*124e0*/  STL [R1+0x20], R7 ;  /* 0x0000200701007387 */ /* 0x000fe20000100800 */
[----:B------:R-:W-:Y:S01]  /*124f0*/  LEA.HI.X R4, R5, UR11, R4, 0x1, P0 ;  /* 0x0000000b05047c11 */ /* 0x000fe200080f0c04 */
[----:B------:R-:W-:-:S02]  /*12500*/  ULDC.64 UR10, c[0x0][0x248] ;  /* 0x00009200000a7ab9 */ /* 0x000fc40000000a00 */
[----:B------:R3:W-:Y:S04]  /*12510*/  STL [R1+0x1c], R6 ;  /* 0x00001c0601007387 */ /* 0x0007e80000100800 */
[----:B------:R4:W-:Y:S01]  /*12520*/  STL [R1+0x18], R4 ;  /* 0x0000180401007387 */ /* 0x0009e20000100800 */
[----:B---3--:R-:W-:-:S04]  /*12530*/  IMAD.WIDE.U32 R6, R164, -0x326172a9, RZ ;  /* 0xcd9e8d57a4067825 */ /* 0x008fc800078e00ff */
[----:B------:R-:W-:Y:S01]  /*12540*/  IMAD.MOV.U32 R164, RZ, RZ, R0 ;  /* 0x000000ffffa47224 */ /* 0x000fe200078e0000 */
[----:B------:R-:W-:Y:S01]  /*12550*/  SHF.R.S32.HI R0, RZ, 0x3, R3 ;  /* 0x00000003ff007819 */ /* 0x000fe20000011403 */
[----:B------:R3:W-:Y:S01]  /*12560*/  STL.64 [R1+0x30], R6 ;  /* 0x0000300601007387 */ /* 0x0007e20000100a00 */
[----:B------:R-:W-:Y:S01]  /*12570*/  LOP3.LUT R168, R7, R168, RZ, 0x3c, !PT ;  /* 0x000000a807a87212 */ /* 0x000fe200078e3cff */
[----:B------:R-:W-:Y:S01]  /*12580*/  IMAD.MOV.U32 R3, RZ, RZ, R2 ;  /* 0x000000ffff037224 */ /* 0x000fe200078e0002 */
[----:B----4-:R-:W-:Y:S02]  /*12590*/  IADD3 R4, P0, R0, 0x20, RZ ;  /* 0x0000002000047810 */ /* 0x010fe40007f1e0ff */
[----:B------:R-:W-:-:S03]  /*125a0*/  SHF.R.S32.HI R0, RZ, 0x1f, R0 ;  /* 0x0000001fff007819 */ /* 0x000fc60000011400 */
[----:B------:R4:W-:Y:S02]  /*125b0*/  STL [R1+0x48], R4 ;  /* 0x0000480401007387 */ /* 0x0009e40000100800 */
[----:B------:R-:W-:Y:S02]  /*125c0*/  IMAD.X R5, RZ, RZ, R0, P0 ;  /* 0x000000ffff057224 */ /* 0x000fe400000e0600 */
[----:B---3--:R-:W-:-:S05]  /*125d0*/  IMAD.WIDE.U32 R6, R165, -0x2daee0ad, RZ ;  /* 0xd2511f53a5067825 */ /* 0x008fca00078e00ff */
[----:B------:R3:W-:Y:S01]  /*125e0*/  STL.64 [R1+0x38], R6 ;  /* 0x0000380601007387 */ /* 0x0007e20000100a00 */
[----:B----45:R-:W-:Y:S02]  /*125f0*/  IMAD.MOV.U32 R4, RZ, RZ, R170 ;  /* 0x000000ffff047224 */ /* 0x030fe400078e00aa */
[----:B---3--:R-:W-:-:S05]  /*12600*/  IMAD.WIDE.U32 R6, R168, -0x2daee0ad, RZ ;  /* 0xd2511f53a8067825 */ /* 0x008fca00078e00ff */
[----:B------:R-:W-:Y:S04]  /*12610*/  STL.64 [R1+0x28], R6 ;  /* 0x0000280601007387 */ /* 0x000fe80000100a00 */
[----:B------:R3:W-:Y:S02]  /*12620*/  STL [R1+0x4c], R5 ;  /* 0x00004c0501007387 */ /* 0x0007e40000100800 */
[----:B---3--:R-:W-:-:S05]  /*12630*/  IMAD.MOV.U32 R5, RZ, RZ, R173 ;  /* 0x000000ffff057224 */ /* 0x008fca00078e00ad */
[----:B------:R3:W-:Y:S01]  /*12640*/  STL.64 [R1+0x40], R4 ;  /* 0x0000400401007387 */ /* 0x0007e20000100a00 */
[----:B-12---:R-:W-:Y:S05]  /*12650*/  BRA `(.L_x_2110) ;  /* 0x0000000400087947 */ /* 0x006fea0003800000 */
.L_x_2112:
[----:B------:R-:W2:Y:S01]  /*12660*/  LDL.LU.64 R12, [R1+0x58] ;  /* 0x00005800010c7983 */ /* 0x000ea20000300a00 */
[----:B------:R-:W1:Y:S01]  /*12670*/  @!P2 LDC.64 R6, c[0x0][0x218] ;  /* 0x00008600ff06ab82 */ /* 0x000e620000000a00 */
[----:B------:R-:W-:Y:S02]  /*12680*/  UIADD3 UR27, UR20, -0x2, URZ ;  /* 0xfffffffe141b7890 */ /* 0x000fe4000fffe03f */
[----:B------:R-:W3:Y:S02]  /*12690*/  LDL.LU.64 R176, [R1+0x50] ;  /* 0x0000500001b07983 */ /* 0x000ee40000300a00 */
[----:B------:R-:W-:Y:S02]  /*126a0*/  UIMAD.WIDE.U32 UR30, UR27, UR10, URZ ;  /* 0x0000000a1b1e72a5 */ /* 0x000fe4000f8e003f */
[----:B------:R-:W4:Y:S01]  /*126b0*/  LDL.64 R16, [R1] ;  /* 0x0000000001107983 */ /* 0x000f220000100a00 */
[----:B------:R-:W-:Y:S01]  /*126c0*/  USHF.R.S32.HI UR20, URZ, 0x1f, UR27 ;  /* 0x0000001f3f147899 */ /* 0x000fe2000801141b */
[----:B------:R-:W5:Y:S02]  /*126d0*/  @!P2 LDC.64 R4, c[0x0][0x218] ;  /* 0x00008600ff04ab82 */ /* 0x000f640000000a00 */
[----:B------:R1:W-:Y:S01]  /*126e0*/  @P2 STS.128 [R242+0x10000], RZ ;  /* 0x010000fff2002388 */ /* 0x0003e20000000c00 */
[----:B------:R-:W-:Y:S04]  /*126f0*/  UIMAD UR20, UR20, UR10, URZ ;  /* 0x0000000a141472a4 */ /* 0x000fe8000f8e023f */
[----:B------:R-:W-:Y:S04]  /*12700*/  UIMAD UR20, UR27, UR11, UR20 ;  /* 0x0000000b1b1472a4 */ /* 0x000fe8000f8e0214 */
[----:B------:R-:W-:Y:S06]  /*12710*/  UIADD3 UR20, UR31, UR20, URZ ;  /* 0x000000141f147290 */ /* 0x000fec000fffe03f */
[----:B------:R-:W-:Y:S02]  /*12720*/  IMAD.U32 R0, RZ, RZ, UR20 ;  /* 0x00000014ff007e24 */ /* 0x000fe4000f8e00ff */
[----:B--2---:R-:W-:Y:S02]  /*12730*/  IMAD.MOV.U32 R178, RZ, RZ, R12 ;  /* 0x000000ffffb27224 */ /* 0x004fe400078e000c */
[----:B------:R-:W-:Y:S02]  /*12740*/  IMAD.U32 R12, RZ, RZ, UR30 ;  /* 0x0000001eff0c7e24 */ /* 0x000fe4000f8e00ff */
[----:B------:R-:W-:Y:S02]  /*12750*/  IMAD.MOV.U32 R179, RZ, RZ, R13 ;  /* 0x000000ffffb37224 */ /* 0x000fe400078e000d */
[----:B------:R-:W-:Y:S01]  /*12760*/  IMAD.U32 R13, RZ, RZ, UR31 ;  /* 0x0000001fff0d7e24 */ /* 0x000fe2000f8e00ff */
[C---:B------:R-:W-:Y:S04]  /*12770*/  LEA R11, P0, R12.reuse, R246, 0x6 ;  /* 0x000000f60c0b7211 */ /* 0x040fe800078030ff */
[----:B----4-:R-:W-:Y:S02]  /*12780*/  LEA.HI.X R0, R12, R17, R0, 0x6, P0 ;  /* 0x000000110c007211 */ /* 0x010fe400000f3400 */
        /* <DEDUP_REMOVED lines=47> */
.L_x_2110:
[----:B------:R-:W2:Y:S01]  /*12a80*/  LDL.64 R6, [R1+0x40] ;  /* 0x0000400001067983 */ /* 0x000ea20000100a00 */
[----:B------:R-:W-:Y:S01]  /*12a90*/  UIADD3 UR30, UR23, -UR26, URZ ;  /* 0x8000001a171e7290 */ /* 0x000fe2000fffe03f */
[----:B------:R-:W-:Y:S04]  /*12aa0*/  DEPBAR.LE SB0, 0x0 ;  /* 0x000080000000791a */ /* 0x000fe80000000000 */
[----:B------:R-:W4:Y:S01]  /*12ab0*/  LDL.64 R8, [R1+0x48] ;  /* 0x0000480001087983 */ /* 0x000f220000100a00 */
[----:B------:R-:W-:Y:S01]  /*12ac0*/  IMAD.U32 R25, RZ, RZ, UR30 ;  /* 0x0000001eff197e24 */ /* 0x000fe2000f8e00ff */
[----:B------:R-:W-:Y:S01]  /*12ad0*/  UIADD3 UR22, UR20, -0x1, URZ ;  /* 0xffffffff14167890 */ /* 0x000fe2000fffe03f */
[----:B------:R-:W-:Y:S02]  /*12ae0*/  ISETP.GE.AND P4, PT, R241, UR13, PT ;  /* 0x0000000df1007c0c */ /* 0x000fe4000bf86270 */
[----:B---3--:R-:W3:Y:S01]  /*12af0*/  LDL R5, [R1+0x1c] ;  /* 0x00001c0001057983 */ /* 0x008ee20000100800 */
[----:B------:R-:W-:Y:S01]  /*12b00*/  BAR.SYNC.DEFER_BLOCKING 0x0 ;  /* 0x0000000000007b1d */ /* 0x000fe20000010000 */
[C---:B------:R-:W-:Y:S01]  /*12b10*/  LEA R28, P1, R25.reuse, R244, 0x6 ;  /* 0x000000f4191c7211 */ /* 0x040fe200078230ff */
[----:B------:R-:W-:Y:S01]  /*12b20*/  USHF.R.S32.HI UR28, URZ, 0x1f, UR22 ;  /* 0x0000001f3f1c7899 */ /* 0x000fe20008011416 */
[----:B------:R-:W-:Y:S01]  /*12b30*/  IMAD.U32 R0, RZ, RZ, UR22 ;  /* 0x00000016ff007e24 */ /* 0x000fe2000f8e00ff */
[----:B------:R-:W-:Y:S01]  /*12b40*/  UIMAD UR27, UR8, UR22, URZ ;  /* 0x00000016081b72a4 */ /* 0x000fe2000f8e023f */
[----:B------:R-:W-:Y:S01]  /*12b50*/  LEA.HI.X.SX32 R29, R25, R245, 0x6, P1 ;  /* 0x000000f5191d7211 */ /* 0x000fe200008f36ff */
[----:B------:R-:W-:Y:S02]  /*12b60*/  UISETP.GT.AND UP0, UPT, UR22, UR16, UPT ;  /* 0x000000101600728c */ /* 0x000fe4000bf04270 */
[----:B------:R-:W-:Y:S02]  /*12b70*/  UIMAD UR27, UR28, UR9, UR27 ;  /* 0x000000091c1b72a4 */ /* 0x000fe4000f8e021b */
[----:B------:R-:W-:Y:S04]  /*12b80*/  IMAD R24, R29, UR6, RZ ;  /* 0x000000061d187c24 */ /* 0x000fe8000f8e02ff */
[C---:B------:R-:W-:Y:S02]  /*12b90*/  IMAD R24, R28.reuse, UR7, R24 ;  /* 0x000000071c187c24 */ /* 0x040fe4000f8e0218 */
[----:B------:R-:W-:Y:S04]  /*12ba0*/  IMAD.WIDE.U32 R28, R28, UR6, RZ ;  /* 0x000000061c1c7c25 */ /* 0x000fe8000f8e00ff */
[----:B------:R-:W-:Y:S01]  /*12bb0*/  IMAD.IADD R24, R29, 0x1, R24 ;  /* 0x000000011d187824 */ /* 0x000fe200078e0218 */
[----:B------:R-:W-:Y:S05]  /*12bc0*/  @P2 STS.128 [R242+0x18000], RZ ;  /* 0x018000fff2002388 */ /* 0x000fea0000000c00 */
[----:B------:R-:W5:Y:S01]  /*12bd0*/  LDL R4, [R1+0x18] ;  /* 0x0000180001047983 */ /* 0x000f620000100800 */
[----:B--2---:R-:W-:Y:S04]  /*12be0*/  IMAD.WIDE.U32 R32, R0, UR9, R6 ;  /* 0x0000000900207c25 */ /* 0x004fe8000f8e0006 */
[----:B------:R-:W-:Y:S01]  /*12bf0*/  VIADD R0, R33, UR27 ;  /* 0x0000001b21007c36 */ /* 0x000fe20008000000 */
[C---:B------:R-:W-:Y:S01]  /*12c00*/  @!P2 LEA R26, P1, R32.reuse, R238, 0x1 ;  /* 0x000000ee201aa211 */ /* 0x040fe200078208ff */
[----:B------:R-:W-:Y:S01]  /*12c10*/  UIADD3 UR27, UR12, -UR26, URZ ;  /* 0x8000001a0c1b7290 */ /* 0x000fe2000fffe03f */
[C---:B----4-:R-:W-:Y:S02]  /*12c20*/  LEA R30, P0, R25.reuse, R8, 0x6 ;  /* 0x00000008191e7211 */ /* 0x050fe400078030ff */
[C---:B------:R-:W-:Y:S02]  /*12c30*/  @!P2 LEA.HI.X R27, R32.reuse, R239, R0, 0x1, P1 ;  /* 0x000000ef201ba211 */ /* 0x040fe400008f0c00 */
[----:B------:R-:W-:Y:S01]  /*12c40*/  LEA.HI.X.SX32 R31, R25, R9, 0x6, P0 ;  /* 0x00000009191f7211 */ /* 0x000fe200000f36ff */
[----:B------:R-:W-:Y:S01]  /*12c50*/  IMAD.U32 R165, RZ, RZ, UR27 ;  /* 0x0000001bffa57e24 */ /* 0x000fe2000f8e00ff */
[----:B------:R-:W-:Y:S01]  /*12c60*/  @!P2 IADD3 R25, P0, R32, UR29, RZ ;  /* 0x0000001d2019ac10 */ /* 0x000fe2000ff1e0ff */
[----:B------:R-:W-:Y:S01]  /*12c70*/  @!PT LDS RZ, [RZ] ;  /* 0x00000000fffff984 */ /* 0x000fe20000000800 */
[----:B------:R-:W-:Y:S01]  /*12c80*/  @!PT LDS RZ, [RZ] ;  /* 0x00000000fffff984 */ /* 0x000fe20000000800 */
[----:B------:R-:W-:Y:S01]  /*12c90*/  @!PT LDS RZ, [RZ] ;  /* 0x00000000fffff984 */ /* 0x000fe20000000800 */
[----:B------:R-:W-:Y:S01]  /*12ca0*/  @!P2 LDGSTS.E.BYPASS.LTC128B.128 [R242+0x18000], desc[UR34][R26.64] ;  /* 0x180000001af2afae */ /* 0x000fe2000b901d62 */
[----:B---3--:R-:W-:Y:S01]  /*12cb0*/  LEA R32, P3, R28, R5, 0x1 ;  /* 0x000000051c207211 */ /* 0x008fe200078608ff */
[----:B------:R-:W-:Y:S01]  /*12cc0*/  IMAD R2, R31, UR6, RZ ;  /* 0x000000061f027c24 */ /* 0x000fe2000f8e02ff */
[C---:B------:R-:W-:Y:S02]  /*12cd0*/  @!P2 LEA R34, P1, R25.reuse, R236, 0x1 ;  /* 0x000000ec1922a211 */ /* 0x040fe400078208ff */
[----:B------:R-:W-:Y:S01]  /*12ce0*/  @P4 STS.128 [R242+0x1a000], RZ ;  /* 0x01a000fff2004388 */ /* 0x000fe20000000c00 */
[----:B------:R-:W-:Y:S01]  /*12cf0*/  @!P2 IADD3.X R0, R0, UR14, RZ, P0, !PT ;  /* 0x0000000e0000ac10 */ /* 0x000fe200087fe4ff */
[C---:B------:R-:W-:Y:S02]  /*12d00*/  IMAD R2, R30.reuse, UR7, R2 ;  /* 0x000000071e027c24 */ /* 0x040fe4000f8e0202 */
[----:B------:R-:W-:Y:S01]  /*12d10*/  IMAD.WIDE.U32 R30, R30, UR6, RZ ;  /* 0x000000061e1e7c25 */ /* 0x000fe2000f8e00ff */
[----:B------:R-:W-:Y:S02]  /*12d20*/  @!P2 LEA.HI.X R35, R25, R237, R0, 0x1, P1 ;  /* 0x000000ed1923a211 */ /* 0x000fe400008f0c00 */
[----:B------:R-:W-:Y:S01]  /*12d30*/  ISETP.GE.AND P1, PT, R235, UR13, PT ;  /* 0x0000000deb007c0c */ /* 0x000fe2000bf26270 */
[----:B------:R-:W-:Y:S01]  /*12d40*/  IMAD.IADD R2, R31, 0x1, R2 ;  /* 0x000000011f027824 */ /* 0x000fe200078e0202 */
[----:B------:R-:W-:Y:S01]  /*12d50*/  LEA R6, P0, R30, R5, 0x1 ;  /* 0x000000051e067211 */ /* 0x000fe200078008ff */
[----:B------:R-:W-:Y:S01]  /*12d60*/  IMAD.U32 R0, RZ, RZ, UR22 ;  /* 0x00000016ff007e24 */ /* 0x000fe2000f8e00ff */
[-C--:B-----5:R-:W-:Y:S02]  /*12d70*/  LEA.HI.X R33, R28, R4.reuse, R24, 0x1, P3 ;  /* 0x000000041c217211 */ /* 0x0a0fe400018f0c18 */
[----:B------:R-:W-:Y:S02]  /*12d80*/  ISETP.GE.AND P3, PT, R240, UR13, PT ;  /* 0x0000000df0007c0c */ /* 0x000fe4000bf66270 */
[----:B------:R-:W-:Y:S01]  /*12d90*/  LEA.HI.X R7, R30, R4, R2, 0x1, P0 ;  /* 0x000000041e077211 */ /* 0x000fe200000f0c02 */
[----:B------:R-:W-:Y:S01]  /*12da0*/  @!PT LDS RZ, [RZ] ;  /* 0x00000000fffff984 */ /* 0x000fe20000000800 */
[----:B------:R-:W-:Y:S01]  /*12db0*/  @!PT LDS RZ, [RZ] ;  /* 0x00000000fffff984 */ /* 0x000fe20000000800 */
[----:B------:R-:W-:Y:S01]  /*12dc0*/  @!PT LDS RZ, [RZ] ;  /* 0x00000000fffff984 */ /* 0x000fe20000000800 */
[----:B------:R-:W-:Y:S01]  /*12dd0*/  @!P4 LDGSTS.E.BYPASS.LTC128B.128 [R242+0x1a000], desc[UR34][R32.64+0x80] ;  /* 0x1a00008020f2cfae */ /* 0x000fe2000b901d62 */
[----:B------:R-:W1:Y:S09]  /*12de0*/  S2R R2, SR_TID.X ;  /* 0x0000000000027919 */ /* 0x000e720000002100 */
        /* <DEDUP_REMOVED lines=15> */
[----:B------:R-:W-:Y:S01]  /*12ee0*/  @P4 STS.128 [R242+0x1b000], RZ ;  /* 0x01b000fff2004388 */ /* 0x000fe20000000c00 */
[----:B-1----:R-:W-:Y:S04]  /*12ef0*/  IMAD.SHL.U32 R2, R2, 0x2, RZ ;  /* 0x0000000202027824 */ /* 0x002fe800078e00ff */
[----:B------:R-:W-:Y:S01]  /*12f00*/  @!PT LDS RZ, [RZ] ;  /* 0x00000000fffff984 */ /* 0x000fe20000000800 */
[----:B------:R-:W-:Y:S01]  /*12f10*/  @!PT LDS RZ, [RZ] ;  /* 0x00000000fffff984 */ /* 0x000fe20000000800 */
[----:B------:R-:W-:Y:S01]  /*12f20*/  @!PT LDS RZ, [RZ] ;  /* 0x00000000fffff984 */ /* 0x000fe20000000800 */
[----:B------:R-:W-:Y:S01]  /*12f30*/  @!P4 LDGSTS.E.BYPASS.LTC128B.128 [R242+0x1b000], desc[UR34][R6.64+0x80] ;  /* 0x1b00008006f2cfae */ /* 0x000fe2000b901d62 */
[----:B------:R-:W-:Y:S04]  /*12f40*/  LOP3.LUT R2, R2, 0x6, RZ, 0xc0, !PT ;  /* 0x0000000602027812 */ /* 0x000fe800078ec0ff */
[----:B------:R-:W-:Y:S05]  /*12f50*/  @P3 STS.128 [R242+0x1d000], RZ ;  /* 0x01d000fff2003388 */ /* 0x000fea0000000c00 */
[----:B------:R-:W-:Y:S01]  /*12f60*/  @!PT LDS RZ, [RZ] ;  /* 0x00000000fffff984 */ /* 0x000fe20000000800 */
[----:B------:R-:W-:Y:S01]  /*12f70*/  @!PT LDS RZ, [RZ] ;  /* 0x00000000fffff984 */ /* 0x000fe20000000800 */
[----:B------:R-:W-:Y:S01]  /*12f80*/  @!PT LDS RZ, [RZ] ;  /* 0x00000000fffff984 */ /* 0x000fe20000000800 */
[----:B------:R-:W-:Y:S01]  /*12f90*/  @!P3 LDGSTS.E.BYPASS.LTC128B.128 [R242+0x1d000], desc[UR34][R6.64+0x100] ;  /* 0x1d00010006f2bfae */ /* 0x000fe2000b901d62 */
[----:B------:R-:W-:Y:S04]  /*12fa0*/  IMAD R0, R0, 0x40, R2 ;  /* 0x0000004000007824 */ /* 0x000fe800078e0202 */
[----:B------:R-:W-:Y:S01]  /*12fb0*/  @P1 STS.128 [R242+0x1f000], RZ ;  /* 0x01f000fff2001388 */ /* 0x000fe20000000c00 */
[----:B------:R-:W-:Y:S01]  /*12fc0*/  IMAD.IADD R2, R252, 0x1, -R0 ;  /* 0x00000001fc027824 */ /* 0x000fe200078e0a00 */
[C---:B------:R-:W-:Y:S03]  /*12fd0*/  ISETP.GE.AND P6, PT, R0.reuse, R251, PT ;  /* 0x000000fb0000720c */ /* 0x040fe60003fc6270 */
[----:B------:R-:W-:Y:S01]  /*12fe0*/  @!PT LDS RZ, [RZ] ;  /* 0x00000000fffff984 */ /* 0x000fe20000000800 */
[----:B------:R-:W-:Y:S01]  /*12ff0*/  @!PT LDS RZ, [RZ] ;  /* 0x00000000fffff984 */ /* 0x000fe20000000800 */
[----:B------:R-:W-:Y:S01]  /*13000*/  @!PT LDS RZ, [RZ] ;  /* 0x00000000fffff984 */ /* 0x000fe20000000800 */
[----:B------:R1:W-:Y:S01]  /*13010*/  @!P1 LDGSTS.E.BYPASS.LTC128B.128 [R242+0x1f000], desc[UR34][R6.64+0x180] ;  /* 0x1f00018006f29fae */ /* 0x0003e2000b901d62 */
[----:B------:R-:W-:Y:S04]  /*13020*/  IABS R2, R2 ;  /* 0x0000000200027213 */ /* 0x000fe80000000000 */
[----:B------:R-:W-:Y:S01]  /*13030*/  LDSM.16.M88.4 R168, [R234] ;  /* 0x00000000eaa8783b */ /* 0x000fe20000000200 */
[----:B------:R-:W-:Y:S02]  /*13040*/  ISETP.GE.OR P6, PT, R0, R250, !P6 ;  /* 0x000000fa0000720c */ /* 0x000fe400077c6670 */
[----:B------:R-:W-:Y:S02]  /*13050*/  I2FP.F32.S32 R2, R2 ;  /* 0x0000000200027245 */ /* 0x000fe40000201400 */
[----:B------:R-:W1:Y:S05]  /*13060*/  LDSM.16.M88.4 R172, [R233+0x10000] ;  /* 0x01000000e9ac783b */ /* 0x000e6a0000000200 */
[----:B------:R-:W2:Y:S05]  /*13070*/  LDSM.16.M88.4 R176, [R233+0x10800] ;  /* 0x01080000e9b0783b */ /* 0x000eaa0000000200 */
[----:B------:R-:W3:Y:S05]  /*13080*/  LDSM.16.M88.4 R180, [R233+0x11000] ;  /* 0x01100000e9b4783b */ /* 0x000eea0000000200 */
[----:B------:R-:W4:Y:S05]  /*13090*/  LDSM.16.M88.4 R184, [R233+0x11800] ;  /* 0x01180000e9b8783b */ /* 0x000f2a0000000200 */
[----:B------:R-:W0:Y:S05]  /*130a0*/  LDGDEPBAR ;  /* 0x00000000000079af */ /* 0x000e2a0000000000 */
[----:B------:R-:W-:Y:S05]  /*130b0*/  LDSM.16.M88.4 R188, [R232] ;  /* 0x00000000e8bc783b */ /* 0x000fea0000000200 */
[----:B------:R-:W5:Y:S05]  /*130c0*/  LDSM.16.M88.4 R192, [R231] ;  /* 0x00000000e7c0783b */ /* 0x000f6a0000000200 */
[----:B------:R-:W5:Y:S05]  /*130d0*/  LDSM.16.M88.4 R196, [R223] ;  /* 0x00000000dfc4783b */ /* 0x000f6a0000000200 */
[----:B------:R-:W5:Y:S01]  /*130e0*/  LDSM.16.M88.4 R200, [R222] ;  /* 0x00000000dec8783b */ /* 0x000f620000000200 */
[C---:B-1----:R-:W-:Y:S04]  /*130f0*/  HMMA.16816.F32.BF16 R4, R168.reuse, R172, RZ ;  /* 0x000000aca804723c */ /* 0x042fe800000418ff */
[----:B------:R-:W1:Y:S03]  /*13100*/  LDSM.16.M88.4 R204, [R221] ;  /* 0x00000000ddcc783b */ /* 0x000e660000000200 */
[----:B------:R-:W-:Y:S04]  /*13110*/  IMAD.MOV.U32 R172, RZ, RZ, R8 ;  /* 0x000000ffffac7224 */ /* 0x000fe800078e0008 */
[----:B------:R-:W-:Y:S02]  /*13120*/  IMAD.MOV.U32 R173, RZ, RZ, R9 ;  /* 0x000000ffffad7224 */ /* 0x000fe400078e0009 */
[C---:B------:R-:W-:Y:S06]  /*13130*/  HMMA.16816.F32.BF16 R8, R168.reuse, R174, RZ ;  /* 0x000000aea808723c */ /* 0x040fec00000418ff */
[C---:B--2---:R-:W-:Y:S06]  /*13140*/  HMMA.16816.F32.BF16 R12, R168.reuse, R176, RZ ;  /* 0x000000b0a80c723c */ /* 0x044fec00000418ff */
[C---:B------:R-:W-:Y:S01]  /*13150*/  HMMA.16816.F32.BF16 R16, R168.reuse, R178, RZ ;  /* 0x000000b2a810723c */ /* 0x040fe200000418ff */
[----:B------:R-:W-:Y:S05]  /*13160*/  LDSM.16.M88.4 R176, [R227+0x10800] ;  /* 0x01080000e3b0783b */ /* 0x000fea0000000200 */
[C---:B---3--:R-:W-:Y:S06]  /*13170*/  HMMA.16816.F32.BF16 R20, R168.reuse, R180, RZ ;  /* 0x000000b4a814723c */ /* 0x048fec00000418ff */
[C---:B------:R-:W-:Y:S01]  /*13180*/  HMMA.16816.F32.BF16 R24, R168.reuse, R182, RZ ;  /* 0x000000b6a818723c */ /* 0x040fe200000418ff */
[----:B------:R-:W-:Y:S05]  /*13190*/  LDSM.16.M88.4 R180, [R227+0x11000] ;  /* 0x01100000e3b4783b */ /* 0x000fea0000000200 */
[C---:B----4-:R-:W-:Y:S06]  /*131a0*/  HMMA.16816.F32.BF16 R28, R168.reuse, R184, RZ ;  /* 0x000000b8a81c723c */ /* 0x050fec00000418ff */
[----:B------:R-:W-:Y:S01]  /*131b0*/  HMMA.16816.F32.BF16 R32, R168, R186, RZ ;  /* 0x000000baa820723c */ /* 0x000fe200000418ff */
[----:B------:R-:W-:Y:S05]  /*131c0*/  LDSM.16.M88.4 R168, [R230] ;  /* 0x00000000e6a8783b */ /* 0x000fea0000000200 */
[C---:B-----5:R-:W-:Y:S01]  /*131d0*/  HMMA.16816.F32.BF16 R4, R188.reuse, R192, R4 ;  /* 0x000000c0bc04723c */ /* 0x060fe20000041804 */
[----:B------:R-:W-:Y:S05]  /*131e0*/  LDSM.16.M88.4 R184, [R227+0x11800] ;  /* 0x01180000e3b8783b */ /* 0x000fea0000000200 */
[C---:B------:R-:W-:Y:S01]  /*131f0*/  HMMA.16816.F32.BF16 R8, R188.reuse, R194, R8 ;  /* 0x000000c2bc08723c */ /* 0x040fe20000041808 */
[----:B------:R-:W2:Y:S05]  /*13200*/  LDL R192, [R1+0x24] ;  /* 0x0000240001c07983 */ /* 0x000eaa0000100800 */
[----:B------:R-:W3:Y:S01]  /*13210*/  LDL R193, [R1+0x20] ;  /* 0x0000200001c17983 */ /* 0x000ee20000100800 */
[C---:B------:R-:W-:Y:S06]  /*13220*/  HMMA.16816.F32.BF16 R12, R188.reuse, R196, R12 ;  /* 0x000000c4bc0c723c */ /* 0x040fec000004180c */
[C---:B------:R-:W-:Y:S05]  /*13230*/  HMMA.16816.F32.BF16 R16, R188.reuse, R198, R16 ;  /* 0x000000c6bc10723c */ /* 0x040fea0000041810 */
[----:B------:R-:W-:Y:S01]  /*13240*/  IMAD.MOV.U32 R196, RZ, RZ, R172 ;  /* 0x000000ffffc47224 */ /* 0x000fe200078e00ac */
[C---:B------:R-:W-:Y:S05]  /*13250*/  HMMA.16816.F32.BF16 R20, R188.reuse, R200, R20 ;  /* 0x000000c8bc14723c */ /* 0x040fea0000041814 */
[----:B------:R-:W-:Y:S01]  /*13260*/  IMAD.MOV.U32 R197, RZ, RZ, R173 ;  /* 0x000000ffffc57224 */ /* 0x000fe200078e00ad */
[C---:B------:R-:W-:Y:S01]  /*13270*/  HMMA.16816.F32.BF16 R24, R188.reuse, R202, R24 ;  /* 0x000000cabc18723c */ /* 0x040fe20000041818 */
[----:B------:R-:W4:Y:S04]  /*13280*/  LDSM.16.M88.4 R172, [R227+0x10000] ;  /* 0x01000000e3ac783b */ /* 0x000f280000000200 */
[C---:B------:R-:W-:Y:S01]  /*13290*/  LEA R194, P0, R165.reuse, R196, 0x6 ;  /* 0x000000c4a5c27211 */ /* 0x040fe200078030ff */
[C---:B-1----:R-:W-:Y:S05]  /*132a0*/  HMMA.16816.F32.BF16 R28, R188.reuse, R204, R28 ;  /* 0x000000ccbc1c723c */ /* 0x042fea000004181c */
[----:B------:R-:W-:Y:S01]  /*132b0*/  LEA.HI.X.SX32 R195, R165, R197, 0x6, P0 ;  /* 0x000000c5a5c37211 */ /* 0x000fe200000f36ff */
[----:B------:R-:W-:Y:S01]  /*132c0*/  HMMA.16816.F32.BF16 R32, R188, R206, R32 ;  /* 0x000000cebc20723c */ /* 0x000fe20000041820 */
[----:B------:R-:W-:Y:S05]  /*132d0*/  LDSM.16.M88.4 R188, [R220+0x1000] ;  /* 0x00100000dcbc783b */ /* 0x000fea0000000200 */
[C---:B----4-:R-:W-:Y:S06]  /*132e0*/  HMMA.16816.F32.BF16 R4, R168.reuse, R172, R4 ;  /* 0x000000aca804723c */ /* 0x050fec0000041804 */
[C---:B------:R-:W-:Y:S01]  /*132f0*/  HMMA.16816.F32.BF16 R8, R168.reuse, R174, R8 ;  /* 0x000000aea808723c */ /* 0x040fe20000041808 */
[----:B------:R-:W-:Y:S05]  /*13300*/  LDSM.16.M88.4 R172, [R229] ;  /* 0x00000000e5ac783b */ /* 0x000fea0000000200 */
[C---:B------:R-:W-:Y:S06]  /*13310*/  HMMA.16816.F32.BF16 R12, R168.reuse, R176, R12 ;  /* 0x000000b0a80c723c */ /* 0x040fec000004180c */
[C---:B------:R-:W-:Y:S01]  /*13320*/  HMMA.16816.F32.BF16 R16, R168.reuse, R178, R16 ;  /* 0x000000b2a810723c */ /* 0x040fe20000041810 */
[----:B------:R-:W1:Y:S05]  /*13330*/  LDSM.16.M88.4 R176, [R220] ;  /* 0x00000000dcb0783b */ /* 0x000e6a0000000200 */
[C---:B------:R-:W-:Y:S06]  /*13340*/  HMMA.16816.F32.BF16 R20, R168.reuse, R180, R20 ;  /* 0x000000b4a814723c */ /* 0x040fec0000041814 */
[C---:B------:R-:W-:Y:S01]  /*13350*/  HMMA.16816.F32.BF16 R24, R168.reuse, R182, R24 ;  /* 0x000000b6a818723c */ /* 0x040fe20000041818 */
[----:B------:R-:W4:Y:S05]  /*13360*/  LDSM.16.M88.4 R180, [R220+0x800] ;  /* 0x00080000dcb4783b */ /* 0x000f2a0000000200 */
[C---:B------:R-:W-:Y:S06]  /*13370*/  HMMA.16816.F32.BF16 R28, R168.reuse, R184, R28 ;  /* 0x000000b8a81c723c */ /* 0x040fec000004181c */
[----:B------:R-:W-:Y:S01]  /*13380*/  HMMA.16816.F32.BF16 R32, R168, R186, R32 ;  /* 0x000000baa820723c */ /* 0x000fe20000041820 */
[----:B------:R-:W5:Y:S05]  /*13390*/  LDSM.16.M88.4 R168, [R220+0x1800] ;  /* 0x00180000dca8783b */ /* 0x000f6a0000000200 */
        /* <DEDUP_REMOVED lines=12> */
[----:B------:R-:W5:Y:S05]  /*13460*/  LDSM.16.M88.4 R168, [R233+0x13800] ;  /* 0x01380000e9a8783b */ /* 0x000f6a0000000200 */
        /* <DEDUP_REMOVED lines=12> */
[----:B------:R-:W5:Y:S05]  /*13530*/  LDSM.16.M88.4 R168, [R216] ;  /* 0x00000000d8a8783b */ /* 0x000f6a0000000200 */
[C---:B-1----:R-:W-:Y:S01]  /*13540*/  HMMA.16816.F32.BF16 R4, R172.reuse, R180, R4 ;  /* 0x000000b4ac04723c */ /* 0x042fe20000041804 */
[----:B------:R-:W-:Y:S05]  /*13550*/  LDSM.16.M88.4 R176, [R230+0x4000] ;  /* 0x00400000e6b0783b */ /* 0x000fea0000000200 */
        /* <DEDUP_REMOVED lines=118> */
[----:B------:R-:W1:Y:S05]  /*13cc0*/  LDSM.16.M88.4 R180, [R220+0x6000] ;  /* 0x00600000dcb4783b */ /* 0x000e6a0000000200 */
[C---:B--2---:R-:W-:Y:S06]  /*13cd0*/  HMMA.16816.F32.BF16 R12, R176.reuse, R184, R12 ;  /* 0x000000b8b00c723c */ /* 0x044fec000004180c */
[C---:B------:R-:W-:Y:S05]  /*13ce0*/  HMMA.16816.F32.BF16 R16, R176.reuse, R186, R16 ;  /* 0x000000bab010723c */ /* 0x040fea0000041810 */
[----:B------:R-:W-:Y:S01]  /*13cf0*/  IMAD R185, R195, UR10, RZ ;  /* 0x0000000ac3b97c24 */ /* 0x000fe2000f8e02ff */
[C---:B----4-:R-:W-:Y:S05]  /*13d00*/  HMMA.16816.F32.BF16 R20, R176.reuse, R188, R20 ;  /* 0x000000bcb014723c */ /* 0x050fea0000041814 */
[C---:B------:R-:W-:Y:S01]  /*13d10*/  IMAD.WIDE.U32 R186, R194.reuse, UR10, RZ ;  /* 0x0000000ac2ba7c25 */ /* 0x040fe2000f8e00ff */
[C---:B------:R-:W-:Y:S05]  /*13d20*/  HMMA.16816.F32.BF16 R24, R176.reuse, R190, R24 ;  /* 0x000000beb018723c */ /* 0x040fea0000041818 */
[----:B------:R-:W-:Y:S01]  /*13d30*/  IMAD R185, R194, UR11, R185 ;  /* 0x0000000bc2b97c24 */ /* 0x000fe2000f8e02b9 */
[C---:B-----5:R-:W-:Y:S05]  /*13d40*/  HMMA.16816.F32.BF16 R28, R176.reuse, R168, R28 ;  /* 0x000000a8b01c723c */ /* 0x060fea000004181c */
[C---:B------:R-:W-:Y:S01]  /*13d50*/  LEA R190, P5, R165.reuse, R244, 0x6 ;  /* 0x000000f4a5be7211 */ /* 0x040fe200078a30ff */
[----:B------:R-:W-:Y:S01]  /*13d60*/  HMMA.16816.F32.BF16 R32, R176, R170, R32 ;  /* 0x000000aab020723c */ /* 0x000fe20000041820 */
[----:B------:R-:W2:Y:S04]  /*13d70*/  LDSM.16.M88.4 R168, [R220+0x6800] ;  /* 0x00680000dca8783b */ /* 0x000ea80000000200 */
[----:B------:R-:W-:Y:S01]  /*13d80*/  LEA.HI.X.SX32 R191, R165, R245, 0x6, P5 ;  /* 0x000000f5a5bf7211 */ /* 0x000fe200028f36ff */
[----:B------:R-:W-:Y:S01]  /*13d90*/  IMAD.IADD R185, R187, 0x1, R185 ;  /* 0x00000001bbb97824 */ /* 0x000fe200078e02b9 */
[CC--:B------:R-:W-:Y:S01]  /*13da0*/  LEA R176, P0, R186.reuse, R192.reuse, 0x1 ;  /* 0x000000c0bab07211 */ /* 0x0c0fe200078008ff */
[C---:B-1----:R-:W-:Y:S05]  /*13db0*/  HMMA.16816.F32.BF16 R4, R172.reuse, R180, R4 ;  /* 0x000000b4ac04723c */ /* 0x042fea0000041804 */
[----:B---3--:R-:W-:Y:S01]  /*13dc0*/  LEA.HI.X R177, R186, R193, R185, 0x1, P0 ;  /* 0x000000c1bab17211 */ /* 0x008fe200000f0cb9 */
[C---:B------:R-:W-:Y:S05]  /*13dd0*/  HMMA.16816.F32.BF16 R8, R172.reuse, R182, R8 ;  /* 0x000000b6ac08723c */ /* 0x040fea0000041808 */
[----:B------:R-:W-:Y:S02]  /*13de0*/  IMAD R165, R191, UR10, RZ ;  /* 0x0000000abfa57c24 */ /* 0x000fe4000f8e02ff */
[----:B------:R-:W-:Y:S04]  /*13df0*/  IMAD.IADD R183, R249, 0x1, -R0 ;  /* 0x00000001f9b77824 */ /* 0x000fe800078e0a00 */
[C---:B------:R-:W-:Y:S01]  /*13e00*/  IMAD R165, R190.reuse, UR11, R165 ;  /* 0x0000000bbea57c24 */ /* 0x040fe2000f8e02a5 */
[----:B------:R-:W-:Y:S01]  /*13e10*/  IABS R183, R183 ;  /* 0x000000b700b77213 */ /* 0x000fe20000000000 */
[----:B------:R-:W-:Y:S03]  /*13e20*/  IMAD.WIDE.U32 R190, R190, UR10, RZ ;  /* 0x0000000abebe7c25 */ /* 0x000fe6000f8e00ff */
[----:B------:R-:W-:Y:S01]  /*13e30*/  I2FP.F32.S32 R183, R183 ;  /* 0x000000b700b77245 */ /* 0x000fe20000201400 */
[----:B------:R-:W-:Y:S01]  /*13e40*/  IMAD.IADD R165, R191, 0x1, R165 ;  /* 0x00000001bfa57824 */ /* 0x000fe200078e02a5 */
[----:B------:R-:W-:Y:S01]  /*13e50*/  LEA R178, P5, R190, R192, 0x1 ;  /* 0x000000c0beb27211 */ /* 0x000fe200078a08ff */
[----:B------:R-:W-:Y:S01]  /*13e60*/  FFMA.FTZ R4, R2, -UR21, R4 ;  /* 0x8000001502047c23 */ /* 0x000fe20008010004 */
[----:B------:R-:W-:Y:S02]  /*13e70*/  VIADD R2, R0, 0x8 ;  /* 0x0000000800027836 */ /* 0x000fe40000000000 */
[----:B------:R-:W-:Y:S01]  /*13e80*/  FFMA.FTZ R6, R183, -UR21, R6 ;  /* 0x80000015b7067c23 */ /* 0x000fe20008010006 */
[----:B------:R-:W-:Y:S01]  /*13e90*/  LEA.HI.X R179, R190, R193, R165, 0x1, P5 ;  /* 0x000000c1beb37211 */ /* 0x000fe200028f0ca5 */
[----:B------:R-:W-:Y:S01]  /*13ea0*/  VIADD R165, R0, 0x1 ;  /* 0x0000000100a57836 */ /* 0x000fe20000000000 */
[----:B------:R-:W-:Y:S02]  /*13eb0*/  FSEL R181, R4, -INF , !P6 ;  /* 0xff80000004b57808 */ /* 0x000fe40007000000 */
[-C--:B------:R-:W-:Y:S01]  /*13ec0*/  ISETP.GE.AND P6, PT, R0, R248.reuse, PT ;  /* 0x000000f80000720c */ /* 0x080fe20003fc6270 */
[----:B------:R-:W-:Y:S01]  /*13ed0*/  STL.64 [R1+0x58], R178 ;  /* 0x000058b201007387 */ /* 0x000fe20000100a00 */
[C---:B------:R-:W-:Y:S01]  /*13ee0*/  ISETP.GE.AND P5, PT, R165.reuse, R251, PT ;  /* 0x000000fba500720c */ /* 0x040fe20003fa6270 */
[C---:B--2---:R-:W-:Y:S03]  /*13ef0*/  HMMA.16816.F32.BF16 R12, R172.reuse, R168, R12 ;  /* 0x000000a8ac0c723c */ /* 0x044fe6000004180c */
[----:B------:R-:W-:Y:S01]  /*13f00*/  STL.64 [R1+0x50], R176 ;  /* 0x000050b001007387 */ /* 0x000fe20000100a00 */
[C---:B------:R-:W-:Y:S01]  /*13f10*/  ISETP.GE.AND P0, PT, R165.reuse, R248, PT ;  /* 0x000000f8a500720c */ /* 0x040fe20003f06270 */
[--C-:B------:R-:W-:Y:S01]  /*13f20*/  IMAD.IADD R186, R252, 0x1, -R165.reuse ;  /* 0x00000001fcba7824 */ /* 0x100fe200078e0aa5 */
[C---:B------:R-:W-:Y:S02]  /*13f30*/  ISETP.GE.OR P5, PT, R165.reuse, R250, !P5 ;  /* 0x000000faa500720c */ /* 0x040fe40006fa6670 */
[----:B------:R-:W1:Y:S01]  /*13f40*/  LDSM.16.M88.4 R176, [R220+0x7000] ;  /* 0x00700000dcb0783b */ /* 0x000e620000000200 */
[-C--:B------:R-:W-:Y:S01]  /*13f50*/  ISETP.GE.OR P0, PT, R165, R243.reuse, !P0 ;  /* 0x000000f3a500720c */ /* 0x080fe20004706670 */
[C---:B------:R-:W-:Y:S03]  /*13f60*/  HMMA.16816.F32.BF16 R16, R172.reuse, R170, R16 ;  /* 0x000000aaac10723c */ /* 0x040fe60000041810 */
[----:B------:R-:W-:Y:S01]  /*13f70*/  IABS R186, R186 ;  /* 0x000000ba00ba7213 */ /* 0x000fe20000000000 */
[----:B------:R-:W2:Y:S01]  /*13f80*/  LDSM.16.M88.4 R168, [R220+0x7800] ;  /* 0x00780000dca8783b */ /* 0x000ea20000000200 */
[----:B------:R-:W-:Y:S01]  /*13f90*/  ISETP.GE.OR P6, PT, R0, R243, !P6 ;  /* 0x000000f30000720c */ /* 0x000fe200077c6670 */
[----:B------:R-:W-:Y:S04]  /*13fa0*/  DEPBAR.LE SB0, 0x0 ;  /* 0x000080000000791a */ /* 0x000fe80000000000 */
[----:B------:R-:W-:Y:S01]  /*13fb0*/  BAR.SYNC.DEFER_BLOCKING 0x0 ;  /* 0x0000000000007b1d */ /* 0x000fe20000010000 */
[----:B------:R-:W-:Y:S01]  /*13fc0*/  I2FP.F32.S32 R186, R186 ;  /* 0x000000ba00ba7245 */ /* 0x000fe20000201400 */
[----:B------:R-:W-:Y:S01]  /*13fd0*/  IMAD.IADD R182, R249, 0x1, -R165 ;  /* 0x00000001f9b67824 */ /* 0x000fe200078e0aa5 */
[----:B------:R-:W-:Y:S01]  /*13fe0*/  FSEL R200, R6, -INF , !P6 ;  /* 0xff80000006c87808 */ /* 0x000fe20007000000 */
[----:B------:R-:W-:Y:S01]  /*13ff0*/  IMAD.IADD R165, R252, 0x1, -R2 ;  /* 0x00000001fca57824 */ /* 0x000fe200078e0a02 */
[----:B------:R-:W-:Y:S01]  /*14000*/  ISETP.GE.AND P6, PT, R2, R248, PT ;  /* 0x000000f80200720c */ /* 0x000fe20003fc6270 */
[----:B------:R-:W-:Y:S01]  /*14010*/  FFMA.FTZ R5, R186, -UR21, R5 ;  /* 0x80000015ba057c23 */ /* 0x000fe20008010005 */
[----:B------:R-:W-:Y:S02]  /*14020*/  IABS R182, R182 ;  /* 0x000000b600b67213 */ /* 0x000fe40000000000 */
[----:B------:R-:W-:Y:S02]  /*14030*/  IABS R165, R165 ;  /* 0x000000a500a57213 */ /* 0x000fe40000000000 */
[----:B------:R-:W-:Y:S02]  /*14040*/  I2FP.F32.S32 R182, R182 ;  /* 0x000000b600b67245 */ /* 0x000fe40000201400 */
[----:B------:R-:W-:Y:S02]  /*14050*/  I2FP.F32.S32 R165, R165 ;  /* 0x000000a500a57245 */ /* 0x000fe40000201400 */
[----:B------:R-:W-:Y:S01]  /*14060*/  FSEL R204, R5, -INF , !P5 ;  /* 0xff80000005cc7808 */ /* 0x000fe20006800000 */
[----:B------:R-:W-:Y:S01]  /*14070*/  FFMA.FTZ R7, R182, -UR21, R7 ;  /* 0x80000015b6077c23 */ /* 0x000fe20008010007 */
[C---:B------:R-:W-:Y:S01]  /*14080*/  ISETP.GE.AND P5, PT, R2.reuse, R251, PT ;  /* 0x000000fb0200720c */ /* 0x040fe20003fa6270 */
[----:B------:R-:W-:Y:S01]  /*14090*/  FFMA.FTZ R8, R165, -UR21, R8 ;  /* 0x80000015a5087c23 */ /* 0x000fe20008010008 */
[----:B------:R-:W-:Y:S01]  /*140a0*/  ISETP.GE.OR P6, PT, R2, R243, !P6 ;  /* 0x000000f30200720c */ /* 0x000fe200077c6670 */
[----:B------:R-:W-:Y:S01]  /*140b0*/  VIADD R182, R0, 0x9 ;  /* 0x0000000900b67836 */ /* 0x000fe20000000000 */
[----:B------:R-:W-:Y:S01]  /*140c0*/  ISETP.GE.OR P5, PT, R2, R250, !P5 ;  /* 0x000000fa0200720c */ /* 0x000fe20006fa6670 */
[----:B------:R-:W-:Y:S01]  /*140d0*/  IMAD.IADD R5, R249, 0x1, -R2 ;  /* 0x00000001f9057824 */ /* 0x000fe200078e0a02 */
[----:B------:R-:W-:Y:S01]  /*140e0*/  FSEL R191, R7, -INF , !P0 ;  /* 0xff80000007bf7808 */ /* 0x000fe20004000000 */
[--C-:B------:R-:W-:Y:S01]  /*140f0*/  IMAD.IADD R7, R252, 0x1, -R182.reuse ;  /* 0x00000001fc077824 */ /* 0x100fe200078e0ab6 */
[----:B------:R-:W-:Y:S01]  /*14100*/  FSEL R8, R8, -INF , !P5 ;  /* 0xff80000008087808 */ /* 0x000fe20006800000 */
[----:B------:R-:W-:Y:S01]  /*14110*/  VIADD R165, R0, 0x10 ;  /* 0x0000001000a57836 */ /* 0x000fe20000000000 */
[C---:B------:R-:W-:Y:S01]  /*14120*/  ISETP.GE.AND P0, PT, R182.reuse, R251, PT ;  /* 0x000000fbb600720c */ /* 0x040fe20003f06270 */
[C---:B-1----:R-:W-:Y:S05]  /*14130*/  HMMA.16816.F32.BF16 R20, R172.reuse, R176, R20 ;  /* 0x000000b0ac14723c */ /* 0x042fea0000041814 */
[----:B------:R-:W-:Y:S01]  /*14140*/  ISETP.GE.AND P5, PT, R182, R248, PT ;  /* 0x000000f8b600720c */ /* 0x000fe20003fa6270 */
[C---:B------:R-:W-:Y:S01]  /*14150*/  IMAD.IADD R6, R249.reuse, 0x1, -R182 ;  /* 0x00000001f9067824 */ /* 0x040fe200078e0ab6 */
[----:B------:R-:W-:Y:S01]  /*14160*/  IABS R5, R5 ;  /* 0x0000000500057213 */ /* 0x000fe20000000000 */
[--C-:B------:R-:W-:Y:S01]  /*14170*/  IMAD.IADD R2, R252, 0x1, -R165.reuse ;  /* 0x00000001fc027824 */ /* 0x100fe200078e0aa5 */
[C---:B------:R-:W-:Y:S01]  /*14180*/  ISETP.GE.OR P0, PT, R182.reuse, R250, !P0 ;  /* 0x000000fab600720c */ /* 0x040fe20004706670 */
[C---:B------:R-:W-:Y:S03]  /*14190*/  HMMA.16816.F32.BF16 R24, R172.reuse, R178, R24 ;  /* 0x000000b2ac18723c */ /* 0x040fe60000041818 */
[----:B------:R-:W-:Y:S02]  /*141a0*/  ISETP.GE.OR P5, PT, R182, R243, !P5 ;  /* 0x000000f3b600720c */ /* 0x000fe40006fa6670 */
[----:B------:R-:W-:Y:S01]  /*141b0*/  IABS R182, R7 ;  /* 0x0000000700b67213 */ /* 0x000fe20000000000 */
[----:B------:R-:W-:Y:S01]  /*141c0*/  IMAD.IADD R7, R249, 0x1, -R165 ;  /* 0x00000001f9077824 */ /* 0x000fe200078e0aa5 */
[----:B------:R-:W-:Y:S01]  /*141d0*/  I2FP.F32.S32 R5, R5 ;  /* 0x0000000500057245 */ /* 0x000fe20000201400 */
[C---:B--2---:R-:W-:Y:S03]  /*141e0*/  HMMA.16816.F32.BF16 R28, R172.reuse, R168, R28 ;  /* 0x000000a8ac1c723c */ /* 0x044fe6000004181c */
[----:B------:R-:W-:Y:S01]  /*141f0*/  I2FP.F32.S32 R182, R182 ;  /* 0x000000b600b67245 */ /* 0x000fe20000201400 */
[----:B------:R-:W-:Y:S01]  /*14200*/  FFMA.FTZ R10, R5, -UR21, R10 ;  /* 0x80000015050a7c23 */ /* 0x000fe2000801000a */
[----:B------:R-:W-:Y:S01]  /*14210*/  IABS R2, R2 ;  /* 0x0000000200027213 */ /* 0x000fe20000000000 */
[----:B------:R-:W-:Y:S01]  /*14220*/  VIADD R5, R0, 0x11 ;  /* 0x0000001100057836 */ /* 0x000fe20000000000 */
[----:B------:R-:W-:Y:S01]  /*14230*/  IABS R6, R6 ;  /* 0x0000000600067213 */ /* 0x000fe20000000000 */
[----:B------:R-:W-:Y:S01]  /*14240*/  FFMA.FTZ R9, R182, -UR21, R9 ;  /* 0x80000015b6097c23 */ /* 0x000fe20008010009 */
[----:B------:R-:W-:Y:S03]  /*14250*/  HMMA.16816.F32.BF16 R32, R172, R170, R32 ;  /* 0x000000aaac20723c */ /* 0x000fe60000041820 */
[----:B------:R-:W-:Y:S01]  /*14260*/  I2FP.F32.S32 R2, R2 ;  /* 0x0000000200027245 */ /* 0x000fe20000201400 */
[----:B------:R-:W-:Y:S01]  /*14270*/  IMAD.IADD R182, R252, 0x1, -R5 ;  /* 0x00000001fcb67824 */ /* 0x000fe200078e0a05 */
[----:B------:R-:W-:Y:S02]  /*14280*/  I2FP.F32.S32 R6, R6 ;  /* 0x0000000600067245 */ /* 0x000fe40000201400 */
[----:B------:R-:W-:Y:S01]  /*14290*/  FSEL R180, R9, -INF , !P0 ;  /* 0xff80000009b47808 */ /* 0x000fe20004000000 */
[----:B------:R-:W-:Y:S01]  /*142a0*/  FFMA.FTZ R12, R2, -UR21, R12 ;  /* 0x80000015020c7c23 */ /* 0x000fe2000801000c */
[C---:B------:R-:W-:Y:S02]  /*142b0*/  ISETP.GE.AND P0, PT, R165.reuse, R251, PT ;  /* 0x000000fba500720c */ /* 0x040fe40003f06270 */
[----:B------:R-:W-:Y:S01]  /*142c0*/  FSEL R9, R10, -INF , !P6 ;  /* 0xff8000000a097808 */ /* 0x000fe20007000000 */
[----:B------:R-:W-:Y:S01]  /*142d0*/  FFMA.FTZ R11, R6, -UR21, R11 ;  /* 0x80000015060b7c23 */ /* 0x000fe2000801000b */
[----:B------:R-:W-:Y:S01]  /*142e0*/  ISETP.GE.AND P6, PT, R165, R248, PT ;  /* 0x000000f8a500720c */ /* 0x000fe20003fc6270 */
[----:B------:R-:W-:Y:S01]  /*142f0*/  VIADD R2, R0, 0x18 ;  /* 0x0000001800027836 */ /* 0x000fe20000000000 */
[----:B------:R-:W-:Y:S01]  /*14300*/  IABS R182, R182 ;  /* 0x000000b600b67213 */ /* 0x000fe20000000000 */
[----:B------:R-:W-:Y:S01]  /*14310*/  IMAD.IADD R6, R249, 0x1, -R5 ;  /* 0x00000001f9067824 */ /* 0x000fe200078e0a05 */
[C---:B------:R-:W-:Y:S02]  /*14320*/  ISETP.GE.OR P0, PT, R165.reuse, R250, !P0 ;  /* 0x000000faa500720c */ /* 0x040fe40004706670 */
[----:B------:R-:W-:Y:S01]  /*14330*/  ISETP.GE.OR P6, PT, R165, R243, !P6 ;  /* 0x000000f3a500720c */ /* 0x000fe200077c6670 */
[----:B------:R-:W-:Y:S01]  /*14340*/  IMAD.IADD R165, R252, 0x1, -R2 ;  /* 0x00000001fca57824 */ /* 0x000fe200078e0a02 */
[----:B------:R-:W-:Y:S02]  /*14350*/  I2FP.F32.S32 R182, R182 ;  /* 0x000000b600b67245 */ /* 0x000fe40000201400 */
[----:B------:R-:W-:Y:S02]  /*14360*/  FSEL R10, R11, -INF , !P5 ;  /* 0xff8000000b0a7808 */ /* 0x000fe40006800000 */
[C---:B------:R-:W-:Y:S01]  /*14370*/  ISETP.GE.AND P5, PT, R5.reuse, R251, PT ;  /* 0x000000fb0500720c */ /* 0x040fe20003fa6270 */
[----:B------:R-:W-:Y:S01]  /*14380*/  FFMA.FTZ R13, R182, -UR21, R13 ;  /* 0x80000015b60d7c23 */ /* 0x000fe2000801000d */
[----:B------:R-:W-:Y:S02]  /*14390*/  IABS R7, R7 ;  /* 0x0000000700077213 */ /* 0x000fe40000000000 */
[----:B------:R-:W-:Y:S02]  /*143a0*/  IABS R6, R6 ;  /* 0x0000000600067213 */ /* 0x000fe40000000000 */
[----:B------:R-:W-:Y:S02]  /*143b0*/  IABS R165, R165 ;  /* 0x000000a500a57213 */ /* 0x000fe40000000000 */
[----:B------:R-:W-:Y:S02]  /*143c0*/  ISETP.GE.OR P5, PT, R5, R250, !P5 ;  /* 0x000000fa0500720c */ /* 0x000fe40006fa6670 */
[----:B------:R-:W-:Y:S02]  /*143d0*/  I2FP.F32.S32 R7, R7 ;  /* 0x0000000700077245 */ /* 0x000fe40000201400 */
[----:B------:R-:W-:Y:S02]  /*143e0*/  I2FP.F32.S32 R6, R6 ;  /* 0x0000000600067245 */ /* 0x000fe40000201400 */
[----:B------:R-:W-:Y:S01]  /*143f0*/  I2FP.F32.S32 R165, R165 ;  /* 0x000000a500a57245 */ /* 0x000fe20000201400 */
[----:B------:R-:W-:Y:S01]  /*14400*/  FFMA.FTZ R14, R7, -UR21, R14 ;  /* 0x80000015070e7c23 */ /* 0x000fe2000801000e */
[----:B------:R-:W-:Y:S01]  /*14410*/  FSEL R193, R12, -INF , !P0 ;  /* 0xff8000000cc17808 */ /* 0x000fe20004000000 */
[----:B------:R-:W-:Y:S01]  /*14420*/  FFMA.FTZ R15, R6, -UR21, R15 ;  /* 0x80000015060f7c23 */ /* 0x000fe2000801000f */
[----:B------:R-:W-:Y:S01]  /*14430*/  FSEL R194, R13, -INF , !P5 ;  /* 0xff8000000dc27808 */ /* 0x000fe20006800000 */
[----:B------:R-:W-:Y:S01]  /*14440*/  FFMA.FTZ R16, R165, -UR21, R16 ;  /* 0x80000015a5107c23 */ /* 0x000fe20008010010 */
[C---:B------:R-:W-:Y:S01]  /*14450*/  ISETP.GE.AND P0, PT, R5.reuse, R248, PT ;  /* 0x000000f80500720c */ /* 0x040fe20003f06270 */
[----:B------:R-:W-:Y:S01]  /*14460*/  VIADD R6, R0, 0x19 ;  /* 0x0000001900067836 */ /* 0x000fe20000000000 */
[----:B------:R-:W-:Y:S01]  /*14470*/  ISETP.GE.AND P5, PT, R2, R251, PT ;  /* 0x000000fb0200720c */ /* 0x000fe20003fa6270 */
[----:B------:R-:W-:Y:S01]  /*14480*/  VIADD R165, R0, 0x20 ;  /* 0x0000002000a57836 */ /* 0x000fe20000000000 */
[----:B------:R-:W-:Y:S01]  /*14490*/  ISETP.GE.OR P0, PT, R5, R243, !P0 ;  /* 0x000000f30500720c */ /* 0x000fe20004706670 */
[----:B------:R-:W-:Y:S01]  /*144a0*/  IMAD.IADD R5, R249, 0x1, -R2 ;  /* 0x00000001f9057824 */ /* 0x000fe200078e0a02 */
[----:B------:R-:W-:Y:S01]  /*144b0*/  ISETP.GE.OR P5, PT, R2, R250, !P5 ;  /* 0x000000fa0200720c */ /* 0x000fe20006fa6670 */
[----:B------:R-:W-:Y:S01]  /*144c0*/  VIADD R7, R0, 0x21 ;  /* 0x0000002100077836 */ /* 0x000fe20000000000 */
[----:B------:R-:W-:Y:S01]  /*144d0*/  FSEL R195, R14, -INF , !P6 ;  /* 0xff8000000ec37808 */ /* 0x000fe20007000000 */
[--C-:B------:R-:W-:Y:S01]  /*144e0*/  IMAD.IADD R14, R252, 0x1, -R6.reuse ;  /* 0x00000001fc0e7824 */ /* 0x100fe200078e0a06 */
[-C--:B------:R-:W-:Y:S02]  /*144f0*/  ISETP.GE.AND P6, PT, R2, R248.reuse, PT ;  /* 0x000000f80200720c */ /* 0x080fe40003fc6270 */
[----:B------:R-:W-:Y:S02]  /*14500*/  FSEL R207, R15, -INF , !P0 ;  /* 0xff8000000fcf7808 */ /* 0x000fe40004000000 */
[----:B------:R-:W-:Y:S02]  /*14510*/  FSEL R189, R16, -INF , !P5 ;  /* 0xff80000010bd7808 */ /* 0x000fe40006800000 */
[C---:B------:R-:W-:Y:S02]  /*14520*/  ISETP.GE.AND P0, PT, R6.reuse, R251, PT ;  /* 0x000000fb0600720c */ /* 0x040fe40003f06270 */
[----:B------:R-:W-:Y:S02]  /*14530*/  ISETP.GE.AND P5, PT, R6, R248, PT ;  /* 0x000000f80600720c */ /* 0x000fe40003fa6270 */
[----:B------:R-:W-:Y:S01]  /*14540*/  ISETP.GE.OR P6, PT, R2, R243, !P6 ;  /* 0x000000f30200720c */ /* 0x000fe200077c6670 */
[----:B------:R-:W-:Y:S01]  /*14550*/  IMAD.IADD R2, R252, 0x1, -R165 ;  /* 0x00000001fc027824 */ /* 0x000fe200078e0aa5 */
[----:B------:R-:W-:Y:S02]  /*14560*/  IABS R14, R14 ;  /* 0x0000000e000e7213 */ /* 0x000fe40000000000 */
[----:B------:R-:W-:Y:S02]  /*14570*/  IABS R5, R5 ;  /* 0x0000000500057213 */ /* 0x000fe40000000000 */
[C---:B------:R-:W-:Y:S02]  /*14580*/  ISETP.GE.OR P0, PT, R6.reuse, R250, !P0 ;  /* 0x000000fa0600720c */ /* 0x040fe40004706670 */
[----:B------:R-:W-:Y:S01]  /*14590*/  ISETP.GE.OR P5, PT, R6, R243, !P5 ;  /* 0x000000f30600720c */ /* 0x000fe20006fa6670 */
[----:B------:R-:W-:Y:S01]  /*145a0*/  IMAD.IADD R6, R249, 0x1, -R6 ;  /* 0x00000001f9067824 */ /* 0x000fe200078e0a06 */
[----:B------:R-:W-:Y:S02]  /*145b0*/  I2FP.F32.S32 R14, R14 ;  /* 0x0000000e000e7245 */ /* 0x000fe40000201400 */
[----:B------:R-:W-:Y:S02]  /*145c0*/  I2FP.F32.S32 R5, R5 ;  /* 0x0000000500057245 */ /* 0x000fe40000201400 */
[----:B------:R-:W-:Y:S01]  /*145d0*/  IABS R2, R2 ;  /* 0x0000000200027213 */ /* 0x000fe20000000000 */
[----:B------:R-:W-:Y:S01]  /*145e0*/  FFMA.FTZ R17, R14, -UR21, R17 ;  /* 0x800000150e117c23 */ /* 0x000fe20008010011 */
[----:B------:R-:W-:Y:S01]  /*145f0*/  IABS R6, R6 ;  /* 0x0000000600067213 */ /* 0x000fe20000000000 */
[----:B------:R-:W-:Y:S01]  /*14600*/  FFMA.FTZ R18, R5, -UR21, R18 ;  /* 0x8000001505127c23 */ /* 0x000fe20008010012 */
[----:B------:R-:W-:Y:S01]  /*14610*/  I2FP.F32.S32 R2, R2 ;  /* 0x0000000200027245 */ /* 0x000fe20000201400 */
[----:B------:R-:W-:Y:S01]  /*14620*/  IMAD.IADD R14, R252, 0x1, -R7 ;  /* 0x00000001fc0e7824 */ /* 0x000fe200078e0a07 */
[----:B------:R-:W-:Y:S01]  /*14630*/  I2FP.F32.S32 R6, R6 ;  /* 0x0000000600067245 */ /* 0x000fe20000201400 */
[----:B------:R-:W-:Y:S01]  /*14640*/  IMAD.IADD R5, R249, 0x1, -R165 ;  /* 0x00000001f9057824 */ /* 0x000fe200078e0aa5 */
[----:B------:R-:W-:Y:S01]  /*14650*/  FSEL R196, R17, -INF , !P0 ;  /* 0xff80000011c47808 */ /* 0x000fe20004000000 */
[----:B------:R-:W-:Y:S01]  /*14660*/  FFMA.FTZ R20, R2, -UR21, R20 ;  /* 0x8000001502147c23 */ /* 0x000fe20008010014 */
[----:B------:R-:W-:Y:S01]  /*14670*/  FSEL R188, R18, -INF , !P6 ;  /* 0xff80000012bc7808 */ /* 0x000fe20007000000 */
[----:B------:R-:W-:Y:S01]  /*14680*/  FFMA.FTZ R19, R6, -UR21, R19 ;  /* 0x8000001506137c23 */ /* 0x000fe20008010013 */
[C---:B------:R-:W-:Y:S01]  /*14690*/  ISETP.GE.AND P0, PT, R165.reuse, R251, PT ;  /* 0x000000fba500720c */ /* 0x040fe20003f06270 */
[----:B------:R-:W-:Y:S01]  /*146a0*/  VIADD R2, R0, 0x28 ;  /* 0x0000002800027836 */ /* 0x000fe20000000000 */
[----:B------:R-:W-:Y:S01]  /*146b0*/  ISETP.GE.AND P6, PT, R165, R248, PT ;  /* 0x000000f8a500720c */ /* 0x000fe20003fc6270 */
[----:B------:R-:W-:Y:S01]  /*146c0*/  IMAD.IADD R6, R249, 0x1, -R7 ;  /* 0x00000001f9067824 */ /* 0x000fe200078e0a07 */
[----:B------:R-:W-:Y:S02]  /*146d0*/  IABS R14, R14 ;  /* 0x0000000e000e7213 */ /* 0x000fe40000000000 */
        /* <DEDUP_REMOVED lines=9> */
[----:B------:R-:W-:Y:S02]  /*14770*/  ISETP.GE.OR P5, PT, R7, R250, !P5 ;  /* 0x000000fa0700720c */ /* 0x000fe40006fa6670 */
[----:B------:R-:W-:Y:S02]  /*14780*/  IABS R5, R5 ;  /* 0x0000000500057213 */ /* 0x000fe40000000000 */
[----:B------:R-:W-:Y:S02]  /*14790*/  I2FP.F32.S32 R165, R165 ;  /* 0x000000a500a57245 */ /* 0x000fe40000201400 */
[----:B------:R-:W-:Y:S02]  /*147a0*/  I2FP.F32.S32 R6, R6 ;  /* 0x0000000600067245 */ /* 0x000fe40000201400 */
[----:B------:R-:W-:Y:S01]  /*147b0*/  FSEL R199, R21, -INF , !P5 ;  /* 0xff80000015c77808 */ /* 0x000fe20006800000 */
[----:B------:R-:W-:Y:S01]  /*147c0*/  FFMA.FTZ R24, R165, -UR21, R24 ;  /* 0x80000015a5187c23 */ /* 0x000fe20008010018 */
[----:B------:R-:W-:Y:S01]  /*147d0*/  ISETP.GE.AND P5, PT, R2, R251, PT ;  /* 0x000000fb0200720c */ /* 0x000fe20003fa6270 */
[----:B------:R-:W-:Y:S01]  /*147e0*/  FFMA.FTZ R23, R6, -UR21, R23 ;  /* 0x8000001506177c23 */ /* 0x000fe20008010017 */
[----:B------:R-:W-:Y:S01]  /*147f0*/  I2FP.F32.S32 R5, R5 ;  /* 0x0000000500057245 */ /* 0x000fe20000201400 */
[----:B------:R-:W-:Y:S01]  /*14800*/  VIADD R6, R0, 0x29 ;  /* 0x0000002900067836 */ /* 0x000fe20000000000 */
[----:B------:R-:W-:Y:S01]  /*14810*/  FSEL R197, R20, -INF , !P0 ;  /* 0xff80000014c57808 */ /* 0x000fe20004000000 */
[----:B------:R-:W-:Y:S01]  /*14820*/  VIADD R165, R0, 0x31 ;  /* 0x0000003100a57836 */ /* 0x000fe20000000000 */
[----:B------:R-:W-:Y:S01]  /*14830*/  ISETP.GE.AND P0, PT, R7, R248, PT ;  /* 0x000000f80700720c */ /* 0x000fe20003f06270 */
[----:B------:R-:W-:Y:S01]  /*14840*/  FFMA.FTZ R22, R5, -UR21, R22 ;  /* 0x8000001505167c23 */ /* 0x000fe20008010016 */
[----:B------:R-:W-:Y:S01]  /*14850*/  ISETP.GE.OR P5, PT, R2, R250, !P5 ;  /* 0x000000fa0200720c */ /* 0x000fe20006fa6670 */
[----:B------:R-:W-:Y:S01]  /*14860*/  VIADD R5, R0, 0x30 ;  /* 0x0000003000057836 */ /* 0x000fe20000000000 */
[----:B------:R-:W-:Y:S01]  /*14870*/  ISETP.GE.OR P0, PT, R7, R243, !P0 ;  /* 0x000000f30700720c */ /* 0x000fe20004706670 */
[----:B------:R-:W-:Y:S01]  /*14880*/  IMAD.IADD R7, R249, 0x1, -R2 ;  /* 0x00000001f9077824 */ /* 0x000fe200078e0a02 */
[----:B------:R-:W-:Y:S01]  /*14890*/  FSEL R201, R24, -INF , !P5 ;  /* 0xff80000018c97808 */ /* 0x000fe20006800000 */
[--C-:B------:R-:W-:Y:S01]  /*148a0*/  IMAD.IADD R24, R252, 0x1, -R6.reuse ;  /* 0x00000001fc187824 */ /* 0x100fe200078e0a06 */
[----:B------:R-:W-:Y:S02]  /*148b0*/  FSEL R202, R22, -INF , !P6 ;  /* 0xff80000016ca7808 */ /* 0x000fe40007000000 */
[----:B------:R-:W-:Y:S02]  /*148c0*/  FSEL R198, R23, -INF , !P0 ;  /* 0xff80000017c67808 */ /* 0x000fe40004000000 */
[-C--:B------:R-:W-:Y:S02]  /*148d0*/  ISETP.GE.AND P6, PT, R2, R248.reuse, PT ;  /* 0x000000f80200720c */ /* 0x080fe40003fc6270 */
[C---:B------:R-:W-:Y:S02]  /*148e0*/  ISETP.GE.AND P0, PT, R6.reuse, R251, PT ;  /* 0x000000fb0600720c */ /* 0x040fe40003f06270 */
[----:B------:R-:W-:Y:S02]  /*148f0*/  ISETP.GE.AND P5, PT, R6, R248, PT ;  /* 0x000000f80600720c */ /* 0x000fe40003fa6270 */
[----:B------:R-:W-:Y:S01]  /*14900*/  IABS R14, R24 ;  /* 0x00000018000e7213 */ /* 0x000fe20000000000 */
[----:B------:R-:W-:Y:S01]  /*14910*/  IMAD.IADD R24, R252, 0x1, -R165 ;  /* 0x00000001fc187824 */ /* 0x000fe200078e0aa5 */
[-C--:B------:R-:W-:Y:S01]  /*14920*/  ISETP.GE.OR P6, PT, R2, R243.reuse, !P6 ;  /* 0x000000f30200720c */ /* 0x080fe200077c6670 */
[----:B------:R-:W-:Y:S01]  /*14930*/  IMAD.IADD R2, R252, 0x1, -R5 ;  /* 0x00000001fc027824 */ /* 0x000fe200078e0a05 */
[C---:B------:R-:W-:Y:S02]  /*14940*/  ISETP.GE.OR P0, PT, R6.reuse, R250, !P0 ;  /* 0x000000fa0600720c */ /* 0x040fe40004706670 */
[----:B------:R-:W-:Y:S01]  /*14950*/  ISETP.GE.OR P5, PT, R6, R243, !P5 ;  /* 0x000000f30600720c */ /* 0x000fe20006fa6670 */
[----:B------:R-:W-:Y:S01]  /*14960*/  IMAD.IADD R6, R249, 0x1, -R6 ;  /* 0x00000001f9067824 */ /* 0x000fe200078e0a06 */
[----:B------:R-:W-:Y:S02]  /*14970*/  I2FP.F32.S32 R14, R14 ;  /* 0x0000000e000e7245 */ /* 0x000fe40000201400 */
[----:B------:R-:W-:Y:S02]  /*14980*/  IABS R2, R2 ;  /* 0x0000000200027213 */ /* 0x000fe40000000000 */
[----:B------:R-:W-:Y:S01]  /*14990*/  IABS R6, R6 ;  /* 0x0000000600067213 */ /* 0x000fe20000000000 */
[----:B------:R-:W-:Y:S01]  /*149a0*/  FFMA.FTZ R25, R14, -UR21, R25 ;  /* 0x800000150e197c23 */ /* 0x000fe20008010019 */
[----:B------:R-:W-:Y:S02]  /*149b0*/  IABS R7, R7 ;  /* 0x0000000700077213 */ /* 0x000fe40000000000 */
[----:B------:R-:W-:Y:S02]  /*149c0*/  I2FP.F32.S32 R6, R6 ;  /* 0x0000000600067245 */ /* 0x000fe40000201400 */
[----:B------:R-:W-:Y:S02]  /*149d0*/  I2FP.F32.S32 R2, R2 ;  /* 0x0000000200027245 */ /* 0x000fe40000201400 */
[----:B------:R-:W-:Y:S01]  /*149e0*/  FSEL R203, R25, -INF , !P0 ;  /* 0xff80000019cb7808 */ /* 0x000fe20004000000 */
[----:B------:R-:W-:Y:S01]  /*149f0*/  FFMA.FTZ R27, R6, -UR21, R27 ;  /* 0x80000015061b7c23 */ /* 0x000fe2000801001b */
[C---:B------:R-:W-:Y:S01]  /*14a00*/  ISETP.GE.AND P0, PT, R5.reuse, R251, PT ;  /* 0x000000fb0500720c */ /* 0x040fe20003f06270 */
[----:B------:R-:W-:Y:S01]  /*14a10*/  FFMA.FTZ R28, R2, -UR21, R28 ;  /* 0x80000015021c7c23 */ /* 0x000fe2000801001c */
[----:B------:R-:W-:Y:S01]  /*14a20*/  IABS R24, R24 ;  /* 0x0000001800187213 */ /* 0x000fe20000000000 */
[C---:B------:R-:W-:Y:S01]  /*14a30*/  VIADD R2, R0.reuse, 0x38 ;  /* 0x0000003800027836 */ /* 0x040fe20000000000 */
[----:B------:R-:W-:Y:S01]  /*14a40*/  I2FP.F32.S32 R7, R7 ;  /* 0x0000000700077245 */ /* 0x000fe20000201400 */
[----:B------:R-:W-:Y:S01]  /*14a50*/  VIADD R0, R0, 0x39 ;  /* 0x0000003900007836 */ /* 0x000fe20000000000 */
[----:B------:R-:W-:Y:S01]  /*14a60*/  ISETP.GE.OR P0, PT, R5, R250, !P0 ;  /* 0x000000fa0500720c */ /* 0x000fe20004706670 */
[----:B------:R-:W-:Y:S01]  /*14a70*/  IMAD.IADD R25, R249, 0x1, -R5 ;  /* 0x00000001f9197824 */ /* 0x000fe200078e0a05 */
[----:B------:R-:W-:Y:S01]  /*14a80*/  I2FP.F32.S32 R24, R24 ;  /* 0x0000001800187245 */ /* 0x000fe20000201400 */
[----:B------:R-:W-:Y:S01]  /*14a90*/  FFMA.FTZ R26, R7, -UR21, R26 ;  /* 0x80000015071a7c23 */ /* 0x000fe2000801001a */
[----:B------:R-:W-:Y:S01]  /*14aa0*/  FSEL R206, R27, -INF , !P5 ;  /* 0xff8000001bce7808 */ /* 0x000fe20006800000 */
[----:B------:R-:W-:Y:S01]  /*14ab0*/  IMAD.IADD R27, R252, 0x1, -R2 ;  /* 0x00000001fc1b7824 */ /* 0x000fe200078e0a02 */
[----:B------:R-:W-:Y:S01]  /*14ac0*/  FSEL R185, R28, -INF , !P0 ;  /* 0xff8000001cb97808 */ /* 0x000fe20004000000 */
[----:B------:R-:W-:Y:S01]  /*14ad0*/  FFMA.FTZ R29, R24, -UR21, R29 ;  /* 0x80000015181d7c23 */ /* 0x000fe2000801001d */
[C---:B------:R-:W-:Y:S01]  /*14ae0*/  ISETP.GE.AND P5, PT, R165.reuse, R251, PT ;  /* 0x000000fba500720c */ /* 0x040fe20003fa6270 */
[----:B------:R-:W-:Y:S01]  /*14af0*/  IMAD.IADD R24, R252, 0x1, -R0 ;  /* 0x00000001fc187824 */ /* 0x000fe200078e0a00 */
[----:B------:R-:W-:Y:S02]  /*14b00*/  ISETP.GE.AND P0, PT, R165, R248, PT ;  /* 0x000000f8a500720c */ /* 0x000fe40003f06270 */
[----:B------:R-:W-:Y:S01]  /*14b10*/  FSEL R205, R26, -INF , !P6 ;  /* 0xff8000001acd7808 */ /* 0x000fe20007000000 */
[----:B------:R-:W-:Y:S01]  /*14b20*/  IMAD.IADD R26, R249, 0x1, -R165 ;  /* 0x00000001f91a7824 */ /* 0x000fe200078e0aa5 */
[C---:B------:R-:W-:Y:S02]  /*14b30*/  ISETP.GE.OR P5, PT, R165.reuse, R250, !P5 ;  /* 0x000000faa500720c */ /* 0x040fe40006fa6670 */
[----:B------:R-:W-:Y:S02]  /*14b40*/  ISETP.GE.OR P0, PT, R165, R243, !P0 ;  /* 0x000000f3a500720c */ /* 0x000fe40004706670 */
[----:B------:R-:W-:Y:S02]  /*14b50*/  IABS R165, R25 ;  /* 0x0000001900a57213 */ /* 0x000fe40000000000 */
[----:B------:R-:W-:Y:S02]  /*14b60*/  FMNMX.FTZ R25, R181, R3, !PT ;  /* 0x00000003b5197209 */ /* 0x000fe40007810000 */
[----:B------:R-:W-:Y:S02]  /*14b70*/  IABS R24, R24 ;  /* 0x0000001800187213 */ /* 0x000fe40000000000 */
[----:B------:R-:W-:Y:S02]  /*14b80*/  IABS R26, R26 ;  /* 0x0000001a001a7213 */ /* 0x000fe40000000000 */
[----:B------:R-:W-:Y:S02]  /*14b90*/  FMNMX.FTZ R25, R204, R25, !PT ;  /* 0x00000019cc197209 */ /* 0x000fe40007810000 */
[----:B------:R-:W-:Y:S02]  /*14ba0*/  I2FP.F32.S32 R24, R24 ;  /* 0x0000001800187245 */ /* 0x000fe40000201400 */
[----:B------:R-:W-:Y:S02]  /*14bb0*/  IABS R27, R27 ;  /* 0x0000001b001b7213 */ /* 0x000fe40000000000 */
[----:B------:R-:W-:Y:S01]  /*14bc0*/  I2FP.F32.S32 R26, R26 ;  /* 0x0000001a001a7245 */ /* 0x000fe20000201400 */
[----:B------:R-:W-:Y:S01]  /*14bd0*/  FFMA.FTZ R33, R24, -UR21, R33 ;  /* 0x8000001518217c23 */ /* 0x000fe20008010021 */
[----:B------:R-:W-:Y:S02]  /*14be0*/  FMNMX.FTZ R25, R8, R25, !PT ;  /* 0x0000001908197209 */ /* 0x000fe40007810000 */
[----:B------:R-:W-:Y:S01]  /*14bf0*/  I2FP.F32.S32 R27, R27 ;  /* 0x0000001b001b7245 */ /* 0x000fe20000201400 */
[----:B------:R-:W-:Y:S01]  /*14c00*/  FFMA.FTZ R31, R26, -UR21, R31 ;  /* 0x800000151a1f7c23 */ /* 0x000fe2000801001f */
[----:B------:R-:W-:Y:S02]  /*14c10*/  I2FP.F32.S32 R165, R165 ;  /* 0x000000a500a57245 */ /* 0x000fe40000201400 */
[----:B------:R-:W-:Y:S01]  /*14c20*/  FMNMX.FTZ R24, R200, R164, !PT ;  /* 0x000000a4c8187209 */ /* 0x000fe20007810000 */
[----:B------:R-:W-:Y:S01]  /*14c30*/  FFMA.FTZ R32, R27, -UR21, R32 ;  /* 0x800000151b207c23 */ /* 0x000fe20008010020 */
[----:B------:R-:W-:Y:S01]  /*14c40*/  FMNMX.FTZ R26, R180, R25, !PT ;  /* 0x00000019b41a7209 */ /* 0x000fe20007810000 */
[----:B------:R-:W-:Y:S01]  /*14c50*/  FFMA.FTZ R30, R165, -UR21, R30 ;  /* 0x80000015a51e7c23 */ /* 0x000fe2000801001e */
[----:B------:R-:W-:Y:S02]  /*14c60*/  ISETP.GE.AND P6, PT, R5, R248, PT ;  /* 0x000000f80500720c */ /* 0x000fe40003fc6270 */
[----:B------:R-:W-:Y:S02]  /*14c70*/  FSEL R187, R29, -INF , !P5 ;  /* 0xff8000001dbb7808 */ /* 0x000fe40006800000 */
[C---:B------:R-:W-:Y:S02]  /*14c80*/  ISETP.GE.AND P5, PT, R2.reuse, R251, PT ;  /* 0x000000fb0200720c */ /* 0x040fe40003fa6270 */
[----:B------:R-:W-:Y:S02]  /*14c90*/  FMNMX.FTZ R24, R191, R24, !PT ;  /* 0x00000018bf187209 */ /* 0x000fe40007810000 */
[----:B------:R-:W-:Y:S02]  /*14ca0*/  FMNMX.FTZ R27, R193, R26, !PT ;  /* 0x0000001ac11b7209 */ /* 0x000fe40007810000 */
[----:B------:R-:W-:Y:S02]  /*14cb0*/  ISETP.GE.OR P6, PT, R5, R243, !P6 ;  /* 0x000000f30500720c */ /* 0x000fe400077c6670 */
[----:B------:R-:W-:Y:S02]  /*14cc0*/  ISETP.GE.OR P5, PT, R2, R250, !P5 ;  /* 0x000000fa0200720c */ /* 0x000fe40006fa6670 */
[----:B------:R-:W-:Y:S02]  /*14cd0*/  FMNMX.FTZ R25, R9, R24, !PT ;  /* 0x0000001809197209 */ /* 0x000fe40007810000 */
[----:B------:R-:W-:Y:S01]  /*14ce0*/  FMNMX.FTZ R26, R194, R27, !PT ;  /* 0x0000001bc21a7209 */ /* 0x000fe20007810000 */
[----:B------:R-:W-:Y:S01]  /*14cf0*/  IMAD.IADD R27, R249, 0x1, -R2 ;  /* 0x00000001f91b7824 */ /* 0x000fe200078e0a02 */
[----:B------:R-:W-:Y:S02]  /*14d00*/  FSEL R190, R30, -INF , !P6 ;  /* 0xff8000001ebe7808 */ /* 0x000fe40007000000 */
[-C--:B------:R-:W-:Y:S02]  /*14d10*/  ISETP.GE.AND P6, PT, R2, R248.reuse, PT ;  /* 0x000000f80200720c */ /* 0x080fe40003fc6270 */
[----:B------:R-:W-:Y:S02]  /*14d20*/  FSEL R186, R31, -INF , !P0 ;  /* 0xff8000001fba7808 */ /* 0x000fe40004000000 */
[----:B------:R-:W-:Y:S02]  /*14d30*/  FSEL R182, R32, -INF , !P5 ;  /* 0xff80000020b67808 */ /* 0x000fe40006800000 */
[C---:B------:R-:W-:Y:S02]  /*14d40*/  ISETP.GE.AND P0, PT, R0.reuse, R251, PT ;  /* 0x000000fb0000720c */ /* 0x040fe40003f06270 */
[----:B------:R-:W-:Y:S02]  /*14d50*/  ISETP.GE.AND P5, PT, R0, R248, PT ;  /* 0x000000f80000720c */ /* 0x000fe40003fa6270 */
[----:B------:R-:W-:Y:S02]  /*14d60*/  FMNMX.FTZ R24, R10, R25, !PT ;  /* 0x000000190a187209 */ /* 0x000fe40007810000 */
[----:B------:R-:W-:Y:S02]  /*14d70*/  FMNMX.FTZ R25, R189, R26, !PT ;  /* 0x0000001abd197209 */ /* 0x000fe40007810000 */
[-C--:B------:R-:W-:Y:S01]  /*14d80*/  ISETP.GE.OR P6, PT, R2, R243.reuse, !P6 ;  /* 0x000000f30200720c */ /* 0x080fe200077c6670 */
[----:B------:R-:W-:Y:S01]  /*14d90*/  IMAD.IADD R2, R249, 0x1, -R0 ;  /* 0x00000001f9027824 */ /* 0x000fe200078e0a00 */
        /* <DEDUP_REMOVED lines=8> */
[----:B------:R-:W-:Y:S02]  /*14e20*/  IABS R2, R2 ;  /* 0x0000000200027213 */ /* 0x000fe40000000000 */
[----:B------:R-:W-:Y:S02]  /*14e30*/  FMNMX.FTZ R25, R192, R25, !PT ;  /* 0x00000019c0197209 */ /* 0x000fe40007810000 */
[----:B------:R-:W-:Y:S02]  /*14e40*/  FMNMX.FTZ R0, R201, R0, !PT ;  /* 0x00000000c9007209 */ /* 0x000fe40007810000 */
[----:B------:R-:W-:Y:S02]  /*14e50*/  IABS R27, R27 ;  /* 0x0000001b001b7213 */ /* 0x000fe40000000000 */
[----:B------:R-:W-:Y:S02]  /*14e60*/  I2FP.F32.S32 R2, R2 ;  /* 0x0000000200027245 */ /* 0x000fe40000201400 */
[----:B------:R-:W-:Y:S02]  /*14e70*/  FMNMX.FTZ R25, R202, R25, !PT ;  /* 0x00000019ca197209 */ /* 0x000fe40007810000 */
[----:B------:R-:W-:Y:S01]  /*14e80*/  FMNMX.FTZ R0, R203, R0, !PT ;  /* 0x00000000cb007209 */ /* 0x000fe20007810000 */
[----:B------:R-:W-:Y:S01]  /*14e90*/  FFMA.FTZ R35, R2, -UR21, R35 ;  /* 0x8000001502237c23 */ /* 0x000fe20008010023 */
[----:B------:R-:W-:Y:S02]  /*14ea0*/  FSEL R183, R33, -INF , !P0 ;  /* 0xff80000021b77808 */ /* 0x000fe40004000000 */
[----:B------:R-:W-:Y:S02]  /*14eb0*/  PLOP3.LUT P0, PT, PT, PT, UP0, 0x80, 0x0 ;  /* 0x000000000000781c */ /* 0x000fe40003f0f008 */
        /* <DEDUP_REMOVED lines=10> */
[----:B------:R-:W-:Y:S06]  /*14f60*/  @P0 BRA `(.L_x_2112) ;  /* 0xffffffd400bc0947 */ /* 0x000fec000383ffff */
.L_x_2111:
[----:B------:R-:W-:Y:S01]  /*14f70*/  FSEL R174, R34, -INF , !P6 ;  /* 0xff80000022ae7808 */ /* 0x000fe20007000000 */
[----:B------:R-:W2:Y:S01]  /*14f80*/  LDL.64 R30, [R1+0x28] ;  /* 0x00002800011e7983 */ /* 0x000ea20000100a00 */
[----:B------:R-:W-:Y:S01]  /*14f90*/  FSEL R165, R35, -INF , !P5 ;  /* 0xff80000023a57808 */ /* 0x000fe20006800000 */
[----:B------:R-:W-:Y:S01]  /*14fa0*/  UIADD3 UR20, UR39, -0x4498517b, URZ ;  /* 0xbb67ae8527147890 */ /* 0x000fe2000fffe03f */
[----:B------:R-:W-:Y:S01]  /*14fb0*/  FMNMX.FTZ R25, R186, R25, !PT ;  /* 0x00000019ba197209 */ /* 0x000fe20007810000 */
[----:B------:R-:W-:Y:S01]  /*14fc0*/  USHF.L.U32 UR37, UR22, 0x1, URZ ;  /* 0x0000000116257899 */ /* 0x000fe2000800063f */
[----:B-1----:R-:W-:Y:S01]  /*14fd0*/  MOV R6, UR39 ;  /* 0x0000002700067c02 */ /* 0x002fe20008000f00 */
[----:B------:R-:W2:Y:S01]  /*14fe0*/  LDL.64 R34, [R1+0x38] ;  /* 0x0000380001227983 */ /* 0x000ea20000100a00 */
[----:B------:R-:W-:Y:S01]  /*14ff0*/  FMNMX.FTZ R0, R174, R25, !PT ;  /* 0x00000019ae007209 */ /* 0x000fe20007810000 */
[----:B------:R-:W-:Y:S02]  /*15000*/  UIADD3 UR28, UR38, -0x61c88647, URZ ;  /* 0x9e3779b9261c7890 */ /* 0x000fe4000fffe03f */
[----:B------:R-:W-:Y:S01]  /*15010*/  UIADD3 UR36, UR38, 0x3c6ef372, URZ ;  /* 0x3c6ef37226247890 */ /* 0x000fe2000fffe03f */
[----:B------:R-:W-:Y:S01]  /*15020*/  FMNMX.FTZ R7, R165, R0, !PT ;  /* 0x00000000a5077209 */ /* 0x000fe20007810000 */
[----:B------:R-:W1:Y:S01]  /*15030*/  SHFL.BFLY PT, R5, R2, 0x2, 0x1f ;  /* 0x0c401f0002057f89 */ /* 0x000e6200000e0000 */
[----:B------:R-:W-:Y:S02]  /*15040*/  UIADD3 UR33, UR39, 0x76cf5d0a, URZ ;  /* 0x76cf5d0a27217890 */ /* 0x000fe4000fffe03f */
[----:B------:R-:W-:Y:S05]  /*15050*/  UIADD3 UR30, UR39, 0x32370b8f, URZ ;  /* 0x32370b8f271e7890 */ /* 0x000fea000fffe03f */
[----:B------:R-:W3:Y:S01]  /*15060*/  LDL.64 R32, [R1+0x30] ;  /* 0x0000300001207983 */ /* 0x000ee20000100a00 */
[----:B------:R-:W-:Y:S02]  /*15070*/  UIADD3 UR31, UR38, -0x255992d5, URZ ;  /* 0xdaa66d2b261f7890 */ /* 0x000fe4000fffe03f */
[----:B------:R-:W-:Y:S02]  /*15080*/  UIADD3 UR27, UR38, 0x78dde6e4, URZ ;  /* 0x78dde6e4261b7890 */ /* 0x000fe4000fffe03f */
[----:B------:R-:W-:Y:S01]  /*15090*/  UIADD3 UR32, UR38, -0x4ab325aa, URZ ;  /* 0xb54cda5626207890 */ /* 0x000fe2000fffe03f */
[----:B------:R-:W4:Y:S01]  /*150a0*/  SHFL.BFLY PT, R0, R7, 0x2, 0x1f ;  /* 0x0c401f0007007f89 */ /* 0x000f2200000e0000 */
[----:B------:R-:W-:Y:S02]  /*150b0*/  UISETP.GT.AND UP0, UPT, UR22, UR16, UPT ;  /* 0x000000101600728c */ /* 0x000fe4000bf04270 */
[----:B------:R-:W-:Y:S05]  /*150c0*/  UIADD3 UR26, UR26, 0x1, URZ ;  /* 0x000000011a1a7890 */ /* 0x000fea000fffe03f */
[----:B------:R-:W-:Y:S08]  /*150d0*/  LDSM.16.MT88.4 R16, [R228+0x18000] ;  /* 0x01800000e410783b */ /* 0x000ff00000004200 */
[----:B------:R-:W-:Y:S01]  /*150e0*/  LDSM.16.MT88.4 R24, [R226+0x18000] ;  /* 0x01800000e218783b */ /* 0x000fe20000004200 */
[----:B-1----:R-:W-:Y:S07]  /*150f0*/  FMNMX.FTZ R11, R2, R5, !PT ;  /* 0x00000005020b7209 */ /* 0x002fee0007810000 */
[----:B------:R-:W-:Y:S01]  /*15100*/  SHFL.BFLY PT, R4, R11, 0x1, 0x1f ;  /* 0x0c201f000b047f89 */ /* 0x000fe200000e0000 */
[----:B----4-:R-:W-:Y:S07]  /*15110*/  FMNMX.FTZ R5, R7, R0, !PT ;  /* 0x0000000007057209 */ /* 0x010fee0007810000 */
        /* <DEDUP_REMOVED lines=12> */
[--C-:B------:R-:W-:Y:S09]  /*151e0*/  FFMA.FTZ R186, R186, UR4, -R175.reuse ;  /* 0x00000004baba7c23 */ /* 0x100ff200080108af */
[----:B------:R-:W-:Y:S10]  /*151f0*/  MUFU.EX2 R173, R173 ;  /* 0x000000ad00ad7308 */ /* 0x000ff40000000800 */
        /* <DEDUP_REMOVED lines=9> */
[----:B------:R-:W-:Y:S01]  /*15290*/  IMAD.WIDE.U32 R14, R2, -0x326172a9, RZ ;  /* 0xcd9e8d57020e7825 */ /* 0x000fe200078e00ff */
[----:B------:R-:W-:Y:S03]  /*152a0*/  FMNMX.FTZ R2, R11, R4, !PT ;  /* 0x000000040b027209 */ /* 0x000fe60007810000 */
[----:B------:R-:W-:Y:S01]  /*152b0*/  IMAD.WIDE.U32 R6, R6, -0x326172a9, RZ ;  /* 0xcd9e8d5706067825 */ /* 0x000fe200078e00ff */
[C---:B------:R-:W-:Y:S03]  /*152c0*/  FSETP.NEU.FTZ.AND P1, PT, R2.reuse, -INF , PT ;  /* 0xff8000000200780b */ /* 0x040fe60003f3d000 */
[----:B------:R-:W-:Y:S01]  /*152d0*/  FMUL.FTZ R184, R2, UR4 ;  /* 0x0000000402b87c20 */ /* 0x000fe20008410000 */
[----:B---3--:R-:W-:Y:S02]  /*152e0*/  LOP3.LUT R4, R7, UR28, R32, 0x96, !PT ;  /* 0x0000001c07047c12 */ /* 0x008fe4000f8e9620 */
[----:B------:R-:W-:Y:S02]  /*152f0*/  LOP3.LUT R6, R15, UR36, R6, 0x96, !PT ;  /* 0x000000240f067c12 */ /* 0x000fe4000f8e9606 */
[----:B------:R-:W-:Y:S01]  /*15300*/  FSEL R184, R184, RZ, P1 ;  /* 0x000000ffb8b87208 */ /* 0x000fe20000800000 */
[----:B------:R-:W-:Y:S04]  /*15310*/  IMAD.WIDE.U32 R12, R4, -0x2daee0ad, RZ ;  /* 0xd2511f53040c7825 */ /* 0x000fe800078e00ff */
[----:B------:R-:W-:Y:S01]  /*15320*/  FFMA.FTZ R172, R204, UR4, -R184 ;  /* 0x00000004ccac7c23 */ /* 0x000fe200080108b8 */
[----:B------:R-:W-:Y:S01]  /*15330*/  IMAD.WIDE.U32 R6, R6, -0x2daee0ad, RZ ;  /* 0xd2511f5306067825 */ /* 0x000fe200078e00ff */
[----:B------:R-:W2:Y:S02]  /*15340*/  LDL R204, [R1+0x8] ;  /* 0x0000080001cc7983 */ /* 0x000ea40000100800 */
[----:B------:R-:W-:Y:S01]  /*15350*/  LOP3.LUT R5, R13, UR33, R30, 0x96, !PT ;  /* 0x000000210d057c12 */ /* 0x000fe2000f8e961e */
[----:B------:R-:W-:Y:S01]  /*15360*/  FFMA.FTZ R179, R8, UR4, -R184 ;  /* 0x0000000408b37c23 */ /* 0x000fe200080108b8 */
[----:B------:R-:W-:Y:S01]  /*15370*/  LOP3.LUT R4, R7, UR30, R12, 0x96, !PT ;  /* 0x0000001e07047c12 */ /* 0x000fe2000f8e960c */
[--C-:B------:R-:W-:Y:S01]  /*15380*/  FFMA.FTZ R178, R180, UR4, -R184.reuse ;  /* 0x00000004b4b27c23 */ /* 0x100fe200080108b8 */
[--C-:B------:R-:W-:Y:S01]  /*15390*/  FFMA.FTZ R180, R200, UR4, -R175.reuse ;  /* 0x00000004c8b47c23 */ /* 0x100fe200080108af */
[----:B------:R-:W-:Y:S04]  /*153a0*/  IMAD.WIDE.U32 R12, R5, -0x326172a9, RZ ;  /* 0xcd9e8d57050c7825 */ /* 0x000fe800078e00ff */
[--C-:B------:R-:W-:Y:S01]  /*153b0*/  FFMA.FTZ R181, R181, UR4, -R184.reuse ;  /* 0x00000004b5b57c23 */ /* 0x100fe200080108b8 */
[----:B------:R-:W-:Y:S01]  /*153c0*/  MUFU.EX2 R179, R179 ;  /* 0x000000b300b37308 */ /* 0x000fe20000000800 */
[----:B------:R-:W-:Y:S01]  /*153d0*/  FFMA.FTZ R196, R196, UR4, -R184 ;  /* 0x00000004c4c47c23 */ /* 0x000fe200080108b8 */
[----:B------:R-:W-:Y:S01]  /*153e0*/  IMAD.WIDE.U32 R20, R4, -0x326172a9, RZ ;  /* 0xcd9e8d5704147825 */ /* 0x000fe200078e00ff */
[----:B------:R-:W-:Y:S03]  /*153f0*/  LOP3.LUT R4, R13, UR31, R14, 0x96, !PT ;  /* 0x0000001f0d047c12 */ /* 0x000fe6000f8e960e */
[----:B------:R-:W-:Y:S01]  /*15400*/  FFMA.FTZ R191, R189, UR4, -R184 ;  /* 0x00000004bdbf7c23 */ /* 0x000fe200080108b8 */
[----:B------:R-:W-:Y:S01]  /*15410*/  FFMA.FTZ R189, R188, UR4, -R175 ;  /* 0x00000004bcbd7c23 */ /* 0x000fe200080108af */
[----:B------:R-:W-:Y:S01]  /*15420*/  LOP3.LUT R5, R21, UR27, R12, 0x96, !PT ;  /* 0x0000001b15057c12 */ /* 0x000fe2000f8e960c */
[----:B------:R-:W-:Y:S01]  /*15430*/  IMAD.WIDE.U32 R8, R4, -0x2daee0ad, RZ ;  /* 0xd2511f5304087825 */ /* 0x000fe200078e00ff */
[----:B------:R-:W-:Y:S03]  /*15440*/  MUFU.EX2 R178, R178 ;  /* 0x000000b200b27308 */ /* 0x000fe60000000800 */
[----:B------:R-:W-:Y:S01]  /*15450*/  FFMA.FTZ R193, R193, UR4, -R184 ;  /* 0x00000004c1c17c23 */ /* 0x000fe200080108b8 */
[----:B------:R-:W-:Y:S01]  /*15460*/  IMAD.WIDE.U32 R28, R5, -0x2daee0ad, RZ ;  /* 0xd2511f53051c7825 */ /* 0x000fe200078e00ff */
[----:B------:R-:W-:Y:S03]  /*15470*/  LOP3.LUT R5, R9, UR25, R6, 0x96, !PT ;  /* 0x0000001909057c12 */ /* 0x000fe6000f8e9606 */
[--C-:B------:R-:W-:Y:S01]  /*15480*/  FFMA.FTZ R194, R194, UR4, -R184.reuse ;  /* 0x00000004c2c27c23 */ /* 0x100fe200080108b8 */
[----:B------:R-:W-:Y:S01]  /*15490*/  FFMA.FTZ R200, R203, UR4, -R184 ;  /* 0x00000004cbc87c23 */ /* 0x000fe200080108b8 */
[----:B------:R-:W-:Y:S01]  /*154a0*/  LOP3.LUT R4, R29, UR15, R8, 0x96, !PT ;  /* 0x0000000f1d047c12 */ /* 0x000fe2000f8e9608 */
[----:B------:R-:W-:Y:S01]  /*154b0*/  IMAD.WIDE.U32 R22, R5, -0x326172a9, RZ ;  /* 0xcd9e8d5705167825 */ /* 0x000fe200078e00ff */
[----:B------:R-:W-:Y:S01]  /*154c0*/  FSEL R5, R0, RZ, P0 ;  /* 0x000000ff00057208 */ /* 0x000fe20000000000 */
[----:B------:R-:W-:Y:S02]  /*154d0*/  MUFU.EX2 R172, R172 ;  /* 0x000000ac00ac7308 */ /* 0x000fe40000000800 */
[----:B------:R-:W-:Y:S01]  /*154e0*/  FFMA.FTZ R197, R197, UR4, -R184 ;  /* 0x00000004c5c57c23 */ /* 0x000fe200080108b8 */
[----:B------:R-:W-:Y:S01]  /*154f0*/  IMAD.WIDE.U32 R10, R4, -0x326172a9, RZ ;  /* 0xcd9e8d57040a7825 */ /* 0x000fe200078e00ff */
[----:B------:R-:W-:Y:S03]  /*15500*/  FSEL R4, R2, RZ, P1 ;  /* 0x000000ff02047208 */ /* 0x000fe60000800000 */
[----:B------:R-:W-:Y:S01]  /*15510*/  FADD.FTZ R5, -R5, R164 ;  /* 0x000000a405057221 */ /* 0x000fe20000010100 */
[----:B------:R-:W-:Y:S01]  /*15520*/  FFMA.FTZ R185, R185, UR4, -R184 ;  /* 0x00000004b9b97c23 */ /* 0x000fe200080108b8 */
[----:B------:R-:W-:Y:S01]  /*15530*/  LOP3.LUT R7, R10, 0xffff, RZ, 0xc0, !PT ;  /* 0x0000ffff0a077812 */ /* 0x000fe200078ec0ff */
[----:B------:R-:W-:Y:S01]  /*15540*/  FADD.FTZ R3, -R4, R3 ;  /* 0x0000000304037221 */ /* 0x000fe20000010100 */
[----:B------:R-:W-:Y:S01]  /*15550*/  LOP3.LUT R170, R10, 0xff, RZ, 0xc0, !PT ;  /* 0x000000ff0aaa7812 */ /* 0x000fe200078ec0ff */
[----:B------:R-:W-:Y:S01]  /*15560*/  MUFU.EX2 R181, R181 ;  /* 0x000000b500b57308 */ /* 0x000fe20000000800 */
[----:B------:R-:W-:Y:S01]  /*15570*/  SHF.R.U32.HI R7, RZ, 0x8, R7 ;  /* 0x00000008ff077819 */ /* 0x000fe20000011607 */
[----:B------:R-:W-:Y:S01]  /*15580*/  FMUL.FTZ R4, R3, UR4 ;  /* 0x0000000403047c20 */ /* 0x000fe20008410000 */
[----:B------:R-:W-:Y:S01]  /*15590*/  FMUL.FTZ R3, R5, UR4 ;  /* 0x0000000405037c20 */ /* 0x000fe20008410000 */
[----:B------:R-:W-:Y:S01]  /*155a0*/  LOP3.LUT R6, R11, UR32, R22, 0x96, !PT ;  /* 0x000000200b067c12 */ /* 0x000fe2000f8e9616 */
[----:B------:R-:W-:Y:S01]  /*155b0*/  FFMA.FTZ R182, R182, UR4, -R184 ;  /* 0x00000004b6b67c23 */ /* 0x000fe200080108b8 */
[----:B------:R-:W-:Y:S04]  /*155c0*/  PRMT R170, R170, 0x5410, R7 ;  /* 0x00005410aaaa7816 */ /* 0x000fe80000000007 */
[----:B------:R-:W1:Y:S01]  /*155d0*/  MUFU.EX2 R164, R4 ;  /* 0x0000000400a47308 */ /* 0x000e620000000800 */
[----:B------:R-:W-:Y:S02]  /*155e0*/  SHF.R.U32.HI R8, RZ, 0x10, R10 ;  /* 0x00000010ff087819 */ /* 0x000fe4000001160a */
[C---:B------:R-:W-:Y:S02]  /*155f0*/  LOP3.LUT R7, R6.reuse, 0xffff, RZ, 0xc0, !PT ;  /* 0x0000ffff06077812 */ /* 0x040fe400078ec0ff */
[----:B------:R-:W-:Y:S02]  /*15600*/  SHF.R.U32.HI R169, RZ, 0x10, R6 ;  /* 0x00000010ffa97819 */ /* 0x000fe40000011606 */
[----:B------:R-:W-:Y:S03]  /*15610*/  LOP3.LUT R168, R6, 0xff, RZ, 0xc0, !PT ;  /* 0x000000ff06a87812 */ /* 0x000fe600078ec0ff */
[----:B------:R-:W3:Y:S01]  /*15620*/  MUFU.EX2 R3, R3 ;  /* 0x0000000300037308 */ /* 0x000ee20000000800 */
[----:B------:R-:W-:Y:S02]  /*15630*/  SHF.R.U32.HI R171, RZ, 0x18, R10 ;  /* 0x00000018ffab7819 */ /* 0x000fe4000001160a */
[----:B------:R-:W-:Y:S02]  /*15640*/  LOP3.LUT R8, R8, 0xff, RZ, 0xc0, !PT ;  /* 0x000000ff08087812 */ /* 0x000fe400078ec0ff */
[----:B------:R-:W-:Y:S02]  /*15650*/  SHF.R.U32.HI R7, RZ, 0x8, R7 ;  /* 0x00000008ff077819 */ /* 0x000fe40000011607 */
[----:B------:R-:W-:Y:S03]  /*15660*/  SHF.R.U32.HI R6, RZ, 0x18, R6 ;  /* 0x00000018ff067819 */ /* 0x000fe60000011606 */
[----:B------:R-:W4:Y:S01]  /*15670*/  MUFU.EX2 R180, R180 ;  /* 0x000000b400b47308 */ /* 0x000f220000000800 */
[----:B------:R-:W-:Y:S01]  /*15680*/  LOP3.LUT R169, R169, 0xff, RZ, 0xc0, !PT ;  /* 0x000000ffa9a97812 */ /* 0x000fe200078ec0ff */
[----:B-1----:R-:W-:Y:S01]  /*15690*/  FMUL.FTZ R12, R164, R152 ;  /* 0x00000098a40c7220 */ /* 0x002fe20000410000 */
[----:B------:R-:W-:Y:S01]  /*156a0*/  PRMT R171, R8, 0x5410, R171 ;  /* 0x0000541008ab7816 */ /* 0x000fe200000000ab */
[----:B------:R-:W-:Y:S01]  /*156b0*/  FMUL.FTZ R13, R164, R153 ;  /* 0x00000099a40d7220 */ /* 0x000fe20000410000 */
[----:B------:R-:W-:Y:S01]  /*156c0*/  PRMT R168, R168, 0x5410, R7 ;  /* 0x00005410a8a87816 */ /* 0x000fe20000000007 */
[C---:B------:R-:W-:Y:S01]  /*156d0*/  FMUL.FTZ R8, R164.reuse, R156 ;  /* 0x0000009ca4087220 */ /* 0x040fe20000410000 */
[----:B------:R-:W-:Y:S01]  /*156e0*/  PRMT R169, R169, 0x5410, R6 ;  /* 0x00005410a9a97816 */ /* 0x000fe20000000006 */
[----:B------:R-:W-:Y:S01]  /*156f0*/  FMUL.FTZ R9, R164, R157 ;  /* 0x0000009da4097220 */ /* 0x000fe20000410000 */
[----:B------:R-:W-:Y:S01]  /*15700*/  F2FP.BF16.F32.PACK_AB R5, R178, R179 ;  /* 0x000000b3b205723e */ /* 0x000fe200000010ff */
[C---:B---3--:R-:W-:Y:S01]  /*15710*/  FMUL.FTZ R10, R3.reuse, R158 ;  /* 0x0000009e030a7220 */ /* 0x048fe20000410000 */
[C---:B------:R-:W-:Y:S01]  /*15720*/  FMUL.FTZ R11, R3.reuse, R159 ;  /* 0x0000009f030b7220 */ /* 0x040fe20000410000 */
[----:B------:R-:W-:Y:S01]  /*15730*/  MOV R152, R34 ;  /* 0x0000002200987202 */ /* 0x000fe20000000f00 */
[C---:B------:R-:W-:Y:S01]  /*15740*/  FMUL.FTZ R7, R3.reuse, R163 ;  /* 0x000000a303077220 */ /* 0x040fe20000410000 */
[----:B------:R-:W-:Y:S01]  /*15750*/  MOV R153, R35 ;  /* 0x0000002300997202 */ /* 0x000fe20000000f00 */
[C---:B------:R-:W-:Y:S01]  /*15760*/  FMUL.FTZ R36, R164.reuse, R36 ;  /* 0x00000024a4247220 */ /* 0x040fe20000410000 */
[----:B------:R-:W-:Y:S01]  /*15770*/  MOV R158, R32 ;  /* 0x00000020009e7202 */ /* 0x000fe20000000f00 */
[----:B------:R-:W-:Y:S01]  /*15780*/  FMUL.FTZ R37, R164, R37 ;  /* 0x00000025a4257220 */ /* 0x000fe20000410000 */
[----:B------:R-:W-:Y:S01]  /*15790*/  MOV R159, R33 ;  /* 0x00000021009f7202 */ /* 0x000fe20000000f00 */
[----:B------:R-:W-:Y:S01]  /*157a0*/  FMUL.FTZ R38, R3, R38 ;  /* 0x0000002603267220 */ /* 0x000fe20000410000 */
[----:B------:R-:W1:Y:S01]  /*157b0*/  LDSM.16.MT88.4 R32, [R225+0x18000] ;  /* 0x01800000e120783b */ /* 0x000e620000004200 */
[----:B----4-:R-:W-:Y:S01]  /*157c0*/  F2FP.BF16.F32.PACK_AB R4, R173, R180 ;  /* 0x000000b4ad04723e */ /* 0x010fe200000010ff */
[C---:B------:R-:W-:Y:S01]  /*157d0*/  FMUL.FTZ R39, R3.reuse, R39 ;  /* 0x0000002703277220 */ /* 0x040fe20000410000 */
[----:B------:R-:W-:Y:S01]  /*157e0*/  F2FP.BF16.F32.PACK_AB R6, R176, R177 ;  /* 0x000000b1b006723e */ /* 0x000fe200000010ff */
[C---:B------:R-:W-:Y:S01]  /*157f0*/  FMUL.FTZ R40, R164.reuse, R40 ;  /* 0x00000028a4287220 */ /* 0x040fe20000410000 */
[----:B------:R-:W-:Y:S01]  /*15800*/  MOV R163, R15 ;  /* 0x0000000f00a37202 */ /* 0x000fe20000000f00 */
[C---:B------:R-:W-:Y:S01]  /*15810*/  FMUL.FTZ R15, R3.reuse, R155 ;  /* 0x0000009b030f7220 */ /* 0x040fe20000410000 */
[----:B------:R-:W-:Y:S01]  /*15820*/  MOV R156, R30 ;  /* 0x0000001e009c7202 */ /* 0x000fe20000000f00 */
[C---:B------:R-:W-:Y:S01]  /*15830*/  FMUL.FTZ R30, R3.reuse, R138 ;  /* 0x0000008a031e7220 */ /* 0x040fe20000410000 */
[----:B------:R-:W-:Y:S01]  /*15840*/  MOV R157, R31 ;  /* 0x0000001f009d7202 */ /* 0x000fe20000000f00 */
[C---:B------:R-:W-:Y:S01]  /*15850*/  FMUL.FTZ R31, R3.reuse, R139 ;  /* 0x0000008b031f7220 */ /* 0x040fe20000410000 */
[----:B------:R-:W-:Y:S01]  /*15860*/  MOV R155, R29 ;  /* 0x0000001d009b7202 */ /* 0x000fe20000000f00 */
        /* <DEDUP_REMOVED lines=84> */
[----:B------:R3:W-:Y:S01]  /*15db0*/  MUFU.EX2 R188, R196 ;  /* 0x000000c400bc7308 */ /* 0x0007e20000000800 */
[C---:B------:R-:W-:Y:S01]  /*15dc0*/  FMUL.FTZ R124, R164.reuse, R124 ;  /* 0x0000007ca47c7220 */ /* 0x040fe20000410000 */
[C---:B------:R-:W-:Y:S01]  /*15dd0*/  FMUL.FTZ R125, R164.reuse, R125 ;  /* 0x0000007da47d7220 */ /* 0x040fe20000410000 */
[C---:B------:R-:W-:Y:S01]  /*15de0*/  FMUL.FTZ R126, R3.reuse, R126 ;  /* 0x0000007e037e7220 */ /* 0x040fe20000410000 */
[C---:B------:R-:W-:Y:S01]  /*15df0*/  FMUL.FTZ R127, R3.reuse, R127 ;  /* 0x0000007f037f7220 */ /* 0x040fe20000410000 */
[C---:B------:R-:W-:Y:S01]  /*15e00*/  FMUL.FTZ R128, R164.reuse, R128 ;  /* 0x00000080a4807220 */ /* 0x040fe20000410000 */
[----:B------:R-:W-:Y:S01]  /*15e10*/  FMUL.FTZ R129, R164, R129 ;  /* 0x00000081a4817220 */ /* 0x000fe20000410000 */
[C---:B------:R-:W-:Y:S01]  /*15e20*/  FMUL.FTZ R130, R3.reuse, R130 ;  /* 0x0000008203827220 */ /* 0x040fe20000410000 */
[C---:B------:R-:W-:Y:S02]  /*15e30*/  FMUL.FTZ R131, R3.reuse, R131 ;  /* 0x0000008303837220 */ /* 0x040fe40000410000 */
[----:B------:R-:W-:Y:S01]  /*15e40*/  MUFU.EX2 R191, R191 ;  /* 0x000000bf00bf7308 */ /* 0x000fe20000000800 */
[----:B------:R-:W-:Y:S01]  /*15e50*/  FFMA.FTZ R180, R3, R166, R180 ;  /* 0x000000a603b47223 */ /* 0x000fe200000100b4 */
[----:B------:R-:W-:Y:S03]  /*15e60*/  PLOP3.LUT P0, PT, PT, PT, UP0, 0x80, 0x0 ;  /* 0x000000000000781c */ /* 0x000fe60003f0f008 */
[----:B------:R-:W-:Y:S01]  /*15e70*/  FADD.FTZ R180, R173, R180 ;  /* 0x000000b4adb47221 */ /* 0x000fe20000010000 */
[--C-:B---3--:R-:W-:Y:S04]  /*15e80*/  FFMA.FTZ R196, R207, UR4, -R175.reuse ;  /* 0x00000004cfc47c23 */ /* 0x108fe800080108af */
        /* <DEDUP_REMOVED lines=8> */
[----:B------:R-:W-:Y:S01]  /*15f10*/  MUFU.EX2 R193, R193 ;  /* 0x000000c100c17308 */ /* 0x000fe20000000800 */
[----:B------:R-:W-:Y:S01]  /*15f20*/  FFMA.FTZ R184, R183, UR4, -R184 ;  /* 0x00000004b7b87c23 */ /* 0x000fe200080108b8 */
[----:B------:R-:W-:Y:S04]  /*15f30*/  FADD.FTZ R177, R177, R180 ;  /* 0x000000b4b1b17221 */ /* 0x000fe80000010000 */
[----:B------:R-:W-:Y:S04]  /*15f40*/  FADD.FTZ R176, R176, R177 ;  /* 0x000000b1b0b07221 */ /* 0x000fe80000010000 */
[----:B------:R-:W-:Y:S10]  /*15f50*/  MUFU.EX2 R194, R194 ;  /* 0x000000c200c27308 */ /* 0x000ff40000000800 */
[----:B------:R-:W-:Y:S10]  /*15f60*/  MUFU.EX2 R196, R196 ;  /* 0x000000c400c47308 */ /* 0x000ff40000000800 */
[----:B------:R-:W-:Y:S10]  /*15f70*/  MUFU.EX2 R201, R201 ;  /* 0x000000c900c97308 */ /* 0x000ff40000000800 */
[----:B------:R-:W-:Y:S10]  /*15f80*/  MUFU.EX2 R197, R197 ;  /* 0x000000c500c57308 */ /* 0x000ff40000000800 */
[----:B------:R-:W-:Y:S10]  /*15f90*/  MUFU.EX2 R206, R206 ;  /* 0x000000ce00ce7308 */ /* 0x000ff40000000800 */
[----:B------:R-:W-:Y:S10]  /*15fa0*/  MUFU.EX2 R199, R199 ;  /* 0x000000c700c77308 */ /* 0x000ff40000000800 */
[----:B------:R-:W-:Y:S10]  /*15fb0*/  MUFU.EX2 R187, R187 ;  /* 0x000000bb00bb7308 */ /* 0x000ff40000000800 */
[----:B------:R3:W-:Y:S10]  /*15fc0*/  MUFU.EX2 R183, R184 ;  /* 0x000000b800b77308 */ /* 0x0007f40000000800 */
[----:B------:R-:W-:Y:S10]  /*15fd0*/  MUFU.EX2 R207, R207 ;  /* 0x000000cf00cf7308 */ /* 0x000ff40000000800 */
[----:B------:R-:W-:Y:S10]  /*15fe0*/  MUFU.EX2 R200, R200 ;  /* 0x000000c800c87308 */ /* 0x000ff40000000800 */
[----:B------:R-:W-:Y:S01]  /*15ff0*/  MUFU.EX2 R185, R185 ;  /* 0x000000b900b97308 */ /* 0x000fe20000000800 */
[--C-:B--2---:R-:W-:Y:S09]  /*16000*/  HSET2.LE.AND R170, R170, R204.reuse, PT ;  /* 0x000000ccaaaa7233 */ /* 0x104ff20003803000 */
[----:B------:R-:W2:Y:S01]  /*16010*/  MUFU.EX2 R202, R202 ;  /* 0x000000ca00ca7308 */ /* 0x000ea20000000800 */
[--C-:B------:R-:W-:Y:S02]  /*16020*/  HSET2.LE.AND R171, R171, R204.reuse, PT ;  /* 0x000000ccabab7233 */ /* 0x100fe40003803000 */
[--C-:B------:R-:W-:Y:S02]  /*16030*/  HSET2.LE.AND R168, R168, R204.reuse, PT ;  /* 0x000000cca8a87233 */ /* 0x100fe40003803000 */
[----:B------:R-:W-:Y:S02]  /*16040*/  LOP3.LUT R170, R170, R5, RZ, 0xc0, !PT ;  /* 0x00000005aaaa7212 */ /* 0x000fe400078ec0ff */
[----:B------:R-:W-:Y:S03]  /*16050*/  HSET2.LE.AND R169, R169, R204, PT ;  /* 0x000000cca9a97233 */ /* 0x000fe60003803000 */
[----:B------:R-:W-:Y:S01]  /*16060*/  MUFU.EX2 R182, R182 ;  /* 0x000000b600b67308 */ /* 0x000fe20000000800 */
[----:B------:R-:W-:Y:S01]  /*16070*/  F2FP.BF16.F32.PACK_AB R5, R172, R181 ;  /* 0x000000b5ac05723e */ /* 0x000fe200000010ff */
[----:B------:R-:W-:Y:S01]  /*16080*/  FFMA.FTZ R181, R164, R167, R181 ;  /* 0x000000a7a4b57223 */ /* 0x000fe200000100b5 */
[----:B------:R-:W-:Y:S01]  /*16090*/  LOP3.LUT R171, R171, R6, RZ, 0xc0, !PT ;  /* 0x00000006abab7212 */ /* 0x000fe200078ec0ff */
[----:B------:R-:W-:Y:S01]  /*160a0*/  FMUL.FTZ R6, R3, R162 ;  /* 0x000000a203067220 */ /* 0x000fe20000410000 */
[----:B------:R-:W-:Y:S01]  /*160b0*/  LOP3.LUT R168, R168, R5, RZ, 0xc0, !PT ;  /* 0x00000005a8a87212 */ /* 0x000fe200078ec0ff */
[C---:B------:R-:W-:Y:S01]  /*160c0*/  FMUL.FTZ R5, R164.reuse, R161 ;  /* 0x000000a1a4057220 */ /* 0x040fe20000410000 */
[----:B------:R-:W-:Y:S01]  /*160d0*/  LOP3.LUT R169, R169, R4, RZ, 0xc0, !PT ;  /* 0x00000004a9a97212 */ /* 0x000fe200078ec0ff */
[----:B------:R-:W-:Y:S01]  /*160e0*/  FMUL.FTZ R4, R164, R160 ;  /* 0x000000a0a4047220 */ /* 0x000fe20000410000 */
[----:B---3--:R-:W-:Y:S01]  /*160f0*/  FADD.FTZ R184, R172, R181 ;  /* 0x000000b5acb87221 */ /* 0x008fe20000010000 */
[----:B------:R-:W-:Y:S01]  /*16100*/  MOV R162, R14 ;  /* 0x0000000e00a27202 */ /* 0x000fe20000000f00 */
[C---:B------:R-:W-:Y:S01]  /*16110*/  FMUL.FTZ R14, R3.reuse, R154 ;  /* 0x0000009a030e7220 */ /* 0x040fe20000410000 */
[----:B------:R-:W-:Y:S01]  /*16120*/  MOV R160, R22 ;  /* 0x0000001600a07202 */ /* 0x000fe20000000f00 */
[C---:B------:R-:W-:Y:S01]  /*16130*/  FMUL.FTZ R22, R3.reuse, R146 ;  /* 0x0000009203167220 */ /* 0x040fe20000410000 */
[----:B------:R-:W-:Y:S01]  /*16140*/  MOV R161, R23 ;  /* 0x0000001700a17202 */ /* 0x000fe20000000f00 */
[C---:B------:R-:W-:Y:S01]  /*16150*/  HMMA.16816.F32.BF16 R4, R168.reuse, R16, R4 ;  /* 0x00000010a804723c */ /* 0x040fe20000041804 */
[----:B------:R-:W-:Y:S04]  /*16160*/  MUFU.EX2 R190, R190 ;  /* 0x000000be00be7308 */ /* 0x000fe80000000800 */
[C---:B------:R-:W-:Y:S01]  /*16170*/  FMUL.FTZ R23, R3.reuse, R147 ;  /* 0x0000009303177220 */ /* 0x040fe20000410000 */
[C---:B------:R-:W-:Y:S05]  /*16180*/  HMMA.16816.F32.BF16 R8, R168.reuse, R18, R8 ;  /* 0x00000012a808723c */ /* 0x040fea0000041808 */
[C---:B------:R-:W-:Y:S01]  /*16190*/  FMUL.FTZ R16, R164.reuse, R148 ;  /* 0x00000094a4107220 */ /* 0x040fe20000410000 */
[C---:B------:R-:W-:Y:S05]  /*161a0*/  HMMA.16816.F32.BF16 R12, R168.reuse, R24, R12 ;  /* 0x00000018a80c723c */ /* 0x040fea000004180c */
[C---:B------:R-:W-:Y:S01]  /*161b0*/  FMUL.FTZ R17, R164.reuse, R149 ;  /* 0x00000095a4117220 */ /* 0x040fe20000410000 */
[----:B------:R-:W-:Y:S01]  /*161c0*/  MOV R148, R20 ;  /* 0x0000001400947202 */ /* 0x000fe20000000f00 */
[C---:B------:R-:W-:Y:S01]  /*161d0*/  FMUL.FTZ R18, R3.reuse, R150 ;  /* 0x0000009603127220 */ /* 0x040fe20000410000 */
[----:B------:R-:W-:Y:S03]  /*161e0*/  MOV R149, R21 ;  /* 0x0000001500957202 */ /* 0x000fe60000000f00 */
[C---:B------:R-:W-:Y:S01]  /*161f0*/  FMUL.FTZ R19, R3.reuse, R151 ;  /* 0x0000009703137220 */ /* 0x040fe20000410000 */
[C---:B------:R-:W-:Y:S01]  /*16200*/  FMUL.FTZ R20, R164.reuse, R144 ;  /* 0x00000090a4147220 */ /* 0x040fe20000410000 */
[C---:B------:R-:W-:Y:S01]  /*16210*/  FMUL.FTZ R21, R164.reuse, R145 ;  /* 0x00000091a4157220 */ /* 0x040fe20000410000 */
[C---:B------:R-:W-:Y:S01]  /*16220*/  FMUL.FTZ R25, R164.reuse, R141 ;  /* 0x0000008da4197220 */ /* 0x040fe20000410000 */
[----:B------:R-:W3:Y:S01]  /*16230*/  LDSM.16.MT88.4 R144, [R224+0x18000] ;  /* 0x01800000e090783b */ /* 0x000ee20000004200 */
[----:B------:R-:W-:Y:S01]  /*16240*/  MOV R154, R28 ;  /* 0x0000001c009a7202 */ /* 0x000fe20000000f00 */
[C---:B------:R-:W-:Y:S01]  /*16250*/  FMUL.FTZ R28, R164.reuse, R136 ;  /* 0x00000088a41c7220 */ /* 0x040fe20000410000 */
[C---:B------:R-:W-:Y:S03]  /*16260*/  HMMA.16816.F32.BF16 R16, R168.reuse, R26, R16 ;  /* 0x0000001aa810723c */ /* 0x040fe60000041810 */
[C---:B------:R-:W-:Y:S01]  /*16270*/  FMUL.FTZ R24, R164.reuse, R140 ;  /* 0x0000008ca4187220 */ /* 0x040fe20000410000 */
[----:B------:R-:W-:Y:S01]  /*16280*/  MOV R160, R204 ;  /* 0x000000cc00a07202 */ /* 0x000fe20000000f00 */
[----:B------:R-:W4:Y:S01]  /*16290*/  LDSM.16.MT88.4 R136, [R228+0x1a000] ;  /* 0x01a00000e488783b */ /* 0x000f220000004200 */
[C---:B-1----:R-:W-:Y:S05]  /*162a0*/  HMMA.16816.F32.BF16 R20, R168.reuse, R32, R20 ;  /* 0x00000020a814723c */ /* 0x042fea0000041814 */
[C---:B------:R-:W-:Y:S01]  /*162b0*/  FMUL.FTZ R26, R3.reuse, R142 ;  /* 0x0000008e031a7220 */ /* 0x040fe20000410000 */
[----:B------:R-:W-:Y:S01]  /*162c0*/  FMUL.FTZ R27, R3, R143 ;  /* 0x0000008f031b7220 */ /* 0x000fe20000410000 */
[C---:B------:R-:W-:Y:S01]  /*162d0*/  FMUL.FTZ R32, R164.reuse, R132 ;  /* 0x00000084a4207220 */ /* 0x040fe20000410000 */
[----:B------:R-:W-:Y:S03]  /*162e0*/  FMUL.FTZ R33, R164, R133 ;  /* 0x00000085a4217220 */ /* 0x000fe60000410000 */
[--C-:B------:R-:W-:Y:S01]  /*162f0*/  FFMA.FTZ R204, R205, UR4, -R175.reuse ;  /* 0x00000004cdcc7c23 */ /* 0x100fe200080108af */
[----:B------:R-:W-:Y:S01]  /*16300*/  FFMA.FTZ R175, R165, UR4, -R175 ;  /* 0x00000004a5af7c23 */ /* 0x000fe200080108af */
[C---:B------:R-:W-:Y:S03]  /*16310*/  HMMA.16816.F32.BF16 R24, R168.reuse, R34, R24 ;  /* 0x00000022a818723c */ /* 0x040fe60000041818 */
[----:B------:R1:W-:Y:S01]  /*16320*/  MUFU.EX2 R203, R175 ;  /* 0x000000af00cb7308 */ /* 0x0003e20000000800 */
[----:B------:R-:W-:Y:S03]  /*16330*/  FADD.FTZ R179, R179, R184 ;  /* 0x000000b8b3b37221 */ /* 0x000fe60000010000 */
[C---:B------:R-:W-:Y:S01]  /*16340*/  FMUL.FTZ R34, R3.reuse, R134 ;  /* 0x0000008603227220 */ /* 0x040fe20000410000 */
[----:B------:R-:W-:Y:S02]  /*16350*/  FMUL.FTZ R35, R3, R135 ;  /* 0x0000008703237220 */ /* 0x000fe40000410000 */
[----:B------:R-:W5:Y:S03]  /*16360*/  LDSM.16.MT88.4 R132, [R226+0x1a000] ;  /* 0x01a00000e284783b */ /* 0x000f660000004200 */
[----:B------:R-:W5:Y:S01]  /*16370*/  MUFU.EX2 R204, R204 ;  /* 0x000000cc00cc7308 */ /* 0x000f620000000800 */
[----:B--2---:R-:W-:Y:S01]  /*16380*/  F2FP.BF16.F32.PACK_AB R3, R202, R185 ;  /* 0x000000b9ca03723e */ /* 0x004fe200000010ff */
[----:B------:R-:W-:Y:S01]  /*16390*/  FADD.FTZ R178, R178, R179 ;  /* 0x000000b3b2b27221 */ /* 0x000fe20000010000 */
[C---:B---3--:R-:W-:Y:S02]  /*163a0*/  HMMA.16816.F32.BF16 R28, R168.reuse, R144, R28 ;  /* 0x00000090a81c723c */ /* 0x048fe4000004181c */
[----:B-1----:R-:W-:Y:S04]  /*163b0*/  LDSM.16.MT88.4 R172, [R228+0x1b800] ;  /* 0x01b80000e4ac783b */ /* 0x002fe80000004200 */
[C---:B------:R-:W-:Y:S06]  /*163c0*/  HMMA.16816.F32.BF16 R32, R168.reuse, R146, R32 ;  /* 0x00000092a820723c */ /* 0x040fec0000041820 */
[C---:B----4-:R-:W-:Y:S06]  /*163d0*/  HMMA.16816.F32.BF16 R36, R168.reuse, R136, R36 ;  /* 0x00000088a824723c */ /* 0x050fec0000041824 */
[C---:B------:R-:W-:Y:S01]  /*163e0*/  HMMA.16816.F32.BF16 R40, R168.reuse, R138, R40 ;  /* 0x0000008aa828723c */ /* 0x040fe20000041828 */
[----:B------:R-:W1:Y:S05]  /*163f0*/  LDSM.16.MT88.4 R136, [R225+0x1a000] ;  /* 0x01a00000e188783b */ /* 0x000e6a0000004200 */
[C---:B-----5:R-:W-:Y:S06]  /*16400*/  HMMA.16816.F32.BF16 R44, R168.reuse, R132, R44 ;  /* 0x00000084a82c723c */ /* 0x060fec000004182c */
        /* <DEDUP_REMOVED lines=27> */
[C---:B------:R-:W-:Y:S05]  /*165c0*/  HMMA.16816.F32.BF16 R120, R168.reuse, R138, R120 ;  /* 0x0000008aa878723c */ /* 0x040fea0000041878 */
[----:B------:R-:W-:Y:S06]  /*165d0*/  LOP3.LUT R136, R161, UR24, R148, 0x96, !PT ;  /* 0x00000018a1887c12 */ /* 0x000fec000f8e9694 */
[----:B------:R-:W-:Y:S02]  /*165e0*/  IMAD.WIDE.U32 R142, R136, -0x2daee0ad, RZ ;  /* 0xd2511f53888e7825 */ /* 0x000fe400078e00ff */
[----:B------:R-:W1:Y:S01]  /*165f0*/  LDSM.16.MT88.4 R136, [R228+0x18800] ;  /* 0x01880000e488783b */ /* 0x000e620000004200 */
[C---:B--2---:R-:W-:Y:S03]  /*16600*/  HMMA.16816.F32.BF16 R124, R168.reuse, R132, R124 ;  /* 0x00000084a87c723c */ /* 0x044fe6000004187c */
[----:B------:R-:W-:Y:S02]  /*16610*/  LOP3.LUT R144, R143, UR20, R154, 0x96, !PT ;  /* 0x000000148f907c12 */ /* 0x000fe4000f8e969a */
[----:B------:R-:W-:Y:S01]  /*16620*/  SHF.R.U32.HI R140, RZ, 0x10, R142 ;  /* 0x00000010ff8c7819 */ /* 0x000fe2000001168e */
[----:B------:R-:W-:Y:S01]  /*16630*/  HMMA.16816.F32.BF16 R128, R168, R134, R128 ;  /* 0x00000086a880723c */ /* 0x000fe20000041880 */
[----:B------:R-:W-:Y:S04]  /*16640*/  LDSM.16.MT88.4 R168, [R224+0x19800] ;  /* 0x01980000e0a8783b */ /* 0x000fe80000004200 */
[----:B------:R-:W-:Y:S02]  /*16650*/  LOP3.LUT R132, R142, 0xffff, RZ, 0xc0, !PT ;  /* 0x0000ffff8e847812 */ /* 0x000fe400078ec0ff */
[----:B------:R-:W-:Y:S04]  /*16660*/  LOP3.LUT R135, R144, 0xffff, RZ, 0xc0, !PT ;  /* 0x0000ffff90877812 */ /* 0x000fe800078ec0ff */
[----:B------:R-:W-:Y:S02]  /*16670*/  SHF.R.U32.HI R146, RZ, 0x10, R144 ;  /* 0x00000010ff927819 */ /* 0x000fe40000011690 */
[----:B------:R-:W-:Y:S02]  /*16680*/  LOP3.LUT R145, R142, 0xff, RZ, 0xc0, !PT ;  /* 0x000000ff8e917812 */ /* 0x000fe400078ec0ff */
[----:B------:R-:W-:Y:S02]  /*16690*/  SHF.R.U32.HI R133, RZ, 0x18, R142 ;  /* 0x00000018ff857819 */ /* 0x000fe4000001168e */
[----:B------:R-:W-:Y:S02]  /*166a0*/  LOP3.LUT R134, R140, 0xff, RZ, 0xc0, !PT ;  /* 0x000000ff8c867812 */ /* 0x000fe400078ec0ff */
[----:B------:R-:W-:Y:S01]  /*166b0*/  SHF.R.U32.HI R132, RZ, 0x8, R132 ;  /* 0x00000008ff847819 */ /* 0x000fe20000011684 */
[----:B------:R-:W2:Y:S01]  /*166c0*/  LDSM.16.MT88.4 R140, [R226+0x18800] ;  /* 0x01880000e28c783b */ /* 0x000ea20000004200 */
[----:B------:R-:W-:Y:S02]  /*166d0*/  LOP3.LUT R147, R144, 0xff, RZ, 0xc0, !PT ;  /* 0x000000ff90937812 */ /* 0x000fe400078ec0ff */
[----:B------:R-:W-:Y:S02]  /*166e0*/  SHF.R.U32.HI R148, RZ, 0x8, R135 ;  /* 0x00000008ff947819 */ /* 0x000fe40000011687 */
[----:B------:R-:W-:Y:S02]  /*166f0*/  LOP3.LUT R135, R146, 0xff, RZ, 0xc0, !PT ;  /* 0x000000ff92877812 */ /* 0x000fe400078ec0ff */
[----:B------:R-:W-:Y:S02]  /*16700*/  SHF.R.U32.HI R144, RZ, 0x18, R144 ;  /* 0x00000018ff907819 */ /* 0x000fe40000011690 */
[----:B------:R-:W-:Y:S02]  /*16710*/  PRMT R132, R145, 0x5410, R132 ;  /* 0x0000541091847816 */ /* 0x000fe40000000084 */
[----:B------:R-:W-:Y:S02]  /*16720*/  PRMT R133, R134, 0x5410, R133 ;  /* 0x0000541086857816 */ /* 0x000fe40000000085 */
[----:B------:R-:W-:Y:S02]  /*16730*/  PRMT R147, R147, 0x5410, R148 ;  /* 0x0000541093937816 */ /* 0x000fe40000000094 */
[----:B------:R-:W-:Y:S02]  /*16740*/  PRMT R144, R135, 0x5410, R144 ;  /* 0x0000541087907816 */ /* 0x000fe40000000090 */
[--C-:B------:R-:W-:Y:S02]  /*16750*/  HSET2.LE.AND R134, R132, R160.reuse, PT ;  /* 0x000000a084867233 */ /* 0x100fe40003803000 */
[--C-:B------:R-:W-:Y:S02]  /*16760*/  HSET2.LE.AND R135, R133, R160.reuse, PT ;  /* 0x000000a085877233 */ /* 0x100fe40003803000 */
[--C-:B------:R-:W-:Y:S02]  /*16770*/  HSET2.LE.AND R132, R147, R160.reuse, PT ;  /* 0x000000a093847233 */ /* 0x100fe40003803000 */
[--C-:B------:R-:W-:Y:S02]  /*16780*/  HSET2.LE.AND R133, R144, R160.reuse, PT ;  /* 0x000000a090857233 */ /* 0x100fe40003803000 */
[----:B------:R-:W-:Y:S02]  /*16790*/  F2FP.BF16.F32.PACK_AB R147, R188, R191 ;  /* 0x000000bfbc93723e */ /* 0x000fe400000010ff */
[----:B------:R-:W-:Y:S02]  /*167a0*/  F2FP.BF16.F32.PACK_AB R146, R192, R189 ;  /* 0x000000bdc092723e */ /* 0x000fe400000010ff */
        /* <DEDUP_REMOVED lines=12> */
[----:B------:R-:W3:Y:S01]  /*16870*/  LDSM.16.MT88.4 R144, [R225+0x18800] ;  /* 0x01880000e190783b */ /* 0x000ee20000004200 */
[----:B------:R-:W-:Y:S02]  /*16880*/  FADD.FTZ R188, R188, R191 ;  /* 0x000000bfbcbc7221 */ /* 0x000fe40000010000 */
[----:B------:R-:W-:Y:S02]  /*16890*/  FADD.FTZ R192, R192, R189 ;  /* 0x000000bdc0c07221 */ /* 0x000fe40000010000 */
        /* <DEDUP_REMOVED lines=26> */
[----:B------:R-:W-:Y:S04]  /*16a40*/  MOV R144, UR37 ;  /* 0x0000002500907c02 */ /* 0x000fe80008000f00 */
[----:B------:R-:W-:Y:S01]  /*16a50*/  LOP3.LUT R144, R153, UR39, R144, 0x96, !PT ;  /* 0x0000002799907c12 */ /* 0x000fe2000f8e9690 */
[C---:B-1----:R-:W-:Y:S05]  /*16a60*/  HMMA.16816.F32.BF16 R76, R132.reuse, R136, R76 ;  /* 0x00000088844c723c */ /* 0x042fea000004184c */
[----:B------:R-:W-:Y:S01]  /*16a70*/  IMAD.WIDE.U32 R146, R144, -0x326172a9, RZ ;  /* 0xcd9e8d5790927825 */ /* 0x000fe200078e00ff */
[C---:B------:R-:W-:Y:S01]  /*16a80*/  HMMA.16816.F32.BF16 R80, R132.reuse, R138, R80 ;  /* 0x0000008a8450723c */ /* 0x040fe20000041850 */
[----:B------:R-:W1:Y:S04]  /*16a90*/  LDSM.16.MT88.4 R136, [R224+0x1c800] ;  /* 0x01c80000e088783b */ /* 0x000e680000004200 */
[----:B------:R-:W-:Y:S01]  /*16aa0*/  LOP3.LUT R144, R147, UR28, R158, 0x96, !PT ;  /* 0x0000001c93907c12 */ /* 0x000fe2000f8e969e */
[C---:B--2---:R-:W-:Y:S05]  /*16ab0*/  HMMA.16816.F32.BF16 R84, R132.reuse, R140, R84 ;  /* 0x0000008c8454723c */ /* 0x044fea0000041854 */
[----:B------:R-:W-:Y:S01]  /*16ac0*/  LOP3.LUT R146, R163, UR36, R146, 0x96, !PT ;  /* 0x00000024a3927c12 */ /* 0x000fe2000f8e9692 */
[C---:B------:R-:W-:Y:S01]  /*16ad0*/  HMMA.16816.F32.BF16 R88, R132.reuse, R142, R88 ;  /* 0x0000008e8458723c */ /* 0x040fe20000041858 */
[----:B------:R-:W2:Y:S04]  /*16ae0*/  LDSM.16.MT88.4 R140, [R228+0x1e800] ;  /* 0x01e80000e48c783b */ /* 0x000ea80000004200 */
[----:B------:R-:W-:Y:S06]  /*16af0*/  IMAD.WIDE.U32 R144, R144, -0x2daee0ad, RZ ;  /* 0xd2511f5390907825 */ /* 0x000fec00078e00ff */
[----:B------:R-:W-:Y:S01]  /*16b00*/  LOP3.LUT R145, R145, UR33, R156, 0x96, !PT ;  /* 0x0000002191917c12 */ /* 0x000fe2000f8e969c */
[----:B------:R-:W-:Y:S01]  /*16b10*/  IMAD.WIDE.U32 R146, R146, -0x2daee0ad, RZ ;  /* 0xd2511f5392927825 */ /* 0x000fe200078e00ff */
[----:B------:R-:W-:Y:S03]  /*16b20*/  LDSM.16.MT88.4 R156, [R228+0x19800] ;  /* 0x01980000e49c783b */ /* 0x000fe60000004200 */
[----:B------:R-:W-:Y:S01]  /*16b30*/  IMAD.WIDE.U32 R148, R145, -0x326172a9, RZ ;  /* 0xcd9e8d5791947825 */ /* 0x000fe200078e00ff */
[----:B------:R-:W-:Y:S04]  /*16b40*/  LOP3.LUT R144, R147, UR30, R144, 0x96, !PT ;  /* 0x0000001e93907c12 */ /* 0x000fe8000f8e9690 */
[----:B------:R-:W-:Y:S01]  /*16b50*/  LOP3.LUT R147, R149, UR31, R162, 0x96, !PT ;  /* 0x0000001f95937c12 */ /* 0x000fe2000f8e96a2 */
[----:B------:R-:W-:Y:S05]  /*16b60*/  IMAD.WIDE.U32 R144, R144, -0x326172a9, RZ ;  /* 0xcd9e8d5790907825 */ /* 0x000fea00078e00ff */
[----:B------:R-:W-:Y:S01]  /*16b70*/  LOP3.LUT R148, R145, UR27, R148, 0x96, !PT ;  /* 0x0000001b91947c12 */ /* 0x000fe2000f8e9694 */
[C---:B-1----:R-:W-:Y:S04]  /*16b80*/  HMMA.16816.F32.BF16 R92, R132.reuse, R136, R92 ;  /* 0x00000088845c723c */ /* 0x042fe8000004185c */
[----:B------:R-:W-:Y:S02]  /*16b90*/  IMAD.WIDE.U32 R148, R148, -0x2daee0ad, RZ ;  /* 0xd2511f5394947825 */ /* 0x000fe400078e00ff */
[C---:B------:R-:W-:Y:S01]  /*16ba0*/  HMMA.16816.F32.BF16 R96, R132.reuse, R138, R96 ;  /* 0x0000008a8460723c */ /* 0x040fe20000041860 */
[----:B------:R-:W1:Y:S05]  /*16bb0*/  LDSM.16.MT88.4 R136, [R226+0x1e800] ;  /* 0x01e80000e288783b */ /* 0x000e6a0000004200 */
[C---:B--2---:R-:W-:Y:S06]  /*16bc0*/  HMMA.16816.F32.BF16 R100, R132.reuse, R140, R100 ;  /* 0x0000008c8464723c */ /* 0x044fec0000041864 */
[C---:B------:R-:W-:Y:S05]  /*16bd0*/  HMMA.16816.F32.BF16 R104, R132.reuse, R142, R104 ;  /* 0x0000008e8468723c */ /* 0x040fea0000041868 */
[----:B------:R-:W-:Y:S06]  /*16be0*/  IMAD.WIDE.U32 R140, R147, -0x2daee0ad, RZ ;  /* 0xd2511f53938c7825 */ /* 0x000fec00078e00ff */
[----:B------:R-:W-:Y:S02]  /*16bf0*/  LOP3.LUT R146, R141, UR25, R146, 0x96, !PT ;  /* 0x000000198d927c12 */ /* 0x000fe4000f8e9692 */
[----:B------:R-:W-:Y:S02]  /*16c00*/  LOP3.LUT R145, R149, UR15, R140, 0x96, !PT ;  /* 0x0000000f95917c12 */ /* 0x000fe4000f8e968c */
[----:B------:R-:W2:Y:S01]  /*16c10*/  LDSM.16.MT88.4 R140, [R225+0x1e800] ;  /* 0x01e80000e18c783b */ /* 0x000ea20000004200 */
[----:B------:R-:W-:Y:S05]  /*16c20*/  IMAD.WIDE.U32 R146, R146, -0x326172a9, RZ ;  /* 0xcd9e8d5792927825 */ /* 0x000fea00078e00ff */
[----:B------:R-:W-:Y:S01]  /*16c30*/  LOP3.LUT R149, R147, UR24, R144, 0x96, !PT ;  /* 0x0000001893957c12 */ /* 0x000fe2000f8e9690 */
[C---:B-1----:R-:W-:Y:S06]  /*16c40*/  HMMA.16816.F32.BF16 R108, R132.reuse, R136, R108 ;  /* 0x00000088846c723c */ /* 0x042fec000004186c */
[C---:B------:R-:W-:Y:S05]  /*16c50*/  HMMA.16816.F32.BF16 R112, R132.reuse, R138, R112 ;  /* 0x0000008a8470723c */ /* 0x040fea0000041870 */
[----:B------:R-:W-:Y:S06]  /*16c60*/  IMAD.WIDE.U32 R136, R145, -0x326172a9, RZ ;  /* 0xcd9e8d5791887825 */ /* 0x000fec00078e00ff */
[----:B------:R-:W-:Y:S02]  /*16c70*/  LOP3.LUT R150, R137, UR32, R146, 0x96, !PT ;  /* 0x0000002089967c12 */ /* 0x000fe4000f8e9692 */
[C---:B------:R-:W-:Y:S02]  /*16c80*/  LOP3.LUT R146, R136.reuse, 0xffff, RZ, 0xc0, !PT ;  /* 0x0000ffff88927812 */ /* 0x040fe400078ec0ff */
[--C-:B------:R-:W-:Y:S02]  /*16c90*/  SHF.R.U32.HI R147, RZ, 0x10, R136.reuse ;  /* 0x00000010ff937819 */ /* 0x100fe40000011688 */
[----:B------:R-:W-:Y:S02]  /*16ca0*/  LOP3.LUT R145, R136, 0xff, RZ, 0xc0, !PT ;  /* 0x000000ff88917812 */ /* 0x000fe400078ec0ff */
[----:B------:R-:W-:Y:S01]  /*16cb0*/  SHF.R.U32.HI R144, RZ, 0x18, R136 ;  /* 0x00000018ff907819 */ /* 0x000fe20000011688 */
[C---:B--2---:R-:W-:Y:S01]  /*16cc0*/  HMMA.16816.F32.BF16 R116, R132.reuse, R140, R116 ;  /* 0x0000008c8474723c */ /* 0x044fe20000041874 */
[----:B------:R-:W1:Y:S02]  /*16cd0*/  LDSM.16.MT88.4 R136, [R224+0x1e800] ;  /* 0x01e80000e088783b */ /* 0x000e640000004200 */
[----:B------:R-:W-:Y:S02]  /*16ce0*/  SHF.R.U32.HI R146, RZ, 0x8, R146 ;  /* 0x00000008ff927819 */ /* 0x000fe40000011692 */
[----:B------:R-:W-:Y:S01]  /*16cf0*/  LOP3.LUT R147, R147, 0xff, RZ, 0xc0, !PT ;  /* 0x000000ff93937812 */ /* 0x000fe200078ec0ff */
[C---:B------:R-:W-:Y:S05]  /*16d00*/  HMMA.16816.F32.BF16 R120, R132.reuse, R142, R120 ;  /* 0x0000008e8478723c */ /* 0x040fea0000041878 */
[C---:B------:R-:W-:Y:S02]  /*16d10*/  LOP3.LUT R140, R150.reuse, 0xffff, RZ, 0xc0, !PT ;  /* 0x0000ffff968c7812 */ /* 0x040fe400078ec0ff */
[----:B------:R-:W-:Y:S04]  /*16d20*/  PRMT R142, R145, 0x5410, R146 ;  /* 0x00005410918e7816 */ /* 0x000fe80000000092 */
[----:B------:R-:W-:Y:S02]  /*16d30*/  PRMT R143, R147, 0x5410, R144 ;  /* 0x00005410938f7816 */ /* 0x000fe40000000090 */
[----:B------:R-:W2:Y:S01]  /*16d40*/  LDSM.16.MT88.4 R144, [R228+0x19000] ;  /* 0x01900000e490783b */ /* 0x000ea20000004200 */
[----:B------:R-:W-:Y:S02]  /*16d50*/  SHF.R.U32.HI R141, RZ, 0x18, R150 ;  /* 0x00000018ff8d7819 */ /* 0x000fe40000011696 */
[--C-:B------:R-:W-:Y:S02]  /*16d60*/  HSET2.LE.AND R142, R142, R160.reuse, PT ;  /* 0x000000a08e8e7233 */ /* 0x100fe40003803000 */
[--C-:B------:R-:W-:Y:S01]  /*16d70*/  HSET2.LE.AND R143, R143, R160.reuse, PT ;  /* 0x000000a08f8f7233 */ /* 0x100fe20003803000 */
[C---:B-1----:R-:W-:Y:S06]  /*16d80*/  HMMA.16816.F32.BF16 R124, R132.reuse, R136, R124 ;  /* 0x00000088847c723c */ /* 0x042fec000004187c */
[----:B------:R-:W-:Y:S01]  /*16d90*/  HMMA.16816.F32.BF16 R128, R132, R138, R128 ;  /* 0x0000008a8480723c */ /* 0x000fe20000041880 */
[----:B------:R-:W1:Y:S04]  /*16da0*/  LDSM.16.MT88.4 R132, [R226+0x19000] ;  /* 0x01900000e284783b */ /* 0x000e680000004200 */
[----:B------:R-:W-:Y:S02]  /*16db0*/  LOP3.LUT R136, R150, 0xff, RZ, 0xc0, !PT ;  /* 0x000000ff96887812 */ /* 0x000fe400078ec0ff */
[----:B------:R-:W-:Y:S04]  /*16dc0*/  SHF.R.U32.HI R137, RZ, 0x8, R140 ;  /* 0x00000008ff897819 */ /* 0x000fe8000001168c */
[----:B------:R-:W-:Y:S02]  /*16dd0*/  PRMT R140, R136, 0x5410, R137 ;  /* 0x00005410888c7816 */ /* 0x000fe40000000089 */
[----:B------:R-:W-:Y:S01]  /*16de0*/  SHF.R.U32.HI R136, RZ, 0x10, R150 ;  /* 0x00000010ff887819 */ /* 0x000fe20000011696 */
[----:B------:R-:W-:Y:S01]  /*16df0*/  IMAD.WIDE.U32 R150, R149, -0x2daee0ad, RZ ;  /* 0xd2511f5395967825 */ /* 0x000fe200078e00ff */
[----:B------:R-:W-:Y:S02]  /*16e00*/  F2FP.BF16.F32.PACK_AB R137, R200, R207 ;  /* 0x000000cfc889723e */ /* 0x000fe400000010ff */
[----:B------:R-:W-:Y:S02]  /*16e10*/  LOP3.LUT R136, R136, 0xff, RZ, 0xc0, !PT ;  /* 0x000000ff88887812 */ /* 0x000fe400078ec0ff */
[----:B------:R-:W-:Y:S02]  /*16e20*/  LOP3.LUT R142, R142, R137, RZ, 0xc0, !PT ;  /* 0x000000898e8e7212 */ /* 0x000fe400078ec0ff */
[----:B------:R-:W-:Y:S02]  /*16e30*/  PRMT R141, R136, 0x5410, R141 ;  /* 0x00005410888d7816 */ /* 0x000fe4000000008d */
[--C-:B------:R-:W-:Y:S02]  /*16e40*/  HSET2.LE.AND R140, R140, R160.reuse, PT ;  /* 0x000000a08c8c7233 */ /* 0x100fe40003803000 */
[----:B------:R-:W-:Y:S02]  /*16e50*/  F2FP.BF16.F32.PACK_AB R138, R201, R204 ;  /* 0x000000ccc98a723e */ /* 0x000fe400000010ff */
[--C-:B------:R-:W-:Y:S02]  /*16e60*/  HSET2.LE.AND R141, R141, R160.reuse, PT ;  /* 0x000000a08d8d7233 */ /* 0x100fe40003803000 */
        /* <DEDUP_REMOVED lines=11> */
[----:B------:R-:W-:Y:S01]  /*16f20*/  LOP3.LUT R152, R150, 0xff, RZ, 0xc0, !PT ;  /* 0x000000ff96987812 */ /* 0x000fe200078ec0ff */
[----:B------:R-:W-:Y:S01]  /*16f30*/  FADD.FTZ R204, R204, R199 ;  /* 0x000000c7cccc7221 */ /* 0x000fe20000010000 */
[----:B------:R-:W-:Y:S01]  /*16f40*/  LOP3.LUT R148, R151, UR20, R148, 0x96, !PT ;  /* 0x0000001497947c12 */ /* 0x000fe2000f8e9694 */
[----:B------:R-:W-:Y:S01]  /*16f50*/  UMOV UR20, UR22 ;  /* 0x0000001600147c82 */ /* 0x000fe20008000000 */
[C---:B--2---:R-:W-:Y:S05]  /*16f60*/  HMMA.16816.F32.BF16 R4, R140.reuse, R144, R4 ;  /* 0x000000908c04723c */ /* 0x044fea0000041804 */
[--C-:B------:R-:W-:Y:S01]  /*16f70*/  SHF.R.U32.HI R149, RZ, 0x10, R150.reuse ;  /* 0x00000010ff957819 */ /* 0x100fe20000011696 */
[C---:B------:R-:W-:Y:S01]  /*16f80*/  HMMA.16816.F32.BF16 R8, R140.reuse, R146, R8 ;  /* 0x000000928c08723c */ /* 0x040fe20000041808 */
[----:B------:R-:W2:Y:S04]  /*16f90*/  LDSM.16.MT88.4 R144, [R224+0x19000] ;  /* 0x01900000e090783b */ /* 0x000ea80000004200 */
[----:B------:R-:W-:Y:S01]  /*16fa0*/  SHF.R.U32.HI R153, RZ, 0x18, R150 ;  /* 0x00000018ff997819 */ /* 0x000fe20000011696 */
[C---:B-1----:R-:W-:Y:S05]  /*16fb0*/  HMMA.16816.F32.BF16 R12, R140.reuse, R132, R12 ;  /* 0x000000848c0c723c */ /* 0x042fea000004180c */
[----:B------:R-:W-:Y:S01]  /*16fc0*/  FADD.FTZ R200, R200, R207 ;  /* 0x000000cfc8c87221 */ /* 0x000fe20000010000 */
[C---:B------:R-:W-:Y:S01]  /*16fd0*/  HMMA.16816.F32.BF16 R16, R140.reuse, R134, R16 ;  /* 0x000000868c10723c */ /* 0x040fe20000041810 */
[----:B------:R-:W1:Y:S04]  /*16fe0*/  LDSM.16.MT88.4 R132, [R228+0x1b000] ;  /* 0x01b00000e484783b */ /* 0x000e680000004200 */
[----:B------:R-:W-:Y:S01]  /*16ff0*/  FADD.FTZ R204, R201, R204 ;  /* 0x000000ccc9cc7221 */ /* 0x000fe20000010000 */
[----:B------:R-:W-:Y:S05]  /*17000*/  FADD.FTZ R185, R185, R200 ;  /* 0x000000c8b9b97221 */ /* 0x000fea0000010000 */
[----:B------:R-:W-:Y:S01]  /*17010*/  FADD.FTZ R185, R202, R185 ;  /* 0x000000b9cab97221 */ /* 0x000fe20000010000 */
        /* <DEDUP_REMOVED lines=29> */
[----:B------:R-:W-:Y:S01]  /*171f0*/  LOP3.LUT R137, R150, 0xffff, RZ, 0xc0, !PT ;  /* 0x0000ffff96897812 */ /* 0x000fe200078ec0ff */
[C---:B--2---:R-:W-:Y:S05]  /*17200*/  HMMA.16816.F32.BF16 R100, R140.reuse, R144, R100 ;  /* 0x000000908c64723c */ /* 0x044fea0000041864 */
[----:B------:R-:W-:Y:S01]  /*17210*/  SHF.R.U32.HI R137, RZ, 0x8, R137 ;  /* 0x00000008ff897819 */ /* 0x000fe20000011689 */
[C---:B------:R-:W-:Y:S05]  /*17220*/  HMMA.16816.F32.BF16 R104, R140.reuse, R146, R104 ;  /* 0x000000928c68723c */ /* 0x040fea0000041868 */
[----:B------:R-:W-:Y:S01]  /*17230*/  PRMT R152, R152, 0x5410, R137 ;  /* 0x0000541098987816 */ /* 0x000fe20000000089 */
[C---:B-1----:R-:W-:Y:S01]  /*17240*/  HMMA.16816.F32.BF16 R108, R140.reuse, R132, R108 ;  /* 0x000000848c6c723c */ /* 0x042fe2000004186c */
[----:B------:R-:W1:Y:S04]  /*17250*/  LDSM.16.MT88.4 R136, [R225+0x1f000] ;  /* 0x01f00000e188783b */ /* 0x000e680000004200 */
[C---:B------:R-:W-:Y:S01]  /*17260*/  LOP3.LUT R144, R148.reuse, 0xffff, RZ, 0xc0, !PT ;  /* 0x0000ffff94907812 */ /* 0x040fe200078ec0ff */
[C---:B------:R-:W-:Y:S05]  /*17270*/  HMMA.16816.F32.BF16 R112, R140.reuse, R134, R112 ;  /* 0x000000868c70723c */ /* 0x040fea0000041870 */
[----:B------:R-:W-:Y:S02]  /*17280*/  LOP3.LUT R146, R149, 0xff, RZ, 0xc0, !PT ;  /* 0x000000ff95927812 */ /* 0x000fe400078ec0ff */
[----:B------:R-:W-:Y:S04]  /*17290*/  LOP3.LUT R149, R148, 0xff, RZ, 0xc0, !PT ;  /* 0x000000ff94957812 */ /* 0x000fe800078ec0ff */
[----:B------:R-:W-:Y:S02]  /*172a0*/  SHF.R.U32.HI R144, RZ, 0x8, R144 ;  /* 0x00000008ff907819 */ /* 0x000fe40000011690 */
[----:B------:R-:W-:Y:S02]  /*172b0*/  PRMT R153, R146, 0x5410, R153 ;  /* 0x0000541092997816 */ /* 0x000fe40000000099 */
[----:B------:R-:W-:Y:S02]  /*172c0*/  PRMT R149, R149, 0x5410, R144 ;  /* 0x0000541095957816 */ /* 0x000fe40000000090 */
[----:B------:R-:W2:Y:S01]  /*172d0*/  LDSM.16.MT88.4 R144, [R224+0x1f000] ;  /* 0x01f00000e090783b */ /* 0x000ea20000004200 */
[--C-:B------:R-:W-:Y:S02]  /*172e0*/  SHF.R.U32.HI R132, RZ, 0x10, R148.reuse ;  /* 0x00000010ff847819 */ /* 0x100fe40000011694 */
[----:B------:R-:W-:Y:S02]  /*172f0*/  SHF.R.U32.HI R133, RZ, 0x18, R148 ;  /* 0x00000018ff857819 */ /* 0x000fe40000011694 */
[----:B------:R-:W-:Y:S02]  /*17300*/  LOP3.LUT R132, R132, 0xff, RZ, 0xc0, !PT ;  /* 0x000000ff84847812 */ /* 0x000fe400078ec0ff */
[--C-:B------:R-:W-:Y:S02]  /*17310*/  HSET2.LE.AND R164, R149, R160.reuse, PT ;  /* 0x000000a095a47233 */ /* 0x100fe40003803000 */
[----:B------:R-:W3:Y:S01]  /*17320*/  LDSM.16.MT88.4 R148, [R226+0x19800] ;  /* 0x01980000e294783b */ /* 0x000ee20000004200 */
[----:B------:R-:W-:Y:S02]  /*17330*/  PRMT R132, R132, 0x5410, R133 ;  /* 0x0000541084847816 */ /* 0x000fe40000000085 */
[----:B------:R-:W-:Y:S02]  /*17340*/  LOP3.LUT R164, R164, R3, RZ, 0xc0, !PT ;  /* 0x00000003a4a47212 */ /* 0x000fe400078ec0ff */
[--C-:B------:R-:W-:Y:S02]  /*17350*/  HSET2.LE.AND R166, R152, R160.reuse, PT ;  /* 0x000000a098a67233 */ /* 0x100fe40003803000 */
[--C-:B------:R-:W-:Y:S01]  /*17360*/  HSET2.LE.AND R165, R132, R160.reuse, PT ;  /* 0x000000a084a57233 */ /* 0x100fe20003803000 */
[C---:B-1----:R-:W-:Y:S03]  /*17370*/  HMMA.16816.F32.BF16 R116, R140.reuse, R136, R116 ;  /* 0x000000888c74723c */ /* 0x042fe60000041874 */
[C---:B------:R-:W-:Y:S01]  /*17380*/  F2FP.BF16.F32.PACK_AB R132, R186.reuse, R187 ;  /* 0x000000bbba84723e */ /* 0x040fe200000010ff */
[----:B------:R-:W-:Y:S01]  /*17390*/  FADD.FTZ R187, R187, R204 ;  /* 0x000000ccbbbb7221 */ /* 0x000fe20000010000 */
[----:B------:R-:W-:Y:S01]  /*173a0*/  HSET2.LE.AND R167, R153, R160, PT ;  /* 0x000000a099a77233 */ /* 0x000fe20003803000 */
[C---:B------:R-:W-:Y:S05]  /*173b0*/  HMMA.16816.F32.BF16 R120, R140.reuse, R138, R120 ;  /* 0x0000008a8c78723c */ /* 0x040fea0000041878 */
[----:B------:R-:W-:Y:S01]  /*173c0*/  LOP3.LUT R165, R165, R132, RZ, 0xc0, !PT ;  /* 0x00000084a5a57212 */ /* 0x000fe200078ec0ff */
[----:B------:R-:W-:Y:S01]  /*173d0*/  FADD.FTZ R187, R186, R187 ;  /* 0x000000bbbabb7221 */ /* 0x000fe20000010000 */
[----:B------:R-:W1:Y:S01]  /*173e0*/  LDSM.16.MT88.4 R132, [R225+0x19800] ;  /* 0x01980000e184783b */ /* 0x000e620000004200 */
[----:B------:R-:W-:Y:S03]  /*173f0*/  F2FP.BF16.F32.PACK_AB R3, R183, R182 ;  /* 0x000000b6b703723e */ /* 0x000fe600000010ff */
[----:B------:R-:W-:Y:S01]  /*17400*/  F2FP.BF16.F32.PACK_AB R136, R203, R190 ;  /* 0x000000becb88723e */ /* 0x000fe200000010ff */
[----:B------:R-:W-:Y:S01]  /*17410*/  FADD.FTZ R182, R182, R185 ;  /* 0x000000b9b6b67221 */ /* 0x000fe20000010000 */
[----:B------:R-:W-:Y:S02]  /*17420*/  LOP3.LUT R166, R166, R3, RZ, 0xc0, !PT ;  /* 0x00000003a6a67212 */ /* 0x000fe400078ec0ff */
[----:B------:R-:W-:Y:S01]  /*17430*/  LOP3.LUT R167, R167, R136, RZ, 0xc0, !PT ;  /* 0x00000088a7a77212 */ /* 0x000fe200078ec0ff */
[C---:B--2---:R-:W-:Y:S03]  /*17440*/  HMMA.16816.F32.BF16 R124, R140.reuse, R144, R124 ;  /* 0x000000908c7c723c */ /* 0x044fe6000004187c */
[----:B------:R-:W-:Y:S03]  /*17450*/  MOV R3, R2 ;  /* 0x0000000200037202 */ /* 0x000fe60000000f00 */
[----:B------:R-:W-:Y:S06]  /*17460*/  HMMA.16816.F32.BF16 R128, R140, R146, R128 ;  /* 0x000000928c80723c */ /* 0x000fec0000041880 */
[C---:B------:R-:W-:Y:S01]  /*17470*/  HMMA.16816.F32.BF16 R160, R164.reuse, R156, R4 ;  /* 0x0000009ca4a0723c */ /* 0x040fe20000041804 */
[----:B------:R-:W2:Y:S05]  /*17480*/  LDSM.16.MT88.4 R4, [R226+0x1b800] ;  /* 0x01b80000e204783b */ /* 0x000eaa0000004200 */
[C---:B------:R-:W-:Y:S03]  /*17490*/  HMMA.16816.F32.BF16 R156, R164.reuse, R158, R8 ;  /* 0x0000009ea49c723c */ /* 0x040fe60000041808 */
[----:B------:R-:W4:Y:S03]  /*174a0*/  LDSM.16.MT88.4 R8, [R225+0x1b800] ;  /* 0x01b80000e108783b */ /* 0x000f260000004200 */
[C---:B---3--:R-:W-:Y:S05]  /*174b0*/  HMMA.16816.F32.BF16 R152, R164.reuse, R148, R12 ;  /* 0x00000094a498723c */ /* 0x048fea000004180c */
[----:B------:R-:W3:Y:S01]  /*174c0*/  LDSM.16.MT88.4 R12, [R224+0x1b800] ;  /* 0x01b80000e00c783b */ /* 0x000ee20000004200 */
[C---:B------:R-:W-:Y:S06]  /*174d0*/  HMMA.16816.F32.BF16 R148, R164.reuse, R150, R16 ;  /* 0x00000096a494723c */ /* 0x040fec0000041810 */
[C---:B-1----:R-:W-:Y:S01]  /*174e0*/  HMMA.16816.F32.BF16 R144, R164.reuse, R132, R20 ;  /* 0x00000084a490723c */ /* 0x042fe20000041814 */
[----:B------:R-:W1:Y:S05]  /*174f0*/  LDSM.16.MT88.4 R16, [R228+0x1d800] ;  /* 0x01d80000e410783b */ /* 0x000e6a0000004200 */
[C---:B------:R-:W-:Y:S03]  /*17500*/  HMMA.16816.F32.BF16 R140, R164.reuse, R134, R24 ;  /* 0x00000086a48c723c */ /* 0x040fe60000041818 */
[----:B------:R-:W5:Y:S03]  /*17510*/  LDSM.16.MT88.4 R20, [R226+0x1d800] ;  /* 0x01d80000e214783b */ /* 0x000f660000004200 */
[C---:B------:R-:W-:Y:S05]  /*17520*/  HMMA.16816.F32.BF16 R136, R164.reuse, R168, R28 ;  /* 0x000000a8a488723c */ /* 0x040fea000004181c */
[----:B------:R-:W-:Y:S01]  /*17530*/  LDSM.16.MT88.4 R24, [R228+0x1f800] ;  /* 0x01f80000e418783b */ /* 0x000fe20000004200 */
[C---:B------:R-:W-:Y:S06]  /*17540*/  HMMA.16816.F32.BF16 R132, R164.reuse, R170, R32 ;  /* 0x000000aaa484723c */ /* 0x040fec0000041820 */
[C---:B------:R-:W-:Y:S06]  /*17550*/  HMMA.16816.F32.BF16 R36, R164.reuse, R172, R36 ;  /* 0x000000aca424723c */ /* 0x040fec0000041824 */
[C---:B------:R-:W-:Y:S06]  /*17560*/  HMMA.16816.F32.BF16 R40, R164.reuse, R174, R40 ;  /* 0x000000aea428723c */ /* 0x040fec0000041828 */
        /* <DEDUP_REMOVED lines=13> */
[C---:B------:R-:W-:Y:S06]  /*17640*/  HMMA.16816.F32.BF16 R80, R164.reuse, R22, R80 ;  /* 0x00000016a450723c */ /* 0x040fec0000041850 */
[C---:B--2---:R-:W-:Y:S06]  /*17650*/  HMMA.16816.F32.BF16 R84, R164.reuse, R4, R84 ;  /* 0x00000004a454723c */ /* 0x044fec0000041854 */
[C---:B------:R-:W-:Y:S01]  /*17660*/  HMMA.16816.F32.BF16 R88, R164.reuse, R6, R88 ;  /* 0x00000006a458723c */ /* 0x040fe20000041858 */
[----:B------:R-:W2:Y:S05]  /*17670*/  LDSM.16.MT88.4 R4, [R224+0x1f800] ;  /* 0x01f80000e004783b */ /* 0x000eaa0000004200 */
        /* <DEDUP_REMOVED lines=9> */
[----:B------:R-:W-:Y:S07]  /*17710*/  HMMA.16816.F32.BF16 R128, R164, R6, R128 ;  /* 0x00000006a480723c */ /* 0x000fee0000041880 */
[----:B------:R-:W-:Y:S01]  /*17720*/  FADD.FTZ R166, R190, R187 ;  /* 0x000000bbbea67221 */ /* 0x000fe20000010000 */
[----:B------:R-:W-:Y:S03]  /*17730*/  FADD.FTZ R167, R183, R182 ;  /* 0x000000b6b7a77221 */ /* 0x000fe60000010000 */
[----:B------:R-:W-:Y:S01]  /*17740*/  MOV R164, R0 ;  /* 0x0000000000a47202 */ /* 0x000fe20000000f00 */
[----:B------:R-:W-:Y:S01]  /*17750*/  FADD.FTZ R166, R203, R166 ;  /* 0x000000a6cba67221 */ /* 0x000fe20000010000 */
[----:B------:R-:W-:Y:S11]  /*17760*/  @P0 BRA `(.L_x_2110) ;  /* 0xffffffb000c40947 */ /* 0x000ff6000383ffff */
.L_x_2109:
        /* <DEDUP_REMOVED lines=304> */
.L_x_2113:
        /* <DEDUP_REMOVED lines=13> */
[----:B------:R-:W1:Y:S03]  /*18b40*/  @P2 LDC.64 R24, c[0x0][0x2c0] ;  /* 0x0000b000ff182b82 */ /* 0x000e660000000a00 */
        /* <DEDUP_REMOVED lines=8> */
[----:B-1----:R-:W-:-:S03]  /*18bd0*/  @P2 IMAD R24, R25, R24, RZ ;  /* 0x0000001819182224 */ /* 0x002fc600078e02ff */
[----:B------:R-:W-:Y:S04]  /*18be0*/  STS [R17+0xc000], R116 ;  /* 0x00c0007411007388 */ /* 0x000fe80000000800 */
[----:B------:R1:W-:Y:S01]  /*18bf0*/  STS [R17+0xc400], R118 ;  /* 0x00c4007611007388 */ /* 0x0003e20000000800 */
[----:B----4-:R-:W-:Y:S02]  /*18c00*/  LOP3.LUT R13, R8, 0xffffffe0, RZ, 0xc0, !PT ;  /* 0xffffffe0080d7812 */ /* 0x010fe400078ec0ff */
[----:B--2---:R-:W-:Y:S01]  /*18c10*/  SHF.R.S32.HI R8, RZ, 0x1f, R11 ;  /* 0x0000001fff087819 */ /* 0x004fe2000001140b */
[----:B------:R-:W2:Y:S02]  /*18c20*/  S2R R16, SR_CTAID.Y ;  /* 0x0000000000107919 */ /* 0x000ea40000002600 */
[----:B------:R-:W-:Y:S01]  /*18c30*/  IMAD.IADD R4, R4, 0x1, -R13 ;  /* 0x0000000104047824 */ /* 0x000fe200078e0a0d */
[CC--:B------:R-:W-:Y:S01]  /*18c40*/  LEA.HI R18, R8.reuse, R11.reuse, RZ, 0x5 ;  /* 0x0000000b08127211 */ /* 0x0c0fe200078f28ff */
[----:B------:R-:W4:Y:S01]  /*18c50*/  S2R R9, SR_CTAID.Z ;  /* 0x0000000000097919 */ /* 0x000f220000002700 */
[----:B------:R-:W-:-:S02]  /*18c60*/  LEA.HI R8, R8, R11, RZ, 0x3 ;  /* 0x0000000b08087211 */ /* 0x000fc400078f18ff */
[----:B------:R-:W-:Y:S01]  /*18c70*/  LOP3.LUT R18, R18, 0xffffffe0, RZ, 0xc0, !PT ;  /* 0xffffffe012127812 */ /* 0x000fe200078ec0ff */
[----:B------:R-:W-:Y:S04]  /*18c80*/  STS [R19+0xc000], R120 ;  /* 0x00c0007813007388 */ /* 0x000fe80000000800 */
[----:B------:R2:W-:Y:S01]  /*18c90*/  STS [R19+0xc400], R122 ;  /* 0x00c4007a13007388 */ /* 0x0005e20000000800 */
[----:B---3--:R-:W3:Y:S03]  /*18ca0*/  @P2 LDC R7, c[0x0][0x2c0] ;  /* 0x0000b000ff072b82 */ /* 0x008ee60000000800 */
[----:B------:R-:W-:Y:S04]  /*18cb0*/  STS [R21+0xc000], R124 ;  /* 0x00c0007c15007388 */ /* 0x000fe80000000800 */
[----:B------:R4:W-:Y:S01]  /*18cc0*/  STS [R21+0xc400], R126 ;  /* 0x00c4007e15007388 */ /* 0x0009e20000000800 */
[----:B-1----:R-:W1:Y:S03]  /*18cd0*/  @P3 LDC R17, c[0x0][0x2e8] ;  /* 0x0000ba00ff113b82 */ /* 0x002e660000000800 */
[----:B------:R-:W-:Y:S04]  /*18ce0*/  STS [R23+0xc000], R128 ;  /* 0x00c0008017007388 */ /* 0x000fe80000000800 */
[----:B------:R3:W-:Y:S01]  /*18cf0*/  STS [R23+0xc400], R130 ;  /* 0x00c4008217007388 */ /* 0x0007e20000000800 */
[----:B--2---:R-:W-:Y:S01]  /*18d00*/  SHF.R.S32.HI R19, RZ, 0x3, R3 ;  /* 0x00000003ff137819 */ /* 0x004fe20000011403 */
[----:B----4-:R-:W-:Y:S01]  /*18d10*/  @P2 IMAD.MOV.U32 R21, RZ, RZ, 0x1 ;  /* 0x00000001ff152424 */ /* 0x010fe200078e00ff */
[----:B---3--:R-:W-:Y:S01]  /*18d20*/  @!P1 CS2R R22, SRZ ;  /* 0x0000000000169805 */ /* 0x008fe2000001ff00 */
[----:B------:R-:W-:Y:S06]  /*18d30*/  @!P1 BRA `(.L_x_2114) ;  /* 0x00000000001c9947 */ /* 0x000fec0003800000 */
[----:B------:R-:W2:Y:S01]  /*18d40*/  S2UR UR9, SR_CTAID.Y ;  /* 0x00000000000979c3 */ /* 0x000ea20000002600 */
[----:B------:R-:W-:Y:S01]  /*18d50*/  ULDC UR7, c[0x0][0x2c4] ;  /* 0x0000b10000077ab9 */ /* 0x000fe20000000800 */
[----:B------:R-:W-:Y:S01]  /*18d60*/  PLOP3.LUT P5, PT, PT, PT, PT, 0x80, 0x0 ;  /* 0x000000000000781c */ /* 0x000fe20003faf070 */
[----:B--2---:R-:W-:-:S04]  /*18d70*/  @!UP0 UIMAD UR17, UR9, UR7, URZ ;  /* 0x00000007091182a4 */ /* 0x004fc8000f8e023f */
[----:B------:R-:W-:Y:S02]  /*18d80*/  USHF.R.S32.HI UR7, URZ, 0x1f, UR17 ;  /* 0x0000001f3f077899 */ /* 0x000fe40008011411 */
[----:B------:R-:W-:-:S04]  /*18d90*/  IMAD.U32 R22, RZ, RZ, UR17 ;  /* 0x00000011ff167e24 */ /* 0x000fc8000f8e00ff */
[----:B------:R-:W-:Y:S02]  /*18da0*/  MOV R23, UR7 ;  /* 0x0000000700177c02 */ /* 0x000fe40008000f00 */
.L_x_2114:
[----:B------:R-:W-:Y:S05]  /*18db0*/  @P2 BRA `(.L_x_2115) ;  /* 0x0000000000182947 */ /* 0x000fea0003800000 */
[----:B------:R-:W2:Y:S01]  /*18dc0*/  LDC R24, c[0x0][0x2c4] ;  /* 0x0000b100ff187b82 */ /* 0x000ea20000000800 */
[----:B------:R-:W-:Y:S02]  /*18dd0*/  ISETP.NE.AND P1, PT, RZ, UR10, PT ;  /* 0x0000000aff007c0c */ /* 0x000fe4000bf25270 */
[----:B------:R-:W-:-:S05]  /*18de0*/  MOV R7, 0x1 ;  /* 0x0000000100077802 */ /* 0x000fca0000000f00 */
[----:B------:R-:W3:Y:S08]  /*18df0*/  LDC R21, c[0x0][0x270] ;  /* 0x00009c00ff157b82 */ /* 0x000ef00000000800 */
[----:B--2---:R-:W3:Y:S02]  /*18e00*/  @P1 LDC R24, c[0x0][0x2e4] ;  /* 0x0000b900ff181b82 */ /* 0x004ee40000000800 */
[----:B---3--:R-:W-:-:S07]  /*18e10*/  IMAD R21, R24, R21, RZ ;  /* 0x0000001518157224 */ /* 0x008fce00078e02ff */
.L_x_2115:
[----:B------:R-:W-:Y:S01]  /*18e20*/  BAR.SYNC.DEFER_BLOCKING 0x0 ;  /* 0x0000000000007b1d */ /* 0x000fe20000010000 */
[----:B------:R-:W-:Y:S01]  /*18e30*/  ISETP.GE.AND P2, PT, R19, UR4, PT ;  /* 0x0000000413007c0c */ /* 0x000fe2000bf46270 */
[----:B------:R-:W-:Y:S01]  /*18e40*/  IMAD.IADD R18, R11, 0x1, -R18 ;  /* 0x000000010b127824 */ /* 0x000fe200078e0a12 */
[----:B------:R-:W-:Y:S01]  /*18e50*/  LEA.HI.SX32 R3, R3, 0x20, 0x1d ;  /* 0x0000002003037811 */ /* 0x000fe200078feaff */
[----:B------:R-:W-:Y:S01]  /*18e60*/  IMAD R16, R16, R21, RZ ;  /* 0x0000001510107224 */ /* 0x000fe200078e02ff */
[----:B------:R-:W-:-:S03]  /*18e70*/  SHF.R.S32.HI R20, RZ, 0x3, R8 ;  /* 0x00000003ff147819 */ /* 0x000fc60000011408 */
[----:B------:R-:W2:Y:S01]  /*18e80*/  @P0 LDC R19, c[0x0][0x2e8] ;  /* 0x0000ba00ff130b82 */ /* 0x000ea20000000800 */
[----:B------:R-:W3:Y:S01]  /*18e90*/  @P0 MUFU.LG2 R5, R5 ;  /* 0x0000000500050308 */ /* 0x000ee20000000c00 */
[----:B------:R-:W-:Y:S01]  /*18ea0*/  ISETP.GE.AND P6, PT, R3, UR4, PT ;  /* 0x0000000403007c0c */ /* 0x000fe2000bfc6270 */
[----:B------:R-:W-:Y:S01]  /*18eb0*/  @P3 FMUL.FTZ R25, R6, 0.69314718246459960938 ;  /* 0x3f31721806193820 */ /* 0x000fe20000410000 */
[----:B------:R-:W-:Y:S01]  /*18ec0*/  SHF.R.S32.HI R11, RZ, 0x1f, R10 ;  /* 0x0000001fff0b7819 */ /* 0x000fe2000001140a */
[----:B------:R-:W-:Y:S01]  /*18ed0*/  VIADD R3, R20, 0x40 ;  /* 0x0000004014037836 */ /* 0x000fe20000000000 */
[----:B------:R-:W-:Y:S01]  /*18ee0*/  LOP3.LUT P4, RZ, R4, 0x3, RZ, 0xc0, !PT ;  /* 0x0000000304ff7812 */ /* 0x000fe2000788c0ff */
[----:B------:R-:W-:Y:S01]  /*18ef0*/  IMAD R4, R7, UR6, RZ ;  /* 0x0000000607047c24 */ /* 0x000fe2000f8e02ff */
[----:B------:R-:W-:Y:S01]  /*18f00*/  LEA.HI R11, R11, R10, RZ, 0x3 ;  /* 0x0000000a0b0b7211 */ /* 0x000fe200078f18ff */
[----:B------:R-:W-:Y:S01]  /*18f10*/  IMAD.MOV.U32 R8, RZ, RZ, 0x7f800000 ;  /* 0x7f800000ff087424 */ /* 0x000fe200078e00ff */
[----:B------:R-:W-:Y:S01]  /*18f20*/  SEL R16, R16, RZ, !P5 ;  /* 0x000000ff10107207 */ /* 0x000fe20006800000 */
[----:B-1----:R-:W-:Y:S01]  /*18f30*/  @P3 FFMA.FTZ R8, R2, R17, R25 ;  /* 0x0000001102083223 */ /* 0x002fe20000010019 */
[----:B------:R-:W-:Y:S01]  /*18f40*/  ISETP.GE.AND P1, PT, R3, UR5, PT ;  /* 0x0000000503007c0c */ /* 0x000fe2000bf26270 */
[----:B------:R-:W-:Y:S01]  /*18f50*/  IMAD.SHL.U32 R4, R4, 0x80, RZ ;  /* 0x0000008004047824 */ /* 0x000fe200078e00ff */
[----:B------:R-:W-:Y:S01]  /*18f60*/  SHF.R.S32.HI R3, RZ, 0x1f, R18 ;  /* 0x0000001fff037819 */ /* 0x000fe20000011412 */
[----:B------:R-:W-:Y:S01]  /*18f70*/  IMAD R17, R9, R24, R16 ;  /* 0x0000001809117224 */ /* 0x000fe200078e0210 */
[----:B------:R-:W-:Y:S01]  /*18f80*/  LOP3.LUT R11, R11, 0xffffff8, RZ, 0xc0, !PT ;  /* 0x0ffffff80b0b7812 */ /* 0x000fe200078ec0ff */
[----:B------:R-:W-:Y:S01]  /*18f90*/  BSSY B0, `(.L_x_2116) ;  /* 0x0000020000007945 */ /* 0x000fe20003800000 */
[----:B------:R1:W4:Y:S01]  /*18fa0*/  LDS.128 R12, [R242+0x3000] ;  /* 0x00300000f20c7984 */ /* 0x0003220000000c00 */
[----:B------:R-:W-:Y:S01]  /*18fb0*/  LEA.HI R3, R3, R18, RZ, 0x2 ;  /* 0x0000001203037211 */ /* 0x000fe200078f10ff */
[----:B---3--:R-:W-:Y:S01]  /*18fc0*/  @P0 FMUL.FTZ R5, R5, 0.69314718246459960938 ;  /* 0x3f31721805050820 */ /* 0x008fe20000410000 */
[----:B------:R-:W-:Y:S01]  /*18fd0*/  IMAD.IADD R11, R10, 0x1, -R11 ;  /* 0x000000010a0b7824 */ /* 0x000fe200078e0a0b */
[----:B------:R-:W-:Y:S01]  /*18fe0*/  IADD3 R10, P5, P3, R4, R22, R17 ;  /* 0x00000016040a7210 */ /* 0x000fe20007bbe011 */
[----:B------:R-:W-:Y:S01]  /*18ff0*/  IMAD.MOV.U32 R6, RZ, RZ, 0x7f800000 ;  /* 0x7f800000ff067424 */ /* 0x000fe200078e00ff */
[----:B------:R-:W-:Y:S01]  /*19000*/  SHF.R.S32.HI R16, RZ, 0x2, R3 ;  /* 0x00000002ff107819 */ /* 0x000fe20000011403 */
[----:B--2---:R-:W-:Y:S01]  /*19010*/  @P0 FFMA.FTZ R6, R0, R19, R5 ;  /* 0x0000001300060223 */ /* 0x004fe20000010005 */
[----:B------:R-:W-:-:S02]  /*19020*/  SHF.R.S32.HI R3, RZ, 0x1f, R4 ;  /* 0x0000001fff037819 */ /* 0x000fc40000011404 */
[----:B------:R-:W-:Y:S01]  /*19030*/  SHF.R.S32.HI R22, RZ, 0x1f, R17 ;  /* 0x0000001fff167819 */ /* 0x000fe20000011411 */
[----:B------:R-:W-:-:S03]  /*19040*/  IMAD R16, R11, 0x10, R16 ;  /* 0x000000100b107824 */ /* 0x000fc600078e0210 */
        /* <DEDUP_REMOVED lines=20> */
.L_x_2117:
[----:B------:R-:W-:Y:S05]  /*19190*/  BSYNC B0 ;  /* 0x0000000000007941 */ /* 0x000fea0003800000 */
.L_x_2116:
[----:B------:R-:W2:Y:S01]  /*191a0*/  LDL.64 R32, [R1+0x10] ;  /* 0x0000100001207983 */ /* 0x000ea20000100a00 */
[----:B-1----:R-:W-:Y:S01]  /*191b0*/  SHF.R.S32.HI R4, RZ, 0x1f, R9 ;  /* 0x0000001fff047819 */ /* 0x002fe20000011409 */
[----:B------:R-:W-:Y:S01]  /*191c0*/  ULDC.64 UR6, c[0x0][0x2a0] ;  /* 0x0000a80000067ab9 */ /* 0x000fe20000000a00 */
[----:B------:R-:W-:Y:S01]  /*191d0*/  IADD3 R0, R20, 0x60, RZ ;  /* 0x0000006014007810 */ /* 0x000fe20007ffe0ff */
[----:B------:R-:W-:Y:S01]  /*191e0*/  IMAD.U32 R3, RZ, RZ, UR18 ;  /* 0x00000012ff037e24 */ /* 0x000fe2000f8e00ff */
[----:B------:R-:W-:Y:S01]  /*191f0*/  SHF.R.S32.HI R21, RZ, 0x1f, R20 ;  /* 0x0000001fff157819 */ /* 0x000fe20000011414 */
[----:B------:R1:W3:Y:S01]  /*19200*/  LDS.128 R16, [R242+0x4000] ;  /* 0x00400000f2107984 */ /* 0x0002e20000000c00 */
[----:B------:R-:W-:Y:S01]  /*19210*/  BSSY B0, `(.L_x_2118) ;  /* 0x0000020000007945 */ /* 0x000fe20003800000 */
[----:B--2---:R-:W-:Y:S02]  /*19220*/  SHF.R.S32.HI R2, RZ, 0x1f, R32 ;  /* 0x0000001fff027819 */ /* 0x004fe40000011420 */
[----:B------:R-:W-:-:S04]  /*19230*/  IADD3 R24, P0, R32, UR12, RZ ;  /* 0x0000000c20187c10 */ /* 0x000fc8000ff1e0ff */
[----:B------:R-:W-:Y:S01]  /*19240*/  IADD3.X R25, R2, UR8, RZ, P0, !PT ;  /* 0x0000000802197c10 */ /* 0x000fe200087fe4ff */
[----:B------:R-:W-:Y:S01]  /*19250*/  IMAD.WIDE R2, R3, 0x80, R20 ;  /* 0x0000008003027825 */ /* 0x000fe200078e0214 */
[----:B------:R-:W-:Y:S01]  /*19260*/  ISETP.GE.AND P0, PT, R0, UR5, PT ;  /* 0x0000000500007c0c */ /* 0x000fe2000bf06270 */
[----:B------:R1:W2:Y:S02]  /*19270*/  LDS.128 R20, [R242] ;  /* 0x00000000f2147984 */ /* 0x0002a40000000c00 */
[----:B------:R-:W-:Y:S02]  /*19280*/  IMAD R0, R4, UR6, RZ ;  /* 0x0000000604007c24 */ /* 0x000fe4000f8e02ff */
[C---:B------:R-:W-:Y:S01]  /*19290*/  IMAD.WIDE.U32 R24, R9.reuse, UR6, R24 ;  /* 0x0000000609187c25 */ /* 0x040fe2000f8e0018 */
[----:B------:R1:W1:Y:S03]  /*192a0*/  LDS.128 R4, [R242+0xc000] ;  /* 0x00c00000f2047984 */ /* 0x0002660000000c00 */
[----:B------:R-:W-:-:S02]  /*192b0*/  IMAD R27, R9, UR7, R0 ;  /* 0x00000007091b7c24 */ /* 0x000fc4000f8e0200 */
[----:B------:R1:W1:Y:S02]  /*192c0*/  LDS.128 R8, [R242+0x8000] ;  /* 0x00800000f2087984 */ /* 0x0002640000000c00 */
[----:B------:R-:W-:Y:S01]  /*192d0*/  IMAD.IADD R27, R27, 0x1, R25 ;  /* 0x000000011b1b7824 */ /* 0x000fe200078e0219 */
[----:B---3--:R-:W-:Y:S06]  /*192e0*/  @P2 BRA `(.L_x_2119) ;  /* 0x0000000000482947 */ /* 0x008fec0003800000 */
        /* <DEDUP_REMOVED lines=15> */
[----:B------:R3:W-:Y:S04]  /*193e0*/  @!P4 STG.E.128 desc[UR34][R28.64+0x80], R16 ;  /* 0x000080101c00c986 */ /* 0x0007e8000c101d22 */
[----:B-1----:R3:W-:Y:S04]  /*193f0*/  @!P3 STG.E.128 desc[UR34][R28.64+0x100], R8 ;  /* 0x000100081c00b986 */ /* 0x0027e8000c101d22 */
[----:B------:R3:W-:Y:S02]  /*19400*/  @!P2 STG.E.128 desc[UR34][R28.64+0x180], R4 ;  /* 0x000180041c00a986 */ /* 0x0007e4000c101d22 */
.L_x_2119:
[----:B------:R-:W-:Y:S05]  /*19410*/  BSYNC B0 ;  /* 0x0000000000007941 */ /* 0x000fea0003800000 */
.L_x_2118:
[----:B--23--:R2:W3:Y:S01]  /*19420*/  LDS.128 R20, [R242+0x1000] ;  /* 0x00100000f2147984 */ /* 0x00c4e20000000c00 */
        /* <DEDUP_REMOVED lines=24> */
[----:B-1----:R3:W-:Y:S04]  /*195b0*/  @!P3 STG.E.128 desc[UR34][R28.64+0x100], R8 ;  /* 0x000100081c00b986 */ /* 0x0027e8000c101d22 */
[----:B------:R3:W-:Y:S02]  /*195c0*/  @!P2 STG.E.128 desc[UR34][R28.64+0x180], R4 ;  /* 0x000180041c00a986 */ /* 0x0007e4000c101d22 */
.L_x_2121:
[----:B------:R-:W-:Y:S05]  /*195d0*/  BSYNC B0 ;  /* 0x0000000000007941 */ /* 0x000fea0003800000 */
.L_x_2120:
[----:B---3--:R3:W3:Y:S01]  /*195e0*/  LDS.128 R20, [R242+0x2000] ;  /* 0x00200000f2147984 */ /* 0x0086e20000000c00 */
[----:B------:R-:W-:Y:S03]  /*195f0*/  BSSY B0, `(.L_x_2122) ;  /* 0x000001a000007945 */ /* 0x000fe60003800000 */
[----:B--2---:R2:W2:Y:S04]  /*19600*/  LDS.128 R16, [R242+0x6000] ;  /* 0x00600000f2107984 */ /* 0x0044a80000000c00 */
        /* <DEDUP_REMOVED lines=24> */
.L_x_2123:
[----:B------:R-:W-:Y:S05]  /*19790*/  BSYNC B0 ;  /* 0x0000000000007941 */ /* 0x000fea0003800000 */
.L_x_2122:
[----:B-1-3--:R1:W3:Y:S04]  /*197a0*/  LDS.128 R8, [R242+0x7000] ;  /* 0x00700000f2087984 */ /* 0x00a2e80000000c00 */
[----:B------:R1:W1:Y:S04]  /*197b0*/  LDS.128 R4, [R242+0xb000] ;  /* 0x00b00000f2047984 */ /* 0x0002680000000c00 */
[----:B--2---:R2:W1:Y:S01]  /*197c0*/  LDS.128 R16, [R242+0xf000] ;  /* 0x00f00000f2107984 */ /* 0x0044620000000c00 */
        /* <DEDUP_REMOVED lines=18> */
[----:B----4-:R4:W-:Y:S04]  /*198f0*/  @!P3 STG.E.128 desc[UR34][R2.64], R12 ;  /* 0x0000000c0200b986 */ /* 0x0109e8000c101d22 */
[----:B---3--:R4:W-:Y:S04]  /*19900*/  @!P2 STG.E.128 desc[UR34][R2.64+0x80], R8 ;  /* 0x000080080200a986 */ /* 0x0089e8000c101d22 */
[----:B-1----:R4:W-:Y:S02]  /*19910*/  @!P1 STG.E.128 desc[UR34][R2.64+0x100], R4 ;  /* 0x0001000402009986 */ /* 0x0029e4000c101d22 */
[----:B------:R-:W-:Y:S05]  /*19920*/  @P0 EXIT ;  /* 0x000000000000094d */ /* 0x000fea0003800000 */
[----:B------:R-:W-:Y:S01]  /*19930*/  STG.E.128 desc[UR34][R2.64+0x180], R16 ;  /* 0x0001801002007986 */ /* 0x000fe2000c101d22 */
[----:B------:R-:W-:Y:S05]  /*19940*/  EXIT ;  /* 0x000000000000794d */ /* 0x000fea0003800000 */
.L_x_2124:
        /* <DEDUP_REMOVED lines=11> */
.L_x_2426:


//--------------------- .text._ZN5flash16flash_fwd_kernelI23Flash_fwd_kernel_traitsILi256ELi128ELi64ELi8ELb0ELb0EN7cutlass10bfloat16_tE19Flash_kernel_traitsILi256ELi128ELi64ELi8ES3_EELb1ELb0ELb1ELb0ELb0ELb0ELb0ELb1EEEvNS_16Flash_fwd_paramsE --------------------------
	.section	.text._ZN5flash16flash_fwd_kernelI23Flash_fwd_kernel_traitsILi256ELi128ELi64ELi8ELb0ELb0EN7cutlass10bfloat16_tE19Flash_kernel_traitsILi256ELi128ELi64ELi8ES3_EELb1ELb0ELb1ELb0ELb0ELb0ELb0ELb1EEEvNS_16Flash_fwd_paramsE,"ax",@progbits
	.align	128
        .global         _ZN5flash16flash_fwd_kernelI23Flash_fwd_kernel_traitsILi256ELi128ELi64ELi8ELb0ELb0EN7cutlass10bfloat16_tE19Flash_kernel_traitsILi256ELi128ELi64ELi8ES3_EELb1ELb0ELb1ELb0ELb0ELb0ELb0ELb1EEEvNS_16Flash_fwd_paramsE
        .type           _ZN5flash16flash_fwd_kernelI23Flash_fwd_kernel_traitsILi256ELi128ELi64ELi8ELb0ELb0EN7cutlass10bfloat16_tE19Flash_kernel_traitsILi256ELi128ELi64ELi8ES3_EELb1ELb0ELb1ELb0ELb0ELb0ELb0ELb1EEEvNS_16Flash_fwd_paramsE,@function
        .size           _ZN5flash16flash_fwd_kernelI23Flash_fwd_kernel_traitsILi256ELi128ELi64ELi8ELb0ELb0EN7cutlass10bfloat16_tE19Flash_kernel_traitsILi256ELi128ELi64ELi8ES3_EELb1ELb0ELb1ELb0ELb0ELb0ELb0ELb1EEEvNS_16Flash_fwd_paramsE,(.L_x_2427 - _ZN5flash16flash_fwd_kernelI23Flash_fwd_kernel_traitsILi256ELi128ELi64ELi8ELb0ELb0EN7cutlass10bfloat16_tE19Flash_kernel_traitsILi256ELi128ELi64ELi8ES3_EELb1ELb0ELb1ELb0ELb0ELb0ELb0ELb1EEEvNS_16Flash_fwd_paramsE)
        .other          _ZN5flash16flash_fwd_kernelI23Flash_fwd_kernel_traitsILi256ELi128ELi64ELi8ELb0ELb0EN7cutlass10bfloat16_tE19Flash_kernel_traitsILi256ELi128ELi64ELi8ES3_EELb1ELb0ELb1ELb0ELb0ELb0ELb0ELb1EEEvNS_16Flash_fwd_paramsE,@"STO_CUDA_ENTRY STV_DEFAULT"
_ZN5flash16flash_fwd_kernelI23Flash_fwd_kernel_traitsILi256ELi128ELi64ELi8ELb0ELb0EN7cutlass10bfloat16_tE19Flash_kernel_traitsILi256ELi128ELi64ELi8ES3_EELb1ELb0ELb1ELb0ELb0ELb0ELb0ELb1EEEvNS_16Flash_fwd_paramsE:
.text._ZN5flash16flash_fwd_kernelI23Flash_fwd_kernel_traitsILi256ELi128ELi64ELi8ELb0ELb0EN7cutlass10bfloat16_tE19Flash_kernel_traitsILi256ELi128ELi64ELi8ES3_EELb1ELb0ELb1ELb0ELb0ELb0ELb0ELb1EEEvNS_16Flash_fwd_paramsE:
        /* <DEDUP_REMOVED lines=66> */
[----:B--2---:R-:W-:Y:S02]  /*0420*/  @P0 R2UR UR15, R7 ;  /* 0x00000000070f02ca */ /* 0x004fe400000e0000 */
[----:B---3--:R-:W-:Y:S02]  /*0430*/  @P0 R2UR UR17, R6 ;  /* 0x00000000061102ca */ /* 0x008fe400000e0000 */
[----:B------:R-:W-:-:S04]  /*0440*/  ISETP.NE.U32.AND P0, PT, RZ, UR6, PT ;  /* 0x00000006ff007c0c */ /* 0x000fc8000bf05070 */
[----:B------:R-:W-:Y:S02]  /*0450*/  ISETP.NE.AND.EX P0, PT, RZ, UR7, PT, P0 ;  /* 0x00000007ff007c0c */ /* 0x000fe4000bf05300 */
[----:B----4-:R-:W-:-:S05]  /*0460*/  @P1 R2UR UR34, R4 ;  /* 0x00000000042212ca */ /* 0x010fca00000e0000 */
[----:B------:R-:W-:Y:S01]  /*0470*/  @UP2 UIADD3 UR17, UR17, -UR15, URZ ;  /* 0x8000000f11112290 */ /* 0x000fe2000fffe03f */
[----:B------:R-:W-:-:S06]  /*0480*/  SHF.R.S32.HI R4, RZ, 0x1f, R104 ;  /* 0x0000001fff047819 */ /* 0x000fcc0000011468 */
[----:B------:R-:W-:Y:S01]  /*0490*/  @!UP2 ULDC UR17, c[0x0][0x2c4] ;  /* 0x0000b1000011aab9 */ /* 0x000fe20000000800 */
[----:B------:R-:W-:Y:S02]  /*04a0*/  LEA.HI R10, R4, R104, RZ, 0x5 ;  /* 0x00000068040a7211 */ /* 0x000fe400078f28ff */
        /* <DEDUP_REMOVED lines=9> */
.L_x_2125:
[----:B------:R-:W-:-:S05]  /*0540*/  ULDC UR5, c[0x0][0x2c8] ;  /* 0x0000b20000057ab9 */ /* 0x000fca0000000800 */
.L_x_2126:
        /* <DEDUP_REMOVED lines=85> */
.L_x_2128:
        /* <DEDUP_REMOVED lines=51> */
.L_x_2130:
[----:B------:R-:W-:Y:S05]  /*0dd0*/  BSYNC B0 ;  /* 0x0000000000007941 */ /* 0x000fea0003800000 */
.L_x_2129:
        /* <DEDUP_REMOVED lines=25> */
.L_x_2132:
[----:B------:R-:W-:Y:S05]  /*0f70*/  BSYNC B0 ;  /* 0x0000000000007941 */ /* 0x000fea0003800000 */
.L_x_2131:
        /* <DEDUP_REMOVED lines=24> */
.L_x_2134:
[----:B------:R-:W-:Y:S05]  /*1100*/  BSYNC B0 ;  /* 0x0000000000007941 */ /* 0x000fea0003800000 */
.L_x_2133:
        /* <DEDUP_REMOVED lines=27> */
.L_x_2136:
[----:B------:R-:W-:Y:S05]  /*12c0*/  BSYNC B0 ;  /* 0x0000000000007941 */ /* 0x000fea0003800000 */
.L_x_2135:
        /* <DEDUP_REMOVED lines=10> */
.L_x_2138:
[----:B------:R-:W-:Y:S05]  /*1370*/  BSYNC B0 ;  /* 0x0000000000007941 */ /* 0x000fea0003800000 */
.L_x_2137:
        /* <DEDUP_REMOVED lines=10> */
.L_x_2140:
[----:B------:R-:W-:Y:S05]  /*1420*/  BSYNC B0 ;  /* 0x0000000000007941 */ /* 0x000fea0003800000 */
.L_x_2139:
        /* <DEDUP_REMOVED lines=10> */
.L_x_2142:
[----:B------:R-:W-:Y:S05]  /*14d0*/  BSYNC B0 ;  /* 0x0000000000007941 */ /* 0x000fea0003800000 */
.L_x_2141:
        /* <DEDUP_REMOVED lines=10> */
.L_x_2127:
        /* <DEDUP_REMOVED lines=44> */
.L_x_2143:
[----:B------:R-:W-:Y:S01]  /*1840*/  ULDC UR6, c[0x0][0x278] ;  /* 0x00009e0000067ab9 */ /* 0x000fe20000000800 */
[----:B------:R-:W2:Y:S01]  /*1850*/  S2R R3, SR_CTAID.Z ;  /* 0x0000000000037919 */ /* 0x000ea20000002700 */
[----:B------:R-:W-:Y:S01]  /*1860*/  IMAD.U32 R0, RZ, RZ, UR6 ;  /* 0x00000006ff007e24 */ /* 0x000fe2000f8e00ff */
[----:B------:R-:W-:Y:S01]  /*1870*/  UMOV UR40, URZ ;  /* 0x0000003f00287c82 */ /* 0x000fe20008000000 */
[----:B------:R-:W-:Y:S01]  /*1880*/  UIADD3 UR35, -UR33, UR17, URZ ;  /* 0x0000001121237290 */ /* 0x000fe2000fffe13f */
[----:B------:R-:W-:Y:S01]  /*1890*/  LEA.HI R9, R4, R104, RZ, 0x4 ;  /* 0x0000006804097211 */ /* 0x000fe200078f20ff */
[----:B------:R-:W-:Y:S01]  /*18a0*/  USHF.R.S32.HI UR32, URZ, 0x1f, UR4 ;  /* 0x0000001f3f207899 */ /* 0x000fe20008011404 */
        /* <DEDUP_REMOVED lines=10> */
[----:B------:R-:W-:-:S02]  /*1950*/  SHF.R.S32.HI R0, RZ, 0x1f, R2 ;  /* 0x0000001fff007819 */ /* 0x000fc40000011402 */
[----:B------:R-:W-:Y:S02]  /*1960*/  SHF.R.S32.HI R28, RZ, 0x3, R3 ;  /* 0x00000003ff1c7819 */ /* 0x000fe40000011403 */
[----:B------:R-:W-:Y:S01]  /*1970*/  LEA.HI R8, R0, R2, RZ, 0x2 ;  /* 0x0000000200087211 */ /* 0x000fe200078f10ff */
[----:B------:R-:W-:Y:S01]  /*1980*/  UIADD3 UR9, URZ, -UR41, URZ ;  /* 0x800000293f097290 */ /* 0x000fe2000fffe03f */
[----:B------:R-:W-:Y:S02]  /*1990*/  LOP3.LUT R3, R3, 0xfffffff8, RZ, 0xc0, !PT ;  /* 0xfffffff803037812 */ /* 0x000fe400078ec0ff */
[----:B------:R-:W-:Y:S01]  /*19a0*/  LOP3.LUT R0, R8, 0x7ffffffc, RZ, 0xc0, !PT ;  /* 0x7ffffffc08007812 */ /* 0x000fe200078ec0ff */
[----:B------:R-:W-:Y:S01]  /*19b0*/  UIMAD UR9, UR9, UR7, URZ ;  /* 0x00000007090972a4 */ /* 0x000fe2000f8e023f */
[----:B------:R-:W-:Y:S01]  /*19c0*/  SHF.R.S32.HI R29, RZ, 0x1f, R28 ;  /* 0x0000001fff1d7819 */ /* 0x000fe2000001141c */
[----:B------:R-:W-:Y:S02]  /*19d0*/  IMAD.IADD R32, R104, 0x1, -R3 ;  /* 0x0000000168207824 */ /* 0x000fe400078e0a03 */
[----:B------:R-:W-:Y:S01]  /*19e0*/  UIMAD.WIDE.U32 UR40, UR41, UR9, UR40 ;  /* 0x00000009292872a5 */ /* 0x000fe2000f8e0028 */
[----:B------:R-:W-:Y:S01]  /*19f0*/  IMAD.IADD R21, R2, 0x1, -R0 ;  /* 0x0000000102157824 */ /* 0x000fe200078e0a00 */
[----:B------:R2:W-:Y:S01]  /*1a00*/  STL.64 [R1+0x60], R28 ;  /* 0x0000601c01007387 */ /* 0x0005e20000100a00 */
[----:B------:R-:W-:-:S02]  /*1a10*/  IMAD.SHL.U32 R2, R28, 0x40, RZ ;  /* 0x000000401c027824 */ /* 0x000fc400078e00ff */
[----:B------:R-:W-:Y:S02]  /*1a20*/  VIADD R0, R28, 0x40 ;  /* 0x000000401c007836 */ /* 0x000fe40000000000 */
[----:B------:R-:W-:Y:S01]  /*1a30*/  UMOV UR9, UR41 ;  /* 0x0000002900097c82 */ /* 0x000fe20008000000 */
[----:B------:R-:W-:Y:S01]  /*1a40*/  IMAD.SHL.U32 R170, R32, 0x8, RZ ;  /* 0x0000000820aa7824 */ /* 0x000fe200078e00ff */
[----:B------:R-:W-:Y:S01]  /*1a50*/  UIMAD.WIDE.U32 UR40, UR9, UR8, URZ ;  /* 0x00000008092872a5 */ /* 0x000fe2000f8e003f */
[----:B------:R-:W-:Y:S02]  /*1a60*/  LOP3.LUT R3, R2, 0x1c0, RZ, 0xc0, !PT ;  /* 0x000001c002037812 */ /* 0x000fe400078ec0ff */
[----:B------:R-:W-:Y:S01]  /*1a70*/  ISETP.GE.AND P4, PT, R0, UR35, PT ;  /* 0x0000002300007c0c */ /* 0x000fe2000bf86270 */
[----:B------:R-:W-:Y:S01]  /*1a80*/  VIADD R0, R28, 0x60 ;  /* 0x000000601c007836 */ /* 0x000fe20000000000 */
[----:B------:R-:W-:Y:S02]  /*1a90*/  LOP3.LUT R2, R3, 0x38, R170, 0xf8, !PT ;  /* 0x0000003803027812 */ /* 0x000fe400078ef8aa */
[----:B------:R-:W-:Y:S01]  /*1aa0*/  UMOV UR25, UR41 ;  /* 0x0000002900197c82 */ /* 0x000fe20008000000 */
[----:B------:R-:W-:Y:S01]  /*1ab0*/  SHF.R.U32.HI R3, RZ, 0x3, R3 ;  /* 0x00000003ff037819 */ /* 0x000fe20000011603 */
[----:B------:R-:W-:Y:S01]  /*1ac0*/  UIADD3 UR9, -UR25, URZ, URZ ;  /* 0x0000003f19097290 */ /* 0x000fe2000fffe13f */
[----:B------:R-:W-:-:S02]  /*1ad0*/  ISETP.GE.AND P5, PT, R0, UR35, PT ;  /* 0x0000002300007c0c */ /* 0x000fc4000bfa6270 */
[----:B------:R-:W-:Y:S01]  /*1ae0*/  LEA.HI R0, R4, R104, RZ, 0x6 ;  /* 0x0000006804007211 */ /* 0x000fe200078f30ff */
[----:B------:R-:W-:Y:S01]  /*1af0*/  UIMAD UR8, UR7, UR9, UR8 ;  /* 0x00000009070872a4 */ /* 0x000fe2000f8e0208 */
[----:B------:R-:W-:Y:S02]  /*1b00*/  LOP3.LUT R7, R2, R3, RZ, 0x3c, !PT ;  /* 0x0000000302077212 */ /* 0x000fe400078e3cff */
[----:B------:R-:W-:Y:S01]  /*1b10*/  SHF.R.S32.HI R3, RZ, 0x4, R9 ;  /* 0x00000004ff037819 */ /* 0x000fe20000011409 */
[----:B------:R-:W-:Y:S01]  /*1b20*/  UISETP.GT.U32.AND UP1, UPT, UR7, UR8, UPT ;  /* 0x000000080700728c */ /* 0x000fe2000bf24070 */
[----:B------:R-:W-:Y:S01]  /*1b30*/  IMAD.SHL.U32 R2, R0, 0x8, RZ ;  /* 0x0000000800027824 */ /* 0x000fe200078e00ff */
[----:B------:R-:W-:Y:S02]  /*1b40*/  SHF.R.S32.HI R171, RZ, 0x1f, R170 ;  /* 0x0000001fffab7819 */ /* 0x000fe400000114aa */
[----:B------:R-:W-:-:S04]  /*1b50*/  LEA.HI R0, R9, R3, RZ, 0x1 ;  /* 0x0000000309007211 */ /* 0x000fc800078f08ff */
[----:B------:R-:W-:-:S03]  /*1b60*/  LOP3.LUT R0, R0, 0xfffffffe, RZ, 0xc0, !PT ;  /* 0xfffffffe00007812 */ /* 0x000fc600078ec0ff */
        /* <DEDUP_REMOVED lines=31> */
.L_x_2144:
[----:B------:R-:W-:Y:S01]  /*1d60*/  LOP3.LUT R7, R7, 0xfffffe00, R2, 0xf8, !PT ;  /* 0xfffffe0007077812 */ /* 0x000fe200078ef802 */
[----:B------:R-:W-:Y:S01]  /*1d70*/  IMAD.WIDE.U32 R4, R28, UR10, R170 ;  /* 0x0000000a1c047c25 */ /* 0x000fe2000f8e00aa */
[----:B------:R-:W-:Y:S01]  /*1d80*/  IADD3 R2, P0, R170, UR38, RZ ;  /* 0x00000026aa027c10 */ /* 0x000fe2000ff1e0ff */
[----:B------:R-:W-:Y:S01]  /*1d90*/  ULDC.64 UR6, c[0x0][0x258] ;  /* 0x0000960000067ab9 */ /* 0x000fe20000000a00 */
[----:B------:R-:W2:Y:S01]  /*1da0*/  S2UR UR38, SR_CgaCtaId ;  /* 0x00000000002679c3 */ /* 0x000ea20000008800 */
[----:B------:R-:W-:Y:S01]  /*1db0*/  IMAD.IADD R26, R3, 0x1, -R0 ;  /* 0x00000001031a7824 */ /* 0x000fe200078e0a00 */
[----:B------:R-:W-:Y:S01]  /*1dc0*/  IADD3.X R3, R171, UR12, RZ, P0, !PT ;  /* 0x0000000cab037c10 */ /* 0x000fe200087fe4ff */
[----:B------:R-:W-:Y:S01]  /*1dd0*/  ULDC.64 UR12, c[0x0][0x260] ;  /* 0x00009800000c7ab9 */ /* 0x000fe20000000a00 */
[----:B------:R-:W-:Y:S01]  /*1de0*/  IADD3 R18, P1, R4, UR24, RZ ;  /* 0x0000001804127c10 */ /* 0x000fe2000ff3e0ff */
[----:B------:R-:W-:Y:S01]  /*1df0*/  UIMAD UR34, UR37, UR12, URZ ;  /* 0x0000000c252272a4 */ /* 0x000fe2000f8e023f */
[----:B------:R-:W-:Y:S01]  /*1e00*/  IMAD.U32 R4, RZ, RZ, UR6 ;  /* 0x00000006ff047e24 */ /* 0x000fe2000f8e00ff */
[----:B------:R-:W-:Y:S01]  /*1e10*/  UIMAD UR6, UR32, UR6, URZ ;  /* 0x00000006200672a4 */ /* 0x000fe2000f8e023f */
[----:B------:R-:W-:Y:S01]  /*1e20*/  IMAD.U32 R20, RZ, RZ, UR12 ;  /* 0x0000000cff147e24 */ /* 0x000fe2000f8e00ff */
[----:B------:R-:W-:Y:S01]  /*1e30*/  UIMAD UR32, UR18, UR13, UR34 ;  /* 0x0000000d122072a4 */ /* 0x000fe2000f8e0222 */
[C---:B------:R-:W-:Y:S01]  /*1e40*/  IADD3 R119, R170.reuse, 0x40, RZ ;  /* 0x00000040aa777810 */ /* 0x040fe20007ffe0ff */
[C---:B------:R-:W-:Y:S01]  /*1e50*/  VIADD R118, R170.reuse, 0x80 ;  /* 0x00000080aa767836 */ /* 0x040fe20000000000 */
[----:B------:R-:W-:Y:S01]  /*1e60*/  ULDC.64 UR12, c[0x0][0x268] ;  /* 0x00009a00000c7ab9 */ /* 0x000fe20000000a00 */
[----:B------:R-:W-:Y:S01]  /*1e70*/  VIADD R115, R170, 0xc0 ;  /* 0x000000c0aa737836 */ /* 0x000fe20000000000 */
[----:B------:R-:W-:Y:S01]  /*1e80*/  MOV R27, UR12 ;  /* 0x0000000c001b7c02 */ /* 0x000fe20008000f00 */
[----:B------:R-:W-:Y:S01]  /*1e90*/  IMAD R6, R29, UR10, RZ ;  /* 0x0000000a1d067c24 */ /* 0x000fe2000f8e02ff */
[----:B------:R3:W-:Y:S01]  /*1ea0*/  STL [R1+0x9c], R119 ;  /* 0x00009c7701007387 */ /* 0x0007e20000100800 */
[----:B------:R-:W-:Y:S01]  /*1eb0*/  ISETP.GE.AND P0, PT, R28, UR35, PT ;  /* 0x000000231c007c0c */ /* 0x000fe2000bf06270 */
[----:B------:R-:W-:Y:S01]  /*1ec0*/  IMAD.WIDE.U32 R16, R4, UR4, R2 ;  /* 0x0000000404107c25 */ /* 0x000fe2000f8e0002 */
[----:B------:R-:W-:Y:S01]  /*1ed0*/  SHF.R.S32.HI R100, RZ, 0x5, R10 ;  /* 0x00000005ff647819 */ /* 0x000fe2000001140a */
[----:B------:R3:W-:Y:S01]  /*1ee0*/  STL [R1+0x98], R118 ;  /* 0x0000987601007387 */ /* 0x0007e20000100800 */
[----:B------:R-:W-:Y:S01]  /*1ef0*/  UIMAD UR7, UR4, UR7, UR6 ;  /* 0x00000007040772a4 */ /* 0x000fe2000f8e0206 */
[----:B------:R-:W-:Y:S01]  /*1f00*/  IMAD R0, R28, UR11, R6 ;  /* 0x0000000b1c007c24 */ /* 0x000fe2000f8e0206 */
[----:B------:R-:W-:Y:S01]  /*1f10*/  LOP3.LUT R2, R9, 0xfffffff0, RZ, 0xc0, !PT ;  /* 0xfffffff009027812 */ /* 0x000fe200078ec0ff */
[----:B------:R3:W-:Y:S01]  /*1f20*/  STL [R1+0xa0], R115 ;  /* 0x0000a07301007387 */ /* 0x0007e20000100800 */
[----:B------:R-:W-:Y:S01]  /*1f30*/  UMOV UR4, 0x400 ;  /* 0x0000040000047882 */ /* 0x000fe20000000000 */
[----:B------:R-:W-:Y:S01]  /*1f40*/  UIMAD UR37, UR37, UR12, URZ ;  /* 0x0000000c252572a4 */ /* 0x000fe2000f8e023f */
[----:B------:R-:W-:Y:S01]  /*1f50*/  IADD3.X R19, R5, UR23, R0, P1, !PT ;  /* 0x0000001705137c10 */ /* 0x000fe20008ffe400 */
[----:B------:R3:W-:Y:S01]  /*1f60*/  STL [R1+0xe8], R27 ;  /* 0x0000e81b01007387 */ /* 0x0007e20000100800 */
[----:B------:R-:W-:Y:S01]  /*1f70*/  SHF.R.S32.HI R0, RZ, 0x1f, R10 ;  /* 0x0000001fff007819 */ /* 0x000fe2000001140a */
[----:B--2---:R-:W-:Y:S01]  /*1f80*/  ULEA UR4, UR38, UR4, 0x18 ;  /* 0x0000000426047291 */ /* 0x004fe2000f8ec03f */
[----:B------:R-:W-:Y:S01]  /*1f90*/  IMAD.U32 R10, RZ, RZ, UR16 ;  /* 0x00000010ff0a7e24 */ /* 0x000fe2000f8e00ff */
[----:B------:R-:W-:Y:S01]  /*1fa0*/  IADD3 R14, -R2, R104, RZ ;  /* 0x00000068020e7210 */ /* 0x000fe20007ffe1ff */
[----:B------:R-:W-:Y:S01]  /*1fb0*/  UIADD3 UR34, UR19, -0x1, URZ ;  /* 0xffffffff13227890 */ /* 0x000fe2000fffe03f */
[----:B------:R-:W-:Y:S01]  /*1fc0*/  LEA.HI R0, R0, R100, RZ, 0x3 ;  /* 0x0000006400007211 */ /* 0x000fe200078f18ff */
[----:B------:R-:W-:Y:S01]  /*1fd0*/  UIMAD UR13, UR18, UR13, UR37 ;  /* 0x0000000d120d72a4 */ /* 0x000fe2000f8e0225 */
[----:B------:R-:W-:Y:S01]  /*1fe0*/  VIADD R13, R17, UR7 ;  /* 0x00000007110d7c36 */ /* 0x000fe20008000000 */
[----:B------:R-:W-:Y:S01]  /*1ff0*/  BSSY B0, `(.L_x_2145) ;  /* 0x0000035000007945 */ /* 0x000fe20003800000 */
[----:B------:R-:W-:Y:S01]  /*2000*/  LOP3.LUT R0, R0, 0xffffff8, RZ, 0xc0, !PT ;  /* 0x0ffffff800007812 */ /* 0x000fe200078ec0ff */
[----:B------:R-:W-:Y:S01]  /*2010*/  VIADD R24, R28, 0x20 ;  /* 0x000000201c187836 */ /* 0x000fe20000000000 */
[----:B------:R-:W-:Y:S01]  /*2020*/  SHF.R.S32.HI R102, RZ, 0x2, R8 ;  /* 0x00000002ff667819 */ /* 0x000fe20000011408 */
[----:B------:R-:W-:Y:S01]  /*2030*/  IMAD.WIDE R10, R10, 0x80, R28 ;  /* 0x000000800a0a7825 */ /* 0x000fe200078e021c */
[----:B------:R-:W-:-:S02]  /*2040*/  SHF.R.S32.HI R22, RZ, 0x1f, R14 ;  /* 0x0000001fff167819 */ /* 0x000fc4000001140e */
[----:B------:R-:W-:Y:S01]  /*2050*/  LEA R216, R7, UR4, 0x1 ;  /* 0x0000000407d87c11 */ /* 0x000fe2000f8e08ff */
[----:B------:R-:W-:Y:S01]  /*2060*/  IMAD.IADD R15, R100, 0x1, -R0 ;  /* 0x00000001640f7824 */ /* 0x000fe200078e0a00 */
        /* <DEDUP_REMOVED lines=45> */
.L_x_2146:
[----:B------:R-:W-:Y:S05]  /*2340*/  BSYNC B0 ;  /* 0x0000000000007941 */ /* 0x000fea0003800000 */
.L_x_2145:
[----:B------:R-:W-:Y:S01]  /*2350*/  IMAD.WIDE.U32 R30, R20, UR18, R18 ;  /* 0x00000012141e7c25 */ /* 0x000fe2000f8e0012 */
[----:B------:R-:W-:Y:S01]  /*2360*/  ISETP.GE.AND P0, PT, R24, UR35, PT ;  /* 0x0000002318007c0c */ /* 0x000fe2000bf06270 */
[----:B------:R-:W-:Y:S01]  /*2370*/  ULEA UR6, UR19, UR36, 0x6 ;  /* 0x0000002413067291 */ /* 0x000fe2000f8e303f */
[----:B------:R-:W-:Y:S01]  /*2380*/  LEA.HI R25, R22, R14, RZ, 0x3 ;  /* 0x0000000e16197211 */ /* 0x000fe200078f18ff */
[----:B----4-:R-:W-:Y:S01]  /*2390*/  IMAD R6, R15, 0x10, R102 ;  /* 0x000000100f067824 */ /* 0x010fe200078e0266 */
[----:B------:R4:W-:Y:S01]  /*23a0*/  STL.64 [R1+0xb8], R30 ;  /* 0x0000b81e01007387 */ /* 0x0009e20000100a00 */
[----:B------:R-:W-:Y:S01]  /*23b0*/  IMAD.SHL.U32 R4, R21, 0x2, RZ ;  /* 0x0000000215047824 */ /* 0x000fe200078e00ff */
[----:B------:R-:W-:Y:S01]  /*23c0*/  UIADD3 UR6, UR6, -0x40, URZ ;  /* 0xffffffc006067890 */ /* 0x000fe2000fffe03f */
[----:B--2---:R-:W-:Y:S01]  /*23d0*/  IMAD.WIDE.U32 R2, R28, UR8, R170 ;  /* 0x000000081c027c25 */ /* 0x004fe2000f8e00aa */
[----:B------:R-:W-:Y:S01]  /*23e0*/  LOP3.LUT R5, R25, 0xfffffff8, RZ, 0xc0, !PT ;  /* 0xfffffff819057812 */ /* 0x000fe200078ec0ff */
[----:B------:R-:W-:Y:S01]  /*23f0*/  UIMAD UR12, UR34, -0x40, UR27 ;  /* 0xffffffc0220c78a4 */ /* 0x000fe2000f8e021b */
[----:B------:R-:W-:Y:S01]  /*2400*/  BSSY B0, `(.L_x_2147) ;  /* 0x0000039000007945 */ /* 0x000fe20003800000 */
[----:B------:R-:W-:Y:S01]  /*2410*/  IMAD R0, R29, UR8, RZ ;  /* 0x000000081d007c24 */ /* 0x000fe2000f8e02ff */
[----:B------:R-:W-:Y:S01]  /*2420*/  IADD3 R22, P1, R2, UR26, RZ ;  /* 0x0000001a02167c10 */ /* 0x000fe2000ff3e0ff */
[----:B------:R-:W-:Y:S01]  /*2430*/  IMAD R101, R6, UR20, R4 ;  /* 0x0000001406657c24 */ /* 0x000fe2000f8e0204 */
[----:B------:R-:W-:Y:S01]  /*2440*/  MOV R219, UR6 ;  /* 0x0000000600db7c02 */ /* 0x000fe20008000f00 */
[----:B------:R-:W-:Y:S01]  /*2450*/  IMAD R0, R28, UR9, R0 ;  /* 0x000000091c007c24 */ /* 0x000fe2000f8e0200 */
[----:B------:R-:W-:-:S02]  /*2460*/  IADD3 R33, R14, -R5, RZ ;  /* 0x800000050e217210 */ /* 0x000fc40007ffe0ff */
[----:B------:R-:W-:Y:S02]  /*2470*/  IADD3 R224, P6, R101, UR6, RZ ;  /* 0x0000000665e07c10 */ /* 0x000fe4000ffde0ff */
[----:B------:R-:W-:Y:S01]  /*2480*/  IADD3.X R23, R3, UR25, R0, P1, !PT ;  /* 0x0000001903177c10 */ /* 0x000fe20008ffe400 */
        /* <DEDUP_REMOVED lines=48> */
.L_x_2148:
[----:B------:R-:W-:Y:S05]  /*2790*/  BSYNC B0 ;  /* 0x0000000000007941 */ /* 0x000fea0003800000 */
.L_x_2147:
[----:B------:R-:W-:Y:S04]  /*27a0*/  BSSY B0, `(.L_x_2149) ;  /* 0x0000031000007945 */ /* 0x000fe80003800000 */
[----:B------:R-:W-:Y:S05]  /*27b0*/  @P4 BRA `(.L_x_2150) ;  /* 0x0000000000bc4947 */ /* 0x000fea0003800000 */
[----:B------:R-:W-:Y:S01]  /*27c0*/  ULDC UR36, c[0x0][0x2d0] ;  /* 0x0000b40000247ab9 */ /* 0x000fe20000000800 */
[----:B-12---:R-:W-:Y:S01]  /*27d0*/  IADD3 R4, P0, R10, 0x40, RZ ;  /* 0x000000400a047810 */ /* 0x006fe20007f1e0ff */
        /* <DEDUP_REMOVED lines=45> */
.L_x_2150:
[----:B------:R-:W-:Y:S05]  /*2ab0*/  BSYNC B0 ;  /* 0x0000000000007941 */ /* 0x000fea0003800000 */
.L_x_2149:
        /* <DEDUP_REMOVED lines=49> */
.L_x_2152:
[----:B------:R-:W-:Y:S05]  /*2dd0*/  BSYNC B0 ;  /* 0x0000000000007941 */ /* 0x000fea0003800000 */
.L_x_2151:
[----:B------:R-:W-:Y:S01]  /*2de0*/  VIADD R117, R31, UR32 ;  /* 0x000000201f757c36 */ /* 0x000fe20008000000 */
[----:B------:R-:W-:Y:S01]  /*2df0*/  USHF.L.U64.HI UR37, UR10, 0x6, UR11 ;  /* 0x000000060a257899 */ /* 0x000fe2000801020b */
[----:B------:R-:W-:Y:S01]  /*2e00*/  IMAD.MOV.U32 R116, RZ, RZ, R30 ;  /* 0x000000ffff747224 */ /* 0x000fe200078e001e */
[----:B------:R-:W-:Y:S01]  /*2e10*/  ISETP.GE.AND P0, PT, R28, UR12, PT ;  /* 0x0000000c1c007c0c */ /* 0x000fe2000bf06270 */
[----:B------:R-:W-:Y:S01]  /*2e20*/  USHF.R.S32.HI UR42, URZ, 0x1f, UR34 ;  /* 0x0000001f3f2a7899 */ /* 0x000fe20008011422 */
[----:B------:R-:W-:Y:S01]  /*2e30*/  IMAD.U32 R12, RZ, RZ, UR34 ;  /* 0x00000022ff0c7e24 */ /* 0x000fe2000f8e00ff */
[----:B------:R-:W-:Y:S01]  /*2e40*/  USHF.L.U32 UR38, UR10, 0x6, URZ ;  /* 0x000000060a267899 */ /* 0x000fe2000800063f */
[----:B------:R3:W-:Y:S01]  /*2e50*/  STL.64 [R1+0xb0], R116 ;  /* 0x0000b07401007387 */ /* 0x0007e20000100a00 */
[----:B------:R-:W-:Y:S01]  /*2e60*/  UIMAD UR6, UR37, UR34, URZ ;  /* 0x00000022250672a4 */ /* 0x000fe2000f8e023f */
[----:B------:R-:W-:Y:S01]  /*2e70*/  SHF.L.U32 R0, R32, 0x6, RZ ;  /* 0x0000000620007819 */ /* 0x000fe200000006ff */
[----:B------:R-:W-:Y:S01]  /*2e80*/  BSSY B0, `(.L_x_2153) ;  /* 0x0000030000007945 */ /* 0x000fe20003800000 */
[----:B------:R-:W-:Y:S01]  /*2e90*/  ISETP.GE.AND P5, PT, R24, UR12, PT ;  /* 0x0000000c18007c0c */ /* 0x000fe2000bfa6270 */
[----:B------:R-:W-:Y:S01]  /*2ea0*/  UIMAD UR6, UR42, UR38, UR6 ;  /* 0x000000262a0672a4 */ /* 0x000fe2000f8e0206 */
[----:B-12---:R-:W-:Y:S01]  /*2eb0*/  IMAD.WIDE.U32 R2, R12, UR38, R116 ;  /* 0x000000260c027c25 */ /* 0x006fe2000f8e0074 */
[----:B------:R-:W-:-:S02]  /*2ec0*/  LOP3.LUT R11, R0, 0x1c0, RZ, 0xc0, !PT ;  /* 0x000001c0000b7812 */ /* 0x000fc400078ec0ff */
[----:B------:R-:W-:Y:S01]  /*2ed0*/  SHF.L.U32 R13, R28, 0x3, RZ ;  /* 0x000000031c0d7819 */ /* 0x000fe200000006ff */
[----:B------:R-:W-:Y:S01]  /*2ee0*/  IMAD.SHL.U32 R14, R26, 0x8, RZ ;  /* 0x000000081a0e7824 */ /* 0x000fe200078e00ff */
[----:B------:R-:W-:Y:S01]  /*2ef0*/  SHF.L.U32 R10, R33, 0x6, RZ ;  /* 0x00000006210a7819 */ /* 0x000fe200000006ff */
[----:B------:R-:W-:Y:S01]  /*2f00*/  VIADD R0, R3, UR6 ;  /* 0x0000000603007c36 */ /* 0x000fe20008000000 */
        /* <DEDUP_REMOVED lines=39> */
.L_x_2154:
[----:B------:R-:W-:Y:S05]  /*3180*/  BSYNC B0 ;  /* 0x0000000000007941 */ /* 0x000fea0003800000 */
.L_x_2153:
        /* <DEDUP_REMOVED lines=45> */
.L_x_2156:
[----:B------:R-:W-:Y:S05]  /*3460*/  BSYNC B0 ;  /* 0x0000000000007941 */ /* 0x000fea0003800000 */
.L_x_2155:
[----:B------:R-:W0:Y:S01]  /*3470*/  LDGDEPBAR ;  /* 0x00000000000079af */ /* 0x000e220000000000 */
[----:B------:R-:W-:Y:S01]  /*3480*/  ISETP.GE.AND P0, PT, R28, UR12, PT ;  /* 0x0000000c1c007c0c */ /* 0x000fe2000bf06270 */
[----:B--2---:R-:W-:Y:S01]  /*3490*/  IMAD.WIDE.U32 R8, R27, UR18, R22 ;  /* 0x000000121b087c25 */ /* 0x004fe2000f8e0016 */
[----:B------:R-:W-:Y:S01]  /*34a0*/  USHF.L.U64.HI UR39, UR8, 0x6, UR9 ;  /* 0x0000000608277899 */ /* 0x000fe20008010209 */
[----:B------:R-:W-:Y:S01]  /*34b0*/  LOP3.LUT R2, R10, 0x8, R14, 0xf8, !PT ;  /* 0x000000080a027812 */ /* 0x000fe200078ef80e */
[----:B------:R-:W-:Y:S01]  /*34c0*/  USHF.L.U32 UR40, UR8, 0x6, URZ ;  /* 0x0000000608287899 */ /* 0x000fe2000800063f */
[----:B-1----:R-:W-:Y:S01]  /*34d0*/  SHF.R.U32.HI R5, RZ, 0x3, R10 ;  /* 0x00000003ff057819 */ /* 0x002fe2000001160a */
[----:B------:R-:W-:Y:S01]  /*34e0*/  VIADD R7, R9, UR13 ;  /* 0x0000000d09077c36 */ /* 0x000fe20008000000 */
[----:B------:R-:W-:Y:S01]  /*34f0*/  UIMAD UR6, UR39, UR34, URZ ;  /* 0x00000022270672a4 */ /* 0x000fe2000f8e023f */
[----:B------:R-:W-:Y:S01]  /*3500*/  IMAD.MOV.U32 R6, RZ, RZ, R8 ;  /* 0x000000ffff067224 */ /* 0x000fe200078e0008 */
[----:B------:R-:W-:Y:S01]  /*3510*/  LOP3.LUT R5, R2, R5, RZ, 0x3c, !PT ;  /* 0x0000000502057212 */ /* 0x000fe200078e3cff */
[----:B------:R-:W-:Y:S01]  /*3520*/  IMAD.SHL.U32 R2, R25, 0x40, RZ ;  /* 0x0000004019027824 */ /* 0x000fe200078e00ff */
[----:B------:R-:W-:Y:S01]  /*3530*/  LOP3.LUT R0, R11, 0x8, R13, 0xf8, !PT ;  /* 0x000000080b007812 */ /* 0x000fe200078ef80d */
[----:B------:R-:W-:Y:S01]  /*3540*/  STL.64 [R1+0xd8], R8 ;  /* 0x0000d80801007387 */ /* 0x000fe20000100a00 */
[----:B------:R-:W-:Y:S01]  /*3550*/  SHF.R.U32.HI R3, RZ, 0x3, R11 ;  /* 0x00000003ff037819 */ /* 0x000fe2000001160b */
[----:B------:R-:W-:Y:S01]  /*3560*/  UIMAD UR6, UR42, UR40, UR6 ;  /* 0x000000282a0672a4 */ /* 0x000fe2000f8e0206 */
[----:B------:R-:W-:Y:S01]  /*3570*/  LOP3.LUT R5, R5, 0xfffffe00, R2, 0xf8, !PT ;  /* 0xfffffe0005057812 */ /* 0x000fe200078ef802 */
[----:B------:R1:W-:Y:S01]  /*3580*/  STL.64 [R1+0xd0], R6 ;  /* 0x0000d00601007387 */ /* 0x0003e20000100a00 */
[----:B------:R-:W-:Y:S01]  /*3590*/  LOP3.LUT R0, R0, R3, RZ, 0x3c, !PT ;  /* 0x0000000300007212 */ /* 0x000fe200078e3cff */
[----:B------:R-:W-:Y:S01]  /*35a0*/  UIADD3 UR41, UR27, -UR22, -UR17 ;  /* 0x800000161b297290 */ /* 0x000fe2000fffe811 */
[----:B------:R-:W-:Y:S01]  /*35b0*/  BSSY B0, `(.L_x_2157) ;  /* 0x0000034000007945 */ /* 0x000fe20003800000 */
[----:B------:R-:W-:Y:S01]  /*35c0*/  ISETP.GE.AND P5, PT, R24, UR12, PT ;  /* 0x0000000c18007c0c */ /* 0x000fe2000bfa6270 */
[C---:B------:R-:W-:Y:S01]  /*35d0*/  IMAD R2, R100.reuse, 0x400, R5 ;  /* 0x0000040064027824 */ /* 0x040fe200078e0205 */
[----:B------:R-:W-:Y:S01]  /*35e0*/  LEA R103, R100, UR33, 0x4 ;  /* 0x0000002164677c11 */ /* 0x000fe2000f8e20ff */
[----:B------:R-:W-:-:S04]  /*35f0*/  DEPBAR.LE SB0, 0x0 ;  /* 0x000080000000791a */ /* 0x000fc80000000000 */
[----:B------:R-:W-:Y:S01]  /*3600*/  BAR.SYNC.DEFER_BLOCKING 0x0 ;  /* 0x0000000000007b1d */ /* 0x000fe20000010000 */
[----:B------:R-:W-:Y:S02]  /*3610*/  IMAD R0, R26, 0x200, R0 ;  /* 0x000002001a007824 */ /* 0x000fe400078e0200 */
        /* <DEDUP_REMOVED lines=45> */
.L_x_2158:
[----:B------:R-:W-:Y:S05]  /*38f0*/  BSYNC B0 ;  /* 0x0000000000007941 */ /* 0x000fea0003800000 */
.L_x_2157:
        /* <DEDUP_REMOVED lines=52> */
.L_x_2160:
[----:B------:R-:W-:Y:S05]  /*3c40*/  BSYNC B0 ;  /* 0x0000000000007941 */ /* 0x000fea0003800000 */
.L_x_2159:
[----:B-12---:R-:W-:Y:S01]  /*3c50*/  LDSM.16.M88.4 R8, [R192] ;  /* 0x00000000c008783b */ /* 0x006fe20000000200 */
[----:B------:R-:W-:Y:S01]  /*3c60*/  LOP3.LUT P0, RZ, R32, 0x2, RZ, 0xc0, !PT ;  /* 0x0000000220ff7812 */ /* 0x000fe2000780c0ff */
[----:B------:R-:W-:Y:S01]  /*3c70*/  IMAD.MOV.U32 R4, RZ, RZ, 0x10 ;  /* 0x00000010ff047424 */ /* 0x000fe200078e00ff */
[C---:B------:R-:W-:Y:S01]  /*3c80*/  LOP3.LUT P1, RZ, R33.reuse, 0x2, RZ, 0xc0, !PT ;  /* 0x0000000221ff7812 */ /* 0x040fe2000782c0ff */
[----:B------:R-:W1:Y:S01]  /*3c90*/  LDSM.16.M88.4 R16, [R184+0x10000] ;  /* 0x01000000b810783b */ /* 0x000e620000000200 */
[----:B------:R-:W-:Y:S01]  /*3ca0*/  VIADD R0, R184, 0x10000 ;  /* 0x00010000b8007836 */ /* 0x000fe20000000000 */
[----:B------:R-:W-:Y:S01]  /*3cb0*/  UISETP.GT.AND UP0, UPT, UR34, UR5, UPT ;  /* 0x000000052200728c */ /* 0x000fe2000bf04270 */
[----:B------:R-:W-:Y:S01]  /*3cc0*/  SEL R4, R4, 0xfffffff0, !P1 ;  /* 0xfffffff004047807 */ /* 0x000fe20004800000 */
[----:B------:R-:W-:Y:S01]  /*3cd0*/  VIADD R196, R184, 0x10020 ;  /* 0x00010020b8c47836 */ /* 0x000fe20000000000 */
[----:B----4-:R-:W2:Y:S01]  /*3ce0*/  LDSM.16.M88.4 R28, [R184+0x10800] ;  /* 0x01080000b81c783b */ /* 0x010ea20000000200 */
[----:B------:R-:W-:Y:S01]  /*3cf0*/  IMAD.MOV.U32 R2, RZ, RZ, 0x20 ;  /* 0x00000020ff027424 */ /* 0x000fe200078e00ff */
[----:B------:R-:W-:Y:S01]  /*3d00*/  LOP3.LUT P1, RZ, R33, 0x4, RZ, 0xc0, !PT ;  /* 0x0000000421ff7812 */ /* 0x000fe2000782c0ff */
[----:B------:R-:W-:Y:S01]  /*3d10*/  IMAD R193, R4, 0x2, R192 ;  /* 0x0000000204c17824 */ /* 0x000fe200078e02c0 */
[----:B---3--:R-:W3:Y:S01]  /*3d20*/  LDSM.16.M88.4 R24, [R184+0x11000] ;  /* 0x01100000b818783b */ /* 0x008ee20000000200 */
        /* <DEDUP_REMOVED lines=9> */
[----:B------:R-:W-:Y:S01]  /*3dc0*/  UIADD3 UR27, UR31, 0x646e171e, URZ ;  /* 0x646e171e1f1b7890 */ /* 0x000fe2000fffe03f */
[C---:B------:R-:W-:Y:S01]  /*3dd0*/  IMAD R190, R0.reuse, 0x2, R184 ;  /* 0x0000000200be7824 */ /* 0x040fe200078e02b8 */
[----:B------:R-:W5:Y:S01]  /*3de0*/  LDSM.16.M88.4 R40, [R196] ;  /* 0x00000000c428783b */ /* 0x000f620000000200 */
[----:B------:R-:W-:Y:S01]  /*3df0*/  IMAD R189, R0, 0x2, R196 ;  /* 0x0000000200bd7824 */ /* 0x000fe200078e02c4 */
[----:B------:R-:W-:Y:S01]  /*3e00*/  LOP3.LUT R3, R104, 0x6, RZ, 0xc0, !PT ;  /* 0x0000000668037812 */ /* 0x000fe200078ec0ff */
[C---:B------:R-:W-:Y:S01]  /*3e10*/  IMAD R195, R2.reuse, 0x2, R192 ;  /* 0x0000000202c37824 */ /* 0x040fe200078e02c0 */
[----:B------:R-:W5:Y:S01]  /*3e20*/  LDSM.16.M88.4 R60, [R196+0x800] ;  /* 0x00080000c43c783b */ /* 0x000f620000000200 */
[----:B------:R-:W-:Y:S01]  /*3e30*/  IMAD R194, R2, 0x2, R193 ;  /* 0x0000000202c27824 */ /* 0x000fe200078e02c1 */
[C---:B------:R-:W-:Y:S01]  /*3e40*/  VIADDMNMX R222, R6.reuse, UR21, R7, PT ;  /* 0x0000001506de7c46 */ /* 0x040fe2000b800107 */
[----:B------:R-:W-:Y:S01]  /*3e50*/  IMAD.U32 R0, RZ, RZ, UR34 ;  /* 0x00000022ff007e24 */ /* 0x000fe2000f8e00ff */
[----:B------:R-:W5:Y:S01]  /*3e60*/  LDSM.16.M88.4 R64, [R196+0x1000] ;  /* 0x00100000c440783b */ /* 0x000f620000000200 */
[----:B------:R-:W-:Y:S01]  /*3e70*/  VIADDMNMX R220, R6, UR41, RZ, !PT ;  /* 0x0000002906dc7c46 */ /* 0x000fe2000f8001ff */
[----:B------:R-:W-:-:S02]  /*3e80*/  VIADD R211, R196, 0x800 ;  /* 0x00000800c4d37836 */ /* 0x000fc40000000000 */
[----:B------:R-:W5:Y:S01]  /*3e90*/  LDSM.16.M88.4 R68, [R196+0x1800] ;  /* 0x00180000c444783b */ /* 0x000f620000000200 */
[----:B------:R-:W-:Y:S02]  /*3ea0*/  IMAD R0, R0, 0x40, R3 ;  /* 0x0000004000007824 */ /* 0x000fe400078e0203 */
[----:B------:R-:W-:Y:S01]  /*3eb0*/  VIADD R210, R196, 0x1000 ;  /* 0x00001000c4d27836 */ /* 0x000fe20000000000 */
[----:B------:R-:W-:Y:S01]  /*3ec0*/  LDSM.16.M88.4 R76, [R190+0x10000] ;  /* 0x01000000be4c783b */ /* 0x000fe20000000200 */
[----:B------:R-:W-:Y:S01]  /*3ed0*/  VIADD R3, R0, 0x1 ;  /* 0x0000000100037836 */ /* 0x000fe20000000000 */
[C---:B-1----:R-:W-:Y:S02]  /*3ee0*/  HMMA.16816.F32.BF16 R32, R8.reuse, R16, RZ ;  /* 0x000000100820723c */ /* 0x042fe400000418ff */
[----:B------:R-:W-:Y:S01]  /*3ef0*/  LDSM.16.M88.4 R72, [R190+0x10800] ;  /* 0x01080000be48783b */ /* 0x000fe20000000200 */
[C---:B------:R-:W-:Y:S01]  /*3f00*/  VIADD R209, R196.reuse, 0x1800 ;  /* 0x00001800c4d17836 */ /* 0x040fe20000000000 */
[----:B------:R-:W-:Y:S01]  /*3f10*/  ISETP.GE.AND P0, PT, R3, R222, PT ;  /* 0x000000de0300720c */ /* 0x000fe20003f06270 */
[C---:B------:R-:W-:Y:S01]  /*3f20*/  VIADD R208, R196.reuse, 0x2000 ;  /* 0x00002000c4d07836 */ /* 0x040fe20000000000 */
[----:B------:R-:W-:Y:S01]  /*3f30*/  LDSM.16.M88.4 R80, [R190+0x11000] ;  /* 0x01100000be50783b */ /* 0x000fe20000000200 */
[----:B------:R-:W-:Y:S01]  /*3f40*/  HMMA.16816.F32.BF16 R36, R8, R18, RZ ;  /* 0x000000120824723c */ /* 0x000fe200000418ff */
[----:B------:R-:W-:-:S02]  /*3f50*/  VIADD R207, R196, 0x2800 ;  /* 0x00002800c4cf7836 */ /* 0x000fc40000000000 */
[----:B------:R-:W1:Y:S01]  /*3f60*/  LDSM.16.M88.4 R16, [R195] ;  /* 0x00000000c310783b */ /* 0x000e620000000200 */
[C---:B------:R-:W-:Y:S02]  /*3f70*/  VIADD R206, R196.reuse, 0x3000 ;  /* 0x00003000c4ce7836 */ /* 0x040fe40000000000 */
[C---:B--2---:R-:W-:Y:S01]  /*3f80*/  HMMA.16816.F32.BF16 R44, R8.reuse, R28, RZ ;  /* 0x0000001c082c723c */ /* 0x044fe200000418ff */
[----:B------:R-:W2:Y:S01]  /*3f90*/  LDSM.16.M88.4 R84, [R190+0x11800] ;  /* 0x01180000be54783b */ /* 0x000ea20000000200 */
[C---:B------:R-:W-:Y:S02]  /*3fa0*/  VIADD R205, R196.reuse, 0x3800 ;  /* 0x00003800c4cd7836 */ /* 0x040fe40000000000 */
        /* <DEDUP_REMOVED lines=17> */
[----:B------:R-:W3:Y:S05]  /*40c0*/  LDSM.16.M88.4 R8, [R194] ;  /* 0x00000000c208783b */ /* 0x000eea0000000200 */
[C---:B-----5:R-:W-:Y:S06]  /*40d0*/  HMMA.16816.F32.BF16 R28, R12.reuse, R40, R32 ;  /* 0x000000280c1c723c */ /* 0x060fec0000041820 */
        /* <DEDUP_REMOVED lines=24> */
[----:B------:R-:W-:Y:S04]  /*4260*/  LDSM.16.M88.4 R20, [R193+0x4000] ;  /* 0x00400000c114783b */ /* 0x000fe80000000200 */
[----:B------:R-:W2:Y:S01]  /*4270*/  LDSM.16.M88.4 R84, [R196+0x2000] ;  /* 0x00200000c454783b */ /* 0x000ea20000000200 */
[C---:B---3--:R-:W-:Y:S06]  /*4280*/  HMMA.16816.F32.BF16 R28, R8.reuse, R88, R28 ;  /* 0x00000058081c723c */ /* 0x048fec000004181c */
        /* <DEDUP_REMOVED lines=54> */
[C---:B--2---:R-:W-:Y:S06]  /*45f0*/  HMMA.16816.F32.BF16 R36, R16.reuse, R24, R36 ;  /* 0x000000181024723c */ /* 0x044fec0000041824 */
[C---:B------:R-:W-:Y:S01]  /*4600*/  HMMA.16816.F32.BF16 R44, R16.reuse, R26, R44 ;  /* 0x0000001a102c723c */ /* 0x040fe2000004182c */
[----:B------:R-:W2:Y:S05]  /*4610*/  LDSM.16.M88.4 R24, [R196+0x4800] ;  /* 0x00480000c418783b */ /* 0x000eaa0000000200 */
        /* <DEDUP_REMOVED lines=18> */
[----:B------:R-:W1:Y:S04]  /*4740*/  LDSM.16.M88.4 R80, [R190+0x15800] ;  /* 0x01580000be50783b */ /* 0x000e680000000200 */
[----:B------:R-:W-:Y:S01]  /*4750*/  LDSM.16.M88.4 R20, [R194+0x8000] ;  /* 0x00800000c214783b */ /* 0x000fe20000000200 */
[C---:B-----5:R-:W-:Y:S06]  /*4760*/  HMMA.16816.F32.BF16 R28, R12.reuse, R88, R28 ;  /* 0x000000580c1c723c */ /* 0x060fec000004181c */
[C---:B------:R-:W-:Y:S01]  /*4770*/  HMMA.16816.F32.BF16 R32, R12.reuse, R90, R32 ;  /* 0x0000005a0c20723c */ /* 0x040fe20000041820 */
[----:B------:R-:W4:Y:S05]  /*4780*/  LDSM.16.M88.4 R88, [R189+0x4000] ;  /* 0x00400000bd58783b */ /* 0x000f2a0000000200 */
[C---:B--2---:R-:W-:Y:S06]  /*4790*/  HMMA.16816.F32.BF16 R36, R12.reuse, R24, R36 ;  /* 0x000000180c24723c */ /* 0x044fec0000041824 */
[C---:B------:R-:W-:Y:S06]  /*47a0*/  HMMA.16816.F32.BF16 R44, R12.reuse, R26, R44 ;  /* 0x0000001a0c2c723c */ /* 0x040fec000004182c */
[C---:B------:R-:W-:Y:S06]  /*47b0*/  HMMA.16816.F32.BF16 R48, R12.reuse, R64, R48 ;  /* 0x000000400c30723c */ /* 0x040fec0000041830 */
[C---:B------:R-:W-:Y:S01]  /*47c0*/  HMMA.16816.F32.BF16 R56, R12.reuse, R66, R56 ;  /* 0x000000420c38723c */ /* 0x040fe20000041838 */
[----:B------:R-:W-:Y:S05]  /*47d0*/  LDSM.16.M88.4 R64, [R184+0x17000] ;  /* 0x01700000b840783b */ /* 0x000fea0000000200 */
[C---:B------:R-:W-:Y:S06]  /*47e0*/  HMMA.16816.F32.BF16 R60, R12.reuse, R76, R60 ;  /* 0x0000004c0c3c723c */ /* 0x040fec000004183c */
[----:B------:R-:W-:Y:S01]  /*47f0*/  HMMA.16816.F32.BF16 R24, R12, R78, R16 ;  /* 0x0000004e0c18723c */ /* 0x000fe20000041810 */
[----:B------:R-:W2:Y:S04]  /*4800*/  LDSM.16.M88.4 R76, [R189+0x5800] ;  /* 0x00580000bd4c783b */ /* 0x000ea80000000200 */
        /* <DEDUP_REMOVED lines=10> */
[C---:B-1----:R-:W-:Y:S06]  /*48b0*/  HMMA.16816.F32.BF16 R60, R8.reuse, R80, R60 ;  /* 0x00000050083c723c */ /* 0x042fec000004183c */
[----:B------:R-:W-:Y:S01]  /*48c0*/  HMMA.16816.F32.BF16 R28, R8, R82, R24 ;  /* 0x00000052081c723c */ /* 0x000fe20000041818 */
[----:B------:R-:W-:Y:S05]  /*48d0*/  LDSM.16.M88.4 R80, [R196+0x7000] ;  /* 0x00700000c450783b */ /* 0x000fea0000000200 */
[C---:B----4-:R-:W-:Y:S01]  /*48e0*/  HMMA.16816.F32.BF16 R24, R20.reuse, R88, R12 ;  /* 0x000000581418723c */ /* 0x050fe2000004180c */
[----:B------:R-:W1:Y:S05]  /*48f0*/  LDSM.16.M88.4 R12, [R193+0xc000] ;  /* 0x00c00000c10c783b */ /* 0x000e6a0000000200 */
[C---:B------:R-:W-:Y:S01]  /*4900*/  HMMA.16816.F32.BF16 R8, R20.reuse, R90, R32 ;  /* 0x0000005a1408723c */ /* 0x040fe20000041820 */
[----:B------:R-:W-:Y:S05]  /*4910*/  LDSM.16.M88.4 R88, [R196+0x7800] ;  /* 0x00780000c458783b */ /* 0x000fea0000000200 */
[C---:B------:R-:W-:Y:S06]  /*4920*/  HMMA.16816.F32.BF16 R32, R20.reuse, R40, R36 ;  /* 0x000000281420723c */ /* 0x040fec0000041824 */
[C---:B------:R-:W-:Y:S06]  /*4930*/  HMMA.16816.F32.BF16 R44, R20.reuse, R42, R44 ;  /* 0x0000002a142c723c */ /* 0x040fec000004182c */
[C---:B------:R-:W-:Y:S06]  /*4940*/  HMMA.16816.F32.BF16 R48, R20.reuse, R68, R48 ;  /* 0x000000441430723c */ /* 0x040fec0000041830 */
[C---:B------:R-:W-:Y:S01]  /*4950*/  HMMA.16816.F32.BF16 R56, R20.reuse, R70, R56 ;  /* 0x000000461438723c */ /* 0x040fe20000041838 */
[----:B------:R-:W4:Y:S05]  /*4960*/  LDSM.16.M88.4 R68, [R196+0x6800] ;  /* 0x00680000c444783b */ /* 0x000f2a0000000200 */
[C---:B--2---:R-:W-:Y:S06]  /*4970*/  HMMA.16816.F32.BF16 R60, R20.reuse, R76, R60 ;  /* 0x0000004c143c723c */ /* 0x044fec000004183c */
[----:B------:R-:W-:Y:S01]  /*4980*/  HMMA.16816.F32.BF16 R40, R20, R78, R28 ;  /* 0x0000004e1428723c */ /* 0x000fe2000004181c */
[----:B------:R-:W-:Y:S05]  /*4990*/  LDSM.16.M88.4 R76, [R190+0x17800] ;  /* 0x01780000be4c783b */ /* 0x000fea0000000200 */
[C---:B---3--:R-:W-:Y:S06]  /*49a0*/  HMMA.16816.F32.BF16 R36, R16.reuse, R84, R24 ;  /* 0x000000541024723c */ /* 0x048fec0000041818 */
[C---:B------:R-:W-:Y:S01]  /*49b0*/  HMMA.16816.F32.BF16 R20, R16.reuse, R86, R8 ;  /* 0x000000561014723c */ /* 0x040fe20000041808 */
[----:B------:R-:W2:Y:S04]  /*49c0*/  LDSM.16.M88.4 R8, [R195+0xc000] ;  /* 0x00c00000c308783b */ /* 0x000ea80000000200 */
        /* <DEDUP_REMOVED lines=10> */
[C---:B-1----:R-:W-:Y:S06]  /*4a70*/  HMMA.16816.F32.BF16 R48, R12.reuse, R96, R36 ;  /* 0x000000600c30723c */ /* 0x042fec0000041824 */
[C---:B------:R-:W-:Y:S06]  /*4a80*/  HMMA.16816.F32.BF16 R36, R12.reuse, R98, R20 ;  /* 0x000000620c24723c */ /* 0x040fec0000041814 */
[C---:B----4-:R-:W-:Y:S06]  /*4a90*/  HMMA.16816.F32.BF16 R44, R12.reuse, R68, R32 ;  /* 0x000000440c2c723c */ /* 0x050fec0000041820 */
[C---:B------:R-:W-:Y:S06]  /*4aa0*/  HMMA.16816.F32.BF16 R40, R12.reuse, R70, R28 ;  /* 0x000000460c28723c */ /* 0x040fec000004181c */
[C---:B------:R-:W-:Y:S06]  /*4ab0*/  HMMA.16816.F32.BF16 R32, R12.reuse, R80, R24 ;  /* 0x000000500c20723c */ /* 0x040fec0000041818 */
[C---:B------:R-:W-:Y:S06]  /*4ac0*/  HMMA.16816.F32.BF16 R28, R12.reuse, R82, R56 ;  /* 0x000000520c1c723c */ /* 0x040fec0000041838 */
[C---:B------:R-:W-:Y:S01]  /*4ad0*/  HMMA.16816.F32.BF16 R24, R12.reuse, R88, R60 ;  /* 0x000000580c18723c */ /* 0x040fe2000004183c */
[----:B------:R-:W1:Y:S05]  /*4ae0*/  LDSM.16.M88.4 R60, [R189+0x6800] ;  /* 0x00680000bd3c783b */ /* 0x000e6a0000000200 */
[----:B------:R-:W-:Y:S06]  /*4af0*/  HMMA.16816.F32.BF16 R20, R12, R90, R52 ;  /* 0x0000005a0c14723c */ /* 0x000fec0000041834 */
[C---:B--2---:R-:W-:Y:S06]  /*4b00*/  HMMA.16816.F32.BF16 R12, R8.reuse, R92, R48 ;  /* 0x0000005c080c723c */ /* 0x044fec0000041830 */
[C---:B------:R-:W-:Y:S06]  /*4b10*/  HMMA.16816.F32.BF16 R36, R8.reuse, R94, R36 ;  /* 0x0000005e0824723c */ /* 0x040fec0000041824 */
[C---:B---3--:R-:W-:Y:S06]  /*4b20*/  HMMA.16816.F32.BF16 R44, R8.reuse, R64, R44 ;  /* 0x00000040082c723c */ /* 0x048fec000004182c */
[----:B------:R-:W-:Y:S01]  /*4b30*/  HMMA.16816.F32.BF16 R52, R8, R78, R20 ;  /* 0x0000004e0834723c */ /* 0x000fe20000041814 */
[----:B------:R-:W2:Y:S05]  /*4b40*/  LDSM.16.M88.4 R20, [R189+0x7000] ;  /* 0x00700000bd14783b */ /* 0x000eaa0000000200 */
        /* <DEDUP_REMOVED lines=12> */
[C---:B-1----:R-:W-:Y:S01]  /*4c10*/  HMMA.16816.F32.BF16 R24, R16.reuse, R60, R44 ;  /* 0x0000003c1018723c */ /* 0x042fe2000004182c */
[----:B------:R-:W-:Y:S01]  /*4c20*/  VIADDMNMX R217, R8, UR41, RZ, !PT ;  /* 0x0000002908d97c46 */ /* 0x000fe2000f8001ff */
[C---:B------:R-:W-:Y:S01]  /*4c30*/  VIADD R6, R0.reuse, 0x8 ;  /* 0x0000000800067836 */ /* 0x040fe20000000000 */
[C---:B------:R-:W-:Y:S01]  /*4c40*/  ISETP.GE.AND P2, PT, R3.reuse, R221, PT ;  /* 0x000000dd0300720c */ /* 0x040fe20003f46270 */
[----:B------:R-:W1:Y:S01]  /*4c50*/  LDSM.16.M88.4 R8, [R189+0x7800] ;  /* 0x00780000bd08783b */ /* 0x000e620000000200 */
[C---:B------:R-:W-:Y:S01]  /*4c60*/  ISETP.LT.OR P6, PT, R3.reuse, R220, P0 ;  /* 0x000000dc0300720c */ /* 0x040fe200007c1670 */
[C---:B------:R-:W-:Y:S01]  /*4c70*/  HMMA.16816.F32.BF16 R32, R16.reuse, R62, R40 ;  /* 0x0000003e1020723c */ /* 0x040fe20000041828 */
[C---:B------:R-:W-:Y:S01]  /*4c80*/  ISETP.GE.AND P0, PT, R0.reuse, R222, PT ;  /* 0x000000de0000720c */ /* 0x040fe20003f06270 */
[----:B------:R3:W-:Y:S01]  /*4c90*/  STL [R1+0xc8], R68 ;  /* 0x0000c84401007387 */ /* 0x0007e20000100800 */
[----:B------:R-:W-:Y:S01]  /*4ca0*/  ISETP.LT.OR P2, PT, R3, R217, P2 ;  /* 0x000000d90300720c */ /* 0x000fe20001741670 */
[C---:B------:R-:W-:Y:S01]  /*4cb0*/  VIADD R3, R0.reuse, 0x9 ;  /* 0x0000000900037836 */ /* 0x040fe20000000000 */
[----:B------:R-:W-:Y:S01]  /*4cc0*/  ISETP.LT.OR P0, PT, R0, R220, P0 ;  /* 0x000000dc0000720c */ /* 0x000fe20000701670 */
[----:B--2---:R-:W-:Y:S01]  /*4cd0*/  HMMA.16816.F32.BF16 R28, R16, R20, R48 ;  /* 0x00000014101c723c */ /* 0x004fe20000041830 */
[----:B------:R-:W-:Y:S01]  /*4ce0*/  ISETP.GE.AND P1, PT, R6, R222, PT ;  /* 0x000000de0600720c */ /* 0x000fe20003f26270 */
[----:B------:R-:W-:-:S04]  /*4cf0*/  DEPBAR.LE SB0, 0x0 ;  /* 0x000080000000791a */ /* 0x000fc80000000000 */
[----:B------:R-:W-:Y:S01]  /*4d00*/  FSEL R44, R12, -INF , !P0 ;  /* 0xff8000000c2c7808 */ /* 0x000fe20004000000 */
[----:B------:R-:W-:Y:S01]  /*4d10*/  HMMA.16816.F32.BF16 R20, R16, R22, R56 ;  /* 0x000000161014723c */ /* 0x000fe20000041838 */
[C---:B------:R-:W-:Y:S01]  /*4d20*/  ISETP.GE.AND P5, PT, R3.reuse, R222, PT ;  /* 0x000000de0300720c */ /* 0x040fe20003fa6270 */
[----:B------:R-:W-:Y:S01]  /*4d30*/  UIADD3 UR21, UR30, -0x4ab325aa, URZ ;  /* 0xb54cda561e157890 */ /* 0x000fe2000fffe03f */
[----:B------:R-:W-:Y:S01]  /*4d40*/  BAR.SYNC.DEFER_BLOCKING 0x0 ;  /* 0x0000000000007b1d */ /* 0x000fe20000010000 */
[CC--:B------:R-:W-:Y:S02]  /*4d50*/  ISETP.GE.AND P0, PT, R3.reuse, R221.reuse, PT ;  /* 0x000000dd0300720c */ /* 0x0c0fe40003f06270 */
[-C--:B------:R-:W-:Y:S02]  /*4d60*/  ISETP.GE.AND P4, PT, R6, R221.reuse, PT ;  /* 0x000000dd0600720c */ /* 0x080fe40003f86270 */
[----:B------:R-:W-:Y:S02]  /*4d70*/  ISETP.GE.AND P3, PT, R0, R221, PT ;  /* 0x000000dd0000720c */ /* 0x000fe40003f66270 */
[----:B------:R-:W-:-:S02]  /*4d80*/  ISETP.LT.OR P5, PT, R3, R220, P5 ;  /* 0x000000dc0300720c */ /* 0x000fc40002fa1670 */
[-C--:B------:R-:W-:Y:S01]  /*4d90*/  ISETP.LT.OR P0, PT, R3, R217.reuse, P0 ;  /* 0x000000d90300720c */ /* 0x080fe20000701670 */
[----:B------:R-:W-:Y:S01]  /*4da0*/  VIADD R3, R0, 0x11 ;  /* 0x0000001100037836 */ /* 0x000fe20000000000 */
        /* <DEDUP_REMOVED lines=9> */
[C---:B-1----:R-:W-:Y:S01]  /*4e40*/  HMMA.16816.F32.BF16 R12, R16.reuse, R8, R64 ;  /* 0x00000008100c723c */ /* 0x042fe20000041840 */
        /* <DEDUP_REMOVED lines=167> */
.L_x_2163:
[----:B------:R-:W-:Y:S05]  /*58c0*/  BSYNC B0 ;  /* 0x0000000000007941 */ /* 0x000fea0003800000 */
.L_x_2162:
[----:B------:R-:W0:Y:S02]  /*58d0*/  LDGDEPBAR ;  /* 0x00000000000079af */ /* 0x000e240000000000 */
.L_x_2161:
[----:B------:R-:W-:Y:S01]  /*58e0*/  FMNMX.FTZ R3, R40, R41, !PT ;  /* 0x0000002928037209 */ /* 0x000fe20007810000 */
[----:B------:R-:W-:Y:S01]  /*58f0*/  IMAD.WIDE.U32 R118, R68, -0x326172a9, RZ ;  /* 0xcd9e8d5744767825 */ /* 0x000fe200078e00ff */
[----:B------:R-:W-:Y:S01]  /*5900*/  FMNMX.FTZ R0, R44, R42, !PT ;  /* 0x0000002a2c007209 */ /* 0x000fe20007810000 */
[----:B------:R-:W-:Y:S01]  /*5910*/  STL [R1+0xec], R170 ;  /* 0x0000ecaa01007387 */ /* 0x000fe20000100800 */
[----:B------:R-:W-:Y:S01]  /*5920*/  FMNMX.FTZ R3, R38, R3, !PT ;  /* 0x0000000326037209 */ /* 0x000fe20007810000 */
[----:B------:R-:W-:Y:S01]  /*5930*/  USHF.L.U32 UR48, UR34, 0x1, URZ ;  /* 0x0000000122307899 */ /* 0x000fe2000800063f */
[----:B------:R-:W-:Y:S01]  /*5940*/  FMNMX.FTZ R0, R36, R0, !PT ;  /* 0x0000000024007209 */ /* 0x000fe20007810000 */
[----:B------:R-:W-:Y:S01]  /*5950*/  UIADD3 UR6, UR31, -0x4498517b, URZ ;  /* 0xbb67ae851f067890 */ /* 0x000fe2000fffe03f */
[----:B------:R-:W-:Y:S01]  /*5960*/  FMNMX.FTZ R3, R39, R3, !PT ;  /* 0x0000000327037209 */ /* 0x000fe20007810000 */
[----:B------:R-:W-:Y:S01]  /*5970*/  ULOP3.LUT UR7, UR48, UR31, URZ, 0x3c, !UPT ;  /* 0x0000001f30077292 */ /* 0x000fe2000f8e3c3f */
[----:B------:R-:W-:Y:S01]  /*5980*/  FMNMX.FTZ R0, R37, R0, !PT ;  /* 0x0000000025007209 */ /* 0x000fe20007810000 */
[----:B------:R-:W-:Y:S01]  /*5990*/  IMAD.WIDE.U32 R100, R132, -0x2daee0ad, RZ ;  /* 0xd2511f5384647825 */ /* 0x000fe200078e00ff */
[----:B------:R-:W-:Y:S01]  /*59a0*/  FMNMX.FTZ R3, R26, R3, !PT ;  /* 0x000000031a037209 */ /* 0x000fe20007810000 */
[----:B------:R-:W-:Y:S01]  /*59b0*/  ULDC UR33, c[0x0][0x2ec] ;  /* 0x0000bb0000217ab9 */ /* 0x000fe20000000800 */
        /* <DEDUP_REMOVED lines=30> */
[----:B--2---:R-:W-:Y:S01]  /*5ba0*/  LOP3.LUT R8, R101, UR7, RZ, 0x3c, !PT ;  /* 0x0000000765087c12 */ /* 0x004fe2000f8e3cff */
[----:B-1----:R-:W1:Y:S01]  /*5bb0*/  SHFL.BFLY PT, R6, R3, 0x2, 0x1f ;  /* 0x0c401f0003067f89 */ /* 0x002e6200000e0000 */
[----:B------:R-:W-:Y:S01]  /*5bc0*/  UIADD3 UR7, UR31, 0x32370b8f, URZ ;  /* 0x32370b8f1f077890 */ /* 0x000fe2000fffe03f */
[----:B------:R-:W-:Y:S01]  /*5bd0*/  LEA R185, R5, UR4, 0x1 ;  /* 0x0000000405b97c11 */ /* 0x000fe2000f8e08ff */
[----:B------:R-:W-:Y:S01]  /*5be0*/  UIADD3 UR4, UR48, 0x1, URZ ;  /* 0x0000000130047890 */ /* 0x000fe2000fffe03f */
[----:B------:R-:W2:Y:S01]  /*5bf0*/  SHFL.BFLY PT, R11, R0, 0x2, 0x1f ;  /* 0x0c401f00000b7f89 */ /* 0x000ea200000e0000 */
[----:B------:R-:W-:-:S02]  /*5c00*/  IMAD.WIDE.U32 R8, R8, -0x326172a9, RZ ;  /* 0xcd9e8d5708087825 */ /* 0x000fc400078e00ff */
[----:B------:R-:W-:Y:S01]  /*5c10*/  ULOP3.LUT UR4, UR4, UR31, URZ, 0x3c, !UPT ;  /* 0x0000001f04047292 */ /* 0x000fe2000f8e3c3f */
[----:B------:R-:W-:Y:S01]  /*5c20*/  LDSM.16.MT88.4 R28, [R185+0x18000] ;  /* 0x01800000b91c783b */ /* 0x000fe20000004200 */
[--C-:B------:R-:W-:Y:S01]  /*5c30*/  IMAD R186, R4, 0x2, R185.reuse ;  /* 0x0000000204ba7824 */ /* 0x100fe200078e02b9 */
[----:B------:R-:W-:Y:S01]  /*5c40*/  LOP3.LUT R9, R9, UR47, R118, 0x96, !PT ;  /* 0x0000002f09097c12 */ /* 0x000fe2000f8e9676 */
[C---:B------:R-:W-:Y:S01]  /*5c50*/  IMAD R188, R2.reuse, 0x2, R185 ;  /* 0x0000000202bc7824 */ /* 0x040fe200078e02b9 */
[----:B------:R-:W-:Y:S01]  /*5c60*/  LDSM.16.MT88.4 R64, [R185+0x1a000] ;  /* 0x01a00000b940783b */ /* 0x000fe20000004200 */
[----:B------:R-:W-:-:S03]  /*5c70*/  IMAD R187, R2, 0x2, R186 ;  /* 0x0000000202bb7824 */ /* 0x000fc600078e02ba */
[----:B------:R-:W-:Y:S04]  /*5c80*/  LDSM.16.MT88.4 R52, [R186+0x18000] ;  /* 0x01800000ba34783b */ /* 0x000fe80000004200 */
[----:B------:R-:W-:Y:S01]  /*5c90*/  LDSM.16.MT88.4 R72, [R186+0x1a000] ;  /* 0x01a00000ba48783b */ /* 0x000fe20000004200 */
[----:B-1----:R-:W-:-:S03]  /*5ca0*/  FMNMX.FTZ R3, R3, R6, !PT ;  /* 0x0000000603037209 */ /* 0x002fc60007810000 */
[----:B------:R-:W-:Y:S01]  /*5cb0*/  LDSM.16.MT88.4 R92, [R187+0x1a000] ;  /* 0x01a00000bb5c783b */ /* 0x000fe20000004200 */
[----:B------:R-:W-:Y:S02]  /*5cc0*/  LOP3.LUT R6, R114, UR30, RZ, 0x3c, !PT ;  /* 0x0000001e72067c12 */ /* 0x000fe4000f8e3cff */
[----:B--2---:R-:W-:Y:S01]  /*5cd0*/  FMNMX.FTZ R0, R0, R11, !PT ;  /* 0x0000000b00007209 */ /* 0x004fe20007810000 */
[----:B------:R-:W1:Y:S04]  /*5ce0*/  SHFL.BFLY PT, R7, R3, 0x1, 0x1f ;  /* 0x0c201f0003077f89 */ /* 0x000e6800000e0000 */
[----:B------:R2:W-:Y:S04]  /*5cf0*/  STL [R1+0xe4], R6 ;  /* 0x0000e40601007387 */ /* 0x0005e80000100800 */
[----:B------:R-:W3:Y:S04]  /*5d00*/  SHFL.BFLY PT, R132, R0, 0x1, 0x1f ;  /* 0x0c201f0000847f89 */ /* 0x000ee800000e0000 */
[----:B------:R-:W4:Y:S04]  /*5d10*/  LDSM.16.MT88.4 R48, [R187+0x18000] ;  /* 0x01800000bb30783b */ /* 0x000f280000004200 */
[----:B------:R-:W-:Y:S04]  /*5d20*/  LDSM.16.MT88.4 R68, [R186+0x1a800] ;  /* 0x01a80000ba44783b */ /* 0x000fe80000004200 */
[----:B------:R-:W-:Y:S01]  /*5d30*/  LDSM.16.MT88.4 R80, [R188+0x1a000] ;  /* 0x01a00000bc50783b */ /* 0x000fe20000004200 */
[----:B-1----:R-:W-:-:S03]  /*5d40*/  FMNMX.FTZ R3, R3, R7, !PT ;  /* 0x0000000703037209 */ /* 0x002fc60007810000 */
[----:B------:R-:W-:Y:S01]  /*5d50*/  LDSM.16.MT88.4 R76, [R187+0x1a800] ;  /* 0x01a80000bb4c783b */ /* 0x000fe20000004200 */
[C---:B------:R-:W-:Y:S01]  /*5d60*/  FSETP.NEU.FTZ.AND P1, PT, R3.reuse, -INF , PT ;  /* 0xff8000000300780b */ /* 0x040fe20003f3d000 */
[----:B------:R-:W-:Y:S01]  /*5d70*/  FMUL.FTZ R7, R3, UR33 ;  /* 0x0000002103077c20 */ /* 0x000fe20008410000 */
[----:B--2---:R-:W-:Y:S01]  /*5d80*/  LOP3.LUT R6, R119, R6, RZ, 0x3c, !PT ;  /* 0x0000000677067212 */ /* 0x004fe200078e3cff */
[----:B------:R-:W-:Y:S01]  /*5d90*/  LDSM.16.MT88.4 R84, [R187+0x18800] ;  /* 0x01880000bb54783b */ /* 0x000fe20000004200 */
[----:B---3--:R-:W-:-:S03]  /*5da0*/  FMNMX.FTZ R132, R0, R132, !PT ;  /* 0x0000008400847209 */ /* 0x008fc60007810000 */
[----:B------:R-:W-:-:S05]  /*5db0*/  IMAD.WIDE.U32 R144, R6, -0x2daee0ad, RZ ;  /* 0xd2511f5306907825 */ /* 0x000fca00078e00ff */
[----:B------:R-:W-:Y:S01]  /*5dc0*/  LOP3.LUT R6, R145, UR6, R100, 0x96, !PT ;  /* 0x0000000691067c12 */ /* 0x000fe2000f8e9664 */
[----:B------:R-:W-:Y:S01]  /*5dd0*/  UIADD3 UR6, UR31, -0x126145ec, URZ ;  /* 0xed9eba141f067890 */ /* 0x000fe2000fffe03f */
[----:B------:R-:W-:Y:S03]  /*5de0*/  STL.64 [R1+0xc0], R144 ;  /* 0x0000c09001007387 */ /* 0x000fe60000100a00 */
[----:B------:R-:W-:Y:S01]  /*5df0*/  IMAD.WIDE.U32 R146, R6, -0x326172a9, RZ ;  /* 0xcd9e8d5706927825 */ /* 0x000fe200078e00ff */
[----:B------:R-:W-:Y:S02]  /*5e00*/  FSEL R6, R7, RZ, P1 ;  /* 0x000000ff07067208 */ /* 0x000fe40000800000 */
[----:B------:R-:W-:Y:S02]  /*5e10*/  FSETP.NEU.FTZ.AND P1, PT, R132, -INF , PT ;  /* 0xff8000008400780b */ /* 0x000fe40003f3d000 */
[----:B------:R-:W-:Y:S01]  /*5e20*/  LOP3.LUT R7, R147, UR46, R8, 0x96, !PT ;  /* 0x0000002e93077c12 */ /* 0x000fe2000f8e9608 */
[----:B------:R-:W-:Y:S01]  /*5e30*/  FFMA.FTZ R10, R40, UR33, -R6 ;  /* 0x00000021280a7c23 */ /* 0x000fe20008010806 */
[----:B------:R-:W-:Y:S01]  /*5e40*/  IMAD.WIDE.U32 R8, R9, -0x2daee0ad, RZ ;  /* 0xd2511f5309087825 */ /* 0x000fe200078e00ff */
[----:B------:R-:W-:Y:S02]  /*5e50*/  STL.64 [R1+0x68], R146 ;  /* 0x0000689201007387 */ /* 0x000fe40000100a00 */
[----:B------:R1:W-:Y:S01]  /*5e60*/  MUFU.EX2 R250, R10 ;  /* 0x0000000a00fa7308 */ /* 0x0003e20000000800 */
[----:B------:R-:W-:Y:S01]  /*5e70*/  IMAD.WIDE.U32 R12, R7, -0x2daee0ad, RZ ;  /* 0xd2511f53070c7825 */ /* 0x000fe200078e00ff */
[----:B------:R-:W-:-:S03]  /*5e80*/  LOP3.LUT R9, R9, UR45, R144, 0x96, !PT ;  /* 0x0000002d09097c12 */ /* 0x000fc6000f8e9690 */
[----:B------:R-:W-:-:S04]  /*5e90*/  FFMA.FTZ R7, R41, UR33, -R6 ;  /* 0x0000002129077c23 */ /* 0x000fc80008010806 */
[----:B------:R2:W-:Y:S01]  /*5ea0*/  MUFU.EX2 R249, R7 ;  /* 0x0000000700f97308 */ /* 0x0005e20000000800 */
[----:B-1----:R-:W-:Y:S01]  /*5eb0*/  LOP3.LUT R10, R13, UR7, R8, 0x96, !PT ;  /* 0x000000070d0a7c12 */ /* 0x002fe2000f8e9608 */
[----:B------:R-:W-:-:S04]  /*5ec0*/  IMAD.WIDE.U32 R8, R9, -0x326172a9, RZ ;  /* 0xcd9e8d5709087825 */ /* 0x000fc800078e00ff */
[----:B------:R-:W-:Y:S01]  /*5ed0*/  IMAD.WIDE.U32 R10, R10, -0x326172a9, RZ ;  /* 0xcd9e8d570a0a7825 */ /* 0x000fe200078e00ff */
[----:B------:R-:W-:-:S03]  /*5ee0*/  LOP3.LUT R9, R9, UR44, R146, 0x96, !PT ;  /* 0x0000002c09097c12 */ /* 0x000fc6000f8e9692 */
[----:B--2---:R-:W-:-:S04]  /*5ef0*/  FFMA.FTZ R7, R38, UR33, -R6 ;  /* 0x0000002126077c23 */ /* 0x004fc80008010806 */
[----:B------:R1:W-:Y:S02]  /*5f00*/  MUFU.EX2 R251, R7 ;  /* 0x0000000700fb7308 */ /* 0x0003e40000000800 */
[----:B-1----:R-:W-:Y:S01]  /*5f10*/  LOP3.LUT R7, R11, UR43, R8, 0x96, !PT ;  /* 0x0000002b0b077c12 */ /* 0x002fe2000f8e9608 */
[----:B------:R-:W-:-:S04]  /*5f20*/  IMAD.WIDE.U32 R8, R9, -0x2daee0ad, RZ ;  /* 0xd2511f5309087825 */ /* 0x000fc800078e00ff */
[----:B------:R-:W-:Y:S01]  /*5f30*/  FFMA.FTZ R11, R39, UR33, -R6 ;  /* 0x00000021270b7c23 */ /* 0x000fe20008010806 */
[----:B------:R-:W-:-:S04]  /*5f40*/  IMAD.WIDE.U32 R90, R7, -0x2daee0ad, RZ ;  /* 0xd2511f53075a7825 */ /* 0x000fc800078e00ff */
[----:B------:R-:W-:Y:S01]  /*5f50*/  FFMA.FTZ R7, R26, UR33, -R6 ;  /* 0x000000211a077c23 */ /* 0x000fe20008010806 */
[----:B------:R-:W-:Y:S01]  /*5f60*/  MUFU.EX2 R215, R11 ;  /* 0x0000000b00d77308 */ /* 0x000fe20000000800 */
[----:B------:R-:W-:Y:S02]  /*5f70*/  LOP3.LUT R16, R91, UR41, R8, 0x96, !PT ;  /* 0x000000295b107c12 */ /* 0x000fe4000f8e9608 */
[----:B------:R-:W-:-:S05]  /*5f80*/  LOP3.LUT R8, R9, UR6, R12, 0x96, !PT ;  /* 0x0000000609087c12 */ /* 0x000fca000f8e960c */
[----:B------:R1:W-:Y:S01]  /*5f90*/  MUFU.EX2 R212, R7 ;  /* 0x0000000700d47308 */ /* 0x0003e20000000800 */
[----:B------:R-:W-:-:S04]  /*5fa0*/  IMAD.WIDE.U32 R16, R16, -0x326172a9, RZ ;  /* 0xcd9e8d5710107825 */ /* 0x000fc800078e00ff */
[----:B------:R-:W-:Y:S01]  /*5fb0*/  IMAD.WIDE.U32 R88, R8, -0x326172a9, RZ ;  /* 0xcd9e8d5708587825 */ /* 0x000fe200078e00ff */
[----:B------:R-:W-:-:S03]  /*5fc0*/  LOP3.LUT R0, R16, 0xffff, RZ, 0xc0, !PT ;  /* 0x0000ffff10007812 */ /* 0x000fc600078ec0ff */
[----:B------:R-:W-:Y:S01]  /*5fd0*/  FFMA.FTZ R8, R34, UR33, -R6 ;  /* 0x0000002122087c23 */ /* 0x000fe20008010806 */
[----:B------:R-:W-:Y:S02]  /*5fe0*/  LOP3.LUT R9, R16, 0xff, RZ, 0xc0, !PT ;  /* 0x000000ff10097812 */ /* 0x000fe400078ec0ff */
[----:B------:R-:W-:Y:S01]  /*5ff0*/  SHF.R.U32.HI R0, RZ, 0x8, R0 ;  /* 0x00000008ff007819 */ /* 0x000fe20000011600 */
[----:B------:R-:W-:Y:S01]  /*6000*/  MUFU.EX2 R152, R8 ;  /* 0x0000000800987308 */ /* 0x000fe20000000800 */
[----:B------:R-:W-:Y:S02]  /*6010*/  LOP3.LUT R18, R89, UR42, R10, 0x96, !PT ;  /* 0x0000002a59127c12 */ /* 0x000fe4000f8e960a */
[----:B------:R-:W-:Y:S02]  /*6020*/  PRMT R23, R9, 0x5410, R0 ;  /* 0x0000541009177816 */ /* 0x000fe40000000000 */
[----:B------:R-:W-:Y:S01]  /*6030*/  LOP3.LUT R0, R17, UR21, R88, 0x96, !PT ;  /* 0x0000001511007c12 */ /* 0x000fe2000f8e9658 */
[----:B-1----:R-:W-:Y:S01]  /*6040*/  FFMA.FTZ R7, R27, UR33, -R6 ;  /* 0x000000211b077c23 */ /* 0x002fe20008010806 */
[----:B------:R-:W-:Y:S01]  /*6050*/  IMAD.WIDE.U32 R18, R18, -0x2daee0ad, RZ ;  /* 0xd2511f5312127825 */ /* 0x000fe200078e00ff */
[----:B------:R-:W-:-:S02]  /*6060*/  SHF.R.U32.HI R10, RZ, 0x10, R16 ;  /* 0x00000010ff0a7819 */ /* 0x000fc40000011610 */
[----:B------:R1:W-:Y:S01]  /*6070*/  MUFU.EX2 R213, R7 ;  /* 0x0000000700d57308 */ /* 0x0003e20000000800 */
[----:B------:R-:W-:Y:S02]  /*6080*/  LOP3.LUT R15, R0, 0xff, RZ, 0xc0, !PT ;  /* 0x000000ff000f7812 */ /* 0x000fe400078ec0ff */
[--C-:B------:R-:W-:Y:S02]  /*6090*/  SHF.R.U32.HI R12, RZ, 0x10, R0.reuse ;  /* 0x00000010ff0c7819 */ /* 0x100fe40000011600 */
[----:B------:R-:W-:Y:S02]  /*60a0*/  SHF.R.U32.HI R14, RZ, 0x18, R0 ;  /* 0x00000018ff0e7819 */ /* 0x000fe40000011600 */
[----:B------:R-:W-:Y:S02]  /*60b0*/  SHF.R.U32.HI R20, RZ, 0x18, R16 ;  /* 0x00000018ff147819 */ /* 0x000fe40000011610 */
[----:B------:R-:W-:Y:S02]  /*60c0*/  LOP3.LUT R13, R10, 0xff, RZ, 0xc0, !PT ;  /* 0x000000ff0a0d7812 */ /* 0x000fe400078ec0ff */
[----:B------:R-:W-:-:S02]  /*60d0*/  LOP3.LUT R11, R18, 0xff, RZ, 0xc0, !PT ;  /* 0x000000ff120b7812 */ /* 0x000fc400078ec0ff */
[----:B------:R-:W-:Y:S02]  /*60e0*/  PRMT R22, R13, 0x5410, R20 ;  /* 0x000054100d167816 */ /* 0x000fe40000000014 */
[----:B------:R-:W-:Y:S01]  /*60f0*/  SHF.R.U32.HI R13, RZ, 0x18, R18 ;  /* 0x00000018ff0d7819 */ /* 0x000fe20000011612 */
[----:B-1----:R-:W-:-:S05]  /*6100*/  FMUL.FTZ R7, R132, UR33 ;  /* 0x0000002184077c20 */ /* 0x002fca0008410000 */
[----:B------:R-:W-:-:S05]  /*6110*/  FSEL R7, R7, RZ, P1 ;  /* 0x000000ff07077208 */ /* 0x000fca0000800000 */
[--C-:B------:R-:W-:Y:S01]  /*6120*/  FFMA.FTZ R8, R44, UR33, -R7.reuse ;  /* 0x000000212c087c23 */ /* 0x100fe20008010807 */
[--C-:B------:R-:W-:Y:S01]  /*6130*/  FFMA.FTZ R9, R24, UR33, -R7.reuse ;  /* 0x0000002118097c23 */ /* 0x100fe20008010807 */
[--C-:B------:R-:W-:Y:S01]  /*6140*/  FFMA.FTZ R10, R25, UR33, -R7.reuse ;  /* 0x00000021190a7c23 */ /* 0x100fe20008010807 */
[----:B------:R-:W-:Y:S01]  /*6150*/  FFMA.FTZ R5, R32, UR33, -R7 ;  /* 0x0000002120057c23 */ /* 0x000fe20008010807 */
[----:B------:R1:W-:Y:S01]  /*6160*/  MUFU.EX2 R218, R8 ;  /* 0x0000000800da7308 */ /* 0x0003e20000000800 */
[----:B------:R-:W-:Y:S07]  /*6170*/  LDSM.16.MT88.4 R44, [R185+0x18800] ;  /* 0x01880000b92c783b */ /* 0x000fee0000004200 */
[----:B------:R2:W-:Y:S08]  /*6180*/  MUFU.EX2 R227, R9 ;  /* 0x0000000900e37308 */ /* 0x0005f00000000800 */
[----:B------:R-:W3:Y:S01]  /*6190*/  MUFU.EX2 R214, R10 ;  /* 0x0000000a00d67308 */ /* 0x000ee20000000800 */
[----:B-1----:R-:W-:-:S02]  /*61a0*/  LOP3.LUT R8, R0, 0xffff, RZ, 0xc0, !PT ;  /* 0x0000ffff00087812 */ /* 0x002fc400078ec0ff */
[----:B------:R-:W-:-:S04]  /*61b0*/  LOP3.LUT R0, R18, 0xffff, RZ, 0xc0, !PT ;  /* 0x0000ffff12007812 */ /* 0x000fc800078ec0ff */
[----:B------:R-:W-:Y:S01]  /*61c0*/  SHF.R.U32.HI R0, RZ, 0x8, R0 ;  /* 0x00000008ff007819 */ /* 0x000fe20000011600 */
[----:B------:R1:W-:Y:S01]  /*61d0*/  MUFU.EX2 R252, R5 ;  /* 0x0000000500fc7308 */ /* 0x0003e20000000800 */
[----:B--2---:R-:W-:Y:S02]  /*61e0*/  SHF.R.U32.HI R9, RZ, 0x8, R8 ;  /* 0x00000008ff097819 */ /* 0x004fe40000011608 */
[----:B------:R-:W-:Y:S02]  /*61f0*/  LOP3.LUT R8, R12, 0xff, RZ, 0xc0, !PT ;  /* 0x000000ff0c087812 */ /* 0x000fe400078ec0ff */
[----:B------:R-:W-:Y:S01]  /*6200*/  PRMT R21, R15, 0x5410, R9 ;  /* 0x000054100f157816 */ /* 0x000fe20000000009 */
[--C-:B------:R-:W-:Y:S01]  /*6210*/  FFMA.FTZ R9, R42, UR33, -R7.reuse ;  /* 0x000000212a097c23 */ /* 0x100fe20008010807 */
[----:B------:R-:W-:Y:S01]  /*6220*/  PRMT R20, R8, 0x5410, R14 ;  /* 0x0000541008147816 */ /* 0x000fe2000000000e */
[----:B------:R-:W-:Y:S01]  /*6230*/  LDSM.16.MT88.4 R40, [R188+0x18000] ;  /* 0x01800000bc28783b */ /* 0x000fe20000004200 */
[----:B------:R-:W-:Y:S01]  /*6240*/  PRMT R24, R11, 0x5410, R0 ;  /* 0x000054100b187816 */ /* 0x000fe20000000000 */
[----:B------:R2:W4:Y:S01]  /*6250*/  MUFU.EX2 R168, R9 ;  /* 0x0000000900a87308 */ /* 0x0005220000000800 */
[----:B------:R-:W-:Y:S01]  /*6260*/  SHF.R.U32.HI R8, RZ, 0x10, R18 ;  /* 0x00000010ff087819 */ /* 0x000fe20000011612 */
[----:B------:R-:W-:Y:S01]  /*6270*/  FFMA.FTZ R11, R36, UR33, -R7 ;  /* 0x00000021240b7c23 */ /* 0x000fe20008010807 */
[----:B------:R-:W-:-:S02]  /*6280*/  LOP3.LUT R0, R19, UR27, R90, 0x96, !PT ;  /* 0x0000001b13007c12 */ /* 0x000fc4000f8e965a */
[----:B------:R-:W-:Y:S02]  /*6290*/  LOP3.LUT R12, R8, 0xff, RZ, 0xc0, !PT ;  /* 0x000000ff080c7812 */ /* 0x000fe400078ec0ff */
[C---:B------:R-:W-:Y:S01]  /*62a0*/  LOP3.LUT R8, R0.reuse, 0xffff, RZ, 0xc0, !PT ;  /* 0x0000ffff00087812 */ /* 0x040fe200078ec0ff */
[----:B------:R4:W-:Y:S01]  /*62b0*/  MUFU.EX2 R135, R11 ;  /* 0x0000000b00877308 */ /* 0x0009e20000000800 */
[----:B------:R-:W-:Y:S01]  /*62c0*/  LOP3.LUT R15, R0, 0xff, RZ, 0xc0, !PT ;  /* 0x000000ff000f7812 */ /* 0x000fe200078ec0ff */
[----:B-1----:R-:W-:Y:S01]  /*62d0*/  FFMA.FTZ R5, R33, UR33, -R7 ;  /* 0x0000002121057c23 */ /* 0x002fe20008010807 */
[----:B------:R-:W-:Y:S02]  /*62e0*/  SHF.R.U32.HI R10, RZ, 0x8, R8 ;  /* 0x00000008ff0a7819 */ /* 0x000fe40000011608 */
[--C-:B------:R-:W-:Y:S02]  /*62f0*/  SHF.R.U32.HI R14, RZ, 0x18, R0.reuse ;  /* 0x00000018ff0e7819 */ /* 0x100fe40000011600 */
[----:B------:R-:W-:Y:S01]  /*6300*/  PRMT R56, R12, 0x5410, R13 ;  /* 0x000054100c387816 */ /* 0x000fe2000000000d */
[----:B------:R1:W-:Y:S01]  /*6310*/  MUFU.EX2 R226, R5 ;  /* 0x0000000500e27308 */ /* 0x0003e20000000800 */
[----:B--2---:R-:W-:-:S02]  /*6320*/  SHF.R.U32.HI R9, RZ, 0x10, R0 ;  /* 0x00000010ff097819 */ /* 0x004fc40000011600 */
[----:B---3--:R-:W-:Y:S02]  /*6330*/  F2FP.BF16.F32.PACK_AB R0, R214, R227 ;  /* 0x000000e3d600723e */ /* 0x008fe400000010ff */
[----:B------:R-:W-:Y:S01]  /*6340*/  LOP3.LUT R8, R9, 0xff, RZ, 0xc0, !PT ;  /* 0x000000ff09087812 */ /* 0x000fe200078ec0ff */
[----:B------:R-:W-:Y:S01]  /*6350*/  FFMA.FTZ R9, R37, UR33, -R7 ;  /* 0x0000002125097c23 */ /* 0x000fe20008010807 */
[----:B------:R-:W-:Y:S01]  /*6360*/  PRMT R246, R0, 0x7610, R246 ;  /* 0x0000761000f67816 */ /* 0x000fe200000000f6 */
[----:B------:R-:W2:Y:S01]  /*6370*/  LDSM.16.MT88.4 R36, [R186+0x18800] ;  /* 0x01880000ba24783b */ /* 0x000ea20000004200 */
[----:B----4-:R-:W-:Y:S01]  /*6380*/  PRMT R11, R8, 0x5410, R14 ;  /* 0x00005410080b7816 */ /* 0x010fe2000000000e */
[----:B------:R-:W3:Y:S01]  /*6390*/  MUFU.EX2 R100, R9 ;  /* 0x0000000900647308 */ /* 0x000ee20000000800 */
[----:B------:R-:W-:Y:S02]  /*63a0*/  PRMT R245, R0, 0x7632, R245 ;  /* 0x0000763200f57816 */ /* 0x000fe400000000f5 */
[----:B------:R-:W-:-:S02]  /*63b0*/  F2FP.BF16.F32.PACK_AB R8, R213, R212 ;  /* 0x000000d4d508723e */ /* 0x000fc400000010ff */
[----:B------:R-:W-:Y:S02]  /*63c0*/  F2FP.BF16.F32.PACK_AB R0, R168, R218 ;  /* 0x000000daa800723e */ /* 0x000fe400000010ff */
[C---:B------:R-:W-:Y:S01]  /*63d0*/  PRMT R244, R8.reuse, 0x7610, R244 ;  /* 0x0000761008f47816 */ /* 0x040fe200000000f4 */
[----:B-1----:R-:W-:Y:S01]  /*63e0*/  FFMA.FTZ R5, R35, UR33, -R6 ;  /* 0x0000002123057c23 */ /* 0x002fe20008010806 */
[----:B------:R-:W-:Y:S01]  /*63f0*/  PRMT R243, R8, 0x7632, R243 ;  /* 0x0000763208f37816 */ /* 0x000fe200000000f3 */
[----:B------:R-:W-:Y:S01]  /*6400*/  IMAD.U32 R8, RZ, RZ, UR14 ;  /* 0x0000000eff087e24 */ /* 0x000fe2000f8e00ff */
[C---:B------:R-:W-:Y:S01]  /*6410*/  PRMT R91, R0.reuse, 0x7610, R91 ;  /* 0x00007610005b7816 */ /* 0x040fe2000000005b */
[----:B------:R1:W4:Y:S01]  /*6420*/  MUFU.EX2 R225, R5 ;  /* 0x0000000500e17308 */ /* 0x0003220000000800 */
[----:B------:R-:W-:Y:S02]  /*6430*/  PRMT R89, R0, 0x7632, R89 ;  /* 0x0000763200597816 */ /* 0x000fe40000000059 */
[----:B------:R-:W-:-:S02]  /*6440*/  F2FP.BF16.F32.PACK_AB R0, R249, R250 ;  /* 0x000000faf900723e */ /* 0x000fc400000010ff */
[----:B---3--:R-:W-:Y:S02]  /*6450*/  F2FP.BF16.F32.PACK_AB R4, R100, R135 ;  /* 0x000000876404723e */ /* 0x008fe400000010ff */
[C---:B------:R-:W-:Y:S02]  /*6460*/  PRMT R96, R0.reuse, 0x7610, R96 ;  /* 0x0000761000607816 */ /* 0x040fe40000000060 */
[----:B------:R-:W-:Y:S02]  /*6470*/  PRMT R98, R0, 0x7632, R98 ;  /* 0x0000763200627816 */ /* 0x000fe40000000062 */
[----:B------:R-:W-:Y:S02]  /*6480*/  LEA R0, R8, UR14, 0x10 ;  /* 0x0000000e08007c11 */ /* 0x000fe4000f8e80ff */
[----:B------:R-:W-:Y:S02]  /*6490*/  F2FP.BF16.F32.PACK_AB R8, R215, R251 ;  /* 0x000000fbd708723e */ /* 0x000fe400000010ff */
[----:B------:R-:W-:-:S02]  /*64a0*/  PRMT R97, R4, 0x7610, R97 ;  /* 0x0000761004617816 */ /* 0x000fc40000000061 */
[----:B------:R-:W-:Y:S02]  /*64b0*/  PRMT R99, R4, 0x7632, R99 ;  /* 0x0000763204637816 */ /* 0x000fe40000000063 */
[--C-:B------:R-:W-:Y:S02]  /*64c0*/  HSET2.LE.AND R4, R21, R0.reuse, PT ;  /* 0x0000000015047233 */ /* 0x100fe40003803000 */
[C---:B------:R-:W-:Y:S02]  /*64d0*/  PRMT R242, R8.reuse, 0x7610, R242 ;  /* 0x0000761008f27816 */ /* 0x040fe400000000f2 */
[----:B------:R-:W-:Y:S02]  /*64e0*/  PRMT R241, R8, 0x7632, R241 ;  /* 0x0000763208f17816 */ /* 0x000fe400000000f1 */
[----:B------:R-:W-:Y:S02]  /*64f0*/  PRMT R8, R91, 0x5410, R89 ;  /* 0x000054105b087816 */ /* 0x000fe40000000059 */
[----:B-1----:R-:W-:-:S02]  /*6500*/  HSET2.LE.AND R5, R20, R0, PT ;  /* 0x0000000014057233 */ /* 0x002fc40003803000 */
[----:B------:R-:W-:Y:S02]  /*6510*/  LOP3.LUT R12, R4, R8, RZ, 0xc0, !PT ;  /* 0x00000008040c7212 */ /* 0x000fe400078ec0ff */
[----:B------:R-:W-:Y:S02]  /*6520*/  PRMT R4, R96, 0x5410, R98 ;  /* 0x0000541060047816 */ /* 0x000fe40000000062 */
[--C-:B------:R-:W-:Y:S02]  /*6530*/  HSET2.LE.AND R8, R23, R0.reuse, PT ;  /* 0x0000000017087233 */ /* 0x100fe40003803000 */
[----:B------:R-:W-:Y:S02]  /*6540*/  LOP3.LUT R13, R5, R4, RZ, 0xc0, !PT ;  /* 0x00000004050d7212 */ /* 0x000fe400078ec0ff */
[----:B------:R-:W-:Y:S02]  /*6550*/  PRMT R5, R97, 0x5410, R99 ;  /* 0x0000541061057816 */ /* 0x000fe40000000063 */
[----:B------:R-:W-:-:S02]  /*6560*/  HSET2.LE.AND R4, R22, R0, PT ;  /* 0x0000000016047233 */ /* 0x000fc40003803000 */
[----:B------:R-:W-:Y:S02]  /*6570*/  LOP3.LUT R14, R8, R5, RZ, 0xc0, !PT ;  /* 0x00000005080e7212 */ /* 0x000fe400078ec0ff */
[----:B------:R-:W-:Y:S02]  /*6580*/  PRMT R5, R242, 0x5410, R241 ;  /* 0x00005410f2057816 */ /* 0x000fe400000000f1 */
[----:B------:R-:W-:Y:S02]  /*6590*/  PRMT R10, R15, 0x5410, R10 ;  /* 0x000054100f0a7816 */ /* 0x000fe4000000000a */
[----:B------:R-:W-:Y:S02]  /*65a0*/  LOP3.LUT R15, R4, R5, RZ, 0xc0, !PT ;  /* 0x00000005040f7212 */ /* 0x000fe400078ec0ff */
[----:B----4-:R-:W-:Y:S02]  /*65b0*/  F2FP.BF16.F32.PACK_AB R4, R225, R152 ;  /* 0x00000098e104723e */ /* 0x010fe400000010ff */
[----:B------:R-:W-:-:S02]  /*65c0*/  F2FP.BF16.F32.PACK_AB R8, R226, R252 ;  /* 0x000000fce208723e */ /* 0x000fc400000010ff */
[C---:B------:R-:W-:Y:S01]  /*65d0*/  PRMT R191, R4.reuse, 0x7610, R191 ;  /* 0x0000761004bf7816 */ /* 0x040fe200000000bf */
[C---:B------:R-:W-:Y:S01]  /*65e0*/  HMMA.16816.F32.BF16 R20, R12.reuse, R54, RZ ;  /* 0x000000360c14723c */ /* 0x040fe200000418ff */
[----:B------:R-:W-:Y:S02]  /*65f0*/  PRMT R183, R4, 0x7632, R183 ;  /* 0x0000763204b77816 */ /* 0x000fe400000000b7 */
[----:B------:R-:W-:Y:S02]  /*6600*/  HSET2.LE.AND R4, R10, R0, PT ;  /* 0x000000000a047233 */ /* 0x000fe40003803000 */
[----:B------:R-:W-:Y:S01]  /*6610*/  PRMT R2, R246, 0x5410, R245 ;  /* 0x00005410f6027816 */ /* 0x000fe200000000f5 */
[----:B------:R-:W-:Y:S01]  /*6620*/  HMMA.16816.F32.BF16 R32, R12, R28, RZ ;  /* 0x0000001c0c20723c */ /* 0x000fe200000418ff */
[C---:B------:R-:W-:Y:S02]  /*6630*/  PRMT R240, R8.reuse, 0x7610, R240 ;  /* 0x0000761008f07816 */ /* 0x040fe400000000f0 */
[----:B------:R-:W-:-:S02]  /*6640*/  PRMT R223, R8, 0x7632, R223 ;  /* 0x0000763208df7816 */ /* 0x000fc400000000df */
[----:B------:R-:W-:Y:S01]  /*6650*/  LOP3.LUT R8, R4, R2, RZ, 0xc0, !PT ;  /* 0x0000000204087212 */ /* 0x000fe200078ec0ff */
[C---:B------:R-:W-:Y:S01]  /*6660*/  HMMA.16816.F32.BF16 R28, R12.reuse, R30, RZ ;  /* 0x0000001e0c1c723c */ /* 0x040fe200000418ff */
[--C-:B------:R-:W-:Y:S02]  /*6670*/  HSET2.LE.AND R2, R11, R0.reuse, PT ;  /* 0x000000000b027233 */ /* 0x100fe40003803000 */
[----:B------:R-:W-:Y:S02]  /*6680*/  PRMT R5, R244, 0x5410, R243 ;  /* 0x00005410f4057816 */ /* 0x000fe400000000f3 */
[----:B------:R-:W-:Y:S02]  /*6690*/  HSET2.LE.AND R4, R24, R0, PT ;  /* 0x0000000018047233 */ /* 0x000fe40003803000 */
[----:B------:R-:W-:Y:S01]  /*66a0*/  LOP3.LUT R9, R2, R5, RZ, 0xc0, !PT ;  /* 0x0000000502097212 */ /* 0x000fe200078ec0ff */
[----:B------:R-:W-:Y:S01]  /*66b0*/  HMMA.16816.F32.BF16 R24, R12, R52, RZ ;  /* 0x000000340c18723c */ /* 0x000fe200000418ff */
[----:B------:R-:W-:-:S02]  /*66c0*/  PRMT R5, R240, 0x5410, R223 ;  /* 0x00005410f0057816 */ /* 0x000fc400000000df */
[----:B------:R-:W-:Y:S02]  /*66d0*/  HSET2.LE.AND R2, R56, R0, PT ;  /* 0x0000000038027233 */ /* 0x000fe40003803000 */
[----:B------:R-:W-:Y:S01]  /*66e0*/  LOP3.LUT R10, R4, R5, RZ, 0xc0, !PT ;  /* 0x00000005040a7212 */ /* 0x000fe200078ec0ff */
[----:B------:R-:W-:Y:S01]  /*66f0*/  LDSM.16.MT88.4 R56, [R185+0x1a800] ;  /* 0x01a80000b938783b */ /* 0x000fe20000004200 */
[----:B------:R-:W-:Y:S01]  /*6700*/  PRMT R4, R191, 0x5410, R183 ;  /* 0x00005410bf047816 */ /* 0x000fe200000000b7 */
[----:B------:R-:W-:Y:S03]  /*6710*/  HMMA.16816.F32.BF16 R52, R12, R48, RZ ;  /* 0x000000300c34723c */ /* 0x000fe600000418ff */
[----:B------:R-:W-:-:S03]  /*6720*/  LOP3.LUT R11, R2, R4, RZ, 0xc0, !PT ;  /* 0x00000004020b7212 */ /* 0x000fc600078ec0ff */
[----:B------:R-:W-:Y:S06]  /*6730*/  HMMA.16816.F32.BF16 R48, R12, R50, RZ ;  /* 0x000000320c30723c */ /* 0x000fec00000418ff */
[C---:B--2---:R-:W-:Y:S06]  /*6740*/  HMMA.16816.F32.BF16 R20, R8.reuse, R38, R20 ;  /* 0x000000260814723c */ /* 0x044fec0000041814 */
[C---:B------:R-:W-:Y:S01]  /*6750*/  HMMA.16816.F32.BF16 R164, R8.reuse, R44, R32 ;  /* 0x0000002c08a4723c */ /* 0x040fe20000041820 */
[----:B------:R-:W1:Y:S05]  /*6760*/  LDSM.16.MT88.4 R32, [R188+0x18800] ;  /* 0x01880000bc20783b */ /* 0x000e6a0000004200 */
[----:B------:R-:W-:Y:S06]  /*6770*/  HMMA.16816.F32.BF16 R60, R8, R36, R24 ;  /* 0x00000024083c723c */ /* 0x000fec0000041818 */
[----:B------:R-:W-:Y:S06]  /*6780*/  HMMA.16816.F32.BF16 R36, R12, R72, RZ ;  /* 0x000000480c24723c */ /* 0x000fec00000418ff */
[----:B------:R-:W-:Y:S01]  /*6790*/  IMAD.MOV.U32 R160, RZ, RZ, R22 ;  /* 0x000000ffffa07224 */ /* 0x000fe200078e0016 */
[----:B------:R-:W-:Y:S01]  /*67a0*/  HMMA.16816.F32.BF16 R156, R8, R46, R28 ;  /* 0x0000002e089c723c */ /* 0x000fe2000004181c */
[----:B------:R-:W-:-:S02]  /*67b0*/  IMAD.MOV.U32 R155, RZ, RZ, R23 ;  /* 0x000000ffff9b7224 */ /* 0x000fc400078e0017 */
[----:B------:R-:W-:Y:S02]  /*67c0*/  IMAD.MOV.U32 R154, RZ, RZ, R21 ;  /* 0x000000ffff9a7224 */ /* 0x000fe400078e0015 */
[----:B------:R-:W-:Y:S01]  /*67d0*/  IMAD.MOV.U32 R153, RZ, RZ, R20 ;  /* 0x000000ffff997224 */ /* 0x000fe200078e0014 */
[C---:B------:R-:W-:Y:S05]  /*67e0*/  HMMA.16816.F32.BF16 R24, R12.reuse, R40, RZ ;  /* 0x000000280c18723c */ /* 0x040fea00000418ff */
[----:B------:R-:W-:Y:S01]  /*67f0*/  IMAD.MOV.U32 R162, RZ, RZ, R61 ;  /* 0x000000ffffa27224 */ /* 0x000fe200078e003d */
[----:B------:R-:W-:Y:S01]  /*6800*/  HMMA.16816.F32.BF16 R20, R12, R42, RZ ;  /* 0x0000002a0c14723c */ /* 0x000fe200000418ff */
[----:B------:R-:W-:-:S02]  /*6810*/  IMAD.MOV.U32 R161, RZ, RZ, R60 ;  /* 0x000000ffffa17224 */ /* 0x000fc400078e003c */
[----:B------:R-:W-:Y:S02]  /*6820*/  IMAD.MOV.U32 R248, RZ, RZ, R62 ;  /* 0x000000fffff87224 */ /* 0x000fe400078e003e */
[----:B------:R-:W-:Y:S01]  /*6830*/  IMAD.MOV.U32 R247, RZ, RZ, R63 ;  /* 0x000000fffff77224 */ /* 0x000fe200078e003f */
[C---:B------:R-:W-:Y:S01]  /*6840*/  HMMA.16816.F32.BF16 R44, R12.reuse, R64, RZ ;  /* 0x000000400c2c723c */ /* 0x040fe200000418ff */
[----:B------:R-:W2:Y:S05]  /*6850*/  LDSM.16.MT88.4 R60, [R188+0x1a800] ;  /* 0x01a80000bc3c783b */ /* 0x000eaa0000004200 */
[----:B------:R-:W-:Y:S01]  /*6860*/  HMMA.16816.F32.BF16 R40, R12, R66, RZ ;  /* 0x000000420c28723c */ /* 0x000fe200000418ff */
[----:B------:R-:W3:Y:S05]  /*6870*/  LDSM.16.MT88.4 R64, [R185+0x1c000] ;  /* 0x01c00000b940783b */ /* 0x000eea0000004200 */
[C---:B------:R-:W-:Y:S06]  /*6880*/  HMMA.16816.F32.BF16 R36, R8.reuse, R68, R36 ;  /* 0x000000440824723c */ /* 0x040fec0000041824 */
[----:B-1----:R-:W-:Y:S06]  /*6890*/  HMMA.16816.F32.BF16 R28, R8, R34, R20 ;  /* 0x00000022081c723c */ /* 0x002fec0000041814 */
[----:B------:R-:W-:Y:S06]  /*68a0*/  HMMA.16816.F32.BF16 R20, R12, R92, RZ ;  /* 0x0000005c0c14723c */ /* 0x000fec00000418ff */
[C---:B------:R-:W-:Y:S01]  /*68b0*/  HMMA.16816.F32.BF16 R236, R8.reuse, R56, R44 ;  /* 0x0000003808ec723c */ /* 0x040fe2000004182c */
[----:B------:R-:W1:Y:S05]  /*68c0*/  LDSM.16.MT88.4 R44, [R185+0x1c800] ;  /* 0x01c80000b92c783b */ /* 0x000e6a0000004200 */
[C---:B------:R-:W-:Y:S06]  /*68d0*/  HMMA.16816.F32.BF16 R232, R8.reuse, R58, R40 ;  /* 0x0000003a08e8723c */ /* 0x040fec0000041828 */
[----:B------:R-:W-:Y:S01]  /*68e0*/  IMAD.MOV.U32 R5, RZ, RZ, R31 ;  /* 0x000000ffff057224 */ /* 0x000fe200078e001f */
[----:B------:R-:W-:Y:S01]  /*68f0*/  HMMA.16816.F32.BF16 R48, R8, R86, R48 ;  /* 0x000000560830723c */ /* 0x000fe20000041830 */
[----:B------:R-:W-:-:S02]  /*6900*/  IMAD.MOV.U32 R4, RZ, RZ, R28 ;  /* 0x000000ffff047224 */ /* 0x000fc400078e001c */
        /* <DEDUP_REMOVED lines=8> */
[----:B------:R-:W-:Y:S01]  /*6990*/  IMAD.MOV.U32 R57, RZ, RZ, R2 ;  /* 0x000000ffff397224 */ /* 0x000fe200078e0002 */
[----:B------:R-:W-:Y:S01]  /*69a0*/  LOP3.LUT R2, R101, UR4, RZ, 0x3c, !PT ;  /* 0x0000000465027c12 */ /* 0x000fe2000f8e3cff */
[----:B------:R-:W-:Y:S01]  /*69b0*/  IMAD.MOV.U32 R77, RZ, RZ, R155 ;  /* 0x000000ffff4d7224 */ /* 0x000fe200078e009b */
[----:B------:R-:W-:Y:S01]  /*69c0*/  HMMA.16816.F32.BF16 R36, R12, R94, RZ ;  /* 0x0000005e0c24723c */ /* 0x000fe200000418ff */
[----:B------:R-:W-:-:S05]  /*69d0*/  IMAD.MOV.U32 R76, RZ, RZ, R160 ;  /* 0x000000ffff4c7224 */ /* 0x000fca00078e00a0 */
[----:B------:R-:W-:Y:S01]  /*69e0*/  HMMA.16816.F32.BF16 R148, R8, R32, R24 ;  /* 0x000000200894723c */ /* 0x000fe20000041818 */
        /* <DEDUP_REMOVED lines=8> */
[----:B------:R-:W4:Y:S01]  /*6a70*/  LDSM.16.MT88.4 R52, [R186+0x1c000] ;  /* 0x01c00000ba34783b */ /* 0x000f220000004200 */
[----:B------:R-:W-:-:S02]  /*6a80*/  IMAD.MOV.U32 R51, RZ, RZ, R4 ;  /* 0x000000ffff337224 */ /* 0x000fc400078e0004 */
[----:B------:R-:W-:Y:S02]  /*6a90*/  IMAD.WIDE.U32 R4, R2, -0x326172a9, RZ ;  /* 0xcd9e8d5702047825 */ /* 0x000fe400078e00ff */
[----:B------:R-:W-:Y:S02]  /*6aa0*/  HMMA.16816.F32.BF16 R32, R12, R74, RZ ;  /* 0x0000004a0c20723c */ /* 0x000fe400000418ff */
[----:B------:R-:W-:Y:S01]  /*6ab0*/  IMAD.MOV.U32 R83, RZ, RZ, R48 ;  /* 0x000000ffff537224 */ /* 0x000fe200078e0030 */
[----:B------:R-:W-:Y:S01]  /*6ac0*/  LOP3.LUT R5, R5, UR47, R118, 0x96, !PT ;  /* 0x0000002f05057c12 */ /* 0x000fe2000f8e9676 */
[----:B------:R-:W-:Y:S02]  /*6ad0*/  IMAD.MOV.U32 R82, RZ, RZ, R49 ;  /* 0x000000ffff527224 */ /* 0x000fe400078e0031 */
[----:B--2---:R-:W-:Y:S01]  /*6ae0*/  HMMA.16816.F32.BF16 R72, R8, R60, R28 ;  /* 0x0000003c0848723c */ /* 0x004fe2000004181c */
[----:B------:R-:W-:Y:S02]  /*6af0*/  IMAD.MOV.U32 R49, RZ, RZ, R162 ;  /* 0x000000ffff317224 */ /* 0x000fe400078e00a2 */
[----:B------:R-:W-:-:S02]  /*6b00*/  IMAD.MOV.U32 R48, RZ, RZ, R161 ;  /* 0x000000ffff307224 */ /* 0x000fc400078e00a1 */
[----:B------:R-:W-:Y:S01]  /*6b10*/  IMAD.MOV.U32 R118, RZ, RZ, R56 ;  /* 0x000000ffff767224 */ /* 0x000fe200078e0038 */
[----:B------:R-:W-:Y:S01]  /*6b20*/  HMMA.16816.F32.BF16 R228, R8, R78, R36 ;  /* 0x0000004e08e4723c */ /* 0x000fe20000041824 */
[----:B------:R-:W-:Y:S02]  /*6b30*/  IMAD.MOV.U32 R28, RZ, RZ, R23 ;  /* 0x000000ffff1c7224 */ /* 0x000fe400078e0017 */
[----:B------:R-:W-:Y:S02]  /*6b40*/  IMAD.MOV.U32 R60, RZ, RZ, R43 ;  /* 0x000000ffff3c7224 */ /* 0x000fe400078e002b */
[----:B------:R-:W-:Y:S01]  /*6b50*/  IMAD.MOV.U32 R61, RZ, RZ, R42 ;  /* 0x000000ffff3d7224 */ /* 0x000fe200078e002a */
[----:B---3--:R-:W-:Y:S01]  /*6b60*/  HMMA.16816.F32.BF16 R20, R12, R64, RZ ;  /* 0x000000400c14723c */ /* 0x008fe200000418ff */
[----:B------:R-:W-:Y:S02]  /*6b70*/  IMAD.MOV.U32 R37, RZ, RZ, R147 ;  /* 0x000000ffff257224 */ /* 0x000fe400078e0093 */
[----:B------:R-:W-:-:S02]  /*6b80*/  IMAD.MOV.U32 R36, RZ, RZ, R146 ;  /* 0x000000ffff247224 */ /* 0x000fc400078e0092 */
[----:B------:R-:W-:Y:S01]  /*6b90*/  IMAD.MOV.U32 R56, RZ, RZ, R57 ;  /* 0x000000ffff387224 */ /* 0x000fe200078e0039 */
[----:B------:R-:W-:Y:S01]  /*6ba0*/  HMMA.16816.F32.BF16 R84, R8, R62, R24 ;  /* 0x0000003e0854723c */ /* 0x000fe20000041818 */
[----:B------:R-:W-:Y:S01]  /*6bb0*/  LOP3.LUT R2, R37, UR46, R4, 0x96, !PT ;  /* 0x0000002e25027c12 */ /* 0x000fe2000f8e9604 */
[----:B------:R-:W-:-:S04]  /*6bc0*/  IMAD.WIDE.U32 R4, R5, -0x2daee0ad, RZ ;  /* 0xd2511f5305047825 */ /* 0x000fc800078e00ff */
[----:B------:R-:W-:Y:S01]  /*6bd0*/  HMMA.16816.F32.BF16 R24, R12, R66, RZ ;  /* 0x000000420c18723c */ /* 0x000fe200000418ff */
[----:B------:R-:W-:Y:S02]  /*6be0*/  IMAD.MOV.U32 R63, RZ, RZ, R41 ;  /* 0x000000ffff3f7224 */ /* 0x000fe400078e0029 */
[----:B------:R-:W-:Y:S02]  /*6bf0*/  IMAD.MOV.U32 R62, RZ, RZ, R40 ;  /* 0x000000ffff3e7224 */ /* 0x000fe400078e0028 */
[----:B------:R-:W2:Y:S01]  /*6c00*/  LDSM.16.MT88.4 R40, [R186+0x1c800] ;  /* 0x01c80000ba28783b */ /* 0x000ea20000004200 */
[----:B------:R-:W-:Y:S01]  /*6c10*/  IMAD.WIDE.U32 R38, R2, -0x2daee0ad, RZ ;  /* 0xd2511f5302267825 */ /* 0x000fe200078e00ff */
[----:B------:R-:W-:Y:S01]  /*6c20*/  LOP3.LUT R2, R5, UR45, R144, 0x96, !PT ;  /* 0x0000002d05027c12 */ /* 0x000fe2000f8e9690 */
[----:B------:R-:W-:Y:S02]  /*6c30*/  HMMA.16816.F32.BF16 R68, R8, R70, R32 ;  /* 0x000000460844723c */ /* 0x000fe40000041820 */
[----:B------:R-:W-:-:S02]  /*6c40*/  IMAD.MOV.U32 R66, RZ, RZ, R28 ;  /* 0x000000ffff427224 */ /* 0x000fc400078e001c */
[----:B------:R-:W-:Y:S02]  /*6c50*/  IMAD.MOV.U32 R65, RZ, RZ, R154 ;  /* 0x000000ffff417224 */ /* 0x000fe400078e009a */
[----:B-1----:R-:W-:Y:S01]  /*6c60*/  HMMA.16816.F32.BF16 R92, R8, R44, R20 ;  /* 0x0000002c085c723c */ /* 0x002fe20000041814 */
[----:B------:R-:W-:Y:S02]  /*6c70*/  IMAD.MOV.U32 R64, RZ, RZ, R153 ;  /* 0x000000ffff407224 */ /* 0x000fe400078e0099 */
[----:B------:R-:W-:Y:S02]  /*6c80*/  IMAD.MOV.U32 R67, RZ, RZ, R152 ;  /* 0x000000ffff437224 */ /* 0x000fe400078e0098 */
[----:B------:R-:W-:Y:S01]  /*6c90*/  IMAD.MOV.U32 R78, RZ, RZ, R66 ;  /* 0x000000ffff4e7224 */ /* 0x000fe200078e0042 */
[----:B----4-:R-:W-:Y:S01]  /*6ca0*/  HMMA.16816.F32.BF16 R28, R12, R52, RZ ;  /* 0x000000340c1c723c */ /* 0x010fe200000418ff */
[----:B------:R-:W-:Y:S01]  /*6cb0*/  LOP3.LUT R22, R39, UR7, R4, 0x96, !PT ;  /* 0x0000000727167c12 */ /* 0x000fe2000f8e9604 */
[----:B------:R-:W-:-:S04]  /*6cc0*/  IMAD.WIDE.U32 R20, R2, -0x326172a9, RZ ;  /* 0xcd9e8d5702147825 */ /* 0x000fc800078e00ff */
[----:B------:R-:W-:Y:S01]  /*6cd0*/  IMAD.WIDE.U32 R22, R22, -0x326172a9, RZ ;  /* 0xcd9e8d5716167825 */ /* 0x000fe200078e00ff */
[----:B------:R-:W-:Y:S01]  /*6ce0*/  LOP3.LUT R21, R21, UR44, R36, 0x96, !PT ;  /* 0x0000002c15157c12 */ /* 0x000fe2000f8e9624 */
[----:B------:R-:W-:Y:S02]  /*6cf0*/  HMMA.16816.F32.BF16 R152, R8, R46, R24 ;  /* 0x0000002e0898723c */ /* 0x000fe40000041818 */
[----:B------:R-:W-:Y:S01]  /*6d00*/  IMAD.MOV.U32 R66, RZ, RZ, R76 ;  /* 0x000000ffff427224 */ /* 0x000fe200078e004c */
[----:B------:R-:W-:Y:S01]  /*6d10*/  LOP3.LUT R2, R23, UR43, R20, 0x96, !PT ;  /* 0x0000002b17027c12 */ /* 0x000fe2000f8e9614 */
[----:B------:R-:W-:Y:S01]  /*6d20*/  IMAD.MOV.U32 R76, RZ, RZ, R60 ;  /* 0x000000ffff4c7224 */ /* 0x000fe200078e003c */
[----:B------:R-:W-:Y:S01]  /*6d30*/  LOP3.LUT R23, R5, UR45, R144, 0x96, !PT ;  /* 0x0000002d05177c12 */ /* 0x000fe2000f8e9690 */
[----:B------:R-:W-:Y:S01]  /*6d40*/  HMMA.16816.F32.BF16 R32, R12, R54, RZ ;  /* 0x000000360c20723c */ /* 0x000fe200000418ff */
[----:B------:R-:W-:Y:S01]  /*6d50*/  LOP3.LUT R20, R39, UR7, R4, 0x96, !PT ;  /* 0x0000000727147c12 */ /* 0x000fe2000f8e9604 */
[----:B------:R-:W-:Y:S01]  /*6d60*/  IMAD.WIDE.U32 R4, R21, -0x2daee0ad, RZ ;  /* 0xd2511f5315047825 */ /* 0x000fe200078e00ff */
[----:B------:R-:W-:-:S03]  /*6d70*/  SHF.R.U32.HI R39, RZ, 0x10, R18 ;  /* 0x00000010ff277819 */ /* 0x000fc60000011612 */
[----:B------:R-:W-:Y:S01]  /*6d80*/  IMAD.WIDE.U32 R26, R2, -0x2daee0ad, RZ ;  /* 0xd2511f53021a7825 */ /* 0x000fe200078e00ff */
[----:B------:R-:W-:-:S03]  /*6d90*/  LOP3.LUT R21, R5, UR6, R38, 0x96, !PT ;  /* 0x0000000605157c12 */ /* 0x000fc6000f8e9626 */
[----:B------:R-:W-:Y:S01]  /*6da0*/  IMAD.WIDE.U32 R24, R20, -0x326172a9, RZ ;  /* 0xcd9e8d5714187825 */ /* 0x000fe200078e00ff */
[----:B------:R-:W-:Y:S01]  /*6db0*/  LOP3.LUT R2, R27, UR41, R4, 0x96, !PT ;  /* 0x000000291b027c12 */ /* 0x000fe2000f8e9604 */
[----:B--2---:R-:W-:Y:S02]  /*6dc0*/  HMMA.16816.F32.BF16 R160, R8, R40, R28 ;  /* 0x0000002808a0723c */ /* 0x004fe4000004181c */
[----:B------:R-:W-:-:S04]  /*6dd0*/  IMAD.WIDE.U32 R4, R23, -0x326172a9, RZ ;  /* 0xcd9e8d5717047825 */ /* 0x000fc800078e00ff */
[----:B------:R-:W-:Y:S01]  /*6de0*/  IMAD.WIDE.U32 R20, R21, -0x326172a9, RZ ;  /* 0xcd9e8d5715147825 */ /* 0x000fe200078e00ff */
[----:B------:R-:W-:Y:S02]  /*6df0*/  LOP3.LUT R27, R5, UR44, R36, 0x96, !PT ;  /* 0x0000002c051b7c12 */ /* 0x000fe4000f8e9624 */
[----:B------:R-:W-:Y:S01]  /*6e00*/  LOP3.LUT R23, R25, UR43, R4, 0x96, !PT ;  /* 0x0000002b19177c12 */ /* 0x000fe2000f8e9604 */
[----:B------:R-:W-:Y:S01]  /*6e10*/  IMAD.WIDE.U32 R4, R2, -0x326172a9, RZ ;  /* 0xcd9e8d5702047825 */ /* 0x000fe200078e00ff */
[----:B------:R-:W-:Y:S01]  /*6e20*/  LOP3.LUT R31, R21, UR42, R22, 0x96, !PT ;  /* 0x0000002a151f7c12 */ /* 0x000fe2000f8e9616 */
[----:B------:R-:W-:Y:S01]  /*6e30*/  HMMA.16816.F32.BF16 R144, R8, R42, R32 ;  /* 0x0000002a0890723c */ /* 0x000fe20000041820 */
[----:B------:R-:W-:Y:S01]  /*6e40*/  LOP3.LUT R22, R16, 0xff, RZ, 0xc0, !PT ;  /* 0x000000ff10167812 */ /* 0x000fe200078ec0ff */
[----:B------:R-:W-:Y:S01]  /*6e50*/  IMAD.WIDE.U32 R36, R23, -0x2daee0ad, RZ ;  /* 0xd2511f5317247825 */ /* 0x000fe200078e00ff */
[----:B------:R-:W-:Y:S02]  /*6e60*/  LOP3.LUT R2, R5, UR21, R20, 0x96, !PT ;  /* 0x0000001505027c12 */ /* 0x000fe4000f8e9614 */
[C---:B------:R-:W-:Y:S01]  /*6e70*/  LOP3.LUT R28, R4.reuse, 0xff, RZ, 0xc0, !PT ;  /* 0x000000ff041c7812 */ /* 0x040fe200078ec0ff */
[----:B------:R-:W-:Y:S01]  /*6e80*/  IMAD.MOV.U32 R60, RZ, RZ, R248 ;  /* 0x000000ffff3c7224 */ /* 0x000fe200078e00f8 */
[----:B------:R-:W-:Y:S01]  /*6e90*/  LOP3.LUT R30, R4, 0xffff, RZ, 0xc0, !PT ;  /* 0x0000ffff041e7812 */ /* 0x000fe200078ec0ff */
[----:B------:R-:W-:Y:S01]  /*6ea0*/  IMAD.MOV.U32 R79, RZ, RZ, R67 ;  /* 0x000000ffff4f7224 */ /* 0x000fe200078e0043 */
[--C-:B------:R-:W-:Y:S01]  /*6eb0*/  SHF.R.U32.HI R29, RZ, 0x10, R4.reuse ;  /* 0x00000010ff1d7819 */ /* 0x100fe20000011604 */
        /* <DEDUP_REMOVED lines=10> */
[--C-:B------:R-:W-:Y:S01]  /*6f60*/  SHF.R.U32.HI R34, RZ, 0x10, R16.reuse ;  /* 0x00000010ff227819 */ /* 0x100fe20000011610 */
[----:B------:R-:W-:Y:S01]  /*6f70*/  IMAD.MOV.U32 R78, RZ, RZ, R59 ;  /* 0x000000ffff4e7224 */ /* 0x000fe200078e003b */
[----:B------:R-:W-:Y:S01]  /*6f80*/  SHF.R.U32.HI R21, RZ, 0x18, R16 ;  /* 0x00000018ff157819 */ /* 0x000fe20000011610 */
[----:B------:R-:W-:Y:S01]  /*6f90*/  IMAD.WIDE.U32 R16, R5, -0x326172a9, RZ ;  /* 0xcd9e8d5705107825 */ /* 0x000fe200078e00ff */
[----:B------:R-:W-:Y:S01]  /*6fa0*/  ISETP.LE.U32.AND P6, PT, R22, UR14, PT ;  /* 0x0000000e16007c0c */ /* 0x000fe2000bfc3070 */
[----:B------:R-:W-:Y:S01]  /*6fb0*/  ULDC.64 UR6, c[0x0][0x2a8] ;  /* 0x0000aa0000067ab9 */ /* 0x000fe20000000a00 */
[----:B------:R-:W-:Y:S01]  /*6fc0*/  ISETP.LE.U32.AND P3, PT, R21, UR14, PT ;  /* 0x0000000e15007c0c */ /* 0x000fe2000bf63070 */
[----:B------:R-:W-:Y:S01]  /*6fd0*/  IMAD.WIDE.U32 R4, R4, -0x326172a9, RZ ;  /* 0xcd9e8d5704047825 */ /* 0x000fe200078e00ff */
[----:B------:R-:W-:-:S02]  /*6fe0*/  LOP3.LUT R22, R18, 0xff, RZ, 0xc0, !PT ;  /* 0x000000ff12167812 */ /* 0x000fc400078ec0ff */
[----:B------:R-:W-:Y:S01]  /*6ff0*/  LOP3.LUT R42, R18, 0xffff, RZ, 0xc0, !PT ;  /* 0x0000ffff122a7812 */ /* 0x000fe200078ec0ff */
[----:B------:R-:W-:Y:S01]  /*7000*/  IMAD.MOV.U32 R59, RZ, RZ, R51 ;  /* 0x000000ffff3b7224 */ /* 0x000fe200078e0033 */
[C---:B------:R-:W-:Y:S01]  /*7010*/  LOP3.LUT R23, R4.reuse, 0xffff, RZ, 0xc0, !PT ;  /* 0x0000ffff04177812 */ /* 0x040fe200078ec0ff */
[----:B------:R-:W-:Y:S01]  /*7020*/  IMAD.MOV.U32 R57, RZ, RZ, R50 ;  /* 0x000000ffff397224 */ /* 0x000fe200078e0032 */
[----:B------:R-:W-:Y:S01]  /*7030*/  LOP3.LUT R38, R4, 0xff, RZ, 0xc0, !PT ;  /* 0x000000ff04267812 */ /* 0x000fe200078ec0ff */
[----:B------:R-:W-:Y:S01]  /*7040*/  IMAD.MOV.U32 R54, RZ, RZ, R118 ;  /* 0x000000ffff367224 */ /* 0x000fe200078e0076 */
[--C-:B------:R-:W-:Y:S01]  /*7050*/  SHF.R.U32.HI R33, RZ, 0x10, R4.reuse ;  /* 0x00000010ff217819 */ /* 0x100fe20000011604 */
[----:B------:R-:W-:Y:S01]  /*7060*/  IMAD.MOV.U32 R55, RZ, RZ, R119 ;  /* 0x000000ffff377224 */ /* 0x000fe200078e0077 */
[----:B------:R-:W-:Y:S01]  /*7070*/  SHF.R.U32.HI R37, RZ, 0x18, R4 ;  /* 0x00000018ff257819 */ /* 0x000fe20000011604 */
[----:B------:R-:W-:Y:S01]  /*7080*/  FFMA.FTZ R4, R105, UR33, -R7 ;  /* 0x0000002169047c23 */ /* 0x000fe20008010807 */
[----:B------:R-:W-:Y:S01]  /*7090*/  LOP3.LUT R32, R5, UR21, R16, 0x96, !PT ;  /* 0x0000001505207c12 */ /* 0x000fe2000f8e9610 */
[----:B------:R-:W-:Y:S01]  /*70a0*/  IMAD.MOV.U32 R45, RZ, RZ, R78 ;  /* 0x000000ffff2d7224 */ /* 0x000fe200078e004e */
[----:B------:R-:W-:Y:S01]  /*70b0*/  LOP3.LUT R5, R2, 0xff, RZ, 0xc0, !PT ;  /* 0x000000ff02057812 */ /* 0x000fe200078ec0ff */
[----:B------:R1:W-:Y:S01]  /*70c0*/  MUFU.EX2 R248, R4 ;  /* 0x0000000400f87308 */ /* 0x0003e20000000800 */
[----:B------:R-:W-:Y:S01]  /*70d0*/  SHF.R.U32.HI R21, RZ, 0x18, R18 ;  /* 0x00000018ff157819 */ /* 0x000fe20000011612 */
[----:B------:R-:W-:Y:S01]  /*70e0*/  FFMA.FTZ R18, R109, UR33, -R6 ;  /* 0x000000216d127c23 */ /* 0x000fe20008010806 */
[----:B------:R-:W-:Y:S01]  /*70f0*/  ISETP.LE.U32.AND P4, PT, R5, UR14, PT ;  /* 0x0000000e05007c0c */ /* 0x000fe2000bf83070 */
[----:B------:R-:W-:Y:S01]  /*7100*/  IMAD.MOV.U32 R78, RZ, RZ, R64 ;  /* 0x000000ffff4e7224 */ /* 0x000fe200078e0040 */
[----:B------:R-:W-:Y:S01]  /*7110*/  ISETP.LE.U32.AND P2, PT, R28, UR14, PT ;  /* 0x0000000e1c007c0c */ /* 0x000fe2000bf43070 */
[----:B------:R-:W-:Y:S01]  /*7120*/  IMAD.MOV.U32 R64, RZ, RZ, R62 ;  /* 0x000000ffff407224 */ /* 0x000fe200078e003e */
[----:B------:R-:W-:Y:S01]  /*7130*/  LOP3.LUT R40, R17, UR42, R24, 0x96, !PT ;  /* 0x0000002a11287c12 */ /* 0x000fe2000f8e9618 */
[----:B------:R-:W-:Y:S01]  /*7140*/  IMAD.MOV.U32 R62, RZ, RZ, R48 ;  /* 0x000000ffff3e7224 */ /* 0x000fe200078e0030 */
[----:B------:R-:W-:Y:S01]  /*7150*/  LOP3.LUT R16, R19, UR27, R90, 0x96, !PT ;  /* 0x0000001b13107c12 */ /* 0x000fe2000f8e965a */
[----:B------:R-:W-:Y:S01]  /*7160*/  @!P6 HFMA2.BF16_V2 R124, -RZ.H0_H0, RZ.H0_H0, -R97.H0_H0 ;  /* 0x200000ffff7ce231 */ /* 0x000fe20000340961 */
[----:B------:R-:W-:Y:S01]  /*7170*/  ISETP.LE.U32.AND P1, PT, R25, UR14, PT ;  /* 0x0000000e19007c0c */ /* 0x000fe2000bf23070 */
[----:B------:R-:W-:-:S02]  /*7180*/  @!P3 HFMA2.BF16_V2 R129, -RZ.H0_H0, RZ.H0_H0, -R241.H0_H0 ;  /* 0x200000ffff81b231 */ /* 0x000fc400003409f1 */
[----:B------:R-:W-:Y:S01]  /*7190*/  IMAD.MOV.U32 R46, RZ, RZ, R225 ;  /* 0x000000ffff2e7224 */ /* 0x000fe200078e00e1 */
[----:B------:R-:W-:Y:S01]  /*71a0*/  @!P6 PRMT R97, R124, 0x5410, RZ ;  /* 0x000054107c61e816 */ /* 0x000fe200000000ff */
[----:B-1----:R-:W-:Y:S01]  /*71b0*/  FFMA.FTZ R4, R102, UR33, -R7 ;  /* 0x0000002166047c23 */ /* 0x002fe20008010807 */
[----:B------:R-:W-:-:S03]  /*71c0*/  @!P3 PRMT R241, R129, 0x5410, RZ ;  /* 0x0000541081f1b816 */ /* 0x000fc600000000ff */
[----:B------:R1:W2:Y:S02]  /*71d0*/  MUFU.EX2 R35, R4 ;  /* 0x0000000400237308 */ /* 0x0002a40000000800 */
[----:B-1----:R-:W-:Y:S02]  /*71e0*/  LOP3.LUT R4, R2, 0xffff, RZ, 0xc0, !PT ;  /* 0x0000ffff02047812 */ /* 0x002fe400078ec0ff */
[----:B--2---:R-:W-:Y:S02]  /*71f0*/  F2FP.BF16.F32.PACK_AB R5, R35, R248 ;  /* 0x000000f82305723e */ /* 0x004fe400000010ff */
[----:B------:R-:W-:Y:S02]  /*7200*/  SHF.R.U32.HI R4, RZ, 0x8, R4 ;  /* 0x00000008ff047819 */ /* 0x000fe40000011604 */
[----:B------:R-:W-:Y:S02]  /*7210*/  PRMT R182, R5, 0x7610, R182 ;  /* 0x0000761005b67816 */ /* 0x000fe400000000b6 */
[----:B------:R-:W-:-:S02]  /*7220*/  LOP3.LUT R4, R4, 0xffff, RZ, 0xc0, !PT ;  /* 0x0000ffff04047812 */ /* 0x000fc400078ec0ff */
[----:B------:R-:W-:Y:S01]  /*7230*/  PRMT R181, R5, 0x7632, R181 ;  /* 0x0000763205b57816 */ /* 0x000fe200000000b5 */
[----:B------:R-:W-:Y:S01]  /*7240*/  @!P4 HFMA2.BF16_V2 R102, -RZ.H0_H0, RZ.H0_H0, -R182.H0_H0 ;  /* 0x200000ffff66c231 */ /* 0x000fe200003409b6 */
[----:B------:R-:W-:Y:S01]  /*7250*/  ISETP.LE.U32.AND P5, PT, R4, UR14, PT ;  /* 0x0000000e04007c0c */ /* 0x000fe2000bfa3070 */
[----:B------:R-:W-:Y:S01]  /*7260*/  FFMA.FTZ R4, R103, UR33, -R6 ;  /* 0x0000002167047c23 */ /* 0x000fe20008010806 */
[----:B------:R-:W-:Y:S02]  /*7270*/  PRMT R44, R182, 0x5410, R181 ;  /* 0x00005410b62c7816 */ /* 0x000fe400000000b5 */
[----:B------:R-:W-:Y:S01]  /*7280*/  @!P4 PRMT R182, R102, 0x5410, RZ ;  /* 0x0000541066b6c816 */ /* 0x000fe200000000ff */
[----:B------:R1:W-:Y:S01]  /*7290*/  MUFU.EX2 R247, R4 ;  /* 0x0000000400f77308 */ /* 0x0003e20000000800 */
[----:B------:R-:W-:-:S07]  /*72a0*/  IMAD.MOV.U32 R102, RZ, RZ, R35 ;  /* 0x000000ffff667224 */ /* 0x000fce00078e0023 */
[----:B------:R-:W-:-:S05]  /*72b0*/  @!P5 HFMA2.BF16_V2 R103, -RZ.H0_H0, RZ.H0_H0, -R181.H0_H0 ;  /* 0x200000ffff67d231 */ /* 0x000fca00003409b5 */
[----:B------:R-:W-:Y:S02]  /*72c0*/  @!P5 PRMT R181, R103, 0x5410, RZ ;  /* 0x0000541067b5d816 */ /* 0x000fe400000000ff */
[----:B------:R2:W-:Y:S01]  /*72d0*/  MUFU.EX2 R103, R18 ;  /* 0x0000001200677308 */ /* 0x0005e20000000800 */
[----:B-1----:R-:W-:-:S07]  /*72e0*/  FFMA.FTZ R4, R104, UR33, -R6 ;  /* 0x0000002168047c23 */ /* 0x002fce0008010806 */
[----:B------:R1:W3:Y:S01]  /*72f0*/  MUFU.EX2 R47, R4 ;  /* 0x00000004002f7308 */ /* 0x0002e20000000800 */
[--C-:B--2---:R-:W-:Y:S01]  /*7300*/  FFMA.FTZ R18, R110, UR33, -R7.reuse ;  /* 0x000000216e127c23 */ /* 0x104fe20008010807 */
[--C-:B-1----:R-:W-:Y:S02]  /*7310*/  SHF.R.U32.HI R4, RZ, 0x18, R2.reuse ;  /* 0x00000018ff047819 */ /* 0x102fe40000011602 */
[----:B------:R-:W-:Y:S02]  /*7320*/  SHF.R.U32.HI R2, RZ, 0x10, R2 ;  /* 0x00000010ff027819 */ /* 0x000fe40000011602 */
[----:B------:R-:W-:Y:S01]  /*7330*/  ISETP.LE.U32.AND P4, PT, R4, UR14, PT ;  /* 0x0000000e04007c0c */ /* 0x000fe2000bf83070 */
[----:B------:R-:W-:Y:S01]  /*7340*/  FFMA.FTZ R4, R107, UR33, -R7 ;  /* 0x000000216b047c23 */ /* 0x000fe20008010807 */
[----:B------:R-:W-:-:S03]  /*7350*/  LOP3.LUT R2, R2, 0xff, RZ, 0xc0, !PT ;  /* 0x000000ff02027812 */ /* 0x000fc600078ec0ff */
[----:B------:R1:W-:Y:S01]  /*7360*/  MUFU.EX2 R101, R4 ;  /* 0x0000000400657308 */ /* 0x0003e20000000800 */
[----:B------:R-:W-:Y:S02]  /*7370*/  ISETP.LE.U32.AND P5, PT, R2, UR14, PT ;  /* 0x0000000e02007c0c */ /* 0x000fe4000bfa3070 */
[----:B---3--:R-:W-:-:S04]  /*7380*/  F2FP.BF16.F32.PACK_AB R2, R47, R247 ;  /* 0x000000f72f02723e */ /* 0x008fc800000010ff */
[C---:B------:R-:W-:Y:S02]  /*7390*/  PRMT R180, R2.reuse, 0x7632, R180 ;  /* 0x0000763202b47816 */ /* 0x040fe400000000b4 */
[----:B------:R-:W-:Y:S02]  /*73a0*/  PRMT R179, R2, 0x7610, R179 ;  /* 0x0000761002b37816 */ /* 0x000fe400000000b3 */
[----:B------:R-:W-:Y:S01]  /*73b0*/  LOP3.LUT R2, R29, 0xff, RZ, 0xc0, !PT ;  /* 0x000000ff1d027812 */ /* 0x000fe200078ec0ff */
[----:B------:R-:W-:Y:S01]  /*73c0*/  @!P4 HFMA2.BF16_V2 R105, -RZ.H0_H0, RZ.H0_H0, -R180.H0_H0 ;  /* 0x200000ffff69c231 */ /* 0x000fe200003409b4 */
[----:B------:R-:W-:Y:S01]  /*73d0*/  PRMT R53, R179, 0x5410, R180 ;  /* 0x00005410b3357816 */ /* 0x000fe200000000b4 */
[----:B------:R-:W-:Y:S02]  /*73e0*/  @!P5 HFMA2.BF16_V2 R104, -RZ.H0_H0, RZ.H0_H0, -R179.H0_H0 ;  /* 0x200000ffff68d231 */ /* 0x000fe400003409b3 */
[----:B-1----:R-:W-:Y:S01]  /*73f0*/  FFMA.FTZ R4, R106, UR33, -R7 ;  /* 0x000000216a047c23 */ /* 0x002fe20008010807 */
[----:B------:R-:W-:Y:S01]  /*7400*/  @!P4 PRMT R180, R105, 0x5410, RZ ;  /* 0x0000541069b4c816 */ /* 0x000fe200000000ff */
[----:B------:R-:W-:Y:S01]  /*7410*/  IMAD.MOV.U32 R105, RZ, RZ, R226 ;  /* 0x000000ffff697224 */ /* 0x000fe200078e00e2 */
[----:B------:R-:W-:Y:S01]  /*7420*/  ISETP.LE.U32.AND P4, PT, R2, UR14, PT ;  /* 0x0000000e02007c0c */ /* 0x000fe2000bf83070 */
[----:B------:R-:W1:Y:S01]  /*7430*/  MUFU.EX2 R43, R4 ;  /* 0x00000004002b7308 */ /* 0x000e620000000800 */
[----:B------:R-:W-:-:S02]  /*7440*/  SHF.R.U32.HI R2, RZ, 0x8, R30 ;  /* 0x00000008ff027819 */ /* 0x000fc4000001161e */
[----:B------:R-:W-:Y:S02]  /*7450*/  @!P5 PRMT R179, R104, 0x5410, RZ ;  /* 0x0000541068b3d816 */ /* 0x000fe400000000ff */
[----:B------:R-:W-:-:S04]  /*7460*/  LOP3.LUT R2, R2, 0xffff, RZ, 0xc0, !PT ;  /* 0x0000ffff02027812 */ /* 0x000fc800078ec0ff */
[----:B------:R-:W-:Y:S01]  /*7470*/  ISETP.LE.U32.AND P5, PT, R2, UR14, PT ;  /* 0x0000000e02007c0c */ /* 0x000fe2000bfa3070 */
[----:B------:R-:W-:-:S04]  /*7480*/  FFMA.FTZ R2, R108, UR33, -R6 ;  /* 0x000000216c027c23 */ /* 0x000fc80008010806 */
[----:B------:R2:W3:Y:S01]  /*7490*/  MUFU.EX2 R88, R2 ;  /* 0x0000000200587308 */ /* 0x0004e20000000800 */
[----:B-1----:R-:W-:Y:S02]  /*74a0*/  IMAD.MOV.U32 R104, RZ, RZ, R43 ;  /* 0x000000ffff687224 */ /* 0x002fe400078e002b */
[----:B------:R-:W-:Y:S02]  /*74b0*/  IMAD.WIDE.U32 R4, R31, -0x2daee0ad, RZ ;  /* 0xd2511f531f047825 */ /* 0x000fe400078e00ff */
[----:B------:R-:W1:Y:S01]  /*74c0*/  LDSM.16.MT88.4 R28, [R188+0x1c000] ;  /* 0x01c00000bc1c783b */ /* 0x000e620000004200 */
[----:B------:R-:W-:Y:S02]  /*74d0*/  F2FP.BF16.F32.PACK_AB R17, R104, R101 ;  /* 0x000000656811723e */ /* 0x000fe400000010ff */
[----:B------:R-:W-:Y:S02]  /*74e0*/  LOP3.LUT R35, R4, 0xffff, RZ, 0xc0, !PT ;  /* 0x0000ffff04237812 */ /* 0x000fe400078ec0ff */
[----:B------:R-:W-:-:S02]  /*74f0*/  PRMT R178, R17, 0x7610, R178 ;  /* 0x0000761011b27816 */ /* 0x000fc400000000b2 */
[----:B------:R-:W-:Y:S02]  /*7500*/  PRMT R177, R17, 0x7632, R177 ;  /* 0x0000763211b17816 */ /* 0x000fe400000000b1 */
[----:B--2---:R-:W-:Y:S01]  /*7510*/  LOP3.LUT R2, R5, UR27, R26, 0x96, !PT ;  /* 0x0000001b05027c12 */ /* 0x004fe2000f8e961a */
[----:B------:R-:W-:Y:S01]  /*7520*/  @!P2 HFMA2.BF16_V2 R106, -RZ.H0_H0, RZ.H0_H0, -R178.H0_H0 ;  /* 0x200000ffff6aa231 */ /* 0x000fe200003409b2 */
[----:B------:R-:W-:Y:S01]  /*7530*/  PRMT R52, R178, 0x5410, R177 ;  /* 0x00005410b2347816 */ /* 0x000fe200000000b1 */
[----:B------:R-:W-:Y:S01]  /*7540*/  @!P5 HFMA2.BF16_V2 R107, -RZ.H0_H0, RZ.H0_H0, -R177.H0_H0 ;  /* 0x200000ffff6bd231 */ /* 0x000fe200003409b1 */
[----:B------:R-:W-:Y:S01]  /*7550*/  SHF.R.U32.HI R17, RZ, 0x10, R2 ;  /* 0x00000010ff117819 */ /* 0x000fe20000011602 */
[----:B------:R-:W2:Y:S01]  /*7560*/  LDSM.16.MT88.4 R24, [R188+0x1c800] ;  /* 0x01c80000bc18783b */ /* 0x000ea20000004200 */
[----:B------:R-:W-:Y:S02]  /*7570*/  @!P2 PRMT R178, R106, 0x5410, RZ ;  /* 0x000054106ab2a816 */ /* 0x000fe400000000ff */
[----:B------:R-:W-:Y:S01]  /*7580*/  LOP3.LUT R17, R17, 0xff, RZ, 0xc0, !PT ;  /* 0x000000ff11117812 */ /* 0x000fe200078ec0ff */
[----:B------:R-:W-:Y:S01]  /*7590*/  MUFU.EX2 R106, R18 ;  /* 0x00000012006a7308 */ /* 0x000fe20000000800 */
[----:B------:R-:W-:Y:S01]  /*75a0*/  @!P5 PRMT R177, R107, 0x5410, RZ ;  /* 0x000054106bb1d816 */ /* 0x000fe200000000ff */
[----:B------:R-:W-:Y:S01]  /*75b0*/  IMAD.MOV.U32 R107, RZ, RZ, R224 ;  /* 0x000000ffff6b7224 */ /* 0x000fe200078e00e0 */
[----:B------:R-:W-:-:S02]  /*75c0*/  ISETP.LE.U32.AND P2, PT, R17, UR14, PT ;  /* 0x0000000e11007c0c */ /* 0x000fc4000bf43070 */
[----:B---3--:R-:W-:-:S04]  /*75d0*/  F2FP.BF16.F32.PACK_AB R17, R103, R88 ;  /* 0x000000586711723e */ /* 0x008fc800000010ff */
[C---:B------:R-:W-:Y:S02]  /*75e0*/  PRMT R176, R17.reuse, 0x7632, R176 ;  /* 0x0000763211b07816 */ /* 0x040fe400000000b0 */
[----:B------:R-:W-:Y:S01]  /*75f0*/  PRMT R175, R17, 0x7610, R175 ;  /* 0x0000761011af7816 */ /* 0x000fe200000000af */
[----:B------:R-:W-:Y:S02]  /*7600*/  FFMA.FTZ R17, R111, UR33, -R7 ;  /* 0x000000216f117c23 */ /* 0x000fe40008010807 */
[----:B------:R-:W-:Y:S01]  /*7610*/  @!P1 HFMA2.BF16_V2 R108, -RZ.H0_H0, RZ.H0_H0, -R176.H0_H0 ;  /* 0x200000ffff6c9231 */ /* 0x000fe200003409b0 */
[----:B------:R-:W-:Y:S01]  /*7620*/  PRMT R51, R175, 0x5410, R176 ;  /* 0x00005410af337816 */ /* 0x000fe200000000b0 */
[----:B------:R3:W4:Y:S01]  /*7630*/  MUFU.EX2 R90, R17 ;  /* 0x00000011005a7308 */ /* 0x0007220000000800 */
[----:B------:R-:W-:Y:S02]  /*7640*/  @!P4 HFMA2.BF16_V2 R109, -RZ.H0_H0, RZ.H0_H0, -R175.H0_H0 ;  /* 0x200000ffff6dc231 */ /* 0x000fe400003409af */
[----:B------:R-:W-:Y:S01]  /*7650*/  @!P1 PRMT R176, R108, 0x5410, RZ ;  /* 0x000054106cb09816 */ /* 0x000fe200000000ff */
[----:B------:R-:W-:-:S02]  /*7660*/  IMAD.MOV.U32 R108, RZ, RZ, R79 ;  /* 0x000000ffff6c7224 */ /* 0x000fc400078e004f */
[----:B------:R-:W-:Y:S01]  /*7670*/  @!P4 PRMT R175, R109, 0x5410, RZ ;  /* 0x000054106dafc816 */ /* 0x000fe200000000ff */
[----:B------:R-:W-:Y:S02]  /*7680*/  IMAD.MOV.U32 R79, RZ, RZ, R65 ;  /* 0x000000ffff4f7224 */ /* 0x000fe400078e0041 */
[----:B------:R-:W-:Y:S02]  /*7690*/  IMAD.MOV.U32 R65, RZ, RZ, R63 ;  /* 0x000000ffff417224 */ /* 0x000fe400078e003f */
[----:B------:R-:W-:Y:S01]  /*76a0*/  IMAD.MOV.U32 R63, RZ, RZ, R49 ;  /* 0x000000ffff3f7224 */ /* 0x000fe200078e0031 */
[----:B---3--:R-:W-:-:S04]  /*76b0*/  LOP3.LUT R17, R2, 0xff, RZ, 0xc0, !PT ;  /* 0x000000ff02117812 */ /* 0x008fc800078ec0ff */
        /* <DEDUP_REMOVED lines=9> */
[----:B----4-:R-:W-:-:S04]  /*7750*/  F2FP.BF16.F32.PACK_AB R2, R106, R90 ;  /* 0x0000005a6a02723e */ /* 0x010fc800000010ff */
[C---:B------:R-:W-:Y:S02]  /*7760*/  PRMT R174, R2.reuse, 0x7610, R174 ;  /* 0x0000761002ae7816 */ /* 0x040fe400000000ae */
[----:B------:R-:W-:Y:S02]  /*7770*/  PRMT R173, R2, 0x7632, R173 ;  /* 0x0000763202ad7816 */ /* 0x000fe400000000ad */
[----:B------:R-:W-:Y:S01]  /*7780*/  LOP3.LUT R2, R16, 0xff, RZ, 0xc0, !PT ;  /* 0x000000ff10027812 */ /* 0x000fe200078ec0ff */
[----:B------:R-:W-:Y:S02]  /*7790*/  @!P5 HFMA2.BF16_V2 R110, -RZ.H0_H0, RZ.H0_H0, -R174.H0_H0 ;  /* 0x200000ffff6ed231 */ /* 0x000fe400003409ae */
[----:B---3--:R-:W-:Y:S01]  /*77a0*/  FFMA.FTZ R17, R113, UR33, -R6 ;  /* 0x0000002171117c23 */ /* 0x008fe20008010806 */
[----:B------:R-:W-:Y:S01]  /*77b0*/  PRMT R50, R174, 0x5410, R173 ;  /* 0x00005410ae327816 */ /* 0x000fe200000000ad */
[----:B------:R-:W-:Y:S02]  /*77c0*/  @!P1 HFMA2.BF16_V2 R111, -RZ.H0_H0, RZ.H0_H0, -R173.H0_H0 ;  /* 0x200000ffff6f9231 */ /* 0x000fe400003409ad */
[----:B------:R-:W3:Y:S01]  /*77d0*/  MUFU.EX2 R19, R17 ;  /* 0x0000001100137308 */ /* 0x000ee20000000800 */
[----:B------:R-:W-:-:S02]  /*77e0*/  @!P5 PRMT R174, R110, 0x5410, RZ ;  /* 0x000054106eaed816 */ /* 0x000fc400000000ff */
[----:B------:R-:W-:Y:S02]  /*77f0*/  ISETP.LE.U32.AND P5, PT, R2, UR14, PT ;  /* 0x0000000e02007c0c */ /* 0x000fe4000bfa3070 */
[--C-:B------:R-:W-:Y:S02]  /*7800*/  SHF.R.U32.HI R2, RZ, 0x18, R16.reuse ;  /* 0x00000018ff027819 */ /* 0x100fe40000011610 */
[----:B------:R-:W-:Y:S01]  /*7810*/  @!P1 PRMT R173, R111, 0x5410, RZ ;  /* 0x000054106fad9816 */ /* 0x000fe200000000ff */
[----:B------:R-:W-:Y:S01]  /*7820*/  IMAD.MOV.U32 R111, RZ, RZ, R227 ;  /* 0x000000ffff6f7224 */ /* 0x000fe200078e00e3 */
[----:B------:R-:W-:Y:S02]  /*7830*/  ISETP.LE.U32.AND P1, PT, R2, UR14, PT ;  /* 0x0000000e02007c0c */ /* 0x000fe4000bf23070 */
[----:B------:R-:W-:-:S05]  /*7840*/  SHF.R.U32.HI R2, RZ, 0x10, R16 ;  /* 0x00000010ff027819 */ /* 0x000fca0000011610 */
[----:B------:R-:W-:Y:S02]  /*7850*/  @!P5 HFMA2.BF16_V2 R114, -RZ.H0_H0, RZ.H0_H0, -R246.H0_H0 ;  /* 0x200000ffff72d231 */ /* 0x000fe400003409f6 */
[----:B---3--:R-:W-:-:S03]  /*7860*/  IMAD.MOV.U32 R110, RZ, RZ, R19 ;  /* 0x000000ffff6e7224 */ /* 0x008fc600078e0013 */
[----:B------:R-:W-:Y:S01]  /*7870*/  @!P5 PRMT R246, R114, 0x5410, RZ ;  /* 0x0000541072f6d816 */ /* 0x000fe200000000ff */
[----:B------:R-:W-:Y:S01]  /*7880*/  @!P1 HFMA2.BF16_V2 R115, -RZ.H0_H0, RZ.H0_H0, -R243.H0_H0 ;  /* 0x200000ffff739231 */ /* 0x000fe200003409f3 */
[----:B------:R-:W-:-:S04]  /*7890*/  F2FP.BF16.F32.PACK_AB R17, R110, R109 ;  /* 0x0000006d6e11723e */ /* 0x000fc800000010ff */
[C---:B------:R-:W-:Y:S02]  /*78a0*/  PRMT R172, R17.reuse, 0x7632, R172 ;  /* 0x0000763211ac7816 */ /* 0x040fe400000000ac */
[----:B------:R-:W-:Y:S02]  /*78b0*/  PRMT R169, R17, 0x7610, R169 ;  /* 0x0000761011a97816 */ /* 0x000fe400000000a9 */
[----:B------:R-:W-:Y:S01]  /*78c0*/  LOP3.LUT R17, R2, 0xff, RZ, 0xc0, !PT ;  /* 0x000000ff02117812 */ /* 0x000fe200078ec0ff */
[----:B------:R-:W-:Y:S01]  /*78d0*/  @!P4 HFMA2.BF16_V2 R112, -RZ.H0_H0, RZ.H0_H0, -R172.H0_H0 ;  /* 0x200000ffff70c231 */ /* 0x000fe200003409ac */
[----:B------:R-:W-:Y:S01]  /*78e0*/  LOP3.LUT R2, R16, 0xffff, RZ, 0xc0, !PT ;  /* 0x0000ffff10027812 */ /* 0x000fe200078ec0ff */
[----:B------:R-:W-:Y:S01]  /*78f0*/  @!P2 HFMA2.BF16_V2 R113, -RZ.H0_H0, RZ.H0_H0, -R169.H0_H0 ;  /* 0x200000ffff71a231 */ /* 0x000fe200003409a9 */
[----:B------:R-:W-:Y:S02]  /*7900*/  PRMT R49, R169, 0x5410, R172 ;  /* 0x00005410a9317816 */ /* 0x000fe400000000ac */
[----:B------:R-:W-:-:S02]  /*7910*/  @!P4 PRMT R172, R112, 0x5410, RZ ;  /* 0x0000541070acc816 */ /* 0x000fc400000000ff */
[----:B------:R-:W-:Y:S02]  /*7920*/  ISETP.LE.U32.AND P4, PT, R17, UR14, PT ;  /* 0x0000000e11007c0c */ /* 0x000fe4000bf83070 */
[----:B-1----:R-:W-:Y:S01]  /*7930*/  HMMA.16816.F32.BF16 R16, R12, R28, RZ ;  /* 0x0000001c0c10723c */ /* 0x002fe200000418ff */
[----:B------:R-:W-:Y:S02]  /*7940*/  SHF.R.U32.HI R2, RZ, 0x8, R2 ;  /* 0x00000008ff027819 */ /* 0x000fe40000011602 */
[----:B------:R-:W-:Y:S02]  /*7950*/  @!P2 PRMT R169, R113, 0x5410, RZ ;  /* 0x0000541071a9a816 */ /* 0x000fe400000000ff */
[----:B------:R-:W-:Y:S02]  /*7960*/  LOP3.LUT R2, R2, 0xffff, RZ, 0xc0, !PT ;  /* 0x0000ffff02027812 */ /* 0x000fe400078ec0ff */
[----:B------:R-:W-:Y:S02]  /*7970*/  @!P1 PRMT R243, R115, 0x5410, RZ ;  /* 0x0000541073f39816 */ /* 0x000fe400000000ff */
[----:B------:R-:W-:-:S02]  /*7980*/  ISETP.LE.U32.AND P2, PT, R2, UR14, PT ;  /* 0x0000000e02007c0c */ /* 0x000fc4000bf43070 */
[----:B------:R-:W-:Y:S01]  /*7990*/  SHF.R.U32.HI R2, RZ, 0x10, R20 ;  /* 0x00000010ff027819 */ /* 0x000fe20000011614 */
[----:B------:R-:W-:Y:S01]  /*79a0*/  @!P4 HFMA2.BF16_V2 R116, -RZ.H0_H0, RZ.H0_H0, -R244.H0_H0 ;  /* 0x200000ffff74c231 */ /* 0x000fe200003409f4 */
[----:B------:R-:W-:Y:S02]  /*79b0*/  SHF.R.U32.HI R28, RZ, 0x18, R4 ;  /* 0x00000018ff1c7819 */ /* 0x000fe40000011604 */
[----:B------:R-:W-:Y:S02]  /*79c0*/  LOP3.LUT R2, R2, 0xff, RZ, 0xc0, !PT ;  /* 0x000000ff02027812 */ /* 0x000fe400078ec0ff */
[----:B------:R-:W-:Y:S02]  /*79d0*/  @!P4 PRMT R244, R116, 0x5410, RZ ;  /* 0x0000541074f4c816 */ /* 0x000fe400000000ff */
[----:B------:R-:W-:Y:S02]  /*79e0*/  ISETP.LE.U32.AND P5, PT, R2, UR14, PT ;  /* 0x0000000e02007c0c */ /* 0x000fe4000bfa3070 */
[----:B------:R-:W-:Y:S01]  /*79f0*/  LOP3.LUT R2, R20, 0xffff, RZ, 0xc0, !PT ;  /* 0x0000ffff14027812 */ /* 0x000fe200078ec0ff */
[----:B------:R-:W-:-:S02]  /*7a00*/  @!P2 HFMA2.BF16_V2 R117, -RZ.H0_H0, RZ.H0_H0, -R245.H0_H0 ;  /* 0x200000ffff75a231 */ /* 0x000fc400003409f5 */
[----:B--2---:R-:W-:Y:S01]  /*7a10*/  HMMA.16816.F32.BF16 R112, R8, R24, R16 ;  /* 0x000000180870723c */ /* 0x004fe20000041810 */
[----:B------:R-:W-:Y:S02]  /*7a20*/  SHF.R.U32.HI R2, RZ, 0x8, R2 ;  /* 0x00000008ff027819 */ /* 0x000fe40000011602 */
[----:B------:R-:W-:Y:S02]  /*7a30*/  @!P2 PRMT R245, R117, 0x5410, RZ ;  /* 0x0000541075f5a816 */ /* 0x000fe400000000ff */
[----:B------:R-:W-:Y:S01]  /*7a40*/  LOP3.LUT R2, R2, 0xffff, RZ, 0xc0, !PT ;  /* 0x0000ffff02027812 */ /* 0x000fe200078ec0ff */
[----:B------:R-:W-:Y:S02]  /*7a50*/  HMMA.16816.F32.BF16 R16, R12, R30, RZ ;  /* 0x0000001e0c10723c */ /* 0x000fe400000418ff */
        /* <DEDUP_REMOVED lines=8> */
[----:B------:R-:W-:Y:S01]  /*7ae0*/  ISETP.LE.U32.AND P4, PT, R2, UR14, PT ;  /* 0x0000000e02007c0c */ /* 0x000fe2000bf83070 */
[----:B------:R-:W-:Y:S01]  /*7af0*/  @!P2 HFMA2.BF16_V2 R121, -RZ.H0_H0, RZ.H0_H0, -R89.H0_H0 ;  /* 0x200000ffff79a231 */ /* 0x000fe20000340959 */
[----:B------:R-:W-:-:S02]  /*7b00*/  LOP3.LUT R2, R34, 0xff, RZ, 0xc0, !PT ;  /* 0x000000ff22027812 */ /* 0x000fc400078ec0ff */
[----:B------:R-:W-:Y:S02]  /*7b10*/  SHF.R.U32.HI R34, RZ, 0x10, R4 ;  /* 0x00000010ff227819 */ /* 0x000fe40000011604 */
[----:B------:R-:W-:Y:S01]  /*7b20*/  @!P2 PRMT R89, R121, 0x5410, RZ ;  /* 0x000054107959a816 */ /* 0x000fe200000000ff */
[----:B------:R-:W-:Y:S01]  /*7b30*/  @!P1 HFMA2.BF16_V2 R122, -RZ.H0_H0, RZ.H0_H0, -R91.H0_H0 ;  /* 0x200000ffff7a9231 */ /* 0x000fe2000034095b */
[----:B------:R-:W-:Y:S01]  /*7b40*/  ISETP.LE.U32.AND P2, PT, R22, UR14, PT ;  /* 0x0000000e16007c0c */ /* 0x000fe2000bf43070 */
[----:B------:R-:W-:Y:S01]  /*7b50*/  HMMA.16816.F32.BF16 R116, R8, R26, R16 ;  /* 0x0000001a0874723c */ /* 0x000fe20000041810 */
[----:B------:R-:W-:Y:S01]  /*7b60*/  LDSM.16.MT88.4 R24, [R187+0x1c800] ;  /* 0x01c80000bb18783b */ /* 0x000fe20000004200 */
[----:B------:R-:W-:Y:S01]  /*7b70*/  IMAD.MOV.U32 R121, RZ, RZ, R214 ;  /* 0x000000ffff797224 */ /* 0x000fe200078e00d6 */
[----:B------:R-:W-:Y:S01]  /*7b80*/  @!P1 PRMT R91, R122, 0x5410, RZ ;  /* 0x000054107a5b9816 */ /* 0x000fe200000000ff */
[----:B------:R-:W-:Y:S01]  /*7b90*/  @!P4 HFMA2.BF16_V2 R123, -RZ.H0_H0, RZ.H0_H0, -R98.H0_H0 ;  /* 0x200000ffff7bc231 */ /* 0x000fe20000340962 */
[----:B------:R-:W-:Y:S01]  /*7ba0*/  ISETP.LE.U32.AND P1, PT, R2, UR14, PT ;  /* 0x0000000e02007c0c */ /* 0x000fe2000bf23070 */
[----:B------:R-:W-:Y:S01]  /*7bb0*/  IMAD.MOV.U32 R122, RZ, RZ, R215 ;  /* 0x000000ffff7a7224 */ /* 0x000fe200078e00d7 */
[----:B------:R-:W-:-:S02]  /*7bc0*/  SHF.R.U32.HI R16, RZ, 0x8, R23 ;  /* 0x00000008ff107819 */ /* 0x000fc40000011617 */
[----:B------:R-:W1:Y:S01]  /*7bd0*/  LDSM.16.MT88.4 R20, [R187+0x1c000] ;  /* 0x01c00000bb14783b */ /* 0x000e620000004200 */
[----:B------:R-:W-:Y:S02]  /*7be0*/  LOP3.LUT R2, R33, 0xff, RZ, 0xc0, !PT ;  /* 0x000000ff21027812 */ /* 0x000fe400078ec0ff */
[----:B------:R-:W-:Y:S01]  /*7bf0*/  @!P4 PRMT R98, R123, 0x5410, RZ ;  /* 0x000054107b62c816 */ /* 0x000fe200000000ff */
[----:B------:R-:W-:Y:S01]  /*7c00*/  @!P2 HFMA2.BF16_V2 R134, -RZ.H0_H0, RZ.H0_H0, -R240.H0_H0 ;  /* 0x200000ffff86a231 */ /* 0x000fe200003409f0 */
[----:B------:R-:W-:Y:S02]  /*7c10*/  PRMT R43, R2, 0x5410, R37 ;  /* 0x00005410022b7816 */ /* 0x000fe40000000025 */
[----:B------:R-:W-:Y:S01]  /*7c20*/  SHF.R.U32.HI R2, RZ, 0x8, R41 ;  /* 0x00000008ff027819 */ /* 0x000fe20000011629 */
[----:B------:R-:W-:Y:S01]  /*7c30*/  IMAD.MOV.U32 R41, RZ, RZ, R121 ;  /* 0x000000ffff297224 */ /* 0x000fe200078e0079 */
[----:B------:R-:W-:Y:S01]  /*7c40*/  LOP3.LUT R17, R4, 0xff, RZ, 0xc0, !PT ;  /* 0x000000ff04117812 */ /* 0x000fe200078ec0ff */
[----:B------:R-:W-:Y:S01]  /*7c50*/  IMAD.WIDE.U32 R4, R40, -0x2daee0ad, RZ ;  /* 0xd2511f5328047825 */ /* 0x000fe200078e00ff */
[----:B------:R-:W-:-:S03]  /*7c60*/  LOP3.LUT R2, R2, 0xffff, RZ, 0xc0, !PT ;  /* 0x0000ffff02027812 */ /* 0x000fc600078ec0ff */
[----:B------:R-:W-:Y:S01]  /*7c70*/  @!P1 HFMA2.BF16_V2 R128, -RZ.H0_H0, RZ.H0_H0, -R242.H0_H0 ;  /* 0x200000ffff809231 */ /* 0x000fe200003409f2 */
[----:B------:R-:W-:Y:S01]  /*7c80*/  PRMT R48, R38, 0x5410, R16 ;  /* 0x0000541026307816 */ /* 0x000fe20000000010 */
[----:B------:R-:W-:Y:S01]  /*7c90*/  IMAD.MOV.U32 R38, RZ, RZ, R212 ;  /* 0x000000ffff267224 */ /* 0x000fe200078e00d4 */
[----:B------:R-:W-:Y:S01]  /*7ca0*/  ISETP.LE.U32.AND P4, PT, R2, UR14, PT ;  /* 0x0000000e02007c0c */ /* 0x000fe2000bf83070 */
[----:B------:R-:W-:Y:S01]  /*7cb0*/  IMAD.MOV.U32 R40, RZ, RZ, R120 ;  /* 0x000000ffff287224 */ /* 0x000fe200078e0078 */
[C---:B------:R-:W-:Y:S02]  /*7cc0*/  LOP3.LUT R29, R4.reuse, 0xffff, RZ, 0xc0, !PT ;  /* 0x0000ffff041d7812 */ /* 0x040fe400078ec0ff */
[----:B------:R-:W-:Y:S02]  /*7cd0*/  LOP3.LUT R33, R4, 0xff, RZ, 0xc0, !PT ;  /* 0x000000ff04217812 */ /* 0x000fe400078ec0ff */
[--C-:B------:R-:W-:Y:S02]  /*7ce0*/  SHF.R.U32.HI R31, RZ, 0x10, R4.reuse ;  /* 0x00000010ff1f7819 */ /* 0x100fe40000011604 */
[----:B------:R-:W-:-:S02]  /*7cf0*/  SHF.R.U32.HI R30, RZ, 0x18, R4 ;  /* 0x00000018ff1e7819 */ /* 0x000fc40000011604 */
[----:B------:R-:W-:Y:S01]  /*7d00*/  LOP3.LUT R4, R39, 0xff, RZ, 0xc0, !PT ;  /* 0x000000ff27047812 */ /* 0x000fe200078ec0ff */
[----:B------:R-:W-:Y:S01]  /*7d10*/  IMAD.MOV.U32 R39, RZ, RZ, R107 ;  /* 0x000000ffff277224 */ /* 0x000fe200078e006b */
[----:B------:R-:W-:Y:S01]  /*7d20*/  LOP3.LUT R2, R5, UR27, R36, 0x96, !PT ;  /* 0x0000001b05027c12 */ /* 0x000fe2000f8e9624 */
[----:B------:R-:W-:Y:S01]  /*7d30*/  @!P4 HFMA2.BF16_V2 R125, -RZ.H0_H0, RZ.H0_H0, -R99.H0_H0 ;  /* 0x200000ffff7dc231 */ /* 0x000fe20000340963 */
[----:B------:R-:W-:Y:S01]  /*7d40*/  ISETP.LE.U32.AND P6, PT, R4, UR14, PT ;  /* 0x0000000e04007c0c */ /* 0x000fe2000bfc3070 */
[----:B------:R-:W-:Y:S01]  /*7d50*/  IMAD.MOV.U32 R107, RZ, RZ, R102 ;  /* 0x000000ffff6b7224 */ /* 0x000fe200078e0066 */
[----:B------:R-:W-:Y:S01]  /*7d60*/  SHF.R.U32.HI R4, RZ, 0x8, R42 ;  /* 0x00000008ff047819 */ /* 0x000fe2000001162a */
[----:B------:R-:W-:Y:S01]  /*7d70*/  IMAD.MOV.U32 R42, RZ, RZ, R251 ;  /* 0x000000ffff2a7224 */ /* 0x000fe200078e00fb */
[----:B------:R-:W-:Y:S02]  /*7d80*/  @!P4 PRMT R99, R125, 0x5410, RZ ;  /* 0x000054107d63c816 */ /* 0x000fe400000000ff */
[----:B------:R-:W-:-:S02]  /*7d90*/  ISETP.LE.U32.AND P4, PT, R17, UR14, PT ;  /* 0x0000000e11007c0c */ /* 0x000fc4000bf83070 */
[----:B------:R-:W-:Y:S02]  /*7da0*/  LOP3.LUT R4, R4, 0xffff, RZ, 0xc0, !PT ;  /* 0x0000ffff04047812 */ /* 0x000fe400078ec0ff */
[----:B------:R-:W-:Y:S01]  /*7db0*/  SHF.R.U32.HI R5, RZ, 0x18, R32 ;  /* 0x00000018ff057819 */ /* 0x000fe20000011620 */
[----:B-1----:R-:W-:Y:S01]  /*7dc0*/  HMMA.16816.F32.BF16 R16, R12, R20, RZ ;  /* 0x000000140c10723c */ /* 0x002fe200000418ff */
[----:B------:R-:W-:Y:S02]  /*7dd0*/  ISETP.LE.U32.AND P3, PT, R4, UR14, PT ;  /* 0x0000000e04007c0c */ /* 0x000fe4000bf63070 */
[----:B------:R-:W-:Y:S02]  /*7de0*/  LOP3.LUT R4, R32, 0xffff, RZ, 0xc0, !PT ;  /* 0x0000ffff20047812 */ /* 0x000fe400078ec0ff */
[----:B------:R-:W-:Y:S01]  /*7df0*/  @!P1 PRMT R242, R128, 0x5410, RZ ;  /* 0x0000541080f29816 */ /* 0x000fe200000000ff */
[----:B------:R-:W-:Y:S01]  /*7e00*/  IMAD.MOV.U32 R128, RZ, RZ, R38 ;  /* 0x000000ffff807224 */ /* 0x000fe200078e0026 */
[----:B------:R-:W-:-:S02]  /*7e10*/  @!P2 PRMT R240, R134, 0x5410, RZ ;  /* 0x0000541086f0a816 */ /* 0x000fc400000000ff */
[----:B------:R-:W-:Y:S01]  /*7e20*/  ISETP.LE.U32.AND P1, PT, R28, UR14, PT ;  /* 0x0000000e1c007c0c */ /* 0x000fe2000bf23070 */
[----:B------:R-:W-:-:S04]  /*7e30*/  IMAD.MOV.U32 R28, RZ, RZ, R122 ;  /* 0x000000ffff1c7224 */ /* 0x000fc800078e007a */
[----:B------:R-:W-:-:S05]  /*7e40*/  @!P3 HFMA2.BF16_V2 R133, -RZ.H0_H0, RZ.H0_H0, -R223.H0_H0 ;  /* 0x200000ffff85b231 */ /* 0x000fca00003409df */
[----:B------:R-:W-:-:S05]  /*7e50*/  @!P3 PRMT R223, R133, 0x5410, RZ ;  /* 0x0000541085dfb816 */ /* 0x000fca00000000ff */
[----:B------:R-:W-:Y:S06]  /*7e60*/  HMMA.16816.F32.BF16 R212, R8, R24, R16 ;  /* 0x0000001808d4723c */ /* 0x000fec0000041810 */
[----:B------:R-:W-:Y:S01]  /*7e70*/  HMMA.16816.F32.BF16 R16, R12, R22, RZ ;  /* 0x000000160c10723c */ /* 0x000fe200000418ff */
[----:B------:R-:W-:-:S15]  /*7e80*/  LDSM.16.MT88.4 R20, [R185+0x1e800] ;  /* 0x01e80000b914783b */ /* 0x000fde0000004200 */
[----:B------:R-:W-:-:S08]  /*7e90*/  NOP ;  /* 0x0000000000007918 */ /* 0x000fd00000000000 */
[----:B------:R-:W-:Y:S01]  /*7ea0*/  HMMA.16816.F32.BF16 R224, R8, R26, R16 ;  /* 0x0000001a08e0723c */ /* 0x000fe20000041810 */
[----:B------:R-:W1:Y:S06]  /*7eb0*/  LDSM.16.MT88.4 R24, [R185+0x1e000] ;  /* 0x01e00000b918783b */ /* 0x000e6c0000004200 */
[----:B------:R-:W-:Y:S02]  /*7ec0*/  SHF.R.U32.HI R17, RZ, 0x8, R4 ;  /* 0x00000008ff117819 */ /* 0x000fe40000011604 */
[----:B------:R-:W-:Y:S02]  /*7ed0*/  SHF.R.U32.HI R4, RZ, 0x10, R32 ;  /* 0x00000010ff047819 */ /* 0x000fe40000011620 */
[----:B------:R-:W-:-:S02]  /*7ee0*/  LOP3.LUT R16, R32, 0xff, RZ, 0xc0, !PT ;  /* 0x000000ff20107812 */ /* 0x000fc400078ec0ff */
[----:B------:R-:W-:Y:S02]  /*7ef0*/  LOP3.LUT R4, R4, 0xff, RZ, 0xc0, !PT ;  /* 0x000000ff04047812 */ /* 0x000fe400078ec0ff */
[----:B------:R-:W-:Y:S02]  /*7f00*/  PRMT R32, R16, 0x5410, R17 ;  /* 0x0000541010207816 */ /* 0x000fe40000000011 */
[----:B------:R-:W-:Y:S02]  /*7f10*/  PRMT R38, R4, 0x5410, R5 ;  /* 0x0000541004267816 */ /* 0x000fe40000000005 */
[----:B------:R-:W-:Y:S02]  /*7f20*/  LOP3.LUT R4, R31, 0xff, RZ, 0xc0, !PT ;  /* 0x000000ff1f047812 */ /* 0x000fe400078ec0ff */
[----:B------:R-:W-:Y:S02]  /*7f30*/  LOP3.LUT R16, R34, 0xff, RZ, 0xc0, !PT ;  /* 0x000000ff22107812 */ /* 0x000fe400078ec0ff */
[----:B------:R-:W-:-:S02]  /*7f40*/  PRMT R36, R4, 0x5410, R30 ;  /* 0x0000541004247816 */ /* 0x000fc4000000001e */
[----:B------:R-:W-:Y:S02]  /*7f50*/  SHF.R.U32.HI R4, RZ, 0x8, R35 ;  /* 0x00000008ff047819 */ /* 0x000fe40000011623 */
[----:B------:R-:W-:Y:S02]  /*7f60*/  SHF.R.U32.HI R5, RZ, 0x8, R29 ;  /* 0x00000008ff057819 */ /* 0x000fe4000001161d */
[----:B------:R-:W-:Y:S02]  /*7f70*/  LOP3.LUT R4, R4, 0xffff, RZ, 0xc0, !PT ;  /* 0x0000ffff04047812 */ /* 0x000fe400078ec0ff */
[----:B------:R-:W-:Y:S02]  /*7f80*/  ISETP.LE.U32.AND P2, PT, R16, UR14, PT ;  /* 0x0000000e10007c0c */ /* 0x000fe4000bf43070 */
[----:B------:R-:W-:Y:S02]  /*7f90*/  ISETP.LE.U32.AND P3, PT, R4, UR14, PT ;  /* 0x0000000e04007c0c */ /* 0x000fe4000bf63070 */
[----:B------:R-:W-:-:S02]  /*7fa0*/  LOP3.LUT R4, R2, 0xffff, RZ, 0xc0, !PT ;  /* 0x0000ffff02047812 */ /* 0x000fc400078ec0ff */
[----:B------:R-:W-:Y:S02]  /*7fb0*/  SHF.R.U32.HI R16, RZ, 0x10, R2 ;  /* 0x00000010ff107819 */ /* 0x000fe40000011602 */
[----:B------:R-:W-:Y:S02]  /*7fc0*/  LOP3.LUT R17, R2, 0xff, RZ, 0xc0, !PT ;  /* 0x000000ff02117812 */ /* 0x000fe400078ec0ff */
[----:B------:R-:W-:Y:S02]  /*7fd0*/  SHF.R.U32.HI R4, RZ, 0x8, R4 ;  /* 0x00000008ff047819 */ /* 0x000fe40000011604 */
[----:B------:R-:W-:Y:S02]  /*7fe0*/  PRMT R37, R33, 0x5410, R5 ;  /* 0x0000541021257816 */ /* 0x000fe40000000005 */
[----:B------:R-:W-:Y:S02]  /*7ff0*/  SHF.R.U32.HI R5, RZ, 0x18, R2 ;  /* 0x00000018ff057819 */ /* 0x000fe40000011602 */
[----:B------:R-:W-:-:S02]  /*8000*/  LOP3.LUT R2, R16, 0xff, RZ, 0xc0, !PT ;  /* 0x000000ff10027812 */ /* 0x000fc400078ec0ff */
[----:B------:R-:W-:Y:S01]  /*8010*/  PRMT R34, R17, 0x5410, R4 ;  /* 0x0000541011227816 */ /* 0x000fe20000000004 */
[----:B------:R-:W-:Y:S01]  /*8020*/  FFMA.FTZ R4, R127, UR33, -R7 ;  /* 0x000000217f047c23 */ /* 0x000fe20008010807 */
[----:B-1----:R-:W-:Y:S01]  /*8030*/  HMMA.16816.F32.BF16 R16, R12, R24, RZ ;  /* 0x000000180c10723c */ /* 0x002fe200000418ff */
[----:B------:R-:W-:Y:S01]  /*8040*/  PRMT R33, R2, 0x5410, R5 ;  /* 0x0000541002217816 */ /* 0x000fe20000000005 */
[----:B------:R-:W-:Y:S01]  /*8050*/  FFMA.FTZ R2, R126, UR33, -R7 ;  /* 0x000000217e027c23 */ /* 0x000fe20008010807 */
[----:B------:R-:W-:Y:S01]  /*8060*/  FADD.FTZ R7, R250, R249 ;  /* 0x000000f9fa077221 */ /* 0x000fe20000010000 */
[----:B------:R1:W-:Y:S01]  /*8070*/  MUFU.EX2 R102, R4 ;  /* 0x0000000400667308 */ /* 0x0003e20000000800 */
[----:B------:R-:W-:-:S07]  /*8080*/  FADD.FTZ R5, R218, R168 ;  /* 0x000000a8da057221 */ /* 0x000fce0000010000 */
[----:B------:R2:W3:Y:S01]  /*8090*/  MUFU.EX2 R251, R2 ;  /* 0x0000000200fb7308 */ /* 0x0004e20000000800 */
[----:B-1----:R-:W-:Y:S01]  /*80a0*/  FADD.FTZ R4, R42, R7 ;  /* 0x000000072a047221 */ /* 0x002fe20000010000 */
[----:B------:R-:W-:-:S10]  /*80b0*/  IMAD.MOV.U32 R42, RZ, RZ, R28 ;  /* 0x000000ffff2a7224 */ /* 0x000fd400078e001c */
[----:B------:R-:W-:Y:S01]  /*80c0*/  HMMA.16816.F32.BF16 R124, R8, R20, R16 ;  /* 0x00000014087c723c */ /* 0x000fe20000041810 */
[----:B------:R-:W-:Y:S01]  /*80d0*/  FADD.FTZ R5, R135, R5 ;  /* 0x0000000587057221 */ /* 0x000fe20000010000 */
[----:B------:R-:W-:Y:S02]  /*80e0*/  IMAD.MOV.U32 R28, RZ, RZ, R128 ;  /* 0x000000ffff1c7224 */ /* 0x000fe400078e0080 */
[----:B--2---:R-:W-:Y:S02]  /*80f0*/  FFMA.FTZ R2, R130, UR33, -R6 ;  /* 0x0000002182027c23 */ /* 0x004fe40008010806 */
[----:B------:R-:W-:Y:S01]  /*8100*/  HMMA.16816.F32.BF16 R16, R12, R26, RZ ;  /* 0x0000001a0c10723c */ /* 0x000fe200000418ff */
[----:B------:R-:W-:Y:S01]  /*8110*/  FADD.FTZ R4, R42, R4 ;  /* 0x000000042a047221 */ /* 0x000fe20000010000 */
[----:B------:R-:W-:Y:S01]  /*8120*/  IMAD.MOV.U32 R128, RZ, RZ, R111 ;  /* 0x000000ffff807224 */ /* 0x000fe200078e006f */
[----:B------:R1:W-:Y:S01]  /*8130*/  MUFU.EX2 R250, R2 ;  /* 0x0000000200fa7308 */ /* 0x0003e20000000800 */
[----:B------:R-:W-:-:S15]  /*8140*/  FADD.FTZ R5, R100, R5 ;  /* 0x0000000564057221 */ /* 0x000fde0000010000 */
[----:B------:R-:W-:-:S05]  /*8150*/  NOP ;  /* 0x0000000000007918 */ /* 0x000fca0000000000 */
[----:B------:R-:W-:Y:S01]  /*8160*/  HMMA.16816.F32.BF16 R120, R8, R22, R16 ;  /* 0x000000160878723c */ /* 0x000fe20000041810 */
[----:B------:R-:W2:Y:S01]  /*8170*/  LDSM.16.MT88.4 R16, [R186+0x1e000] ;  /* 0x01e00000ba10783b */ /* 0x000ea20000004200 */
[----:B-1----:R-:W-:Y:S01]  /*8180*/  FFMA.FTZ R2, R131, UR33, -R6 ;  /* 0x0000002183027c23 */ /* 0x002fe20008010806 */
[----:B------:R-:W-:Y:S01]  /*8190*/  FADD.FTZ R4, R28, R4 ;  /* 0x000000041c047221 */ /* 0x000fe20000010000 */
[----:B------:R-:W-:Y:S01]  /*81a0*/  IMAD.MOV.U32 R111, RZ, RZ, R108 ;  /* 0x000000ffff6f7224 */ /* 0x000fe200078e006c */
[----:B------:R-:W1:Y:S01]  /*81b0*/  LDSM.16.MT88.4 R20, [R186+0x1e800] ;  /* 0x01e80000ba14783b */ /* 0x000e620000004200 */
[----:B------:R3:W4:Y:S01]  /*81c0*/  MUFU.EX2 R249, R2 ;  /* 0x0000000200f97308 */ /* 0x0007220000000800 */
[----:B------:R-:W-:Y:S01]  /*81d0*/  FADD.FTZ R5, R128, R5 ;  /* 0x0000000580057221 */ /* 0x000fe20000010000 */
[----:B------:R-:W-:Y:S02]  /*81e0*/  IMAD.MOV.U32 R108, RZ, RZ, R47 ;  /* 0x000000ffff6c7224 */ /* 0x000fe400078e002f */
[----:B------:R-:W-:Y:S01]  /*81f0*/  IMAD.MOV.U32 R42, RZ, RZ, R107 ;  /* 0x000000ffff2a7224 */ /* 0x000fe200078e006b */
[----:B---3--:R-:W-:Y:S01]  /*8200*/  F2FP.BF16.F32.PACK_AB R2, R251, R102 ;  /* 0x00000066fb02723e */ /* 0x008fe200000010ff */
[----:B------:R-:W-:-:S02]  /*8210*/  IMAD.MOV.U32 R129, RZ, RZ, R105 ;  /* 0x000000ffff817224 */ /* 0x000fc400078e0069 */
[----:B------:R-:W-:Y:S01]  /*8220*/  IMAD.MOV.U32 R47, RZ, RZ, R58 ;  /* 0x000000ffff2f7224 */ /* 0x000fe200078e003a */
[C---:B------:R-:W-:Y:S01]  /*8230*/  PRMT R168, R2.reuse, 0x7610, R168 ;  /* 0x0000761002a87816 */ /* 0x040fe200000000a8 */
[----:B------:R-:W-:Y:S01]  /*8240*/  IMAD.MOV.U32 R128, RZ, RZ, R108 ;  /* 0x000000ffff807224 */ /* 0x000fe200078e006c */
[----:B------:R-:W-:Y:S01]  /*8250*/  PRMT R135, R2, 0x7632, R135 ;  /* 0x0000763202877816 */ /* 0x000fe20000000087 */
[----:B------:R-:W-:Y:S01]  /*8260*/  IMAD.MOV.U32 R35, RZ, RZ, R46 ;  /* 0x000000ffff237224 */ /* 0x000fe200078e002e */
[----:B----4-:R-:W-:Y:S01]  /*8270*/  F2FP.BF16.F32.PACK_AB R2, R249, R250 ;  /* 0x000000faf902723e */ /* 0x010fe200000010ff */
[----:B------:R-:W-:Y:S01]  /*8280*/  USHF.L.U32 UR20, UR20, 0x3, URZ ;  /* 0x0000000314147899 */ /* 0x000fe2000800063f */
[----:B------:R-:W-:Y:S02]  /*8290*/  IMAD.MOV.U32 R58, RZ, RZ, R59 ;  /* 0x000000ffff3a7224 */ /* 0x000fe400078e003b */
[C---:B------:R-:W-:Y:S01]  /*82a0*/  PRMT R134, R2.reuse, 0x7610, R134 ;  /* 0x0000761002867816 */ /* 0x040fe20000000086 */
[----:B------:R-:W-:Y:S01]  /*82b0*/  IMAD.MOV.U32 R108, RZ, RZ, R104 ;  /* 0x000000ffff6c7224 */ /* 0x000fe200078e0068 */
[----:B------:R-:W-:Y:S01]  /*82c0*/  PRMT R133, R2, 0x7632, R133 ;  /* 0x0000763202857816 */ /* 0x000fe20000000085 */
[----:B------:R-:W-:Y:S01]  /*82d0*/  FADD.FTZ R2, R40, R4 ;  /* 0x0000000428027221 */ /* 0x000fe20000010000 */
[----:B------:R-:W-:Y:S01]  /*82e0*/  FADD.FTZ R4, R41, R5 ;  /* 0x0000000529047221 */ /* 0x000fe20000010000 */
[----:B------:R-:W-:Y:S01]  /*82f0*/  @!P3 HFMA2.BF16_V2 R137, -RZ.H0_H0, RZ.H0_H0, -R135.H0_H0 ;  /* 0x200000ffff89b231 */ /* 0x000fe20000340987 */
[----:B------:R-:W-:Y:S01]  /*8300*/  PRMT R31, R168, 0x5410, R135 ;  /* 0x00005410a81f7816 */ /* 0x000fe20000000087 */
[----:B------:R-:W-:-:S02]  /*8310*/  IMAD.MOV.U32 R46, RZ, RZ, R55 ;  /* 0x000000ffff2e7224 */ /* 0x000fc400078e0037 */
[----:B------:R-:W-:Y:S01]  /*8320*/  FADD.FTZ R25, R252, R4 ;  /* 0x00000004fc197221 */ /* 0x000fe20000010000 */
[----:B------:R-:W-:Y:S01]  /*8330*/  @!P4 HFMA2.BF16_V2 R136, -RZ.H0_H0, RZ.H0_H0, -R168.H0_H0 ;  /* 0x200000ffff88c231 */ /* 0x000fe200003409a8 */
[----:B--2---:R-:W-:Y:S01]  /*8340*/  HMMA.16816.F32.BF16 R4, R12, R16, RZ ;  /* 0x000000100c04723c */ /* 0x004fe200000418ff */
[----:B------:R-:W-:Y:S01]  /*8350*/  FADD.FTZ R24, R111, R2 ;  /* 0x000000026f187221 */ /* 0x000fe20000010000 */
[----:B------:R-:W-:Y:S01]  /*8360*/  IMAD.MOV.U32 R111, RZ, RZ, R106 ;  /* 0x000000ffff6f7224 */ /* 0x000fe200078e006a */
[----:B------:R-:W-:Y:S01]  /*8370*/  @!P3 PRMT R135, R137, 0x5410, RZ ;  /* 0x000054108987b816 */ /* 0x000fe200000000ff */
[----:B------:R-:W-:Y:S01]  /*8380*/  IMAD.MOV.U32 R59, RZ, RZ, R56 ;  /* 0x000000ffff3b7224 */ /* 0x000fe200078e0038 */
[----:B------:R-:W-:Y:S01]  /*8390*/  LEA R218, P3, R39, UR6, 0x1 ;  /* 0x0000000627da7c11 */ /* 0x000fe2000f8608ff */
[----:B------:R-:W-:-:S15]  /*83a0*/  IMAD.MOV.U32 R41, RZ, RZ, R54 ;  /* 0x000000ffff297224 */ /* 0x000fde00078e0036 */
[----:B------:R-:W-:-:S03]  /*83b0*/  NOP ;  /* 0x0000000000007918 */ /* 0x000fc60000000000 */
[----:B-1----:R-:W-:Y:S01]  /*83c0*/  HMMA.16816.F32.BF16 R104, R8, R20, R4 ;  /* 0x000000140868723c */ /* 0x002fe20000041804 */
[----:B------:R-:W-:Y:S02]  /*83d0*/  IMAD.MOV.U32 R40, RZ, RZ, R45 ;  /* 0x000000ffff287224 */ /* 0x000fe400078e002d */
[----:B------:R-:W-:Y:S02]  /*83e0*/  IMAD.MOV.U32 R55, RZ, RZ, R67 ;  /* 0x000000ffff377224 */ /* 0x000fe400078e0043 */
[----:B------:R-:W-:Y:S01]  /*83f0*/  IMAD.U32 R2, RZ, RZ, UR20 ;  /* 0x00000014ff027e24 */ /* 0x000fe2000f8e00ff */
[----:B------:R-:W-:Y:S01]  /*8400*/  HMMA.16816.F32.BF16 R4, R12, R18, RZ ;  /* 0x000000120c04723c */ /* 0x000fe200000418ff */
[----:B------:R-:W-:Y:S01]  /*8410*/  LEA.HI.X R219, R39, UR7, R219, 0x1, P3 ;  /* 0x0000000727db7c11 */ /* 0x000fe200098f0cdb */
        /* <DEDUP_REMOVED lines=14> */
[----:B------:R-:W-:Y:S01]  /*8500*/  HMMA.16816.F32.BF16 R80, R8, R22, R4 ;  /* 0x000000160850723c */ /* 0x000fe20000041804 */
[----:B------:R-:W1:Y:S01]  /*8510*/  LDSM.16.MT88.4 R20, [R188+0x1e000] ;  /* 0x01e00000bc14783b */ /* 0x000e620000004200 */
[----:B------:R-:W-:Y:S02]  /*8520*/  IMAD.MOV.U32 R56, RZ, RZ, R170 ;  /* 0x000000ffff387224 */ /* 0x000fe400078e00aa */
[----:B------:R-:W-:-:S04]  /*8530*/  IMAD.WIDE R28, R2, 0x2, R218 ;  /* 0x00000002021c7825 */ /* 0x000fc800078e02da */
[----:B------:R-:W-:Y:S01]  /*8540*/  FADD.FTZ R4, R35, R24 ;  /* 0x0000001823047221 */ /* 0x000fe20000010000 */
[----:B------:R-:W-:Y:S01]  /*8550*/  FADD.FTZ R5, R129, R25 ;  /* 0x0000001981057221 */ /* 0x000fe20000010000 */
[----:B------:R-:W-:Y:S04]  /*8560*/  STG.E.U16 desc[UR28][R218.64], R91 ;  /* 0x0000005bda007986 */ /* 0x000fe8000c10151c */
[----:B------:R-:W2:Y:S01]  /*8570*/  LDSM.16.MT88.4 R24, [R188+0x1e800] ;  /* 0x01e80000bc18783b */ /* 0x000ea20000004200 */
[----:B------:R-:W-:Y:S01]  /*8580*/  @!P4 PRMT R168, R136, 0x5410, RZ ;  /* 0x0000541088a8c816 */ /* 0x000fe200000000ff */
[----:B------:R-:W-:Y:S02]  /*8590*/  IMAD.MOV.U32 R100, RZ, RZ, R42 ;  /* 0x000000ffff647224 */ /* 0x000fe400078e002a */
[----:B------:R-:W-:Y:S01]  /*85a0*/  STG.E.U16 desc[UR28][R218.64+0x2], R89 ;  /* 0x00000259da007986 */ /* 0x000fe2000c10151c */
[----:B------:R-:W-:-:S02]  /*85b0*/  IMAD.MOV.U32 R136, RZ, RZ, R128 ;  /* 0x000000ffff887224 */ /* 0x000fc400078e0080 */
[----:B------:R-:W-:Y:S01]  /*85c0*/  IMAD.MOV.U32 R42, RZ, RZ, R54 ;  /* 0x000000ffff2a7224 */ /* 0x000fe200078e0036 */
[----:B------:R3:W-:Y:S01]  /*85d0*/  STG.E.U16 desc[UR28][R28.64], R96 ;  /* 0x000000601c007986 */ /* 0x0007e2000c10151c */
[----:B-1----:R-:W-:Y:S01]  /*85e0*/  HMMA.16816.F32.BF16 R16, R12, R20, RZ ;  /* 0x000000140c10723c */ /* 0x002fe200000418ff */
[----:B------:R-:W-:Y:S01]  /*85f0*/  IMAD.MOV.U32 R129, RZ, RZ, R55 ;  /* 0x000000ffff817224 */ /* 0x000fe200078e0037 */
[----:B------:R-:W-:Y:S01]  /*8600*/  HSET2.LE.AND R7, R43, R0, PT ;  /* 0x000000002b077233 */ /* 0x000fe20003803000 */
[----:B------:R-:W-:Y:S02]  /*8610*/  IMAD.MOV.U32 R128, RZ, RZ, R78 ;  /* 0x000000ffff807224 */ /* 0x000fe400078e004e */
[----:B------:R-:W-:Y:S02]  /*8620*/  @!P6 HFMA2.BF16_V2 R130, -RZ.H0_H0, RZ.H0_H0, -R191.H0_H0 ;  /* 0x200000ffff82e231 */ /* 0x000fe400003409bf */
[----:B------:R-:W-:Y:S02]  /*8630*/  IMAD.MOV.U32 R54, RZ, RZ, R76 ;  /* 0x000000ffff367224 */ /* 0x000fe400078e004c */
[----:B------:R-:W-:-:S02]  /*8640*/  @!P5 HFMA2.BF16_V2 R131, -RZ.H0_H0, RZ.H0_H0, -R183.H0_H0 ;  /* 0x200000ffff83d231 */ /* 0x000fc400003409b7 */
[----:B---3--:R-:W-:Y:S01]  /*8650*/  IMAD.MOV.U32 R96, RZ, RZ, R39 ;  /* 0x000000ffff607224 */ /* 0x008fe200078e0027 */
[----:B------:R-:W-:Y:S01]  /*8660*/  PRMT R30, R134, 0x5410, R133 ;  /* 0x00005410861e7816 */ /* 0x000fe20000000085 */
[----:B------:R-:W-:Y:S02]  /*8670*/  IMAD.MOV.U32 R39, RZ, RZ, R79 ;  /* 0x000000ffff277224 */ /* 0x000fe400078e004f */
[----:B------:R-:W-:Y:S02]  /*8680*/  @!P2 HFMA2.BF16_V2 R139, -RZ.H0_H0, RZ.H0_H0, -R134.H0_H0 ;  /* 0x200000ffff8ba231 */ /* 0x000fe40000340986 */
[----:B------:R-:W-:Y:S02]  /*8690*/  IMAD.MOV.U32 R55, RZ, RZ, R77 ;  /* 0x000000ffff377224 */ /* 0x000fe400078e004d */
[----:B------:R-:W-:Y:S02]  /*86a0*/  @!P1 HFMA2.BF16_V2 R138, -RZ.H0_H0, RZ.H0_H0, -R133.H0_H0 ;  /* 0x200000ffff8a9231 */ /* 0x000fe40000340985 */
[----:B------:R-:W-:Y:S01]  /*86b0*/  IMAD.MOV.U32 R76, RZ, RZ, R58 ;  /* 0x000000ffff4c7224 */ /* 0x000fe200078e003a */
[----:B------:R1:W5:Y:S01]  /*86c0*/  LDL.LU R170, [R1+0xec] ;  /* 0x0000ec0001aa7983 */ /* 0x0003620000300800 */
[----:B------:R-:W-:Y:S01]  /*86d0*/  IMAD.MOV.U32 R77, RZ, RZ, R59 ;  /* 0x000000ffff4d7224 */ /* 0x000fe200078e003b */
[----:B------:R-:W-:Y:S01]  /*86e0*/  HSET2.LE.AND R2, R32, R0, PT ;  /* 0x0000000020027233 */ /* 0x000fe20003803000 */
[----:B------:R-:W-:Y:S01]  /*86f0*/  IMAD.MOV.U32 R78, RZ, RZ, R56 ;  /* 0x000000ffff4e7224 */ /* 0x000fe200078e0038 */
[----:B------:R3:W-:Y:S01]  /*8700*/  STG.E.U16 desc[UR28][R28.64+0x2], R98 ;  /* 0x000002621c007986 */ /* 0x0007e2000c10151c */
[----:B------:R-:W-:-:S02]  /*8710*/  IMAD.MOV.U32 R79, RZ, RZ, R57 ;  /* 0x000000ffff4f7224 */ /* 0x000fc400078e0039 */
[----:B------:R-:W-:Y:S01]  /*8720*/  FADD.FTZ R247, R247, R4 ;  /* 0x00000004f7f77221 */ /* 0x000fe20000010000 */
[----:B------:R-:W-:Y:S01]  /*8730*/  LOP3.LUT R4, R2, R44, RZ, 0xc0, !PT ;  /* 0x0000002c02047212 */ /* 0x000fe200078ec0ff */
[----:B------:R4:W-:Y:S01]  /*8740*/  STG.E.U16 desc[UR28][R218.64+0x10], R97 ;  /* 0x00001061da007986 */ /* 0x0009e2000c10151c */
[--C-:B------:R-:W-:Y:S01]  /*8750*/  HSET2.LE.AND R2, R38, R0.reuse, PT ;  /* 0x0000000026027233 */ /* 0x100fe20003803000 */
[----:B--2---:R-:W-:Y:S01]  /*8760*/  HMMA.16816.F32.BF16 R56, R8, R24, R16 ;  /* 0x000000180838723c */ /* 0x004fe20000041810 */
[----:B------:R-:W-:Y:S01]  /*8770*/  FADD.FTZ R248, R248, R5 ;  /* 0x00000005f8f87221 */ /* 0x000fe20000010000 */
[----:B------:R2:W-:Y:S01]  /*8780*/  STG.E.U16 desc[UR28][R218.64+0x12], R99 ;  /* 0x00001263da007986 */ /* 0x0005e2000c10151c */
[----:B------:R-:W-:Y:S01]  /*8790*/  LOP3.LUT R7, R7, R51, RZ, 0xc0, !PT ;  /* 0x0000003307077212 */ /* 0x000fe200078ec0ff */
[----:B------:R-:W-:Y:S01]  /*87a0*/  IMAD.MOV.U32 R43, RZ, RZ, R129 ;  /* 0x000000ffff2b7224 */ /* 0x000fe200078e0081 */
[----:B------:R-:W-:Y:S01]  /*87b0*/  LOP3.LUT R5, R2, R53, RZ, 0xc0, !PT ;  /* 0x0000003502057212 */ /* 0x000fe200078ec0ff */
[----:B------:R-:W-:Y:S01]  /*87c0*/  HMMA.16816.F32.BF16 R16, R12, R22, RZ ;  /* 0x000000160c10723c */ /* 0x000fe200000418ff */
[----:B------:R-:W1:Y:S01]  /*87d0*/  LDSM.16.MT88.4 R20, [R187+0x1e000] ;  /* 0x01e00000bb14783b */ /* 0x000e620000004200 */
[----:B------:R-:W-:Y:S01]  /*87e0*/  HSET2.LE.AND R2, R48, R0, PT ;  /* 0x0000000030027233 */ /* 0x000fe20003803000 */
[----:B------:R-:W-:Y:S01]  /*87f0*/  IMAD.MOV.U32 R38, RZ, RZ, R54 ;  /* 0x000000ffff267224 */ /* 0x000fe200078e0036 */
[----:B------:R-:W-:Y:S01]  /*8800*/  @!P6 PRMT R191, R130, 0x5410, RZ ;  /* 0x0000541082bfe816 */ /* 0x000fe200000000ff */
[----:B------:R-:W-:Y:S01]  /*8810*/  IMAD.MOV.U32 R51, RZ, RZ, R88 ;  /* 0x000000ffff337224 */ /* 0x000fe200078e0058 */
[----:B------:R-:W-:Y:S01]  /*8820*/  @!P5 PRMT R183, R131, 0x5410, RZ ;  /* 0x0000541083b7d816 */ /* 0x000fe200000000ff */
[----:B------:R-:W-:Y:S01]  /*8830*/  IMAD.MOV.U32 R137, RZ, RZ, R100 ;  /* 0x000000ffff897224 */ /* 0x000fe200078e0064 */
[----:B------:R-:W-:Y:S01]  /*8840*/  LOP3.LUT R6, R2, R52, RZ, 0xc0, !PT ;  /* 0x0000003402067212 */ /* 0x000fe200078ec0ff */
[----:B------:R-:W-:Y:S01]  /*8850*/  IMAD.MOV.U32 R2, RZ, RZ, R90 ;  /* 0x000000ffff027224 */ /* 0x000fe200078e005a */
[----:B------:R-:W-:Y:S01]  /*8860*/  @!P2 PRMT R134, R139, 0x5410, RZ ;  /* 0x000054108b86a816 */ /* 0x000fe200000000ff */
[----:B------:R-:W-:Y:S01]  /*8870*/  IMAD.MOV.U32 R139, RZ, RZ, R111 ;  /* 0x000000ffff8b7224 */ /* 0x000fe200078e006f */
[----:B------:R-:W-:Y:S01]  /*8880*/  @!P1 PRMT R133, R138, 0x5410, RZ ;  /* 0x000054108a859816 */ /* 0x000fe200000000ff */
[----:B------:R-:W-:Y:S01]  /*8890*/  IMAD.MOV.U32 R138, RZ, RZ, R110 ;  /* 0x000000ffff8a7224 */ /* 0x000fe200078e006e */
[----:B------:R-:W-:Y:S01]  /*88a0*/  STG.E.U16 desc[UR28][R28.64+0x10], R242 ;  /* 0x000010f21c007986 */ /* 0x000fe2000c10151c */
[----:B---3--:R-:W-:-:S02]  /*88b0*/  IMAD.MOV.U32 R98, RZ, RZ, R41 ;  /* 0x000000ffff627224 */ /* 0x008fc400078e0029 */
[----:B------:R-:W-:Y:S01]  /*88c0*/  IMAD.MOV.U32 R41, RZ, RZ, R45 ;  /* 0x000000ffff297224 */ /* 0x000fe200078e002d */
[----:B------:R-:W-:Y:S01]  /*88d0*/  STG.E.U16 desc[UR28][R28.64+0x12], R241 ;  /* 0x000012f11c007986 */ /* 0x000fe2000c10151c */
[----:B----4-:R-:W-:Y:S02]  /*88e0*/  IMAD.MOV.U32 R97, RZ, RZ, R40 ;  /* 0x000000ffff617224 */ /* 0x010fe400078e0028 */
[----:B------:R-:W-:Y:S01]  /*88f0*/  IMAD.MOV.U32 R40, RZ, RZ, R47 ;  /* 0x000000ffff287224 */ /* 0x000fe200078e002f */
[----:B------:R-:W-:Y:S01]  /*8900*/  STG.E.U16 desc[UR28][R218.64+0x20], R246 ;  /* 0x000020f6da007986 */ /* 0x000fe2000c10151c */
[----:B--2---:R-:W-:Y:S02]  /*8910*/  IMAD.MOV.U32 R99, RZ, RZ, R46 ;  /* 0x000000ffff637224 */ /* 0x004fe400078e002e */
[----:B------:R-:W-:Y:S01]  /*8920*/  HMMA.16816.F32.BF16 R44, R8, R26, R16 ;  /* 0x0000001a082c723c */ /* 0x000fe20000041810 */
[----:B------:R-:W-:Y:S01]  /*8930*/  IMAD.MOV.U32 R48, RZ, RZ, R109 ;  /* 0x000000ffff307224 */ /* 0x000fe200078e006d */
[----:B------:R-:W-:Y:S01]  /*8940*/  STG.E.U16 desc[UR28][R218.64+0x22], R245 ;  /* 0x000022f5da007986 */ /* 0x000fe2000c10151c */
[----:B------:R-:W-:-:S03]  /*8950*/  IMAD.MOV.U32 R252, RZ, RZ, R102 ;  /* 0x000000fffffc7224 */ /* 0x000fc600078e0066 */
[----:B------:R-:W-:Y:S01]  /*8960*/  STG.E.U16 desc[UR28][R28.64+0x20], R244 ;  /* 0x000020f41c007986 */ /* 0x000fe2000c10151c */
[--C-:B------:R-:W-:Y:S01]  /*8970*/  HSET2.LE.AND R17, R37, R0.reuse, PT ;  /* 0x0000000025117233 */ /* 0x100fe20003803000 */
[----:B------:R-:W-:Y:S01]  /*8980*/  IMAD.MOV.U32 R37, RZ, RZ, R39 ;  /* 0x000000ffff257224 */ /* 0x000fe200078e0027 */
[--C-:B------:R-:W-:Y:S01]  /*8990*/  HSET2.LE.AND R18, R36, R0.reuse, PT ;  /* 0x0000000024127233 */ /* 0x100fe20003803000 */
[----:B------:R-:W-:Y:S01]  /*89a0*/  IMAD.MOV.U32 R36, RZ, RZ, R128 ;  /* 0x000000ffff247224 */ /* 0x000fe200078e0080 */
[--C-:B------:R-:W-:Y:S01]  /*89b0*/  HSET2.LE.AND R16, R34, R0.reuse, PT ;  /* 0x0000000022107233 */ /* 0x100fe20003803000 */
[----:B------:R-:W-:Y:S01]  /*89c0*/  IMAD.MOV.U32 R39, RZ, RZ, R55 ;  /* 0x000000ffff277224 */ /* 0x000fe200078e0037 */
[----:B------:R-:W-:Y:S01]  /*89d0*/  LOP3.LUT R130, R17, R31, RZ, 0xc0, !PT ;  /* 0x0000001f11827212 */ /* 0x000fe200078ec0ff */
[----:B------:R-:W-:Y:S01]  /*89e0*/  IMAD.MOV.U32 R31, RZ, RZ, R139 ;  /* 0x000000ffff1f7224 */ /* 0x000fe200078e008b */
[----:B------:R-:W-:Y:S01]  /*89f0*/  LOP3.LUT R131, R18, R30, RZ, 0xc0, !PT ;  /* 0x0000001e12837212 */ /* 0x000fe200078ec0ff */
[C---:B-1----:R-:W-:Y:S01]  /*8a00*/  HMMA.16816.F32.BF16 R24, R12.reuse, R20, RZ ;  /* 0x000000140c18723c */ /* 0x042fe200000418ff */
[----:B------:R-:W-:Y:S01]  /*8a10*/  LOP3.LUT R128, R16, R50, RZ, 0xc0, !PT ;  /* 0x0000003210807212 */ /* 0x000fe200078ec0ff */
[----:B------:R-:W-:Y:S01]  /*8a20*/  IMAD.MOV.U32 R50, RZ, RZ, R101 ;  /* 0x000000ffff327224 */ /* 0x000fe200078e0065 */
[----:B------:R-:W-:Y:S01]  /*8a30*/  HSET2.LE.AND R0, R33, R0, PT ;  /* 0x0000000021007233 */ /* 0x000fe20003803000 */
[----:B------:R-:W-:Y:S01]  /*8a40*/  IMAD.MOV.U32 R30, RZ, RZ, R138 ;  /* 0x000000ffff1e7224 */ /* 0x000fe200078e008a */
[----:B------:R-:W-:Y:S01]  /*8a50*/  STG.E.U16 desc[UR28][R28.64+0x22], R243 ;  /* 0x000022f31c007986 */ /* 0x000fe2000c10151c */
[----:B------:R-:W-:Y:S02]  /*8a60*/  HMMA.16816.F32.BF16 R20, R12, R22, RZ ;  /* 0x000000160c14723c */ /* 0x000fe400000418ff */
[----:B------:R-:W-:Y:S01]  /*8a70*/  LOP3.LUT R129, R0, R49, RZ, 0xc0, !PT ;  /* 0x0000003100817212 */ /* 0x000fe200078ec0ff */
[----:B------:R-:W1:Y:S01]  /*8a80*/  LDSM.16.MT88.4 R12, [R187+0x1e800] ;  /* 0x01e80000bb0c783b */ /* 0x000e620000004200 */
[----:B------:R-:W-:-:S02]  /*8a90*/  IMAD.MOV.U32 R0, RZ, RZ, R108 ;  /* 0x000000ffff007224 */ /* 0x000fc400078e006c */
[----:B------:R-:W-:Y:S01]  /*8aa0*/  IMAD.MOV.U32 R49, RZ, RZ, R103 ;  /* 0x000000ffff317224 */ /* 0x000fe200078e0067 */
        /* <DEDUP_REMOVED lines=8> */
[----:B------:R-:W-:Y:S01]  /*8b30*/  STG.E.U16 desc[UR28][R218.64+0x50], R178 ;  /* 0x000050b2da007986 */ /* 0x000fe2000c10151c */
[C---:B-1----:R-:W-:Y:S03]  /*8b40*/  HMMA.16816.F32.BF16 R24, R8.reuse, R12, R24 ;  /* 0x0000000c0818723c */ /* 0x042fe60000041818 */
[----:B------:R-:W-:Y:S04]  /*8b50*/  STG.E.U16 desc[UR28][R218.64+0x52], R177 ;  /* 0x000052b1da007986 */ /* 0x000fe8000c10151c */
[----:B------:R-:W-:Y:S01]  /*8b60*/  STG.E.U16 desc[UR28][R28.64+0x50], R175 ;  /* 0x000050af1c007986 */ /* 0x000fe2000c10151c */
[----:B------:R-:W-:Y:S03]  /*8b70*/  HMMA.16816.F32.BF16 R20, R8, R14, R20 ;  /* 0x0000000e0814723c */ /* 0x000fe60000041814 */
[----:B------:R-:W1:Y:S04]  /*8b80*/  LDSM.16.MT88.4 R8, [R185+0x19000] ;  /* 0x01900000b908783b */ /* 0x000e680000004200 */
[----:B------:R-:W2:Y:S04]  /*8b90*/  LDSM.16.MT88.4 R12, [R186+0x19000] ;  /* 0x01900000ba0c783b */ /* 0x000ea80000004200 */
        /* <DEDUP_REMOVED lines=9> */
[----:B------:R-:W-:Y:S03]  /*8c30*/  STG.E.U16 desc[UR28][R28.64+0x72], R133 ;  /* 0x000072851c007986 */ /* 0x000fe6000c10151c */
        /* <DEDUP_REMOVED lines=26> */
[----:B------:R-:W-:Y:S01]  /*8de0*/  LDSM.16.MT88.4 R152, [R186+0x19800] ;  /* 0x01980000ba98783b */ /* 0x000fe20000004200 */
[C---:B--2---:R-:W-:Y:S03]  /*8df0*/  HMMA.16816.F32.BF16 R100, R4.reuse, R12, R160 ;  /* 0x0000000c0464723c */ /* 0x044fe600000418a0 */
[----:B------:R-:W-:Y:S03]  /*8e00*/  LDSM.16.MT88.4 R160, [R185+0x19800] ;  /* 0x01980000b9a0783b */ /* 0x000fe60000004200 */
[C---:B------:R-:W-:Y:S01]  /*8e10*/  HMMA.16816.F32.BF16 R108, R4.reuse, R14, R144 ;  /* 0x0000000e046c723c */ /* 0x040fe20000041890 */
[----:B------:R-:W2:Y:S04]  /*8e20*/  LDSM.16.MT88.4 R12, [R187+0x1d000] ;  /* 0x01d00000bb0c783b */ /* 0x000ea80000004200 */
[----:B------:R-:W3:Y:S01]  /*8e30*/  LDSM.16.MT88.4 R144, [R188+0x19800] ;  /* 0x01980000bc90783b */ /* 0x000ee20000004200 */
[C---:B-1----:R-:W-:Y:S06]  /*8e40*/  HMMA.16816.F32.BF16 R112, R4.reuse, R8, R112 ;  /* 0x000000080470723c */ /* 0x042fec0000041870 */
[C---:B------:R-:W-:Y:S01]  /*8e50*/  HMMA.16816.F32.BF16 R116, R4.reuse, R10, R116 ;  /* 0x0000000a0474723c */ /* 0x040fe20000041874 */
[----:B------:R-:W1:Y:S05]  /*8e60*/  LDSM.16.MT88.4 R8, [R185+0x1f000] ;  /* 0x01f00000b908783b */ /* 0x000e6a0000004200 */
[C---:B--2---:R-:W-:Y:S06]  /*8e70*/  HMMA.16816.F32.BF16 R212, R4.reuse, R12, R212 ;  /* 0x0000000c04d4723c */ /* 0x044fec00000418d4 */
[----:B------:R-:W-:Y:S01]  /*8e80*/  HMMA.16816.F32.BF16 R224, R4, R14, R224 ;  /* 0x0000000e04e0723c */ /* 0x000fe200000418e0 */
[----:B------:R-:W2:Y:S05]  /*8e90*/  LDSM.16.MT88.4 R12, [R186+0x1f000] ;  /* 0x01f00000ba0c783b */ /* 0x000eaa0000004200 */
[C---:B------:R-:W-:Y:S06]  /*8ea0*/  HMMA.16816.F32.BF16 R164, R128.reuse, R160, R164 ;  /* 0x000000a080a4723c */ /* 0x040fec00000418a4 */
[C---:B------:R-:W-:Y:S06]  /*8eb0*/  HMMA.16816.F32.BF16 R160, R128.reuse, R162, R16 ;  /* 0x000000a280a0723c */ /* 0x040fec0000041810 */
[----:B---3--:R-:W-:Y:S01]  /*8ec0*/  HMMA.16816.F32.BF16 R148, R128, R144, R148 ;  /* 0x000000908094723c */ /* 0x008fe20000041894 */
[----:B------:R-:W-:-:S02]  /*8ed0*/  IMAD.MOV.U32 R19, RZ, RZ, R50 ;  /* 0x000000ffff137224 */ /* 0x000fc400078e0032 */
[----:B------:R-:W-:-:S03]  /*8ee0*/  IMAD.MOV.U32 R18, RZ, RZ, R51 ;  /* 0x000000ffff127224 */ /* 0x000fc600078e0033 */
[----:B------:R-:W-:Y:S06]  /*8ef0*/  HMMA.16816.F32.BF16 R144, R128, R146, R36 ;  /* 0x000000928090723c */ /* 0x000fec0000041824 */
[C---:B-1----:R-:W-:Y:S06]  /*8f00*/  HMMA.16816.F32.BF16 R124, R4.reuse, R8, R124 ;  /* 0x00000008047c723c */ /* 0x042fec000004187c */
[C---:B------:R-:W-:Y:S01]  /*8f10*/  HMMA.16816.F32.BF16 R120, R4.reuse, R10, R120 ;  /* 0x0000000a0478723c */ /* 0x040fe20000041878 */
[----:B------:R-:W1:Y:S05]  /*8f20*/  LDSM.16.MT88.4 R8, [R188+0x1f000] ;  /* 0x01f00000bc08783b */ /* 0x000e6a0000004200 */
[C---:B--2---:R-:W-:Y:S01]  /*8f30*/  HMMA.16816.F32.BF16 R236, R4.reuse, R12, R104 ;  /* 0x0000000c04ec723c */ /* 0x044fe20000041868 */
[----:B------:R-:W-:Y:S05]  /*8f40*/  LDSM.16.MT88.4 R104, [R185+0x1f800] ;  /* 0x01f80000b968783b */ /* 0x000fea0000004200 */
[----:B------:R-:W-:Y:S01]  /*8f50*/  HMMA.16816.F32.BF16 R232, R4, R14, R80 ;  /* 0x0000000e04e8723c */ /* 0x000fe20000041850 */
[----:B------:R-:W-:Y:S05]  /*8f60*/  LDSM.16.MT88.4 R80, [R186+0x1d800] ;  /* 0x01d80000ba50783b */ /* 0x000fea0000004200 */
[C---:B------:R-:W-:Y:S06]  /*8f70*/  HMMA.16816.F32.BF16 R156, R128.reuse, R152, R156 ;  /* 0x00000098809c723c */ /* 0x040fec000004189c */
[----:B------:R-:W-:Y:S06]  /*8f80*/  HMMA.16816.F32.BF16 R152, R128, R154, R32 ;  /* 0x0000009a8098723c */ /* 0x000fec0000041820 */
[C---:B-1----:R-:W-:Y:S01]  /*8f90*/  HMMA.16816.F32.BF16 R228, R4.reuse, R8, R56 ;  /* 0x0000000804e4723c */ /* 0x042fe20000041838 */
[----:B------:R-:W-:Y:S05]  /*8fa0*/  LDSM.16.MT88.4 R56, [R188+0x1b800] ;  /* 0x01b80000bc38783b */ /* 0x000fea0000004200 */
[C---:B------:R-:W-:Y:S01]  /*8fb0*/  HMMA.16816.F32.BF16 R12, R4.reuse, R10, R44 ;  /* 0x0000000a040c723c */ /* 0x040fe2000004182c */
[----:B------:R-:W1:Y:S05]  /*8fc0*/  LDSM.16.MT88.4 R8, [R187+0x1f000] ;  /* 0x01f00000bb08783b */ /* 0x000e6a0000004200 */
[C---:B-1----:R-:W-:Y:S06]  /*8fd0*/  HMMA.16816.F32.BF16 R24, R4.reuse, R8, R24 ;  /* 0x000000080418723c */ /* 0x042fec0000041818 */
[----:B------:R-:W-:Y:S01]  /*8fe0*/  HMMA.16816.F32.BF16 R20, R4, R10, R20 ;  /* 0x0000000a0414723c */ /* 0x000fe20000041814 */
[----:B------:R-:W-:Y:S01]  /*8ff0*/  IMAD.MOV.U32 R9, RZ, RZ, R2 ;  /* 0x000000ffff097224 */ /* 0x000fe200078e0002 */
[----:B------:R-:W-:Y:S01]  /*9000*/  LDSM.16.MT88.4 R4, [R187+0x1f800] ;  /* 0x01f80000bb04783b */ /* 0x000fe20000004200 */
[----:B------:R-:W-:-:S02]  /*9010*/  IMAD.MOV.U32 R2, RZ, RZ, R137 ;  /* 0x000000ffff027224 */ /* 0x000fc400078e0089 */
[----:B------:R-:W-:Y:S02]  /*9020*/  IMAD.MOV.U32 R8, RZ, RZ, R48 ;  /* 0x000000ffff087224 */ /* 0x000fe400078e0030 */
[----:B------:R-:W-:Y:S02]  /*9030*/  IMAD.MOV.U32 R11, RZ, RZ, R0 ;  /* 0x000000ffff0b7224 */ /* 0x000fe400078e0000 */
[----:B------:R-:W-:Y:S01]  /*9040*/  FADD.FTZ R2, R2, R248 ;  /* 0x000000f802027221 */ /* 0x000fe20000010000 */
[----:B------:R-:W-:Y:S02]  /*9050*/  IMAD.MOV.U32 R0, RZ, RZ, R136 ;  /* 0x000000ffff007224 */ /* 0x000fe400078e0088 */
[----:B------:R-:W1:Y:S01]  /*9060*/  LDSM.16.MT88.4 R136, [R187+0x19800] ;  /* 0x01980000bb88783b */ /* 0x000e620000004200 */
[----:B------:R-:W-:Y:S02]  /*9070*/  IMAD.MOV.U32 R10, RZ, RZ, R49 ;  /* 0x000000ffff0a7224 */ /* 0x000fe400078e0031 */
[----:B------:R-:W-:Y:S01]  /*9080*/  FADD.FTZ R0, R0, R247 ;  /* 0x000000f700007221 */ /* 0x000fe20000010000 */
[----:B------:R-:W-:Y:S01]  /*9090*/  FADD.FTZ R2, R19, R2 ;  /* 0x0000000213027221 */ /* 0x000fe20000010000 */
[----:B------:R-:W2:Y:S02]  /*90a0*/  LDSM.16.MT88.4 R48, [R186+0x1b800] ;  /* 0x01b80000ba30783b */ /* 0x000ea40000004200 */
        /* <DEDUP_REMOVED lines=10> */
[C---:B-1----:R-:W-:Y:S06]  /*9150*/  HMMA.16816.F32.BF16 R140, R128.reuse, R136, R140 ;  /* 0x00000088808c723c */ /* 0x042fec000004188c */
[C---:B------:R-:W-:Y:S01]  /*9160*/  HMMA.16816.F32.BF16 R136, R128.reuse, R138, R40 ;  /* 0x0000008a8088723c */ /* 0x040fe20000041828 */
[----:B------:R-:W1:Y:S05]  /*9170*/  LDSM.16.MT88.4 R40, [R185+0x1b800] ;  /* 0x01b80000b928783b */ /* 0x000e6a0000004200 */
[C---:B--2---:R-:W-:Y:S01]  /*9180*/  HMMA.16816.F32.BF16 R44, R128.reuse, R48, R64 ;  /* 0x00000030802c723c */ /* 0x044fe20000041840 */
[----:B------:R-:W2:Y:S05]  /*9190*/  LDSM.16.MT88.4 R64, [R187+0x1b800] ;  /* 0x01b80000bb40783b */ /* 0x000eaa0000004200 */
[C---:B------:R-:W-:Y:S06]  /*91a0*/  HMMA.16816.F32.BF16 R48, R128.reuse, R50, R68 ;  /* 0x000000328030723c */ /* 0x040fec0000041844 */
[C---:B-1----:R-:W-:Y:S06]  /*91b0*/  HMMA.16816.F32.BF16 R36, R128.reuse, R40, R52 ;  /* 0x000000288024723c */ /* 0x042fec0000041834 */
[C---:B------:R-:W-:Y:S06]  /*91c0*/  HMMA.16816.F32.BF16 R40, R128.reuse, R42, R60 ;  /* 0x0000002a8028723c */ /* 0x040fec000004183c */
        /* <DEDUP_REMOVED lines=8> */
[C---:B------:R-:W-:Y:S01]  /*9250*/  HMMA.16816.F32.BF16 R104, R128.reuse, R106, R120 ;  /* 0x0000006a8068723c */ /* 0x040fe20000041878 */
[----:B------:R-:W3:Y:S05]  /*9260*/  LDSM.16.MT88.4 R120, [R188+0x1f800] ;  /* 0x01f80000bc78783b */ /* 0x000eea0000004200 */
[C---:B-1----:R-:W-:Y:S06]  /*9270*/  HMMA.16816.F32.BF16 R68, R128.reuse, R72, R92 ;  /* 0x000000488044723c */ /* 0x042fec000004185c */
[C---:B------:R-:W-:Y:S01]  /*9280*/  HMMA.16816.F32.BF16 R72, R128.reuse, R74, R96 ;  /* 0x0000004a8048723c */ /* 0x040fe20000041860 */
[----:B------:R-:W1:Y:S05]  /*9290*/  LDSM.16.MT88.4 R96, [R187+0x1d800] ;  /* 0x01d80000bb60783b */ /* 0x000e6a0000004200 */
[C---:B--2---:R-:W-:Y:S01]  /*92a0*/  HMMA.16816.F32.BF16 R84, R128.reuse, R88, R112 ;  /* 0x000000588054723c */ /* 0x044fe20000041870 */
[----:B------:R-:W2:Y:S05]  /*92b0*/  LDSM.16.MT88.4 R112, [R186+0x1f800] ;  /* 0x01f80000ba70783b */ /* 0x000eaa0000004200 */
[C---:B------:R-:W-:Y:S06]  /*92c0*/  HMMA.16816.F32.BF16 R80, R128.reuse, R82, R108 ;  /* 0x000000528050723c */ /* 0x040fec000004186c */
[C---:B------:R-:W-:Y:S06]  /*92d0*/  HMMA.16816.F32.BF16 R88, R128.reuse, R90, R116 ;  /* 0x0000005a8058723c */ /* 0x040fec0000041874 */
[C---:B------:R-:W-:Y:S06]  /*92e0*/  HMMA.16816.F32.BF16 R124, R128.reuse, R4, R24 ;  /* 0x00000004807c723c */ /* 0x040fec0000041818 */
[C---:B---3--:R-:W-:Y:S06]  /*92f0*/  HMMA.16816.F32.BF16 R116, R128.reuse, R120, R228 ;  /* 0x000000788074723c */ /* 0x048fec00000418e4 */
[C---:B------:R-:W-:Y:S06]  /*9300*/  HMMA.16816.F32.BF16 R120, R128.reuse, R122, R12 ;  /* 0x0000007a8078723c */ /* 0x040fec000004180c */
[C---:B-1----:R-:W-:Y:S06]  /*9310*/  HMMA.16816.F32.BF16 R92, R128.reuse, R96, R212 ;  /* 0x00000060805c723c */ /* 0x042fec00000418d4 */
[----:B--2---:R-:W-:Y:S01]  /*9320*/  HMMA.16816.F32.BF16 R108, R128, R112, R236 ;  /* 0x00000070806c723c */ /* 0x004fe200000418ec */
[----:B------:R-:W-:-:S04]  /*9330*/  IADD3 R214, P1, R218, -0x80, RZ ;  /* 0xffffff80dad67810 */ /* 0x000fc80007f3e0ff */
[----:B------:R-:W-:Y:S01]  /*9340*/  IADD3.X R215, R219, -0x1, RZ, P1, !PT ;  /* 0xffffffffdbd77810 */ /* 0x000fe20000ffe4ff */
[----:B------:R-:W-:Y:S01]  /*9350*/  HMMA.16816.F32.BF16 R96, R128, R98, R224 ;  /* 0x000000628060723c */ /* 0x000fe200000418e0 */
[----:B------:R-:W-:-:S05]  /*9360*/  FADD.FTZ R239, R249, R0 ;  /* 0x00000000f9ef7221 */ /* 0x000fca0000010000 */
        /* <DEDUP_REMOVED lines=24> */
[----:B------:R-:W2:Y:S01]  /*94f0*/  S2R R252, SR_TID.X ;  /* 0x0000000000fc7919 */ /* 0x000ea20000002100 */
[----:B------:R-:W-:-:S06]  /*9500*/  IMAD.MOV.U32 R5, RZ, RZ, R19 ;  /* 0x000000ffff057224 */ /* 0x000fcc00078e0013 */
[----:B------:R-:W3:Y:S01]  /*9510*/  @!P4 LDC.64 R8, c[0x0][0x220] ;  /* 0x00008800ff08cb82 */ /* 0x000ee20000000a00 */
[----:B------:R-:W-:Y:S01]  /*9520*/  UIMAD UR4, UR6, UR40, UR4 ;  /* 0x00000028060472a4 */ /* 0x000fe2000f8e0204 */
[----:B------:R-:W-:-:S04]  /*9530*/  IMAD.MOV.U32 R4, RZ, RZ, R30 ;  /* 0x000000ffff047224 */ /* 0x000fc800078e001e */
        /* <DEDUP_REMOVED lines=13> */
[----:B---3--:R-:W-:Y:S01]  /*9610*/  @!P4 LEA R8, P0, R4, R8, 0x1 ;  /* 0x000000080408c211 */ /* 0x008fe200078008ff */
[----:B------:R-:W-:Y:S01]  /*9620*/  @P4 STS.128 [R216+0x1a000], RZ ;  /* 0x01a000ffd8004388 */ /* 0x000fe20000000c00 */
[----:B------:R-:W-:Y:S02]  /*9630*/  @!P5 LEA R14, P1, R0, R14, 0x1 ;  /* 0x0000000e000ed211 */ /* 0x000fe400078208ff */
[----:B------:R-:W-:Y:S01]  /*9640*/  @!P4 LEA.HI.X R9, R4, R9, R2, 0x1, P0 ;  /* 0x000000090409c211 */ /* 0x000fe200000f0c02 */
[----:B--2---:R-:W-:Y:S01]  /*9650*/  IMAD.SHL.U32 R252, R252, 0x2, RZ ;  /* 0x00000002fcfc7824 */ /* 0x004fe200078e00ff */
[----:B------:R-:W-:Y:S01]  /*9660*/  @!P5 LEA.HI.X R15, R0, R15, R5, 0x1, P1 ;  /* 0x0000000f000fd211 */ /* 0x000fe200008f0c05 */
[----:B------:R-:W2:Y:S01]  /*9670*/  @!P3 LDC.64 R18, c[0x0][0x220] ;  /* 0x00008800ff12bb82 */ /* 0x000ea20000000a00 */
[----:B----4-:R-:W-:Y:S01]  /*9680*/  @!P3 LEA R10, P0, R4, R10, 0x1 ;  /* 0x0000000a040ab211 */ /* 0x010fe200078008ff */
[----:B------:R-:W-:Y:S01]  /*9690*/  @!PT LDS RZ, [RZ] ;  /* 0x00000000fffff984 */ /* 0x000fe20000000800 */
[----:B------:R-:W-:Y:S01]  /*96a0*/  @!PT LDS RZ, [RZ] ;  /* 0x00000000fffff984 */ /* 0x000fe20000000800 */
[----:B------:R-:W-:Y:S01]  /*96b0*/  @!PT LDS RZ, [RZ] ;  /* 0x00000000fffff984 */ /* 0x000fe20000000800 */
[----:B------:R3:W-:Y:S01]  /*96c0*/  @!P4 LDGSTS.E.BYPASS.LTC128B.128 [R216+0x1a000], desc[UR28][R8.64+0x80] ;  /* 0x1a00008008d8cfae */ /* 0x0007e2000b901d5c */
[----:B------:R-:W-:-:S02]  /*96d0*/  LOP3.LUT R252, R252, 0x6, RZ, 0xc0, !PT ;  /* 0x00000006fcfc7812 */ /* 0x000fc400078ec0ff */
[C-C-:B------:R-:W-:Y:S01]  /*96e0*/  @!P3 LEA.HI.X R11, R4.reuse, R11, R2.reuse, 0x1, P0 ;  /* 0x0000000b040bb211 */ /* 0x140fe200000f0c02 */
[----:B------:R-:W-:Y:S02]  /*96f0*/  @P3 STS.128 [R216+0x1c000], RZ ;  /* 0x01c000ffd8003388 */ /* 0x000fe40000000c00 */
[----:B------:R-:W4:Y:S01]  /*9700*/  @!P2 LDC.64 R20, c[0x0][0x220] ;  /* 0x00008800ff14ab82 */ /* 0x000f220000000a00 */
[C---:B-1----:R-:W-:Y:S01]  /*9710*/  @!P2 LEA R12, P0, R4.reuse, R12, 0x1 ;  /* 0x0000000c040ca211 */ /* 0x042fe200078008ff */
[----:B------:R-:W-:Y:S01]  /*9720*/  @!PT LDS RZ, [RZ] ;  /* 0x00000000fffff984 */ /* 0x000fe20000000800 */
[----:B------:R-:W-:Y:S01]  /*9730*/  @!PT LDS RZ, [RZ] ;  /* 0x00000000fffff984 */ /* 0x000fe20000000800 */
[----:B------:R-:W-:Y:S01]  /*9740*/  @!PT LDS RZ, [RZ] ;  /* 0x00000000fffff984 */ /* 0x000fe20000000800 */
[----:B------:R-:W-:Y:S03]  /*9750*/  @!P3 LDGSTS.E.BYPASS.LTC128B.128 [R216+0x1c000], desc[UR28][R10.64+0x100] ;  /* 0x1c0001000ad8bfae */ /* 0x000fe6000b901d5c */
        /* <DEDUP_REMOVED lines=11> */
[----:B------:R-:W-:Y:S01]  /*9810*/  @!P5 LDGSTS.E.BYPASS.LTC128B.128 [R216+0x19000], desc[UR28][R14.64] ;  /* 0x190000000ed8dfae */ /* 0x000fe2000b901d5c */
[C-C-:B------:R-:W-:Y:S02]  /*9820*/  @!P3 LEA.HI.X R7, R0.reuse, R19, R5.reuse, 0x1, P1 ;  /* 0x000000130007b211 */ /* 0x140fe400008f0c05 */
[C---:B---3--:R-:W-:Y:S01]  /*9830*/  @!P4 LEA R8, P6, R0.reuse, R16, 0x1 ;  /* 0x000000100008c211 */ /* 0x048fe200078c08ff */
[----:B------:R-:W-:Y:S01]  /*9840*/  @P4 STS.128 [R216+0x1b000], RZ ;  /* 0x01b000ffd8004388 */ /* 0x000fe20000000c00 */
[C---:B----4-:R-:W-:Y:S02]  /*9850*/  @!P2 LEA R4, P0, R0.reuse, R20, 0x1 ;  /* 0x000000140004a211 */ /* 0x050fe400078008ff */
        /* <DEDUP_REMOVED lines=9> */
[C---:B------:R-:W-:Y:S01]  /*98f0*/  VIADD R2, R0.reuse, 0x1 ;  /* 0x0000000100027836 */ /* 0x040fe20000000000 */
[C---:B------:R-:W-:Y:S01]  /*9900*/  ISETP.GE.AND P0, PT, R0.reuse, R222, PT ;  /* 0x000000de0000720c */ /* 0x040fe20003f06270 */
[----:B------:R-:W-:Y:S01]  /*9910*/  @!PT LDS RZ, [RZ] ;  /* 0x00000000fffff984 */ /* 0x000fe20000000800 */
[----:B------:R-:W-:Y:S01]  /*9920*/  @!PT LDS RZ, [RZ] ;  /* 0x00000000fffff984 */ /* 0x000fe20000000800 */
[----:B------:R-:W-:Y:S01]  /*9930*/  @!PT LDS RZ, [RZ] ;  /* 0x00000000fffff984 */ /* 0x000fe20000000800 */
[----:B------:R-:W-:Y:S01]  /*9940*/  @!P3 LDGSTS.E.BYPASS.LTC128B.128 [R216+0x1d000], desc[UR28][R6.64+0x100] ;  /* 0x1d00010006d8bfae */ /* 0x000fe2000b901d5c */
[C---:B------:R-:W-:Y:S02]  /*9950*/  ISETP.GE.AND P6, PT, R0.reuse, R221, PT ;  /* 0x000000dd0000720c */ /* 0x040fe40003fc6270 */
[----:B------:R-:W-:Y:S01]  /*9960*/  ISETP.LT.OR P0, PT, R0, R220, P0 ;  /* 0x000000dc0000720c */ /* 0x000fe20000701670 */
[----:B------:R-:W-:Y:S01]  /*9970*/  @P2 STS.128 [R216+0x1f000], RZ ;  /* 0x01f000ffd8002388 */ /* 0x000fe20000000c00 */
[----:B------:R-:W-:-:S02]  /*9980*/  ISETP.GE.AND P1, PT, R2, R222, PT ;  /* 0x000000de0200720c */ /* 0x000fc40003f26270 */
[----:B------:R-:W-:Y:S01]  /*9990*/  ISETP.LT.OR P6, PT, R0, R217, P6 ;  /* 0x000000d90000720c */ /* 0x000fe200037c1670 */
[----:B------:R-:W-:Y:S01]  /*99a0*/  @!PT LDS RZ, [RZ] ;  /* 0x00000000fffff984 */ /* 0x000fe20000000800 */
[----:B------:R-:W-:Y:S01]  /*99b0*/  @!PT LDS RZ, [RZ] ;  /* 0x00000000fffff984 */ /* 0x000fe20000000800 */
[----:B------:R-:W-:Y:S01]  /*99c0*/  @!PT LDS RZ, [RZ] ;  /* 0x00000000fffff984 */ /* 0x000fe20000000800 */
[----:B------:R2:W-:Y:S01]  /*99d0*/  @!P2 LDGSTS.E.BYPASS.LTC128B.128 [R216+0x1f000], desc[UR28][R4.64+0x180] ;  /* 0x1f00018004d8afae */ /* 0x0005e2000b901d5c */
[----:B------:R-:W-:-:S03]  /*99e0*/  ISETP.LT.OR P1, PT, R2, R220, P1 ;  /* 0x000000dc0200720c */ /* 0x000fc60000f21670 */
[----:B------:R-:W-:Y:S04]  /*99f0*/  LDSM.16.M88.4 R20, [R184+0x10000] ;  /* 0x01000000b814783b */ /* 0x000fe80000000200 */
[----:B------:R-:W-:Y:S04]  /*9a00*/  LDSM.16.M88.4 R16, [R184+0x10800] ;  /* 0x01080000b810783b */ /* 0x000fe80000000200 */
[----:B-1----:R-:W1:Y:S04]  /*9a10*/  LDSM.16.M88.4 R8, [R192] ;  /* 0x00000000c008783b */ /* 0x002e680000000200 */
[----:B------:R-:W3:Y:S04]  /*9a20*/  LDSM.16.M88.4 R12, [R184+0x11000] ;  /* 0x01100000b80c783b */ /* 0x000ee80000000200 */
[----:B------:R-:W4:Y:S04]  /*9a30*/  LDSM.16.M88.4 R32, [R184+0x11800] ;  /* 0x01180000b820783b */ /* 0x000f280000000200 */
[----:B------:R-:W-:Y:S04]  /*9a40*/  LDSM.16.M88.4 R180, [R196] ;  /* 0x00000000c4b4783b */ /* 0x000fe80000000200 */
[----:B--2---:R-:W2:Y:S04]  /*9a50*/  LDSM.16.M88.4 R4, [R193] ;  /* 0x00000000c104783b */ /* 0x004ea80000000200 */
[----:B------:R-:W2:Y:S04]  /*9a60*/  LDSM.16.M88.4 R176, [R211] ;  /* 0x00000000d3b0783b */ /* 0x000ea80000000200 */
[----:B------:R-:W2:Y:S04]  /*9a70*/  LDSM.16.M88.4 R212, [R210] ;  /* 0x00000000d2d4783b */ /* 0x000ea80000000200 */
[----:B------:R-:W2:Y:S04]  /*9a80*/  LDSM.16.M88.4 R232, [R209] ;  /* 0x00000000d1e8783b */ /* 0x000ea80000000200 */
[----:B------:R-:W0:Y:S01]  /*9a90*/  LDGDEPBAR ;  /* 0x00000000000079af */ /* 0x000e220000000000 */
[C---:B-1----:R-:W-:Y:S06]  /*9aa0*/  HMMA.16816.F32.BF16 R172, R8.reuse, R20, RZ ;  /* 0x0000001408ac723c */ /* 0x042fec00000418ff */
[C---:B------:R-:W-:Y:S06]  /*9ab0*/  HMMA.16816.F32.BF16 R168, R8.reuse, R22, RZ ;  /* 0x0000001608a8723c */ /* 0x040fec00000418ff */
[C---:B------:R-:W-:Y:S06]  /*9ac0*/  HMMA.16816.F32.BF16 R28, R8.reuse, R16, RZ ;  /* 0x00000010081c723c */ /* 0x040fec00000418ff */
[C---:B------:R-:W-:Y:S06]  /*9ad0*/  HMMA.16816.F32.BF16 R24, R8.reuse, R18, RZ ;  /* 0x000000120818723c */ /* 0x040fec00000418ff */
[C---:B---3--:R-:W-:Y:S06]  /*9ae0*/  HMMA.16816.F32.BF16 R20, R8.reuse, R12, RZ ;  /* 0x0000000c0814723c */ /* 0x048fec00000418ff */
[C---:B------:R-:W-:Y:S06]  /*9af0*/  HMMA.16816.F32.BF16 R16, R8.reuse, R14, RZ ;  /* 0x0000000e0810723c */ /* 0x040fec00000418ff */
[C---:B----4-:R-:W-:Y:S06]  /*9b00*/  HMMA.16816.F32.BF16 R12, R8.reuse, R32, RZ ;  /* 0x00000020080c723c */ /* 0x050fec00000418ff */
[----:B------:R-:W-:Y:S06]  /*9b10*/  HMMA.16816.F32.BF16 R8, R8, R34, RZ ;  /* 0x000000220808723c */ /* 0x000fec00000418ff */
[C---:B--2---:R-:W-:Y:S06]  /*9b20*/  HMMA.16816.F32.BF16 R228, R4.reuse, R180, R172 ;  /* 0x000000b404e4723c */ /* 0x044fec00000418ac */
        /* <DEDUP_REMOVED lines=8> */
[C---:B------:R-:W-:Y:S01]  /*9bb0*/  HMMA.16816.F32.BF16 R28, R4.reuse, R232, R12 ;  /* 0x000000e8041c723c */ /* 0x040fe2000004180c */
[----:B------:R-:W-:Y:S05]  /*9bc0*/  LDSM.16.M88.4 R12, [R190+0x11800] ;  /* 0x01180000be0c783b */ /* 0x000fea0000000200 */
[----:B------:R-:W-:Y:S01]  /*9bd0*/  HMMA.16816.F32.BF16 R8, R4, R234, R8 ;  /* 0x000000ea0408723c */ /* 0x000fe20000041808 */
[----:B------:R-:W1:Y:S05]  /*9be0*/  LDSM.16.M88.4 R4, [R195] ;  /* 0x00000000c304783b */ /* 0x000e6a0000000200 */
[C---:B-1----:R-:W-:Y:S06]  /*9bf0*/  HMMA.16816.F32.BF16 R212, R4.reuse, R24, R228 ;  /* 0x0000001804d4723c */ /* 0x042fec00000418e4 */
[C---:B------:R-:W-:Y:S01]  /*9c00*/  HMMA.16816.F32.BF16 R224, R4.reuse, R26, R224 ;  /* 0x0000001a04e0723c */ /* 0x040fe200000418e0 */
[----:B------:R-:W-:Y:S05]  /*9c10*/  LDSM.16.M88.4 R24, [R189] ;  /* 0x00000000bd18783b */ /* 0x000fea0000000200 */
        /* <DEDUP_REMOVED lines=8> */
[----:B------:R-:W1:Y:S04]  /*9ca0*/  LDSM.16.M88.4 R4, [R194] ;  /* 0x00000000c204783b */ /* 0x000e680000000200 */
[----:B------:R-:W2:Y:S01]  /*9cb0*/  LDSM.16.M88.4 R12, [R189+0x1800] ;  /* 0x00180000bd0c783b */ /* 0x000ea20000000200 */
        /* <DEDUP_REMOVED lines=11> */
[----:B------:R-:W1:Y:S04]  /*9d70*/  LDSM.16.M88.4 R4, [R192+0x4000] ;  /* 0x00400000c004783b */ /* 0x000e680000000200 */
[----:B------:R-:W2:Y:S01]  /*9d80*/  LDSM.16.M88.4 R12, [R184+0x13800] ;  /* 0x01380000b80c783b */ /* 0x000ea20000000200 */
[C---:B-1----:R-:W-:Y:S06]  /*9d90*/  HMMA.16816.F32.BF16 R212, R4.reuse, R24, R212 ;  /* 0x0000001804d4723c */ /* 0x042fec00000418d4 */
[C---:B------:R-:W-:Y:S01]  /*9da0*/  HMMA.16816.F32.BF16 R180, R4.reuse, R26, R180 ;  /* 0x0000001a04b4723c */ /* 0x040fe200000418b4 */
[----:B------:R-:W-:Y:S05]  /*9db0*/  LDSM.16.M88.4 R24, [R208] ;  /* 0x00000000d018783b */ /* 0x000fea0000000200 */
[C---:B------:R-:W-:Y:S06]  /*9dc0*/  HMMA.16816.F32.BF16 R176, R4.reuse, R20, R176 ;  /* 0x0000001404b0723c */ /* 0x040fec00000418b0 */
[C---:B------:R-:W-:Y:S01]  /*9dd0*/  HMMA.16816.F32.BF16 R172, R4.reuse, R22, R172 ;  /* 0x0000001604ac723c */ /* 0x040fe200000418ac */
[----:B------:R-:W-:Y:S05]  /*9de0*/  LDSM.16.M88.4 R20, [R207] ;  /* 0x00000000cf14783b */ /* 0x000fea0000000200 */
[C---:B------:R-:W-:Y:S06]  /*9df0*/  HMMA.16816.F32.BF16 R168, R4.reuse, R16, R168 ;  /* 0x0000001004a8723c */ /* 0x040fec00000418a8 */
[C---:B------:R-:W-:Y:S01]  /*9e00*/  HMMA.16816.F32.BF16 R32, R4.reuse, R18, R32 ;  /* 0x000000120420723c */ /* 0x040fe20000041820 */
[----:B------:R-:W-:Y:S05]  /*9e10*/  LDSM.16.M88.4 R16, [R206] ;  /* 0x00000000ce10783b */ /* 0x000fea0000000200 */
[C---:B--2---:R-:W-:Y:S06]  /*9e20*/  HMMA.16816.F32.BF16 R28, R4.reuse, R12, R28 ;  /* 0x0000000c041c723c */ /* 0x044fec000004181c */
[----:B------:R-:W-:Y:S01]  /*9e30*/  HMMA.16816.F32.BF16 R8, R4, R14, R8 ;  /* 0x0000000e0408723c */ /* 0x000fe20000041808 */
[----:B------:R-:W1:Y:S04]  /*9e40*/  LDSM.16.M88.4 R4, [R193+0x4000] ;  /* 0x00400000c104783b */ /* 0x000e680000000200 */
[----:B------:R-:W2:Y:S01]  /*9e50*/  LDSM.16.M88.4 R12, [R205] ;  /* 0x00000000cd0c783b */ /* 0x000ea20000000200 */
        /* <DEDUP_REMOVED lines=79> */
[C---:B------:R-:W-:Y:S06]  /*a350*/  HMMA.16816.F32.BF16 R172, R4.reuse, R22, R172 ;  /* 0x0000001604ac723c */ /* 0x040fec00000418ac */
        /* <DEDUP_REMOVED lines=8> */
[----:B------:R-:W-:Y:S04]  /*a3e0*/  LDSM.16.M88.4 R4, [R192+0xc000] ;  /* 0x00c00000c004783b */ /* 0x000fe80000000200 */
[----:B------:R-:W1:Y:S04]  /*a3f0*/  LDSM.16.M88.4 R12, [R184+0x16000] ;  /* 0x01600000b80c783b */ /* 0x000e680000000200 */
[----:B------:R-:W2:Y:S01]  /*a400*/  LDSM.16.M88.4 R8, [R184+0x16800] ;  /* 0x01680000b808783b */ /* 0x000ea20000000200 */
[C---:B-1----:R-:W-:Y:S06]  /*a410*/  HMMA.16816.F32.BF16 R232, R4.reuse, R12, R212 ;  /* 0x0000000c04e8723c */ /* 0x042fec00000418d4 */
[C---:B------:R-:W-:Y:S06]  /*a420*/  HMMA.16816.F32.BF16 R228, R4.reuse, R14, R180 ;  /* 0x0000000e04e4723c */ /* 0x040fec00000418b4 */
[C---:B--2---:R-:W-:Y:S06]  /*a430*/  HMMA.16816.F32.BF16 R224, R4.reuse, R8, R176 ;  /* 0x0000000804e0723c */ /* 0x044fec00000418b0 */
[C---:B------:R-:W-:Y:S01]  /*a440*/  HMMA.16816.F32.BF16 R212, R4.reuse, R10, R172 ;  /* 0x0000000a04d4723c */ /* 0x040fe200000418ac */
[----:B------:R-:W-:Y:S05]  /*a450*/  LDSM.16.M88.4 R8, [R193+0xc000] ;  /* 0x00c00000c108783b */ /* 0x000fea0000000200 */
[C---:B------:R-:W-:Y:S01]  /*a460*/  HMMA.16816.F32.BF16 R180, R4.reuse, R16, R168 ;  /* 0x0000001004b4723c */ /* 0x040fe200000418a8 */
[----:B------:R-:W1:Y:S05]  /*a470*/  LDSM.16.M88.4 R168, [R200] ;  /* 0x00000000c8a8783b */ /* 0x000e6a0000000200 */
[C---:B------:R-:W-:Y:S01]  /*a480*/  HMMA.16816.F32.BF16 R176, R4.reuse, R18, R32 ;  /* 0x0000001204b0723c */ /* 0x040fe20000041820 */
[----:B------:R-:W-:Y:S05]  /*a490*/  LDSM.16.M88.4 R32, [R190+0x16000] ;  /* 0x01600000be20783b */ /* 0x000fea0000000200 */
[C---:B------:R-:W-:Y:S01]  /*a4a0*/  HMMA.16816.F32.BF16 R172, R4.reuse, R24, R28 ;  /* 0x0000001804ac723c */ /* 0x040fe2000004181c */
[----:B------:R-:W2:Y:S05]  /*a4b0*/  LDSM.16.M88.4 R28, [R199] ;  /* 0x00000000c71c783b */ /* 0x000eaa0000000200 */
[----:B------:R-:W-:Y:S01]  /*a4c0*/  HMMA.16816.F32.BF16 R16, R4, R26, R20 ;  /* 0x0000001a0410723c */ /* 0x000fe20000041814 */
[----:B------:R-:W3:Y:S04]  /*a4d0*/  LDSM.16.M88.4 R24, [R198] ;  /* 0x00000000c618783b */ /* 0x000ee80000000200 */
[----:B------:R-:W4:Y:S04]  /*a4e0*/  LDSM.16.M88.4 R20, [R197] ;  /* 0x00000000c514783b */ /* 0x000f280000000200 */
[----:B------:R-:W4:Y:S01]  /*a4f0*/  LDSM.16.M88.4 R4, [R195+0xc000] ;  /* 0x00c00000c304783b */ /* 0x000f220000000200 */
[C---:B-1----:R-:W-:Y:S06]  /*a500*/  HMMA.16816.F32.BF16 R12, R8.reuse, R168, R232 ;  /* 0x000000a8080c723c */ /* 0x042fec00000418e8 */
[C---:B------:R-:W-:Y:S06]  /*a510*/  HMMA.16816.F32.BF16 R168, R8.reuse, R170, R228 ;  /* 0x000000aa08a8723c */ /* 0x040fec00000418e4 */
[C---:B--2---:R-:W-:Y:S06]  /*a520*/  HMMA.16816.F32.BF16 R232, R8.reuse, R28, R224 ;  /* 0x0000001c08e8723c */ /* 0x044fec00000418e0 */
[C---:B------:R-:W-:Y:S01]  /*a530*/  HMMA.16816.F32.BF16 R228, R8.reuse, R30, R212 ;  /* 0x0000001e08e4723c */ /* 0x040fe200000418d4 */
[----:B------:R-:W-:Y:S05]  /*a540*/  LDSM.16.M88.4 R28, [R189+0x6000] ;  /* 0x00600000bd1c783b */ /* 0x000fea0000000200 */
[C---:B---3--:R-:W-:Y:S06]  /*a550*/  HMMA.16816.F32.BF16 R212, R8.reuse, R24, R180 ;  /* 0x0000001808d4723c */ /* 0x048fec00000418b4 */
[C---:B------:R-:W-:Y:S01]  /*a560*/  HMMA.16816.F32.BF16 R224, R8.reuse, R26, R176 ;  /* 0x0000001a08e0723c */ /* 0x040fe200000418b0 */
[----:B------:R-:W1:Y:S05]  /*a570*/  LDSM.16.M88.4 R24, [R190+0x16800] ;  /* 0x01680000be18783b */ /* 0x000e6a0000000200 */
[C---:B----4-:R-:W-:Y:S01]  /*a580*/  HMMA.16816.F32.BF16 R180, R8.reuse, R20, R172 ;  /* 0x0000001408b4723c */ /* 0x050fe200000418ac */
[----:B------:R-:W-:Y:S05]  /*a590*/  LDSM.16.M88.4 R172, [R189+0x6800] ;  /* 0x00680000bdac783b */ /* 0x000fea0000000200 */
[----:B------:R-:W-:Y:S01]  /*a5a0*/  HMMA.16816.F32.BF16 R176, R8, R22, R16 ;  /* 0x0000001608b0723c */ /* 0x000fe20000041810 */
[----:B------:R-:W2:Y:S04]  /*a5b0*/  LDSM.16.M88.4 R8, [R194+0xc000] ;  /* 0x00c00000c208783b */ /* 0x000ea80000000200 */
[----:B------:R-:W3:Y:S01]  /*a5c0*/  LDSM.16.M88.4 R16, [R190+0x17800] ;  /* 0x01780000be10783b */ /* 0x000ee20000000200 */
[C---:B------:R-:W-:Y:S03]  /*a5d0*/  HMMA.16816.F32.BF16 R12, R4.reuse, R32, R12 ;  /* 0x00000020040c723c */ /* 0x040fe6000004180c */
[----:B------:R-:W4:Y:S03]  /*a5e0*/  LDSM.16.M88.4 R20, [R190+0x17000] ;  /* 0x01700000be14783b */ /* 0x000f260000000200 */
[C---:B------:R-:W-:Y:S06]  /*a5f0*/  HMMA.16816.F32.BF16 R32, R4.reuse, R34, R168 ;  /* 0x000000220420723c */ /* 0x040fec00000418a8 */
[C---:B-1----:R-:W-:Y:S06]  /*a600*/  HMMA.16816.F32.BF16 R168, R4.reuse, R24, R232 ;  /* 0x0000001804a8723c */ /* 0x042fec00000418e8 */
[----:B------:R-:W-:Y:S06]  /*a610*/  HMMA.16816.F32.BF16 R24, R4, R26, R228 ;  /* 0x0000001a0418723c */ /* 0x000fec00000418e4 */
[----:B--2---:R-:W-:Y:S06]  /*a620*/  HMMA.16816.F32.BF16 R12, R8, R28, R12 ;  /* 0x0000001c080c723c */ /* 0x004fec000004180c */
[C---:B---3--:R-:W-:Y:S01]  /*a630*/  HMMA.16816.F32.BF16 R228, R4.reuse, R16, R180 ;  /* 0x0000001004e4723c */ /* 0x048fe200000418b4 */
[----:B------:R-:W-:Y:S05]  /*a640*/  LDSM.16.M88.4 R180, [R189+0x7800] ;  /* 0x00780000bdb4783b */ /* 0x000fea0000000200 */
[----:B------:R-:W-:Y:S01]  /*a650*/  HMMA.16816.F32.BF16 R232, R4, R18, R176 ;  /* 0x0000001204e8723c */ /* 0x000fe200000418b0 */
[----:B------:R-:W1:Y:S01]  /*a660*/  LDSM.16.M88.4 R176, [R189+0x7000] ;  /* 0x00700000bdb0783b */ /* 0x000e620000000200 */
[----:B------:R-:W-:-:S04]  /*a670*/  DEPBAR.LE SB0, 0x0 ;  /* 0x000080000000791a */ /* 0x000fc80000000000 */
[----:B------:R-:W-:Y:S06]  /*a680*/  HMMA.16816.F32.BF16 R16, R8, R30, R32 ;  /* 0x0000001e0810723c */ /* 0x000fec0000041820 */
[----:B----4-:R-:W-:Y:S01]  /*a690*/  HMMA.16816.F32.BF16 R212, R4, R20, R212 ;  /* 0x0000001404d4723c */ /* 0x010fe200000418d4 */
[----:B------:R-:W-:-:S05]  /*a6a0*/  FSEL R30, R14, -INF , !P6 ;  /* 0xff8000000e1e7808 */ /* 0x000fca0007000000 */
[----:B------:R-:W-:Y:S06]  /*a6b0*/  HMMA.16816.F32.BF16 R224, R4, R22, R224 ;  /* 0x0000001604e0723c */ /* 0x000fec00000418e0 */
[----:B------:R-:W-:Y:S01]  /*a6c0*/  HMMA.16816.F32.BF16 R20, R8, R172, R168 ;  /* 0x000000ac0814723c */ /* 0x000fe200000418a8 */
[C---:B------:R-:W-:Y:S02]  /*a6d0*/  VIADD R4, R0.reuse, 0x8 ;  /* 0x0000000800047836 */ /* 0x040fe40000000000 */
[----:B------:R-:W-:-:S03]  /*a6e0*/  VIADD R5, R0, 0x29 ;  /* 0x0000002900057836 */ /* 0x000fc60000000000 */
[C---:B------:R-:W-:Y:S01]  /*a6f0*/  HMMA.16816.F32.BF16 R24, R8.reuse, R174, R24 ;  /* 0x000000ae0818723c */ /* 0x040fe20000041818 */
[----:B------:R-:W-:Y:S01]  /*a700*/  FSEL R168, R12, -INF , !P0 ;  /* 0xff8000000ca87808 */ /* 0x000fe20004000000 */
[----:B------:R-:W-:Y:S01]  /*a710*/  BAR.SYNC.DEFER_BLOCKING 0x0 ;  /* 0x0000000000007b1d */ /* 0x000fe20000010000 */
[----:B------:R-:W-:Y:S02]  /*a720*/  ISETP.GE.AND P0, PT, R2, R221, PT ;  /* 0x000000dd0200720c */ /* 0x000fe40003f06270 */
[----:B------:R-:W-:Y:S02]  /*a730*/  ISETP.GE.AND P6, PT, R4, R222, PT ;  /* 0x000000de0400720c */ /* 0x000fe40003fc6270 */
[----:B------:R-:W-:Y:S01]  /*a740*/  ISETP.LT.OR P0, PT, R2, R217, P0 ;  /* 0x000000d90200720c */ /* 0x000fe20000701670 */
[----:B------:R-:W-:Y:S01]  /*a750*/  VIADD R2, R0, 0x9 ;  /* 0x0000000900027836 */ /* 0x000fe20000000000 */
[----:B------:R-:W-:Y:S02]  /*a760*/  FSEL R174, R13, -INF , !P1 ;  /* 0xff8000000dae7808 */ /* 0x000fe40004800000 */
[----:B------:R-:W-:Y:S01]  /*a770*/  ISETP.GE.AND P1, PT, R4, R221, PT ;  /* 0x000000dd0400720c */ /* 0x000fe20003f26270 */
[----:B-1----:R-:W-:Y:S01]  /*a780*/  HMMA.16816.F32.BF16 R212, R8, R176, R212 ;  /* 0x000000b008d4723c */ /* 0x002fe200000418d4 */
[----:B------:R-:W-:-:S02]  /*a790*/  FSEL R35, R15, -INF , !P0 ;  /* 0xff8000000f237808 */ /* 0x000fc40004000000 */
[----:B------:R-:W-:Y:S02]  /*a7a0*/  ISETP.GE.AND P0, PT, R2, R222, PT ;  /* 0x000000de0200720c */ /* 0x000fe40003f06270 */
[CC--:B------:R-:W-:Y:S01]  /*a7b0*/  ISETP.LT.OR P6, PT, R4.reuse, R220.reuse, P6 ;  /* 0x000000dc0400720c */ /* 0x0c0fe200037c1670 */
[C---:B------:R-:W-:Y:S01]  /*a7c0*/  HMMA.16816.F32.BF16 R12, R8.reuse, R178, R224 ;  /* 0x000000b2080c723c */ /* 0x040fe200000418e0 */
[----:B------:R-:W-:Y:S01]  /*a7d0*/  ISETP.LT.OR P1, PT, R4, R217, P1 ;  /* 0x000000d90400720c */ /* 0x000fe20000f21670 */
[----:B------:R-:W-:Y:S01]  /*a7e0*/  VIADD R4, R0, 0x10 ;  /* 0x0000001000047836 */ /* 0x000fe20000000000 */
[----:B------:R-:W-:Y:S02]  /*a7f0*/  ISETP.LT.OR P0, PT, R2, R220, P0 ;  /* 0x000000dc0200720c */ /* 0x000fe40000701670 */
[----:B------:R-:W-:Y:S01]  /*a800*/  FSEL R173, R16, -INF , !P6 ;  /* 0xff80000010ad7808 */ /* 0x000fe20007000000 */
[----:B------:R-:W-:Y:S01]  /*a810*/  HMMA.16816.F32.BF16 R176, R8, R180, R228 ;  /* 0x000000b408b0723c */ /* 0x000fe200000418e4 */
[----:B------:R-:W-:-:S02]  /*a820*/  ISETP.GE.AND P6, PT, R2, R221, PT ;  /* 0x000000dd0200720c */ /* 0x000fc40003fc6270 */
[----:B------:R-:W-:Y:S02]  /*a830*/  FSEL R34, R18, -INF , !P1 ;  /* 0xff80000012227808 */ /* 0x000fe40004800000 */
[----:B------:R-:W-:Y:S01]  /*a840*/  FSEL R172, R17, -INF , !P0 ;  /* 0xff80000011ac7808 */ /* 0x000fe20004000000 */
[----:B------:R-:W-:Y:S01]  /*a850*/  HMMA.16816.F32.BF16 R8, R8, R182, R232 ;  /* 0x000000b60808723c */ /* 0x000fe200000418e8 */
        /* <DEDUP_REMOVED lines=8> */
[----:B------:R-:W-:Y:S02]  /*a8e0*/  FSEL R171, R20, -INF , !P1 ;  /* 0xff80000014ab7808 */ /* 0x000fe40004800000 */
[C---:B------:R-:W-:Y:S02]  /*a8f0*/  ISETP.GE.AND P6, PT, R2.reuse, R222, PT ;  /* 0x000000de0200720c */ /* 0x040fe40003fc6270 */
[----:B------:R-:W-:Y:S02]  /*a900*/  ISETP.GE.AND P1, PT, R2, R221, PT ;  /* 0x000000dd0200720c */ /* 0x000fe40003f26270 */
[----:B------:R-:W-:-:S02]  /*a910*/  FSEL R31, R22, -INF , !P0 ;  /* 0xff800000161f7808 */ /* 0x000fc40004000000 */
[----:B------:R-:W-:Y:S02]  /*a920*/  ISETP.GE.AND P0, PT, R4, R222, PT ;  /* 0x000000de0400720c */ /* 0x000fe40003f06270 */
[CC--:B------:R-:W-:Y:S02]  /*a930*/  ISETP.LT.OR P6, PT, R2.reuse, R220.reuse, P6 ;  /* 0x000000dc0200720c */ /* 0x0c0fe400037c1670 */
[----:B------:R-:W-:Y:S01]  /*a940*/  ISETP.LT.OR P1, PT, R2, R217, P1 ;  /* 0x000000d90200720c */ /* 0x000fe20000f21670 */
[----:B------:R-:W-:Y:S01]  /*a950*/  VIADD R2, R0, 0x19 ;  /* 0x0000001900027836 */ /* 0x000fe20000000000 */
[----:B------:R-:W-:Y:S02]  /*a960*/  ISETP.LT.OR P0, PT, R4, R220, P0 ;  /* 0x000000dc0400720c */ /* 0x000fe40000701670 */
[----:B------:R-:W-:Y:S02]  /*a970*/  FSEL R29, R23, -INF , !P1 ;  /* 0xff800000171d7808 */ /* 0x000fe40004800000 */
[----:B------:R-:W-:-:S02]  /*a980*/  FSEL R169, R24, -INF , !P0 ;  /* 0xff80000018a97808 */ /* 0x000fc40004000000 */
[----:B------:R-:W-:Y:S02]  /*a990*/  FSEL R170, R21, -INF , !P6 ;  /* 0xff80000015aa7808 */ /* 0x000fe40007000000 */
[C---:B------:R-:W-:Y:S02]  /*a9a0*/  ISETP.GE.AND P1, PT, R2.reuse, R222, PT ;  /* 0x000000de0200720c */ /* 0x040fe40003f26270 */
[-C--:B------:R-:W-:Y:S02]  /*a9b0*/  ISETP.GE.AND P0, PT, R2, R221.reuse, PT ;  /* 0x000000dd0200720c */ /* 0x080fe40003f06270 */
[----:B------:R-:W-:Y:S02]  /*a9c0*/  ISETP.GE.AND P6, PT, R4, R221, PT ;  /* 0x000000dd0400720c */ /* 0x000fe40003fc6270 */
[C---:B------:R-:W-:Y:S02]  /*a9d0*/  ISETP.LT.OR P1, PT, R2.reuse, R220, P1 ;  /* 0x000000dc0200720c */ /* 0x040fe40000f21670 */
[-C--:B------:R-:W-:Y:S01]  /*a9e0*/  ISETP.LT.OR P0, PT, R2, R217.reuse, P0 ;  /* 0x000000d90200720c */ /* 0x080fe20000701670 */
[----:B------:R-:W-:Y:S01]  /*a9f0*/  VIADD R2, R0, 0x20 ;  /* 0x0000002000027836 */ /* 0x000fe20000000000 */
[----:B------:R-:W-:Y:S01]  /*aa00*/  ISETP.LT.OR P6, PT, R4, R217, P6 ;  /* 0x000000d90400720c */ /* 0x000fe200037c1670 */
[----:B------:R-:W-:Y:S01]  /*aa10*/  VIADD R4, R0, 0x21 ;  /* 0x0000002100047836 */ /* 0x000fe20000000000 */
[----:B------:R-:W-:-:S02]  /*aa20*/  FSEL R135, R25, -INF , !P1 ;  /* 0xff80000019877808 */ /* 0x000fc40004800000 */
[----:B------:R-:W-:Y:S02]  /*aa30*/  FSEL R28, R26, -INF , !P6 ;  /* 0xff8000001a1c7808 */ /* 0x000fe40007000000 */
[CC--:B------:R-:W-:Y:S02]  /*aa40*/  ISETP.GE.AND P6, PT, R2.reuse, R222.reuse, PT ;  /* 0x000000de0200720c */ /* 0x0c0fe40003fc6270 */
        /* <DEDUP_REMOVED lines=13> */
[-C--:B------:R-:W-:Y:S01]  /*ab20*/  ISETP.LT.OR P6, PT, R4, R217.reuse, P6 ;  /* 0x000000d90400720c */ /* 0x080fe200037c1670 */
[----:B------:R-:W-:Y:S01]  /*ab30*/  VIADD R4, R0, 0x30 ;  /* 0x0000003000047836 */ /* 0x000fe20000000000 */
[C---:B------:R-:W-:Y:S02]  /*ab40*/  ISETP.LT.OR P1, PT, R2.reuse, R220, P1 ;  /* 0x000000dc0200720c */ /* 0x040fe40000f21670 */
        /* <DEDUP_REMOVED lines=9> */
[-C--:B------:R-:W-:Y:S02]  /*abe0*/  ISETP.GE.AND P1, PT, R4, R221.reuse, PT ;  /* 0x000000dd0400720c */ /* 0x080fe40003f26270 */
[----:B------:R-:W-:Y:S02]  /*abf0*/  FSEL R24, R176, -INF , !P0 ;  /* 0xff800000b0187808 */ /* 0x000fe40004000000 */
[----:B------:R-:W-:Y:S02]  /*ac00*/  ISETP.GE.AND P0, PT, R2, R221, PT ;  /* 0x000000dd0200720c */ /* 0x000fe40003f06270 */
[-C--:B------:R-:W-:Y:S01]  /*ac10*/  ISETP.LT.OR P1, PT, R4, R217.reuse, P1 ;  /* 0x000000d90400720c */ /* 0x080fe20000f21670 */
[----:B------:R-:W-:Y:S01]  /*ac20*/  VIADD R4, R0, 0x38 ;  /* 0x0000003800047836 */ /* 0x000fe20000000000 */
[----:B------:R-:W-:Y:S01]  /*ac30*/  ISETP.LT.OR P0, PT, R2, R217, P0 ;  /* 0x000000d90200720c */ /* 0x000fe20000701670 */
[----:B------:R-:W-:Y:S01]  /*ac40*/  VIADD R0, R0, 0x39 ;  /* 0x0000003900007836 */ /* 0x000fe20000000000 */
[----:B------:R-:W-:-:S02]  /*ac50*/  FSEL R23, R215, -INF , !P6 ;  /* 0xff800000d7177808 */ /* 0x000fc40007000000 */
[----:B------:R-:W-:Y:S02]  /*ac60*/  ISETP.GE.AND P6, PT, R5, R222, PT ;  /* 0x000000de0500720c */ /* 0x000fe40003fc6270 */
[----:B------:R-:W-:Y:S02]  /*ac70*/  FSEL R16, R179, -INF , !P0 ;  /* 0xff800000b3107808 */ /* 0x000fe40004000000 */
[C---:B------:R-:W-:Y:S02]  /*ac80*/  ISETP.GE.AND P0, PT, R4.reuse, R221, PT ;  /* 0x000000dd0400720c */ /* 0x040fe40003f06270 */
[----:B------:R-:W-:Y:S02]  /*ac90*/  ISETP.LT.OR P6, PT, R5, R220, P6 ;  /* 0x000000dc0500720c */ /* 0x000fe400037c1670 */
[----:B------:R-:W-:Y:S02]  /*aca0*/  ISETP.LT.OR P0, PT, R4, R217, P0 ;  /* 0x000000d90400720c */ /* 0x000fe40000701670 */
[----:B------:R-:W-:-:S02]  /*acb0*/  FSEL R25, R13, -INF , !P6 ;  /* 0xff8000000d197808 */ /* 0x000fc40007000000 */
[----:B------:R-:W-:Y:S02]  /*acc0*/  FSEL R17, R178, -INF , !P1 ;  /* 0xff800000b2117808 */ /* 0x000fe40004800000 */
[-C--:B------:R-:W-:Y:S02]  /*acd0*/  ISETP.GE.AND P6, PT, R2, R222.reuse, PT ;  /* 0x000000de0200720c */ /* 0x080fe40003fc6270 */
[----:B------:R-:W-:Y:S02]  /*ace0*/  ISETP.GE.AND P1, PT, R4, R222, PT ;  /* 0x000000de0400720c */ /* 0x000fe40003f26270 */
[----:B------:R-:W-:Y:S02]  /*acf0*/  FSEL R15, R10, -INF , !P0 ;  /* 0xff8000000a0f7808 */ /* 0x000fe40004000000 */
[----:B------:R-:W-:Y:S02]  /*ad00*/  PLOP3.LUT P0, PT, PT, PT, UP0, 0x80, 0x0 ;  /* 0x000000000000781c */ /* 0x000fe40003f0f008 */
[----:B------:R-:W-:-:S02]  /*ad10*/  ISETP.LT.OR P6, PT, R2, R220, P6 ;  /* 0x000000dc0200720c */ /* 0x000fc400037c1670 */
[----:B------:R-:W-:Y:S02]  /*ad20*/  ISETP.LT.OR P1, PT, R4, R220, P1 ;  /* 0x000000dc0400720c */ /* 0x000fe40000f21670 */
        /* <DEDUP_REMOVED lines=15> */
[----:B------:R-:W-:Y:S01]  /*ae20*/  IMAD.U32 R4, RZ, RZ, UR6 ;  /* 0x00000006ff047e24 */ /* 0x000fe2000f8e00ff */
[----:B------:R-:W4:Y:S01]  /*ae30*/  @!P4 LDC.64 R6, c[0x0][0x218] ;  /* 0x00008600ff06cb82 */ /* 0x000f220000000a00 */
[----:B------:R-:W-:-:S04]  /*ae40*/  UIMAD UR6, UR37, UR6, URZ ;  /* 0x00000006250672a4 */ /* 0x000fc8000f8e023f */
[----:B------:R-:W-:-:S03]  /*ae50*/  UIMAD UR4, UR4, UR38, UR6 ;  /* 0x00000026040472a4 */ /* 0x000fc6000f8e0206 */
[----:B------:R-:W5:Y:S08]  /*ae60*/  @!P3 LDC.64 R12, c[0x0][0x218] ;  /* 0x00008600ff0cbb82 */ /* 0x000f700000000a00 */
        /* <DEDUP_REMOVED lines=9> */
[C---:B------:R-:W-:Y:S02]  /*af00*/  @!P4 LEA.HI.X R7, R4.reuse, R7, R2, 0x1, P0 ;  /* 0x000000070407c211 */ /* 0x040fe400000f0c02 */
[C---:B-----5:R-:W-:Y:S01]  /*af10*/  @!P3 LEA R12, P1, R4.reuse, R12, 0x1 ;  /* 0x0000000c040cb211 */ /* 0x060fe200078208ff */
[----:B------:R-:W-:Y:S01]  /*af20*/  @!PT LDS RZ, [RZ] ;  /* 0x00000000fffff984 */ /* 0x000fe20000000800 */
[----:B------:R-:W-:Y:S01]  /*af30*/  @!PT LDS RZ, [RZ] ;  /* 0x00000000fffff984 */ /* 0x000fe20000000800 */
[----:B------:R-:W-:Y:S01]  /*af40*/  @!PT LDS RZ, [RZ] ;  /* 0x00000000fffff984 */ /* 0x000fe20000000800 */
[----:B------:R1:W-:Y:S01]  /*af50*/  @!P5 LDGSTS.E.BYPASS.LTC128B.128 [R216+0x10000], desc[UR28][R8.64] ;  /* 0x1000000008d8dfae */ /* 0x0003e2000b901d5c */
[----:B---3--:R-:W-:-:S02]  /*af60*/  @!P2 LEA R10, P0, R4, R10, 0x1 ;  /* 0x0000000a040aa211 */ /* 0x008fc400078008ff */
        /* <DEDUP_REMOVED lines=49> */
.L_x_2167:
[----:B------:R-:W-:Y:S05]  /*b280*/  BSYNC B0 ;  /* 0x0000000000007941 */ /* 0x000fea0003800000 */
.L_x_2166:
[----:B------:R-:W0:Y:S02]  /*b290*/  LDGDEPBAR ;  /* 0x00000000000079af */ /* 0x000e240000000000 */
.L_x_2165:
[----:B--2---:R-:W2:Y:S04]  /*b2a0*/  LDL R8, [R1+0xe0] ;  /* 0x0000e00001087983 */ /* 0x004ea80000100800 */
[----:B------:R-:W3:Y:S04]  /*b2b0*/  LDL R229, [R1+0xc8] ;  /* 0x0000c80001e57983 */ /* 0x000ee80000100800 */
[----:B------:R-:W4:Y:S04]  /*b2c0*/  LDL.64 R236, [R1+0x68] ;  /* 0x0000680001ec7983 */ /* 0x000f280000100a00 */
[----:B------:R-:W4:Y:S01]  /*b2d0*/  LDL.64 R232, [R1+0xc0] ;  /* 0x0000c00001e87983 */ /* 0x000f220000100a00 */
[----:B------:R-:W-:-:S04]  /*b2e0*/  FMNMX.FTZ R0, R3, R30, !PT ;  /* 0x0000001e03007209 */ /* 0x000fc80007810000 */
[----:B------:R-:W-:-:S04]  /*b2f0*/  FMNMX.FTZ R0, R35, R0, !PT ;  /* 0x0000000023007209 */ /* 0x000fc80007810000 */
[----:B------:R-:W-:-:S04]  /*b300*/  FMNMX.FTZ R0, R34, R0, !PT ;  /* 0x0000000022007209 */ /* 0x000fc80007810000 */
[----:B------:R-:W-:-:S04]  /*b310*/  FMNMX.FTZ R0, R32, R0, !PT ;  /* 0x0000000020007209 */ /* 0x000fc80007810000 */
        /* <DEDUP_REMOVED lines=27> */
[----:B------:R-:W-:-:S04]  /*b4d0*/  FMNMX.FTZ R2, R20, R2, !PT ;  /* 0x0000000214027209 */ /* 0x000fc80007810000 */
[----:B------:R-:W-:-:S05]  /*b4e0*/  FMNMX.FTZ R2, R19, R2, !PT ;  /* 0x0000000213027209 */ /* 0x000fca0007810000 */
[----:B------:R-:W1:Y:S02]  /*b4f0*/  SHFL.BFLY PT, R5, R2, 0x2, 0x1f ;  /* 0x0c401f0002057f89 */ /* 0x000e6400000e0000 */
[----:B-1----:R-:W-:-:S05]  /*b500*/  FMNMX.FTZ R0, R0, R4, !PT ;  /* 0x0000000400007209 */ /* 0x002fca0007810000 */
[----:B------:R-:W1:Y:S04]  /*b510*/  SHFL.BFLY PT, R4, R0, 0x1, 0x1f ;  /* 0x0c201f0000047f89 */ /* 0x000e6800000e0000 */
[----:B------:R1:W-:Y:S04]  /*b520*/  STL [R1+0x164], R222 ;  /* 0x000164de01007387 */ /* 0x0003e80000100800 */
[----:B------:R-:W-:Y:S04]  /*b530*/  STL [R1+0x160], R221 ;  /* 0x000160dd01007387 */ /* 0x000fe80000100800 */
[----:B------:R1:W-:Y:S04]  /*b540*/  STL [R1+0x150], R220 ;  /* 0x000150dc01007387 */ /* 0x0003e80000100800 */
[----:B------:R-:W-:Y:S01]  /*b550*/  STL [R1+0x14c], R217 ;  /* 0x00014cd901007387 */ /* 0x000fe20000100800 */
[----:B------:R-:W-:-:S03]  /*b560*/  FMNMX.FTZ R2, R2, R5, !PT ;  /* 0x0000000502027209 */ /* 0x000fc60007810000 */
[----:B------:R-:W-:Y:S04]  /*b570*/  STL [R1+0x148], R216 ;  /* 0x000148d801007387 */ /* 0x000fe80000100800 */
[----:B------:R1:W-:Y:S02]  /*b580*/  STL [R1+0x144], R211 ;  /* 0x000144d301007387 */ /* 0x0003e40000100800 */
[----:B-1----:R-:W-:Y:S02]  /*b590*/  FMNMX.FTZ R9, R0, R4, !PT ;  /* 0x0000000400097209 */ /* 0x002fe40007810000 */
[----:B------:R-:W-:Y:S04]  /*b5a0*/  STL [R1+0x140], R210 ;  /* 0x000140d201007387 */ /* 0x000fe80000100800 */
[----:B------:R-:W-:Y:S04]  /*b5b0*/  STL [R1+0x13c], R209 ;  /* 0x00013cd101007387 */ /* 0x000fe80000100800 */
[----:B------:R-:W-:Y:S04]  /*b5c0*/  STL [R1+0x138], R208 ;  /* 0x000138d001007387 */ /* 0x000fe80000100800 */
[----:B------:R-:W-:Y:S04]  /*b5d0*/  STL [R1+0x134], R207 ;  /* 0x000134cf01007387 */ /* 0x000fe80000100800 */
[----:B------:R-:W1:Y:S04]  /*b5e0*/  SHFL.BFLY PT, R4, R2, 0x1, 0x1f ;  /* 0x0c201f0002047f89 */ /* 0x000e6800000e0000 */
[----:B------:R-:W-:Y:S04]  /*b5f0*/  STL [R1+0x130], R206 ;  /* 0x000130ce01007387 */ /* 0x000fe80000100800 */
[----:B------:R-:W-:Y:S04]  /*b600*/  STL [R1+0x12c], R205 ;  /* 0x00012ccd01007387 */ /* 0x000fe80000100800 */
[----:B------:R-:W-:Y:S04]  /*b610*/  STL [R1+0x128], R204 ;  /* 0x000128cc01007387 */ /* 0x000fe80000100800 */
[----:B------:R-:W-:Y:S01]  /*b620*/  STL [R1+0x124], R203 ;  /* 0x000124cb01007387 */ /* 0x000fe20000100800 */
[----:B------:R-:W-:-:S03]  /*b630*/  FMUL.FTZ R0, R9, UR33 ;  /* 0x0000002109007c20 */ /* 0x000fc60008410000 */
[----:B------:R-:W-:Y:S01]  /*b640*/  STL [R1+0x120], R202 ;  /* 0x000120ca01007387 */ /* 0x000fe20000100800 */
[----:B------:R-:W-:-:S03]  /*b650*/  FSETP.NEU.FTZ.AND P0, PT, R9, -INF , PT ;  /* 0xff8000000900780b */ /* 0x000fc60003f1d000 */
[----:B------:R-:W-:Y:S04]  /*b660*/  STL [R1+0x11c], R201 ;  /* 0x00011cc901007387 */ /* 0x000fe80000100800 */
[----:B------:R-:W-:Y:S04]  /*b670*/  STL [R1+0x118], R200 ;  /* 0x000118c801007387 */ /* 0x000fe80000100800 */
[----:B------:R1:W-:Y:S04]  /*b680*/  STL [R1+0x114], R199 ;  /* 0x000114c701007387 */ /* 0x0003e80000100800 */
[----:B------:R-:W-:Y:S01]  /*b690*/  STL [R1+0x110], R198 ;  /* 0x000110c601007387 */ /* 0x000fe20000100800 */
[----:B------:R-:W-:-:S03]  /*b6a0*/  FSEL R0, R0, RZ, P0 ;  /* 0x000000ff00007208 */ /* 0x000fc60000000000 */
[----:B------:R-:W-:Y:S04]  /*b6b0*/  STL [R1+0x10c], R197 ;  /* 0x00010cc501007387 */ /* 0x000fe80000100800 */
[----:B------:R-:W-:Y:S01]  /*b6c0*/  STL [R1+0x108], R196 ;  /* 0x000108c401007387 */ /* 0x000fe20000100800 */
[----:B------:R-:W-:-:S03]  /*b6d0*/  USHF.L.U32 UR4, UR34, 0x1, URZ ;  /* 0x0000000122047899 */ /* 0x000fc6000800063f */
[----:B------:R-:W-:Y:S04]  /*b6e0*/  STL [R1+0x104], R195 ;  /* 0x000104c301007387 */ /* 0x000fe80000100800 */
[----:B------:R-:W-:Y:S04]  /*b6f0*/  STL [R1+0x100], R194 ;  /* 0x000100c201007387 */ /* 0x000fe80000100800 */
[----:B------:R-:W-:Y:S01]  /*b700*/  STL [R1+0xfc], R193 ;  /* 0x0000fcc101007387 */ /* 0x000fe20000100800 */
[----:B------:R-:W-:-:S03]  /*b710*/  FFMA.FTZ R30, R30, UR33, -R0 ;  /* 0x000000211e1e7c23 */ /* 0x000fc60008010800 */
[----:B------:R-:W-:Y:S01]  /*b720*/  STL [R1+0xf8], R192 ;  /* 0x0000f8c001007387 */ /* 0x000fe20000100800 */
[--C-:B------:R-:W-:Y:S01]  /*b730*/  FFMA.FTZ R6, R35, UR33, -R0.reuse ;  /* 0x0000002123067c23 */ /* 0x100fe20008010800 */
[--C-:B------:R-:W-:Y:S02]  /*b740*/  FFMA.FTZ R7, R34, UR33, -R0.reuse ;  /* 0x0000002122077c23 */ /* 0x100fe40008010800 */
[----:B------:R-:W-:Y:S01]  /*b750*/  STL [R1+0xf4], R190 ;  /* 0x0000f4be01007387 */ /* 0x000fe20000100800 */
[--C-:B------:R-:W-:Y:S01]  /*b760*/  FFMA.FTZ R10, R32, UR33, -R0.reuse ;  /* 0x00000021200a7c23 */ /* 0x100fe20008010800 */
[--C-:B------:R-:W-:Y:S01]  /*b770*/  FFMA.FTZ R175, R31, UR33, -R0.reuse ;  /* 0x000000211faf7c23 */ /* 0x100fe20008010800 */
[--C-:B------:R-:W-:Y:S01]  /*b780*/  FFMA.FTZ R176, R29, UR33, -R0.reuse ;  /* 0x000000211db07c23 */ /* 0x100fe20008010800 */
[----:B------:R1:W-:Y:S01]  /*b790*/  STL [R1+0xf0], R189 ;  /* 0x0000f0bd01007387 */ /* 0x0003e20000100800 */
[--C-:B------:R-:W-:Y:S01]  /*b7a0*/  FFMA.FTZ R224, R28, UR33, -R0.reuse ;  /* 0x000000211ce07c23 */ /* 0x100fe20008010800 */
[--C-:B------:R-:W-:Y:S01]  /*b7b0*/  FFMA.FTZ R225, R27, UR33, -R0.reuse ;  /* 0x000000211be17c23 */ /* 0x100fe20008010800 */
[--C-:B------:R-:W-:Y:S01]  /*b7c0*/  FFMA.FTZ R226, R26, UR33, -R0.reuse ;  /* 0x000000211ae27c23 */ /* 0x100fe20008010800 */
[----:B------:R-:W-:Y:S01]  /*b7d0*/  STL [R1+0xec], R184 ;  /* 0x0000ecb801007387 */ /* 0x000fe20000100800 */
[--C-:B------:R-:W-:Y:S01]  /*b7e0*/  FFMA.FTZ R227, R23, UR33, -R0.reuse ;  /* 0x0000002117e37c23 */ /* 0x100fe20008010800 */
[--C-:B------:R-:W-:Y:S01]  /*b7f0*/  FFMA.FTZ R222, R22, UR33, -R0.reuse ;  /* 0x0000002116de7c23 */ /* 0x100fe20008010800 */
[--C-:B------:R-:W-:Y:S01]  /*b800*/  FFMA.FTZ R228, R18, UR33, -R0.reuse ;  /* 0x0000002112e47c23 */ /* 0x100fe20008010800 */
[--C-:B------:R-:W-:Y:S01]  /*b810*/  FFMA.FTZ R220, R17, UR33, -R0.reuse ;  /* 0x0000002111dc7c23 */ /* 0x100fe20008010800 */
[--C-:B------:R-:W-:Y:S01]  /*b820*/  FFMA.FTZ R231, R16, UR33, -R0.reuse ;  /* 0x0000002110e77c23 */ /* 0x100fe20008010800 */
[--C-:B------:R-:W-:Y:S01]  /*b830*/  FFMA.FTZ R211, R15, UR33, -R0.reuse ;  /* 0x000000210fd37c23 */ /* 0x100fe20008010800 */
[----:B-1----:R-:W-:Y:S01]  /*b840*/  FFMA.FTZ R199, R14, UR33, -R0 ;  /* 0x000000210ec77c23 */ /* 0x002fe20008010800 */
[----:B------:R2:W-:Y:S01]  /*b850*/  STL [R1+0xa8], R9 ;  /* 0x0000a80901007387 */ /* 0x0005e20000100800 */
[----:B------:R-:W-:Y:S01]  /*b860*/  FSEL R0, R9, RZ, P0 ;  /* 0x000000ff09007208 */ /* 0x000fe20000000000 */
[----:B------:R-:W-:Y:S01]  /*b870*/  ULOP3.LUT UR6, UR4, UR31, URZ, 0x3c, !UPT ;  /* 0x0000001f04067292 */ /* 0x000fe2000f8e3c3f */
[----:B------:R-:W-:-:S03]  /*b880*/  FMNMX.FTZ R13, R2, R4, !PT ;  /* 0x00000004020d7209 */ /* 0x000fc60007810000 */
[----:B------:R-:W-:Y:S01]  /*b890*/  FADD.FTZ R0, R3, -R0 ;  /* 0x8000000003007221 */ /* 0x000fe20000010000 */
[----:B------:R-:W-:-:S03]  /*b8a0*/  UIADD3 UR44, UR30, -0x61c88647, URZ ;  /* 0x9e3779b91e2c7890 */ /* 0x000fc6000fffe03f */
[----:B------:R-:W-:Y:S01]  /*b8b0*/  FMUL.FTZ R2, R0, UR33 ;  /* 0x0000002100027c20 */ /* 0x000fe20008410000 */
[C---:B------:R-:W-:Y:S01]  /*b8c0*/  FMUL.FTZ R0, R13.reuse, UR33 ;  /* 0x000000210d007c20 */ /* 0x040fe20008410000 */
[----:B------:R-:W-:Y:S01]  /*b8d0*/  FSETP.NEU.FTZ.AND P0, PT, R13, -INF , PT ;  /* 0xff8000000d00780b */ /* 0x000fe20003f1d000 */
[----:B------:R-:W-:Y:S03]  /*b8e0*/  MUFU.EX2 R30, R30 ;  /* 0x0000001e001e7308 */ /* 0x000fe60000000800 */
[----:B------:R-:W-:-:S05]  /*b8f0*/  FSEL R0, R0, RZ, P0 ;  /* 0x000000ff00007208 */ /* 0x000fca0000000000 */
[----:B------:R-:W1:Y:S01]  /*b900*/  MUFU.EX2 R2, R2 ;  /* 0x0000000200027308 */ /* 0x000e620000000800 */
[----:B------:R-:W-:Y:S01]  /*b910*/  FFMA.FTZ R207, R20, UR33, -R0 ;  /* 0x0000002114cf7c23 */ /* 0x000fe20008010800 */
[----:B------:R-:W-:Y:S02]  /*b920*/  UIADD3 UR38, UR31, 0x76cf5d0a, URZ ;  /* 0x76cf5d0a1f267890 */ /* 0x000fe4000fffe03f */
[----:B------:R-:W-:-:S04]  /*b930*/  UIADD3 UR45, UR31, 0x32370b8f, URZ ;  /* 0x32370b8f1f2d7890 */ /* 0x000fc8000fffe03f */
[----:B------:R-:W4:Y:S01]  /*b940*/  MUFU.EX2 R6, R6 ;  /* 0x0000000600067308 */ /* 0x000f220000000800 */
[--C-:B------:R-:W-:Y:S01]  /*b950*/  FFMA.FTZ R189, R19, UR33, -R0.reuse ;  /* 0x0000002113bd7c23 */ /* 0x100fe20008010800 */
[----:B------:R-:W-:Y:S01]  /*b960*/  UIADD3 UR7, UR30, -0x255992d5, URZ ;  /* 0xdaa66d2b1e077890 */ /* 0x000fe2000fffe03f */
[----:B------:R-:W-:Y:S01]  /*b970*/  FFMA.FTZ R252, R24, UR33, -R0 ;  /* 0x0000002118fc7c23 */ /* 0x000fe20008010800 */
[----:B-1----:R-:W-:Y:S01]  /*b980*/  FFMA.FTZ R239, R239, R2, R30 ;  /* 0x00000002efef7223 */ /* 0x002fe2000001001e */
[----:B--2---:R-:W-:-:S05]  /*b990*/  IMAD.WIDE.U32 R8, R8, -0x2daee0ad, RZ ;  /* 0xd2511f5308087825 */ /* 0x004fca00078e00ff */
[----:B------:R-:W-:Y:S01]  /*b9a0*/  LOP3.LUT R4, R9, UR6, RZ, 0x3c, !PT ;  /* 0x0000000609047c12 */ /* 0x000fe2000f8e3cff */
[----:B------:R-:W-:Y:S01]  /*b9b0*/  UIADD3 UR6, UR30, 0x3c6ef372, URZ ;  /* 0x3c6ef3721e067890 */ /* 0x000fe2000fffe03f */
[----:B---3--:R-:W-:-:S03]  /*b9c0*/  IMAD R203, R229, -0x326172a9, RZ ;  /* 0xcd9e8d57e5cb7824 */ /* 0x008fc600078e02ff */
[----:B------:R-:W-:-:S03]  /*b9d0*/  IMAD.WIDE.U32 R4, R4, -0x326172a9, RZ ;  /* 0xcd9e8d5704047825 */ /* 0x000fc600078e00ff */
[----:B----4-:R-:W-:Y:S02]  /*b9e0*/  LOP3.LUT R3, R237, UR6, R4, 0x96, !PT ;  /* 0x00000006ed037c12 */ /* 0x010fe4000f8e9604 */
[----:B------:R-:W-:Y:S01]  /*b9f0*/  LOP3.LUT R4, R5, UR44, R203, 0x96, !PT ;  /* 0x0000002c05047c12 */ /* 0x000fe2000f8e96cb */
[----:B------:R-:W-:Y:S02]  /*ba00*/  IMAD.MOV.U32 R234, RZ, RZ, R232 ;  /* 0x000000ffffea7224 */ /* 0x000fe400078e00e8 */
[----:B------:R-:W-:Y:S01]  /*ba10*/  FFMA.FTZ R232, R21, UR33, -R0 ;  /* 0x0000002115e87c23 */ /* 0x000fe20008010800 */
[----:B------:R-:W-:-:S04]  /*ba20*/  IMAD.WIDE.U32 R20, R3, -0x2daee0ad, RZ ;  /* 0xd2511f5303147825 */ /* 0x000fc800078e00ff */
[----:B------:R-:W-:-:S05]  /*ba30*/  IMAD.WIDE.U32 R4, R4, -0x2daee0ad, RZ ;  /* 0xd2511f5304047825 */ /* 0x000fca00078e00ff */
[----:B------:R-:W-:Y:S02]  /*ba40*/  LOP3.LUT R16, R5, UR38, R234, 0x96, !PT ;  /* 0x0000002605107c12 */ /* 0x000fe4000f8e96ea */
[----:B------:R-:W-:-:S03]  /*ba50*/  LOP3.LUT R18, R21, UR45, R4, 0x96, !PT ;  /* 0x0000002d15127c12 */ /* 0x000fc6000f8e9604 */
[----:B------:R-:W-:Y:S01]  /*ba60*/  IMAD.WIDE.U32 R16, R16, -0x326172a9, RZ ;  /* 0xcd9e8d5710107825 */ /* 0x000fe200078e00ff */
[----:B------:R-:W-:-:S03]  /*ba70*/  F2FP.BF16.F32.PACK_AB R24, R6, R30 ;  /* 0x0000001e0618723e */ /* 0x000fc600000010ff */
[----:B------:R-:W-:Y:S01]  /*ba80*/  IMAD.WIDE.U32 R18, R18, -0x326172a9, RZ ;  /* 0xcd9e8d5712127825 */ /* 0x000fe200078e00ff */
[----:B------:R1:W2:Y:S03]  /*ba90*/  MUFU.EX2 R30, R7 ;  /* 0x00000007001e7308 */ /* 0x0002a60000000800 */
[----:B------:R-:W-:Y:S01]  /*baa0*/  FADD.FTZ R239, R6, R239 ;  /* 0x000000ef06ef7221 */ /* 0x000fe20000010000 */
[----:B------:R-:W-:Y:S02]  /*bab0*/  LOP3.LUT R4, R17, UR7, R236, 0x96, !PT ;  /* 0x0000000711047c12 */ /* 0x000fe4000f8e96ec */
[----:B------:R-:W-:Y:S01]  /*bac0*/  LOP3.LUT R6, R19, UR43, R16, 0x96, !PT ;  /* 0x0000002b13067c12 */ /* 0x000fe2000f8e9610 */
[----:B------:R-:W-:Y:S01]  /*bad0*/  UIADD3 UR37, UR31, -0x126145ec, URZ ;  /* 0xed9eba141f257890 */ /* 0x000fe2000fffe03f */
[----:B------:R-:W3:Y:S01]  /*bae0*/  MUFU.EX2 R10, R10 ;  /* 0x0000000a000a7308 */ /* 0x000ee20000000800 */
[----:B------:R-:W-:-:S04]  /*baf0*/  IMAD.WIDE.U32 R4, R4, -0x2daee0ad, RZ ;  /* 0xd2511f5304047825 */ /* 0x000fc800078e00ff */
[--C-:B------:R-:W-:Y:S01]  /*bb00*/  FFMA.FTZ R8, R174, UR33, -R0.reuse ;  /* 0x00000021ae087c23 */ /* 0x100fe20008010800 */
[--C-:B------:R-:W-:Y:S01]  /*bb10*/  FFMA.FTZ R168, R168, UR33, -R0.reuse ;  /* 0x00000021a8a87c23 */ /* 0x100fe20008010800 */
[--C-:B------:R-:W-:Y:S01]  /*bb20*/  FFMA.FTZ R173, R173, UR33, -R0.reuse ;  /* 0x00000021adad7c23 */ /* 0x100fe20008010800 */
[----:B------:R-:W-:Y:S01]  /*bb30*/  FFMA.FTZ R172, R172, UR33, -R0 ;  /* 0x00000021acac7c23 */ /* 0x000fe20008010800 */
[----:B-1----:R-:W-:-:S04]  /*bb40*/  IMAD.WIDE.U32 R6, R6, -0x2daee0ad, RZ ;  /* 0xd2511f5306067825 */ /* 0x002fc800078e00ff */
        /* <DEDUP_REMOVED lines=8> */
[----:B------:R-:W-:Y:S02]  /*bbd0*/  LOP3.LUT R20, R5, UR37, R20, 0x96, !PT ;  /* 0x0000002505147c12 */ /* 0x000fe4000f8e9614 */
[----:B------:R-:W-:-:S02]  /*bbe0*/  FSEL R0, R13, RZ, P0 ;  /* 0x000000ff0d007208 */ /* 0x000fc40000000000 */
[----:B------:R-:W-:Y:S01]  /*bbf0*/  LOP3.LUT R4, R7, UR41, R4, 0x96, !PT ;  /* 0x0000002907047c12 */ /* 0x000fe2000f8e9604 */
[----:B--2---:R-:W-:Y:S01]  /*bc00*/  FADD.FTZ R3, R30, R239 ;  /* 0x000000ef1e037221 */ /* 0x004fe20000010000 */
[----:B------:R-:W-:-:S04]  /*bc10*/  IMAD.WIDE.U32 R20, R20, -0x326172a9, RZ ;  /* 0xcd9e8d5714147825 */ /* 0x000fc800078e00ff */
[----:B------:R-:W-:Y:S01]  /*bc20*/  FADD.FTZ R0, R132, -R0 ;  /* 0x8000000084007221 */ /* 0x000fe20000010000 */
[----:B------:R-:W-:-:S04]  /*bc30*/  IMAD.WIDE.U32 R4, R4, -0x326172a9, RZ ;  /* 0xcd9e8d5704047825 */ /* 0x000fc800078e00ff */
[----:B------:R-:W-:Y:S01]  /*bc40*/  FMUL.FTZ R0, R0, UR33 ;  /* 0x0000002100007c20 */ /* 0x000fe20008410000 */
[----:B---3--:R-:W-:Y:S01]  /*bc50*/  FADD.FTZ R132, R10, R3 ;  /* 0x000000030a847221 */ /* 0x008fe20000010000 */
[----:B------:R-:W-:Y:S01]  /*bc60*/  LOP3.LUT R3, R5, UR21, R20, 0x96, !PT ;  /* 0x0000001505037c12 */ /* 0x000fe2000f8e9614 */
[----:B------:R-:W-:Y:S03]  /*bc70*/  MUFU.EX2 R23, R168 ;  /* 0x000000a800177308 */ /* 0x000fe60000000800 */
[----:B------:R-:W-:-:S05]  /*bc80*/  LOP3.LUT R7, R3, 0xff, RZ, 0xc0, !PT ;  /* 0x000000ff03077812 */ /* 0x000fca00078ec0ff */
[----:B------:R-:W1:Y:S01]  /*bc90*/  MUFU.EX2 R0, R0 ;  /* 0x0000000000007308 */ /* 0x000e620000000800 */
[----:B------:R-:W-:Y:S02]  /*bca0*/  ISETP.LE.U32.AND P1, PT, R7, UR14, PT ;  /* 0x0000000e07007c0c */ /* 0x000fe4000bf23070 */
[----:B------:R-:W-:-:S05]  /*bcb0*/  LOP3.LUT R7, R3, 0xffff, RZ, 0xc0, !PT ;  /* 0x0000ffff03077812 */ /* 0x000fca00078ec0ff */
[----:B------:R-:W2:Y:S01]  /*bcc0*/  MUFU.EX2 R8, R8 ;  /* 0x0000000800087308 */ /* 0x000ea20000000800 */
[----:B------:R-:W-:-:S04]  /*bcd0*/  SHF.R.U32.HI R7, RZ, 0x8, R7 ;  /* 0x00000008ff077819 */ /* 0x000fc80000011607 */
[----:B------:R-:W-:-:S04]  /*bce0*/  LOP3.LUT R7, R7, 0xffff, RZ, 0xc0, !PT ;  /* 0x0000ffff07077812 */ /* 0x000fc800078ec0ff */
[----:B------:R-:W-:Y:S01]  /*bcf0*/  ISETP.LE.U32.AND P6, PT, R7, UR14, PT ;  /* 0x0000000e07007c0c */ /* 0x000fe2000bfc3070 */
[----:B-1----:R-:W-:Y:S01]  /*bd00*/  FFMA.FTZ R244, R244, R0, R23 ;  /* 0x00000000f4f47223 */ /* 0x002fe20000010017 */
[--C-:B------:R-:W-:Y:S02]  /*bd10*/  SHF.R.U32.HI R7, RZ, 0x18, R3.reuse ;  /* 0x00000018ff077819 */ /* 0x100fe40000011603 */
[----:B--2---:R-:W-:Y:S02]  /*bd20*/  F2FP.BF16.F32.PACK_AB R23, R8, R23 ;  /* 0x000000170817723e */ /* 0x004fe400000010ff */
[----:B------:R-:W-:Y:S02]  /*bd30*/  ISETP.LE.U32.AND P0, PT, R7, UR14, PT ;  /* 0x0000000e07007c0c */ /* 0x000fe4000bf03070 */
[----:B------:R-:W-:Y:S01]  /*bd40*/  PRMT R22, R23, 0x7632, R22 ;  /* 0x0000763217167816 */ /* 0x000fe20000000016 */
[----:B------:R-:W-:Y:S01]  /*bd50*/  @!P1 HFMA2.BF16_V2 R26, -RZ.H0_H0, RZ.H0_H0, -R23.H0_H0 ;  /* 0x200000ffff1a9231 */ /* 0x000fe20000340917 */
[----:B------:R-:W-:-:S02]  /*bd60*/  SHF.R.U32.HI R3, RZ, 0x10, R3 ;  /* 0x00000010ff037819 */ /* 0x000fc40000011603 */
[----:B------:R-:W-:Y:S02]  /*bd70*/  PRMT R184, R23, 0x5410, R22 ;  /* 0x0000541017b87816 */ /* 0x000fe40000000016 */
[----:B------:R-:W-:Y:S02]  /*bd80*/  @!P1 PRMT R23, R26, 0x5410, RZ ;  /* 0x000054101a179816 */ /* 0x000fe400000000ff */
[----:B------:R-:W-:Y:S02]  /*bd90*/  PRMT R26, R24, 0x7632, R26 ;  /* 0x00007632181a7816 */ /* 0x000fe4000000001a */
[----:B------:R-:W-:Y:S01]  /*bda0*/  LOP3.LUT R3, R3, 0xff, RZ, 0xc0, !PT ;  /* 0x000000ff03037812 */ /* 0x000fe200078ec0ff */
[----:B------:R-:W1:Y:S02]  /*bdb0*/  MUFU.EX2 R173, R173 ;  /* 0x000000ad00ad7308 */ /* 0x000e640000000800 */
[----:B------:R-:W-:Y:S01]  /*bdc0*/  @!P0 HFMA2.BF16_V2 R178, -RZ.H0_H0, RZ.H0_H0, -R26.H0_H0 ;  /* 0x200000ffffb28231 */ /* 0x000fe2000034091a */
[----:B------:R-:W-:-:S02]  /*bdd0*/  ISETP.LE.U32.AND P1, PT, R3, UR14, PT ;  /* 0x0000000e03007c0c */ /* 0x000fc4000bf23070 */
[----:B------:R-:W-:Y:S01]  /*bde0*/  LOP3.LUT R3, R4, 0xff, RZ, 0xc0, !PT ;  /* 0x000000ff04037812 */ /* 0x000fe200078ec0ff */
[----:B------:R2:W-:Y:S01]  /*bdf0*/  STL [R1+0xa4], R13 ;  /* 0x0000a40d01007387 */ /* 0x0005e20000100800 */
[----:B------:R-:W-:Y:S02]  /*be00*/  PRMT R198, R24, 0x5410, R26 ;  /* 0x0000541018c67816 */ /* 0x000fe4000000001a */
[----:B------:R-:W-:Y:S02]  /*be10*/  @!P0 PRMT R26, R178, 0x5410, RZ ;  /* 0x00005410b21a8816 */ /* 0x000fe400000000ff */
[----:B------:R-:W-:Y:S02]  /*be20*/  ISETP.LE.U32.AND P0, PT, R3, UR14, PT ;  /* 0x0000000e03007c0c */ /* 0x000fe4000bf03070 */
[----:B------:R-:W-:Y:S02]  /*be30*/  LOP3.LUT R3, R4, 0xffff, RZ, 0xc0, !PT ;  /* 0x0000ffff04037812 */ /* 0x000fe400078ec0ff */
[----:B------:R-:W-:-:S02]  /*be40*/  F2FP.BF16.F32.PACK_AB R30, R10, R30 ;  /* 0x0000001e0a1e723e */ /* 0x000fc400000010ff */
[----:B------:R-:W-:Y:S01]  /*be50*/  SHF.R.U32.HI R3, RZ, 0x8, R3 ;  /* 0x00000008ff037819 */ /* 0x000fe20000011603 */
[----:B------:R-:W-:Y:S02]  /*be60*/  @!P1 HFMA2.BF16_V2 R177, -RZ.H0_H0, RZ.H0_H0, -R24.H0_H0 ;  /* 0x200000ffffb19231 */ /* 0x000fe40000340918 */
[----:B------:R-:W-:Y:S01]  /*be70*/  FADD.FTZ R10, R8, R244 ;  /* 0x000000f4080a7221 */ /* 0x000fe20000010000 */
[----:B------:R-:W-:Y:S01]  /*be80*/  LOP3.LUT R3, R3, 0xffff, RZ, 0xc0, !PT ;  /* 0x0000ffff03037812 */ /* 0x000fe200078ec0ff */
[----:B--2---:R-:W2:Y:S02]  /*be90*/  MUFU.EX2 R13, R172 ;  /* 0x000000ac000d7308 */ /* 0x004ea40000000800 */
[----:B-1----:R-:W-:Y:S01]  /*bea0*/  FADD.FTZ R10, R173, R10 ;  /* 0x0000000aad0a7221 */ /* 0x002fe20000010000 */
[----:B------:R-:W-:Y:S02]  /*beb0*/  @!P1 PRMT R24, R177, 0x5410, RZ ;  /* 0x00005410b1189816 */ /* 0x000fe400000000ff */
[----:B------:R-:W-:Y:S01]  /*bec0*/  ISETP.LE.U32.AND P1, PT, R3, UR14, PT ;  /* 0x0000000e03007c0c */ /* 0x000fe2000bf23070 */
[C---:B--2---:R-:W-:Y:S01]  /*bed0*/  FADD.FTZ R10, R13.reuse, R10 ;  /* 0x0000000a0d0a7221 */ /* 0x044fe20000010000 */
[----:B------:R-:W-:-:S04]  /*bee0*/  F2FP.BF16.F32.PACK_AB R13, R13, R173 ;  /* 0x000000ad0d0d723e */ /* 0x000fc800000010ff */
[C---:B------:R-:W-:Y:S02]  /*bef0*/  PRMT R196, R13.reuse, 0x7610, R196 ;  /* 0x000076100dc47816 */ /* 0x040fe400000000c4 */
[----:B------:R-:W-:-:S03]  /*bf00*/  PRMT R197, R13, 0x7632, R197 ;  /* 0x000076320dc57816 */ /* 0x000fc600000000c5 */
[----:B------:R-:W-:Y:S02]  /*bf10*/  @!P0 HFMA2.BF16_V2 R181, -RZ.H0_H0, RZ.H0_H0, -R196.H0_H0 ;  /* 0x200000ffffb58231 */ /* 0x000fe400003409c4 */
[----:B------:R-:W-:Y:S01]  /*bf20*/  @!P1 HFMA2.BF16_V2 R180, -RZ.H0_H0, RZ.H0_H0, -R197.H0_H0 ;  /* 0x200000ffffb49231 */ /* 0x000fe200003409c5 */
[----:B------:R-:W-:Y:S02]  /*bf30*/  PRMT R229, R196, 0x5410, R197 ;  /* 0x00005410c4e57816 */ /* 0x000fe400000000c5 */
[----:B------:R-:W-:Y:S02]  /*bf40*/  @!P0 PRMT R196, R181, 0x5410, RZ ;  /* 0x00005410b5c48816 */ /* 0x000fe400000000ff */
[----:B------:R-:W-:-:S05]  /*bf50*/  @!P1 PRMT R197, R180, 0x5410, RZ ;  /* 0x00005410b4c59816 */ /* 0x000fca00000000ff */
[----:B------:R1:W-:Y:S04]  /*bf60*/  STL.64 [R1+0x158], R196 ;  /* 0x000158c401007387 */ /* 0x0003e80000100a00 */
[----:B-1----:R-:W2:Y:S01]  /*bf70*/  LDL.64 R196, [R1+0x68] ;  /* 0x0000680001c47983 */ /* 0x002ea20000100a00 */
[----:B------:R-:W-:Y:S01]  /*bf80*/  @!P6 HFMA2.BF16_V2 R179, -RZ.H0_H0, RZ.H0_H0, -R22.H0_H0 ;  /* 0x200000ffffb3e231 */ /* 0x000fe20000340916 */
[--C-:B------:R-:W-:Y:S02]  /*bf90*/  SHF.R.U32.HI R8, RZ, 0x10, R4.reuse ;  /* 0x00000010ff087819 */ /* 0x100fe40000011604 */
[----:B------:R-:W-:Y:S02]  /*bfa0*/  SHF.R.U32.HI R4, RZ, 0x18, R4 ;  /* 0x00000018ff047819 */ /* 0x000fe40000011604 */
[----:B------:R-:W-:-:S02]  /*bfb0*/  @!P6 PRMT R22, R179, 0x5410, RZ ;  /* 0x00005410b316e816 */ /* 0x000fc400000000ff */
[----:B------:R-:W-:Y:S02]  /*bfc0*/  ISETP.LE.U32.AND P6, PT, R4, UR14, PT ;  /* 0x0000000e04007c0c */ /* 0x000fe4000bfc3070 */
[----:B------:R-:W-:-:S05]  /*bfd0*/  LOP3.LUT R4, R21, UR42, R18, 0x96, !PT ;  /* 0x0000002a15047c12 */ /* 0x000fca000f8e9612 */
[----:B------:R-:W-:Y:S01]  /*bfe0*/  IMAD.WIDE.U32 R4, R4, -0x2daee0ad, RZ ;  /* 0xd2511f5304047825 */ /* 0x000fe200078e00ff */
[----:B------:R-:W1:Y:S04]  /*bff0*/  MUFU.EX2 R171, R171 ;  /* 0x000000ab00ab7308 */ /* 0x000e680000000800 */
[----:B------:R-:W-:Y:S02]  /*c000*/  LOP3.LUT R3, R5, UR27, R6, 0x96, !PT ;  /* 0x0000001b05037c12 */ /* 0x000fe4000f8e9606 */
[----:B------:R-:W-:Y:S02]  /*c010*/  LOP3.LUT R6, R8, 0xff, RZ, 0xc0, !PT ;  /* 0x000000ff08067812 */ /* 0x000fe400078ec0ff */
[----:B------:R-:W3:Y:S02]  /*c020*/  MUFU.EX2 R170, R170 ;  /* 0x000000aa00aa7308 */ /* 0x000ee40000000800 */
[----:B------:R-:W-:-:S02]  /*c030*/  ISETP.LE.U32.AND P0, PT, R6, UR14, PT ;  /* 0x0000000e06007c0c */ /* 0x000fc4000bf03070 */
[C---:B------:R-:W-:Y:S02]  /*c040*/  LOP3.LUT R6, R3.reuse, 0xff, RZ, 0xc0, !PT ;  /* 0x000000ff03067812 */ /* 0x040fe400078ec0ff */
[----:B------:R-:W-:Y:S02]  /*c050*/  PRMT R208, R30, 0x7632, R208 ;  /* 0x000076321ed07816 */ /* 0x000fe400000000d0 */
[----:B------:R-:W-:Y:S02]  /*c060*/  ISETP.LE.U32.AND P1, PT, R6, UR14, PT ;  /* 0x0000000e06007c0c */ /* 0x000fe4000bf23070 */
[----:B------:R-:W-:Y:S01]  /*c070*/  LOP3.LUT R6, R3, 0xffff, RZ, 0xc0, !PT ;  /* 0x0000ffff03067812 */ /* 0x000fe200078ec0ff */
[----:B-1----:R-:W-:Y:S01]  /*c080*/  FADD.FTZ R7, R171, R10 ;  /* 0x0000000aab077221 */ /* 0x002fe20000010000 */
[----:B------:R-:W-:Y:S02]  /*c090*/  @!P6 HFMA2.BF16_V2 R182, -RZ.H0_H0, RZ.H0_H0, -R208.H0_H0 ;  /* 0x200000ffffb6e231 */ /* 0x000fe400003409d0 */
[----:B------:R-:W-:Y:S01]  /*c0a0*/  SHF.R.U32.HI R6, RZ, 0x8, R6 ;  /* 0x00000008ff067819 */ /* 0x000fe20000011606 */
[----:B------:R-:W-:Y:S01]  /*c0b0*/  MUFU.EX2 R175, R175 ;  /* 0x000000af00af7308 */ /* 0x000fe20000000800 */
[----:B------:R-:W-:-:S02]  /*c0c0*/  PRMT R221, R30, 0x7610, R221 ;  /* 0x000076101edd7816 */ /* 0x000fc400000000dd */
[----:B---3--:R-:W-:Y:S02]  /*c0d0*/  F2FP.BF16.F32.PACK_AB R10, R170, R171 ;  /* 0x000000abaa0a723e */ /* 0x008fe400000010ff */
[----:B------:R-:W-:-:S03]  /*c0e0*/  LOP3.LUT R6, R6, 0xffff, RZ, 0xc0, !PT ;  /* 0x0000ffff06067812 */ /* 0x000fc600078ec0ff */
[----:B------:R-:W1:Y:S01]  /*c0f0*/  MUFU.EX2 R13, R176 ;  /* 0x000000b0000d7308 */ /* 0x000e620000000800 */
[----:B------:R-:W-:-:S07]  /*c100*/  PRMT R190, R10, 0x7610, R190 ;  /* 0x000076100abe7816 */ /* 0x000fce00000000be */
[----:B------:R3:W-:Y:S01]  /*c110*/  MUFU.EX2 R8, R135 ;  /* 0x0000008700087308 */ /* 0x0007e20000000800 */
[----:B------:R-:W-:Y:S01]  /*c120*/  @!P1 HFMA2.BF16_V2 R191, -RZ.H0_H0, RZ.H0_H0, -R190.H0_H0 ;  /* 0x200000ffffbf9231 */ /* 0x000fe200003409be */
[----:B------:R-:W-:Y:S01]  /*c130*/  PRMT R217, R10, 0x7632, R217 ;  /* 0x000076320ad97816 */ /* 0x000fe200000000d9 */
[----:B------:R-:W-:-:S03]  /*c140*/  @!P0 HFMA2.BF16_V2 R212, -RZ.H0_H0, RZ.H0_H0, -R221.H0_H0 ;  /* 0x200000ffffd48231 */ /* 0x000fc600003409dd */
[----:B------:R-:W-:Y:S02]  /*c150*/  PRMT R204, R190, 0x5410, R217 ;  /* 0x00005410becc7816 */ /* 0x000fe400000000d9 */
[----:B------:R-:W4:Y:S01]  /*c160*/  MUFU.EX2 R169, R169 ;  /* 0x000000a900a97308 */ /* 0x000f220000000800 */
[----:B---3--:R-:W-:Y:S02]  /*c170*/  PRMT R135, R221, 0x5410, R208 ;  /* 0x00005410dd877816 */ /* 0x008fe400000000d0 */
[----:B------:R-:W-:Y:S02]  /*c180*/  @!P6 PRMT R208, R182, 0x5410, RZ ;  /* 0x00005410b6d0e816 */ /* 0x000fe400000000ff */
[----:B------:R-:W-:Y:S02]  /*c190*/  ISETP.LE.U32.AND P6, PT, R6, UR14, PT ;  /* 0x0000000e06007c0c */ /* 0x000fe4000bfc3070 */
[--C-:B------:R-:W-:Y:S02]  /*c1a0*/  SHF.R.U32.HI R6, RZ, 0x18, R3.reuse ;  /* 0x00000018ff067819 */ /* 0x100fe40000011603 */
[----:B------:R-:W-:-:S04]  /*c1b0*/  SHF.R.U32.HI R3, RZ, 0x10, R3 ;  /* 0x00000010ff037819 */ /* 0x000fc80000011603 */
[----:B------:R-:W-:Y:S02]  /*c1c0*/  LOP3.LUT R3, R3, 0xff, RZ, 0xc0, !PT ;  /* 0x000000ff03037812 */ /* 0x000fe400078ec0ff */
[----:B------:R-:W-:Y:S02]  /*c1d0*/  @!P1 PRMT R190, R191, 0x5410, RZ ;  /* 0x00005410bfbe9816 */ /* 0x000fe400000000ff */
[----:B------:R-:W-:Y:S02]  /*c1e0*/  ISETP.LE.U32.AND P1, PT, R3, UR14, PT ;  /* 0x0000000e03007c0c */ /* 0x000fe4000bf23070 */
[----:B-1----:R-:W-:Y:S01]  /*c1f0*/  F2FP.BF16.F32.PACK_AB R3, R13, R175 ;  /* 0x000000af0d03723e */ /* 0x002fe200000010ff */
[----:B------:R-:W-:Y:S01]  /*c200*/  @!P6 HFMA2.BF16_V2 R214, -RZ.H0_H0, RZ.H0_H0, -R217.H0_H0 ;  /* 0x200000ffffd6e231 */ /* 0x000fe200003409d9 */
[----:B------:R-:W-:Y:S02]  /*c210*/  @!P0 PRMT R221, R212, 0x5410, RZ ;  /* 0x00005410d4dd8816 */ /* 0x000fe400000000ff */
[----:B------:R-:W-:-:S02]  /*c220*/  ISETP.LE.U32.AND P0, PT, R6, UR14, PT ;  /* 0x0000000e06007c0c */ /* 0x000fc4000bf03070 */
[C---:B------:R-:W-:Y:S02]  /*c230*/  PRMT R194, R3.reuse, 0x7632, R194 ;  /* 0x0000763203c27816 */ /* 0x040fe400000000c2 */
[----:B------:R-:W-:Y:S02]  /*c240*/  PRMT R216, R3, 0x7610, R216 ;  /* 0x0000761003d87816 */ /* 0x000fe400000000d8 */
[----:B------:R-:W-:Y:S01]  /*c250*/  LOP3.LUT R3, R4, 0xff, RZ, 0xc0, !PT ;  /* 0x000000ff04037812 */ /* 0x000fe200078ec0ff */
[----:B------:R-:W1:Y:S01]  /*c260*/  MUFU.EX2 R134, R134 ;  /* 0x0000008600867308 */ /* 0x000e620000000800 */
[----:B------:R-:W-:Y:S01]  /*c270*/  @!P6 PRMT R217, R214, 0x5410, RZ ;  /* 0x00005410d6d9e816 */ /* 0x000fe200000000ff */
[----:B------:R-:W-:Y:S01]  /*c280*/  FADD.FTZ R7, R170, R7 ;  /* 0x00000007aa077221 */ /* 0x000fe20000010000 */
[----:B------:R-:W-:Y:S01]  /*c290*/  ISETP.LE.U32.AND P6, PT, R3, UR14, PT ;  /* 0x0000000e03007c0c */ /* 0x000fe2000bfc3070 */
[----:B------:R-:W-:Y:S01]  /*c2a0*/  FADD.FTZ R10, R175, R132 ;  /* 0x00000084af0a7221 */ /* 0x000fe20000010000 */
[----:B------:R-:W-:Y:S01]  /*c2b0*/  LOP3.LUT R3, R4, 0xffff, RZ, 0xc0, !PT ;  /* 0x0000ffff04037812 */ /* 0x000fe200078ec0ff */
[----:B----4-:R-:W-:-:S02]  /*c2c0*/  FADD.FTZ R7, R169, R7 ;  /* 0x00000007a9077221 */ /* 0x010fc40000010000 */
[----:B------:R-:W3:Y:S01]  /*c2d0*/  MUFU.EX2 R132, R133 ;  /* 0x0000008500847308 */ /* 0x000ee20000000800 */
[----:B------:R-:W-:Y:S01]  /*c2e0*/  SHF.R.U32.HI R3, RZ, 0x8, R3 ;  /* 0x00000008ff037819 */ /* 0x000fe20000011603 */
[----:B------:R-:W-:Y:S02]  /*c2f0*/  @!P0 HFMA2.BF16_V2 R183, -RZ.H0_H0, RZ.H0_H0, -R194.H0_H0 ;  /* 0x200000ffffb78231 */ /* 0x000fe400003409c2 */
[C---:B------:R-:W-:Y:S01]  /*c300*/  FADD.FTZ R7, R8.reuse, R7 ;  /* 0x0000000708077221 */ /* 0x040fe20000010000 */
[----:B------:R-:W-:Y:S01]  /*c310*/  F2FP.BF16.F32.PACK_AB R8, R8, R169 ;  /* 0x000000a90808723e */ /* 0x000fe200000010ff */
[----:B------:R-:W-:Y:S01]  /*c320*/  @!P1 HFMA2.BF16_V2 R213, -RZ.H0_H0, RZ.H0_H0, -R216.H0_H0 ;  /* 0x200000ffffd59231 */ /* 0x000fe200003409d8 */
[----:B------:R-:W-:Y:S01]  /*c330*/  LOP3.LUT R3, R3, 0xffff, RZ, 0xc0, !PT ;  /* 0x0000ffff03037812 */ /* 0x000fe200078ec0ff */
[----:B------:R-:W4:Y:S01]  /*c340*/  MUFU.EX2 R31, R31 ;  /* 0x0000001f001f7308 */ /* 0x000f220000000800 */
[----:B------:R-:W-:Y:S02]  /*c350*/  PRMT R200, R216, 0x5410, R194 ;  /* 0x00005410d8c87816 */ /* 0x000fe400000000c2 */
[----:B------:R-:W-:-:S02]  /*c360*/  @!P0 PRMT R194, R183, 0x5410, RZ ;  /* 0x00005410b7c28816 */ /* 0x000fc400000000ff */
[--C-:B------:R-:W-:Y:S02]  /*c370*/  SHF.R.U32.HI R5, RZ, 0x10, R4.reuse ;  /* 0x00000010ff057819 */ /* 0x100fe40000011604 */
[----:B------:R-:W-:Y:S01]  /*c380*/  ISETP.LE.U32.AND P0, PT, R3, UR14, PT ;  /* 0x0000000e03007c0c */ /* 0x000fe2000bf03070 */
[----:B------:R-:W4:Y:S01]  /*c390*/  MUFU.EX2 R133, R174 ;  /* 0x000000ae00857308 */ /* 0x000f220000000800 */
[----:B------:R-:W-:Y:S01]  /*c3a0*/  PRMT R195, R8, 0x7610, R195 ;  /* 0x0000761008c37816 */ /* 0x000fe200000000c3 */
[----:B------:R4:W-:Y:S01]  /*c3b0*/  STL [R1+0x168], R208 ;  /* 0x000168d001007387 */ /* 0x0009e20000100800 */
[----:B------:R-:W-:Y:S01]  /*c3c0*/  SHF.R.U32.HI R4, RZ, 0x18, R4 ;  /* 0x00000018ff047819 */ /* 0x000fe20000011604 */
[----:B-1----:R-:W-:Y:S01]  /*c3d0*/  FADD.FTZ R3, R134, R7 ;  /* 0x0000000786037221 */ /* 0x002fe20000010000 */
[----:B------:R-:W-:Y:S01]  /*c3e0*/  @!P1 PRMT R216, R213, 0x5410, RZ ;  /* 0x00005410d5d89816 */ /* 0x000fe200000000ff */
[----:B------:R-:W-:Y:S01]  /*c3f0*/  STL [R1+0x16c], R221 ;  /* 0x00016cdd01007387 */ /* 0x000fe20000100800 */
[----:B------:R-:W-:Y:S01]  /*c400*/  UIADD3 UR46, UR4, 0x1, URZ ;  /* 0x00000001042e7890 */ /* 0x000fe2000fffe03f */
[----:B------:R-:W-:Y:S01]  /*c410*/  ISETP.LE.U32.AND P1, PT, R4, UR14, PT ;  /* 0x0000000e04007c0c */ /* 0x000fe2000bf23070 */
[----:B------:R-:W-:Y:S01]  /*c420*/  @!P6 HFMA2.BF16_V2 R223, -RZ.H0_H0, RZ.H0_H0, -R195.H0_H0 ;  /* 0x200000ffffdfe231 */ /* 0x000fe200003409c3 */
[----:B------:R-:W-:Y:S01]  /*c430*/  STL [R1+0x170], R204 ;  /* 0x000170cc01007387 */ /* 0x000fe20000100800 */
[----:B---3--:R-:W-:Y:S01]  /*c440*/  FADD.FTZ R4, R132, R3 ;  /* 0x0000000384047221 */ /* 0x008fe20000010000 */
[----:B------:R-:W-:-:S02]  /*c450*/  ULOP3.LUT UR46, UR46, UR31, URZ, 0x3c, !UPT ;  /* 0x0000001f2e2e7292 */ /* 0x000fc4000f8e3c3f */
[----:B------:R-:W-:Y:S01]  /*c460*/  STL [R1+0x174], R217 ;  /* 0x000174d901007387 */ /* 0x000fe20000100800 */
[----:B------:R-:W-:-:S03]  /*c470*/  LOP3.LUT R3, R5, 0xff, RZ, 0xc0, !PT ;  /* 0x000000ff05037812 */ /* 0x000fc600078ec0ff */
[----:B------:R-:W-:Y:S04]  /*c480*/  STL [R1+0x178], R200 ;  /* 0x000178c801007387 */ /* 0x000fe80000100800 */
[----:B------:R-:W-:Y:S01]  /*c490*/  STL [R1+0x17c], R216 ;  /* 0x00017cd801007387 */ /* 0x000fe20000100800 */
[----:B----4-:R-:W-:-:S03]  /*c4a0*/  PRMT R208, R8, 0x7632, R208 ;  /* 0x0000763208d07816 */ /* 0x010fc600000000d0 */
[----:B------:R1:W-:Y:S01]  /*c4b0*/  STL [R1+0x40], R194 ;  /* 0x000040c201007387 */ /* 0x0003e20000100800 */
[----:B------:R-:W-:Y:S01]  /*c4c0*/  LOP3.LUT R6, R9, UR46, RZ, 0x3c, !PT ;  /* 0x0000002e09067c12 */ /* 0x000fe2000f8e3cff */
[----:B------:R-:W-:Y:S01]  /*c4d0*/  @!P0 HFMA2.BF16_V2 R215, -RZ.H0_H0, RZ.H0_H0, -R208.H0_H0 ;  /* 0x200000ffffd78231 */ /* 0x000fe200003409d0 */
[----:B------:R-:W-:Y:S01]  /*c4e0*/  F2FP.BF16.F32.PACK_AB R132, R132, R134 ;  /* 0x000000868484723e */ /* 0x000fe200000010ff */
[----:B------:R-:W-:Y:S02]  /*c4f0*/  IMAD.MOV.U32 R235, RZ, RZ, R233 ;  /* 0x000000ffffeb7224 */ /* 0x000fe400078e00e9 */
[-C--:B------:R-:W-:Y:S01]  /*c500*/  FMUL.FTZ R182, R50, R2.reuse ;  /* 0x0000000232b67220 */ /* 0x080fe20000410000 */
[----:B------:R-:W-:Y:S01]  /*c510*/  FMUL.FTZ R183, R51, R2 ;  /* 0x0000000233b77220 */ /* 0x000fe20000410000 */
[----:B------:R-:W-:Y:S01]  /*c520*/  MOV R50, R234 ;  /* 0x000000ea00327202 */ /* 0x000fe20000000f00 */
[----:B------:R-:W-:Y:S02]  /*c530*/  IMAD.MOV.U32 R51, RZ, RZ, R235 ;  /* 0x000000ffff337224 */ /* 0x000fe400078e00eb */
[-C--:B------:R-:W-:Y:S01]  /*c540*/  FMUL.FTZ R214, R54, R2.reuse ;  /* 0x0000000236d67220 */ /* 0x080fe20000410000 */
[----:B------:R-:W-:Y:S01]  /*c550*/  FMUL.FTZ R230, R66, R2 ;  /* 0x0000000242e67220 */ /* 0x000fe20000410000 */
[----:B-1----:R-:W-:-:S02]  /*c560*/  PRMT R194, R195, 0x5410, R208 ;  /* 0x00005410c3c27816 */ /* 0x002fc400000000d0 */
[----:B------:R-:W-:Y:S02]  /*c570*/  @!P6 PRMT R195, R223, 0x5410, RZ ;  /* 0x00005410dfc3e816 */ /* 0x000fe400000000ff */
[----:B------:R-:W-:Y:S01]  /*c580*/  ISETP.LE.U32.AND P6, PT, R3, UR14, PT ;  /* 0x0000000e03007c0c */ /* 0x000fe2000bfc3070 */
[----:B------:R-:W-:Y:S01]  /*c590*/  FADD.FTZ R3, R31, R4 ;  /* 0x000000041f037221 */ /* 0x000fe20000010000 */
[----:B------:R-:W-:-:S03]  /*c5a0*/  @!P0 PRMT R208, R215, 0x5410, RZ ;  /* 0x00005410d7d08816 */ /* 0x000fc600000000ff */
[C---:B------:R-:W-:Y:S01]  /*c5b0*/  FADD.FTZ R134, R133.reuse, R3 ;  /* 0x0000000385867221 */ /* 0x040fe20000010000 */
[----:B------:R-:W-:Y:S01]  /*c5c0*/  F2FP.BF16.F32.PACK_AB R133, R133, R31 ;  /* 0x0000001f8585723e */ /* 0x000fe200000010ff */
[----:B------:R-:W-:-:S04]  /*c5d0*/  IMAD.WIDE.U32 R30, R6, -0x326172a9, RZ ;  /* 0xcd9e8d57061e7825 */ /* 0x000fc800078e00ff */
[-C--:B------:R-:W-:Y:S01]  /*c5e0*/  FMUL.FTZ R215, R55, R2.reuse ;  /* 0x0000000237d77220 */ /* 0x080fe20000410000 */
[----:B------:R-:W-:Y:S01]  /*c5f0*/  STL [R1+0x180], R194 ;  /* 0x000180c201007387 */ /* 0x000fe20000100800 */
[----:B------:R-:W-:Y:S01]  /*c600*/  MOV R55, R231 ;  /* 0x000000e700377202 */ /* 0x000fe20000000f00 */
[-C--:B------:R-:W-:Y:S01]  /*c610*/  FMUL.FTZ R231, R67, R2.reuse ;  /* 0x0000000243e77220 */ /* 0x080fe20000410000 */
[-C--:B------:R-:W-:Y:S01]  /*c620*/  FMUL.FTZ R166, R166, R2.reuse ;  /* 0x00000002a6a67220 */ /* 0x080fe20000410000 */
[----:B------:R1:W-:Y:S01]  /*c630*/  STL [R1+0x184], R195 ;  /* 0x000184c301007387 */ /* 0x0003e20000100800 */
        /* <DEDUP_REMOVED lines=25> */
[----:B------:R-:W-:Y:S01]  /*c7d0*/  IMAD.MOV.U32 R66, RZ, RZ, R232 ;  /* 0x000000ffff427224 */ /* 0x000fe200078e00e8 */
[----:B------:R-:W-:Y:S01]  /*c7e0*/  MOV R67, R228 ;  /* 0x000000e400437202 */ /* 0x000fe20000000f00 */
        /* <DEDUP_REMOVED lines=32> */
[----:B------:R-:W-:Y:S01]  /*c9f0*/  FMUL.FTZ R217, R131, R2 ;  /* 0x0000000283d97220 */ /* 0x000fe20000410000 */
        /* <DEDUP_REMOVED lines=64> */
[----:B------:R-:W-:-:S02]  /*ce00*/  LOP3.LUT R2, R31, UR44, R203, 0x96, !PT ;  /* 0x0000002c1f027c12 */ /* 0x000fc4000f8e96cb */
[----:B--2---:R-:W-:-:S03]  /*ce10*/  LOP3.LUT R0, R197, UR6, R30, 0x96, !PT ;  /* 0x00000006c5007c12 */ /* 0x004fc6000f8e961e */
[----:B------:R-:W-:-:S04]  /*ce20*/  IMAD.WIDE.U32 R2, R2, -0x2daee0ad, RZ ;  /* 0xd2511f5302027825 */ /* 0x000fc800078e00ff */
[----:B------:R-:W-:Y:S01]  /*ce30*/  IMAD.WIDE.U32 R4, R0, -0x2daee0ad, RZ ;  /* 0xd2511f5300047825 */ /* 0x000fe200078e00ff */
[----:B------:R-:W-:-:S03]  /*ce40*/  LOP3.LUT R3, R3, UR38, R50, 0x96, !PT ;  /* 0x0000002603037c12 */ /* 0x000fc6000f8e9632 */
[----:B------:R-:W-:Y:S01]  /*ce50*/  FADD.FTZ R10, R13, R10 ;  /* 0x0000000a0d0a7221 */ /* 0x000fe20000010000 */
[----:B------:R-:W-:Y:S01]  /*ce60*/  LOP3.LUT R0, R5, UR45, R2, 0x96, !PT ;  /* 0x0000002d05007c12 */ /* 0x000fe2000f8e9602 */
[----:B------:R-:W1:Y:S01]  /*ce70*/  MUFU.EX2 R13, R224 ;  /* 0x000000e0000d7308 */ /* 0x000e620000000800 */
[----:B------:R-:W-:-:S04]  /*ce80*/  IMAD.WIDE.U32 R2, R3, -0x326172a9, RZ ;  /* 0xcd9e8d5703027825 */ /* 0x000fc800078e00ff */
[----:B------:R-:W-:-:S03]  /*ce90*/  IMAD.WIDE.U32 R8, R0, -0x326172a9, RZ ;  /* 0xcd9e8d5700087825 */ /* 0x000fc600078e00ff */
[----:B------:R-:W2:Y:S01]  /*cea0*/  MUFU.EX2 R5, R225 ;  /* 0x000000e100057308 */ /* 0x000ea20000000800 */
[----:B------:R-:W-:Y:S02]  /*ceb0*/  LOP3.LUT R3, R3, UR7, R196, 0x96, !PT ;  /* 0x0000000703037c12 */ /* 0x000fe4000f8e96c4 */
[----:B------:R-:W-:-:S03]  /*cec0*/  LOP3.LUT R0, R9, UR43, R2, 0x96, !PT ;  /* 0x0000002b09007c12 */ /* 0x000fc6000f8e9602 */
[----:B------:R-:W-:-:S04]  /*ced0*/  IMAD.WIDE.U32 R2, R3, -0x2daee0ad, RZ ;  /* 0xd2511f5303027825 */ /* 0x000fc800078e00ff */
[----:B------:R-:W-:Y:S01]  /*cee0*/  IMAD.WIDE.U32 R6, R0, -0x2daee0ad, RZ ;  /* 0xd2511f5300067825 */ /* 0x000fe200078e00ff */
[----:B------:R-:W-:-:S03]  /*cef0*/  LOP3.LUT R3, R3, UR37, R4, 0x96, !PT ;  /* 0x0000002503037c12 */ /* 0x000fc6000f8e9604 */
[----:B-1----:R-:W-:Y:S01]  /*cf00*/  FADD.FTZ R0, R13, R10 ;  /* 0x0000000a0d007221 */ /* 0x002fe20000010000 */
[----:B------:R-:W-:Y:S02]  /*cf10*/  LOP3.LUT R2, R7, UR41, R2, 0x96, !PT ;  /* 0x0000002907027c12 */ /* 0x000fe4000f8e9602 */
[C---:B--2---:R-:W-:Y:S01]  /*cf20*/  F2FP.BF16.F32.PACK_AB R7, R5.reuse, R13 ;  /* 0x0000000d0507723e */ /* 0x044fe200000010ff */
[----:B------:R-:W-:Y:S01]  /*cf30*/  FADD.FTZ R9, R5, R0 ;  /* 0x0000000005097221 */ /* 0x000fe20000010000 */
[----:B------:R-:W-:-:S04]  /*cf40*/  IMAD.WIDE.U32 R4, R3, -0x326172a9, RZ ;  /* 0xcd9e8d5703047825 */ /* 0x000fc800078e00ff */
[----:B------:R-:W-:Y:S01]  /*cf50*/  IMAD.WIDE.U32 R2, R2, -0x326172a9, RZ ;  /* 0xcd9e8d5702027825 */ /* 0x000fe200078e00ff */
[----:B------:R-:W1:Y:S01]  /*cf60*/  MUFU.EX2 R13, R226 ;  /* 0x000000e2000d7308 */ /* 0x000e620000000800 */
[----:B------:R-:W-:-:S03]  /*cf70*/  LOP3.LUT R10, R5, UR42, R8, 0x96, !PT ;  /* 0x0000002a050a7c12 */ /* 0x000fc6000f8e9608 */
[----:B------:R-:W-:Y:S02]  /*cf80*/  LOP3.LUT R0, R3, UR21, R4, 0x96, !PT ;  /* 0x0000001503007c12 */ /* 0x000fe4000f8e9604 */
[C---:B------:R-:W-:Y:S02]  /*cf90*/  PRMT R192, R7.reuse, 0x7632, R192 ;  /* 0x0000763207c07816 */ /* 0x040fe400000000c0 */
[----:B------:R-:W2:Y:S01]  /*cfa0*/  MUFU.EX2 R8, R227 ;  /* 0x000000e300087308 */ /* 0x000ea20000000800 */
[C---:B------:R-:W-:Y:S02]  /*cfb0*/  LOP3.LUT R4, R0.reuse, 0xffff, RZ, 0xc0, !PT ;  /* 0x0000ffff00047812 */ /* 0x040fe400078ec0ff */
[----:B------:R-:W-:Y:S02]  /*cfc0*/  LOP3.LUT R5, R0, 0xff, RZ, 0xc0, !PT ;  /* 0x000000ff00057812 */ /* 0x000fe400078ec0ff */
[----:B------:R-:W-:Y:S01]  /*cfd0*/  SHF.R.U32.HI R4, RZ, 0x8, R4 ;  /* 0x00000008ff047819 */ /* 0x000fe20000011604 */
[----:B------:R-:W-:Y:S01]  /*cfe0*/  @!P1 HFMA2.BF16_V2 R11, -RZ.H0_H0, RZ.H0_H0, -R192.H0_H0 ;  /* 0x200000ffff0b9231 */ /* 0x000fe200003409c0 */
[----:B------:R-:W-:-:S02]  /*cff0*/  PRMT R210, R7, 0x7610, R210 ;  /* 0x0000761007d27816 */ /* 0x000fc400000000d2 */
[----:B------:R-:W-:Y:S02]  /*d000*/  LOP3.LUT R4, R4, 0xffff, RZ, 0xc0, !PT ;  /* 0x0000ffff04047812 */ /* 0x000fe400078ec0ff */
[----:B------:R-:W-:Y:S02]  /*d010*/  ISETP.LE.U32.AND P0, PT, R5, UR14, PT ;  /* 0x0000000e05007c0c */ /* 0x000fe4000bf03070 */
[----:B------:R-:W-:Y:S02]  /*d020*/  PRMT R224, R210, 0x5410, R192 ;  /* 0x00005410d2e07816 */ /* 0x000fe400000000c0 */
[----:B------:R-:W-:Y:S02]  /*d030*/  @!P1 PRMT R192, R11, 0x5410, RZ ;  /* 0x000054100bc09816 */ /* 0x000fe400000000ff */
[----:B------:R-:W-:Y:S01]  /*d040*/  ISETP.LE.U32.AND P1, PT, R4, UR14, PT ;  /* 0x0000000e04007c0c */ /* 0x000fe2000bf23070 */
[----:B-1----:R-:W-:Y:S01]  /*d050*/  FADD.FTZ R4, R13, R9 ;  /* 0x000000090d047221 */ /* 0x002fe20000010000 */
[----:B------:R-:W-:Y:S01]  /*d060*/  @!P6 HFMA2.BF16_V2 R12, -RZ.H0_H0, RZ.H0_H0, -R210.H0_H0 ;  /* 0x200000ffff0ce231 */ /* 0x000fe200003409d2 */
[----:B------:R-:W-:-:S02]  /*d070*/  PRMT R221, R132, 0x7610, R221 ;  /* 0x0000761084dd7816 */ /* 0x000fc400000000dd */
[C---:B--2---:R-:W-:Y:S01]  /*d080*/  FADD.FTZ R7, R8.reuse, R4 ;  /* 0x0000000408077221 */ /* 0x044fe20000010000 */
[--C-:B------:R-:W-:Y:S02]  /*d090*/  SHF.R.U32.HI R4, RZ, 0x18, R0.reuse ;  /* 0x00000018ff047819 */ /* 0x100fe40000011600 */
[----:B------:R-:W-:Y:S02]  /*d0a0*/  F2FP.BF16.F32.PACK_AB R5, R8, R13 ;  /* 0x0000000d0805723e */ /* 0x000fe400000010ff */
[----:B------:R-:W-:Y:S01]  /*d0b0*/  SHF.R.U32.HI R0, RZ, 0x10, R0 ;  /* 0x00000010ff007819 */ /* 0x000fe20000011600 */
[----:B------:R-:W-:Y:S01]  /*d0c0*/  @!P0 HFMA2.BF16_V2 R15, -RZ.H0_H0, RZ.H0_H0, -R221.H0_H0 ;  /* 0x200000ffff0f8231 */ /* 0x000fe200003409dd */
[----:B------:R-:W-:Y:S02]  /*d0d0*/  @!P6 PRMT R210, R12, 0x5410, RZ ;  /* 0x000054100cd2e816 */ /* 0x000fe400000000ff */
[----:B------:R-:W-:Y:S02]  /*d0e0*/  ISETP.LE.U32.AND P6, PT, R4, UR14, PT ;  /* 0x0000000e04007c0c */ /* 0x000fe4000bfc3070 */
[----:B------:R-:W-:Y:S01]  /*d0f0*/  PRMT R204, R132, 0x7632, R204 ;  /* 0x0000763284cc7816 */ /* 0x000fe200000000cc */
[----:B------:R-:W-:Y:S01]  /*d100*/  IMAD.MOV.U32 R42, RZ, RZ, R190 ;  /* 0x000000ffff2a7224 */ /* 0x000fe200078e00be */
[----:B------:R-:W-:-:S02]  /*d110*/  LOP3.LUT R0, R0, 0xff, RZ, 0xc0, !PT ;  /* 0x000000ff00007812 */ /* 0x000fc400078ec0ff */
[C---:B------:R-:W-:Y:S02]  /*d120*/  PRMT R205, R5.reuse, 0x7632, R205 ;  /* 0x0000763205cd7816 */ /* 0x040fe400000000cd */
[----:B------:R-:W-:Y:S02]  /*d130*/  PRMT R206, R5, 0x7610, R206 ;  /* 0x0000761005ce7816 */ /* 0x000fe400000000ce */
[----:B------:R-:W-:Y:S01]  /*d140*/  PRMT R190, R221, 0x5410, R204 ;  /* 0x00005410ddbe7816 */ /* 0x000fe200000000cc */
[----:B------:R1:W2:Y:S01]  /*d150*/  MUFU.EX2 R5, R222 ;  /* 0x000000de00057308 */ /* 0x0002a20000000800 */
[----:B------:R-:W-:Y:S01]  /*d160*/  @!P0 PRMT R221, R15, 0x5410, RZ ;  /* 0x000054100fdd8816 */ /* 0x000fe200000000ff */
[----:B------:R-:W-:Y:S01]  /*d170*/  @!P1 HFMA2.BF16_V2 R14, -RZ.H0_H0, RZ.H0_H0, -R204.H0_H0 ;  /* 0x200000ffff0e9231 */ /* 0x000fe200003409cc */
[----:B------:R-:W-:Y:S02]  /*d180*/  ISETP.LE.U32.AND P0, PT, R0, UR14, PT ;  /* 0x0000000e00007c0c */ /* 0x000fe4000bf03070 */
[----:B------:R-:W-:-:S02]  /*d190*/  LOP3.LUT R0, R2, 0xffff, RZ, 0xc0, !PT ;  /* 0x0000ffff02007812 */ /* 0x000fc400078ec0ff */
[----:B------:R-:W-:Y:S01]  /*d1a0*/  LOP3.LUT R3, R2, 0xff, RZ, 0xc0, !PT ;  /* 0x000000ff02037812 */ /* 0x000fe200078ec0ff */
[----:B------:R-:W3:Y:S01]  /*d1b0*/  MUFU.EX2 R4, R67 ;  /* 0x0000004300047308 */ /* 0x000ee20000000800 */
[----:B------:R-:W-:Y:S02]  /*d1c0*/  @!P1 PRMT R204, R14, 0x5410, RZ ;  /* 0x000054100ecc9816 */ /* 0x000fe400000000ff */
[----:B------:R-:W-:Y:S01]  /*d1d0*/  SHF.R.U32.HI R0, RZ, 0x8, R0 ;  /* 0x00000008ff007819 */ /* 0x000fe20000011600 */
[----:B------:R-:W-:Y:S01]  /*d1e0*/  @!P6 HFMA2.BF16_V2 R25, -RZ.H0_H0, RZ.H0_H0, -R205.H0_H0 ;  /* 0x200000ffff19e231 */ /* 0x000fe200003409cd */
[----:B------:R-:W-:Y:S02]  /*d1f0*/  ISETP.LE.U32.AND P1, PT, R3, UR14, PT ;  /* 0x0000000e03007c0c */ /* 0x000fe4000bf23070 */
[----:B------:R-:W-:Y:S02]  /*d200*/  LOP3.LUT R0, R0, 0xffff, RZ, 0xc0, !PT ;  /* 0x0000ffff00007812 */ /* 0x000fe400078ec0ff */
[----:B-1----:R-:W-:Y:S01]  /*d210*/  PRMT R222, R206, 0x5410, R205 ;  /* 0x00005410cede7816 */ /* 0x002fe200000000cd */
[----:B------:R-:W-:Y:S01]  /*d220*/  @!P0 HFMA2.BF16_V2 R27, -RZ.H0_H0, RZ.H0_H0, -R206.H0_H0 ;  /* 0x200000ffff1b8231 */ /* 0x000fe200003409ce */
[----:B------:R-:W-:-:S02]  /*d230*/  @!P6 PRMT R205, R25, 0x5410, RZ ;  /* 0x0000541019cde816 */ /* 0x000fc400000000ff */
[----:B------:R-:W-:Y:S02]  /*d240*/  ISETP.LE.U32.AND P6, PT, R0, UR14, PT ;  /* 0x0000000e00007c0c */ /* 0x000fe4000bfc3070 */
[--C-:B------:R-:W-:Y:S02]  /*d250*/  SHF.R.U32.HI R3, RZ, 0x18, R2.reuse ;  /* 0x00000018ff037819 */ /* 0x100fe40000011602 */
[----:B------:R-:W-:Y:S01]  /*d260*/  SHF.R.U32.HI R0, RZ, 0x10, R2 ;  /* 0x00000010ff007819 */ /* 0x000fe20000011602 */
[----:B--2---:R-:W-:Y:S01]  /*d270*/  FADD.FTZ R2, R5, R7 ;  /* 0x0000000705027221 */ /* 0x004fe20000010000 */
[----:B------:R-:W-:Y:S02]  /*d280*/  PRMT R201, R133, 0x7610, R201 ;  /* 0x0000761085c97816 */ /* 0x000fe400000000c9 */
[----:B------:R-:W-:Y:S01]  /*d290*/  @!P0 PRMT R206, R27, 0x5410, RZ ;  /* 0x000054101bce8816 */ /* 0x000fe200000000ff */
[----:B---3--:R-:W-:Y:S01]  /*d2a0*/  FADD.FTZ R8, R4, R2 ;  /* 0x0000000204087221 */ /* 0x008fe20000010000 */
[----:B------:R-:W-:Y:S01]  /*d2b0*/  ISETP.LE.U32.AND P0, PT, R3, UR14, PT ;  /* 0x0000000e03007c0c */ /* 0x000fe2000bf03070 */
[----:B------:R-:W-:Y:S01]  /*d2c0*/  @!P1 HFMA2.BF16_V2 R29, -RZ.H0_H0, RZ.H0_H0, -R201.H0_H0 ;  /* 0x200000ffff1d9231 */ /* 0x000fe200003409c9 */
[----:B------:R-:W-:Y:S01]  /*d2d0*/  PRMT R202, R133, 0x7632, R202 ;  /* 0x0000763285ca7816 */ /* 0x000fe200000000ca */
[----:B------:R-:W-:Y:S01]  /*d2e0*/  IMAD.WIDE.U32 R2, R10, -0x2daee0ad, RZ ;  /* 0xd2511f530a027825 */ /* 0x000fe200078e00ff */
[----:B------:R-:W-:Y:S01]  /*d2f0*/  LOP3.LUT R0, R0, 0xff, RZ, 0xc0, !PT ;  /* 0x000000ff00007812 */ /* 0x000fe200078ec0ff */
[----:B------:R1:W2:Y:S01]  /*d300*/  MUFU.EX2 R9, R252 ;  /* 0x000000fc00097308 */ /* 0x0002a20000000800 */
[----:B------:R-:W-:-:S02]  /*d310*/  PRMT R226, R201, 0x5410, R202 ;  /* 0x00005410c9e27816 */ /* 0x000fc400000000ca */
[----:B------:R-:W-:-:S05]  /*d320*/  @!P1 PRMT R201, R29, 0x5410, RZ ;  /* 0x000054101dc99816 */ /* 0x000fca00000000ff */
[----:B------:R-:W3:Y:S01]  /*d330*/  MUFU.EX2 R10, R66 ;  /* 0x00000042000a7308 */ /* 0x000ee20000000800 */
[----:B------:R-:W-:Y:S02]  /*d340*/  ISETP.LE.U32.AND P1, PT, R0, UR14, PT ;  /* 0x0000000e00007c0c */ /* 0x000fe4000bf23070 */
[----:B------:R-:W-:Y:S01]  /*d350*/  LOP3.LUT R0, R3, UR27, R6, 0x96, !PT ;  /* 0x0000001b03007c12 */ /* 0x000fe2000f8e9606 */
[----:B------:R-:W-:Y:S01]  /*d360*/  @!P6 HFMA2.BF16_V2 R28, -RZ.H0_H0, RZ.H0_H0, -R202.H0_H0 ;  /* 0x200000ffff1ce231 */ /* 0x000fe200003409ca */
[----:B------:R-:W-:Y:S02]  /*d370*/  F2FP.BF16.F32.PACK_AB R7, R4, R5 ;  /* 0x000000050407723e */ /* 0x000fe400000010ff */
[C---:B------:R-:W-:Y:S02]  /*d380*/  LOP3.LUT R5, R0.reuse, 0xff, RZ, 0xc0, !PT ;  /* 0x000000ff00057812 */ /* 0x040fe400078ec0ff */
[----:B------:R-:W-:Y:S02]  /*d390*/  LOP3.LUT R4, R0, 0xffff, RZ, 0xc0, !PT ;  /* 0x0000ffff00047812 */ /* 0x000fe400078ec0ff */
[----:B------:R-:W-:-:S02]  /*d3a0*/  PRMT R193, R7, 0x7632, R193 ;  /* 0x0000763207c17816 */ /* 0x000fc400000000c1 */
[----:B------:R-:W-:Y:S02]  /*d3b0*/  @!P6 PRMT R202, R28, 0x5410, RZ ;  /* 0x000054101ccae816 */ /* 0x000fe400000000ff */
[----:B------:R-:W-:Y:S02]  /*d3c0*/  ISETP.LE.U32.AND P6, PT, R5, UR14, PT ;  /* 0x0000000e05007c0c */ /* 0x000fe4000bfc3070 */
[----:B------:R-:W-:Y:S01]  /*d3d0*/  SHF.R.U32.HI R4, RZ, 0x8, R4 ;  /* 0x00000008ff047819 */ /* 0x000fe20000011604 */
[----:B------:R-:W-:Y:S01]  /*d3e0*/  @!P0 HFMA2.BF16_V2 R32, -RZ.H0_H0, RZ.H0_H0, -R193.H0_H0 ;  /* 0x200000ffff208231 */ /* 0x000fe200003409c1 */
[----:B-1----:R-:W-:Y:S01]  /*d3f0*/  PRMT R252, R7, 0x7610, R252 ;  /* 0x0000761007fc7816 */ /* 0x002fe200000000fc */
[----:B--2---:R-:W-:Y:S01]  /*d400*/  FADD.FTZ R6, R9, R134 ;  /* 0x0000008609067221 */ /* 0x004fe20000010000 */
[----:B---3--:R-:W-:Y:S01]  /*d410*/  F2FP.BF16.F32.PACK_AB R5, R10, R9 ;  /* 0x000000090a05723e */ /* 0x008fe200000010ff */
[----:B------:R1:W-:Y:S01]  /*d420*/  MUFU.EX2 R7, R220 ;  /* 0x000000dc00077308 */ /* 0x0003e20000000800 */
[----:B------:R-:W-:-:S02]  /*d430*/  LOP3.LUT R4, R4, 0xffff, RZ, 0xc0, !PT ;  /* 0x0000ffff04047812 */ /* 0x000fc400078ec0ff */
[----:B------:R-:W-:-:S05]  /*d440*/  PRMT R223, R5, 0x7610, R223 ;  /* 0x0000761005df7816 */ /* 0x000fca00000000df */
[----:B------:R2:W3:Y:S01]  /*d450*/  MUFU.EX2 R9, R55 ;  /* 0x0000003700097308 */ /* 0x0004e20000000800 */
[----:B------:R-:W-:Y:S01]  /*d460*/  @!P6 HFMA2.BF16_V2 R34, -RZ.H0_H0, RZ.H0_H0, -R223.H0_H0 ;  /* 0x200000ffff22e231 */ /* 0x000fe200003409df */
[----:B------:R-:W-:Y:S02]  /*d470*/  PRMT R191, R5, 0x7632, R191 ;  /* 0x0000763205bf7816 */ /* 0x000fe400000000bf */
[----:B-1----:R-:W-:Y:S02]  /*d480*/  PRMT R220, R252, 0x5410, R193 ;  /* 0x00005410fcdc7816 */ /* 0x002fe400000000c1 */
[----:B------:R-:W-:Y:S02]  /*d490*/  @!P0 PRMT R193, R32, 0x5410, RZ ;  /* 0x0000541020c18816 */ /* 0x000fe400000000ff */
[----:B------:R-:W-:Y:S02]  /*d4a0*/  ISETP.LE.U32.AND P0, PT, R4, UR14, PT ;  /* 0x0000000e04007c0c */ /* 0x000fe4000bf03070 */
[----:B------:R-:W-:-:S02]  /*d4b0*/  SHF.R.U32.HI R4, RZ, 0x18, R0 ;  /* 0x00000018ff047819 */ /* 0x000fc40000011600 */
[----:B------:R-:W-:Y:S01]  /*d4c0*/  SHF.R.U32.HI R0, RZ, 0x10, R0 ;  /* 0x00000010ff007819 */ /* 0x000fe20000011600 */
[----:B------:R-:W-:Y:S02]  /*d4d0*/  @!P1 HFMA2.BF16_V2 R33, -RZ.H0_H0, RZ.H0_H0, -R252.H0_H0 ;  /* 0x200000ffff219231 */ /* 0x000fe400003409fc */
[----:B--2---:R-:W-:Y:S01]  /*d4e0*/  IMAD.MOV.U32 R55, RZ, RZ, R199 ;  /* 0x000000ffff377224 */ /* 0x004fe200078e00c7 */
[----:B------:R-:W-:Y:S02]  /*d4f0*/  LOP3.LUT R0, R0, 0xff, RZ, 0xc0, !PT ;  /* 0x000000ff00007812 */ /* 0x000fe400078ec0ff */
[----:B------:R-:W-:Y:S02]  /*d500*/  PRMT R199, R223, 0x5410, R191 ;  /* 0x00005410dfc77816 */ /* 0x000fe400000000bf */
[----:B------:R-:W-:Y:S02]  /*d510*/  @!P6 PRMT R223, R34, 0x5410, RZ ;  /* 0x0000541022dfe816 */ /* 0x000fe400000000ff */
[----:B------:R-:W-:Y:S01]  /*d520*/  ISETP.LE.U32.AND P6, PT, R0, UR14, PT ;  /* 0x0000000e00007c0c */ /* 0x000fe2000bfc3070 */
[----:B------:R-:W-:Y:S01]  /*d530*/  IMAD.MOV.U32 R66, RZ, RZ, R211 ;  /* 0x000000ffff427224 */ /* 0x000fe200078e00d3 */
[----:B------:R-:W-:Y:S01]  /*d540*/  @!P1 PRMT R252, R33, 0x5410, RZ ;  /* 0x0000541021fc9816 */ /* 0x000fe200000000ff */
[----:B------:R-:W-:Y:S01]  /*d550*/  MUFU.EX2 R207, R207 ;  /* 0x000000cf00cf7308 */ /* 0x000fe20000000800 */
[----:B------:R-:W-:-:S02]  /*d560*/  ISETP.LE.U32.AND P1, PT, R4, UR14, PT ;  /* 0x0000000e04007c0c */ /* 0x000fc4000bf23070 */
[----:B---3--:R-:W-:Y:S02]  /*d570*/  F2FP.BF16.F32.PACK_AB R4, R9, R7 ;  /* 0x000000070904723e */ /* 0x008fe400000010ff */
[----:B------:R-:W-:-:S03]  /*d580*/  LOP3.LUT R0, R2, 0xffff, RZ, 0xc0, !PT ;  /* 0x0000ffff02007812 */ /* 0x000fc600078ec0ff */
[----:B------:R1:W2:Y:S01]  /*d590*/  MUFU.EX2 R211, R189 ;  /* 0x000000bd00d37308 */ /* 0x0002a20000000800 */
[----:B------:R-:W-:Y:S01]  /*d5a0*/  PRMT R171, R4, 0x7610, R171 ;  /* 0x0000761004ab7816 */ /* 0x000fe200000000ab */
[----:B------:R-:W-:Y:S01]  /*d5b0*/  @!P0 HFMA2.BF16_V2 R35, -RZ.H0_H0, RZ.H0_H0, -R191.H0_H0 ;  /* 0x200000ffff238231 */ /* 0x000fe200003409bf */
[----:B------:R-:W-:Y:S02]  /*d5c0*/  SHF.R.U32.HI R0, RZ, 0x8, R0 ;  /* 0x00000008ff007819 */ /* 0x000fe40000011600 */
[----:B------:R-:W-:Y:S01]  /*d5d0*/  LOP3.LUT R3, R2, 0xff, RZ, 0xc0, !PT ;  /* 0x000000ff02037812 */ /* 0x000fe200078ec0ff */
[----:B------:R-:W-:Y:S01]  /*d5e0*/  @!P6 HFMA2.BF16_V2 R36, -RZ.H0_H0, RZ.H0_H0, -R171.H0_H0 ;  /* 0x200000ffff24e231 */ /* 0x000fe200003409ab */
[----:B------:R-:W-:Y:S02]  /*d5f0*/  PRMT R170, R4, 0x7632, R170 ;  /* 0x0000763204aa7816 */ /* 0x000fe400000000aa */
[----:B------:R-:W-:Y:S02]  /*d600*/  LOP3.LUT R0, R0, 0xffff, RZ, 0xc0, !PT ;  /* 0x0000ffff00007812 */ /* 0x000fe400078ec0ff */
[----:B------:R-:W-:-:S02]  /*d610*/  @!P0 PRMT R191, R35, 0x5410, RZ ;  /* 0x0000541023bf8816 */ /* 0x000fc400000000ff */
[----:B------:R-:W-:Y:S02]  /*d620*/  ISETP.LE.U32.AND P0, PT, R3, UR14, PT ;  /* 0x0000000e03007c0c */ /* 0x000fe4000bf03070 */
[----:B-1----:R-:W-:Y:S02]  /*d630*/  PRMT R189, R171, 0x5410, R170 ;  /* 0x00005410abbd7816 */ /* 0x002fe400000000aa */
[----:B------:R-:W-:Y:S02]  /*d640*/  @!P6 PRMT R171, R36, 0x5410, RZ ;  /* 0x0000541024abe816 */ /* 0x000fe400000000ff */
[----:B------:R-:W-:Y:S02]  /*d650*/  ISETP.LE.U32.AND P6, PT, R0, UR14, PT ;  /* 0x0000000e00007c0c */ /* 0x000fe4000bfc3070 */
[--C-:B------:R-:W-:Y:S02]  /*d660*/  SHF.R.U32.HI R0, RZ, 0x10, R2.reuse ;  /* 0x00000010ff007819 */ /* 0x100fe40000011602 */
[----:B------:R-:W-:-:S02]  /*d670*/  SHF.R.U32.HI R3, RZ, 0x18, R2 ;  /* 0x00000018ff037819 */ /* 0x000fc40000011602 */
[----:B--2---:R-:W-:Y:S01]  /*d680*/  F2FP.BF16.F32.PACK_AB R2, R211, R207 ;  /* 0x000000cfd302723e */ /* 0x004fe200000010ff */
[----:B------:R-:W-:-:S03]  /*d690*/  FADD.FTZ R5, R7, R8 ;  /* 0x0000000807057221 */ /* 0x000fc60000010000 */
[C---:B------:R-:W-:Y:S01]  /*d6a0*/  PRMT R169, R2.reuse, 0x7610, R169 ;  /* 0x0000761002a97816 */ /* 0x040fe200000000a9 */
[----:B------:R-:W-:Y:S01]  /*d6b0*/  FADD.FTZ R4, R9, R5 ;  /* 0x0000000509047221 */ /* 0x000fe20000010000 */
[----:B------:R-:W-:Y:S01]  /*d6c0*/  PRMT R168, R2, 0x7632, R168 ;  /* 0x0000763202a87816 */ /* 0x000fe200000000a8 */
[----:B------:R1:W-:Y:S02]  /*d6d0*/  MUFU.EX2 R5, R66 ;  /* 0x0000004200057308 */ /* 0x0003e40000000800 */
[----:B------:R-:W-:-:S06]  /*d6e0*/  @!P0 HFMA2.BF16_V2 R40, -RZ.H0_H0, RZ.H0_H0, -R169.H0_H0 ;  /* 0x200000ffff288231 */ /* 0x000fcc00003409a9 */
[----:B------:R-:W2:Y:S01]  /*d6f0*/  MUFU.EX2 R227, R55 ;  /* 0x0000003700e37308 */ /* 0x000ea20000000800 */
[----:B------:R-:W-:Y:S01]  /*d700*/  @!P1 HFMA2.BF16_V2 R41, -RZ.H0_H0, RZ.H0_H0, -R170.H0_H0 ;  /* 0x200000ffff299231 */ /* 0x000fe200003409aa */
[----:B------:R-:W-:Y:S01]  /*d710*/  LOP3.LUT R2, R17, UR7, R196, 0x96, !PT ;  /* 0x0000000711027c12 */ /* 0x000fe2000f8e96c4 */
[----:B-1----:R-:W-:Y:S01]  /*d720*/  IMAD.MOV.U32 R66, RZ, RZ, R184 ;  /* 0x000000ffff427224 */ /* 0x002fe200078e00b8 */
[----:B------:R-:W-:Y:S02]  /*d730*/  PRMT R184, R169, 0x5410, R168 ;  /* 0x00005410a9b87816 */ /* 0x000fe400000000a8 */
[----:B------:R-:W-:Y:S02]  /*d740*/  @!P0 PRMT R169, R40, 0x5410, RZ ;  /* 0x0000541028a98816 */ /* 0x000fe400000000ff */
[----:B------:R-:W-:Y:S02]  /*d750*/  ISETP.LE.U32.AND P0, PT, R3, UR14, PT ;  /* 0x0000000e03007c0c */ /* 0x000fe4000bf03070 */
[----:B------:R-:W-:-:S02]  /*d760*/  LOP3.LUT R3, R19, UR43, R16, 0x96, !PT ;  /* 0x0000002b13037c12 */ /* 0x000fc4000f8e9610 */
[----:B------:R-:W-:Y:S01]  /*d770*/  LOP3.LUT R0, R0, 0xff, RZ, 0xc0, !PT ;  /* 0x000000ff00007812 */ /* 0x000fe200078ec0ff */
[----:B------:R-:W-:Y:S01]  /*d780*/  IMAD R2, R2, -0x2daee0ad, RZ ;  /* 0xd2511f5302027824 */ /* 0x000fe200078e02ff */
[----:B------:R-:W-:Y:S01]  /*d790*/  @!P1 PRMT R170, R41, 0x5410, RZ ;  /* 0x0000541029aa9816 */ /* 0x000fe200000000ff */
[----:B------:R-:W-:Y:S01]  /*d7a0*/  IMAD.WIDE.U32 R12, R3, -0x2daee0ad, RZ ;  /* 0xd2511f53030c7825 */ /* 0x000fe200078e00ff */
[----:B------:R-:W-:Y:S02]  /*d7b0*/  ISETP.LE.U32.AND P1, PT, R0, UR14, PT ;  /* 0x0000000e00007c0c */ /* 0x000fe4000bf23070 */
[----:B--2---:R-:W-:Y:S02]  /*d7c0*/  F2FP.BF16.F32.PACK_AB R0, R227, R5 ;  /* 0x00000005e300723e */ /* 0x004fe400000010ff */
[----:B------:R-:W-:Y:S02]  /*d7d0*/  LOP3.LUT R2, R13, UR41, R2, 0x96, !PT ;  /* 0x000000290d027c12 */ /* 0x000fe4000f8e9602 */
[----:B------:R-:W-:-:S02]  /*d7e0*/  LOP3.LUT R14, R21, UR42, R18, 0x96, !PT ;  /* 0x0000002a150e7c12 */ /* 0x000fc4000f8e9612 */
[----:B------:R-:W-:Y:S01]  /*d7f0*/  PRMT R21, R0, 0x7632, R21 ;  /* 0x0000763200157816 */ /* 0x000fe20000000015 */
[----:B------:R-:W-:Y:S01]  /*d800*/  IMAD.WIDE.U32 R2, R2, -0x326172a9, RZ ;  /* 0xcd9e8d5702027825 */ /* 0x000fe200078e00ff */
[----:B------:R-:W-:-:S03]  /*d810*/  MOV R55, R198 ;  /* 0x000000c600377202 */ /* 0x000fc60000000f00 */
[----:B------:R-:W-:Y:S01]  /*d820*/  FADD.FTZ R15, R5, R4 ;  /* 0x00000004050f7221 */ /* 0x000fe20000010000 */
[C---:B------:R-:W-:Y:S01]  /*d830*/  PRMT R198, R0.reuse, 0x5410, R21 ;  /* 0x0000541000c67816 */ /* 0x040fe20000000015 */
[----:B------:R-:W-:Y:S01]  /*d840*/  @!P1 HFMA2.BF16_V2 R38, -RZ.H0_H0, RZ.H0_H0, -R0.H0_H0 ;  /* 0x200000ffff269231 */ /* 0x000fe20000340900 */
[----:B------:R-:W-:Y:S01]  /*d850*/  @P1 PRMT R209, R0, 0x7610, R209 ;  /* 0x0000761000d11816 */ /* 0x000fe200000000d1 */
[----:B------:R-:W-:Y:S01]  /*d860*/  IMAD.U32 R4, RZ, RZ, UR20 ;  /* 0x00000014ff047e24 */ /* 0x000fe2000f8e00ff */
[----:B------:R-:W-:-:S03]  /*d870*/  LOP3.LUT R0, R3, UR21, R20, 0x96, !PT ;  /* 0x0000001503007c12 */ /* 0x000fc6000f8e9614 */
[----:B------:R-:W-:Y:S01]  /*d880*/  IMAD.WIDE R28, R4, 0x2, R218 ;  /* 0x00000002041c7825 */ /* 0x000fe200078e02da */
[----:B------:R-:W-:-:S04]  /*d890*/  LOP3.LUT R4, R0, 0xffff, RZ, 0xc0, !PT ;  /* 0x0000ffff00047812 */ /* 0x000fc800078ec0ff */
[----:B------:R-:W-:Y:S02]  /*d8a0*/  SHF.R.U32.HI R5, RZ, 0x8, R4 ;  /* 0x00000008ff057819 */ /* 0x000fe40000011604 */
[----:B------:R-:W-:-:S04]  /*d8b0*/  LOP3.LUT R4, R0, 0xff, RZ, 0xc0, !PT ;  /* 0x000000ff00047812 */ /* 0x000fc800078ec0ff */
[----:B------:R-:W-:Y:S02]  /*d8c0*/  PRMT R7, R4, 0x5410, R5 ;  /* 0x0000541004077816 */ /* 0x000fe40000000005 */
[--C-:B------:R-:W-:Y:S02]  /*d8d0*/  SHF.R.U32.HI R5, RZ, 0x10, R0.reuse ;  /* 0x00000010ff057819 */ /* 0x100fe40000011600 */
[----:B------:R-:W-:Y:S02]  /*d8e0*/  SHF.R.U32.HI R4, RZ, 0x18, R0 ;  /* 0x00000018ff047819 */ /* 0x000fe40000011600 */
[----:B------:R-:W-:Y:S01]  /*d8f0*/  LOP3.LUT R0, R5, 0xff, RZ, 0xc0, !PT ;  /* 0x000000ff05007812 */ /* 0x000fe200078ec0ff */
[----:B------:R-:W-:-:S03]  /*d900*/  IMAD.MOV.U32 R5, RZ, RZ, 0x7054 ;  /* 0x00007054ff057424 */ /* 0x000fc600078e00ff */
[----:B------:R-:W-:Y:S02]  /*d910*/  PRMT R8, R0, 0x5410, R4 ;  /* 0x0000541000087816 */ /* 0x000fe40000000004 */
[----:B------:R-:W-:-:S04]  /*d920*/  MOV R0, UR14 ;  /* 0x0000000e00007c02 */ /* 0x000fc80008000f00 */
[----:B------:R-:W-:Y:S02]  /*d930*/  PRMT R20, R0, R5, UR14 ;  /* 0x0000000e00147e16 */ /* 0x000fe40008000005 */
[----:B------:R-:W-:-:S04]  /*d940*/  LOP3.LUT R0, R2, 0xffff, RZ, 0xc0, !PT ;  /* 0x0000ffff02007812 */ /* 0x000fc800078ec0ff */
[----:B------:R-:W-:Y:S02]  /*d950*/  SHF.R.U32.HI R3, RZ, 0x8, R0 ;  /* 0x00000008ff037819 */ /* 0x000fe40000011600 */
[----:B------:R-:W-:Y:S01]  /*d960*/  LOP3.LUT R0, R2, 0xff, RZ, 0xc0, !PT ;  /* 0x000000ff02007812 */ /* 0x000fe200078ec0ff */
[----:B------:R-:W-:-:S03]  /*d970*/  FADD.FTZ R25, R10, R6 ;  /* 0x000000060a197221 */ /* 0x000fc60000010000 */
[----:B------:R-:W-:Y:S02]  /*d980*/  PRMT R6, R0, 0x5410, R3 ;  /* 0x0000541000067816 */ /* 0x000fe40000000003 */
[----:B------:R-:W-:-:S05]  /*d990*/  HSET2.LE.AND R0, R7, R20, PT ;  /* 0x0000001407007233 */ /* 0x000fca0003803000 */
[----:B------:R-:W-:Y:S02]  /*d9a0*/  LOP3.LUT R4, R0, R66, RZ, 0xc0, !PT ;  /* 0x0000004200047212 */ /* 0x000fe400078ec0ff */
[----:B------:R-:W-:Y:S02]  /*d9b0*/  HSET2.LE.AND R0, R8, R20, PT ;  /* 0x0000001408007233 */ /* 0x000fe40003803000 */
[----:B------:R-:W1:Y:S01]  /*d9c0*/  LDSM.16.MT88.4 R8, [R185+0x18000] ;  /* 0x01800000b908783b */ /* 0x000e620000004200 */
[--C-:B------:R-:W-:Y:S02]  /*d9d0*/  SHF.R.U32.HI R3, RZ, 0x10, R2.reuse ;  /* 0x00000010ff037819 */ /* 0x100fe40000011602 */
[----:B------:R-:W-:Y:S02]  /*d9e0*/  SHF.R.U32.HI R5, RZ, 0x18, R2 ;  /* 0x00000018ff057819 */ /* 0x000fe40000011602 */
[----:B------:R-:W-:-:S04]  /*d9f0*/  LOP3.LUT R3, R3, 0xff, RZ, 0xc0, !PT ;  /* 0x000000ff03037812 */ /* 0x000fc800078ec0ff */
[----:B------:R-:W-:Y:S02]  /*da00*/  PRMT R3, R3, 0x5410, R5 ;  /* 0x0000541003037816 */ /* 0x000fe40000000005 */
[----:B------:R-:W-:Y:S02]  /*da10*/  LOP3.LUT R5, R0, R55, RZ, 0xc0, !PT ;  /* 0x0000003700057212 */ /* 0x000fe400078ec0ff */
[--C-:B------:R-:W-:Y:S02]  /*da20*/  HSET2.LE.AND R2, R6, R20.reuse, PT ;  /* 0x0000001406027233 */ /* 0x100fe40003803000 */
[----:B------:R-:W-:-:S03]  /*da30*/  HSET2.LE.AND R0, R3, R20, PT ;  /* 0x0000001403007233 */ /* 0x000fc60003803000 */
[----:B------:R-:W-:Y:S02]  /*da40*/  LOP3.LUT R6, R2, R54, RZ, 0xc0, !PT ;  /* 0x0000003602067212 */ /* 0x000fe400078ec0ff */
[----:B------:R-:W-:-:S07]  /*da50*/  LOP3.LUT R7, R0, R135, RZ, 0xc0, !PT ;  /* 0x0000008700077212 */ /* 0x000fce00078ec0ff */
        /* <DEDUP_REMOVED lines=17> */
[----:B------:R-:W-:Y:S01]  /*db70*/  IMAD.MOV.U32 R104, RZ, RZ, R100 ;  /* 0x000000ffff687224 */ /* 0x000fe200078e0064 */
[C---:B-1----:R-:W-:Y:S06]  /*db80*/  HMMA.16816.F32.BF16 R120, R4.reuse, R8, R156 ;  /* 0x000000080478723c */ /* 0x042fec000004189c */
[----:B------:R-:W-:Y:S01]  /*db90*/  HMMA.16816.F32.BF16 R100, R4, R10, R152 ;  /* 0x0000000a0464723c */ /* 0x000fe20000041898 */
[----:B------:R-:W1:Y:S01]  /*dba0*/  LDSM.16.MT88.4 R8, [R188+0x18000] ;  /* 0x01800000bc08783b */ /* 0x000e620000004200 */
[----:B------:R-:W-:-:S02]  /*dbb0*/  @!P6 HFMA2.BF16_V2 R39, -RZ.H0_H0, RZ.H0_H0, -R168.H0_H0 ;  /* 0x200000ffff27e231 */ /* 0x000fc400003409a8 */
[----:B------:R-:W-:Y:S02]  /*dbc0*/  @!P0 HFMA2.BF16_V2 R37, -RZ.H0_H0, RZ.H0_H0, -R21.H0_H0 ;  /* 0x200000ffff258231 */ /* 0x000fe40000340915 */
[C---:B-1----:R-:W-:Y:S06]  /*dbd0*/  HMMA.16816.F32.BF16 R84, R4.reuse, R8, R148 ;  /* 0x000000080454723c */ /* 0x042fec0000041894 */
[----:B------:R-:W-:Y:S01]  /*dbe0*/  HMMA.16816.F32.BF16 R68, R4, R10, R144 ;  /* 0x0000000a0444723c */ /* 0x000fe20000041890 */
[----:B------:R-:W1:Y:S01]  /*dbf0*/  LDSM.16.MT88.4 R8, [R187+0x18000] ;  /* 0x01800000bb08783b */ /* 0x000e620000004200 */
[----:B------:R-:W-:-:S02]  /*dc00*/  @!P1 PRMT R209, R38, 0x5410, RZ ;  /* 0x0000541026d19816 */ /* 0x000fc400000000ff */
[----:B------:R-:W-:Y:S01]  /*dc10*/  @!P6 PRMT R168, R39, 0x5410, RZ ;  /* 0x0000541027a8e816 */ /* 0x000fe200000000ff */
[----:B------:R2:W-:Y:S01]  /*dc20*/  STG.E.U16 desc[UR28][R218.64+-0x80], R23 ;  /* 0xffff8017da007986 */ /* 0x0005e2000c10151c */
[----:B------:R-:W-:-:S03]  /*dc30*/  @!P0 PRMT R21, R37, 0x5410, RZ ;  /* 0x0000541025158816 */ /* 0x000fc600000000ff */
[----:B------:R3:W-:Y:S01]  /*dc40*/  STG.E.U16 desc[UR28][R218.64+-0x7e], R22 ;  /* 0xffff8216da007986 */ /* 0x0007e2000c10151c */
[----:B--2---:R-:W-:Y:S02]  /*dc50*/  IMAD.MOV.U32 R23, RZ, RZ, R51 ;  /* 0x000000ffff177224 */ /* 0x004fe400078e0033 */
[----:B---3--:R-:W-:Y:S02]  /*dc60*/  IMAD.MOV.U32 R22, RZ, RZ, R50 ;  /* 0x000000ffff167224 */ /* 0x008fe400078e0032 */
        /* <DEDUP_REMOVED lines=20> */
[----:B------:R-:W-:Y:S01]  /*ddb0*/  IMAD.MOV.U32 R133, RZ, RZ, R113 ;  /* 0x000000ffff857224 */ /* 0x000fe200078e0071 */
[----:B------:R-:W-:Y:S01]  /*ddc0*/  MOV R134, R114 ;  /* 0x0000007200867202 */ /* 0x000fe20000000f00 */
[----:B------:R-:W-:-:S02]  /*ddd0*/  IMAD.MOV.U32 R135, RZ, RZ, R115 ;  /* 0x000000ffff877224 */ /* 0x000fc400078e0073 */
[----:B------:R-:W-:Y:S02]  /*dde0*/  IMAD.MOV.U32 R132, RZ, RZ, R112 ;  /* 0x000000ffff847224 */ /* 0x000fe400078e0070 */
[C---:B-1----:R-:W-:Y:S06]  /*ddf0*/  HMMA.16816.F32.BF16 R112, R4.reuse, R8, R60 ;  /* 0x000000080470723c */ /* 0x042fec000004183c */
[C---:B------:R-:W-:Y:S01]  /*de00*/  HMMA.16816.F32.BF16 R92, R4.reuse, R10, R228 ;  /* 0x0000000a045c723c */ /* 0x040fe200000418e4 */
[----:B------:R-:W1:Y:S05]  /*de10*/  LDSM.16.MT88.4 R8, [R185+0x1c000] ;  /* 0x01c00000b908783b */ /* 0x000e6a0000004200 */
[C---:B-1----:R-:W-:Y:S06]  /*de20*/  HMMA.16816.F32.BF16 R76, R4.reuse, R8, R232 ;  /* 0x00000008044c723c */ /* 0x042fec00000418e8 */
[C---:B------:R-:W-:Y:S01]  /*de30*/  HMMA.16816.F32.BF16 R60, R4.reuse, R10, R72 ;  /* 0x0000000a043c723c */ /* 0x040fe20000041848 */
[----:B------:R-:W1:Y:S01]  /*de40*/  LDSM.16.MT88.4 R8, [R186+0x1c000] ;  /* 0x01c00000ba08783b */ /* 0x000e620000004200 */
[----:B------:R-:W-:Y:S01]  /*de50*/  IMAD.MOV.U32 R2, RZ, RZ, R25 ;  /* 0x000000ffff027224 */ /* 0x000fe200078e0019 */
[----:B------:R-:W-:Y:S01]  /*de60*/  MOV R128, R43 ;  /* 0x0000002b00807202 */ /* 0x000fe20000000f00 */
[----:B------:R-:W-:Y:S01]  /*de70*/  IMAD.MOV.U32 R225, RZ, RZ, R42 ;  /* 0x000000ffffe17224 */ /* 0x000fe200078e002a */
[----:B------:R-:W-:Y:S04]  /*de80*/  STG.E.U16 desc[UR28][R28.64+-0x80], R24 ;  /* 0xffff80181c007986 */ /* 0x000fe8000c10151c */
[----:B------:R2:W-:Y:S01]  /*de90*/  STG.E.U16 desc[UR28][R28.64+-0x7e], R26 ;  /* 0xffff821a1c007986 */ /* 0x0005e2000c10151c */
[C---:B-1----:R-:W-:Y:S06]  /*dea0*/  HMMA.16816.F32.BF16 R40, R4.reuse, R8, R236 ;  /* 0x000000080428723c */ /* 0x042fec00000418ec */
[----:B--2---:R-:W-:Y:S01]  /*deb0*/  HMMA.16816.F32.BF16 R24, R4, R10, R240 ;  /* 0x0000000a0418723c */ /* 0x004fe200000418f0 */
[----:B------:R-:W1:Y:S01]  /*dec0*/  LDSM.16.MT88.4 R8, [R188+0x1c000] ;  /* 0x01c00000bc08783b */ /* 0x000e620000004200 */
[----:B------:R-:W-:Y:S01]  /*ded0*/  MOV R129, R109 ;  /* 0x0000006d00817202 */ /* 0x000fe20000000f00 */
[----:B------:R-:W-:-:S02]  /*dee0*/  IMAD.MOV.U32 R130, RZ, RZ, R110 ;  /* 0x000000ffff827224 */ /* 0x000fc400078e006e */
[----:B------:R-:W-:Y:S02]  /*def0*/  IMAD.MOV.U32 R131, RZ, RZ, R111 ;  /* 0x000000ffff837224 */ /* 0x000fe400078e006f */
        /* <DEDUP_REMOVED lines=11> */
[----:B------:R-:W-:-:S02]  /*dfb0*/  IMAD.MOV.U32 R164, RZ, RZ, R0 ;  /* 0x000000ffffa47224 */ /* 0x000fc400078e0000 */
[----:B------:R-:W-:Y:S01]  /*dfc0*/  IMAD.MOV.U32 R165, RZ, RZ, R3 ;  /* 0x000000ffffa57224 */ /* 0x000fe200078e0003 */
[----:B------:R-:W-:Y:S01]  /*dfd0*/  MOV R3, R200 ;  /* 0x000000c800037202 */ /* 0x000fe20000000f00 */
[----:B------:R-:W-:Y:S01]  /*dfe0*/  IMAD.MOV.U32 R0, RZ, RZ, R216 ;  /* 0x000000ffff007224 */ /* 0x000fe200078e00d8 */
[----:B-1----:R-:W-:Y:S07]  /*dff0*/  HMMA.16816.F32.BF16 R56, R4, R10, R152 ;  /* 0x0000000a0438723c */ /* 0x002fee0000041898 */
[----:B------:R-:W-:-:S02]  /*e000*/  IMAD.MOV.U32 R155, RZ, RZ, R159 ;  /* 0x000000ffff9b7224 */ /* 0x000fc400078e009f */
[----:B------:R-:W-:Y:S01]  /*e010*/  IMAD.MOV.U32 R159, RZ, RZ, R163 ;  /* 0x000000ffff9f7224 */ /* 0x000fe200078e00a3 */
[----:B------:R-:W-:Y:S01]  /*e020*/  MOV R163, R167 ;  /* 0x000000a700a37202 */ /* 0x000fe20000000f00 */
[----:B------:R-:W-:Y:S02]  /*e030*/  IMAD.MOV.U32 R167, RZ, RZ, R194 ;  /* 0x000000ffffa77224 */ /* 0x000fe400078e00c2 */
[----:B------:R-:W-:Y:S01]  /*e040*/  IMAD.MOV.U32 R154, RZ, RZ, R158 ;  /* 0x000000ffff9a7224 */ /* 0x000fe200078e009e */
[----:B------:R-:W3:Y:S01]  /*e050*/  LDL.LU R194, [R1+0x180] ;  /* 0x0001800001c27983 */ /* 0x000ee20000300800 */
[----:B------:R-:W-:Y:S01]  /*e060*/  IMAD.MOV.U32 R151, RZ, RZ, R155 ;  /* 0x000000ffff977224 */ /* 0x000fe200078e009b */
[----:B------:R-:W-:Y:S01]  /*e070*/  MOV R153, R157 ;  /* 0x0000009d00997202 */ /* 0x000fe20000000f00 */
[----:B------:R-:W-:Y:S01]  /*e080*/  IMAD.MOV.U32 R152, RZ, RZ, R156 ;  /* 0x000000ffff987224 */ /* 0x000fe200078e009c */
[----:B------:R-:W4:Y:S01]  /*e090*/  LDL.LU R216, [R1+0x17c] ;  /* 0x00017c0001d87983 */ /* 0x000f220000300800 */
[----:B------:R-:W-:Y:S01]  /*e0a0*/  IMAD.MOV.U32 R158, RZ, RZ, R162 ;  /* 0x000000ffff9e7224 */ /* 0x000fe200078e00a2 */
[----:B------:R-:W-:Y:S01]  /*e0b0*/  MOV R156, R160 ;  /* 0x000000a0009c7202 */ /* 0x000fe20000000f00 */
[----:B------:R-:W-:Y:S01]  /*e0c0*/  IMAD.MOV.U32 R155, RZ, RZ, R159 ;  /* 0x000000ffff9b7224 */ /* 0x000fe200078e009f */
[----:B------:R-:W-:Y:S01]  /*e0d0*/  MOV R162, R166 ;  /* 0x000000a600a27202 */ /* 0x000fe20000000f00 */
[----:B------:R-:W2:Y:S01]  /*e0e0*/  LDL.LU R200, [R1+0x178] ;  /* 0x0001780001c87983 */ /* 0x000ea20000300800 */
[----:B------:R-:W-:Y:S01]  /*e0f0*/  IMAD.MOV.U32 R157, RZ, RZ, R161 ;  /* 0x000000ffff9d7224 */ /* 0x000fe200078e00a1 */
[----:B------:R-:W-:Y:S01]  /*e100*/  MOV R159, R163 ;  /* 0x000000a3009f7202 */ /* 0x000fe20000000f00 */
[----:B------:R-:W-:-:S02]  /*e110*/  IMAD.MOV.U32 R160, RZ, RZ, R164 ;  /* 0x000000ffffa07224 */ /* 0x000fc400078e00a4 */
        /* <DEDUP_REMOVED lines=8> */
[----:B------:R-:W-:Y:S02]  /*e1a0*/  MOV R3, R221 ;  /* 0x000000dd00037202 */ /* 0x000fe40000000f00 */
[----:B------:R-:W2:Y:S04]  /*e1b0*/  LDL.LU R204, [R1+0x170] ;  /* 0x0001700001cc7983 */ /* 0x000ea80000300800 */
[----:B------:R-:W3:Y:S01]  /*e1c0*/  LDL.LU R221, [R1+0x16c] ;  /* 0x00016c0001dd7983 */ /* 0x000ee20000300800 */
[----:B------:R-:W-:-:S02]  /*e1d0*/  IMAD.MOV.U32 R147, RZ, RZ, R152 ;  /* 0x000000ffff937224 */ /* 0x000fc400078e0098 */
[----:B------:R-:W-:Y:S01]  /*e1e0*/  IMAD.MOV.U32 R152, RZ, RZ, R157 ;  /* 0x000000ffff987224 */ /* 0x000fe200078e009d */
[----:B------:R-:W-:Y:S01]  /*e1f0*/  MOV R157, R162 ;  /* 0x000000a2009d7202 */ /* 0x000fe20000000f00 */
[----:B------:R-:W-:Y:S02]  /*e200*/  IMAD.MOV.U32 R162, RZ, RZ, R208 ;  /* 0x000000ffffa27224 */ /* 0x000fe400078e00d0 */
[----:B------:R-:W2:Y:S01]  /*e210*/  LDL.LU R208, [R1+0x168] ;  /* 0x0001680001d07983 */ /* 0x000ea20000300800 */
        /* <DEDUP_REMOVED lines=15> */
[----:B------:R-:W-:Y:S02]  /*e310*/  IMAD.MOV.U32 R163, RZ, RZ, R3 ;  /* 0x000000ffffa37224 */ /* 0x000fe400078e0003 */
[----:B------:R-:W-:-:S02]  /*e320*/  IMAD.MOV.U32 R161, RZ, RZ, R166 ;  /* 0x000000ffffa17224 */ /* 0x000fc400078e00a6 */
[----:B------:R-:W-:Y:S01]  /*e330*/  IMAD.MOV.U32 R166, RZ, RZ, R196 ;  /* 0x000000ffffa67224 */ /* 0x000fe200078e00c4 */
[C---:B------:R-:W-:Y:S01]  /*e340*/  HMMA.16816.F32.BF16 R72, R4.reuse, R8, R248 ;  /* 0x000000080448723c */ /* 0x040fe200000418f8 */
[----:B------:R-:W1:Y:S05]  /*e350*/  LDSM.16.MT88.4 R8, [R185+0x1e000] ;  /* 0x01e00000b908783b */ /* 0x000e6a0000004200 */
[C---:B-1----:R-:W-:Y:S06]  /*e360*/  HMMA.16816.F32.BF16 R104, R4.reuse, R8, R104 ;  /* 0x000000080468723c */ /* 0x042fec0000041868 */
[----:B------:R-:W-:Y:S01]  /*e370*/  HMMA.16816.F32.BF16 R124, R4, R10, R124 ;  /* 0x0000000a047c723c */ /* 0x000fe2000004187c */
[----:B------:R-:W1:Y:S01]  /*e380*/  LDSM.16.MT88.4 R8, [R186+0x1e000] ;  /* 0x01e00000ba08783b */ /* 0x000e620000004200 */
[----:B----4-:R-:W-:Y:S01]  /*e390*/  IMAD.MOV.U32 R165, RZ, RZ, R167 ;  /* 0x000000ffffa57224 */ /* 0x010fe200078e00a7 */
[----:B------:R-:W-:Y:S01]  /*e3a0*/  MOV R167, R197 ;  /* 0x000000c500a77202 */ /* 0x000fe20000000f00 */
[----:B---3--:R-:W-:-:S02]  /*e3b0*/  IMAD.MOV.U32 R3, RZ, RZ, R221 ;  /* 0x000000ffff037224 */ /* 0x008fc400078e00dd */
[----:B------:R3:W5:Y:S04]  /*e3c0*/  LDL.LU R221, [R1+0x160] ;  /* 0x0001600001dd7983 */ /* 0x0007680000300800 */
[----:B------:R-:W4:Y:S01]  /*e3d0*/  LDL.LU.64 R196, [R1+0x158] ;  /* 0x0001580001c47983 */ /* 0x000f220000300a00 */
        /* <DEDUP_REMOVED lines=32> */
[----:B-1----:R-:W-:Y:S01]  /*e5e0*/  HMMA.16816.F32.BF16 R136, R4, R8, R136 ;  /* 0x000000080488723c */ /* 0x002fe20000041888 */
[----:B------:R-:W-:Y:S01]  /*e5f0*/  IMAD.MOV.U32 R167, RZ, RZ, R23 ;  /* 0x000000ffffa77224 */ /* 0x000fe200078e0017 */
[----:B------:R-:W-:-:S04]  /*e600*/  MOV R166, R22 ;  /* 0x0000001600a67202 */ /* 0x000fc80000000f00 */
[----:B------:R-:W-:Y:S01]  /*e610*/  HMMA.16816.F32.BF16 R144, R4, R10, R144 ;  /* 0x0000000a0490723c */ /* 0x000fe20000041890 */
[----:B------:R-:W1:Y:S01]  /*e620*/  LDSM.16.MT88.4 R8, [R187+0x1e000] ;  /* 0x01e00000bb08783b */ /* 0x000e620000004200 */
[----:B------:R-:W-:Y:S01]  /*e630*/  IMAD.MOV.U32 R0, RZ, RZ, R216 ;  /* 0x000000ffff007224 */ /* 0x000fe200078e00d8 */
[----:B------:R-:W-:Y:S01]  /*e640*/  MOV R142, R154 ;  /* 0x0000009a008e7202 */ /* 0x000fe20000000f00 */
[----:B------:R-:W-:Y:S02]  /*e650*/  IMAD.MOV.U32 R3, RZ, RZ, R211 ;  /* 0x000000ffff037224 */ /* 0x000fe400078e00d3 */
[----:B------:R-:W-:Y:S02]  /*e660*/  IMAD.MOV.U32 R148, RZ, RZ, R150 ;  /* 0x000000ffff947224 */ /* 0x000fe400078e0096 */
[----:B------:R-:W-:Y:S01]  /*e670*/  IMAD.MOV.U32 R151, RZ, RZ, R153 ;  /* 0x000000ffff977224 */ /* 0x000fe200078e0099 */
[----:B------:R-:W-:Y:S01]  /*e680*/  MOV R153, R157 ;  /* 0x0000009d00997202 */ /* 0x000fe20000000f00 */
[----:B------:R-:W-:-:S02]  /*e690*/  IMAD.MOV.U32 R150, RZ, RZ, R152 ;  /* 0x000000ffff967224 */ /* 0x000fc400078e0098 */
[----:B------:R-:W-:Y:S01]  /*e6a0*/  IMAD.MOV.U32 R143, RZ, RZ, R155 ;  /* 0x000000ffff8f7224 */ /* 0x000fe200078e009b */
[----:B------:R-:W-:Y:S01]  /*e6b0*/  MOV R154, R166 ;  /* 0x000000a6009a7202 */ /* 0x000fe20000000f00 */
[----:B------:R-:W-:Y:S02]  /*e6c0*/  IMAD.MOV.U32 R152, RZ, RZ, R156 ;  /* 0x000000ffff987224 */ /* 0x000fe400078e009c */
[----:B------:R-:W-:Y:S02]  /*e6d0*/  IMAD.MOV.U32 R157, RZ, RZ, R159 ;  /* 0x000000ffff9d7224 */ /* 0x000fe400078e009f */
[----:B------:R-:W-:Y:S02]  /*e6e0*/  IMAD.MOV.U32 R155, RZ, RZ, R167 ;  /* 0x000000ffff9b7224 */ /* 0x000fe400078e00a7 */
[----:B------:R-:W-:Y:S01]  /*e6f0*/  IMAD.MOV.U32 R159, RZ, RZ, R0 ;  /* 0x000000ffff9f7224 */ /* 0x000fe200078e0000 */
[----:B--2---:R-:W-:Y:S01]  /*e700*/  MOV R0, R208 ;  /* 0x000000d000007202 */ /* 0x004fe20000000f00 */
        /* <DEDUP_REMOVED lines=38> */
[----:B------:R-:W-:-:S04]  /*e970*/  IMAD.MOV.U32 R0, RZ, RZ, R198 ;  /* 0x000000ffff007224 */ /* 0x000fc800078e00c6 */
[----:B------:R-:W-:Y:S01]  /*e980*/  IMAD.MOV.U32 R182, RZ, RZ, R0 ;  /* 0x000000ffffb67224 */ /* 0x000fe200078e0000 */
[----:B-1----:R-:W-:Y:S01]  /*e990*/  HMMA.16816.F32.BF16 R148, R4, R8, R148 ;  /* 0x000000080494723c */ /* 0x002fe20000041894 */
[----:B------:R-:W-:-:S05]  /*e9a0*/  IMAD.MOV.U32 R177, RZ, RZ, R199 ;  /* 0x000000ffffb17224 */ /* 0x000fca00078e00c7 */
[----:B------:R-:W-:Y:S01]  /*e9b0*/  HMMA.16816.F32.BF16 R140, R4, R10, R140 ;  /* 0x0000000a048c723c */ /* 0x000fe2000004188c */
[----:B------:R-:W-:Y:S02]  /*e9c0*/  IMAD.MOV.U32 R181, RZ, RZ, R177 ;  /* 0x000000ffffb57224 */ /* 0x000fe400078e00b1 */
[----:B------:R-:W-:Y:S02]  /*e9d0*/  IMAD.MOV.U32 R177, RZ, RZ, R15 ;  /* 0x000000ffffb17224 */ /* 0x000fe400078e000f */
[----:B------:R-:W-:Y:S01]  /*e9e0*/  IMAD.MOV.U32 R227, RZ, RZ, R203 ;  /* 0x000000ffffe37224 */ /* 0x000fe200078e00cb */
[----:B----4-:R-:W-:Y:S01]  /*e9f0*/  MOV R3, R197 ;  /* 0x000000c500037202 */ /* 0x010fe20000000f00 */
[----:B------:R-:W-:-:S03]  /*ea00*/  IMAD.MOV.U32 R2, RZ, RZ, R196 ;  /* 0x000000ffff027224 */ /* 0x000fc600078e00c4 */
[----:B------:R-:W-:Y:S01]  /*ea10*/  MOV R183, R3 ;  /* 0x0000000300b77202 */ /* 0x000fe20000000f00 */
        /* <DEDUP_REMOVED lines=17> */
[----:B------:R-:W-:Y:S02]  /*eb30*/  HSET2.LE.AND R0, R3, R20, PT ;  /* 0x0000001403007233 */ /* 0x000fe40003803000 */
[----:B------:R-:W-:-:S03]  /*eb40*/  PRMT R3, R4, 0x5410, R7 ;  /* 0x0000541004037816 */ /* 0x000fc60000000007 */
[----:B------:R-:W-:Y:S02]  /*eb50*/  LOP3.LUT R4, R0, R215, RZ, 0xc0, !PT ;  /* 0x000000d700047212 */ /* 0x000fe400078ec0ff */
[----:B------:R-:W-:Y:S01]  /*eb60*/  MOV R215, R180 ;  /* 0x000000b400d77202 */ /* 0x000fe20000000f00 */
[----:B------:R-:W-:Y:S01]  /*eb70*/  IMAD.MOV.U32 R180, RZ, RZ, R181 ;  /* 0x000000ffffb47224 */ /* 0x000fe200078e00b5 */
[----:B------:R-:W-:Y:S01]  /*eb80*/  LOP3.LUT R2, R2, 0xff, RZ, 0xc0, !PT ;  /* 0x000000ff02027812 */ /* 0x000fe200078ec0ff */
[----:B------:R-:W-:Y:S01]  /*eb90*/  IMAD.MOV.U32 R181, RZ, RZ, R182 ;  /* 0x000000ffffb57224 */ /* 0x000fe200078e00b6 */
[----:B------:R-:W-:Y:S01]  /*eba0*/  MOV R182, R183 ;  /* 0x000000b700b67202 */ /* 0x000fe20000000f00 */
[----:B------:R-:W-:Y:S02]  /*ebb0*/  IMAD.MOV.U32 R183, RZ, RZ, R176 ;  /* 0x000000ffffb77224 */ /* 0x000fe400078e00b0 */
[----:B------:R-:W-:Y:S01]  /*ebc0*/  IMAD.MOV.U32 R176, RZ, RZ, R177 ;  /* 0x000000ffffb07224 */ /* 0x000fe200078e00b1 */
[----:B------:R-:W-:Y:S01]  /*ebd0*/  MOV R177, R178 ;  /* 0x000000b200b17202 */ /* 0x000fe20000000f00 */
[----:B------:R-:W-:Y:S01]  /*ebe0*/  IMAD.MOV.U32 R178, RZ, RZ, R179 ;  /* 0x000000ffffb27224 */ /* 0x000fe200078e00b3 */
[----:B------:R-:W-:Y:S01]  /*ebf0*/  PRMT R2, R2, 0x5410, R5 ;  /* 0x0000541002027816 */ /* 0x000fe20000000005 */
[----:B------:R-:W-:Y:S01]  /*ec00*/  IMAD.MOV.U32 R179, RZ, RZ, R172 ;  /* 0x000000ffffb37224 */ /* 0x000fe200078e00ac */
[----:B------:R-:W-:Y:S01]  /*ec10*/  MOV R172, R173 ;  /* 0x000000ad00ac7202 */ /* 0x000fe20000000f00 */
[----:B------:R-:W-:-:S02]  /*ec20*/  IMAD.MOV.U32 R173, RZ, RZ, R174 ;  /* 0x000000ffffad7224 */ /* 0x000fc400078e00ae */
[----:B------:R-:W-:Y:S01]  /*ec30*/  IMAD.MOV.U32 R174, RZ, RZ, R175 ;  /* 0x000000ffffae7224 */ /* 0x000fe200078e00af */
[----:B------:R-:W-:Y:S01]  /*ec40*/  MOV R175, R158 ;  /* 0x0000009e00af7202 */ /* 0x000fe20000000f00 */
[----:B------:R-:W-:Y:S01]  /*ec50*/  IMAD.MOV.U32 R158, RZ, RZ, R159 ;  /* 0x000000ffff9e7224 */ /* 0x000fe200078e009f */
[--C-:B------:R-:W-:Y:S01]  /*ec60*/  HSET2.LE.AND R0, R2, R20.reuse, PT ;  /* 0x0000001402007233 */ /* 0x100fe20003803000 */
[----:B------:R-:W-:Y:S01]  /*ec70*/  IMAD.MOV.U32 R159, RZ, RZ, R160 ;  /* 0x000000ffff9f7224 */ /* 0x000fe200078e00a0 */
[--C-:B------:R-:W-:Y:S02]  /*ec80*/  HSET2.LE.AND R2, R8, R20.reuse, PT ;  /* 0x0000001408027233 */ /* 0x100fe40003803000 */
[----:B------:R-:W-:Y:S01]  /*ec90*/  HSET2.LE.AND R3, R3, R20, PT ;  /* 0x0000001403037233 */ /* 0x000fe20003803000 */
[----:B------:R-:W-:Y:S01]  /*eca0*/  IMAD.MOV.U32 R213, RZ, RZ, R181 ;  /* 0x000000ffffd57224 */ /* 0x000fe200078e00b5 */
[----:B------:R-:W-:Y:S01]  /*ecb0*/  MOV R160, R161 ;  /* 0x000000a100a07202 */ /* 0x000fe20000000f00 */
[----:B------:R-:W-:Y:S01]  /*ecc0*/  IMAD.MOV.U32 R161, RZ, RZ, R162 ;  /* 0x000000ffffa17224 */ /* 0x000fe200078e00a2 */
[----:B------:R-:W-:Y:S01]  /*ecd0*/  LOP3.LUT R5, R0, R215, RZ, 0xc0, !PT ;  /* 0x000000d700057212 */ /* 0x000fe200078ec0ff */
        /* <DEDUP_REMOVED lines=32> */
[----:B-1----:R-:W-:Y:S01]  /*eee0*/  HMMA.16816.F32.BF16 R164, R4, R12, R52 ;  /* 0x0000000c04a4723c */ /* 0x002fe20000041834 */
[----:B------:R-:W-:Y:S02]  /*eef0*/  IMAD.MOV.U32 R229, RZ, RZ, R182 ;  /* 0x000000ffffe57224 */ /* 0x000fe400078e00b6 */
[----:B------:R-:W-:Y:S01]  /*ef00*/  IMAD.MOV.U32 R182, RZ, RZ, R177 ;  /* 0x000000ffffb67224 */ /* 0x000fe200078e00b1 */
[----:B------:R-:W-:-:S03]  /*ef10*/  MOV R177, R173 ;  /* 0x000000ad00b17202 */ /* 0x000fc60000000f00 */
[----:B------:R-:W-:Y:S02]  /*ef20*/  IMAD.MOV.U32 R53, RZ, RZ, R214 ;  /* 0x000000ffff357224 */ /* 0x000fe400078e00d6 */
[----:B------:R-:W-:Y:S02]  /*ef30*/  IMAD.MOV.U32 R214, RZ, RZ, R181 ;  /* 0x000000ffffd67224 */ /* 0x000fe400078e00b5 */
[----:B------:R-:W-:Y:S02]  /*ef40*/  IMAD.MOV.U32 R181, RZ, RZ, R176 ;  /* 0x000000ffffb57224 */ /* 0x000fe400078e00b0 */
[----:B------:R-:W-:Y:S01]  /*ef50*/  IMAD.MOV.U32 R55, RZ, RZ, R212 ;  /* 0x000000ffff377224 */ /* 0x000fe200078e00d4 */
[----:B------:R-:W-:Y:S01]  /*ef60*/  MOV R212, R157 ;  /* 0x0000009d00d47202 */ /* 0x000fe20000000f00 */
[----:B------:R-:W-:Y:S02]  /*ef70*/  IMAD.MOV.U32 R176, RZ, RZ, R172 ;  /* 0x000000ffffb07224 */ /* 0x000fe400078e00ac */
[----:B------:R-:W-:-:S02]  /*ef80*/  IMAD.MOV.U32 R231, RZ, RZ, R156 ;  /* 0x000000ffffe77224 */ /* 0x000fc400078e009c */
[----:B------:R-:W-:Y:S02]  /*ef90*/  IMAD.MOV.U32 R172, RZ, RZ, R158 ;  /* 0x000000ffffac7224 */ /* 0x000fe400078e009e */
[----:B------:R-:W-:Y:S02]  /*efa0*/  IMAD.MOV.U32 R173, RZ, RZ, R159 ;  /* 0x000000ffffad7224 */ /* 0x000fe400078e009f */
[----:B------:R-:W-:Y:S01]  /*efb0*/  HMMA.16816.F32.BF16 R156, R4, R14, R16 ;  /* 0x0000000e049c723c */ /* 0x000fe20000041810 */
[----:B------:R-:W1:Y:S04]  /*efc0*/  LDSM.16.MT88.4 R12, [R188+0x18800] ;  /* 0x01880000bc0c783b */ /* 0x000e680000004200 */
[----:B------:R-:W2:Y:S01]  /*efd0*/  LDSM.16.MT88.4 R16, [R186+0x18800] ;  /* 0x01880000ba10783b */ /* 0x000ea20000004200 */
[----:B------:R-:W-:Y:S01]  /*efe0*/  IMAD.MOV.U32 R52, RZ, RZ, R215 ;  /* 0x000000ffff347224 */ /* 0x000fe200078e00d7 */
[----:B------:R-:W-:-:S02]  /*eff0*/  MOV R215, R180 ;  /* 0x000000b400d77202 */ /* 0x000fc40000000f00 */
        /* <DEDUP_REMOVED lines=14> */
[C---:B------:R-:W-:Y:S01]  /*f0e0*/  HMMA.16816.F32.BF16 R224, R4.reuse, R14, R68 ;  /* 0x0000000e04e0723c */ /* 0x040fe20000041844 */
[----:B------:R-:W1:Y:S05]  /*f0f0*/  LDSM.16.MT88.4 R12, [R186+0x1a800] ;  /* 0x01a80000ba0c783b */ /* 0x000e6a0000004200 */
[----:B------:R-:W-:Y:S01]  /*f100*/  HMMA.16816.F32.BF16 R84, R4, R10, R36 ;  /* 0x0000000a0454723c */ /* 0x000fe20000041824 */
[----:B------:R-:W-:Y:S01]  /*f110*/  IMAD.MOV.U32 R70, RZ, RZ, R180 ;  /* 0x000000ffff467224 */ /* 0x000fe200078e00b4 */
[----:B------:R-:W-:Y:S01]  /*f120*/  MOV R69, R181 ;  /* 0x000000b500457202 */ /* 0x000fe20000000f00 */
[----:B------:R-:W-:-:S03]  /*f130*/  IMAD.MOV.U32 R68, RZ, RZ, R182 ;  /* 0x000000ffff447224 */ /* 0x000fc600078e00b6 */
[C---:B------:R-:W-:Y:S01]  /*f140*/  HMMA.16816.F32.BF16 R180, R4.reuse, R8, R48 ;  /* 0x0000000804b4723c */ /* 0x040fe20000041830 */
[----:B------:R-:W4:Y:S05]  /*f150*/  LDSM.16.MT88.4 R8, [R188+0x1a800] ;  /* 0x01a80000bc08783b */ /* 0x000f2a0000004200 */
[C---:B--2---:R-:W-:Y:S06]  /*f160*/  HMMA.16816.F32.BF16 R248, R4.reuse, R16, R120 ;  /* 0x0000001004f8723c */ /* 0x044fec0000041878 */
[----:B------:R-:W-:Y:S01]  /*f170*/  HMMA.16816.F32.BF16 R240, R4, R18, R100 ;  /* 0x0000001204f0723c */ /* 0x000fe20000041864 */
[----:B------:R-:W2:Y:S01]  /*f180*/  LDSM.16.MT88.4 R16, [R185+0x1a800] ;  /* 0x01a80000b910783b */ /* 0x000ea20000004200 */
[----:B------:R-:W-:Y:S01]  /*f190*/  IMAD.MOV.U32 R2, RZ, RZ, R231 ;  /* 0x000000ffff027224 */ /* 0x000fe200078e00e7 */
[----:B------:R-:W-:Y:S01]  /*f1a0*/  MOV R51, R230 ;  /* 0x000000e600337202 */ /* 0x000fe20000000f00 */
[----:B------:R-:W-:Y:S01]  /*f1b0*/  IMAD.MOV.U32 R71, RZ, RZ, R229 ;  /* 0x000000ffff477224 */ /* 0x000fe200078e00e5 */
[----:B------:R-:W-:Y:S01]  /*f1c0*/  MOV R50, R213 ;  /* 0x000000d500327202 */ /* 0x000fe20000000f00 */
[----:B------:R-:W-:-:S02]  /*f1d0*/  IMAD.MOV.U32 R0, RZ, RZ, R212 ;  /* 0x000000ffff007224 */ /* 0x000fc400078e00d4 */
[----:B------:R-:W-:Y:S02]  /*f1e0*/  IMAD.MOV.U32 R49, RZ, RZ, R214 ;  /* 0x000000ffff317224 */ /* 0x000fe400078e00d6 */
[----:B------:R-:W-:Y:S01]  /*f1f0*/  IMAD.MOV.U32 R48, RZ, RZ, R215 ;  /* 0x000000ffff307224 */ /* 0x000fe200078e00d7 */
[C---:B-1----:R-:W-:Y:S06]  /*f200*/  HMMA.16816.F32.BF16 R228, R4.reuse, R12, R80 ;  /* 0x0000000c04e4723c */ /* 0x042fec0000041850 */
[----:B------:R-:W-:Y:S01]  /*f210*/  HMMA.16816.F32.BF16 R212, R4, R14, R64 ;  /* 0x0000000e04d4723c */ /* 0x000fe20000041840 */
[----:B------:R-:W-:Y:S01]  /*f220*/  IMAD.MOV.U32 R80, RZ, RZ, R178 ;  /* 0x000000ffff507224 */ /* 0x000fe200078e00b2 */
[----:B------:R-:W1:Y:S05]  /*f230*/  LDSM.16.MT88.4 R12, [R185+0x1c800] ;  /* 0x01c80000b90c783b */ /* 0x000e6a0000004200 */
[----:B------:R-:W-:Y:S01]  /*f240*/  IMAD.MOV.U32 R64, RZ, RZ, R176 ;  /* 0x000000ffff407224 */ /* 0x000fe200078e00b0 */
[----:B------:R-:W-:Y:S01]  /*f250*/  MOV R65, R177 ;  /* 0x000000b100417202 */ /* 0x000fe20000000f00 */
[----:B------:R-:W-:-:S02]  /*f260*/  IMAD.MOV.U32 R66, RZ, RZ, R179 ;  /* 0x000000ffff427224 */ /* 0x000fc400078e00b3 */
[C---:B----4-:R-:W-:Y:S07]  /*f270*/  HMMA.16816.F32.BF16 R176, R4.reuse, R8, R44 ;  /* 0x0000000804b0723c */ /* 0x050fee000004182c */
[----:B------:R-:W-:Y:S01]  /*f280*/  MOV R47, R2 ;  /* 0x00000002002f7202 */ /* 0x000fe20000000f00 */
[----:B--2---:R-:W-:Y:S01]  /*f290*/  HMMA.16816.F32.BF16 R244, R4, R16, R116 ;  /* 0x0000001004f4723c */ /* 0x004fe20000041874 */
[----:B------:R-:W-:Y:S01]  /*f2a0*/  IMAD.MOV.U32 R44, RZ, RZ, R160 ;  /* 0x000000ffff2c7224 */ /* 0x000fe200078e00a0 */
[----:B------:R-:W-:Y:S01]  /*f2b0*/  MOV R45, R161 ;  /* 0x000000a1002d7202 */ /* 0x000fe20000000f00 */
[----:B------:R-:W-:Y:S01]  /*f2c0*/  IMAD.MOV.U32 R2, RZ, RZ, R162 ;  /* 0x000000ffff027224 */ /* 0x000fe200078e00a2 */
[----:B------:R-:W-:-:S02]  /*f2d0*/  MOV R46, R163 ;  /* 0x000000a3002e7202 */ /* 0x000fc40000000f00 */
[C---:B------:R-:W-:Y:S01]  /*f2e0*/  HMMA.16816.F32.BF16 R236, R4.reuse, R18, R96 ;  /* 0x0000001204ec723c */ /* 0x040fe20000041860 */
[----:B------:R-:W2:Y:S05]  /*f2f0*/  LDSM.16.MT88.4 R16, [R187+0x1a800] ;  /* 0x01a80000bb10783b */ /* 0x000eaa0000004200 */
[C---:B------:R-:W-:Y:S01]  /*f300*/  HMMA.16816.F32.BF16 R160, R4.reuse, R10, R32 ;  /* 0x0000000a04a0723c */ /* 0x040fe20000041820 */
[----:B------:R-:W4:Y:S01]  /*f310*/  LDSM.16.MT88.4 R8, [R186+0x1c800] ;  /* 0x01c80000ba08783b */ /* 0x000f220000004200 */
        /* <DEDUP_REMOVED lines=24> */
[C---:B----4-:R-:W-:Y:S06]  /*f4a0*/  HMMA.16816.F32.BF16 R40, R4.reuse, R8, R104 ;  /* 0x000000080428723c */ /* 0x050fec0000041868 */
[----:B------:R-:W-:Y:S01]  /*f4b0*/  HMMA.16816.F32.BF16 R36, R4, R10, R124 ;  /* 0x0000000a0424723c */ /* 0x000fe2000004187c */
[----:B------:R-:W2:Y:S01]  /*f4c0*/  LDSM.16.MT88.4 R8, [R187+0x1e800] ;  /* 0x01e80000bb08783b */ /* 0x000ea20000004200 */
[----:B------:R-:W-:-:S02]  /*f4d0*/  MOV R104, R64 ;  /* 0x0000004000687202 */ /* 0x000fc40000000f00 */
[----:B------:R-:W-:-:S03]  /*f4e0*/  MOV R24, R35 ;  /* 0x0000002300187202 */ /* 0x000fc60000000f00 */
[----:B------:R-:W-:Y:S02]  /*f4f0*/  MOV R125, R33 ;  /* 0x00000021007d7202 */ /* 0x000fe40000000f00 */
[----:B------:R-:W-:Y:S02]  /*f500*/  MOV R126, R104 ;  /* 0x00000068007e7202 */ /* 0x000fe40000000f00 */
[----:B------:R-:W-:Y:S02]  /*f510*/  MOV R104, R81 ;  /* 0x0000005100687202 */ /* 0x000fe40000000f00 */
[----:B------:R-:W-:Y:S02]  /*f520*/  MOV R81, R0 ;  /* 0x0000000000517202 */ /* 0x000fe40000000f00 */
[----:B------:R-:W-:Y:S02]  /*f530*/  LOP3.LUT R2, R31, UR44, R2, 0x96, !PT ;  /* 0x0000002c1f027c12 */ /* 0x000fe4000f8e9602 */
[----:B------:R-:W-:Y:S01]  /*f540*/  LOP3.LUT R0, R125, UR6, R30, 0x96, !PT ;  /* 0x000000067d007c12 */ /* 0x000fe2000f8e961e */
        /* <DEDUP_REMOVED lines=23> */
[----:B------:R-:W-:Y:S02]  /*f6c0*/  IMAD.MOV.U32 R24, RZ, RZ, R3 ;  /* 0x000000ffff187224 */ /* 0x000fe400078e0003 */
[----:B------:R-:W-:Y:S01]  /*f6d0*/  IMAD.WIDE.U32 R2, R2, -0x2daee0ad, RZ ;  /* 0xd2511f5302027825 */ /* 0x000fe200078e00ff */
[C---:B------:R-:W-:Y:S06]  /*f6e0*/  HMMA.16816.F32.BF16 R64, R4.reuse, R18, R132 ;  /* 0x000000120440723c */ /* 0x040fec0000041884 */
[----:B------:R-:W-:Y:S01]  /*f6f0*/  HMMA.16816.F32.BF16 R48, R4, R14, R144 ;  /* 0x0000000e0430723c */ /* 0x000fe20000041890 */
[----:B------:R-:W-:-:S05]  /*f700*/  IMAD.MOV.U32 R127, RZ, RZ, R105 ;  /* 0x000000ffff7f7224 */ /* 0x000fca00078e0069 */
[----:B------:R-:W-:Y:S01]  /*f710*/  HMMA.16816.F32.BF16 R52, R4, R12, R136 ;  /* 0x0000000c0434723c */ /* 0x000fe20000041888 */
[----:B------:R-:W-:-:S05]  /*f720*/  IMAD.MOV.U32 R105, RZ, RZ, R25 ;  /* 0x000000ffff697224 */ /* 0x000fca00078e0019 */
[C---:B--2---:R-:W-:Y:S06]  /*f730*/  HMMA.16816.F32.BF16 R44, R4.reuse, R8, R148 ;  /* 0x00000008042c723c */ /* 0x044fec0000041894 */
[----:B------:R-:W-:Y:S01]  /*f740*/  HMMA.16816.F32.BF16 R32, R4, R10, R140 ;  /* 0x0000000a0420723c */ /* 0x000fe2000004188c */
[----:B------:R-:W-:Y:S01]  /*f750*/  IMAD.MOV.U32 R25, RZ, RZ, R192 ;  /* 0x000000ffff197224 */ /* 0x000fe200078e00c0 */
[----:B------:R-:W-:Y:S01]  /*f760*/  LOP3.LUT R3, R3, UR38, R126, 0x96, !PT ;  /* 0x0000002603037c12 */ /* 0x000fe2000f8e967e */
[----:B------:R-:W-:Y:S01]  /*f770*/  IMAD.MOV.U32 R23, RZ, RZ, R220 ;  /* 0x000000ffff177224 */ /* 0x000fe200078e00dc */
[----:B------:R-:W-:Y:S01]  /*f780*/  MOV R127, R24 ;  /* 0x00000018007f7202 */ /* 0x000fe20000000f00 */
[----:B------:R-:W1:Y:S02]  /*f790*/  LDSM.16.MT88.4 R12, [R185+0x19000] ;  /* 0x01900000b90c783b */ /* 0x000e640000004200 */
[----:B------:R-:W-:Y:S01]  /*f7a0*/  IMAD.WIDE.U32 R4, R0, -0x2daee0ad, RZ ;  /* 0xd2511f5300047825 */ /* 0x000fe200078e00ff */
[----:B------:R-:W-:Y:S01]  /*f7b0*/  MOV R125, R26 ;  /* 0x0000001a007d7202 */ /* 0x000fe20000000f00 */
[----:B------:R-:W2:Y:S03]  /*f7c0*/  LDSM.16.MT88.4 R16, [R186+0x19000] ;  /* 0x01900000ba10783b */ /* 0x000ea60000004200 */
[----:B------:R-:W-:Y:S01]  /*f7d0*/  LOP3.LUT R0, R5, UR45, R2, 0x96, !PT ;  /* 0x0000002d05007c12 */ /* 0x000fe2000f8e9602 */
[----:B------:R-:W-:Y:S01]  /*f7e0*/  IMAD.MOV.U32 R126, RZ, RZ, R25 ;  /* 0x000000ffff7e7224 */ /* 0x000fe200078e0019 */
[----:B------:R-:W-:Y:S01]  /*f7f0*/  MOV R22, R217 ;  /* 0x000000d900167202 */ /* 0x000fe20000000f00 */
[----:B------:R-:W-:Y:S01]  /*f800*/  IMAD.WIDE.U32 R2, R3, -0x326172a9, RZ ;  /* 0xcd9e8d5703027825 */ /* 0x000fe200078e00ff */
[----:B------:R-:W-:Y:S01]  /*f810*/  MOV R129, R95 ;  /* 0x0000005f00817202 */ /* 0x000fe20000000f00 */
[----:B------:R3:W5:Y:S02]  /*f820*/  LDL.LU R220, [R1+0x150] ;  /* 0x0001500001dc7983 */ /* 0x0007640000300800 */
[----:B------:R-:W-:Y:S01]  /*f830*/  IMAD.WIDE.U32 R24, R0, -0x326172a9, RZ ;  /* 0xcd9e8d5700187825 */ /* 0x000fe200078e00ff */
[----:B------:R-:W-:Y:S01]  /*f840*/  LOP3.LUT R3, R3, UR7, R124, 0x96, !PT ;  /* 0x0000000703037c12 */ /* 0x000fe2000f8e967c */
[----:B------:R3:W5:Y:S03]  /*f850*/  LDL.LU R217, [R1+0x14c] ;  /* 0x00014c0001d97983 */ /* 0x0007660000300800 */
[----:B------:R-:W-:Y:S01]  /*f860*/  LOP3.LUT R0, R25, UR43, R2, 0x96, !PT ;  /* 0x0000002b19007c12 */ /* 0x000fe2000f8e9602 */
[----:B------:R-:W-:Y:S01]  /*f870*/  IMAD.MOV.U32 R124, RZ, RZ, R27 ;  /* 0x000000ffff7c7224 */ /* 0x000fe200078e001b */
[----:B------:R-:W-:Y:S01]  /*f880*/  MOV R130, R23 ;  /* 0x0000001700827202 */ /* 0x000fe20000000f00 */
[----:B------:R-:W-:-:S04]  /*f890*/  IMAD.WIDE.U32 R2, R3, -0x2daee0ad, RZ ;  /* 0xd2511f5303027825 */ /* 0x000fc800078e00ff */
[----:B------:R-:W-:Y:S01]  /*f8a0*/  IMAD.MOV.U32 R131, RZ, RZ, R190 ;  /* 0x000000ffff837224 */ /* 0x000fe200078e00be */
[----:B------:R-:W-:Y:S01]  /*f8b0*/  MOV R128, R63 ;  /* 0x0000003f00807202 */ /* 0x000fe20000000f00 */
[----:B------:R-:W-:Y:S01]  /*f8c0*/  IMAD.WIDE.U32 R26, R0, -0x2daee0ad, RZ ;  /* 0xd2511f53001a7825 */ /* 0x000fe200078e00ff */
[----:B------:R-:W-:Y:S01]  /*f8d0*/  LOP3.LUT R5, R3, UR37, R4, 0x96, !PT ;  /* 0x0000002503057c12 */ /* 0x000fe2000f8e9604 */
[----:B------:R3:W5:Y:S03]  /*f8e0*/  LDL.LU R216, [R1+0x148] ;  /* 0x0001480001d87983 */ /* 0x0007660000300800 */
[----:B------:R-:W-:Y:S01]  /*f8f0*/  LOP3.LUT R2, R27, UR41, R2, 0x96, !PT ;  /* 0x000000291b027c12 */ /* 0x000fe2000f8e9602 */
[----:B------:R-:W-:Y:S01]  /*f900*/  IMAD.MOV.U32 R95, RZ, RZ, R22 ;  /* 0x000000ffff5f7224 */ /* 0x000fe200078e0016 */
[----:B------:R-:W-:Y:S01]  /*f910*/  MOV R134, R77 ;  /* 0x0000004d00867202 */ /* 0x000fe20000000f00 */
[----:B------:R-:W-:Y:S01]  /*f920*/  IMAD.MOV.U32 R135, RZ, RZ, R76 ;  /* 0x000000ffff877224 */ /* 0x000fe200078e004c */
[----:B------:R-:W-:Y:S01]  /*f930*/  MOV R132, R79 ;  /* 0x0000004f00847202 */ /* 0x000fe20000000f00 */
[----:B------:R-:W-:-:S04]  /*f940*/  IMAD.WIDE.U32 R2, R2, -0x326172a9, RZ ;  /* 0xcd9e8d5702027825 */ /* 0x000fc800078e00ff */
[----:B------:R-:W-:Y:S01]  /*f950*/  IMAD.MOV.U32 R133, RZ, RZ, R78 ;  /* 0x000000ffff857224 */ /* 0x000fe200078e004e */
[----:B------:R-:W-:Y:S01]  /*f960*/  LOP3.LUT R0, R2, 0xffff, RZ, 0xc0, !PT ;  /* 0x0000ffff02007812 */ /* 0x000fe200078ec0ff */
[----:B------:R-:W-:Y:S01]  /*f970*/  IMAD.WIDE.U32 R22, R5, -0x326172a9, RZ ;  /* 0xcd9e8d5705167825 */ /* 0x000fe200078e00ff */
[----:B------:R-:W-:Y:S01]  /*f980*/  SHF.R.U32.HI R4, RZ, 0x10, R2 ;  /* 0x00000010ff047819 */ /* 0x000fe20000011602 */
[----:B------:R3:W5:Y:S01]  /*f990*/  LDL.LU R211, [R1+0x144] ;  /* 0x0001440001d37983 */ /* 0x0007620000300800 */
[----:B------:R-:W-:Y:S02]  /*f9a0*/  SHF.R.U32.HI R6, RZ, 0x8, R0 ;  /* 0x00000008ff067819 */ /* 0x000fe40000011600 */
[----:B------:R-:W-:Y:S01]  /*f9b0*/  LOP3.LUT R0, R4, 0xff, RZ, 0xc0, !PT ;  /* 0x000000ff04007812 */ /* 0x000fe200078ec0ff */
[----:B------:R-:W-:Y:S01]  /*f9c0*/  IMAD.MOV.U32 R89, RZ, RZ, R193 ;  /* 0x000000ffff597224 */ /* 0x000fe200078e00c1 */
[----:B------:R-:W-:Y:S01]  /*f9d0*/  LOP3.LUT R5, R2, 0xff, RZ, 0xc0, !PT ;  /* 0x000000ff02057812 */ /* 0x000fe200078ec0ff */
[----:B------:R-:W-:Y:S01]  /*f9e0*/  IMAD.MOV.U32 R138, RZ, RZ, R104 ;  /* 0x000000ffff8a7224 */ /* 0x000fe200078e0068 */
[----:B------:R-:W-:Y:S01]  /*f9f0*/  SHF.R.U32.HI R4, RZ, 0x18, R2 ;  /* 0x00000018ff047819 */ /* 0x000fe20000011602 */
[----:B------:R-:W-:Y:S01]  /*fa00*/  IMAD.MOV.U32 R136, RZ, RZ, R106 ;  /* 0x000000ffff887224 */ /* 0x000fe200078e006a */
[----:B------:R-:W-:Y:S01]  /*fa10*/  LOP3.LUT R2, R3, UR21, R22, 0x96, !PT ;  /* 0x0000001503027c12 */ /* 0x000fe2000f8e9616 */
[----:B------:R-:W-:Y:S01]  /*fa20*/  IMAD.MOV.U32 R146, RZ, RZ, R88 ;  /* 0x000000ffff927224 */ /* 0x000fe200078e0058 */
[----:B------:R-:W-:Y:S01]  /*fa30*/  PRMT R8, R0, 0x5410, R4 ;  /* 0x0000541000087816 */ /* 0x000fe20000000004 */
[----:B------:R-:W-:Y:S01]  /*fa40*/  IMAD.MOV.U32 R30, RZ, RZ, R92 ;  /* 0x000000ffff1e7224 */ /* 0x000fe200078e005c */
[----:B------:R-:W-:Y:S01]  /*fa50*/  LOP3.LUT R0, R2, 0xffff, RZ, 0xc0, !PT ;  /* 0x0000ffff02007812 */ /* 0x000fe200078ec0ff */
[----:B------:R-:W-:Y:S01]  /*fa60*/  IMAD.MOV.U32 R31, RZ, RZ, R94 ;  /* 0x000000ffff1f7224 */ /* 0x000fe200078e005e */
[----:B------:R-:W-:Y:S01]  /*fa70*/  SHF.R.U32.HI R3, RZ, 0x10, R2 ;  /* 0x00000010ff037819 */ /* 0x000fe20000011602 */
[----:B------:R3:W5:Y:S01]  /*fa80*/  LDL.LU R210, [R1+0x140] ;  /* 0x0001400001d27983 */ /* 0x0007620000300800 */
[----:B------:R-:W-:-:S02]  /*fa90*/  PRMT R7, R5, 0x5410, R6 ;  /* 0x0000541005077816 */ /* 0x000fc40000000006 */
[----:B------:R-:W-:Y:S01]  /*faa0*/  LOP3.LUT R6, R2, 0xff, RZ, 0xc0, !PT ;  /* 0x000000ff02067812 */ /* 0x000fe200078ec0ff */
[----:B------:R3:W5:Y:S01]  /*fab0*/  LDL.LU R209, [R1+0x13c] ;  /* 0x00013c0001d17983 */ /* 0x0007620000300800 */
[----:B------:R-:W-:Y:S02]  /*fac0*/  SHF.R.U32.HI R5, RZ, 0x18, R2 ;  /* 0x00000018ff057819 */ /* 0x000fe40000011602 */
[----:B------:R-:W-:Y:S01]  /*fad0*/  SHF.R.U32.HI R4, RZ, 0x8, R0 ;  /* 0x00000008ff047819 */ /* 0x000fe20000011600 */
[----:B------:R3:W5:Y:S01]  /*fae0*/  LDL.LU R208, [R1+0x138] ;  /* 0x0001380001d07983 */ /* 0x0007620000300800 */
[----:B------:R-:W-:Y:S02]  /*faf0*/  LOP3.LUT R2, R3, 0xff, RZ, 0xc0, !PT ;  /* 0x000000ff03027812 */ /* 0x000fe400078ec0ff */
[----:B------:R-:W-:Y:S01]  /*fb00*/  HSET2.LE.AND R0, R7, R20, PT ;  /* 0x0000001407007233 */ /* 0x000fe20003803000 */
[----:B------:R3:W5:Y:S01]  /*fb10*/  LDL.LU R207, [R1+0x134] ;  /* 0x0001340001cf7983 */ /* 0x0007620000300800 */
[----:B------:R-:W-:-:S02]  /*fb20*/  PRMT R4, R6, 0x5410, R4 ;  /* 0x0000541006047816 */ /* 0x000fc40000000004 */
[----:B------:R-:W-:Y:S01]  /*fb30*/  PRMT R3, R2, 0x5410, R5 ;  /* 0x0000541002037816 */ /* 0x000fe20000000005 */
[----:B------:R3:W5:Y:S01]  /*fb40*/  LDL.LU R206, [R1+0x130] ;  /* 0x0001300001ce7983 */ /* 0x0007620000300800 */
[----:B------:R-:W-:Y:S02]  /*fb50*/  LOP3.LUT R6, R0, R129, RZ, 0xc0, !PT ;  /* 0x0000008100067212 */ /* 0x000fe400078ec0ff */
[--C-:B------:R-:W-:Y:S01]  /*fb60*/  HSET2.LE.AND R0, R8, R20.reuse, PT ;  /* 0x0000001408007233 */ /* 0x100fe20003803000 */
[----:B------:R3:W5:Y:S01]  /*fb70*/  LDL.LU R205, [R1+0x12c] ;  /* 0x00012c0001cd7983 */ /* 0x0007620000300800 */
[--C-:B------:R-:W-:Y:S02]  /*fb80*/  HSET2.LE.AND R2, R4, R20.reuse, PT ;  /* 0x0000001404027233 */ /* 0x100fe40003803000 */
[----:B------:R-:W-:Y:S01]  /*fb90*/  HSET2.LE.AND R3, R3, R20, PT ;  /* 0x0000001403037233 */ /* 0x000fe20003803000 */
[----:B------:R-:W4:Y:S01]  /*fba0*/  LDSM.16.MT88.4 R8, [R187+0x19000] ;  /* 0x01900000bb08783b */ /* 0x000f220000004200 */
[----:B------:R-:W-:-:S02]  /*fbb0*/  LOP3.LUT R7, R0, R130, RZ, 0xc0, !PT ;  /* 0x0000008200077212 */ /* 0x000fc400078ec0ff */
[----:B------:R-:W-:Y:S02]  /*fbc0*/  LOP3.LUT R4, R2, R131, RZ, 0xc0, !PT ;  /* 0x0000008302047212 */ /* 0x000fe400078ec0ff */
[----:B------:R-:W-:Y:S02]  /*fbd0*/  MOV R137, R105 ;  /* 0x0000006900897202 */ /* 0x000fe40000000f00 */
[----:B------:R-:W-:Y:S01]  /*fbe0*/  MOV R147, R107 ;  /* 0x0000006b00937202 */ /* 0x000fe20000000f00 */
[----:B------:R-:W-:Y:S01]  /*fbf0*/  IMAD.MOV.U32 R129, RZ, RZ, R126 ;  /* 0x000000ffff817224 */ /* 0x000fe200078e007e */
[----:B------:R-:W-:Y:S01]  /*fc00*/  LOP3.LUT R5, R3, R124, RZ, 0xc0, !PT ;  /* 0x0000007c03057212 */ /* 0x000fe200078ec0ff */
[----:B------:R-:W-:Y:S01]  /*fc10*/  IMAD.MOV.U32 R131, RZ, RZ, R62 ;  /* 0x000000ffff837224 */ /* 0x000fe200078e003e */
[----:B------:R-:W-:Y:S01]  /*fc20*/  MOV R130, R125 ;  /* 0x0000007d00827202 */ /* 0x000fe20000000f00 */
[----:B------:R-:W-:Y:S01]  /*fc30*/  IMAD.MOV.U32 R125, RZ, RZ, R60 ;  /* 0x000000ffff7d7224 */ /* 0x000fe200078e003c */
[----:B------:R-:W-:Y:S01]  /*fc40*/  MOV R124, R61 ;  /* 0x0000003d007c7202 */ /* 0x000fe20000000f00 */
[----:B------:R3:W5:Y:S02]  /*fc50*/  LDL.LU R204, [R1+0x128] ;  /* 0x0001280001cc7983 */ /* 0x0007640000300800 */
[----:B-1----:R-:W-:Y:S01]  /*fc60*/  HMMA.16816.F32.BF16 R164, R4, R12, R164 ;  /* 0x0000000c04a4723c */ /* 0x002fe200000418a4 */
[----:B------:R-:W-:Y:S01]  /*fc70*/  IMAD.MOV.U32 R3, RZ, RZ, R80 ;  /* 0x000000ffff037224 */ /* 0x000fe200078e0050 */
[----:B------:R-:W-:-:S04]  /*fc80*/  MOV R139, R127 ;  /* 0x0000007f008b7202 */ /* 0x000fc80000000f00 */
[C---:B------:R-:W-:Y:S01]  /*fc90*/  HMMA.16816.F32.BF16 R60, R4.reuse, R14, R156 ;  /* 0x0000000e043c723c */ /* 0x040fe2000004189c */
[----:B------:R-:W1:Y:S01]  /*fca0*/  LDSM.16.MT88.4 R12, [R188+0x19000] ;  /* 0x01900000bc0c783b */ /* 0x000e620000004200 */
[----:B------:R-:W-:Y:S02]  /*fcb0*/  MOV R145, R89 ;  /* 0x0000005900917202 */ /* 0x000fe40000000f00 */
[----:B------:R-:W-:Y:S01]  /*fcc0*/  MOV R126, R91 ;  /* 0x0000005b007e7202 */ /* 0x000fe20000000f00 */
[----:B------:R3:W5:Y:S01]  /*fcd0*/  LDL.LU R203, [R1+0x124] ;  /* 0x0001240001cb7983 */ /* 0x0007620000300800 */
[C---:B--2---:R-:W-:Y:S06]  /*fce0*/  HMMA.16816.F32.BF16 R156, R4.reuse, R16, R248 ;  /* 0x00000010049c723c */ /* 0x044fec00000418f8 */
[C---:B------:R-:W-:Y:S01]  /*fcf0*/  HMMA.16816.F32.BF16 R76, R4.reuse, R18, R240 ;  /* 0x00000012044c723c */ /* 0x040fe200000418f0 */
[----:B------:R-:W-:Y:S01]  /*fd00*/  MOV R251, R81 ;  /* 0x0000005100fb7202 */ /* 0x000fe20000000f00 */
[----:B------:R-:W2:Y:S04]  /*fd10*/  LDSM.16.MT88.4 R16, [R185+0x1b000] ;  /* 0x01b00000b910783b */ /* 0x000ea80000004200 */
[C---:B----4-:R-:W-:Y:S06]  /*fd20*/  HMMA.16816.F32.BF16 R140, R4.reuse, R8, R180 ;  /* 0x00000008048c723c */ /* 0x050fec00000418b4 */
[----:B------:R-:W-:Y:S01]  /*fd30*/  HMMA.16816.F32.BF16 R84, R4, R10, R84 ;  /* 0x0000000a0454723c */ /* 0x000fe20000041854 */
[----:B------:R-:W4:Y:S01]  /*fd40*/  LDSM.16.MT88.4 R8, [R188+0x1b000] ;  /* 0x01b00000bc08783b */ /* 0x000f220000004200 */
[----:B------:R-:W-:Y:S01]  /*fd50*/  IMAD.MOV.U32 R127, RZ, RZ, R90 ;  /* 0x000000ffff7f7224 */ /* 0x000fe200078e005a */
[----:B------:R-:W-:-:S02]  /*fd60*/  MOV R0, R93 ;  /* 0x0000005d00007202 */ /* 0x000fc40000000f00 */
[----:B------:R-:W-:Y:S01]  /*fd70*/  MOV R2, R95 ;  /* 0x0000005f00027202 */ /* 0x000fe20000000f00 */
[----:B------:R3:W5:Y:S04]  /*fd80*/  LDL.LU R202, [R1+0x120] ;  /* 0x0001200001ca7983 */ /* 0x0007680000300800 */
[----:B------:R3:W5:Y:S04]  /*fd90*/  LDL.LU R201, [R1+0x11c] ;  /* 0x00011c0001c97983 */ /* 0x0007680000300800 */
[----:B------:R3:W5:Y:S01]  /*fda0*/  LDL.LU R200, [R1+0x118] ;  /* 0x0001180001c87983 */ /* 0x0007620000300800 */
[----:B-1----:R-:W-:Y:S03]  /*fdb0*/  HMMA.16816.F32.BF16 R148, R4, R12, R232 ;  /* 0x0000000c0494723c */ /* 0x002fe600000418e8 */
[----:B------:R3:W5:Y:S04]  /*fdc0*/  LDL.LU R199, [R1+0x114] ;  /* 0x0001140001c77983 */ /* 0x0007680000300800 */
[----:B------:R3:W5:Y:S01]  /*fdd0*/  LDL.LU R198, [R1+0x110] ;  /* 0x0001100001c67983 */ /* 0x0007620000300800 */
[----:B------:R-:W-:Y:S01]  /*fde0*/  IMAD.MOV.U32 R235, RZ, RZ, R82 ;  /* 0x000000ffffeb7224 */ /* 0x000fe200078e0052 */
[----:B------:R-:W-:-:S02]  /*fdf0*/  MOV R234, R83 ;  /* 0x0000005300ea7202 */ /* 0x000fc40000000f00 */
[----:B------:R3:W5:Y:S01]  /*fe00*/  LDL.LU R197, [R1+0x10c] ;  /* 0x00010c0001c57983 */ /* 0x0007620000300800 */
[C---:B------:R-:W-:Y:S03]  /*fe10*/  HMMA.16816.F32.BF16 R80, R4.reuse, R14, R224 ;  /* 0x0000000e0450723c */ /* 0x040fe600000418e0 */
[----:B------:R-:W1:Y:S03]  /*fe20*/  LDSM.16.MT88.4 R12, [R186+0x1b000] ;  /* 0x01b00000ba0c783b */ /* 0x000e660000004200 */
[C---:B--2---:R-:W-:Y:S01]  /*fe30*/  HMMA.16816.F32.BF16 R88, R4.reuse, R16, R244 ;  /* 0x000000100458723c */ /* 0x044fe200000418f4 */
[----:B------:R3:W5:Y:S04]  /*fe40*/  LDL.LU R196, [R1+0x108] ;  /* 0x0001080001c47983 */ /* 0x0007680000300800 */
[----:B------:R3:W5:Y:S01]  /*fe50*/  LDL.LU R195, [R1+0x104] ;  /* 0x0001040001c37983 */ /* 0x0007620000300800 */
[C---:B------:R-:W-:Y:S03]  /*fe60*/  HMMA.16816.F32.BF16 R92, R4.reuse, R18, R236 ;  /* 0x00000012045c723c */ /* 0x040fe600000418ec */
[----:B------:R-:W2:Y:S03]  /*fe70*/  LDSM.16.MT88.4 R16, [R187+0x1b000] ;  /* 0x01b00000bb10783b */ /* 0x000ea60000004200 */
[C---:B----4-:R-:W-:Y:S01]  /*fe80*/  HMMA.16816.F32.BF16 R244, R4.reuse, R8, R176 ;  /* 0x0000000804f4723c */ /* 0x050fe200000418b0 */
[----:B------:R3:W5:Y:S04]  /*fe90*/  LDL.LU R194, [R1+0x100] ;  /* 0x0001000001c27983 */ /* 0x0007680000300800 */
[----:B------:R3:W5:Y:S01]  /*fea0*/  LDL.LU R193, [R1+0xfc] ;  /* 0x0000fc0001c17983 */ /* 0x0007620000300800 */
[C---:B------:R-:W-:Y:S03]  /*feb0*/  HMMA.16816.F32.BF16 R236, R4.reuse, R10, R160 ;  /* 0x0000000a04ec723c */ /* 0x040fe600000418a0 */
[----:B------:R-:W4:Y:S04]  /*fec0*/  LDSM.16.MT88.4 R8, [R186+0x1d000] ;  /* 0x01d00000ba08783b */ /* 0x000f280000004200 */
[----:B------:R3:W5:Y:S04]  /*fed0*/  LDL.LU R192, [R1+0xf8] ;  /* 0x0000f80001c07983 */ /* 0x0007680000300800 */
[----:B------:R3:W5:Y:S04]  /*fee0*/  LDL.LU R190, [R1+0xf4] ;  /* 0x0000f40001be7983 */ /* 0x0007680000300800 */
[----:B------:R-:W-:Y:S01]  /*fef0*/  LDSM.16.MT88.4 R160, [R185+0x19800] ;  /* 0x01980000b9a0783b */ /* 0x000fe20000004200 */
[C---:B-1----:R-:W-:Y:S06]  /*ff00*/  HMMA.16816.F32.BF16 R104, R4.reuse, R12, R228 ;  /* 0x0000000c0468723c */ /* 0x042fec00000418e4 */
[C---:B------:R-:W-:Y:S01]  /*ff10*/  HMMA.16816.F32.BF16 R212, R4.reuse, R14, R212 ;  /* 0x0000000e04d4723c */ /* 0x040fe200000418d4 */
[----:B------:R-:W1:Y:S05]  /*ff20*/  LDSM.16.MT88.4 R12, [R185+0x1d000] ;  /* 0x01d00000b90c783b */ /* 0x000e6a0000004200 */
[C---:B--2---:R-:W-:Y:S06]  /*ff30*/  HMMA.16816.F32.BF16 R228, R4.reuse, R16, R172 ;  /* 0x0000001004e4723c */ /* 0x044fec00000418ac */
[C---:B----4-:R-:W-:Y:S06]  /*ff40*/  HMMA.16816.F32.BF16 R112, R4.reuse, R8, R112 ;  /* 0x000000080470723c */ /* 0x050fec0000041870 */
[C---:B------:R-:W-:Y:S01]  /*ff50*/  HMMA.16816.F32.BF16 R100, R4.reuse, R10, R100 ;  /* 0x0000000a0464723c */ /* 0x040fe20000041864 */
[----:B------:R-:W2:Y:S05]  /*ff60*/  LDSM.16.MT88.4 R8, [R185+0x1f000] ;  /* 0x01f00000b908783b */ /* 0x000eaa0000004200 */
[----:B------:R-:W-:Y:S01]  /*ff70*/  IMAD.MOV.U32 R182, RZ, RZ, R213 ;  /* 0x000000ffffb67224 */ /* 0x000fe200078e00d5 */
[----:B------:R-:W-:Y:S01]  /*ff80*/  MOV R181, R214 ;  /* 0x000000d600b57202 */ /* 0x000fe20000000f00 */
[----:B------:R-:W-:Y:S01]  /*ff90*/  IMAD.MOV.U32 R180, RZ, RZ, R212 ;  /* 0x000000ffffb47224 */ /* 0x000fe200078e00d4 */
[C---:B-1----:R-:W-:Y:S06]  /*ffa0*/  HMMA.16816.F32.BF16 R176, R4.reuse, R12, R120 ;  /* 0x0000000c04b0723c */ /* 0x042fec0000041878 */
[----:B------:R-:W-:Y:S01]  /*ffb0*/  HMMA.16816.F32.BF16 R120, R4, R14, R116 ;  /* 0x0000000e0478723c */ /* 0x000fe20000041874 */
[----:B------:R-:W1:Y:S01]  /*ffc0*/  LDSM.16.MT88.4 R12, [R187+0x1d000] ;  /* 0x01d00000bb0c783b */ /* 0x000e620000004200 */
[----:B------:R-:W-:-:S04]  /*ffd0*/  MOV R144, R215 ;  /* 0x000000d700907202 */ /* 0x000fc80000000f00 */
[C---:B------:R-:W-:Y:S01]  /*ffe0*/  HMMA.16816.F32.BF16 R212, R4.reuse, R18, R152 ;  /* 0x0000001204d4723c */ /* 0x040fe20000041898 */
[----:B------:R-:W4:Y:S06]  /*fff0*/  LDSM.16.MT88.4 R16, [R188+0x1d000] ;  /* 0x01d00000bc10783b */ /* 0x000f2c0000004200 */
[----:B------:R-:W-:Y:S01]  /*10000*/  IMAD.MOV.U32 R154, RZ, RZ, R182 ;  /* 0x000000ffff9a7224 */ /* 0x000fe200078e00b6 */
[----:B------:R-:W-:Y:S01]  /*10010*/  MOV R155, R181 ;  /* 0x000000b5009b7202 */ /* 0x000fe20000000f00 */
[----:B------:R-:W-:Y:S01]  /*10020*/  IMAD.MOV.U32 R153, RZ, RZ, R180 ;  /* 0x000000ffff997224 */ /* 0x000fe200078e00b4 */
[C---:B--2---:R-:W-:Y:S06]  /*10030*/  HMMA.16816.F32.BF16 R224, R4.reuse, R8, R40 ;  /* 0x0000000804e0723c */ /* 0x044fec0000041828 */
[----:B------:R-:W-:Y:S01]  /*10040*/  HMMA.16816.F32.BF16 R180, R4, R10, R36 ;  /* 0x0000000a04b4723c */ /* 0x000fe20000041824 */
[----:B------:R-:W2:Y:S01]  /*10050*/  LDSM.16.MT88.4 R8, [R188+0x1f000] ;  /* 0x01f00000bc08783b */ /* 0x000ea20000004200 */
[----:B------:R-:W-:-:S04]  /*10060*/  MOV R152, R251 ;  /* 0x000000fb00987202 */ /* 0x000fc80000000f00 */
[C---:B-1----:R-:W-:Y:S07]  /*10070*/  HMMA.16816.F32.BF16 R240, R4.reuse, R12, R72 ;  /* 0x0000000c04f0723c */ /* 0x042fee0000041848 */
[----:B------:R-:W-:Y:S01]  /*10080*/  IMAD.MOV.U32 R75, RZ, RZ, R234 ;  /* 0x000000ffff4b7224 */ /* 0x000fe200078e00ea */
[----:B------:R-:W-:Y:S02]  /*10090*/  MOV R74, R235 ;  /* 0x000000eb004a7202 */ /* 0x000fe40000000f00 */
[C---:B------:R-:W-:Y:S01]  /*100a0*/  HMMA.16816.F32.BF16 R232, R4.reuse, R14, R56 ;  /* 0x0000000e04e8723c */ /* 0x040fe20000041838 */
[----:B------:R-:W1:Y:S05]  /*100b0*/  LDSM.16.MT88.4 R12, [R186+0x1f000] ;  /* 0x01f00000ba0c783b */ /* 0x000e6a0000004200 */
[C---:B----4-:R-:W-:Y:S06]  /*100c0*/  HMMA.16816.F32.BF16 R108, R4.reuse, R16, R108 ;  /* 0x00000010046c723c */ /* 0x050fec000004186c */
        /* <DEDUP_REMOVED lines=17> */
[----:B------:R-:W-:-:S02]  /*101e0*/  MOV R72, R73 ;  /* 0x0000004900487202 */ /* 0x000fc40000000f00 */
[----:B------:R-:W-:Y:S01]  /*101f0*/  MOV R43, R56 ;  /* 0x00000038002b7202 */ /* 0x000fe20000000f00 */
[----:B------:R-:W-:Y:S01]  /*10200*/  IMAD.MOV.U32 R56, RZ, RZ, R57 ;  /* 0x000000ffff387224 */ /* 0x000fe200078e0039 */
[----:B------:R-:W-:Y:S01]  /*10210*/  MOV R57, R58 ;  /* 0x0000003a00397202 */ /* 0x000fe20000000f00 */
[----:B------:R-:W-:Y:S01]  /*10220*/  IMAD.MOV.U32 R58, RZ, RZ, R59 ;  /* 0x000000ffff3a7224 */ /* 0x000fe200078e003b */
[----:B------:R-:W-:Y:S02]  /*10230*/  LOP3.LUT R2, R23, UR42, R24, 0x96, !PT ;  /* 0x0000002a17027c12 */ /* 0x000fe4000f8e9618 */
[----:B------:R-:W-:Y:S01]  /*10240*/  MOV R59, R72 ;  /* 0x00000048003b7202 */ /* 0x000fe20000000f00 */
[----:B--2---:R-:W-:Y:S02]  /*10250*/  HMMA.16816.F32.BF16 R116, R4, R8, R52 ;  /* 0x000000080474723c */ /* 0x004fe40000041834 */
[----:B------:R-:W-:-:S04]  /*10260*/  IMAD.WIDE.U32 R2, R2, -0x2daee0ad, RZ ;  /* 0xd2511f5302027825 */ /* 0x000fc800078e00ff */
[----:B-1----:R-:W-:Y:S01]  /*10270*/  HMMA.16816.F32.BF16 R172, R4, R12, R68 ;  /* 0x0000000c04ac723c */ /* 0x002fe20000041844 */
[----:B------:R-:W-:-:S05]  /*10280*/  IMAD.MOV.U32 R55, RZ, RZ, R59 ;  /* 0x000000ffff377224 */ /* 0x000fca00078e003b */
[C---:B------:R-:W-:Y:S01]  /*10290*/  HMMA.16816.F32.BF16 R132, R4.reuse, R14, R64 ;  /* 0x0000000e0484723c */ /* 0x040fe20000041840 */
[----:B------:R-:W-:Y:S02]  /*102a0*/  MOV R68, R56 ;  /* 0x0000003800447202 */ /* 0x000fe40000000f00 */
[----:B------:R-:W-:Y:S01]  /*102b0*/  LOP3.LUT R0, R3, UR27, R26, 0x96, !PT ;  /* 0x0000001b03007c12 */ /* 0x000fe2000f8e961a */
[----:B------:R-:W-:Y:S02]  /*102c0*/  IMAD.MOV.U32 R97, RZ, RZ, R131 ;  /* 0x000000ffff617224 */ /* 0x000fe400078e0083 */
[C---:B------:R-:W-:Y:S01]  /*102d0*/  HMMA.16816.F32.BF16 R12, R4.reuse, R10, R48 ;  /* 0x0000000a040c723c */ /* 0x040fe20000041830 */
[----:B------:R-:W-:Y:S01]  /*102e0*/  LOP3.LUT R3, R2, 0xffff, RZ, 0xc0, !PT ;  /* 0x0000ffff02037812 */ /* 0x000fe200078ec0ff */
[----:B------:R-:W-:Y:S01]  /*102f0*/  IMAD.MOV.U32 R99, RZ, RZ, R125 ;  /* 0x000000ffff637224 */ /* 0x000fe200078e007d */
[----:B------:R-:W-:Y:S02]  /*10300*/  MOV R96, R128 ;  /* 0x0000008000607202 */ /* 0x000fe40000000f00 */
[----:B------:R-:W-:Y:S01]  /*10310*/  MOV R98, R124 ;  /* 0x0000007c00627202 */ /* 0x000fe20000000f00 */
[----:B----4-:R-:W-:Y:S01]  /*10320*/  HMMA.16816.F32.BF16 R32, R4, R18, R32 ;  /* 0x000000120420723c */ /* 0x010fe20000041820 */
[----:B------:R-:W-:Y:S01]  /*10330*/  IMAD.MOV.U32 R11, RZ, RZ, R57 ;  /* 0x000000ffff0b7224 */ /* 0x000fe200078e0039 */
[----:B------:R-:W-:Y:S01]  /*10340*/  MOV R10, R58 ;  /* 0x0000003a000a7202 */ /* 0x000fe20000000f00 */
[----:B------:R-:W-:Y:S01]  /*10350*/  IMAD.MOV.U32 R73, RZ, RZ, R74 ;  /* 0x000000ffff497224 */ /* 0x000fe200078e004a */
[----:B------:R-:W1:Y:S01]  /*10360*/  LDSM.16.MT88.4 R56, [R188+0x1b800] ;  /* 0x01b80000bc38783b */ /* 0x000e620000004200 */
[----:B------:R-:W-:Y:S01]  /*10370*/  MOV R131, R126 ;  /* 0x0000007e00837202 */ /* 0x000fe20000000f00 */
[----:B------:R-:W-:-:S02]  /*10380*/  IMAD.MOV.U32 R128, RZ, RZ, R127 ;  /* 0x000000ffff807224 */ /* 0x000fc400078e007f */
[----:B------:R-:W-:Y:S01]  /*10390*/  HMMA.16816.F32.BF16 R124, R4, R16, R44 ;  /* 0x00000010047c723c */ /* 0x000fe2000004182c */
[--C-:B------:R-:W-:Y:S01]  /*103a0*/  SHF.R.U32.HI R8, RZ, 0x18, R2.reuse ;  /* 0x00000018ff087819 */ /* 0x100fe20000011602 */
[----:B------:R-:W-:Y:S02]  /*103b0*/  IMAD.MOV.U32 R71, RZ, RZ, R41 ;  /* 0x000000ffff477224 */ /* 0x000fe400078e0029 */
[----:B------:R-:W-:Y:S01]  /*103c0*/  IMAD.MOV.U32 R69, RZ, RZ, R43 ;  /* 0x000000ffff457224 */ /* 0x000fe200078e002b */
[----:B------:R-:W-:Y:S01]  /*103d0*/  MOV R70, R42 ;  /* 0x0000002a00467202 */ /* 0x000fe20000000f00 */
[----:B------:R-:W-:Y:S01]  /*103e0*/  LDSM.16.MT88.4 R48, [R186+0x1b800] ;  /* 0x01b80000ba30783b */ /* 0x000fe20000004200 */
[----:B------:R-:W-:Y:S02]  /*103f0*/  SHF.R.U32.HI R4, RZ, 0x8, R3 ;  /* 0x00000008ff047819 */ /* 0x000fe40000011603 */
[----:B------:R-:W-:Y:S01]  /*10400*/  LOP3.LUT R3, R2, 0xff, RZ, 0xc0, !PT ;  /* 0x000000ff02037812 */ /* 0x000fe200078ec0ff */
[----:B------:R-:W-:Y:S01]  /*10410*/  LDSM.16.MT88.4 R64, [R187+0x1b800] ;  /* 0x01b80000bb40783b */ /* 0x000fe20000004200 */
[----:B------:R-:W-:-:S02]  /*10420*/  SHF.R.U32.HI R5, RZ, 0x10, R2 ;  /* 0x00000010ff057819 */ /* 0x000fc40000011602 */
[----:B------:R-:W-:Y:S02]  /*10430*/  PRMT R9, R3, 0x5410, R4 ;  /* 0x0000541003097816 */ /* 0x000fe40000000004 */
[----:B------:R-:W-:Y:S01]  /*10440*/  MOV R74, R75 ;  /* 0x0000004b004a7202 */ /* 0x000fe20000000f00 */
[----:B------:R-:W-:Y:S01]  /*10450*/  IMAD.MOV.U32 R75, RZ, RZ, R152 ;  /* 0x000000ffff4b7224 */ /* 0x000fe200078e0098 */
[C---:B------:R-:W-:Y:S01]  /*10460*/  LOP3.LUT R2, R0.reuse, 0xffff, RZ, 0xc0, !PT ;  /* 0x0000ffff00027812 */ /* 0x040fe200078ec0ff */
[----:B------:R-:W-:Y:S01]  /*10470*/  IMAD.MOV.U32 R72, RZ, RZ, R73 ;  /* 0x000000ffff487224 */ /* 0x000fe200078e0049 */
[----:B------:R-:W-:Y:S01]  /*10480*/  SHF.R.U32.HI R4, RZ, 0x10, R0 ;  /* 0x00000010ff047819 */ /* 0x000fe20000011600 */
[----:B------:R-:W-:Y:S01]  /*10490*/  LDSM.16.MT88.4 R40, [R185+0x1b800] ;  /* 0x01b80000b928783b */ /* 0x000fe20000004200 */
[----:B------:R-:W-:Y:S01]  /*104a0*/  MOV R152, R153 ;  /* 0x0000009900987202 */ /* 0x000fe20000000f00 */
[----:B------:R-:W-:Y:S01]  /*104b0*/  IMAD.MOV.U32 R153, RZ, RZ, R154 ;  /* 0x000000ffff997224 */ /* 0x000fe200078e009a */
[----:B------:R-:W-:-:S02]  /*104c0*/  LOP3.LUT R7, R0, 0xff, RZ, 0xc0, !PT ;  /* 0x000000ff00077812 */ /* 0x000fc400078ec0ff */
[----:B------:R-:W-:Y:S02]  /*104d0*/  SHF.R.U32.HI R6, RZ, 0x18, R0 ;  /* 0x00000018ff067819 */ /* 0x000fe40000011600 */
[----:B------:R-:W-:Y:S02]  /*104e0*/  SHF.R.U32.HI R0, RZ, 0x8, R2 ;  /* 0x00000008ff007819 */ /* 0x000fe40000011602 */
[----:B------:R-:W-:Y:S01]  /*104f0*/  MOV R154, R155 ;  /* 0x0000009b009a7202 */ /* 0x000fe20000000f00 */
[----:B------:R-:W-:Y:S01]  /*10500*/  IMAD.MOV.U32 R155, RZ, RZ, R144 ;  /* 0x000000ffff9b7224 */ /* 0x000fe200078e0090 */
[----:B------:R-:W-:Y:S01]  /*10510*/  MOV R73, R74 ;  /* 0x0000004a00497202 */ /* 0x000fe20000000f00 */
[----:B------:R-:W-:Y:S01]  /*10520*/  IMAD.MOV.U32 R74, RZ, RZ, R75 ;  /* 0x000000ffff4a7224 */ /* 0x000fe200078e004b */
[----:B------:R-:W-:Y:S02]  /*10530*/  LOP3.LUT R3, R5, 0xff, RZ, 0xc0, !PT ;  /* 0x000000ff05037812 */ /* 0x000fe400078ec0ff */
[----:B------:R-:W-:-:S02]  /*10540*/  LOP3.LUT R2, R4, 0xff, RZ, 0xc0, !PT ;  /* 0x000000ff04027812 */ /* 0x000fc400078ec0ff */
        /* <DEDUP_REMOVED lines=8> */
[----:B------:R-:W-:Y:S02]  /*105d0*/  PRMT R4, R3, 0x5410, R8 ;  /* 0x0000541003047816 */ /* 0x000fe40000000008 */
[----:B------:R-:W-:-:S02]  /*105e0*/  PRMT R0, R7, 0x5410, R0 ;  /* 0x0000541007007816 */ /* 0x000fc40000000000 */
[----:B------:R-:W-:Y:S02]  /*105f0*/  PRMT R2, R2, 0x5410, R6 ;  /* 0x0000541002027816 */ /* 0x000fe40000000006 */
        /* <DEDUP_REMOVED lines=8> */
[----:B------:R-:W-:-:S02]  /*10680*/  HSET2.LE.AND R0, R0, R20, PT ;  /* 0x0000001400007233 */ /* 0x000fc40003803000 */
[--C-:B------:R-:W-:Y:S02]  /*10690*/  HSET2.LE.AND R2, R2, R20.reuse, PT ;  /* 0x0000001402027233 */ /* 0x100fe40003803000 */
[--C-:B------:R-:W-:Y:S02]  /*106a0*/  HSET2.LE.AND R3, R9, R20.reuse, PT ;  /* 0x0000001409037233 */ /* 0x100fe40003803000 */
[----:B------:R-:W-:Y:S02]  /*106b0*/  HSET2.LE.AND R4, R4, R20, PT ;  /* 0x0000001404047233 */ /* 0x000fe40003803000 */
[----:B------:R-:W-:Y:S01]  /*106c0*/  MOV R147, R136 ;  /* 0x0000008800937202 */ /* 0x000fe20000000f00 */
[----:B------:R-:W-:Y:S01]  /*106d0*/  IMAD.MOV.U32 R136, RZ, RZ, R137 ;  /* 0x000000ffff887224 */ /* 0x000fe200078e0089 */
[----:B------:R-:W-:Y:S01]  /*106e0*/  MOV R137, R138 ;  /* 0x0000008a00897202 */ /* 0x000fe20000000f00 */
[----:B------:R-:W-:Y:S01]  /*106f0*/  IMAD.MOV.U32 R138, RZ, RZ, R139 ;  /* 0x000000ffff8a7224 */ /* 0x000fe200078e008b */
[----:B------:R-:W-:-:S02]  /*10700*/  MOV R139, R130 ;  /* 0x00000082008b7202 */ /* 0x000fc40000000f00 */
[----:B------:R-:W-:Y:S02]  /*10710*/  LOP3.LUT R128, R0, R128, RZ, 0xc0, !PT ;  /* 0x0000008000807212 */ /* 0x000fe400078ec0ff */
[----:B------:R-:W-:Y:S02]  /*10720*/  LOP3.LUT R129, R2, R189, RZ, 0xc0, !PT ;  /* 0x000000bd02817212 */ /* 0x000fe400078ec0ff */
[----:B------:R-:W-:Y:S02]  /*10730*/  LOP3.LUT R130, R3, R184, RZ, 0xc0, !PT ;  /* 0x000000b803827212 */ /* 0x000fe400078ec0ff */
[----:B------:R-:W-:Y:S01]  /*10740*/  LOP3.LUT R131, R4, R131, RZ, 0xc0, !PT ;  /* 0x0000008304837212 */ /* 0x000fe200078ec0ff */
[----:B------:R-:W-:Y:S01]  /*10750*/  IMAD.MOV.U32 R53, RZ, RZ, R73 ;  /* 0x000000ffff357224 */ /* 0x000fe200078e0049 */
[----:B------:R-:W-:Y:S02]  /*10760*/  MOV R54, R72 ;  /* 0x0000004800367202 */ /* 0x000fe40000000f00 */
[----:B------:R-:W-:Y:S01]  /*10770*/  MOV R52, R74 ;  /* 0x0000004a00347202 */ /* 0x000fe20000000f00 */
[----:B------:R-:W-:Y:S01]  /*10780*/  IMAD.MOV.U32 R0, RZ, RZ, R53 ;  /* 0x000000ffff007224 */ /* 0x000fe200078e0035 */
[----:B------:R-:W-:Y:S01]  /*10790*/  MOV R2, R54 ;  /* 0x0000003600027202 */ /* 0x000fe20000000f00 */
[----:B------:R-:W-:Y:S01]  /*107a0*/  IMAD.MOV.U32 R3, RZ, RZ, R55 ;  /* 0x000000ffff037224 */ /* 0x000fe200078e0037 */
[----:B------:R-:W-:Y:S01]  /*107b0*/  MOV R9, R52 ;  /* 0x0000003400097202 */ /* 0x000fe20000000f00 */
[----:B------:R3:W5:Y:S01]  /*107c0*/  LDL.LU R189, [R1+0xf0] ;  /* 0x0000f00001bd7983 */ /* 0x0007620000300800 */
[C---:B-1----:R-:W-:Y:S03]  /*107d0*/  HMMA.16816.F32.BF16 R52, R128.reuse, R56, R244 ;  /* 0x000000388034723c */ /* 0x042fe600000418f4 */
[----:B------:R3:W5:Y:S03]  /*107e0*/  LDL.LU R184, [R1+0xec] ;  /* 0x0000ec0001b87983 */ /* 0x0007660000300800 */
[----:B------:R-:W-:Y:S01]  /*107f0*/  HMMA.16816.F32.BF16 R56, R128, R58, R236 ;  /* 0x0000003a8038723c */ /* 0x000fe200000418ec */
[----:B------:R-:W-:Y:S01]  /*10800*/  MOV R244, R69 ;  /* 0x0000004500f47202 */ /* 0x000fe20000000f00 */
[----:B------:R-:W-:Y:S01]  /*10810*/  IMAD.MOV.U32 R247, RZ, RZ, R68 ;  /* 0x000000fffff77224 */ /* 0x000fe200078e0044 */
[----:B------:R-:W-:-:S02]  /*10820*/  MOV R245, R71 ;  /* 0x0000004700f57202 */ /* 0x000fc40000000f00 */
[----:B------:R-:W-:Y:S02]  /*10830*/  MOV R246, R10 ;  /* 0x0000000a00f67202 */ /* 0x000fe40000000f00 */
[----:B------:R-:W-:Y:S01]  /*10840*/  IMAD.MOV.U32 R238, RZ, RZ, R98 ;  /* 0x000000ffffee7224 */ /* 0x000fe200078e0062 */
[----:B------:R-:W-:-:S04]  /*10850*/  MOV R239, R99 ;  /* 0x0000006300ef7202 */ /* 0x000fc80000000f00 */
[----:B------:R-:W-:Y:S04]  /*10860*/  STG.E.U16 desc[UR28][R218.64+-0x70], R238 ;  /* 0xffff90eeda007986 */ /* 0x000fe8000c10151c */
[----:B------:R-:W-:Y:S04]  /*10870*/  STG.E.U16 desc[UR28][R218.64+-0x6e], R239 ;  /* 0xffff92efda007986 */ /* 0x000fe8000c10151c */
[----:B------:R-:W-:Y:S04]  /*10880*/  STG.E.U16 desc[UR28][R28.64+-0x70], R244 ;  /* 0xffff90f41c007986 */ /* 0x000fe8000c10151c */
[----:B------:R-:W-:Y:S04]  /*10890*/  STG.E.U16 desc[UR28][R28.64+-0x6e], R245 ;  /* 0xffff92f51c007986 */ /* 0x000fe8000c10151c */
[----:B------:R1:W-:Y:S04]  /*108a0*/  STG.E.U16 desc[UR28][R218.64+-0x60], R247 ;  /* 0xffffa0f7da007986 */ /* 0x0003e8000c10151c */
[----:B------:R2:W-:Y:S04]  /*108b0*/  STG.E.U16 desc[UR28][R218.64+-0x5e], R246 ;  /* 0xffffa2f6da007986 */ /* 0x0005e8000c10151c */
[----:B-1----:R-:W4:Y:S04]  /*108c0*/  LDL R247, [R1+0xa8] ;  /* 0x0000a80001f77983 */ /* 0x002f280000100800 */
[----:B--2---:R-:W2:Y:S01]  /*108d0*/  LDL R246, [R1+0xa4] ;  /* 0x0000a40001f67983 */ /* 0x004ea20000100800 */
[----:B------:R-:W-:Y:S01]  /*108e0*/  MOV R22, R144 ;  /* 0x0000009000167202 */ /* 0x000fe20000000f00 */
[----:B------:R-:W-:Y:S01]  /*108f0*/  IMAD.MOV.U32 R17, RZ, RZ, R145 ;  /* 0x000000ffff117224 */ /* 0x000fe200078e0091 */
[----:B------:R-:W-:Y:S01]  /*10900*/  MOV R16, R146 ;  /* 0x0000009200107202 */ /* 0x000fe20000000f00 */
[----:B------:R-:W-:-:S02]  /*10910*/  IMAD.MOV.U32 R19, RZ, RZ, R147 ;  /* 0x000000ffff137224 */ /* 0x000fc400078e0093 */
[----:B------:R-:W1:Y:S01]  /*10920*/  LDSM.16.MT88.4 R144, [R188+0x19800] ;  /* 0x01980000bc90783b */ /* 0x000e620000004200 */
[----:B------:R-:W-:Y:S01]  /*10930*/  MOV R5, R152 ;  /* 0x0000009800057202 */ /* 0x000fe20000000f00 */
[----:B------:R-:W-:Y:S01]  /*10940*/  IMAD.MOV.U32 R6, RZ, RZ, R153 ;  /* 0x000000ffff067224 */ /* 0x000fe200078e0099 */
[----:B------:R-:W-:Y:S01]  /*10950*/  MOV R7, R154 ;  /* 0x0000009a00077202 */ /* 0x000fe20000000f00 */
[----:B------:R-:W-:Y:S02]  /*10960*/  IMAD.MOV.U32 R23, RZ, RZ, R155 ;  /* 0x000000ffff177224 */ /* 0x000fe400078e009b */
[----:B------:R-:W-:Y:S01]  /*10970*/  IMAD.MOV.U32 R4, RZ, RZ, R75 ;  /* 0x000000ffff047224 */ /* 0x000fe200078e004b */
[----:B------:R-:W3:Y:S04]  /*10980*/  LDSM.16.MT88.4 R152, [R186+0x19800] ;  /* 0x01980000ba98783b */ /* 0x000ee80000004200 */
[----:B------:R-:W3:Y:S01]  /*10990*/  LDSM.16.MT88.4 R72, [R185+0x1d800] ;  /* 0x01d80000b948783b */ /* 0x000ee20000004200 */
        /* <DEDUP_REMOVED lines=8> */
[----:B------:R-:W1:Y:S01]  /*10a20*/  LDSM.16.MT88.4 R136, [R187+0x19800] ;  /* 0x01980000bb88783b */ /* 0x000e620000004200 */
[----:B---3--:R-:W-:Y:S01]  /*10a30*/  HMMA.16816.F32.BF16 R156, R128, R152, R156 ;  /* 0x00000098809c723c */ /* 0x008fe2000004189c */
[----:B------:R-:W-:-:S02]  /*10a40*/  IMAD.MOV.U32 R24, RZ, RZ, R70 ;  /* 0x000000ffff187224 */ /* 0x000fc400078e0046 */
[----:B------:R-:W-:Y:S01]  /*10a50*/  IMAD.MOV.U32 R8, RZ, RZ, R25 ;  /* 0x000000ffff087224 */ /* 0x000fe200078e0019 */
[----:B------:R-:W-:Y:S01]  /*10a60*/  MOV R25, R97 ;  /* 0x0000006100197202 */ /* 0x000fe20000000f00 */
[----:B------:R-:W-:Y:S01]  /*10a70*/  IMAD.MOV.U32 R10, RZ, RZ, R96 ;  /* 0x000000ffff0a7224 */ /* 0x000fe200078e0060 */
[C---:B------:R-:W-:Y:S01]  /*10a80*/  HMMA.16816.F32.BF16 R152, R128.reuse, R154, R76 ;  /* 0x0000009a8098723c */ /* 0x040fe2000004184c */
[----:B------:R-:W-:Y:S05]  /*10a90*/  LDSM.16.MT88.4 R96, [R187+0x1d800] ;  /* 0x01d80000bb60783b */ /* 0x000fea0000004200 */
[C---:B------:R-:W-:Y:S01]  /*10aa0*/  HMMA.16816.F32.BF16 R36, R128.reuse, R40, R88 ;  /* 0x000000288024723c */ /* 0x040fe20000041858 */
[----:B------:R-:W3:Y:S05]  /*10ab0*/  LDSM.16.MT88.4 R88, [R188+0x1d800] ;  /* 0x01d80000bc58783b */ /* 0x000eea0000004200 */
[C---:B------:R-:W-:Y:S06]  /*10ac0*/  HMMA.16816.F32.BF16 R68, R128.reuse, R72, R176 ;  /* 0x000000488044723c */ /* 0x040fec00000418b0 */
[C---:B------:R-:W-:Y:S01]  /*10ad0*/  HMMA.16816.F32.BF16 R44, R128.reuse, R48, R104 ;  /* 0x00000030802c723c */ /* 0x040fe20000041868 */
[----:B------:R-:W3:Y:S05]  /*10ae0*/  LDSM.16.MT88.4 R104, [R185+0x1f800] ;  /* 0x01f80000b968783b */ /* 0x000eea0000004200 */
[C---:B------:R-:W-:Y:S01]  /*10af0*/  HMMA.16816.F32.BF16 R72, R128.reuse, R74, R120 ;  /* 0x0000004a8048723c */ /* 0x040fe20000041878 */
[----:B------:R-:W-:Y:S05]  /*10b00*/  LDSM.16.MT88.4 R120, [R188+0x1f800] ;  /* 0x01f80000bc78783b */ /* 0x000fea0000004200 */
[C---:B-1----:R-:W-:Y:S01]  /*10b10*/  HMMA.16816.F32.BF16 R76, R128.reuse, R80, R112 ;  /* 0x00000050804c723c */ /* 0x042fe20000041870 */
[----:B------:R-:W1:Y:S05]  /*10b20*/  LDSM.16.MT88.4 R112, [R186+0x1f800] ;  /* 0x01f80000ba70783b */ /* 0x000e6a0000004200 */
[----:B------:R-:W-:Y:S01]  /*10b30*/  HMMA.16816.F32.BF16 R48, R128, R50, R4 ;  /* 0x000000328030723c */ /* 0x000fe20000041804 */
[----:B------:R-:W4:Y:S04]  /*10b40*/  LDSM.16.MT88.4 R4, [R187+0x1f800] ;  /* 0x01f80000bb04783b */ /* 0x000f280000004200 */
        /* <DEDUP_REMOVED lines=12> */
[----:B------:R-:W-:-:S03]  /*10c10*/  UISETP.GT.AND UP0, UPT, UR34, UR5, UPT ;  /* 0x000000052200728c */ /* 0x000fc6000bf04270 */
        /* <DEDUP_REMOVED lines=10> */
[----:B------:R-:W-:Y:S01]  /*10cc0*/  PLOP3.LUT P0, PT, PT, PT, UP0, 0x80, 0x0 ;  /* 0x000000000000781c */ /* 0x000fe20003f0f008 */
        /* <DEDUP_REMOVED lines=8> */
[----:B---3--:R-:W-:Y:S01]  /*10d50*/  HMMA.16816.F32.BF16 R84, R128, R88, R108 ;  /* 0x000000588054723c */ /* 0x008fe2000004186c */
[----:B------:R-:W-:-:S05]  /*10d60*/  FADD.FTZ R239, R30, R11 ;  /* 0x0000000b1eef7221 */ /* 0x000fca0000010000 */
[----:B------:R-:W-:Y:S01]  /*10d70*/  HMMA.16816.F32.BF16 R64, R128, R66, R212 ;  /* 0x000000428040723c */ /* 0x000fe200000418d4 */
[----:B------:R-:W-:-:S05]  /*10d80*/  FADD.FTZ R244, R31, R244 ;  /* 0x000000f41ff47221 */ /* 0x000fca0000010000 */
[----:B------:R-:W-:Y:S01]  /*10d90*/  HMMA.16816.F32.BF16 R92, R128, R96, R240 ;  /* 0x00000060805c723c */ /* 0x000fe200000418f0 */
[----:B------:R-:W-:-:S05]  /*10da0*/  IADD3 R214, P1, R218, -0x100, RZ ;  /* 0xffffff00dad67810 */ /* 0x000fca0007f3e0ff */
[----:B------:R-:W-:Y:S01]  /*10db0*/  HMMA.16816.F32.BF16 R100, R128, R104, R224 ;  /* 0x000000688064723c */ /* 0x000fe200000418e0 */
[----:B------:R-:W-:-:S05]  /*10dc0*/  IADD3.X R215, R219, -0x1, RZ, P1, !PT ;  /* 0xffffffffdbd77810 */ /* 0x000fca0000ffe4ff */
[C---:B-1----:R-:W-:Y:S06]  /*10dd0*/  HMMA.16816.F32.BF16 R108, R128.reuse, R112, R172 ;  /* 0x00000070806c723c */ /* 0x042fec00000418ac */
[C---:B------:R-:W-:Y:S06]  /*10de0*/  HMMA.16816.F32.BF16 R116, R128.reuse, R120, R116 ;  /* 0x000000788074723c */ /* 0x040fec0000041874 */
[C---:B------:R-:W-:Y:S06]  /*10df0*/  HMMA.16816.F32.BF16 R88, R128.reuse, R90, R248 ;  /* 0x0000005a8058723c */ /* 0x040fec00000418f8 */
[C---:B------:R-:W-:Y:S06]  /*10e00*/  HMMA.16816.F32.BF16 R96, R128.reuse, R98, R232 ;  /* 0x000000628060723c */ /* 0x040fec00000418e8 */
[C---:B------:R-:W-:Y:S06]  /*10e10*/  HMMA.16816.F32.BF16 R104, R128.reuse, R106, R180 ;  /* 0x0000006a8068723c */ /* 0x040fec00000418b4 */
[C---:B------:R-:W-:Y:S06]  /*10e20*/  HMMA.16816.F32.BF16 R112, R128.reuse, R114, R132 ;  /* 0x000000728070723c */ /* 0x040fec0000041884 */
[----:B------:R-:W-:Y:S01]  /*10e30*/  HMMA.16816.F32.BF16 R120, R128, R122, R12 ;  /* 0x0000007a8078723c */ /* 0x000fe2000004180c */
[----:B----4-:R-:W-:-:S05]  /*10e40*/  IMAD.MOV.U32 R3, RZ, RZ, R247 ;  /* 0x000000ffff037224 */ /* 0x010fca00078e00f7 */
[----:B------:R-:W-:Y:S01]  /*10e50*/  HMMA.16816.F32.BF16 R124, R128, R4, R124 ;  /* 0x00000004807c723c */ /* 0x000fe2000004187c */
[----:B--2---:R-:W-:-:S05]  /*10e60*/  MOV R132, R246 ;  /* 0x000000f600847202 */ /* 0x004fca0000000f00 */
[----:B------:R-:W-:Y:S01]  /*10e70*/  HMMA.16816.F32.BF16 R128, R128, R6, R32 ;  /* 0x000000068080723c */ /* 0x000fe20000041820 */
[----:B------:R-:W-:-:S08]  /*10e80*/  NOP ;  /* 0x0000000000007918 */ /* 0x000fd00000000000 */
[----:B------:R-:W-:-:S15]  /*10e90*/  @!P0 BRA `(.L_x_2164) ;  /* 0x0000007c00388947 */ /* 0x000fde0003800000 */
        /* <DEDUP_REMOVED lines=15> */
[----:B------:R-:W4:Y:S03]  /*10f90*/  @!P3 LDC.64 R8, c[0x0][0x220] ;  /* 0x00008800ff08bb82 */ /* 0x000f260000000a00 */
[----:B------:R-:W-:-:S05]  /*10fa0*/  IMAD.U32 R3, RZ, RZ, UR6 ;  /* 0x00000006ff037e24 */ /* 0x000fca000f8e00ff */
[----:B------:R-:W4:Y:S01]  /*10fb0*/  @!P2 LDC.64 R12, c[0x0][0x220] ;  /* 0x00008800ff0cab82 */ /* 0x000f220000000a00 */
[----:B-----5:R-:W-:Y:S07]  /*10fc0*/  @P5 STS.128 [R216+0x18000], RZ ;  /* 0x018000ffd8005388 */ /* 0x020fee0000000c00 */
[----:B------:R-:W4:Y:S08]  /*10fd0*/  @!P5 LDC.64 R14, c[0x0][0x220] ;  /* 0x00008800ff0edb82 */ /* 0x000f300000000a00 */
[----:B------:R-:W4:Y:S08]  /*10fe0*/  @!P3 LDC.64 R16, c[0x0][0x220] ;  /* 0x00008800ff10bb82 */ /* 0x000f300000000a00 */
[----:B------:R-:W4:Y:S01]  /*10ff0*/  @!P2 LDC.64 R18, c[0x0][0x220] ;  /* 0x00008800ff12ab82 */ /* 0x000f220000000a00 */
[----:B--2---:R-:W-:-:S07]  /*11000*/  LEA R0, P0, R2, R10, 0x6 ;  /* 0x0000000a02007211 */ /* 0x004fce00078030ff */
[----:B------:R-:W2:Y:S01]  /*11010*/  @!P4 LDC.64 R10, c[0x0][0x220] ;  /* 0x00008800ff0acb82 */ /* 0x000ea20000000a00 */
[----:B---3--:R-:W-:Y:S02]  /*11020*/  LEA.HI.X R3, R2, R31, R3, 0x6, P0 ;  /* 0x0000001f02037211 */ /* 0x008fe400000f3403 */
[C---:B-1----:R-:W-:Y:S02]  /*11030*/  @!P4 LEA R6, P0, R0.reuse, R6, 0x1 ;  /* 0x000000060006c211 */ /* 0x042fe400078008ff */
[C---:B----4-:R-:W-:Y:S02]  /*11040*/  @!P5 LEA R4, P1, R0.reuse, R4, 0x1 ;  /* 0x000000040004d211 */ /* 0x050fe400078208ff */
[C-C-:B------:R-:W-:Y:S02]  /*11050*/  @!P4 LEA.HI.X R7, R0.reuse, R7, R3.reuse, 0x1, P0 ;  /* 0x000000070007c211 */ /* 0x140fe400000f0c03 */
[C---:B------:R-:W-:Y:S02]  /*11060*/  @!P5 LEA.HI.X R5, R0.reuse, R5, R3, 0x1, P1 ;  /* 0x000000050005d211 */ /* 0x040fe400008f0c03 */
[----:B------:R-:W-:-:S02]  /*11070*/  @!P3 LEA R8, P0, R0, R8, 0x1 ;  /* 0x000000080008b211 */ /* 0x000fc400078008ff */
        /* <DEDUP_REMOVED lines=24> */
[----:B-1----:R-:W-:-:S03]  /*11200*/  IADD3.X R4, R3, UR12, RZ, P6, !PT ;  /* 0x0000000c03047c10 */ /* 0x002fc6000b7fe4ff */
[----:B------:R-:W-:Y:S01]  /*11210*/  @P5 STS.128 [R216+0x19000], RZ ;  /* 0x019000ffd8005388 */ /* 0x000fe20000000c00 */
[C---:B--2---:R-:W-:Y:S02]  /*11220*/  @!P4 LEA R10, P6, R2.reuse, R10, 0x1 ;  /* 0x0000000a020ac211 */ /* 0x044fe400078c08ff */
[C-C-:B------:R-:W-:Y:S02]  /*11230*/  @!P5 LEA.HI.X R15, R2.reuse, R15, R4.reuse, 0x1, P1 ;  /* 0x0000000f020fd211 */ /* 0x140fe400008f0c04 */
[C-C-:B------:R-:W-:Y:S02]  /*11240*/  @!P4 LEA.HI.X R11, R2.reuse, R11, R4.reuse, 0x1, P6 ;  /* 0x0000000b020bc211 */ /* 0x140fe400030f0c04 */
[C---:B---3--:R-:W-:Y:S01]  /*11250*/  @!P2 LEA R6, P0, R2.reuse, R18, 0x1 ;  /* 0x000000120206a211 */ /* 0x048fe200078008ff */
[----:B------:R-:W-:Y:S01]  /*11260*/  @!PT LDS RZ, [RZ] ;  /* 0x00000000fffff984 */ /* 0x000fe20000000800 */
[----:B------:R-:W-:Y:S01]  /*11270*/  @!PT LDS RZ, [RZ] ;  /* 0x00000000fffff984 */ /* 0x000fe20000000800 */
[----:B------:R-:W-:Y:S01]  /*11280*/  @!PT LDS RZ, [RZ] ;  /* 0x00000000fffff984 */ /* 0x000fe20000000800 */
[----:B------:R1:W-:Y:S03]  /*11290*/  @!P5 LDGSTS.E.BYPASS.LTC128B.128 [R216+0x19000], desc[UR28][R14.64] ;  /* 0x190000000ed8dfae */ /* 0x0003e6000b901d5c */
[----:B------:R-:W-:Y:S01]  /*112a0*/  @!P2 LEA.HI.X R7, R2, R19, R4, 0x1, P0 ;  /* 0x000000130207a211 */ /* 0x000fe200000f0c04 */
[----:B------:R-:W-:Y:S01]  /*112b0*/  @P4 STS.128 [R216+0x1b000], RZ ;  /* 0x01b000ffd8004388 */ /* 0x000fe20000000c00 */
[----:B------:R-:W-:-:S02]  /*112c0*/  PLOP3.LUT P0, PT, PT, PT, UP0, 0x80, 0x0 ;  /* 0x000000000000781c */ /* 0x000fc40003f0f008 */
[C---:B----4-:R-:W-:Y:S01]  /*112d0*/  @!P3 LEA R8, P1, R2.reuse, R16, 0x1 ;  /* 0x000000100208b211 */ /* 0x050fe200078208ff */
        /* <DEDUP_REMOVED lines=31> */
[C---:B------:R-:W-:Y:S01]  /*114d0*/  HMMA.16816.F32.BF16 R16, R4.reuse, R30, RZ ;  /* 0x0000001e0410723c */ /* 0x040fe200000418ff */
[----:B------:R-:W-:Y:S05]  /*114e0*/  LDSM.16.M88.4 R28, [R190+0x11800] ;  /* 0x01180000be1c783b */ /* 0x000fea0000000200 */
[C---:B------:R-:W-:Y:S06]  /*114f0*/  HMMA.16816.F32.BF16 R12, R4.reuse, R176, RZ ;  /* 0x000000b0040c723c */ /* 0x040fec00000418ff */
[----:B------:R-:W-:Y:S01]  /*11500*/  HMMA.16816.F32.BF16 R176, R4, R178, RZ ;  /* 0x000000b204b0723c */ /* 0x000fe200000418ff */
[----:B------:R-:W1:Y:S05]  /*11510*/  LDSM.16.M88.4 R4, [R195] ;  /* 0x00000000c304783b */ /* 0x000e6a0000000200 */
[C---:B------:R-:W-:Y:S06]  /*11520*/  HMMA.16816.F32.BF16 R228, R8.reuse, R180, R172 ;  /* 0x000000b408e4723c */ /* 0x040fec00000418ac */
[C---:B------:R-:W-:Y:S06]  /*11530*/  HMMA.16816.F32.BF16 R180, R8.reuse, R182, R168 ;  /* 0x000000b608b4723c */ /* 0x040fec00000418a8 */
[C---:B--2---:R-:W-:Y:S06]  /*11540*/  HMMA.16816.F32.BF16 R172, R8.reuse, R212, R132 ;  /* 0x000000d408ac723c */ /* 0x044fec0000041884 */
[C---:B------:R-:W-:Y:S06]  /*11550*/  HMMA.16816.F32.BF16 R168, R8.reuse, R214, R32 ;  /* 0x000000d608a8723c */ /* 0x040fec0000041820 */
[C---:B---3--:R-:W-:Y:S01]  /*11560*/  HMMA.16816.F32.BF16 R132, R8.reuse, R224, R24 ;  /* 0x000000e00884723c */ /* 0x048fe20000041818 */
[----:B------:R-:W2:Y:S05]  /*11570*/  LDSM.16.M88.4 R24, [R190+0x10000] ;  /* 0x01000000be18783b */ /* 0x000eaa0000000200 */
[C---:B------:R-:W-:Y:S06]  /*11580*/  HMMA.16816.F32.BF16 R32, R8.reuse, R226, R16 ;  /* 0x000000e20820723c */ /* 0x040fec0000041810 */
[C---:B----4-:R-:W-:Y:S01]  /*11590*/  HMMA.16816.F32.BF16 R16, R8.reuse, R232, R12 ;  /* 0x000000e80810723c */ /* 0x050fe2000004180c */
[----:B------:R-:W3:Y:S05]  /*115a0*/  LDSM.16.M88.4 R12, [R190+0x10800] ;  /* 0x01080000be0c783b */ /* 0x000eea0000000200 */
[----:B------:R-:W-:Y:S01]  /*115b0*/  HMMA.16816.F32.BF16 R176, R8, R234, R176 ;  /* 0x000000ea08b0723c */ /* 0x000fe200000418b0 */
[----:B------:R-:W4:-:S15]  /*115c0*/  LDSM.16.M88.4 R8, [R190+0x11000] ;  /* 0x01100000be08783b */ /* 0x000f1e0000000200 */
[----:B------:R-:W-:-:S02]  /*115d0*/  NOP ;  /* 0x0000000000007918 */ /* 0x000fc40000000000 */
[C---:B-1----:R-:W-:Y:S06]  /*115e0*/  HMMA.16816.F32.BF16 R16, R4.reuse, R28, R16 ;  /* 0x0000001c0410723c */ /* 0x042fec0000041810 */
[C---:B--2---:R-:W-:Y:S06]  /*115f0*/  HMMA.16816.F32.BF16 R212, R4.reuse, R26, R180 ;  /* 0x0000001a04d4723c */ /* 0x044fec00000418b4 */
[C---:B------:R-:W-:Y:S01]  /*11600*/  HMMA.16816.F32.BF16 R224, R4.reuse, R24, R228 ;  /* 0x0000001804e0723c */ /* 0x040fe200000418e4 */
[----:B------:R-:W-:Y:S05]  /*11610*/  LDSM.16.M88.4 R24, [R189] ;  /* 0x00000000bd18783b */ /* 0x000fea0000000200 */
[C---:B---3--:R-:W-:Y:S06]  /*11620*/  HMMA.16816.F32.BF16 R180, R4.reuse, R12, R172 ;  /* 0x0000000c04b4723c */ /* 0x048fec00000418ac */
[C---:B------:R-:W-:Y:S01]  /*11630*/  HMMA.16816.F32.BF16 R172, R4.reuse, R14, R168 ;  /* 0x0000000e04ac723c */ /* 0x040fe200000418a8 */
[----:B------:R-:W-:Y:S05]  /*11640*/  LDSM.16.M88.4 R12, [R189+0x800] ;  /* 0x00080000bd0c783b */ /* 0x000fea0000000200 */
[C---:B----4-:R-:W-:Y:S06]  /*11650*/  HMMA.16816.F32.BF16 R132, R4.reuse, R8, R132 ;  /* 0x000000080484723c */ /* 0x050fec0000041884 */
[C---:B------:R-:W-:Y:S01]  /*11660*/  HMMA.16816.F32.BF16 R32, R4.reuse, R10, R32 ;  /* 0x0000000a0420723c */ /* 0x040fe20000041820 */
[----:B------:R-:W1:Y:S05]  /*11670*/  LDSM.16.M88.4 R8, [R194] ;  /* 0x00000000c208783b */ /* 0x000e6a0000000200 */
[----:B------:R-:W-:Y:S01]  /*11680*/  HMMA.16816.F32.BF16 R168, R4, R30, R176 ;  /* 0x0000001e04a8723c */ /* 0x000fe200000418b0 */
[----:B------:R-:W2:Y:S04]  /*11690*/  LDSM.16.M88.4 R4, [R189+0x1000] ;  /* 0x00100000bd04783b */ /* 0x000ea80000000200 */
[----:B------:R-:W3:Y:S01]  /*116a0*/  LDSM.16.M88.4 R28, [R189+0x1800] ;  /* 0x00180000bd1c783b */ /* 0x000ee20000000200 */
[C---:B-1----:R-:W-:Y:S06]  /*116b0*/  HMMA.16816.F32.BF16 R176, R8.reuse, R14, R172 ;  /* 0x0000000e08b0723c */ /* 0x042fec00000418ac */
[C---:B--2---:R-:W-:Y:S06]  /*116c0*/  HMMA.16816.F32.BF16 R172, R8.reuse, R4, R132 ;  /* 0x0000000408ac723c */ /* 0x044fec0000041884 */
[C---:B------:R-:W-:Y:S06]  /*116d0*/  HMMA.16816.F32.BF16 R224, R8.reuse, R24, R224 ;  /* 0x0000001808e0723c */ /* 0x040fec00000418e0 */
[C---:B------:R-:W-:Y:S01]  /*116e0*/  HMMA.16816.F32.BF16 R212, R8.reuse, R26, R212 ;  /* 0x0000001a08d4723c */ /* 0x040fe200000418d4 */
[----:B------:R-:W-:Y:S05]  /*116f0*/  LDSM.16.M88.4 R24, [R184+0x12000] ;  /* 0x01200000b818783b */ /* 0x000fea0000000200 */
[C---:B------:R-:W-:Y:S01]  /*11700*/  HMMA.16816.F32.BF16 R180, R8.reuse, R12, R180 ;  /* 0x0000000c08b4723c */ /* 0x040fe200000418b4 */
[----:B------:R-:W-:Y:S05]  /*11710*/  LDSM.16.M88.4 R12, [R184+0x12800] ;  /* 0x01280000b80c783b */ /* 0x000fea0000000200 */
[C---:B------:R-:W-:Y:S01]  /*11720*/  HMMA.16816.F32.BF16 R132, R8.reuse, R6, R32 ;  /* 0x000000060884723c */ /* 0x040fe20000041820 */
[----:B------:R-:W1:Y:S04]  /*11730*/  LDSM.16.M88.4 R4, [R192+0x4000] ;  /* 0x00400000c004783b */ /* 0x000e680000000200 */
[----:B------:R-:W-:Y:S01]  /*11740*/  LDSM.16.M88.4 R32, [R197] ;  /* 0x00000000c520783b */ /* 0x000fe20000000200 */
        /* <DEDUP_REMOVED lines=116> */
[----:B------:R-:W2:Y:S05]  /*11e90*/  LDSM.16.M88.4 R8, [R199] ;  /* 0x00000000c708783b */ /* 0x000eaa0000000200 */
[C---:B---3--:R-:W-:Y:S06]  /*11ea0*/  HMMA.16816.F32.BF16 R16, R4.reuse, R28, R16 ;  /* 0x0000001c0410723c */ /* 0x048fec0000041810 */
[----:B------:R-:W-:Y:S01]  /*11eb0*/  HMMA.16816.F32.BF16 R168, R4, R30, R168 ;  /* 0x0000001e04a8723c */ /* 0x000fe200000418a8 */
[----:B------:R-:W3:Y:S04]  /*11ec0*/  LDSM.16.M88.4 R4, [R198] ;  /* 0x00000000c604783b */ /* 0x000ee80000000200 */
[----:B------:R-:W-:Y:S01]  /*11ed0*/  LDSM.16.M88.4 R28, [R190+0x16000] ;  /* 0x01600000be1c783b */ /* 0x000fe20000000200 */
[C---:B-1----:R-:W-:Y:S06]  /*11ee0*/  HMMA.16816.F32.BF16 R224, R12.reuse, R24, R224 ;  /* 0x000000180ce0723c */ /* 0x042fec00000418e0 */
[C---:B------:R-:W-:Y:S06]  /*11ef0*/  HMMA.16816.F32.BF16 R212, R12.reuse, R26, R212 ;  /* 0x0000001a0cd4723c */ /* 0x040fec00000418d4 */
[C---:B--2---:R-:W-:Y:S06]  /*11f00*/  HMMA.16816.F32.BF16 R180, R12.reuse, R8, R180 ;  /* 0x000000080cb4723c */ /* 0x044fec00000418b4 */
[C---:B------:R-:W-:Y:S01]  /*11f10*/  HMMA.16816.F32.BF16 R176, R12.reuse, R10, R176 ;  /* 0x0000000a0cb0723c */ /* 0x040fe200000418b0 */
[----:B------:R-:W1:Y:S05]  /*11f20*/  LDSM.16.M88.4 R8, [R195+0xc000] ;  /* 0x00c00000c308783b */ /* 0x000e6a0000000200 */
[C---:B---3--:R-:W-:Y:S06]  /*11f30*/  HMMA.16816.F32.BF16 R172, R12.reuse, R4, R172 ;  /* 0x000000040cac723c */ /* 0x048fec00000418ac */
[C---:B------:R-:W-:Y:S01]  /*11f40*/  HMMA.16816.F32.BF16 R132, R12.reuse, R6, R132 ;  /* 0x000000060c84723c */ /* 0x040fe20000041884 */
[----:B------:R-:W2:Y:S05]  /*11f50*/  LDSM.16.M88.4 R4, [R190+0x17000] ;  /* 0x01700000be04783b */ /* 0x000eaa0000000200 */
[C---:B------:R-:W-:Y:S01]  /*11f60*/  HMMA.16816.F32.BF16 R24, R12.reuse, R32, R16 ;  /* 0x000000200c18723c */ /* 0x040fe20000041810 */
[----:B------:R-:W-:Y:S05]  /*11f70*/  LDSM.16.M88.4 R16, [R190+0x17800] ;  /* 0x01780000be10783b */ /* 0x000fea0000000200 */
[----:B------:R-:W-:Y:S01]  /*11f80*/  HMMA.16816.F32.BF16 R168, R12, R34, R168 ;  /* 0x000000220ca8723c */ /* 0x000fe200000418a8 */
[----:B------:R-:W3:Y:S04]  /*11f90*/  LDSM.16.M88.4 R12, [R190+0x16800] ;  /* 0x01680000be0c783b */ /* 0x000ee80000000200 */
        /* <DEDUP_REMOVED lines=10> */
[----:B------:R-:W3:Y:S05]  /*12040*/  LDSM.16.M88.4 R24, [R189+0x6800] ;  /* 0x00680000bd18783b */ /* 0x000eea0000000200 */
[----:B------:R-:W-:Y:S01]  /*12050*/  HMMA.16816.F32.BF16 R8, R8, R18, R168 ;  /* 0x000000120808723c */ /* 0x000fe200000418a8 */
[----:B------:R-:W4:Y:S01]  /*12060*/  LDSM.16.M88.4 R16, [R189+0x7000] ;  /* 0x00700000bd10783b */ /* 0x000f220000000200 */
[----:B------:R-:W-:-:S04]  /*12070*/  DEPBAR.LE SB0, 0x0 ;  /* 0x000080000000791a */ /* 0x000fc80000000000 */
[C---:B-1----:R-:W-:Y:S06]  /*12080*/  HMMA.16816.F32.BF16 R224, R4.reuse, R32, R224 ;  /* 0x0000002004e0723c */ /* 0x042fec00000418e0 */
[C---:B------:R-:W-:Y:S06]  /*12090*/  HMMA.16816.F32.BF16 R212, R4.reuse, R34, R212 ;  /* 0x0000002204d4723c */ /* 0x040fec00000418d4 */
[C---:B--2---:R-:W-:Y:S06]  /*120a0*/  HMMA.16816.F32.BF16 R228, R4.reuse, R12, R28 ;  /* 0x0000000c04e4723c */ /* 0x044fec000004181c */
[C---:B---3--:R-:W-:Y:S06]  /*120b0*/  HMMA.16816.F32.BF16 R180, R4.reuse, R24, R180 ;  /* 0x0000001804b4723c */ /* 0x048fec00000418b4 */
[C---:B------:R-:W-:Y:S06]  /*120c0*/  HMMA.16816.F32.BF16 R176, R4.reuse, R26, R176 ;  /* 0x0000001a04b0723c */ /* 0x040fec00000418b0 */
[C---:B----4-:R-:W-:Y:S06]  /*120d0*/  HMMA.16816.F32.BF16 R172, R4.reuse, R16, R172 ;  /* 0x0000001004ac723c */ /* 0x050fec00000418ac */
[C---:B------:R-:W-:Y:S06]  /*120e0*/  HMMA.16816.F32.BF16 R168, R4.reuse, R18, R132 ;  /* 0x0000001204a8723c */ /* 0x040fec0000041884 */
[----:B------:R-:W-:Y:S01]  /*120f0*/  HMMA.16816.F32.BF16 R232, R4, R14, R8 ;  /* 0x0000000e04e8723c */ /* 0x000fe20000041808 */
[----:B------:R-:W-:Y:S06]  /*12100*/  BAR.SYNC.DEFER_BLOCKING 0x0 ;  /* 0x0000000000007b1d */ /* 0x000fec0000010000 */
[----:B------:R-:W-:-:S02]  /*12110*/  NOP ;  /* 0x0000000000007918 */ /* 0x000fc40000000000 */
[----:B------:R-:W-:-:S15]  /*12120*/  @!P0 BRA `(.L_x_2168) ;  /* 0x00000004004c8947 */ /* 0x000fde0003800000 */
[----:B------:R-:W2:Y:S04]  /*12130*/  LDL.64 R236, [R1+0xb8] ;  /* 0x0000b80001ec7983 */ /* 0x000ea80000100a00 */
[----:B------:R-:W3:Y:S01]  /*12140*/  LDL.64 R22, [R1+0xb0] ;  /* 0x0000b00001167983 */ /* 0x000ee20000100a00 */
[----:B------:R-:W-:Y:S01]  /*12150*/  UIADD3 UR19, UR19, -0x4, URZ ;  /* 0xfffffffc13137890 */ /* 0x000fe2000fffe03f */
[----:B------:R-:W1:Y:S03]  /*12160*/  @!P5 LDC.64 R6, c[0x0][0x218] ;  /* 0x00008600ff06db82 */ /* 0x000e660000000a00 */
[----:B------:R-:W-:-:S05]  /*12170*/  USHF.R.S32.HI UR6, URZ, 0x1f, UR19 ;  /* 0x0000001f3f067899 */ /* 0x000fca0008011413 */
[----:B------:R-:W4:Y:S01]  /*12180*/  @!P4 LDC.64 R4, c[0x0][0x218] ;  /* 0x00008600ff04cb82 */ /* 0x000f220000000a00 */
[----:B------:R-:W-:Y:S02]  /*12190*/  UIMAD UR6, UR6, UR10, URZ ;  /* 0x0000000a060672a4 */ /* 0x000fe4000f8e023f */
[----:B------:R-:W-:-:S05]  /*121a0*/  UIMAD.WIDE.U32 UR8, UR19, UR10, URZ ;  /* 0x0000000a130872a5 */ /* 0x000fca000f8e003f */
[----:B------:R-:W5:Y:S01]  /*121b0*/  @!P3 LDC.64 R8, c[0x0][0x218] ;  /* 0x00008600ff08bb82 */ /* 0x000f620000000a00 */
[----:B------:R-:W-:-:S07]  /*121c0*/  UIMAD UR6, UR19, UR11, UR6 ;  /* 0x0000000b130672a4 */ /* 0x000fce000f8e0206 */
[----:B------:R-:W5:Y:S01]  /*121d0*/  @!P2 LDC.64 R10, c[0x0][0x218] ;  /* 0x00008600ff0aab82 */ /* 0x000f620000000a00 */
[----:B------:R-:W-:Y:S01]  /*121e0*/  UIADD3 UR6, UR9, UR6, URZ ;  /* 0x0000000609067290 */ /* 0x000fe2000fffe03f */
[----:B------:R-:W-:-:S06]  /*121f0*/  IMAD.U32 R2, RZ, RZ, UR8 ;  /* 0x00000008ff027e24 */ /* 0x000fcc000f8e00ff */
[----:B------:R-:W5:Y:S01]  /*12200*/  @!P5 LDC.64 R14, c[0x0][0x218] ;  /* 0x00008600ff0edb82 */ /* 0x000f620000000a00 */
[----:B------:R-:W-:-:S07]  /*12210*/  IMAD.U32 R3, RZ, RZ, UR9 ;  /* 0x00000009ff037e24 */ /* 0x000fce000f8e00ff */
[----:B------:R-:W5:Y:S01]  /*12220*/  @!P4 LDC.64 R16, c[0x0][0x218] ;  /* 0x00008600ff10cb82 */ /* 0x000f620000000a00 */
[----:B------:R-:W-:-:S07]  /*12230*/  IMAD.U32 R3, RZ, RZ, UR6 ;  /* 0x00000006ff037e24 */ /* 0x000fce000f8e00ff */
[----:B------:R-:W5:Y:S01]  /*12240*/  @!P3 LDC.64 R18, c[0x0][0x218] ;  /* 0x00008600ff12bb82 */ /* 0x000f620000000a00 */
[----:B------:R1:W-:Y:S01]  /*12250*/  @P5 STS.128 [R216+0x10000], RZ ;  /* 0x010000ffd8005388 */ /* 0x0003e20000000c00 */
[----:B------:R-:W-:Y:S01]  /*12260*/  BSSY B0, `(.L_x_2169) ;  /* 0x000003e000007945 */ /* 0x000fe20003800000 */
[----:B--2---:R-:W-:-:S04]  /*12270*/  LEA R0, P0, R2, R236, 0x6 ;  /* 0x000000ec02007211 */ /* 0x004fc800078030ff */
[----:B---3--:R-:W-:Y:S02]  /*12280*/  LEA.HI.X R3, R2, R23, R3, 0x6, P0 ;  /* 0x0000001702037211 */ /* 0x008fe400000f3403 */
        /* <DEDUP_REMOVED lines=9> */
[----:B------:R-:W-:-:S02]  /*12320*/  @!P2 LEA R10, P1, R0, R10, 0x1 ;  /* 0x0000000a000aa211 */ /* 0x000fc400078208ff */
[C---:B------:R-:W-:Y:S02]  /*12330*/  IADD3 R2, P0, R0.reuse, UR36, RZ ;  /* 0x0000002400027c10 */ /* 0x040fe4000ff1e0ff */
[C-C-:B------:R-:W-:Y:S02]  /*12340*/  @!P3 LEA.HI.X R13, R0.reuse, R9, R3.reuse, 0x1, P6 ;  /* 0x00000009000db211 */ /* 0x140fe400030f0c03 */
[----:B------:R-:W-:Y:S02]  /*12350*/  @!P2 LEA.HI.X R11, R0, R11, R3, 0x1, P1 ;  /* 0x0000000b000ba211 */ /* 0x000fe400008f0c03 */
        /* <DEDUP_REMOVED lines=46> */
.L_x_2170:
[----:B------:R-:W-:Y:S05]  /*12640*/  BSYNC B0 ;  /* 0x0000000000007941 */ /* 0x000fea0003800000 */
.L_x_2169:
[----:B------:R-:W0:Y:S02]  /*12650*/  LDGDEPBAR ;  /* 0x00000000000079af */ /* 0x000e240000000000 */
.L_x_2168:
[----:B------:R-:W-:Y:S01]  /*12660*/  STL [R1+0x150], R216 ;  /* 0x000150d801007387 */ /* 0x000fe20000100800 */
[----:B------:R-:W-:-:S03]  /*12670*/  IMAD.U32 R0, RZ, RZ, UR34 ;  /* 0x00000022ff007e24 */ /* 0x000fc6000f8e00ff */
[----:B------:R-:W-:Y:S04]  /*12680*/  STL.64 [R1+0x148], R210 ;  /* 0x000148d201007387 */ /* 0x000fe80000100a00 */
[----:B------:R-:W-:Y:S04]  /*12690*/  STL [R1+0x140], R209 ;  /* 0x000140d101007387 */ /* 0x000fe80000100800 */
[----:B------:R-:W-:Y:S04]  /*126a0*/  STL [R1+0x13c], R208 ;  /* 0x00013cd001007387 */ /* 0x000fe80000100800 */
[----:B------:R-:W-:Y:S04]  /*126b0*/  STL [R1+0x138], R207 ;  /* 0x000138cf01007387 */ /* 0x000fe80000100800 */
[----:B------:R-:W-:Y:S04]  /*126c0*/  STL [R1+0x134], R206 ;  /* 0x000134ce01007387 */ /* 0x000fe80000100800 */
[----:B------:R-:W-:Y:S04]  /*126d0*/  STL [R1+0x130], R205 ;  /* 0x000130cd01007387 */ /* 0x000fe80000100800 */
[----:B------:R-:W-:Y:S04]  /*126e0*/  STL [R1+0x12c], R204 ;  /* 0x00012ccc01007387 */ /* 0x000fe80000100800 */
[----:B------:R-:W-:Y:S04]  /*126f0*/  STL [R1+0x128], R201 ;  /* 0x000128c901007387 */ /* 0x000fe80000100800 */
[----:B------:R3:W-:Y:S04]  /*12700*/  STL.64 [R1+0x120], R202 ;  /* 0x000120ca01007387 */ /* 0x0007e80000100a00 */
[----:B------:R-:W-:Y:S04]  /*12710*/  STL [R1+0x118], R200 ;  /* 0x000118c801007387 */ /* 0x000fe80000100800 */
[----:B------:R-:W-:Y:S04]  /*12720*/  STL [R1+0x114], R199 ;  /* 0x000114c701007387 */ /* 0x000fe80000100800 */
[----:B------:R-:W-:Y:S04]  /*12730*/  STL [R1+0x110], R198 ;  /* 0x000110c601007387 */ /* 0x000fe80000100800 */
[----:B------:R-:W-:Y:S04]  /*12740*/  STL [R1+0x10c], R197 ;  /* 0x00010cc501007387 */ /* 0x000fe80000100800 */
[----:B------:R-:W-:Y:S01]  /*12750*/  STL [R1+0x108], R196 ;  /* 0x000108c401007387 */ /* 0x000fe20000100800 */
[----:B------:R-:W4:Y:S03]  /*12760*/  S2R R2, SR_TID.X ;  /* 0x0000000000027919 */ /* 0x000f260000002100 */
[----:B------:R-:W-:Y:S04]  /*12770*/  STL [R1+0x104], R195 ;  /* 0x000104c301007387 */ /* 0x000fe80000100800 */
[----:B------:R-:W-:Y:S04]  /*12780*/  STL [R1+0x100], R194 ;  /* 0x000100c201007387 */ /* 0x000fe80000100800 */
[----:B------:R-:W-:Y:S04]  /*12790*/  STL [R1+0xfc], R193 ;  /* 0x0000fcc101007387 */ /* 0x000fe80000100800 */
[----:B------:R-:W-:Y:S04]  /*127a0*/  STL [R1+0xf8], R192 ;  /* 0x0000f8c001007387 */ /* 0x000fe80000100800 */
[----:B------:R-:W-:Y:S04]  /*127b0*/  STL [R1+0xf4], R190 ;  /* 0x0000f4be01007387 */ /* 0x000fe80000100800 */
[----:B------:R-:W-:Y:S04]  /*127c0*/  STL [R1+0xf0], R189 ;  /* 0x0000f0bd01007387 */ /* 0x000fe80000100800 */
[----:B------:R-:W-:Y:S04]  /*127d0*/  STL [R1+0xec], R184 ;  /* 0x0000ecb801007387 */ /* 0x000fe80000100800 */
[----:B------:R-:W2:Y:S01]  /*127e0*/  LDL R237, [R1+0xe0] ;  /* 0x0000e00001ed7983 */ /* 0x000ea20000100800 */
[----:B----4-:R-:W-:-:S03]  /*127f0*/  IMAD.SHL.U32 R2, R2, 0x2, RZ ;  /* 0x0000000202027824 */ /* 0x010fc600078e00ff */
[----:B------:R-:W4:Y:S02]  /*12800*/  LDL R236, [R1+0xc8] ;  /* 0x0000c80001ec7983 */ /* 0x000f240000100800 */
[----:B------:R-:W-:Y:S02]  /*12810*/  LOP3.LUT R2, R2, 0x6, RZ, 0xc0, !PT ;  /* 0x0000000602027812 */ /* 0x000fe400078ec0ff */
[----:B---3--:R-:W3:Y:S03]  /*12820*/  LDL.LU.64 R202, [R1+0x68] ;  /* 0x0000680001ca7983 */ /* 0x008ee60000300a00 */
[----:B------:R-:W-:Y:S01]  /*12830*/  IMAD R0, R0, 0x40, R2 ;  /* 0x0000004000007824 */ /* 0x000fe200078e0202 */
[----:B------:R-:W-:Y:S04]  /*12840*/  STL [R1+0x154], R222 ;  /* 0x000154de01007387 */ /* 0x000fe80000100800 */
[----:B------:R-:W-:Y:S04]  /*12850*/  STL [R1+0x158], R221 ;  /* 0x000158dd01007387 */ /* 0x000fe80000100800 */
[----:B------:R-:W-:Y:S04]  /*12860*/  STL [R1+0x15c], R220 ;  /* 0x00015cdc01007387 */ /* 0x000fe80000100800 */
[----:B------:R-:W-:Y:S04]  /*12870*/  STL [R1+0x160], R217 ;  /* 0x000160d901007387 */ /* 0x000fe80000100800 */
[----:B------:R-:W3:Y:S01]  /*12880*/  LDL.LU.64 R210, [R1+0xc0] ;  /* 0x0000c00001d27983 */ /* 0x000ee20000300a00 */
[----:B------:R-:W-:-:S04]  /*12890*/  IADD3 R2, R0, 0x1, RZ ;  /* 0x0000000100027810 */ /* 0x000fc80007ffe0ff */
[C---:B------:R-:W-:Y:S02]  /*128a0*/  ISETP.GE.AND P4, PT, R2.reuse, R222, PT ;  /* 0x000000de0200720c */ /* 0x040fe40003f86270 */
[C---:B------:R-:W-:Y:S02]  /*128b0*/  ISETP.GE.AND P5, PT, R2.reuse, R221, PT ;  /* 0x000000dd0200720c */ /* 0x040fe40003fa6270 */
[C---:B------:R-:W-:Y:S02]  /*128c0*/  ISETP.LT.OR P4, PT, R2.reuse, R220, P4 ;  /* 0x000000dc0200720c */ /* 0x040fe40002781670 */
[----:B------:R-:W-:Y:S01]  /*128d0*/  ISETP.LT.OR P5, PT, R2, R217, P5 ;  /* 0x000000d90200720c */ /* 0x000fe20002fa1670 */
[C---:B------:R-:W-:Y:S01]  /*128e0*/  VIADD R2, R0.reuse, 0x8 ;  /* 0x0000000800027836 */ /* 0x040fe20000000000 */
[----:B------:R-:W-:-:S04]  /*128f0*/  ISETP.GE.AND P1, PT, R0, R222, PT ;  /* 0x000000de0000720c */ /* 0x000fc80003f26270 */
[C---:B------:R-:W-:Y:S02]  /*12900*/  ISETP.GE.AND P3, PT, R2.reuse, R222, PT ;  /* 0x000000de0200720c */ /* 0x040fe40003f66270 */
[C---:B------:R-:W-:Y:S02]  /*12910*/  ISETP.GE.AND P0, PT, R2.reuse, R221, PT ;  /* 0x000000dd0200720c */ /* 0x040fe40003f06270 */
[CC--:B------:R-:W-:Y:S02]  /*12920*/  ISETP.LT.OR P3, PT, R2.reuse, R220.reuse, P3 ;  /* 0x000000dc0200720c */ /* 0x0c0fe40001f61670 */
[----:B------:R-:W-:Y:S01]  /*12930*/  ISETP.LT.OR P0, PT, R2, R217, P0 ;  /* 0x000000d90200720c */ /* 0x000fe20000701670 */
[C---:B------:R-:W-:Y:S01]  /*12940*/  VIADD R2, R0.reuse, 0x9 ;  /* 0x0000000900027836 */ /* 0x040fe20000000000 */
[----:B------:R-:W-:-:S04]  /*12950*/  ISETP.LT.OR P1, PT, R0, R220, P1 ;  /* 0x000000dc0000720c */ /* 0x000fc80000f21670 */
[C---:B------:R-:W-:Y:S02]  /*12960*/  ISETP.GE.AND P2, PT, R2.reuse, R222, PT ;  /* 0x000000de0200720c */ /* 0x040fe40003f46270 */
[-C--:B------:R-:W-:Y:S02]  /*12970*/  ISETP.GE.AND P6, PT, R2, R221.reuse, PT ;  /* 0x000000dd0200720c */ /* 0x080fe40003fc6270 */
[----:B------:R-:W-:Y:S02]  /*12980*/  FSEL R26, R224, -INF , !P1 ;  /* 0xff800000e01a7808 */ /* 0x000fe40004800000 */
[----:B------:R-:W-:Y:S02]  /*12990*/  ISETP.GE.AND P1, PT, R0, R221, PT ;  /* 0x000000dd0000720c */ /* 0x000fe40003f26270 */
[C---:B------:R-:W-:Y:S02]  /*129a0*/  ISETP.LT.OR P2, PT, R2.reuse, R220, P2 ;  /* 0x000000dc0200720c */ /* 0x040fe40001741670 */
[-C--:B------:R-:W-:Y:S01]  /*129b0*/  ISETP.LT.OR P6, PT, R2, R217.reuse, P6 ;  /* 0x000000d90200720c */ /* 0x080fe200037c1670 */
[C---:B------:R-:W-:Y:S01]  /*129c0*/  VIADD R2, R0.reuse, 0x10 ;  /* 0x0000001000027836 */ /* 0x040fe20000000000 */
[----:B------:R-:W-:-:S02]  /*129d0*/  ISETP.LT.OR P1, PT, R0, R217, P1 ;  /* 0x000000d90000720c */ /* 0x000fc40000f21670 */
[----:B------:R-:W-:Y:S02]  /*129e0*/  FSEL R35, R225, -INF , !P4 ;  /* 0xff800000e1237808 */ /* 0x000fe40006000000 */
[----:B------:R-:W-:Y:S02]  /*129f0*/  FSEL R31, R226, -INF , !P1 ;  /* 0xff800000e21f7808 */ /* 0x000fe40004800000 */
[C---:B------:R-:W-:Y:S02]  /*12a00*/  ISETP.GE.AND P1, PT, R2.reuse, R222, PT ;  /* 0x000000de0200720c */ /* 0x040fe40003f26270 */
[C---:B------:R-:W-:Y:S02]  /*12a10*/  ISETP.GE.AND P4, PT, R2.reuse, R221, PT ;  /* 0x000000dd0200720c */ /* 0x040fe40003f86270 */
[C---:B------:R-:W-:Y:S02]  /*12a20*/  ISETP.LT.OR P1, PT, R2.reuse, R220, P1 ;  /* 0x000000dc0200720c */ /* 0x040fe40000f21670 */
[----:B------:R-:W-:-:S02]  /*12a30*/  ISETP.LT.OR P4, PT, R2, R217, P4 ;  /* 0x000000d90200720c */ /* 0x000fc40002781670 */
[----:B------:R-:W-:Y:S02]  /*12a40*/  IADD3 R2, R0, 0x11, RZ ;  /* 0x0000001100027810 */ /* 0x000fe40007ffe0ff */
[----:B------:R-:W-:Y:S02]  /*12a50*/  FSEL R134, R227, -INF , !P5 ;  /* 0xff800000e3867808 */ /* 0x000fe40006800000 */
[----:B------:R-:W-:Y:S02]  /*12a60*/  FSEL R33, R212, -INF , !P3 ;  /* 0xff800000d4217808 */ /* 0x000fe40005800000 */
[C---:B------:R-:W-:Y:S02]  /*12a70*/  ISETP.GE.AND P5, PT, R2.reuse, R222, PT ;  /* 0x000000de0200720c */ /* 0x040fe40003fa6270 */
[C---:B------:R-:W-:Y:S02]  /*12a80*/  ISETP.GE.AND P3, PT, R2.reuse, R221, PT ;  /* 0x000000dd0200720c */ /* 0x040fe40003f66270 */
[----:B------:R-:W-:-:S02]  /*12a90*/  ISETP.LT.OR P5, PT, R2, R220, P5 ;  /* 0x000000dc0200720c */ /* 0x000fc40002fa1670 */
[----:B------:R-:W-:Y:S01]  /*12aa0*/  ISETP.LT.OR P3, PT, R2, R217, P3 ;  /* 0x000000d90200720c */ /* 0x000fe20001f61670 */
[----:B------:R-:W-:Y:S01]  /*12ab0*/  VIADD R2, R0, 0x18 ;  /* 0x0000001800027836 */ /* 0x000fe20000000000 */
        /* <DEDUP_REMOVED lines=19> */
[----:B------:R-:W-:Y:S02]  /*12bf0*/  ISETP.LT.OR P5, PT, R2, R217, P5 ;  /* 0x000000d90200720c */ /* 0x000fe40002fa1670 */
[----:B------:R-:W-:Y:S02]  /*12c00*/  IADD3 R2, R0, 0x21, RZ ;  /* 0x0000002100027810 */ /* 0x000fe40007ffe0ff */
[----:B------:R-:W-:Y:S02]  /*12c10*/  FSEL R29, R183, -INF , !P3 ;  /* 0xff800000b71d7808 */ /* 0x000fe40005800000 */
[----:B------:R-:W-:Y:S02]  /*12c20*/  FSEL R23, R176, -INF , !P0 ;  /* 0xff800000b0177808 */ /* 0x000fe40004000000 */
[C---:B------:R-:W-:Y:S02]  /*12c30*/  ISETP.GE.AND P3, PT, R2.reuse, R222, PT ;  /* 0x000000de0200720c */ /* 0x040fe40003f66270 */
[----:B------:R-:W-:-:S02]  /*12c40*/  ISETP.GE.AND P0, PT, R2, R221, PT ;  /* 0x000000dd0200720c */ /* 0x000fc40003f06270 */
[C---:B------:R-:W-:Y:S02]  /*12c50*/  ISETP.LT.OR P3, PT, R2.reuse, R220, P3 ;  /* 0x000000dc0200720c */ /* 0x040fe40001f61670 */
[----:B------:R-:W-:Y:S01]  /*12c60*/  ISETP.LT.OR P0, PT, R2, R217, P0 ;  /* 0x000000d90200720c */ /* 0x000fe20000701670 */
[----:B------:R-:W-:Y:S01]  /*12c70*/  VIADD R2, R0, 0x28 ;  /* 0x0000002800027836 */ /* 0x000fe20000000000 */
        /* <DEDUP_REMOVED lines=19> */
[----:B------:R-:W-:Y:S02]  /*12db0*/  ISETP.LT.OR P3, PT, R2, R217, P3 ;  /* 0x000000d90200720c */ /* 0x000fe40001f61670 */
[----:B------:R-:W-:Y:S02]  /*12dc0*/  IADD3 R2, R0, 0x31, RZ ;  /* 0x0000003100027810 */ /* 0x000fe40007ffe0ff */
[----:B------:R-:W-:Y:S02]  /*12dd0*/  FSEL R19, R175, -INF , !P0 ;  /* 0xff800000af137808 */ /* 0x000fe40004000000 */
[----:B------:R-:W-:Y:S02]  /*12de0*/  FSEL R15, R168, -INF , !P2 ;  /* 0xff800000a80f7808 */ /* 0x000fe40005000000 */
[----:B------:R-:W-:-:S02]  /*12df0*/  ISETP.GE.AND P0, PT, R2, R222, PT ;  /* 0x000000de0200720c */ /* 0x000fc40003f06270 */
[C---:B------:R-:W-:Y:S02]  /*12e00*/  ISETP.GE.AND P2, PT, R2.reuse, R221, PT ;  /* 0x000000dd0200720c */ /* 0x040fe40003f46270 */
[C---:B------:R-:W-:Y:S02]  /*12e10*/  ISETP.LT.OR P0, PT, R2.reuse, R220, P0 ;  /* 0x000000dc0200720c */ /* 0x040fe40000701670 */
[----:B------:R-:W-:Y:S01]  /*12e20*/  ISETP.LT.OR P2, PT, R2, R217, P2 ;  /* 0x000000d90200720c */ /* 0x000fe20001741670 */
[----:B------:R-:W-:Y:S01]  /*12e30*/  VIADD R2, R0, 0x38 ;  /* 0x0000003800027836 */ /* 0x000fe20000000000 */
[----:B------:R-:W-:Y:S02]  /*12e40*/  FSEL R17, R170, -INF , !P6 ;  /* 0xff800000aa117808 */ /* 0x000fe40007000000 */
[----:B------:R-:W-:Y:S02]  /*12e50*/  FSEL R14, R169, -INF , !P1 ;  /* 0xff800000a90e7808 */ /* 0x000fe40004800000 */
[----:B------:R-:W-:-:S02]  /*12e60*/  ISETP.GE.AND P6, PT, R2, R222, PT ;  /* 0x000000de0200720c */ /* 0x000fc40003fc6270 */
[C---:B------:R-:W-:Y:S02]  /*12e70*/  ISETP.GE.AND P1, PT, R2.reuse, R221, PT ;  /* 0x000000dd0200720c */ /* 0x040fe40003f26270 */
[C---:B------:R-:W-:Y:S02]  /*12e80*/  ISETP.LT.OR P6, PT, R2.reuse, R220, P6 ;  /* 0x000000dc0200720c */ /* 0x040fe400037c1670 */
[----:B------:R-:W-:Y:S02]  /*12e90*/  ISETP.LT.OR P1, PT, R2, R217, P1 ;  /* 0x000000d90200720c */ /* 0x000fe40000f21670 */
[----:B------:R-:W-:Y:S01]  /*12ea0*/  FMNMX.FTZ R2, R246, R26, !PT ;  /* 0x0000001af6027209 */ /* 0x000fe20007810000 */
[----:B------:R-:W-:-:S03]  /*12eb0*/  VIADD R0, R0, 0x39 ;  /* 0x0000003900007836 */ /* 0x000fc60000000000 */
[----:B------:R-:W-:Y:S02]  /*12ec0*/  FMNMX.FTZ R2, R35, R2, !PT ;  /* 0x0000000223027209 */ /* 0x000fe40007810000 */
[----:B--2---:R-:W-:Y:S02]  /*12ed0*/  FSEL R8, R228, -INF , !P5 ;  /* 0xff800000e4087808 */ /* 0x004fe40006800000 */
[----:B------:R-:W-:Y:S02]  /*12ee0*/  FSEL R7, R229, -INF , !P0 ;  /* 0xff800000e5077808 */ /* 0x000fe40004000000 */
[----:B------:R-:W-:Y:S02]  /*12ef0*/  FMNMX.FTZ R2, R33, R2, !PT ;  /* 0x0000000221027209 */ /* 0x000fe40007810000 */
[C---:B------:R-:W-:Y:S02]  /*12f00*/  ISETP.GE.AND P5, PT, R0.reuse, R222, PT ;  /* 0x000000de0000720c */ /* 0x040fe40003fa6270 */
[----:B------:R-:W-:-:S02]  /*12f10*/  ISETP.GE.AND P0, PT, R0, R221, PT ;  /* 0x000000dd0000720c */ /* 0x000fc40003f06270 */
[----:B------:R-:W-:Y:S02]  /*12f20*/  FMNMX.FTZ R2, R30, R2, !PT ;  /* 0x000000021e027209 */ /* 0x000fe40007810000 */
[C---:B------:R-:W-:Y:S02]  /*12f30*/  ISETP.LT.OR P5, PT, R0.reuse, R220, P5 ;  /* 0x000000dc0000720c */ /* 0x040fe40002fa1670 */
[----:B------:R-:W-:Y:S02]  /*12f40*/  ISETP.LT.OR P0, PT, R0, R217, P0 ;  /* 0x000000d90000720c */ /* 0x000fe40000701670 */
        /* <DEDUP_REMOVED lines=21> */
[----:B------:R-:W-:Y:S02]  /*130a0*/  FSEL R13, R171, -INF , !P4 ;  /* 0xff800000ab0d7808 */ /* 0x000fe40006000000 */
[----:B------:R-:W-:Y:S02]  /*130b0*/  FMNMX.FTZ R3, R17, R3, !PT ;  /* 0x0000000311037209 */ /* 0x000fe40007810000 */
[----:B-1----:R-:W-:Y:S02]  /*130c0*/  FSEL R5, R233, -INF , !P5 ;  /* 0xff800000e9057808 */ /* 0x002fe40006800000 */
[----:B------:R-:W-:Y:S02]  /*130d0*/  FMNMX.FTZ R0, R6, R0, !PT ;  /* 0x0000000006007209 */ /* 0x000fe40007810000 */
[----:B------:R-:W-:Y:S02]  /*130e0*/  FSEL R12, R230, -INF , !P3 ;  /* 0xff800000e60c7808 */ /* 0x000fe40005800000 */
[----:B------:R-:W-:-:S02]  /*130f0*/  FMNMX.FTZ R3, R13, R3, !PT ;  /* 0x000000030d037209 */ /* 0x000fc40007810000 */
[----:B------:R-:W-:Y:S02]  /*13100*/  FMNMX.FTZ R132, R5, R0, !PT ;  /* 0x0000000005847209 */ /* 0x000fe40007810000 */
[----:B------:R-:W-:Y:S02]  /*13110*/  FSEL R11, R231, -INF , !P2 ;  /* 0xff800000e70b7808 */ /* 0x000fe40005000000 */
[----:B------:R-:W-:Y:S02]  /*13120*/  FMNMX.FTZ R0, R12, R3, !PT ;  /* 0x000000030c007209 */ /* 0x000fe40007810000 */
[----:B------:R-:W-:Y:S02]  /*13130*/  FSEL R10, R234, -INF , !P1 ;  /* 0xff800000ea0a7808 */ /* 0x000fe40004800000 */
[----:B------:R-:W-:Y:S01]  /*13140*/  FMNMX.FTZ R0, R11, R0, !PT ;  /* 0x000000000b007209 */ /* 0x000fe20007810000 */
[----:B------:R-:W1:Y:S01]  /*13150*/  SHFL.BFLY PT, R2, R132, 0x2, 0x1f ;  /* 0x0c401f0084027f89 */ /* 0x000e6200000e0000 */
[----:B------:R-:W-:-:S02]  /*13160*/  FSEL R9, R235, -INF , !P0 ;  /* 0xff800000eb097808 */ /* 0x000fc40004000000 */
[----:B------:R-:W-:-:S04]  /*13170*/  FMNMX.FTZ R0, R10, R0, !PT ;  /* 0x000000000a007209 */ /* 0x000fc80007810000 */
[----:B------:R-:W-:-:S05]  /*13180*/  FMNMX.FTZ R0, R9, R0, !PT ;  /* 0x0000000009007209 */ /* 0x000fca0007810000 */
[----:B------:R-:W2:Y:S01]  /*13190*/  SHFL.BFLY PT, R4, R0, 0x2, 0x1f ;  /* 0x0c401f0000047f89 */ /* 0x000ea200000e0000 */
[----:B-1----:R-:W-:-:S05]  /*131a0*/  FMNMX.FTZ R132, R132, R2, !PT ;  /* 0x0000000284847209 */ /* 0x002fca0007810000 */
[----:B------:R-:W1:Y:S01]  /*131b0*/  SHFL.BFLY PT, R2, R132, 0x1, 0x1f ;  /* 0x0c201f0084027f89 */ /* 0x000e6200000e0000 */
[----:B--2---:R-:W-:-:S05]  /*131c0*/  FMNMX.FTZ R4, R0, R4, !PT ;  /* 0x0000000400047209 */ /* 0x004fca0007810000 */
[----:B------:R-:W2:Y:S01]  /*131d0*/  SHFL.BFLY PT, R135, R4, 0x1, 0x1f ;  /* 0x0c201f0004877f89 */ /* 0x000ea200000e0000 */
[----:B------:R-:W-:Y:S02]  /*131e0*/  USHF.L.U32 UR6, UR34, 0x1, URZ ;  /* 0x0000000122067899 */ /* 0x000fe4000800063f */
[----:B------:R-:W-:Y:S02]  /*131f0*/  UIADD3 UR4, UR4, -0x1, URZ ;  /* 0xffffffff04047890 */ /* 0x000fe4000fffe03f */
[----:B------:R-:W-:Y:S02]  /*13200*/  ULOP3.LUT UR6, UR6, UR31, URZ, 0x3c, !UPT ;  /* 0x0000001f06067292 */ /* 0x000fe4000f8e3c3f */
[----:B------:R-:W-:Y:S01]  /*13210*/  ULOP3.LUT UR4, UR4, UR31, URZ, 0x3c, !UPT ;  /* 0x0000001f04047292 */ /* 0x000fe2000f8e3c3f */
[----:B-1----:R-:W-:Y:S01]  /*13220*/  FMNMX.FTZ R132, R132, R2, !PT ;  /* 0x0000000284847209 */ /* 0x002fe20007810000 */
[----:B------:R-:W-:-:S03]  /*13230*/  IMAD.WIDE.U32 R2, R237, -0x2daee0ad, RZ ;  /* 0xd2511f53ed027825 */ /* 0x000fc600078e00ff */
[C---:B------:R-:W-:Y:S01]  /*13240*/  FSETP.NEU.FTZ.AND P1, PT, R132.reuse, -INF , PT ;  /* 0xff8000008400780b */ /* 0x040fe20003f3d000 */
[----:B------:R-:W-:Y:S01]  /*13250*/  FMUL.FTZ R0, R132, UR33 ;  /* 0x0000002184007c20 */ /* 0x000fe20008410000 */
[C---:B------:R-:W-:Y:S02]  /*13260*/  LOP3.LUT R2, R3.reuse, UR6, RZ, 0x3c, !PT ;  /* 0x0000000603027c12 */ /* 0x040fe4000f8e3cff */
[----:B------:R-:W-:Y:S02]  /*13270*/  LOP3.LUT R226, R3, UR4, RZ, 0x3c, !PT ;  /* 0x0000000403e27c12 */ /* 0x000fe4000f8e3cff */
[----:B------:R-:W-:Y:S02]  /*13280*/  FSEL R0, R0, RZ, P1 ;  /* 0x000000ff00007208 */ /* 0x000fe40000800000 */
[----:B--2---:R-:W-:Y:S01]  /*13290*/  FMNMX.FTZ R3, R4, R135, !PT ;  /* 0x0000008704037209 */ /* 0x004fe20007810000 */
[----:B------:R-:W-:Y:S02]  /*132a0*/  UIADD3 UR19, UR30, 0x3c6ef372, URZ ;  /* 0x3c6ef3721e137890 */ /* 0x000fe4000fffe03f */
        /* <DEDUP_REMOVED lines=16> */
[C---:B------:R-:W-:Y:S01]  /*133b0*/  FMUL.FTZ R0, R3.reuse, UR33 ;  /* 0x0000002103007c20 */ /* 0x040fe20008410000 */
[----:B------:R-:W-:Y:S01]  /*133c0*/  UIADD3 UR9, UR30, -0x61c88647, URZ ;  /* 0x9e3779b91e097890 */ /* 0x000fe2000fffe03f */
[----:B------:R-:W-:Y:S01]  /*133d0*/  IMAD.WIDE.U32 R4, R2, -0x326172a9, RZ ;  /* 0xcd9e8d5702047825 */ /* 0x000fe200078e00ff */
[----:B------:R-:W-:-:S03]  /*133e0*/  FSETP.NEU.FTZ.AND P0, PT, R3, -INF , PT ;  /* 0xff8000000300780b */ /* 0x000fc60003f1d000 */
[----:B----4-:R-:W-:Y:S01]  /*133f0*/  IMAD R168, R236, -0x326172a9, RZ ;  /* 0xcd9e8d57eca87824 */ /* 0x010fe200078e02ff */
[----:B------:R-:W-:Y:S02]  /*13400*/  FSEL R0, R0, RZ, P0 ;  /* 0x000000ff00007208 */ /* 0x000fe40000000000 */
[----:B---3--:R-:W-:Y:S02]  /*13410*/  LOP3.LUT R2, R203, UR19, R4, 0x96, !PT ;  /* 0x00000013cb027c12 */ /* 0x008fe4000f8e9604 */
[----:B------:R-:W-:Y:S01]  /*13420*/  LOP3.LUT R4, R5, UR9, R168, 0x96, !PT ;  /* 0x0000000905047c12 */ /* 0x000fe2000f8e96a8 */
[----:B------:R-:W-:Y:S01]  /*13430*/  FFMA.FTZ R171, R19, UR33, -R0 ;  /* 0x0000002113ab7c23 */ /* 0x000fe20008010800 */
[----:B------:R-:W-:Y:S01]  /*13440*/  UIADD3 UR8, UR31, 0x76cf5d0a, URZ ;  /* 0x76cf5d0a1f087890 */ /* 0x000fe2000fffe03f */
[----:B------:R1:W-:Y:S01]  /*13450*/  STL [R1+0xcc], R168 ;  /* 0x0000cca801007387 */ /* 0x0003e20000100800 */
[----:B------:R-:W-:Y:S01]  /*13460*/  UIADD3 UR11, UR31, 0x32370b8f, URZ ;  /* 0x32370b8f1f0b7890 */ /* 0x000fe2000fffe03f */
[----:B------:R-:W-:-:S04]  /*13470*/  IMAD.WIDE.U32 R4, R4, -0x2daee0ad, RZ ;  /* 0xd2511f5304047825 */ /* 0x000fc800078e00ff */
[--C-:B------:R-:W-:Y:S01]  /*13480*/  FFMA.FTZ R31, R31, UR33, -R0.reuse ;  /* 0x000000211f1f7c23 */ /* 0x100fe20008010800 */
[--C-:B------:R-:W-:Y:S01]  /*13490*/  FFMA.FTZ R134, R134, UR33, -R0.reuse ;  /* 0x0000002186867c23 */ /* 0x100fe20008010800 */
[----:B------:R-:W-:Y:S01]  /*134a0*/  FFMA.FTZ R133, R133, UR33, -R0 ;  /* 0x0000002185857c23 */ /* 0x000fe20008010800 */
[----:B------:R-:W-:-:S04]  /*134b0*/  IMAD.WIDE.U32 R18, R2, -0x2daee0ad, RZ ;  /* 0xd2511f5302127825 */ /* 0x000fc800078e00ff */
        /* <DEDUP_REMOVED lines=11> */
[----:B------:R-:W-:-:S02]  /*13570*/  LOP3.LUT R14, R5, UR8, R210, 0x96, !PT ;  /* 0x00000008050e7c12 */ /* 0x000fc4000f8e96d2 */
[----:B------:R-:W-:Y:S01]  /*13580*/  LOP3.LUT R12, R19, UR11, R4, 0x96, !PT ;  /* 0x0000000b130c7c12 */ /* 0x000fe2000f8e9604 */
[----:B-1----:R-:W-:Y:S01]  /*13590*/  FFMA.FTZ R168, R24, UR33, -R0 ;  /* 0x0000002118a87c23 */ /* 0x002fe20008010800 */
[----:B------:R-:W-:Y:S01]  /*135a0*/  FSEL R0, R132, RZ, P1 ;  /* 0x000000ff84007208 */ /* 0x000fe20000800000 */
[----:B------:R-:W-:Y:S01]  /*135b0*/  UIADD3 UR7, UR30, -0x255992d5, URZ ;  /* 0xdaa66d2b1e077890 */ /* 0x000fe2000fffe03f */
[----:B------:R-:W-:Y:S01]  /*135c0*/  IMAD.WIDE.U32 R14, R14, -0x326172a9, RZ ;  /* 0xcd9e8d570e0e7825 */ /* 0x000fe200078e00ff */
[----:B------:R-:W-:-:S03]  /*135d0*/  UIADD3 UR6, UR30, 0x78dde6e4, URZ ;  /* 0x78dde6e41e067890 */ /* 0x000fc6000fffe03f */
[----:B------:R-:W-:Y:S01]  /*135e0*/  FADD.FTZ R2, R246, -R0 ;  /* 0x80000000f6027221 */ /* 0x000fe20000010000 */
[----:B------:R-:W-:-:S04]  /*135f0*/  IMAD.WIDE.U32 R12, R12, -0x326172a9, RZ ;  /* 0xcd9e8d570c0c7825 */ /* 0x000fc800078e00ff */
[----:B------:R-:W-:Y:S01]  /*13600*/  FMUL.FTZ R2, R2, UR33 ;  /* 0x0000002102027c20 */ /* 0x000fe20008410000 */
[----:B------:R-:W-:Y:S02]  /*13610*/  LOP3.LUT R4, R15, UR7, R202, 0x96, !PT ;  /* 0x000000070f047c12 */ /* 0x000fe4000f8e96ca */
[----:B------:R-:W-:Y:S01]  /*13620*/  LOP3.LUT R10, R13, UR6, R14, 0x96, !PT ;  /* 0x000000060d0a7c12 */ /* 0x000fe2000f8e960e */
[----:B------:R-:W-:Y:S01]  /*13630*/  MUFU.EX2 R16, R26 ;  /* 0x0000001a00107308 */ /* 0x000fe20000000800 */
[----:B------:R-:W-:Y:S01]  /*13640*/  UIADD3 UR4, UR31, -0x56f99767, URZ ;  /* 0xa90668991f047890 */ /* 0x000fe2000fffe03f */
[----:B------:R-:W-:-:S06]  /*13650*/  IMAD.WIDE.U32 R4, R4, -0x2daee0ad, RZ ;  /* 0xd2511f5304047825 */ /* 0x000fcc00078e00ff */
[----:B------:R-:W1:Y:S01]  /*13660*/  MUFU.EX2 R2, R2 ;  /* 0x0000000200027308 */ /* 0x000e620000000800 */
[----:B------:R-:W-:Y:S01]  /*13670*/  IMAD.WIDE.U32 R10, R10, -0x2daee0ad, RZ ;  /* 0xd2511f530a0a7825 */ /* 0x000fe200078e00ff */
[----:B------:R-:W-:-:S06]  /*13680*/  UIADD3 UR10, UR31, -0x126145ec, URZ ;  /* 0xed9eba141f0a7890 */ /* 0x000fcc000fffe03f */
[----:B------:R-:W2:Y:S01]  /*13690*/  MUFU.EX2 R9, R35 ;  /* 0x0000002300097308 */ /* 0x000ea20000000800 */
[----:B------:R-:W-:Y:S02]  /*136a0*/  LOP3.LUT R4, R11, UR4, R4, 0x96, !PT ;  /* 0x000000040b047c12 */ /* 0x000fe4000f8e9604 */
[----:B------:R-:W-:-:S05]  /*136b0*/  LOP3.LUT R18, R5, UR10, R18, 0x96, !PT ;  /* 0x0000000a05127c12 */ /* 0x000fca000f8e9612 */
[----:B------:R-:W3:Y:S01]  /*136c0*/  MUFU.EX2 R8, R33 ;  /* 0x0000002100087308 */ /* 0x000ee20000000800 */
[----:B------:R-:W-:Y:S01]  /*136d0*/  FSEL R0, R3, RZ, P0 ;  /* 0x000000ff03007208 */ /* 0x000fe20000000000 */
[----:B------:R-:W-:-:S06]  /*136e0*/  IMAD.WIDE.U32 R4, R4, -0x326172a9, RZ ;  /* 0xcd9e8d5704047825 */ /* 0x000fcc00078e00ff */
[----:B------:R-:W4:Y:S01]  /*136f0*/  MUFU.EX2 R6, R30 ;  /* 0x0000001e00067308 */ /* 0x000f220000000800 */
[----:B------:R-:W-:Y:S01]  /*13700*/  FADD.FTZ R7, R247, -R0 ;  /* 0x80000000f7077221 */ /* 0x000fe20000010000 */
[----:B-1----:R-:W-:Y:S01]  /*13710*/  FFMA.FTZ R244, R244, R2, R16 ;  /* 0x00000002f4f47223 */ /* 0x002fe20000010010 */
[----:B------:R-:W-:-:S03]  /*13720*/  LOP3.LUT R0, R4, 0xff, RZ, 0xc0, !PT ;  /* 0x000000ff04007812 */ /* 0x000fc600078ec0ff */
[----:B--2---:R-:W-:Y:S01]  /*13730*/  FADD.FTZ R244, R9, R244 ;  /* 0x000000f409f47221 */ /* 0x004fe20000010000 */
[----:B------:R-:W-:-:S03]  /*13740*/  ISETP.LE.U32.AND P2, PT, R0, UR14, PT ;  /* 0x0000000e00007c0c */ /* 0x000fc6000bf43070 */
[----:B---3--:R-:W-:Y:S01]  /*13750*/  FADD.FTZ R244, R8, R244 ;  /* 0x000000f408f47221 */ /* 0x008fe20000010000 */
[----:B----4-:R-:W-:-:S04]  /*13760*/  F2FP.BF16.F32.PACK_AB R8, R6, R8 ;  /* 0x000000080608723e */ /* 0x010fc800000010ff */
[C---:B------:R-:W-:Y:S02]  /*13770*/  PRMT R220, R8.reuse, 0x7610, R220 ;  /* 0x0000761008dc7816 */ /* 0x040fe400000000dc */
[----:B------:R-:W-:-:S03]  /*13780*/  PRMT R208, R8, 0x7632, R208 ;  /* 0x0000763208d07816 */ /* 0x000fc600000000d0 */
[----:B------:R-:W-:Y:S01]  /*13790*/  @!P2 HFMA2.BF16_V2 R178, -RZ.H0_H0, RZ.H0_H0, -R220.H0_H0 ;  /* 0x200000ffffb2a231 */ /* 0x000fe200003409dc */
[----:B------:R1:W-:Y:S01]  /*137a0*/  MUFU.EX2 R22, R31 ;  /* 0x0000001f00167308 */ /* 0x0003e20000000800 */
[----:B------:R-:W-:Y:S04]  /*137b0*/  STL [R1+0x164], R132 ;  /* 0x0001648401007387 */ /* 0x000fe80000100800 */
[----:B------:R-:W-:Y:S01]  /*137c0*/  STL [R1+0x168], R3 ;  /* 0x0001680301007387 */ /* 0x000fe20000100800 */
[----:B-1----:R-:W-:Y:S02]  /*137d0*/  PRMT R31, R220, 0x5410, R208 ;  /* 0x00005410dc1f7816 */ /* 0x002fe400000000d0 */
[----:B------:R-:W-:-:S05]  /*137e0*/  @!P2 PRMT R220, R178, 0x5410, RZ ;  /* 0x00005410b2dca816 */ /* 0x000fca00000000ff */
[----:B------:R1:W-:Y:S04]  /*137f0*/  STL [R1+0x16c], R220 ;  /* 0x00016cdc01007387 */ /* 0x0003e80000100800 */
[----:B-1----:R-:W2:Y:S01]  /*13800*/  LDL.LU R220, [R1+0xcc] ;  /* 0x0000cc0001dc7983 */ /* 0x002ea20000300800 */
[----:B------:R-:W-:-:S04]  /*13810*/  LOP3.LUT R0, R4, 0xffff, RZ, 0xc0, !PT ;  /* 0x0000ffff04007812 */ /* 0x000fc800078ec0ff */
[----:B------:R-:W-:-:S04]  /*13820*/  SHF.R.U32.HI R0, RZ, 0x8, R0 ;  /* 0x00000008ff007819 */ /* 0x000fc80000011600 */
[----:B------:R-:W-:Y:S01]  /*13830*/  LOP3.LUT R0, R0, 0xffff, RZ, 0xc0, !PT ;  /* 0x0000ffff00007812 */ /* 0x000fe200078ec0ff */
[----:B------:R-:W-:-:S03]  /*13840*/  FMUL.FTZ R17, R7, UR33 ;  /* 0x0000002107117c20 */ /* 0x000fc60008410000 */
[----:B------:R-:W-:Y:S02]  /*13850*/  ISETP.LE.U32.AND P0, PT, R0, UR14, PT ;  /* 0x0000000e00007c0c */ /* 0x000fe4000bf03070 */
[----:B------:R-:W-:-:S04]  /*13860*/  SHF.R.U32.HI R0, RZ, 0x10, R4 ;  /* 0x00000010ff007819 */ /* 0x000fc80000011604 */
[----:B------:R-:W-:Y:S02]  /*13870*/  LOP3.LUT R7, R0, 0xff, RZ, 0xc0, !PT ;  /* 0x000000ff00077812 */ /* 0x000fe400078ec0ff */
[----:B------:R-:W1:Y:S02]  /*13880*/  MUFU.EX2 R0, R17 ;  /* 0x0000001100007308 */ /* 0x000e640000000800 */
[----:B------:R-:W-:-:S06]  /*13890*/  ISETP.LE.U32.AND P1, PT, R7, UR14, PT ;  /* 0x0000000e07007c0c */ /* 0x000fcc000bf23070 */
[----:B------:R-:W3:Y:S01]  /*138a0*/  MUFU.EX2 R11, R134 ;  /* 0x00000086000b7308 */ /* 0x000ee20000000800 */
[----:B------:R-:W-:-:S07]  /*138b0*/  FADD.FTZ R244, R6, R244 ;  /* 0x000000f406f47221 */ /* 0x000fce0000010000 */
[----:B------:R-:W4:Y:S01]  /*138c0*/  MUFU.EX2 R7, R133 ;  /* 0x0000008500077308 */ /* 0x000f220000000800 */
[----:B-1----:R-:W-:-:S07]  /*138d0*/  FFMA.FTZ R8, R239, R0, R22 ;  /* 0x00000000ef087223 */ /* 0x002fce0000010016 */
[----:B------:R-:W1:Y:S01]  /*138e0*/  MUFU.EX2 R6, R34 ;  /* 0x0000002200067308 */ /* 0x000e620000000800 */
[----:B---3--:R-:W-:Y:S01]  /*138f0*/  FADD.FTZ R8, R11, R8 ;  /* 0x000000080b087221 */ /* 0x008fe20000010000 */
[----:B------:R-:W-:Y:S01]  /*13900*/  @!P0 HFMA2.BF16_V2 R177, -RZ.H0_H0, RZ.H0_H0, -R208.H0_H0 ;  /* 0x200000ffffb18231 */ /* 0x000fe200003409d0 */
[----:B------:R-:W-:Y:S02]  /*13910*/  UIADD3 UR33, UR30, 0x1715609d, URZ ;  /* 0x1715609d1e217890 */ /* 0x000fe4000fffe03f */
[----:B----4-:R-:W-:Y:S01]  /*13920*/  FADD.FTZ R8, R7, R8 ;  /* 0x0000000807087221 */ /* 0x010fe20000010000 */
[----:B------:R-:W-:Y:S01]  /*13930*/  IMAD.WIDE.U32 R18, R18, -0x326172a9, RZ ;  /* 0xcd9e8d5712127825 */ /* 0x000fe200078e00ff */
[----:B------:R-:W-:Y:S01]  /*13940*/  SHF.R.U32.HI R4, RZ, 0x18, R4 ;  /* 0x00000018ff047819 */ /* 0x000fe20000011604 */
[----:B------:R-:W-:Y:S02]  /*13950*/  UIADD3 UR27, UR30, -0x4ab325aa, URZ ;  /* 0xb54cda561e1b7890 */ /* 0x000fe4000fffe03f */
[----:B-1----:R-:W-:-:S02]  /*13960*/  FADD.FTZ R23, R6, R8 ;  /* 0x0000000806177221 */ /* 0x002fc40000010000 */
[----:B------:R-:W1:Y:S01]  /*13970*/  MUFU.EX2 R8, R28 ;  /* 0x0000001c00087308 */ /* 0x000e620000000800 */
[----:B------:R-:W-:Y:S02]  /*13980*/  F2FP.BF16.F32.PACK_AB R6, R6, R7 ;  /* 0x000000070606723e */ /* 0x000fe400000010ff */
[----:B------:R-:W-:Y:S02]  /*13990*/  @!P0 PRMT R208, R177, 0x5410, RZ ;  /* 0x00005410b1d08816 */ /* 0x000fe400000000ff */
[----:B------:R-:W-:-:S03]  /*139a0*/  ISETP.LE.U32.AND P0, PT, R4, UR14, PT ;  /* 0x0000000e04007c0c */ /* 0x000fc6000bf03070 */
[----:B------:R-:W3:Y:S01]  /*139b0*/  MUFU.EX2 R7, R135 ;  /* 0x0000008700077308 */ /* 0x000ee20000000800 */
[----:B------:R-:W-:Y:S01]  /*139c0*/  LOP3.LUT R4, R19, UR33, R12, 0x96, !PT ;  /* 0x0000002113047c12 */ /* 0x000fe2000f8e960c */
[----:B------:R-:W-:Y:S01]  /*139d0*/  UIADD3 UR21, UR31, 0x646e171e, URZ ;  /* 0x646e171e1f157890 */ /* 0x000fe2000fffe03f */
[----:B------:R-:W-:Y:S02]  /*139e0*/  F2FP.BF16.F32.PACK_AB R25, R9, R16 ;  /* 0x000000100919723e */ /* 0x000fe400000010ff */
[----:B------:R-:W-:Y:S01]  /*139f0*/  LOP3.LUT R16, R5, UR27, R18, 0x96, !PT ;  /* 0x0000001b05107c12 */ /* 0x000fe2000f8e9612 */
[----:B------:R-:W-:Y:S01]  /*13a00*/  IMAD.WIDE.U32 R4, R4, -0x2daee0ad, RZ ;  /* 0xd2511f5304047825 */ /* 0x000fe200078e00ff */
[C---:B------:R-:W-:Y:S02]  /*13a10*/  PRMT R200, R6.reuse, 0x7610, R200 ;  /* 0x0000761006c87816 */ /* 0x040fe400000000c8 */
[----:B------:R-:W-:Y:S02]  /*13a20*/  PRMT R194, R6, 0x7632, R194 ;  /* 0x0000763206c27816 */ /* 0x000fe400000000c2 */
[----:B------:R-:W-:Y:S01]  /*13a30*/  LOP3.LUT R6, R5, UR21, R10, 0x96, !PT ;  /* 0x0000001505067c12 */ /* 0x000fe2000f8e960a */
[----:B-1----:R-:W-:-:S04]  /*13a40*/  FADD.FTZ R10, R8, R244 ;  /* 0x000000f4080a7221 */ /* 0x002fc80000010000 */
[C---:B---3--:R-:W-:Y:S01]  /*13a50*/  FADD.FTZ R24, R7.reuse, R10 ;  /* 0x0000000a07187221 */ /* 0x048fe20000010000 */
[----:B------:R-:W-:Y:S02]  /*13a60*/  F2FP.BF16.F32.PACK_AB R17, R7, R8 ;  /* 0x000000080711723e */ /* 0x000fe400000010ff */
[----:B------:R-:W-:-:S04]  /*13a70*/  LOP3.LUT R7, R4, 0xff, RZ, 0xc0, !PT ;  /* 0x000000ff04077812 */ /* 0x000fc800078ec0ff */
[----:B------:R-:W-:Y:S02]  /*13a80*/  ISETP.LE.U32.AND P3, PT, R7, UR14, PT ;  /* 0x0000000e07007c0c */ /* 0x000fe4000bf63070 */
[----:B------:R-:W-:Y:S02]  /*13a90*/  LOP3.LUT R7, R6, 0xff, RZ, 0xc0, !PT ;  /* 0x000000ff06077812 */ /* 0x000fe400078ec0ff */
[----:B------:R-:W-:Y:S02]  /*13aa0*/  SHF.R.U32.HI R8, RZ, 0x18, R6 ;  /* 0x00000018ff087819 */ /* 0x000fe40000011606 */
[----:B------:R-:W-:Y:S02]  /*13ab0*/  ISETP.LE.U32.AND P6, PT, R7, UR14, PT ;  /* 0x0000000e07007c0c */ /* 0x000fe4000bfc3070 */
[----:B------:R-:W1:Y:S01]  /*13ac0*/  MUFU.EX2 R7, R32 ;  /* 0x0000002000077308 */ /* 0x000e620000000800 */
[----:B------:R-:W-:Y:S02]  /*13ad0*/  ISETP.LE.U32.AND P4, PT, R8, UR14, PT ;  /* 0x0000000e08007c0c */ /* 0x000fe4000bf83070 */
[----:B------:R-:W-:-:S02]  /*13ae0*/  LOP3.LUT R21, R4, 0xffff, RZ, 0xc0, !PT ;  /* 0x0000ffff04157812 */ /* 0x000fc400078ec0ff */
[--C-:B------:R-:W-:Y:S02]  /*13af0*/  SHF.R.U32.HI R8, RZ, 0x10, R4.reuse ;  /* 0x00000010ff087819 */ /* 0x100fe40000011604 */
[----:B------:R-:W-:Y:S02]  /*13b00*/  SHF.R.U32.HI R5, RZ, 0x18, R4 ;  /* 0x00000018ff057819 */ /* 0x000fe40000011604 */
[----:B------:R-:W3:Y:S01]  /*13b10*/  MUFU.EX2 R4, R29 ;  /* 0x0000001d00047308 */ /* 0x000ee20000000800 */
[----:B------:R-:W-:Y:S01]  /*13b20*/  @!P0 HFMA2.BF16_V2 R179, -RZ.H0_H0, RZ.H0_H0, -R194.H0_H0 ;  /* 0x200000ffffb38231 */ /* 0x000fe200003409c2 */
[----:B------:R-:W-:Y:S02]  /*13b30*/  SHF.R.U32.HI R9, RZ, 0x10, R6 ;  /* 0x00000010ff097819 */ /* 0x000fe40000011606 */
[----:B------:R-:W-:Y:S02]  /*13b40*/  LOP3.LUT R6, R6, 0xffff, RZ, 0xc0, !PT ;  /* 0x0000ffff06067812 */ /* 0x000fe400078ec0ff */
[----:B------:R-:W-:Y:S01]  /*13b50*/  PRMT R30, R200, 0x5410, R194 ;  /* 0x00005410c81e7816 */ /* 0x000fe200000000c2 */
[----:B------:R-:W-:Y:S01]  /*13b60*/  @!P1 HFMA2.BF16_V2 R180, -RZ.H0_H0, RZ.H0_H0, -R200.H0_H0 ;  /* 0x200000ffffb49231 */ /* 0x000fe200003409c8 */
[----:B------:R-:W-:-:S02]  /*13b70*/  @!P0 PRMT R194, R179, 0x5410, RZ ;  /* 0x00005410b3c28816 */ /* 0x000fc400000000ff */
[----:B------:R-:W-:Y:S02]  /*13b80*/  ISETP.LE.U32.AND P0, PT, R5, UR14, PT ;  /* 0x0000000e05007c0c */ /* 0x000fe4000bf03070 */
[----:B------:R-:W-:Y:S01]  /*13b90*/  SHF.R.U32.HI R5, RZ, 0x8, R6 ;  /* 0x00000008ff057819 */ /* 0x000fe20000011606 */
[----:B-1----:R-:W-:Y:S01]  /*13ba0*/  FADD.FTZ R6, R7, R23 ;  /* 0x0000001707067221 */ /* 0x002fe20000010000 */
[----:B------:R-:W-:Y:S02]  /*13bb0*/  LOP3.LUT R9, R9, 0xff, RZ, 0xc0, !PT ;  /* 0x000000ff09097812 */ /* 0x000fe400078ec0ff */
[----:B------:R-:W-:Y:S02]  /*13bc0*/  LOP3.LUT R8, R8, 0xff, RZ, 0xc0, !PT ;  /* 0x000000ff08087812 */ /* 0x000fe400078ec0ff */
[----:B------:R-:W-:Y:S02]  /*13bd0*/  @!P1 PRMT R200, R180, 0x5410, RZ ;  /* 0x00005410b4c89816 */ /* 0x000fe400000000ff */
[----:B------:R-:W-:-:S02]  /*13be0*/  LOP3.LUT R5, R5, 0xffff, RZ, 0xc0, !PT ;  /* 0x0000ffff05057812 */ /* 0x000fc400078ec0ff */
[----:B------:R-:W-:Y:S01]  /*13bf0*/  ISETP.LE.U32.AND P5, PT, R9, UR14, PT ;  /* 0x0000000e09007c0c */ /* 0x000fe2000bfa3070 */
[----:B---3--:R-:W-:Y:S01]  /*13c00*/  FADD.FTZ R9, R4, R6 ;  /* 0x0000000604097221 */ /* 0x008fe20000010000 */
[----:B------:R-:W-:Y:S02]  /*13c10*/  ISETP.LE.U32.AND P1, PT, R8, UR14, PT ;  /* 0x0000000e08007c0c */ /* 0x000fe4000bf23070 */
[----:B------:R-:W-:Y:S02]  /*13c20*/  F2FP.BF16.F32.PACK_AB R8, R4, R7 ;  /* 0x000000070408723e */ /* 0x000fe400000010ff */
[----:B------:R-:W-:Y:S02]  /*13c30*/  LOP3.LUT R4, R16, 0xffff, RZ, 0xc0, !PT ;  /* 0x0000ffff10047812 */ /* 0x000fe400078ec0ff */
[----:B------:R-:W-:Y:S02]  /*13c40*/  ISETP.LE.U32.AND P2, PT, R5, UR14, PT ;  /* 0x0000000e05007c0c */ /* 0x000fe4000bf43070 */
[----:B------:R-:W-:Y:S01]  /*13c50*/  PRMT R132, R17, 0x7610, R132 ;  /* 0x0000761011847816 */ /* 0x000fe20000000084 */
[----:B------:R-:W1:Y:S01]  /*13c60*/  MUFU.EX2 R6, R176 ;  /* 0x000000b000067308 */ /* 0x000e620000000800 */
[----:B------:R-:W-:-:S02]  /*13c70*/  SHF.R.U32.HI R4, RZ, 0x8, R4 ;  /* 0x00000008ff047819 */ /* 0x000fc40000011604 */
[----:B------:R-:W-:Y:S01]  /*13c80*/  PRMT R199, R17, 0x7632, R199 ;  /* 0x0000763211c77816 */ /* 0x000fe200000000c7 */
[----:B------:R-:W-:-:S04]  /*13c90*/  @!P6 HFMA2.BF16_V2 R182, -RZ.H0_H0, RZ.H0_H0, -R132.H0_H0 ;  /* 0x200000ffffb6e231 */ /* 0x000fc80000340984 */
[----:B------:R-:W3:Y:S01]  /*13ca0*/  MUFU.EX2 R10, R175 ;  /* 0x000000af000a7308 */ /* 0x000ee20000000800 */
[----:B------:R-:W-:-:S07]  /*13cb0*/  LOP3.LUT R4, R4, 0xffff, RZ, 0xc0, !PT ;  /* 0x0000ffff04047812 */ /* 0x000fce00078ec0ff */
[----:B------:R-:W4:Y:S01]  /*13cc0*/  MUFU.EX2 R5, R27 ;  /* 0x0000001b00057308 */ /* 0x000f220000000800 */
[----:B------:R-:W-:Y:S02]  /*13cd0*/  PRMT R216, R132, 0x5410, R199 ;  /* 0x0000541084d87816 */ /* 0x000fe400000000c7 */
[----:B------:R-:W-:Y:S02]  /*13ce0*/  @!P6 PRMT R132, R182, 0x5410, RZ ;  /* 0x00005410b684e816 */ /* 0x000fe400000000ff */
[----:B------:R-:W-:Y:S01]  /*13cf0*/  SHF.R.U32.HI R7, RZ, 0x8, R21 ;  /* 0x00000008ff077819 */ /* 0x000fe20000011615 */
[----:B------:R-:W-:Y:S01]  /*13d00*/  @!P2 HFMA2.BF16_V2 R181, -RZ.H0_H0, RZ.H0_H0, -R199.H0_H0 ;  /* 0x200000ffffb5a231 */ /* 0x000fe200003409c7 */
[----:B------:R-:W-:Y:S02]  /*13d10*/  ISETP.LE.U32.AND P6, PT, R4, UR14, PT ;  /* 0x0000000e04007c0c */ /* 0x000fe4000bfc3070 */
[----:B------:R-:W4:Y:S01]  /*13d20*/  MUFU.EX2 R4, R168 ;  /* 0x000000a800047308 */ /* 0x000f220000000800 */
[----:B------:R-:W-:-:S02]  /*13d30*/  LOP3.LUT R7, R7, 0xffff, RZ, 0xc0, !PT ;  /* 0x0000ffff07077812 */ /* 0x000fc400078ec0ff */
[----:B------:R-:W-:Y:S01]  /*13d40*/  @!P2 PRMT R199, R181, 0x5410, RZ ;  /* 0x00005410b5c7a816 */ /* 0x000fe200000000ff */
[----:B-1----:R-:W-:Y:S01]  /*13d50*/  FADD.FTZ R24, R6, R24 ;  /* 0x0000001806187221 */ /* 0x002fe20000010000 */
[----:B------:R-:W-:Y:S02]  /*13d60*/  ISETP.LE.U32.AND P2, PT, R7, UR14, PT ;  /* 0x0000000e07007c0c */ /* 0x000fe4000bf43070 */
[----:B---3--:R-:W-:Y:S01]  /*13d70*/  F2FP.BF16.F32.PACK_AB R7, R10, R6 ;  /* 0x000000060a07723e */ /* 0x008fe200000010ff */
[----:B----4-:R-:W-:Y:S02]  /*13d80*/  FADD.FTZ R6, R5, R9 ;  /* 0x0000000905067221 */ /* 0x010fe40000010000 */
[----:B------:R-:W1:Y:S01]  /*13d90*/  MUFU.EX2 R9, R169 ;  /* 0x000000a900097308 */ /* 0x000e620000000800 */
[C---:B------:R-:W-:Y:S02]  /*13da0*/  PRMT R192, R8.reuse, 0x7632, R192 ;  /* 0x0000763208c07816 */ /* 0x040fe400000000c0 */
[----:B------:R-:W-:-:S02]  /*13db0*/  PRMT R193, R8, 0x7610, R193 ;  /* 0x0000761008c17816 */ /* 0x000fc400000000c1 */
[----:B------:R-:W-:-:S03]  /*13dc0*/  PRMT R190, R7, 0x7610, R190 ;  /* 0x0000761007be7816 */ /* 0x000fc600000000be */
[----:B------:R-:W3:Y:S01]  /*13dd0*/  MUFU.EX2 R8, R171 ;  /* 0x000000ab00087308 */ /* 0x000ee20000000800 */
[----:B------:R-:W-:Y:S01]  /*13de0*/  @!P4 HFMA2.BF16_V2 R191, -RZ.H0_H0, RZ.H0_H0, -R192.H0_H0 ;  /* 0x200000ffffbfc231 */ /* 0x000fe200003409c0 */
[----:B------:R-:W-:Y:S01]  /*13df0*/  PRMT R189, R7, 0x7632, R189 ;  /* 0x0000763207bd7816 */ /* 0x000fe200000000bd */
[C---:B------:R-:W-:Y:S01]  /*13e00*/  FADD.FTZ R23, R4.reuse, R6 ;  /* 0x0000000604177221 */ /* 0x040fe20000010000 */
[----:B------:R-:W-:Y:S02]  /*13e10*/  F2FP.BF16.F32.PACK_AB R5, R4, R5 ;  /* 0x000000050405723e */ /* 0x000fe400000010ff */
[----:B------:R-:W-:Y:S02]  /*13e20*/  LOP3.LUT R4, R16, 0xff, RZ, 0xc0, !PT ;  /* 0x000000ff10047812 */ /* 0x000fe400078ec0ff */
[----:B------:R-:W4:Y:S01]  /*13e30*/  MUFU.EX2 R7, R170 ;  /* 0x000000aa00077308 */ /* 0x000f220000000800 */
[----:B------:R-:W-:Y:S02]  /*13e40*/  PRMT R205, R193, 0x5410, R192 ;  /* 0x00005410c1cd7816 */ /* 0x000fe400000000c0 */
[----:B------:R-:W-:Y:S01]  /*13e50*/  @!P4 PRMT R192, R191, 0x5410, RZ ;  /* 0x00005410bfc0c816 */ /* 0x000fe200000000ff */
[----:B------:R-:W-:Y:S01]  /*13e60*/  @!P5 HFMA2.BF16_V2 R183, -RZ.H0_H0, RZ.H0_H0, -R193.H0_H0 ;  /* 0x200000ffffb7d231 */ /* 0x000fe200003409c1 */
[----:B------:R-:W-:-:S03]  /*13e70*/  ISETP.LE.U32.AND P4, PT, R4, UR14, PT ;  /* 0x0000000e04007c0c */ /* 0x000fc6000bf83070 */
[----:B------:R-:W4:Y:S01]  /*13e80*/  MUFU.EX2 R6, R173 ;  /* 0x000000ad00067308 */ /* 0x000f220000000800 */
[C---:B------:R-:W-:Y:S02]  /*13e90*/  PRMT R197, R5.reuse, 0x7610, R197 ;  /* 0x0000761005c57816 */ /* 0x040fe400000000c5 */
[----:B------:R-:W-:Y:S01]  /*13ea0*/  PRMT R184, R5, 0x7632, R184 ;  /* 0x0000763205b87816 */ /* 0x000fe200000000b8 */
[----:B------:R-:W-:Y:S02]  /*13eb0*/  @!P3 HFMA2.BF16_V2 R214, -RZ.H0_H0, RZ.H0_H0, -R190.H0_H0 ;  /* 0x200000ffffd6b231 */ /* 0x000fe400003409be */
[----:B-1----:R-:W-:Y:S01]  /*13ec0*/  FADD.FTZ R23, R9, R23 ;  /* 0x0000001709177221 */ /* 0x002fe20000010000 */
[----:B------:R-:W-:Y:S01]  /*13ed0*/  STL [R1+0x170], R208 ;  /* 0x000170d001007387 */ /* 0x000fe20000100800 */
[----:B------:R1:W1:Y:S01]  /*13ee0*/  MUFU.EX2 R5, R172 ;  /* 0x000000ac00057308 */ /* 0x0002620000000800 */
[----:B------:R-:W-:Y:S02]  /*13ef0*/  @!P2 HFMA2.BF16_V2 R212, -RZ.H0_H0, RZ.H0_H0, -R189.H0_H0 ;  /* 0x200000ffffd4a231 */ /* 0x000fe400003409bd */
[----:B------:R1:W-:Y:S01]  /*13f00*/  STL [R1+0x174], R200 ;  /* 0x000174c801007387 */ /* 0x0003e20000100800 */
[----:B------:R-:W-:Y:S01]  /*13f10*/  @!P5 PRMT R193, R183, 0x5410, RZ ;  /* 0x00005410b7c1d816 */ /* 0x000fe200000000ff */
[----:B------:R-:W-:Y:S01]  /*13f20*/  @!P1 HFMA2.BF16_V2 R215, -RZ.H0_H0, RZ.H0_H0, -R197.H0_H0 ;  /* 0x200000ffffd79231 */ /* 0x000fe200003409c5 */
[----:B------:R-:W-:Y:S01]  /*13f30*/  PRMT R204, R190, 0x5410, R189 ;  /* 0x00005410becc7816 */ /* 0x000fe200000000bd */
[----:B------:R-:W-:Y:S01]  /*13f40*/  STL [R1+0x178], R194 ;  /* 0x000178c201007387 */ /* 0x000fe20000100800 */
[----:B------:R-:W-:Y:S01]  /*13f50*/  PRMT R21, R25, 0x7610, R21 ;  /* 0x0000761019157816 */ /* 0x000fe20000000015 */
[----:B------:R-:W2:Y:S01]  /*13f60*/  MUFU.EX2 R4, R174 ;  /* 0x000000ae00047308 */ /* 0x000ea20000000800 */
[----:B------:R-:W-:Y:S01]  /*13f70*/  @!P0 HFMA2.BF16_V2 R213, -RZ.H0_H0, RZ.H0_H0, -R184.H0_H0 ;  /* 0x200000ffffd58231 */ /* 0x000fe200003409b8 */
[----:B------:R-:W-:Y:S01]  /*13f80*/  STL [R1+0x17c], R132 ;  /* 0x00017c8401007387 */ /* 0x000fe20000100800 */
[----:B---3--:R-:W-:Y:S01]  /*13f90*/  FADD.FTZ R23, R8, R23 ;  /* 0x0000001708177221 */ /* 0x008fe20000010000 */
[----:B------:R-:W-:-:S02]  /*13fa0*/  @!P3 PRMT R190, R214, 0x5410, RZ ;  /* 0x00005410d6beb816 */ /* 0x000fc400000000ff */
[----:B------:R-:W-:Y:S01]  /*13fb0*/  STL [R1+0x180], R199 ;  /* 0x000180c701007387 */ /* 0x000fe20000100800 */
[----:B------:R-:W-:Y:S01]  /*13fc0*/  @!P2 PRMT R189, R212, 0x5410, RZ ;  /* 0x00005410d4bda816 */ /* 0x000fe200000000ff */
[----:B------:R-:W-:Y:S02]  /*13fd0*/  FADD.FTZ R24, R10, R24 ;  /* 0x000000180a187221 */ /* 0x000fe40000010000 */
[----:B------:R-:W-:Y:S01]  /*13fe0*/  STL [R1+0x184], R205 ;  /* 0x000184cd01007387 */ /* 0x000fe20000100800 */
[----:B----4-:R-:W-:Y:S01]  /*13ff0*/  FADD.FTZ R10, R7, R23 ;  /* 0x00000017070a7221 */ /* 0x010fe20000010000 */
[----:B------:R-:W-:Y:S02]  /*14000*/  PRMT R17, R25, 0x7632, R17 ;  /* 0x0000763219117816 */ /* 0x000fe40000000011 */
[----:B------:R-:W-:Y:S01]  /*14010*/  STL [R1+0x188], R193 ;  /* 0x000188c101007387 */ /* 0x000fe20000100800 */
[----:B------:R-:W-:Y:S02]  /*14020*/  @!P4 HFMA2.BF16_V2 R224, -RZ.H0_H0, RZ.H0_H0, -R21.H0_H0 ;  /* 0x200000ffffe0c231 */ /* 0x000fe40000340915 */
[----:B-1----:R-:W-:Y:S01]  /*14030*/  IMAD.MOV.U32 R200, RZ, RZ, R201 ;  /* 0x000000ffffc87224 */ /* 0x002fe200078e00c9 */
[----:B------:R-:W-:Y:S01]  /*14040*/  PRMT R201, R197, 0x5410, R184 ;  /* 0x00005410c5c97816 */ /* 0x000fe200000000b8 */
[----:B------:R-:W-:Y:S01]  /*14050*/  STL [R1+0x18c], R192 ;  /* 0x00018cc001007387 */ /* 0x000fe20000100800 */
[----:B------:R-:W-:-:S02]  /*14060*/  @!P1 PRMT R197, R215, 0x5410, RZ ;  /* 0x00005410d7c59816 */ /* 0x000fc400000000ff */
[----:B------:R-:W-:Y:S01]  /*14070*/  @!P0 PRMT R184, R213, 0x5410, RZ ;  /* 0x00005410d5b88816 */ /* 0x000fe200000000ff */
[----:B------:R-:W-:Y:S01]  /*14080*/  STL [R1+0x190], R204 ;  /* 0x000190cc01007387 */ /* 0x000fe20000100800 */
[----:B------:R-:W-:-:S04]  /*14090*/  IMAD.WIDE.U32 R34, R226, -0x326172a9, RZ ;  /* 0xcd9e8d57e2227825 */ /* 0x000fc800078e00ff */
[----:B------:R-:W-:Y:S01]  /*140a0*/  FADD.FTZ R10, R6, R10 ;  /* 0x0000000a060a7221 */ /* 0x000fe20000010000 */
[----:B------:R-:W-:Y:S01]  /*140b0*/  STL [R1+0x194], R190 ;  /* 0x000194be01007387 */ /* 0x000fe20000100800 */
[----:B------:R-:W-:-:S03]  /*140c0*/  PRMT R29, R21, 0x5410, R17 ;  /* 0x00005410151d7816 */ /* 0x000fc60000000011 */
[----:B------:R-:W-:Y:S01]  /*140d0*/  STL [R1+0x198], R189 ;  /* 0x000198bd01007387 */ /* 0x000fe20000100800 */
[----:B------:R-:W-:Y:S01]  /*140e0*/  @!P4 PRMT R21, R224, 0x5410, RZ ;  /* 0x00005410e015c816 */ /* 0x000fe200000000ff */
[-C--:B------:R-:W-:Y:S02]  /*140f0*/  FMUL.FTZ R228, R60, R2.reuse ;  /* 0x000000023ce47220 */ /* 0x080fe40000410000 */
[----:B------:R-:W-:Y:S01]  /*14100*/  STL [R1+0x19c], R201 ;  /* 0x00019cc901007387 */ /* 0x000fe20000100800 */
[-C--:B------:R-:W-:Y:S01]  /*14110*/  FMUL.FTZ R233, R65, R2.reuse ;  /* 0x0000000241e97220 */ /* 0x080fe20000410000 */
[-C--:B------:R-:W-:Y:S02]  /*14120*/  FMUL.FTZ R237, R73, R2.reuse ;  /* 0x0000000249ed7220 */ /* 0x080fe40000410000 */
[----:B------:R-:W-:Y:S01]  /*14130*/  STL [R1+0x1a0], R197 ;  /* 0x0001a0c501007387 */ /* 0x000fe20000100800 */
[----:B------:R-:W-:Y:S01]  /*14140*/  F2FP.BF16.F32.PACK_AB R23, R8, R9 ;  /* 0x000000090817723e */ /* 0x000fe200000010ff */
        /* <DEDUP_REMOVED lines=61> */
[----:B------:R-:W-:Y:S01]  /*14520*/  FMUL.FTZ R204, R129, R2 ;  /* 0x0000000281cc7220 */ /* 0x000fe20000410000 */
[----:B------:R-:W-:Y:S01]  /*14530*/  FADD.FTZ R8, R5, R10 ;  /* 0x0000000a05087221 */ /* 0x000fe20000010000 */
[----:B--2---:R-:W-:-:S02]  /*14540*/  LOP3.LUT R2, R35, UR9, R220, 0x96, !PT ;  /* 0x0000000923027c12 */ /* 0x004fc4000f8e96dc */
[C---:B------:R-:W-:Y:S01]  /*14550*/  F2FP.BF16.F32.PACK_AB R26, R4.reuse, R5 ;  /* 0x00000005041a723e */ /* 0x040fe200000010ff */
[----:B------:R-:W-:Y:S01]  /*14560*/  FADD.FTZ R27, R4, R8 ;  /* 0x00000008041b7221 */ /* 0x000fe20000010000 */
[----:B------:R-:W-:Y:S01]  /*14570*/  F2FP.BF16.F32.PACK_AB R25, R6, R7 ;  /* 0x000000070619723e */ /* 0x000fe200000010ff */
[----:B------:R-:W-:Y:S01]  /*14580*/  IMAD.WIDE.U32 R4, R2, -0x2daee0ad, RZ ;  /* 0xd2511f5302047825 */ /* 0x000fe200078e00ff */
[----:B------:R-:W-:-:S04]  /*14590*/  LOP3.LUT R6, R203, UR19, R34, 0x96, !PT ;  /* 0x00000013cb067c12 */ /* 0x000fc8000f8e9622 */
[----:B------:R-:W-:Y:S01]  /*145a0*/  LOP3.LUT R2, R5, UR8, R210, 0x96, !PT ;  /* 0x0000000805027c12 */ /* 0x000fe2000f8e96d2 */
[----:B------:R-:W-:Y:S01]  /*145b0*/  IMAD.WIDE.U32 R6, R6, -0x2daee0ad, RZ ;  /* 0xd2511f5306067825 */ /* 0x000fe200078e00ff */
[----:B------:R-:W-:-:S03]  /*145c0*/  F2FP.BF16.F32.PACK_AB R28, R11, R22 ;  /* 0x000000160b1c723e */ /* 0x000fc600000010ff */
[----:B------:R-:W-:Y:S01]  /*145d0*/  IMAD.WIDE.U32 R10, R2, -0x326172a9, RZ ;  /* 0xcd9e8d57020a7825 */ /* 0x000fe200078e00ff */
[----:B------:R-:W-:-:S05]  /*145e0*/  LOP3.LUT R2, R7, UR11, R4, 0x96, !PT ;  /* 0x0000000b07027c12 */ /* 0x000fca000f8e9604 */
[----:B------:R-:W-:Y:S01]  /*145f0*/  IMAD.WIDE.U32 R8, R2, -0x326172a9, RZ ;  /* 0xcd9e8d5702087825 */ /* 0x000fe200078e00ff */
[----:B------:R-:W-:-:S04]  /*14600*/  LOP3.LUT R5, R11, UR7, R202, 0x96, !PT ;  /* 0x000000070b057c12 */ /* 0x000fc8000f8e96ca */
[----:B------:R-:W-:Y:S01]  /*14610*/  LOP3.LUT R2, R9, UR6, R10, 0x96, !PT ;  /* 0x0000000609027c12 */ /* 0x000fe2000f8e960a */
[----:B------:R-:W-:-:S04]  /*14620*/  IMAD.WIDE.U32 R4, R5, -0x2daee0ad, RZ ;  /* 0xd2511f5305047825 */ /* 0x000fc800078e00ff */
[----:B------:R-:W-:Y:S01]  /*14630*/  IMAD.WIDE.U32 R10, R2, -0x2daee0ad, RZ ;  /* 0xd2511f53020a7825 */ /* 0x000fe200078e00ff */
[----:B------:R-:W-:-:S04]  /*14640*/  LOP3.LUT R6, R5, UR10, R6, 0x96, !PT ;  /* 0x0000000a05067c12 */ /* 0x000fc8000f8e9606 */
[----:B------:R-:W-:Y:S01]  /*14650*/  LOP3.LUT R2, R11, UR4, R4, 0x96, !PT ;  /* 0x000000040b027c12 */ /* 0x000fe2000f8e9604 */
[----:B------:R-:W-:-:S04]  /*14660*/  IMAD.WIDE.U32 R6, R6, -0x326172a9, RZ ;  /* 0xcd9e8d5706067825 */ /* 0x000fc800078e00ff */
[----:B------:R-:W-:-:S05]  /*14670*/  IMAD.WIDE.U32 R4, R2, -0x326172a9, RZ ;  /* 0xcd9e8d5702047825 */ /* 0x000fca00078e00ff */
[----:B------:R-:W-:-:S04]  /*14680*/  LOP3.LUT R2, R5, UR27, R6, 0x96, !PT ;  /* 0x0000001b05027c12 */ /* 0x000fc8000f8e9606 */
[----:B------:R-:W-:-:S04]  /*14690*/  LOP3.LUT R6, R2, 0xff, RZ, 0xc0, !PT ;  /* 0x000000ff02067812 */ /* 0x000fc800078ec0ff */
[----:B------:R-:W-:Y:S02]  /*146a0*/  ISETP.LE.U32.AND P4, PT, R6, UR14, PT ;  /* 0x0000000e06007c0c */ /* 0x000fe4000bf83070 */
[----:B------:R-:W-:-:S04]  /*146b0*/  LOP3.LUT R6, R2, 0xffff, RZ, 0xc0, !PT ;  /* 0x0000ffff02067812 */ /* 0x000fc800078ec0ff */
[----:B------:R-:W-:-:S04]  /*146c0*/  SHF.R.U32.HI R6, RZ, 0x8, R6 ;  /* 0x00000008ff067819 */ /* 0x000fc80000011606 */
[----:B------:R-:W-:-:S04]  /*146d0*/  LOP3.LUT R6, R6, 0xffff, RZ, 0xc0, !PT ;  /* 0x0000ffff06067812 */ /* 0x000fc800078ec0ff */
[----:B------:R-:W-:Y:S02]  /*146e0*/  ISETP.LE.U32.AND P3, PT, R6, UR14, PT ;  /* 0x0000000e06007c0c */ /* 0x000fe4000bf63070 */
[--C-:B------:R-:W-:Y:S02]  /*146f0*/  SHF.R.U32.HI R6, RZ, 0x10, R2.reuse ;  /* 0x00000010ff067819 */ /* 0x100fe40000011602 */
[----:B------:R-:W-:Y:S01]  /*14700*/  SHF.R.U32.HI R2, RZ, 0x18, R2 ;  /* 0x00000018ff027819 */ /* 0x000fe20000011602 */
[----:B------:R-:W-:Y:S01]  /*14710*/  @!P6 HFMA2.BF16_V2 R223, -RZ.H0_H0, RZ.H0_H0, -R17.H0_H0 ;  /* 0x200000ffffdfe231 */ /* 0x000fe20000340911 */
[----:B------:R-:W-:Y:S02]  /*14720*/  LOP3.LUT R6, R6, 0xff, RZ, 0xc0, !PT ;  /* 0x000000ff06067812 */ /* 0x000fe400078ec0ff */
[----:B------:R-:W-:Y:S02]  /*14730*/  ISETP.LE.U32.AND P1, PT, R2, UR14, PT ;  /* 0x0000000e02007c0c */ /* 0x000fe4000bf23070 */
[----:B------:R-:W-:-:S02]  /*14740*/  LOP3.LUT R2, R4, 0xff, RZ, 0xc0, !PT ;  /* 0x000000ff04027812 */ /* 0x000fc400078ec0ff */
[----:B------:R-:W-:Y:S02]  /*14750*/  ISETP.LE.U32.AND P0, PT, R6, UR14, PT ;  /* 0x0000000e06007c0c */ /* 0x000fe4000bf03070 */
[--C-:B------:R-:W-:Y:S02]  /*14760*/  SHF.R.U32.HI R6, RZ, 0x10, R4.reuse ;  /* 0x00000010ff067819 */ /* 0x100fe40000011604 */
[----:B------:R-:W-:Y:S02]  /*14770*/  @!P6 PRMT R17, R223, 0x5410, RZ ;  /* 0x00005410df11e816 */ /* 0x000fe400000000ff */
[----:B------:R-:W-:Y:S02]  /*14780*/  ISETP.LE.U32.AND P6, PT, R2, UR14, PT ;  /* 0x0000000e02007c0c */ /* 0x000fe4000bfc3070 */
[----:B------:R-:W-:Y:S02]  /*14790*/  SHF.R.U32.HI R2, RZ, 0x18, R4 ;  /* 0x00000018ff027819 */ /* 0x000fe40000011604 */
[----:B------:R-:W-:-:S02]  /*147a0*/  LOP3.LUT R11, R4, 0xffff, RZ, 0xc0, !PT ;  /* 0x0000ffff040b7812 */ /* 0x000fc400078ec0ff */
[----:B------:R-:W-:Y:S02]  /*147b0*/  LOP3.LUT R4, R6, 0xff, RZ, 0xc0, !PT ;  /* 0x000000ff06047812 */ /* 0x000fe400078ec0ff */
[----:B------:R1:W2:Y:S01]  /*147c0*/  MUFU.EX2 R6, R227 ;  /* 0x000000e300067308 */ /* 0x0002a20000000800 */
[----:B------:R-:W-:Y:S02]  /*147d0*/  ISETP.LE.U32.AND P2, PT, R2, UR14, PT ;  /* 0x0000000e02007c0c */ /* 0x000fe4000bf43070 */
[----:B------:R-:W-:-:S05]  /*147e0*/  LOP3.LUT R7, R7, UR33, R8, 0x96, !PT ;  /* 0x0000002107077c12 */ /* 0x000fca000f8e9608 */
[----:B------:R3:W4:Y:S01]  /*147f0*/  MUFU.EX2 R2, R230 ;  /* 0x000000e600027308 */ /* 0x0007220000000800 */
[----:B------:R-:W-:Y:S01]  /*14800*/  ISETP.LE.U32.AND P5, PT, R4, UR14, PT ;  /* 0x0000000e04007c0c */ /* 0x000fe2000bfa3070 */
[----:B------:R-:W-:-:S04]  /*14810*/  IMAD.WIDE.U32 R4, R7, -0x2daee0ad, RZ ;  /* 0xd2511f5307047825 */ /* 0x000fc800078e00ff */
        /* <DEDUP_REMOVED lines=64> */
[----:B--2---:R-:W-:Y:S01]  /*14c20*/  FADD.FTZ R0, R6, R24 ;  /* 0x0000001806007221 */ /* 0x004fe20000010000 */
[----:B------:R-:W-:-:S02]  /*14c30*/  LOP3.LUT R7, R5, UR21, R10, 0x96, !PT ;  /* 0x0000001505077c12 */ /* 0x000fc4000f8e960a */
[----:B------:R-:W-:Y:S02]  /*14c40*/  LOP3.LUT R10, R4, 0xffff, RZ, 0xc0, !PT ;  /* 0x0000ffff040a7812 */ /* 0x000fe400078ec0ff */
[C---:B----4-:R-:W-:Y:S01]  /*14c50*/  F2FP.BF16.F32.PACK_AB R5, R2.reuse, R6 ;  /* 0x000000060205723e */ /* 0x050fe200000010ff */
[----:B------:R-:W-:Y:S02]  /*14c60*/  FADD.FTZ R6, R2, R0 ;  /* 0x0000000002067221 */ /* 0x000fe40000010000 */
[----:B------:R-:W1:Y:S01]  /*14c70*/  MUFU.EX2 R2, R252 ;  /* 0x000000fc00027308 */ /* 0x000e620000000800 */
[----:B------:R-:W-:-:S07]  /*14c80*/  PRMT R209, R5, 0x7610, R209 ;  /* 0x0000761005d17816 */ /* 0x000fce00000000d1 */
[----:B------:R-:W2:Y:S01]  /*14c90*/  MUFU.EX2 R0, R200 ;  /* 0x000000c800007308 */ /* 0x000ea20000000800 */
[----:B------:R-:W-:Y:S02]  /*14ca0*/  LOP3.LUT R9, R4, 0xff, RZ, 0xc0, !PT ;  /* 0x000000ff04097812 */ /* 0x000fe400078ec0ff */
[--C-:B------:R-:W-:Y:S02]  /*14cb0*/  SHF.R.U32.HI R22, RZ, 0x10, R4.reuse ;  /* 0x00000010ff167819 */ /* 0x100fe40000011604 */
[----:B------:R-:W-:Y:S02]  /*14cc0*/  SHF.R.U32.HI R8, RZ, 0x18, R4 ;  /* 0x00000018ff087819 */ /* 0x000fe40000011604 */
[----:B------:R-:W-:Y:S01]  /*14cd0*/  SHF.R.U32.HI R4, RZ, 0x8, R11 ;  /* 0x00000008ff047819 */ /* 0x000fe2000001160b */
[----:B------:R-:W-:Y:S01]  /*14ce0*/  @!P4 HFMA2.BF16_V2 R38, -RZ.H0_H0, RZ.H0_H0, -R209.H0_H0 ;  /* 0x200000ffff26c231 */ /* 0x000fe200003409d1 */
[----:B------:R-:W-:Y:S02]  /*14cf0*/  PRMT R208, R5, 0x7632, R208 ;  /* 0x0000763205d07816 */ /* 0x000fe400000000d0 */
[----:B------:R-:W-:-:S02]  /*14d00*/  LOP3.LUT R4, R4, 0xffff, RZ, 0xc0, !PT ;  /* 0x0000ffff04047812 */ /* 0x000fc400078ec0ff */
[----:B------:R-:W-:Y:S02]  /*14d10*/  MOV R194, R198 ;  /* 0x000000c600c27202 */ /* 0x000fe40000000f00 */
[----:B------:R-:W-:Y:S02]  /*14d20*/  PRMT R198, R209, 0x5410, R208 ;  /* 0x00005410d1c67816 */ /* 0x000fe400000000d0 */
[----:B------:R-:W-:Y:S02]  /*14d30*/  @!P4 PRMT R209, R38, 0x5410, RZ ;  /* 0x0000541026d1c816 */ /* 0x000fe400000000ff */
[----:B------:R-:W-:Y:S01]  /*14d40*/  ISETP.LE.U32.AND P4, PT, R4, UR14, PT ;  /* 0x0000000e04007c0c */ /* 0x000fe2000bf83070 */
[----:B-1----:R-:W-:Y:S01]  /*14d50*/  FADD.FTZ R4, R2, R6 ;  /* 0x0000000602047221 */ /* 0x002fe20000010000 */
[----:B--2---:R-:W-:Y:S02]  /*14d60*/  F2FP.BF16.F32.PACK_AB R2, R0, R2 ;  /* 0x000000020002723e */ /* 0x004fe400000010ff */
[----:B------:R-:W-:-:S02]  /*14d70*/  PRMT R206, R23, 0x7632, R206 ;  /* 0x0000763217ce7816 */ /* 0x000fc400000000ce */
[----:B------:R-:W-:Y:S02]  /*14d80*/  PRMT R24, R23, 0x7610, R24 ;  /* 0x0000761017187816 */ /* 0x000fe40000000018 */
[C---:B------:R-:W-:Y:S02]  /*14d90*/  PRMT R207, R2.reuse, 0x7610, R207 ;  /* 0x0000761002cf7816 */ /* 0x040fe400000000cf */
[----:B------:R-:W-:Y:S02]  /*14da0*/  PRMT R23, R2, 0x7632, R23 ;  /* 0x0000763202177816 */ /* 0x000fe40000000017 */
[----:B------:R-:W-:Y:S01]  /*14db0*/  SHF.R.U32.HI R2, RZ, 0x10, R7 ;  /* 0x00000010ff027819 */ /* 0x000fe20000011607 */
[----:B------:R-:W-:Y:S02]  /*14dc0*/  @!P1 HFMA2.BF16_V2 R37, -RZ.H0_H0, RZ.H0_H0, -R206.H0_H0 ;  /* 0x200000ffff259231 */ /* 0x000fe400003409ce */
[----:B------:R-:W-:Y:S01]  /*14dd0*/  IMAD.MOV.U32 R32, RZ, RZ, R196 ;  /* 0x000000ffff207224 */ /* 0x000fe200078e00c4 */
[----:B------:R-:W-:Y:S01]  /*14de0*/  LOP3.LUT R2, R2, 0xff, RZ, 0xc0, !PT ;  /* 0x000000ff02027812 */ /* 0x000fe200078ec0ff */
[----:B------:R-:W-:Y:S01]  /*14df0*/  @!P6 HFMA2.BF16_V2 R41, -RZ.H0_H0, RZ.H0_H0, -R207.H0_H0 ;  /* 0x200000ffff29e231 */ /* 0x000fe200003409cf */
[----:B------:R-:W-:-:S02]  /*14e00*/  PRMT R196, R24, 0x5410, R206 ;  /* 0x0000541018c47816 */ /* 0x000fc400000000ce */
[----:B------:R-:W-:Y:S02]  /*14e10*/  @!P1 PRMT R206, R37, 0x5410, RZ ;  /* 0x0000541025ce9816 */ /* 0x000fe400000000ff */
[----:B------:R-:W-:Y:S01]  /*14e20*/  ISETP.LE.U32.AND P1, PT, R2, UR14, PT ;  /* 0x0000000e02007c0c */ /* 0x000fe2000bf23070 */
[----:B------:R-:W-:Y:S01]  /*14e30*/  IMAD.MOV.U32 R200, RZ, RZ, R195 ;  /* 0x000000ffffc87224 */ /* 0x000fe200078e00c3 */
[----:B------:R-:W-:Y:S01]  /*14e40*/  LOP3.LUT R2, R7, 0xff, RZ, 0xc0, !PT ;  /* 0x000000ff07027812 */ /* 0x000fe200078ec0ff */
[----:B------:R-:W-:Y:S01]  /*14e50*/  @!P4 HFMA2.BF16_V2 R40, -RZ.H0_H0, RZ.H0_H0, -R23.H0_H0 ;  /* 0x200000ffff28c231 */ /* 0x000fe20000340917 */
[----:B------:R-:W-:Y:S02]  /*14e60*/  PRMT R195, R207, 0x5410, R23 ;  /* 0x00005410cfc37816 */ /* 0x000fe40000000017 */
[----:B------:R-:W-:Y:S01]  /*14e70*/  @!P6 PRMT R207, R41, 0x5410, RZ ;  /* 0x0000541029cfe816 */ /* 0x000fe200000000ff */
[----:B------:R-:W-:Y:S01]  /*14e80*/  FADD.FTZ R5, R0, R4 ;  /* 0x0000000400057221 */ /* 0x000fe20000010000 */
[----:B------:R-:W-:Y:S01]  /*14e90*/  ISETP.LE.U32.AND P6, PT, R2, UR14, PT ;  /* 0x0000000e02007c0c */ /* 0x000fe2000bfc3070 */
[----:B------:R-:W1:Y:S01]  /*14ea0*/  MUFU.EX2 R0, R32 ;  /* 0x0000002000007308 */ /* 0x000e620000000800 */
[----:B------:R-:W-:-:S02]  /*14eb0*/  SHF.R.U32.HI R2, RZ, 0x18, R7 ;  /* 0x00000018ff027819 */ /* 0x000fc40000011607 */
[----:B------:R-:W-:Y:S02]  /*14ec0*/  @!P4 PRMT R23, R40, 0x5410, RZ ;  /* 0x000054102817c816 */ /* 0x000fe400000000ff */
[----:B------:R-:W-:-:S03]  /*14ed0*/  ISETP.LE.U32.AND P4, PT, R2, UR14, PT ;  /* 0x0000000e02007c0c */ /* 0x000fc6000bf83070 */
[----:B------:R2:W3:Y:S01]  /*14ee0*/  MUFU.EX2 R4, R200 ;  /* 0x000000c800047308 */ /* 0x0004e20000000800 */
[----:B------:R-:W-:Y:S02]  /*14ef0*/  LOP3.LUT R2, R7, 0xffff, RZ, 0xc0, !PT ;  /* 0x0000ffff07027812 */ /* 0x000fe400078ec0ff */
[C---:B------:R-:W-:Y:S02]  /*14f00*/  PRMT R3, R25.reuse, 0x7632, R3 ;  /* 0x0000763219037816 */ /* 0x040fe40000000003 */
[----:B------:R-:W-:Y:S02]  /*14f10*/  SHF.R.U32.HI R2, RZ, 0x8, R2 ;  /* 0x00000008ff027819 */ /* 0x000fe40000011602 */
[----:B------:R-:W-:Y:S01]  /*14f20*/  PRMT R252, R25, 0x7610, R252 ;  /* 0x0000761019fc7816 */ /* 0x000fe200000000fc */
[----:B------:R-:W-:Y:S01]  /*14f30*/  @!P2 HFMA2.BF16_V2 R42, -RZ.H0_H0, RZ.H0_H0, -R3.H0_H0 ;  /* 0x200000ffff2aa231 */ /* 0x000fe20000340903 */
[----:B------:R-:W-:Y:S01]  /*14f40*/  LOP3.LUT R2, R2, 0xffff, RZ, 0xc0, !PT ;  /* 0x0000ffff02027812 */ /* 0x000fe200078ec0ff */
[----:B-1----:R-:W-:-:S02]  /*14f50*/  FADD.FTZ R6, R0, R5 ;  /* 0x0000000500067221 */ /* 0x002fc40000010000 */
[----:B------:R-:W-:Y:S02]  /*14f60*/  @!P5 HFMA2.BF16_V2 R43, -RZ.H0_H0, RZ.H0_H0, -R252.H0_H0 ;  /* 0x200000ffff2bd231 */ /* 0x000fe400003409fc */
[----:B--2---:R-:W-:Y:S01]  /*14f70*/  IMAD.MOV.U32 R200, RZ, RZ, R217 ;  /* 0x000000ffffc87224 */ /* 0x004fe200078e00d9 */
[----:B------:R-:W-:Y:S02]  /*14f80*/  PRMT R217, R252, 0x5410, R3 ;  /* 0x00005410fcd97816 */ /* 0x000fe40000000003 */
[----:B------:R-:W-:Y:S02]  /*14f90*/  @!P2 PRMT R3, R42, 0x5410, RZ ;  /* 0x000054102a03a816 */ /* 0x000fe400000000ff */
[----:B------:R-:W-:Y:S02]  /*14fa0*/  ISETP.LE.U32.AND P2, PT, R2, UR14, PT ;  /* 0x0000000e02007c0c */ /* 0x000fe4000bf43070 */
[----:B---3--:R-:W-:Y:S02]  /*14fb0*/  F2FP.BF16.F32.PACK_AB R2, R4, R0 ;  /* 0x000000000402723e */ /* 0x008fe400000010ff */
[----:B------:R-:W-:-:S02]  /*14fc0*/  SHF.R.U32.HI R0, RZ, 0x18, R16 ;  /* 0x00000018ff007819 */ /* 0x000fc40000011610 */
[----:B------:R-:W-:Y:S02]  /*14fd0*/  PRMT R223, R2, 0x7610, R223 ;  /* 0x0000761002df7816 */ /* 0x000fe400000000df */
[----:B------:R-:W-:Y:S02]  /*14fe0*/  @!P5 PRMT R252, R43, 0x5410, RZ ;  /* 0x000054102bfcd816 */ /* 0x000fe400000000ff */
[----:B------:R-:W-:Y:S02]  /*14ff0*/  ISETP.LE.U32.AND P5, PT, R0, UR14, PT ;  /* 0x0000000e00007c0c */ /* 0x000fe4000bfa3070 */
[----:B------:R-:W-:Y:S01]  /*15000*/  SHF.R.U32.HI R0, RZ, 0x10, R16 ;  /* 0x00000010ff007819 */ /* 0x000fe20000011610 */
[----:B------:R-:W-:Y:S01]  /*15010*/  @!P6 HFMA2.BF16_V2 R45, -RZ.H0_H0, RZ.H0_H0, -R223.H0_H0 ;  /* 0x200000ffff2de231 */ /* 0x000fe200003409df */
[----:B------:R-:W-:Y:S02]  /*15020*/  PRMT R191, R2, 0x7632, R191 ;  /* 0x0000763202bf7816 */ /* 0x000fe400000000bf */
[----:B------:R-:W-:-:S02]  /*15030*/  LOP3.LUT R0, R0, 0xff, RZ, 0xc0, !PT ;  /* 0x000000ff00007812 */ /* 0x000fc400078ec0ff */
[----:B------:R-:W-:Y:S02]  /*15040*/  PRMT R199, R223, 0x5410, R191 ;  /* 0x00005410dfc77816 */ /* 0x000fe400000000bf */
[----:B------:R-:W-:Y:S02]  /*15050*/  @!P6 PRMT R223, R45, 0x5410, RZ ;  /* 0x000054102ddfe816 */ /* 0x000fe400000000ff */
[----:B------:R-:W-:Y:S02]  /*15060*/  ISETP.LE.U32.AND P6, PT, R0, UR14, PT ;  /* 0x0000000e00007c0c */ /* 0x000fe4000bfc3070 */
[----:B------:R-:W-:Y:S01]  /*15070*/  SHF.R.U32.HI R0, RZ, 0x8, R10 ;  /* 0x00000008ff007819 */ /* 0x000fe2000001160a */
[----:B------:R-:W-:-:S03]  /*15080*/  @!P2 HFMA2.BF16_V2 R46, -RZ.H0_H0, RZ.H0_H0, -R191.H0_H0 ;  /* 0x200000ffff2ea231 */ /* 0x000fc600003409bf */
[----:B------:R-:W-:Y:S02]  /*15090*/  LOP3.LUT R0, R0, 0xffff, RZ, 0xc0, !PT ;  /* 0x0000ffff00007812 */ /* 0x000fe400078ec0ff */
[----:B------:R-:W-:Y:S02]  /*150a0*/  @!P2 PRMT R191, R46, 0x5410, RZ ;  /* 0x000054102ebfa816 */ /* 0x000fe400000000ff */
[----:B------:R-:W-:Y:S01]  /*150b0*/  ISETP.LE.U32.AND P2, PT, R0, UR14, PT ;  /* 0x0000000e00007c0c */ /* 0x000fe2000bf43070 */
[----:B------:R-:W-:Y:S08]  /*150c0*/  MUFU.EX2 R205, R222 ;  /* 0x000000de00cd7308 */ /* 0x000ff00000000800 */
[----:B------:R-:W1:Y:S01]  /*150d0*/  MUFU.EX2 R0, R200 ;  /* 0x000000c800007308 */ /* 0x000e620000000800 */
[----:B------:R-:W-:-:S07]  /*150e0*/  PRMT R183, R26, 0x7610, R183 ;  /* 0x000076101ab77816 */ /* 0x000fce00000000b7 */
[----:B------:R-:W2:Y:S08]  /*150f0*/  MUFU.EX2 R2, R194 ;  /* 0x000000c200027308 */ /* 0x000eb00000000800 */
[----:B------:R-:W3:Y:S01]  /*15100*/  MUFU.EX2 R221, R221 ;  /* 0x000000dd00dd7308 */ /* 0x000ee20000000800 */
[----:B------:R-:W-:Y:S01]  /*15110*/  MOV R72, R216 ;  /* 0x000000d800487202 */ /* 0x000fe20000000f00 */
[----:B-1----:R-:W-:Y:S01]  /*15120*/  FADD.FTZ R216, R0, R27 ;  /* 0x0000001b00d87221 */ /* 0x002fe20000010000 */
[----:B------:R-:W-:Y:S01]  /*15130*/  LOP3.LUT R15, R15, UR7, R202, 0x96, !PT ;  /* 0x000000070f0f7c12 */ /* 0x000fe2000f8e96ca */
[----:B------:R-:W-:Y:S01]  /*15140*/  @!P1 HFMA2.BF16_V2 R47, -RZ.H0_H0, RZ.H0_H0, -R183.H0_H0 ;  /* 0x200000ffff2f9231 */ /* 0x000fe200003409b7 */
[----:B------:R-:W-:-:S02]  /*15150*/  LOP3.LUT R13, R13, UR6, R14, 0x96, !PT ;  /* 0x000000060d0d7c12 */ /* 0x000fc4000f8e960e */
[----:B------:R-:W-:Y:S02]  /*15160*/  PRMT R182, R26, 0x7632, R182 ;  /* 0x000076321ab67816 */ /* 0x000fe400000000b6 */
[----:B------:R-:W-:Y:S01]  /*15170*/  F2FP.BF16.F32.PACK_AB R0, R205, R0 ;  /* 0x00000000cd00723e */ /* 0x000fe200000010ff */
[----:B------:R-:W-:Y:S01]  /*15180*/  FADD.FTZ R4, R4, R6 ;  /* 0x0000000604047221 */ /* 0x000fe20000010000 */
[----:B------:R-:W-:Y:S02]  /*15190*/  LOP3.LUT R5, R22, 0xff, RZ, 0xc0, !PT ;  /* 0x000000ff16057812 */ /* 0x000fe400078ec0ff */
[----:B------:R-:W-:Y:S01]  /*151a0*/  LOP3.LUT R14, R19, UR33, R12, 0x96, !PT ;  /* 0x00000021130e7c12 */ /* 0x000fe2000f8e960c */
[----:B------:R-:W-:Y:S01]  /*151b0*/  IMAD.WIDE.U32 R12, R13, -0x2daee0ad, RZ ;  /* 0xd2511f530d0c7825 */ /* 0x000fe200078e00ff */
[----:B------:R-:W-:Y:S02]  /*151c0*/  PRMT R132, R183, 0x5410, R182 ;  /* 0x00005410b7847816 */ /* 0x000fe400000000b6 */
[----:B------:R-:W-:-:S02]  /*151d0*/  PRMT R135, R0, 0x7610, R135 ;  /* 0x0000761000877816 */ /* 0x000fc40000000087 */
[----:B------:R-:W-:Y:S01]  /*151e0*/  PRMT R134, R0, 0x7632, R134 ;  /* 0x0000763200867816 */ /* 0x000fe20000000086 */
[----:B------:R-:W-:Y:S01]  /*151f0*/  IMAD R0, R15, -0x2daee0ad, RZ ;  /* 0xd2511f530f007824 */ /* 0x000fe200078e02ff */
[----:B------:R-:W-:Y:S01]  /*15200*/  @!P1 PRMT R183, R47, 0x5410, RZ ;  /* 0x000054102fb79816 */ /* 0x000fe200000000ff */
[----:B--2---:R-:W-:Y:S01]  /*15210*/  FADD.FTZ R222, R2, R4 ;  /* 0x0000000402de7221 */ /* 0x004fe20000010000 */
[----:B------:R-:W-:Y:S02]  /*15220*/  ISETP.LE.U32.AND P1, PT, R5, UR14, PT ;  /* 0x0000000e05007c0c */ /* 0x000fe4000bf23070 */
[----:B---3--:R-:W-:Y:S02]  /*15230*/  F2FP.BF16.F32.PACK_AB R5, R221, R2 ;  /* 0x00000002dd05723e */ /* 0x008fe400000010ff */
[C---:B------:R-:W-:Y:S01]  /*15240*/  PRMT R2, R28.reuse, 0x7610, R2 ;  /* 0x000076101c027816 */ /* 0x040fe20000000002 */
[----:B------:R-:W-:Y:S01]  /*15250*/  @!P3 HFMA2.BF16_V2 R36, -RZ.H0_H0, RZ.H0_H0, -R208.H0_H0 ;  /* 0x200000ffff24b231 */ /* 0x000fe200003409d0 */
[----:B------:R-:W-:Y:S01]  /*15260*/  LOP3.LUT R0, R13, UR4, R0, 0x96, !PT ;  /* 0x000000040d007c12 */ /* 0x000fe2000f8e9600 */
[----:B------:R-:W-:Y:S01]  /*15270*/  IMAD.U32 R6, RZ, RZ, UR20 ;  /* 0x00000014ff067e24 */ /* 0x000fe2000f8e00ff */
[----:B------:R-:W-:Y:S01]  /*15280*/  PRMT R133, R28, 0x7632, R133 ;  /* 0x000076321c857816 */ /* 0x000fe20000000085 */
[----:B------:R-:W-:Y:S01]  /*15290*/  @!P6 HFMA2.BF16_V2 R51, -RZ.H0_H0, RZ.H0_H0, -R2.H0_H0 ;  /* 0x200000ffff33e231 */ /* 0x000fe20000340902 */
[----:B------:R-:W-:-:S02]  /*152a0*/  PRMT R181, R5, 0x7610, R181 ;  /* 0x0000761005b57816 */ /* 0x000fc400000000b5 */
[----:B------:R-:W-:Y:S01]  /*152b0*/  PRMT R180, R5, 0x7632, R180 ;  /* 0x0000763205b47816 */ /* 0x000fe200000000b4 */
[----:B------:R-:W-:Y:S01]  /*152c0*/  IMAD.WIDE.U32 R4, R0, -0x326172a9, RZ ;  /* 0xcd9e8d5700047825 */ /* 0x000fe200078e00ff */
[----:B------:R-:W-:Y:S01]  /*152d0*/  @!P3 PRMT R208, R36, 0x5410, RZ ;  /* 0x0000541024d0b816 */ /* 0x000fe200000000ff */
[----:B------:R1:W-:Y:S01]  /*152e0*/  STG.E.U16 desc[UR28][R218.64+-0x100], R21 ;  /* 0xffff0015da007986 */ /* 0x0003e2000c10151c */
[----:B------:R-:W-:Y:S02]  /*152f0*/  ISETP.LE.U32.AND P3, PT, R9, UR14, PT ;  /* 0x0000000e09007c0c */ /* 0x000fe4000bf63070 */
[----:B------:R-:W-:Y:S02]  /*15300*/  PRMT R9, R2, 0x5410, R133 ;  /* 0x0000541002097816 */ /* 0x000fe40000000085 */
[----:B------:R-:W-:Y:S02]  /*15310*/  @!P6 PRMT R2, R51, 0x5410, RZ ;  /* 0x000054103302e816 */ /* 0x000fe400000000ff */
[----:B------:R-:W-:Y:S01]  /*15320*/  LOP3.LUT R0, R5, UR27, R18, 0x96, !PT ;  /* 0x0000001b05007c12 */ /* 0x000fe2000f8e9612 */
[----:B------:R-:W-:Y:S01]  /*15330*/  STG.E.U16 desc[UR28][R218.64+-0xfe], R17 ;  /* 0xffff0211da007986 */ /* 0x000fe2000c10151c */
[----:B------:R-:W-:-:S02]  /*15340*/  @!P0 HFMA2.BF16_V2 R39, -RZ.H0_H0, RZ.H0_H0, -R24.H0_H0 ;  /* 0x200000ffff278231 */ /* 0x000fc40000340918 */
[----:B-1----:R-:W-:Y:S02]  /*15350*/  IMAD.MOV.U32 R21, RZ, RZ, R33 ;  /* 0x000000ffff157224 */ /* 0x002fe400078e0021 */
[----:B------:R-:W-:-:S05]  /*15360*/  IMAD.WIDE R32, R6, 0x2, R218 ;  /* 0x0000000206207825 */ /* 0x000fca00078e02da */
[----:B------:R1:W-:Y:S01]  /*15370*/  STG.E.U16 desc[UR28][R32.64+-0x100], R2 ;  /* 0xffff000220007986 */ /* 0x0003e2000c10151c */
[----:B------:R-:W-:Y:S02]  /*15380*/  @!P0 PRMT R24, R39, 0x5410, RZ ;  /* 0x0000541027188816 */ /* 0x000fe400000000ff */
[----:B------:R-:W-:Y:S02]  /*15390*/  ISETP.LE.U32.AND P0, PT, R8, UR14, PT ;  /* 0x0000000e08007c0c */ /* 0x000fe4000bf03070 */
[----:B-1----:R-:W-:-:S04]  /*153a0*/  LOP3.LUT R2, R0, 0xffff, RZ, 0xc0, !PT ;  /* 0x0000ffff00027812 */ /* 0x002fc800078ec0ff */
[----:B------:R-:W-:Y:S02]  /*153b0*/  SHF.R.U32.HI R6, RZ, 0x8, R2 ;  /* 0x00000008ff067819 */ /* 0x000fe40000011602 */
[----:B------:R-:W-:-:S04]  /*153c0*/  LOP3.LUT R2, R0, 0xff, RZ, 0xc0, !PT ;  /* 0x000000ff00027812 */ /* 0x000fc800078ec0ff */
[----:B------:R-:W-:Y:S02]  /*153d0*/  PRMT R7, R2, 0x5410, R6 ;  /* 0x0000541002077816 */ /* 0x000fe40000000006 */
[--C-:B------:R-:W-:Y:S02]  /*153e0*/  SHF.R.U32.HI R6, RZ, 0x10, R0.reuse ;  /* 0x00000010ff067819 */ /* 0x100fe40000011600 */
[----:B------:R-:W-:Y:S02]  /*153f0*/  SHF.R.U32.HI R2, RZ, 0x18, R0 ;  /* 0x00000018ff027819 */ /* 0x000fe40000011600 */
[----:B------:R-:W-:-:S04]  /*15400*/  LOP3.LUT R0, R6, 0xff, RZ, 0xc0, !PT ;  /* 0x000000ff06007812 */ /* 0x000fc800078ec0ff */
[----:B------:R-:W-:Y:S02]  /*15410*/  PRMT R8, R0, 0x5410, R2 ;  /* 0x0000541000087816 */ /* 0x000fe40000000002 */
[----:B------:R-:W-:-:S04]  /*15420*/  LOP3.LUT R0, R4, 0xffff, RZ, 0xc0, !PT ;  /* 0x0000ffff04007812 */ /* 0x000fc800078ec0ff */
[----:B------:R-:W-:Y:S02]  /*15430*/  SHF.R.U32.HI R2, RZ, 0x8, R0 ;  /* 0x00000008ff027819 */ /* 0x000fe40000011600 */
[----:B------:R-:W-:-:S04]  /*15440*/  LOP3.LUT R0, R4, 0xff, RZ, 0xc0, !PT ;  /* 0x000000ff04007812 */ /* 0x000fc800078ec0ff */
[----:B------:R-:W-:Y:S02]  /*15450*/  PRMT R6, R0, 0x5410, R2 ;  /* 0x0000541000067816 */ /* 0x000fe40000000002 */
[----:B------:R-:W-:Y:S02]  /*15460*/  HSET2.LE.AND R0, R7, R20, PT ;  /* 0x0000001407007233 */ /* 0x000fe40003803000 */
[--C-:B------:R-:W-:Y:S02]  /*15470*/  SHF.R.U32.HI R2, RZ, 0x10, R4.reuse ;  /* 0x00000010ff027819 */ /* 0x100fe40000011604 */
[----:B------:R-:W-:Y:S02]  /*15480*/  SHF.R.U32.HI R7, RZ, 0x18, R4 ;  /* 0x00000018ff077819 */ /* 0x000fe40000011604 */
[----:B------:R-:W-:Y:S02]  /*15490*/  LOP3.LUT R4, R0, R29, RZ, 0xc0, !PT ;  /* 0x0000001d00047212 */ /* 0x000fe400078ec0ff */
[----:B------:R-:W-:-:S02]  /*154a0*/  LOP3.LUT R5, R2, 0xff, RZ, 0xc0, !PT ;  /* 0x000000ff02057812 */ /* 0x000fc400078ec0ff */
[----:B------:R-:W-:Y:S02]  /*154b0*/  HSET2.LE.AND R0, R8, R20, PT ;  /* 0x0000001408007233 */ /* 0x000fe40003803000 */
[----:B------:R-:W-:-:S03]  /*154c0*/  PRMT R7, R5, 0x5410, R7 ;  /* 0x0000541005077816 */ /* 0x000fc60000000007 */
[----:B------:R-:W-:Y:S02]  /*154d0*/  LOP3.LUT R5, R0, R9, RZ, 0xc0, !PT ;  /* 0x0000000900057212 */ /* 0x000fe400078ec0ff */
[----:B------:R-:W1:Y:S01]  /*154e0*/  LDSM.16.MT88.4 R8, [R185+0x18000] ;  /* 0x01800000b908783b */ /* 0x000e620000004200 */
[--C-:B------:R-:W-:Y:S02]  /*154f0*/  HSET2.LE.AND R2, R6, R20.reuse, PT ;  /* 0x0000001406027233 */ /* 0x100fe40003803000 */
[----:B------:R-:W-:Y:S01]  /*15500*/  HSET2.LE.AND R0, R7, R20, PT ;  /* 0x0000001407007233 */ /* 0x000fe20003803000 */
[----:B------:R-:W-:Y:S02]  /*15510*/  @!P4 HFMA2.BF16_V2 R52, -RZ.H0_H0, RZ.H0_H0, -R182.H0_H0 ;  /* 0x200000ffff34c231 */ /* 0x000fe400003409b6 */
[----:B------:R-:W-:Y:S01]  /*15520*/  LOP3.LUT R6, R2, R31, RZ, 0xc0, !PT ;  /* 0x0000001f02067212 */ /* 0x000fe200078ec0ff */
[----:B------:R-:W-:Y:S01]  /*15530*/  @!P1 HFMA2.BF16_V2 R53, -RZ.H0_H0, RZ.H0_H0, -R135.H0_H0 ;  /* 0x200000ffff359231 */ /* 0x000fe20000340987 */
[----:B------:R-:W-:-:S02]  /*15540*/  LOP3.LUT R7, R0, R30, RZ, 0xc0, !PT ;  /* 0x0000001e00077212 */ /* 0x000fc400078ec0ff */
[----:B------:R-:W-:Y:S02]  /*15550*/  PRMT R200, R135, 0x5410, R134 ;  /* 0x0000541087c87816 */ /* 0x000fe40000000086 */
[----:B------:R-:W-:Y:S02]  /*15560*/  @!P4 PRMT R182, R52, 0x5410, RZ ;  /* 0x0000541034b6c816 */ /* 0x000fe400000000ff */
[----:B------:R-:W-:Y:S02]  /*15570*/  @!P1 PRMT R135, R53, 0x5410, RZ ;  /* 0x0000541035879816 */ /* 0x000fe400000000ff */
[C---:B-1----:R-:W-:Y:S06]  /*15580*/  HMMA.16816.F32.BF16 R52, R4.reuse, R8, R164 ;  /* 0x000000080434723c */ /* 0x042fec00000418a4 */
[----:B------:R-:W-:Y:S01]  /*15590*/  HMMA.16816.F32.BF16 R16, R4, R10, R160 ;  /* 0x0000000a0410723c */ /* 0x000fe200000418a0 */
[----:B------:R-:W1:Y:S01]  /*155a0*/  LDSM.16.MT88.4 R8, [R186+0x18000] ;  /* 0x01800000ba08783b */ /* 0x000e620000004200 */
[----:B------:R-:W-:Y:S01]  /*155b0*/  MOV R96, R92 ;  /* 0x0000005c00607202 */ /* 0x000fe20000000f00 */
[----:B------:R-:W-:-:S02]  /*155c0*/  IMAD.MOV.U32 R97, RZ, RZ, R93 ;  /* 0x000000ffff617224 */ /* 0x000fc400078e005d */
[----:B------:R-:W-:Y:S02]  /*155d0*/  IMAD.MOV.U32 R98, RZ, RZ, R94 ;  /* 0x000000ffff627224 */ /* 0x000fe400078e005e */
[----:B------:R-:W-:Y:S01]  /*155e0*/  IMAD.MOV.U32 R160, RZ, RZ, R113 ;  /* 0x000000ffffa07224 */ /* 0x000fe200078e0071 */
[----:B------:R-:W-:Y:S01]  /*155f0*/  MOV R162, R115 ;  /* 0x0000007300a27202 */ /* 0x000fe20000000f00 */
        /* <DEDUP_REMOVED lines=9> */
[C---:B-1----:R-:W-:Y:S06]  /*15690*/  HMMA.16816.F32.BF16 R76, R4.reuse, R8, R148 ;  /* 0x00000008044c723c */ /* 0x042fec0000041894 */
[----:B------:R-:W-:Y:S01]  /*156a0*/  HMMA.16816.F32.BF16 R64, R4, R10, R144 ;  /* 0x0000000a0440723c */ /* 0x000fe20000041890 */
[----:B------:R-:W1:Y:S01]  /*156b0*/  LDSM.16.MT88.4 R8, [R187+0x18000] ;  /* 0x01800000bb08783b */ /* 0x000e620000004200 */
[----:B------:R-:W-:Y:S02]  /*156c0*/  @!P3 HFMA2.BF16_V2 R50, -RZ.H0_H0, RZ.H0_H0, -R181.H0_H0 ;  /* 0x200000ffff32b231 */ /* 0x000fe400003409b5 */
[----:B------:R-:W-:-:S02]  /*156d0*/  @!P2 HFMA2.BF16_V2 R49, -RZ.H0_H0, RZ.H0_H0, -R180.H0_H0 ;  /* 0x200000ffff31a231 */ /* 0x000fc400003409b4 */
[----:B------:R-:W-:Y:S01]  /*156e0*/  @!P5 HFMA2.BF16_V2 R48, -RZ.H0_H0, RZ.H0_H0, -R133.H0_H0 ;  /* 0x200000ffff30d231 */ /* 0x000fe20000340985 */
[----:B------:R-:W-:Y:S02]  /*156f0*/  PRMT R194, R181, 0x5410, R180 ;  /* 0x00005410b5c27816 */ /* 0x000fe400000000b4 */
[----:B------:R-:W-:Y:S02]  /*15700*/  @!P3 PRMT R181, R50, 0x5410, RZ ;  /* 0x0000541032b5b816 */ /* 0x000fe400000000ff */
[----:B------:R-:W-:Y:S02]  /*15710*/  @!P2 PRMT R180, R49, 0x5410, RZ ;  /* 0x0000541031b4a816 */ /* 0x000fe400000000ff */
[----:B------:R-:W-:Y:S02]  /*15720*/  @!P5 PRMT R133, R48, 0x5410, RZ ;  /* 0x000054103085d816 */ /* 0x000fe400000000ff */
        /* <DEDUP_REMOVED lines=8> */
[----:B------:R-:W-:Y:S01]  /*157b0*/  HMMA.16816.F32.BF16 R88, R4, R10, R172 ;  /* 0x0000000a0458723c */ /* 0x000fe200000418ac */
[----:B------:R-:W1:Y:S01]  /*157c0*/  LDSM.16.MT88.4 R8, [R186+0x1a000] ;  /* 0x01a00000ba08783b */ /* 0x000e620000004200 */
        /* <DEDUP_REMOVED lines=9> */
[----:B------:R-:W-:-:S05]  /*15860*/  @!P0 HFMA2.BF16_V2 R44, -RZ.H0_H0, RZ.H0_H0, -R134.H0_H0 ;  /* 0x200000ffff2c8231 */ /* 0x000fca0000340986 */
[----:B------:R-:W-:Y:S02]  /*15870*/  @!P0 PRMT R134, R44, 0x5410, RZ ;  /* 0x000054102c868816 */ /* 0x000fe400000000ff */
        /* <DEDUP_REMOVED lines=20> */
[----:B------:R-:W2:Y:S01]  /*159c0*/  LDL.LU R184, [R1+0x1a4] ;  /* 0x0001a40001b87983 */ /* 0x000ea20000300800 */
[----:B------:R-:W-:Y:S02]  /*159d0*/  IMAD.MOV.U32 R161, RZ, RZ, R165 ;  /* 0x000000ffffa17224 */ /* 0x000fe400078e00a5 */
        /* <DEDUP_REMOVED lines=8> */
[----:B------:R-:W-:Y:S01]  /*15a60*/  IMAD.MOV.U32 R2, RZ, RZ, R201 ;  /* 0x000000ffff027224 */ /* 0x000fe200078e00c9 */
[----:B------:R-:W3:Y:S01]  /*15a70*/  LDL.LU R197, [R1+0x1a0] ;  /* 0x0001a00001c57983 */ /* 0x000ee20000300800 */
[----:B------:R-:W-:Y:S01]  /*15a80*/  IMAD.MOV.U32 R152, RZ, RZ, R156 ;  /* 0x000000ffff987224 */ /* 0x000fe200078e009c */
[----:B-1----:R-:W-:Y:S01]  /*15a90*/  HMMA.16816.F32.BF16 R104, R4, R8, R228 ;  /* 0x000000080468723c */ /* 0x002fe200000418e4 */
[----:B------:R-:W-:-:S02]  /*15aa0*/  IMAD.MOV.U32 R153, RZ, RZ, R157 ;  /* 0x000000ffff997224 */ /* 0x000fc400078e009d */
[----:B------:R-:W-:-:S03]  /*15ab0*/  IMAD.MOV.U32 R158, RZ, RZ, R162 ;  /* 0x000000ffff9e7224 */ /* 0x000fc600078e00a2 */
[----:B------:R-:W-:Y:S01]  /*15ac0*/  HMMA.16816.F32.BF16 R84, R4, R10, R232 ;  /* 0x0000000a0454723c */ /* 0x000fe200000418e8 */
[----:B------:R-:W1:Y:S01]  /*15ad0*/  LDSM.16.MT88.4 R8, [R185+0x1c000] ;  /* 0x01c00000b908783b */ /* 0x000e620000004200 */
[----:B------:R-:W-:Y:S01]  /*15ae0*/  IMAD.MOV.U32 R156, RZ, RZ, R160 ;  /* 0x000000ffff9c7224 */ /* 0x000fe200078e00a0 */
[----:B------:R-:W-:Y:S01]  /*15af0*/  MOV R163, R167 ;  /* 0x000000a700a37202 */ /* 0x000fe20000000f00 */
[----:B------:R-:W-:Y:S01]  /*15b00*/  IMAD.MOV.U32 R157, RZ, RZ, R161 ;  /* 0x000000ffff9d7224 */ /* 0x000fe200078e00a1 */
[----:B------:R-:W-:Y:S01]  /*15b10*/  MOV R147, R151 ;  /* 0x0000009700937202 */ /* 0x000fe20000000f00 */
[----:B------:R-:W-:Y:S01]  /*15b20*/  IMAD.MOV.U32 R162, RZ, RZ, R166 ;  /* 0x000000ffffa27224 */ /* 0x000fe200078e00a6 */
[----:B------:R-:W4:Y:S01]  /*15b30*/  LDL.LU R201, [R1+0x19c] ;  /* 0x00019c0001c97983 */ /* 0x000f220000300800 */
[----:B------:R-:W-:Y:S02]  /*15b40*/  IMAD.MOV.U32 R160, RZ, RZ, R164 ;  /* 0x000000ffffa07224 */ /* 0x000fe400078e00a4 */
        /* <DEDUP_REMOVED lines=10> */
[----:B------:R-:W2:Y:S01]  /*15bf0*/  LDL.LU R190, [R1+0x194] ;  /* 0x0001940001be7983 */ /* 0x000ea20000300800 */
[----:B------:R-:W-:Y:S02]  /*15c00*/  IMAD.MOV.U32 R0, RZ, RZ, R204 ;  /* 0x000000ffff007224 */ /* 0x000fe400078e00cc */
[----:B------:R-:W-:Y:S02]  /*15c10*/  IMAD.MOV.U32 R148, RZ, RZ, R152 ;  /* 0x000000ffff947224 */ /* 0x000fe400078e0098 */
[----:B------:R-:W-:Y:S02]  /*15c20*/  IMAD.MOV.U32 R149, RZ, RZ, R153 ;  /* 0x000000ffff957224 */ /* 0x000fe400078e0099 */
[----:B------:R-:W-:Y:S01]  /*15c30*/  IMAD.MOV.U32 R154, RZ, RZ, R158 ;  /* 0x000000ffff9a7224 */ /* 0x000fe200078e009e */
[----:B------:R-:W-:Y:S01]  /*15c40*/  MOV R159, R163 ;  /* 0x000000a3009f7202 */ /* 0x000fe20000000f00 */
[----:B------:R-:W-:Y:S01]  /*15c50*/  IMAD.MOV.U32 R2, RZ, RZ, R192 ;  /* 0x000000ffff027224 */ /* 0x000fe200078e00c0 */
[----:B------:R-:W3:Y:S01]  /*15c60*/  LDL.LU R204, [R1+0x190] ;  /* 0x0001900001cc7983 */ /* 0x000ee20000300800 */
[----:B------:R-:W-:-:S02]  /*15c70*/  IMAD.MOV.U32 R152, RZ, RZ, R156 ;  /* 0x000000ffff987224 */ /* 0x000fc400078e009c */
[----:B------:R-:W-:Y:S01]  /*15c80*/  IMAD.MOV.U32 R153, RZ, RZ, R157 ;  /* 0x000000ffff997224 */ /* 0x000fe200078e009d */
[----:B------:R-:W2:Y:S01]  /*15c90*/  LDL.LU R192, [R1+0x18c] ;  /* 0x00018c0001c07983 */ /* 0x000ea20000300800 */
        /* <DEDUP_REMOVED lines=11> */
[----:B------:R-:W-:Y:S01]  /*15d50*/  MOV R147, R151 ;  /* 0x0000009700937202 */ /* 0x000fe20000000f00 */
[----:B------:R-:W-:Y:S01]  /*15d60*/  IMAD.MOV.U32 R164, RZ, RZ, R0 ;  /* 0x000000ffffa47224 */ /* 0x000fe200078e0000 */
[----:B------:R-:W4:Y:S01]  /*15d70*/  LDL.LU R205, [R1+0x184] ;  /* 0x0001840001cd7983 */ /* 0x000f220000300800 */
[----:B------:R-:W-:Y:S01]  /*15d80*/  IMAD.MOV.U32 R146, RZ, RZ, R150 ;  /* 0x000000ffff927224 */ /* 0x000fe200078e0096 */
[----:B------:R-:W-:Y:S01]  /*15d90*/  MOV R150, R154 ;  /* 0x0000009a00967202 */ /* 0x000fe20000000f00 */
[----:B------:R-:W-:Y:S02]  /*15da0*/  IMAD.MOV.U32 R165, RZ, RZ, R2 ;  /* 0x000000ffffa57224 */ /* 0x000fe400078e0002 */
[----:B------:R-:W-:-:S02]  /*15db0*/  IMAD.MOV.U32 R0, RZ, RZ, R199 ;  /* 0x000000ffff007224 */ /* 0x000fc400078e00c7 */
[----:B------:R-:W-:Y:S01]  /*15dc0*/  IMAD.MOV.U32 R145, RZ, RZ, R149 ;  /* 0x000000ffff917224 */ /* 0x000fe200078e0095 */
[----:B------:R-:W3:Y:S01]  /*15dd0*/  LDL.LU R199, [R1+0x180] ;  /* 0x0001800001c77983 */ /* 0x000ee20000300800 */
[----:B------:R-:W-:Y:S02]  /*15de0*/  IMAD.MOV.U32 R2, RZ, RZ, R132 ;  /* 0x000000ffff027224 */ /* 0x000fe400078e0084 */
[----:B------:R-:W-:Y:S01]  /*15df0*/  IMAD.MOV.U32 R149, RZ, RZ, R153 ;  /* 0x000000ffff957224 */ /* 0x000fe200078e0099 */
[----:B------:R-:W-:Y:S01]  /*15e00*/  MOV R153, R157 ;  /* 0x0000009d00997202 */ /* 0x000fe20000000f00 */
[----:B------:R-:W-:Y:S01]  /*15e10*/  IMAD.MOV.U32 R151, RZ, RZ, R155 ;  /* 0x000000ffff977224 */ /* 0x000fe200078e009b */
[----:B------:R-:W2:Y:S01]  /*15e20*/  LDL.LU R132, [R1+0x17c] ;  /* 0x00017c0001847983 */ /* 0x000ea20000300800 */
[----:B------:R-:W-:Y:S02]  /*15e30*/  IMAD.MOV.U32 R154, RZ, RZ, R158 ;  /* 0x000000ffff9a7224 */ /* 0x000fe400078e009e */
[----:B------:R-:W-:Y:S01]  /*15e40*/  IMAD.MOV.U32 R155, RZ, RZ, R159 ;  /* 0x000000ffff9b7224 */ /* 0x000fe200078e009f */
[----:B------:R-:W-:Y:S01]  /*15e50*/  MOV R159, R163 ;  /* 0x000000a3009f7202 */ /* 0x000fe20000000f00 */
[----:B------:R-:W-:Y:S01]  /*15e60*/  IMAD.MOV.U32 R158, RZ, RZ, R162 ;  /* 0x000000ffff9e7224 */ /* 0x000fe200078e00a2 */
[----:B------:R-:W-:Y:S01]  /*15e70*/  MOV R162, R166 ;  /* 0x000000a600a27202 */ /* 0x000fe20000000f00 */
[----:B------:R-:W-:-:S02]  /*15e80*/  IMAD.MOV.U32 R21, RZ, RZ, R194 ;  /* 0x000000ffff157224 */ /* 0x000fc400078e00c2 */
[----:B------:R-:W-:Y:S01]  /*15e90*/  IMAD.MOV.U32 R157, RZ, RZ, R161 ;  /* 0x000000ffff9d7224 */ /* 0x000fe200078e00a1 */
[----:B------:R-:W4:Y:S01]  /*15ea0*/  LDL.LU R194, [R1+0x178] ;  /* 0x0001780001c27983 */ /* 0x000f220000300800 */
[----:B------:R-:W-:Y:S02]  /*15eb0*/  IMAD.MOV.U32 R161, RZ, RZ, R165 ;  /* 0x000000ffffa17224 */ /* 0x000fe400078e00a5 */
[----:B------:R-:W-:Y:S02]  /*15ec0*/  IMAD.MOV.U32 R166, RZ, RZ, R0 ;  /* 0x000000ffffa67224 */ /* 0x000fe400078e0000 */
[----:B------:R-:W-:Y:S02]  /*15ed0*/  IMAD.MOV.U32 R163, RZ, RZ, R200 ;  /* 0x000000ffffa37224 */ /* 0x000fe400078e00c8 */
[----:B------:R-:W-:Y:S01]  /*15ee0*/  IMAD.MOV.U32 R165, RZ, RZ, R2 ;  /* 0x000000ffffa57224 */ /* 0x000fe200078e0002 */
[----:B------:R-:W4:Y:S01]  /*15ef0*/  LDL.LU R200, [R1+0x174] ;  /* 0x0001740001c87983 */ /* 0x000f220000300800 */
[----:B------:R-:W-:Y:S01]  /*15f00*/  IMAD.MOV.U32 R0, RZ, RZ, R208 ;  /* 0x000000ffff007224 */ /* 0x000fe200078e00d0 */
[----:B------:R-:W-:-:S02]  /*15f10*/  MOV R2, R220 ;  /* 0x000000dc00027202 */ /* 0x000fc40000000f00 */
[----:B------:R-:W3:Y:S04]  /*15f20*/  LDL.LU R208, [R1+0x170] ;  /* 0x0001700001d07983 */ /* 0x000ee80000300800 */
[----:B------:R-:W4:Y:S01]  /*15f30*/  LDL.LU R220, [R1+0x16c] ;  /* 0x00016c0001dc7983 */ /* 0x000f220000300800 */
[C---:B-1----:R-:W-:Y:S06]  /*15f40*/  HMMA.16816.F32.BF16 R68, R4.reuse, R8, R68 ;  /* 0x000000080444723c */ /* 0x042fec0000041844 */
[----:B------:R-:W-:Y:S01]  /*15f50*/  HMMA.16816.F32.BF16 R56, R4, R10, R236 ;  /* 0x0000000a0438723c */ /* 0x000fe200000418ec */
[----:B------:R-:W1:Y:S01]  /*15f60*/  LDSM.16.MT88.4 R8, [R186+0x1c000] ;  /* 0x01c00000ba08783b */ /* 0x000e620000004200 */
[----:B------:R-:W-:-:S04]  /*15f70*/  IMAD.MOV.U32 R15, RZ, RZ, R24 ;  /* 0x000000ffff0f7224 */ /* 0x000fc800078e0018 */
        /* <DEDUP_REMOVED lines=15> */
[----:B------:R-:W-:Y:S01]  /*16070*/  IMAD.MOV.U32 R138, RZ, RZ, R145 ;  /* 0x000000ffff8a7224 */ /* 0x000fe200078e0091 */
[----:B------:R-:W-:Y:S01]  /*16080*/  MOV R137, R144 ;  /* 0x0000009000897202 */ /* 0x000fe20000000f00 */
[C---:B-1----:R-:W-:Y:S06]  /*16090*/  HMMA.16816.F32.BF16 R120, R4.reuse, R8, R120 ;  /* 0x000000080478723c */ /* 0x042fec0000041878 */
[----:B------:R-:W-:Y:S01]  /*160a0*/  HMMA.16816.F32.BF16 R124, R4, R10, R124 ;  /* 0x0000000a047c723c */ /* 0x000fe2000004187c */
[----:B------:R-:W1:Y:S01]  /*160b0*/  LDSM.16.MT88.4 R8, [R186+0x1e000] ;  /* 0x01e00000ba08783b */ /* 0x000e620000004200 */
[----:B------:R-:W-:-:S02]  /*160c0*/  IMAD.MOV.U32 R139, RZ, RZ, R146 ;  /* 0x000000ffff8b7224 */ /* 0x000fc400078e0092 */
        /* <DEDUP_REMOVED lines=39> */
[----:B------:R-:W-:Y:S01]  /*16340*/  IMAD.MOV.U32 R160, RZ, RZ, R0 ;  /* 0x000000ffffa07224 */ /* 0x000fe200078e0000 */
[----:B--2---:R-:W-:Y:S01]  /*16350*/  MOV R0, R132 ;  /* 0x0000008400007202 */ /* 0x004fe20000000f00 */
[----:B------:R-:W-:Y:S01]  /*16360*/  IMAD.MOV.U32 R163, RZ, RZ, R15 ;  /* 0x000000ffffa37224 */ /* 0x000fe200078e000f */
[----:B------:R-:W-:Y:S01]  /*16370*/  MOV R15, R221 ;  /* 0x000000dd000f7202 */ /* 0x000fe20000000f00 */
[----:B------:R-:W-:Y:S01]  /*16380*/  IMAD.MOV.U32 R156, RZ, RZ, R162 ;  /* 0x000000ffff9c7224 */ /* 0x000fe200078e00a2 */
[----:B------:R2:W5:Y:S01]  /*16390*/  LDL.LU R132, [R1+0x164] ;  /* 0x0001640001847983 */ /* 0x0005620000300800 */
[----:B------:R-:W-:Y:S02]  /*163a0*/  IMAD.MOV.U32 R162, RZ, RZ, R2 ;  /* 0x000000ffffa27224 */ /* 0x000fe400078e0002 */
[----:B------:R-:W-:Y:S02]  /*163b0*/  IMAD.MOV.U32 R2, RZ, RZ, R222 ;  /* 0x000000ffff027224 */ /* 0x000fe400078e00de */
[----:B----4-:R-:W-:Y:S01]  /*163c0*/  IMAD.MOV.U32 R21, RZ, RZ, R220 ;  /* 0x000000ffff157224 */ /* 0x010fe200078e00dc */
[----:B------:R-:W-:Y:S01]  /*163d0*/  MOV R170, R163 ;  /* 0x000000a300aa7202 */ /* 0x000fe20000000f00 */
[----:B------:R-:W-:Y:S01]  /*163e0*/  IMAD.MOV.U32 R144, RZ, RZ, R147 ;  /* 0x000000ffff907224 */ /* 0x000fe200078e0093 */
[----:B------:R2:W5:Y:S01]  /*163f0*/  LDL.LU R217, [R1+0x160] ;  /* 0x0001600001d97983 */ /* 0x0005620000300800 */
[----:B------:R-:W-:-:S02]  /*16400*/  IMAD.MOV.U32 R171, RZ, RZ, R0 ;  /* 0x000000ffffab7224 */ /* 0x000fc400078e0000 */
[----:B------:R-:W-:Y:S02]  /*16410*/  IMAD.MOV.U32 R146, RZ, RZ, R157 ;  /* 0x000000ffff927224 */ /* 0x000fe400078e009d */
[----:B------:R-:W-:Y:S01]  /*16420*/  IMAD.MOV.U32 R168, RZ, RZ, R2 ;  /* 0x000000ffffa87224 */ /* 0x000fe200078e0002 */
[----:B---3--:R-:W-:Y:S01]  /*16430*/  MOV R2, R208 ;  /* 0x000000d000027202 */ /* 0x008fe20000000f00 */
        /* <DEDUP_REMOVED lines=8> */
[----:B------:R-:W-:Y:S01]  /*164c0*/  IMAD.MOV.U32 R169, RZ, RZ, R0 ;  /* 0x000000ffffa97224 */ /* 0x000fe200078e0000 */
[----:B------:R2:W5:Y:S01]  /*164d0*/  LDL.LU R220, [R1+0x15c] ;  /* 0x00015c0001dc7983 */ /* 0x0005620000300800 */
[----:B------:R-:W-:-:S02]  /*164e0*/  IMAD.MOV.U32 R161, RZ, RZ, R211 ;  /* 0x000000ffffa17224 */ /* 0x000fc400078e00d3 */
[----:B------:R-:W-:Y:S01]  /*164f0*/  IMAD.MOV.U32 R174, RZ, RZ, R170 ;  /* 0x000000ffffae7224 */ /* 0x000fe200078e00aa */
[----:B------:R-:W-:Y:S01]  /*16500*/  MOV R170, R163 ;  /* 0x000000a300aa7202 */ /* 0x000fe20000000f00 */
[----:B------:R-:W-:Y:S01]  /*16510*/  IMAD.MOV.U32 R0, RZ, RZ, R22 ;  /* 0x000000ffff007224 */ /* 0x000fe200078e0016 */
[----:B------:R-:W-:Y:S01]  /*16520*/  HMMA.16816.F32.BF16 R144, R4, R10, R144 ;  /* 0x0000000a0490723c */ /* 0x000fe20000041890 */
        /* <DEDUP_REMOVED lines=9> */
[----:B------:R-:W-:Y:S01]  /*165c0*/  IMAD.WIDE.U32 R4, R14, -0x2daee0ad, RZ ;  /* 0xd2511f530e047825 */ /* 0x000fe200078e00ff */
[----:B------:R-:W-:Y:S01]  /*165d0*/  MOV R179, R15 ;  /* 0x0000000f00b37202 */ /* 0x000fe20000000f00 */
[----:B------:R2:W5:Y:S02]  /*165e0*/  LDL.LU R221, [R1+0x158] ;  /* 0x0001580001dd7983 */ /* 0x0005640000300800 */
[----:B------:R-:W-:Y:S02]  /*165f0*/  IMAD.MOV.U32 R177, RZ, RZ, R161 ;  /* 0x000000ffffb17224 */ /* 0x000fe400078e00a1 */
[----:B------:R-:W-:-:S02]  /*16600*/  IMAD.MOV.U32 R215, RZ, RZ, R0 ;  /* 0x000000ffffd77224 */ /* 0x000fc400078e0000 */
[----:B------:R-:W-:Y:S02]  /*16610*/  IMAD.MOV.U32 R214, RZ, RZ, R160 ;  /* 0x000000ffffd67224 */ /* 0x000fe400078e00a0 */
[----:B------:R-:W-:Y:S01]  /*16620*/  IMAD.MOV.U32 R15, RZ, RZ, R198 ;  /* 0x000000ffff0f7224 */ /* 0x000fe200078e00c6 */
[----:B------:R-:W-:Y:S01]  /*16630*/  MOV R213, R179 ;  /* 0x000000b300d57202 */ /* 0x000fe20000000f00 */
[----:B------:R-:W-:Y:S01]  /*16640*/  IMAD.MOV.U32 R161, RZ, RZ, R201 ;  /* 0x000000ffffa17224 */ /* 0x000fe200078e00c9 */
[----:B------:R-:W-:Y:S01]  /*16650*/  SHF.R.U32.HI R7, RZ, 0x10, R4 ;  /* 0x00000010ff077819 */ /* 0x000fe20000011604 */
[----:B------:R-:W-:Y:S01]  /*16660*/  IMAD.MOV.U32 R0, RZ, RZ, R200 ;  /* 0x000000ffff007224 */ /* 0x000fe200078e00c8 */
[----:B------:R-:W-:Y:S01]  /*16670*/  SHF.R.U32.HI R8, RZ, 0x18, R4 ;  /* 0x00000018ff087819 */ /* 0x000fe20000011604 */
[----:B------:R-:W-:Y:S01]  /*16680*/  IMAD.MOV.U32 R160, RZ, RZ, R2 ;  /* 0x000000ffffa07224 */ /* 0x000fe200078e0002 */
[----:B------:R-:W-:Y:S01]  /*16690*/  LOP3.LUT R2, R4, 0xffff, RZ, 0xc0, !PT ;  /* 0x0000ffff04027812 */ /* 0x000fe200078ec0ff */
[----:B------:R-:W-:-:S02]  /*166a0*/  IMAD.MOV.U32 R212, RZ, RZ, R215 ;  /* 0x000000ffffd47224 */ /* 0x000fc400078e00d7 */
[----:B------:R-:W-:Y:S02]  /*166b0*/  IMAD.MOV.U32 R238, RZ, RZ, R156 ;  /* 0x000000ffffee7224 */ /* 0x000fe400078e009c */
[----:B------:R-:W-:Y:S01]  /*166c0*/  IMAD.MOV.U32 R247, RZ, RZ, R159 ;  /* 0x000000fffff77224 */ /* 0x000fe200078e009f */
[----:B------:R-:W-:Y:S01]  /*166d0*/  MOV R21, R216 ;  /* 0x000000d800157202 */ /* 0x000fe20000000f00 */
[----:B------:R-:W-:Y:S01]  /*166e0*/  IMAD.MOV.U32 R215, RZ, RZ, R161 ;  /* 0x000000ffffd77224 */ /* 0x000fe200078e00a1 */
[----:B------:R-:W-:Y:S01]  /*166f0*/  MOV R161, R0 ;  /* 0x0000000000a17202 */ /* 0x000fe20000000f00 */
[----:B------:R-:W-:Y:S01]  /*16700*/  IMAD.MOV.U32 R237, RZ, RZ, R157 ;  /* 0x000000ffffed7224 */ /* 0x000fe200078e009d */
[----:B------:R-:W-:Y:S01]  /*16710*/  LOP3.LUT R0, R5, UR21, R12, 0x96, !PT ;  /* 0x0000001505007c12 */ /* 0x000fe2000f8e960c */
[----:B------:R-:W-:Y:S01]  /*16720*/  IMAD.MOV.U32 R179, RZ, RZ, R15 ;  /* 0x000000ffffb37224 */ /* 0x000fe200078e000f */
[----:B------:R-:W-:Y:S01]  /*16730*/  SHF.R.U32.HI R5, RZ, 0x8, R2 ;  /* 0x00000008ff057819 */ /* 0x000fe20000011602 */
[----:B------:R-:W1:Y:S01]  /*16740*/  LDSM.16.MT88.4 R12, [R185+0x18800] ;  /* 0x01880000b90c783b */ /* 0x000e620000004200 */
[----:B------:R-:W-:Y:S01]  /*16750*/  LOP3.LUT R2, R4, 0xff, RZ, 0xc0, !PT ;  /* 0x000000ff04027812 */ /* 0x000fe200078ec0ff */
[----:B------:R-:W-:-:S02]  /*16760*/  IMAD.MOV.U32 R172, RZ, RZ, R174 ;  /* 0x000000ffffac7224 */ /* 0x000fc400078e00ae */
[----:B------:R-:W-:Y:S01]  /*16770*/  IMAD.MOV.U32 R175, RZ, RZ, R162 ;  /* 0x000000ffffaf7224 */ /* 0x000fe200078e00a2 */
[----:B------:R-:W-:Y:S01]  /*16780*/  PRMT R9, R2, 0x5410, R5 ;  /* 0x0000541002097816 */ /* 0x000fe20000000005 */
[----:B------:R-:W-:Y:S01]  /*16790*/  IMAD.MOV.U32 R22, RZ, RZ, R207 ;  /* 0x000000ffff167224 */ /* 0x000fe200078e00cf */
[----:B------:R-:W-:Y:S01]  /*167a0*/  LOP3.LUT R2, R0, 0xffff, RZ, 0xc0, !PT ;  /* 0x0000ffff00027812 */ /* 0x000fe200078ec0ff */
[----:B------:R2:W5:Y:S03]  /*167b0*/  LDL.LU R222, [R1+0x154] ;  /* 0x0001540001de7983 */ /* 0x0005660000300800 */
[----:B------:R-:W-:Y:S02]  /*167c0*/  SHF.R.U32.HI R4, RZ, 0x8, R2 ;  /* 0x00000008ff047819 */ /* 0x000fe40000011602 */
[----:B------:R-:W-:Y:S02]  /*167d0*/  SHF.R.U32.HI R6, RZ, 0x18, R0 ;  /* 0x00000018ff067819 */ /* 0x000fe40000011600 */
[----:B------:R-:W-:-:S02]  /*167e0*/  MOV R239, R172 ;  /* 0x000000ac00ef7202 */ /* 0x000fc40000000f00 */
[----:B------:R-:W-:Y:S01]  /*167f0*/  MOV R162, R21 ;  /* 0x0000001500a27202 */ /* 0x000fe20000000f00 */
[----:B------:R-:W-:Y:S01]  /*16800*/  IMAD.MOV.U32 R178, RZ, RZ, R175 ;  /* 0x000000ffffb27224 */ /* 0x000fe200078e00af */
[----:B------:R-:W-:Y:S01]  /*16810*/  LOP3.LUT R2, R0, 0xff, RZ, 0xc0, !PT ;  /* 0x000000ff00027812 */ /* 0x000fe200078ec0ff */
[----:B------:R2:W5:Y:S03]  /*16820*/  LDL.LU R216, [R1+0x150] ;  /* 0x0001500001d87983 */ /* 0x0005660000300800 */
[----:B------:R-:W-:Y:S02]  /*16830*/  PRMT R4, R2, 0x5410, R4 ;  /* 0x0000541002047816 */ /* 0x000fe40000000004 */
[----:B------:R-:W-:Y:S02]  /*16840*/  LOP3.LUT R5, R7, 0xff, RZ, 0xc0, !PT ;  /* 0x000000ff07057812 */ /* 0x000fe400078ec0ff */
[----:B------:R-:W-:Y:S01]  /*16850*/  MOV R174, R163 ;  /* 0x000000a300ae7202 */ /* 0x000fe20000000f00 */
[----:B------:R-:W-:Y:S01]  /*16860*/  IMAD.MOV.U32 R21, RZ, RZ, R206 ;  /* 0x000000ffff157224 */ /* 0x000fe200078e00ce */
[----:B------:R-:W-:Y:S01]  /*16870*/  SHF.R.U32.HI R2, RZ, 0x10, R0 ;  /* 0x00000010ff027819 */ /* 0x000fe20000011600 */
[----:B------:R2:W5:Y:S03]  /*16880*/  LDL.LU.64 R210, [R1+0x148] ;  /* 0x0001480001d27983 */ /* 0x0005660000300a00 */
[----:B------:R-:W-:-:S02]  /*16890*/  LOP3.LUT R2, R2, 0xff, RZ, 0xc0, !PT ;  /* 0x000000ff02027812 */ /* 0x000fc400078ec0ff */
[----:B------:R-:W-:Y:S02]  /*168a0*/  PRMT R5, R5, 0x5410, R8 ;  /* 0x0000541005057816 */ /* 0x000fe40000000008 */
[----:B------:R-:W-:Y:S01]  /*168b0*/  MOV R175, R162 ;  /* 0x000000a200af7202 */ /* 0x000fe20000000f00 */
[----:B------:R-:W-:Y:S01]  /*168c0*/  IMAD.MOV.U32 R163, RZ, RZ, R203 ;  /* 0x000000ffffa37224 */ /* 0x000fe200078e00cb */
[----:B------:R-:W-:Y:S01]  /*168d0*/  HSET2.LE.AND R0, R4, R20, PT ;  /* 0x0000001404007233 */ /* 0x000fe20003803000 */
[----:B------:R2:W5:Y:S01]  /*168e0*/  LDL.LU R209, [R1+0x140] ;  /* 0x0001400001d17983 */ /* 0x0005620000300800 */
[----:B------:R-:W-:-:S03]  /*168f0*/  PRMT R2, R2, 0x5410, R6 ;  /* 0x0000541002027816 */ /* 0x000fc60000000006 */
[----:B------:R-:W-:Y:S01]  /*16900*/  LOP3.LUT R4, R0, R212, RZ, 0xc0, !PT ;  /* 0x000000d400047212 */ /* 0x000fe200078ec0ff */
[----:B------:R2:W5:Y:S01]  /*16910*/  LDL.LU R208, [R1+0x13c] ;  /* 0x00013c0001d07983 */ /* 0x0005620000300800 */
[--C-:B------:R-:W-:Y:S02]  /*16920*/  HSET2.LE.AND R0, R2, R20.reuse, PT ;  /* 0x0000001402007233 */ /* 0x100fe40003803000 */
[--C-:B------:R-:W-:Y:S01]  /*16930*/  HSET2.LE.AND R2, R9, R20.reuse, PT ;  /* 0x0000001409027233 */ /* 0x100fe20003803000 */
[----:B------:R2:W5:Y:S01]  /*16940*/  LDL.LU R207, [R1+0x138] ;  /* 0x0001380001cf7983 */ /* 0x0005620000300800 */
[----:B------:R-:W-:Y:S02]  /*16950*/  HSET2.LE.AND R7, R5, R20, PT ;  /* 0x0000001405077233 */ /* 0x000fe40003803000 */
[----:B------:R-:W-:Y:S01]  /*16960*/  LOP3.LUT R5, R0, R213, RZ, 0xc0, !PT ;  /* 0x000000d500057212 */ /* 0x000fe200078ec0ff */
[----:B------:R2:W5:Y:S01]  /*16970*/  LDL.LU R206, [R1+0x134] ;  /* 0x0001340001ce7983 */ /* 0x0005620000300800 */
[----:B------:R-:W-:-:S02]  /*16980*/  LOP3.LUT R6, R2, R214, RZ, 0xc0, !PT ;  /* 0x000000d602067212 */ /* 0x000fc400078ec0ff */
[----:B------:R-:W-:Y:S01]  /*16990*/  LOP3.LUT R7, R7, R215, RZ, 0xc0, !PT ;  /* 0x000000d707077212 */ /* 0x000fe200078ec0ff */
[----:B------:R-:W-:Y:S01]  /*169a0*/  IMAD.MOV.U32 R0, RZ, RZ, R167 ;  /* 0x000000ffff007224 */ /* 0x000fe200078e00a7 */
[----:B------:R-:W-:Y:S01]  /*169b0*/  MOV R162, R202 ;  /* 0x000000ca00a27202 */ /* 0x000fe20000000f00 */
[----:B------:R2:W5:Y:S04]  /*169c0*/  LDL.LU R205, [R1+0x130] ;  /* 0x0001300001cd7983 */ /* 0x0005680000300800 */
[C---:B-1----:R-:W-:Y:S01]  /*169d0*/  HMMA.16816.F32.BF16 R8, R4.reuse, R14, R16 ;  /* 0x0000000e0408723c */ /* 0x042fe20000041810 */
[----:B------:R-:W1:Y:S04]  /*169e0*/  LDSM.16.MT88.4 R16, [R186+0x18800] ;  /* 0x01880000ba10783b */ /* 0x000e680000004200 */
[----:B------:R2:W5:Y:S01]  /*169f0*/  LDL.LU R204, [R1+0x12c] ;  /* 0x00012c0001cc7983 */ /* 0x0005620000300800 */
[C---:B------:R-:W-:Y:S03]  /*16a00*/  HMMA.16816.F32.BF16 R164, R4.reuse, R12, R52 ;  /* 0x0000000c04a4723c */ /* 0x040fe60000041834 */
[----:B------:R-:W3:Y:S04]  /*16a10*/  LDSM.16.MT88.4 R12, [R188+0x18800] ;  /* 0x01880000bc0c783b */ /* 0x000ee80000004200 */
[----:B------:R2:W5:Y:S04]  /*16a20*/  LDL.LU R201, [R1+0x128] ;  /* 0x0001280001c97983 */ /* 0x0005680000300800 */
[----:B------:R2:W5:Y:S04]  /*16a30*/  LDL.LU.64 R202, [R1+0x120] ;  /* 0x0001200001ca7983 */ /* 0x0005680000300a00 */
[----:B------:R2:W5:Y:S03]  /*16a40*/  LDL.LU R200, [R1+0x118] ;  /* 0x0001180001c87983 */ /* 0x0005660000300800 */
[----:B------:R-:W-:Y:S01]  /*16a50*/  MOV R213, R11 ;  /* 0x0000000b00d57202 */ /* 0x000fe20000000f00 */
[----:B------:R-:W-:Y:S01]  /*16a60*/  IMAD.MOV.U32 R212, RZ, RZ, R9 ;  /* 0x000000ffffd47224 */ /* 0x000fe200078e0009 */
[----:B------:R-:W-:Y:S01]  /*16a70*/  MOV R2, R8 ;  /* 0x0000000800027202 */ /* 0x000fe20000000f00 */
[----:B------:R-:W-:Y:S01]  /*16a80*/  IMAD.MOV.U32 R172, RZ, RZ, R10 ;  /* 0x000000ffffac7224 */ /* 0x000fe200078e000a */
[----:B------:R2:W5:Y:S04]  /*16a90*/  LDL.LU R199, [R1+0x114] ;  /* 0x0001140001c77983 */ /* 0x0005680000300800 */
[----:B------:R-:W4:Y:S04]  /*16aa0*/  LDSM.16.MT88.4 R8, [R187+0x18800] ;  /* 0x01880000bb08783b */ /* 0x000f280000004200 */
[----:B------:R2:W5:Y:S01]  /*16ab0*/  LDL.LU R198, [R1+0x110] ;  /* 0x0001100001c67983 */ /* 0x0005620000300800 */
        /* <DEDUP_REMOVED lines=9> */
[C---:B-1----:R-:W-:Y:S06]  /*16b50*/  HMMA.16816.F32.BF16 R108, R4.reuse, R16, R108 ;  /* 0x00000010046c723c */ /* 0x042fec000004186c */
[----:B---3--:R-:W-:-:S15]  /*16b60*/  HMMA.16816.F32.BF16 R240, R4, R12, R72 ;  /* 0x0000000c04f0723c */ /* 0x008fde0000041848 */
[----:B------:R-:W-:-:S03]  /*16b70*/  NOP ;  /* 0x0000000000007918 */ /* 0x000fc60000000000 */
[----:B------:R-:W-:Y:S01]  /*16b80*/  IMAD.MOV.U32 R36, RZ, RZ, R109 ;  /* 0x000000ffff247224 */ /* 0x000fe200078e006d */
[----:B------:R-:W-:Y:S01]  /*16b90*/  MOV R78, R110 ;  /* 0x0000006e004e7202 */ /* 0x000fe20000000f00 */
[----:B------:R-:W-:Y:S02]  /*16ba0*/  IMAD.MOV.U32 R77, RZ, RZ, R111 ;  /* 0x000000ffff4d7224 */ /* 0x000fe400078e006f */
[----:B------:R-:W-:Y:S02]  /*16bb0*/  IMAD.MOV.U32 R76, RZ, RZ, R108 ;  /* 0x000000ffff4c7224 */ /* 0x000fe400078e006c */
[----:B------:R-:W-:Y:S01]  /*16bc0*/  HMMA.16816.F32.BF16 R108, R4, R14, R60 ;  /* 0x0000000e046c723c */ /* 0x000fe2000004183c */
[----:B------:R-:W1:Y:S01]  /*16bd0*/  LDSM.16.MT88.4 R12, [R185+0x1c800] ;  /* 0x01c80000b90c783b */ /* 0x000e620000004200 */
[----:B------:R-:W-:Y:S02]  /*16be0*/  IMAD.MOV.U32 R66, RZ, RZ, R213 ;  /* 0x000000ffff427224 */ /* 0x000fe400078e00d5 */
[----:B------:R-:W-:-:S02]  /*16bf0*/  IMAD.MOV.U32 R67, RZ, RZ, R212 ;  /* 0x000000ffff437224 */ /* 0x000fc400078e00d4 */
[C---:B------:R-:W-:Y:S01]  /*16c00*/  HMMA.16816.F32.BF16 R248, R4.reuse, R18, R88 ;  /* 0x0000001204f8723c */ /* 0x040fe20000041858 */
[----:B------:R-:W3:Y:S05]  /*16c10*/  LDSM.16.MT88.4 R16, [R187+0x1a800] ;  /* 0x01a80000bb10783b */ /* 0x000eea0000004200 */
[C---:B----4-:R-:W-:Y:S06]  /*16c20*/  HMMA.16816.F32.BF16 R228, R4.reuse, R8, R44 ;  /* 0x0000000804e4723c */ /* 0x050fec000004182c */
[C---:B------:R-:W-:Y:S01]  /*16c30*/  HMMA.16816.F32.BF16 R212, R4.reuse, R10, R28 ;  /* 0x0000000a04d4723c */ /* 0x040fe2000004181c */
[----:B------:R-:W4:Y:S05]  /*16c40*/  LDSM.16.MT88.4 R8, [R186+0x1c800] ;  /* 0x01c80000ba08783b */ /* 0x000f2a0000004200 */
[C---:B-1----:R-:W-:Y:S01]  /*16c50*/  HMMA.16816.F32.BF16 R68, R4.reuse, R12, R68 ;  /* 0x0000000c0444723c */ /* 0x042fe20000041844 */
        /* <DEDUP_REMOVED lines=21> */
[----:B------:R-:W-:Y:S01]  /*16db0*/  MOV R107, R68 ;  /* 0x00000044006b7202 */ /* 0x000fe20000000f00 */
[----:B------:R-:W-:Y:S01]  /*16dc0*/  IMAD.MOV.U32 R106, RZ, RZ, R69 ;  /* 0x000000ffff6a7224 */ /* 0x000fe200078e0045 */
[----:B------:R-:W-:Y:S01]  /*16dd0*/  MOV R68, R176 ;  /* 0x000000b000447202 */ /* 0x000fe20000000f00 */
[----:B------:R-:W-:Y:S01]  /*16de0*/  IMAD.MOV.U32 R105, RZ, RZ, R70 ;  /* 0x000000ffff697224 */ /* 0x000fe200078e0046 */
[----:B------:R-:W3:Y:S01]  /*16df0*/  LDSM.16.MT88.4 R12, [R187+0x1c800] ;  /* 0x01c80000bb0c783b */ /* 0x000ee20000004200 */
[----:B------:R-:W-:-:S02]  /*16e00*/  IMAD.MOV.U32 R70, RZ, RZ, R236 ;  /* 0x000000ffff467224 */ /* 0x000fc400078e00ec */
[----:B------:R-:W-:Y:S01]  /*16e10*/  IMAD.MOV.U32 R31, RZ, RZ, R178 ;  /* 0x000000ffff1f7224 */ /* 0x000fe200078e00b2 */
[----:B----4-:R-:W-:Y:S01]  /*16e20*/  HMMA.16816.F32.BF16 R236, R4, R8, R40 ;  /* 0x0000000804ec723c */ /* 0x010fe20000041828 */
[----:B------:R-:W-:Y:S02]  /*16e30*/  IMAD.MOV.U32 R69, RZ, RZ, R177 ;  /* 0x000000ffff457224 */ /* 0x000fe400078e00b1 */
[----:B------:R-:W-:-:S03]  /*16e40*/  IMAD.MOV.U32 R90, RZ, RZ, R179 ;  /* 0x000000ffff5a7224 */ /* 0x000fc600078e00b3 */
        /* <DEDUP_REMOVED lines=19> */
[C---:B---3--:R-:W-:Y:S06]  /*16f80*/  HMMA.16816.F32.BF16 R48, R4.reuse, R12, R96 ;  /* 0x0000000c0430723c */ /* 0x048fec0000041860 */
[C---:B------:R-:W-:Y:S01]  /*16f90*/  HMMA.16816.F32.BF16 R44, R4.reuse, R14, R116 ;  /* 0x0000000e042c723c */ /* 0x040fe20000041874 */
[----:B------:R-:W3:Y:S05]  /*16fa0*/  LDSM.16.MT88.4 R12, [R188+0x1e800] ;  /* 0x01e80000bc0c783b */ /* 0x000eea0000004200 */
[C---:B----4-:R-:W-:Y:S06]  /*16fb0*/  HMMA.16816.F32.BF16 R84, R4.reuse, R8, R120 ;  /* 0x000000080454723c */ /* 0x050fec0000041878 */
[----:B------:R-:W-:Y:S01]  /*16fc0*/  HMMA.16816.F32.BF16 R80, R4, R10, R124 ;  /* 0x0000000a0450723c */ /* 0x000fe2000004187c */
[----:B------:R-:W4:Y:S01]  /*16fd0*/  LDSM.16.MT88.4 R8, [R187+0x1e800] ;  /* 0x01e80000bb08783b */ /* 0x000f220000004200 */
[----:B------:R-:W-:-:S02]  /*16fe0*/  IMAD.MOV.U32 R117, RZ, RZ, R69 ;  /* 0x000000ffff757224 */ /* 0x000fc400078e0045 */
[----:B------:R-:W-:Y:S02]  /*16ff0*/  IMAD.MOV.U32 R119, RZ, RZ, R72 ;  /* 0x000000ffff777224 */ /* 0x000fe400078e0048 */
        /* <DEDUP_REMOVED lines=13> */
[----:B------:R-:W-:Y:S01]  /*170d0*/  IMAD.MOV.U32 R102, RZ, RZ, R28 ;  /* 0x000000ffff667224 */ /* 0x000fe200078e001c */
[----:B------:R-:W-:Y:S01]  /*170e0*/  MOV R28, R30 ;  /* 0x0000001e001c7202 */ /* 0x000fe20000000f00 */
[----:B------:R-:W-:Y:S01]  /*170f0*/  IMAD.MOV.U32 R116, RZ, RZ, R68 ;  /* 0x000000ffff747224 */ /* 0x000fe200078e0044 */
[----:B------:R-:W-:Y:S01]  /*17100*/  LOP3.LUT R0, R35, UR9, R0, 0x96, !PT ;  /* 0x0000000923007c12 */ /* 0x000fe2000f8e9600 */
        /* <DEDUP_REMOVED lines=11> */
[----:B------:R-:W-:Y:S01]  /*171c0*/  MOV R24, R62 ;  /* 0x0000003e00187202 */ /* 0x000fe20000000f00 */
[----:B-1----:R-:W-:Y:S01]  /*171d0*/  HMMA.16816.F32.BF16 R76, R4, R16, R128 ;  /* 0x00000010044c723c */ /* 0x002fe20000041880 */
[----:B------:R-:W-:Y:S01]  /*171e0*/  IMAD.MOV.U32 R122, RZ, RZ, R116 ;  /* 0x000000ffff7a7224 */ /* 0x000fe200078e0074 */
[----:B------:R-:W-:Y:S01]  /*171f0*/  MOV R116, R118 ;  /* 0x0000007600747202 */ /* 0x000fe20000000f00 */
[----:B------:R-:W-:-:S03]  /*17200*/  IMAD.MOV.U32 R118, RZ, RZ, R96 ;  /* 0x000000ffff767224 */ /* 0x000fc600078e0060 */
[----:B------:R-:W-:Y:S01]  /*17210*/  HMMA.16816.F32.BF16 R72, R4, R18, R136 ;  /* 0x000000120448723c */ /* 0x000fe20000041888 */
[----:B------:R-:W-:Y:S01]  /*17220*/  IMAD.MOV.U32 R96, RZ, RZ, R101 ;  /* 0x000000ffff607224 */ /* 0x000fe200078e0065 */
[----:B------:R-:W-:-:S04]  /*17230*/  MOV R101, R103 ;  /* 0x0000006700657202 */ /* 0x000fc80000000f00 */
[----:B---3--:R-:W-:Y:S01]  /*17240*/  HMMA.16816.F32.BF16 R68, R4, R12, R140 ;  /* 0x0000000c0444723c */ /* 0x008fe2000004188c */
[----:B------:R-:W-:-:S05]  /*17250*/  IMAD.MOV.U32 R103, RZ, RZ, R29 ;  /* 0x000000ffff677224 */ /* 0x000fca00078e001d */
[C---:B----4-:R-:W-:Y:S06]  /*17260*/  HMMA.16816.F32.BF16 R40, R4.reuse, R10, R144 ;  /* 0x0000000a0428723c */ /* 0x050fec0000041890 */
[C---:B------:R-:W-:Y:S06]  /*17270*/  HMMA.16816.F32.BF16 R60, R4.reuse, R14, R148 ;  /* 0x0000000e043c723c */ /* 0x040fec0000041894 */
[----:B------:R-:W-:Y:S01]  /*17280*/  HMMA.16816.F32.BF16 R56, R4, R8, R152 ;  /* 0x000000080438723c */ /* 0x000fe20000041898 */
[----:B------:R-:W-:Y:S01]  /*17290*/  IMAD.MOV.U32 R29, RZ, RZ, R91 ;  /* 0x000000ffff1d7224 */ /* 0x000fe200078e005b */
[----:B------:R-:W-:Y:S01]  /*172a0*/  MOV R123, R117 ;  /* 0x00000075007b7202 */ /* 0x000fe20000000f00 */
[----:B------:R-:W-:Y:S04]  /*172b0*/  LDSM.16.MT88.4 R16, [R186+0x19000] ;  /* 0x01900000ba10783b */ /* 0x000fe80000004200 */
[----:B------:R-:W-:Y:S01]  /*172c0*/  IMAD.WIDE.U32 R4, R0, -0x2daee0ad, RZ ;  /* 0xd2511f5300047825 */ /* 0x000fe200078e00ff */
[----:B------:R-:W-:Y:S01]  /*172d0*/  MOV R125, R90 ;  /* 0x0000005a007d7202 */ /* 0x000fe20000000f00 */
[----:B------:R-:W-:Y:S02]  /*172e0*/  LDSM.16.MT88.4 R12, [R188+0x19000] ;  /* 0x01900000bc0c783b */ /* 0x000fe40000004200 */
[----:B------:R-:W-:Y:S01]  /*172f0*/  IMAD.WIDE.U32 R6, R2, -0x2daee0ad, RZ ;  /* 0xd2511f5302067825 */ /* 0x000fe200078e00ff */
[----:B------:R-:W-:-:S03]  /*17300*/  LOP3.LUT R2, R5, UR8, R122, 0x96, !PT ;  /* 0x0000000805027c12 */ /* 0x000fc6000f8e967a */
[----:B------:R-:W-:Y:S01]  /*17310*/  IMAD.MOV.U32 R122, RZ, RZ, R116 ;  /* 0x000000ffff7a7224 */ /* 0x000fe200078e0074 */
[----:B------:R-:W-:Y:S01]  /*17320*/  LOP3.LUT R0, R7, UR11, R4, 0x96, !PT ;  /* 0x0000000b07007c12 */ /* 0x000fe2000f8e9604 */
        /* <DEDUP_REMOVED lines=10> */
[----:B------:R-:W-:-:S04]  /*173d0*/  IMAD.WIDE.U32 R4, R2, -0x326172a9, RZ ;  /* 0xcd9e8d5702047825 */ /* 0x000fc800078e00ff */
[----:B------:R-:W-:Y:S01]  /*173e0*/  IMAD.WIDE.U32 R30, R0, -0x326172a9, RZ ;  /* 0xcd9e8d57001e7825 */ /* 0x000fe200078e00ff */
[----:B------:R-:W-:-:S03]  /*173f0*/  LOP3.LUT R2, R5, UR7, R120, 0x96, !PT ;  /* 0x0000000705027c12 */ /* 0x000fc6000f8e9678 */
        /* <DEDUP_REMOVED lines=9> */
[----:B------:R-:W-:-:S02]  /*17490*/  IMAD.MOV.U32 R103, RZ, RZ, R28 ;  /* 0x000000ffff677224 */ /* 0x000fc400078e001c */
[----:B------:R-:W-:-:S04]  /*174a0*/  IMAD.WIDE.U32 R4, R2, -0x2daee0ad, RZ ;  /* 0xd2511f5302047825 */ /* 0x000fc800078e00ff */
[----:B------:R-:W-:Y:S01]  /*174b0*/  IMAD.WIDE.U32 R28, R0, -0x2daee0ad, RZ ;  /* 0xd2511f53001c7825 */ /* 0x000fe200078e00ff */
[----:B------:R-:W-:-:S04]  /*174c0*/  MOV R120, R116 ;  /* 0x0000007400787202 */ /* 0x000fc80000000f00 */
[----:B------:R-:W-:Y:S01]  /*174d0*/  LOP3.LUT R0, R29, UR4, R4, 0x96, !PT ;  /* 0x000000041d007c12 */ /* 0x000fe2000f8e9604 */
[----:B------:R-:W-:Y:S01]  /*174e0*/  IMAD.MOV.U32 R121, RZ, RZ, R123 ;  /* 0x000000ffff797224 */ /* 0x000fe200078e007b */
[----:B------:R-:W-:-:S03]  /*174f0*/  LOP3.LUT R2, R5, UR10, R6, 0x96, !PT ;  /* 0x0000000a05027c12 */ /* 0x000fc6000f8e9606 */
[----:B------:R-:W-:Y:S01]  /*17500*/  IMAD.WIDE.U32 R4, R0, -0x326172a9, RZ ;  /* 0xcd9e8d5700047825 */ /* 0x000fe200078e00ff */
[----:B------:R-:W-:-:S03]  /*17510*/  MOV R131, R120 ;  /* 0x0000007800837202 */ /* 0x000fc60000000f00 */
        /* <DEDUP_REMOVED lines=9> */
[----:B------:R-:W-:Y:S01]  /*175b0*/  LOP3.LUT R0, R4, 0xffff, RZ, 0xc0, !PT ;  /* 0x0000ffff04007812 */ /* 0x000fe200078ec0ff */
[----:B------:R-:W-:-:S02]  /*175c0*/  IMAD.MOV.U32 R127, RZ, RZ, R25 ;  /* 0x000000ffff7f7224 */ /* 0x000fc400078e0019 */
[----:B------:R-:W-:Y:S02]  /*175d0*/  IMAD.MOV.U32 R120, RZ, RZ, R26 ;  /* 0x000000ffff787224 */ /* 0x000fe400078e001a */
[----:B------:R-:W-:Y:S01]  /*175e0*/  IMAD.WIDE.U32 R22, R2, -0x326172a9, RZ ;  /* 0xcd9e8d5702167825 */ /* 0x000fe200078e00ff */
[----:B------:R-:W1:Y:S01]  /*175f0*/  LDSM.16.MT88.4 R24, [R185+0x19000] ;  /* 0x01900000b918783b */ /* 0x000e620000004200 */
[----:B------:R-:W-:Y:S02]  /*17600*/  SHF.R.U32.HI R6, RZ, 0x8, R0 ;  /* 0x00000008ff067819 */ /* 0x000fe40000011600 */
[----:B------:R-:W-:Y:S02]  /*17610*/  LOP3.LUT R2, R4, 0xff, RZ, 0xc0, !PT ;  /* 0x000000ff04027812 */ /* 0x000fe400078ec0ff */
[----:B------:R-:W-:Y:S02]  /*17620*/  LOP3.LUT R0, R5, UR27, R22, 0x96, !PT ;  /* 0x0000001b05007c12 */ /* 0x000fe4000f8e9616 */
[----:B------:R-:W-:-:S02]  /*17630*/  PRMT R10, R2, 0x5410, R6 ;  /* 0x00005410020a7816 */ /* 0x000fc40000000006 */
[C---:B------:R-:W-:Y:S02]  /*17640*/  LOP3.LUT R2, R0.reuse, 0xffff, RZ, 0xc0, !PT ;  /* 0x0000ffff00027812 */ /* 0x040fe400078ec0ff */
[----:B------:R-:W-:Y:S02]  /*17650*/  LOP3.LUT R7, R0, 0xff, RZ, 0xc0, !PT ;  /* 0x000000ff00077812 */ /* 0x000fe400078ec0ff */
[--C-:B------:R-:W-:Y:S02]  /*17660*/  SHF.R.U32.HI R5, RZ, 0x10, R0.reuse ;  /* 0x00000010ff057819 */ /* 0x100fe40000011600 */
[----:B------:R-:W-:Y:S02]  /*17670*/  SHF.R.U32.HI R6, RZ, 0x18, R0 ;  /* 0x00000018ff067819 */ /* 0x000fe40000011600 */
[----:B------:R-:W-:Y:S02]  /*17680*/  SHF.R.U32.HI R0, RZ, 0x8, R2 ;  /* 0x00000008ff007819 */ /* 0x000fe40000011602 */
[----:B------:R-:W-:-:S02]  /*17690*/  SHF.R.U32.HI R8, RZ, 0x10, R4 ;  /* 0x00000010ff087819 */ /* 0x000fc40000011604 */
[----:B------:R-:W-:Y:S02]  /*176a0*/  PRMT R0, R7, 0x5410, R0 ;  /* 0x0000541007007816 */ /* 0x000fe40000000000 */
[----:B------:R-:W-:Y:S02]  /*176b0*/  SHF.R.U32.HI R9, RZ, 0x18, R4 ;  /* 0x00000018ff097819 */ /* 0x000fe40000011604 */
[----:B------:R-:W-:Y:S02]  /*176c0*/  LOP3.LUT R4, R8, 0xff, RZ, 0xc0, !PT ;  /* 0x000000ff08047812 */ /* 0x000fe400078ec0ff */
[----:B------:R-:W-:Y:S01]  /*176d0*/  LOP3.LUT R2, R5, 0xff, RZ, 0xc0, !PT ;  /* 0x000000ff05027812 */ /* 0x000fe200078ec0ff */
[----:B------:R-:W-:Y:S01]  /*176e0*/  IMAD.MOV.U32 R90, RZ, RZ, R21 ;  /* 0x000000ffff5a7224 */ /* 0x000fe200078e0015 */
[----:B------:R-:W-:Y:S02]  /*176f0*/  HSET2.LE.AND R0, R0, R20, PT ;  /* 0x0000001400007233 */ /* 0x000fe40003803000 */
[----:B------:R-:W-:-:S02]  /*17700*/  PRMT R21, R4, 0x5410, R9 ;  /* 0x0000541004157816 */ /* 0x000fc40000000009 */
        /* <DEDUP_REMOVED lines=25> */
[----:B------:R-:W-:-:S02]  /*178a0*/  IMAD.MOV.U32 R126, RZ, RZ, R122 ;  /* 0x000000ffff7e7224 */ /* 0x000fc400078e007a */
[----:B------:R-:W-:Y:S01]  /*178b0*/  IMAD.MOV.U32 R121, RZ, RZ, R88 ;  /* 0x000000ffff797224 */ /* 0x000fe200078e0058 */
[----:B------:R-:W3:Y:S01]  /*178c0*/  LDSM.16.MT88.4 R8, [R187+0x19000] ;  /* 0x01900000bb08783b */ /* 0x000ee20000004200 */
[----:B------:R-:W-:Y:S01]  /*178d0*/  IMAD.MOV.U32 R122, RZ, RZ, R89 ;  /* 0x000000ffff7a7224 */ /* 0x000fe200078e0059 */
[----:B------:R-:W-:Y:S01]  /*178e0*/  MOV R123, R90 ;  /* 0x0000005a007b7202 */ /* 0x000fe20000000f00 */
[----:B------:R-:W-:Y:S01]  /*178f0*/  IMAD.MOV.U32 R88, RZ, RZ, R192 ;  /* 0x000000ffff587224 */ /* 0x000fe200078e00c0 */
[----:B------:R2:W5:Y:S01]  /*17900*/  LDL.LU R194, [R1+0x100] ;  /* 0x0001000001c27983 */ /* 0x0005620000300800 */
[----:B------:R-:W-:Y:S01]  /*17910*/  IMAD.MOV.U32 R153, RZ, RZ, R130 ;  /* 0x000000ffff997224 */ /* 0x000fe200078e0082 */
[----:B------:R-:W-:Y:S01]  /*17920*/  MOV R89, R190 ;  /* 0x000000be00597202 */ /* 0x000fe20000000f00 */
[----:B-1----:R-:W-:Y:S01]  /*17930*/  HMMA.16816.F32.BF16 R164, R4, R24, R164 ;  /* 0x0000001804a4723c */ /* 0x002fe200000418a4 */
[----:B------:R2:W5:Y:S01]  /*17940*/  LDL.LU R193, [R1+0xfc] ;  /* 0x0000fc0001c17983 */ /* 0x0005620000300800 */
[----:B------:R-:W-:Y:S01]  /*17950*/  MOV R130, R127 ;  /* 0x0000007f00827202 */ /* 0x000fe20000000f00 */
[----:B------:R-:W-:-:S02]  /*17960*/  IMAD.MOV.U32 R90, RZ, RZ, R189 ;  /* 0x000000ffff5a7224 */ /* 0x000fc400078e00bd */
[----:B------:R2:W5:Y:S01]  /*17970*/  LDL.LU R192, [R1+0xf8] ;  /* 0x0000f80001c07983 */ /* 0x0005620000300800 */
[C---:B------:R-:W-:Y:S01]  /*17980*/  HMMA.16816.F32.BF16 R36, R4.reuse, R26, R36 ;  /* 0x0000001a0424723c */ /* 0x040fe20000041824 */
[----:B------:R-:W-:Y:S02]  /*17990*/  IMAD.MOV.U32 R127, RZ, RZ, R116 ;  /* 0x000000ffff7f7224 */ /* 0x000fe400078e0074 */
[----:B------:R2:W5:Y:S01]  /*179a0*/  LDL.LU R190, [R1+0xf4] ;  /* 0x0000f40001be7983 */ /* 0x0005620000300800 */
[----:B------:R-:W-:Y:S02]  /*179b0*/  IMAD.MOV.U32 R116, RZ, RZ, R184 ;  /* 0x000000ffff747224 */ /* 0x000fe400078e00b8 */
[C---:B------:R-:W-:Y:S01]  /*179c0*/  HMMA.16816.F32.BF16 R156, R4.reuse, R16, R156 ;  /* 0x00000010049c723c */ /* 0x040fe2000004189c */
[----:B------:R-:W1:Y:S04]  /*179d0*/  LDSM.16.MT88.4 R24, [R185+0x1b000] ;  /* 0x01b00000b918783b */ /* 0x000e680000004200 */
[----:B------:R2:W5:Y:S01]  /*179e0*/  LDL.LU R189, [R1+0xf0] ;  /* 0x0000f00001bd7983 */ /* 0x0005620000300800 */
[----:B------:R-:W-:Y:S03]  /*179f0*/  HMMA.16816.F32.BF16 R52, R4, R18, R52 ;  /* 0x000000120434723c */ /* 0x000fe60000041834 */
[----:B------:R2:W5:Y:S04]  /*17a00*/  LDL.LU R184, [R1+0xec] ;  /* 0x0000ec0001b87983 */ /* 0x0005680000300800 */
        /* <DEDUP_REMOVED lines=10> */
[----:B------:R-:W-:Y:S02]  /*17ab0*/  IMAD.MOV.U32 R124, RZ, RZ, R121 ;  /* 0x000000ffff7c7224 */ /* 0x000fe400078e0079 */
[----:B------:R-:W-:Y:S01]  /*17ac0*/  IMAD.MOV.U32 R126, RZ, RZ, R123 ;  /* 0x000000ffff7e7224 */ /* 0x000fe200078e007b */
[----:B------:R-:W-:Y:S01]  /*17ad0*/  MOV R123, R91 ;  /* 0x0000005b007b7202 */ /* 0x000fe20000000f00 */
[----:B------:R-:W-:Y:S01]  /*17ae0*/  IMAD.MOV.U32 R121, RZ, RZ, R89 ;  /* 0x000000ffff797224 */ /* 0x000fe200078e0059 */
[----:B------:R-:W-:Y:S01]  /*17af0*/  HMMA.16816.F32.BF16 R148, R4, R12, R232 ;  /* 0x0000000c0494723c */ /* 0x000fe200000418e8 */
[----:B------:R-:W-:-:S05]  /*17b00*/  IMAD.MOV.U32 R122, RZ, RZ, R90 ;  /* 0x000000ffff7a7224 */ /* 0x000fca00078e005a */
[C---:B------:R-:W-:Y:S01]  /*17b10*/  HMMA.16816.F32.BF16 R88, R4.reuse, R14, R224 ;  /* 0x0000000e0458723c */ /* 0x040fe200000418e0 */
[----:B------:R-:W2:Y:S01]  /*17b20*/  LDSM.16.MT88.4 R12, [R188+0x1b000] ;  /* 0x01b00000bc0c783b */ /* 0x000ea20000004200 */
[----:B------:R-:W-:Y:S01]  /*17b30*/  IMAD.MOV.U32 R235, RZ, RZ, R128 ;  /* 0x000000ffffeb7224 */ /* 0x000fe200078e0080 */
[----:B------:R-:W-:Y:S01]  /*17b40*/  MOV R144, R129 ;  /* 0x0000008100907202 */ /* 0x000fe20000000f00 */
[----:B------:R-:W-:Y:S02]  /*17b50*/  IMAD.MOV.U32 R233, RZ, RZ, R130 ;  /* 0x000000ffffe97224 */ /* 0x000fe400078e0082 */
[----:B---3--:R-:W-:Y:S01]  /*17b60*/  HMMA.16816.F32.BF16 R140, R4, R8, R112 ;  /* 0x00000008048c723c */ /* 0x008fe20000041870 */
[----:B------:R-:W-:Y:S01]  /*17b70*/  MOV R130, R100 ;  /* 0x0000006400827202 */ /* 0x000fe20000000f00 */
[----:B------:R-:W-:Y:S01]  /*17b80*/  IMAD.MOV.U32 R129, RZ, RZ, R101 ;  /* 0x000000ffff817224 */ /* 0x000fe200078e0065 */
[----:B------:R-:W-:-:S03]  /*17b90*/  MOV R35, R103 ;  /* 0x0000006700237202 */ /* 0x000fc60000000f00 */
[----:B------:R-:W-:Y:S01]  /*17ba0*/  HMMA.16816.F32.BF16 R92, R4, R10, R92 ;  /* 0x0000000a045c723c */ /* 0x000fe2000004185c */
[----:B------:R-:W3:Y:S01]  /*17bb0*/  LDSM.16.MT88.4 R8, [R187+0x1b000] ;  /* 0x01b00000bb08783b */ /* 0x000ee20000004200 */
[----:B------:R-:W-:-:S04]  /*17bc0*/  IMAD.MOV.U32 R128, RZ, RZ, R102 ;  /* 0x000000ffff807224 */ /* 0x000fc800078e0066 */
[C---:B-1----:R-:W-:Y:S06]  /*17bd0*/  HMMA.16816.F32.BF16 R100, R4.reuse, R26, R248 ;  /* 0x0000001a0464723c */ /* 0x042fec00000418f8 */
[C---:B------:R-:W-:Y:S01]  /*17be0*/  HMMA.16816.F32.BF16 R96, R4.reuse, R24, R96 ;  /* 0x000000180460723c */ /* 0x040fe20000041860 */
[----:B------:R-:W-:Y:S01]  /*17bf0*/  IMAD.MOV.U32 R248, RZ, RZ, R107 ;  /* 0x000000fffff87224 */ /* 0x000fe200078e006b */
[----:B------:R-:W-:Y:S01]  /*17c00*/  MOV R250, R105 ;  /* 0x0000006900fa7202 */ /* 0x000fe20000000f00 */
[----:B------:R-:W-:Y:S01]  /*17c10*/  IMAD.MOV.U32 R249, RZ, RZ, R106 ;  /* 0x000000fffff97224 */ /* 0x000fe200078e006a */
[----:B------:R-:W1:Y:S01]  /*17c20*/  LDSM.16.MT88.4 R24, [R185+0x1d000] ;  /* 0x01d00000b918783b */ /* 0x000e620000004200 */
[----:B------:R-:W-:Y:S01]  /*17c30*/  IMAD.MOV.U32 R251, RZ, RZ, R104 ;  /* 0x000000fffffb7224 */ /* 0x000fe200078e0068 */
[C---:B----4-:R-:W-:Y:S06]  /*17c40*/  HMMA.16816.F32.BF16 R108, R4.reuse, R18, R108 ;  /* 0x00000012046c723c */ /* 0x050fec000004186c */
[C---:B------:R-:W-:Y:S01]  /*17c50*/  HMMA.16816.F32.BF16 R104, R4.reuse, R16, R240 ;  /* 0x000000100468723c */ /* 0x040fe200000418f0 */
[----:B------:R-:W4:Y:S01]  /*17c60*/  LDSM.16.MT88.4 R16, [R186+0x1d000] ;  /* 0x01d00000ba10783b */ /* 0x000f220000004200 */
[----:B------:R-:W-:Y:S01]  /*17c70*/  IMAD.MOV.U32 R34, RZ, RZ, R153 ;  /* 0x000000ffff227224 */ /* 0x000fe200078e0099 */
[----:B------:R-:W-:Y:S01]  /*17c80*/  MOV R21, R154 ;  /* 0x0000009a00157202 */ /* 0x000fe20000000f00 */
[----:B------:R-:W-:Y:S01]  /*17c90*/  IMAD.MOV.U32 R234, RZ, RZ, R155 ;  /* 0x000000ffffea7224 */ /* 0x000fe200078e009b */
[----:B------:R-:W-:Y:S01]  /*17ca0*/  MOV R154, R117 ;  /* 0x00000075009a7202 */ /* 0x000fe20000000f00 */
[----:B------:R-:W-:Y:S01]  /*17cb0*/  IMAD.MOV.U32 R147, RZ, RZ, R131 ;  /* 0x000000ffff937224 */ /* 0x000fe200078e0083 */
[----:B--2---:R-:W-:Y:S01]  /*17cc0*/  HMMA.16816.F32.BF16 R112, R4, R12, R228 ;  /* 0x0000000c0470723c */ /* 0x004fe200000418e4 */
[----:B------:R-:W-:-:S02]  /*17cd0*/  IMAD.MOV.U32 R153, RZ, RZ, R116 ;  /* 0x000000ffff997224 */ /* 0x000fc400078e0074 */
[----:B------:R-:W-:Y:S02]  /*17ce0*/  IMAD.MOV.U32 R155, RZ, RZ, R118 ;  /* 0x000000ffff9b7224 */ /* 0x000fe400078e0076 */
[----:B------:R-:W-:Y:S02]  /*17cf0*/  IMAD.MOV.U32 R131, RZ, RZ, R119 ;  /* 0x000000ffff837224 */ /* 0x000fe400078e0077 */
        /* <DEDUP_REMOVED lines=8> */
[----:B---3--:R-:W-:Y:S01]  /*17d80*/  HMMA.16816.F32.BF16 R124, R4, R10, R168 ;  /* 0x0000000a047c723c */ /* 0x008fe200000418a8 */
[----:B------:R-:W-:-:S02]  /*17d90*/  IMAD.MOV.U32 R0, RZ, RZ, R121 ;  /* 0x000000ffff007224 */ /* 0x000fc400078e0079 */
[----:B------:R-:W-:-:S03]  /*17da0*/  IMAD.MOV.U32 R152, RZ, RZ, R123 ;  /* 0x000000ffff987224 */ /* 0x000fc600078e007b */
[C---:B------:R-:W-:Y:S01]  /*17db0*/  HMMA.16816.F32.BF16 R120, R4.reuse, R8, R172 ;  /* 0x000000080478723c */ /* 0x040fe200000418ac */
[----:B------:R-:W3:Y:S05]  /*17dc0*/  LDSM.16.MT88.4 R8, [R187+0x1d000] ;  /* 0x01d00000bb08783b */ /* 0x000eea0000004200 */
[C---:B-1----:R-:W-:Y:S06]  /*17dd0*/  HMMA.16816.F32.BF16 R168, R4.reuse, R24, R248 ;  /* 0x0000001804a8723c */ /* 0x042fec00000418f8 */
[C---:B------:R-:W-:Y:S06]  /*17de0*/  HMMA.16816.F32.BF16 R172, R4.reuse, R26, R244 ;  /* 0x0000001a04ac723c */ /* 0x040fec00000418f4 */
[----:B----4-:R-:W-:Y:S01]  /*17df0*/  HMMA.16816.F32.BF16 R24, R4, R18, R176 ;  /* 0x000000120418723c */ /* 0x010fe200000418b0 */
[----:B------:R-:W-:-:S05]  /*17e00*/  IMAD.MOV.U32 R250, RZ, RZ, R226 ;  /* 0x000000fffffa7224 */ /* 0x000fca00078e00e2 */
[----:B------:R-:W-:Y:S01]  /*17e10*/  HMMA.16816.F32.BF16 R212, R4, R16, R236 ;  /* 0x0000001004d4723c */ /* 0x000fe200000418ec */
[----:B------:R-:W-:-:S05]  /*17e20*/  IMAD.MOV.U32 R243, RZ, RZ, R250 ;  /* 0x000000fffff37224 */ /* 0x000fca00078e00fa */
[----:B--2---:R-:W-:Y:S01]  /*17e30*/  HMMA.16816.F32.BF16 R244, R4, R14, R64 ;  /* 0x0000000e04f4723c */ /* 0x004fe20000041840 */
[----:B------:R-:W-:Y:S01]  /*17e40*/  MOV R226, R227 ;  /* 0x000000e300e27202 */ /* 0x000fe20000000f00 */
[----:B------:R-:W-:-:S10]  /*17e50*/  IMAD.MOV.U32 R227, RZ, RZ, R232 ;  /* 0x000000ffffe37224 */ /* 0x000fd400078e00e8 */
[----:B------:R-:W-:Y:S01]  /*17e60*/  IMAD.MOV.U32 R18, RZ, RZ, R25 ;  /* 0x000000ffff127224 */ /* 0x000fe200078e0019 */
[----:B------:R-:W-:Y:S01]  /*17e70*/  MOV R17, R26 ;  /* 0x0000001a00117202 */ /* 0x000fe20000000f00 */
[----:B------:R-:W-:-:S03]  /*17e80*/  IMAD.MOV.U32 R16, RZ, RZ, R24 ;  /* 0x000000ffff107224 */ /* 0x000fc600078e0018 */
[----:B------:R-:W-:Y:S01]  /*17e90*/  MOV R66, R18 ;  /* 0x0000001200427202 */ /* 0x000fe20000000f00 */
[----:B------:R-:W-:Y:S02]  /*17ea0*/  IMAD.MOV.U32 R67, RZ, RZ, R17 ;  /* 0x000000ffff437224 */ /* 0x000fe400078e0011 */
[----:B------:R-:W-:Y:S02]  /*17eb0*/  IMAD.MOV.U32 R65, RZ, RZ, R16 ;  /* 0x000000ffff417224 */ /* 0x000fe400078e0010 */
[----:B------:R-:W1:Y:S01]  /*17ec0*/  LDSM.16.MT88.4 R16, [R185+0x1f000] ;  /* 0x01f00000b910783b */ /* 0x000e620000004200 */
[----:B------:R-:W-:Y:S01]  /*17ed0*/  MOV R224, R21 ;  /* 0x0000001500e07202 */ /* 0x000fe20000000f00 */
[----:B------:R-:W-:Y:S01]  /*17ee0*/  IMAD.MOV.U32 R225, RZ, RZ, R34 ;  /* 0x000000ffffe17224 */ /* 0x000fe200078e0022 */
[----:B------:R-:W-:Y:S01]  /*17ef0*/  MOV R64, R243 ;  /* 0x000000f300407202 */ /* 0x000fe20000000f00 */
[----:B---3--:R-:W-:Y:S01]  /*17f00*/  HMMA.16816.F32.BF16 R236, R4, R10, R44 ;  /* 0x0000000a04ec723c */ /* 0x008fe2000004182c */
[----:B------:R-:W-:Y:S01]  /*17f10*/  MOV R232, R137 ;  /* 0x0000008900e87202 */ /* 0x000fe20000000f00 */
[----:B------:R-:W-:Y:S01]  /*17f20*/  IMAD.MOV.U32 R251, RZ, RZ, R234 ;  /* 0x000000fffffb7224 */ /* 0x000fe200078e00ea */
[----:B------:R-:W-:-:S03]  /*17f30*/  MOV R231, R224 ;  /* 0x000000e000e77202 */ /* 0x000fc60000000f00 */
[C---:B------:R-:W-:Y:S01]  /*17f40*/  HMMA.16816.F32.BF16 R240, R4.reuse, R8, R48 ;  /* 0x0000000804f0723c */ /* 0x040fe20000041830 */
[----:B------:R-:W2:Y:S01]  /*17f50*/  LDSM.16.MT88.4 R8, [R188+0x1f000] ;  /* 0x01f00000bc08783b */ /* 0x000ea20000004200 */
[----:B------:R-:W-:Y:S02]  /*17f60*/  IMAD.MOV.U32 R224, RZ, RZ, R225 ;  /* 0x000000ffffe07224 */ /* 0x000fe400078e00e1 */
[----:B------:R-:W-:Y:S01]  /*17f70*/  IMAD.MOV.U32 R225, RZ, RZ, R232 ;  /* 0x000000ffffe17224 */ /* 0x000fe200078e00e8 */
[----:B------:R-:W-:Y:S01]  /*17f80*/  MOV R232, R233 ;  /* 0x000000e900e87202 */ /* 0x000fe20000000f00 */
[----:B------:R-:W-:Y:S02]  /*17f90*/  IMAD.MOV.U32 R230, RZ, RZ, R251 ;  /* 0x000000ffffe67224 */ /* 0x000fe400078e00fb */
[----:B------:R-:W-:Y:S01]  /*17fa0*/  IMAD.MOV.U32 R233, RZ, RZ, R144 ;  /* 0x000000ffffe97224 */ /* 0x000fe200078e0090 */
[----:B------:R-:W-:Y:S01]  /*17fb0*/  HMMA.16816.F32.BF16 R248, R4, R12, R160 ;  /* 0x0000000c04f8723c */ /* 0x000fe200000418a0 */
[----:B------:R-:W-:Y:S01]  /*17fc0*/  IMAD.MOV.U32 R144, RZ, RZ, R27 ;  /* 0x000000ffff907224 */ /* 0x000fe200078e001b */
[----:B------:R-:W3:Y:S04]  /*17fd0*/  LDSM.16.MT88.4 R12, [R186+0x1f000] ;  /* 0x01f00000ba0c783b */ /* 0x000ee80000004200 */
[----:B------:R-:W4:Y:S01]  /*17fe0*/  LDSM.16.MT88.4 R24, [R187+0x1f000] ;  /* 0x01f00000bb18783b */ /* 0x000f220000004200 */
        /* <DEDUP_REMOVED lines=8> */
[----:B------:R-:W4:Y:S01]  /*18070*/  LDSM.16.MT88.4 R160, [R185+0x19800] ;  /* 0x01980000b9a0783b */ /* 0x000f220000004200 */
[C---:B-1----:R-:W-:Y:S07]  /*18080*/  HMMA.16816.F32.BF16 R228, R4.reuse, R18, R80 ;  /* 0x0000001204e4723c */ /* 0x042fee0000041850 */
[----:B------:R-:W-:Y:S01]  /*18090*/  IMAD.MOV.U32 R81, RZ, RZ, R0 ;  /* 0x000000ffff517224 */ /* 0x000fe200078e0000 */
[----:B------:R-:W-:Y:S01]  /*180a0*/  LOP3.LUT R0, R23, UR33, R30, 0x96, !PT ;  /* 0x0000002117007c12 */ /* 0x000fe2000f8e961e */
[----:B--2---:R-:W-:Y:S01]  /*180b0*/  HMMA.16816.F32.BF16 R176, R4, R8, R68 ;  /* 0x0000000804b0723c */ /* 0x004fe20000041844 */
[----:B------:R-:W-:Y:S01]  /*180c0*/  MOV R80, R2 ;  /* 0x0000000200507202 */ /* 0x000fe20000000f00 */
[----:B------:R-:W-:-:S05]  /*180d0*/  IMAD.MOV.U32 R138, RZ, RZ, R213 ;  /* 0x000000ffff8a7224 */ /* 0x000fca00078e00d5 */
[----:B------:R-:W-:Y:S01]  /*180e0*/  IMAD.WIDE.U32 R8, R0, -0x2daee0ad, RZ ;  /* 0xd2511f5300087825 */ /* 0x000fe200078e00ff */
[----:B------:R-:W-:Y:S02]  /*180f0*/  MOV R139, R212 ;  /* 0x000000d4008b7202 */ /* 0x000fe40000000f00 */
[----:B------:R-:W-:Y:S01]  /*18100*/  MOV R136, R215 ;  /* 0x000000d700887202 */ /* 0x000fe20000000f00 */
[----:B------:R-:W-:Y:S01]  /*18110*/  IMAD.MOV.U32 R48, RZ, RZ, R225 ;  /* 0x000000ffff307224 */ /* 0x000fe200078e00e1 */
[----:B------:R-:W-:Y:S01]  /*18120*/  MOV R83, R226 ;  /* 0x000000e200537202 */ /* 0x000fe20000000f00 */
[----:B------:R-:W-:Y:S01]  /*18130*/  IMAD.MOV.U32 R82, RZ, RZ, R227 ;  /* 0x000000ffff527224 */ /* 0x000fe200078e00e3 */
[----:B------:R-:W-:Y:S01]  /*18140*/  LOP3.LUT R2, R8, 0xffff, RZ, 0xc0, !PT ;  /* 0x0000ffff08027812 */ /* 0x000fe200078ec0ff */
[----:B------:R-:W-:Y:S01]  /*18150*/  IMAD.MOV.U32 R47, RZ, RZ, R232 ;  /* 0x000000ffff2f7224 */ /* 0x000fe200078e00e8 */
[----:B---3--:R-:W-:Y:S01]  /*18160*/  HMMA.16816.F32.BF16 R224, R4, R12, R76 ;  /* 0x0000000c04e0723c */ /* 0x008fe2000004184c */
[----:B------:R-:W-:-:S02]  /*18170*/  IMAD.MOV.U32 R45, RZ, RZ, R234 ;  /* 0x000000ffff2d7224 */ /* 0x000fc400078e00ea */
[----:B------:R-:W-:-:S03]  /*18180*/  IMAD.MOV.U32 R44, RZ, RZ, R235 ;  /* 0x000000ffff2c7224 */ /* 0x000fc600078e00eb */
[----:B------:R-:W-:Y:S01]  /*18190*/  HMMA.16816.F32.BF16 R212, R4, R14, R72 ;  /* 0x0000000e04d4723c */ /* 0x000fe20000041848 */
[----:B------:R-:W-:Y:S01]  /*181a0*/  LOP3.LUT R0, R9, UR21, R28, 0x96, !PT ;  /* 0x0000001509007c12 */ /* 0x000fe2000f8e961c */
[----:B------:R-:W-:-:S04]  /*181b0*/  IMAD.MOV.U32 R76, RZ, RZ, R139 ;  /* 0x000000ffff4c7224 */ /* 0x000fc800078e008b */
[----:B------:R-:W-:Y:S01]  /*181c0*/  HMMA.16816.F32.BF16 R232, R4, R16, R84 ;  /* 0x0000001004e8723c */ /* 0x000fe20000041854 */
[----:B------:R-:W-:Y:S01]  /*181d0*/  IMAD.MOV.U32 R77, RZ, RZ, R138 ;  /* 0x000000ffff4d7224 */ /* 0x000fe200078e008a */
[----:B------:R-:W-:Y:S01]  /*181e0*/  MOV R78, R137 ;  /* 0x00000089004e7202 */ /* 0x000fe20000000f00 */
[----:B------:R-:W-:-:S03]  /*181f0*/  IMAD.MOV.U32 R79, RZ, RZ, R136 ;  /* 0x000000ffff4f7224 */ /* 0x000fc600078e0088 */
[C---:B----4-:R-:W-:Y:S01]  /*18200*/  HMMA.16816.F32.BF16 R12, R4.reuse, R24, R56 ;  /* 0x00000018040c723c */ /* 0x050fe20000041838 */
[----:B------:R-:W-:Y:S01]  /*18210*/  SHF.R.U32.HI R9, RZ, 0x18, R8 ;  /* 0x00000018ff097819 */ /* 0x000fe20000011608 */
[----:B------:R-:W1:Y:S04]  /*18220*/  LDSM.16.MT88.4 R136, [R187+0x19800] ;  /* 0x01980000bb88783b */ /* 0x000e680000004200 */
[C---:B------:R-:W-:Y:S01]  /*18230*/  HMMA.16816.F32.BF16 R16, R4.reuse, R10, R60 ;  /* 0x0000000a0410723c */ /* 0x040fe2000004183c */
[----:B------:R-:W-:Y:S01]  /*18240*/  IMAD.MOV.U32 R84, RZ, RZ, R152 ;  /* 0x000000ffff547224 */ /* 0x000fe200078e0098 */
[----:B------:R-:W-:Y:S01]  /*18250*/  MOV R86, R154 ;  /* 0x0000009a00567202 */ /* 0x000fe20000000f00 */
[----:B------:R-:W-:Y:S01]  /*18260*/  IMAD.MOV.U32 R85, RZ, RZ, R153 ;  /* 0x000000ffff557224 */ /* 0x000fe200078e0099 */
[----:B------:R-:W-:Y:S01]  /*18270*/  MOV R29, R47 ;  /* 0x0000002f001d7202 */ /* 0x000fe20000000f00 */
[----:B------:R-:W-:Y:S01]  /*18280*/  IMAD.MOV.U32 R87, RZ, RZ, R155 ;  /* 0x000000ffff577224 */ /* 0x000fe200078e009b */
[----:B------:R-:W-:Y:S01]  /*18290*/  HMMA.16816.F32.BF16 R24, R4, R26, R40 ;  /* 0x0000001a0418723c */ /* 0x000fe20000041828 */
[----:B------:R-:W2:Y:S01]  /*182a0*/  LDSM.16.MT88.4 R40, [R185+0x1b800] ;  /* 0x01b80000b928783b */ /* 0x000ea20000004200 */
[----:B------:R-:W-:Y:S01]  /*182b0*/  MOV R47, R144 ;  /* 0x00000090002f7202 */ /* 0x000fe20000000f00 */
[----:B------:R-:W-:Y:S01]  /*182c0*/  IMAD.MOV.U32 R23, RZ, RZ, R145 ;  /* 0x000000ffff177224 */ /* 0x000fe200078e0091 */
[----:B------:R-:W-:Y:S01]  /*182d0*/  MOV R31, R147 ;  /* 0x00000093001f7202 */ /* 0x000fe20000000f00 */
[----:B------:R-:W3:Y:S02]  /*182e0*/  LDSM.16.MT88.4 R152, [R186+0x19800] ;  /* 0x01980000ba98783b */ /* 0x000ee40000004200 */
[----:B------:R-:W-:-:S02]  /*182f0*/  SHF.R.U32.HI R4, RZ, 0x8, R2 ;  /* 0x00000008ff047819 */ /* 0x000fc40000011602 */
[----:B------:R-:W-:Y:S01]  /*18300*/  LOP3.LUT R2, R8, 0xff, RZ, 0xc0, !PT ;  /* 0x000000ff08027812 */ /* 0x000fe200078ec0ff */
[----:B------:R-:W-:Y:S01]  /*18310*/  IMAD.MOV.U32 R30, RZ, RZ, R146 ;  /* 0x000000ffff1e7224 */ /* 0x000fe200078e0092 */
[----:B------:R-:W-:Y:S01]  /*18320*/  SHF.R.U32.HI R5, RZ, 0x10, R0 ;  /* 0x00000010ff057819 */ /* 0x000fe20000011600 */
[----:B------:R-:W-:Y:S01]  /*18330*/  IMAD.MOV.U32 R11, RZ, RZ, R48 ;  /* 0x000000ffff0b7224 */ /* 0x000fe200078e0030 */
[----:B------:R-:W-:Y:S01]  /*18340*/  PRMT R10, R2, 0x5410, R4 ;  /* 0x00005410020a7816 */ /* 0x000fe20000000004 */
[----:B------:R-:W-:Y:S01]  /*18350*/  IMAD.MOV.U32 R22, RZ, RZ, R64 ;  /* 0x000000ffff167224 */ /* 0x000fe200078e0040 */
[C---:B------:R-:W-:Y:S01]  /*18360*/  LOP3.LUT R2, R0.reuse, 0xffff, RZ, 0xc0, !PT ;  /* 0x0000ffff00027812 */ /* 0x040fe200078ec0ff */
[----:B------:R-:W4:Y:S01]  /*18370*/  LDSM.16.MT88.4 R144, [R188+0x19800] ;  /* 0x01980000bc90783b */ /* 0x000f220000004200 */
[----:B------:R-:W-:Y:S02]  /*18380*/  SHF.R.U32.HI R6, RZ, 0x10, R8 ;  /* 0x00000010ff067819 */ /* 0x000fe40000011608 */
[----:B------:R-:W-:Y:S01]  /*18390*/  LOP3.LUT R8, R0, 0xff, RZ, 0xc0, !PT ;  /* 0x000000ff00087812 */ /* 0x000fe200078ec0ff */
[----:B------:R-:W-:Y:S01]  /*183a0*/  LDSM.16.MT88.4 R56, [R188+0x1b800] ;  /* 0x01b80000bc38783b */ /* 0x000fe20000004200 */
[----:B------:R-:W-:-:S02]  /*183b0*/  SHF.R.U32.HI R7, RZ, 0x18, R0 ;  /* 0x00000018ff077819 */ /* 0x000fc40000011600 */
[----:B------:R-:W-:Y:S01]  /*183c0*/  SHF.R.U32.HI R0, RZ, 0x8, R2 ;  /* 0x00000008ff007819 */ /* 0x000fe20000011602 */
[----:B------:R-:W-:Y:S01]  /*183d0*/  LDSM.16.MT88.4 R72, [R185+0x1d800] ;  /* 0x01d80000b948783b */ /* 0x000fe20000004200 */
[----:B------:R-:W-:Y:S02]  /*183e0*/  LOP3.LUT R2, R5, 0xff, RZ, 0xc0, !PT ;  /* 0x000000ff05027812 */ /* 0x000fe400078ec0ff */
[----:B------:R-:W-:Y:S02]  /*183f0*/  PRMT R0, R8, 0x5410, R0 ;  /* 0x0000541008007816 */ /* 0x000fe40000000000 */
[----:B------:R-:W-:Y:S02]  /*18400*/  PRMT R2, R2, 0x5410, R7 ;  /* 0x0000541002027816 */ /* 0x000fe40000000007 */
[----:B------:R-:W-:Y:S02]  /*18410*/  LOP3.LUT R4, R6, 0xff, RZ, 0xc0, !PT ;  /* 0x000000ff06047812 */ /* 0x000fe400078ec0ff */
[----:B------:R-:W-:-:S02]  /*18420*/  HSET2.LE.AND R0, R0, R20, PT ;  /* 0x0000001400007233 */ /* 0x000fc40003803000 */
[----:B------:R-:W-:Y:S02]  /*18430*/  PRMT R5, R4, 0x5410, R9 ;  /* 0x0000541004057816 */ /* 0x000fe40000000009 */
[--C-:B------:R-:W-:Y:S01]  /*18440*/  HSET2.LE.AND R2, R2, R20.reuse, PT ;  /* 0x0000001402027233 */ /* 0x100fe20003803000 */
[----:B------:R-:W-:Y:S01]  /*18450*/  IMAD.MOV.U32 R8, RZ, RZ, R82 ;  /* 0x000000ffff087224 */ /* 0x000fe200078e0052 */
[--C-:B------:R-:W-:Y:S01]  /*18460*/  HSET2.LE.AND R4, R10, R20.reuse, PT ;  /* 0x000000140a047233 */ /* 0x100fe20003803000 */
[----:B------:R-:W-:Y:S01]  /*18470*/  IMAD.MOV.U32 R10, RZ, RZ, R83 ;  /* 0x000000ffff0a7224 */ /* 0x000fe200078e0053 */
[----:B------:R-:W-:Y:S02]  /*18480*/  HSET2.LE.AND R5, R5, R20, PT ;  /* 0x0000001405057233 */ /* 0x000fe40003803000 */
        /* <DEDUP_REMOVED lines=12> */
[----:B------:R-:W4:Y:S04]  /*18550*/  LDSM.16.MT88.4 R48, [R186+0x1b800] ;  /* 0x01b80000ba30783b */ /* 0x000f280000004200 */
[----:B------:R-:W4:Y:S01]  /*18560*/  LDSM.16.MT88.4 R64, [R187+0x1b800] ;  /* 0x01b80000bb40783b */ /* 0x000f220000004200 */
[----:B------:R-:W-:-:S02]  /*18570*/  LOP3.LUT R130, R4, R130, RZ, 0xc0, !PT ;  /* 0x0000008204827212 */ /* 0x000fc400078ec0ff */
[----:B------:R-:W-:Y:S01]  /*18580*/  LOP3.LUT R131, R5, R131, RZ, 0xc0, !PT ;  /* 0x0000008305837212 */ /* 0x000fe200078ec0ff */
[----:B------:R-:W-:Y:S01]  /*18590*/  IMAD.MOV.U32 R28, RZ, RZ, R80 ;  /* 0x000000ffff1c7224 */ /* 0x000fe200078e0050 */
[----:B------:R-:W-:Y:S05]  /*185a0*/  LDSM.16.MT88.4 R4, [R187+0x1f800] ;  /* 0x01f80000bb04783b */ /* 0x000fea0000004200 */
[C---:B------:R-:W-:Y:S06]  /*185b0*/  HMMA.16816.F32.BF16 R164, R128.reuse, R160, R164 ;  /* 0x000000a080a4723c */ /* 0x040fec00000418a4 */
[C---:B------:R-:W-:Y:S06]  /*185c0*/  HMMA.16816.F32.BF16 R160, R128.reuse, R162, R36 ;  /* 0x000000a280a0723c */ /* 0x040fec0000041824 */
[C---:B-1----:R-:W-:Y:S06]  /*185d0*/  HMMA.16816.F32.BF16 R140, R128.reuse, R136, R140 ;  /* 0x00000088808c723c */ /* 0x042fec000004188c */
[C---:B------:R-:W-:Y:S06]  /*185e0*/  HMMA.16816.F32.BF16 R136, R128.reuse, R138, R92 ;  /* 0x0000008a8088723c */ /* 0x040fec000004185c */
[C---:B--2---:R-:W-:Y:S01]  /*185f0*/  HMMA.16816.F32.BF16 R36, R128.reuse, R40, R96 ;  /* 0x000000288024723c */ /* 0x044fe20000041860 */
[----:B------:R-:W-:Y:S01]  /*18600*/  IMAD.MOV.U32 R93, RZ, RZ, R81 ;  /* 0x000000ffff5d7224 */ /* 0x000fe200078e0051 */
[----:B------:R-:W-:Y:S01]  /*18610*/  MOV R94, R82 ;  /* 0x00000052005e7202 */ /* 0x000fe20000000f00 */
[----:B------:R-:W-:Y:S01]  /*18620*/  IMAD.MOV.U32 R95, RZ, RZ, R83 ;  /* 0x000000ffff5f7224 */ /* 0x000fe200078e0053 */
[----:B------:R-:W-:Y:S02]  /*18630*/  LDSM.16.MT88.4 R96, [R187+0x1d800] ;  /* 0x01d80000bb60783b */ /* 0x000fe40000004200 */
[C---:B---3--:R-:W-:Y:S02]  /*18640*/  HMMA.16816.F32.BF16 R156, R128.reuse, R152, R156 ;  /* 0x00000098809c723c */ /* 0x048fe4000004189c */
[----:B------:R-:W1:Y:S04]  /*18650*/  LDSM.16.MT88.4 R80, [R186+0x1d800] ;  /* 0x01d80000ba50783b */ /* 0x000e680000004200 */
[C---:B------:R-:W-:Y:S06]  /*18660*/  HMMA.16816.F32.BF16 R40, R128.reuse, R42, R100 ;  /* 0x0000002a8028723c */ /* 0x040fec0000041864 */
[----:B------:R-:W-:Y:S01]  /*18670*/  HMMA.16816.F32.BF16 R152, R128, R154, R52 ;  /* 0x0000009a8098723c */ /* 0x000fe20000041834 */
[----:B------:R-:W-:Y:S01]  /*18680*/  IMAD.MOV.U32 R100, RZ, RZ, R44 ;  /* 0x000000ffff647224 */ /* 0x000fe200078e002c */
[----:B------:R-:W-:Y:S01]  /*18690*/  MOV R101, R45 ;  /* 0x0000002d00657202 */ /* 0x000fe20000000f00 */
[----:B------:R-:W-:-:S02]  /*186a0*/  IMAD.MOV.U32 R102, RZ, RZ, R46 ;  /* 0x000000ffff667224 */ /* 0x000fc400078e002e */
[----:B------:R-:W-:Y:S01]  /*186b0*/  IMAD.MOV.U32 R103, RZ, RZ, R47 ;  /* 0x000000ffff677224 */ /* 0x000fe200078e002f */
[C---:B----4-:R-:W-:Y:S06]  /*186c0*/  HMMA.16816.F32.BF16 R148, R128.reuse, R144, R148 ;  /* 0x000000908094723c */ /* 0x050fec0000041894 */
[C---:B------:R-:W-:Y:S01]  /*186d0*/  HMMA.16816.F32.BF16 R144, R128.reuse, R146, R88 ;  /* 0x000000928090723c */ /* 0x040fe20000041858 */
[----:B------:R-:W2:Y:S05]  /*186e0*/  LDSM.16.MT88.4 R88, [R188+0x1d800] ;  /* 0x01d80000bc58783b */ /* 0x000eaa0000004200 */
[C---:B------:R-:W-:Y:S01]  /*186f0*/  HMMA.16816.F32.BF16 R44, R128.reuse, R48, R104 ;  /* 0x00000030802c723c */ /* 0x040fe20000041868 */
[----:B------:R-:W3:Y:S05]  /*18700*/  LDSM.16.MT88.4 R104, [R185+0x1f800] ;  /* 0x01f80000b968783b */ /* 0x000eea0000004200 */
[C---:B------:R-:W-:Y:S01]  /*18710*/  HMMA.16816.F32.BF16 R52, R128.reuse, R56, R112 ;  /* 0x000000388034723c */ /* 0x040fe20000041870 */
[----:B------:R-:W4:Y:S05]  /*18720*/  LDSM.16.MT88.4 R112, [R186+0x1f800] ;  /* 0x01f80000ba70783b */ /* 0x000f2a0000004200 */
[C---:B------:R-:W-:Y:S01]  /*18730*/  HMMA.16816.F32.BF16 R60, R128.reuse, R64, R120 ;  /* 0x00000040803c723c */ /* 0x040fe20000041878 */
[----:B------:R-:W4:Y:S05]  /*18740*/  LDSM.16.MT88.4 R120, [R188+0x1f800] ;  /* 0x01f80000bc78783b */ /* 0x000f2a0000004200 */
[C---:B------:R-:W-:Y:S01]  /*18750*/  HMMA.16816.F32.BF16 R68, R128.reuse, R72, R168 ;  /* 0x000000488044723c */ /* 0x040fe200000418a8 */
[----:B------:R1:W-:Y:S05]  /*18760*/  STG.E.U16 desc[UR28][R32.64+-0xfe], R133 ;  /* 0xffff028520007986 */ /* 0x0003ea000c10151c */
[----:B------:R-:W-:Y:S01]  /*18770*/  HMMA.16816.F32.BF16 R72, R128, R74, R172 ;  /* 0x0000004a8048723c */ /* 0x000fe200000418ac */
[----:B------:R-:W-:Y:S01]  /*18780*/  MOV R168, R2 ;  /* 0x0000000200a87202 */ /* 0x000fe20000000f00 */
[----:B------:R-:W-:Y:S01]  /*18790*/  IMAD.MOV.U32 R169, RZ, RZ, R0 ;  /* 0x000000ffffa97224 */ /* 0x000fe200078e0000 */
[----:B------:R-:W-:Y:S01]  /*187a0*/  MOV R171, R10 ;  /* 0x0000000a00ab7202 */ /* 0x000fe20000000f00 */
[----:B------:R-:W-:-:S03]  /*187b0*/  IMAD.MOV.U32 R170, RZ, RZ, R20 ;  /* 0x000000ffffaa7224 */ /* 0x000fc600078e0014 */
[----:B------:R-:W-:Y:S01]  /*187c0*/  MOV R173, R93 ;  /* 0x0000005d00ad7202 */ /* 0x000fe20000000f00 */
[----:B------:R-:W-:Y:S02]  /*187d0*/  IMAD.MOV.U32 R174, RZ, RZ, R94 ;  /* 0x000000ffffae7224 */ /* 0x000fe400078e005e */
[----:B------:R-:W-:Y:S01]  /*187e0*/  IMAD.MOV.U32 R175, RZ, RZ, R95 ;  /* 0x000000ffffaf7224 */ /* 0x000fe200078e005f */
[----:B------:R-:W-:Y:S01]  /*187f0*/  MOV R20, R28 ;  /* 0x0000001c00147202 */ /* 0x000fe20000000f00 */
[----:B------:R-:W-:Y:S01]  /*18800*/  IMAD.MOV.U32 R2, RZ, RZ, R8 ;  /* 0x000000ffff027224 */ /* 0x000fe200078e0008 */
[----:B------:R1:W-:Y:S01]  /*18810*/  STG.E.U16 desc[UR28][R218.64+-0xf0], R173 ;  /* 0xffff10adda007986 */ /* 0x0003e2000c10151c */
[----:B------:R-:W-:Y:S01]  /*18820*/  IMAD.MOV.U32 R0, RZ, RZ, R9 ;  /* 0x000000ffff007224 */ /* 0x000fe200078e0009 */
[----:B------:R-:W-:Y:S01]  /*18830*/  MOV R9, R86 ;  /* 0x0000005600097202 */ /* 0x000fe20000000f00 */
[----:B------:R-:W-:Y:S01]  /*18840*/  IMAD.MOV.U32 R10, RZ, RZ, R84 ;  /* 0x000000ffff0a7224 */ /* 0x000fe200078e0054 */
[----:B------:R1:W-:Y:S01]  /*18850*/  STG.E.U16 desc[UR28][R218.64+-0xee], R174 ;  /* 0xffff12aeda007986 */ /* 0x0003e2000c10151c */
[----:B------:R-:W-:-:S02]  /*18860*/  IMAD.MOV.U32 R8, RZ, RZ, R85 ;  /* 0x000000ffff087224 */ /* 0x000fc400078e0055 */
[----:B------:R-:W-:Y:S01]  /*18870*/  IMAD.MOV.U32 R28, RZ, RZ, R87 ;  /* 0x000000ffff1c7224 */ /* 0x000fe200078e0057 */
        /* <DEDUP_REMOVED lines=14> */
[C---:B-1----:R-:W-:Y:S03]  /*18960*/  HMMA.16816.F32.BF16 R76, R128.reuse, R80, R76 ;  /* 0x00000050804c723c */ /* 0x042fe6000004184c */
        /* <DEDUP_REMOVED lines=16> */
[C---:B------:R-:W-:Y:S03]  /*18a70*/  HMMA.16816.F32.BF16 R92, R128.reuse, R96, R240 ;  /* 0x00000060805c723c */ /* 0x040fe600000418f0 */
[----:B------:R1:W-:Y:S03]  /*18a80*/  STG.E.U16 desc[UR28][R32.64+-0x8e], R134 ;  /* 0xffff728620007986 */ /* 0x0003e6000c10151c */
        /* <DEDUP_REMOVED lines=12> */
[----:B------:R-:W-:-:S02]  /*18b50*/  FADD.FTZ R239, R35, R34 ;  /* 0x0000002223ef7221 */ /* 0x000fc40000010000 */
[----:B-1----:R-:W-:-:S15]  /*18b60*/  IADD3.X R215, R219, -0x1, RZ, P0, !PT ;  /* 0xffffffffdbd77810 */ /* 0x002fde00007fe4ff */
[----:B------:R-:W-:-:S04]  /*18b70*/  NOP ;  /* 0x0000000000007918 */ /* 0x000fc80000000000 */
.L_x_2164:
        /* <DEDUP_REMOVED lines=8> */
[----:B------:R-:W4:Y:S01]  /*18c00*/  LDL.LU R2, [R1+0xe8] ;  /* 0x0000e80001027983 */ /* 0x000f220000300800 */
[----:B------:R-:W-:Y:S01]  /*18c10*/  IMAD.U32 R6, RZ, RZ, UR4 ;  /* 0x00000004ff067e24 */ /* 0x000fe2000f8e00ff */
[----:B------:R-:W-:-:S02]  /*18c20*/  ULDC UR4, c[0x0][0x2d0] ;  /* 0x0000b40000047ab9 */ /* 0x000fc40000000800 */
[----:B------:R-:W4:Y:S01]  /*18c30*/  LDL.LU R11, [R1+0xe4] ;  /* 0x0000e400010b7983 */ /* 0x000f220000300800 */
[----:B--2---:R-:W-:Y:S02]  /*18c40*/  IMAD.MOV.U32 R12, RZ, RZ, R4 ;  /* 0x000000ffff0c7224 */ /* 0x004fe400078e0004 */
[----:B---3--:R-:W-:Y:S02]  /*18c50*/  IMAD.MOV.U32 R13, RZ, RZ, R0 ;  /* 0x000000ffff0d7224 */ /* 0x008fe400078e0000 */
[----:B------:R-:W1:Y:S02]  /*18c60*/  S2R R0, SR_TID.X ;  /* 0x0000000000007919 */ /* 0x000e640000002100 */
[----:B-1----:R-:W-:-:S04]  /*18c70*/  SHF.R.S32.HI R10, RZ, 0x1f, R0 ;  /* 0x0000001fff0a7819 */ /* 0x002fc80000011400 */
[----:B------:R-:W-:-:S04]  /*18c80*/  LEA.HI R10, R10, R0, RZ, 0x3 ;  /* 0x000000000a0a7211 */ /* 0x000fc800078f18ff */
[----:B------:R-:W-:-:S05]  /*18c90*/  LOP3.LUT R4, R10, 0xfffffff8, RZ, 0xc0, !PT ;  /* 0xfffffff80a047812 */ /* 0x000fca00078ec0ff */
[----:B------:R-:W-:-:S04]  /*18ca0*/  IMAD.IADD R4, R0, 0x1, -R4 ;  /* 0x0000000100047824 */ /* 0x000fc800078e0a04 */
[----:B------:R-:W-:-:S05]  /*18cb0*/  IMAD.SHL.U32 R4, R4, 0x8, RZ ;  /* 0x0000000804047824 */ /* 0x000fca00078e00ff */
[--C-:B------:R-:W-:Y:S01]  /*18cc0*/  SHF.R.S32.HI R5, RZ, 0x1f, R4.reuse ;  /* 0x0000001fff057819 */ /* 0x100fe20000011404 */
[----:B------:R-:W-:Y:S02]  /*18cd0*/  IMAD.U32 R0, RZ, RZ, UR23 ;  /* 0x00000017ff007e24 */ /* 0x000fe4000f8e00ff */
[--C-:B------:R-:W-:Y:S01]  /*18ce0*/  IMAD.WIDE.U32 R6, R6, UR18, R4.reuse ;  /* 0x0000001206067c25 */ /* 0x100fe2000f8e0004 */
[----:B------:R-:W-:Y:S01]  /*18cf0*/  ISETP.GE.AND P2, PT, R4, UR4, PT ;  /* 0x0000000404007c0c */ /* 0x000fe2000bf46270 */
[----:B------:R-:W-:Y:S02]  /*18d00*/  USHF.R.S32.HI UR21, URZ, 0x1f, UR20 ;  /* 0x0000001f3f157899 */ /* 0x000fe40008011414 */
[----:B----4-:R-:W-:Y:S01]  /*18d10*/  IMAD.WIDE.U32 R8, R2, UR18, R4 ;  /* 0x0000001202087c25 */ /* 0x010fe2000f8e0004 */
[----:B------:R-:W-:Y:S01]  /*18d20*/  IADD3 R2, P0, R6, UR24, RZ ;  /* 0x0000001806027c10 */ /* 0x000fe2000ff1e0ff */
[----:B------:R-:W-:Y:S02]  /*18d30*/  UIADD3 UR10, UR34, -0x2, URZ ;  /* 0xfffffffe220a7890 */ /* 0x000fe4000fffe03f */
[----:B------:R-:W-:Y:S01]  /*18d40*/  IMAD.U32 R4, RZ, RZ, UR25 ;  /* 0x00000019ff047e24 */ /* 0x000fe2000f8e00ff */
[----:B------:R-:W-:Y:S01]  /*18d50*/  IADD3.X R6, R0, UR32, R7, P0, !PT ;  /* 0x0000002000067c10 */ /* 0x000fe200087fe407 */
[----:B------:R-:W-:Y:S01]  /*18d60*/  IMAD.WIDE.U32 R242, R12, -0x2daee0ad, RZ ;  /* 0xd2511f530cf27825 */ /* 0x000fe200078e00ff */
[----:B------:R-:W-:Y:S01]  /*18d70*/  IADD3 R0, P0, R8, UR26, RZ ;  /* 0x0000001a08007c10 */ /* 0x000fe2000ff1e0ff */
[----:B------:R-:W-:Y:S01]  /*18d80*/  UIADD3 UR11, UR34, -0x1, URZ ;  /* 0xffffffff220b7890 */ /* 0x000fe2000fffe03f */
[----:B------:R-:W-:Y:S01]  /*18d90*/  LEA R7, P1, R2, UR8, 0x1 ;  /* 0x0000000802077c11 */ /* 0x000fe2000f8208ff */
[----:B-----5:R-:W-:Y:S01]  /*18da0*/  IMAD.MOV.U32 R134, RZ, RZ, R3 ;  /* 0x000000ffff867224 */ /* 0x020fe200078e0003 */
[----:B------:R-:W-:Y:S01]  /*18db0*/  IADD3.X R4, R4, UR13, R9, P0, !PT ;  /* 0x0000000d04047c10 */ /* 0x000fe200087fe409 */
[----:B------:R-:W-:Y:S01]  /*18dc0*/  IMAD.MOV.U32 R133, RZ, RZ, R132 ;  /* 0x000000ffff857224 */ /* 0x000fe200078e0084 */
[----:B------:R-:W-:Y:S01]  /*18dd0*/  LEA R5, P0, R0, UR6, 0x1 ;  /* 0x0000000600057c11 */ /* 0x000fe2000f8008ff */
[----:B------:R1:W-:Y:S01]  /*18de0*/  STL [R1+0x7c], R7 ;  /* 0x00007c0701007387 */ /* 0x0003e20000100800 */
[----:B------:R-:W-:Y:S01]  /*18df0*/  LEA.HI.X R2, R2, UR9, R6, 0x1, P1 ;  /* 0x0000000902027c11 */ /* 0x000fe200088f0c06 */
[----:B------:R-:W-:Y:S01]  /*18e00*/  USHF.L.U32 UR18, UR20, 0x1, URZ ;  /* 0x0000000114127899 */ /* 0x000fe2000800063f */
[----:B------:R-:W-:Y:S01]  /*18e10*/  LEA.HI.X R0, R0, UR7, R4, 0x1, P0 ;  /* 0x0000000700007c11 */ /* 0x000fe200080f0c04 */
[----:B------:R2:W-:Y:S01]  /*18e20*/  STL [R1+0x78], R5 ;  /* 0x0000780501007387 */ /* 0x0005e20000100800 */
[----:B------:R-:W-:Y:S01]  /*18e30*/  UMOV UR19, URZ ;  /* 0x0000003f00137c82 */ /* 0x000fe20008000000 */
[----:B------:R-:W-:Y:S01]  /*18e40*/  ULDC UR13, c[0x0][0x2d0] ;  /* 0x0000b400000d7ab9 */ /* 0x000fe20000000800 */
[----:B------:R-:W-:Y:S01]  /*18e50*/  ULDC UR4, c[0x0][0x2ec] ;  /* 0x0000bb0000047ab9 */ /* 0x000fe20000000800 */
[----:B------:R-:W-:Y:S01]  /*18e60*/  USHF.L.U64.HI UR21, UR20, 0x1, UR21 ;  /* 0x0000000114157899 */ /* 0x000fe20008010215 */
[----:B------:R-:W-:Y:S01]  /*18e70*/  ULDC.64 UR6, c[0x0][0x250] ;  /* 0x0000940000067ab9 */ /* 0x000fe20000000a00 */
[----:B------:R-:W-:Y:S01]  /*18e80*/  ULDC.64 UR8, c[0x0][0x248] ;  /* 0x0000920000087ab9 */ /* 0x000fe20000000a00 */
[----:B-1----:R-:W1:Y:S08]  /*18e90*/  @!P2 LDC.64 R6, c[0x0][0x220] ;  /* 0x00008800ff06ab82 */ /* 0x002e700000000a00 */
[----:B--2---:R-:W2:Y:S01]  /*18ea0*/  @!P2 LDC.64 R4, c[0x0][0x220] ;  /* 0x00008800ff04ab82 */ /* 0x004ea20000000a00 */
[----:B------:R-:W-:Y:S04]  /*18eb0*/  STL [R1+0x74], R2 ;  /* 0x0000740201007387 */ /* 0x000fe80000100800 */
[----:B------:R-:W-:Y:S04]  /*18ec0*/  STL [R1+0x70], R0 ;  /* 0x0000700001007387 */ /* 0x000fe80000100800 */
[----:B-1----:R-:W-:Y:S04]  /*18ed0*/  @!P2 STL.64 [R1+0x90], R6 ;  /* 0x000090060100a387 */ /* 0x002fe80000100a00 */
[----:B--2---:R1:W-:Y:S02]  /*18ee0*/  @!P2 STL.64 [R1+0x88], R4 ;  /* 0x000088040100a387 */ /* 0x0043e40000100a00 */
[----:B-1----:R-:W-:-:S05]  /*18ef0*/  IMAD.WIDE.U32 R4, R13, -0x326172a9, RZ ;  /* 0xcd9e8d570d047825 */ /* 0x002fca00078e00ff */
[----:B------:R1:W-:Y:S04]  /*18f00*/  STL.64 [R1+0x68], R4 ;  /* 0x0000680401007387 */ /* 0x0003e80000100a00 */
[----:B------:R-:W2:Y:S04]  /*18f10*/  LDL.LU.64 R14, [R1+0xd0] ;  /* 0x0000d000010e7983 */ /* 0x000ea80000300a00 */
[----:B------:R-:W3:Y:S01]  /*18f20*/  LDL.LU.64 R12, [R1+0xd8] ;  /* 0x0000d800010c7983 */ /* 0x000ee20000300a00 */
[----:B------:R-:W-:Y:S02]  /*18f30*/  SHF.R.S32.HI R0, RZ, 0x3, R10 ;  /* 0x00000003ff007819 */ /* 0x000fe4000001140a */
[----:B------:R-:W-:-:S02]  /*18f40*/  LOP3.LUT R240, R5, R11, RZ, 0x3c, !PT ;  /* 0x0000000b05f07212 */ /* 0x000fc400078e3cff */
[----:B------:R-:W-:Y:S02]  /*18f50*/  IADD3 R236, P0, R0, 0x20, RZ ;  /* 0x0000002000ec7810 */ /* 0x000fe40007f1e0ff */
[----:B------:R-:W-:Y:S01]  /*18f60*/  SHF.R.S32.HI R0, RZ, 0x1f, R0 ;  /* 0x0000001fff007819 */ /* 0x000fe20000011400 */
[----:B------:R-:W-:-:S04]  /*18f70*/  IMAD.WIDE.U32 R240, R240, -0x2daee0ad, RZ ;  /* 0xd2511f53f0f07825 */ /* 0x000fc800078e00ff */
[----:B------:R-:W-:Y:S02]  /*18f80*/  IMAD.X R237, RZ, RZ, R0, P0 ;  /* 0x000000ffffed7224 */ /* 0x000fe400000e0600 */
[----:B--2---:R-:W-:Y:S02]  /*18f90*/  IMAD.MOV.U32 R3, RZ, RZ, R15 ;  /* 0x000000ffff037224 */ /* 0x004fe400078e000f */
[----:B---3--:R-:W-:-:S05]  /*18fa0*/  IMAD.MOV.U32 R2, RZ, RZ, R12 ;  /* 0x000000ffff027224 */ /* 0x008fca00078e000c */
[----:B------:R1:W-:Y:S01]  /*18fb0*/  STL.64 [R1+0x80], R2 ;  /* 0x0000800201007387 */ /* 0x0003e20000100a00 */
[----:B------:R-:W-:Y:S05]  /*18fc0*/  BRA `(.L_x_2172) ;  /* 0x0000000000fc7947 */ /* 0x000fea0003800000 */
.L_x_2174:
        /* <DEDUP_REMOVED lines=21> */
[----:B------:R-:W-:Y:S01]  /*19120*/  @!P2 LDGSTS.E.BYPASS.LTC128B.128 [R216+0x10000], desc[UR28][R170.64] ;  /* 0x10000000aad8afae */ /* 0x000fe2000b901d5c */
[----:B------:R-:W-:Y:S03]  /*19130*/  IADD3.X R132, R132, UR35, RZ, P1, !PT ;  /* 0x0000002384847c10 */ /* 0x000fe60008ffe4ff */
        /* <DEDUP_REMOVED lines=14> */
[----:B------:R2:W-:Y:S04]  /*19220*/  @!P3 LDGSTS.E.BYPASS.LTC128B.128 [R216+0x16000], desc[UR28][R168.64+0x180] ;  /* 0x16000180a8d8bfae */ /* 0x0005e8000b901d5c */
[----:B------:R1:W-:Y:S01]  /*19230*/  @P2 STS.128 [R216+0x11000], RZ ;  /* 0x011000ffd8002388 */ /* 0x0003e20000000c00 */
[----:B--2---:R-:W2:Y:S02]  /*19240*/  @!P2 LDC.64 R168, c[0x0][0x218] ;  /* 0x00008600ffa8ab82 */ /* 0x004ea40000000a00 */
        /* <DEDUP_REMOVED lines=23> */
.L_x_2172:
[----:B------:R-:W2:Y:S01]  /*193c0*/  LDL.64 R178, [R1+0x60] ;  /* 0x0000600001b27983 */ /* 0x000ea20000100a00 */
[----:B------:R-:W-:Y:S01]  /*193d0*/  UIADD3 UR25, UR11, -UR19, URZ ;  /* 0x800000130b197290 */ /* 0x000fe2000fffe03f */
[----:B------:R-:W-:Y:S04]  /*193e0*/  DEPBAR.LE SB0, 0x0 ;  /* 0x000080000000791a */ /* 0x000fe80000000000 */
[----:B---3--:R-:W3:Y:S01]  /*193f0*/  LDL.64 R12, [R1+0x80] ;  /* 0x00008000010c7983 */ /* 0x008ee20000100a00 */
[----:B------:R-:W-:Y:S01]  /*19400*/  IMAD.U32 R0, RZ, RZ, UR25 ;  /* 0x00000019ff007e24 */ /* 0x000fe2000f8e00ff */
[----:B------:R-:W-:Y:S02]  /*19410*/  UIADD3 UR20, UR34, -0x1, URZ ;  /* 0xffffffff22147890 */ /* 0x000fe4000fffe03f */
[----:B------:R-:W4:Y:S02]  /*19420*/  LDL R17, [R1+0x9c] ;  /* 0x00009c0001117983 */ /* 0x000f240000100800 */
[----:B------:R-:W-:Y:S01]  /*19430*/  USHF.R.S32.HI UR24, URZ, 0x1f, UR20 ;  /* 0x0000001f3f187899 */ /* 0x000fe20008011414 */
[C---:B-1----:R-:W-:Y:S01]  /*19440*/  LEA R2, P0, R0.reuse, R236, 0x6 ;  /* 0x000000ec00027211 */ /* 0x042fe200078030ff */
[----:B------:R-:W5:Y:S01]  /*19450*/  LDL R8, [R1+0x90] ;  /* 0x0000900001087983 */ /* 0x000f620000100800 */
[----:B------:R-:W-:Y:S01]  /*19460*/  UIMAD UR23, UR39, UR20, URZ ;  /* 0x00000014271772a4 */ /* 0x000fe2000f8e023f */
[----:B------:R-:W-:Y:S01]  /*19470*/  IMAD.U32 R6, RZ, RZ, UR20 ;  /* 0x00000014ff067e24 */ /* 0x000fe2000f8e00ff */
[----:B------:R-:W-:Y:S01]  /*19480*/  LEA.HI.X.SX32 R3, R0, R237, 0x6, P0 ;  /* 0x000000ed00037211 */ /* 0x000fe200000f36ff */
[----:B------:R-:W5:Y:S01]  /*19490*/  LDL R10, [R1+0x94] ;  /* 0x00009400010a7983 */ /* 0x000f620000100800 */
[----:B------:R-:W-:Y:S02]  /*194a0*/  UIMAD UR23, UR24, UR40, UR23 ;  /* 0x00000028181772a4 */ /* 0x000fe4000f8e0217 */
[----:B------:R-:W-:Y:S01]  /*194b0*/  UISETP.GT.AND UP0, UPT, UR20, UR5, UPT ;  /* 0x000000051400728c */ /* 0x000fe2000bf04270 */
[----:B------:R-:W5:Y:S01]  /*194c0*/  LDL R19, [R1+0x78] ;  /* 0x0000780001137983 */ /* 0x000f620000100800 */
[----:B------:R-:W-:Y:S03]  /*194d0*/  IMAD R3, R3, UR6, RZ ;  /* 0x0000000603037c24 */ /* 0x000fe6000f8e02ff */
[----:B------:R-:W5:Y:S01]  /*194e0*/  LDL R15, [R1+0x98] ;  /* 0x00009800010f7983 */ /* 0x000f620000100800 */
[----:B------:R-:W-:Y:S03]  /*194f0*/  IMAD R3, R2, UR7, R3 ;  /* 0x0000000702037c24 */ /* 0x000fe6000f8e0203 */
        /* <DEDUP_REMOVED lines=8> */
[C---:B--2---:R-:W-:Y:S04]  /*19580*/  LEA R4, P1, R0.reuse, R178, 0x6 ;  /* 0x000000b200047211 */ /* 0x044fe800078230ff */
[----:B------:R-:W-:Y:S01]  /*19590*/  LEA.HI.X.SX32 R5, R0, R179, 0x6, P1 ;  /* 0x000000b300057211 */ /* 0x000fe200008f36ff */
[----:B---3--:R-:W-:Y:S04]  /*195a0*/  IMAD.WIDE.U32 R6, R6, UR40, R12 ;  /* 0x0000002806067c25 */ /* 0x008fe8000f8e000c */
[----:B------:R-:W-:Y:S01]  /*195b0*/  VIADD R0, R7, UR23 ;  /* 0x0000001707007c36 */ /* 0x000fe20008000000 */
[----:B----4-:R-:W-:Y:S01]  /*195c0*/  ISETP.GE.AND P5, PT, R17, UR13, PT ;  /* 0x0000000d11007c0c */ /* 0x010fe2000bfa6270 */
[----:B------:R-:W-:Y:S01]  /*195d0*/  IMAD R5, R5, UR6, RZ ;  /* 0x0000000605057c24 */ /* 0x000fe2000f8e02ff */
[----:B------:R-:W-:Y:S01]  /*195e0*/  @!P2 IADD3 R7, P0, R6, UR22, RZ ;  /* 0x000000160607ac10 */ /* 0x000fe2000ff1e0ff */
[----:B------:R-:W-:Y:S01]  /*195f0*/  IMAD.WIDE.U32 R12, R4, UR6, RZ ;  /* 0x00000006040c7c25 */ /* 0x000fe2000f8e00ff */
[----:B-----5:R-:W-:Y:S01]  /*19600*/  @!P2 LEA R8, P1, R6, R8, 0x1 ;  /* 0x000000080608a211 */ /* 0x020fe200078208ff */
[----:B------:R-:W-:Y:S02]  /*19610*/  UIADD3 UR23, UR10, -UR19, URZ ;  /* 0x800000130a177290 */ /* 0x000fe4000fffe03f */
[----:B------:R-:W-:Y:S01]  /*19620*/  IMAD R5, R4, UR7, R5 ;  /* 0x0000000704057c24 */ /* 0x000fe2000f8e0205 */
[----:B------:R-:W-:Y:S01]  /*19630*/  @!P2 LEA.HI.X R9, R6, R10, R0, 0x1, P1 ;  /* 0x0000000a0609a211 */ /* 0x000fe200008f0c00 */
[----:B------:R-:W-:Y:S01]  /*19640*/  IMAD.WIDE.U32 R10, R2, UR6, RZ ;  /* 0x00000006020a7c25 */ /* 0x000fe2000f8e00ff */
[----:B------:R-:W-:Y:S02]  /*19650*/  @!P2 IADD3.X R0, R0, UR12, RZ, P0, !PT ;  /* 0x0000000c0000ac10 */ /* 0x000fe400087fe4ff */
[-C--:B------:R-:W-:Y:S01]  /*19660*/  LEA R4, P3, R12, R19.reuse, 0x1 ;  /* 0x000000130c047211 */ /* 0x080fe200078608ff */
[----:B------:R-:W-:Y:S01]  /*19670*/  IMAD.IADD R5, R13, 0x1, R5 ;  /* 0x000000010d057824 */ /* 0x000fe200078e0205 */
[----:B------:R-:W-:Y:S01]  /*19680*/  @!PT LDS RZ, [RZ] ;  /* 0x00000000fffff984 */ /* 0x000fe20000000800 */
[----:B------:R-:W-:Y:S01]  /*19690*/  @!PT LDS RZ, [RZ] ;  /* 0x00000000fffff984 */ /* 0x000fe20000000800 */
[----:B------:R-:W-:Y:S01]  /*196a0*/  @!PT LDS RZ, [RZ] ;  /* 0x00000000fffff984 */ /* 0x000fe20000000800 */
[----:B------:R1:W-:Y:S01]  /*196b0*/  @!P2 LDGSTS.E.BYPASS.LTC128B.128 [R216+0x18000], desc[UR28][R8.64] ;  /* 0x1800000008d8afae */ /* 0x0003e2000b901d5c */
[----:B------:R-:W-:Y:S01]  /*196c0*/  ISETP.GE.AND P4, PT, R15, UR13, PT ;  /* 0x0000000d0f007c0c */ /* 0x000fe2000bf86270 */
[----:B------:R-:W-:Y:S01]  /*196d0*/  IMAD.IADD R3, R11, 0x1, R3 ;  /* 0x000000010b037824 */ /* 0x000fe200078e0203 */
[----:B------:R-:W-:Y:S01]  /*196e0*/  LEA R2, P0, R10, R19, 0x1 ;  /* 0x000000130a027211 */ /* 0x000fe200078008ff */
[----:B------:R-:W-:Y:S01]  /*196f0*/  @P5 STS.128 [R216+0x1a000], RZ ;  /* 0x01a000ffd8005388 */ /* 0x000fe20000000c00 */
[-C--:B------:R-:W-:Y:S02]  /*19700*/  LEA.HI.X R5, R12, R16.reuse, R5, 0x1, P3 ;  /* 0x000000100c057211 */ /* 0x080fe400018f0c05 */
[----:B------:R-:W-:Y:S02]  /*19710*/  LEA.HI.X R3, R10, R16, R3, 0x1, P0 ;  /* 0x000000100a037211 */ /* 0x000fe400000f0c03 */
[----:B------:R-:W-:Y:S01]  /*19720*/  ISETP.GE.AND P3, PT, R14, UR13, PT ;  /* 0x0000000d0e007c0c */ /* 0x000fe2000bf66270 */
        /* <DEDUP_REMOVED lines=45> */
[C---:B------:R-:W-:Y:S01]  /*19a00*/  LEA.HI.X.SX32 R3, R0.reuse, R237, 0x6, P0 ;  /* 0x000000ed00037211 */ /* 0x040fe200000f36ff */
        /* <DEDUP_REMOVED lines=203> */
[----:B------:R-:W-:Y:S07]  /*1a6c0*/  HMMA.16816.F32.BF16 R32, R168, R174, R32 ;  /* 0x000000aea820723c */ /* 0x000fee0000041820 */
[----:B------:R-:W-:Y:S04]  /*1a6d0*/  LEA R168, P1, R0, R178, 0x6 ;  /* 0x000000b200a87211 */ /* 0x000fe800078230ff */
[----:B------:R-:W-:Y:S01]  /*1a6e0*/  IMAD.WIDE.U32 R170, R2, UR8, RZ ;  /* 0x0000000802aa7c25 */ /* 0x000fe2000f8e00ff */
[----:B------:R-:W-:Y:S03]  /*1a6f0*/  LEA.HI.X.SX32 R169, R0, R179, 0x6, P1 ;  /* 0x000000b300a97211 */ /* 0x000fe600008f36ff */
[C---:B------:R-:W-:Y:S04]  /*1a700*/  IMAD.WIDE.U32 R172, R168.reuse, UR8, RZ ;  /* 0x00000008a8ac7c25 */ /* 0x040fe8000f8e00ff */
[----:B------:R-:W-:Y:S04]  /*1a710*/  IMAD R0, R169, UR8, RZ ;  /* 0x00000008a9007c24 */ /* 0x000fe8000f8e02ff */
[----:B------:R-:W-:Y:S01]  /*1a720*/  IMAD R132, R168, UR9, R0 ;  /* 0x00000009a8847c24 */ /* 0x000fe2000f8e0200 */
[-C--:B------:R-:W-:Y:S01]  /*1a730*/  LEA R168, P0, R172, R176.reuse, 0x1 ;  /* 0x000000b0aca87211 */ /* 0x080fe200078008ff */
[----:B------:R-:W-:Y:S02]  /*1a740*/  IMAD R0, R3, UR8, RZ ;  /* 0x0000000803007c24 */ /* 0x000fe4000f8e02ff */
[----:B------:R-:W-:Y:S02]  /*1a750*/  IMAD.IADD R132, R173, 0x1, R132 ;  /* 0x00000001ad847824 */ /* 0x000fe400078e0284 */
[----:B------:R-:W-:Y:S03]  /*1a760*/  IMAD R0, R2, UR9, R0 ;  /* 0x0000000902007c24 */ /* 0x000fe6000f8e0200 */
[-C--:B------:R-:W-:Y:S01]  /*1a770*/  LEA.HI.X R169, R172, R135.reuse, R132, 0x1, P0 ;  /* 0x00000087aca97211 */ /* 0x080fe200000f0c84 */
[----:B------:R-:W-:Y:S01]  /*1a780*/  IMAD.IADD R0, R171, 0x1, R0 ;  /* 0x00000001ab007824 */ /* 0x000fe200078e0200 */
[C---:B------:R-:W-:Y:S04]  /*1a790*/  LEA R2, P0, R170.reuse, R176, 0x1 ;  /* 0x000000b0aa027211 */ /* 0x040fe800078008ff */
[----:B------:R-:W-:Y:S02]  /*1a7a0*/  LEA.HI.X R3, R170, R135, R0, 0x1, P0 ;  /* 0x00000087aa037211 */ /* 0x000fe400000f0c00 */
[----:B------:R-:W-:Y:S11]  /*1a7b0*/  PLOP3.LUT P0, PT, PT, PT, UP0, 0x80, 0x0 ;  /* 0x000000000000781c */ /* 0x000ff60003f0f008 */
[----:B------:R-:W-:Y:S02]  /*1a7c0*/  @!UPT UIADD3 URZ, URZ, URZ, URZ ;  /* 0x0000003f3f3ff290 */ /* 0x000fe4000fffe03f */
[----:B------:R-:W-:Y:S05]  /*1a7d0*/  @P0 BRA `(.L_x_2174) ;  /* 0xffffffe400fc0947 */ /* 0x000fea000383ffff */
.L_x_2173:
[----:B------:R-:W2:Y:S01]  /*1a7e0*/  LDL.64 R218, [R1+0x68] ;  /* 0x0000680001da7983 */ /* 0x000ea20000100a00 */
[----:B------:R-:W-:Y:S01]  /*1a7f0*/  IMAD.U32 R0, RZ, RZ, UR20 ;  /* 0x00000014ff007e24 */ /* 0x000fe2000f8e00ff */
[----:B------:R-:W-:Y:S02]  /*1a800*/  USHF.L.U32 UR42, UR20, 0x1, URZ ;  /* 0x00000001142a7899 */ /* 0x000fe4000800063f */
[----:B------:R-:W-:Y:S01]  /*1a810*/  UIADD3 UR23, UR30, -0x61c88647, URZ ;  /* 0x9e3779b91e177890 */ /* 0x000fe2000fffe03f */
[----:B-1----:R-:W1:Y:S01]  /*1a820*/  S2R R2, SR_TID.X ;  /* 0x0000000000027919 */ /* 0x002e620000002100 */
[----:B------:R-:W-:Y:S02]  /*1a830*/  ULOP3.LUT UR25, UR42, UR31, URZ, 0x3c, !UPT ;  /* 0x0000001f2a197292 */ /* 0x000fe4000f8e3c3f */
[----:B------:R-:W-:Y:S02]  /*1a840*/  UIADD3 UR24, UR31, -0x4498517b, URZ ;  /* 0xbb67ae851f187890 */ /* 0x000fe4000fffe03f */
[----:B------:R-:W-:Y:S02]  /*1a850*/  UIADD3 UR38, UR31, 0x76cf5d0a, URZ ;  /* 0x76cf5d0a1f267890 */ /* 0x000fe4000fffe03f */
[----:B------:R-:W-:Y:S02]  /*1a860*/  UIADD3 UR32, UR30, 0x3c6ef372, URZ ;  /* 0x3c6ef3721e207890 */ /* 0x000fe4000fffe03f */
[----:B------:R-:W-:Y:S02]  /*1a870*/  UIADD3 UR26, UR31, 0x32370b8f, URZ ;  /* 0x32370b8f1f1a7890 */ /* 0x000fe4000fffe03f */
[----:B------:R-:W-:Y:S02]  /*1a880*/  UIADD3 UR34, UR31, -0x126145ec, URZ ;  /* 0xed9eba141f227890 */ /* 0x000fe4000fffe03f */
[----:B------:R-:W-:Y:S02]  /*1a890*/  UIADD3 UR41, UR30, 0x78dde6e4, URZ ;  /* 0x78dde6e41e297890 */ /* 0x000fe4000fffe03f */
[----:B------:R-:W-:Y:S02]  /*1a8a0*/  UIADD3 UR33, UR31, -0x56f99767, URZ ;  /* 0xa90668991f217890 */ /* 0x000fe4000fffe03f */
[----:B------:R-:W-:Y:S02]  /*1a8b0*/  UIADD3 UR27, UR30, -0x4ab325aa, URZ ;  /* 0xb54cda561e1b7890 */ /* 0x000fe4000fffe03f */
[----:B------:R-:W-:Y:S02]  /*1a8c0*/  UIADD3 UR37, UR30, 0x1715609d, URZ ;  /* 0x1715609d1e257890 */ /* 0x000fe4000fffe03f */
[----:B------:R-:W-:Y:S02]  /*1a8d0*/  UIADD3 UR42, UR42, 0x1, URZ ;  /* 0x000000012a2a7890 */ /* 0x000fe4000fffe03f */
[----:B------:R-:W-:Y:S02]  /*1a8e0*/  UISETP.GT.AND UP0, UPT, UR20, UR5, UPT ;  /* 0x000000051400728c */ /* 0x000fe4000bf04270 */
[----:B------:R-:W-:Y:S02]  /*1a8f0*/  ULOP3.LUT UR42, UR42, UR31, URZ, 0x3c, !UPT ;  /* 0x0000001f2a2a7292 */ /* 0x000fe4000f8e3c3f */
        /* <DEDUP_REMOVED lines=8> */
[C---:B------:R-:W-:Y:S02]  /*1a980*/  ISETP.GE.AND P6, PT, R2.reuse, R220, PT ;  /* 0x000000dc0200720c */ /* 0x040fe40003fc6270 */
[C---:B------:R-:W-:Y:S02]  /*1a990*/  ISETP.GE.AND P4, PT, R2.reuse, R217, PT ;  /* 0x000000d90200720c */ /* 0x040fe40003f86270 */
[CC--:B------:R-:W-:Y:S02]  /*1a9a0*/  ISETP.GE.OR P6, PT, R2.reuse, R222.reuse, !P6 ;  /* 0x000000de0200720c */ /* 0x0c0fe400077c6670 */
[-C--:B------:R-:W-:Y:S01]  /*1a9b0*/  ISETP.GE.OR P4, PT, R2, R221.reuse, !P4 ;  /* 0x000000dd0200720c */ /* 0x080fe20006786670 */
[C---:B------:R-:W-:Y:S01]  /*1a9c0*/  VIADD R2, R0.reuse, 0x9 ;  /* 0x0000000900027836 */ /* 0x040fe20000000000 */
[C---:B------:R-:W-:Y:S02]  /*1a9d0*/  ISETP.GE.OR P1, PT, R0.reuse, R222, !P1 ;  /* 0x000000de0000720c */ /* 0x040fe40004f26670 */
[----:B------:R-:W-:Y:S02]  /*1a9e0*/  ISETP.GE.OR P0, PT, R0, R221, !P0 ;  /* 0x000000dd0000720c */ /* 0x000fe40004706670 */
[C---:B------:R-:W-:Y:S02]  /*1a9f0*/  ISETP.GE.AND P5, PT, R3.reuse, R220, PT ;  /* 0x000000dc0300720c */ /* 0x040fe40003fa6270 */
[C---:B------:R-:W-:Y:S02]  /*1aa00*/  ISETP.GE.AND P3, PT, R3.reuse, R217, PT ;  /* 0x000000d90300720c */ /* 0x040fe40003f66270 */
[----:B------:R-:W-:Y:S02]  /*1aa10*/  FSEL R135, R4, -INF , !P1 ;  /* 0xff80000004877808 */ /* 0x000fe40004800000 */
[----:B------:R-:W-:Y:S02]  /*1aa20*/  FSEL R6, R6, -INF , !P0 ;  /* 0xff80000006067808 */ /* 0x000fe40004000000 */
[C---:B------:R-:W-:Y:S02]  /*1aa30*/  ISETP.GE.OR P5, PT, R3.reuse, R222, !P5 ;  /* 0x000000de0300720c */ /* 0x040fe40006fa6670 */
[----:B------:R-:W-:Y:S01]  /*1aa40*/  ISETP.GE.OR P3, PT, R3, R221, !P3 ;  /* 0x000000dd0300720c */ /* 0x000fe20005f66670 */
[----:B------:R-:W-:Y:S01]  /*1aa50*/  VIADD R3, R0, 0x10 ;  /* 0x0000001000037836 */ /* 0x000fe20000000000 */
[C---:B------:R-:W-:Y:S02]  /*1aa60*/  ISETP.GE.AND P1, PT, R2.reuse, R220, PT ;  /* 0x000000dc0200720c */ /* 0x040fe40003f26270 */
[C---:B------:R-:W-:Y:S02]  /*1aa70*/  ISETP.GE.AND P0, PT, R2.reuse, R217, PT ;  /* 0x000000d90200720c */ /* 0x040fe40003f06270 */
[C---:B------:R-:W-:Y:S02]  /*1aa80*/  ISETP.GE.OR P1, PT, R2.reuse, R222, !P1 ;  /* 0x000000de0200720c */ /* 0x040fe40004f26670 */
[----:B------:R-:W-:Y:S01]  /*1aa90*/  ISETP.GE.OR P0, PT, R2, R221, !P0 ;  /* 0x000000dd0200720c */ /* 0x000fe20004706670 */
[----:B------:R-:W-:Y:S01]  /*1aaa0*/  VIADD R2, R0, 0x11 ;  /* 0x0000001100027836 */ /* 0x000fe20000000000 */
[----:B------:R-:W-:Y:S02]  /*1aab0*/  FSEL R168, R5, -INF , !P6 ;  /* 0xff80000005a87808 */ /* 0x000fe40007000000 */
[----:B------:R-:W-:Y:S02]  /*1aac0*/  FSEL R7, R7, -INF , !P4 ;  /* 0xff80000007077808 */ /* 0x000fe40006000000 */
        /* <DEDUP_REMOVED lines=36> */
[----:B------:R-:W-:Y:S02]  /*1ad10*/  ISETP.GE.AND P0, PT, R2, R217, PT ;  /* 0x000000d90200720c */ /* 0x000fe40003f06270 */
        /* <DEDUP_REMOVED lines=10> */
[----:B------:R-:W-:Y:S02]  /*1adc0*/  ISETP.GE.OR P3, PT, R3, R221, !P3 ;  /* 0x000000dd0300720c */ /* 0x000fe40005f66670 */
[----:B------:R-:W-:Y:S02]  /*1add0*/  FMNMX.FTZ R3, R135, R133, !PT ;  /* 0x0000008587037209 */ /* 0x000fe40007810000 */
[C---:B------:R-:W-:Y:S02]  /*1ade0*/  ISETP.GE.AND P4, PT, R2.reuse, R217, PT ;  /* 0x000000d90200720c */ /* 0x040fe40003f86270 */
[----:B------:R-:W-:Y:S02]  /*1adf0*/  ISETP.GE.AND P6, PT, R2, R220, PT ;  /* 0x000000dc0200720c */ /* 0x000fe40003fc6270 */
[----:B------:R-:W-:Y:S02]  /*1ae00*/  FMNMX.FTZ R4, R6, R134, !PT ;  /* 0x0000008606047209 */ /* 0x000fe40007810000 */
[----:B------:R-:W-:Y:S02]  /*1ae10*/  ISETP.GE.OR P4, PT, R2, R221, !P4 ;  /* 0x000000dd0200720c */ /* 0x000fe40006786670 */
[----:B------:R-:W-:Y:S02]  /*1ae20*/  FMNMX.FTZ R5, R168, R3, !PT ;  /* 0x00000003a8057209 */ /* 0x000fe40007810000 */
[----:B------:R-:W-:Y:S01]  /*1ae30*/  ISETP.GE.OR P6, PT, R2, R222, !P6 ;  /* 0x000000de0200720c */ /* 0x000fe200077c6670 */
        /* <DEDUP_REMOVED lines=15> */
[----:B------:R-:W-:Y:S02]  /*1af30*/  FMNMX.FTZ R3, R14, R3, !PT ;  /* 0x000000030e037209 */ /* 0x000fe40007810000 */
[----:B------:R-:W-:Y:S02]  /*1af40*/  FSEL R24, R24, -INF , !P6 ;  /* 0xff80000018187808 */ /* 0x000fe40007000000 */
[C---:B------:R-:W-:Y:S02]  /*1af50*/  ISETP.GE.AND P6, PT, R2.reuse, R220, PT ;  /* 0x000000dc0200720c */ /* 0x040fe40003fc6270 */
[C---:B------:R-:W-:Y:S02]  /*1af60*/  ISETP.GE.AND P4, PT, R2.reuse, R217, PT ;  /* 0x000000d90200720c */ /* 0x040fe40003f86270 */
        /* <DEDUP_REMOVED lines=21> */
[----:B------:R-:W-:Y:S02]  /*1b0c0*/  FSEL R29, R29, -INF , !P6 ;  /* 0xff8000001d1d7808 */ /* 0x000fe40007000000 */
[----:B------:R-:W-:Y:S02]  /*1b0d0*/  FMNMX.FTZ R3, R25, R3, !PT ;  /* 0x0000000319037209 */ /* 0x000fe40007810000 */
[----:B------:R-:W-:Y:S02]  /*1b0e0*/  ISETP.GE.AND P1, PT, R0, R220, PT ;  /* 0x000000dc0000720c */ /* 0x000fe40003f26270 */
[----:B------:R-:W-:Y:S02]  /*1b0f0*/  FMNMX.FTZ R132, R28, R3, !PT ;  /* 0x000000031c847209 */ /* 0x000fe40007810000 */
[----:B------:R-:W-:Y:S02]  /*1b100*/  FSEL R32, R32, -INF , !P5 ;  /* 0xff80000020207808 */ /* 0x000fe40006800000 */
[----:B------:R-:W-:Y:S02]  /*1b110*/  ISETP.GE.OR P1, PT, R0, R222, !P1 ;  /* 0x000000de0000720c */ /* 0x000fe40004f26670 */
[----:B------:R-:W-:Y:S02]  /*1b120*/  FMNMX.FTZ R132, R29, R132, !PT ;  /* 0x000000841d847209 */ /* 0x000fe40007810000 */
[----:B------:R-:W-:Y:S02]  /*1b130*/  FSEL R33, R33, -INF , !P1 ;  /* 0xff80000021217808 */ /* 0x000fe40004800000 */
[----:B------:R-:W-:Y:S02]  /*1b140*/  FMNMX.FTZ R132, R32, R132, !PT ;  /* 0x0000008420847209 */ /* 0x000fe40007810000 */
[----:B------:R-:W-:Y:S02]  /*1b150*/  FSEL R30, R30, -INF , !P0 ;  /* 0xff8000001e1e7808 */ /* 0x000fe40004000000 */
[C---:B------:R-:W-:Y:S02]  /*1b160*/  ISETP.GE.AND P0, PT, R0.reuse, R217, PT ;  /* 0x000000d90000720c */ /* 0x040fe40003f06270 */
[----:B------:R-:W-:Y:S02]  /*1b170*/  FMNMX.FTZ R132, R33, R132, !PT ;  /* 0x0000008421847209 */ /* 0x000fe40007810000 */
[----:B------:R-:W-:Y:S02]  /*1b180*/  ISETP.GE.OR P0, PT, R0, R221, !P0 ;  /* 0x000000dd0000720c */ /* 0x000fe40004706670 */
[----:B------:R-:W-:Y:S01]  /*1b190*/  FSEL R31, R31, -INF , !P4 ;  /* 0xff8000001f1f7808 */ /* 0x000fe20006000000 */
[----:B------:R-:W1:Y:S01]  /*1b1a0*/  SHFL.BFLY PT, R0, R132, 0x2, 0x1f ;  /* 0x0c401f0084007f89 */ /* 0x000e6200000e0000 */
[----:B------:R-:W-:Y:S02]  /*1b1b0*/  FMNMX.FTZ R2, R23, R2, !PT ;  /* 0x0000000217027209 */ /* 0x000fe40007810000 */
[----:B------:R-:W-:Y:S02]  /*1b1c0*/  FSEL R34, R34, -INF , !P3 ;  /* 0xff80000022227808 */ /* 0x000fe40005800000 */
[----:B------:R-:W-:Y:S02]  /*1b1d0*/  FMNMX.FTZ R2, R26, R2, !PT ;  /* 0x000000021a027209 */ /* 0x000fe40007810000 */
[----:B------:R-:W-:Y:S02]  /*1b1e0*/  FSEL R35, R35, -INF , !P0 ;  /* 0xff80000023237808 */ /* 0x000fe40004000000 */
[----:B------:R-:W-:Y:S04]  /*1b1f0*/  FMNMX.FTZ R2, R27, R2, !PT ;  /* 0x000000021b027209 */ /* 0x000fe80007810000 */
[----:B------:R-:W-:Y:S04]  /*1b200*/  FMNMX.FTZ R3, R30, R2, !PT ;  /* 0x000000021e037209 */ /* 0x000fe80007810000 */
[----:B------:R-:W-:Y:S04]  /*1b210*/  FMNMX.FTZ R3, R31, R3, !PT ;  /* 0x000000031f037209 */ /* 0x000fe80007810000 */
[----:B------:R-:W-:Y:S02]  /*1b220*/  FMNMX.FTZ R3, R34, R3, !PT ;  /* 0x0000000322037209 */ /* 0x000fe40007810000 */
[----:B-1----:R-:W-:Y:S02]  /*1b230*/  FMNMX.FTZ R132, R132, R0, !PT ;  /* 0x0000000084847209 */ /* 0x002fe40007810000 */
[----:B------:R-:W-:Y:S03]  /*1b240*/  FMNMX.FTZ R3, R35, R3, !PT ;  /* 0x0000000323037209 */ /* 0x000fe60007810000 */
[----:B------:R-:W1:Y:S08]  /*1b250*/  SHFL.BFLY PT, R0, R132, 0x1, 0x1f ;  /* 0x0c201f0084007f89 */ /* 0x000e7000000e0000 */
[----:B------:R-:W3:Y:S01]  /*1b260*/  SHFL.BFLY PT, R2, R3, 0x2, 0x1f ;  /* 0x0c401f0003027f89 */ /* 0x000ee200000e0000 */
[----:B-1----:R-:W-:Y:S04]  /*1b270*/  FMNMX.FTZ R132, R132, R0, !PT ;  /* 0x0000000084847209 */ /* 0x002fe80007810000 */
[C---:B------:R-:W-:Y:S01]  /*1b280*/  FSETP.NEU.FTZ.AND P1, PT, R132.reuse, -INF , PT ;  /* 0xff8000008400780b */ /* 0x040fe20003f3d000 */
[C---:B------:R-:W-:Y:S01]  /*1b290*/  FMUL.FTZ R4, R132.reuse, UR4 ;  /* 0x0000000484047c20 */ /* 0x040fe20008410000 */
[----:B---3--:R-:W-:Y:S02]  /*1b2a0*/  FMNMX.FTZ R3, R3, R2, !PT ;  /* 0x0000000203037209 */ /* 0x008fe40007810000 */
[----:B------:R-:W-:Y:S02]  /*1b2b0*/  FSEL R0, R132, RZ, P1 ;  /* 0x000000ff84007208 */ /* 0x000fe40000800000 */
[----:B------:R-:W-:Y:S01]  /*1b2c0*/  FSEL R4, R4, RZ, P1 ;  /* 0x000000ff04047208 */ /* 0x000fe20000800000 */
[----:B------:R-:W1:Y:S02]  /*1b2d0*/  SHFL.BFLY PT, R2, R3, 0x1, 0x1f ;  /* 0x0c201f0003027f89 */ /* 0x000e6400000e0000 */
[----:B------:R-:W-:Y:S01]  /*1b2e0*/  FADD.FTZ R0, -R0, R133 ;  /* 0x0000008500007221 */ /* 0x000fe20000010100 */
[----:B------:R-:W-:Y:S01]  /*1b2f0*/  LOP3.LUT R133, R241, UR24, R242, 0x96, !PT ;  /* 0x00000018f1857c12 */ /* 0x000fe2000f8e96f2 */
        /* <DEDUP_REMOVED lines=8> */
[----:B------:R-:W3:Y:S01]  /*1b380*/  MUFU.EX2 R0, R0 ;  /* 0x0000000000007308 */ /* 0x000ee20000000800 */
        /* <DEDUP_REMOVED lines=9> */
[----:B------:R-:W4:Y:S01]  /*1b420*/  MUFU.EX2 R169, R135 ;  /* 0x0000008700a97308 */ /* 0x000f220000000800 */
[----:B------:R-:W-:Y:S01]  /*1b430*/  IMAD.WIDE.U32 R232, R133, -0x326172a9, RZ ;  /* 0xcd9e8d5785e87825 */ /* 0x000fe200078e00ff */
[----:B-1----:R-:W-:Y:S01]  /*1b440*/  FMNMX.FTZ R3, R3, R2, !PT ;  /* 0x0000000203037209 */ /* 0x002fe20007810000 */
[----:B------:R-:W-:Y:S03]  /*1b450*/  UIADD3 UR24, UR31, 0x646e171e, URZ ;  /* 0x646e171e1f187890 */ /* 0x000fe6000fffe03f */
[C---:B------:R-:W-:Y:S01]  /*1b460*/  FSETP.NEU.FTZ.AND P0, PT, R3.reuse, -INF , PT ;  /* 0xff8000000300780b */ /* 0x040fe20003f1d000 */
[C---:B---3--:R-:W-:Y:S01]  /*1b470*/  FMUL.FTZ R13, R0.reuse, R157 ;  /* 0x0000009d000d7220 */ /* 0x048fe20000410000 */
[----:B--2---:R-:W-:Y:S02]  /*1b480*/  IMAD.MOV.U32 R157, RZ, RZ, R219 ;  /* 0x000000ffff9d7224 */ /* 0x004fe400078e00db */
[C---:B------:R-:W-:Y:S01]  /*1b490*/  FMUL.FTZ R4, R0.reuse, R164 ;  /* 0x000000a400047220 */ /* 0x040fe20000410000 */
[----:B------:R2:W3:Y:S01]  /*1b4a0*/  LDL.S16 R219, [R1+0x58] ;  /* 0x0000580001db7983 */ /* 0x0004e20000100600 */
[C---:B------:R-:W-:Y:S01]  /*1b4b0*/  FSEL R2, R3.reuse, RZ, P0 ;  /* 0x000000ff03027208 */ /* 0x040fe20000000000 */
[----:B------:R-:W-:Y:S01]  /*1b4c0*/  FMUL.FTZ R12, R0, R156 ;  /* 0x0000009c000c7220 */ /* 0x000fe20000410000 */
[----:B------:R-:W-:Y:S01]  /*1b4d0*/  IMAD.MOV.U32 R156, RZ, RZ, R218 ;  /* 0x000000ffff9c7224 */ /* 0x000fe200078e00da */
[----:B------:R2:W5:Y:S01]  /*1b4e0*/  LDL.S16 R164, [R1+0x5c] ;  /* 0x00005c0001a47983 */ /* 0x0005620000100600 */
[----:B------:R-:W-:Y:S01]  /*1b4f0*/  FMUL.FTZ R5, R3, UR4 ;  /* 0x0000000403057c20 */ /* 0x000fe20008410000 */
[----:B------:R-:W-:Y:S01]  /*1b500*/  FADD.FTZ R2, -R2, R134 ;  /* 0x0000008602027221 */ /* 0x000fe20000010100 */
[----:B------:R-:W-:Y:S01]  /*1b510*/  LOP3.LUT R134, R243, UR25, RZ, 0x3c, !PT ;  /* 0x00000019f3867c12 */ /* 0x000fe2000f8e3cff */
[C---:B------:R-:W-:Y:S01]  /*1b520*/  FMUL.FTZ R32, R0.reuse, R136 ;  /* 0x0000008800207220 */ /* 0x040fe20000410000 */
[----:B------:R-:W-:Y:S01]  /*1b530*/  FMUL.FTZ R17, R0, R153 ;  /* 0x0000009900117220 */ /* 0x000fe20000410000 */
[----:B------:R-:W-:Y:S01]  /*1b540*/  FSEL R5, R5, RZ, P0 ;  /* 0x000000ff05057208 */ /* 0x000fe20000000000 */
[----:B------:R-:W-:Y:S01]  /*1b550*/  FMUL.FTZ R2, R2, UR4 ;  /* 0x0000000402027c20 */ /* 0x000fe20008410000 */
[----:B------:R-:W-:Y:S04]  /*1b560*/  IMAD.WIDE.U32 R8, R134, -0x326172a9, RZ ;  /* 0xcd9e8d5786087825 */ /* 0x000fe800078e00ff */
[----:B----4-:R-:W-:Y:S01]  /*1b570*/  FFMA.FTZ R170, R0, R244, R169 ;  /* 0x000000f400aa7223 */ /* 0x010fe200000100a9 */
[----:B------:R-:W-:Y:S01]  /*1b580*/  UIADD3 UR25, UR30, -0x255992d5, URZ ;  /* 0xdaa66d2b1e197890 */ /* 0x000fe2000fffe03f */
[--C-:B------:R-:W-:Y:S01]  /*1b590*/  FFMA.FTZ R6, R6, UR4, -R5.reuse ;  /* 0x0000000406067c23 */ /* 0x100fe20008010805 */
[--C-:B------:R-:W-:Y:S01]  /*1b5a0*/  FFMA.FTZ R7, R7, UR4, -R5.reuse ;  /* 0x0000000407077c23 */ /* 0x100fe20008010805 */
[----:B------:R-:W-:Y:S01]  /*1b5b0*/  LOP3.LUT R134, R9, UR23, R218, 0x96, !PT ;  /* 0x0000001709867c12 */ /* 0x000fe2000f8e96da */
[--C-:B------:R-:W-:Y:S01]  /*1b5c0*/  FFMA.FTZ R172, R11, UR4, -R5.reuse ;  /* 0x000000040bac7c23 */ /* 0x100fe20008010805 */
[----:B------:R2:W4:Y:S01]  /*1b5d0*/  LDL.S16 R218, [R1+0x54] ;  /* 0x0000540001da7983 */ /* 0x0005220000100600 */
[----:B------:R1:W-:Y:S01]  /*1b5e0*/  MUFU.EX2 R133, R6 ;  /* 0x0000000600857308 */ /* 0x0003e20000000800 */
[--C-:B------:R-:W-:Y:S01]  /*1b5f0*/  FFMA.FTZ R175, R14, UR4, -R5.reuse ;  /* 0x000000040eaf7c23 */ /* 0x100fe20008010805 */
[----:B------:R-:W-:Y:S04]  /*1b600*/  IMAD.WIDE.U32 R134, R134, -0x2daee0ad, RZ ;  /* 0xd2511f5386867825 */ /* 0x000fe800078e00ff */
[--C-:B------:R-:W-:Y:S01]  /*1b610*/  FFMA.FTZ R176, R15, UR4, -R5.reuse ;  /* 0x000000040fb07c23 */ /* 0x100fe20008010805 */
[--C-:B------:R-:W-:Y:S01]  /*1b620*/  FFMA.FTZ R179, R18, UR4, -R5.reuse ;  /* 0x0000000412b37c23 */ /* 0x100fe20008010805 */
[--C-:B------:R-:W-:Y:S01]  /*1b630*/  FFMA.FTZ R223, R26, UR4, -R5.reuse ;  /* 0x000000041adf7c23 */ /* 0x100fe20008010805 */
[----:B------:R-:W-:Y:S01]  /*1b640*/  LOP3.LUT R136, R135, UR38, R240, 0x96, !PT ;  /* 0x0000002687887c12 */ /* 0x000fe2000f8e96f0 */
        /* <DEDUP_REMOVED lines=10> */
[----:B-1----:R-:W-:Y:S01]  /*1b6f0*/  LOP3.LUT R6, R233, UR32, R8, 0x96, !PT ;  /* 0x00000020e9067c12 */ /* 0x002fe2000f8e9608 */
        /* <DEDUP_REMOVED lines=59> */
[----:B------:R-:W-:Y:S01]  /*1bab0*/  IMAD.WIDE.U32 R136, R136, -0x326172a9, RZ ;  /* 0xcd9e8d5788887825 */ /* 0x000fe200078e00ff */
[----:B------:R1:W1:Y:S03]  /*1bac0*/  MUFU.EX2 R0, R7 ;  /* 0x0000000700007308 */ /* 0x0002660000000800 */
[----:B--2---:R-:W-:Y:S01]  /*1bad0*/  FMUL.FTZ R34, R2, R138 ;  /* 0x0000008a02227220 */ /* 0x004fe20000410000 */
[----:B------:R-:W-:Y:S01]  /*1bae0*/  IMAD.WIDE.U32 R140, R6, -0x2daee0ad, RZ ;  /* 0xd2511f53068c7825 */ /* 0x000fe200078e00ff */
[----:B------:R-:W-:Y:S03]  /*1baf0*/  LOP3.LUT R138, R137, UR25, R232, 0x96, !PT ;  /* 0x00000019898a7c12 */ /* 0x000fe6000f8e96e8 */
[C---:B------:R-:W-:Y:S01]  /*1bb00*/  FMUL.FTZ R35, R2.reuse, R139 ;  /* 0x0000008b02237220 */ /* 0x040fe20000410000 */
[----:B------:R-:W-:Y:S01]  /*1bb10*/  FMUL.FTZ R10, R2, R162 ;  /* 0x000000a2020a7220 */ /* 0x000fe20000410000 */
[----:B------:R-:W-:Y:S01]  /*1bb20*/  LOP3.LUT R141, R141, UR26, R134, 0x96, !PT ;  /* 0x0000001a8d8d7c12 */ /* 0x000fe2000f8e9686 */
[----:B------:R-:W-:Y:S01]  /*1bb30*/  IMAD.WIDE.U32 R138, R138, -0x2daee0ad, RZ ;  /* 0xd2511f538a8a7825 */ /* 0x000fe200078e00ff */
[----:B------:R-:W2:Y:S03]  /*1bb40*/  MUFU.EX2 R168, R168 ;  /* 0x000000a800a87308 */ /* 0x000ea60000000800 */
[C---:B------:R-:W-:Y:S01]  /*1bb50*/  FMUL.FTZ R14, R2.reuse, R158 ;  /* 0x0000009e020e7220 */ /* 0x040fe20000410000 */
[C---:B------:R-:W-:Y:S01]  /*1bb60*/  FMUL.FTZ R19, R2.reuse, R155 ;  /* 0x0000009b02137220 */ /* 0x040fe20000410000 */
[----:B------:R-:W-:Y:S01]  /*1bb70*/  LOP3.LUT R144, R139, UR34, R140, 0x96, !PT ;  /* 0x000000228b907c12 */ /* 0x000fe2000f8e968c */
[C---:B------:R-:W-:Y:S01]  /*1bb80*/  FFMA.FTZ R148, R2.reuse, R239, R133 ;  /* 0x000000ef02947223 */ /* 0x040fe20000010085 */
        /* <DEDUP_REMOVED lines=60> */
[----:B------:R-:W1:Y:S02]  /*1bf50*/  MUFU.EX2 R2, R173 ;  /* 0x000000ad00027308 */ /* 0x000e640000000800 */
[C---:B------:R-:W-:Y:S01]  /*1bf60*/  F2FP.BF16.F32.PACK_AB R133, R0.reuse, R133 ;  /* 0x000000850085723e */ /* 0x040fe200000010ff */
[----:B------:R-:W-:Y:S01]  /*1bf70*/  FADD.FTZ R148, R0, R148 ;  /* 0x0000009400947221 */ /* 0x000fe20000010000 */
[----:B------:R-:W-:Y:S01]  /*1bf80*/  LOP3.LUT R146, R141, UR41, R136, 0x96, !PT ;  /* 0x000000298d927c12 */ /* 0x000fe2000f8e9688 */
[----:B--2---:R-:W-:Y:S01]  /*1bf90*/  FADD.FTZ R143, R168, R170 ;  /* 0x000000aaa88f7221 */ /* 0x004fe20000010000 */
[----:B------:R-:W-:Y:S01]  /*1bfa0*/  IMAD.WIDE.U32 R144, R144, -0x326172a9, RZ ;  /* 0xcd9e8d5790907825 */ /* 0x000fe200078e00ff */
[----:B------:R-:W-:Y:S03]  /*1bfb0*/  F2FP.BF16.F32.PACK_AB R134, R168, R169 ;  /* 0x000000a9a886723e */ /* 0x000fe600000010ff */
[----:B------:R-:W2:Y:S01]  /*1bfc0*/  MUFU.EX2 R137, R174 ;  /* 0x000000ae00897308 */ /* 0x000ea20000000800 */
[----:B------:R-:W-:Y:S01]  /*1bfd0*/  IMAD.WIDE.U32 R146, R146, -0x2daee0ad, RZ ;  /* 0xd2511f5392927825 */ /* 0x000fe200078e00ff */
[----:B------:R-:W-:Y:S03]  /*1bfe0*/  LOP3.LUT R154, R145, UR37, R140, 0x96, !PT ;  /* 0x00000025919a7c12 */ /* 0x000fe6000f8e968c */
[----:B------:R-:W-:Y:S01]  /*1bff0*/  IMAD.U32 R169, RZ, RZ, UR14 ;  /* 0x0000000effa97e24 */ /* 0x000fe2000f8e00ff */
[----:B------:R-:W-:Y:S04]  /*1c000*/  LOP3.LUT R142, R147, UR33, R138, 0x96, !PT ;  /* 0x00000021938e7c12 */ /* 0x000fe8000f8e968a */
[----:B------:R-:W2:Y:S01]  /*1c010*/  MUFU.EX2 R135, R171 ;  /* 0x000000ab00877308 */ /* 0x000ea20000000800 */
[----:B-1----:R-:W-:Y:S01]  /*1c020*/  FADD.FTZ R136, R2, R143 ;  /* 0x0000008f02887221 */ /* 0x002fe20000010000 */
[----:B------:R-:W-:Y:S02]  /*1c030*/  IMAD.MOV.U32 R167, RZ, RZ, R157 ;  /* 0x000000ffffa77224 */ /* 0x000fe400078e009d */
[----:B------:R-:W-:Y:S06]  /*1c040*/  IMAD.WIDE.U32 R142, R142, -0x326172a9, RZ ;  /* 0xcd9e8d578e8e7825 */ /* 0x000fec00078e00ff */
[----:B------:R-:W1:Y:S01]  /*1c050*/  MUFU.EX2 R0, R172 ;  /* 0x000000ac00007308 */ /* 0x000e620000000800 */
[C---:B--2---:R-:W-:Y:S01]  /*1c060*/  F2FP.BF16.F32.PACK_AB R2, R137.reuse, R2 ;  /* 0x000000028902723e */ /* 0x044fe200000010ff */
[----:B------:R-:W-:Y:S01]  /*1c070*/  FADD.FTZ R139, R137, R136 ;  /* 0x00000088898b7221 */ /* 0x000fe20000010000 */
[----:B------:R-:W-:Y:S01]  /*1c080*/  LOP3.LUT R136, R143, UR27, R144, 0x96, !PT ;  /* 0x0000001b8f887c12 */ /* 0x000fe2000f8e9690 */
[----:B------:R-:W-:Y:S06]  /*1c090*/  IMAD.MOV.U32 R166, RZ, RZ, R156 ;  /* 0x000000ffffa67224 */ /* 0x000fec00078e009c */
[----:B------:R-:W2:Y:S01]  /*1c0a0*/  MUFU.EX2 R138, R177 ;  /* 0x000000b1008a7308 */ /* 0x000ea20000000800 */
[----:B------:R-:W-:Y:S04]  /*1c0b0*/  FADD.FTZ R137, R135, R148 ;  /* 0x0000009487897221 */ /* 0x000fe80000010000 */
[C---:B-1----:R-:W-:Y:S01]  /*1c0c0*/  FADD.FTZ R140, R0.reuse, R137 ;  /* 0x00000089008c7221 */ /* 0x042fe20000010000 */
[----:B------:R-:W-:Y:S04]  /*1c0d0*/  F2FP.BF16.F32.PACK_AB R147, R0, R135 ;  /* 0x000000870093723e */ /* 0x000fe800000010ff */
[----:B------:R-:W1:Y:S01]  /*1c0e0*/  MUFU.EX2 R137, R178 ;  /* 0x000000b200897308 */ /* 0x000e620000000800 */
[----:B------:R-:W-:Y:S02]  /*1c0f0*/  LOP3.LUT R0, R136, 0xff, RZ, 0xc0, !PT ;  /* 0x000000ff88007812 */ /* 0x000fe400078ec0ff */
[----:B------:R-:W-:Y:S02]  /*1c100*/  PRMT R135, R134, 0x7632, R135 ;  /* 0x0000763286877816 */ /* 0x000fe40000000087 */
[----:B------:R-:W-:Y:S01]  /*1c110*/  ISETP.LE.U32.AND P0, PT, R0, UR14, PT ;  /* 0x0000000e00007c0c */ /* 0x000fe2000bf03070 */
[----:B--2---:R-:W-:Y:S01]  /*1c120*/  FADD.FTZ R139, R138, R139 ;  /* 0x0000008b8a8b7221 */ /* 0x004fe20000010000 */
[C---:B-1----:R-:W-:Y:S03]  /*1c130*/  F2FP.BF16.F32.PACK_AB R0, R137.reuse, R138 ;  /* 0x0000008a8900723e */ /* 0x042fe600000010ff */
[----:B------:R-:W-:Y:S01]  /*1c140*/  FADD.FTZ R145, R137, R139 ;  /* 0x0000008b89917221 */ /* 0x000fe20000010000 */
[----:B------:R-:W-:Y:S01]  /*1c150*/  PRMT R137, R134, 0x5410, R135 ;  /* 0x0000541086897816 */ /* 0x000fe20000000087 */
[----:B------:R1:W-:Y:S10]  /*1c160*/  MUFU.EX2 R139, R175 ;  /* 0x000000af008b7308 */ /* 0x0003f40000000800 */
[----:B------:R-:W2:Y:S01]  /*1c170*/  MUFU.EX2 R138, R176 ;  /* 0x000000b0008a7308 */ /* 0x000ea20000000800 */
[----:B-1----:R-:W-:Y:S01]  /*1c180*/  LDSM.16.MT88.4 R172, [R187+0x19800] ;  /* 0x01980000bbac783b */ /* 0x002fe20000004200 */
[----:B--2---:R-:W-:Y:S01]  /*1c190*/  F2FP.BF16.F32.PACK_AB R149, R138, R139 ;  /* 0x0000008b8a95723e */ /* 0x004fe200000010ff */
[----:B---3--:R-:W-:Y:S06]  /*1c1a0*/  @!P0 HFMA2.BF16_V2 R219, -RZ.H0_H0, RZ.H0_H0, -R134.H0_H0 ;  /* 0x200000ffffdb8231 */ /* 0x008fec0000340986 */
[----:B------:R-:W-:Y:S01]  /*1c1b0*/  @!P0 STL.S16 [R1+0x58], R219 ;  /* 0x000058db01008387 */ /* 0x000fe20000100600 */
[----:B------:R-:W-:Y:S03]  /*1c1c0*/  PRMT R151, R219, 0x7610, R151 ;  /* 0x00007610db977816 */ /* 0x000fe60000000097 */
[----:B------:R2:W3:Y:S01]  /*1c1d0*/  LDL.S16 R155, [R1+0x50] ;  /* 0x00005000019b7983 */ /* 0x0004e20000100600 */
[----:B------:R-:W-:Y:S03]  /*1c1e0*/  @!P0 PRMT R134, R151, 0x5410, RZ ;  /* 0x0000541097868816 */ /* 0x000fe600000000ff */
[----:B------:R2:W2:Y:S04]  /*1c1f0*/  LDL.S16 R153, [R1+0x4c] ;  /* 0x00004c0001997983 */ /* 0x0004a80000100600 */
[----:B------:R1:W-:Y:S02]  /*1c200*/  STG.E.U16 desc[UR28][R214.64], R134 ;  /* 0x00000086d6007986 */ /* 0x0003e4000c10151c */
[----:B-1----:R-:W-:Y:S04]  /*1c210*/  LOP3.LUT R134, R136, 0xffff, RZ, 0xc0, !PT ;  /* 0x0000ffff88867812 */ /* 0x002fe800078ec0ff */
[----:B------:R-:W-:Y:S04]  /*1c220*/  SHF.R.U32.HI R134, RZ, 0x8, R134 ;  /* 0x00000008ff867819 */ /* 0x000fe80000011686 */
[----:B------:R-:W-:Y:S04]  /*1c230*/  LOP3.LUT R134, R134, 0xffff, RZ, 0xc0, !PT ;  /* 0x0000ffff86867812 */ /* 0x000fe800078ec0ff */
[----:B------:R-:W-:Y:S02]  /*1c240*/  ISETP.LE.U32.AND P4, PT, R134, UR14, PT ;  /* 0x0000000e86007c0c */ /* 0x000fe4000bf83070 */
[--C-:B------:R-:W-:Y:S02]  /*1c250*/  SHF.R.U32.HI R134, RZ, 0x10, R136.reuse ;  /* 0x00000010ff867819 */ /* 0x100fe40000011688 */
[----:B------:R-:W-:Y:S02]  /*1c260*/  SHF.R.U32.HI R136, RZ, 0x18, R136 ;  /* 0x00000018ff887819 */ /* 0x000fe40000011688 */
[----:B------:R-:W-:Y:S02]  /*1c270*/  LOP3.LUT R134, R134, 0xff, RZ, 0xc0, !PT ;  /* 0x000000ff86867812 */ /* 0x000fe400078ec0ff */
[----:B------:R-:W-:Y:S02]  /*1c280*/  ISETP.LE.U32.AND P1, PT, R136, UR14, PT ;  /* 0x0000000e88007c0c */ /* 0x000fe4000bf23070 */
[----:B------:R-:W-:Y:S02]  /*1c290*/  ISETP.LE.U32.AND P3, PT, R134, UR14, PT ;  /* 0x0000000e86007c0c */ /* 0x000fe4000bf63070 */
[----:B------:R-:W-:Y:S01]  /*1c2a0*/  PRMT R134, R133, 0x7632, R134 ;  /* 0x0000763285867816 */ /* 0x000fe20000000086 */
[----:B----4-:R-:W-:Y:S05]  /*1c2b0*/  @!P4 HFMA2.BF16_V2 R218, -RZ.H0_H0, RZ.H0_H0, -R135.H0_H0 ;  /* 0x200000ffffdac231 */ /* 0x010fea0000340987 */
[----:B------:R1:W-:Y:S01]  /*1c2c0*/  @!P4 STL.S16 [R1+0x54], R218 ;  /* 0x000054da0100c387 */ /* 0x0003e20000100600 */
[----:B------:R-:W-:Y:S04]  /*1c2d0*/  PRMT R150, R218, 0x7610, R150 ;  /* 0x00007610da967816 */ /* 0x000fe80000000096 */
[----:B-----5:R-:W-:Y:S01]  /*1c2e0*/  @!P3 HFMA2.BF16_V2 R164, -RZ.H0_H0, RZ.H0_H0, -R133.H0_H0 ;  /* 0x200000ffffa4b231 */ /* 0x020fe20000340985 */
[----:B------:R-:W-:Y:S04]  /*1c2f0*/  @!P4 PRMT R135, R150, 0x5410, RZ ;  /* 0x000054109687c816 */ /* 0x000fe800000000ff */
[----:B------:R-:W-:Y:S01]  /*1c300*/  @!P3 STL.S16 [R1+0x5c], R164 ;  /* 0x00005ca40100b387 */ /* 0x000fe20000100600 */
[----:B------:R-:W-:Y:S03]  /*1c310*/  PRMT R136, R164, 0x7610, R136 ;  /* 0x00007610a4887816 */ /* 0x000fe60000000088 */
[----:B------:R4:W5:Y:S04]  /*1c320*/  LDL.S16 R151, [R1+0x48] ;  /* 0x0000480001977983 */ /* 0x0009680000100600 */
[----:B------:R4:W4:Y:S04]  /*1c330*/  LDL.S16 R150, [R1+0x44] ;  /* 0x0000440001967983 */ /* 0x0009280000100600 */
[----:B------:R1:W-:Y:S02]  /*1c340*/  STG.E.U16 desc[UR28][R214.64+0x2], R135 ;  /* 0x00000287d6007986 */ /* 0x0003e4000c10151c */
[----:B-1----:R-:W-:Y:S04]  /*1c350*/  IADD3 R218, P0, R214, UR18, RZ ;  /* 0x00000012d6da7c10 */ /* 0x002fe8000ff1e0ff */
[----:B------:R-:W-:Y:S01]  /*1c360*/  IADD3.X R219, R215, UR21, RZ, P0, !PT ;  /* 0x00000015d7db7c10 */ /* 0x000fe200087fe4ff */
[----:B------:R-:W-:Y:S04]  /*1c370*/  FADD.FTZ R135, R139, R140 ;  /* 0x0000008c8b877221 */ /* 0x000fe80000010000 */
[--C-:B------:R-:W-:Y:S01]  /*1c380*/  FADD.FTZ R139, R138, R135.reuse ;  /* 0x000000878a8b7221 */ /* 0x100fe20000010000 */
[----:B------:R-:W-:Y:S02]  /*1c390*/  PRMT R138, R133, 0x5410, R134 ;  /* 0x00005410858a7816 */ /* 0x000fe40000000086 */
[----:B------:R-:W-:Y:S02]  /*1c3a0*/  @!P3 PRMT R133, R136, 0x5410, RZ ;  /* 0x000054108885b816 */ /* 0x000fe400000000ff */
[----:B------:R1:W4:Y:S01]  /*1c3b0*/  LDL.S16 R136, [R1+0x38] ;  /* 0x0000380001887983 */ /* 0x0003220000100600 */
[----:B------:R-:W-:Y:S03]  /*1c3c0*/  PRMT R135, R2, 0x7632, R135 ;  /* 0x0000763202877816 */ /* 0x000fe60000000087 */
[----:B------:R1:W-:Y:S02]  /*1c3d0*/  STG.E.U16 desc[UR28][R218.64], R133 ;  /* 0x00000085da007986 */ /* 0x0003e4000c10151c */
[----:B-1----:R-:W-:Y:S04]  /*1c3e0*/  LOP3.LUT R133, R142, 0xff, RZ, 0xc0, !PT ;  /* 0x000000ff8e857812 */ /* 0x002fe800078ec0ff */
[----:B------:R-:W-:Y:S02]  /*1c3f0*/  ISETP.LE.U32.AND P0, PT, R133, UR14, PT ;  /* 0x0000000e85007c0c */ /* 0x000fe4000bf03070 */
[----:B------:R-:W-:Y:S01]  /*1c400*/  PRMT R133, R147, 0x7610, R133 ;  /* 0x0000761093857816 */ /* 0x000fe20000000085 */
[----:B---3--:R-:W-:Y:S10]  /*1c410*/  @!P1 HFMA2.BF16_V2 R155, -RZ.H0_H0, RZ.H0_H0, -R134.H0_H0 ;  /* 0x200000ffff9b9231 */ /* 0x008ff40000340986 */
[----:B--2---:R-:W-:Y:S01]  /*1c420*/  @!P0 HFMA2.BF16_V2 R153, -RZ.H0_H0, RZ.H0_H0, -R2.H0_H0 ;  /* 0x200000ffff998231 */ /* 0x004fe20000340902 */
[----:B------:R1:W-:Y:S01]  /*1c430*/  @!P1 STL.S16 [R1+0x50], R155 ;  /* 0x0000509b01009387 */ /* 0x0003e20000100600 */
[----:B------:R-:W-:Y:S03]  /*1c440*/  PRMT R141, R155, 0x7610, R141 ;  /* 0x000076109b8d7816 */ /* 0x000fe6000000008d */
[----:B------:R-:W-:Y:S01]  /*1c450*/  PRMT R148, R153, 0x7610, R148 ;  /* 0x0000761099947816 */ /* 0x000fe20000000094 */
[----:B------:R-:W-:Y:S01]  /*1c460*/  @!P0 STL.S16 [R1+0x4c], R153 ;  /* 0x00004c9901008387 */ /* 0x000fe20000100600 */
[----:B------:R-:W-:Y:S02]  /*1c470*/  @!P1 PRMT R134, R141, 0x5410, RZ ;  /* 0x000054108d869816 */ /* 0x000fe400000000ff */
[----:B------:R-:W-:Y:S02]  /*1c480*/  PRMT R141, R2, 0x5410, R135 ;  /* 0x00005410028d7816 */ /* 0x000fe40000000087 */
[----:B------:R-:W-:Y:S01]  /*1c490*/  @!P0 PRMT R2, R148, 0x5410, RZ ;  /* 0x0000541094028816 */ /* 0x000fe200000000ff */
[----:B------:R-:W-:Y:S04]  /*1c4a0*/  STG.E.U16 desc[UR28][R218.64+0x2], R134 ;  /* 0x00000286da007986 */ /* 0x000fe8000c10151c */
[----:B------:R2:W3:Y:S04]  /*1c4b0*/  LDL.S16 R148, [R1+0x2c] ;  /* 0x00002c0001947983 */ /* 0x0004e80000100600 */
[----:B------:R2:W-:Y:S01]  /*1c4c0*/  STG.E.U16 desc[UR28][R214.64+0x10], R2 ;  /* 0x00001002d6007986 */ /* 0x0005e2000c10151c */
[----:B-1----:R-:W-:Y:S01]  /*1c4d0*/  IMAD.WIDE.U32 R154, R154, -0x2daee0ad, RZ ;  /* 0xd2511f539a9a7825 */ /* 0x002fe200078e00ff */
[----:B--2---:R-:W-:Y:S04]  /*1c4e0*/  LOP3.LUT R2, R142, 0xffff, RZ, 0xc0, !PT ;  /* 0x0000ffff8e027812 */ /* 0x004fe800078ec0ff */
[----:B------:R-:W-:Y:S04]  /*1c4f0*/  SHF.R.U32.HI R2, RZ, 0x8, R2 ;  /* 0x00000008ff027819 */ /* 0x000fe80000011602 */
[----:B------:R-:W-:Y:S04]  /*1c500*/  LOP3.LUT R2, R2, 0xffff, RZ, 0xc0, !PT ;  /* 0x0000ffff02027812 */ /* 0x000fe800078ec0ff */
[----:B------:R-:W-:Y:S02]  /*1c510*/  ISETP.LE.U32.AND P1, PT, R2, UR14, PT ;  /* 0x0000000e02007c0c */ /* 0x000fe4000bf23070 */
[----:B------:R-:W-:Y:S04]  /*1c520*/  SHF.R.U32.HI R2, RZ, 0x10, R142 ;  /* 0x00000010ff027819 */ /* 0x000fe8000001168e */
[----:B------:R-:W-:Y:S04]  /*1c530*/  LOP3.LUT R2, R2, 0xff, RZ, 0xc0, !PT ;  /* 0x000000ff02027812 */ /* 0x000fe800078ec0ff */
[----:B------:R-:W-:Y:S02]  /*1c540*/  ISETP.LE.U32.AND P0, PT, R2, UR14, PT ;  /* 0x0000000e02007c0c */ /* 0x000fe4000bf03070 */
[----:B------:R-:W-:Y:S01]  /*1c550*/  PRMT R2, R147, 0x7632, R2 ;  /* 0x0000763293027816 */ /* 0x000fe20000000002 */
[----:B-----5:R-:W-:Y:S05]  /*1c560*/  @!P1 HFMA2.BF16_V2 R151, -RZ.H0_H0, RZ.H0_H0, -R135.H0_H0 ;  /* 0x200000ffff979231 */ /* 0x020fea0000340987 */
[----:B------:R-:W-:Y:S01]  /*1c570*/  PRMT R140, R151, 0x7610, R140 ;  /* 0x00007610978c7816 */ /* 0x000fe2000000008c */
[----:B------:R-:W-:Y:S04]  /*1c580*/  @!P1 STL.S16 [R1+0x48], R151 ;  /* 0x0000489701009387 */ /* 0x000fe80000100600 */
[----:B----4-:R-:W-:Y:S01]  /*1c590*/  @!P0 HFMA2.BF16_V2 R150, -RZ.H0_H0, RZ.H0_H0, -R133.H0_H0 ;  /* 0x200000ffff968231 */ /* 0x010fe20000340985 */
[----:B------:R-:W-:Y:S02]  /*1c5a0*/  @!P1 PRMT R135, R140, 0x5410, RZ ;  /* 0x000054108c879816 */ /* 0x000fe400000000ff */
[----:B------:R-:W-:Y:S02]  /*1c5b0*/  PRMT R140, R133, 0x5410, R2 ;  /* 0x00005410858c7816 */ /* 0x000fe40000000002 */
[----:B------:R1:W-:Y:S01]  /*1c5c0*/  @!P0 STL.S16 [R1+0x44], R150 ;  /* 0x0000449601008387 */ /* 0x0003e20000100600 */
[----:B------:R-:W-:Y:S03]  /*1c5d0*/  PRMT R134, R150, 0x7610, R134 ;  /* 0x0000761096867816 */ /* 0x000fe60000000086 */
[----:B------:R-:W-:Y:S01]  /*1c5e0*/  STG.E.U16 desc[UR28][R214.64+0x12], R135 ;  /* 0x00001287d6007986 */ /* 0x000fe2000c10151c */
[----:B------:R-:W-:Y:S02]  /*1c5f0*/  @!P0 PRMT R133, R134, 0x5410, RZ ;  /* 0x0000541086858816 */ /* 0x000fe400000000ff */
[----:B------:R-:W-:Y:S03]  /*1c600*/  MUFU.EX2 R134, R181 ;  /* 0x000000b500867308 */ /* 0x000fe60000000800 */
[----:B------:R2:W-:Y:S01]  /*1c610*/  STG.E.U16 desc[UR28][R218.64+0x10], R133 ;  /* 0x00001085da007986 */ /* 0x0005e2000c10151c */
[----:B-1----:R-:W-:Y:S05]  /*1c620*/  IMAD.MOV.U32 R150, RZ, RZ, 0x7054 ;  /* 0x00007054ff967424 */ /* 0x002fea00078e00ff */
[----:B------:R-:W-:Y:S02]  /*1c630*/  PRMT R169, R169, R150, UR14 ;  /* 0x0000000ea9a97e16 */ /* 0x000fe40008000096 */
[----:B--2---:R-:W-:Y:S04]  /*1c640*/  SHF.R.U32.HI R133, RZ, 0x18, R142 ;  /* 0x00000018ff857819 */ /* 0x004fe8000001168e */
[----:B------:R-:W-:Y:S02]  /*1c650*/  ISETP.LE.U32.AND P0, PT, R133, UR14, PT ;  /* 0x0000000e85007c0c */ /* 0x000fe4000bf03070 */
[----:B------:R-:W1:Y:S10]  /*1c660*/  MUFU.EX2 R133, R182 ;  /* 0x000000b600857308 */ /* 0x000e740000000800 */
[----:B------:R-:W-:Y:S01]  /*1c670*/  MUFU.EX2 R182, R228 ;  /* 0x000000e400b67308 */ /* 0x000fe20000000800 */
[----:B------:R-:W-:Y:S05]  /*1c680*/  @!P0 HFMA2.BF16_V2 R136, -RZ.H0_H0, RZ.H0_H0, -R2.H0_H0 ;  /* 0x200000ffff888231 */ /* 0x000fea0000340902 */
[----:B------:R-:W-:Y:S01]  /*1c690*/  PRMT R135, R136, 0x7610, R135 ;  /* 0x0000761088877816 */ /* 0x000fe20000000087 */
[----:B------:R2:W-:Y:S03]  /*1c6a0*/  @!P0 STL.S16 [R1+0x38], R136 ;  /* 0x0000388801008387 */ /* 0x0005e60000100600 */
[----:B------:R-:W-:Y:S02]  /*1c6b0*/  @!P0 PRMT R2, R135, 0x5410, RZ ;  /* 0x0000541087028816 */ /* 0x000fe400000000ff */
[----:B------:R4:W5:Y:S03]  /*1c6c0*/  MUFU.EX2 R135, R179 ;  /* 0x000000b300877308 */ /* 0x0009660000000800 */
[----:B------:R1:W-:Y:S04]  /*1c6d0*/  STG.E.U16 desc[UR28][R218.64+0x12], R2 ;  /* 0x00001202da007986 */ /* 0x0003e8000c10151c */
[----:B----4-:R-:W-:Y:S03]  /*1c6e0*/  LDSM.16.MT88.4 R176, [R185+0x1b800] ;  /* 0x01b80000b9b0783b */ /* 0x010fe60000004200 */
[----:B--2---:R-:W2:Y:S10]  /*1c6f0*/  MUFU.EX2 R136, R180 ;  /* 0x000000b400887308 */ /* 0x004eb40000000800 */
[----:B------:R-:W-:Y:S01]  /*1c700*/  MUFU.EX2 R180, R229 ;  /* 0x000000e500b47308 */ /* 0x000fe20000000800 */
[----:B-1----:R-:W-:Y:S01]  /*1c710*/  FADD.FTZ R2, R133, R145 ;  /* 0x0000009185027221 */ /* 0x002fe20000010000 */
[----:B------:R-:W-:Y:S02]  /*1c720*/  LOP3.LUT R145, R155, UR24, R146, 0x96, !PT ;  /* 0x000000189b917c12 */ /* 0x000fe4000f8e9692 */
[C---:B------:R-:W-:Y:S01]  /*1c730*/  F2FP.BF16.F32.PACK_AB R133, R134.reuse, R133 ;  /* 0x000000858685723e */ /* 0x040fe200000010ff */
[----:B------:R-:W-:Y:S01]  /*1c740*/  FADD.FTZ R151, R134, R2 ;  /* 0x0000000286977221 */ /* 0x000fe20000010000 */
[----:B------:R-:W-:Y:S02]  /*1c750*/  LOP3.LUT R2, R145, 0xff, RZ, 0xc0, !PT ;  /* 0x000000ff91027812 */ /* 0x000fe400078ec0ff */
[----:B------:R-:W-:Y:S02]  /*1c760*/  PRMT R134, R0, 0x7632, R134 ;  /* 0x0000763200867816 */ /* 0x000fe40000000086 */
[----:B------:R-:W-:Y:S02]  /*1c770*/  ISETP.LE.U32.AND P0, PT, R2, UR14, PT ;  /* 0x0000000e02007c0c */ /* 0x000fe4000bf03070 */
[----:B------:R-:W-:Y:S01]  /*1c780*/  LOP3.LUT R2, R143, UR27, R144, 0x96, !PT ;  /* 0x0000001b8f027c12 */ /* 0x000fe2000f8e9690 */
[----:B-----5:R-:W-:Y:S01]  /*1c790*/  FADD.FTZ R144, R135, R139 ;  /* 0x0000008b87907221 */ /* 0x020fe20000010000 */
[----:B--2---:R-:W-:Y:S02]  /*1c7a0*/  F2FP.BF16.F32.PACK_AB R135, R136, R135 ;  /* 0x000000878887723e */ /* 0x004fe400000010ff */
[----:B------:R-:W-:Y:S01]  /*1c7b0*/  LOP3.LUT R139, R2, 0xffff, RZ, 0xc0, !PT ;  /* 0x0000ffff028b7812 */ /* 0x000fe200078ec0ff */
[----:B------:R-:W-:Y:S01]  /*1c7c0*/  FADD.FTZ R153, R136, R144 ;  /* 0x0000009088997221 */ /* 0x000fe20000010000 */
[----:B------:R-:W-:Y:S02]  /*1c7d0*/  PRMT R144, R0, 0x5410, R134 ;  /* 0x0000541000907816 */ /* 0x000fe40000000086 */
[----:B------:R-:W-:Y:S02]  /*1c7e0*/  SHF.R.U32.HI R139, RZ, 0x8, R139 ;  /* 0x00000008ff8b7819 */ /* 0x000fe4000001168b */
[----:B------:R-:W-:Y:S02]  /*1c7f0*/  LOP3.LUT R136, R2, 0xff, RZ, 0xc0, !PT ;  /* 0x000000ff02887812 */ /* 0x000fe400078ec0ff */
[----:B------:R-:W-:Y:S02]  /*1c800*/  LOP3.LUT R146, R155, UR24, R146, 0x96, !PT ;  /* 0x000000189b927c12 */ /* 0x000fe4000f8e9692 */
[----:B------:R-:W-:Y:S01]  /*1c810*/  PRMT R152, R135, 0x7632, R152 ;  /* 0x0000763287987816 */ /* 0x000fe20000000098 */
[----:B---3--:R-:W-:Y:S05]  /*1c820*/  @!P0 HFMA2.BF16_V2 R148, -RZ.H0_H0, RZ.H0_H0, -R0.H0_H0 ;  /* 0x200000ffff948231 */ /* 0x008fea0000340900 */
[----:B------:R-:W-:Y:S01]  /*1c830*/  PRMT R147, R148, 0x7610, R147 ;  /* 0x0000761094937816 */ /* 0x000fe20000000093 */
[----:B------:R1:W-:Y:S03]  /*1c840*/  @!P0 STL.S16 [R1+0x2c], R148 ;  /* 0x00002c9401008387 */ /* 0x0003e60000100600 */
[----:B------:R-:W-:Y:S01]  /*1c850*/  @!P0 PRMT R0, R147, 0x5410, RZ ;  /* 0x0000541093008816 */ /* 0x000fe200000000ff */
[----:B------:R2:W3:Y:S04]  /*1c860*/  LDL.S16 R162, [R1+0x40] ;  /* 0x0000400001a27983 */ /* 0x0004e80000100600 */
[----:B------:R4:W-:Y:S04]  /*1c870*/  STG.E.U16 desc[UR28][R214.64+0x20], R0 ;  /* 0x00002000d6007986 */ /* 0x0009e8000c10151c */
[----:B------:R2:W5:Y:S04]  /*1c880*/  LDL.S16 R164, [R1+0x24] ;  /* 0x0000240001a47983 */ /* 0x0005680000100600 */
[----:B------:R2:W2:Y:S01]  /*1c890*/  LDL.S16 R158, [R1+0x20] ;  /* 0x00002000019e7983 */ /* 0x0004a20000100600 */
[----:B-1----:R-:W-:Y:S02]  /*1c8a0*/  PRMT R148, R136, 0x5410, R139 ;  /* 0x0000541088947816 */ /* 0x002fe4000000008b */
[--C-:B------:R-:W-:Y:S02]  /*1c8b0*/  SHF.R.U32.HI R136, RZ, 0x10, R2.reuse ;  /* 0x00000010ff887819 */ /* 0x100fe40000011602 */
[----:B------:R-:W-:Y:S02]  /*1c8c0*/  SHF.R.U32.HI R139, RZ, 0x18, R2 ;  /* 0x00000018ff8b7819 */ /* 0x000fe40000011602 */
[----:B------:R-:W-:Y:S02]  /*1c8d0*/  LOP3.LUT R2, R136, 0xff, RZ, 0xc0, !PT ;  /* 0x000000ff88027812 */ /* 0x000fe400078ec0ff */
[----:B------:R-:W-:Y:S02]  /*1c8e0*/  SHF.R.U32.HI R136, RZ, 0x18, R145 ;  /* 0x00000018ff887819 */ /* 0x000fe40000011691 */
[----:B----4-:R-:W-:Y:S02]  /*1c8f0*/  LOP3.LUT R0, R145, 0xffff, RZ, 0xc0, !PT ;  /* 0x0000ffff91007812 */ /* 0x010fe400078ec0ff */
[----:B------:R-:W-:Y:S02]  /*1c900*/  ISETP.LE.U32.AND P4, PT, R136, UR14, PT ;  /* 0x0000000e88007c0c */ /* 0x000fe4000bf83070 */
[----:B------:R-:W-:Y:S02]  /*1c910*/  SHF.R.U32.HI R0, RZ, 0x8, R0 ;  /* 0x00000008ff007819 */ /* 0x000fe40000011600 */
[----:B------:R-:W-:Y:S02]  /*1c920*/  LOP3.LUT R136, R142, 0xff, RZ, 0xc0, !PT ;  /* 0x000000ff8e887812 */ /* 0x000fe400078ec0ff */
[----:B------:R-:W-:Y:S02]  /*1c930*/  LOP3.LUT R0, R0, 0xffff, RZ, 0xc0, !PT ;  /* 0x0000ffff00007812 */ /* 0x000fe400078ec0ff */
[----:B------:R-:W-:Y:S02]  /*1c940*/  PRMT R147, R2, 0x5410, R139 ;  /* 0x0000541002937816 */ /* 0x000fe4000000008b */
[----:B------:R-:W-:Y:S02]  /*1c950*/  ISETP.LE.U32.AND P6, PT, R0, UR14, PT ;  /* 0x0000000e00007c0c */ /* 0x000fe4000bfc3070 */
[----:B------:R-:W-:Y:S02]  /*1c960*/  LOP3.LUT R0, R142, 0xffff, RZ, 0xc0, !PT ;  /* 0x0000ffff8e007812 */ /* 0x000fe400078ec0ff */
[----:B------:R-:W-:Y:S02]  /*1c970*/  LOP3.LUT R2, R154, 0xff, RZ, 0xc0, !PT ;  /* 0x000000ff9a027812 */ /* 0x000fe400078ec0ff */
[----:B------:R-:W-:Y:S02]  /*1c980*/  SHF.R.U32.HI R0, RZ, 0x8, R0 ;  /* 0x00000008ff007819 */ /* 0x000fe40000011600 */
[----:B------:R-:W-:Y:S02]  /*1c990*/  ISETP.LE.U32.AND P3, PT, R2, UR14, PT ;  /* 0x0000000e02007c0c */ /* 0x000fe4000bf63070 */
[----:B------:R-:W-:Y:S02]  /*1c9a0*/  PRMT R143, R136, 0x5410, R0 ;  /* 0x00005410888f7816 */ /* 0x000fe40000000000 */
[--C-:B------:R-:W-:Y:S02]  /*1c9b0*/  SHF.R.U32.HI R0, RZ, 0x10, R142.reuse ;  /* 0x00000010ff007819 */ /* 0x100fe4000001168e */
[--C-:B------:R-:W-:Y:S02]  /*1c9c0*/  HSET2.LE.AND R136, R148, R169.reuse, PT ;  /* 0x000000a994887233 */ /* 0x100fe40003803000 */
[----:B------:R-:W-:Y:S02]  /*1c9d0*/  SHF.R.U32.HI R142, RZ, 0x18, R142 ;  /* 0x00000018ff8e7819 */ /* 0x000fe4000001168e */
[----:B------:R-:W-:Y:S02]  /*1c9e0*/  LOP3.LUT R0, R0, 0xff, RZ, 0xc0, !PT ;  /* 0x000000ff00007812 */ /* 0x000fe400078ec0ff */
[----:B------:R-:W-:Y:S02]  /*1c9f0*/  LOP3.LUT R136, R136, R137, RZ, 0xc0, !PT ;  /* 0x0000008988887212 */ /* 0x000fe400078ec0ff */
[--C-:B------:R-:W-:Y:S02]  /*1ca00*/  HSET2.LE.AND R137, R147, R169.reuse, PT ;  /* 0x000000a993897233 */ /* 0x100fe40003803000 */
[----:B------:R-:W-:Y:S02]  /*1ca10*/  PRMT R139, R0, 0x5410, R142 ;  /* 0x00005410008b7816 */ /* 0x000fe4000000008e */
[----:B------:R-:W-:Y:S02]  /*1ca20*/  SHF.R.U32.HI R2, RZ, 0x10, R154 ;  /* 0x00000010ff027819 */ /* 0x000fe4000001169a */
[----:B------:R-:W-:Y:S02]  /*1ca30*/  LOP3.LUT R137, R137, R138, RZ, 0xc0, !PT ;  /* 0x0000008a89897212 */ /* 0x000fe400078ec0ff */
[--C-:B------:R-:W-:Y:S02]  /*1ca40*/  HSET2.LE.AND R138, R143, R169.reuse, PT ;  /* 0x000000a98f8a7233 */ /* 0x100fe40003803000 */
[----:B------:R-:W-:Y:S02]  /*1ca50*/  HSET2.LE.AND R139, R139, R169, PT ;  /* 0x000000a98b8b7233 */ /* 0x000fe40003803000 */
[----:B------:R-:W-:Y:S02]  /*1ca60*/  LOP3.LUT R2, R2, 0xff, RZ, 0xc0, !PT ;  /* 0x000000ff02027812 */ /* 0x000fe400078ec0ff */
[----:B------:R-:W-:Y:S02]  /*1ca70*/  LOP3.LUT R138, R138, R141, RZ, 0xc0, !PT ;  /* 0x0000008d8a8a7212 */ /* 0x000fe400078ec0ff */
[----:B------:R-:W-:Y:S02]  /*1ca80*/  LOP3.LUT R139, R139, R140, RZ, 0xc0, !PT ;  /* 0x0000008c8b8b7212 */ /* 0x000fe400078ec0ff */
[----:B------:R-:W1:Y:S01]  /*1ca90*/  LDSM.16.MT88.4 R140, [R185+0x18000] ;  /* 0x01800000b98c783b */ /* 0x000e620000004200 */
[----:B------:R-:W-:Y:S02]  /*1caa0*/  ISETP.LE.U32.AND P0, PT, R2, UR14, PT ;  /* 0x0000000e02007c0c */ /* 0x000fe4000bf03070 */
[C---:B------:R-:W-:Y:S02]  /*1cab0*/  LOP3.LUT R0, R146.reuse, 0xffff, RZ, 0xc0, !PT ;  /* 0x0000ffff92007812 */ /* 0x040fe400078ec0ff */
[----:B------:R-:W-:Y:S02]  /*1cac0*/  LOP3.LUT R2, R146, 0xff, RZ, 0xc0, !PT ;  /* 0x000000ff92027812 */ /* 0x000fe400078ec0ff */
[----:B------:R-:W-:Y:S04]  /*1cad0*/  SHF.R.U32.HI R0, RZ, 0x8, R0 ;  /* 0x00000008ff007819 */ /* 0x000fe80000011600 */
[----:B------:R-:W-:Y:S02]  /*1cae0*/  PRMT R148, R2, 0x5410, R0 ;  /* 0x0000541002947816 */ /* 0x000fe40000000000 */
[C---:B------:R-:W-:Y:S02]  /*1caf0*/  LOP3.LUT R2, R154.reuse, 0xff, RZ, 0xc0, !PT ;  /* 0x000000ff9a027812 */ /* 0x040fe400078ec0ff */
[----:B------:R-:W-:Y:S04]  /*1cb00*/  LOP3.LUT R0, R154, 0xffff, RZ, 0xc0, !PT ;  /* 0x0000ffff9a007812 */ /* 0x000fe800078ec0ff */
[----:B------:R-:W-:Y:S04]  /*1cb10*/  SHF.R.U32.HI R0, RZ, 0x8, R0 ;  /* 0x00000008ff007819 */ /* 0x000fe80000011600 */
[----:B------:R-:W-:Y:S02]  /*1cb20*/  PRMT R147, R2, 0x5410, R0 ;  /* 0x0000541002937816 */ /* 0x000fe40000000000 */
[--C-:B------:R-:W-:Y:S02]  /*1cb30*/  SHF.R.U32.HI R2, RZ, 0x18, R154.reuse ;  /* 0x00000018ff027819 */ /* 0x100fe4000001169a */
[----:B------:R-:W-:Y:S04]  /*1cb40*/  SHF.R.U32.HI R0, RZ, 0x10, R154 ;  /* 0x00000010ff007819 */ /* 0x000fe8000001169a */
[----:B------:R-:W-:Y:S04]  /*1cb50*/  LOP3.LUT R0, R0, 0xff, RZ, 0xc0, !PT ;  /* 0x000000ff00007812 */ /* 0x000fe800078ec0ff */
[--C-:B------:R-:W-:Y:S02]  /*1cb60*/  PRMT R150, R0, 0x5410, R2.reuse ;  /* 0x0000541000967816 */ /* 0x100fe40000000002 */
[----:B------:R-:W-:Y:S02]  /*1cb70*/  SHF.R.U32.HI R0, RZ, 0x10, R145 ;  /* 0x00000010ff007819 */ /* 0x000fe40000011691 */
[----:B------:R-:W4:Y:S01]  /*1cb80*/  MUFU.EX2 R145, R191 ;  /* 0x000000bf00917308 */ /* 0x000f220000000800 */
[C---:B-1----:R-:W-:Y:S05]  /*1cb90*/  HMMA.16816.F32.BF16 R4, R136.reuse, R140, R4 ;  /* 0x0000008c8804723c */ /* 0x042fea0000041804 */
        /* <DEDUP_REMOVED lines=9> */
[----:B------:R-:W-:Y:S02]  /*1cc30*/  LOP3.LUT R0, R154, 0xffff, RZ, 0xc0, !PT ;  /* 0x0000ffff9a007812 */ /* 0x000fe400078ec0ff */
[----:B------:R-:W-:Y:S02]  /*1cc40*/  SHF.R.U32.HI R154, RZ, 0x18, R154 ;  /* 0x00000018ff9a7819 */ /* 0x000fe4000001169a */
[----:B------:R-:W-:Y:S04]  /*1cc50*/  SHF.R.U32.HI R0, RZ, 0x8, R0 ;  /* 0x00000008ff007819 */ /* 0x000fe80000011600 */
[----:B------:R-:W-:Y:S04]  /*1cc60*/  LOP3.LUT R0, R0, 0xffff, RZ, 0xc0, !PT ;  /* 0x0000ffff00007812 */ /* 0x000fe800078ec0ff */
[----:B------:R-:W-:Y:S02]  /*1cc70*/  ISETP.LE.U32.AND P1, PT, R0, UR14, PT ;  /* 0x0000000e00007c0c */ /* 0x000fe4000bf23070 */
[----:B------:R-:W-:Y:S02]  /*1cc80*/  PRMT R0, R149, 0x7610, R0 ;  /* 0x0000761095007816 */ /* 0x000fe40000000000 */
[----:B------:R-:W-:Y:S01]  /*1cc90*/  MUFU.EX2 R149, R183 ;  /* 0x000000b700957308 */ /* 0x000fe20000000800 */
        /* <DEDUP_REMOVED lines=11> */
[----:B------:R-:W-:Y:S01]  /*1cd50*/  PRMT R161, R162, 0x7610, R161 ;  /* 0x00007610a2a17816 */ /* 0x000fe200000000a1 */
[----:B-----5:R-:W-:Y:S03]  /*1cd60*/  @!P5 HFMA2.BF16_V2 R164, -RZ.H0_H0, RZ.H0_H0, -R0.H0_H0 ;  /* 0x200000ffffa4d231 */ /* 0x020fe60000340900 */
[----:B------:R-:W-:Y:S01]  /*1cd70*/  @!P6 PRMT R134, R161, 0x5410, RZ ;  /* 0x00005410a186e816 */ /* 0x000fe200000000ff */
[C---:B-1----:R-:W-:Y:S01]  /*1cd80*/  HMMA.16816.F32.BF16 R36, R136.reuse, R140, R36 ;  /* 0x0000008c8824723c */ /* 0x042fe20000041824 */
[----:B------:R1:W5:Y:S02]  /*1cd90*/  LDL.S16 R161, [R1+0x28] ;  /* 0x0000280001a17983 */ /* 0x0003640000100600 */
[----:B--2---:R-:W-:Y:S01]  /*1cda0*/  @!P4 HFMA2.BF16_V2 R158, -RZ.H0_H0, RZ.H0_H0, -R2.H0_H0 ;  /* 0x200000ffff9ec231 */ /* 0x004fe20000340902 */
[----:B------:R-:W-:Y:S01]  /*1cdb0*/  PRMT R163, R164, 0x7610, R163 ;  /* 0x00007610a4a37816 */ /* 0x000fe200000000a3 */
[----:B------:R2:W-:Y:S01]  /*1cdc0*/  STG.E.U16 desc[UR28][R214.64+0x22], R134 ;  /* 0x00002286d6007986 */ /* 0x0005e2000c10151c */
[C---:B------:R-:W-:Y:S03]  /*1cdd0*/  HMMA.16816.F32.BF16 R40, R136.reuse, R142, R40 ;  /* 0x0000008e8828723c */ /* 0x040fe60000041828 */
[----:B------:R-:W4:Y:S02]  /*1cde0*/  LDSM.16.MT88.4 R140, [R186+0x1a000] ;  /* 0x01a00000ba8c783b */ /* 0x000f240000004200 */
[----:B------:R-:W-:Y:S06]  /*1cdf0*/  PRMT R159, R158, 0x7610, R159 ;  /* 0x000076109e9f7816 */ /* 0x000fec000000009f */
[----:B---3--:R1:W3:Y:S04]  /*1ce00*/  LDL.S16 R162, [R1+0x34] ;  /* 0x0000340001a27983 */ /* 0x0082e80000100600 */
[----:B------:R-:W-:Y:S04]  /*1ce10*/  @!P5 STL.S16 [R1+0x24], R164 ;  /* 0x000024a40100d387 */ /* 0x000fe80000100600 */
[----:B------:R-:W-:Y:S04]  /*1ce20*/  @!P4 STL.S16 [R1+0x20], R158 ;  /* 0x0000209e0100c387 */ /* 0x000fe80000100600 */
[----:B------:R1:W3:Y:S01]  /*1ce30*/  LDL.S16 R157, [R1+0x30] ;  /* 0x00003000019d7983 */ /* 0x0002e20000100600 */
[----:B--2---:R-:W-:Y:S03]  /*1ce40*/  PRMT R134, R133, 0x7632, R134 ;  /* 0x0000763285867816 */ /* 0x004fe60000000086 */
[----:B------:R1:W2:Y:S01]  /*1ce50*/  LDL.S16 R156, [R1+0x18] ;  /* 0x00001800019c7983 */ /* 0x0002a20000100600 */
[C---:B----4-:R-:W-:Y:S06]  /*1ce60*/  HMMA.16816.F32.BF16 R44, R136.reuse, R140, R44 ;  /* 0x0000008c882c723c */ /* 0x050fec000004182c */
[C---:B------:R-:W-:Y:S01]  /*1ce70*/  HMMA.16816.F32.BF16 R48, R136.reuse, R142, R48 ;  /* 0x0000008e8830723c */ /* 0x040fe20000041830 */
[----:B------:R-:W4:Y:S05]  /*1ce80*/  LDSM.16.MT88.4 R140, [R188+0x1a000] ;  /* 0x01a00000bc8c783b */ /* 0x000f2a0000004200 */
        /* <DEDUP_REMOVED lines=14> */
[----:B------:R-:W4:Y:S04]  /*1cf70*/  LDSM.16.MT88.4 R140, [R187+0x1c000] ;  /* 0x01c00000bb8c783b */ /* 0x000f280000004200 */
[----:B-----5:R-:W-:Y:S02]  /*1cf80*/  @!P1 HFMA2.BF16_V2 R161, -RZ.H0_H0, RZ.H0_H0, -R134.H0_H0 ;  /* 0x200000ffffa19231 */ /* 0x020fe40000340986 */
[----:B---3--:R-:W-:Y:S05]  /*1cf90*/  @!P3 HFMA2.BF16_V2 R162, -RZ.H0_H0, RZ.H0_H0, -R133.H0_H0 ;  /* 0x200000ffffa2b231 */ /* 0x008fea0000340985 */
[----:B------:R-:W-:Y:S04]  /*1cfa0*/  @!P3 STL.S16 [R1+0x34], R162 ;  /* 0x000034a20100b387 */ /* 0x000fe80000100600 */
[----:B------:R-:W-:Y:S01]  /*1cfb0*/  @!P1 STL.S16 [R1+0x28], R161 ;  /* 0x000028a101009387 */ /* 0x000fe20000100600 */
[C---:B----4-:R-:W-:Y:S03]  /*1cfc0*/  HMMA.16816.F32.BF16 R92, R136.reuse, R140, R92 ;  /* 0x0000008c885c723c */ /* 0x050fe6000004185c */
[----:B------:R-:W-:Y:S03]  /*1cfd0*/  @!P0 HFMA2.BF16_V2 R157, -RZ.H0_H0, RZ.H0_H0, -R135.H0_H0 ;  /* 0x200000ffff9d8231 */ /* 0x000fe60000340987 */
[C---:B------:R-:W-:Y:S01]  /*1cfe0*/  HMMA.16816.F32.BF16 R96, R136.reuse, R142, R96 ;  /* 0x0000008e8860723c */ /* 0x040fe20000041860 */
[----:B------:R-:W3:Y:S08]  /*1cff0*/  LDSM.16.MT88.4 R140, [R185+0x1e000] ;  /* 0x01e00000b98c783b */ /* 0x000ef00000004200 */
[----:B------:R-:W-:Y:S01]  /*1d000*/  @!P0 STL.S16 [R1+0x30], R157 ;  /* 0x0000309d01008387 */ /* 0x000fe20000100600 */
        /* <DEDUP_REMOVED lines=10> */
[----:B------:R-:W-:Y:S01]  /*1d0b0*/  HMMA.16816.F32.BF16 R128, R136, R142, R128 ;  /* 0x0000008e8880723c */ /* 0x000fe20000041880 */
[----:B------:R-:W3:Y:S01]  /*1d0c0*/  MUFU.EX2 R138, R213 ;  /* 0x000000d5008a7308 */ /* 0x000ee20000000800 */
[----:B------:R-:W4:Y:S05]  /*1d0d0*/  LDSM.16.MT88.4 R140, [R185+0x18800] ;  /* 0x01880000b98c783b */ /* 0x000f2a0000004200 */
[----:B------:R-:W-:Y:S01]  /*1d0e0*/  FADD.FTZ R139, R145, R151 ;  /* 0x00000097918b7221 */ /* 0x000fe20000010000 */
[--C-:B------:R-:W-:Y:S03]  /*1d0f0*/  HSET2.LE.AND R137, R146, R169.reuse, PT ;  /* 0x000000a992897233 */ /* 0x100fe60003803000 */
[--C-:B------:R-:W-:Y:S02]  /*1d100*/  HSET2.LE.AND R136, R148, R169.reuse, PT ;  /* 0x000000a994887233 */ /* 0x100fe40003803000 */
[----:B------:R-:W5:Y:S03]  /*1d110*/  MUFU.EX2 R148, R212 ;  /* 0x000000d400947308 */ /* 0x000f660000000800 */
[----:B------:R-:W-:Y:S01]  /*1d120*/  LOP3.LUT R136, R136, R144, RZ, 0xc0, !PT ;  /* 0x0000009088887212 */ /* 0x000fe200078ec0ff */
[----:B---3--:R-:W-:Y:S01]  /*1d130*/  FADD.FTZ R158, R138, R139 ;  /* 0x0000008b8a9e7221 */ /* 0x008fe20000010000 */
[----:B------:R-:W-:Y:S02]  /*1d140*/  PRMT R139, R0, 0x5410, R2 ;  /* 0x00005410008b7816 */ /* 0x000fe40000000002 */
[----:B------:R-:W-:Y:S02]  /*1d150*/  @!P5 PRMT R0, R163, 0x5410, RZ ;  /* 0x00005410a300d816 */ /* 0x000fe400000000ff */
[----:B------:R-:W-:Y:S02]  /*1d160*/  @!P4 PRMT R2, R159, 0x5410, RZ ;  /* 0x000054109f02c816 */ /* 0x000fe400000000ff */
[----:B------:R-:W-:Y:S01]  /*1d170*/  ISETP.LE.U32.AND P4, PT, R154, UR14, PT ;  /* 0x0000000e9a007c0c */ /* 0x000fe2000bf83070 */
[----:B------:R3:W-:Y:S01]  /*1d180*/  STG.E.U16 desc[UR28][R218.64+0x20], R0 ;  /* 0x00002000da007986 */ /* 0x0007e2000c10151c */
[----:B------:R-:W-:Y:S02]  /*1d190*/  F2FP.BF16.F32.PACK_AB R160, R138, R145 ;  /* 0x000000918aa0723e */ /* 0x000fe400000010ff */
[--C-:B------:R-:W-:Y:S01]  /*1d1a0*/  HSET2.LE.AND R138, R147, R169.reuse, PT ;  /* 0x000000a9938a7233 */ /* 0x100fe20003803000 */
[----:B------:R1:W-:Y:S01]  /*1d1b0*/  STG.E.U16 desc[UR28][R218.64+0x22], R2 ;  /* 0x00002202da007986 */ /* 0x0003e2000c10151c */
[----:B------:R-:W-:Y:S02]  /*1d1c0*/  LOP3.LUT R137, R137, R139, RZ, 0xc0, !PT ;  /* 0x0000008b89897212 */ /* 0x000fe400078ec0ff */
[--C-:B------:R-:W-:Y:S01]  /*1d1d0*/  HSET2.LE.AND R139, R150, R169.reuse, PT ;  /* 0x000000a9968b7233 */ /* 0x100fe20003803000 */
[----:B------:R-:W4:Y:S01]  /*1d1e0*/  LDSM.16.MT88.4 R144, [R186+0x18800] ;  /* 0x01880000ba90783b */ /* 0x000f220000004200 */
[----:B-----5:R-:W-:Y:S03]  /*1d1f0*/  F2FP.BF16.F32.PACK_AB R165, R148, R149 ;  /* 0x0000009594a5723e */ /* 0x020fe600000010ff */
[----:B--2---:R-:W-:Y:S05]  /*1d200*/  @!P4 HFMA2.BF16_V2 R156, -RZ.H0_H0, RZ.H0_H0, -R152.H0_H0 ;  /* 0x200000ffff9cc231 */ /* 0x004fea0000340998 */
[----:B------:R-:W-:Y:S01]  /*1d210*/  @!P4 STL.S16 [R1+0x18], R156 ;  /* 0x0000189c0100c387 */ /* 0x000fe20000100600 */
[----:B---3--:R-:W-:Y:S04]  /*1d220*/  PRMT R0, R133, 0x5410, R134 ;  /* 0x0000541085007816 */ /* 0x008fe80000000086 */
[----:B------:R-:W-:Y:S02]  /*1d230*/  LOP3.LUT R138, R138, R0, RZ, 0xc0, !PT ;  /* 0x000000008a8a7212 */ /* 0x000fe400078ec0ff */
[----:B------:R-:W-:Y:S02]  /*1d240*/  PRMT R0, R135, 0x5410, R152 ;  /* 0x0000541087007816 */ /* 0x000fe40000000098 */
[----:B-1----:R-:W-:Y:S02]  /*1d250*/  PRMT R2, R157, 0x7610, R2 ;  /* 0x000076109d027816 */ /* 0x002fe40000000002 */
[----:B------:R-:W-:Y:S01]  /*1d260*/  LOP3.LUT R139, R139, R0, RZ, 0xc0, !PT ;  /* 0x000000008b8b7212 */ /* 0x000fe200078ec0ff */
[--C-:B------:R-:W-:Y:S01]  /*1d270*/  FADD.FTZ R0, R149, R153.reuse ;  /* 0x0000009995007221 */ /* 0x100fe20000010000 */
[----:B------:R-:W-:Y:S02]  /*1d280*/  PRMT R153, R161, 0x7610, R153 ;  /* 0x00007610a1997816 */ /* 0x000fe40000000099 */
[----:B------:R2:W3:Y:S01]  /*1d290*/  LDL.S16 R161, [R1+0x3c] ;  /* 0x00003c0001a17983 */ /* 0x0004e20000100600 */
[--C-:B------:R-:W-:Y:S01]  /*1d2a0*/  FADD.FTZ R159, R148, R0.reuse ;  /* 0x00000000949f7221 */ /* 0x100fe20000010000 */
[----:B------:R-:W-:Y:S01]  /*1d2b0*/  @!P1 PRMT R134, R153, 0x5410, RZ ;  /* 0x0000541099869816 */ /* 0x000fe200000000ff */
[C---:B----4-:R-:W-:Y:S01]  /*1d2c0*/  HMMA.16816.F32.BF16 R4, R136.reuse, R140, R4 ;  /* 0x0000008c8804723c */ /* 0x050fe20000041804 */
[----:B------:R-:W1:Y:S02]  /*1d2d0*/  LDSM.16.MT88.4 R148, [R188+0x18800] ;  /* 0x01880000bc94783b */ /* 0x000e640000004200 */
[----:B------:R-:W-:Y:S02]  /*1d2e0*/  @!P0 PRMT R135, R2, 0x5410, RZ ;  /* 0x0000541002878816 */ /* 0x000fe400000000ff */
[----:B------:R-:W-:Y:S01]  /*1d2f0*/  PRMT R0, R162, 0x7610, R0 ;  /* 0x00007610a2007816 */ /* 0x000fe20000000000 */
[C---:B------:R-:W-:Y:S01]  /*1d300*/  HMMA.16816.F32.BF16 R8, R136.reuse, R142, R8 ;  /* 0x0000008e8808723c */ /* 0x040fe20000041808 */
[----:B------:R-:W4:Y:S02]  /*1d310*/  MUFU.EX2 R2, R226 ;  /* 0x000000e200027308 */ /* 0x000f240000000800 */
[----:B------:R-:W5:Y:S02]  /*1d320*/  LDSM.16.MT88.4 R140, [R187+0x18800] ;  /* 0x01880000bb8c783b */ /* 0x000f640000004200 */
[----:B------:R-:W-:Y:S01]  /*1d330*/  @!P3 PRMT R133, R0, 0x5410, RZ ;  /* 0x000054100085b816 */ /* 0x000fe200000000ff */
[C---:B------:R-:W-:Y:S05]  /*1d340*/  HMMA.16816.F32.BF16 R12, R136.reuse, R144, R12 ;  /* 0x00000090880c723c */ /* 0x040fea000004180c */
[----:B------:R2:W-:Y:S01]  /*1d350*/  STG.E.U16 desc[UR28][R214.64+0x32], R134 ;  /* 0x00003286d6007986 */ /* 0x0005e2000c10151c */
[C---:B------:R-:W-:Y:S03]  /*1d360*/  HMMA.16816.F32.BF16 R16, R136.reuse, R146, R16 ;  /* 0x000000928810723c */ /* 0x040fe60000041810 */
[----:B------:R-:W4:Y:S02]  /*1d370*/  LDSM.16.MT88.4 R144, [R185+0x1a800] ;  /* 0x01a80000b990783b */ /* 0x000f240000004200 */
[----:B------:R-:W-:Y:S06]  /*1d380*/  LOP3.LUT R0, R243, UR42, RZ, 0x3c, !PT ;  /* 0x0000002af3007c12 */ /* 0x000fec000f8e3cff */
[----:B------:R5:W-:Y:S01]  /*1d390*/  STG.E.U16 desc[UR28][R214.64+0x30], R133 ;  /* 0x00003085d6007986 */ /* 0x000be2000c10151c */
[----:B------:R-:W-:Y:S01]  /*1d3a0*/  IMAD.WIDE.U32 R154, R0, -0x326172a9, RZ ;  /* 0xcd9e8d57009a7825 */ /* 0x000fe200078e00ff */
[----:B------:R-:W-:Y:S02]  /*1d3b0*/  PRMT R0, R156, 0x7610, R0 ;  /* 0x000076109c007816 */ /* 0x000fe40000000000 */
[----:B------:R4:W-:Y:S02]  /*1d3c0*/  STG.E.U16 desc[UR28][R218.64+0x30], R135 ;  /* 0x00003087da007986 */ /* 0x0009e4000c10151c */
[----:B------:R-:W-:Y:S02]  /*1d3d0*/  @!P4 PRMT R152, R0, 0x5410, RZ ;  /* 0x000054100098c816 */ /* 0x000fe400000000ff */
[----:B------:R-:W4:Y:S01]  /*1d3e0*/  MUFU.EX2 R0, R225 ;  /* 0x000000e100007308 */ /* 0x000f220000000800 */
[----:B------:R-:W-:Y:S02]  /*1d3f0*/  LOP3.LUT R154, R233, UR32, R154, 0x96, !PT ;  /* 0x00000020e99a7c12 */ /* 0x000fe4000f8e969a */
[----:B------:R4:W-:Y:S01]  /*1d400*/  STG.E.U16 desc[UR28][R218.64+0x32], R152 ;  /* 0x00003298da007986 */ /* 0x0009e2000c10151c */
[C---:B-1----:R-:W-:Y:S03]  /*1d410*/  HMMA.16816.F32.BF16 R20, R136.reuse, R148, R20 ;  /* 0x000000948814723c */ /* 0x042fe60000041814 */
[----:B--2---:R-:W-:Y:S01]  /*1d420*/  LOP3.LUT R134, R155, UR23, R166, 0x96, !PT ;  /* 0x000000179b867c12 */ /* 0x004fe2000f8e96a6 */
[----:B------:R-:W-:Y:S02]  /*1d430*/  IMAD.WIDE.U32 R154, R154, -0x2daee0ad, RZ ;  /* 0xd2511f539a9a7825 */ /* 0x000fe400078e00ff */
[C---:B------:R-:W-:Y:S01]  /*1d440*/  HMMA.16816.F32.BF16 R24, R136.reuse, R150, R24 ;  /* 0x000000968818723c */ /* 0x040fe20000041818 */
[----:B------:R-:W1:Y:S05]  /*1d450*/  LDSM.16.MT88.4 R148, [R186+0x1a800] ;  /* 0x01a80000ba94783b */ /* 0x000e6a0000004200 */
[C---:B-----5:R-:W-:Y:S01]  /*1d460*/  HMMA.16816.F32.BF16 R28, R136.reuse, R140, R28 ;  /* 0x0000008c881c723c */ /* 0x060fe2000004181c */
[----:B------:R-:W-:Y:S05]  /*1d470*/  MUFU.EX2 R133, R224 ;  /* 0x000000e000857308 */ /* 0x000fea0000000800 */
[C---:B------:R-:W-:Y:S01]  /*1d480*/  HMMA.16816.F32.BF16 R32, R136.reuse, R142, R32 ;  /* 0x0000008e8820723c */ /* 0x040fe20000041820 */
[----:B------:R-:W2:Y:S04]  /*1d490*/  LDSM.16.MT88.4 R140, [R188+0x1a800] ;  /* 0x01a80000bc8c783b */ /* 0x000ea80000004200 */
[----:B----4-:R-:W-:Y:S01]  /*1d4a0*/  IMAD.WIDE.U32 R134, R134, -0x2daee0ad, RZ ;  /* 0xd2511f5386867825 */ /* 0x010fe200078e00ff */
[C---:B------:R-:W-:Y:S05]  /*1d4b0*/  HMMA.16816.F32.BF16 R36, R136.reuse, R144, R36 ;  /* 0x000000908824723c */ /* 0x040fea0000041824 */
[----:B------:R-:W-:Y:S01]  /*1d4c0*/  LOP3.LUT R152, R135, UR38, R240, 0x96, !PT ;  /* 0x0000002687987c12 */ /* 0x000fe2000f8e96f0 */
[C---:B------:R-:W-:Y:S01]  /*1d4d0*/  HMMA.16816.F32.BF16 R40, R136.reuse, R146, R40 ;  /* 0x000000928828723c */ /* 0x040fe20000041828 */
[----:B------:R-:W4:Y:S04]  /*1d4e0*/  LDSM.16.MT88.4 R144, [R187+0x1a800] ;  /* 0x01a80000bb90783b */ /* 0x000f280000004200 */
[----:B------:R-:W-:Y:S01]  /*1d4f0*/  LOP3.LUT R134, R155, UR26, R134, 0x96, !PT ;  /* 0x0000001a9b867c12 */ /* 0x000fe2000f8e9686 */
[----:B------:R-:W-:Y:S05]  /*1d500*/  IMAD.WIDE.U32 R152, R152, -0x326172a9, RZ ;  /* 0xcd9e8d5798987825 */ /* 0x000fea00078e00ff */
[----:B------:R-:W-:Y:S01]  /*1d510*/  IMAD.WIDE.U32 R134, R134, -0x326172a9, RZ ;  /* 0xcd9e8d5786867825 */ /* 0x000fe200078e00ff */
[----:B------:R-:W-:Y:S04]  /*1d520*/  LOP3.LUT R156, R153, UR25, R232, 0x96, !PT ;  /* 0x00000019999c7c12 */ /* 0x000fe8000f8e96e8 */
[----:B------:R-:W-:Y:S01]  /*1d530*/  LOP3.LUT R152, R135, UR41, R152, 0x96, !PT ;  /* 0x0000002987987c12 */ /* 0x000fe2000f8e9698 */
[C---:B-1----:R-:W-:Y:S01]  /*1d540*/  HMMA.16816.F32.BF16 R44, R136.reuse, R148, R44 ;  /* 0x00000094882c723c */ /* 0x042fe2000004182c */
[----:B------:R-:W1:Y:S02]  /*1d550*/  MUFU.EX2 R135, R223 ;  /* 0x000000df00877308 */ /* 0x000e640000000800 */
[----:B------:R-:W-:Y:S03]  /*1d560*/  IMAD.WIDE.U32 R156, R156, -0x2daee0ad, RZ ;  /* 0xd2511f539c9c7825 */ /* 0x000fe600078e00ff */
[C---:B------:R-:W-:Y:S01]  /*1d570*/  HMMA.16816.F32.BF16 R48, R136.reuse, R150, R48 ;  /* 0x000000968830723c */ /* 0x040fe20000041830 */
[----:B------:R-:W5:Y:S04]  /*1d580*/  LDSM.16.MT88.4 R148, [R185+0x1c800] ;  /* 0x01c80000b994783b */ /* 0x000f680000004200 */
[----:B------:R-:W-:Y:S01]  /*1d590*/  IMAD.WIDE.U32 R162, R152, -0x2daee0ad, RZ ;  /* 0xd2511f5398a27825 */ /* 0x000fe200078e00ff */
[C---:B--2---:R-:W-:Y:S05]  /*1d5a0*/  HMMA.16816.F32.BF16 R52, R136.reuse, R140, R52 ;  /* 0x0000008c8834723c */ /* 0x044fea0000041834 */
[----:B------:R-:W-:Y:S01]  /*1d5b0*/  LOP3.LUT R154, R157, UR34, R154, 0x96, !PT ;  /* 0x000000229d9a7c12 */ /* 0x000fe2000f8e969a */
[C---:B------:R-:W-:Y:S01]  /*1d5c0*/  HMMA.16816.F32.BF16 R56, R136.reuse, R142, R56 ;  /* 0x0000008e8838723c */ /* 0x040fe20000041838 */
[----:B------:R-:W-:Y:S04]  /*1d5d0*/  UMOV UR34, UR20 ;  /* 0x0000001400227c82 */ /* 0x000fe80008000000 */
[----:B------:R-:W-:Y:S01]  /*1d5e0*/  FADD.FTZ R140, R2, R158 ;  /* 0x0000009e028c7221 */ /* 0x000fe20000010000 */
[C---:B----4-:R-:W-:Y:S05]  /*1d5f0*/  HMMA.16816.F32.BF16 R60, R136.reuse, R144, R60 ;  /* 0x00000090883c723c */ /* 0x050fea000004183c */
[----:B------:R-:W-:Y:S01]  /*1d600*/  LOP3.LUT R156, R163, UR33, R156, 0x96, !PT ;  /* 0x00000021a39c7c12 */ /* 0x000fe2000f8e969c */
[C---:B------:R-:W-:Y:S01]  /*1d610*/  HMMA.16816.F32.BF16 R64, R136.reuse, R146, R64 ;  /* 0x000000928840723c */ /* 0x040fe20000041840 */
[----:B------:R-:W-:Y:S04]  /*1d620*/  LDSM.16.MT88.4 R144, [R188+0x1c800] ;  /* 0x01c80000bc90783b */ /* 0x000fe80000004200 */
[----:B------:R-:W-:Y:S01]  /*1d630*/  IMAD.WIDE.U32 R154, R154, -0x326172a9, RZ ;  /* 0xcd9e8d579a9a7825 */ /* 0x000fe200078e00ff */
[C---:B------:R-:W-:Y:S05]  /*1d640*/  F2FP.BF16.F32.PACK_AB R163, R0.reuse, R2 ;  /* 0x0000000200a3723e */ /* 0x040fea00000010ff */
[----:B------:R-:W-:Y:S02]  /*1d650*/  FADD.FTZ R152, R0, R140 ;  /* 0x0000008c00987221 */ /* 0x000fe40000010000 */
[----:B------:R-:W2:Y:S01]  /*1d660*/  LDSM.16.MT88.4 R140, [R186+0x1c800] ;  /* 0x01c80000ba8c783b */ /* 0x000ea20000004200 */
[----:B------:R-:W-:Y:S04]  /*1d670*/  IMAD.WIDE.U32 R156, R156, -0x326172a9, RZ ;  /* 0xcd9e8d579c9c7825 */ /* 0x000fe800078e00ff */
[----:B-1----:R-:W-:Y:S01]  /*1d680*/  FADD.FTZ R0, R135, R159 ;  /* 0x0000009f87007221 */ /* 0x002fe20000010000 */
[----:B------:R-:W-:Y:S02]  /*1d690*/  LOP3.LUT R212, R155, UR37, R134, 0x96, !PT ;  /* 0x000000259bd47c12 */ /* 0x000fe4000f8e9686 */
[C---:B------:R-:W-:Y:S01]  /*1d6a0*/  F2FP.BF16.F32.PACK_AB R134, R133.reuse, R135 ;  /* 0x000000878586723e */ /* 0x040fe200000010ff */
[C---:B-----5:R-:W-:Y:S01]  /*1d6b0*/  HMMA.16816.F32.BF16 R68, R136.reuse, R148, R68 ;  /* 0x000000948844723c */ /* 0x060fe20000041844 */
[----:B------:R-:W1:Y:S02]  /*1d6c0*/  MUFU.EX2 R135, R227 ;  /* 0x000000e300877308 */ /* 0x000e640000000800 */
[----:B------:R-:W-:Y:S01]  /*1d6d0*/  FADD.FTZ R164, R133, R0 ;  /* 0x0000000085a47221 */ /* 0x000fe20000010000 */
[----:B------:R-:W-:Y:S01]  /*1d6e0*/  LOP3.LUT R133, R157, UR27, R154, 0x96, !PT ;  /* 0x0000001b9d857c12 */ /* 0x000fe2000f8e969a */
[----:B------:R-:W-:Y:S01]  /*1d6f0*/  IMAD.WIDE.U32 R212, R212, -0x2daee0ad, RZ ;  /* 0xd2511f53d4d47825 */ /* 0x000fe200078e00ff */
[C---:B------:R-:W-:Y:S01]  /*1d700*/  HMMA.16816.F32.BF16 R72, R136.reuse, R150, R72 ;  /* 0x000000968848723c */ /* 0x040fe20000041848 */
[----:B------:R-:W4:Y:S04]  /*1d710*/  LDSM.16.MT88.4 R148, [R187+0x1c800] ;  /* 0x01c80000bb94783b */ /* 0x000f280000004200 */
[----:B------:R-:W-:Y:S02]  /*1d720*/  LOP3.LUT R0, R133, 0xff, RZ, 0xc0, !PT ;  /* 0x000000ff85007812 */ /* 0x000fe400078ec0ff */
[----:B------:R-:W-:Y:S02]  /*1d730*/  PRMT R2, R160, 0x7632, R2 ;  /* 0x00007632a0027816 */ /* 0x000fe40000000002 */
[----:B------:R-:W-:Y:S02]  /*1d740*/  ISETP.LE.U32.AND P0, PT, R0, UR14, PT ;  /* 0x0000000e00007c0c */ /* 0x000fe4000bf03070 */
[----:B------:R-:W-:Y:S02]  /*1d750*/  PRMT R0, R160, 0x7610, R0 ;  /* 0x00007610a0007816 */ /* 0x000fe40000000000 */
[----:B------:R-:W-:Y:S02]  /*1d760*/  SHF.R.U32.HI R153, RZ, 0x10, R156 ;  /* 0x00000010ff997819 */ /* 0x000fe4000001169c */
[----:B------:R-:W-:Y:S01]  /*1d770*/  PRMT R191, R134, 0x7632, R191 ;  /* 0x0000763286bf7816 */ /* 0x000fe200000000bf */
[C---:B--2---:R-:W-:Y:S06]  /*1d780*/  HMMA.16816.F32.BF16 R76, R136.reuse, R140, R76 ;  /* 0x0000008c884c723c */ /* 0x044fec000004184c */
[C---:B------:R-:W-:Y:S01]  /*1d790*/  HMMA.16816.F32.BF16 R80, R136.reuse, R142, R80 ;  /* 0x0000008e8850723c */ /* 0x040fe20000041850 */
[----:B------:R-:W2:Y:S05]  /*1d7a0*/  LDSM.16.MT88.4 R140, [R185+0x1e800] ;  /* 0x01e80000b98c783b */ /* 0x000eaa0000004200 */
[C---:B------:R-:W-:Y:S06]  /*1d7b0*/  HMMA.16816.F32.BF16 R84, R136.reuse, R144, R84 ;  /* 0x000000908854723c */ /* 0x040fec0000041854 */
[C---:B------:R-:W-:Y:S05]  /*1d7c0*/  HMMA.16816.F32.BF16 R88, R136.reuse, R146, R88 ;  /* 0x000000928858723c */ /* 0x040fea0000041858 */
[----:B------:R-:W-:Y:S01]  /*1d7d0*/  FADD.FTZ R144, R182, R152 ;  /* 0x00000098b6907221 */ /* 0x000fe20000010000 */
[C---:B----4-:R-:W-:Y:S05]  /*1d7e0*/  HMMA.16816.F32.BF16 R92, R136.reuse, R148, R92 ;  /* 0x00000094885c723c */ /* 0x050fea000004185c */
[----:B------:R-:W-:Y:S01]  /*1d7f0*/  PRMT R152, R0, 0x5410, R2 ;  /* 0x0000541000987816 */ /* 0x000fe20000000002 */
[C---:B------:R-:W-:Y:S01]  /*1d800*/  HMMA.16816.F32.BF16 R96, R136.reuse, R150, R96 ;  /* 0x000000968860723c */ /* 0x040fe20000041860 */
[----:B------:R-:W-:Y:S04]  /*1d810*/  LDSM.16.MT88.4 R148, [R188+0x1e800] ;  /* 0x01e80000bc94783b */ /* 0x000fe80000004200 */
[----:B-1----:R-:W-:Y:S06]  /*1d820*/  F2FP.BF16.F32.PACK_AB R182, R135, R182 ;  /* 0x000000b687b6723e */ /* 0x002fec00000010ff */
[----:B------:R-:W-:Y:S01]  /*1d830*/  PRMT R181, R182, 0x7632, R181 ;  /* 0x00007632b6b57816 */ /* 0x000fe200000000b5 */
[C---:B--2---:R-:W-:Y:S06]  /*1d840*/  HMMA.16816.F32.BF16 R100, R136.reuse, R140, R100 ;  /* 0x0000008c8864723c */ /* 0x044fec0000041864 */
[C---:B------:R-:W-:Y:S01]  /*1d850*/  HMMA.16816.F32.BF16 R104, R136.reuse, R142, R104 ;  /* 0x0000008e8868723c */ /* 0x040fe20000041868 */
[----:B------:R-:W-:Y:S04]  /*1d860*/  LDSM.16.MT88.4 R140, [R187+0x1e800] ;  /* 0x01e80000bb8c783b */ /* 0x000fe80000004200 */
[----:B---3--:R-:W-:Y:S05]  /*1d870*/  @!P0 HFMA2.BF16_V2 R161, -RZ.H0_H0, RZ.H0_H0, -R0.H0_H0 ;  /* 0x200000ffffa18231 */ /* 0x008fea0000340900 */
[----:B------:R1:W-:Y:S01]  /*1d880*/  @!P0 STL.S16 [R1+0x3c], R161 ;  /* 0x00003ca101008387 */ /* 0x0003e20000100600 */
[----:B------:R-:W-:Y:S03]  /*1d890*/  PRMT R145, R161, 0x7610, R145 ;  /* 0x00007610a1917816 */ /* 0x000fe60000000091 */
[----:B------:R2:W3:Y:S01]  /*1d8a0*/  LDL.S16 R166, [R1+0x14] ;  /* 0x0000140001a67983 */ /* 0x0004e20000100600 */
[----:B------:R-:W-:Y:S03]  /*1d8b0*/  @!P0 PRMT R0, R145, 0x5410, RZ ;  /* 0x0000541091008816 */ /* 0x000fe600000000ff */
[----:B------:R2:W4:Y:S04]  /*1d8c0*/  LDL.S16 R158, [R1+0x10] ;  /* 0x00001000019e7983 */ /* 0x0005280000100600 */
[----:B------:R5:W-:Y:S01]  /*1d8d0*/  STG.E.U16 desc[UR28][R214.64+0x40], R0 ;  /* 0x00004000d6007986 */ /* 0x000be2000c10151c */
[----:B-1----:R-:W-:Y:S01]  /*1d8e0*/  FADD.FTZ R161, R135, R144 ;  /* 0x0000009087a17221 */ /* 0x002fe20000010000 */
[C---:B------:R-:W-:Y:S02]  /*1d8f0*/  LOP3.LUT R135, R156.reuse, 0xff, RZ, 0xc0, !PT ;  /* 0x000000ff9c877812 */ /* 0x040fe400078ec0ff */
[----:B------:R-:W1:Y:S02]  /*1d900*/  LDSM.16.MT88.4 R144, [R186+0x1e800] ;  /* 0x01e80000ba90783b */ /* 0x000e640000004200 */
[----:B------:R-:W-:Y:S02]  /*1d910*/  ISETP.LE.U32.AND P0, PT, R135, UR14, PT ;  /* 0x0000000e87007c0c */ /* 0x000fe4000bf03070 */
[----:B------:R-:W-:Y:S02]  /*1d920*/  LOP3.LUT R135, R156, 0xffff, RZ, 0xc0, !PT ;  /* 0x0000ffff9c877812 */ /* 0x000fe400078ec0ff */
[----:B-----5:R-:W-:Y:S04]  /*1d930*/  LOP3.LUT R0, R133, 0xffff, RZ, 0xc0, !PT ;  /* 0x0000ffff85007812 */ /* 0x020fe800078ec0ff */
[----:B------:R-:W-:Y:S04]  /*1d940*/  SHF.R.U32.HI R0, RZ, 0x8, R0 ;  /* 0x00000008ff007819 */ /* 0x000fe80000011600 */
[----:B------:R-:W-:Y:S04]  /*1d950*/  LOP3.LUT R0, R0, 0xffff, RZ, 0xc0, !PT ;  /* 0x0000ffff00007812 */ /* 0x000fe800078ec0ff */
[----:B------:R-:W-:Y:S02]  /*1d960*/  ISETP.LE.U32.AND P5, PT, R0, UR14, PT ;  /* 0x0000000e00007c0c */ /* 0x000fe4000bfa3070 */
[----:B------:R-:W-:Y:S04]  /*1d970*/  SHF.R.U32.HI R0, RZ, 0x18, R133 ;  /* 0x00000018ff007819 */ /* 0x000fe80000011685 */
[----:B------:R-:W-:Y:S02]  /*1d980*/  ISETP.LE.U32.AND P3, PT, R0, UR14, PT ;  /* 0x0000000e00007c0c */ /* 0x000fe4000bf63070 */
[----:B------:R-:W-:Y:S02]  /*1d990*/  LOP3.LUT R0, R157, UR27, R154, 0x96, !PT ;  /* 0x0000001b9d007c12 */ /* 0x000fe4000f8e969a */
[----:B------:R-:W-:Y:S01]  /*1d9a0*/  LOP3.LUT R154, R156, 0xff, RZ, 0xc0, !PT ;  /* 0x000000ff9c9a7812 */ /* 0x000fe200078ec0ff */
[C---:B-1----:R-:W-:Y:S06]  /*1d9b0*/  HMMA.16816.F32.BF16 R108, R136.reuse, R144, R108 ;  /* 0x00000090886c723c */ /* 0x042fec000004186c */
[C---:B------:R-:W-:Y:S05]  /*1d9c0*/  HMMA.16816.F32.BF16 R112, R136.reuse, R146, R112 ;  /* 0x000000928870723c */ /* 0x040fea0000041870 */
[----:B------:R-:W-:Y:S01]  /*1d9d0*/  SHF.R.U32.HI R145, RZ, 0x8, R135 ;  /* 0x00000008ff917819 */ /* 0x000fe20000011687 */
[C---:B------:R-:W-:Y:S05]  /*1d9e0*/  HMMA.16816.F32.BF16 R116, R136.reuse, R148, R116 ;  /* 0x000000948874723c */ /* 0x040fea0000041874 */
[----:B------:R-:W-:Y:S01]  /*1d9f0*/  SHF.R.U32.HI R144, RZ, 0x10, R133 ;  /* 0x00000010ff907819 */ /* 0x000fe20000011685 */
[C---:B------:R-:W-:Y:S05]  /*1da00*/  HMMA.16816.F32.BF16 R120, R136.reuse, R150, R120 ;  /* 0x000000968878723c */ /* 0x040fea0000041878 */
[----:B------:R-:W-:Y:S01]  /*1da10*/  PRMT R159, R154, 0x5410, R145 ;  /* 0x000054109a9f7816 */ /* 0x000fe20000000091 */
[C---:B------:R-:W-:Y:S05]  /*1da20*/  HMMA.16816.F32.BF16 R124, R136.reuse, R140, R124 ;  /* 0x0000008c887c723c */ /* 0x040fea000004187c */
[----:B------:R-:W-:Y:S01]  /*1da30*/  LOP3.LUT R145, R156, 0xffff, RZ, 0xc0, !PT ;  /* 0x0000ffff9c917812 */ /* 0x000fe200078ec0ff */
[----:B------:R-:W-:Y:S01]  /*1da40*/  HMMA.16816.F32.BF16 R128, R136, R142, R128 ;  /* 0x0000008e8880723c */ /* 0x000fe20000041880 */
[----:B------:R-:W-:Y:S04]  /*1da50*/  LDSM.16.MT88.4 R140, [R188+0x19000] ;  /* 0x01900000bc8c783b */ /* 0x000fe80000004200 */
[----:B------:R-:W-:Y:S02]  /*1da60*/  LOP3.LUT R144, R144, 0xff, RZ, 0xc0, !PT ;  /* 0x000000ff90907812 */ /* 0x000fe400078ec0ff */
[----:B------:R-:W-:Y:S01]  /*1da70*/  SHF.R.U32.HI R135, RZ, 0x18, R156 ;  /* 0x00000018ff877819 */ /* 0x000fe2000001169c */
[----:B------:R-:W-:Y:S01]  /*1da80*/  FADD.FTZ R139, R180, R164 ;  /* 0x000000a4b48b7221 */ /* 0x000fe20000010000 */
[----:B------:R-:W-:Y:S02]  /*1da90*/  ISETP.LE.U32.AND P1, PT, R144, UR14, PT ;  /* 0x0000000e90007c0c */ /* 0x000fe4000bf23070 */
[----:B------:R-:W-:Y:S02]  /*1daa0*/  LOP3.LUT R133, R153, 0xff, RZ, 0xc0, !PT ;  /* 0x000000ff99857812 */ /* 0x000fe400078ec0ff */
[----:B------:R-:W-:Y:S01]  /*1dab0*/  SHF.R.U32.HI R145, RZ, 0x8, R145 ;  /* 0x00000008ff917819 */ /* 0x000fe20000011691 */
[----:B------:R-:W1:Y:S01]  /*1dac0*/  MUFU.EX2 R153, R230 ;  /* 0x000000e600997308 */ /* 0x000e620000000800 */
        /* <DEDUP_REMOVED lines=15> */
[----:B------:R-:W5:Y:S01]  /*1dbc0*/  LDSM.16.MT88.4 R144, [R185+0x19000] ;  /* 0x01900000b990783b */ /* 0x000f620000004200 */
[----:B------:R-:W-:Y:S02]  /*1dbd0*/  ISETP.LE.U32.AND P4, PT, R148, UR14, PT ;  /* 0x0000000e94007c0c */ /* 0x000fe4000bf83070 */
[----:B------:R-:W-:Y:S01]  /*1dbe0*/  HSET2.LE.AND R137, R155, R169, PT ;  /* 0x000000a99b897233 */ /* 0x000fe20003803000 */
[----:B------:R-:W-:Y:S01]  /*1dbf0*/  @!P3 HFMA2.BF16_V2 R252, -RZ.H0_H0, RZ.H0_H0, -R133.H0_H0 ;  /* 0x200000fffffcb231 */ /* 0x000fe20000340985 */
[--C-:B------:R-:W-:Y:S01]  /*1dc00*/  HSET2.LE.AND R138, R159, R169.reuse, PT ;  /* 0x000000a99f8a7233 */ /* 0x100fe20003803000 */
[C---:B-1----:R-:W-:Y:S01]  /*1dc10*/  FADD.FTZ R159, R153.reuse, R139 ;  /* 0x0000008b999f7221 */ /* 0x042fe20000010000 */
[--C-:B------:R-:W-:Y:S01]  /*1dc20*/  HSET2.LE.AND R136, R154, R169.reuse, PT ;  /* 0x000000a99a887233 */ /* 0x100fe20003803000 */
[----:B------:R-:W1:Y:S01]  /*1dc30*/  LDSM.16.MT88.4 R148, [R186+0x19000] ;  /* 0x01900000ba94783b */ /* 0x000e620000004200 */
[--C-:B------:R-:W-:Y:S02]  /*1dc40*/  HSET2.LE.AND R139, R160, R169.reuse, PT ;  /* 0x000000a9a08b7233 */ /* 0x100fe40003803000 */
[----:B------:R-:W-:Y:S02]  /*1dc50*/  F2FP.BF16.F32.PACK_AB R180, R153, R180 ;  /* 0x000000b499b4723e */ /* 0x000fe400000010ff */
[----:B------:R-:W-:Y:S02]  /*1dc60*/  LOP3.LUT R136, R136, R152, RZ, 0xc0, !PT ;  /* 0x0000009888887212 */ /* 0x000fe400078ec0ff */
[----:B------:R-:W-:Y:S01]  /*1dc70*/  SHF.R.U32.HI R156, RZ, 0x18, R156 ;  /* 0x00000018ff9c7819 */ /* 0x000fe2000001169c */
[----:B------:R-:W2:Y:S01]  /*1dc80*/  LDSM.16.MT88.4 R152, [R187+0x19000] ;  /* 0x01900000bb98783b */ /* 0x000ea20000004200 */
[----:B---3--:R-:W-:Y:S02]  /*1dc90*/  @!P5 HFMA2.BF16_V2 R166, -RZ.H0_H0, RZ.H0_H0, -R2.H0_H0 ;  /* 0x200000ffffa6d231 */ /* 0x008fe40000340902 */
[----:B----4-:R-:W-:Y:S05]  /*1dca0*/  @!P1 HFMA2.BF16_V2 R158, -RZ.H0_H0, RZ.H0_H0, -R0.H0_H0 ;  /* 0x200000ffff9e9231 */ /* 0x010fea0000340900 */
[----:B------:R3:W-:Y:S01]  /*1dcb0*/  @!P5 STL.S16 [R1+0x14], R166 ;  /* 0x000014a60100d387 */ /* 0x0007e20000100600 */
[----:B------:R-:W-:Y:S03]  /*1dcc0*/  PRMT R135, R166, 0x7610, R135 ;  /* 0x00007610a6877816 */ /* 0x000fe60000000087 */
[----:B------:R4:W-:Y:S01]  /*1dcd0*/  @!P1 STL.S16 [R1+0x10], R158 ;  /* 0x0000109e01009387 */ /* 0x0009e20000100600 */
[----:B------:R-:W-:Y:S02]  /*1dce0*/  @!P5 PRMT R2, R135, 0x5410, RZ ;  /* 0x000054108702d816 */ /* 0x000fe400000000ff */
[----:B------:R-:W-:Y:S01]  /*1dcf0*/  PRMT R157, R158, 0x7610, R157 ;  /* 0x000076109e9d7816 */ /* 0x000fe2000000009d */
[----:B------:R1:W2:Y:S01]  /*1dd00*/  LDL.S16 R165, [R1+0xc] ;  /* 0x00000c0001a57983 */ /* 0x0002a20000100600 */
[----:B------:R-:W-:Y:S02]  /*1dd10*/  PRMT R135, R0, 0x5410, R133 ;  /* 0x0000541000877816 */ /* 0x000fe40000000085 */
[----:B------:R-:W-:Y:S01]  /*1dd20*/  @!P1 PRMT R0, R157, 0x5410, RZ ;  /* 0x000054109d009816 */ /* 0x000fe200000000ff */
[----:B------:R5:W-:Y:S01]  /*1dd30*/  STG.E.U16 desc[UR28][R214.64+0x42], R2 ;  /* 0x00004202d6007986 */ /* 0x000be2000c10151c */
[----:B------:R-:W-:Y:S01]  /*1dd40*/  MUFU.EX2 R157, R234 ;  /* 0x000000ea009d7308 */ /* 0x000fe20000000800 */
[----:B------:R-:W-:Y:S02]  /*1dd50*/  LOP3.LUT R137, R137, R135, RZ, 0xc0, !PT ;  /* 0x0000008789897212 */ /* 0x000fe400078ec0ff */
[----:B------:R1:W-:Y:S01]  /*1dd60*/  STG.E.U16 desc[UR28][R218.64+0x40], R0 ;  /* 0x00004000da007986 */ /* 0x0003e2000c10151c */
[----:B------:R-:W-:Y:S02]  /*1dd70*/  @!P3 PRMT R133, R252, 0x5410, RZ ;  /* 0x00005410fc85b816 */ /* 0x000fe400000000ff */
[----:B------:R-:W-:Y:S03]  /*1dd80*/  ISETP.LE.U32.AND P1, PT, R156, UR14, PT ;  /* 0x0000000e9c007c0c */ /* 0x000fe6000bf23070 */
[----:B------:R1:W-:Y:S04]  /*1dd90*/  STG.E.U16 desc[UR28][R218.64+0x42], R133 ;  /* 0x00004285da007986 */ /* 0x0003e8000c10151c */
[----:B---3--:R3:W3:Y:S01]  /*1dda0*/  LDL.S16 R166, [R1+0x1c] ;  /* 0x00001c0001a67983 */ /* 0x0086e20000100600 */
[----:B----4-:R-:W4:Y:S01]  /*1ddb0*/  MUFU.EX2 R158, R231 ;  /* 0x000000e7009e7308 */ /* 0x010f220000000800 */
[C---:B-----5:R-:W-:Y:S02]  /*1ddc0*/  PRMT R2, R163.reuse, 0x7632, R2 ;  /* 0x00007632a3027816 */ /* 0x060fe40000000002 */
[----:B-1----:R-:W-:Y:S04]  /*1ddd0*/  PRMT R0, R163, 0x7610, R0 ;  /* 0x00007610a3007816 */ /* 0x002fe80000000000 */
[----:B------:R-:W-:Y:S01]  /*1dde0*/  PRMT R135, R0, 0x5410, R2 ;  /* 0x0000541000877816 */ /* 0x000fe20000000002 */
[----:B------:R-:W-:Y:S01]  /*1ddf0*/  @!P0 HFMA2.BF16_V2 R251, -RZ.H0_H0, RZ.H0_H0, -R0.H0_H0 ;  /* 0x200000fffffb8231 */ /* 0x000fe20000340900 */
[----:B------:R-:W-:Y:S02]  /*1de00*/  LOP3.LUT R133, R213, UR24, R162, 0x96, !PT ;  /* 0x00000018d5857c12 */ /* 0x000fe4000f8e96a2 */
[----:B------:R-:W-:Y:S01]  /*1de10*/  LOP3.LUT R138, R138, R135, RZ, 0xc0, !PT ;  /* 0x000000878a8a7212 */ /* 0x000fe200078ec0ff */
[----:B----4-:R-:W-:Y:S01]  /*1de20*/  FADD.FTZ R135, R158, R161 ;  /* 0x000000a19e877221 */ /* 0x010fe20000010000 */
[----:B------:R-:W-:Y:S02]  /*1de30*/  @!P0 PRMT R0, R251, 0x5410, RZ ;  /* 0x00005410fb008816 */ /* 0x000fe400000000ff */
[C---:B------:R-:W-:Y:S01]  /*1de40*/  F2FP.BF16.F32.PACK_AB R158, R157.reuse, R158 ;  /* 0x0000009e9d9e723e */ /* 0x040fe200000010ff */
[----:B------:R-:W-:Y:S01]  /*1de50*/  FADD.FTZ R244, R157, R135 ;  /* 0x000000879df47221 */ /* 0x000fe20000010000 */
[----:B------:R-:W-:Y:S01]  /*1de60*/  PRMT R135, R134, 0x5410, R191 ;  /* 0x0000541086877816 */ /* 0x000fe200000000bf */
[----:B------:R1:W-:Y:S01]  /*1de70*/  STG.E.U16 desc[UR28][R214.64+0x50], R0 ;  /* 0x00005000d6007986 */ /* 0x0003e2000c10151c */
[----:B------:R-:W4:Y:S01]  /*1de80*/  MUFU.EX2 R157, R235 ;  /* 0x000000eb009d7308 */ /* 0x000f220000000800 */
[----:B------:R-:W-:Y:S02]  /*1de90*/  PRMT R183, R158, 0x7632, R183 ;  /* 0x000076329eb77816 */ /* 0x000fe400000000b7 */
[----:B------:R-:W-:Y:S07]  /*1dea0*/  LOP3.LUT R139, R139, R135, RZ, 0xc0, !PT ;  /* 0x000000878b8b7212 */ /* 0x000fee00078ec0ff */
[----:B------:R-:W5:Y:S01]  /*1deb0*/  MUFU.EX2 R135, R238 ;  /* 0x000000ee00877308 */ /* 0x000f620000000800 */
[C---:B------:R-:W-:Y:S06]  /*1dec0*/  HMMA.16816.F32.BF16 R4, R136.reuse, R144, R4 ;  /* 0x000000908804723c */ /* 0x040fec0000041804 */
[C---:B------:R-:W-:Y:S01]  /*1ded0*/  HMMA.16816.F32.BF16 R8, R136.reuse, R146, R8 ;  /* 0x000000928808723c */ /* 0x040fe20000041808 */
[----:B------:R-:W4:Y:S05]  /*1dee0*/  LDSM.16.MT88.4 R144, [R185+0x1b000] ;  /* 0x01b00000b990783b */ /* 0x000f2a0000004200 */
[C---:B------:R-:W-:Y:S05]  /*1def0*/  HMMA.16816.F32.BF16 R12, R136.reuse, R148, R12 ;  /* 0x00000094880c723c */ /* 0x040fea000004180c */
[----:B-1----:R-:W-:Y:S01]  /*1df00*/  LOP3.LUT R0, R133, 0xff, RZ, 0xc0, !PT ;  /* 0x000000ff85007812 */ /* 0x002fe200078ec0ff */
[C---:B------:R-:W-:Y:S01]  /*1df10*/  HMMA.16816.F32.BF16 R16, R136.reuse, R150, R16 ;  /* 0x000000968810723c */ /* 0x040fe20000041810 */
[----:B------:R-:W1:Y:S02]  /*1df20*/  LDSM.16.MT88.4 R148, [R186+0x1b000] ;  /* 0x01b00000ba94783b */ /* 0x000e640000004200 */
[----:B------:R-:W-:Y:S02]  /*1df30*/  ISETP.LE.U32.AND P3, PT, R0, UR14, PT ;  /* 0x0000000e00007c0c */ /* 0x000fe4000bf63070 */
[C---:B------:R-:W-:Y:S01]  /*1df40*/  LOP3.LUT R0, R212.reuse, 0xffff, RZ, 0xc0, !PT ;  /* 0x0000ffffd4007812 */ /* 0x040fe200078ec0ff */
        /* <DEDUP_REMOVED lines=23> */
[----:B------:R-:W-:Y:S01]  /*1e0c0*/  FADD.FTZ R148, R157, R159 ;  /* 0x0000009f9d947221 */ /* 0x000fe20000010000 */
[C---:B-----5:R-:W-:Y:S05]  /*1e0d0*/  HMMA.16816.F32.BF16 R84, R136.reuse, R140, R84 ;  /* 0x0000008c8854723c */ /* 0x060fea0000041854 */
[C---:B------:R-:W-:Y:S01]  /*1e0e0*/  FADD.FTZ R239, R135.reuse, R148 ;  /* 0x0000009487ef7221 */ /* 0x040fe20000010000 */
[C---:B------:R-:W-:Y:S01]  /*1e0f0*/  HMMA.16816.F32.BF16 R88, R136.reuse, R142, R88 ;  /* 0x0000008e8858723c */ /* 0x040fe20000041858 */
[----:B------:R-:W1:Y:S04]  /*1e100*/  LDSM.16.MT88.4 R140, [R186+0x1f000] ;  /* 0x01f00000ba8c783b */ /* 0x000e680000004200 */
[----:B------:R-:W-:Y:S01]  /*1e110*/  F2FP.BF16.F32.PACK_AB R157, R135, R157 ;  /* 0x0000009d879d723e */ /* 0x000fe200000010ff */
[C---:B--2---:R-:W-:Y:S03]  /*1e120*/  HMMA.16816.F32.BF16 R92, R136.reuse, R152, R92 ;  /* 0x00000098885c723c */ /* 0x044fe6000004185c */
[----:B------:R-:W2:Y:S02]  /*1e130*/  LDSM.16.MT88.4 R148, [R188+0x1f000] ;  /* 0x01f00000bc94783b */ /* 0x000ea40000004200 */
[----:B------:R-:W-:Y:S01]  /*1e140*/  LOP3.LUT R135, R133, 0xffff, RZ, 0xc0, !PT ;  /* 0x0000ffff85877812 */ /* 0x000fe200078ec0ff */
[C---:B------:R-:W-:Y:S05]  /*1e150*/  HMMA.16816.F32.BF16 R96, R136.reuse, R154, R96 ;  /* 0x0000009a8860723c */ /* 0x040fea0000041860 */
[----:B------:R-:W-:Y:S01]  /*1e160*/  SHF.R.U32.HI R153, RZ, 0x8, R0 ;  /* 0x00000008ff997819 */ /* 0x000fe20000011600 */
[C---:B----4-:R-:W-:Y:S05]  /*1e170*/  HMMA.16816.F32.BF16 R100, R136.reuse, R144, R100 ;  /* 0x000000908864723c */ /* 0x050fea0000041864 */
[----:B------:R-:W-:Y:S01]  /*1e180*/  LOP3.LUT R155, R212, 0xff, RZ, 0xc0, !PT ;  /* 0x000000ffd49b7812 */ /* 0x000fe200078ec0ff */
[C---:B------:R-:W-:Y:S05]  /*1e190*/  HMMA.16816.F32.BF16 R104, R136.reuse, R146, R104 ;  /* 0x000000928868723c */ /* 0x040fea0000041868 */
[----:B------:R-:W-:Y:S02]  /*1e1a0*/  SHF.R.U32.HI R154, RZ, 0x18, R212 ;  /* 0x00000018ff9a7819 */ /* 0x000fe400000116d4 */
[----:B------:R-:W-:Y:S04]  /*1e1b0*/  PRMT R170, R155, 0x5410, R153 ;  /* 0x000054109baa7816 */ /* 0x000fe80000000099 */
[----:B------:R-:W-:Y:S02]  /*1e1c0*/  LOP3.LUT R0, R213, UR24, R162, 0x96, !PT ;  /* 0x00000018d5007c12 */ /* 0x000fe4000f8e96a2 */
[----:B------:R-:W-:Y:S01]  /*1e1d0*/  LDSM.16.MT88.4 R160, [R185+0x19800] ;  /* 0x01980000b9a0783b */ /* 0x000fe20000004200 */
[--C-:B------:R-:W-:Y:S02]  /*1e1e0*/  SHF.R.U32.HI R144, RZ, 0x18, R133.reuse ;  /* 0x00000018ff907819 */ /* 0x100fe40000011685 */
[----:B------:R-:W-:Y:S01]  /*1e1f0*/  SHF.R.U32.HI R146, RZ, 0x10, R133 ;  /* 0x00000010ff927819 */ /* 0x000fe20000011685 */
[C---:B-1----:R-:W-:Y:S03]  /*1e200*/  HMMA.16816.F32.BF16 R108, R136.reuse, R140, R108 ;  /* 0x0000008c886c723c */ /* 0x042fe6000004186c */
[----:B------:R-:W-:Y:S02]  /*1e210*/  LOP3.LUT R147, R0, 0xff, RZ, 0xc0, !PT ;  /* 0x000000ff00937812 */ /* 0x000fe400078ec0ff */
[----:B------:R-:W-:Y:S01]  /*1e220*/  SHF.R.U32.HI R145, RZ, 0x18, R0 ;  /* 0x00000018ff917819 */ /* 0x000fe20000011600 */
[C---:B------:R-:W-:Y:S01]  /*1e230*/  HMMA.16816.F32.BF16 R112, R136.reuse, R142, R112 ;  /* 0x0000008e8870723c */ /* 0x040fe20000041870 */
[----:B------:R-:W-:Y:S02]  /*1e240*/  LDSM.16.MT88.4 R140, [R186+0x19800] ;  /* 0x01980000ba8c783b */ /* 0x000fe40000004200 */
[----:B------:R-:W-:Y:S02]  /*1e250*/  ISETP.LE.U32.AND P5, PT, R144, UR14, PT ;  /* 0x0000000e90007c0c */ /* 0x000fe4000bfa3070 */
[----:B------:R-:W-:Y:S01]  /*1e260*/  SHF.R.U32.HI R152, RZ, 0x10, R212 ;  /* 0x00000010ff987819 */ /* 0x000fe200000116d4 */
[C---:B--2---:R-:W-:Y:S05]  /*1e270*/  HMMA.16816.F32.BF16 R116, R136.reuse, R148, R116 ;  /* 0x000000948874723c */ /* 0x044fea0000041874 */
[----:B------:R-:W-:Y:S01]  /*1e280*/  LOP3.LUT R152, R152, 0xff, RZ, 0xc0, !PT ;  /* 0x000000ff98987812 */ /* 0x000fe200078ec0ff */
[C---:B------:R-:W-:Y:S05]  /*1e290*/  HMMA.16816.F32.BF16 R120, R136.reuse, R150, R120 ;  /* 0x000000968878723c */ /* 0x040fea0000041878 */
[----:B------:R-:W-:Y:S02]  /*1e2a0*/  PRMT R171, R152, 0x5410, R154 ;  /* 0x0000541098ab7816 */ /* 0x000fe4000000009a */
[----:B------:R-:W1:Y:S01]  /*1e2b0*/  LDSM.16.MT88.4 R152, [R187+0x1f000] ;  /* 0x01f00000bb98783b */ /* 0x000e620000004200 */
[----:B------:R-:W-:Y:S03]  /*1e2c0*/  SHF.R.U32.HI R135, RZ, 0x8, R135 ;  /* 0x00000008ff877819 */ /* 0x000fe60000011687 */
[----:B------:R-:W-:Y:S02]  /*1e2d0*/  LOP3.LUT R133, R0, 0xffff, RZ, 0xc0, !PT ;  /* 0x0000ffff00857812 */ /* 0x000fe400078ec0ff */
[----:B------:R-:W-:Y:S02]  /*1e2e0*/  LOP3.LUT R135, R135, 0xffff, RZ, 0xc0, !PT ;  /* 0x0000ffff87877812 */ /* 0x000fe400078ec0ff */
[----:B------:R-:W-:Y:S02]  /*1e2f0*/  SHF.R.U32.HI R133, RZ, 0x8, R133 ;  /* 0x00000008ff857819 */ /* 0x000fe40000011685 */
[----:B------:R-:W-:Y:S02]  /*1e300*/  ISETP.LE.U32.AND P0, PT, R135, UR14, PT ;  /* 0x0000000e87007c0c */ /* 0x000fe4000bf03070 */
[----:B------:R-:W-:Y:S02]  /*1e310*/  SHF.R.U32.HI R135, RZ, 0x10, R0 ;  /* 0x00000010ff877819 */ /* 0x000fe40000011600 */
[----:B------:R-:W-:Y:S02]  /*1e320*/  PRMT R133, R147, 0x5410, R133 ;  /* 0x0000541093857816 */ /* 0x000fe40000000085 */
[----:B------:R-:W-:Y:S02]  /*1e330*/  LOP3.LUT R135, R135, 0xff, RZ, 0xc0, !PT ;  /* 0x000000ff87877812 */ /* 0x000fe400078ec0ff */
[--C-:B------:R-:W-:Y:S02]  /*1e340*/  HSET2.LE.AND R170, R170, R169.reuse, PT ;  /* 0x000000a9aaaa7233 */ /* 0x100fe40003803000 */
[----:B------:R-:W-:Y:S02]  /*1e350*/  PRMT R135, R135, 0x5410, R145 ;  /* 0x0000541087877816 */ /* 0x000fe40000000091 */
[--C-:B------:R-:W-:Y:S02]  /*1e360*/  HSET2.LE.AND R171, R171, R169.reuse, PT ;  /* 0x000000a9abab7233 */ /* 0x100fe40003803000 */
[--C-:B------:R-:W-:Y:S02]  /*1e370*/  HSET2.LE.AND R168, R133, R169.reuse, PT ;  /* 0x000000a985a87233 */ /* 0x100fe40003803000 */
[----:B------:R-:W-:Y:S02]  /*1e380*/  HSET2.LE.AND R169, R135, R169, PT ;  /* 0x000000a987a97233 */ /* 0x000fe40003803000 */
[----:B------:R-:W-:Y:S02]  /*1e390*/  PRMT R135, R180, 0x7632, R135 ;  /* 0x00007632b4877816 */ /* 0x000fe40000000087 */
[----:B------:R-:W-:Y:S02]  /*1e3a0*/  LOP3.LUT R0, R146, 0xff, RZ, 0xc0, !PT ;  /* 0x000000ff92007812 */ /* 0x000fe400078ec0ff */
[----:B------:R-:W-:Y:S01]  /*1e3b0*/  PRMT R133, R158, 0x7610, R133 ;  /* 0x000076109e857816 */ /* 0x000fe20000000085 */
[----:B------:R-:W2:Y:S01]  /*1e3c0*/  LDSM.16.MT88.4 R144, [R188+0x19800] ;  /* 0x01980000bc90783b */ /* 0x000ea20000004200 */
[----:B------:R-:W-:Y:S01]  /*1e3d0*/  @!P5 HFMA2.BF16_V2 R249, -RZ.H0_H0, RZ.H0_H0, -R135.H0_H0 ;  /* 0x200000fffff9d231 */ /* 0x000fe20000340987 */
[C---:B-1----:R-:W-:Y:S06]  /*1e3e0*/  HMMA.16816.F32.BF16 R124, R136.reuse, R152, R124 ;  /* 0x00000098887c723c */ /* 0x042fec000004187c */
[----:B------:R-:W-:Y:S05]  /*1e3f0*/  HMMA.16816.F32.BF16 R128, R136, R154, R128 ;  /* 0x0000009a8880723c */ /* 0x000fea0000041880 */
[----:B------:R-:W-:Y:S06]  /*1e400*/  @!P4 HFMA2.BF16_V2 R165, -RZ.H0_H0, RZ.H0_H0, -R134.H0_H0 ;  /* 0x200000ffffa5c231 */ /* 0x000fec0000340986 */
[----:B------:R-:W-:Y:S04]  /*1e410*/  PRMT R148, R165, 0x7610, R148 ;  /* 0x00007610a5947816 */ /* 0x000fe80000000094 */
[----:B------:R-:W-:Y:S01]  /*1e420*/  @!P4 PRMT R134, R148, 0x5410, RZ ;  /* 0x000054109486c816 */ /* 0x000fe200000000ff */
[----:B---3--:R-:W-:Y:S05]  /*1e430*/  @!P6 HFMA2.BF16_V2 R166, -RZ.H0_H0, RZ.H0_H0, -R2.H0_H0 ;  /* 0x200000ffffa6e231 */ /* 0x008fea0000340902 */
[----:B------:R-:W-:Y:S01]  /*1e440*/  @!P6 STL.S16 [R1+0x1c], R166 ;  /* 0x00001ca60100e387 */ /* 0x000fe20000100600 */
[----:B------:R-:W-:Y:S03]  /*1e450*/  PRMT R156, R166, 0x7610, R156 ;  /* 0x00007610a69c7816 */ /* 0x000fe6000000009c */
[----:B------:R-:W-:Y:S01]  /*1e460*/  @!P4 STL.S16 [R1+0xc], R165 ;  /* 0x00000ca50100c387 */ /* 0x000fe20000100600 */
[----:B------:R-:W-:Y:S02]  /*1e470*/  @!P6 PRMT R2, R156, 0x5410, RZ ;  /* 0x000054109c02e816 */ /* 0x000fe400000000ff */
[----:B------:R-:W-:Y:S01]  /*1e480*/  ISETP.LE.U32.AND P6, PT, R0, UR14, PT ;  /* 0x0000000e00007c0c */ /* 0x000fe2000bfc3070 */
[----:B------:R3:W4:Y:S01]  /*1e490*/  LDL.S16 R225, [R1+0x8] ;  /* 0x0000080001e17983 */ /* 0x0007220000100600 */
[C---:B------:R-:W-:Y:S03]  /*1e4a0*/  PRMT R0, R157.reuse, 0x7632, R0 ;  /* 0x000076329d007816 */ /* 0x040fe60000000000 */
[----:B------:R3:W5:Y:S04]  /*1e4b0*/  LDL.S16 R224, [R1+0x4] ;  /* 0x0000040001e07983 */ /* 0x0007680000100600 */
[----:B------:R3:W3:Y:S04]  /*1e4c0*/  LDL.S16 R223, [R1] ;  /* 0x0000000001df7983 */ /* 0x0006e80000100600 */
[----:B------:R1:W-:Y:S01]  /*1e4d0*/  STG.E.U16 desc[UR28][R214.64+0x52], R2 ;  /* 0x00005202d6007986 */ /* 0x0003e2000c10151c */
[----:B------:R-:W-:Y:S03]  /*1e4e0*/  @!P6 HFMA2.BF16_V2 R250, -RZ.H0_H0, RZ.H0_H0, -R180.H0_H0 ;  /* 0x200000fffffae231 */ /* 0x000fe600003409b4 */
[----:B------:R2:W-:Y:S01]  /*1e4f0*/  STG.E.U16 desc[UR28][R218.64+0x50], R134 ;  /* 0x00005086da007986 */ /* 0x0005e2000c10151c */
[----:B-1----:R-:W-:Y:S02]  /*1e500*/  PRMT R2, R157, 0x7610, R2 ;  /* 0x000076109d027816 */ /* 0x002fe40000000002 */
[----:B--2---:R-:W-:Y:S04]  /*1e510*/  PRMT R134, R182, 0x5410, R181 ;  /* 0x00005410b6867816 */ /* 0x004fe800000000b5 */
[----:B------:R-:W-:Y:S02]  /*1e520*/  LOP3.LUT R168, R168, R134, RZ, 0xc0, !PT ;  /* 0x00000086a8a87212 */ /* 0x000fe400078ec0ff */
[----:B------:R-:W-:Y:S02]  /*1e530*/  PRMT R134, R180, 0x5410, R135 ;  /* 0x00005410b4867816 */ /* 0x000fe40000000087 */
[----:B------:R-:W-:Y:S02]  /*1e540*/  @!P6 PRMT R180, R250, 0x5410, RZ ;  /* 0x00005410fab4e816 */ /* 0x000fe400000000ff */
[----:B------:R-:W-:Y:S02]  /*1e550*/  LOP3.LUT R169, R169, R134, RZ, 0xc0, !PT ;  /* 0x00000086a9a97212 */ /* 0x000fe400078ec0ff */
[----:B------:R-:W-:Y:S02]  /*1e560*/  PRMT R134, R133, 0x5410, R183 ;  /* 0x0000541085867816 */ /* 0x000fe400000000b7 */
[----:B------:R-:W-:Y:S02]  /*1e570*/  @!P5 PRMT R135, R249, 0x5410, RZ ;  /* 0x00005410f987d816 */ /* 0x000fe400000000ff */
[----:B------:R-:W-:Y:S02]  /*1e580*/  LOP3.LUT R170, R170, R134, RZ, 0xc0, !PT ;  /* 0x00000086aaaa7212 */ /* 0x000fe400078ec0ff */
[----:B------:R-:W-:Y:S04]  /*1e590*/  PRMT R134, R2, 0x5410, R0 ;  /* 0x0000541002867816 */ /* 0x000fe80000000000 */
[----:B------:R-:W-:Y:S01]  /*1e5a0*/  LOP3.LUT R171, R171, R134, RZ, 0xc0, !PT ;  /* 0x00000086abab7212 */ /* 0x000fe200078ec0ff */
[----:B------:R-:W-:Y:S06]  /*1e5b0*/  IMAD.MOV.U32 R134, RZ, RZ, R3 ;  /* 0x000000ffff867224 */ /* 0x000fec00078e0003 */
[C---:B------:R-:W-:Y:S01]  /*1e5c0*/  HMMA.16816.F32.BF16 R164, R168.reuse, R160, R4 ;  /* 0x000000a0a8a4723c */ /* 0x040fe20000041804 */
[----:B------:R-:W1:Y:S05]  /*1e5d0*/  LDSM.16.MT88.4 R4, [R186+0x1b800] ;  /* 0x01b80000ba04783b */ /* 0x000e6a0000004200 */
[C---:B------:R-:W-:Y:S03]  /*1e5e0*/  HMMA.16816.F32.BF16 R160, R168.reuse, R162, R8 ;  /* 0x000000a2a8a0723c */ /* 0x040fe60000041808 */
[----:B------:R-:W2:Y:S03]  /*1e5f0*/  LDSM.16.MT88.4 R8, [R188+0x1b800] ;  /* 0x01b80000bc08783b */ /* 0x000ea60000004200 */
[C---:B------:R-:W-:Y:S05]  /*1e600*/  HMMA.16816.F32.BF16 R156, R168.reuse, R140, R12 ;  /* 0x0000008ca89c723c */ /* 0x040fea000004180c */
[----:B------:R-:W2:Y:S01]  /*1e610*/  LDSM.16.MT88.4 R12, [R187+0x1b800] ;  /* 0x01b80000bb0c783b */ /* 0x000ea20000004200 */
[C---:B------:R-:W-:Y:S06]  /*1e620*/  HMMA.16816.F32.BF16 R152, R168.reuse, R142, R16 ;  /* 0x0000008ea898723c */ /* 0x040fec0000041810 */
[C---:B------:R-:W-:Y:S01]  /*1e630*/  HMMA.16816.F32.BF16 R148, R168.reuse, R144, R20 ;  /* 0x00000090a894723c */ /* 0x040fe20000041814 */
[----:B------:R-:W2:Y:S05]  /*1e640*/  LDSM.16.MT88.4 R16, [R185+0x1d800] ;  /* 0x01d80000b910783b */ /* 0x000eaa0000004200 */
[C---:B------:R-:W-:Y:S03]  /*1e650*/  HMMA.16816.F32.BF16 R144, R168.reuse, R146, R24 ;  /* 0x00000092a890723c */ /* 0x040fe60000041818 */
[----:B------:R-:W2:Y:S03]  /*1e660*/  LDSM.16.MT88.4 R20, [R186+0x1d800] ;  /* 0x01d80000ba14783b */ /* 0x000ea60000004200 */
[C---:B------:R-:W-:Y:S05]  /*1e670*/  HMMA.16816.F32.BF16 R140, R168.reuse, R172, R28 ;  /* 0x000000aca88c723c */ /* 0x040fea000004181c */
[----:B------:R-:W-:Y:S01]  /*1e680*/  LDSM.16.MT88.4 R24, [R187+0x1d800] ;  /* 0x01d80000bb18783b */ /* 0x000fe20000004200 */
        /* <DEDUP_REMOVED lines=14> */
[----:B------:R-:W2:Y:S05]  /*1e770*/  LDSM.16.MT88.4 R16, [R188+0x1f800] ;  /* 0x01f80000bc10783b */ /* 0x000eaa0000004200 */
[C---:B------:R-:W-:Y:S06]  /*1e780*/  HMMA.16816.F32.BF16 R76, R168.reuse, R20, R76 ;  /* 0x00000014a84c723c */ /* 0x040fec000004184c */
[C---:B------:R-:W-:Y:S05]  /*1e790*/  HMMA.16816.F32.BF16 R80, R168.reuse, R22, R80 ;  /* 0x00000016a850723c */ /* 0x040fea0000041850 */
[----:B------:R-:W-:Y:S01]  /*1e7a0*/  LOP3.LUT R20, R212, 0xff, RZ, 0xc0, !PT ;  /* 0x000000ffd4147812 */ /* 0x000fe200078ec0ff */
[C---:B-1----:R-:W-:Y:S03]  /*1e7b0*/  HMMA.16816.F32.BF16 R84, R168.reuse, R4, R84 ;  /* 0x00000004a854723c */ /* 0x042fe60000041854 */
[----:B------:R-:W-:Y:S02]  /*1e7c0*/  ISETP.LE.U32.AND P4, PT, R20, UR14, PT ;  /* 0x0000000e14007c0c */ /* 0x000fe4000bf83070 */
[----:B------:R-:W-:Y:S01]  /*1e7d0*/  LOP3.LUT R21, R212, 0xffff, RZ, 0xc0, !PT ;  /* 0x0000ffffd4157812 */ /* 0x000fe200078ec0ff */
[C---:B------:R-:W-:Y:S01]  /*1e7e0*/  HMMA.16816.F32.BF16 R88, R168.reuse, R6, R88 ;  /* 0x00000006a858723c */ /* 0x040fe20000041858 */
[----:B------:R-:W1:Y:S04]  /*1e7f0*/  LDSM.16.MT88.4 R4, [R187+0x1f800] ;  /* 0x01f80000bb04783b */ /* 0x000e680000004200 */
[----:B------:R-:W-:Y:S01]  /*1e800*/  SHF.R.U32.HI R20, RZ, 0x8, R21 ;  /* 0x00000008ff147819 */ /* 0x000fe20000011615 */
[C---:B------:R-:W-:Y:S05]  /*1e810*/  HMMA.16816.F32.BF16 R92, R168.reuse, R24, R92 ;  /* 0x00000018a85c723c */ /* 0x040fea000004185c */
[----:B------:R-:W-:Y:S01]  /*1e820*/  @!P4 HFMA2.BF16_V2 R248, -RZ.H0_H0, RZ.H0_H0, -R133.H0_H0 ;  /* 0x200000fffff8c231 */ /* 0x000fe20000340985 */
[C---:B------:R-:W-:Y:S05]  /*1e830*/  HMMA.16816.F32.BF16 R96, R168.reuse, R26, R96 ;  /* 0x0000001aa860723c */ /* 0x040fea0000041860 */
[----:B------:R-:W-:Y:S01]  /*1e840*/  @!P4 PRMT R133, R248, 0x5410, RZ ;  /* 0x00005410f885c816 */ /* 0x000fe200000000ff */
[C---:B--2---:R-:W-:Y:S05]  /*1e850*/  HMMA.16816.F32.BF16 R100, R168.reuse, R8, R100 ;  /* 0x00000008a864723c */ /* 0x044fea0000041864 */
[--C-:B------:R-:W-:Y:S01]  /*1e860*/  SHF.R.U32.HI R22, RZ, 0x10, R212.reuse ;  /* 0x00000010ff167819 */ /* 0x100fe200000116d4 */
[C---:B------:R-:W-:Y:S05]  /*1e870*/  HMMA.16816.F32.BF16 R104, R168.reuse, R10, R104 ;  /* 0x0000000aa868723c */ /* 0x040fea0000041868 */
[----:B------:R-:W-:Y:S01]  /*1e880*/  LOP3.LUT R8, R20, 0xffff, RZ, 0xc0, !PT ;  /* 0x0000ffff14087812 */ /* 0x000fe200078ec0ff */
[C---:B------:R-:W-:Y:S05]  /*1e890*/  HMMA.16816.F32.BF16 R108, R168.reuse, R12, R108 ;  /* 0x0000000ca86c723c */ /* 0x040fea000004186c */
[----:B------:R-:W-:Y:S01]  /*1e8a0*/  SHF.R.U32.HI R212, RZ, 0x18, R212 ;  /* 0x00000018ffd47819 */ /* 0x000fe200000116d4 */
[C---:B------:R-:W-:Y:S05]  /*1e8b0*/  HMMA.16816.F32.BF16 R112, R168.reuse, R14, R112 ;  /* 0x0000000ea870723c */ /* 0x040fea0000041870 */
[----:B------:R-:W-:Y:S01]  /*1e8c0*/  LOP3.LUT R21, R22, 0xff, RZ, 0xc0, !PT ;  /* 0x000000ff16157812 */ /* 0x000fe200078ec0ff */
        /* <DEDUP_REMOVED lines=10> */
[----:B------:R-:W-:Y:S02]  /*1e970*/  PRMT R24, R224, 0x7610, R24 ;  /* 0x00007610e0187816 */ /* 0x000fe40000000018 */
[----:B------:R-:W-:Y:S01]  /*1e980*/  @!P1 PRMT R191, R25, 0x5410, RZ ;  /* 0x0000541019bf9816 */ /* 0x000fe200000000ff */
[----:B------:R-:W-:Y:S01]  /*1e990*/  @!P0 STL.S16 [R1], R223 ;  /* 0x000000df01008387 */ /* 0x000fe20000100600 */
[----:B------:R-:W-:Y:S02]  /*1e9a0*/  @!P3 PRMT R182, R24, 0x5410, RZ ;  /* 0x0000541018b6b816 */ /* 0x000fe400000000ff */
[----:B------:R-:W-:Y:S01]  /*1e9b0*/  ISETP.LE.U32.AND P3, PT, R8, UR14, PT ;  /* 0x0000000e08007c0c */ /* 0x000fe2000bf63070 */
[----:B------:R-:W-:Y:S01]  /*1e9c0*/  STG.E.U16 desc[UR28][R218.64+0x52], R191 ;  /* 0x000052bfda007986 */ /* 0x000fe2000c10151c */
[----:B------:R-:W-:Y:S02]  /*1e9d0*/  PRMT R23, R223, 0x7610, R23 ;  /* 0x00007610df177816 */ /* 0x000fe40000000017 */
[----:B------:R-:W-:Y:S01]  /*1e9e0*/  ISETP.LE.U32.AND P1, PT, R21, UR14, PT ;  /* 0x0000000e15007c0c */ /* 0x000fe2000bf23070 */
[----:B------:R-:W-:Y:S01]  /*1e9f0*/  STG.E.U16 desc[UR28][R214.64+0x60], R182 ;  /* 0x000060b6d6007986 */ /* 0x000fe2000c10151c */
[----:B------:R-:W-:Y:S02]  /*1ea00*/  @!P0 PRMT R181, R23, 0x5410, RZ ;  /* 0x0000541017b58816 */ /* 0x000fe400000000ff */
[----:B------:R-:W-:Y:S03]  /*1ea10*/  ISETP.LE.U32.AND P0, PT, R212, UR14, PT ;  /* 0x0000000ed4007c0c */ /* 0x000fe6000bf03070 */
[----:B------:R-:W-:Y:S02]  /*1ea20*/  STG.E.U16 desc[UR28][R214.64+0x62], R181 ;  /* 0x000062b5d6007986 */ /* 0x000fe4000c10151c */
[----:B------:R-:W-:Y:S02]  /*1ea30*/  @!P3 HFMA2.BF16_V2 R247, -RZ.H0_H0, RZ.H0_H0, -R183.H0_H0 ;  /* 0x200000fffff7b231 */ /* 0x000fe400003409b7 */
[----:B------:R-:W-:Y:S02]  /*1ea40*/  STG.E.U16 desc[UR28][R218.64+0x60], R180 ;  /* 0x000060b4da007986 */ /* 0x000fe4000c10151c */
[----:B------:R-:W-:Y:S01]  /*1ea50*/  @!P1 HFMA2.BF16_V2 R246, -RZ.H0_H0, RZ.H0_H0, -R2.H0_H0 ;  /* 0x200000fffff69231 */ /* 0x000fe20000340902 */
[----:B------:R-:W-:Y:S01]  /*1ea60*/  @!P3 PRMT R183, R247, 0x5410, RZ ;  /* 0x00005410f7b7b816 */ /* 0x000fe200000000ff */
[----:B------:R-:W-:Y:S02]  /*1ea70*/  STG.E.U16 desc[UR28][R218.64+0x62], R135 ;  /* 0x00006287da007986 */ /* 0x000fe4000c10151c */
[----:B------:R-:W-:Y:S01]  /*1ea80*/  @!P0 HFMA2.BF16_V2 R245, -RZ.H0_H0, RZ.H0_H0, -R0.H0_H0 ;  /* 0x200000fffff58231 */ /* 0x000fe20000340900 */
[----:B------:R-:W-:Y:S01]  /*1ea90*/  @!P1 PRMT R2, R246, 0x5410, RZ ;  /* 0x00005410f6029816 */ /* 0x000fe200000000ff */
[----:B------:R1:W-:Y:S03]  /*1eaa0*/  STG.E.U16 desc[UR28][R214.64+0x70], R133 ;  /* 0x00007085d6007986 */ /* 0x0003e6000c10151c */
[----:B------:R-:W-:Y:S01]  /*1eab0*/  @!P0 PRMT R0, R245, 0x5410, RZ ;  /* 0x00005410f5008816 */ /* 0x000fe200000000ff */
[----:B------:R2:W-:Y:S01]  /*1eac0*/  STG.E.U16 desc[UR28][R214.64+0x72], R183 ;  /* 0x000072b7d6007986 */ /* 0x0005e2000c10151c */
[----:B------:R-:W-:Y:S03]  /*1ead0*/  PLOP3.LUT P0, PT, PT, PT, UP0, 0x80, 0x0 ;  /* 0x000000000000781c */ /* 0x000fe60003f0f008 */
[----:B------:R3:W-:Y:S04]  /*1eae0*/  STG.E.U16 desc[UR28][R218.64+0x70], R2 ;  /* 0x00007002da007986 */ /* 0x0007e8000c10151c */
[----:B------:R3:W-:Y:S01]  /*1eaf0*/  STG.E.U16 desc[UR28][R218.64+0x72], R0 ;  /* 0x00007200da007986 */ /* 0x0007e2000c10151c */
[----:B-1----:R-:W-:Y:S01]  /*1eb00*/  IMAD.MOV.U32 R133, RZ, RZ, R132 ;  /* 0x000000ffff857224 */ /* 0x002fe200078e0084 */
[----:B--2---:R-:W-:Y:S04]  /*1eb10*/  IADD3 R214, P1, R214, -0x80, RZ ;  /* 0xffffff80d6d67810 */ /* 0x004fe80007f3e0ff */
[----:B------:R-:W-:Y:S01]  /*1eb20*/  IADD3.X R215, R215, -0x1, RZ, P1, !PT ;  /* 0xffffffffd7d77810 */ /* 0x000fe20000ffe4ff */
[----:B------:R-:W-:Y:S08]  /*1eb30*/  @P0 BRA `(.L_x_2172) ;  /* 0xffffffa800200947 */ /* 0x000ff0000383ffff */
.L_x_2171:
[----:B---3--:R-:W1:Y:S01]  /*1eb40*/  SHFL.BFLY PT, R2, R244, 0x2, 0x1f ;  /* 0x0c401f00f4027f89 */ /* 0x008e6200000e0000 */
        /* <DEDUP_REMOVED lines=169> */
[----:B------:R-:W-:Y:S01]  /*1f5e0*/  LEA R0, R0, UR4, 0x1 ;  /* 0x0000000400007c11 */ /* 0x000fe2000f8e08ff */
[----:B------:R-:W-:Y:S01]  /*1f5f0*/  @UP0 ULDC.64 UR4, c[0x0][0x298] ;  /* 0x0000a60000040ab9 */ /* 0x000fe20000000a00 */
[----:B------:R-:W-:Y:S01]  /*1f600*/  F2FP.BF16.F32.PACK_AB R5, R5, R164 ;  /* 0x000000a40505723e */ /* 0x000fe200000010ff */
[----:B------:R-:W-:Y:S01]  /*1f610*/  @UP0 UIMAD.WIDE.U32 UR8, UR15, UR4, URZ ;  /* 0x000000040f0802a5 */ /* 0x000fe2000f8e003f */
[----:B------:R-:W-:-:S02]  /*1f620*/  F2FP.BF16.F32.PACK_AB R4, R4, R166 ;  /* 0x000000a60404723e */ /* 0x000fc400000010ff */
[----:B------:R-:W-:Y:S01]  /*1f630*/  IADD3 R2, R0, -0x10, RZ ;  /* 0xfffffff000027810 */ /* 0x000fe20007ffe0ff */
[----:B------:R1:W-:Y:S01]  /*1f640*/  STS [R0], R5 ;  /* 0x0000000500007388 */ /* 0x0003e20000000800 */
[----:B------:R-:W-:Y:S01]  /*1f650*/  F2FP.BF16.F32.PACK_AB R6, R6, R160 ;  /* 0x000000a00606723e */ /* 0x000fe200000010ff */
[----:B------:R-:W-:Y:S01]  /*1f660*/  @UP0 UIMAD UR7, UR15, UR5, UR9 ;  /* 0x000000050f0702a4 */ /* 0x000fe2000f8e0209 */
[----:B------:R-:W-:Y:S01]  /*1f670*/  @P4 IADD3 R2, R0, 0x10, RZ ;  /* 0x0000001000024810 */ /* 0x000fe20007ffe0ff */
[----:B------:R2:W-:Y:S01]  /*1f680*/  STS [R0+0x400], R4 ;  /* 0x0004000400007388 */ /* 0x0005e20000000800 */
[----:B------:R-:W-:Y:S02]  /*1f690*/  F2FP.BF16.F32.PACK_AB R21, R21, R48 ;  /* 0x000000301515723e */ /* 0x000fe400000010ff */
[----:B------:R-:W-:Y:S01]  /*1f6a0*/  SEL R7, R7, 0xffffffe0, !P1 ;  /* 0xffffffe007077807 */ /* 0x000fe20004800000 */
[----:B------:R3:W-:Y:S01]  /*1f6b0*/  STS [R2], R6 ;  /* 0x0000000602007388 */ /* 0x0007e20000000800 */
[----:B------:R-:W-:-:S02]  /*1f6c0*/  MOV R48, 0x40 ;  /* 0x0000004000307802 */ /* 0x000fc40000000f00 */
[----:B------:R-:W-:Y:S02]  /*1f6d0*/  F2FP.BF16.F32.PACK_AB R9, R9, R162 ;  /* 0x000000a20909723e */ /* 0x000fe400000010ff */
[----:B------:R-:W-:Y:S02]  /*1f6e0*/  F2FP.BF16.F32.PACK_AB R8, R8, R156 ;  /* 0x0000009c0808723e */ /* 0x000fe400000010ff */
[----:B------:R-:W-:Y:S01]  /*1f6f0*/  F2FP.BF16.F32.PACK_AB R12, R12, R158 ;  /* 0x0000009e0c0c723e */ /* 0x000fe200000010ff */
[----:B------:R4:W-:Y:S01]  /*1f700*/  STS [R2+0x400], R9 ;  /* 0x0004000902007388 */ /* 0x0009e20000000800 */
[----:B------:R-:W-:Y:S02]  /*1f710*/  F2FP.BF16.F32.PACK_AB R11, R11, R152 ;  /* 0x000000980b0b723e */ /* 0x000fe400000010ff */
[----:B------:R-:W-:Y:S02]  /*1f720*/  F2FP.BF16.F32.PACK_AB R10, R10, R154 ;  /* 0x0000009a0a0a723e */ /* 0x000fe400000010ff */
[----:B------:R-:W-:-:S02]  /*1f730*/  F2FP.BF16.F32.PACK_AB R13, R13, R148 ;  /* 0x000000940d0d723e */ /* 0x000fc400000010ff */
[----:B------:R-:W-:Y:S02]  /*1f740*/  F2FP.BF16.F32.PACK_AB R14, R14, R150 ;  /* 0x000000960e0e723e */ /* 0x000fe400000010ff */
[----:B-1----:R-:W-:Y:S02]  /*1f750*/  IADD3 R5, R0, R7, RZ ;  /* 0x0000000700057210 */ /* 0x002fe40007ffe0ff */
[----:B------:R-:W-:Y:S02]  /*1f760*/  F2FP.BF16.F32.PACK_AB R33, R33, R144 ;  /* 0x000000902121723e */ /* 0x000fe400000010ff */
[----:B--2---:R-:W-:Y:S01]  /*1f770*/  IADD3 R4, R7, R2, RZ ;  /* 0x0000000207047210 */ /* 0x004fe20007ffe0ff */
[----:B------:R1:W-:Y:S01]  /*1f780*/  STS [R5], R8 ;  /* 0x0000000805007388 */ /* 0x0003e20000000800 */
[----:B------:R-:W-:Y:S02]  /*1f790*/  F2FP.BF16.F32.PACK_AB R32, R32, R146 ;  /* 0x000000922020723e */ /* 0x000fe400000010ff */
[----:B---3--:R-:W-:Y:S01]  /*1f7a0*/  SEL R6, R48, 0xffffffc0, !P2 ;  /* 0xffffffc030067807 */ /* 0x008fe20005000000 */
[----:B------:R-:W-:Y:S01]  /*1f7b0*/  STS [R5+0x400], R12 ;  /* 0x0004000c05007388 */ /* 0x000fe20000000800 */
[----:B------:R-:W-:-:S02]  /*1f7c0*/  PLOP3.LUT P1, PT, PT, PT, UP0, 0x80, 0x0 ;  /* 0x000000000000781c */ /* 0x000fc40003f2f008 */
[----:B------:R-:W-:Y:S01]  /*1f7d0*/  F2FP.BF16.F32.PACK_AB R31, R31, R140 ;  /* 0x0000008c1f1f723e */ /* 0x000fe200000010ff */
[----:B------:R-:W-:Y:S01]  /*1f7e0*/  STS [R4], R11 ;  /* 0x0000000b04007388 */ /* 0x000fe20000000800 */
[----:B------:R-:W-:Y:S02]  /*1f7f0*/  F2FP.BF16.F32.PACK_AB R30, R30, R142 ;  /* 0x0000008e1e1e723e */ /* 0x000fe400000010ff */
[-C--:B----4-:R-:W-:Y:S01]  /*1f800*/  IADD3 R9, R0, R6.reuse, RZ ;  /* 0x0000000600097210 */ /* 0x090fe20007ffe0ff */
[----:B------:R-:W-:Y:S01]  /*1f810*/  STS [R4+0x400], R10 ;  /* 0x0004000a04007388 */ /* 0x000fe20000000800 */
[----:B------:R-:W-:Y:S02]  /*1f820*/  IADD3 R7, R5, R6, RZ ;  /* 0x0000000605077210 */ /* 0x000fe40007ffe0ff */
[----:B------:R-:W-:Y:S01]  /*1f830*/  F2FP.BF16.F32.PACK_AB R29, R29, R136 ;  /* 0x000000881d1d723e */ /* 0x000fe200000010ff */
[----:B------:R-:W-:Y:S01]  /*1f840*/  STS [R9], R13 ;  /* 0x0000000d09007388 */ /* 0x000fe20000000800 */
[----:B------:R-:W-:-:S02]  /*1f850*/  F2FP.BF16.F32.PACK_AB R28, R28, R138 ;  /* 0x0000008a1c1c723e */ /* 0x000fc400000010ff */
[----:B------:R-:W-:Y:S01]  /*1f860*/  F2FP.BF16.F32.PACK_AB R27, R27, R135 ;  /* 0x000000871b1b723e */ /* 0x000fe200000010ff */
[----:B------:R-:W-:Y:S01]  /*1f870*/  STS [R9+0x400], R14 ;  /* 0x0004000e09007388 */ /* 0x000fe20000000800 */
[----:B------:R-:W-:Y:S02]  /*1f880*/  F2FP.BF16.F32.PACK_AB R26, R26, R38 ;  /* 0x000000261a1a723e */ /* 0x000fe400000010ff */
[----:B------:R-:W-:Y:S02]  /*1f890*/  F2FP.BF16.F32.PACK_AB R25, R25, R40 ;  /* 0x000000281919723e */ /* 0x000fe400000010ff */
[----:B-1----:R-:W-:Y:S02]  /*1f8a0*/  IADD3 R8, R6, R2, RZ ;  /* 0x0000000206087210 */ /* 0x002fe40007ffe0ff */
[----:B------:R-:W-:Y:S02]  /*1f8b0*/  IADD3 R6, R4, R6, RZ ;  /* 0x0000000604067210 */ /* 0x000fe40007ffe0ff */
        /* <DEDUP_REMOVED lines=10> */
[----:B------:R-:W-:Y:S01]  /*1f960*/  STS [R7+0x400], R30 ;  /* 0x0004001e07007388 */ /* 0x000fe20000000800 */
        /* <DEDUP_REMOVED lines=8> */
[----:B------:R-:W-:Y:S01]  /*1f9f0*/  STS [R0+0x4000], R27 ;  /* 0x0040001b00007388 */ /* 0x000fe20000000800 */
        /* <DEDUP_REMOVED lines=13> */
[----:B-1----:R-:W-:Y:S01]  /*1fad0*/  F2FP.BF16.F32.PACK_AB R29, R89, R88 ;  /* 0x00000058591d723e */ /* 0x002fe200000010ff */
[----:B------:R1:W-:Y:S01]  /*1fae0*/  STS [R5+0x4400], R22 ;  /* 0x0044001605007388 */ /* 0x0003e20000000800 */
[----:B--2---:R-:W-:Y:S02]  /*1faf0*/  F2FP.BF16.F32.PACK_AB R28, R91, R90 ;  /* 0x0000005a5b1c723e */ /* 0x004fe400000010ff */
[----:B------:R-:W-:Y:S01]  /*1fb00*/  F2FP.BF16.F32.PACK_AB R14, R113, R112 ;  /* 0x00000070710e723e */ /* 0x000fe200000010ff */
[----:B------:R-:W-:Y:S04]  /*1fb10*/  STS [R4+0x4000], R21 ;  /* 0x0040001504007388 */ /* 0x000fe80000000800 */
[----:B------:R-:W-:Y:S01]  /*1fb20*/  STS [R4+0x4400], R20 ;  /* 0x0044001404007388 */ /* 0x000fe20000000800 */
[----:B---3--:R-:W-:-:S03]  /*1fb30*/  F2FP.BF16.F32.PACK_AB R26, R93, R92 ;  /* 0x0000005c5d1a723e */ /* 0x008fc600000010ff */
[----:B------:R2:W-:Y:S01]  /*1fb40*/  STS [R9+0x4000], R19 ;  /* 0x0040001309007388 */ /* 0x0005e20000000800 */
[----:B----4-:R-:W-:-:S03]  /*1fb50*/  F2FP.BF16.F32.PACK_AB R25, R95, R94 ;  /* 0x0000005e5f19723e */ /* 0x010fc600000010ff */
[----:B------:R3:W-:Y:S01]  /*1fb60*/  STS [R9+0x4400], R18 ;  /* 0x0044001209007388 */ /* 0x0007e20000000800 */
[----:B------:R-:W-:-:S03]  /*1fb70*/  F2FP.BF16.F32.PACK_AB R24, R97, R96 ;  /* 0x000000606118723e */ /* 0x000fc600000010ff */
[----:B------:R4:W-:Y:S01]  /*1fb80*/  STS [R8+0x4000], R17 ;  /* 0x0040001108007388 */ /* 0x0009e20000000800 */
[----:B------:R-:W-:-:S03]  /*1fb90*/  F2FP.BF16.F32.PACK_AB R23, R99, R98 ;  /* 0x000000626317723e */ /* 0x000fc600000010ff */
[----:B------:R4:W-:Y:S01]  /*1fba0*/  STS [R8+0x4400], R16 ;  /* 0x0044001008007388 */ /* 0x0009e20000000800 */
[----:B-1----:R-:W-:-:S03]  /*1fbb0*/  F2FP.BF16.F32.PACK_AB R22, R101, R100 ;  /* 0x000000646516723e */ /* 0x002fc600000010ff */
[----:B------:R1:W-:Y:S01]  /*1fbc0*/  STS [R7+0x4000], R15 ;  /* 0x0040000f07007388 */ /* 0x0003e20000000800 */
[----:B--2---:R-:W-:Y:S02]  /*1fbd0*/  F2FP.BF16.F32.PACK_AB R19, R103, R102 ;  /* 0x000000666713723e */ /* 0x004fe400000010ff */
[----:B---3--:R-:W-:Y:S02]  /*1fbe0*/  F2FP.BF16.F32.PACK_AB R18, R105, R104 ;  /* 0x000000686912723e */ /* 0x008fe400000010ff */
[----:B----4-:R-:W-:Y:S02]  /*1fbf0*/  F2FP.BF16.F32.PACK_AB R17, R107, R106 ;  /* 0x0000006a6b11723e */ /* 0x010fe400000010ff */
[----:B------:R-:W-:Y:S02]  /*1fc00*/  F2FP.BF16.F32.PACK_AB R16, R109, R108 ;  /* 0x0000006c6d10723e */ /* 0x000fe400000010ff */
[----:B-1----:R-:W-:Y:S01]  /*1fc10*/  F2FP.BF16.F32.PACK_AB R15, R111, R110 ;  /* 0x0000006e6f0f723e */ /* 0x002fe200000010ff */
        /* <DEDUP_REMOVED lines=8> */
.L_x_2175:
        /* <DEDUP_REMOVED lines=23> */
.L_x_2176:
        /* <DEDUP_REMOVED lines=52> */
[----:B----4-:R-:W-:-:S03]  /*20150*/  @P3 FMUL.FTZ R5, R5, 0.69314718246459960938 ;  /* 0x3f31721805053820 */ /* 0x010fc60000410000 */
[----:B------:R-:W-:Y:S01]  /*20160*/  BAR.SYNC.DEFER_BLOCKING 0x0 ;  /* 0x0000000000007b1d */ /* 0x000fe20000010000 */
[----:B------:R-:W-:-:S07]  /*20170*/  ISETP.GE.AND P4, PT, R9, UR6, PT ;  /* 0x0000000609007c0c */ /* 0x000fce000bf86270 */
        /* <DEDUP_REMOVED lines=9> */
[----:B------:R-:W-:Y:S01]  /*20210*/  LEA.HI.SX32 R2, R17, 0x40, 0x1d ;  /* 0x0000004011027811 */ /* 0x000fe200078feaff */
[----:B------:R2:W2:Y:S03]  /*20220*/  LDS.128 R32, [R216+0x3000] ;  /* 0x00300000d8207984 */ /* 0x0004a60000000c00 */
[----:B------:R-:W-:Y:S01]  /*20230*/  ISETP.GE.AND P6, PT, R2, UR6, PT ;  /* 0x0000000602007c0c */ /* 0x000fe2000bfc6270 */
[----:B-1----:R-:W-:Y:S02]  /*20240*/  @P2 IMAD R4, R11, R10, RZ ;  /* 0x0000000a0b042224 */ /* 0x002fe400078e02ff */
[----:B------:R-:W1:Y:S01]  /*20250*/  @P0 LDC R10, c[0x0][0x2e8] ;  /* 0x0000ba00ff0a0b82 */ /* 0x000e620000000800 */
[----:B------:R-:W-:Y:S02]  /*20260*/  @!P2 IMAD.MOV.U32 R4, RZ, RZ, R27 ;  /* 0x000000ffff04a224 */ /* 0x000fe400078e001b */
[----:B------:R-:W-:Y:S01]  /*20270*/  @!P2 IMAD.MOV.U32 R8, RZ, RZ, 0x1 ;  /* 0x00000001ff08a424 */ /* 0x000fe200078e00ff */
[----:B------:R-:W-:Y:S01]  /*20280*/  LOP3.LUT P2, RZ, R6, 0x3, RZ, 0xc0, !PT ;  /* 0x0000000306ff7812 */ /* 0x000fe2000784c0ff */
[----:B----4-:R-:W-:-:S02]  /*20290*/  IMAD R0, R13, R0, RZ ;  /* 0x000000000d007224 */ /* 0x010fc400078e02ff */
[----:B---3--:R-:W-:Y:S01]  /*202a0*/  @P0 FMUL.FTZ R6, R9, 0.69314718246459960938 ;  /* 0x3f31721809060820 */ /* 0x008fe20000410000 */
[----:B------:R-:W-:Y:S01]  /*202b0*/  IMAD.MOV.U32 R13, RZ, RZ, 0x7f800000 ;  /* 0x7f800000ff0d7424 */ /* 0x000fe200078e00ff */
[----:B------:R-:W-:Y:S02]  /*202c0*/  SHF.R.S32.HI R16, RZ, 0x1f, R14 ;  /* 0x0000001fff107819 */ /* 0x000fe4000001140e */
[----:B------:R-:W-:Y:S01]  /*202d0*/  SEL R2, R0, RZ, !P5 ;  /* 0x000000ff00027207 */ /* 0x000fe20006800000 */
[----:B------:R-:W-:Y:S01]  /*202e0*/  IMAD R0, R8, UR4, RZ ;  /* 0x0000000408007c24 */ /* 0x000fe2000f8e02ff */
[----:B------:R-:W-:Y:S01]  /*202f0*/  LEA.HI R16, R16, R14, RZ, 0x3 ;  /* 0x0000000e10107211 */ /* 0x000fe200078f18ff */
[----:B--2---:R-:W-:Y:S02]  /*20300*/  @P3 FFMA.FTZ R15, R132, R7, R5 ;  /* 0x00000007840f3223 */ /* 0x004fe40000010005 */
[----:B------:R-:W-:Y:S01]  /*20310*/  IMAD R2, R18, R4, R2 ;  /* 0x0000000412027224 */ /* 0x000fe200078e0202 */
[----:B------:R-:W-:Y:S01]  /*20320*/  LOP3.LUT R4, R16, 0xfffffff8, RZ, 0xc0, !PT ;  /* 0xfffffff810047812 */ /* 0x000fe200078ec0ff */
[----:B------:R-:W-:-:S02]  /*20330*/  IMAD.SHL.U32 R0, R0, 0x80, RZ ;  /* 0x0000008000007824 */ /* 0x000fc400078e00ff */
[----:B-1----:R-:W-:Y:S02]  /*20340*/  @P0 FFMA.FTZ R13, R3, R10, R6 ;  /* 0x0000000a030d0223 */ /* 0x002fe40000010006 */
[----:B------:R-:W-:Y:S01]  /*20350*/  IMAD.IADD R14, R14, 0x1, -R4 ;  /* 0x000000010e0e7824 */ /* 0x000fe200078e0a04 */
[----:B------:R-:W-:Y:S02]  /*20360*/  IADD3 R12, P5, P3, R0, R20, R2 ;  /* 0x00000014000c7210 */ /* 0x000fe40007bbe002 */
        /* <DEDUP_REMOVED lines=36> */
.L_x_2178:
[----:B------:R-:W-:Y:S05]  /*205b0*/  BSYNC B0 ;  /* 0x0000000000007941 */ /* 0x000fea0003800000 */
.L_x_2177:
        /* <DEDUP_REMOVED lines=43> */
.L_x_2180:
[----:B------:R-:W-:Y:S05]  /*20870*/  BSYNC B0 ;  /* 0x0000000000007941 */ /* 0x000fea0003800000 */
.L_x_2179:
        /* <DEDUP_REMOVED lines=27> */
.L_x_2182:
[----:B------:R-:W-:Y:S05]  /*20a30*/  BSYNC B0 ;  /* 0x0000000000007941 */ /* 0x000fea0003800000 */
.L_x_2181:
        /* <DEDUP_REMOVED lines=27> */
.L_x_2184:
[----:B------:R-:W-:Y:S05]  /*20bf0*/  BSYNC B0 ;  /* 0x0000000000007941 */ /* 0x000fea0003800000 */
.L_x_2183:
        /* <DEDUP_REMOVED lines=27> */
.L_x_2185:
        /* <DEDUP_REMOVED lines=13> */
.L_x_2427:


//--------------------- .text._ZN5flash16flash_fwd_kernelI23Flash_fwd_kernel_traitsILi256ELi128ELi64ELi8ELb0ELb0EN7cutlass10bfloat16_tE19Flash_kernel_traitsILi256ELi128ELi64ELi8ES3_EELb0ELb0ELb1ELb0ELb0ELb0ELb1ELb0EEEvNS_16Flash_fwd_paramsE --------------------------
	.section	.text._ZN5flash16flash_fwd_kernelI23Flash_fwd_kernel_traitsILi256ELi128ELi64ELi8ELb0ELb0EN7cutlass10bfloat16_tE19Flash_kernel_traitsILi256ELi128ELi64ELi8ES3_EELb0ELb0ELb1ELb0ELb0ELb0ELb1ELb0EEEvNS_16Flash_fwd_paramsE,"ax",@progbits
	.align	128
        .global         _ZN5flash16flash_fwd_kernelI23Flash_fwd_kernel_traitsILi256ELi128ELi64ELi8ELb0ELb0EN7cutlass10bfloat16_tE19Flash_kernel_traitsILi256ELi128ELi64ELi8ES3_EELb0ELb0ELb1ELb0ELb0ELb0ELb1ELb0EEEvNS_16Flash_fwd_paramsE
        .type           _ZN5flash16flash_fwd_kernelI23Flash_fwd_kernel_traitsILi256ELi128ELi64ELi8ELb0ELb0EN7cutlass10bfloat16_tE19Flash_kernel_traitsILi256ELi128ELi64ELi8ES3_EELb0ELb0ELb1ELb0ELb0ELb0ELb1ELb0EEEvNS_16Flash_fwd_paramsE,@function
        .size           _ZN5flash16flash_fwd_kernelI23Flash_fwd_kernel_traitsILi256ELi128ELi64ELi8ELb0ELb0EN7cutlass10bfloat16_tE19Flash_kernel_traitsILi256ELi128ELi64ELi8ES3_EELb0ELb0ELb1ELb0ELb0ELb0ELb1ELb0EEEvNS_16Flash_fwd_paramsE,(.L_x_2428 - _ZN5flash16flash_fwd_kernelI23Flash_fwd_kernel_traitsILi256ELi128ELi64ELi8ELb0ELb0EN7cutlass10bfloat16_tE19Flash_kernel_traitsILi256ELi128ELi64ELi8ES3_EELb0ELb0ELb1ELb0ELb0ELb0ELb1ELb0EEEvNS_16Flash_fwd_paramsE)
        .other          _ZN5flash16flash_fwd_kernelI23Flash_fwd_kernel_traitsILi256ELi128ELi64ELi8ELb0ELb0EN7cutlass10bfloat16_tE19Flash_kernel_traitsILi256ELi128ELi64ELi8ES3_EELb0ELb0ELb1ELb0ELb0ELb0ELb1ELb0EEEvNS_16Flash_fwd_paramsE,@"STO_CUDA_ENTRY STV_DEFAULT"
_ZN5flash16flash_fwd_kernelI23Flash_fwd_kernel_traitsILi256ELi128ELi64ELi8ELb0ELb0EN7cutlass10bfloat16_tE19Flash_kernel_traitsILi256ELi128ELi64ELi8ES3_EELb0ELb0ELb1ELb0ELb0ELb0ELb1ELb0EEEvNS_16Flash_fwd_paramsE:
.text._ZN5flash16flash_fwd_kernelI23Flash_fwd_kernel_traitsILi256ELi128ELi64ELi8ELb0ELb0EN7cutlass10bfloat16_tE19Flash_kernel_traitsILi256ELi128ELi64ELi8ES3_EELb0ELb0ELb1ELb0ELb0ELb0ELb1ELb0EEEvNS_16Flash_fwd_paramsE:
        /* <DEDUP_REMOVED lines=55> */
.L_x_2186:
[----:B------:R-:W-:-:S03]  /*0370*/  ULDC UR8, c[0x0][0x2c8] ;  /* 0x0000b20000087ab9 */ /* 0x000fc60000000800 */
.L_x_2187:
        /* <DEDUP_REMOVED lines=135> */
.L_x_2190:
[----:B------:R-:W-:Y:S05]  /*0bf0*/  BSYNC B0 ;  /* 0x0000000000007941 */ /* 0x000fea0003800000 */
.L_x_2189:
        /* <DEDUP_REMOVED lines=25> */
.L_x_2192:
[----:B------:R-:W-:Y:S05]  /*0d90*/  BSYNC B0 ;  /* 0x0000000000007941 */ /* 0x000fea0003800000 */
.L_x_2191:
        /* <DEDUP_REMOVED lines=24> */
.L_x_2194:
[----:B------:R-:W-:Y:S05]  /*0f20*/  BSYNC B0 ;  /* 0x0000000000007941 */ /* 0x000fea0003800000 */
.L_x_2193:
        /* <DEDUP_REMOVED lines=26> */
.L_x_2196:
[----:B------:R-:W-:Y:S05]  /*10d0*/  BSYNC B0 ;  /* 0x0000000000007941 */ /* 0x000fea0003800000 */
.L_x_2195:
        /* <DEDUP_REMOVED lines=10> */
.L_x_2198:
[----:B------:R-:W-:Y:S05]  /*1180*/  BSYNC B0 ;  /* 0x0000000000007941 */ /* 0x000fea0003800000 */
.L_x_2197:
        /* <DEDUP_REMOVED lines=10> */
.L_x_2200:
[----:B------:R-:W-:Y:S05]  /*1230*/  BSYNC B0 ;  /* 0x0000000000007941 */ /* 0x000fea0003800000 */
.L_x_2199:
        /* <DEDUP_REMOVED lines=10> */
.L_x_2202:
[----:B------:R-:W-:Y:S05]  /*12e0*/  BSYNC B0 ;  /* 0x0000000000007941 */ /* 0x000fea0003800000 */
.L_x_2201:
        /* <DEDUP_REMOVED lines=10> */
.L_x_2188:
        /* <DEDUP_REMOVED lines=31> */
.L_x_2203:
        /* <DEDUP_REMOVED lines=15> */
[----:B------:R-:W-:Y:S02]  /*1670*/  IMAD.SHL.U32 R14, R5, 0x8, RZ ;  /* 0x00000008050e7824 */ /* 0x000fe400078e00ff */
[----:B------:R-:W-:-:S03]  /*1680*/  SHF.R.U32.HI R238, RZ, 0x3, R7 ;  /* 0x00000003ffee7819 */ /* 0x000fc60000011607 */
[----:B------:R-:W-:Y:S02]  /*1690*/  SHF.R.S32.HI R15, RZ, 0x1f, R14 ;  /* 0x0000001fff0f7819 */ /* 0x000fe4000001140e */
[----:B-1----:R-:W-:-:S04]  /*16a0*/  IABS R2, R2 ;  /* 0x0000000200027213 */ /* 0x002fc80000000000 */
[----:B------:R-:W-:Y:S01]  /*16b0*/  R2UR UR5, R2 ;  /* 0x00000000020572ca */ /* 0x000fe200000e0000 */
[----:B--2---:R-:W1:Y:S02]  /*16c0*/  MUFU.RCP R0, R3 ;  /* 0x0000000300007308 */ /* 0x004e640000001000 */
[----:B-1----:R-:W-:Y:S01]  /*16d0*/  VIADD R0, R0, 0xffffffe ;  /* 0x0ffffffe00007836 */ /* 0x002fe20000000000 */
[----:B------:R-:W-:-:S04]  /*16e0*/  LOP3.LUT R3, R7, 0x38, R14, 0xf8, !PT ;  /* 0x0000003807037812 */ /* 0x000fc800078ef80e */
[----:B------:R-:W-:Y:S01]  /*16f0*/  LOP3.LUT R238, R3, R238, RZ, 0x3c, !PT ;  /* 0x000000ee03ee7212 */ /* 0x000fe200078e3cff */
[----:B------:R-:W1:Y:S01]  /*1700*/  F2I.FTZ.U32.TRUNC.NTZ R0, R0 ;  /* 0x0000000000007305 */ /* 0x000e62000021f000 */
[----:B------:R-:W-:Y:S02]  /*1710*/  LEA.HI R3, R17, R4, RZ, 0x6 ;  /* 0x0000000411037211 */ /* 0x000fe400078f30ff */
        /* <DEDUP_REMOVED lines=44> */
.L_x_2204:
        /* <DEDUP_REMOVED lines=15> */
[--C-:B------:R-:W-:Y:S01]  /*1ad0*/  SHF.R.S32.HI R241, RZ, 0x1f, R240.reuse ;  /* 0x0000001ffff17819 */ /* 0x100fe200000114f0 */
        /* <DEDUP_REMOVED lines=65> */
.L_x_2206:
[----:B------:R-:W-:Y:S05]  /*1ef0*/  BSYNC B0 ;  /* 0x0000000000007941 */ /* 0x000fea0003800000 */
.L_x_2205:
[----:B------:R-:W-:Y:S01]  /*1f00*/  ISETP.GE.AND P2, PT, R10, UR5, PT ;  /* 0x000000050a007c0c */ /* 0x000fe2000bf46270 */
[----:B------:R-:W-:Y:S01]  /*1f10*/  IMAD R11, R240, UR13, R11 ;  /* 0x0000000df00b7c24 */ /* 0x000fe2000f8e020b */
[----:B-12---:R-:W-:Y:S01]  /*1f20*/  LOP3.LUT R3, R0, 0xfffffff0, RZ, 0xc0, !PT ;  /* 0xfffffff000037812 */ /* 0x006fe200078ec0ff */
[----:B------:R-:W-:Y:S01]  /*1f30*/  BSSY B0, `(.L_x_2207) ;  /* 0x0000036000007945 */ /* 0x000fe20003800000 */
[----:B------:R-:W-:Y:S02]  /*1f40*/  IADD3 R242, P1, R28, UR26, RZ ;  /* 0x0000001a1cf27c10 */ /* 0x000fe4000ff3e0ff */
[C---:B------:R-:W-:Y:S02]  /*1f50*/  ISETP.GE.AND P0, PT, R10.reuse, UR33, PT ;  /* 0x000000210a007c0c */ /* 0x040fe4000bf06270 */
[----:B------:R-:W-:Y:S01]  /*1f60*/  ISETP.GE.AND P6, PT, R10, UR33, PT ;  /* 0x000000210a007c0c */ /* 0x000fe2000bfc6270 */
[----:B------:R-:W-:Y:S01]  /*1f70*/  IMAD.IADD R10, R4, 0x1, -R3 ;  /* 0x00000001040a7824 */ /* 0x000fe200078e0a03 */
[----:B------:R-:W-:-:S03]  /*1f80*/  IADD3.X R243, R29, UR25, R11, P1, !PT ;  /* 0x000000191df37c10 */ /* 0x000fc60008ffe40b */
        /* <DEDUP_REMOVED lines=11> */
[----:B------:R-:W1:Y:S01]  /*2040*/  @!P1 LDC.64 R2, c[0x0][0x210] ;  /* 0x00008400ff029b82 */ /* 0x000e620000000a00 */
[----:B------:R-:W-:Y:S01]  /*2050*/  IMAD R7, R6, UR7, R7 ;  /* 0x0000000706077c24 */ /* 0x000fe2000f8e0207 */
[----:B------:R2:W-:Y:S03]  /*2060*/  @P1 STS.128 [R238+0x1000], RZ ;  /* 0x001000ffee001388 */ /* 0x0005e60000000c00 */
[----:B------:R-:W-:-:S03]  /*2070*/  IMAD.IADD R8, R25, 0x1, R7 ;  /* 0x0000000119087824 */ /* 0x000fc600078e0207 */
[----:B------:R-:W3:Y:S01]  /*2080*/  @!P3 LDC.64 R6, c[0x0][0x210] ;  /* 0x00008400ff06bb82 */ /* 0x000ee20000000a00 */
[----:B-1----:R-:W-:-:S04]  /*2090*/  @!P1 LEA R26, P2, R24, R2, 0x1 ;  /* 0x00000002181a9211 */ /* 0x002fc800078408ff */
[----:B------:R-:W-:Y:S02]  /*20a0*/  @!P1 LEA.HI.X R27, R24, R3, R8, 0x1, P2 ;  /* 0x00000003181b9211 */ /* 0x000fe400010f0c08 */
[----:B------:R-:W-:-:S03]  /*20b0*/  ISETP.GE.AND P2, PT, R236, UR8, PT ;  /* 0x00000008ec007c0c */ /* 0x000fc6000bf46270 */
[----:B------:R-:W-:Y:S01]  /*20c0*/  @!PT LDS RZ, [RZ] ;  /* 0x00000000fffff984 */ /* 0x000fe20000000800 */
[----:B------:R-:W-:Y:S01]  /*20d0*/  @!PT LDS RZ, [RZ] ;  /* 0x00000000fffff984 */ /* 0x000fe20000000800 */
[----:B------:R-:W-:Y:S01]  /*20e0*/  @!PT LDS RZ, [RZ] ;  /* 0x00000000fffff984 */ /* 0x000fe20000000800 */
[----:B------:R2:W-:Y:S01]  /*20f0*/  @!P1 LDGSTS.E.BYPASS.LTC128B.128 [R238+0x1000], desc[UR30][R26.64] ;  /* 0x010000001aee9fae */ /* 0x0005e2000b901d5e */
[----:B---3--:R-:W-:-:S03]  /*2100*/  @!P3 LEA R6, P1, R24, R6, 0x1 ;  /* 0x000000061806b211 */ /* 0x008fc600078208ff */
        /* <DEDUP_REMOVED lines=24> */
.L_x_2208:
[----:B------:R-:W-:Y:S05]  /*2290*/  BSYNC B0 ;  /* 0x0000000000007941 */ /* 0x000fea0003800000 */
.L_x_2207:
        /* <DEDUP_REMOVED lines=15> */
[----:B------:R4:W-:Y:S06]  /*2390*/  @P2 STS.128 [R238+0x2000], RZ ;  /* 0x002000ffee002388 */ /* 0x0009ec0000000c00 */
[----:B--2---:R-:W2:Y:S08]  /*23a0*/  @!P4 LDC.64 R6, c[0x0][0x210] ;  /* 0x00008400ff06cb82 */ /* 0x004eb00000000a00 */
[----:B-1----:R-:W1:Y:S01]  /*23b0*/  @!P3 LDC.64 R2, c[0x0][0x210] ;  /* 0x00008400ff02bb82 */ /* 0x002e620000000a00 */
[----:B---3--:R-:W-:Y:S01]  /*23c0*/  @!P2 LEA R26, P1, R24, R8, 0x1 ;  /* 0x00000008181aa211 */ /* 0x008fe200078208ff */
[----:B------:R-:W-:-:S05]  /*23d0*/  IMAD.IADD R8, R25, 0x1, R11 ;  /* 0x0000000119087824 */ /* 0x000fca00078e020b */
[C---:B------:R-:W-:Y:S02]  /*23e0*/  @!P2 LEA.HI.X R27, R24.reuse, R9, R8, 0x1, P1 ;  /* 0x00000009181ba211 */ /* 0x040fe400008f0c08 */
[----:B--2---:R-:W-:-:S03]  /*23f0*/  @!P4 LEA R6, P1, R24, R6, 0x1 ;  /* 0x000000061806c211 */ /* 0x004fc600078208ff */
        /* <DEDUP_REMOVED lines=27> */
.L_x_2210:
[----:B------:R-:W-:Y:S05]  /*25b0*/  BSYNC B0 ;  /* 0x0000000000007941 */ /* 0x000fea0003800000 */
.L_x_2209:
        /* <DEDUP_REMOVED lines=12> */
[----:B--2-4-:R-:W2:Y:S01]  /*2680*/  @!P4 LDC.64 R6, c[0x0][0x210] ;  /* 0x00008400ff06cb82 */ /* 0x014ea20000000a00 */
[----:B------:R-:W-:Y:S01]  /*2690*/  IMAD R18, R11, UR7, R18 ;  /* 0x000000070b127c24 */ /* 0x000fe2000f8e0212 */
[----:B------:R4:W-:Y:S03]  /*26a0*/  @P5 STS.128 [R238+0x3000], RZ ;  /* 0x003000ffee005388 */ /* 0x0009e60000000c00 */
[----:B------:R-:W-:-:S03]  /*26b0*/  IMAD.IADD R18, R21, 0x1, R18 ;  /* 0x0000000115127824 */ /* 0x000fc600078e0212 */
[----:B------:R-:W5:Y:S08]  /*26c0*/  @!P5 LDC.64 R8, c[0x0][0x210] ;  /* 0x00008400ff08db82 */ /* 0x000f700000000a00 */
[----:B-1-3--:R-:W1:Y:S01]  /*26d0*/  @!P3 LDC.64 R2, c[0x0][0x210] ;  /* 0x00008400ff02bb82 */ /* 0x00ae620000000a00 */
        /* <DEDUP_REMOVED lines=30> */
.L_x_2212:
[----:B------:R-:W-:Y:S05]  /*28c0*/  BSYNC B0 ;  /* 0x0000000000007941 */ /* 0x000fea0003800000 */
.L_x_2211:
[----:B------:R-:W-:Y:S01]  /*28d0*/  USHF.L.U32 UR37, UR12, 0x6, URZ ;  /* 0x000000060c257899 */ /* 0x000fe2000800063f */
[----:B-1234-:R-:W-:Y:S01]  /*28e0*/  SHF.R.S32.HI R3, RZ, 0x1f, R10 ;  /* 0x0000001fff037819 */ /* 0x01efe2000001140a */
[----:B------:R-:W-:Y:S01]  /*28f0*/  USHF.L.U64.HI UR36, UR12, 0x6, UR13 ;  /* 0x000000060c247899 */ /* 0x000fe2000801020d */
[----:B------:R-:W-:Y:S01]  /*2900*/  IMAD.WIDE.U32 R242, R13, UR21, R242 ;  /* 0x000000150df27c25 */ /* 0x000fe2000f8e00f2 */
[----:B------:R-:W-:Y:S01]  /*2910*/  ISETP.GE.AND P1, PT, R240, UR33, PT ;  /* 0x00000021f0007c0c */ /* 0x000fe2000bf26270 */
[----:B------:R-:W-:Y:S01]  /*2920*/  USHF.R.S32.HI UR38, URZ, 0x1f, UR20 ;  /* 0x0000001f3f267899 */ /* 0x000fe20008011414 */
[----:B------:R-:W-:Y:S01]  /*2930*/  LEA.HI R16, R3, R10, RZ, 0x3 ;  /* 0x0000000a03107211 */ /* 0x000fe200078f18ff */
[----:B------:R-:W-:Y:S01]  /*2940*/  UIMAD UR6, UR36, UR20, URZ ;  /* 0x00000014240672a4 */ /* 0x000fe2000f8e023f */
[----:B------:R-:W-:Y:S01]  /*2950*/  VIADD R249, R243, UR9 ;  /* 0x00000009f3f97c36 */ /* 0x000fe20008000000 */
[----:B------:R-:W-:Y:S01]  /*2960*/  SHF.R.S32.HI R21, RZ, 0x4, R0 ;  /* 0x00000004ff157819 */ /* 0x000fe20000011400 */
[----:B------:R-:W-:Y:S01]  /*2970*/  IMAD.U32 R3, RZ, RZ, UR37 ;  /* 0x00000025ff037e24 */ /* 0x000fe2000f8e00ff */
[----:B------:R-:W-:Y:S01]  /*2980*/  UIMAD UR6, UR38, UR37, UR6 ;  /* 0x00000025260672a4 */ /* 0x000fe2000f8e0206 */
[----:B------:R-:W-:Y:S01]  /*2990*/  IMAD.MOV.U32 R248, RZ, RZ, R242 ;  /* 0x000000fffff87224 */ /* 0x000fe200078e00f2 */
[----:B------:R-:W-:Y:S01]  /*29a0*/  LOP3.LUT R7, R16, 0xfffffff8, RZ, 0xc0, !PT ;  /* 0xfffffff810077812 */ /* 0x000fe200078ec0ff */
[----:B------:R-:W-:Y:S01]  /*29b0*/  BSSY B0, `(.L_x_2213) ;  /* 0x000002d000007945 */ /* 0x000fe20003800000 */
[----:B------:R-:W-:Y:S01]  /*29c0*/  LEA.HI R22, R0, R21, RZ, 0x1 ;  /* 0x0000001500167211 */ /* 0x000fe200078f08ff */
[----:B------:R-:W-:Y:S01]  /*29d0*/  IMAD.WIDE.U32 R18, R3, UR20, R248 ;  /* 0x0000001403127c25 */ /* 0x000fe2000f8e00f8 */
[----:B------:R-:W-:-:S03]  /*29e0*/  IADD3 R2, R10, -R7, RZ ;  /* 0x800000070a027210 */ /* 0x000fc60007ffe0ff */
[----:B------:R-:W-:Y:S01]  /*29f0*/  IMAD.SHL.U32 R20, R5, 0x40, RZ ;  /* 0x0000004005147824 */ /* 0x000fe200078e00ff */
        /* <DEDUP_REMOVED lines=40> */
.L_x_2214:
[----:B------:R-:W-:Y:S05]  /*2c80*/  BSYNC B0 ;  /* 0x0000000000007941 */ /* 0x000fea0003800000 */
.L_x_2213:
[----:B--2---:R-:W-:Y:S01]  /*2c90*/  IMAD.SHL.U32 R8, R240, 0x8, RZ ;  /* 0x00000008f0087824 */ /* 0x004fe200078e00ff */
[----:B------:R-:W-:Y:S01]  /*2ca0*/  LOP3.LUT R229, R20, 0x1c0, RZ, 0xc0, !PT ;  /* 0x000001c014e57812 */ /* 0x000fe200078ec0ff */
[----:B------:R-:W-:Y:S01]  /*2cb0*/  IMAD.WIDE.U32 R10, R240, UR10, R14 ;  /* 0x0000000af00a7c25 */ /* 0x000fe2000f8e000e */
[----:B------:R-:W-:Y:S01]  /*2cc0*/  LOP3.LUT R20, R22, 0xfffffffe, RZ, 0xc0, !PT ;  /* 0xfffffffe16147812 */ /* 0x000fe200078ec0ff */
[----:B------:R-:W-:Y:S01]  /*2cd0*/  USHF.L.U64.HI UR8, UR12, 0x5, UR13 ;  /* 0x000000050c087899 */ /* 0x000fe2000801020d */
[----:B------:R-:W-:Y:S01]  /*2ce0*/  LOP3.LUT R8, R229, 0x8, R8, 0xf8, !PT ;  /* 0x00000008e5087812 */ /* 0x000fe200078ef808 */
[----:B-1----:R-:W-:Y:S01]  /*2cf0*/  IMAD R7, R241, UR10, RZ ;  /* 0x0000000af1077c24 */ /* 0x002fe2000f8e02ff */
[----:B------:R-:W-:Y:S01]  /*2d00*/  SHF.R.U32.HI R229, RZ, 0x3, R229 ;  /* 0x00000003ffe57819 */ /* 0x000fe200000116e5 */
[----:B------:R-:W-:Y:S01]  /*2d10*/  IMAD.SHL.U32 R22, R2, 0x40, RZ ;  /* 0x0000004002167824 */ /* 0x000fe200078e00ff */
[----:B------:R-:W-:Y:S01]  /*2d20*/  IADD3 R24, P1, R10, UR28, RZ ;  /* 0x0000001c0a187c10 */ /* 0x000fe2000ff3e0ff */
[C---:B------:R-:W-:Y:S01]  /*2d30*/  IMAD R6, R240.reuse, UR11, R7 ;  /* 0x0000000bf0067c24 */ /* 0x040fe2000f8e0207 */
[----:B------:R-:W-:Y:S01]  /*2d40*/  USHF.L.U32 UR14, UR12, 0x5, URZ ;  /* 0x000000050c0e7899 */ /* 0x000fe2000800063f */
[----:B------:R-:W-:Y:S01]  /*2d50*/  IMAD.IADD R20, R21, 0x1, -R20 ;  /* 0x0000000115147824 */ /* 0x000fe200078e0a14 */
[----:B------:R-:W-:Y:S01]  /*2d60*/  BSSY B0, `(.L_x_2215) ;  /* 0x000002f000007945 */ /* 0x000fe20003800000 */
[----:B------:R-:W-:-:S02]  /*2d70*/  ISETP.GE.AND P5, PT, R240, UR33, PT ;  /* 0x00000021f0007c0c */ /* 0x000fc4000bfa6270 */
[----:B------:R-:W-:Y:S01]  /*2d80*/  LOP3.LUT R229, R8, R229, RZ, 0x3c, !PT ;  /* 0x000000e508e57212 */ /* 0x000fe200078e3cff */
[----:B------:R-:W-:Y:S01]  /*2d90*/  IMAD.SHL.U32 R21, R20, 0x8, RZ ;  /* 0x0000000814157824 */ /* 0x000fe200078e00ff */
        /* <DEDUP_REMOVED lines=43> */
.L_x_2216:
[----:B------:R-:W-:Y:S05]  /*3050*/  BSYNC B0 ;  /* 0x0000000000007941 */ /* 0x000fea0003800000 */
.L_x_2215:
        /* <DEDUP_REMOVED lines=11> */
[----:B-1----:R-:W-:Y:S01]  /*3110*/  LEA.HI R6, R17, R4, RZ, 0x5 ;  /* 0x0000000411067211 */ /* 0x002fe200078f28ff */
        /* <DEDUP_REMOVED lines=55> */
.L_x_2218:
[----:B------:R-:W-:Y:S05]  /*3490*/  BSYNC B0 ;  /* 0x0000000000007941 */ /* 0x000fea0003800000 */
.L_x_2217:
        /* <DEDUP_REMOVED lines=49> */
.L_x_2220:
[----:B------:R-:W-:Y:S05]  /*37b0*/  BSYNC B0 ;  /* 0x0000000000007941 */ /* 0x000fea0003800000 */
.L_x_2219:
        /* <DEDUP_REMOVED lines=8> */
[----:B------:R-:W-:Y:S01]  /*3840*/  VIADD R227, R229, 0x10020 ;  /* 0x00010020e5e37836 */ /* 0x000fe20000000000 */
[----:B------:R-:W4:Y:S01]  /*3850*/  LDSM.16.M88.4 R60, [R229+0x10800] ;  /* 0x01080000e53c783b */ /* 0x000f220000000200 */
[----:B------:R-:W-:Y:S01]  /*3860*/  LOP3.LUT P0, RZ, R2, 0x4, RZ, 0xc0, !PT ;  /* 0x0000000402ff7812 */ /* 0x000fe2000780c0ff */
        /* <DEDUP_REMOVED lines=8> */
[----:B------:R-:W-:Y:S01]  /*38f0*/  IMAD.SHL.U32 R247, R4, 0x2, RZ ;  /* 0x0000000204f77824 */ /* 0x000fe200078e00ff */
[----:B------:R-:W-:Y:S01]  /*3900*/  UIADD3 UR7, UR32, 0x1, -UR19 ;  /* 0x0000000120077890 */ /* 0x000fe2000fffe813 */
[----:B------:R-:W-:Y:S01]  /*3910*/  IMAD.IADD R223, R229, 0x1, R2 ;  /* 0x00000001e5df7824 */ /* 0x000fe200078e0202 */
[----:B-123--:R-:W1:Y:S01]  /*3920*/  LDSM.16.M88.4 R16, [R227] ;  /* 0x00000000e310783b */ /* 0x00ee620000000200 */
[----:B------:R-:W-:Y:S01]  /*3930*/  SEL R5, R5, 0xffffffe0, !P0 ;  /* 0xffffffe005057807 */ /* 0x000fe20004000000 */
[----:B------:R-:W-:Y:S01]  /*3940*/  IMAD.IADD R216, R2, 0x1, R227 ;  /* 0x0000000102d87824 */ /* 0x000fe200078e02e3 */
[----:B------:R-:W-:Y:S01]  /*3950*/  LOP3.LUT R247, R247, 0x6, RZ, 0xc0, !PT ;  /* 0x00000006f7f77812 */ /* 0x000fe200078ec0ff */
[----:B------:R-:W2:Y:S01]  /*3960*/  LDSM.16.M88.4 R28, [R229+0x11800] ;  /* 0x01180000e51c783b */ /* 0x000ea20000000200 */
[----:B------:R-:W-:Y:S01]  /*3970*/  IMAD.U32 R239, RZ, RZ, UR7 ;  /* 0x00000007ffef7e24 */ /* 0x000fe2000f8e00ff */
[----:B------:R-:W-:Y:S01]  /*3980*/  UIADD3 UR6, UR7, UR23, URZ ;  /* 0x0000001707067290 */ /* 0x000fe2000fffe03f */
[C---:B------:R-:W-:Y:S01]  /*3990*/  IMAD R226, R5.reuse, 0x2, R230 ;  /* 0x0000000205e27824 */ /* 0x040fe200078e02e6 */
[----:B------:R-:W-:Y:S01]  /*39a0*/  LDSM.16.M88.4 R20, [R223+0x10000] ;  /* 0x01000000df14783b */ /* 0x000fe20000000200 */
[----:B------:R-:W-:Y:S01]  /*39b0*/  IMAD R225, R5, 0x2, R228 ;  /* 0x0000000205e17824 */ /* 0x000fe200078e02e4 */
[----:B------:R-:W-:Y:S01]  /*39c0*/  UIADD3 UR24, UR32, -UR24, -UR19 ;  /* 0x8000001820187290 */ /* 0x000fe2000fffe813 */
[----:B------:R-:W-:Y:S01]  /*39d0*/  IMAD.U32 R245, RZ, RZ, UR32 ;  /* 0x00000020fff57e24 */ /* 0x000fe2000f8e00ff */
[----:B------:R-:W3:Y:S01]  /*39e0*/  LDSM.16.M88.4 R76, [R226] ;  /* 0x00000000e24c783b */ /* 0x000ee20000000200 */
[----:B------:R-:W-:Y:S01]  /*39f0*/  UISETP.GT.AND UP0, UPT, UR20, UR16, UPT ;  /* 0x000000101400728c */ /* 0x000fe2000bf04270 */
[----:B------:R-:W-:-:S02]  /*3a00*/  VIADD R219, R227, 0x800 ;  /* 0x00000800e3db7836 */ /* 0x000fc40000000000 */
[----:B------:R-:W3:Y:S01]  /*3a10*/  LDSM.16.M88.4 R72, [R227+0x800] ;  /* 0x00080000e348783b */ /* 0x000ee20000000200 */
[C---:B------:R-:W-:Y:S02]  /*3a20*/  VIADD R218, R227.reuse, 0x1000 ;  /* 0x00001000e3da7836 */ /* 0x040fe40000000000 */
[C---:B------:R-:W-:Y:S01]  /*3a30*/  VIADD R217, R227.reuse, 0x1800 ;  /* 0x00001800e3d97836 */ /* 0x040fe20000000000 */
[----:B------:R-:W3:Y:S01]  /*3a40*/  LDSM.16.M88.4 R64, [R227+0x1000] ;  /* 0x00100000e340783b */ /* 0x000ee20000000200 */
[C---:B------:R-:W-:Y:S01]  /*3a50*/  VIADD R215, R227.reuse, 0x2000 ;  /* 0x00002000e3d77836 */ /* 0x040fe20000000000 */
[C---:B-----5:R-:W-:Y:S01]  /*3a60*/  HMMA.16816.F32.BF16 R24, R36.reuse, R32, RZ ;  /* 0x000000202418723c */ /* 0x060fe200000418ff */
[C---:B------:R-:W-:Y:S01]  /*3a70*/  VIADD R214, R227.reuse, 0x2800 ;  /* 0x00002800e3d67836 */ /* 0x040fe20000000000 */
[----:B------:R-:W5:Y:S01]  /*3a80*/  LDSM.16.M88.4 R52, [R227+0x1800] ;  /* 0x00180000e334783b */ /* 0x000f620000000200 */
[C---:B------:R-:W-:Y:S02]  /*3a90*/  VIADD R213, R227.reuse, 0x3000 ;  /* 0x00003000e3d57836 */ /* 0x040fe40000000000 */
[C---:B------:R-:W-:Y:S01]  /*3aa0*/  VIADD R212, R227.reuse, 0x3800 ;  /* 0x00003800e3d47836 */ /* 0x040fe20000000000 */
[----:B------:R-:W-:Y:S01]  /*3ab0*/  HMMA.16816.F32.BF16 R32, R36, R34, RZ ;  /* 0x000000222420723c */ /* 0x000fe200000418ff */
[----:B------:R-:W-:Y:S01]  /*3ac0*/  LDSM.16.M88.4 R88, [R223+0x10800] ;  /* 0x01080000df58783b */ /* 0x000fe20000000200 */
[----:B------:R-:W-:-:S02]  /*3ad0*/  VIADD R211, R227, 0x4000 ;  /* 0x00004000e3d37836 */ /* 0x000fc40000000000 */
[C---:B------:R-:W-:Y:S01]  /*3ae0*/  VIADD R210, R227.reuse, 0x4800 ;  /* 0x00004800e3d27836 */ /* 0x040fe20000000000 */
[----:B------:R-:W-:Y:S01]  /*3af0*/  LDSM.16.M88.4 R68, [R223+0x11000] ;  /* 0x01100000df44783b */ /* 0x000fe20000000200 */
[C---:B----4-:R-:W-:Y:S01]  /*3b00*/  HMMA.16816.F32.BF16 R40, R36.reuse, R60, RZ ;  /* 0x0000003c2428723c */ /* 0x050fe200000418ff */
[C---:B------:R-:W-:Y:S02]  /*3b10*/  VIADD R209, R227.reuse, 0x5000 ;  /* 0x00005000e3d17836 */ /* 0x040fe40000000000 */
[----:B------:R-:W-:Y:S01]  /*3b20*/  LDSM.16.M88.4 R48, [R223+0x11800] ;  /* 0x01180000df30783b */ /* 0x000fe20000000200 */
[C---:B------:R-:W-:Y:S02]  /*3b30*/  VIADD R208, R227.reuse, 0x5800 ;  /* 0x00005800e3d07836 */ /* 0x040fe40000000000 */
[----:B------:R-:W-:Y:S01]  /*3b40*/  HMMA.16816.F32.BF16 R56, R36, R84, RZ ;  /* 0x000000542438723c */ /* 0x000fe200000418ff */
[----:B------:R-:W-:Y:S01]  /*3b50*/  LDSM.16.M88.4 R92, [R225+0x8000] ;  /* 0x00800000e15c783b */ /* 0x000fe20000000200 */
[----:B------:R-:W-:-:S02]  /*3b60*/  VIADD R207, R227, 0x6000 ;  /* 0x00006000e3cf7836 */ /* 0x000fc40000000000 */
[C---:B------:R-:W-:Y:S01]  /*3b70*/  VIADD R206, R227.reuse, 0x6800 ;  /* 0x00006800e3ce7836 */ /* 0x040fe20000000000 */
[----:B------:R-:W-:Y:S01]  /*3b80*/  LDSM.16.M88.4 R108, [R216+0x4800] ;  /* 0x00480000d86c783b */ /* 0x000fe20000000200 */
[----:B-1----:R-:W-:Y:S01]  /*3b90*/  HMMA.16816.F32.BF16 R24, R44, R16, R24 ;  /* 0x000000102c18723c */ /* 0x002fe20000041818 */
[C---:B------:R-:W-:Y:S02]  /*3ba0*/  VIADD R205, R227.reuse, 0x7000 ;  /* 0x00007000e3cd7836 */ /* 0x040fe40000000000 */
[----:B------:R-:W-:Y:S01]  /*3bb0*/  LDSM.16.M88.4 R104, [R216+0x5000] ;  /* 0x00500000d868783b */ /* 0x000fe20000000200 */
[----:B------:R-:W-:Y:S02]  /*3bc0*/  VIADD R204, R227, 0x7800 ;  /* 0x00007800e3cc7836 */ /* 0x000fe40000000000 */
[C---:B------:R-:W-:Y:S01]  /*3bd0*/  HMMA.16816.F32.BF16 R60, R36.reuse, R62, RZ ;  /* 0x0000003e243c723c */ /* 0x040fe200000418ff */
[----:B------:R-:W-:Y:S04]  /*3be0*/  LDSM.16.M88.4 R100, [R229+0x16800] ;  /* 0x01680000e564783b */ /* 0x000fe80000000200 */
[----:B------:R-:W-:Y:S01]  /*3bf0*/  LDSM.16.M88.4 R96, [R223+0x16000] ;  /* 0x01600000df60783b */ /* 0x000fe20000000200 */
[C---:B------:R-:W-:Y:S03]  /*3c00*/  HMMA.16816.F32.BF16 R84, R36.reuse, R86, RZ ;  /* 0x000000562454723c */ /* 0x040fe600000418ff */
[----:B------:R-:W0:Y:S03]  /*3c10*/  LDGDEPBAR ;  /* 0x00000000000079af */ /* 0x000e260000000000 */
[C---:B--2---:R-:W-:Y:S06]  /*3c20*/  HMMA.16816.F32.BF16 R80, R36.reuse, R28, RZ ;  /* 0x0000001c2450723c */ /* 0x044fec00000418ff */
[----:B------:R-:W-:Y:S01]  /*3c30*/  HMMA.16816.F32.BF16 R36, R36, R30, RZ ;  /* 0x0000001e2424723c */ /* 0x000fe200000418ff */
[----:B------:R-:W-:Y:S05]  /*3c40*/  LDSM.16.M88.4 R28, [R225] ;  /* 0x00000000e11c783b */ /* 0x000fea0000000200 */
[----:B------:R-:W-:Y:S01]  /*3c50*/  HMMA.16816.F32.BF16 R32, R44, R18, R32 ;  /* 0x000000122c20723c */ /* 0x000fe20000041820 */
[----:B------:R-:W1:Y:S05]  /*3c60*/  LDSM.16.M88.4 R16, [R216] ;  /* 0x00000000d810783b */ /* 0x000e6a0000000200 */
[----:B---3--:R-:W-:Y:S06]  /*3c70*/  HMMA.16816.F32.BF16 R24, R76, R20, R24 ;  /* 0x000000144c18723c */ /* 0x008fec0000041818 */
[C---:B------:R-:W-:Y:S06]  /*3c80*/  HMMA.16816.F32.BF16 R40, R44.reuse, R72, R40 ;  /* 0x000000482c28723c */ /* 0x040fec0000041828 */
[C---:B------:R-:W-:Y:S01]  /*3c90*/  HMMA.16816.F32.BF16 R60, R44.reuse, R74, R60 ;  /* 0x0000004a2c3c723c */ /* 0x040fe2000004183c */
[----:B------:R-:W-:Y:S05]  /*3ca0*/  LDSM.16.M88.4 R72, [R216+0x800] ;  /* 0x00080000d848783b */ /* 0x000fea0000000200 */
[C---:B------:R-:W-:Y:S06]  /*3cb0*/  HMMA.16816.F32.BF16 R56, R44.reuse, R64, R56 ;  /* 0x000000402c38723c */ /* 0x040fec0000041838 */
[C---:B------:R-:W-:Y:S01]  /*3cc0*/  HMMA.16816.F32.BF16 R84, R44.reuse, R66, R84 ;  /* 0x000000422c54723c */ /* 0x040fe20000041854 */
[----:B------:R-:W-:Y:S05]  /*3cd0*/  LDSM.16.M88.4 R64, [R216+0x1000] ;  /* 0x00100000d840783b */ /* 0x000fea0000000200 */
[C---:B-----5:R-:W-:Y:S06]  /*3ce0*/  HMMA.16816.F32.BF16 R80, R44.reuse, R52, R80 ;  /* 0x000000342c50723c */ /* 0x060fec0000041850 */
        /* <DEDUP_REMOVED lines=42> */
[----:B------:R-:W-:Y:S03]  /*3f90*/  HMMA.16816.F32.BF16 R32, R36, R18, R32 ;  /* 0x000000122420723c */ /* 0x000fe60000041820 */
[----:B------:R-:W3:Y:S03]  /*3fa0*/  LDSM.16.M88.4 R16, [R223+0x13000] ;  /* 0x01300000df10783b */ /* 0x000ee60000000200 */
        /* <DEDUP_REMOVED lines=17> */
[C---:B---3--:R-:W-:Y:S06]  /*40c0*/  HMMA.16816.F32.BF16 R56, R20.reuse, R16, R56 ;  /* 0x000000101438723c */ /* 0x048fec0000041838 */
[C---:B------:R-:W-:Y:S01]  /*40d0*/  HMMA.16816.F32.BF16 R84, R20.reuse, R18, R84 ;  /* 0x000000121454723c */ /* 0x040fe20000041854 */
[----:B------:R-:W-:Y:S05]  /*40e0*/  LDSM.16.M88.4 R16, [R229+0x14800] ;  /* 0x01480000e510783b */ /* 0x000fea0000000200 */
[C---:B------:R-:W-:Y:S06]  /*40f0*/  HMMA.16816.F32.BF16 R80, R20.reuse, R48, R80 ;  /* 0x000000301450723c */ /* 0x040fec0000041850 */
[----:B------:R-:W-:Y:S01]  /*4100*/  HMMA.16816.F32.BF16 R76, R20, R50, R76 ;  /* 0x00000032144c723c */ /* 0x000fe2000004184c */
[----:B------:R-:W-:Y:S04]  /*4110*/  LDSM.16.M88.4 R20, [R228+0x8000] ;  /* 0x00800000e414783b */ /* 0x000fe80000000200 */
[----:B------:R-:W1:Y:S01]  /*4120*/  LDSM.16.M88.4 R48, [R227+0x4000] ;  /* 0x00400000e330783b */ /* 0x000e620000000200 */
[----:B------:R-:W-:Y:S03]  /*4130*/  HMMA.16816.F32.BF16 R32, R44, R70, R32 ;  /* 0x000000462c20723c */ /* 0x000fe60000041820 */
[----:B------:R-:W3:Y:S03]  /*4140*/  LDSM.16.M88.4 R68, [R229+0x15000] ;  /* 0x01500000e544783b */ /* 0x000ee60000000200 */
[----:B--2---:R-:W-:Y:S06]  /*4150*/  HMMA.16816.F32.BF16 R24, R28, R72, R24 ;  /* 0x000000481c18723c */ /* 0x004fec0000041818 */
[C---:B------:R-:W-:Y:S06]  /*4160*/  HMMA.16816.F32.BF16 R40, R44.reuse, R52, R40 ;  /* 0x000000342c28723c */ /* 0x040fec0000041828 */
[C---:B------:R-:W-:Y:S01]  /*4170*/  HMMA.16816.F32.BF16 R60, R44.reuse, R54, R60 ;  /* 0x000000362c3c723c */ /* 0x040fe2000004183c */
[----:B------:R-:W-:Y:S05]  /*4180*/  LDSM.16.M88.4 R52, [R223+0x14000] ;  /* 0x01400000df34783b */ /* 0x000fea0000000200 */
[C---:B------:R-:W-:Y:S06]  /*4190*/  HMMA.16816.F32.BF16 R56, R44.reuse, R36, R56 ;  /* 0x000000242c38723c */ /* 0x040fec0000041838 */
[----:B------:R-:W-:Y:S01]  /*41a0*/  HMMA.16816.F32.BF16 R84, R44, R38, R84 ;  /* 0x000000262c54723c */ /* 0x000fe20000041854 */
[----:B------:R-:W2:Y:S05]  /*41b0*/  LDSM.16.M88.4 R36, [R226+0x8000] ;  /* 0x00800000e224783b */ /* 0x000eaa0000000200 */
[----:B------:R-:W-:Y:S01]  /*41c0*/  HMMA.16816.F32.BF16 R32, R28, R74, R32 ;  /* 0x0000004a1c20723c */ /* 0x000fe20000041820 */
[----:B------:R-:W-:Y:S05]  /*41d0*/  LDSM.16.M88.4 R72, [R230+0xc000] ;  /* 0x00c00000e648783b */ /* 0x000fea0000000200 */
[C---:B------:R-:W-:Y:S06]  /*41e0*/  HMMA.16816.F32.BF16 R80, R44.reuse, R64, R80 ;  /* 0x000000402c50723c */ /* 0x040fec0000041850 */
[----:B------:R-:W-:Y:S01]  /*41f0*/  HMMA.16816.F32.BF16 R76, R44, R66, R76 ;  /* 0x000000422c4c723c */ /* 0x000fe2000004184c */
[----:B------:R-:W4:Y:S04]  /*4200*/  LDSM.16.M88.4 R64, [R229+0x15800] ;  /* 0x01580000e540783b */ /* 0x000f280000000200 */
[----:B------:R-:W5:Y:S01]  /*4210*/  LDSM.16.M88.4 R44, [R227+0x4800] ;  /* 0x00480000e32c783b */ /* 0x000f620000000200 */
[----:B-1----:R-:W-:Y:S06]  /*4220*/  HMMA.16816.F32.BF16 R24, R20, R48, R24 ;  /* 0x000000301418723c */ /* 0x002fec0000041818 */
[C---:B------:R-:W-:Y:S06]  /*4230*/  HMMA.16816.F32.BF16 R40, R28.reuse, R16, R40 ;  /* 0x000000101c28723c */ /* 0x040fec0000041828 */
[----:B------:R-:W-:Y:S01]  /*4240*/  HMMA.16816.F32.BF16 R60, R28, R18, R60 ;  /* 0x000000121c3c723c */ /* 0x000fe2000004183c */
[----:B------:R-:W1:Y:S05]  /*4250*/  LDSM.16.M88.4 R16, [R227+0x5000] ;  /* 0x00500000e310783b */ /* 0x000e6a0000000200 */
[----:B------:R-:W-:Y:S01]  /*4260*/  HMMA.16816.F32.BF16 R32, R20, R50, R32 ;  /* 0x000000321420723c */ /* 0x000fe20000041820 */
[----:B------:R-:W1:Y:S05]  /*4270*/  LDSM.16.M88.4 R48, [R223+0x14800] ;  /* 0x01480000df30783b */ /* 0x000e6a0000000200 */
[C---:B---3--:R-:W-:Y:S06]  /*4280*/  HMMA.16816.F32.BF16 R56, R28.reuse, R68, R56 ;  /* 0x000000441c38723c */ /* 0x048fec0000041838 */
[----:B------:R-:W-:Y:S01]  /*4290*/  HMMA.16816.F32.BF16 R84, R28, R70, R84 ;  /* 0x000000461c54723c */ /* 0x000fe20000041854 */
[----:B------:R-:W-:Y:S05]  /*42a0*/  LDSM.16.M88.4 R68, [R227+0x5800] ;  /* 0x00580000e344783b */ /* 0x000fea0000000200 */
[----:B--2---:R-:W-:Y:S06]  /*42b0*/  HMMA.16816.F32.BF16 R24, R36, R52, R24 ;  /* 0x000000342418723c */ /* 0x004fec0000041818 */
[C---:B----4-:R-:W-:Y:S06]  /*42c0*/  HMMA.16816.F32.BF16 R80, R28.reuse, R64, R80 ;  /* 0x000000401c50723c */ /* 0x050fec0000041850 */
[----:B------:R-:W-:Y:S01]  /*42d0*/  HMMA.16816.F32.BF16 R76, R28, R66, R76 ;  /* 0x000000421c4c723c */ /* 0x000fe2000004184c */
[----:B------:R-:W2:Y:S04]  /*42e0*/  LDSM.16.M88.4 R28, [R229+0x16000] ;  /* 0x01600000e51c783b */ /* 0x000ea80000000200 */
[----:B------:R-:W-:Y:S01]  /*42f0*/  LDSM.16.M88.4 R64, [R223+0x15800] ;  /* 0x01580000df40783b */ /* 0x000fe20000000200 */
[----:B------:R-:W-:Y:S03]  /*4300*/  HMMA.16816.F32.BF16 R32, R36, R54, R32 ;  /* 0x000000362420723c */ /* 0x000fe60000041820 */
[----:B------:R-:W-:Y:S03]  /*4310*/  LDSM.16.M88.4 R52, [R228+0xc000] ;  /* 0x00c00000e434783b */ /* 0x000fe60000000200 */
[C---:B-----5:R-:W-:Y:S06]  /*4320*/  HMMA.16816.F32.BF16 R40, R20.reuse, R44, R40 ;  /* 0x0000002c1428723c */ /* 0x060fec0000041828 */
[C---:B------:R-:W-:Y:S01]  /*4330*/  HMMA.16816.F32.BF16 R60, R20.reuse, R46, R60 ;  /* 0x0000002e143c723c */ /* 0x040fe2000004183c */
[----:B------:R-:W-:Y:S05]  /*4340*/  LDSM.16.M88.4 R44, [R227+0x6000] ;  /* 0x00600000e32c783b */ /* 0x000fea0000000200 */
[C---:B-1----:R-:W-:Y:S06]  /*4350*/  HMMA.16816.F32.BF16 R56, R20.reuse, R16, R56 ;  /* 0x000000101438723c */ /* 0x042fec0000041838 */
[----:B------:R-:W-:Y:S01]  /*4360*/  HMMA.16816.F32.BF16 R84, R20, R18, R84 ;  /* 0x000000121454723c */ /* 0x000fe20000041854 */
[----:B------:R-:W1:Y:S05]  /*4370*/  LDSM.16.M88.4 R16, [R223+0x15000] ;  /* 0x01500000df10783b */ /* 0x000e6a0000000200 */
[C---:B------:R-:W-:Y:S06]  /*4380*/  HMMA.16816.F32.BF16 R24, R92.reuse, R88, R24 ;  /* 0x000000585c18723c */ /* 0x040fec0000041818 */
[----:B------:R-:W-:Y:S01]  /*4390*/  HMMA.16816.F32.BF16 R32, R92, R90, R32 ;  /* 0x0000005a5c20723c */ /* 0x000fe20000041820 */
[----:B------:R-:W-:Y:S05]  /*43a0*/  LDSM.16.M88.4 R88, [R216+0x5800] ;  /* 0x00580000d858783b */ /* 0x000fea0000000200 */
[C---:B------:R-:W-:Y:S06]  /*43b0*/  HMMA.16816.F32.BF16 R40, R36.reuse, R48, R40 ;  /* 0x000000302428723c */ /* 0x040fec0000041828 */
[----:B------:R-:W-:Y:S01]  /*43c0*/  HMMA.16816.F32.BF16 R60, R36, R50, R60 ;  /* 0x00000032243c723c */ /* 0x000fe2000004183c */
[----:B------:R-:W-:Y:S05]  /*43d0*/  LDSM.16.M88.4 R48, [R227+0x6800] ;  /* 0x00680000e330783b */ /* 0x000fea0000000200 */
[----:B--2---:R-:W-:Y:S06]  /*43e0*/  HMMA.16816.F32.BF16 R24, R72, R28, R24 ;  /* 0x0000001c4818723c */ /* 0x004fec0000041818 */
[C---:B------:R-:W-:Y:S06]  /*43f0*/  HMMA.16816.F32.BF16 R80, R20.reuse, R68, R80 ;  /* 0x000000441450723c */ /* 0x040fec0000041850 */
[----:B------:R-:W-:Y:S01]  /*4400*/  HMMA.16816.F32.BF16 R76, R20, R70, R76 ;  /* 0x00000046144c723c */ /* 0x000fe2000004184c */
[----:B------:R-:W2:Y:S04]  /*4410*/  LDSM.16.M88.4 R20, [R226+0xc000] ;  /* 0x00c00000e214783b */ /* 0x000ea80000000200 */
[----:B------:R-:W3:Y:S01]  /*4420*/  LDSM.16.M88.4 R68, [R229+0x17000] ;  /* 0x01700000e544783b */ /* 0x000ee20000000200 */
[----:B------:R-:W-:Y:S03]  /*4430*/  HMMA.16816.F32.BF16 R32, R72, R30, R32 ;  /* 0x0000001e4820723c */ /* 0x000fe60000041820 */
[----:B------:R-:W-:Y:S03]  /*4440*/  LDSM.16.M88.4 R28, [R216+0x6000] ;  /* 0x00600000d81c783b */ /* 0x000fe60000000200 */
[----:B-1----:R-:W-:Y:S06]  /*4450*/  HMMA.16816.F32.BF16 R56, R36, R16, R56 ;  /* 0x000000102438723c */ /* 0x002fec0000041838 */
[C---:B------:R-:W-:Y:S06]  /*4460*/  HMMA.16816.F32.BF16 R40, R92.reuse, R108, R40 ;  /* 0x0000006c5c28723c */ /* 0x040fec0000041828 */
[----:B------:R-:W-:Y:S06]  /*4470*/  HMMA.16816.F32.BF16 R60, R92, R110, R60 ;  /* 0x0000006e5c3c723c */ /* 0x000fec000004183c */
[----:B------:R-:W-:Y:S06]  /*4480*/  HMMA.16816.F32.BF16 R24, R52, R44, R24 ;  /* 0x0000002c3418723c */ /* 0x000fec0000041818 */
[----:B------:R-:W-:Y:S01]  /*4490*/  HMMA.16816.F32.BF16 R84, R36, R18, R84 ;  /* 0x000000122454723c */ /* 0x000fe20000041854 */
[----:B------:R-:W1:Y:S05]  /*44a0*/  LDSM.16.M88.4 R16, [R225+0xc000] ;  /* 0x00c00000e110783b */ /* 0x000e6a0000000200 */
[----:B------:R-:W-:Y:S01]  /*44b0*/  HMMA.16816.F32.BF16 R32, R52, R46, R32 ;  /* 0x0000002e3420723c */ /* 0x000fe20000041820 */
[----:B------:R-:W4:Y:S05]  /*44c0*/  LDSM.16.M88.4 R44, [R227+0x7000] ;  /* 0x00700000e32c783b */ /* 0x000f2a0000000200 */
[----:B------:R-:W-:Y:S06]  /*44d0*/  HMMA.16816.F32.BF16 R56, R92, R104, R56 ;  /* 0x000000685c38723c */ /* 0x000fec0000041838 */
[C---:B------:R-:W-:Y:S06]  /*44e0*/  HMMA.16816.F32.BF16 R40, R72.reuse, R100, R40 ;  /* 0x000000644828723c */ /* 0x040fec0000041828 */
[----:B------:R-:W-:Y:S06]  /*44f0*/  HMMA.16816.F32.BF16 R60, R72, R102, R60 ;  /* 0x00000066483c723c */ /* 0x000fec000004183c */
[----:B--2---:R-:W-:Y:S06]  /*4500*/  HMMA.16816.F32.BF16 R24, R20, R96, R24 ;  /* 0x000000601418723c */ /* 0x004fec0000041818 */
[C---:B------:R-:W-:Y:S06]  /*4510*/  HMMA.16816.F32.BF16 R80, R36.reuse, R64, R80 ;  /* 0x000000402450723c */ /* 0x040fec0000041850 */
[----:B------:R-:W-:Y:S01]  /*4520*/  HMMA.16816.F32.BF16 R76, R36, R66, R76 ;  /* 0x00000042244c723c */ /* 0x000fe2000004184c */
[----:B------:R-:W2:Y:S04]  /*4530*/  LDSM.16.M88.4 R36, [R223+0x16800] ;  /* 0x01680000df24783b */ /* 0x000ea80000000200 */
[----:B------:R-:W-:Y:S01]  /*4540*/  LDSM.16.M88.4 R64, [R229+0x17800] ;  /* 0x01780000e540783b */ /* 0x000fe20000000200 */
[----:B------:R-:W-:Y:S06]  /*4550*/  HMMA.16816.F32.BF16 R32, R20, R98, R32 ;  /* 0x000000621420723c */ /* 0x000fec0000041820 */
[----:B------:R-:W-:Y:S06]  /*4560*/  HMMA.16816.F32.BF16 R84, R92, R106, R84 ;  /* 0x0000006a5c54723c */ /* 0x000fec0000041854 */
[----:B---3--:R-:W-:Y:S06]  /*4570*/  HMMA.16816.F32.BF16 R56, R72, R68, R56 ;  /* 0x000000444838723c */ /* 0x008fec0000041838 */
[C---:B------:R-:W-:Y:S06]  /*4580*/  HMMA.16816.F32.BF16 R40, R52.reuse, R48, R40 ;  /* 0x000000303428723c */ /* 0x040fec0000041828 */
[----:B------:R-:W-:Y:S01]  /*4590*/  HMMA.16816.F32.BF16 R60, R52, R50, R60 ;  /* 0x00000032343c723c */ /* 0x000fe2000004183c */
[----:B------:R-:W3:Y:S05]  /*45a0*/  LDSM.16.M88.4 R48, [R223+0x17000] ;  /* 0x01700000df30783b */ /* 0x000eea0000000200 */
[C---:B-1----:R-:W-:Y:S06]  /*45b0*/  HMMA.16816.F32.BF16 R24, R16.reuse, R28, R24 ;  /* 0x0000001c1018723c */ /* 0x042fec0000041818 */
[----:B------:R-:W-:Y:S01]  /*45c0*/  HMMA.16816.F32.BF16 R32, R16, R30, R32 ;  /* 0x0000001e1020723c */ /* 0x000fe20000041820 */
[----:B------:R-:W-:-:S05]  /*45d0*/  LOP3.LUT R29, R6, 0xffffffe0, RZ, 0xc0, !PT ;  /* 0xffffffe0061d7812 */ /* 0x000fca00078ec0ff */
[----:B------:R-:W-:Y:S01]  /*45e0*/  HMMA.16816.F32.BF16 R84, R72, R70, R84 ;  /* 0x000000464854723c */ /* 0x000fe20000041854 */
[----:B------:R-:W-:Y:S05]  /*45f0*/  LDSM.16.M88.4 R68, [R216+0x6800] ;  /* 0x00680000d844783b */ /* 0x000fea0000000200 */
[----:B----4-:R-:W-:Y:S06]  /*4600*/  HMMA.16816.F32.BF16 R56, R52, R44, R56 ;  /* 0x0000002c3438723c */ /* 0x010fec0000041838 */
[----:B--2---:R-:W-:Y:S01]  /*4610*/  HMMA.16816.F32.BF16 R40, R20, R36, R40 ;  /* 0x000000241428723c */ /* 0x004fe20000041828 */
[----:B------:R-:W-:-:S05]  /*4620*/  FMUL.FTZ R2, R24, UR39 ;  /* 0x0000002718027c20 */ /* 0x000fca0008410000 */
[----:B------:R-:W-:Y:S01]  /*4630*/  HMMA.16816.F32.BF16 R60, R20, R38, R60 ;  /* 0x00000026143c723c */ /* 0x000fe2000004183c */
[----:B------:R-:W-:Y:S01]  /*4640*/  FMUL.FTZ R37, R25, UR39 ;  /* 0x0000002719257c20 */ /* 0x000fe20008410000 */
[----:B------:R-:W-:Y:S01]  /*4650*/  FMUL.FTZ R36, R26, UR39 ;  /* 0x000000271a247c20 */ /* 0x000fe20008410000 */
[----:B------:R-:W1:Y:S01]  /*4660*/  MUFU.TANH R2, R2 ;  /* 0x0000000200027308 */ /* 0x000e620000002400 */
[----:B------:R-:W-:Y:S01]  /*4670*/  FMUL.FTZ R32, R32, UR39 ;  /* 0x0000002720207c20 */ /* 0x000fe20008410000 */
[----:B------:R-:W-:Y:S01]  /*4680*/  FMUL.FTZ R33, R33, UR39 ;  /* 0x0000002721217c20 */ /* 0x000fe20008410000 */
[C---:B------:R-:W-:Y:S01]  /*4690*/  HMMA.16816.F32.BF16 R80, R92.reuse, R88, R80 ;  /* 0x000000585c50723c */ /* 0x040fe20000041850 */
[----:B------:R-:W-:Y:S01]  /*46a0*/  FMUL.FTZ R38, R27, UR39 ;  /* 0x000000271b267c20 */ /* 0x000fe20008410000 */
[----:B------:R-:W-:Y:S01]  /*46b0*/  FMUL.FTZ R39, R34, UR39 ;  /* 0x0000002722277c20 */ /* 0x000fe20008410000 */
[----:B------:R-:W2:Y:S01]  /*46c0*/  LDSM.16.M88.4 R24, [R216+0x7000] ;  /* 0x00700000d818783b */ /* 0x000ea20000000200 */
[----:B------:R-:W-:Y:S01]  /*46d0*/  IMAD.IADD R34, R4, 0x1, -R29 ;  /* 0x0000000104227824 */ /* 0x000fe200078e0a1d */
[----:B------:R-:W-:Y:S01]  /*46e0*/  MUFU.TANH R37, R37 ;  /* 0x0000002500257308 */ /* 0x000fe20000002400 */
[----:B------:R-:W-:Y:S01]  /*46f0*/  HMMA.16816.F32.BF16 R76, R92, R90, R76 ;  /* 0x0000005a5c4c723c */ /* 0x000fe2000004184c */
[----:B------:R-:W4:Y:S01]  /*4700*/  LDSM.16.M88.4 R88, [R227+0x7800] ;  /* 0x00780000e358783b */ /* 0x000f220000000200 */
[----:B------:R-:W-:Y:S01]  /*4710*/  FMUL.FTZ R35, R35, UR39 ;  /* 0x0000002723237c20 */ /* 0x000fe20008410000 */
[----:B------:R-:W-:-:S03]  /*4720*/  SHF.R.S32.HI R29, RZ, 0x1f, R34 ;  /* 0x0000001fff1d7819 */ /* 0x000fc60000011422 */
[----:B------:R-:W-:Y:S01]  /*4730*/  HMMA.16816.F32.BF16 R84, R52, R46, R84 ;  /* 0x0000002e3454723c */ /* 0x000fe20000041854 */
[----:B------:R-:W-:Y:S01]  /*4740*/  LEA.HI R34, R29, R34, RZ, 0x2 ;  /* 0x000000221d227211 */ /* 0x000fe200078f10ff */
[----:B------:R5:W-:Y:S01]  /*4750*/  MUFU.TANH R6, R39 ;  /* 0x0000002700067308 */ /* 0x000be20000002400 */
[----:B------:R-:W1:Y:S03]  /*4760*/  LDSM.16.M88.4 R28, [R223+0x17800] ;  /* 0x01780000df1c783b */ /* 0x000e660000000200 */
[----:B---3--:R-:W-:Y:S04]  /*4770*/  HMMA.16816.F32.BF16 R56, R20, R48, R56 ;  /* 0x000000301438723c */ /* 0x008fe80000041838 */
[----:B------:R-:W3:Y:S02]  /*4780*/  MUFU.TANH R36, R36 ;  /* 0x0000002400247308 */ /* 0x000ee40000002400 */
[C---:B------:R-:W-:Y:S06]  /*4790*/  HMMA.16816.F32.BF16 R80, R72.reuse, R64, R80 ;  /* 0x000000404850723c */ /* 0x040fec0000041850 */
[----:B------:R-:W-:Y:S01]  /*47a0*/  HMMA.16816.F32.BF16 R76, R72, R66, R76 ;  /* 0x00000042484c723c */ /* 0x000fe2000004184c */
[----:B-----5:R-:W-:Y:S01]  /*47b0*/  SHF.R.S32.HI R39, RZ, 0x2, R34 ;  /* 0x00000002ff277819 */ /* 0x020fe20000011422 */
[----:B------:R-:W-:Y:S01]  /*47c0*/  IMAD.U32 R34, RZ, RZ, UR20 ;  /* 0x00000014ff227e24 */ /* 0x000fe2000f8e00ff */
[----:B------:R-:W5:Y:S03]  /*47d0*/  MUFU.TANH R38, R38 ;  /* 0x0000002600267308 */ /* 0x000f660000002400 */
[----:B------:R-:W-:Y:S01]  /*47e0*/  IMAD.IADD R246, R39, 0x1, R246 ;  /* 0x0000000127f67824 */ /* 0x000fe200078e02f6 */
[----:B------:R-:W-:Y:S01]  /*47f0*/  HMMA.16816.F32.BF16 R84, R20, R50, R84 ;  /* 0x000000321454723c */ /* 0x000fe20000041854 */
[----:B------:R-:W-:-:S02]  /*4800*/  IMAD R34, R34, 0x40, R247 ;  /* 0x0000004022227824 */ /* 0x000fc400078e02f7 */
[C---:B------:R-:W-:Y:S01]  /*4810*/  VIADD R244, R246.reuse, 0x8 ;  /* 0x00000008f6f47836 */ /* 0x040fe20000000000 */
[C---:B------:R-:W-:Y:S01]  /*4820*/  VIADDMNMX R245, R246.reuse, UR6, R245, PT ;  /* 0x00000006f6f57c46 */ /* 0x040fe2000b8001f5 */
[----:B------:R-:W5:Y:S01]  /*4830*/  MUFU.TANH R32, R32 ;  /* 0x0000002000207308 */ /* 0x000f620000002400 */
[----:B--2---:R-:W-:Y:S01]  /*4840*/  HMMA.16816.F32.BF16 R56, R16, R24, R56 ;  /* 0x000000181038723c */ /* 0x004fe20000041838 */
[----:B------:R-:W-:Y:S01]  /*4850*/  VIADDMNMX R246, R246, UR24, RZ, !PT ;  /* 0x00000018f6f67c46 */ /* 0x000fe2000f8001ff */
[----:B------:R-:W-:Y:S01]  /*4860*/  VIADD R48, R34, 0x11 ;  /* 0x0000001122307836 */ /* 0x000fe20000000000 */
[C---:B------:R-:W-:Y:S02]  /*4870*/  IADD3 R239, R244.reuse, UR23, R239 ;  /* 0x00000017f4ef7c10 */ /* 0x040fe4000fffe0ef */
[----:B------:R-:W-:Y:S01]  /*4880*/  VIADDMNMX R244, R244, UR24, RZ, !PT ;  /* 0x00000018f4f47c46 */ /* 0x000fe2000f8001ff */
[C---:B----4-:R-:W-:Y:S01]  /*4890*/  HMMA.16816.F32.BF16 R80, R52.reuse, R88, R80 ;  /* 0x000000583450723c */ /* 0x050fe20000041850 */
[C---:B------:R-:W-:Y:S01]  /*48a0*/  VIADD R25, R34.reuse, 0x1 ;  /* 0x0000000122197836 */ /* 0x040fe20000000000 */
[----:B------:R-:W-:Y:S01]  /*48b0*/  VIMNMX R239, R239, UR32, PT ;  /* 0x00000020efef7c48 */ /* 0x000fe2000bfe0100 */
[C---:B------:R-:W-:Y:S01]  /*48c0*/  VIADD R24, R34.reuse, 0x8 ;  /* 0x0000000822187836 */ /* 0x040fe20000000000 */
[-C--:B------:R-:W-:Y:S01]  /*48d0*/  ISETP.GE.AND P1, PT, R34, R245.reuse, PT ;  /* 0x000000f52200720c */ /* 0x080fe20003f26270 */
[----:B------:R-:W-:Y:S01]  /*48e0*/  MUFU.TANH R33, R33 ;  /* 0x0000002100217308 */ /* 0x000fe20000002400 */
[-C--:B------:R-:W-:Y:S01]  /*48f0*/  ISETP.GE.AND P2, PT, R25, R245.reuse, PT ;  /* 0x000000f51900720c */ /* 0x080fe20003f46270 */
[----:B------:R-:W-:Y:S01]  /*4900*/  HMMA.16816.F32.BF16 R76, R52, R90, R76 ;  /* 0x0000005a344c723c */ /* 0x000fe2000004184c */
[----:B------:R-:W-:-:S02]  /*4910*/  ISETP.GE.AND P5, PT, R24, R245, PT ;  /* 0x000000f51800720c */ /* 0x000fc40003fa6270 */
[CC--:B------:R-:W-:Y:S02]  /*4920*/  ISETP.GE.AND P4, PT, R25.reuse, R239.reuse, PT ;  /* 0x000000ef1900720c */ /* 0x0c0fe40003f86270 */
[-C--:B------:R-:W-:Y:S01]  /*4930*/  ISETP.GE.AND P0, PT, R24, R239.reuse, PT ;  /* 0x000000ef1800720c */ /* 0x080fe20003f06270 */
[C---:B------:R-:W-:Y:S01]  /*4940*/  HMMA.16816.F32.BF16 R84, R16.reuse, R26, R84 ;  /* 0x0000001a1054723c */ /* 0x040fe20000041854 */
[C---:B------:R-:W-:Y:S01]  /*4950*/  ISETP.GE.AND P3, PT, R34.reuse, R239, PT ;  /* 0x000000ef2200720c */ /* 0x040fe20003f66270 */
[----:B------:R-:W-:Y:S01]  /*4960*/  MUFU.TANH R35, R35 ;  /* 0x0000002300237308 */ /* 0x000fe20000002400 */
[C---:B------:R-:W-:Y:S02]  /*4970*/  ISETP.LT.OR P2, PT, R25.reuse, R246, P2 ;  /* 0x000000f61900720c */ /* 0x040fe40001741670 */
[----:B------:R-:W-:Y:S01]  /*4980*/  ISETP.LT.OR P4, PT, R25, R244, P4 ;  /* 0x000000f41900720c */ /* 0x000fe20002781670 */
[----:B------:R-:W-:Y:S01]  /*4990*/  VIADD R25, R34, 0x9 ;  /* 0x0000000922197836 */ /* 0x000fe20000000000 */
[C---:B------:R-:W-:Y:S01]  /*49a0*/  ISETP.LT.OR P5, PT, R24.reuse, R246, P5 ;  /* 0x000000f61800720c */ /* 0x040fe20002fa1670 */
[----:B------:R-:W-:Y:S01]  /*49b0*/  HMMA.16816.F32.BF16 R40, R16, R68, R40 ;  /* 0x000000441028723c */ /* 0x000fe20000041828 */
[----:B------:R-:W-:Y:S01]  /*49c0*/  ISETP.LT.OR P0, PT, R24, R244, P0 ;  /* 0x000000f41800720c */ /* 0x000fe20000701670 */
[C---:B------:R-:W-:Y:S01]  /*49d0*/  VIADD R24, R34.reuse, 0x10 ;  /* 0x0000001022187836 */ /* 0x040fe20000000000 */
[C---:B------:R-:W-:Y:S01]  /*49e0*/  ISETP.LT.OR P1, PT, R34.reuse, R246, P1 ;  /* 0x000000f62200720c */ /* 0x040fe20000f21670 */
[----:B------:R-:W-:Y:S01]  /*49f0*/  FMUL.FTZ R57, R57, UR39 ;  /* 0x0000002739397c20 */ /* 0x000fe20008410000 */
[----:B------:R-:W-:Y:S01]  /*4a00*/  ISETP.LT.OR P3, PT, R34, R244, P3 ;  /* 0x000000f42200720c */ /* 0x000fe20001f61670 */
[C---:B-1----:R-:W-:Y:S01]  /*4a10*/  HMMA.16816.F32.BF16 R80, R20.reuse, R28, R80 ;  /* 0x0000001c1450723c */ /* 0x042fe20000041850 */
[----:B------:R-:W-:Y:S01]  /*4a20*/  FSEL R39, R2, -INF , !P1 ;  /* 0xff80000002277808 */ /* 0x000fe20004800000 */
[----:B------:R-:W-:Y:S01]  /*4a30*/  MUFU.TANH R185, R57 ;  /* 0x0000003900b97308 */ /* 0x000fe20000002400 */
[----:B---3--:R-:W-:Y:S01]  /*4a40*/  FSEL R36, R36, -INF , !P3 ;  /* 0xff80000024247808 */ /* 0x008fe20005800000 */
[----:B------:R-:W-:Y:S01]  /*4a50*/  FMUL.FTZ R56, R56, UR39 ;  /* 0x0000002738387c20 */ /* 0x000fe20008410000 */
[----:B------:R-:W-:Y:S01]  /*4a60*/  FSEL R37, R37, -INF , !P2 ;  /* 0xff80000025257808 */ /* 0x000fe20005000000 */
[----:B------:R-:W-:Y:S01]  /*4a70*/  HMMA.16816.F32.BF16 R76, R20, R30, R76 ;  /* 0x0000001e144c723c */ /* 0x000fe2000004184c */
[CC--:B------:R-:W-:Y:S01]  /*4a80*/  ISETP.GE.AND P6, PT, R25.reuse, R245.reuse, PT ;  /* 0x000000f51900720c */ /* 0x0c0fe20003fc6270 */
[----:B------:R-:W-:Y:S01]  /*4a90*/  VIADD R29, R34, 0x18 ;  /* 0x00000018221d7836 */ /* 0x000fe20000000000 */
[----:B------:R-:W-:Y:S01]  /*4aa0*/  ISETP.GE.AND P1, PT, R24, R245, PT ;  /* 0x000000f51800720c */ /* 0x000fe20003f26270 */
[----:B------:R-:W-:Y:S01]  /*4ab0*/  FMUL.FTZ R58, R58, UR39 ;  /* 0x000000273a3a7c20 */ /* 0x000fe20008410000 */
[CC--:B------:R-:W-:Y:S01]  /*4ac0*/  ISETP.GE.AND P3, PT, R25.reuse, R239.reuse, PT ;  /* 0x000000ef1900720c */ /* 0x0c0fe20003f66270 */
[----:B------:R-:W-:Y:S01]  /*4ad0*/  HMMA.16816.F32.BF16 R60, R16, R70, R60 ;  /* 0x00000046103c723c */ /* 0x000fe2000004183c */
[----:B------:R-:W-:Y:S01]  /*4ae0*/  ISETP.GE.AND P2, PT, R24, R239, PT ;  /* 0x000000ef1800720c */ /* 0x000fe20003f46270 */
[----:B------:R-:W-:Y:S01]  /*4af0*/  VIADD R20, R34, 0x20 ;  /* 0x0000002022147836 */ /* 0x000fe20000000000 */
[C---:B------:R-:W-:Y:S01]  /*4b00*/  ISETP.LT.OR P6, PT, R25.reuse, R246, P6 ;  /* 0x000000f61900720c */ /* 0x040fe200037c1670 */
[----:B------:R-:W-:Y:S01]  /*4b10*/  MUFU.TANH R187, R56 ;  /* 0x0000003800bb7308 */ /* 0x000fe20000002400 */
[----:B------:R-:W-:Y:S01]  /*4b20*/  ISETP.LT.OR P3, PT, R25, R244, P3 ;  /* 0x000000f41900720c */ /* 0x000fe20001f61670 */
[----:B------:R-:W-:Y:S01]  /*4b30*/  FMUL.FTZ R40, R40, UR39 ;  /* 0x0000002728287c20 */ /* 0x000fe20008410000 */
[C---:B------:R-:W-:Y:S01]  /*4b40*/  ISETP.LT.OR P1, PT, R24.reuse, R246, P1 ;  /* 0x000000f61800720c */ /* 0x040fe20000f21670 */
[----:B------:R-:W-:Y:S01]  /*4b50*/  FMUL.FTZ R41, R41, UR39 ;  /* 0x0000002729297c20 */ /* 0x000fe20008410000 */
[----:B------:R-:W-:Y:S01]  /*4b60*/  ISETP.LT.OR P2, PT, R24, R244, P2 ;  /* 0x000000f41800720c */ /* 0x000fe20001741670 */
[----:B------:R-:W-:Y:S01]  /*4b70*/  FMUL.FTZ R45, R42, UR39 ;  /* 0x000000272a2d7c20 */ /* 0x000fe20008410000 */
[----:B------:R-:W1:Y:S01]  /*4b80*/  LDSM.16.M88.4 R24, [R216+0x7800] ;  /* 0x00780000d818783b */ /* 0x000e620000000200 */
[----:B------:R-:W2:Y:S01]  /*4b90*/  MUFU.TANH R40, R40 ;  /* 0x0000002800287308 */ /* 0x000ea20000002400 */
[----:B------:R-:W-:Y:S01]  /*4ba0*/  FMUL.FTZ R42, R43, UR39 ;  /* 0x000000272b2a7c20 */ /* 0x000fe20008410000 */
[----:B-----5:R-:W-:Y:S01]  /*4bb0*/  FSEL R38, R38, -INF , !P4 ;  /* 0xff80000026267808 */ /* 0x020fe20006000000 */
[----:B------:R-:W-:Y:S01]  /*4bc0*/  FMUL.FTZ R59, R59, UR39 ;  /* 0x000000273b3b7c20 */ /* 0x000fe20008410000 */
[-C--:B------:R-:W-:Y:S01]  /*4bd0*/  ISETP.GE.AND P4, PT, R48, R245.reuse, PT ;  /* 0x000000f53000720c */ /* 0x080fe20003f86270 */
[----:B------:R-:W-:Y:S01]  /*4be0*/  FMUL.FTZ R84, R84, UR39 ;  /* 0x0000002754547c20 */ /* 0x000fe20008410000 */
[----:B------:R-:W-:Y:S01]  /*4bf0*/  FSEL R43, R32, -INF , !P5 ;  /* 0xff800000202b7808 */ /* 0x000fe20006800000 */
[----:B------:R-:W-:Y:S01]  /*4c00*/  FMUL.FTZ R85, R85, UR39 ;  /* 0x0000002755557c20 */ /* 0x000fe20008410000 */
[----:B------:R3:W4:Y:S01]  /*4c10*/  MUFU.TANH R44, R41 ;  /* 0x00000029002c7308 */ /* 0x0007220000002400 */
[----:B------:R-:W-:Y:S01]  /*4c20*/  ISETP.GE.AND P5, PT, R29, R245, PT ;  /* 0x000000f51d00720c */ /* 0x000fe20003fa6270 */
[----:B------:R-:W-:Y:S01]  /*4c30*/  FMUL.FTZ R86, R86, UR39 ;  /* 0x0000002756567c20 */ /* 0x000fe20008410000 */
[-C--:B------:R-:W-:Y:S01]  /*4c40*/  ISETP.LT.OR P4, PT, R48, R246.reuse, P4 ;  /* 0x000000f63000720c */ /* 0x080fe20002781670 */
[----:B------:R-:W-:Y:S01]  /*4c50*/  FMUL.FTZ R4, R60, UR39 ;  /* 0x000000273c047c20 */ /* 0x000fe20008410000 */
[----:B------:R-:W-:Y:S01]  /*4c60*/  FSEL R28, R6, -INF , !P0 ;  /* 0xff800000061c7808 */ /* 0x000fe20004000000 */
[----:B------:R-:W-:Y:S01]  /*4c70*/  FMUL.FTZ R46, R61, UR39 ;  /* 0x000000273d2e7c20 */ /* 0x000fe20008410000 */
[----:B------:R-:W-:Y:S01]  /*4c80*/  ISETP.GE.AND P0, PT, R48, R239, PT ;  /* 0x000000ef3000720c */ /* 0x000fe20003f06270 */
[----:B------:R-:W5:Y:S01]  /*4c90*/  MUFU.TANH R42, R42 ;  /* 0x0000002a002a7308 */ /* 0x000f620000002400 */
[----:B------:R-:W-:Y:S01]  /*4ca0*/  FMUL.FTZ R47, R62, UR39 ;  /* 0x000000273e2f7c20 */ /* 0x000fe20008410000 */
[----:B------:R-:W-:Y:S01]  /*4cb0*/  ISETP.LT.OR P5, PT, R29, R246, P5 ;  /* 0x000000f61d00720c */ /* 0x000fe20002fa1670 */
[----:B------:R-:W-:Y:S01]  /*4cc0*/  FMUL.FTZ R63, R63, UR39 ;  /* 0x000000273f3f7c20 */ /* 0x000fe20008410000 */
[----:B--2---:R-:W-:Y:S01]  /*4cd0*/  FSEL R31, R40, -INF , !P1 ;  /* 0xff800000281f7808 */ /* 0x004fe20004800000 */
[----:B------:R-:W-:Y:S01]  /*4ce0*/  VIADD R6, R34, 0x19 ;  /* 0x0000001922067836 */ /* 0x000fe20000000000 */
[----:B------:R-:W-:Y:S01]  /*4cf0*/  ISETP.GE.AND P1, PT, R20, R245, PT ;  /* 0x000000f51400720c */ /* 0x000fe20003f26270 */
[----:B------:R-:W-:Y:S01]  /*4d00*/  FMUL.FTZ R87, R87, UR39 ;  /* 0x0000002757577c20 */ /* 0x000fe20008410000 */
[----:B------:R-:W2:Y:S01]  /*4d10*/  MUFU.TANH R45, R45 ;  /* 0x0000002d002d7308 */ /* 0x000ea20000002400 */
[----:B---3--:R-:W-:Y:S01]  /*4d20*/  FSEL R41, R33, -INF , !P6 ;  /* 0xff80000021297808 */ /* 0x008fe20007000000 */
[----:B------:R-:W-:-:S04]  /*4d30*/  DEPBAR.LE SB0, 0x0 ;  /* 0x000080000000791a */ /* 0x000fc80000000000 */
[CC--:B------:R-:W-:Y:S02]  /*4d40*/  ISETP.GE.AND P6, PT, R29.reuse, R239.reuse, PT ;  /* 0x000000ef1d00720c */ /* 0x0c0fe40003fc6270 */
[-C--:B------:R-:W-:Y:S01]  /*4d50*/  ISETP.LT.OR P0, PT, R48, R244.reuse, P0 ;  /* 0x000000f43000720c */ /* 0x080fe20000701670 */
[----:B------:R-:W3:Y:S01]  /*4d60*/  MUFU.TANH R4, R4 ;  /* 0x0000000400047308 */ /* 0x000ee20000002400 */
[----:B------:R-:W-:Y:S02]  /*4d70*/  ISETP.LT.OR P6, PT, R29, R244, P6 ;  /* 0x000000f41d00720c */ /* 0x000fe400037c1670 */
[----:B----4-:R-:W-:Y:S02]  /*4d80*/  FSEL R29, R44, -INF , !P4 ;  /* 0xff8000002c1d7808 */ /* 0x010fe40006000000 */
[C---:B------:R-:W-:Y:S01]  /*4d90*/  ISETP.GE.AND P4, PT, R20.reuse, R239, PT ;  /* 0x000000ef1400720c */ /* 0x040fe20003f86270 */
[----:B-1----:R-:W-:Y:S01]  /*4da0*/  HMMA.16816.F32.BF16 R80, R16, R24, R80 ;  /* 0x000000181050723c */ /* 0x002fe20000041850 */
[C---:B------:R-:W-:Y:S01]  /*4db0*/  ISETP.LT.OR P1, PT, R20.reuse, R246, P1 ;  /* 0x000000f61400720c */ /* 0x040fe20000f21670 */
[----:B------:R-:W-:Y:S01]  /*4dc0*/  MUFU.TANH R46, R46 ;  /* 0x0000002e002e7308 */ /* 0x000fe20000002400 */
[----:B------:R-:W-:-:S02]  /*4dd0*/  ISETP.LT.OR P4, PT, R20, R244, P4 ;  /* 0x000000f41400720c */ /* 0x000fc40002781670 */
[----:B-----5:R-:W-:Y:S01]  /*4de0*/  FSEL R20, R42, -INF , !P0 ;  /* 0xff8000002a147808 */ /* 0x020fe20004000000 */
[----:B------:R-:W-:Y:S01]  /*4df0*/  HMMA.16816.F32.BF16 R76, R16, R26, R76 ;  /* 0x0000001a104c723c */ /* 0x000fe2000004184c */
[C---:B------:R-:W-:Y:S01]  /*4e00*/  VIADD R25, R34.reuse, 0x21 ;  /* 0x0000002122197836 */ /* 0x040fe20000000000 */
[----:B------:R-:W-:Y:S01]  /*4e10*/  FSEL R30, R35, -INF , !P3 ;  /* 0xff800000231e7808 */ /* 0x000fe20005800000 */
[C---:B------:R-:W-:Y:S01]  /*4e20*/  VIADD R24, R34.reuse, 0x28 ;  /* 0x0000002822187836 */ /* 0x040fe20000000000 */
[----:B------:R-:W1:Y:S01]  /*4e30*/  MUFU.TANH R47, R47 ;  /* 0x0000002f002f7308 */ /* 0x000e620000002400 */
[----:B--2---:R-:W-:Y:S02]  /*4e40*/  FSEL R22, R45, -INF , !P2 ;  /* 0xff8000002d167808 */ /* 0x004fe40005000000 */
[CC--:B------:R-:W-:Y:S01]  /*4e50*/  ISETP.GE.AND P0, PT, R25.reuse, R245.reuse, PT ;  /* 0x000000f51900720c */ /* 0x0c0fe20003f06270 */
[----:B------:R-:W-:Y:S01]  /*4e60*/  VIADD R16, R34, 0x30 ;  /* 0x0000003022107836 */ /* 0x000fe20000000000 */
[----:B------:R-:W-:Y:S01]  /*4e70*/  ISETP.GE.AND P3, PT, R6, R245, PT ;  /* 0x000000f50600720c */ /* 0x000fe20003f66270 */
[----:B------:R-:W-:Y:S01]  /*4e80*/  VIADD R17, R34, 0x29 ;  /* 0x0000002922117836 */ /* 0x000fe20000000000 */
[----:B------:R-:W-:Y:S01]  /*4e90*/  ISETP.LT.OR P0, PT, R25, R246, P0 ;  /* 0x000000f61900720c */ /* 0x000fe20000701670 */
[----:B------:R-:W2:Y:S01]  /*4ea0*/  MUFU.TANH R2, R63 ;  /* 0x0000003f00027308 */ /* 0x000ea20000002400 */
[----:B------:R-:W-:-:S02]  /*4eb0*/  ISETP.GE.AND P2, PT, R6, R239, PT ;  /* 0x000000ef0600720c */ /* 0x000fc40003f46270 */
[----:B------:R-:W-:Y:S02]  /*4ec0*/  FSEL R185, R185, -INF , !P0 ;  /* 0xff800000b9b97808 */ /* 0x000fe40004000000 */
[----:B------:R-:W-:Y:S01]  /*4ed0*/  ISETP.GE.AND P0, PT, R16, R239, PT ;  /* 0x000000ef1000720c */ /* 0x000fe20003f06270 */
[----:B------:R-:W-:Y:S01]  /*4ee0*/  FMUL.FTZ R82, R82, UR39 ;  /* 0x0000002752527c20 */ /* 0x000fe20008410000 */
[----:B------:R-:W-:Y:S01]  /*4ef0*/  FMUL.FTZ R80, R80, UR39 ;  /* 0x0000002750507c20 */ /* 0x000fe20008410000 */
[----:B------:R-:W4:Y:S01]  /*4f00*/  MUFU.TANH R170, R58 ;  /* 0x0000003a00aa7308 */ /* 0x000f220000002400 */
[C---:B------:R-:W-:Y:S01]  /*4f10*/  ISETP.LT.OR P3, PT, R6.reuse, R246, P3 ;  /* 0x000000f60600720c */ /* 0x040fe20001f61670 */
[----:B------:R-:W-:Y:S01]  /*4f20*/  FMUL.FTZ R81, R81, UR39 ;  /* 0x0000002751517c20 */ /* 0x000fe20008410000 */
[----:B------:R-:W-:Y:S01]  /*4f30*/  ISETP.LT.OR P2, PT, R6, R244, P2 ;  /* 0x000000f40600720c */ /* 0x000fe20001741670 */
[----:B------:R-:W-:Y:S01]  /*4f40*/  FMUL.FTZ R83, R83, UR39 ;  /* 0x0000002753537c20 */ /* 0x000fe20008410000 */
[----:B------:R-:W-:Y:S01]  /*4f50*/  FMUL.FTZ R76, R76, UR39 ;  /* 0x000000274c4c7c20 */ /* 0x000fe20008410000 */
[----:B------:R-:W-:Y:S01]  /*4f60*/  FMUL.FTZ R77, R77, UR39 ;  /* 0x000000274d4d7c20 */ /* 0x000fe20008410000 */
[----:B------:R-:W-:Y:S01]  /*4f70*/  FMUL.FTZ R78, R78, UR39 ;  /* 0x000000274e4e7c20 */ /* 0x000fe20008410000 */
[----:B------:R-:W5:Y:S01]  /*4f80*/  MUFU.TANH R196, R82 ;  /* 0x0000005200c47308 */ /* 0x000f620000002400 */
[----:B------:R-:W-:Y:S01]  /*4f90*/  FMUL.FTZ R79, R79, UR39 ;  /* 0x000000274f4f7c20 */ /* 0x000fe20008410000 */
[----:B------:R-:W-:-:S02]  /*4fa0*/  FSEL R187, R187, -INF , !P1 ;  /* 0xff800000bbbb7808 */ /* 0x000fc40004800000 */
[----:B------:R-:W-:Y:S02]  /*4fb0*/  ISETP.LT.OR P0, PT, R16, R244, P0 ;  /* 0x000000f41000720c */ /* 0x000fe40000701670 */
[----:B---3--:R-:W-:Y:S02]  /*4fc0*/  FSEL R23, R4, -INF , !P5 ;  /* 0xff80000004177808 */ /* 0x008fe40006800000 */
[----:B------:R-:W3:Y:S01]  /*4fd0*/  MUFU.TANH R168, R59 ;  /* 0x0000003b00a87308 */ /* 0x000ee20000002400 */
[-C--:B------:R-:W-:Y:S02]  /*4fe0*/  ISETP.GE.AND P1, PT, R16, R245.reuse, PT ;  /* 0x000000f51000720c */ /* 0x080fe40003f26270 */
[----:B-1----:R-:W-:Y:S02]  /*4ff0*/  FSEL R6, R47, -INF , !P6 ;  /* 0xff8000002f067808 */ /* 0x002fe40007000000 */
[----:B------:R-:W-:Y:S02]  /*5000*/  FSEL R21, R46, -INF , !P3 ;  /* 0xff8000002e157808 */ /* 0x000fe40005800000 */
[----:B--2---:R-:W-:Y:S01]  /*5010*/  FSEL R4, R2, -INF , !P2 ;  /* 0xff80000002047808 */ /* 0x004fe20005000000 */
[----:B------:R-:W1:Y:S01]  /*5020*/  MUFU.TANH R171, R84 ;  /* 0x0000005400ab7308 */ /* 0x000e620000002400 */
[----:B----4-:R-:W-:Y:S01]  /*5030*/  FSEL R170, R170, -INF , !P4 ;  /* 0xff800000aaaa7808 */ /* 0x010fe20006000000 */
[----:B------:R-:W-:Y:S01]  /*5040*/  VIADD R2, R34, 0x31 ;  /* 0x0000003122027836 */ /* 0x000fe20000000000 */
[----:B------:R-:W-:-:S02]  /*5050*/  ISETP.GE.AND P5, PT, R24, R245, PT ;  /* 0x000000f51800720c */ /* 0x000fc40003fa6270 */
[-C--:B------:R-:W-:Y:S02]  /*5060*/  ISETP.GE.AND P6, PT, R25, R239.reuse, PT ;  /* 0x000000ef1900720c */ /* 0x080fe40003fc6270 */
[----:B------:R-:W-:Y:S01]  /*5070*/  ISETP.GE.AND P3, PT, R24, R239, PT ;  /* 0x000000ef1800720c */ /* 0x000fe20003f66270 */
[----:B------:R-:W-:Y:S01]  /*5080*/  MUFU.TANH R169, R85 ;  /* 0x0000005500a97308 */ /* 0x000fe20000002400 */
[C---:B------:R-:W-:Y:S02]  /*5090*/  ISETP.GE.AND P2, PT, R17.reuse, R245, PT ;  /* 0x000000f51100720c */ /* 0x040fe40003f46270 */
[----:B------:R-:W-:Y:S02]  /*50a0*/  ISETP.GE.AND P4, PT, R17, R239, PT ;  /* 0x000000ef1100720c */ /* 0x000fe40003f86270 */
[----:B-----5:R-:W-:Y:S02]  /*50b0*/  FSEL R196, R196, -INF , !P0 ;  /* 0xff800000c4c47808 */ /* 0x020fe40004000000 */
[----:B------:R-:W-:Y:S01]  /*50c0*/  ISETP.LT.OR P1, PT, R16, R246, P1 ;  /* 0x000000f61000720c */ /* 0x000fe20000f21670 */
[----:B------:R-:W2:Y:S01]  /*50d0*/  MUFU.TANH R188, R86 ;  /* 0x0000005600bc7308 */ /* 0x000ea20000002400 */
[----:B------:R-:W-:Y:S01]  /*50e0*/  PLOP3.LUT P0, PT, PT, PT, UP0, 0x80, 0x0 ;  /* 0x000000000000781c */ /* 0x000fe20003f0f008 */
[C---:B------:R-:W-:Y:S01]  /*50f0*/  VIADD R16, R34.reuse, 0x38 ;  /* 0x0000003822107836 */ /* 0x040fe20000000000 */
[----:B------:R-:W-:Y:S01]  /*5100*/  ISETP.LT.OR P6, PT, R25, R244, P6 ;  /* 0x000000f41900720c */ /* 0x000fe200037c1670 */
[----:B------:R-:W-:Y:S01]  /*5110*/  VIADD R34, R34, 0x39 ;  /* 0x0000003922227836 */ /* 0x000fe20000000000 */
[----:B------:R-:W-:-:S02]  /*5120*/  ISETP.LT.OR P5, PT, R24, R246, P5 ;  /* 0x000000f61800720c */ /* 0x000fc40002fa1670 */
[----:B------:R-:W-:Y:S01]  /*5130*/  ISETP.LT.OR P3, PT, R24, R244, P3 ;  /* 0x000000f41800720c */ /* 0x000fe20001f61670 */
[----:B------:R-:W4:Y:S01]  /*5140*/  MUFU.TANH R200, R87 ;  /* 0x0000005700c87308 */ /* 0x000f220000002400 */
[C---:B------:R-:W-:Y:S02]  /*5150*/  ISETP.LT.OR P2, PT, R17.reuse, R246, P2 ;  /* 0x000000f61100720c */ /* 0x040fe40001741670 */
[----:B------:R-:W-:Y:S02]  /*5160*/  ISETP.LT.OR P4, PT, R17, R244, P4 ;  /* 0x000000f41100720c */ /* 0x000fe40002781670 */
[----:B---3--:R-:W-:Y:S02]  /*5170*/  FSEL R168, R168, -INF , !P6 ;  /* 0xff800000a8a87808 */ /* 0x008fe40007000000 */
[----:B-1----:R-:W-:Y:S01]  /*5180*/  FSEL R171, R171, -INF , !P5 ;  /* 0xff800000abab7808 */ /* 0x002fe20006800000 */
[----:B------:R-:W1:Y:S01]  /*5190*/  MUFU.TANH R201, R80 ;  /* 0x0000005000c97308 */ /* 0x000e620000002400 */
[----:B--2---:R-:W-:-:S02]  /*51a0*/  FSEL R188, R188, -INF , !P3 ;  /* 0xff800000bcbc7808 */ /* 0x004fc40005800000 */
[----:B------:R-:W-:Y:S02]  /*51b0*/  FSEL R169, R169, -INF , !P2 ;  /* 0xff800000a9a97808 */ /* 0x000fe40005000000 */
[-C--:B------:R-:W-:Y:S02]  /*51c0*/  ISETP.GE.AND P6, PT, R2, R245.reuse, PT ;  /* 0x000000f50200720c */ /* 0x080fe40003fc6270 */
[----:B------:R-:W-:Y:S01]  /*51d0*/  ISETP.GE.AND P5, PT, R16, R245, PT ;  /* 0x000000f51000720c */ /* 0x000fe20003fa6270 */
[----:B------:R-:W2:Y:S01]  /*51e0*/  MUFU.TANH R199, R81 ;  /* 0x0000005100c77308 */ /* 0x000ea20000002400 */
[----:B----4-:R-:W-:Y:S02]  /*51f0*/  FSEL R200, R200, -INF , !P4 ;  /* 0xff800000c8c87808 */ /* 0x010fe40006000000 */
[-C--:B------:R-:W-:Y:S02]  /*5200*/  ISETP.GE.AND P3, PT, R2, R239.reuse, PT ;  /* 0x000000ef0200720c */ /* 0x080fe40003f66270 */
[----:B------:R-:W-:-:S02]  /*5210*/  ISETP.GE.AND P2, PT, R16, R239, PT ;  /* 0x000000ef1000720c */ /* 0x000fc40003f46270 */
[C---:B------:R-:W-:Y:S01]  /*5220*/  ISETP.GE.AND P4, PT, R34.reuse, R245, PT ;  /* 0x000000f52200720c */ /* 0x040fe20003f86270 */
[----:B------:R-:W3:Y:S01]  /*5230*/  MUFU.TANH R194, R83 ;  /* 0x0000005300c27308 */ /* 0x000ee20000002400 */
[----:B-1----:R-:W-:Y:S02]  /*5240*/  FSEL R201, R201, -INF , !P1 ;  /* 0xff800000c9c97808 */ /* 0x002fe40004800000 */
[----:B------:R-:W-:Y:S02]  /*5250*/  ISETP.GE.AND P1, PT, R34, R239, PT ;  /* 0x000000ef2200720c */ /* 0x000fe40003f26270 */
[C---:B------:R-:W-:Y:S02]  /*5260*/  ISETP.LT.OR P6, PT, R2.reuse, R246, P6 ;  /* 0x000000f60200720c */ /* 0x040fe400037c1670 */
[----:B------:R-:W-:Y:S01]  /*5270*/  ISETP.LT.OR P3, PT, R2, R244, P3 ;  /* 0x000000f40200720c */ /* 0x000fe20001f61670 */
[----:B------:R-:W1:Y:S01]  /*5280*/  MUFU.TANH R197, R76 ;  /* 0x0000004c00c57308 */ /* 0x000e620000002400 */
[----:B------:R-:W-:-:S02]  /*5290*/  ISETP.LT.OR P5, PT, R16, R246, P5 ;  /* 0x000000f61000720c */ /* 0x000fc40002fa1670 */
[----:B------:R-:W-:Y:S02]  /*52a0*/  ISETP.LT.OR P2, PT, R16, R244, P2 ;  /* 0x000000f41000720c */ /* 0x000fe40001741670 */
[C---:B------:R-:W-:Y:S01]  /*52b0*/  ISETP.LT.OR P4, PT, R34.reuse, R246, P4 ;  /* 0x000000f62200720c */ /* 0x040fe20002781670 */
[----:B------:R-:W-:Y:S01]  /*52c0*/  BAR.SYNC.DEFER_BLOCKING 0x0 ;  /* 0x0000000000007b1d */ /* 0x000fe20000010000 */
[----:B------:R-:W-:Y:S02]  /*52d0*/  ISETP.LT.OR P1, PT, R34, R244, P1 ;  /* 0x000000f42200720c */ /* 0x000fe40000f21670 */
[----:B--2---:R-:W-:Y:S02]  /*52e0*/  FSEL R199, R199, -INF , !P6 ;  /* 0xff800000c7c77808 */ /* 0x004fe40007000000 */
[----:B---3--:R-:W-:Y:S01]  /*52f0*/  FSEL R194, R194, -INF , !P3 ;  /* 0xff800000c2c27808 */ /* 0x008fe20005800000 */
[----:B------:R-:W2:Y:S01]  /*5300*/  MUFU.TANH R195, R77 ;  /* 0x0000004d00c37308 */ /* 0x000ea20000002400 */
[----:B-1----:R-:W-:-:S07]  /*5310*/  FSEL R197, R197, -INF , !P5 ;  /* 0xff800000c5c57808 */ /* 0x002fce0006800000 */
[----:B------:R-:W1:Y:S08]  /*5320*/  MUFU.TANH R192, R78 ;  /* 0x0000004e00c07308 */ /* 0x000e700000002400 */
[----:B------:R-:W3:Y:S01]  /*5330*/  MUFU.TANH R190, R79 ;  /* 0x0000004f00be7308 */ /* 0x000ee20000002400 */
[----:B--2---:R-:W-:Y:S02]  /*5340*/  FSEL R195, R195, -INF , !P4 ;  /* 0xff800000c3c37808 */ /* 0x004fe40006000000 */
[----:B-1----:R-:W-:-:S02]  /*5350*/  FSEL R192, R192, -INF , !P2 ;  /* 0xff800000c0c07808 */ /* 0x002fc40005000000 */
[----:B---3--:R-:W-:Y:S01]  /*5360*/  FSEL R190, R190, -INF , !P1 ;  /* 0xff800000bebe7808 */ /* 0x008fe20004800000 */
        /* <DEDUP_REMOVED lines=80> */
.L_x_2223:
[----:B------:R-:W-:Y:S05]  /*5870*/  BSYNC B0 ;  /* 0x0000000000007941 */ /* 0x000fea0003800000 */
.L_x_2222:
[----:B------:R-:W0:Y:S02]  /*5880*/  LDGDEPBAR ;  /* 0x00000000000079af */ /* 0x000e240000000000 */
.L_x_2221:
        /* <DEDUP_REMOVED lines=78> */
[----:B------:R-:W3:Y:S01]  /*5d70*/  LDSM.16.MT88.4 R16, [R220+0x1e000] ;  /* 0x01e00000dc10783b */ /* 0x000ee20000004200 */
[----:B------:R-:W4:Y:S01]  /*5d80*/  MUFU.EX2 R178, R178 ;  /* 0x000000b200b27308 */ /* 0x000f220000000800 */
        /* <DEDUP_REMOVED lines=15> */
[----:B------:R-:W1:Y:S01]  /*5e80*/  MUFU.EX2 R174, R174 ;  /* 0x000000ae00ae7308 */ /* 0x000e620000000800 */
[----:B----4-:R-:W-:Y:S01]  /*5e90*/  F2FP.BF16.F32.PACK_AB R128, R178, R181 ;  /* 0x000000b5b280723e */ /* 0x010fe200000010ff */
[--C-:B------:R-:W-:Y:S01]  /*5ea0*/  FFMA.FTZ R191, R200, UR23, -R193.reuse ;  /* 0x00000017c8bf7c23 */ /* 0x100fe200080108c1 */
[----:B------:R-:W4:Y:S01]  /*5eb0*/  LDSM.16.MT88.4 R24, [R224+0x1a800] ;  /* 0x01a80000e018783b */ /* 0x000f220000004200 */
[--C-:B------:R-:W-:Y:S01]  /*5ec0*/  FFMA.FTZ R200, R201, UR23, -R198.reuse ;  /* 0x00000017c9c87c23 */ /* 0x100fe200080108c6 */
[--C-:B------:R-:W-:Y:S01]  /*5ed0*/  FFMA.FTZ R199, R199, UR23, -R198.reuse ;  /* 0x00000017c7c77c23 */ /* 0x100fe200080108c6 */
[--C-:B------:R-:W-:Y:S01]  /*5ee0*/  FFMA.FTZ R197, R197, UR23, -R198.reuse ;  /* 0x00000017c5c57c23 */ /* 0x100fe200080108c6 */
[----:B------:R-:W-:Y:S01]  /*5ef0*/  LDSM.16.MT88.4 R168, [R224+0x19000] ;  /* 0x01900000e0a8783b */ /* 0x000fe20000004200 */
[----:B------:R-:W-:Y:S01]  /*5f00*/  MUFU.EX2 R180, R180 ;  /* 0x000000b400b47308 */ /* 0x000fe20000000800 */
[----:B------:R-:W-:Y:S01]  /*5f10*/  FFMA.FTZ R198, R195, UR23, -R198 ;  /* 0x00000017c3c67c23 */ /* 0x000fe200080108c6 */
[--C-:B------:R-:W-:Y:S01]  /*5f20*/  FFMA.FTZ R195, R196, UR23, -R193.reuse ;  /* 0x00000017c4c37c23 */ /* 0x100fe200080108c1 */
[--C-:B------:R-:W-:Y:S01]  /*5f30*/  FFMA.FTZ R194, R194, UR23, -R193.reuse ;  /* 0x00000017c2c27c23 */ /* 0x100fe200080108c1 */
[--C-:B------:R-:W-:Y:S01]  /*5f40*/  FFMA.FTZ R192, R192, UR23, -R193.reuse ;  /* 0x00000017c0c07c23 */ /* 0x100fe200080108c1 */
[----:B------:R-:W-:Y:S01]  /*5f50*/  FFMA.FTZ R193, R190, UR23, -R193 ;  /* 0x00000017bec17c23 */ /* 0x000fe200080108c1 */
[----:B------:R-:W-:-:S02]  /*5f60*/  FADD.FTZ R178, R181, R178 ;  /* 0x000000b2b5b27221 */ /* 0x000fc40000010000 */
[----:B------:R-:W2:Y:S01]  /*5f70*/  MUFU.EX2 R183, R183 ;  /* 0x000000b700b77308 */ /* 0x000ea20000000800 */
[----:B-1----:R-:W-:Y:S01]  /*5f80*/  F2FP.BF16.F32.PACK_AB R130, R174, R177 ;  /* 0x000000b1ae82723e */ /* 0x002fe200000010ff */
[----:B------:R-:W-:-:S04]  /*5f90*/  FADD.FTZ R177, R177, R178 ;  /* 0x000000b2b1b17221 */ /* 0x000fc80000010000 */
[----:B------:R-:W-:Y:S02]  /*5fa0*/  FADD.FTZ R174, R174, R177 ;  /* 0x000000b1aeae7221 */ /* 0x000fe40000010000 */
[----:B------:R-:W-:Y:S08]  /*5fb0*/  MUFU.EX2 R179, R179 ;  /* 0x000000b300b37308 */ /* 0x000ff00000000800 */
[----:B------:R-:W1:Y:S01]  /*5fc0*/  MUFU.EX2 R176, R176 ;  /* 0x000000b000b07308 */ /* 0x000e620000000800 */
[----:B--2---:R-:W-:Y:S01]  /*5fd0*/  F2FP.BF16.F32.PACK_AB R129, R183, R180 ;  /* 0x000000b4b781723e */ /* 0x004fe200000010ff */
[----:B------:R-:W-:-:S06]  /*5fe0*/  FADD.FTZ R180, R180, R183 ;  /* 0x000000b7b4b47221 */ /* 0x000fcc0000010000 */
[----:B------:R-:W-:Y:S08]  /*5ff0*/  MUFU.EX2 R175, R175 ;  /* 0x000000af00af7308 */ /* 0x000ff00000000800 */
[----:B------:R-:W2:Y:S01]  /*6000*/  MUFU.EX2 R172, R172 ;  /* 0x000000ac00ac7308 */ /* 0x000ea20000000800 */
        /* <DEDUP_REMOVED lines=55> */
[C---:B---3--:R-:W-:Y:S06]  /*6380*/  HMMA.16816.F32.BF16 R124, R128.reuse, R16, RZ ;  /* 0x00000010807c723c */ /* 0x048fec00000418ff */
[----:B------:R-:W-:Y:S01]  /*6390*/  HMMA.16816.F32.BF16 R128, R128, R18, RZ ;  /* 0x000000128080723c */ /* 0x000fe200000418ff */
[----:B--2---:R-:W-:Y:S01]  /*63a0*/  F2FP.BF16.F32.PACK_AB R16, R172, R175 ;  /* 0x000000afac10723e */ /* 0x004fe200000010ff */
[----:B------:R-:W-:Y:S01]  /*63b0*/  FADD.FTZ R175, R175, R174 ;  /* 0x000000aeafaf7221 */ /* 0x000fe20000010000 */
[----:B-1----:R-:W-:Y:S01]  /*63c0*/  F2FP.BF16.F32.PACK_AB R17, R166, R173 ;  /* 0x000000ada611723e */ /* 0x002fe200000010ff */
[----:B------:R-:W-:-:S02]  /*63d0*/  FADD.FTZ R173, R173, R176 ;  /* 0x000000b0adad7221 */ /* 0x000fc40000010000 */
[----:B------:R-:W-:Y:S01]  /*63e0*/  FADD.FTZ R172, R172, R175 ;  /* 0x000000afacac7221 */ /* 0x000fe20000010000 */
[----:B------:R-:W-:Y:S01]  /*63f0*/  F2FP.BF16.F32.PACK_AB R18, R2, R167 ;  /* 0x000000a70212723e */ /* 0x000fe200000010ff */
[----:B------:R-:W-:Y:S01]  /*6400*/  FADD.FTZ R166, R166, R173 ;  /* 0x000000ada6a67221 */ /* 0x000fe20000010000 */
[----:B-----5:R-:W-:Y:S01]  /*6410*/  F2FP.BF16.F32.PACK_AB R19, R0, R165 ;  /* 0x000000a50013723e */ /* 0x020fe200000010ff */
        /* <DEDUP_REMOVED lines=55> */
[----:B------:R-:W4:Y:S01]  /*6790*/  LDSM.16.MT88.4 R24, [R224+0x1b000] ;  /* 0x01b00000e018783b */ /* 0x000f220000004200 */
[----:B------:R-:W-:Y:S01]  /*67a0*/  FADD.FTZ R188, R188, R189 ;  /* 0x000000bdbcbc7221 */ /* 0x000fe20000010000 */
[----:B------:R-:W-:-:S03]  /*67b0*/  FADD.FTZ R184, R184, R185 ;  /* 0x000000b9b8b87221 */ /* 0x000fc60000010000 */
[----:B-1----:R-:W-:Y:S01]  /*67c0*/  HMMA.16816.F32.BF16 R124, R16, R20, R124 ;  /* 0x00000014107c723c */ /* 0x002fe2000004187c */
[----:B------:R-:W-:Y:S01]  /*67d0*/  FADD.FTZ R188, R191, R188 ;  /* 0x000000bcbfbc7221 */ /* 0x000fe20000010000 */
[----:B------:R-:W-:-:S04]  /*67e0*/  FADD.FTZ R187, R187, R184 ;  /* 0x000000b8bbbb7221 */ /* 0x000fc80000010000 */
        /* <DEDUP_REMOVED lines=54> */
[----:B------:R-:W-:Y:S01]  /*6b50*/  HMMA.16816.F32.BF16 R108, R28, R168, R108 ;  /* 0x000000a81c6c723c */ /* 0x000fe2000004186c */
[----:B------:R-:W-:Y:S01]  /*6b60*/  FADD.FTZ R250, R193, R192 ;  /* 0x000000c0c1fa7221 */ /* 0x000fe20000010000 */
[----:B------:R-:W-:-:S04]  /*6b70*/  FADD.FTZ R251, R198, R197 ;  /* 0x000000c5c6fb7221 */ /* 0x000fc80000010000 */
[----:B------:R-:W-:Y:S01]  /*6b80*/  HMMA.16816.F32.BF16 R112, R28, R170, R112 ;  /* 0x000000aa1c70723c */ /* 0x000fe20000041870 */
[----:B------:R-:W-:Y:S04]  /*6b90*/  LDSM.16.MT88.4 R168, [R220+0x19800] ;  /* 0x01980000dca8783b */ /* 0x000fe80000004200 */
[----:B------:R-:W-:Y:S01]  /*6ba0*/  STL [R1+0x4], R250 ;  /* 0x000004fa01007387 */ /* 0x000fe20000100800 */
[C---:B-1----:R-:W-:Y:S03]  /*6bb0*/  HMMA.16816.F32.BF16 R160, R4.reuse, R16, R160 ;  /* 0x0000001004a0723c */ /* 0x042fe600000418a0 */
[----:B------:R-:W-:Y:S03]  /*6bc0*/  STL [R1+0x10], R251 ;  /* 0x000010fb01007387 */ /* 0x000fe60000100800 */
        /* <DEDUP_REMOVED lines=64> */
[----:B------:R-:W-:Y:S02]  /*6fd0*/  IMAD.U32 R166, RZ, RZ, UR20 ;  /* 0x00000014ffa67e24 */ /* 0x000fe4000f8e00ff */
[----:B------:R-:W-:-:S04]  /*6fe0*/  VIADD R0, R23, UR4 ;  /* 0x0000000417007c36 */ /* 0x000fc80008000000 */
[----:B------:R-:W2:Y:S01]  /*6ff0*/  @!P4 LDC.64 R4, c[0x0][0x220] ;  /* 0x00008800ff04cb82 */ /* 0x000ea20000000a00 */
[----:B------:R-:W-:-:S07]  /*7000*/  IMAD R166, R166, 0x40, R247 ;  /* 0x00000040a6a67824 */ /* 0x000fce00078e02f7 */
        /* <DEDUP_REMOVED lines=14> */
[----:B------:R-:W5:Y:S01]  /*70f0*/  @!P4 LDC.64 R14, c[0x0][0x220] ;  /* 0x00008800ff0ecb82 */ /* 0x000f620000000a00 */
[C---:B---3--:R-:W-:Y:S01]  /*7100*/  @!P3 LEA R20, P0, R22.reuse, R20, 0x1 ;  /* 0x000000141614b211 */ /* 0x048fe200078008ff */
[----:B------:R-:W-:Y:S01]  /*7110*/  @!PT LDS RZ, [RZ] ;  /* 0x00000000fffff984 */ /* 0x000fe20000000800 */
[----:B------:R-:W-:Y:S01]  /*7120*/  @!PT LDS RZ, [RZ] ;  /* 0x00000000fffff984 */ /* 0x000fe20000000800 */
[----:B------:R-:W-:Y:S01]  /*7130*/  @!PT LDS RZ, [RZ] ;  /* 0x00000000fffff984 */ /* 0x000fe20000000800 */
[----:B------:R-:W-:Y:S03]  /*7140*/  @!P4 LDGSTS.E.BYPASS.LTC128B.128 [R238+0x1a000], desc[UR30][R24.64+0x80] ;  /* 0x1a00008018eecfae */ /* 0x000fe6000b901d5e */
[C---:B------:R-:W-:Y:S01]  /*7150*/  @!P3 LEA.HI.X R21, R22.reuse, R21, R0, 0x1, P0 ;  /* 0x000000151615b211 */ /* 0x040fe200000f0c00 */
[----:B------:R-:W-:Y:S02]  /*7160*/  @P3 STS.128 [R238+0x1c000], RZ ;  /* 0x01c000ffee003388 */ /* 0x000fe40000000c00 */
[----:B------:R-:W2:Y:S01]  /*7170*/  @!P3 LDC.64 R6, c[0x0][0x220] ;  /* 0x00008800ff06bb82 */ /* 0x000ea20000000a00 */
[----:B-1----:R-:W-:Y:S01]  /*7180*/  @!P2 LEA R28, P0, R22, R18, 0x1 ;  /* 0x00000012161ca211 */ /* 0x002fe200078008ff */
[----:B------:R-:W-:Y:S01]  /*7190*/  @!PT LDS RZ, [RZ] ;  /* 0x00000000fffff984 */ /* 0x000fe20000000800 */
[----:B------:R-:W-:Y:S01]  /*71a0*/  @!PT LDS RZ, [RZ] ;  /* 0x00000000fffff984 */ /* 0x000fe20000000800 */
[----:B------:R-:W-:Y:S01]  /*71b0*/  @!PT LDS RZ, [RZ] ;  /* 0x00000000fffff984 */ /* 0x000fe20000000800 */
[----:B------:R1:W-:Y:S01]  /*71c0*/  @!P3 LDGSTS.E.BYPASS.LTC128B.128 [R238+0x1c000], desc[UR30][R20.64+0x100] ;  /* 0x1c00010014eebfae */ /* 0x0003e2000b901d5e */
[----:B------:R-:W-:-:S02]  /*71d0*/  IADD3.X R18, R0, UR33, RZ, P1, !PT ;  /* 0x0000002100127c10 */ /* 0x000fc40008ffe4ff */
[----:B------:R-:W-:Y:S01]  /*71e0*/  @!P2 LEA.HI.X R29, R22, R19, R0, 0x1, P0 ;  /* 0x00000013161da211 */ /* 0x000fe200000f0c00 */
[----:B------:R-:W-:Y:S02]  /*71f0*/  @P2 STS.128 [R238+0x1e000], RZ ;  /* 0x01e000ffee002388 */ /* 0x000fe40000000c00 */
[----:B------:R-:W3:Y:S01]  /*7200*/  @!P2 LDC.64 R4, c[0x0][0x220] ;  /* 0x00008800ff04ab82 */ /* 0x000ee20000000a00 */
[C---:B----4-:R-:W-:Y:S01]  /*7210*/  @!P5 LEA R16, P1, R2.reuse, R16, 0x1 ;  /* 0x000000100210d211 */ /* 0x050fe200078208ff */
[----:B------:R-:W-:Y:S01]  /*7220*/  @!PT LDS RZ, [RZ] ;  /* 0x00000000fffff984 */ /* 0x000fe20000000800 */
[----:B------:R-:W-:Y:S01]  /*7230*/  @!PT LDS RZ, [RZ] ;  /* 0x00000000fffff984 */ /* 0x000fe20000000800 */
[----:B------:R-:W-:Y:S01]  /*7240*/  @!PT LDS RZ, [RZ] ;  /* 0x00000000fffff984 */ /* 0x000fe20000000800 */
[----:B------:R-:W-:Y:S03]  /*7250*/  @!P2 LDGSTS.E.BYPASS.LTC128B.128 [R238+0x1e000], desc[UR30][R28.64+0x180] ;  /* 0x1e0001801ceeafae */ /* 0x000fe6000b901d5e */
[C---:B------:R-:W-:Y:S01]  /*7260*/  @!P5 LEA.HI.X R17, R2.reuse, R17, R18, 0x1, P1 ;  /* 0x000000110211d211 */ /* 0x040fe200008f0c12 */
[----:B------:R-:W-:Y:S01]  /*7270*/  @P5 STS.128 [R238+0x19000], RZ ;  /* 0x019000ffee005388 */ /* 0x000fe20000000c00 */
[----:B-----5:R-:W-:-:S03]  /*7280*/  @!P4 LEA R14, P6, R2, R14, 0x1 ;  /* 0x0000000e020ec211 */ /* 0x020fc600078c08ff */
[----:B------:R-:W-:Y:S01]  /*7290*/  @!PT LDS RZ, [RZ] ;  /* 0x00000000fffff984 */ /* 0x000fe20000000800 */
[----:B------:R-:W-:Y:S01]  /*72a0*/  @!PT LDS RZ, [RZ] ;  /* 0x00000000fffff984 */ /* 0x000fe20000000800 */
[----:B------:R-:W-:Y:S01]  /*72b0*/  @!PT LDS RZ, [RZ] ;  /* 0x00000000fffff984 */ /* 0x000fe20000000800 */
[----:B------:R4:W-:Y:S01]  /*72c0*/  @!P5 LDGSTS.E.BYPASS.LTC128B.128 [R238+0x19000], desc[UR30][R16.64] ;  /* 0x1900000010eedfae */ /* 0x0009e2000b901d5e */
[----:B------:R-:W-:-:S03]  /*72d0*/  @!P4 LEA.HI.X R15, R2, R15, R18, 0x1, P6 ;  /* 0x0000000f020fc211 */ /* 0x000fc600030f0c12 */
        /* <DEDUP_REMOVED lines=8> */
[----:B------:R-:W-:Y:S02]  /*7360*/  ISETP.GE.AND P1, PT, R166, R245, PT ;  /* 0x000000f5a600720c */ /* 0x000fe40003f26270 */
[----:B---3--:R-:W-:Y:S01]  /*7370*/  @!P2 LEA R32, P0, R2, R4, 0x1 ;  /* 0x000000040220a211 */ /* 0x008fe200078008ff */
[----:B------:R-:W-:Y:S01]  /*7380*/  @!PT LDS RZ, [RZ] ;  /* 0x00000000fffff984 */ /* 0x000fe20000000800 */
[----:B------:R-:W-:Y:S01]  /*7390*/  @!PT LDS RZ, [RZ] ;  /* 0x00000000fffff984 */ /* 0x000fe20000000800 */
[----:B------:R-:W-:Y:S01]  /*73a0*/  @!PT LDS RZ, [RZ] ;  /* 0x00000000fffff984 */ /* 0x000fe20000000800 */
[----:B------:R-:W-:Y:S01]  /*73b0*/  @!P3 LDGSTS.E.BYPASS.LTC128B.128 [R238+0x1d000], desc[UR30][R26.64+0x100] ;  /* 0x1d0001001aeebfae */ /* 0x000fe2000b901d5e */
[----:B------:R-:W-:Y:S02]  /*73c0*/  ISETP.LT.OR P1, PT, R166, R246, P1 ;  /* 0x000000f6a600720c */ /* 0x000fe40000f21670 */
[----:B------:R-:W-:Y:S01]  /*73d0*/  @!P2 LEA.HI.X R33, R2, R5, R18, 0x1, P0 ;  /* 0x000000050221a211 */ /* 0x000fe200000f0c12 */
        /* <DEDUP_REMOVED lines=8> */
[----:B------:R-:W5:Y:S04]  /*7460*/  LDSM.16.M88.4 R176, [R229+0x11000] ;  /* 0x01100000e5b0783b */ /* 0x000f680000000200 */
[----:B----4-:R-:W4:Y:S04]  /*7470*/  LDSM.16.M88.4 R16, [R229+0x11800] ;  /* 0x01180000e510783b */ /* 0x010f280000000200 */
[----:B------:R-:W-:Y:S04]  /*7480*/  LDSM.16.M88.4 R28, [R228] ;  /* 0x00000000e41c783b */ /* 0x000fe80000000200 */
[----:B------:R-:W4:Y:S04]  /*7490*/  LDSM.16.M88.4 R4, [R227] ;  /* 0x00000000e304783b */ /* 0x000f280000000200 */
[----:B------:R-:W4:Y:S04]  /*74a0*/  LDSM.16.M88.4 R192, [R219] ;  /* 0x00000000dbc0783b */ /* 0x000f280000000200 */
[----:B------:R-:W4:Y:S04]  /*74b0*/  LDSM.16.M88.4 R200, [R218] ;  /* 0x00000000dac8783b */ /* 0x000f280000000200 */
[----:B--2---:R-:W2:Y:S04]  /*74c0*/  LDSM.16.M88.4 R32, [R217] ;  /* 0x00000000d920783b */ /* 0x004ea80000000200 */
[----:B------:R-:W-:Y:S01]  /*74d0*/  LDSM.16.M88.4 R196, [R223+0x10800] ;  /* 0x01080000dfc4783b */ /* 0x000fe20000000200 */
[C---:B-1----:R-:W-:Y:S03]  /*74e0*/  HMMA.16816.F32.BF16 R24, R168.reuse, R20, RZ ;  /* 0x00000014a818723c */ /* 0x042fe600000418ff */
[----:B------:R-:W-:Y:S04]  /*74f0*/  LDSM.16.M88.4 R232, [R230+0xc000] ;  /* 0x00c00000e6e8783b */ /* 0x000fe80000000200 */
[----:B------:R-:W0:Y:S01]  /*7500*/  LDGDEPBAR ;  /* 0x00000000000079af */ /* 0x000e220000000000 */
[C---:B------:R-:W-:Y:S06]  /*7510*/  HMMA.16816.F32.BF16 R20, R168.reuse, R22, RZ ;  /* 0x00000016a814723c */ /* 0x040fec00000418ff */
[C---:B---3--:R-:W-:Y:S06]  /*7520*/  HMMA.16816.F32.BF16 R188, R168.reuse, R184, RZ ;  /* 0x000000b8a8bc723c */ /* 0x048fec00000418ff */
[C---:B-----5:R-:W-:Y:S06]  /*7530*/  HMMA.16816.F32.BF16 R180, R168.reuse, R176, RZ ;  /* 0x000000b0a8b4723c */ /* 0x060fec00000418ff */
[C---:B------:R-:W-:Y:S06]  /*7540*/  HMMA.16816.F32.BF16 R184, R168.reuse, R186, RZ ;  /* 0x000000baa8b8723c */ /* 0x040fec00000418ff */
[C---:B------:R-:W-:Y:S06]  /*7550*/  HMMA.16816.F32.BF16 R176, R168.reuse, R178, RZ ;  /* 0x000000b2a8b0723c */ /* 0x040fec00000418ff */
[C---:B----4-:R-:W-:Y:S06]  /*7560*/  HMMA.16816.F32.BF16 R172, R168.reuse, R16, RZ ;  /* 0x00000010a8ac723c */ /* 0x050fec00000418ff */
[----:B------:R-:W-:Y:S01]  /*7570*/  HMMA.16816.F32.BF16 R168, R168, R18, RZ ;  /* 0x00000012a8a8723c */ /* 0x000fe200000418ff */
[----:B------:R-:W-:Y:S05]  /*7580*/  LDSM.16.M88.4 R16, [R226] ;  /* 0x00000000e210783b */ /* 0x000fea0000000200 */
[C---:B------:R-:W-:Y:S06]  /*7590*/  HMMA.16816.F32.BF16 R24, R28.reuse, R4, R24 ;  /* 0x000000041c18723c */ /* 0x040fec0000041818 */
[C---:B------:R-:W-:Y:S01]  /*75a0*/  HMMA.16816.F32.BF16 R20, R28.reuse, R6, R20 ;  /* 0x000000061c14723c */ /* 0x040fe20000041814 */
[----:B------:R-:W1:Y:S05]  /*75b0*/  LDSM.16.M88.4 R4, [R223+0x10000] ;  /* 0x01000000df04783b */ /* 0x000e6a0000000200 */
[C---:B------:R-:W-:Y:S06]  /*75c0*/  HMMA.16816.F32.BF16 R188, R28.reuse, R192, R188 ;  /* 0x000000c01cbc723c */ /* 0x040fec00000418bc */
[C---:B------:R-:W-:Y:S01]  /*75d0*/  HMMA.16816.F32.BF16 R184, R28.reuse, R194, R184 ;  /* 0x000000c21cb8723c */ /* 0x040fe200000418b8 */
[----:B------:R-:W3:Y:S05]  /*75e0*/  LDSM.16.M88.4 R192, [R223+0x11000] ;  /* 0x01100000dfc0783b */ /* 0x000eea0000000200 */
[C---:B------:R-:W-:Y:S06]  /*75f0*/  HMMA.16816.F32.BF16 R180, R28.reuse, R200, R180 ;  /* 0x000000c81cb4723c */ /* 0x040fec00000418b4 */
[C---:B------:R-:W-:Y:S01]  /*7600*/  HMMA.16816.F32.BF16 R176, R28.reuse, R202, R176 ;  /* 0x000000ca1cb0723c */ /* 0x040fe200000418b0 */
[----:B------:R-:W-:Y:S05]  /*7610*/  LDSM.16.M88.4 R200, [R216+0x800] ;  /* 0x00080000d8c8783b */ /* 0x000fea0000000200 */
[C---:B--2---:R-:W-:Y:S06]  /*7620*/  HMMA.16816.F32.BF16 R172, R28.reuse, R32, R172 ;  /* 0x000000201cac723c */ /* 0x044fec00000418ac */
[----:B------:R-:W-:Y:S01]  /*7630*/  HMMA.16816.F32.BF16 R168, R28, R34, R168 ;  /* 0x000000221ca8723c */ /* 0x000fe200000418a8 */
[----:B------:R-:W2:Y:S04]  /*7640*/  LDSM.16.M88.4 R32, [R223+0x11800] ;  /* 0x01180000df20783b */ /* 0x000ea80000000200 */
[----:B------:R-:W-:Y:S01]  /*7650*/  LDSM.16.M88.4 R28, [R225] ;  /* 0x00000000e11c783b */ /* 0x000fe20000000200 */
[C---:B-1----:R-:W-:Y:S06]  /*7660*/  HMMA.16816.F32.BF16 R24, R16.reuse, R4, R24 ;  /* 0x000000041018723c */ /* 0x042fec0000041818 */
[C---:B------:R-:W-:Y:S01]  /*7670*/  HMMA.16816.F32.BF16 R20, R16.reuse, R6, R20 ;  /* 0x000000061014723c */ /* 0x040fe20000041814 */
[----:B------:R-:W1:Y:S05]  /*7680*/  LDSM.16.M88.4 R4, [R216] ;  /* 0x00000000d804783b */ /* 0x000e6a0000000200 */
[C---:B------:R-:W-:Y:S06]  /*7690*/  HMMA.16816.F32.BF16 R188, R16.reuse, R196, R188 ;  /* 0x000000c410bc723c */ /* 0x040fec00000418bc */
        /* <DEDUP_REMOVED lines=17> */
[----:B------:R-:W-:Y:S05]  /*77b0*/  LDSM.16.M88.4 R196, [R228+0x4000] ;  /* 0x00400000e4c4783b */ /* 0x000fea0000000200 */
[C---:B---3--:R-:W-:Y:S06]  /*77c0*/  HMMA.16816.F32.BF16 R172, R28.reuse, R192, R172 ;  /* 0x000000c01cac723c */ /* 0x048fec00000418ac */
[----:B------:R-:W-:Y:S01]  /*77d0*/  HMMA.16816.F32.BF16 R168, R28, R194, R168 ;  /* 0x000000c21ca8723c */ /* 0x000fe200000418a8 */
[----:B------:R-:W3:Y:S04]  /*77e0*/  LDSM.16.M88.4 R192, [R229+0x13800] ;  /* 0x01380000e5c0783b */ /* 0x000ee80000000200 */
[----:B------:R-:W-:Y:S01]  /*77f0*/  LDSM.16.M88.4 R28, [R213] ;  /* 0x00000000d51c783b */ /* 0x000fe20000000200 */
[C---:B-1----:R-:W-:Y:S06]  /*7800*/  HMMA.16816.F32.BF16 R24, R32.reuse, R4, R24 ;  /* 0x000000042018723c */ /* 0x042fec0000041818 */
[C---:B------:R-:W-:Y:S01]  /*7810*/  HMMA.16816.F32.BF16 R20, R32.reuse, R6, R20 ;  /* 0x000000062014723c */ /* 0x040fe20000041814 */
[----:B------:R-:W1:Y:S05]  /*7820*/  LDSM.16.M88.4 R4, [R215] ;  /* 0x00000000d704783b */ /* 0x000e6a0000000200 */
[C---:B------:R-:W-:Y:S06]  /*7830*/  HMMA.16816.F32.BF16 R188, R32.reuse, R16, R188 ;  /* 0x0000001020bc723c */ /* 0x040fec00000418bc */
[C---:B------:R-:W-:Y:S01]  /*7840*/  HMMA.16816.F32.BF16 R184, R32.reuse, R18, R184 ;  /* 0x0000001220b8723c */ /* 0x040fe200000418b8 */
[----:B------:R-:W4:Y:S05]  /*7850*/  LDSM.16.M88.4 R16, [R214] ;  /* 0x00000000d610783b */ /* 0x000f2a0000000200 */
[C---:B--2---:R-:W-:Y:S06]  /*7860*/  HMMA.16816.F32.BF16 R180, R32.reuse, R200, R180 ;  /* 0x000000c820b4723c */ /* 0x044fec00000418b4 */
[C---:B------:R-:W-:Y:S01]  /*7870*/  HMMA.16816.F32.BF16 R176, R32.reuse, R202, R176 ;  /* 0x000000ca20b0723c */ /* 0x040fe200000418b0 */
[----:B------:R-:W2:Y:S05]  /*7880*/  LDSM.16.M88.4 R200, [R212] ;  /* 0x00000000d4c8783b */ /* 0x000eaa0000000200 */
[C---:B---3--:R-:W-:Y:S06]  /*7890*/  HMMA.16816.F32.BF16 R172, R32.reuse, R192, R172 ;  /* 0x000000c020ac723c */ /* 0x048fec00000418ac */
        /* <DEDUP_REMOVED lines=8> */
[----:B------:R-:W3:Y:S05]  /*7920*/  LDSM.16.M88.4 R16, [R223+0x12800] ;  /* 0x01280000df10783b */ /* 0x000eea0000000200 */
[C---:B------:R-:W-:Y:S06]  /*7930*/  HMMA.16816.F32.BF16 R180, R196.reuse, R28, R180 ;  /* 0x0000001cc4b4723c */ /* 0x040fec00000418b4 */
[C---:B------:R-:W-:Y:S01]  /*7940*/  HMMA.16816.F32.BF16 R176, R196.reuse, R30, R176 ;  /* 0x0000001ec4b0723c */ /* 0x040fe200000418b0 */
[----:B------:R-:W4:Y:S05]  /*7950*/  LDSM.16.M88.4 R28, [R223+0x13800] ;  /* 0x01380000df1c783b */ /* 0x000f2a0000000200 */
[C---:B--2---:R-:W-:Y:S06]  /*7960*/  HMMA.16816.F32.BF16 R172, R196.reuse, R200, R172 ;  /* 0x000000c8c4ac723c */ /* 0x044fec00000418ac */
[----:B------:R-:W-:Y:S01]  /*7970*/  HMMA.16816.F32.BF16 R168, R196, R202, R168 ;  /* 0x000000cac4a8723c */ /* 0x000fe200000418a8 */
[----:B------:R-:W-:Y:S04]  /*7980*/  LDSM.16.M88.4 R200, [R216+0x2000] ;  /* 0x00200000d8c8783b */ /* 0x000fe80000000200 */
        /* <DEDUP_REMOVED lines=25> */
[----:B------:R-:W2:Y:S04]  /*7b20*/  LDSM.16.M88.4 R16, [R210] ;  /* 0x00000000d210783b */ /* 0x000ea80000000200 */
[----:B------:R-:W-:Y:S01]  /*7b30*/  LDSM.16.M88.4 R32, [R229+0x15800] ;  /* 0x01580000e520783b */ /* 0x000fe20000000200 */
[C---:B---3--:R-:W-:Y:S06]  /*7b40*/  HMMA.16816.F32.BF16 R24, R28.reuse, R4, R24 ;  /* 0x000000041c18723c */ /* 0x048fec0000041818 */
[C---:B------:R-:W-:Y:S01]  /*7b50*/  HMMA.16816.F32.BF16 R20, R28.reuse, R6, R20 ;  /* 0x000000061c14723c */ /* 0x040fe20000041814 */
[----:B------:R-:W3:Y:S05]  /*7b60*/  LDSM.16.M88.4 R4, [R211] ;  /* 0x00000000d304783b */ /* 0x000eea0000000200 */
[C---:B-1----:R-:W-:Y:S06]  /*7b70*/  HMMA.16816.F32.BF16 R188, R28.reuse, R192, R188 ;  /* 0x000000c01cbc723c */ /* 0x042fec00000418bc */
[C---:B------:R-:W-:Y:S01]  /*7b80*/  HMMA.16816.F32.BF16 R184, R28.reuse, R194, R184 ;  /* 0x000000c21cb8723c */ /* 0x040fe200000418b8 */
[----:B------:R-:W1:Y:S05]  /*7b90*/  LDSM.16.M88.4 R192, [R209] ;  /* 0x00000000d1c0783b */ /* 0x000e6a0000000200 */
[C---:B------:R-:W-:Y:S06]  /*7ba0*/  HMMA.16816.F32.BF16 R180, R28.reuse, R200, R180 ;  /* 0x000000c81cb4723c */ /* 0x040fec00000418b4 */
[----:B------:R-:W-:Y:S01]  /*7bb0*/  HMMA.16816.F32.BF16 R176, R28, R202, R176 ;  /* 0x000000ca1cb0723c */ /* 0x000fe200000418b0 */
[----:B------:R-:W4:Y:S05]  /*7bc0*/  LDSM.16.M88.4 R200, [R208] ;  /* 0x00000000d0c8783b */ /* 0x000f2a0000000200 */
[C---:B--2---:R-:W-:Y:S06]  /*7bd0*/  HMMA.16816.F32.BF16 R188, R196.reuse, R16, R188 ;  /* 0x00000010c4bc723c */ /* 0x044fec00000418bc */
[C---:B------:R-:W-:Y:S01]  /*7be0*/  HMMA.16816.F32.BF16 R184, R196.reuse, R18, R184 ;  /* 0x00000012c4b8723c */ /* 0x040fe200000418b8 */
[----:B------:R-:W-:Y:S05]  /*7bf0*/  LDSM.16.M88.4 R16, [R223+0x14800] ;  /* 0x01480000df10783b */ /* 0x000fea0000000200 */
[C---:B---3--:R-:W-:Y:S06]  /*7c00*/  HMMA.16816.F32.BF16 R24, R196.reuse, R4, R24 ;  /* 0x00000004c418723c */ /* 0x048fec0000041818 */
[----:B------:R-:W-:Y:S01]  /*7c10*/  HMMA.16816.F32.BF16 R20, R196, R6, R20 ;  /* 0x00000006c414723c */ /* 0x000fe20000041814 */
[----:B------:R-:W2:Y:S05]  /*7c20*/  LDSM.16.M88.4 R4, [R226+0x8000] ;  /* 0x00800000e204783b */ /* 0x000eaa0000000200 */
[C---:B------:R-:W-:Y:S06]  /*7c30*/  HMMA.16816.F32.BF16 R172, R28.reuse, R32, R172 ;  /* 0x000000201cac723c */ /* 0x040fec00000418ac */
[----:B------:R-:W-:Y:S01]  /*7c40*/  HMMA.16816.F32.BF16 R168, R28, R34, R168 ;  /* 0x000000221ca8723c */ /* 0x000fe200000418a8 */
[----:B------:R-:W3:Y:S04]  /*7c50*/  LDSM.16.M88.4 R32, [R223+0x14000] ;  /* 0x01400000df20783b */ /* 0x000ee80000000200 */
[----:B------:R-:W5:Y:S01]  /*7c60*/  LDSM.16.M88.4 R28, [R223+0x15000] ;  /* 0x01500000df1c783b */ /* 0x000f620000000200 */
[C---:B-1----:R-:W-:Y:S06]  /*7c70*/  HMMA.16816.F32.BF16 R180, R196.reuse, R192, R180 ;  /* 0x000000c0c4b4723c */ /* 0x042fec00000418b4 */
[C---:B------:R-:W-:Y:S01]  /*7c80*/  HMMA.16816.F32.BF16 R176, R196.reuse, R194, R176 ;  /* 0x000000c2c4b0723c */ /* 0x040fe200000418b0 */
[----:B------:R-:W1:Y:S05]  /*7c90*/  LDSM.16.M88.4 R192, [R223+0x15800] ;  /* 0x01580000dfc0783b */ /* 0x000e6a0000000200 */
[C---:B----4-:R-:W-:Y:S06]  /*7ca0*/  HMMA.16816.F32.BF16 R172, R196.reuse, R200, R172 ;  /* 0x000000c8c4ac723c */ /* 0x050fec00000418ac */
        /* <DEDUP_REMOVED lines=24> */
[----:B------:R-:W2:Y:S05]  /*7e30*/  LDSM.16.M88.4 R28, [R207] ;  /* 0x00000000cf1c783b */ /* 0x000eaa0000000200 */
[C---:B-1----:R-:W-:Y:S06]  /*7e40*/  HMMA.16816.F32.BF16 R24, R232.reuse, R4, R24 ;  /* 0x00000004e818723c */ /* 0x042fec0000041818 */
[----:B------:R-:W-:Y:S01]  /*7e50*/  HMMA.16816.F32.BF16 R20, R232, R6, R20 ;  /* 0x00000006e814723c */ /* 0x000fe20000041814 */
[----:B------:R-:W-:Y:S05]  /*7e60*/  LDSM.16.M88.4 R4, [R223+0x16000] ;  /* 0x01600000df04783b */ /* 0x000fea0000000200 */
[C---:B-----5:R-:W-:Y:S06]  /*7e70*/  HMMA.16816.F32.BF16 R172, R16.reuse, R192, R172 ;  /* 0x000000c010ac723c */ /* 0x060fec00000418ac */
[----:B------:R-:W-:Y:S01]  /*7e80*/  HMMA.16816.F32.BF16 R168, R16, R194, R168 ;  /* 0x000000c210a8723c */ /* 0x000fe200000418a8 */
[----:B------:R-:W1:Y:S04]  /*7e90*/  LDSM.16.M88.4 R16, [R226+0xc000] ;  /* 0x00c00000e210783b */ /* 0x000e680000000200 */
[----:B------:R-:W3:Y:S01]  /*7ea0*/  LDSM.16.M88.4 R192, [R229+0x17800] ;  /* 0x01780000e5c0783b */ /* 0x000ee20000000200 */
[C---:B------:R-:W-:Y:S06]  /*7eb0*/  HMMA.16816.F32.BF16 R188, R232.reuse, R200, R188 ;  /* 0x000000c8e8bc723c */ /* 0x040fec00000418bc */
[----:B------:R-:W-:Y:S01]  /*7ec0*/  HMMA.16816.F32.BF16 R184, R232, R202, R184 ;  /* 0x000000cae8b8723c */ /* 0x000fe200000418b8 */
[----:B------:R-:W-:Y:S05]  /*7ed0*/  LDSM.16.M88.4 R200, [R205] ;  /* 0x00000000cdc8783b */ /* 0x000fea0000000200 */
[C---:B--2---:R-:W-:Y:S06]  /*7ee0*/  HMMA.16816.F32.BF16 R24, R32.reuse, R28, R24 ;  /* 0x0000001c2018723c */ /* 0x044fec0000041818 */
[----:B------:R-:W-:Y:S01]  /*7ef0*/  HMMA.16816.F32.BF16 R20, R32, R30, R20 ;  /* 0x0000001e2014723c */ /* 0x000fe20000041814 */
[----:B------:R-:W2:Y:S05]  /*7f00*/  LDSM.16.M88.4 R28, [R206] ;  /* 0x00000000ce1c783b */ /* 0x000eaa0000000200 */
[C---:B------:R-:W-:Y:S06]  /*7f10*/  HMMA.16816.F32.BF16 R180, R232.reuse, R196, R180 ;  /* 0x000000c4e8b4723c */ /* 0x040fec00000418b4 */
[----:B------:R-:W-:Y:S01]  /*7f20*/  HMMA.16816.F32.BF16 R176, R232, R198, R176 ;  /* 0x000000c6e8b0723c */ /* 0x000fe200000418b0 */
[----:B------:R-:W-:Y:S05]  /*7f30*/  LDSM.16.M88.4 R196, [R225+0xc000] ;  /* 0x00c00000e1c4783b */ /* 0x000fea0000000200 */
[C---:B-1----:R-:W-:Y:S06]  /*7f40*/  HMMA.16816.F32.BF16 R24, R16.reuse, R4, R24 ;  /* 0x000000041018723c */ /* 0x042fec0000041818 */
[----:B------:R-:W-:Y:S01]  /*7f50*/  HMMA.16816.F32.BF16 R20, R16, R6, R20 ;  /* 0x000000061014723c */ /* 0x000fe20000041814 */
[----:B------:R-:W1:Y:S05]  /*7f60*/  LDSM.16.M88.4 R4, [R223+0x16800] ;  /* 0x01680000df04783b */ /* 0x000e6a0000000200 */
[C---:B---3--:R-:W-:Y:S06]  /*7f70*/  HMMA.16816.F32.BF16 R172, R232.reuse, R192, R172 ;  /* 0x000000c0e8ac723c */ /* 0x048fec00000418ac */
[----:B------:R-:W-:Y:S01]  /*7f80*/  HMMA.16816.F32.BF16 R168, R232, R194, R168 ;  /* 0x000000c2e8a8723c */ /* 0x000fe200000418a8 */
[----:B------:R-:W3:Y:S05]  /*7f90*/  LDSM.16.M88.4 R192, [R216+0x6000] ;  /* 0x00600000d8c0783b */ /* 0x000eea0000000200 */
[C---:B--2---:R-:W-:Y:S06]  /*7fa0*/  HMMA.16816.F32.BF16 R188, R32.reuse, R28, R188 ;  /* 0x0000001c20bc723c */ /* 0x044fec00000418bc */
[C---:B------:R-:W-:Y:S01]  /*7fb0*/  HMMA.16816.F32.BF16 R184, R32.reuse, R30, R184 ;  /* 0x0000001e20b8723c */ /* 0x040fe200000418b8 */
[----:B------:R-:W2:Y:S05]  /*7fc0*/  LDSM.16.M88.4 R28, [R216+0x6800] ;  /* 0x00680000d81c783b */ /* 0x000eaa0000000200 */
[C---:B------:R-:W-:Y:S06]  /*7fd0*/  HMMA.16816.F32.BF16 R180, R32.reuse, R200, R180 ;  /* 0x000000c820b4723c */ /* 0x040fec00000418b4 */
[----:B------:R-:W-:Y:S01]  /*7fe0*/  HMMA.16816.F32.BF16 R176, R32, R202, R176 ;  /* 0x000000ca20b0723c */ /* 0x000fe200000418b0 */
[----:B------:R-:W4:Y:S05]  /*7ff0*/  LDSM.16.M88.4 R200, [R223+0x17000] ;  /* 0x01700000dfc8783b */ /* 0x000f2a0000000200 */
[C---:B-1----:R-:W-:Y:S06]  /*8000*/  HMMA.16816.F32.BF16 R188, R16.reuse, R4, R188 ;  /* 0x0000000410bc723c */ /* 0x042fec00000418bc */
[----:B------:R-:W-:Y:S01]  /*8010*/  HMMA.16816.F32.BF16 R184, R16, R6, R184 ;  /* 0x0000000610b8723c */ /* 0x000fe200000418b8 */
[----:B------:R-:W-:Y:S05]  /*8020*/  LDSM.16.M88.4 R4, [R216+0x7000] ;  /* 0x00700000d804783b */ /* 0x000fea0000000200 */
[C---:B---3--:R-:W-:Y:S06]  /*8030*/  HMMA.16816.F32.BF16 R24, R196.reuse, R192, R24 ;  /* 0x000000c0c418723c */ /* 0x048fec0000041818 */
[C---:B------:R-:W-:Y:S01]  /*8040*/  HMMA.16816.F32.BF16 R20, R196.reuse, R194, R20 ;  /* 0x000000c2c414723c */ /* 0x040fe20000041814 */
[----:B------:R-:W1:Y:S05]  /*8050*/  LDSM.16.M88.4 R192, [R204] ;  /* 0x00000000ccc0783b */ /* 0x000e6a0000000200 */
[C---:B--2---:R-:W-:Y:S06]  /*8060*/  HMMA.16816.F32.BF16 R188, R196.reuse, R28, R188 ;  /* 0x0000001cc4bc723c */ /* 0x044fec00000418bc */
[----:B------:R-:W-:Y:S06]  /*8070*/  HMMA.16816.F32.BF16 R184, R196, R30, R184 ;  /* 0x0000001ec4b8723c */ /* 0x000fec00000418b8 */
[----:B----4-:R-:W-:Y:S01]  /*8080*/  HMMA.16816.F32.BF16 R180, R16, R200, R180 ;  /* 0x000000c810b4723c */ /* 0x010fe200000418b4 */
[----:B------:R-:W-:Y:S01]  /*8090*/  FMUL.FTZ R15, R24, UR39 ;  /* 0x00000027180f7c20 */ /* 0x000fe20008410000 */
[----:B------:R-:W-:Y:S01]  /*80a0*/  FMUL.FTZ R0, R25, UR39 ;  /* 0x0000002719007c20 */ /* 0x000fe20008410000 */
[----:B------:R-:W-:Y:S01]  /*80b0*/  FMUL.FTZ R2, R26, UR39 ;  /* 0x000000271a027c20 */ /* 0x000fe20008410000 */
[----:B------:R-:W-:-:S02]  /*80c0*/  FMUL.FTZ R14, R27, UR39 ;  /* 0x000000271b0e7c20 */ /* 0x000fc40008410000 */
[----:B------:R-:W-:Y:S01]  /*80d0*/  FMUL.FTZ R24, R20, UR39 ;  /* 0x0000002714187c20 */ /* 0x000fe20008410000 */
[----:B------:R-:W-:Y:S01]  /*80e0*/  FMUL.FTZ R25, R21, UR39 ;  /* 0x0000002715197c20 */ /* 0x000fe20008410000 */
[----:B------:R-:W-:Y:S01]  /*80f0*/  FMUL.FTZ R28, R22, UR39 ;  /* 0x00000027161c7c20 */ /* 0x000fe20008410000 */
[----:B------:R-:W-:Y:S01]  /*8100*/  FMUL.FTZ R31, R23, UR39 ;  /* 0x00000027171f7c20 */ /* 0x000fe20008410000 */
[----:B------:R-:W-:Y:S01]  /*8110*/  HMMA.16816.F32.BF16 R176, R16, R202, R176 ;  /* 0x000000ca10b0723c */ /* 0x000fe200000418b0 */
[----:B------:R-:W2:Y:S01]  /*8120*/  LDSM.16.M88.4 R20, [R223+0x17800] ;  /* 0x01780000df14783b */ /* 0x000ea20000000200 */
[----:B------:R-:W3:Y:S01]  /*8130*/  MUFU.TANH R15, R15 ;  /* 0x0000000f000f7308 */ /* 0x000ee20000002400 */
[----:B------:R-:W-:Y:S01]  /*8140*/  FMUL.FTZ R165, R188, UR39 ;  /* 0x00000027bca57c20 */ /* 0x000fe20008410000 */
[----:B------:R-:W-:Y:S01]  /*8150*/  FMUL.FTZ R30, R190, UR39 ;  /* 0x00000027be1e7c20 */ /* 0x000fe20008410000 */
[----:B------:R-:W-:-:S03]  /*8160*/  FMUL.FTZ R29, R189, UR39 ;  /* 0x00000027bd1d7c20 */ /* 0x000fc60008410000 */
[----:B------:R-:W-:Y:S01]  /*8170*/  FMUL.FTZ R185, R185, UR39 ;  /* 0x00000027b9b97c20 */ /* 0x000fe20008410000 */
[----:B------:R-:W-:Y:S01]  /*8180*/  FMUL.FTZ R184, R184, UR39 ;  /* 0x00000027b8b87c20 */ /* 0x000fe20008410000 */
[----:B------:R-:W4:Y:S01]  /*8190*/  MUFU.TANH R2, R2 ;  /* 0x0000000200027308 */ /* 0x000f220000002400 */
[----:B------:R-:W-:Y:S01]  /*81a0*/  FMUL.FTZ R187, R187, UR39 ;  /* 0x00000027bbbb7c20 */ /* 0x000fe20008410000 */
[----:B-1----:R-:W-:Y:S06]  /*81b0*/  HMMA.16816.F32.BF16 R172, R32, R192, R172 ;  /* 0x000000c020ac723c */ /* 0x002fec00000418ac */
[----:B------:R-:W1:Y:S01]  /*81c0*/  MUFU.TANH R0, R0 ;  /* 0x0000000000007308 */ /* 0x000e620000002400 */
[----:B------:R-:W-:Y:S01]  /*81d0*/  HMMA.16816.F32.BF16 R180, R196, R4, R180 ;  /* 0x00000004c4b4723c */ /* 0x000fe200000418b4 */
[----:B---3--:R-:W-:-:S02]  /*81e0*/  FSEL R27, R15, -INF , !P1 ;  /* 0xff8000000f1b7808 */ /* 0x008fc40004800000 */
[----:B------:R-:W-:-:S03]  /*81f0*/  ISETP.GE.AND P1, PT, R166, R239, PT ;  /* 0x000000efa600720c */ /* 0x000fc60003f26270 */
[----:B------:R-:W-:Y:S01]  /*8200*/  HMMA.16816.F32.BF16 R176, R196, R6, R176 ;  /* 0x00000006c4b0723c */ /* 0x000fe200000418b0 */
[C---:B------:R-:W-:Y:S01]  /*8210*/  VIADD R4, R166.reuse, 0x1 ;  /* 0x00000001a6047836 */ /* 0x040fe20000000000 */
[----:B------:R-:W3:Y:S01]  /*8220*/  MUFU.TANH R14, R14 ;  /* 0x0000000e000e7308 */ /* 0x000ee20000002400 */
[----:B------:R-:W-:-:S03]  /*8230*/  ISETP.LT.OR P1, PT, R166, R244, P1 ;  /* 0x000000f4a600720c */ /* 0x000fc60000f21670 */
[C---:B------:R-:W-:Y:S01]  /*8240*/  ISETP.GE.AND P0, PT, R4.reuse, R245, PT ;  /* 0x000000f50400720c */ /* 0x040fe20003f06270 */
[----:B------:R-:W-:Y:S01]  /*8250*/  HMMA.16816.F32.BF16 R168, R32, R194, R168 ;  /* 0x000000c220a8723c */ /* 0x000fe200000418a8 */
[C---:B------:R-:W-:Y:S02]  /*8260*/  ISETP.GE.AND P6, PT, R4.reuse, R239, PT ;  /* 0x000000ef0400720c */ /* 0x040fe40003fc6270 */
[C---:B------:R-:W-:Y:S01]  /*8270*/  ISETP.LT.OR P0, PT, R4.reuse, R246, P0 ;  /* 0x000000f60400720c */ /* 0x040fe20000701670 */
[----:B------:R-:W-:Y:S01]  /*8280*/  MUFU.TANH R24, R24 ;  /* 0x0000001800187308 */ /* 0x000fe20000002400 */
[----:B------:R-:W-:Y:S02]  /*8290*/  ISETP.LT.OR P6, PT, R4, R244, P6 ;  /* 0x000000f40400720c */ /* 0x000fe400037c1670 */
[----:B------:R-:W5:Y:S01]  /*82a0*/  LDSM.16.M88.4 R4, [R216+0x7800] ;  /* 0x00780000d804783b */ /* 0x000f620000000200 */
[----:B----4-:R-:W-:Y:S01]  /*82b0*/  FSEL R26, R2, -INF , !P1 ;  /* 0xff800000021a7808 */ /* 0x010fe20004800000 */
[----:B--2---:R-:W-:Y:S01]  /*82c0*/  HMMA.16816.F32.BF16 R172, R16, R20, R172 ;  /* 0x0000001410ac723c */ /* 0x004fe200000418ac */
[----:B-1----:R-:W-:Y:S01]  /*82d0*/  FSEL R167, R0, -INF , !P0 ;  /* 0xff80000000a77808 */ /* 0x002fe20004000000 */
[----:B------:R-:W-:Y:S01]  /*82e0*/  VIADD R33, R166, 0x9 ;  /* 0x00000009a6217836 */ /* 0x000fe20000000000 */
[----:B------:R-:W-:Y:S01]  /*82f0*/  MUFU.TANH R28, R28 ;  /* 0x0000001c001c7308 */ /* 0x000fe20000002400 */
[----:B------:R-:W-:Y:S01]  /*8300*/  FMUL.FTZ R32, R191, UR39 ;  /* 0x00000027bf207c20 */ /* 0x000fe20008410000 */
[----:B------:R-:W-:Y:S01]  /*8310*/  FMUL.FTZ R195, R180, UR39 ;  /* 0x00000027b4c37c20 */ /* 0x000fe20008410000 */
[----:B---3--:R-:W-:Y:S01]  /*8320*/  FSEL R180, R14, -INF , !P6 ;  /* 0xff8000000eb47808 */ /* 0x008fe20007000000 */
[C---:B------:R-:W-:Y:S01]  /*8330*/  VIADD R21, R166.reuse, 0x8 ;  /* 0x00000008a6157836 */ /* 0x040fe20000000000 */
[----:B------:R-:W-:Y:S01]  /*8340*/  ISETP.GE.AND P6, PT, R33, R245, PT ;  /* 0x000000f52100720c */ /* 0x000fe20003fc6270 */
[----:B------:R-:W-:-:S02]  /*8350*/  VIADD R2, R166, 0x10 ;  /* 0x00000010a6027836 */ /* 0x000fc40000000000 */
[----:B------:R-:W-:Y:S01]  /*8360*/  FMUL.FTZ R20, R186, UR39 ;  /* 0x00000027ba147c20 */ /* 0x000fe20008410000 */
[----:B------:R-:W1:Y:S01]  /*8370*/  MUFU.TANH R25, R25 ;  /* 0x0000001900197308 */ /* 0x000e620000002400 */
[C---:B------:R-:W-:Y:S01]  /*8380*/  ISETP.GE.AND P1, PT, R21.reuse, R245, PT ;  /* 0x000000f51500720c */ /* 0x040fe20003f26270 */
[----:B------:R-:W-:Y:S01]  /*8390*/  VIADD R14, R166, 0x11 ;  /* 0x00000011a60e7836 */ /* 0x000fe20000000000 */
[C---:B------:R-:W-:Y:S01]  /*83a0*/  ISETP.GE.AND P0, PT, R21.reuse, R239, PT ;  /* 0x000000ef1500720c */ /* 0x040fe20003f06270 */
[----:B------:R-:W-:Y:S01]  /*83b0*/  FMUL.FTZ R194, R182, UR39 ;  /* 0x00000027b6c27c20 */ /* 0x000fe20008410000 */
[C---:B------:R-:W-:Y:S01]  /*83c0*/  ISETP.LT.OR P1, PT, R21.reuse, R246, P1 ;  /* 0x000000f61500720c */ /* 0x040fe20000f21670 */
[----:B------:R-:W-:Y:S01]  /*83d0*/  HMMA.16816.F32.BF16 R168, R16, R22, R168 ;  /* 0x0000001610a8723c */ /* 0x000fe200000418a8 */
[----:B------:R-:W-:Y:S01]  /*83e0*/  ISETP.LT.OR P0, PT, R21, R244, P0 ;  /* 0x000000f41500720c */ /* 0x000fe20000701670 */
[----:B------:R-:W-:Y:S01]  /*83f0*/  MUFU.TANH R31, R31 ;  /* 0x0000001f001f7308 */ /* 0x000fe20000002400 */
[----:B------:R-:W-:Y:S01]  /*8400*/  ISETP.LT.OR P6, PT, R33, R246, P6 ;  /* 0x000000f62100720c */ /* 0x000fe200037c1670 */
[----:B------:R-:W-:Y:S01]  /*8410*/  FMUL.FTZ R0, R181, UR39 ;  /* 0x00000027b5007c20 */ /* 0x000fe20008410000 */
[----:B------:R-:W-:Y:S01]  /*8420*/  FMUL.FTZ R183, R183, UR39 ;  /* 0x00000027b7b77c20 */ /* 0x000fe20008410000 */
[----:B------:R-:W-:Y:S01]  /*8430*/  FMUL.FTZ R178, R178, UR39 ;  /* 0x00000027b2b27c20 */ /* 0x000fe20008410000 */
[----:B------:R-:W-:Y:S01]  /*8440*/  FMUL.FTZ R177, R177, UR39 ;  /* 0x00000027b1b17c20 */ /* 0x000fe20008410000 */
[----:B------:R-:W-:-:S04]  /*8450*/  DEPBAR.LE SB0, 0x0 ;  /* 0x000080000000791a */ /* 0x000fc80000000000 */
[----:B------:R-:W-:Y:S01]  /*8460*/  MUFU.TANH R165, R165 ;  /* 0x000000a500a57308 */ /* 0x000fe20000002400 */
[----:B-1----:R-:W-:Y:S02]  /*8470*/  FSEL R25, R25, -INF , !P6 ;  /* 0xff80000019197808 */ /* 0x002fe40007000000 */
[----:B------:R-:W-:-:S04]  /*8480*/  ISETP.GE.AND P6, PT, R2, R239, PT ;  /* 0x000000ef0200720c */ /* 0x000fc80003fc6270 */
[----:B------:R-:W-:Y:S01]  /*8490*/  ISETP.LT.OR P6, PT, R2, R244, P6 ;  /* 0x000000f40200720c */ /* 0x000fe200037c1670 */
[----:B------:R-:W1:Y:S01]  /*84a0*/  MUFU.TANH R30, R30 ;  /* 0x0000001e001e7308 */ /* 0x000e620000002400 */
[C---:B-----5:R-:W-:Y:S06]  /*84b0*/  HMMA.16816.F32.BF16 R172, R196.reuse, R4, R172 ;  /* 0x00000004c4ac723c */ /* 0x060fec00000418ac */
[----:B------:R-:W-:Y:S01]  /*84c0*/  HMMA.16816.F32.BF16 R168, R196, R6, R168 ;  /* 0x00000006c4a8723c */ /* 0x000fe200000418a8 */
[----:B------:R2:W-:Y:S01]  /*84d0*/  MUFU.TANH R188, R185 ;  /* 0x000000b900bc7308 */ /* 0x0005e20000002400 */
[----:B------:R-:W-:-:S02]  /*84e0*/  VIADD R5, R166, 0x18 ;  /* 0x00000018a6057836 */ /* 0x000fc40000000000 */
[----:B------:R-:W-:-:S03]  /*84f0*/  VIADD R4, R166, 0x19 ;  /* 0x00000019a6047836 */ /* 0x000fc60000000000 */
[----:B------:R-:W-:Y:S02]  /*8500*/  VIADD R6, R166, 0x28 ;  /* 0x00000028a6067836 */ /* 0x000fe40000000000 */
[----:B------:R-:W3:Y:S01]  /*8510*/  MUFU.TANH R29, R29 ;  /* 0x0000001d001d7308 */ /* 0x000ee20000002400 */
[----:B-1----:R-:W-:Y:S02]  /*8520*/  FSEL R34, R30, -INF , !P6 ;  /* 0xff8000001e227808 */ /* 0x002fe40007000000 */
[----:B------:R-:W-:-:S04]  /*8530*/  ISETP.GE.AND P6, PT, R5, R245, PT ;  /* 0x000000f50500720c */ /* 0x000fc80003fc6270 */
[----:B------:R-:W-:Y:S01]  /*8540*/  ISETP.LT.OR P6, PT, R5, R246, P6 ;  /* 0x000000f60500720c */ /* 0x000fe200037c1670 */
[----:B------:R-:W1:Y:S01]  /*8550*/  MUFU.TANH R32, R32 ;  /* 0x0000002000207308 */ /* 0x000e620000002400 */
[----:B--2---:R-:W-:Y:S01]  /*8560*/  FSEL R185, R24, -INF , !P1 ;  /* 0xff80000018b97808 */ /* 0x004fe20004800000 */
[----:B------:R-:W-:Y:S01]  /*8570*/  FMUL.FTZ R172, R172, UR39 ;  /* 0x00000027acac7c20 */ /* 0x000fe20008410000 */
[----:B------:R-:W-:Y:S01]  /*8580*/  ISETP.GE.AND P1, PT, R33, R239, PT ;  /* 0x000000ef2100720c */ /* 0x000fe20003f26270 */
[----:B------:R-:W-:Y:S01]  /*8590*/  FMUL.FTZ R173, R173, UR39 ;  /* 0x00000027adad7c20 */ /* 0x000fe20008410000 */
[----:B------:R-:W-:Y:S02]  /*85a0*/  FSEL R24, R28, -INF , !P0 ;  /* 0xff8000001c187808 */ /* 0x000fe40004000000 */
[-C--:B------:R-:W-:Y:S01]  /*85b0*/  ISETP.GE.AND P0, PT, R2, R245.reuse, PT ;  /* 0x000000f50200720c */ /* 0x080fe20003f06270 */
[----:B------:R-:W2:Y:S01]  /*85c0*/  MUFU.TANH R184, R184 ;  /* 0x000000b800b87308 */ /* 0x000ea20000002400 */
[----:B------:R-:W-:Y:S01]  /*85d0*/  ISETP.LT.OR P1, PT, R33, R244, P1 ;  /* 0x000000f42100720c */ /* 0x000fe20000f21670 */
[----:B------:R-:W-:Y:S01]  /*85e0*/  FMUL.FTZ R168, R168, UR39 ;  /* 0x00000027a8a87c20 */ /* 0x000fe20008410000 */
[-C--:B------:R-:W-:Y:S01]  /*85f0*/  ISETP.LT.OR P0, PT, R2, R246.reuse, P0 ;  /* 0x000000f60200720c */ /* 0x080fe20000701670 */
[----:B------:R-:W-:Y:S01]  /*8600*/  FMUL.FTZ R2, R176, UR39 ;  /* 0x00000027b0027c20 */ /* 0x000fe20008410000 */
[----:B------:R-:W-:Y:S01]  /*8610*/  FSEL R182, R31, -INF , !P1 ;  /* 0xff8000001fb67808 */ /* 0x000fe20004800000 */
[----:B------:R-:W-:Y:S01]  /*8620*/  FMUL.FTZ R176, R174, UR39 ;  /* 0x00000027aeb07c20 */ /* 0x000fe20008410000 */
[C---:B------:R-:W-:Y:S01]  /*8630*/  ISETP.GE.AND P1, PT, R14.reuse, R245, PT ;  /* 0x000000f50e00720c */ /* 0x040fe20003f26270 */
[----:B------:R-:W4:Y:S01]  /*8640*/  MUFU.TANH R20, R20 ;  /* 0x0000001400147308 */ /* 0x000f220000002400 */
[----:B------:R-:W-:Y:S01]  /*8650*/  FSEL R33, R165, -INF , !P0 ;  /* 0xff800000a5217808 */ /* 0x000fe20004000000 */
[----:B------:R-:W-:Y:S01]  /*8660*/  FMUL.FTZ R174, R175, UR39 ;  /* 0x00000027afae7c20 */ /* 0x000fe20008410000 */
[CC--:B------:R-:W-:Y:S01]  /*8670*/  ISETP.GE.AND P0, PT, R14.reuse, R239.reuse, PT ;  /* 0x000000ef0e00720c */ /* 0x0c0fe20003f06270 */
[----:B------:R-:W-:Y:S01]  /*8680*/  FMUL.FTZ R165, R171, UR39 ;  /* 0x00000027aba57c20 */ /* 0x000fe20008410000 */
[C---:B------:R-:W-:Y:S01]  /*8690*/  ISETP.LT.OR P1, PT, R14.reuse, R246, P1 ;  /* 0x000000f60e00720c */ /* 0x040fe20000f21670 */
[----:B------:R-:W-:Y:S01]  /*86a0*/  FMUL.FTZ R169, R169, UR39 ;  /* 0x00000027a9a97c20 */ /* 0x000fe20008410000 */
[----:B------:R-:W-:Y:S01]  /*86b0*/  ISETP.LT.OR P0, PT, R14, R244, P0 ;  /* 0x000000f40e00720c */ /* 0x000fe20000701670 */
[----:B------:R-:W5:Y:S01]  /*86c0*/  MUFU.TANH R15, R187 ;  /* 0x000000bb000f7308 */ /* 0x000f620000002400 */
[----:B---3--:R-:W-:Y:S01]  /*86d0*/  FSEL R35, R29, -INF , !P1 ;  /* 0xff8000001d237808 */ /* 0x008fe20004800000 */
[----:B------:R-:W-:Y:S01]  /*86e0*/  VIADD R14, R166, 0x21 ;  /* 0x00000021a60e7836 */ /* 0x000fe20000000000 */
[----:B------:R-:W-:-:S02]  /*86f0*/  ISETP.GE.AND P1, PT, R5, R239, PT ;  /* 0x000000ef0500720c */ /* 0x000fc40003f26270 */
[----:B-1----:R-:W-:Y:S02]  /*8700*/  FSEL R32, R32, -INF , !P0 ;  /* 0xff80000020207808 */ /* 0x002fe40004000000 */
[----:B------:R-:W-:Y:S01]  /*8710*/  ISETP.GE.AND P0, PT, R4, R245, PT ;  /* 0x000000f50400720c */ /* 0x000fe20003f06270 */
[----:B------:R-:W1:Y:S01]  /*8720*/  MUFU.TANH R194, R194 ;  /* 0x000000c200c27308 */ /* 0x000e620000002400 */
[----:B------:R-:W-:Y:S01]  /*8730*/  ISETP.LT.OR P1, PT, R5, R244, P1 ;  /* 0x000000f40500720c */ /* 0x000fe20000f21670 */
[----:B------:R-:W-:Y:S01]  /*8740*/  VIADD R5, R166, 0x20 ;  /* 0x00000020a6057836 */ /* 0x000fe20000000000 */
[----:B--2---:R-:W-:Y:S02]  /*8750*/  FSEL R31, R184, -INF , !P6 ;  /* 0xff800000b81f7808 */ /* 0x004fe40007000000 */
[C---:B------:R-:W-:Y:S02]  /*8760*/  ISETP.LT.OR P0, PT, R4.reuse, R246, P0 ;  /* 0x000000f60400720c */ /* 0x040fe40000701670 */
[----:B------:R-:W-:Y:S01]  /*8770*/  ISETP.GE.AND P6, PT, R4, R239, PT ;  /* 0x000000ef0400720c */ /* 0x000fe20003fc6270 */
[----:B------:R-:W2:Y:S01]  /*8780*/  MUFU.TANH R195, R195 ;  /* 0x000000c300c37308 */ /* 0x000ea20000002400 */
[----:B------:R-:W-:-:S02]  /*8790*/  FSEL R29, R188, -INF , !P0 ;  /* 0xff800000bc1d7808 */ /* 0x000fc40004000000 */
[-C--:B------:R-:W-:Y:S01]  /*87a0*/  ISETP.LT.OR P6, PT, R4, R244.reuse, P6 ;  /* 0x000000f40400720c */ /* 0x080fe200037c1670 */
[----:B------:R-:W-:Y:S01]  /*87b0*/  FMUL.FTZ R4, R179, UR39 ;  /* 0x00000027b3047c20 */ /* 0x000fe20008410000 */
[----:B----4-:R-:W-:Y:S02]  /*87c0*/  FSEL R30, R20, -INF , !P1 ;  /* 0xff800000141e7808 */ /* 0x010fe40004800000 */
[C---:B------:R-:W-:Y:S01]  /*87d0*/  ISETP.GE.AND P0, PT, R5.reuse, R239, PT ;  /* 0x000000ef0500720c */ /* 0x040fe20003f06270 */
[----:B------:R-:W3:Y:S01]  /*87e0*/  MUFU.TANH R0, R0 ;  /* 0x0000000000007308 */ /* 0x000ee20000002400 */
[----:B------:R-:W-:Y:S02]  /*87f0*/  ISETP.GE.AND P1, PT, R5, R245, PT ;  /* 0x000000f50500720c */ /* 0x000fe40003f26270 */
[----:B-----5:R-:W-:Y:S02]  /*8800*/  FSEL R28, R15, -INF , !P6 ;  /* 0xff8000000f1c7808 */ /* 0x020fe40007000000 */
[----:B------:R-:W-:-:S02]  /*8810*/  ISETP.LT.OR P0, PT, R5, R244, P0 ;  /* 0x000000f40500720c */ /* 0x000fc40000701670 */
[-C--:B------:R-:W-:Y:S01]  /*8820*/  ISETP.LT.OR P1, PT, R5, R246.reuse, P1 ;  /* 0x000000f60500720c */ /* 0x080fe20000f21670 */
[----:B------:R-:W4:Y:S01]  /*8830*/  MUFU.TANH R2, R2 ;  /* 0x0000000200027308 */ /* 0x000f220000002400 */
[-C--:B------:R-:W-:Y:S01]  /*8840*/  ISETP.GE.AND P6, PT, R14, R245.reuse, PT ;  /* 0x000000f50e00720c */ /* 0x080fe20003fc6270 */
[----:B------:R-:W-:Y:S01]  /*8850*/  VIADD R5, R166, 0x29 ;  /* 0x00000029a6057836 */ /* 0x000fe20000000000 */
[----:B-1----:R-:W-:Y:S02]  /*8860*/  FSEL R194, R194, -INF , !P0 ;  /* 0xff800000c2c27808 */ /* 0x002fe40004000000 */
[----:B--2---:R-:W-:Y:S02]  /*8870*/  FSEL R195, R195, -INF , !P1 ;  /* 0xff800000c3c37808 */ /* 0x004fe40004800000 */
[----:B------:R-:W-:Y:S01]  /*8880*/  ISETP.LT.OR P6, PT, R14, R246, P6 ;  /* 0x000000f60e00720c */ /* 0x000fe200037c1670 */
[----:B------:R-:W1:Y:S01]  /*8890*/  MUFU.TANH R192, R183 ;  /* 0x000000b700c07308 */ /* 0x000e620000002400 */
[----:B------:R-:W-:-:S02]  /*88a0*/  ISETP.GE.AND P0, PT, R6, R245, PT ;  /* 0x000000f50600720c */ /* 0x000fc40003f06270 */
[-C--:B------:R-:W-:Y:S02]  /*88b0*/  ISETP.GE.AND P1, PT, R14, R239.reuse, PT ;  /* 0x000000ef0e00720c */ /* 0x080fe40003f26270 */
[----:B---3--:R-:W-:Y:S01]  /*88c0*/  FSEL R199, R0, -INF , !P6 ;  /* 0xff80000000c77808 */ /* 0x008fe20007000000 */
[----:B------:R-:W-:Y:S01]  /*88d0*/  VIADD R0, R166, 0x31 ;  /* 0x00000031a6007836 */ /* 0x000fe20000000000 */
[----:B------:R-:W-:Y:S01]  /*88e0*/  ISETP.LT.OR P0, PT, R6, R246, P0 ;  /* 0x000000f60600720c */ /* 0x000fe20000701670 */
[----:B------:R-:W2:Y:S01]  /*88f0*/  MUFU.TANH R190, R178 ;  /* 0x000000b200be7308 */ /* 0x000ea20000002400 */
[-C--:B------:R-:W-:Y:S02]  /*8900*/  ISETP.LT.OR P1, PT, R14, R244.reuse, P1 ;  /* 0x000000f40e00720c */ /* 0x080fe40000f21670 */
[----:B------:R-:W-:Y:S02]  /*8910*/  ISETP.GE.AND P6, PT, R6, R239, PT ;  /* 0x000000ef0600720c */ /* 0x000fe40003fc6270 */
[----:B----4-:R-:W-:Y:S01]  /*8920*/  FSEL R197, R2, -INF , !P0 ;  /* 0xff80000002c57808 */ /* 0x010fe20004000000 */
[----:B------:R-:W-:Y:S01]  /*8930*/  VIADD R2, R166, 0x30 ;  /* 0x00000030a6027836 */ /* 0x000fe20000000000 */
[----:B------:R-:W-:Y:S01]  /*8940*/  ISETP.LT.OR P6, PT, R6, R244, P6 ;  /* 0x000000f40600720c */ /* 0x000fe200037c1670 */
[----:B------:R-:W3:Y:S01]  /*8950*/  MUFU.TANH R193, R177 ;  /* 0x000000b100c17308 */ /* 0x000ee20000002400 */
[----:B-1----:R-:W-:-:S02]  /*8960*/  FSEL R192, R192, -INF , !P1 ;  /* 0xff800000c0c07808 */ /* 0x002fc40004800000 */
[C---:B------:R-:W-:Y:S02]  /*8970*/  ISETP.GE.AND P1, PT, R5.reuse, R245, PT ;  /* 0x000000f50500720c */ /* 0x040fe40003f26270 */
[C---:B------:R-:W-:Y:S02]  /*8980*/  ISETP.GE.AND P0, PT, R5.reuse, R239, PT ;  /* 0x000000ef0500720c */ /* 0x040fe40003f06270 */
[C---:B------:R-:W-:Y:S01]  /*8990*/  ISETP.LT.OR P1, PT, R5.reuse, R246, P1 ;  /* 0x000000f60500720c */ /* 0x040fe20000f21670 */
[----:B------:R-:W1:Y:S01]  /*89a0*/  MUFU.TANH R4, R4 ;  /* 0x0000000400047308 */ /* 0x000e620000002400 */
[----:B--2---:R-:W-:Y:S02]  /*89b0*/  FSEL R190, R190, -INF , !P6 ;  /* 0xff800000bebe7808 */ /* 0x004fe40007000000 */
[----:B------:R-:W-:Y:S02]  /*89c0*/  ISETP.GE.AND P6, PT, R2, R245, PT ;  /* 0x000000f50200720c */ /* 0x000fe40003fc6270 */
[----:B------:R-:W-:-:S02]  /*89d0*/  ISETP.LT.OR P0, PT, R5, R244, P0 ;  /* 0x000000f40500720c */ /* 0x000fc40000701670 */
[C---:B------:R-:W-:Y:S01]  /*89e0*/  ISETP.LT.OR P6, PT, R2.reuse, R246, P6 ;  /* 0x000000f60200720c */ /* 0x040fe200037c1670 */
[----:B------:R-:W2:Y:S01]  /*89f0*/  MUFU.TANH R183, R172 ;  /* 0x000000ac00b77308 */ /* 0x000ea20000002400 */
[----:B---3--:R-:W-:Y:S02]  /*8a00*/  FSEL R193, R193, -INF , !P1 ;  /* 0xff800000c1c17808 */ /* 0x008fe40004800000 */
[----:B------:R-:W-:-:S04]  /*8a10*/  ISETP.GE.AND P1, PT, R2, R239, PT ;  /* 0x000000ef0200720c */ /* 0x000fc80003f26270 */
[----:B------:R-:W-:Y:S01]  /*8a20*/  ISETP.LT.OR P1, PT, R2, R244, P1 ;  /* 0x000000f40200720c */ /* 0x000fe20000f21670 */
[----:B------:R-:W3:Y:S01]  /*8a30*/  MUFU.TANH R176, R176 ;  /* 0x000000b000b07308 */ /* 0x000ee20000002400 */
[----:B-1----:R-:W-:Y:S01]  /*8a40*/  FSEL R188, R4, -INF , !P0 ;  /* 0xff80000004bc7808 */ /* 0x002fe20004000000 */
[----:B------:R-:W-:Y:S01]  /*8a50*/  FMUL.FTZ R2, R170, UR39 ;  /* 0x00000027aa027c20 */ /* 0x000fe20008410000 */
[----:B------:R-:W-:-:S04]  /*8a60*/  ISETP.GE.AND P0, PT, R0, R245, PT ;  /* 0x000000f50000720c */ /* 0x000fc80003f06270 */
[C---:B------:R-:W-:Y:S01]  /*8a70*/  ISETP.LT.OR P0, PT, R0.reuse, R246, P0 ;  /* 0x000000f60000720c */ /* 0x040fe20000701670 */
[----:B------:R-:W1:Y:S01]  /*8a80*/  MUFU.TANH R173, R173 ;  /* 0x000000ad00ad7308 */ /* 0x000e620000002400 */
[----:B--2---:R-:W-:Y:S02]  /*8a90*/  FSEL R183, R183, -INF , !P6 ;  /* 0xff800000b7b77808 */ /* 0x004fe40007000000 */
[----:B------:R-:W-:-:S04]  /*8aa0*/  ISETP.GE.AND P6, PT, R0, R239, PT ;  /* 0x000000ef0000720c */ /* 0x000fc80003fc6270 */
[----:B------:R-:W-:Y:S01]  /*8ab0*/  ISETP.LT.OR P6, PT, R0, R244, P6 ;  /* 0x000000f40000720c */ /* 0x000fe200037c1670 */
[----:B------:R-:W2:Y:S01]  /*8ac0*/  MUFU.TANH R174, R174 ;  /* 0x000000ae00ae7308 */ /* 0x000ea20000002400 */
[----:B------:R-:W-:Y:S01]  /*8ad0*/  VIADD R0, R166, 0x38 ;  /* 0x00000038a6007836 */ /* 0x000fe20000000000 */
[----:B---3--:R-:W-:Y:S01]  /*8ae0*/  FSEL R176, R176, -INF , !P1 ;  /* 0xff800000b0b07808 */ /* 0x008fe20004800000 */
[----:B------:R-:W-:Y:S01]  /*8af0*/  VIADD R166, R166, 0x39 ;  /* 0x00000039a6a67836 */ /* 0x000fe20000000000 */
[----:B------:R-:W-:Y:S02]  /*8b00*/  BAR.SYNC.DEFER_BLOCKING 0x0 ;  /* 0x0000000000007b1d */ /* 0x000fe40000010000 */
[C---:B------:R-:W-:Y:S02]  /*8b10*/  ISETP.GE.AND P1, PT, R0.reuse, R245, PT ;  /* 0x000000f50000720c */ /* 0x040fe40003f26270 */
[----:B-1----:R-:W-:Y:S02]  /*8b20*/  FSEL R181, R173, -INF , !P0 ;  /* 0xff800000adb57808 */ /* 0x002fe40004000000 */
[----:B------:R-:W1:Y:S01]  /*8b30*/  MUFU.TANH R179, R168 ;  /* 0x000000a800b37308 */ /* 0x000e620000002400 */
[----:B------:R-:W-:-:S02]  /*8b40*/  ISETP.LT.OR P1, PT, R0, R246, P1 ;  /* 0x000000f60000720c */ /* 0x000fc40000f21670 */
[----:B------:R-:W-:Y:S02]  /*8b50*/  ISETP.GE.AND P0, PT, R0, R239, PT ;  /* 0x000000ef0000720c */ /* 0x000fe40003f06270 */
[----:B--2---:R-:W-:-:S03]  /*8b60*/  FSEL R174, R174, -INF , !P6 ;  /* 0xff800000aeae7808 */ /* 0x004fc60007000000 */
[----:B------:R-:W2:Y:S01]  /*8b70*/  MUFU.TANH R2, R2 ;  /* 0x0000000200027308 */ /* 0x000ea20000002400 */
[----:B------:R-:W-:Y:S02]  /*8b80*/  ISETP.GE.AND P6, PT, R166, R245, PT ;  /* 0x000000f5a600720c */ /* 0x000fe40003fc6270 */
[----:B------:R-:W-:Y:S02]  /*8b90*/  ISETP.LT.OR P0, PT, R0, R244, P0 ;  /* 0x000000f40000720c */ /* 0x000fe40000701670 */
[----:B------:R-:W-:-:S03]  /*8ba0*/  ISETP.LT.OR P6, PT, R166, R246, P6 ;  /* 0x000000f6a600720c */ /* 0x000fc600037c1670 */
[----:B------:R-:W3:Y:S01]  /*8bb0*/  MUFU.TANH R177, R169 ;  /* 0x000000a900b17308 */ /* 0x000ee20000002400 */
[----:B-1----:R-:W-:Y:S02]  /*8bc0*/  FSEL R179, R179, -INF , !P1 ;  /* 0xff800000b3b37808 */ /* 0x002fe40004800000 */
[----:B------:R-:W-:-:S04]  /*8bd0*/  ISETP.GE.AND P1, PT, R166, R239, PT ;  /* 0x000000efa600720c */ /* 0x000fc80003f26270 */
[----:B------:R-:W-:Y:S01]  /*8be0*/  ISETP.LT.OR P1, PT, R166, R244, P1 ;  /* 0x000000f4a600720c */ /* 0x000fe20000f21670 */
[----:B------:R-:W1:Y:S01]  /*8bf0*/  MUFU.TANH R165, R165 ;  /* 0x000000a500a57308 */ /* 0x000e620000002400 */
[----:B--2---:R-:W-:Y:S02]  /*8c00*/  FSEL R166, R2, -INF , !P0 ;  /* 0xff80000002a67808 */ /* 0x004fe40004000000 */
[----:B------:R-:W-:Y:S02]  /*8c10*/  PLOP3.LUT P0, PT, PT, PT, UP0, 0x80, 0x0 ;  /* 0x000000000000781c */ /* 0x000fe40003f0f008 */
[----:B---3--:R-:W-:Y:S02]  /*8c20*/  FSEL R177, R177, -INF , !P6 ;  /* 0xff800000b1b17808 */ /* 0x008fe40007000000 */
[----:B-1----:R-:W-:-:S09]  /*8c30*/  FSEL R165, R165, -INF , !P1 ;  /* 0xff800000a5a57808 */ /* 0x002fd20004800000 */
[----:B------:R-:W-:Y:S05]  /*8c40*/  @!P0 BRA `(.L_x_2225) ;  /* 0x0000000400448947 */ /* 0x000fea0003800000 */
        /* <DEDUP_REMOVED lines=79> */
.L_x_2227:
[----:B------:R-:W-:Y:S05]  /*9140*/  BSYNC B0 ;  /* 0x0000000000007941 */ /* 0x000fea0003800000 */
.L_x_2226:
[----:B------:R-:W0:Y:S02]  /*9150*/  LDGDEPBAR ;  /* 0x00000000000079af */ /* 0x000e240000000000 */
.L_x_2225:
[----:B--2---:R-:W-:Y:S01]  /*9160*/  FMNMX.FTZ R6, R164, R27, !PT ;  /* 0x0000001ba4067209 */ /* 0x004fe20007810000 */
[----:B------:R-:W-:Y:S01]  /*9170*/  LDSM.16.MT88.4 R16, [R221+0x18000] ;  /* 0x01800000dd10783b */ /* 0x000fe20000004200 */
[----:B-1----:R-:W-:Y:S02]  /*9180*/  FMNMX.FTZ R5, R3, R26, !PT ;  /* 0x0000001a03057209 */ /* 0x002fe40007810000 */
        /* <DEDUP_REMOVED lines=39> */
[C---:B------:R-:W-:Y:S01]  /*9400*/  FMUL.FTZ R178, R2.reuse, UR23 ;  /* 0x0000001702b27c20 */ /* 0x040fe20008410000 */
[----:B--2---:R-:W-:Y:S02]  /*9410*/  FMNMX.FTZ R0, R5, R0, !PT ;  /* 0x0000000005007209 */ /* 0x004fe40007810000 */
[----:B------:R-:W-:Y:S02]  /*9420*/  FSEL R5, R2, RZ, P6 ;  /* 0x000000ff02057208 */ /* 0x000fe40003000000 */
[----:B------:R-:W-:Y:S02]  /*9430*/  FSEL R178, R178, RZ, P6 ;  /* 0x000000ffb2b27208 */ /* 0x000fe40003000000 */
[----:B------:R-:W-:Y:S01]  /*9440*/  FSETP.NEU.FTZ.AND P1, PT, R0, -INF , PT ;  /* 0xff8000000000780b */ /* 0x000fe20003f3d000 */
[----:B------:R-:W-:Y:S02]  /*9450*/  FADD.FTZ R4, R164, -R5 ;  /* 0x80000005a4047221 */ /* 0x000fe40000010000 */
[--C-:B------:R-:W-:Y:S01]  /*9460*/  FFMA.FTZ R171, R167, UR23, -R178.reuse ;  /* 0x00000017a7ab7c23 */ /* 0x100fe200080108b2 */
[C---:B------:R-:W-:Y:S01]  /*9470*/  FMUL.FTZ R167, R0.reuse, UR23 ;  /* 0x0000001700a77c20 */ /* 0x040fe20008410000 */
[--C-:B------:R-:W-:Y:S01]  /*9480*/  FFMA.FTZ R172, R27, UR23, -R178.reuse ;  /* 0x000000171bac7c23 */ /* 0x100fe200080108b2 */
[--C-:B------:R-:W-:Y:S01]  /*9490*/  FFMA.FTZ R169, R25, UR23, -R178.reuse ;  /* 0x0000001719a97c23 */ /* 0x100fe200080108b2 */
[----:B------:R-:W-:Y:S01]  /*94a0*/  FSEL R6, R0, RZ, P1 ;  /* 0x000000ff00067208 */ /* 0x000fe20000800000 */
[----:B------:R-:W-:Y:S01]  /*94b0*/  FFMA.FTZ R170, R185, UR23, -R178 ;  /* 0x00000017b9aa7c23 */ /* 0x000fe200080108b2 */
[----:B------:R-:W-:Y:S01]  /*94c0*/  FSEL R167, R167, RZ, P1 ;  /* 0x000000ffa7a77208 */ /* 0x000fe20000800000 */
[----:B------:R-:W-:Y:S01]  /*94d0*/  FMUL.FTZ R175, R4, UR23 ;  /* 0x0000001704af7c20 */ /* 0x000fe20008410000 */
[----:B------:R-:W-:Y:S01]  /*94e0*/  MUFU.EX2 R172, R172 ;  /* 0x000000ac00ac7308 */ /* 0x000fe20000000800 */
[----:B------:R-:W-:Y:S01]  /*94f0*/  FADD.FTZ R6, R3, -R6 ;  /* 0x8000000603067221 */ /* 0x000fe20000010000 */
[--C-:B------:R-:W-:Y:S01]  /*9500*/  FFMA.FTZ R185, R35, UR23, -R178.reuse ;  /* 0x0000001723b97c23 */ /* 0x100fe200080108b2 */
[--C-:B------:R-:W-:Y:S01]  /*9510*/  FFMA.FTZ R168, R26, UR23, -R167.reuse ;  /* 0x000000171aa87c23 */ /* 0x100fe200080108a7 */
[--C-:B------:R-:W-:Y:S01]  /*9520*/  FFMA.FTZ R14, R24, UR23, -R167.reuse ;  /* 0x00000017180e7c23 */ /* 0x100fe200080108a7 */
[--C-:B------:R-:W-:Y:S01]  /*9530*/  FFMA.FTZ R15, R180, UR23, -R167.reuse ;  /* 0x00000017b40f7c23 */ /* 0x100fe200080108a7 */
[----:B------:R-:W1:Y:S01]  /*9540*/  LDSM.16.MT88.4 R24, [R224+0x18000] ;  /* 0x01800000e018783b */ /* 0x000e620000004200 */
        /* <DEDUP_REMOVED lines=27> */
[----:B------:R-:W-:Y:S01]  /*9700*/  FFMA.FTZ R178, R177, UR23, -R178 ;  /* 0x00000017b1b27c23 */ /* 0x000fe200080108b2 */
[--C-:B------:R-:W-:Y:S01]  /*9710*/  FFMA.FTZ R177, R174, UR23, -R167.reuse ;  /* 0x00000017aeb17c23 */ /* 0x100fe200080108a7 */
        /* <DEDUP_REMOVED lines=191> */
[----:B------:R-:W3:Y:S06]  /*a310*/  LDSM.16.MT88.4 R20, [R222+0x1e000] ;  /* 0x01e00000de14783b */ /* 0x000eec0000004200 */
[----:B------:R-:W-:Y:S08]  /*a320*/  MUFU.EX2 R195, R195 ;  /* 0x000000c300c37308 */ /* 0x000ff00000000800 */
[----:B------:R-:W4:Y:S01]  /*a330*/  MUFU.EX2 R196, R196 ;  /* 0x000000c400c47308 */ /* 0x000f220000000800 */
[C---:B-1----:R-:W-:Y:S06]  /*a340*/  HMMA.16816.F32.BF16 R100, R4.reuse, R24, R100 ;  /* 0x000000180464723c */ /* 0x042fec0000041864 */
[C---:B------:R-:W-:Y:S01]  /*a350*/  HMMA.16816.F32.BF16 R104, R4.reuse, R26, R104 ;  /* 0x0000001a0468723c */ /* 0x040fe20000041868 */
[----:B------:R-:W1:Y:S01]  /*a360*/  LDSM.16.MT88.4 R24, [R220+0x1e000] ;  /* 0x01e00000dc18783b */ /* 0x000e620000004200 */
[----:B------:R-:W-:Y:S04]  /*a370*/  MUFU.EX2 R197, R197 ;  /* 0x000000c500c57308 */ /* 0x000fe80000000800 */
        /* <DEDUP_REMOVED lines=8> */
[----:B------:R-:W3:Y:S08]  /*a400*/  MUFU.EX2 R192, R192 ;  /* 0x000000c000c07308 */ /* 0x000ef00000000800 */
[----:B------:R-:W-:Y:S01]  /*a410*/  MUFU.EX2 R190, R190 ;  /* 0x000000be00be7308 */ /* 0x000fe20000000800 */
[C---:B-1----:R-:W-:Y:S07]  /*a420*/  HMMA.16816.F32.BF16 R124, R4.reuse, R24, R124 ;  /* 0x00000018047c723c */ /* 0x042fee000004187c */
[----:B------:R-:W1:Y:S01]  /*a430*/  MUFU.EX2 R199, R199 ;  /* 0x000000c700c77308 */ /* 0x000e620000000800 */
[----:B------:R-:W-:Y:S01]  /*a440*/  HMMA.16816.F32.BF16 R128, R4, R26, R128 ;  /* 0x0000001a0480723c */ /* 0x000fe20000041880 */
[----:B------:R-:W1:Y:S06]  /*a450*/  LDSM.16.MT88.4 R24, [R224+0x1a800] ;  /* 0x01a80000e018783b */ /* 0x000e6c0000004200 */
[----:B------:R-:W-:Y:S01]  /*a460*/  MUFU.EX2 R183, R183 ;  /* 0x000000b700b77308 */ /* 0x000fe20000000800 */
[----:B------:R-:W-:Y:S01]  /*a470*/  F2FP.BF16.F32.PACK_AB R4, R185, R180 ;  /* 0x000000b4b904723e */ /* 0x000fe200000010ff */
[----:B------:R-:W-:Y:S01]  /*a480*/  FADD.FTZ R180, R180, R169 ;  /* 0x000000a9b4b47221 */ /* 0x000fe20000010000 */
[----:B--2---:R-:W-:Y:S01]  /*a490*/  F2FP.BF16.F32.PACK_AB R5, R189, R184 ;  /* 0x000000b8bd05723e */ /* 0x004fe200000010ff */
[----:B------:R-:W-:Y:S01]  /*a4a0*/  FADD.FTZ R184, R184, R173 ;  /* 0x000000adb8b87221 */ /* 0x000fe20000010000 */
[----:B------:R-:W-:-:S03]  /*a4b0*/  F2FP.BF16.F32.PACK_AB R6, R187, R182 ;  /* 0x000000b6bb06723e */ /* 0x000fc600000010ff */
[----:B------:R-:W2:Y:S01]  /*a4c0*/  MUFU.EX2 R188, R188 ;  /* 0x000000bc00bc7308 */ /* 0x000ea20000000800 */
[----:B----4-:R-:W-:Y:S01]  /*a4d0*/  F2FP.BF16.F32.PACK_AB R7, R191, R186 ;  /* 0x000000babf07723e */ /* 0x010fe200000010ff */
[----:B------:R-:W-:Y:S01]  /*a4e0*/  FADD.FTZ R185, R185, R180 ;  /* 0x000000b4b9b97221 */ /* 0x000fe20000010000 */
[----:B------:R-:W-:-:S03]  /*a4f0*/  FADD.FTZ R189, R189, R184 ;  /* 0x000000b8bdbd7221 */ /* 0x000fc60000010000 */
[----:B------:R-:W-:Y:S02]  /*a500*/  FADD.FTZ R14, R182, R185 ;  /* 0x000000b9b60e7221 */ /* 0x000fe40000010000 */
[----:B-----5:R-:W-:Y:S01]  /*a510*/  HMMA.16816.F32.BF16 R152, R4, R16, R152 ;  /* 0x000000100498723c */ /* 0x020fe20000041898 */
[----:B------:R-:W-:Y:S01]  /*a520*/  MUFU.EX2 R179, R179 ;  /* 0x000000b300b37308 */ /* 0x000fe20000000800 */
[----:B------:R-:W-:-:S04]  /*a530*/  FADD.FTZ R14, R187, R14 ;  /* 0x0000000ebb0e7221 */ /* 0x000fc80000010000 */
[C---:B------:R-:W-:Y:S01]  /*a540*/  HMMA.16816.F32.BF16 R148, R4.reuse, R18, R148 ;  /* 0x000000120494723c */ /* 0x040fe20000041894 */
[----:B------:R-:W4:Y:S02]  /*a550*/  LDSM.16.MT88.4 R16, [R221+0x1a800] ;  /* 0x01a80000dd10783b */ /* 0x000f240000004200 */
[----:B------:R-:W-:Y:S03]  /*a560*/  MUFU.EX2 R178, R178 ;  /* 0x000000b200b27308 */ /* 0x000fe60000000800 */
[C---:B---3--:R-:W-:Y:S05]  /*a570*/  HMMA.16816.F32.BF16 R160, R4.reuse, R20, R160 ;  /* 0x0000001404a0723c */ /* 0x048fea00000418a0 */
[----:B------:R-:W-:Y:S01]  /*a580*/  MUFU.EX2 R176, R176 ;  /* 0x000000b000b07308 */ /* 0x000fe20000000800 */
[C---:B------:R-:W-:Y:S01]  /*a590*/  HMMA.16816.F32.BF16 R156, R4.reuse, R22, R156 ;  /* 0x00000016049c723c */ /* 0x040fe2000004189c */
[----:B------:R-:W3:Y:S05]  /*a5a0*/  LDSM.16.MT88.4 R20, [R222+0x1a800] ;  /* 0x01a80000de14783b */ /* 0x000eea0000004200 */
[C---:B------:R-:W-:Y:S01]  /*a5b0*/  HMMA.16816.F32.BF16 R136, R4.reuse, R28, R136 ;  /* 0x0000001c0488723c */ /* 0x040fe20000041888 */
[----:B------:R-:W5:Y:S05]  /*a5c0*/  MUFU.EX2 R177, R177 ;  /* 0x000000b100b17308 */ /* 0x000f6a0000000800 */
[C---:B------:R-:W-:Y:S01]  /*a5d0*/  HMMA.16816.F32.BF16 R132, R4.reuse, R30, R132 ;  /* 0x0000001e0484723c */ /* 0x040fe20000041884 */
[----:B------:R-:W2:Y:S02]  /*a5e0*/  LDSM.16.MT88.4 R28, [R224+0x1c800] ;  /* 0x01c80000e01c783b */ /* 0x000ea40000004200 */
[----:B------:R-:W-:Y:S03]  /*a5f0*/  MUFU.EX2 R174, R174 ;  /* 0x000000ae00ae7308 */ /* 0x000fe60000000800 */
[C---:B-1----:R-:W-:Y:S05]  /*a600*/  HMMA.16816.F32.BF16 R36, R4.reuse, R24, R36 ;  /* 0x000000180424723c */ /* 0x042fea0000041824 */
[----:B------:R-:W1:Y:S01]  /*a610*/  MUFU.EX2 R181, R181 ;  /* 0x000000b500b57308 */ /* 0x000e620000000800 */
        /* <DEDUP_REMOVED lines=32> */
[C---:B-----5:R-:W-:Y:S06]  /*a820*/  HMMA.16816.F32.BF16 R108, R4.reuse, R24, R108 ;  /* 0x00000018046c723c */ /* 0x060fec000004186c */
[C---:B------:R-:W-:Y:S01]  /*a830*/  HMMA.16816.F32.BF16 R112, R4.reuse, R26, R112 ;  /* 0x0000001a0470723c */ /* 0x040fe20000041870 */
[----:B------:R-:W5:Y:S05]  /*a840*/  LDSM.16.MT88.4 R24, [R222+0x19000] ;  /* 0x01900000de18783b */ /* 0x000f6a0000004200 */
        /* <DEDUP_REMOVED lines=8> */
[----:B------:R-:W-:-:S03]  /*a8d0*/  F2FP.BF16.F32.PACK_AB R7, R199, R190 ;  /* 0x000000bec707723e */ /* 0x000fc600000010ff */
[----:B------:R-:W-:-:S04]  /*a8e0*/  FADD.FTZ R197, R197, R196 ;  /* 0x000000c4c5c57221 */ /* 0x000fc80000010000 */
[----:B--2---:R-:W-:Y:S01]  /*a8f0*/  HMMA.16816.F32.BF16 R160, R4, R28, R160 ;  /* 0x0000001c04a0723c */ /* 0x004fe200000418a0 */
[----:B------:R-:W-:-:S05]  /*a900*/  FADD.FTZ R198, R198, R197 ;  /* 0x000000c5c6c67221 */ /* 0x000fca0000010000 */
        /* <DEDUP_REMOVED lines=57> */
[----:B------:R-:W1:Y:S04]  /*aca0*/  LDSM.16.MT88.4 R16, [R224+0x1d800] ;  /* 0x01d80000e010783b */ /* 0x000e680000004200 */
[----:B------:R-:W-:Y:S01]  /*acb0*/  STL [R1+0x10], R234 ;  /* 0x000010ea01007387 */ /* 0x000fe20000100800 */
[C---:B-----5:R-:W-:Y:S06]  /*acc0*/  HMMA.16816.F32.BF16 R160, R4.reuse, R24, R160 ;  /* 0x0000001804a0723c */ /* 0x060fec00000418a0 */
[C---:B------:R-:W-:Y:S01]  /*acd0*/  HMMA.16816.F32.BF16 R156, R4.reuse, R26, R156 ;  /* 0x0000001a049c723c */ /* 0x040fe2000004189c */
[----:B------:R-:W4:Y:S05]  /*ace0*/  LDSM.16.MT88.4 R24, [R222+0x1b800] ;  /* 0x01b80000de18783b */ /* 0x000f2a0000004200 */
        /* <DEDUP_REMOVED lines=12> */
[C---:B----4-:R-:W-:Y:S06]  /*adb0*/  HMMA.16816.F32.BF16 R44, R4.reuse, R24, R44 ;  /* 0x00000018042c723c */ /* 0x050fec000004182c */
[C---:B------:R-:W-:Y:S01]  /*adc0*/  HMMA.16816.F32.BF16 R48, R4.reuse, R26, R48 ;  /* 0x0000001a0430723c */ /* 0x040fe20000041830 */
[----:B------:R-:W-:Y:S05]  /*add0*/  LDSM.16.MT88.4 R24, [R224+0x1f800] ;  /* 0x01f80000e018783b */ /* 0x000fea0000004200 */
[C---:B------:R-:W-:Y:S06]  /*ade0*/  HMMA.16816.F32.BF16 R52, R4.reuse, R164, R52 ;  /* 0x000000a40434723c */ /* 0x040fec0000041834 */
[C---:B------:R-:W-:Y:S01]  /*adf0*/  HMMA.16816.F32.BF16 R56, R4.reuse, R166, R56 ;  /* 0x000000a60438723c */ /* 0x040fe20000041838 */
[----:B------:R-:W3:Y:S05]  /*ae00*/  LDSM.16.MT88.4 R164, [R221+0x1d800] ;  /* 0x01d80000dda4783b */ /* 0x000eea0000004200 */
[C---:B-1----:R-:W-:Y:S06]  /*ae10*/  HMMA.16816.F32.BF16 R116, R4.reuse, R16, R116 ;  /* 0x000000100474723c */ /* 0x042fec0000041874 */
[----:B------:R-:W-:Y:S01]  /*ae20*/  HMMA.16816.F32.BF16 R60, R4, R20, R60 ;  /* 0x00000014043c723c */ /* 0x000fe2000004183c */
[----:B------:R-:W-:-:S04]  /*ae30*/  FADD.FTZ R16, R186, R189 ;  /* 0x000000bdba107221 */ /* 0x000fc80000010000 */
[----:B------:R-:W-:Y:S01]  /*ae40*/  FADD.FTZ R16, R191, R16 ;  /* 0x00000010bf107221 */ /* 0x000fe20000010000 */
[----:B------:R-:W-:Y:S01]  /*ae50*/  HMMA.16816.F32.BF16 R64, R4, R22, R64 ;  /* 0x000000160440723c */ /* 0x000fe20000041840 */
[----:B------:R-:W1:Y:S02]  /*ae60*/  LDSM.16.MT88.4 R20, [R222+0x1f800] ;  /* 0x01f80000de14783b */ /* 0x000e640000004200 */
[----:B------:R-:W-:-:S03]  /*ae70*/  FADD.FTZ R3, R193, R16 ;  /* 0x00000010c1037221 */ /* 0x000fc60000010000 */
[----:B------:R-:W-:Y:S01]  /*ae80*/  HMMA.16816.F32.BF16 R92, R4, R28, R92 ;  /* 0x0000001c045c723c */ /* 0x000fe2000004185c */
[----:B------:R-:W-:-:S04]  /*ae90*/  FADD.FTZ R3, R192, R3 ;  /* 0x00000003c0037221 */ /* 0x000fc80000010000 */
[----:B------:R-:W-:Y:S01]  /*aea0*/  FADD.FTZ R190, R190, R3 ;  /* 0x00000003bebe7221 */ /* 0x000fe20000010000 */
[----:B------:R-:W-:Y:S01]  /*aeb0*/  HMMA.16816.F32.BF16 R96, R4, R30, R96 ;  /* 0x0000001e0460723c */ /* 0x000fe20000041860 */
[----:B------:R-:W4:Y:S01]  /*aec0*/  LDSM.16.MT88.4 R28, [R220+0x1f800] ;  /* 0x01f80000dc1c783b */ /* 0x000f220000004200 */
[----:B------:R-:W-:Y:S01]  /*aed0*/  MOV R3, R0 ;  /* 0x0000000000037202 */ /* 0x000fe20000000f00 */
[----:B------:R-:W-:-:S03]  /*aee0*/  FADD.FTZ R199, R199, R190 ;  /* 0x000000bec7c77221 */ /* 0x000fc60000010000 */
[----:B--2---:R-:W-:Y:S01]  /*aef0*/  HMMA.16816.F32.BF16 R76, R4, R32, R76 ;  /* 0x00000020044c723c */ /* 0x004fe2000004184c */
[----:B------:R-:W-:-:S04]  /*af00*/  FADD.FTZ R176, R176, R199 ;  /* 0x000000c7b0b07221 */ /* 0x000fc80000010000 */
[----:B------:R-:W-:Y:S01]  /*af10*/  FADD.FTZ R177, R177, R176 ;  /* 0x000000b0b1b17221 */ /* 0x000fe20000010000 */
[----:B------:R-:W-:Y:S03]  /*af20*/  HMMA.16816.F32.BF16 R80, R4, R34, R80 ;  /* 0x000000220450723c */ /* 0x000fe60000041850 */
[----:B------:R-:W-:-:S03]  /*af30*/  FADD.FTZ R174, R174, R177 ;  /* 0x000000b1aeae7221 */ /* 0x000fc60000010000 */
[----:B---3--:R-:W-:Y:S01]  /*af40*/  HMMA.16816.F32.BF16 R84, R4, R164, R84 ;  /* 0x000000a40454723c */ /* 0x008fe20000041854 */
[----:B------:R-:W-:-:S05]  /*af50*/  FADD.FTZ R232, R181, R174 ;  /* 0x000000aeb5e87221 */ /* 0x000fca0000010000 */
[----:B------:R2:W-:Y:S01]  /*af60*/  STL [R1+0x4], R232 ;  /* 0x000004e801007387 */ /* 0x0005e20000100800 */
[----:B------:R-:W-:Y:S01]  /*af70*/  HMMA.16816.F32.BF16 R88, R4, R166, R88 ;  /* 0x000000a60458723c */ /* 0x000fe20000041858 */
[----:B------:R-:W-:-:S05]  /*af80*/  MOV R164, R2 ;  /* 0x0000000200a47202 */ /* 0x000fca0000000f00 */
[C---:B------:R-:W-:Y:S06]  /*af90*/  HMMA.16816.F32.BF16 R100, R4.reuse, R24, R100 ;  /* 0x000000180464723c */ /* 0x040fec0000041864 */
[C---:B------:R-:W-:Y:S06]  /*afa0*/  HMMA.16816.F32.BF16 R104, R4.reuse, R26, R104 ;  /* 0x0000001a0468723c */ /* 0x040fec0000041868 */
[C---:B-1----:R-:W-:Y:S06]  /*afb0*/  HMMA.16816.F32.BF16 R108, R4.reuse, R20, R108 ;  /* 0x00000014046c723c */ /* 0x042fec000004186c */
[C---:B------:R-:W-:Y:S06]  /*afc0*/  HMMA.16816.F32.BF16 R112, R4.reuse, R22, R112 ;  /* 0x000000160470723c */ /* 0x040fec0000041870 */
[C---:B------:R-:W-:Y:S06]  /*afd0*/  HMMA.16816.F32.BF16 R120, R4.reuse, R18, R120 ;  /* 0x000000120478723c */ /* 0x040fec0000041878 */
[C---:B----4-:R-:W-:Y:S06]  /*afe0*/  HMMA.16816.F32.BF16 R124, R4.reuse, R28, R124 ;  /* 0x0000001c047c723c */ /* 0x050fec000004187c */
[----:B------:R-:W-:Y:S01]  /*aff0*/  HMMA.16816.F32.BF16 R128, R4, R30, R128 ;  /* 0x0000001e0480723c */ /* 0x000fe20000041880 */
[----:B------:R-:W-:-:S08]  /*b000*/  NOP ;  /* 0x0000000000007918 */ /* 0x000fd00000000000 */
[----:B--2---:R-:W-:-:S15]  /*b010*/  @!P0 BRA `(.L_x_2224) ;  /* 0x0000004000408947 */ /* 0x004fde0003800000 */
        /* <DEDUP_REMOVED lines=10> */
[----:B------:R-:W-:Y:S02]  /*b0c0*/  MOV R22, UR6 ;  /* 0x0000000600167c02 */ /* 0x000fe40008000f00 */
[----:B------:R-:W-:Y:S01]  /*b0d0*/  MOV R23, UR7 ;  /* 0x0000000700177c02 */ /* 0x000fe20008000f00 */
[----:B------:R-:W-:Y:S01]  /*b0e0*/  UIADD3 UR4, UR7, UR4, URZ ;  /* 0x0000000407047290 */ /* 0x000fe2000fffe03f */
[----:B------:R-:W-:Y:S02]  /*b0f0*/  LEA R3, P0, R22, R8, 0x6 ;  /* 0x0000000816037211 */ /* 0x000fe400078030ff */
[----:B------:R-:W3:Y:S03]  /*b100*/  @!P3 LDC.64 R20, c[0x0][0x220] ;  /* 0x00008800ff14bb82 */ /* 0x000ee60000000a00 */
[----:B------:R-:W-:-:S02]  /*b110*/  MOV R15, UR4 ;  /* 0x00000004000f7c02 */ /* 0x000fc40008000f00 */
[C---:B-1----:R-:W-:Y:S02]  /*b120*/  @!P5 LEA R26, P1, R3.reuse, R6, 0x1 ;  /* 0x00000006031ad211 */ /* 0x042fe400078208ff */
[----:B------:R-:W-:Y:S01]  /*b130*/  LEA.HI.X R22, R22, R11, R15, 0x6, P0 ;  /* 0x0000000b16167211 */ /* 0x000fe200000f340f */
[----:B------:R-:W1:Y:S01]  /*b140*/  @!P2 LDC.64 R18, c[0x0][0x220] ;  /* 0x00008800ff12ab82 */ /* 0x000e620000000a00 */
[----:B------:R-:W-:Y:S02]  /*b150*/  @P5 STS.128 [R238+0x18000], RZ ;  /* 0x018000ffee005388 */ /* 0x000fe40000000c00 */
[----:B------:R-:W-:-:S05]  /*b160*/  @!P5 LEA.HI.X R27, R3, R7, R22, 0x1, P1 ;  /* 0x00000007031bd211 */ /* 0x000fca00008f0c16 */
[----:B------:R-:W4:Y:S01]  /*b170*/  @!P5 LDC.64 R16, c[0x0][0x220] ;  /* 0x00008800ff10db82 */ /* 0x000f220000000a00 */
[C---:B--2---:R-:W-:Y:S01]  /*b180*/  @!P4 LEA R24, P0, R3.reuse, R4, 0x1 ;  /* 0x000000040318c211 */ /* 0x044fe200078008ff */
[----:B------:R-:W-:Y:S01]  /*b190*/  @!PT LDS RZ, [RZ] ;  /* 0x00000000fffff984 */ /* 0x000fe20000000800 */
[----:B------:R-:W-:Y:S01]  /*b1a0*/  @!PT LDS RZ, [RZ] ;  /* 0x00000000fffff984 */ /* 0x000fe20000000800 */
[----:B------:R-:W-:Y:S01]  /*b1b0*/  @!PT LDS RZ, [RZ] ;  /* 0x00000000fffff984 */ /* 0x000fe20000000800 */
[----:B------:R2:W-:Y:S03]  /*b1c0*/  @!P5 LDGSTS.E.BYPASS.LTC128B.128 [R238+0x18000], desc[UR30][R26.64] ;  /* 0x180000001aeedfae */ /* 0x0005e6000b901d5e */
[C---:B------:R-:W-:Y:S01]  /*b1d0*/  @!P4 LEA.HI.X R25, R3.reuse, R5, R22, 0x1, P0 ;  /* 0x000000050319c211 */ /* 0x040fe200000f0c16 */
[----:B------:R-:W-:Y:S02]  /*b1e0*/  @P4 STS.128 [R238+0x1a000], RZ ;  /* 0x01a000ffee004388 */ /* 0x000fe40000000c00 */
[----:B------:R-:W5:Y:S01]  /*b1f0*/  @!P4 LDC.64 R14, c[0x0][0x220] ;  /* 0x00008800ff0ecb82 */ /* 0x000f620000000a00 */
[C---:B---3--:R-:W-:Y:S01]  /*b200*/  @!P3 LEA R28, P0, R3.reuse, R20, 0x1 ;  /* 0x00000014031cb211 */ /* 0x048fe200078008ff */
[----:B------:R-:W-:Y:S01]  /*b210*/  @!PT LDS RZ, [RZ] ;  /* 0x00000000fffff984 */ /* 0x000fe20000000800 */
[----:B------:R-:W-:Y:S01]  /*b220*/  @!PT LDS RZ, [RZ] ;  /* 0x00000000fffff984 */ /* 0x000fe20000000800 */
[----:B------:R-:W-:Y:S01]  /*b230*/  @!PT LDS RZ, [RZ] ;  /* 0x00000000fffff984 */ /* 0x000fe20000000800 */
[----:B------:R-:W-:Y:S01]  /*b240*/  @!P4 LDGSTS.E.BYPASS.LTC128B.128 [R238+0x1a000], desc[UR30][R24.64+0x80] ;  /* 0x1a00008018eecfae */ /* 0x000fe2000b901d5e */
[----:B------:R-:W-:-:S02]  /*b250*/  IADD3 R20, P6, R3, UR38, RZ ;  /* 0x0000002603147c10 */ /* 0x000fc4000ffde0ff */
[C-C-:B------:R-:W-:Y:S01]  /*b260*/  @!P3 LEA.HI.X R29, R3.reuse, R21, R22.reuse, 0x1, P0 ;  /* 0x00000015031db211 */ /* 0x140fe200000f0c16 */
[----:B------:R-:W-:Y:S02]  /*b270*/  @P3 STS.128 [R238+0x1c000], RZ ;  /* 0x01c000ffee003388 */ /* 0x000fe40000000c00 */
[----:B------:R-:W2:Y:S01]  /*b280*/  @!P3 LDC.64 R6, c[0x0][0x220] ;  /* 0x00008800ff06bb82 */ /* 0x000ea20000000a00 */
[C---:B-1----:R-:W-:Y:S01]  /*b290*/  @!P2 LEA R18, P0, R3.reuse, R18, 0x1 ;  /* 0x000000120312a211 */ /* 0x042fe200078008ff */
[----:B------:R-:W-:Y:S01]  /*b2a0*/  @!PT LDS RZ, [RZ] ;  /* 0x00000000fffff984 */ /* 0x000fe20000000800 */
[----:B------:R-:W-:Y:S01]  /*b2b0*/  @!PT LDS RZ, [RZ] ;  /* 0x00000000fffff984 */ /* 0x000fe20000000800 */
[----:B------:R-:W-:Y:S01]  /*b2c0*/  @!PT LDS RZ, [RZ] ;  /* 0x00000000fffff984 */ /* 0x000fe20000000800 */
[----:B------:R-:W-:Y:S03]  /*b2d0*/  @!P3 LDGSTS.E.BYPASS.LTC128B.128 [R238+0x1c000], desc[UR30][R28.64+0x100] ;  /* 0x1c0001001ceebfae */ /* 0x000fe6000b901d5e */
        /* <DEDUP_REMOVED lines=11> */
[----:B-----5:R-:W-:-:S03]  /*b390*/  @!P4 LEA R14, P6, R20, R14, 0x1 ;  /* 0x0000000e140ec211 */ /* 0x020fc600078c08ff */
[----:B------:R-:W-:Y:S01]  /*b3a0*/  @!PT LDS RZ, [RZ] ;  /* 0x00000000fffff984 */ /* 0x000fe20000000800 */
[----:B------:R-:W-:Y:S01]  /*b3b0*/  @!PT LDS RZ, [RZ] ;  /* 0x00000000fffff984 */ /* 0x000fe20000000800 */
[----:B------:R-:W-:Y:S01]  /*b3c0*/  @!PT LDS RZ, [RZ] ;  /* 0x00000000fffff984 */ /* 0x000fe20000000800 */
[----:B------:R3:W-:Y:S01]  /*b3d0*/  @!P5 LDGSTS.E.BYPASS.LTC128B.128 [R238+0x19000], desc[UR30][R30.64] ;  /* 0x190000001eeedfae */ /* 0x0007e2000b901d5e */
[C-C-:B------:R-:W-:Y:S02]  /*b3e0*/  @!P4 LEA.HI.X R15, R20.reuse, R15, R16.reuse, 0x1, P6 ;  /* 0x0000000f140fc211 */ /* 0x140fe400030f0c10 */
[C---:B--2---:R-:W-:Y:S01]  /*b3f0*/  @!P3 LEA R26, P1, R20.reuse, R6, 0x1 ;  /* 0x00000006141ab211 */ /* 0x044fe200078208ff */
        /* <DEDUP_REMOVED lines=21> */
[----:B------:R-:W4:Y:S04]  /*b550*/  LDSM.16.M88.4 R180, [R229+0x10800] ;  /* 0x01080000e5b4783b */ /* 0x000f280000000200 */
[----:B------:R-:W5:Y:S04]  /*b560*/  LDSM.16.M88.4 R172, [R229+0x11000] ;  /* 0x01100000e5ac783b */ /* 0x000f680000000200 */
[----:B---3--:R-:W3:Y:S04]  /*b570*/  LDSM.16.M88.4 R28, [R229+0x11800] ;  /* 0x01180000e51c783b */ /* 0x008ee80000000200 */
[----:B------:R-:W-:Y:S04]  /*b580*/  LDSM.16.M88.4 R4, [R228] ;  /* 0x00000000e404783b */ /* 0x000fe80000000200 */
[----:B------:R-:W3:Y:S04]  /*b590*/  LDSM.16.M88.4 R196, [R227] ;  /* 0x00000000e3c4783b */ /* 0x000ee80000000200 */
[----:B------:R-:W3:Y:S04]  /*b5a0*/  LDSM.16.M88.4 R192, [R219] ;  /* 0x00000000dbc0783b */ /* 0x000ee80000000200 */
[----:B------:R-:W3:Y:S04]  /*b5b0*/  LDSM.16.M88.4 R188, [R218] ;  /* 0x00000000dabc783b */ /* 0x000ee80000000200 */
[----:B------:R-:W3:Y:S04]  /*b5c0*/  LDSM.16.M88.4 R16, [R217] ;  /* 0x00000000d910783b */ /* 0x000ee80000000200 */
[----:B-1----:R-:W-:Y:S01]  /*b5d0*/  LDSM.16.M88.4 R32, [R226] ;  /* 0x00000000e220783b */ /* 0x002fe20000000200 */
[C---:B--2---:R-:W-:Y:S03]  /*b5e0*/  HMMA.16816.F32.BF16 R24, R164.reuse, R20, RZ ;  /* 0x00000014a418723c */ /* 0x044fe600000418ff */
[----:B------:R-:W-:Y:S04]  /*b5f0*/  LDSM.16.M88.4 R200, [R230+0xc000] ;  /* 0x00c00000e6c8783b */ /* 0x000fe80000000200 */
[----:B------:R-:W0:Y:S01]  /*b600*/  LDGDEPBAR ;  /* 0x00000000000079af */ /* 0x000e220000000000 */
[C---:B------:R-:W-:Y:S06]  /*b610*/  HMMA.16816.F32.BF16 R20, R164.reuse, R22, RZ ;  /* 0x00000016a414723c */ /* 0x040fec00000418ff */
[C---:B----4-:R-:W-:Y:S06]  /*b620*/  HMMA.16816.F32.BF16 R184, R164.reuse, R180, RZ ;  /* 0x000000b4a4b8723c */ /* 0x050fec00000418ff */
[C---:B-----5:R-:W-:Y:S06]  /*b630*/  HMMA.16816.F32.BF16 R176, R164.reuse, R172, RZ ;  /* 0x000000aca4b0723c */ /* 0x060fec00000418ff */
[C---:B------:R-:W-:Y:S06]  /*b640*/  HMMA.16816.F32.BF16 R180, R164.reuse, R182, RZ ;  /* 0x000000b6a4b4723c */ /* 0x040fec00000418ff */
[C---:B------:R-:W-:Y:S06]  /*b650*/  HMMA.16816.F32.BF16 R172, R164.reuse, R174, RZ ;  /* 0x000000aea4ac723c */ /* 0x040fec00000418ff */
[C---:B---3--:R-:W-:Y:S06]  /*b660*/  HMMA.16816.F32.BF16 R168, R164.reuse, R28, RZ ;  /* 0x0000001ca4a8723c */ /* 0x048fec00000418ff */
[----:B------:R-:W-:Y:S01]  /*b670*/  HMMA.16816.F32.BF16 R164, R164, R30, RZ ;  /* 0x0000001ea4a4723c */ /* 0x000fe200000418ff */
        /* <DEDUP_REMOVED lines=43> */
[C---:B------:R-:W-:Y:S06]  /*b930*/  HMMA.16816.F32.BF16 R184, R192.reuse, R32, R184 ;  /* 0x00000020c0b8723c */ /* 0x040fec00000418b8 */
        /* <DEDUP_REMOVED lines=8> */
[----:B------:R-:W-:Y:S01]  /*b9c0*/  LDSM.16.M88.4 R192, [R223+0x12800] ;  /* 0x01280000dfc0783b */ /* 0x000fe20000000200 */
[C---:B---3--:R-:W-:Y:S06]  /*b9d0*/  HMMA.16816.F32.BF16 R24, R16.reuse, R4, R24 ;  /* 0x000000041018723c */ /* 0x048fec0000041818 */
[C---:B------:R-:W-:Y:S01]  /*b9e0*/  HMMA.16816.F32.BF16 R20, R16.reuse, R6, R20 ;  /* 0x000000061014723c */ /* 0x040fe20000041814 */
[----:B------:R-:W2:Y:S05]  /*b9f0*/  LDSM.16.M88.4 R4, [R226+0x4000] ;  /* 0x00400000e204783b */ /* 0x000eaa0000000200 */
[C---:B----4-:R-:W-:Y:S06]  /*ba00*/  HMMA.16816.F32.BF16 R176, R16.reuse, R32, R176 ;  /* 0x0000002010b0723c */ /* 0x050fec00000418b0 */
[C---:B------:R-:W-:Y:S01]  /*ba10*/  HMMA.16816.F32.BF16 R172, R16.reuse, R34, R172 ;  /* 0x0000002210ac723c */ /* 0x040fe200000418ac */
[----:B------:R-:W3:Y:S05]  /*ba20*/  LDSM.16.M88.4 R32, [R223+0x13000] ;  /* 0x01300000df20783b */ /* 0x000eea0000000200 */
[C---:B------:R-:W-:Y:S06]  /*ba30*/  HMMA.16816.F32.BF16 R184, R16.reuse, R188, R184 ;  /* 0x000000bc10b8723c */ /* 0x040fec00000418b8 */
[C---:B------:R-:W-:Y:S01]  /*ba40*/  HMMA.16816.F32.BF16 R180, R16.reuse, R190, R180 ;  /* 0x000000be10b4723c */ /* 0x040fe200000418b4 */
[----:B------:R-:W-:Y:S05]  /*ba50*/  LDSM.16.M88.4 R188, [R216+0x2000] ;  /* 0x00200000d8bc783b */ /* 0x000fea0000000200 */
[C---:B-1----:R-:W-:Y:S06]  /*ba60*/  HMMA.16816.F32.BF16 R168, R16.reuse, R28, R168 ;  /* 0x0000001c10a8723c */ /* 0x042fec00000418a8 */
[----:B------:R-:W-:Y:S01]  /*ba70*/  HMMA.16816.F32.BF16 R164, R16, R30, R164 ;  /* 0x0000001e10a4723c */ /* 0x000fe200000418a4 */
[----:B------:R-:W1:Y:S04]  /*ba80*/  LDSM.16.M88.4 R16, [R223+0x13800] ;  /* 0x01380000df10783b */ /* 0x000e680000000200 */
        /* <DEDUP_REMOVED lines=10> */
[C---:B-1----:R-:W-:Y:S06]  /*bb30*/  HMMA.16816.F32.BF16 R168, R4.reuse, R16, R168 ;  /* 0x0000001004a8723c */ /* 0x042fec00000418a8 */
[----:B------:R-:W-:Y:S01]  /*bb40*/  HMMA.16816.F32.BF16 R164, R4, R18, R164 ;  /* 0x0000001204a4723c */ /* 0x000fe200000418a4 */
[----:B------:R-:W-:Y:S04]  /*bb50*/  LDSM.16.M88.4 R16, [R230+0x8000] ;  /* 0x00800000e610783b */ /* 0x000fe80000000200 */
[----:B------:R-:W1:Y:S01]  /*bb60*/  LDSM.16.M88.4 R4, [R229+0x14000] ;  /* 0x01400000e504783b */ /* 0x000e620000000200 */
        /* <DEDUP_REMOVED lines=45> */
[C---:B------:R-:W-:Y:S06]  /*be40*/  HMMA.16816.F32.BF16 R184, R4.reuse, R32, R184 ;  /* 0x0000002004b8723c */ /* 0x040fec00000418b8 */
[C---:B------:R-:W-:Y:S01]  /*be50*/  HMMA.16816.F32.BF16 R180, R4.reuse, R34, R180 ;  /* 0x0000002204b4723c */ /* 0x040fe200000418b4 */
[----:B------:R-:W3:Y:S05]  /*be60*/  LDSM.16.M88.4 R32, [R216+0x4800] ;  /* 0x00480000d820783b */ /* 0x000eea0000000200 */
[C---:B----4-:R-:W-:Y:S06]  /*be70*/  HMMA.16816.F32.BF16 R176, R4.reuse, R28, R176 ;  /* 0x0000001c04b0723c */ /* 0x050fec00000418b0 */
[----:B------:R-:W-:Y:S01]  /*be80*/  HMMA.16816.F32.BF16 R172, R4, R30, R172 ;  /* 0x0000001e04ac723c */ /* 0x000fe200000418ac */
[----:B------:R-:W4:Y:S04]  /*be90*/  LDSM.16.M88.4 R28, [R216+0x5000] ;  /* 0x00500000d81c783b */ /* 0x000f280000000200 */
[----:B------:R-:W5:Y:S01]  /*bea0*/  LDSM.16.M88.4 R4, [R229+0x16000] ;  /* 0x01600000e504783b */ /* 0x000f620000000200 */
        /* <DEDUP_REMOVED lines=8> */
[----:B------:R-:W-:Y:S05]  /*bf30*/  LDSM.16.M88.4 R32, [R228+0xc000] ;  /* 0x00c00000e420783b */ /* 0x000fea0000000200 */
[C---:B----4-:R-:W-:Y:S06]  /*bf40*/  HMMA.16816.F32.BF16 R176, R16.reuse, R28, R176 ;  /* 0x0000001c10b0723c */ /* 0x050fec00000418b0 */
[----:B------:R-:W-:Y:S01]  /*bf50*/  HMMA.16816.F32.BF16 R172, R16, R30, R172 ;  /* 0x0000001e10ac723c */ /* 0x000fe200000418ac */
[----:B------:R-:W2:Y:S04]  /*bf60*/  LDSM.16.M88.4 R28, [R207] ;  /* 0x00000000cf1c783b */ /* 0x000ea80000000200 */
[----:B------:R-:W-:Y:S01]  /*bf70*/  LDSM.16.M88.4 R16, [R226+0xc000] ;  /* 0x00c00000e210783b */ /* 0x000fe20000000200 */
[C---:B-----5:R-:W-:Y:S06]  /*bf80*/  HMMA.16816.F32.BF16 R24, R200.reuse, R4, R24 ;  /* 0x00000004c818723c */ /* 0x060fec0000041818 */
[C---:B------:R-:W-:Y:S01]  /*bf90*/  HMMA.16816.F32.BF16 R20, R200.reuse, R6, R20 ;  /* 0x00000006c814723c */ /* 0x040fe20000041814 */
[----:B------:R-:W3:Y:S05]  /*bfa0*/  LDSM.16.M88.4 R4, [R223+0x16000] ;  /* 0x01600000df04783b */ /* 0x000eea0000000200 */
[C---:B-1----:R-:W-:Y:S06]  /*bfb0*/  HMMA.16816.F32.BF16 R168, R200.reuse, R188, R168 ;  /* 0x000000bcc8a8723c */ /* 0x042fec00000418a8 */
[C---:B------:R-:W-:Y:S06]  /*bfc0*/  HMMA.16816.F32.BF16 R164, R200.reuse, R190, R164 ;  /* 0x000000bec8a4723c */ /* 0x040fec00000418a4 */
[C---:B------:R-:W-:Y:S06]  /*bfd0*/  HMMA.16816.F32.BF16 R176, R200.reuse, R192, R176 ;  /* 0x000000c0c8b0723c */ /* 0x040fec00000418b0 */
[----:B------:R-:W-:Y:S01]  /*bfe0*/  HMMA.16816.F32.BF16 R172, R200, R194, R172 ;  /* 0x000000c2c8ac723c */ /* 0x000fe200000418ac */
[----:B------:R-:W1:Y:S05]  /*bff0*/  LDSM.16.M88.4 R192, [R206] ;  /* 0x00000000cec0783b */ /* 0x000e6a0000000200 */
[C---:B--2---:R-:W-:Y:S06]  /*c000*/  HMMA.16816.F32.BF16 R24, R32.reuse, R28, R24 ;  /* 0x0000001c2018723c */ /* 0x044fec0000041818 */
[----:B------:R-:W-:Y:S01]  /*c010*/  HMMA.16816.F32.BF16 R188, R32, R30, R20 ;  /* 0x0000001e20bc723c */ /* 0x000fe20000041814 */
[----:B------:R-:W-:Y:S04]  /*c020*/  LDSM.16.M88.4 R28, [R225+0xc000] ;  /* 0x00c00000e11c783b */ /* 0x000fe80000000200 */
[----:B------:R-:W2:Y:S01]  /*c030*/  LDSM.16.M88.4 R20, [R216+0x6000] ;  /* 0x00600000d814783b */ /* 0x000ea20000000200 */
[C---:B------:R-:W-:Y:S06]  /*c040*/  HMMA.16816.F32.BF16 R184, R200.reuse, R196, R184 ;  /* 0x000000c4c8b8723c */ /* 0x040fec00000418b8 */
[----:B------:R-:W-:Y:S01]  /*c050*/  HMMA.16816.F32.BF16 R180, R200, R198, R180 ;  /* 0x000000c6c8b4723c */ /* 0x000fe200000418b4 */
[----:B------:R-:W4:Y:S05]  /*c060*/  LDSM.16.M88.4 R196, [R205] ;  /* 0x00000000cdc4783b */ /* 0x000f2a0000000200 */
[C---:B---3--:R-:W-:Y:S06]  /*c070*/  HMMA.16816.F32.BF16 R24, R16.reuse, R4, R24 ;  /* 0x000000041018723c */ /* 0x048fec0000041818 */
[----:B------:R-:W-:Y:S01]  /*c080*/  HMMA.16816.F32.BF16 R188, R16, R6, R188 ;  /* 0x0000000610bc723c */ /* 0x000fe200000418bc */
[----:B------:R-:W3:Y:S05]  /*c090*/  LDSM.16.M88.4 R4, [R223+0x16800] ;  /* 0x01680000df04783b */ /* 0x000eea0000000200 */
[C---:B-1----:R-:W-:Y:S06]  /*c0a0*/  HMMA.16816.F32.BF16 R184, R32.reuse, R192, R184 ;  /* 0x000000c020b8723c */ /* 0x042fec00000418b8 */
[----:B------:R-:W-:Y:S06]  /*c0b0*/  HMMA.16816.F32.BF16 R180, R32, R194, R180 ;  /* 0x000000c220b4723c */ /* 0x000fec00000418b4 */
[C---:B--2---:R-:W-:Y:S06]  /*c0c0*/  HMMA.16816.F32.BF16 R24, R28.reuse, R20, R24 ;  /* 0x000000141c18723c */ /* 0x044fec0000041818 */
[----:B------:R-:W-:Y:S01]  /*c0d0*/  HMMA.16816.F32.BF16 R188, R28, R22, R188 ;  /* 0x000000161cbc723c */ /* 0x000fe200000418bc */
[----:B------:R-:W1:Y:S05]  /*c0e0*/  LDSM.16.M88.4 R20, [R204] ;  /* 0x00000000cc14783b */ /* 0x000e6a0000000200 */
[C---:B----4-:R-:W-:Y:S06]  /*c0f0*/  HMMA.16816.F32.BF16 R176, R32.reuse, R196, R176 ;  /* 0x000000c420b0723c */ /* 0x050fec00000418b0 */
[----:B------:R-:W-:Y:S01]  /*c100*/  HMMA.16816.F32.BF16 R196, R32, R198, R172 ;  /* 0x000000c620c4723c */ /* 0x000fe200000418ac */
[----:B------:R-:W2:Y:S05]  /*c110*/  LDSM.16.M88.4 R172, [R216+0x6800] ;  /* 0x00680000d8ac783b */ /* 0x000eaa0000000200 */
[C---:B---3--:R-:W-:Y:S01]  /*c120*/  HMMA.16816.F32.BF16 R184, R16.reuse, R4, R184 ;  /* 0x0000000410b8723c */ /* 0x048fe200000418b8 */
[----:B------:R-:W-:Y:S01]  /*c130*/  FMUL.FTZ R25, R25, UR39 ;  /* 0x0000002719197c20 */ /* 0x000fe20008410000 */
[----:B------:R-:W-:Y:S01]  /*c140*/  FMUL.FTZ R3, R24, UR39 ;  /* 0x0000002718037c20 */ /* 0x000fe20008410000 */
[----:B------:R-:W-:Y:S01]  /*c150*/  FMUL.FTZ R193, R26, UR39 ;  /* 0x000000271ac17c20 */ /* 0x000fe20008410000 */
[----:B------:R-:W-:Y:S01]  /*c160*/  FMUL.FTZ R194, R27, UR39 ;  /* 0x000000271bc27c20 */ /* 0x000fe20008410000 */
[----:B------:R3:W4:Y:S01]  /*c170*/  MUFU.TANH R192, R25 ;  /* 0x0000001900c07308 */ /* 0x0007220000002400 */
[----:B------:R-:W-:Y:S01]  /*c180*/  HMMA.16816.F32.BF16 R180, R16, R6, R180 ;  /* 0x0000000610b4723c */ /* 0x000fe200000418b4 */
[----:B------:R-:W5:Y:S01]  /*c190*/  LDSM.16.M88.4 R4, [R223+0x17000] ;  /* 0x01700000df04783b */ /* 0x000f620000000200 */
[----:B------:R-:W-:Y:S01]  /*c1a0*/  FMUL.FTZ R188, R188, UR39 ;  /* 0x00000027bcbc7c20 */ /* 0x000fe20008410000 */
[----:B------:R-:W-:Y:S01]  /*c1b0*/  FMUL.FTZ R189, R189, UR39 ;  /* 0x00000027bdbd7c20 */ /* 0x000fe20008410000 */
[----:B------:R-:W-:Y:S01]  /*c1c0*/  FMUL.FTZ R190, R190, UR39 ;  /* 0x00000027bebe7c20 */ /* 0x000fe20008410000 */
[----:B------:R-:W-:-:S02]  /*c1d0*/  FMUL.FTZ R191, R191, UR39 ;  /* 0x00000027bfbf7c20 */ /* 0x000fc40008410000 */
[----:B------:R-:W2:Y:S08]  /*c1e0*/  MUFU.TANH R3, R3 ;  /* 0x0000000300037308 */ /* 0x000eb00000002400 */
[----:B------:R-:W4:Y:S01]  /*c1f0*/  MUFU.TANH R193, R193 ;  /* 0x000000c100c17308 */ /* 0x000f220000002400 */
[----:B---3--:R-:W3:Y:S01]  /*c200*/  LDSM.16.M88.4 R24, [R216+0x7000] ;  /* 0x00700000d818783b */ /* 0x008ee20000000200 */
[C---:B-1----:R-:W-:Y:S06]  /*c210*/  HMMA.16816.F32.BF16 R168, R32.reuse, R20, R168 ;  /* 0x0000001420a8723c */ /* 0x042fec00000418a8 */
[----:B------:R-:W-:Y:S01]  /*c220*/  HMMA.16816.F32.BF16 R164, R32, R22, R164 ;  /* 0x0000001620a4723c */ /* 0x000fe200000418a4 */
[----:B------:R-:W1:Y:S05]  /*c230*/  MUFU.TANH R194, R194 ;  /* 0x000000c200c27308 */ /* 0x000e6a0000002400 */
[C---:B--2---:R-:W-:Y:S03]  /*c240*/  HMMA.16816.F32.BF16 R184, R28.reuse, R172, R184 ;  /* 0x000000ac1cb8723c */ /* 0x044fe600000418b8 */
[----:B------:R-:W2:Y:S03]  /*c250*/  MUFU.TANH R188, R188 ;  /* 0x000000bc00bc7308 */ /* 0x000ea60000002400 */
[----:B------:R-:W-:Y:S01]  /*c260*/  HMMA.16816.F32.BF16 R180, R28, R174, R180 ;  /* 0x000000ae1cb4723c */ /* 0x000fe200000418b4 */
[----:B------:R-:W4:Y:S04]  /*c270*/  LDSM.16.M88.4 R172, [R223+0x17800] ;  /* 0x01780000dfac783b */ /* 0x000f280000000200 */
[----:B------:R-:W1:Y:S01]  /*c280*/  MUFU.TANH R189, R189 ;  /* 0x000000bd00bd7308 */ /* 0x000e620000002400 */
[C---:B-----5:R-:W-:Y:S06]  /*c290*/  HMMA.16816.F32.BF16 R176, R16.reuse, R4, R176 ;  /* 0x0000000410b0723c */ /* 0x060fec00000418b0 */
[----:B------:R-:W-:Y:S01]  /*c2a0*/  HMMA.16816.F32.BF16 R196, R16, R6, R196 ;  /* 0x0000000610c4723c */ /* 0x000fe200000418c4 */
[----:B------:R-:W5:Y:S01]  /*c2b0*/  LDSM.16.M88.4 R4, [R216+0x7800] ;  /* 0x00780000d804783b */ /* 0x000f620000000200 */
[----:B------:R-:W1:Y:S01]  /*c2c0*/  MUFU.TANH R190, R190 ;  /* 0x000000be00be7308 */ /* 0x000e620000002400 */
[----:B------:R-:W-:-:S04]  /*c2d0*/  DEPBAR.LE SB0, 0x0 ;  /* 0x000080000000791a */ /* 0x000fc80000000000 */
[----:B------:R-:W-:Y:S01]  /*c2e0*/  FMUL.FTZ R195, R184, UR39 ;  /* 0x00000027b8c37c20 */ /* 0x000fe20008410000 */
[----:B------:R-:W-:Y:S01]  /*c2f0*/  FMUL.FTZ R184, R185, UR39 ;  /* 0x00000027b9b87c20 */ /* 0x000fe20008410000 */
[----:B------:R-:W-:Y:S01]  /*c300*/  FMUL.FTZ R185, R186, UR39 ;  /* 0x00000027bab97c20 */ /* 0x000fe20008410000 */
[----:B------:R-:W-:Y:S01]  /*c310*/  FMUL.FTZ R186, R187, UR39 ;  /* 0x00000027bbba7c20 */ /* 0x000fe20008410000 */
[----:B------:R-:W1:Y:S01]  /*c320*/  MUFU.TANH R191, R191 ;  /* 0x000000bf00bf7308 */ /* 0x000e620000002400 */
[----:B------:R-:W-:Y:S01]  /*c330*/  FMUL.FTZ R33, R183, UR39 ;  /* 0x00000027b7217c20 */ /* 0x000fe20008410000 */
[----:B------:R-:W-:Y:S01]  /*c340*/  FMUL.FTZ R35, R182, UR39 ;  /* 0x00000027b6237c20 */ /* 0x000fe20008410000 */
[----:B------:R-:W-:-:S04]  /*c350*/  FMUL.FTZ R180, R180, UR39 ;  /* 0x00000027b4b47c20 */ /* 0x000fc80008410000 */
[C---:B---3--:R-:W-:Y:S01]  /*c360*/  HMMA.16816.F32.BF16 R176, R28.reuse, R24, R176 ;  /* 0x000000181cb0723c */ /* 0x048fe200000418b0 */
[----:B------:R-:W3:Y:S05]  /*c370*/  MUFU.TANH R195, R195 ;  /* 0x000000c300c37308 */ /* 0x000eea0000002400 */
[----:B------:R-:W-:Y:S01]  /*c380*/  HMMA.16816.F32.BF16 R196, R28, R26, R196 ;  /* 0x0000001a1cc4723c */ /* 0x000fe200000418c4 */
[----:B------:R-:W-:Y:S02]  /*c390*/  FMUL.FTZ R24, R181, UR39 ;  /* 0x00000027b5187c20 */ /* 0x000fe40008410000 */
[----:B------:R-:W1:Y:S03]  /*c3a0*/  MUFU.TANH R184, R184 ;  /* 0x000000b800b87308 */ /* 0x000e660000002400 */
[C---:B----4-:R-:W-:Y:S05]  /*c3b0*/  HMMA.16816.F32.BF16 R168, R16.reuse, R172, R168 ;  /* 0x000000ac10a8723c */ /* 0x050fea00000418a8 */
[----:B------:R-:W4:Y:S01]  /*c3c0*/  MUFU.TANH R185, R185 ;  /* 0x000000b900b97308 */ /* 0x000f220000002400 */
[----:B------:R-:W-:Y:S06]  /*c3d0*/  HMMA.16816.F32.BF16 R164, R16, R174, R164 ;  /* 0x000000ae10a4723c */ /* 0x000fec00000418a4 */
[----:B------:R-:W-:Y:S01]  /*c3e0*/  FMUL.FTZ R26, R177, UR39 ;  /* 0x00000027b11a7c20 */ /* 0x000fe20008410000 */
[----:B------:R-:W-:Y:S01]  /*c3f0*/  FMUL.FTZ R179, R179, UR39 ;  /* 0x00000027b3b37c20 */ /* 0x000fe20008410000 */
[----:B------:R-:W-:Y:S01]  /*c400*/  FMUL.FTZ R176, R176, UR39 ;  /* 0x00000027b0b07c20 */ /* 0x000fe20008410000 */
[----:B------:R-:W-:Y:S01]  /*c410*/  FMUL.FTZ R178, R178, UR39 ;  /* 0x00000027b2b27c20 */ /* 0x000fe20008410000 */
[----:B------:R-:W1:Y:S02]  /*c420*/  MUFU.TANH R186, R186 ;  /* 0x000000ba00ba7308 */ /* 0x000e640000002400 */
[----:B------:R-:W-:Y:S01]  /*c430*/  FMUL.FTZ R199, R199, UR39 ;  /* 0x00000027c7c77c20 */ /* 0x000fe20008410000 */
[----:B------:R-:W-:Y:S01]  /*c440*/  FMUL.FTZ R196, R196, UR39 ;  /* 0x00000027c4c47c20 */ /* 0x000fe20008410000 */
[----:B------:R-:W-:Y:S01]  /*c450*/  FMUL.FTZ R197, R197, UR39 ;  /* 0x00000027c5c57c20 */ /* 0x000fe20008410000 */
[----:B------:R-:W-:-:S03]  /*c460*/  FMUL.FTZ R198, R198, UR39 ;  /* 0x00000027c6c67c20 */ /* 0x000fc60008410000 */
[C---:B-----5:R-:W-:Y:S01]  /*c470*/  HMMA.16816.F32.BF16 R168, R28.reuse, R4, R168 ;  /* 0x000000041ca8723c */ /* 0x060fe200000418a8 */
[----:B------:R1:W1:Y:S05]  /*c480*/  MUFU.TANH R203, R179 ;  /* 0x000000b300cb7308 */ /* 0x00026a0000002400 */
[----:B------:R-:W-:Y:S03]  /*c490*/  HMMA.16816.F32.BF16 R164, R28, R6, R164 ;  /* 0x000000061ca4723c */ /* 0x000fe600000418a4 */
[----:B------:R1:W1:Y:S08]  /*c4a0*/  MUFU.TANH R25, R180 ;  /* 0x000000b400197308 */ /* 0x0002700000002400 */
[----:B------:R-:W1:Y:S07]  /*c4b0*/  MUFU.TANH R24, R24 ;  /* 0x0000001800187308 */ /* 0x000e6e0000002400 */
        /* <DEDUP_REMOVED lines=9> */
[----:B------:R-:W1:Y:S08]  /*c550*/  MUFU.TANH R33, R33 ;  /* 0x0000002100217308 */ /* 0x000e700000002400 */
[----:B------:R1:W1:Y:S08]  /*c560*/  MUFU.TANH R182, R176 ;  /* 0x000000b000b67308 */ /* 0x0002700000002400 */
[----:B------:R-:W1:Y:S08]  /*c570*/  MUFU.TANH R26, R26 ;  /* 0x0000001a001a7308 */ /* 0x000e700000002400 */
[----:B------:R1:W1:Y:S08]  /*c580*/  MUFU.TANH R233, R178 ;  /* 0x000000b200e97308 */ /* 0x0002700000002400 */
[----:B------:R1:W1:Y:S08]  /*c590*/  MUFU.TANH R251, R196 ;  /* 0x000000c400fb7308 */ /* 0x0002700000002400 */
[----:B------:R1:W1:Y:S08]  /*c5a0*/  MUFU.TANH R235, R197 ;  /* 0x000000c500eb7308 */ /* 0x0002700000002400 */
[----:B------:R1:W1:Y:S08]  /*c5b0*/  MUFU.TANH R201, R198 ;  /* 0x000000c600c97308 */ /* 0x0002700000002400 */
[----:B------:R-:W1:Y:S08]  /*c5c0*/  MUFU.TANH R199, R199 ;  /* 0x000000c700c77308 */ /* 0x000e700000002400 */
[----:B------:R-:W1:Y:S08]  /*c5d0*/  MUFU.TANH R28, R28 ;  /* 0x0000001c001c7308 */ /* 0x000e700000002400 */
[----:B------:R-:W1:Y:S08]  /*c5e0*/  MUFU.TANH R187, R187 ;  /* 0x000000bb00bb7308 */ /* 0x000e700000002400 */
[----:B------:R-:W1:Y:S08]  /*c5f0*/  MUFU.TANH R27, R27 ;  /* 0x0000001b001b7308 */ /* 0x000e700000002400 */
[----:B------:R-:W1:Y:S08]  /*c600*/  MUFU.TANH R183, R183 ;  /* 0x000000b700b77308 */ /* 0x000e700000002400 */
[----:B------:R1:W1:Y:S08]  /*c610*/  MUFU.TANH R171, R164 ;  /* 0x000000a400ab7308 */ /* 0x0002700000002400 */
[----:B------:R1:W1:Y:S08]  /*c620*/  MUFU.TANH R169, R165 ;  /* 0x000000a500a97308 */ /* 0x0002700000002400 */
[----:B------:R1:W1:Y:S08]  /*c630*/  MUFU.TANH R181, R166 ;  /* 0x000000a600b57308 */ /* 0x0002700000002400 */
[----:B------:R1:W1:Y:S01]  /*c640*/  MUFU.TANH R179, R167 ;  /* 0x000000a700b37308 */ /* 0x0002620000002400 */
[----:B------:R-:W-:Y:S06]  /*c650*/  BAR.SYNC.DEFER_BLOCKING 0x0 ;  /* 0x0000000000007b1d */ /* 0x000fec0000010000 */
[----:B--234-:R-:W-:Y:S05]  /*c660*/  @!P0 BRA `(.L_x_2228) ;  /* 0x0000000400448947 */ /* 0x01cfea0003800000 */
[----:B------:R-:W-:Y:S01]  /*c670*/  UIADD3 UR22, UR22, -0x4, URZ ;  /* 0xfffffffc16167890 */ /* 0x000fe2000fffe03f */
[----:B------:R-:W2:Y:S01]  /*c680*/  @!P5 LDC.64 R22, c[0x0][0x218] ;  /* 0x00008600ff16db82 */ /* 0x000ea20000000a00 */
[----:B------:R3:W-:Y:S01]  /*c690*/  @P5 STS.128 [R238+0x10000], RZ ;  /* 0x010000ffee005388 */ /* 0x0007e20000000c00 */
[----:B------:R-:W-:Y:S01]  /*c6a0*/  BSSY B0, `(.L_x_2229) ;  /* 0x000004c000007945 */ /* 0x000fe20003800000 */
[----:B------:R-:W-:Y:S02]  /*c6b0*/  USHF.R.S32.HI UR4, URZ, 0x1f, UR22 ;  /* 0x0000001f3f047899 */ /* 0x000fe40008011416 */
[----:B------:R-:W-:Y:S02]  /*c6c0*/  UIMAD.WIDE.U32 UR6, UR22, UR12, URZ ;  /* 0x0000000c160672a5 */ /* 0x000fe4000f8e003f */
[----:B------:R-:W-:Y:S01]  /*c6d0*/  UIMAD UR4, UR4, UR12, URZ ;  /* 0x0000000c040472a4 */ /* 0x000fe2000f8e023f */
[----:B------:R-:W4:Y:S03]  /*c6e0*/  @!P4 LDC.64 R20, c[0x0][0x218] ;  /* 0x00008600ff14cb82 */ /* 0x000f260000000a00 */
[----:B------:R-:W-:Y:S01]  /*c6f0*/  UIMAD UR4, UR22, UR13, UR4 ;  /* 0x0000000d160472a4 */ /* 0x000fe2000f8e0204 */
[----:B-1----:R-:W-:-:S02]  /*c700*/  IMAD.U32 R164, RZ, RZ, UR6 ;  /* 0x00000006ffa47e24 */ /* 0x002fc4000f8e00ff */
[----:B------:R-:W-:Y:S01]  /*c710*/  IMAD.U32 R165, RZ, RZ, UR7 ;  /* 0x00000007ffa57e24 */ /* 0x000fe2000f8e00ff */
[----:B------:R-:W-:Y:S01]  /*c720*/  UIADD3 UR4, UR7, UR4, URZ ;  /* 0x0000000407047290 */ /* 0x000fe2000fffe03f */
[----:B------:R-:W1:Y:S01]  /*c730*/  @!P3 LDC.64 R18, c[0x0][0x218] ;  /* 0x00008600ff12bb82 */ /* 0x000e620000000a00 */
[----:B------:R-:W-:-:S04]  /*c740*/  LEA R30, P0, R164, R242, 0x6 ;  /* 0x000000f2a41e7211 */ /* 0x000fc800078030ff */
[----:B------:R-:W-:-:S03]  /*c750*/  IMAD.U32 R29, RZ, RZ, UR4 ;  /* 0x00000004ff1d7e24 */ /* 0x000fc6000f8e00ff */
[----:B------:R-:W5:Y:S02]  /*c760*/  @!P2 LDC.64 R16, c[0x0][0x218] ;  /* 0x00008600ff10ab82 */ /* 0x000f640000000a00 */
[----:B------:R-:W-:Y:S02]  /*c770*/  LEA.HI.X R29, R164, R249, R29, 0x6, P0 ;  /* 0x000000f9a41d7211 */ /* 0x000fe400000f341d */
[----:B--2---:R-:W-:-:S04]  /*c780*/  @!P5 LEA R164, P1, R30, R22, 0x1 ;  /* 0x000000161ea4d211 */ /* 0x004fc800078208ff */
[----:B------:R-:W2:Y:S01]  /*c790*/  @!P5 LDC.64 R14, c[0x0][0x218] ;  /* 0x00008600ff0edb82 */ /* 0x000ea20000000a00 */
[C---:B----4-:R-:W-:Y:S02]  /*c7a0*/  @!P4 LEA R22, P0, R30.reuse, R20, 0x1 ;  /* 0x000000141e16c211 */ /* 0x050fe400078008ff */
[C-C-:B------:R-:W-:Y:S02]  /*c7b0*/  @!P5 LEA.HI.X R165, R30.reuse, R23, R29.reuse, 0x1, P1 ;  /* 0x000000171ea5d211 */ /* 0x140fe400008f0c1d */
[C-C-:B------:R-:W-:Y:S02]  /*c7c0*/  @!P4 LEA.HI.X R23, R30.reuse, R21, R29.reuse, 0x1, P0 ;  /* 0x000000151e17c211 */ /* 0x140fe400000f0c1d */
[C---:B------:R-:W-:Y:S01]  /*c7d0*/  IADD3 R20, P0, R30.reuse, UR14, RZ ;  /* 0x0000000e1e147c10 */ /* 0x040fe2000ff1e0ff */
[----:B------:R-:W4:Y:S01]  /*c7e0*/  @!P4 LDC.64 R6, c[0x0][0x218] ;  /* 0x00008600ff06cb82 */ /* 0x000f220000000a00 */
        /* <DEDUP_REMOVED lines=55> */
.L_x_2230:
[----:B------:R-:W-:Y:S05]  /*cb60*/  BSYNC B0 ;  /* 0x0000000000007941 */ /* 0x000fea0003800000 */
.L_x_2229:
[----:B------:R-:W0:Y:S02]  /*cb70*/  LDGDEPBAR ;  /* 0x00000000000079af */ /* 0x000e240000000000 */
.L_x_2228:
[----:B-1-3--:R-:W-:-:S04]  /*cb80*/  MOV R4, UR20 ;  /* 0x0000001400047c02 */ /* 0x00afc80008000f00 */
[----:B------:R-:W-:-:S04]  /*cb90*/  LEA R4, R4, R247, 0x6 ;  /* 0x000000f704047211 */ /* 0x000fc800078e30ff */
[C---:B------:R-:W-:Y:S02]  /*cba0*/  IADD3 R6, R4.reuse, 0x1, RZ ;  /* 0x0000000104067810 */ /* 0x040fe40007ffe0ff */
[C---:B------:R-:W-:Y:S02]  /*cbb0*/  IADD3 R5, R4.reuse, 0x8, RZ ;  /* 0x0000000804057810 */ /* 0x040fe40007ffe0ff */
[-C--:B------:R-:W-:Y:S02]  /*cbc0*/  ISETP.GE.AND P3, PT, R4, R245.reuse, PT ;  /* 0x000000f50400720c */ /* 0x080fe40003f66270 */
[C---:B------:R-:W-:Y:S02]  /*cbd0*/  ISETP.GE.AND P2, PT, R6.reuse, R245, PT ;  /* 0x000000f50600720c */ /* 0x040fe40003f46270 */
[----:B------:R-:W-:Y:S02]  /*cbe0*/  ISETP.GE.AND P5, PT, R6, R239, PT ;  /* 0x000000ef0600720c */ /* 0x000fe40003fa6270 */
[----:B------:R-:W-:-:S02]  /*cbf0*/  ISETP.GE.AND P1, PT, R5, R245, PT ;  /* 0x000000f50500720c */ /* 0x000fc40003f26270 */
[CC--:B------:R-:W-:Y:S02]  /*cc00*/  ISETP.GE.AND P4, PT, R5.reuse, R239.reuse, PT ;  /* 0x000000ef0500720c */ /* 0x0c0fe40003f86270 */
[C---:B------:R-:W-:Y:S02]  /*cc10*/  ISETP.GE.AND P6, PT, R4.reuse, R239, PT ;  /* 0x000000ef0400720c */ /* 0x040fe40003fc6270 */
[-C--:B------:R-:W-:Y:S02]  /*cc20*/  ISETP.LT.OR P3, PT, R4, R246.reuse, P3 ;  /* 0x000000f60400720c */ /* 0x080fe40001f61670 */
[C---:B------:R-:W-:Y:S02]  /*cc30*/  ISETP.LT.OR P2, PT, R6.reuse, R246, P2 ;  /* 0x000000f60600720c */ /* 0x040fe40001741670 */
[----:B------:R-:W-:Y:S02]  /*cc40*/  ISETP.LT.OR P5, PT, R6, R244, P5 ;  /* 0x000000f40600720c */ /* 0x000fe40002fa1670 */
[----:B------:R-:W-:-:S02]  /*cc50*/  ISETP.LT.OR P1, PT, R5, R246, P1 ;  /* 0x000000f60500720c */ /* 0x000fc40000f21670 */
[-C--:B------:R-:W-:Y:S02]  /*cc60*/  ISETP.LT.OR P4, PT, R5, R244.reuse, P4 ;  /* 0x000000f40500720c */ /* 0x080fe40002781670 */
[C---:B------:R-:W-:Y:S02]  /*cc70*/  ISETP.LT.OR P6, PT, R4.reuse, R244, P6 ;  /* 0x000000f40400720c */ /* 0x040fe400037c1670 */
[C---:B------:R-:W-:Y:S02]  /*cc80*/  IADD3 R6, R4.reuse, 0x9, RZ ;  /* 0x0000000904067810 */ /* 0x040fe40007ffe0ff */
[----:B------:R-:W-:Y:S02]  /*cc90*/  IADD3 R5, R4, 0x10, RZ ;  /* 0x0000001004057810 */ /* 0x000fe40007ffe0ff */
[----:B------:R-:W-:Y:S02]  /*cca0*/  FSEL R3, R3, -INF , !P3 ;  /* 0xff80000003037808 */ /* 0x000fe40005800000 */
[----:B------:R-:W-:-:S02]  /*ccb0*/  FSEL R7, R193, -INF , !P6 ;  /* 0xff800000c1077808 */ /* 0x000fc40007000000 */
[----:B------:R-:W-:Y:S02]  /*ccc0*/  FSEL R19, R192, -INF , !P2 ;  /* 0xff800000c0137808 */ /* 0x000fe40005000000 */
[CC--:B------:R-:W-:Y:S02]  /*ccd0*/  ISETP.GE.AND P0, PT, R6.reuse, R245.reuse, PT ;  /* 0x000000f50600720c */ /* 0x0c0fe40003f06270 */
[C---:B------:R-:W-:Y:S02]  /*cce0*/  ISETP.GE.AND P6, PT, R5.reuse, R245, PT ;  /* 0x000000f50500720c */ /* 0x040fe40003fc6270 */
[-C--:B------:R-:W-:Y:S02]  /*ccf0*/  ISETP.GE.AND P2, PT, R5, R239.reuse, PT ;  /* 0x000000ef0500720c */ /* 0x080fe40003f46270 */
[----:B------:R-:W-:Y:S02]  /*cd00*/  ISETP.GE.AND P3, PT, R6, R239, PT ;  /* 0x000000ef0600720c */ /* 0x000fe40003f66270 */
[----:B------:R-:W-:-:S02]  /*cd10*/  FMNMX.FTZ R16, R2, R3, !PT ;  /* 0x0000000302107209 */ /* 0x000fc40007810000 */
[CC--:B------:R-:W-:Y:S02]  /*cd20*/  ISETP.LT.OR P0, PT, R6.reuse, R246.reuse, P0 ;  /* 0x000000f60600720c */ /* 0x0c0fe40000701670 */
[C---:B------:R-:W-:Y:S02]  /*cd30*/  ISETP.LT.OR P6, PT, R5.reuse, R246, P6 ;  /* 0x000000f60500720c */ /* 0x040fe400037c1670 */
[-C--:B------:R-:W-:Y:S02]  /*cd40*/  ISETP.LT.OR P2, PT, R5, R244.reuse, P2 ;  /* 0x000000f40500720c */ /* 0x080fe40001741670 */
[----:B------:R-:W-:Y:S02]  /*cd50*/  ISETP.LT.OR P3, PT, R6, R244, P3 ;  /* 0x000000f40600720c */ /* 0x000fe40001f61670 */
[C---:B------:R-:W-:Y:S02]  /*cd60*/  IADD3 R5, R4.reuse, 0x18, RZ ;  /* 0x0000001804057810 */ /* 0x040fe40007ffe0ff */
[----:B------:R-:W-:-:S02]  /*cd70*/  IADD3 R6, R4, 0x11, RZ ;  /* 0x0000001104067810 */ /* 0x000fc40007ffe0ff */
[----:B------:R-:W-:Y:S02]  /*cd80*/  FSEL R23, R188, -INF , !P1 ;  /* 0xff800000bc177808 */ /* 0x000fe40004800000 */
[----:B------:R-:W-:Y:S02]  /*cd90*/  FMNMX.FTZ R16, R19, R16, !PT ;  /* 0x0000001013107209 */ /* 0x000fe40007810000 */
[----:B------:R-:W-:Y:S02]  /*cda0*/  FSEL R17, R190, -INF , !P4 ;  /* 0xff800000be117808 */ /* 0x000fe40006000000 */
[----:B------:R-:W-:Y:S02]  /*cdb0*/  FSEL R21, R189, -INF , !P0 ;  /* 0xff800000bd157808 */ /* 0x000fe40004000000 */
[----:B------:R-:W-:Y:S02]  /*cdc0*/  FSEL R15, R194, -INF , !P5 ;  /* 0xff800000c20f7808 */ /* 0x000fe40006800000 */
[----:B------:R-:W-:-:S02]  /*cdd0*/  ISETP.GE.AND P4, PT, R5, R245, PT ;  /* 0x000000f50500720c */ /* 0x000fc40003f86270 */
[----:B------:R-:W-:Y:S02]  /*cde0*/  ISETP.GE.AND P0, PT, R5, R239, PT ;  /* 0x000000ef0500720c */ /* 0x000fe40003f06270 */
[C---:B------:R-:W-:Y:S02]  /*cdf0*/  ISETP.GE.AND P5, PT, R6.reuse, R245, PT ;  /* 0x000000f50600720c */ /* 0x040fe40003fa6270 */
[----:B------:R-:W-:Y:S02]  /*ce00*/  ISETP.GE.AND P1, PT, R6, R239, PT ;  /* 0x000000ef0600720c */ /* 0x000fe40003f26270 */
[----:B------:R-:W-:Y:S02]  /*ce10*/  FMNMX.FTZ R16, R23, R16, !PT ;  /* 0x0000001017107209 */ /* 0x000fe40007810000 */
[----:B------:R-:W-:Y:S02]  /*ce20*/  IADD3 R14, R4, 0x19, RZ ;  /* 0x00000019040e7810 */ /* 0x000fe40007ffe0ff */
[----:B------:R-:W-:-:S02]  /*ce30*/  ISETP.LT.OR P4, PT, R5, R246, P4 ;  /* 0x000000f60500720c */ /* 0x000fc40002781670 */
[----:B------:R-:W-:Y:S02]  /*ce40*/  ISETP.LT.OR P0, PT, R5, R244, P0 ;  /* 0x000000f40500720c */ /* 0x000fe40000701670 */
[C---:B------:R-:W-:Y:S02]  /*ce50*/  ISETP.LT.OR P5, PT, R6.reuse, R246, P5 ;  /* 0x000000f60600720c */ /* 0x040fe40002fa1670 */
[----:B------:R-:W-:Y:S02]  /*ce60*/  ISETP.LT.OR P1, PT, R6, R244, P1 ;  /* 0x000000f40600720c */ /* 0x000fe40000f21670 */
[----:B------:R-:W-:Y:S02]  /*ce70*/  FSEL R5, R191, -INF , !P3 ;  /* 0xff800000bf057808 */ /* 0x000fe40005800000 */
[----:B------:R-:W-:Y:S02]  /*ce80*/  FSEL R193, R195, -INF , !P6 ;  /* 0xff800000c3c17808 */ /* 0x000fe40007000000 */
[----:B------:R-:W-:-:S02]  /*ce90*/  FMNMX.FTZ R16, R21, R16, !PT ;  /* 0x0000001015107209 */ /* 0x000fc40007810000 */
[----:B------:R-:W-:Y:S02]  /*cea0*/  IADD3 R6, R4, 0x20, RZ ;  /* 0x0000002004067810 */ /* 0x000fe40007ffe0ff */
[C---:B------:R-:W-:Y:S02]  /*ceb0*/  ISETP.GE.AND P3, PT, R14.reuse, R245, PT ;  /* 0x000000f50e00720c */ /* 0x040fe40003f66270 */
[----:B------:R-:W-:Y:S02]  /*cec0*/  ISETP.GE.AND P6, PT, R14, R239, PT ;  /* 0x000000ef0e00720c */ /* 0x000fe40003fc6270 */
[----:B------:R-:W-:Y:S02]  /*ced0*/  FSEL R197, R185, -INF , !P2 ;  /* 0xff800000b9c57808 */ /* 0x000fe40005000000 */
[----:B------:R-:W-:Y:S02]  /*cee0*/  FSEL R191, R184, -INF , !P5 ;  /* 0xff800000b8bf7808 */ /* 0x000fe40006800000 */
[----:B------:R-:W-:-:S02]  /*cef0*/  FMNMX.FTZ R18, R193, R16, !PT ;  /* 0x00000010c1127209 */ /* 0x000fc40007810000 */
[C---:B------:R-:W-:Y:S02]  /*cf00*/  ISETP.GE.AND P2, PT, R6.reuse, R245, PT ;  /* 0x000000f50600720c */ /* 0x040fe40003f46270 */
[----:B------:R-:W-:Y:S02]  /*cf10*/  ISETP.GE.AND P5, PT, R6, R239, PT ;  /* 0x000000ef0600720c */ /* 0x000fe40003fa6270 */
[C---:B------:R-:W-:Y:S02]  /*cf20*/  ISETP.LT.OR P3, PT, R14.reuse, R246, P3 ;  /* 0x000000f60e00720c */ /* 0x040fe40001f61670 */
[----:B------:R-:W-:Y:S02]  /*cf30*/  ISETP.LT.OR P6, PT, R14, R244, P6 ;  /* 0x000000f40e00720c */ /* 0x000fe400037c1670 */
[----:B------:R-:W-:Y:S02]  /*cf40*/  FMNMX.FTZ R16, R0, R7, !PT ;  /* 0x0000000700107209 */ /* 0x000fe40007810000 */
[----:B------:R-:W-:-:S02]  /*cf50*/  IADD3 R14, R4, 0x21, RZ ;  /* 0x00000021040e7810 */ /* 0x000fc40007ffe0ff */
[----:B------:R-:W-:Y:S02]  /*cf60*/  FSEL R31, R25, -INF , !P4 ;  /* 0xff800000191f7808 */ /* 0x000fe40006000000 */
[----:B------:R-:W-:Y:S02]  /*cf70*/  FMNMX.FTZ R18, R191, R18, !PT ;  /* 0x00000012bf127209 */ /* 0x000fe40007810000 */
[C---:B------:R-:W-:Y:S02]  /*cf80*/  ISETP.LT.OR P2, PT, R6.reuse, R246, P2 ;  /* 0x000000f60600720c */ /* 0x040fe40001741670 */
[----:B------:R-:W-:Y:S02]  /*cf90*/  ISETP.LT.OR P5, PT, R6, R244, P5 ;  /* 0x000000f40600720c */ /* 0x000fe40002fa1670 */
[----:B------:R-:W-:Y:S02]  /*cfa0*/  FSEL R195, R186, -INF , !P1 ;  /* 0xff800000bac37808 */ /* 0x000fe40004800000 */
[----:B------:R-:W-:-:S02]  /*cfb0*/  FMNMX.FTZ R16, R15, R16, !PT ;  /* 0x000000100f107209 */ /* 0x000fc40007810000 */
[----:B------:R-:W-:Y:S02]  /*cfc0*/  IADD3 R6, R4, 0x28, RZ ;  /* 0x0000002804067810 */ /* 0x000fe40007ffe0ff */
[C---:B------:R-:W-:Y:S02]  /*cfd0*/  ISETP.GE.AND P1, PT, R14.reuse, R245, PT ;  /* 0x000000f50e00720c */ /* 0x040fe40003f26270 */
[----:B------:R-:W-:Y:S02]  /*cfe0*/  ISETP.GE.AND P4, PT, R14, R239, PT ;  /* 0x000000ef0e00720c */ /* 0x000fe40003f86270 */
[----:B------:R-:W-:Y:S02]  /*cff0*/  FSEL R29, R24, -INF , !P3 ;  /* 0xff800000181d7808 */ /* 0x000fe40005800000 */
[----:B------:R-:W-:Y:S02]  /*d000*/  FMNMX.FTZ R18, R31, R18, !PT ;  /* 0x000000121f127209 */ /* 0x000fe40007810000 */
[----:B------:R-:W-:-:S02]  /*d010*/  FSEL R35, R35, -INF , !P0 ;  /* 0xff80000023237808 */ /* 0x000fc40004000000 */
[----:B------:R-:W-:Y:S02]  /*d020*/  FMNMX.FTZ R16, R17, R16, !PT ;  /* 0x0000001011107209 */ /* 0x000fe40007810000 */
[C---:B------:R-:W-:Y:S02]  /*d030*/  ISETP.GE.AND P0, PT, R6.reuse, R245, PT ;  /* 0x000000f50600720c */ /* 0x040fe40003f06270 */
[----:B------:R-:W-:Y:S02]  /*d040*/  ISETP.GE.AND P3, PT, R6, R239, PT ;  /* 0x000000ef0600720c */ /* 0x000fe40003f66270 */
[C---:B------:R-:W-:Y:S02]  /*d050*/  ISETP.LT.OR P1, PT, R14.reuse, R246, P1 ;  /* 0x000000f60e00720c */ /* 0x040fe40000f21670 */
[----:B------:R-:W-:Y:S02]  /*d060*/  ISETP.LT.OR P4, PT, R14, R244, P4 ;  /* 0x000000f40e00720c */ /* 0x000fe40002781670 */
[----:B------:R-:W-:-:S02]  /*d070*/  IADD3 R14, R4, 0x29, RZ ;  /* 0x00000029040e7810 */ /* 0x000fc40007ffe0ff */
[----:B------:R-:W-:Y:S02]  /*d080*/  FSEL R182, R182, -INF , !P2 ;  /* 0xff800000b6b67808 */ /* 0x000fe40005000000 */
[----:B------:R-:W-:Y:S02]  /*d090*/  FMNMX.FTZ R25, R29, R18, !PT ;  /* 0x000000121d197209 */ /* 0x000fe40007810000 */
[----:B------:R-:W-:Y:S02]  /*d0a0*/  FMNMX.FTZ R16, R5, R16, !PT ;  /* 0x0000001005107209 */ /* 0x000fe40007810000 */
[C---:B------:R-:W-:Y:S02]  /*d0b0*/  ISETP.LT.OR P0, PT, R6.reuse, R246, P0 ;  /* 0x000000f60600720c */ /* 0x040fe40000701670 */
[----:B------:R-:W-:Y:S02]  /*d0c0*/  ISETP.LT.OR P3, PT, R6, R244, P3 ;  /* 0x000000f40600720c */ /* 0x000fe40001f61670 */
[----:B------:R-:W-:-:S02]  /*d0d0*/  FSEL R33, R33, -INF , !P6 ;  /* 0xff80000021217808 */ /* 0x000fc40007000000 */
[----:B------:R-:W-:Y:S02]  /*d0e0*/  IADD3 R6, R4, 0x30, RZ ;  /* 0x0000003004067810 */ /* 0x000fe40007ffe0ff */
[C---:B------:R-:W-:Y:S02]  /*d0f0*/  ISETP.GE.AND P6, PT, R14.reuse, R245, PT ;  /* 0x000000f50e00720c */ /* 0x040fe40003fc6270 */
[----:B------:R-:W-:Y:S02]  /*d100*/  ISETP.GE.AND P2, PT, R14, R239, PT ;  /* 0x000000ef0e00720c */ /* 0x000fe40003f46270 */
[----:B------:R-:W-:Y:S02]  /*d110*/  FSEL R170, R26, -INF , !P1 ;  /* 0xff8000001aaa7808 */ /* 0x000fe40004800000 */
[----:B------:R-:W-:Y:S02]  /*d120*/  FMNMX.FTZ R25, R182, R25, !PT ;  /* 0x00000019b6197209 */ /* 0x000fe40007810000 */
[----:B------:R-:W-:-:S02]  /*d130*/  FMNMX.FTZ R16, R197, R16, !PT ;  /* 0x00000010c5107209 */ /* 0x000fc40007810000 */
[----:B------:R-:W-:Y:S02]  /*d140*/  FSEL R233, R233, -INF , !P5 ;  /* 0xff800000e9e97808 */ /* 0x000fe40006800000 */
        /* <DEDUP_REMOVED lines=12> */
[-C--:B------:R-:W-:Y:S02]  /*d210*/  ISETP.GE.AND P4, PT, R14, R245.reuse, PT ;  /* 0x000000f50e00720c */ /* 0x080fe40003f86270 */
[----:B------:R-:W-:Y:S02]  /*d220*/  FSEL R235, R235, -INF , !P6 ;  /* 0xff800000ebeb7808 */ /* 0x000fe40007000000 */
[----:B------:R-:W-:Y:S02]  /*d230*/  FMNMX.FTZ R18, R251, R18, !PT ;  /* 0x00000012fb127209 */ /* 0x000fe40007810000 */
[----:B------:R-:W-:Y:S02]  /*d240*/  FMNMX.FTZ R16, R35, R16, !PT ;  /* 0x0000001023107209 */ /* 0x000fe40007810000 */
[----:B------:R-:W-:-:S02]  /*d250*/  ISETP.GE.AND P6, PT, R6, R245, PT ;  /* 0x000000f50600720c */ /* 0x000fc40003fc6270 */
[----:B------:R-:W-:Y:S02]  /*d260*/  FSEL R189, R28, -INF , !P5 ;  /* 0xff8000001cbd7808 */ /* 0x000fe40006800000 */
[----:B------:R-:W-:Y:S02]  /*d270*/  ISETP.LT.OR P4, PT, R14, R246, P4 ;  /* 0x000000f60e00720c */ /* 0x000fe40002781670 */
[----:B------:R-:W-:Y:S02]  /*d280*/  FMNMX.FTZ R18, R235, R18, !PT ;  /* 0x00000012eb127209 */ /* 0x000fe40007810000 */
[----:B------:R-:W-:Y:S02]  /*d290*/  IADD3 R4, R4, 0x39, RZ ;  /* 0x0000003904047810 */ /* 0x000fe40007ffe0ff */
[----:B------:R-:W-:Y:S02]  /*d2a0*/  FMNMX.FTZ R16, R33, R16, !PT ;  /* 0x0000001021107209 */ /* 0x000fe40007810000 */
[----:B------:R-:W-:-:S02]  /*d2b0*/  ISETP.LT.OR P6, PT, R6, R246, P6 ;  /* 0x000000f60600720c */ /* 0x000fc400037c1670 */
[----:B------:R-:W-:Y:S02]  /*d2c0*/  FSEL R187, R187, -INF , !P4 ;  /* 0xff800000bbbb7808 */ /* 0x000fe40006000000 */
[----:B------:R-:W-:Y:S02]  /*d2d0*/  FMNMX.FTZ R18, R189, R18, !PT ;  /* 0x00000012bd127209 */ /* 0x000fe40007810000 */
[----:B------:R-:W-:Y:S02]  /*d2e0*/  ISETP.GE.AND P5, PT, R4, R245, PT ;  /* 0x000000f50400720c */ /* 0x000fe40003fa6270 */
[----:B------:R-:W-:Y:S02]  /*d2f0*/  FMNMX.FTZ R16, R233, R16, !PT ;  /* 0x00000010e9107209 */ /* 0x000fe40007810000 */
[----:B------:R-:W-:Y:S02]  /*d300*/  FSEL R171, R171, -INF , !P6 ;  /* 0xff800000abab7808 */ /* 0x000fe40007000000 */
[----:B------:R-:W-:-:S02]  /*d310*/  FMNMX.FTZ R18, R187, R18, !PT ;  /* 0x00000012bb127209 */ /* 0x000fc40007810000 */
[----:B------:R-:W-:Y:S02]  /*d320*/  ISETP.LT.OR P5, PT, R4, R246, P5 ;  /* 0x000000f60400720c */ /* 0x000fe40002fa1670 */
[----:B------:R-:W-:Y:S02]  /*d330*/  FSEL R201, R201, -INF , !P3 ;  /* 0xff800000c9c97808 */ /* 0x000fe40005800000 */
[----:B------:R-:W-:Y:S02]  /*d340*/  FMNMX.FTZ R16, R203, R16, !PT ;  /* 0x00000010cb107209 */ /* 0x000fe40007810000 */
[----:B------:R-:W-:Y:S02]  /*d350*/  FMNMX.FTZ R20, R171, R18, !PT ;  /* 0x00000012ab147209 */ /* 0x000fe40007810000 */
[-C--:B------:R-:W-:Y:S02]  /*d360*/  ISETP.GE.AND P3, PT, R6, R239.reuse, PT ;  /* 0x000000ef0600720c */ /* 0x080fe40003f66270 */
[----:B------:R-:W-:-:S02]  /*d370*/  ISETP.GE.AND P0, PT, R14, R239, PT ;  /* 0x000000ef0e00720c */ /* 0x000fc40003f06270 */
[----:B------:R-:W-:Y:S02]  /*d380*/  FSEL R169, R169, -INF , !P5 ;  /* 0xff800000a9a97808 */ /* 0x000fe40006800000 */
[----:B------:R-:W-:Y:S02]  /*d390*/  FSEL R199, R199, -INF , !P2 ;  /* 0xff800000c7c77808 */ /* 0x000fe40005000000 */
[----:B------:R-:W-:Y:S02]  /*d3a0*/  FMNMX.FTZ R18, R201, R16, !PT ;  /* 0x00000010c9127209 */ /* 0x000fe40007810000 */
[----:B------:R-:W-:Y:S02]  /*d3b0*/  ISETP.LT.OR P3, PT, R6, R244, P3 ;  /* 0x000000f40600720c */ /* 0x000fe40001f61670 */
[----:B------:R-:W-:Y:S02]  /*d3c0*/  FMNMX.FTZ R16, R169, R20, !PT ;  /* 0x00000014a9107209 */ /* 0x000fe40007810000 */
[----:B------:R-:W-:-:S02]  /*d3d0*/  ISETP.LT.OR P0, PT, R14, R244, P0 ;  /* 0x000000f40e00720c */ /* 0x000fc40000701670 */
[----:B------:R-:W-:Y:S01]  /*d3e0*/  FSEL R185, R27, -INF , !P1 ;  /* 0xff8000001bb97808 */ /* 0x000fe20004800000 */
[----:B------:R-:W1:Y:S01]  /*d3f0*/  SHFL.BFLY PT, R25, R16, 0x2, 0x1f ;  /* 0x0c401f0010197f89 */ /* 0x000e6200000e0000 */
[----:B------:R-:W-:Y:S02]  /*d400*/  FMNMX.FTZ R6, R199, R18, !PT ;  /* 0x00000012c7067209 */ /* 0x000fe40007810000 */
[C---:B------:R-:W-:Y:S02]  /*d410*/  ISETP.GE.AND P1, PT, R4.reuse, R239, PT ;  /* 0x000000ef0400720c */ /* 0x040fe40003f26270 */
        /* <DEDUP_REMOVED lines=8> */
[----:B-1----:R-:W-:-:S03]  /*d4a0*/  FMNMX.FTZ R27, R16, R25, !PT ;  /* 0x00000019101b7209 */ /* 0x002fc60007810000 */
[----:B------:R-:W1:Y:S04]  /*d4b0*/  SHFL.BFLY PT, R4, R165, 0x2, 0x1f ;  /* 0x0c401f00a5047f89 */ /* 0x000e6800000e0000 */
[----:B------:R-:W2:Y:S01]  /*d4c0*/  SHFL.BFLY PT, R164, R27, 0x1, 0x1f ;  /* 0x0c201f001ba47f89 */ /* 0x000ea200000e0000 */
[----:B-1----:R-:W-:Y:S02]  /*d4d0*/  FMNMX.FTZ R25, R165, R4, !PT ;  /* 0x00000004a5197209 */ /* 0x002fe40007810000 */
[----:B--2---:R-:W-:-:S03]  /*d4e0*/  FMNMX.FTZ R164, R27, R164, !PT ;  /* 0x000000a41ba47209 */ /* 0x004fc60007810000 */
[----:B------:R-:W1:Y:S01]  /*d4f0*/  SHFL.BFLY PT, R4, R25, 0x1, 0x1f ;  /* 0x0c201f0019047f89 */ /* 0x000e6200000e0000 */
        /* <DEDUP_REMOVED lines=13> */
[----:B-1----:R-:W-:Y:S01]  /*d5d0*/  FMNMX.FTZ R3, R25, R4, !PT ;  /* 0x0000000419037209 */ /* 0x002fe20007810000 */
[--C-:B------:R-:W-:Y:S01]  /*d5e0*/  FFMA.FTZ R235, R235, UR23, -R168.reuse ;  /* 0x00000017ebeb7c23 */ /* 0x100fe200080108a8 */
[----:B------:R-:W1:Y:S01]  /*d5f0*/  LDSM.16.MT88.4 R24, [R224+0x18000] ;  /* 0x01800000e018783b */ /* 0x000e620000004200 */
[--C-:B------:R-:W-:Y:S01]  /*d600*/  FFMA.FTZ R192, R187, UR23, -R168.reuse ;  /* 0x00000017bbc07c23 */ /* 0x100fe200080108a8 */
[C---:B------:R-:W-:Y:S01]  /*d610*/  FSETP.NEU.FTZ.AND P0, PT, R3.reuse, -INF , PT ;  /* 0xff8000000300780b */ /* 0x040fe20003f1d000 */
[----:B------:R-:W-:Y:S01]  /*d620*/  FMUL.FTZ R176, R3, UR23 ;  /* 0x0000001703b07c20 */ /* 0x000fe20008410000 */
[----:B------:R-:W2:Y:S01]  /*d630*/  MUFU.EX2 R167, R167 ;  /* 0x000000a700a77308 */ /* 0x000ea20000000800 */
[--C-:B------:R-:W-:Y:S01]  /*d640*/  FFMA.FTZ R189, R189, UR23, -R168.reuse ;  /* 0x00000017bdbd7c23 */ /* 0x100fe200080108a8 */
[--C-:B------:R-:W-:Y:S01]  /*d650*/  FFMA.FTZ R187, R171, UR23, -R168.reuse ;  /* 0x00000017abbb7c23 */ /* 0x100fe200080108a8 */
[----:B------:R-:W-:Y:S01]  /*d660*/  FFMA.FTZ R194, R169, UR23, -R168 ;  /* 0x00000017a9c27c23 */ /* 0x000fe200080108a8 */
[----:B------:R-:W-:-:S04]  /*d670*/  FSEL R176, R176, RZ, P0 ;  /* 0x000000ffb0b07208 */ /* 0x000fc80000000000 */
[----:B------:R-:W-:Y:S01]  /*d680*/  MUFU.EX2 R172, R172 ;  /* 0x000000ac00ac7308 */ /* 0x000fe20000000800 */
[--C-:B------:R-:W-:Y:S01]  /*d690*/  FFMA.FTZ R173, R5, UR23, -R176.reuse ;  /* 0x0000001705ad7c23 */ /* 0x100fe200080108b0 */
[----:B------:R-:W-:Y:S01]  /*d6a0*/  FSEL R5, R3, RZ, P0 ;  /* 0x000000ff03057208 */ /* 0x000fe20000000000 */
[--C-:B------:R-:W-:Y:S01]  /*d6b0*/  FFMA.FTZ R166, R7, UR23, -R176.reuse ;  /* 0x0000001707a67c23 */ /* 0x100fe200080108b0 */
[----:B------:R-:W-:Y:S01]  /*d6c0*/  FSEL R7, R164, RZ, P1 ;  /* 0x000000ffa4077208 */ /* 0x000fe20000800000 */
[--C-:B------:R-:W-:Y:S01]  /*d6d0*/  FFMA.FTZ R15, R15, UR23, -R176.reuse ;  /* 0x000000170f0f7c23 */ /* 0x100fe200080108b0 */
[----:B------:R-:W-:Y:S01]  /*d6e0*/  FFMA.FTZ R14, R17, UR23, -R176 ;  /* 0x00000017110e7c23 */ /* 0x000fe200080108b0 */
[----:B------:R-:W-:Y:S01]  /*d6f0*/  FADD.FTZ R5, R0, -R5 ;  /* 0x8000000500057221 */ /* 0x000fe20000010000 */
[----:B------:R-:W3:Y:S01]  /*d700*/  MUFU.EX2 R165, R165 ;  /* 0x000000a500a57308 */ /* 0x000ee20000000800 */
[----:B------:R-:W-:Y:S01]  /*d710*/  FADD.FTZ R2, R2, -R7 ;  /* 0x8000000702027221 */ /* 0x000fe20000010000 */
[----:B------:R-:W4:Y:S01]  /*d720*/  LDSM.16.MT88.4 R16, [R221+0x18000] ;  /* 0x01800000dd10783b */ /* 0x000f220000004200 */
[----:B------:R-:W-:Y:S01]  /*d730*/  FMUL.FTZ R175, R5, UR23 ;  /* 0x0000001705af7c20 */ /* 0x000fe20008410000 */
[----:B--2---:R-:W-:Y:S01]  /*d740*/  F2FP.BF16.F32.PACK_AB R4, R167, R174 ;  /* 0x000000aea704723e */ /* 0x004fe200000010ff */
[----:B------:R-:W-:Y:S01]  /*d750*/  FMUL.FTZ R2, R2, UR23 ;  /* 0x0000001702027c20 */ /* 0x000fe20008410000 */
[--C-:B------:R-:W-:Y:S01]  /*d760*/  FFMA.FTZ R0, R193, UR23, -R168.reuse ;  /* 0x00000017c1007c23 */ /* 0x100fe200080108a8 */
[----:B------:R-:W-:Y:S01]  /*d770*/  FFMA.FTZ R193, R29, UR23, -R168 ;  /* 0x000000171dc17c23 */ /* 0x000fe200080108a8 */
[----:B------:R-:W-:Y:S01]  /*d780*/  MUFU.EX2 R166, R166 ;  /* 0x000000a600a67308 */ /* 0x000fe20000000800 */
[--C-:B------:R-:W-:Y:S01]  /*d790*/  FFMA.FTZ R178, R197, UR23, -R176.reuse ;  /* 0x00000017c5b27c23 */ /* 0x100fe200080108b0 */
[--C-:B------:R-:W-:Y:S01]  /*d7a0*/  FFMA.FTZ R195, R195, UR23, -R176.reuse ;  /* 0x00000017c3c37c23 */ /* 0x100fe200080108b0 */
[--C-:B------:R-:W-:Y:S01]  /*d7b0*/  FFMA.FTZ R180, R35, UR23, -R176.reuse ;  /* 0x0000001723b47c23 */ /* 0x100fe200080108b0 */
[--C-:B------:R-:W-:Y:S01]  /*d7c0*/  FFMA.FTZ R197, R33, UR23, -R176.reuse ;  /* 0x0000001721c57c23 */ /* 0x100fe200080108b0 */
[--C-:B------:R-:W-:Y:S01]  /*d7d0*/  FFMA.FTZ R188, R233, UR23, -R176.reuse ;  /* 0x00000017e9bc7c23 */ /* 0x100fe200080108b0 */
[----:B------:R-:W-:Y:S01]  /*d7e0*/  LDSM.16.MT88.4 R32, [R220+0x18800] ;  /* 0x01880000dc20783b */ /* 0x000fe20000004200 */
[--C-:B------:R-:W-:Y:S01]  /*d7f0*/  FFMA.FTZ R203, R203, UR23, -R176.reuse ;  /* 0x00000017cbcb7c23 */ /* 0x100fe200080108b0 */
[----:B------:R-:W2:Y:S01]  /*d800*/  MUFU.EX2 R15, R15 ;  /* 0x0000000f000f7308 */ /* 0x000ea20000000800 */
[----:B---3--:R-:W-:Y:S01]  /*d810*/  F2FP.BF16.F32.PACK_AB R6, R165, R172 ;  /* 0x000000aca506723e */ /* 0x008fe200000010ff */
[--C-:B------:R-:W-:Y:S01]  /*d820*/  FFMA.FTZ R190, R201, UR23, -R176.reuse ;  /* 0x00000017c9be7c23 */ /* 0x100fe200080108b0 */
[--C-:B------:R-:W-:Y:S01]  /*d830*/  FFMA.FTZ R199, R199, UR23, -R176.reuse ;  /* 0x00000017c7c77c23 */ /* 0x100fe200080108b0 */
[--C-:B------:R-:W-:Y:S01]  /*d840*/  FFMA.FTZ R185, R185, UR23, -R176.reuse ;  /* 0x00000017b9b97c23 */ /* 0x100fe200080108b0 */
[--C-:B------:R-:W-:Y:S01]  /*d850*/  FFMA.FTZ R196, R183, UR23, -R176.reuse ;  /* 0x00000017b7c47c23 */ /* 0x100fe200080108b0 */
[--C-:B------:R-:W-:Y:S01]  /*d860*/  FFMA.FTZ R181, R181, UR23, -R176.reuse ;  /* 0x00000017b5b57c23 */ /* 0x100fe200080108b0 */
[----:B------:R-:W-:Y:S01]  /*d870*/  FFMA.FTZ R176, R179, UR23, -R176 ;  /* 0x00000017b3b07c23 */ /* 0x000fe200080108b0 */
[----:B------:R-:W-:Y:S08]  /*d880*/  MUFU.EX2 R14, R14 ;  /* 0x0000000e000e7308 */ /* 0x000ff00000000800 */
[----:B------:R-:W3:Y:S01]  /*d890*/  MUFU.EX2 R173, R173 ;  /* 0x000000ad00ad7308 */ /* 0x000ee20000000800 */
[----:B--2---:R-:W-:-:S07]  /*d8a0*/  F2FP.BF16.F32.PACK_AB R5, R15, R166 ;  /* 0x000000a60f05723e */ /* 0x004fce00000010ff */
[----:B------:R-:W2:Y:S08]  /*d8b0*/  MUFU.EX2 R177, R2 ;  /* 0x0000000200b17308 */ /* 0x000eb00000000800 */
[----:B------:R-:W5:Y:S01]  /*d8c0*/  MUFU.EX2 R175, R175 ;  /* 0x000000af00af7308 */ /* 0x000f620000000800 */
        /* <DEDUP_REMOVED lines=42> */
[C---:B----4-:R-:W-:Y:S01]  /*db70*/  HMMA.16816.F32.BF16 R144, R4.reuse, R16, R144 ;  /* 0x000000100490723c */ /* 0x050fe20000041890 */
        /* <DEDUP_REMOVED lines=74> */
[----:B------:R-:W-:Y:S01]  /*e020*/  FFMA.FTZ R2, R31, UR23, -R168 ;  /* 0x000000171f027c23 */ /* 0x000fe200080108a8 */
[C---:B------:R-:W-:Y:S01]  /*e030*/  HMMA.16816.F32.BF16 R56, R4.reuse, R26, R56 ;  /* 0x0000001a0438723c */ /* 0x040fe20000041838 */
[----:B------:R-:W1:Y:S01]  /*e040*/  LDSM.16.MT88.4 R24, [R222+0x1c000] ;  /* 0x01c00000de18783b */ /* 0x000e620000004200 */
        /* <DEDUP_REMOVED lines=9> */
[----:B------:R-:W2:Y:S01]  /*e0e0*/  LDSM.16.MT88.4 R28, [R220+0x1e000] ;  /* 0x01e00000dc1c783b */ /* 0x000ea20000004200 */
[C---:B------:R-:W-:Y:S01]  /*e0f0*/  HMMA.16816.F32.BF16 R64, R4.reuse, R22, R64 ;  /* 0x000000160440723c */ /* 0x040fe20000041840 */
[----:B------:R-:W4:Y:S01]  /*e100*/  MUFU.EX2 R191, R191 ;  /* 0x000000bf00bf7308 */ /* 0x000f220000000800 */
[-C--:B------:R-:W-:Y:S01]  /*e110*/  FMUL.FTZ R108, R108, R177.reuse ;  /* 0x000000b16c6c7220 */ /* 0x080fe20000410000 */
[----:B------:R-:W5:Y:S01]  /*e120*/  LDSM.16.MT88.4 R20, [R221+0x1c000] ;  /* 0x01c00000dd14783b */ /* 0x000f620000004200 */
[----:B------:R-:W-:Y:S01]  /*e130*/  FMUL.FTZ R109, R109, R177 ;  /* 0x000000b16d6d7220 */ /* 0x000fe20000410000 */
[-C--:B------:R-:W-:Y:S01]  /*e140*/  FMUL.FTZ R110, R110, R175.reuse ;  /* 0x000000af6e6e7220 */ /* 0x080fe20000410000 */
[C---:B---3--:R-:W-:Y:S01]  /*e150*/  HMMA.16816.F32.BF16 R68, R4.reuse, R16, R68 ;  /* 0x000000100444723c */ /* 0x048fe20000041844 */
[----:B------:R-:W-:Y:S01]  /*e160*/  FMUL.FTZ R111, R111, R175 ;  /* 0x000000af6f6f7220 */ /* 0x000fe20000410000 */
[-C--:B------:R-:W-:Y:S01]  /*e170*/  FMUL.FTZ R112, R112, R177.reuse ;  /* 0x000000b170707220 */ /* 0x080fe20000410000 */
[----:B------:R-:W-:Y:S01]  /*e180*/  MUFU.EX2 R2, R2 ;  /* 0x0000000200027308 */ /* 0x000fe20000000800 */
[----:B------:R-:W-:Y:S01]  /*e190*/  FMUL.FTZ R113, R113, R177 ;  /* 0x000000b171717220 */ /* 0x000fe20000410000 */
[-C--:B------:R-:W-:Y:S01]  /*e1a0*/  FMUL.FTZ R114, R114, R175.reuse ;  /* 0x000000af72727220 */ /* 0x080fe20000410000 */
[C---:B------:R-:W-:Y:S01]  /*e1b0*/  HMMA.16816.F32.BF16 R72, R4.reuse, R18, R72 ;  /* 0x000000120448723c */ /* 0x040fe20000041848 */
[----:B------:R-:W3:Y:S01]  /*e1c0*/  LDSM.16.MT88.4 R16, [R220+0x1c000] ;  /* 0x01c00000dc10783b */ /* 0x000ee20000004200 */
[----:B------:R-:W-:Y:S01]  /*e1d0*/  FMUL.FTZ R115, R115, R175 ;  /* 0x000000af73737220 */ /* 0x000fe20000410000 */
[-C--:B------:R-:W-:Y:S01]  /*e1e0*/  FMUL.FTZ R116, R116, R177.reuse ;  /* 0x000000b174747220 */ /* 0x080fe20000410000 */
[----:B------:R-:W-:Y:S01]  /*e1f0*/  FMUL.FTZ R117, R117, R177 ;  /* 0x000000b175757220 */ /* 0x000fe20000410000 */
[----:B------:R-:W4:Y:S01]  /*e200*/  MUFU.EX2 R193, R193 ;  /* 0x000000c100c17308 */ /* 0x000f220000000800 */
[-C--:B------:R-:W-:Y:S01]  /*e210*/  FMUL.FTZ R118, R118, R175.reuse ;  /* 0x000000af76767220 */ /* 0x080fe20000410000 */
[----:B------:R-:W-:Y:S01]  /*e220*/  FMUL.FTZ R119, R119, R175 ;  /* 0x000000af77777220 */ /* 0x000fe20000410000 */
[-C--:B------:R-:W-:Y:S01]  /*e230*/  FMUL.FTZ R120, R120, R177.reuse ;  /* 0x000000b178787220 */ /* 0x080fe20000410000 */
[----:B------:R-:W-:Y:S01]  /*e240*/  FMUL.FTZ R121, R121, R177 ;  /* 0x000000b179797220 */ /* 0x000fe20000410000 */
[-C--:B------:R-:W-:Y:S01]  /*e250*/  FMUL.FTZ R122, R122, R175.reuse ;  /* 0x000000af7a7a7220 */ /* 0x080fe20000410000 */
[----:B------:R-:W-:Y:S01]  /*e260*/  FMUL.FTZ R123, R123, R175 ;  /* 0x000000af7b7b7220 */ /* 0x000fe20000410000 */
[-C--:B------:R-:W-:Y:S01]  /*e270*/  FMUL.FTZ R124, R124, R177.reuse ;  /* 0x000000b17c7c7220 */ /* 0x080fe20000410000 */
[----:B------:R-:W-:Y:S01]  /*e280*/  MUFU.EX2 R178, R178 ;  /* 0x000000b200b27308 */ /* 0x000fe20000000800 */
[-C--:B------:R-:W-:Y:S01]  /*e290*/  FMUL.FTZ R125, R125, R177.reuse ;  /* 0x000000b17d7d7220 */ /* 0x080fe20000410000 */
[----:B------:R-:W-:Y:S01]  /*e2a0*/  FMUL.FTZ R128, R128, R177 ;  /* 0x000000b180807220 */ /* 0x000fe20000410000 */
[-C--:B------:R-:W-:Y:S01]  /*e2b0*/  FMUL.FTZ R126, R126, R175.reuse ;  /* 0x000000af7e7e7220 */ /* 0x080fe20000410000 */
[C---:B-1----:R-:W-:Y:S01]  /*e2c0*/  HMMA.16816.F32.BF16 R76, R4.reuse, R24, R76 ;  /* 0x00000018044c723c */ /* 0x042fe2000004184c */
[----:B------:R-:W-:Y:S01]  /*e2d0*/  FMUL.FTZ R127, R127, R175 ;  /* 0x000000af7f7f7220 */ /* 0x000fe20000410000 */
[----:B------:R-:W-:Y:S01]  /*e2e0*/  FMUL.FTZ R129, R129, R177 ;  /* 0x000000b181817220 */ /* 0x000fe20000410000 */
[-C--:B------:R-:W-:Y:S01]  /*e2f0*/  FMUL.FTZ R130, R130, R175.reuse ;  /* 0x000000af82827220 */ /* 0x080fe20000410000 */
[----:B------:R-:W1:Y:S01]  /*e300*/  MUFU.EX2 R195, R195 ;  /* 0x000000c300c37308 */ /* 0x000e620000000800 */
[----:B------:R-:W-:Y:S01]  /*e310*/  FMUL.FTZ R131, R131, R175 ;  /* 0x000000af83837220 */ /* 0x000fe20000410000 */
[----:B------:R-:W-:Y:S01]  /*e320*/  HMMA.16816.F32.BF16 R80, R4, R26, R80 ;  /* 0x0000001a0450723c */ /* 0x000fe20000041850 */
[----:B------:R-:W4:Y:S01]  /*e330*/  LDSM.16.MT88.4 R24, [R224+0x1e000] ;  /* 0x01e00000e018783b */ /* 0x000f220000004200 */
[----:B------:R-:W-:Y:S01]  /*e340*/  FFMA.FTZ R174, R234, R177, R174 ;  /* 0x000000b1eaae7223 */ /* 0x000fe200000100ae */
[----:B------:R-:W-:-:S02]  /*e350*/  FFMA.FTZ R166, R232, R175, R166 ;  /* 0x000000afe8a67223 */ /* 0x000fc400000100a6 */
[----:B------:R-:W-:Y:S01]  /*e360*/  LDSM.16.MT88.4 R168, [R220+0x1f000] ;  /* 0x01f00000dca8783b */ /* 0x000fe20000004200 */
[----:B------:R-:W-:Y:S01]  /*e370*/  MUFU.EX2 R180, R180 ;  /* 0x000000b400b47308 */ /* 0x000fe20000000800 */
[----:B--2---:R-:W-:Y:S01]  /*e380*/  HMMA.16816.F32.BF16 R124, R4, R28, R124 ;  /* 0x0000001c047c723c */ /* 0x004fe2000004187c */
[----:B------:R-:W-:Y:S01]  /*e390*/  FADD.FTZ R167, R167, R174 ;  /* 0x000000aea7a77221 */ /* 0x000fe20000010000 */
[----:B------:R-:W-:-:S03]  /*e3a0*/  FADD.FTZ R15, R15, R166 ;  /* 0x000000a60f0f7221 */ /* 0x000fc60000010000 */
[----:B------:R-:W-:Y:S01]  /*e3b0*/  FADD.FTZ R172, R172, R167 ;  /* 0x000000a7acac7221 */ /* 0x000fe20000010000 */
[----:B-----5:R-:W-:Y:S01]  /*e3c0*/  HMMA.16816.F32.BF16 R84, R4, R20, R84 ;  /* 0x000000140454723c */ /* 0x020fe20000041854 */
[----:B------:R-:W2:Y:S01]  /*e3d0*/  MUFU.EX2 R197, R197 ;  /* 0x000000c500c57308 */ /* 0x000ea20000000800 */
[----:B------:R-:W-:Y:S01]  /*e3e0*/  FADD.FTZ R14, R14, R15 ;  /* 0x0000000f0e0e7221 */ /* 0x000fe20000010000 */
[----:B------:R-:W-:-:S03]  /*e3f0*/  FADD.FTZ R165, R165, R172 ;  /* 0x000000aca5a57221 */ /* 0x000fc60000010000 */
[C---:B------:R-:W-:Y:S01]  /*e400*/  HMMA.16816.F32.BF16 R88, R4.reuse, R22, R88 ;  /* 0x000000160458723c */ /* 0x040fe20000041858 */
[----:B------:R-:W5:Y:S01]  /*e410*/  LDSM.16.MT88.4 R20, [R222+0x1e000] ;  /* 0x01e00000de14783b */ /* 0x000f620000004200 */
[----:B------:R-:W-:Y:S01]  /*e420*/  FADD.FTZ R173, R173, R14 ;  /* 0x0000000eadad7221 */ /* 0x000fe20000010000 */
[----:B------:R-:W2:Y:S03]  /*e430*/  MUFU.EX2 R182, R182 ;  /* 0x000000b600b67308 */ /* 0x000ea60000000800 */
[C---:B---3--:R-:W-:Y:S05]  /*e440*/  HMMA.16816.F32.BF16 R92, R4.reuse, R16, R92 ;  /* 0x00000010045c723c */ /* 0x048fea000004185c */
[----:B------:R-:W3:Y:S01]  /*e450*/  MUFU.EX2 R184, R184 ;  /* 0x000000b800b87308 */ /* 0x000ee20000000800 */
[C---:B------:R-:W-:Y:S01]  /*e460*/  HMMA.16816.F32.BF16 R96, R4.reuse, R18, R96 ;  /* 0x000000120460723c */ /* 0x040fe20000041860 */
[----:B------:R-:W1:Y:S05]  /*e470*/  LDSM.16.MT88.4 R16, [R221+0x1e000] ;  /* 0x01e00000dd10783b */ /* 0x000e6a0000004200 */
[C---:B------:R-:W-:Y:S01]  /*e480*/  HMMA.16816.F32.BF16 R128, R4.reuse, R30, R128 ;  /* 0x0000001e0480723c */ /* 0x040fe20000041880 */
[----:B------:R-:W-:Y:S01]  /*e490*/  LDSM.16.MT88.4 R28, [R221+0x1a800] ;  /* 0x01a80000dd1c783b */ /* 0x000fe20000004200 */
[----:B------:R-:W-:Y:S04]  /*e4a0*/  MUFU.EX2 R186, R186 ;  /* 0x000000ba00ba7308 */ /* 0x000fe80000000800 */
[C---:B----4-:R-:W-:Y:S04]  /*e4b0*/  HMMA.16816.F32.BF16 R100, R4.reuse, R24, R100 ;  /* 0x000000180464723c */ /* 0x050fe80000041864 */
[----:B------:R-:W4:Y:S02]  /*e4c0*/  MUFU.EX2 R235, R235 ;  /* 0x000000eb00eb7308 */ /* 0x000f240000000800 */
[C---:B------:R-:W-:Y:S01]  /*e4d0*/  HMMA.16816.F32.BF16 R104, R4.reuse, R26, R104 ;  /* 0x0000001a0468723c */ /* 0x040fe20000041868 */
[----:B------:R-:W3:Y:S05]  /*e4e0*/  LDSM.16.MT88.4 R24, [R224+0x18800] ;  /* 0x01880000e018783b */ /* 0x000eea0000004200 */
[----:B------:R-:W-:Y:S01]  /*e4f0*/  MUFU.EX2 R188, R188 ;  /* 0x000000bc00bc7308 */ /* 0x000fe20000000800 */
[C---:B-----5:R-:W-:Y:S07]  /*e500*/  HMMA.16816.F32.BF16 R108, R4.reuse, R20, R108 ;  /* 0x00000014046c723c */ /* 0x060fee000004186c */
[----:B------:R-:W5:Y:S01]  /*e510*/  MUFU.EX2 R203, R203 ;  /* 0x000000cb00cb7308 */ /* 0x000f620000000800 */
[C---:B------:R-:W-:Y:S01]  /*e520*/  HMMA.16816.F32.BF16 R112, R4.reuse, R22, R112 ;  /* 0x000000160470723c */ /* 0x040fe20000041870 */
[----:B------:R-:W4:Y:S06]  /*e530*/  LDSM.16.MT88.4 R20, [R222+0x18800] ;  /* 0x01880000de14783b */ /* 0x000f2c0000004200 */
[----:B------:R-:W-:Y:S01]  /*e540*/  MUFU.EX2 R190, R190 ;  /* 0x000000be00be7308 */ /* 0x000fe20000000800 */
[C---:B-1----:R-:W-:Y:S06]  /*e550*/  HMMA.16816.F32.BF16 R116, R4.reuse, R16, R116 ;  /* 0x000000100474723c */ /* 0x042fec0000041874 */
[----:B------:R-:W-:Y:S01]  /*e560*/  HMMA.16816.F32.BF16 R120, R4, R18, R120 ;  /* 0x000000120478723c */ /* 0x000fe20000041878 */
[----:B------:R-:W1:Y:S01]  /*e570*/  LDSM.16.MT88.4 R16, [R221+0x18800] ;  /* 0x01880000dd10783b */ /* 0x000e620000004200 */
[----:B------:R-:W5:Y:S05]  /*e580*/  MUFU.EX2 R199, R199 ;  /* 0x000000c700c77308 */ /* 0x000f6a0000000800 */
[----:B------:R-:W-:Y:S01]  /*e590*/  F2FP.BF16.F32.PACK_AB R4, R191, R0 ;  /* 0x00000000bf04723e */ /* 0x000fe200000010ff */
[----:B------:R-:W-:Y:S01]  /*e5a0*/  FADD.FTZ R0, R0, R165 ;  /* 0x000000a500007221 */ /* 0x000fe20000010000 */
[----:B------:R-:W-:Y:S01]  /*e5b0*/  F2FP.BF16.F32.PACK_AB R6, R193, R2 ;  /* 0x00000002c106723e */ /* 0x000fe200000010ff */
[----:B------:R-:W-:Y:S01]  /*e5c0*/  MUFU.EX2 R189, R189 ;  /* 0x000000bd00bd7308 */ /* 0x000fe20000000800 */
[----:B------:R-:W-:Y:S01]  /*e5d0*/  F2FP.BF16.F32.PACK_AB R5, R195, R178 ;  /* 0x000000b2c305723e */ /* 0x000fe200000010ff */
[----:B------:R-:W-:Y:S01]  /*e5e0*/  FADD.FTZ R178, R178, R173 ;  /* 0x000000adb2b27221 */ /* 0x000fe20000010000 */
[----:B--2---:R-:W-:Y:S01]  /*e5f0*/  F2FP.BF16.F32.PACK_AB R7, R197, R180 ;  /* 0x000000b4c507723e */ /* 0x004fe200000010ff */
[----:B------:R-:W-:-:S02]  /*e600*/  FADD.FTZ R191, R191, R0 ;  /* 0x00000000bfbf7221 */ /* 0x000fc40000010000 */
[----:B------:R-:W-:Y:S02]  /*e610*/  FADD.FTZ R195, R195, R178 ;  /* 0x000000b2c3c37221 */ /* 0x000fe40000010000 */
[----:B------:R-:W2:Y:S01]  /*e620*/  MUFU.EX2 R192, R192 ;  /* 0x000000c000c07308 */ /* 0x000ea20000000800 */
[----:B------:R-:W-:Y:S01]  /*e630*/  FADD.FTZ R2, R2, R191 ;  /* 0x000000bf02027221 */ /* 0x000fe20000010000 */
[C---:B---3--:R-:W-:Y:S01]  /*e640*/  HMMA.16816.F32.BF16 R160, R4.reuse, R24, R160 ;  /* 0x0000001804a0723c */ /* 0x048fe200000418a0 */
[----:B------:R-:W-:Y:S02]  /*e650*/  FADD.FTZ R180, R180, R195 ;  /* 0x000000c3b4b47221 */ /* 0x000fe40000010000 */
[----:B------:R-:W-:Y:S02]  /*e660*/  FADD.FTZ R15, R193, R2 ;  /* 0x00000002c10f7221 */ /* 0x000fe40000010000 */
[----:B------:R-:W-:Y:S01]  /*e670*/  FADD.FTZ R197, R197, R180 ;  /* 0x000000b4c5c57221 */ /* 0x000fe20000010000 */
[----:B------:R-:W-:Y:S01]  /*e680*/  HMMA.16816.F32.BF16 R156, R4, R26, R156 ;  /* 0x0000001a049c723c */ /* 0x000fe2000004189c */
[----:B------:R-:W3:Y:S01]  /*e690*/  LDSM.16.MT88.4 R24, [R224+0x1a800] ;  /* 0x01a80000e018783b */ /* 0x000ee20000004200 */
[----:B------:R-:W-:Y:S01]  /*e6a0*/  MUFU.EX2 R187, R187 ;  /* 0x000000bb00bb7308 */ /* 0x000fe20000000800 */
[----:B------:R-:W-:-:S03]  /*e6b0*/  FADD.FTZ R15, R182, R15 ;  /* 0x0000000fb60f7221 */ /* 0x000fc60000010000 */
[----:B----4-:R-:W-:Y:S01]  /*e6c0*/  HMMA.16816.F32.BF16 R152, R4, R20, R152 ;  /* 0x000000140498723c */ /* 0x010fe20000041898 */
[----:B------:R-:W-:-:S03]  /*e6d0*/  FADD.FTZ R15, R184, R15 ;  /* 0x0000000fb80f7221 */ /* 0x000fc60000010000 */
[----:B------:R-:W4:Y:S02]  /*e6e0*/  MUFU.EX2 R194, R194 ;  /* 0x000000c200c27308 */ /* 0x000f240000000800 */
[C---:B------:R-:W-:Y:S01]  /*e6f0*/  HMMA.16816.F32.BF16 R148, R4.reuse, R22, R148 ;  /* 0x000000160494723c */ /* 0x040fe20000041894 */
[----:B------:R-:W5:Y:S05]  /*e700*/  LDSM.16.MT88.4 R20, [R222+0x1a800] ;  /* 0x01a80000de14783b */ /* 0x000f6a0000004200 */
[C---:B-1----:R-:W-:Y:S01]  /*e710*/  HMMA.16816.F32.BF16 R144, R4.reuse, R16, R144 ;  /* 0x000000100490723c */ /* 0x042fe20000041890 */
[----:B------:R-:W-:Y:S05]  /*e720*/  MUFU.EX2 R185, R185 ;  /* 0x000000b900b97308 */ /* 0x000fea0000000800 */
[C---:B------:R-:W-:Y:S01]  /*e730*/  HMMA.16816.F32.BF16 R140, R4.reuse, R18, R140 ;  /* 0x00000012048c723c */ /* 0x040fe2000004188c */
[----:B------:R-:W1:Y:S02]  /*e740*/  LDSM.16.MT88.4 R16, [R220+0x1a800] ;  /* 0x01a80000dc10783b */ /* 0x000e640000004200 */
[----:B------:R-:W4:Y:S03]  /*e750*/  MUFU.EX2 R196, R196 ;  /* 0x000000c400c47308 */ /* 0x000f260000000800 */
[C---:B------:R-:W-:Y:S05]  /*e760*/  HMMA.16816.F32.BF16 R52, R4.reuse, R28, R52 ;  /* 0x0000001c0434723c */ /* 0x040fea0000041834 */
[----:B------:R-:W-:Y:S01]  /*e770*/  MUFU.EX2 R179, R181 ;  /* 0x000000b500b37308 */ /* 0x000fe20000000800 */
[C---:B------:R-:W-:Y:S01]  /*e780*/  HMMA.16816.F32.BF16 R56, R4.reuse, R30, R56 ;  /* 0x0000001e0438723c */ /* 0x040fe20000041838 */
[----:B------:R-:W-:Y:S05]  /*e790*/  LDSM.16.MT88.4 R28, [R224+0x1e800] ;  /* 0x01e80000e01c783b */ /* 0x000fea0000004200 */
[C---:B---3--:R-:W-:Y:S01]  /*e7a0*/  HMMA.16816.F32.BF16 R36, R4.reuse, R24, R36 ;  /* 0x000000180424723c */ /* 0x048fe20000041824 */
[----:B------:R-:W3:Y:S05]  /*e7b0*/  MUFU.EX2 R176, R176 ;  /* 0x000000b000b07308 */ /* 0x000eea0000000800 */
        /* <DEDUP_REMOVED lines=33> */
[----:B------:R-:W-:Y:S01]  /*e9d0*/  HMMA.16816.F32.BF16 R128, R4, R18, R128 ;  /* 0x000000120480723c */ /* 0x000fe20000041880 */
[----:B------:R-:W1:Y:S06]  /*e9e0*/  LDSM.16.MT88.4 R16, [R220+0x19000] ;  /* 0x01900000dc10783b */ /* 0x000e6c0000004200 */
[----:B------:R-:W-:-:S02]  /*e9f0*/  F2FP.BF16.F32.PACK_AB R4, R184, R182 ;  /* 0x000000b6b804723e */ /* 0x000fc400000010ff */
[----:B------:R-:W-:Y:S01]  /*ea00*/  F2FP.BF16.F32.PACK_AB R6, R235, R186 ;  /* 0x000000baeb06723e */ /* 0x000fe200000010ff */
[----:B------:R-:W-:Y:S01]  /*ea10*/  FADD.FTZ R186, R186, R15 ;  /* 0x0000000fbaba7221 */ /* 0x000fe20000010000 */
[----:B------:R-:W-:Y:S01]  /*ea20*/  F2FP.BF16.F32.PACK_AB R5, R203, R188 ;  /* 0x000000bccb05723e */ /* 0x000fe200000010ff */
[----:B------:R-:W-:Y:S01]  /*ea30*/  FADD.FTZ R188, R188, R197 ;  /* 0x000000c5bcbc7221 */ /* 0x000fe20000010000 */
[----:B------:R-:W-:Y:S01]  /*ea40*/  F2FP.BF16.F32.PACK_AB R7, R199, R190 ;  /* 0x000000bec707723e */ /* 0x000fe200000010ff */
[----:B------:R-:W-:Y:S02]  /*ea50*/  FADD.FTZ R186, R235, R186 ;  /* 0x000000baebba7221 */ /* 0x000fe40000010000 */
[----:B------:R-:W-:-:S04]  /*ea60*/  FADD.FTZ R203, R203, R188 ;  /* 0x000000bccbcb7221 */ /* 0x000fc80000010000 */
[----:B----4-:R-:W-:Y:S01]  /*ea70*/  HMMA.16816.F32.BF16 R160, R4, R28, R160 ;  /* 0x0000001c04a0723c */ /* 0x010fe200000418a0 */
[----:B------:R-:W-:-:S04]  /*ea80*/  FADD.FTZ R190, R190, R203 ;  /* 0x000000cbbebe7221 */ /* 0x000fc80000010000 */
[----:B------:R-:W-:Y:S01]  /*ea90*/  FADD.FTZ R190, R199, R190 ;  /* 0x000000bec7be7221 */ /* 0x000fe20000010000 */
        /* <DEDUP_REMOVED lines=31> */
[----:B------:R-:W3:Y:S05]  /*ec90*/  LDSM.16.MT88.4 R32, [R224+0x19800] ;  /* 0x01980000e020783b */ /* 0x000eea0000004200 */
[C---:B-----5:R-:W-:Y:S06]  /*eca0*/  HMMA.16816.F32.BF16 R92, R4.reuse, R20, R92 ;  /* 0x00000014045c723c */ /* 0x060fec000004185c */
[C---:B------:R-:W-:Y:S01]  /*ecb0*/  HMMA.16816.F32.BF16 R96, R4.reuse, R22, R96 ;  /* 0x000000160460723c */ /* 0x040fe20000041860 */
[----:B------:R-:W-:Y:S05]  /*ecc0*/  LDSM.16.MT88.4 R20, [R221+0x19800] ;  /* 0x01980000dd14783b */ /* 0x000fea0000004200 */
[C---:B-1----:R-:W-:Y:S06]  /*ecd0*/  HMMA.16816.F32.BF16 R100, R4.reuse, R16, R100 ;  /* 0x000000100464723c */ /* 0x042fec0000041864 */
[C---:B------:R-:W-:Y:S01]  /*ece0*/  HMMA.16816.F32.BF16 R104, R4.reuse, R18, R104 ;  /* 0x000000120468723c */ /* 0x040fe20000041868 */
[----:B------:R-:W-:Y:S05]  /*ecf0*/  LDSM.16.MT88.4 R16, [R220+0x19800] ;  /* 0x01980000dc10783b */ /* 0x000fea0000004200 */
[C---:B----4-:R-:W-:Y:S06]  /*ed00*/  HMMA.16816.F32.BF16 R108, R4.reuse, R28, R108 ;  /* 0x0000001c046c723c */ /* 0x050fec000004186c */
[C---:B------:R-:W-:Y:S01]  /*ed10*/  HMMA.16816.F32.BF16 R112, R4.reuse, R30, R112 ;  /* 0x0000001e0470723c */ /* 0x040fe20000041870 */
[----:B------:R-:W-:Y:S05]  /*ed20*/  LDSM.16.MT88.4 R28, [R224+0x1b800] ;  /* 0x01b80000e01c783b */ /* 0x000fea0000004200 */
[C---:B--2---:R-:W-:Y:S06]  /*ed30*/  HMMA.16816.F32.BF16 R116, R4.reuse, R24, R116 ;  /* 0x000000180474723c */ /* 0x044fec0000041874 */
[C---:B------:R-:W-:Y:S01]  /*ed40*/  HMMA.16816.F32.BF16 R120, R4.reuse, R26, R120 ;  /* 0x0000001a0478723c */ /* 0x040fe20000041878 */
[----:B------:R-:W1:Y:S05]  /*ed50*/  LDSM.16.MT88.4 R24, [R222+0x19800] ;  /* 0x01980000de18783b */ /* 0x000e6a0000004200 */
        /* <DEDUP_REMOVED lines=8> */
[----:B---3--:R-:W-:Y:S01]  /*ede0*/  F2FP.BF16.F32.PACK_AB R7, R176, R179 ;  /* 0x000000b3b007723e */ /* 0x008fe200000010ff */
[----:B------:R-:W-:Y:S02]  /*edf0*/  FADD.FTZ R192, R192, R189 ;  /* 0x000000bdc0c07221 */ /* 0x000fe40000010000 */
[----:B------:R-:W-:Y:S02]  /*ee00*/  FADD.FTZ R196, R196, R185 ;  /* 0x000000b9c4c47221 */ /* 0x000fe40000010000 */
[----:B------:R-:W-:Y:S02]  /*ee10*/  FADD.FTZ R187, R187, R192 ;  /* 0x000000c0bbbb7221 */ /* 0x000fe40000010000 */
[----:B------:R-:W-:Y:S01]  /*ee20*/  HMMA.16816.F32.BF16 R160, R4, R32, R160 ;  /* 0x0000002004a0723c */ /* 0x000fe200000418a0 */
[----:B------:R-:W-:Y:S01]  /*ee30*/  FADD.FTZ R179, R179, R196 ;  /* 0x000000c4b3b37221 */ /* 0x000fe20000010000 */
[----:B------:R-:W-:-:S03]  /*ee40*/  FADD.FTZ R2, R194, R187 ;  /* 0x000000bbc2027221 */ /* 0x000fc60000010000 */
[----:B------:R-:W-:Y:S01]  /*ee50*/  FADD.FTZ R0, R176, R179 ;  /* 0x000000b3b0007221 */ /* 0x000fe20000010000 */
[C---:B------:R-:W-:Y:S01]  /*ee60*/  HMMA.16816.F32.BF16 R156, R4.reuse, R34, R156 ;  /* 0x00000022049c723c */ /* 0x040fe2000004189c */
[----:B------:R-:W2:Y:S04]  /*ee70*/  LDSM.16.MT88.4 R32, [R221+0x1b800] ;  /* 0x01b80000dd20783b */ /* 0x000ea80000004200 */
[----:B------:R-:W-:Y:S01]  /*ee80*/  STL [R1+0x10], R2 ;  /* 0x0000100201007387 */ /* 0x000fe20000100800 */
[C---:B-1----:R-:W-:Y:S03]  /*ee90*/  HMMA.16816.F32.BF16 R152, R4.reuse, R24, R152 ;  /* 0x000000180498723c */ /* 0x042fe60000041898 */
[----:B------:R-:W-:Y:S03]  /*eea0*/  STL [R1+0x4], R0 ;  /* 0x0000040001007387 */ /* 0x000fe60000100800 */
        /* <DEDUP_REMOVED lines=39> */
.L_x_2224:
[----:B------:R-:W-:-:S06]  /*f120*/  UISETP.GT.AND UP0, UPT, UR20, UR16, UPT ;  /* 0x000000101400728c */ /* 0x000fcc000bf04270 */
[----:B------:R-:W-:-:S13]  /*f130*/  PLOP3.LUT P0, PT, PT, PT, UP0, 0x80, 0x0 ;  /* 0x000000000000781c */ /* 0x000fda0003f0f008 */
[----:B------:R-:W-:Y:S05]  /*f140*/  @!P0 BRA `(.L_x_2231) ;  /* 0x0000004400d48947 */ /* 0x000fea0003800000 */
[----:B------:R-:W1:Y:S01]  /*f150*/  S2R R5, SR_TID.X ;  /* 0x0000000000057919 */ /* 0x000e620000002100 */
[----:B------:R-:W-:Y:S01]  /*f160*/  IMAD.U32 R250, RZ, RZ, UR27 ;  /* 0x0000001bfffa7e24 */ /* 0x000fe2000f8e00ff */
[----:B------:R-:W-:Y:S01]  /*f170*/  ULDC.64 UR6, c[0x0][0x220] ;  /* 0x0000880000067ab9 */ /* 0x000fe20000000a00 */
[----:B------:R-:W-:Y:S01]  /*f180*/  IMAD.U32 R252, RZ, RZ, UR25 ;  /* 0x00000019fffc7e24 */ /* 0x000fe2000f8e00ff */
[----:B------:R-:W-:Y:S01]  /*f190*/  ULDC UR4, c[0x0][0x2d0] ;  /* 0x0000b40000047ab9 */ /* 0x000fe20000000800 */
[----:B------:R-:W-:Y:S01]  /*f1a0*/  ULDC.64 UR10, c[0x0][0x218] ;  /* 0x00008600000a7ab9 */ /* 0x000fe20000000a00 */
[----:B------:R-:W-:Y:S01]  /*f1b0*/  IMAD.MOV.U32 R2, RZ, RZ, R3 ;  /* 0x000000ffff027224 */ /* 0x000fe200078e0003 */
[----:B------:R-:W-:Y:S01]  /*f1c0*/  UIADD3 UR22, UR20, -0x1, URZ ;  /* 0xffffffff14167890 */ /* 0x000fe2000fffe03f */
[----:B------:R-:W-:Y:S01]  /*f1d0*/  ULDC UR13, c[0x0][0x2d0] ;  /* 0x0000b400000d7ab9 */ /* 0x000fe20000000800 */
[----:B------:R-:W-:Y:S01]  /*f1e0*/  ULDC UR12, c[0x0][0x39c] ;  /* 0x0000e700000c7ab9 */ /* 0x000fe20000000800 */
[----:B-1----:R-:W-:-:S04]  /*f1f0*/  SHF.R.S32.HI R4, RZ, 0x1f, R5 ;  /* 0x0000001fff047819 */ /* 0x002fc80000011405 */
[----:B------:R-:W-:-:S04]  /*f200*/  LEA.HI R4, R4, R5, RZ, 0x3 ;  /* 0x0000000504047211 */ /* 0x000fc800078f18ff */
[----:B------:R-:W-:Y:S02]  /*f210*/  LOP3.LUT R0, R4, 0xfffffff8, RZ, 0xc0, !PT ;  /* 0xfffffff804007812 */ /* 0x000fe400078ec0ff */
[----:B------:R-:W-:-:S03]  /*f220*/  SHF.R.S32.HI R4, RZ, 0x3, R4 ;  /* 0x00000003ff047819 */ /* 0x000fc60000011404 */
[----:B------:R-:W-:-:S04]  /*f230*/  IMAD.IADD R0, R5, 0x1, -R0 ;  /* 0x0000000105007824 */ /* 0x000fc800078e0a00 */
[----:B------:R-:W-:-:S05]  /*f240*/  IMAD.SHL.U32 R6, R0, 0x8, RZ ;  /* 0x0000000800067824 */ /* 0x000fca00078e00ff */
[--C-:B------:R-:W-:Y:S02]  /*f250*/  SHF.R.S32.HI R7, RZ, 0x1f, R6.reuse ;  /* 0x0000001fff077819 */ /* 0x100fe40000011406 */
[----:B------:R-:W-:Y:S01]  /*f260*/  ISETP.GE.AND P2, PT, R6, UR4, PT ;  /* 0x0000000406007c0c */ /* 0x000fe2000bf46270 */
[----:B------:R-:W-:Y:S01]  /*f270*/  ULDC UR4, c[0x0][0x2ec] ;  /* 0x0000bb0000047ab9 */ /* 0x000fe20000000800 */
[----:B------:R-:W-:-:S04]  /*f280*/  IMAD.WIDE.U32 R14, R13, UR21, R6 ;  /* 0x000000150d0e7c25 */ /* 0x000fc8000f8e0006 */
[----:B------:R-:W-:Y:S01]  /*f290*/  IMAD.WIDE.U32 R12, R12, UR21, R6 ;  /* 0x000000150c0c7c25 */ /* 0x000fe2000f8e0006 */
[----:B------:R-:W-:Y:S01]  /*f2a0*/  IADD3 R7, P1, R14, UR26, RZ ;  /* 0x0000001a0e077c10 */ /* 0x000fe2000ff3e0ff */
[----:B------:R-:W-:Y:S01]  /*f2b0*/  UMOV UR26, URZ ;  /* 0x0000003f001a7c82 */ /* 0x000fe20008000000 */
[----:B------:R-:W-:-:S04]  /*f2c0*/  IADD3 R5, P0, R12, UR28, RZ ;  /* 0x0000001c0c057c10 */ /* 0x000fc8000ff1e0ff */
[----:B------:R-:W1:Y:S01]  /*f2d0*/  @!P2 LDC.64 R234, c[0x0][0x220] ;  /* 0x00008800ffeaab82 */ /* 0x000e620000000a00 */
[----:B------:R-:W-:Y:S01]  /*f2e0*/  IADD3.X R252, R252, UR9, R15, P1, !PT ;  /* 0x00000009fcfc7c10 */ /* 0x000fe20008ffe40f */
[----:B------:R-:W-:Y:S01]  /*f2f0*/  UIADD3 UR9, UR20, -0x2, URZ ;  /* 0xfffffffe14097890 */ /* 0x000fe2000fffe03f */
[----:B------:R-:W-:Y:S02]  /*f300*/  IADD3.X R250, R250, UR34, R13, P0, !PT ;  /* 0x00000022fafa7c10 */ /* 0x000fe400087fe40d */
[----:B------:R-:W-:Y:S02]  /*f310*/  LEA R251, P0, R5, UR6, 0x1 ;  /* 0x0000000605fb7c11 */ /* 0x000fe4000f8008ff */
[----:B------:R-:W-:Y:S01]  /*f320*/  LEA R0, P1, R7, UR10, 0x1 ;  /* 0x0000000a07007c11 */ /* 0x000fe2000f8208ff */
[----:B------:R-:W2:Y:S01]  /*f330*/  @!P2 LDC.64 R232, c[0x0][0x220] ;  /* 0x00008800ffe8ab82 */ /* 0x000ea20000000a00 */
[----:B------:R-:W-:Y:S01]  /*f340*/  LEA.HI.X R250, R5, UR7, R250, 0x1, P0 ;  /* 0x0000000705fa7c11 */ /* 0x000fe200080f0cfa */
[----:B------:R-:W-:Y:S01]  /*f350*/  IMAD.MOV.U32 R5, RZ, RZ, R11 ;  /* 0x000000ffff057224 */ /* 0x000fe200078e000b */
[----:B------:R-:W-:Y:S01]  /*f360*/  IADD3 R12, P0, R4, 0x20, RZ ;  /* 0x00000020040c7810 */ /* 0x000fe20007f1e0ff */
[----:B------:R3:W-:Y:S01]  /*f370*/  STL [R1], R0 ;  /* 0x0000000001007387 */ /* 0x0007e20000100800 */
[----:B------:R-:W-:Y:S01]  /*f380*/  SHF.R.S32.HI R4, RZ, 0x1f, R4 ;  /* 0x0000001fff047819 */ /* 0x000fe20000011404 */
[----:B------:R-:W-:Y:S01]  /*f390*/  ULDC.64 UR6, c[0x0][0x250] ;  /* 0x0000940000067ab9 */ /* 0x000fe20000000a00 */
[----:B------:R-:W-:Y:S01]  /*f3a0*/  LEA.HI.X R252, R7, UR11, R252, 0x1, P1 ;  /* 0x0000000b07fc7c11 */ /* 0x000fe200088f0cfc */
[----:B------:R-:W-:Y:S01]  /*f3b0*/  IMAD.MOV.U32 R7, RZ, RZ, R13 ;  /* 0x000000ffff077224 */ /* 0x000fe200078e000d */
[----:B------:R4:W-:Y:S01]  /*f3c0*/  STL [R1+0x18], R12 ;  /* 0x0000180c01007387 */ /* 0x0009e20000100800 */
[----:B------:R-:W-:Y:S01]  /*f3d0*/  IMAD.X R7, RZ, RZ, R4, P0 ;  /* 0x000000ffff077224 */ /* 0x000fe200000e0604 */
[----:B------:R-:W-:Y:S01]  /*f3e0*/  ULDC.64 UR10, c[0x0][0x248] ;  /* 0x00009200000a7ab9 */ /* 0x000fe20000000a00 */
[----:B------:R-:W-:-:S02]  /*f3f0*/  IMAD.MOV.U32 R4, RZ, RZ, R8 ;  /* 0x000000ffff047224 */ /* 0x000fc400078e0008 */
[----:B------:R-:W-:Y:S01]  /*f400*/  IMAD.MOV.U32 R6, RZ, RZ, R12 ;  /* 0x000000ffff067224 */ /* 0x000fe200078e000c */
[----:B------:R4:W-:Y:S04]  /*f410*/  STL [R1+0x1c], R7 ;  /* 0x00001c0701007387 */ /* 0x0009e80000100800 */
[----:B------:R4:W-:Y:S01]  /*f420*/  STL.64 [R1+0x8], R4 ;  /* 0x0000080401007387 */ /* 0x0009e20000100a00 */
[----:B---3--:R-:W-:Y:S01]  /*f430*/  IMAD.MOV.U32 R0, RZ, RZ, R164 ;  /* 0x000000ffff007224 */ /* 0x008fe200078e00a4 */
[----:B------:R-:W-:Y:S06]  /*f440*/  BRA `(.L_x_2232) ;  /* 0x0000000000f47947 */ /* 0x000fec0003800000 */
.L_x_2234:
[----:B------:R2:W-:Y:S01]  /*f450*/  @P2 STS.128 [R238+0x10000], RZ ;  /* 0x010000ffee002388 */ /* 0x0005e20000000c00 */
[----:B------:R-:W-:Y:S01]  /*f460*/  UIADD3 UR23, UR20, -0x2, URZ ;  /* 0xfffffffe14177890 */ /* 0x000fe2000fffe03f */
[----:B------:R-:W3:Y:S03]  /*f470*/  @!P2 LDC.64 R6, c[0x0][0x218] ;  /* 0x00008600ff06ab82 */ /* 0x000ee60000000a00 */
[----:B------:R-:W-:Y:S02]  /*f480*/  USHF.R.S32.HI UR20, URZ, 0x1f, UR23 ;  /* 0x0000001f3f147899 */ /* 0x000fe40008011417 */
[----:B------:R-:W-:Y:S02]  /*f490*/  UIMAD.WIDE.U32 UR24, UR23, UR10, URZ ;  /* 0x0000000a171872a5 */ /* 0x000fe4000f8e003f */
[----:B------:R-:W-:Y:S01]  /*f4a0*/  UIMAD UR20, UR20, UR10, URZ ;  /* 0x0000000a141472a4 */ /* 0x000fe2000f8e023f */
[----:B------:R-:W4:Y:S03]  /*f4b0*/  @!P2 LDC.64 R4, c[0x0][0x218] ;  /* 0x00008600ff04ab82 */ /* 0x000f260000000a00 */
[----:B------:R-:W-:Y:S01]  /*f4c0*/  UIMAD UR20, UR23, UR11, UR20 ;  /* 0x0000000b171472a4 */ /* 0x000fe2000f8e0214 */
[----:B------:R-:W-:Y:S02]  /*f4d0*/  IMAD.U32 R164, RZ, RZ, UR24 ;  /* 0x00000018ffa47e24 */ /* 0x000fe4000f8e00ff */
[----:B------:R-:W-:Y:S01]  /*f4e0*/  IMAD.U32 R165, RZ, RZ, UR25 ;  /* 0x00000019ffa57e24 */ /* 0x000fe2000f8e00ff */
[----:B------:R-:W-:Y:S02]  /*f4f0*/  UIADD3 UR20, UR25, UR20, URZ ;  /* 0x0000001419147290 */ /* 0x000fe4000fffe03f */
[C---:B------:R-:W-:Y:S04]  /*f500*/  LEA R8, P0, R164.reuse, R242, 0x6 ;  /* 0x000000f2a4087211 */ /* 0x040fe800078030ff */
[----:B------:R-:W-:Y:S05]  /*f510*/  IMAD.U32 R165, RZ, RZ, UR20 ;  /* 0x00000014ffa57e24 */ /* 0x000fea000f8e00ff */
[----:B------:R-:W-:Y:S02]  /*f520*/  LEA.HI.X R165, R164, R249, R165, 0x6, P0 ;  /* 0x000000f9a4a57211 */ /* 0x000fe400000f34a5 */
[C---:B---3--:R-:W-:Y:S04]  /*f530*/  @!P2 LEA R6, P0, R8.reuse, R6, 0x1 ;  /* 0x000000060806a211 */ /* 0x048fe800078008ff */
[C---:B------:R-:W-:Y:S02]  /*f540*/  @!P2 LEA.HI.X R7, R8.reuse, R7, R165, 0x1, P0 ;  /* 0x000000070807a211 */ /* 0x040fe400000f0ca5 */
[----:B------:R-:W-:Y:S03]  /*f550*/  IADD3 R8, P0, R8, UR14, RZ ;  /* 0x0000000e08087c10 */ /* 0x000fe6000ff1e0ff */
[----:B------:R-:W-:Y:S01]  /*f560*/  @!PT LDS RZ, [RZ] ;  /* 0x00000000fffff984 */ /* 0x000fe20000000800 */
[----:B------:R-:W-:Y:S01]  /*f570*/  @!PT LDS RZ, [RZ] ;  /* 0x00000000fffff984 */ /* 0x000fe20000000800 */
[----:B------:R-:W-:Y:S01]  /*f580*/  @!PT LDS RZ, [RZ] ;  /* 0x00000000fffff984 */ /* 0x000fe20000000800 */
[----:B------:R2:W-:Y:S01]  /*f590*/  @!P2 LDGSTS.E.BYPASS.LTC128B.128 [R238+0x10000], desc[UR30][R6.64] ;  /* 0x1000000006eeafae */ /* 0x0005e2000b901d5e */
[----:B------:R-:W-:Y:S02]  /*f5a0*/  IADD3.X R165, R165, UR8, RZ, P0, !PT ;  /* 0x00000008a5a57c10 */ /* 0x000fe400087fe4ff */
[C---:B----4-:R-:W-:Y:S01]  /*f5b0*/  @!P2 LEA R4, P0, R8.reuse, R4, 0x1 ;  /* 0x000000040804a211 */ /* 0x050fe200078008ff */
        /* <DEDUP_REMOVED lines=38> */
.L_x_2232:
[----:B----4-:R-:W3:Y:S01]  /*f820*/  LDL.64 R4, [R1+0x8] ;  /* 0x0000080001047983 */ /* 0x010ee20000100a00 */
[----:B------:R-:W-:Y:S01]  /*f830*/  UIADD3 UR25, UR22, -UR26, URZ ;  /* 0x8000001a16197290 */ /* 0x000fe2000fffe03f */
[----:B------:R-:W-:Y:S04]  /*f840*/  DEPBAR.LE SB0, 0x0 ;  /* 0x000080000000791a */ /* 0x000fe80000000000 */
[----:B------:R-:W4:Y:S01]  /*f850*/  LDL.64 R24, [R1+0x18] ;  /* 0x0000180001187983 */ /* 0x000f220000100a00 */
        /* <DEDUP_REMOVED lines=9> */
[----:B------:R-:W-:Y:S01]  /*f8f0*/  LEA.HI.X.SX32 R19, R9, R241, 0x6, P1 ;  /* 0x000000f109137211 */ /* 0x000fe200008f36ff */
[----:B------:R-:W-:Y:S04]  /*f900*/  UIMAD UR23, UR24, UR35, UR23 ;  /* 0x00000023181772a4 */ /* 0x000fe8000f8e0217 */
[----:B------:R-:W-:Y:S04]  /*f910*/  IMAD R10, R19, UR6, RZ ;  /* 0x00000006130a7c24 */ /* 0x000fe8000f8e02ff */
[C---:B------:R-:W-:Y:S02]  /*f920*/  IMAD R10, R18.reuse, UR7, R10 ;  /* 0x00000007120a7c24 */ /* 0x040fe4000f8e020a */
[----:B------:R-:W-:Y:S04]  /*f930*/  IMAD.WIDE.U32 R18, R18, UR6, RZ ;  /* 0x0000000612127c25 */ /* 0x000fe8000f8e00ff */
[----:B------:R-:W-:Y:S01]  /*f940*/  IMAD.IADD R13, R19, 0x1, R10 ;  /* 0x00000001130d7824 */ /* 0x000fe200078e020a */
[----:B------:R-:W-:Y:S01]  /*f950*/  @P2 STS.128 [R238+0x18000], RZ ;  /* 0x018000ffee002388 */ /* 0x000fe20000000c00 */
[----:B----4-:R-:W-:Y:S01]  /*f960*/  LEA R22, P0, R9, R24, 0x6 ;  /* 0x0000001809167211 */ /* 0x010fe200078030ff */
[----:B---3--:R-:W-:Y:S03]  /*f970*/  IMAD.WIDE.U32 R26, R3, UR35, R4 ;  /* 0x00000023031a7c25 */ /* 0x008fe6000f8e0004 */
[----:B------:R-:W-:Y:S02]  /*f980*/  LEA.HI.X.SX32 R23, R9, R25, 0x6, P0 ;  /* 0x0000001909177211 */ /* 0x000fe400000f36ff */
[C---:B-1----:R-:W-:Y:S02]  /*f990*/  @!P2 LEA R14, P1, R26.reuse, R234, 0x1 ;  /* 0x000000ea1a0ea211 */ /* 0x042fe400078208ff */
[----:B------:R-:W-:Y:S01]  /*f9a0*/  IADD3 R3, R27, UR23, RZ ;  /* 0x000000171b037c10 */ /* 0x000fe2000fffe0ff */
[----:B------:R-:W-:Y:S01]  /*f9b0*/  IMAD R9, R23, UR6, RZ ;  /* 0x0000000617097c24 */ /* 0x000fe2000f8e02ff */
[C---:B------:R-:W-:Y:S01]  /*f9c0*/  @!P2 IADD3 R11, P0, R26.reuse, UR38, RZ ;  /* 0x000000261a0bac10 */ /* 0x040fe2000ff1e0ff */
[----:B------:R-:W-:Y:S01]  /*f9d0*/  UIADD3 UR23, UR9, -UR26, URZ ;  /* 0x8000001a09177290 */ /* 0x000fe2000fffe03f */
[----:B------:R-:W-:Y:S01]  /*f9e0*/  @!P2 LEA.HI.X R15, R26, R235, R3, 0x1, P1 ;  /* 0x000000eb1a0fa211 */ /* 0x000fe200008f0c03 */
[----:B------:R-:W-:Y:S01]  /*f9f0*/  IMAD R9, R22, UR7, R9 ;  /* 0x0000000716097c24 */ /* 0x000fe2000f8e0209 */
[-C--:B------:R-:W-:Y:S01]  /*fa00*/  LEA R26, P3, R18, R251.reuse, 0x1 ;  /* 0x000000fb121a7211 */ /* 0x080fe200078608ff */
[----:B------:R-:W-:Y:S01]  /*fa10*/  IMAD.WIDE.U32 R22, R22, UR6, RZ ;  /* 0x0000000616167c25 */ /* 0x000fe2000f8e00ff */
[----:B--2---:R-:W-:Y:S01]  /*fa20*/  @!P2 LEA R30, P1, R11, R232, 0x1 ;  /* 0x000000e80b1ea211 */ /* 0x004fe200078208ff */
[----:B------:R-:W-:Y:S01]  /*fa30*/  @!PT LDS RZ, [RZ] ;  /* 0x00000000fffff984 */ /* 0x000fe20000000800 */
[----:B------:R-:W-:Y:S01]  /*fa40*/  @!PT LDS RZ, [RZ] ;  /* 0x00000000fffff984 */ /* 0x000fe20000000800 */
[----:B------:R-:W-:Y:S01]  /*fa50*/  @!PT LDS RZ, [RZ] ;  /* 0x00000000fffff984 */ /* 0x000fe20000000800 */
[----:B------:R-:W-:Y:S01]  /*fa60*/  @!P2 LDGSTS.E.BYPASS.LTC128B.128 [R238+0x18000], desc[UR30][R14.64] ;  /* 0x180000000eeeafae */ /* 0x000fe2000b901d5e */
[-C--:B------:R-:W-:Y:S01]  /*fa70*/  LEA.HI.X R27, R18, R250.reuse, R13, 0x1, P3 ;  /* 0x000000fa121b7211 */ /* 0x080fe200018f0c0d */
[----:B------:R-:W-:Y:S01]  /*fa80*/  IMAD.IADD R9, R23, 0x1, R9 ;  /* 0x0000000117097824 */ /* 0x000fe200078e0209 */
[----:B------:R-:W-:Y:S01]  /*fa90*/  ISETP.GE.AND P3, PT, R236, UR13, PT ;  /* 0x0000000dec007c0c */ /* 0x000fe2000bf66270 */
[----:B------:R-:W-:Y:S01]  /*faa0*/  @P4 STS.128 [R238+0x1a000], RZ ;  /* 0x01a000ffee004388 */ /* 0x000fe20000000c00 */
[----:B------:R-:W-:Y:S02]  /*fab0*/  @!P2 IADD3.X R3, R3, UR33, RZ, P0, !PT ;  /* 0x000000210303ac10 */ /* 0x000fe400087fe4ff */
[C---:B------:R-:W-:Y:S01]  /*fac0*/  LEA R10, P0, R22.reuse, R251, 0x1 ;  /* 0x000000fb160a7211 */ /* 0x040fe200078008ff */
[----:B------:R-:W-:Y:S01]  /*fad0*/  @!PT LDS RZ, [RZ] ;  /* 0x00000000fffff984 */ /* 0x000fe20000000800 */
[----:B------:R-:W-:Y:S01]  /*fae0*/  @!PT LDS RZ, [RZ] ;  /* 0x00000000fffff984 */ /* 0x000fe20000000800 */
[----:B------:R-:W-:Y:S01]  /*faf0*/  @!PT LDS RZ, [RZ] ;  /* 0x00000000fffff984 */ /* 0x000fe20000000800 */
[----:B------:R-:W-:Y:S01]  /*fb00*/  @!P4 LDGSTS.E.BYPASS.LTC128B.128 [R238+0x1a000], desc[UR30][R26.64+0x80] ;  /* 0x1a0000801aeecfae */ /* 0x000fe2000b901d5e */
[----:B------:R-:W-:Y:S02]  /*fb10*/  @!P2 LEA.HI.X R31, R11, R233, R3, 0x1, P1 ;  /* 0x000000e90b1fa211 */ /* 0x000fe400008f0c03 */
[----:B------:R-:W-:Y:S02]  /*fb20*/  ISETP.GE.AND P1, PT, R231, UR13, PT ;  /* 0x0000000de7007c0c */ /* 0x000fe4000bf26270 */
        /* <DEDUP_REMOVED lines=35> */
[----:B------:R-:W5:Y:S04]  /*fd60*/  LDSM.16.M88.4 R180, [R229+0x11800] ;  /* 0x01180000e5b4783b */ /* 0x000f680000000200 */
[----:B------:R-:W0:Y:S04]  /*fd70*/  LDGDEPBAR ;  /* 0x00000000000079af */ /* 0x000e280000000000 */
[----:B------:R-:W-:Y:S04]  /*fd80*/  LDSM.16.M88.4 R184, [R228] ;  /* 0x00000000e4b8783b */ /* 0x000fe80000000200 */
[----:B------:R-:W5:Y:S04]  /*fd90*/  LDSM.16.M88.4 R188, [R227] ;  /* 0x00000000e3bc783b */ /* 0x000f680000000200 */
[----:B------:R-:W5:Y:S04]  /*fda0*/  LDSM.16.M88.4 R192, [R219] ;  /* 0x00000000dbc0783b */ /* 0x000f680000000200 */
[----:B------:R-:W5:Y:S04]  /*fdb0*/  LDSM.16.M88.4 R196, [R218] ;  /* 0x00000000dac4783b */ /* 0x000f680000000200 */
[----:B------:R-:W5:Y:S01]  /*fdc0*/  LDSM.16.M88.4 R200, [R217] ;  /* 0x00000000d9c8783b */ /* 0x000f620000000200 */
[C---:B--2---:R-:W-:Y:S06]  /*fdd0*/  HMMA.16816.F32.BF16 R4, R164.reuse, R168, RZ ;  /* 0x000000a8a404723c */ /* 0x044fec00000418ff */
[C---:B-1----:R-:W-:Y:S01]  /*fde0*/  HMMA.16816.F32.BF16 R8, R164.reuse, R170, RZ ;  /* 0x000000aaa408723c */ /* 0x042fe200000418ff */
[----:B------:R-:W-:Y:S05]  /*fdf0*/  LDSM.16.M88.4 R168, [R223+0x10000] ;  /* 0x01000000dfa8783b */ /* 0x000fea0000000200 */
[C---:B---3--:R-:W-:Y:S06]  /*fe00*/  HMMA.16816.F32.BF16 R12, R164.reuse, R172, RZ ;  /* 0x000000aca40c723c */ /* 0x048fec00000418ff */
[C---:B------:R-:W-:Y:S01]  /*fe10*/  HMMA.16816.F32.BF16 R16, R164.reuse, R174, RZ ;  /* 0x000000aea410723c */ /* 0x040fe200000418ff */
[----:B------:R-:W-:Y:S05]  /*fe20*/  LDSM.16.M88.4 R172, [R223+0x10800] ;  /* 0x01080000dfac783b */ /* 0x000fea0000000200 */
[C---:B----4-:R-:W-:Y:S07]  /*fe30*/  HMMA.16816.F32.BF16 R20, R164.reuse, R176, RZ ;  /* 0x000000b0a414723c */ /* 0x050fee00000418ff */
[----:B------:R-:W-:Y:S01]  /*fe40*/  MOV R176, R24 ;  /* 0x0000001800b07202 */ /* 0x000fe20000000f00 */
[----:B------:R-:W-:Y:S02]  /*fe50*/  IMAD.MOV.U32 R177, RZ, RZ, R25 ;  /* 0x000000ffffb17224 */ /* 0x000fe400078e0019 */
[C---:B------:R-:W-:Y:S06]  /*fe60*/  HMMA.16816.F32.BF16 R24, R164.reuse, R178, RZ ;  /* 0x000000b2a418723c */ /* 0x040fec00000418ff */
[C---:B-----5:R-:W-:Y:S06]  /*fe70*/  HMMA.16816.F32.BF16 R28, R164.reuse, R180, RZ ;  /* 0x000000b4a41c723c */ /* 0x060fec00000418ff */
[----:B------:R-:W-:Y:S01]  /*fe80*/  HMMA.16816.F32.BF16 R32, R164, R182, RZ ;  /* 0x000000b6a420723c */ /* 0x000fe200000418ff */
[----:B------:R-:W1:Y:S04]  /*fe90*/  LDSM.16.M88.4 R164, [R226] ;  /* 0x00000000e2a4783b */ /* 0x000e680000000200 */
[----:B------:R-:W-:Y:S01]  /*fea0*/  LDSM.16.M88.4 R180, [R223+0x11800] ;  /* 0x01180000dfb4783b */ /* 0x000fe20000000200 */
[C---:B------:R-:W-:Y:S06]  /*feb0*/  HMMA.16816.F32.BF16 R4, R184.reuse, R188, R4 ;  /* 0x000000bcb804723c */ /* 0x040fec0000041804 */
[C---:B------:R-:W-:Y:S01]  /*fec0*/  HMMA.16816.F32.BF16 R8, R184.reuse, R190, R8 ;  /* 0x000000beb808723c */ /* 0x040fe20000041808 */
[----:B------:R-:W-:Y:S05]  /*fed0*/  LDSM.16.M88.4 R188, [R216] ;  /* 0x00000000d8bc783b */ /* 0x000fea0000000200 */
[C---:B------:R-:W-:Y:S06]  /*fee0*/  HMMA.16816.F32.BF16 R12, R184.reuse, R192, R12 ;  /* 0x000000c0b80c723c */ /* 0x040fec000004180c */
[C---:B------:R-:W-:Y:S01]  /*fef0*/  HMMA.16816.F32.BF16 R16, R184.reuse, R194, R16 ;  /* 0x000000c2b810723c */ /* 0x040fe20000041810 */
[----:B------:R-:W-:Y:S05]  /*ff00*/  LDSM.16.M88.4 R192, [R216+0x800] ;  /* 0x00080000d8c0783b */ /* 0x000fea0000000200 */
[C---:B------:R-:W-:Y:S01]  /*ff10*/  HMMA.16816.F32.BF16 R20, R184.reuse, R196, R20 ;  /* 0x000000c4b814723c */ /* 0x040fe20000041814 */
[----:B------:R-:W2:Y:S05]  /*ff20*/  LDL R196, [R1] ;  /* 0x0000000001c47983 */ /* 0x000eaa0000100800 */
[C---:B------:R-:W-:Y:S06]  /*ff30*/  HMMA.16816.F32.BF16 R24, R184.reuse, R198, R24 ;  /* 0x000000c6b818723c */ /* 0x040fec0000041818 */
[C---:B------:R-:W-:Y:S06]  /*ff40*/  HMMA.16816.F32.BF16 R28, R184.reuse, R200, R28 ;  /* 0x000000c8b81c723c */ /* 0x040fec000004181c */
[----:B------:R-:W-:Y:S01]  /*ff50*/  HMMA.16816.F32.BF16 R32, R184, R202, R32 ;  /* 0x000000cab820723c */ /* 0x000fe20000041820 */
[----:B------:R-:W-:Y:S04]  /*ff60*/  LDSM.16.M88.4 R184, [R225] ;  /* 0x00000000e1b8783b */ /* 0x000fe80000000200 */
[----:B------:R-:W-:Y:S01]  /*ff70*/  MOV R200, R176 ;  /* 0x000000b000c87202 */ /* 0x000fe20000000f00 */
[C---:B-1----:R-:W-:Y:S05]  /*ff80*/  HMMA.16816.F32.BF16 R4, R164.reuse, R168, R4 ;  /* 0x000000a8a404723c */ /* 0x042fea0000041804 */
[----:B------:R-:W-:Y:S01]  /*ff90*/  IMAD.MOV.U32 R201, RZ, RZ, R177 ;  /* 0x000000ffffc97224 */ /* 0x000fe200078e00b1 */
[C---:B------:R-:W-:Y:S01]  /*ffa0*/  HMMA.16816.F32.BF16 R8, R164.reuse, R170, R8 ;  /* 0x000000aaa408723c */ /* 0x040fe20000041808 */
[----:B------:R-:W1:Y:S04]  /*ffb0*/  LDSM.16.M88.4 R176, [R223+0x11000] ;  /* 0x01100000dfb0783b */ /* 0x000e680000000200 */
[----:B------:R-:W3:Y:S01]  /*ffc0*/  LDSM.16.M88.4 R168, [R216+0x1000] ;  /* 0x00100000d8a8783b */ /* 0x000ee20000000200 */
[C---:B------:R-:W-:Y:S06]  /*ffd0*/  HMMA.16816.F32.BF16 R12, R164.reuse, R172, R12 ;  /* 0x000000aca40c723c */ /* 0x040fec000004180c */
        /* <DEDUP_REMOVED lines=9> */
[C---:B------:R-:W-:Y:S06]  /*10070*/  HMMA.16816.F32.BF16 R4, R184.reuse, R188, R4 ;  /* 0x000000bcb804723c */ /* 0x040fec0000041804 */
[C---:B------:R-:W-:Y:S01]  /*10080*/  HMMA.16816.F32.BF16 R8, R184.reuse, R190, R8 ;  /* 0x000000beb808723c */ /* 0x040fe20000041808 */
[----:B------:R-:W5:Y:S05]  /*10090*/  LDSM.16.M88.4 R188, [R229+0x13000] ;  /* 0x01300000e5bc783b */ /* 0x000f6a0000000200 */
        /* <DEDUP_REMOVED lines=8> */
[----:B------:R-:W3:Y:S04]  /*10120*/  LDSM.16.M88.4 R172, [R215] ;  /* 0x00000000d7ac783b */ /* 0x000ee80000000200 */
[----:B------:R-:W4:Y:S01]  /*10130*/  LDSM.16.M88.4 R184, [R214] ;  /* 0x00000000d6b8783b */ /* 0x000f220000000200 */
[C---:B-1----:R-:W-:Y:S06]  /*10140*/  HMMA.16816.F32.BF16 R4, R164.reuse, R176, R4 ;  /* 0x000000b0a404723c */ /* 0x042fec0000041804 */
[C---:B------:R-:W-:Y:S01]  /*10150*/  HMMA.16816.F32.BF16 R8, R164.reuse, R178, R8 ;  /* 0x000000b2a408723c */ /* 0x040fe20000041808 */
[----:B------:R-:W1:Y:S05]  /*10160*/  LDSM.16.M88.4 R176, [R213] ;  /* 0x00000000d5b0783b */ /* 0x000e6a0000000200 */
[C---:B-----5:R-:W-:Y:S06]  /*10170*/  HMMA.16816.F32.BF16 R12, R164.reuse, R180, R12 ;  /* 0x000000b4a40c723c */ /* 0x060fec000004180c */
[C---:B------:R-:W-:Y:S01]  /*10180*/  HMMA.16816.F32.BF16 R16, R164.reuse, R182, R16 ;  /* 0x000000b6a410723c */ /* 0x040fe20000041810 */
[----:B------:R-:W-:Y:S05]  /*10190*/  LDSM.16.M88.4 R180, [R226+0x4000] ;  /* 0x00400000e2b4783b */ /* 0x000fea0000000200 */
[C---:B------:R-:W-:Y:S06]  /*101a0*/  HMMA.16816.F32.BF16 R20, R164.reuse, R188, R20 ;  /* 0x000000bca414723c */ /* 0x040fec0000041814 */
[C---:B------:R-:W-:Y:S01]  /*101b0*/  HMMA.16816.F32.BF16 R24, R164.reuse, R190, R24 ;  /* 0x000000bea418723c */ /* 0x040fe20000041818 */
[----:B------:R-:W-:Y:S05]  /*101c0*/  LDSM.16.M88.4 R188, [R223+0x12000] ;  /* 0x01200000dfbc783b */ /* 0x000fea0000000200 */
[C---:B------:R-:W-:Y:S06]  /*101d0*/  HMMA.16816.F32.BF16 R28, R164.reuse, R192, R28 ;  /* 0x000000c0a41c723c */ /* 0x040fec000004181c */
[----:B------:R-:W-:Y:S01]  /*101e0*/  HMMA.16816.F32.BF16 R32, R164, R194, R32 ;  /* 0x000000c2a420723c */ /* 0x000fe20000041820 */
[----:B------:R-:W5:Y:S04]  /*101f0*/  LDSM.16.M88.4 R164, [R212] ;  /* 0x00000000d4a4783b */ /* 0x000f680000000200 */
        /* <DEDUP_REMOVED lines=10> */
[C---:B-----5:R-:W-:Y:S06]  /*102a0*/  HMMA.16816.F32.BF16 R28, R168.reuse, R164, R28 ;  /* 0x000000a4a81c723c */ /* 0x060fec000004181c */
[----:B------:R-:W-:Y:S01]  /*102b0*/  HMMA.16816.F32.BF16 R32, R168, R166, R32 ;  /* 0x000000a6a820723c */ /* 0x000fe20000041820 */
[----:B------:R-:W-:Y:S04]  /*102c0*/  LDSM.16.M88.4 R164, [R225+0x4000] ;  /* 0x00400000e1a4783b */ /* 0x000fe80000000200 */
[----:B------:R-:W1:Y:S01]  /*102d0*/  LDSM.16.M88.4 R168, [R216+0x2000] ;  /* 0x00200000d8a8783b */ /* 0x000e620000000200 */
[C---:B------:R-:W-:Y:S06]  /*102e0*/  HMMA.16816.F32.BF16 R4, R180.reuse, R188, R4 ;  /* 0x000000bcb404723c */ /* 0x040fec0000041804 */
[C---:B------:R-:W-:Y:S01]  /*102f0*/  HMMA.16816.F32.BF16 R8, R180.reuse, R190, R8 ;  /* 0x000000beb408723c */ /* 0x040fe20000041808 */
[----:B------:R-:W5:Y:S05]  /*10300*/  LDSM.16.M88.4 R188, [R216+0x3000] ;  /* 0x00300000d8bc783b */ /* 0x000f6a0000000200 */
        /* <DEDUP_REMOVED lines=13> */
[C---:B------:R-:W-:Y:S06]  /*103e0*/  HMMA.16816.F32.BF16 R12, R164.reuse, R176, R12 ;  /* 0x000000b0a40c723c */ /* 0x040fec000004180c */
[C---:B------:R-:W-:Y:S01]  /*103f0*/  HMMA.16816.F32.BF16 R16, R164.reuse, R178, R16 ;  /* 0x000000b2a410723c */ /* 0x040fe20000041810 */
[----:B------:R-:W-:Y:S05]  /*10400*/  LDSM.16.M88.4 R176, [R228+0x8000] ;  /* 0x00800000e4b0783b */ /* 0x000fea0000000200 */
[C---:B-----5:R-:W-:Y:S06]  /*10410*/  HMMA.16816.F32.BF16 R20, R164.reuse, R188, R20 ;  /* 0x000000bca414723c */ /* 0x060fec0000041814 */
[C---:B------:R-:W-:Y:S01]  /*10420*/  HMMA.16816.F32.BF16 R24, R164.reuse, R190, R24 ;  /* 0x000000bea418723c */ /* 0x040fe20000041818 */
[----:B------:R-:W-:Y:S05]  /*10430*/  LDSM.16.M88.4 R188, [R211] ;  /* 0x00000000d3bc783b */ /* 0x000fea0000000200 */
[C---:B--2---:R-:W-:Y:S06]  /*10440*/  HMMA.16816.F32.BF16 R28, R164.reuse, R192, R28 ;  /* 0x000000c0a41c723c */ /* 0x044fec000004181c */
[----:B------:R-:W-:Y:S01]  /*10450*/  HMMA.16816.F32.BF16 R32, R164, R194, R32 ;  /* 0x000000c2a420723c */ /* 0x000fe20000041820 */
[----:B------:R-:W2:Y:S04]  /*10460*/  LDSM.16.M88.4 R164, [R229+0x15800] ;  /* 0x01580000e5a4783b */ /* 0x000ea80000000200 */
[----:B------:R-:W5:Y:S01]  /*10470*/  LDSM.16.M88.4 R192, [R210] ;  /* 0x00000000d2c0783b */ /* 0x000f620000000200 */
        /* <DEDUP_REMOVED lines=8> */
[----:B------:R-:W-:Y:S05]  /*10500*/  LDSM.16.M88.4 R168, [R223+0x14000] ;  /* 0x01400000dfa8783b */ /* 0x000fea0000000200 */
[C---:B--2---:R-:W-:Y:S06]  /*10510*/  HMMA.16816.F32.BF16 R28, R172.reuse, R164, R28 ;  /* 0x000000a4ac1c723c */ /* 0x044fec000004181c */
[----:B------:R-:W-:Y:S01]  /*10520*/  HMMA.16816.F32.BF16 R32, R172, R166, R32 ;  /* 0x000000a6ac20723c */ /* 0x000fe20000041820 */
[----:B------:R-:W1:Y:S04]  /*10530*/  LDSM.16.M88.4 R164, [R226+0x8000] ;  /* 0x00800000e2a4783b */ /* 0x000e680000000200 */
[----:B------:R-:W2:Y:S01]  /*10540*/  LDSM.16.M88.4 R172, [R223+0x14800] ;  /* 0x01480000dfac783b */ /* 0x000ea20000000200 */
[C---:B------:R-:W-:Y:S06]  /*10550*/  HMMA.16816.F32.BF16 R4, R176.reuse, R188, R4 ;  /* 0x000000bcb004723c */ /* 0x040fec0000041804 */
[C---:B------:R-:W-:Y:S01]  /*10560*/  HMMA.16816.F32.BF16 R8, R176.reuse, R190, R8 ;  /* 0x000000beb008723c */ /* 0x040fe20000041808 */
[----:B------:R-:W2:Y:S05]  /*10570*/  LDSM.16.M88.4 R188, [R223+0x15000] ;  /* 0x01500000dfbc783b */ /* 0x000eaa0000000200 */
[C---:B-----5:R-:W-:Y:S06]  /*10580*/  HMMA.16816.F32.BF16 R12, R176.reuse, R192, R12 ;  /* 0x000000c0b00c723c */ /* 0x060fec000004180c */
        /* <DEDUP_REMOVED lines=18> */
[C---:B-----5:R-:W-:Y:S06]  /*106b0*/  HMMA.16816.F32.BF16 R28, R164.reuse, R192, R28 ;  /* 0x000000c0a41c723c */ /* 0x060fec000004181c */
[----:B------:R-:W-:Y:S01]  /*106c0*/  HMMA.16816.F32.BF16 R32, R164, R194, R32 ;  /* 0x000000c2a420723c */ /* 0x000fe20000041820 */
[----:B------:R-:W2:Y:S04]  /*106d0*/  LDSM.16.M88.4 R164, [R216+0x5800] ;  /* 0x00580000d8a4783b */ /* 0x000ea80000000200 */
        /* <DEDUP_REMOVED lines=13> */
[----:B------:R-:W2:Y:S01]  /*107b0*/  LDSM.16.M88.4 R176, [R206] ;  /* 0x00000000ceb0783b */ /* 0x000ea20000000200 */
[C---:B------:R-:W-:Y:S06]  /*107c0*/  HMMA.16816.F32.BF16 R4, R172.reuse, R188, R4 ;  /* 0x000000bcac04723c */ /* 0x040fec0000041804 */
[C---:B------:R-:W-:Y:S01]  /*107d0*/  HMMA.16816.F32.BF16 R8, R172.reuse, R190, R8 ;  /* 0x000000beac08723c */ /* 0x040fe20000041808 */
[----:B------:R-:W2:Y:S05]  /*107e0*/  LDSM.16.M88.4 R188, [R205] ;  /* 0x00000000cdbc783b */ /* 0x000eaa0000000200 */
[C---:B-----5:R-:W-:Y:S06]  /*107f0*/  HMMA.16816.F32.BF16 R12, R172.reuse, R192, R12 ;  /* 0x000000c0ac0c723c */ /* 0x060fec000004180c */
[C---:B------:R-:W-:Y:S01]  /*10800*/  HMMA.16816.F32.BF16 R16, R172.reuse, R194, R16 ;  /* 0x000000c2ac10723c */ /* 0x040fe20000041810 */
[----:B------:R-:W5:Y:S05]  /*10810*/  LDSM.16.M88.4 R192, [R204] ;  /* 0x00000000ccc0783b */ /* 0x000f6a0000000200 */
        /* <DEDUP_REMOVED lines=15> */
[----:B------:R-:W-:Y:S05]  /*10910*/  LDSM.16.M88.4 R188, [R216+0x6000] ;  /* 0x00600000d8bc783b */ /* 0x000fea0000000200 */
[C---:B-----5:R-:W-:Y:S06]  /*10920*/  HMMA.16816.F32.BF16 R28, R164.reuse, R192, R28 ;  /* 0x000000c0a41c723c */ /* 0x060fec000004181c */
[----:B------:R-:W-:Y:S01]  /*10930*/  HMMA.16816.F32.BF16 R32, R164, R194, R32 ;  /* 0x000000c2a420723c */ /* 0x000fe20000041820 */
[----:B------:R-:W4:Y:S05]  /*10940*/  LDSM.16.M88.4 R164, [R223+0x17800] ;  /* 0x01780000dfa4783b */ /* 0x000f2a0000000200 */
[C---:B---3--:R-:W-:Y:S01]  /*10950*/  HMMA.16816.F32.BF16 R4, R172.reuse, R180, R4 ;  /* 0x000000b4ac04723c */ /* 0x048fe20000041804 */
[----:B------:R-:W-:Y:S04]  /*10960*/  MOV R195, UR23 ;  /* 0x0000001700c37c02 */ /* 0x000fe80008000f00 */
[C---:B------:R-:W-:Y:S01]  /*10970*/  LEA R198, P0, R195.reuse, R240, 0x6 ;  /* 0x000000f0c3c67211 */ /* 0x040fe200078030ff */
[C---:B------:R-:W-:Y:S05]  /*10980*/  HMMA.16816.F32.BF16 R8, R172.reuse, R182, R8 ;  /* 0x000000b6ac08723c */ /* 0x040fea0000041808 */
[----:B------:R-:W-:Y:S01]  /*10990*/  LEA.HI.X.SX32 R199, R195, R241, 0x6, P0 ;  /* 0x000000f1c3c77211 */ /* 0x000fe200000f36ff */
[C---:B-1----:R-:W-:Y:S05]  /*109a0*/  HMMA.16816.F32.BF16 R12, R172.reuse, R168, R12 ;  /* 0x000000a8ac0c723c */ /* 0x042fea000004180c */
[----:B------:R-:W-:Y:S01]  /*109b0*/  IMAD R199, R199, UR10, RZ ;  /* 0x0000000ac7c77c24 */ /* 0x000fe2000f8e02ff */
[C---:B------:R-:W-:Y:S01]  /*109c0*/  HMMA.16816.F32.BF16 R16, R172.reuse, R170, R16 ;  /* 0x000000aaac10723c */ /* 0x040fe20000041810 */
[----:B------:R-:W-:Y:S04]  /*109d0*/  LDSM.16.M88.4 R168, [R216+0x7000] ;  /* 0x00700000d8a8783b */ /* 0x000fe80000000200 */
[C---:B------:R-:W-:Y:S01]  /*109e0*/  LEA R182, P0, R195.reuse, R200, 0x6 ;  /* 0x000000c8c3b67211 */ /* 0x040fe200078030ff */
[C---:B--2---:R-:W-:Y:S05]  /*109f0*/  HMMA.16816.F32.BF16 R20, R172.reuse, R176, R20 ;  /* 0x000000b0ac14723c */ /* 0x044fea0000041814 */
[----:B------:R-:W-:Y:S01]  /*10a00*/  LEA.HI.X.SX32 R183, R195, R201, 0x6, P0 ;  /* 0x000000c9c3b77211 */ /* 0x000fe200000f36ff */
[C---:B------:R-:W-:Y:S06]  /*10a10*/  HMMA.16816.F32.BF16 R24, R172.reuse, R178, R24 ;  /* 0x000000b2ac18723c */ /* 0x040fec0000041818 */
[C---:B----4-:R-:W-:Y:S05]  /*10a20*/  HMMA.16816.F32.BF16 R28, R172.reuse, R164, R28 ;  /* 0x000000a4ac1c723c */ /* 0x050fea000004181c */
[C---:B------:R-:W-:Y:S01]  /*10a30*/  IMAD.WIDE.U32 R178, R198.reuse, UR10, RZ ;  /* 0x0000000ac6b27c25 */ /* 0x040fe2000f8e00ff */
[----:B------:R-:W-:Y:S01]  /*10a40*/  HMMA.16816.F32.BF16 R32, R172, R166, R32 ;  /* 0x000000a6ac20723c */ /* 0x000fe20000041820 */
[----:B------:R-:W1:Y:S04]  /*10a50*/  LDSM.16.M88.4 R164, [R216+0x6800] ;  /* 0x00680000d8a4783b */ /* 0x000e680000000200 */
[----:B------:R-:W2:Y:S01]  /*10a60*/  LDSM.16.M88.4 R172, [R216+0x7800] ;  /* 0x00780000d8ac783b */ /* 0x000ea20000000200 */
[----:B------:R-:W-:Y:S04]  /*10a70*/  DEPBAR.LE SB0, 0x0 ;  /* 0x000080000000791a */ /* 0x000fe80000000000 */
[----:B------:R-:W-:Y:S01]  /*10a80*/  BAR.SYNC.DEFER_BLOCKING 0x0 ;  /* 0x0000000000007b1d */ /* 0x000fe20000010000 */
[C---:B------:R-:W-:Y:S05]  /*10a90*/  HMMA.16816.F32.BF16 R4, R184.reuse, R188, R4 ;  /* 0x000000bcb804723c */ /* 0x040fea0000041804 */
[----:B------:R-:W-:Y:S01]  /*10aa0*/  IMAD R198, R198, UR11, R199 ;  /* 0x0000000bc6c67c24 */ /* 0x000fe2000f8e02c7 */
[C---:B------:R-:W-:Y:S05]  /*10ab0*/  HMMA.16816.F32.BF16 R8, R184.reuse, R190, R8 ;  /* 0x000000beb808723c */ /* 0x040fea0000041808 */
[----:B------:R-:W-:Y:S01]  /*10ac0*/  IMAD R199, R183, UR10, RZ ;  /* 0x0000000ab7c77c24 */ /* 0x000fe2000f8e02ff */
[----:B------:R-:W-:Y:S05]  /*10ad0*/  LEA R202, P5, R178, R196, 0x1 ;  /* 0x000000c4b2ca7211 */ /* 0x000fea00078a08ff */
[C---:B------:R-:W-:Y:S02]  /*10ae0*/  IMAD R199, R182.reuse, UR11, R199 ;  /* 0x0000000bb6c77c24 */ /* 0x040fe4000f8e02c7 */
[----:B------:R-:W-:Y:S04]  /*10af0*/  IMAD.WIDE.U32 R182, R182, UR10, RZ ;  /* 0x0000000ab6b67c25 */ /* 0x000fe8000f8e00ff */
[----:B------:R-:W-:Y:S02]  /*10b00*/  IMAD.IADD R199, R183, 0x1, R199 ;  /* 0x00000001b7c77824 */ /* 0x000fe400078e02c7 */
[----:B------:R-:W-:Y:S01]  /*10b10*/  FMUL.FTZ R3, R4, UR12 ;  /* 0x0000000c04037c20 */ /* 0x000fe20008410000 */
[----:B------:R-:W-:Y:S01]  /*10b20*/  FMUL.FTZ R190, R5, UR12 ;  /* 0x0000000c05be7c20 */ /* 0x000fe20008410000 */
[----:B------:R-:W-:Y:S01]  /*10b30*/  FMUL.FTZ R191, R6, UR12 ;  /* 0x0000000c06bf7c20 */ /* 0x000fe20008410000 */
[----:B------:R-:W-:Y:S03]  /*10b40*/  FMUL.FTZ R193, R7, UR12 ;  /* 0x0000000c07c17c20 */ /* 0x000fe60008410000 */
[----:B------:R-:W3:Y:S01]  /*10b50*/  MUFU.TANH R3, R3 ;  /* 0x0000000300037308 */ /* 0x000ee20000002400 */
[C---:B-1----:R-:W-:Y:S03]  /*10b60*/  HMMA.16816.F32.BF16 R12, R184.reuse, R164, R12 ;  /* 0x000000a4b80c723c */ /* 0x042fe6000004180c */
[----:B------:R-:W-:Y:S01]  /*10b70*/  FMUL.FTZ R197, R11, UR12 ;  /* 0x0000000c0bc57c20 */ /* 0x000fe20008410000 */
[----:B------:R-:W-:Y:S01]  /*10b80*/  IMAD.IADD R11, R179, 0x1, R198 ;  /* 0x00000001b30b7824 */ /* 0x000fe200078e02c6 */
[----:B------:R-:W-:Y:S01]  /*10b90*/  MOV R198, UR21 ;  /* 0x0000001500c67c02 */ /* 0x000fe20008000f00 */
[C---:B------:R-:W-:Y:S03]  /*10ba0*/  HMMA.16816.F32.BF16 R16, R184.reuse, R166, R16 ;  /* 0x000000a6b810723c */ /* 0x040fe60000041810 */
[----:B------:R-:W1:Y:S02]  /*10bb0*/  MUFU.TANH R190, R190 ;  /* 0x000000be00be7308 */ /* 0x000e640000002400 */
[----:B------:R-:W-:Y:S01]  /*10bc0*/  FMUL.FTZ R194, R8, UR12 ;  /* 0x0000000c08c27c20 */ /* 0x000fe20008410000 */
[C---:B------:R-:W-:Y:S07]  /*10bd0*/  HMMA.16816.F32.BF16 R20, R184.reuse, R168, R20 ;  /* 0x000000a8b814723c */ /* 0x040fee0000041814 */
[----:B------:R-:W4:Y:S01]  /*10be0*/  MUFU.TANH R191, R191 ;  /* 0x000000bf00bf7308 */ /* 0x000f220000002400 */
[----:B------:R-:W-:Y:S01]  /*10bf0*/  FMUL.FTZ R9, R9, UR12 ;  /* 0x0000000c09097c20 */ /* 0x000fe20008410000 */
[C---:B------:R-:W-:Y:S08]  /*10c00*/  HMMA.16816.F32.BF16 R24, R184.reuse, R170, R24 ;  /* 0x000000aab818723c */ /* 0x040ff00000041818 */
[----:B------:R-:W1:Y:S03]  /*10c10*/  MUFU.TANH R193, R193 ;  /* 0x000000c100c17308 */ /* 0x000e660000002400 */
[----:B------:R-:W-:Y:S01]  /*10c20*/  FMUL.FTZ R195, R13, UR12 ;  /* 0x0000000c0dc37c20 */ /* 0x000fe20008410000 */
[----:B------:R-:W-:Y:S01]  /*10c30*/  FMUL.FTZ R10, R10, UR12 ;  /* 0x0000000c0a0a7c20 */ /* 0x000fe20008410000 */
[----:B------:R-:W-:Y:S01]  /*10c40*/  FMUL.FTZ R13, R14, UR12 ;  /* 0x0000000c0e0d7c20 */ /* 0x000fe20008410000 */
[C---:B--2---:R-:W-:Y:S03]  /*10c50*/  HMMA.16816.F32.BF16 R28, R184.reuse, R172, R28 ;  /* 0x000000acb81c723c */ /* 0x044fe6000004181c */
[----:B------:R-:W-:Y:S01]  /*10c60*/  FMUL.FTZ R177, R12, UR12 ;  /* 0x0000000c0cb17c20 */ /* 0x000fe20008410000 */
[----:B------:R-:W2:Y:S01]  /*10c70*/  MUFU.TANH R194, R194 ;  /* 0x000000c200c27308 */ /* 0x000ea20000002400 */
[----:B------:R-:W-:Y:S01]  /*10c80*/  LEA.HI.X R203, R178, R252, R11, 0x1, P5 ;  /* 0x000000fcb2cb7211 */ /* 0x000fe200028f0c0b */
[----:B------:R-:W-:Y:S01]  /*10c90*/  IMAD R11, R198, 0x40, R247 ;  /* 0x00000040c60b7824 */ /* 0x000fe200078e02f7 */
[C---:B------:R-:W-:Y:S01]  /*10ca0*/  LEA R178, P0, R182.reuse, R196, 0x1 ;  /* 0x000000c4b6b27211 */ /* 0x040fe200078008ff */
[----:B------:R-:W-:Y:S03]  /*10cb0*/  HMMA.16816.F32.BF16 R32, R184, R174, R32 ;  /* 0x000000aeb820723c */ /* 0x000fe60000041820 */
[----:B------:R-:W-:Y:S03]  /*10cc0*/  LEA.HI.X R179, R182, R252, R199, 0x1, P0 ;  /* 0x000000fcb6b37211 */ /* 0x000fe600000f0cc7 */
[----:B------:R-:W1:Y:S01]  /*10cd0*/  MUFU.TANH R9, R9 ;  /* 0x0000000900097308 */ /* 0x000e620000002400 */
[----:B------:R-:W-:Y:S01]  /*10ce0*/  PLOP3.LUT P0, PT, PT, PT, UP0, 0x80, 0x0 ;  /* 0x000000000000781c */ /* 0x000fe20003f0f008 */
[----:B------:R-:W-:Y:S03]  /*10cf0*/  FMUL.FTZ R15, R15, UR12 ;  /* 0x0000000c0f0f7c20 */ /* 0x000fe60008410000 */
[----:B------:R-:W-:Y:S04]  /*10d00*/  IADD3 R201, R11, 0x1, RZ ;  /* 0x000000010bc97810 */ /* 0x000fe80007ffe0ff */
[C---:B------:R-:W-:Y:S01]  /*10d10*/  ISETP.GE.AND P6, PT, R201.reuse, R246, PT ;  /* 0x000000f6c900720c */ /* 0x040fe20003fc6270 */
[----:B------:R-:W1:Y:S01]  /*10d20*/  MUFU.TANH R10, R10 ;  /* 0x0000000a000a7308 */ /* 0x000e620000002400 */
[C---:B------:R-:W-:Y:S02]  /*10d30*/  ISETP.GE.AND P5, PT, R201.reuse, R244, PT ;  /* 0x000000f4c900720c */ /* 0x040fe40003fa6270 */
[C---:B------:R-:W-:Y:S02]  /*10d40*/  ISETP.GE.OR P6, PT, R201.reuse, R245, !P6 ;  /* 0x000000f5c900720c */ /* 0x040fe400077c6670 */
[----:B------:R-:W-:Y:S02]  /*10d50*/  ISETP.GE.OR P5, PT, R201, R239, !P5 ;  /* 0x000000efc900720c */ /* 0x000fe40006fa6670 */
[----:B------:R-:W-:Y:S03]  /*10d60*/  IADD3 R14, R11, 0x8, RZ ;  /* 0x000000080b0e7810 */ /* 0x000fe60007ffe0ff */
[----:B------:R-:W1:Y:S10]  /*10d70*/  MUFU.TANH R197, R197 ;  /* 0x000000c500c57308 */ /* 0x000e740000002400 */
[----:B------:R1:W1:Y:S10]  /*10d80*/  MUFU.TANH R198, R177 ;  /* 0x000000b100c67308 */ /* 0x0002740000002400 */
[----:B------:R-:W1:Y:S10]  /*10d90*/  MUFU.TANH R195, R195 ;  /* 0x000000c300c37308 */ /* 0x000e740000002400 */
[----:B------:R-:W1:Y:S01]  /*10da0*/  MUFU.TANH R13, R13 ;  /* 0x0000000d000d7308 */ /* 0x000e620000002400 */
[----:B--234-:R-:W-:Y:S05]  /*10db0*/  @P0 BRA `(.L_x_2234) ;  /* 0xffffffe400a40947 */ /* 0x01cfea000383ffff */
.L_x_2233:
[CC--:B------:R-:W-:Y:S01]  /*10dc0*/  ISETP.GE.AND P1, PT, R11.reuse, R246.reuse, PT ;  /* 0x000000f60b00720c */ /* 0x0c0fe20003f26270 */
[----:B--2---:R-:W-:Y:S01]  /*10dd0*/  FMUL.FTZ R4, R16, UR12 ;  /* 0x0000000c10047c20 */ /* 0x004fe20008410000 */
[----:B------:R-:W-:Y:S01]  /*10de0*/  IADD3 R5, R11, 0x9, RZ ;  /* 0x000000090b057810 */ /* 0x000fe20007ffe0ff */
[----:B------:R-:W-:Y:S01]  /*10df0*/  FMUL.FTZ R17, R17, UR12 ;  /* 0x0000000c11117c20 */ /* 0x000fe20008410000 */
[-C--:B------:R-:W-:Y:S01]  /*10e00*/  ISETP.GE.OR P1, PT, R11, R245.reuse, !P1 ;  /* 0x000000f50b00720c */ /* 0x080fe20004f26670 */
[----:B------:R-:W-:Y:S01]  /*10e10*/  FMUL.FTZ R20, R20, UR12 ;  /* 0x0000000c14147c20 */ /* 0x000fe20008410000 */
[----:B------:R-:W-:Y:S01]  /*10e20*/  ISETP.GE.AND P4, PT, R14, R246, PT ;  /* 0x000000f60e00720c */ /* 0x000fe20003f86270 */
[----:B------:R-:W-:Y:S01]  /*10e30*/  MUFU.TANH R202, R17 ;  /* 0x0000001100ca7308 */ /* 0x000fe20000002400 */
[----:B------:R-:W-:Y:S01]  /*10e40*/  FSEL R12, R3, -INF , !P1 ;  /* 0xff800000030c7808 */ /* 0x000fe20004800000 */
[----:B------:R-:W-:Y:S01]  /*10e50*/  FMUL.FTZ R21, R21, UR12 ;  /* 0x0000000c15157c20 */ /* 0x000fe20008410000 */
[----:B------:R-:W-:Y:S01]  /*10e60*/  ISETP.GE.AND P0, PT, R11, R244, PT ;  /* 0x000000f40b00720c */ /* 0x000fe20003f06270 */
[----:B------:R-:W-:Y:S01]  /*10e70*/  FMUL.FTZ R18, R18, UR12 ;  /* 0x0000000c12127c20 */ /* 0x000fe20008410000 */
[----:B------:R-:W-:Y:S01]  /*10e80*/  ISETP.GE.AND P1, PT, R5, R246, PT ;  /* 0x000000f60500720c */ /* 0x000fe20003f26270 */
[----:B------:R-:W-:Y:S01]  /*10e90*/  FMUL.FTZ R19, R19, UR12 ;  /* 0x0000000c13137c20 */ /* 0x000fe20008410000 */
[----:B-1----:R-:W-:Y:S03]  /*10ea0*/  FSEL R190, R190, -INF , !P6 ;  /* 0xff800000bebe7808 */ /* 0x002fe60007000000 */
[----:B------:R-:W1:Y:S01]  /*10eb0*/  MUFU.TANH R4, R4 ;  /* 0x0000000400047308 */ /* 0x000e620000002400 */
[-C--:B------:R-:W-:Y:S01]  /*10ec0*/  ISETP.GE.AND P3, PT, R14, R244.reuse, PT ;  /* 0x000000f40e00720c */ /* 0x080fe20003f66270 */
[----:B------:R-:W-:Y:S01]  /*10ed0*/  FMUL.FTZ R22, R22, UR12 ;  /* 0x0000000c16167c20 */ /* 0x000fe20008410000 */
[----:B------:R-:W-:Y:S01]  /*10ee0*/  ISETP.GE.AND P6, PT, R5, R244, PT ;  /* 0x000000f40500720c */ /* 0x000fe20003fc6270 */
[----:B------:R-:W-:Y:S01]  /*10ef0*/  FMUL.FTZ R23, R23, UR12 ;  /* 0x0000000c17177c20 */ /* 0x000fe20008410000 */
[-C--:B------:R-:W-:Y:S01]  /*10f00*/  ISETP.GE.OR P4, PT, R14, R245.reuse, !P4 ;  /* 0x000000f50e00720c */ /* 0x080fe20006786670 */
[----:B------:R-:W-:Y:S01]  /*10f10*/  FMUL.FTZ R24, R24, UR12 ;  /* 0x0000000c18187c20 */ /* 0x000fe20008410000 */
[----:B------:R-:W-:Y:S03]  /*10f20*/  ISETP.GE.OR P1, PT, R5, R245, !P1 ;  /* 0x000000f50500720c */ /* 0x000fe60004f26670 */
[----:B------:R-:W-:Y:S01]  /*10f30*/  MUFU.TANH R200, R20 ;  /* 0x0000001400c87308 */ /* 0x000fe20000002400 */
[-C--:B------:R-:W-:Y:S01]  /*10f40*/  ISETP.GE.OR P0, PT, R11, R239.reuse, !P0 ;  /* 0x000000ef0b00720c */ /* 0x080fe20004706670 */
[----:B------:R-:W-:Y:S01]  /*10f50*/  FMUL.FTZ R25, R25, UR12 ;  /* 0x0000000c19197c20 */ /* 0x000fe20008410000 */
[C---:B------:R-:W-:Y:S01]  /*10f60*/  IADD3 R6, R11.reuse, 0x10, RZ ;  /* 0x000000100b067810 */ /* 0x040fe20007ffe0ff */
[----:B------:R-:W-:Y:S01]  /*10f70*/  FMUL.FTZ R26, R26, UR12 ;  /* 0x0000000c1a1a7c20 */ /* 0x000fe20008410000 */
[----:B------:R-:W-:Y:S01]  /*10f80*/  IADD3 R3, R11, 0x11, RZ ;  /* 0x000000110b037810 */ /* 0x000fe20007ffe0ff */
[----:B------:R-:W-:Y:S01]  /*10f90*/  FMUL.FTZ R29, R29, UR12 ;  /* 0x0000000c1d1d7c20 */ /* 0x000fe20008410000 */
[-C--:B------:R-:W-:Y:S03]  /*10fa0*/  ISETP.GE.OR P3, PT, R14, R239.reuse, !P3 ;  /* 0x000000ef0e00720c */ /* 0x080fe60005f66670 */
[----:B------:R-:W2:Y:S01]  /*10fb0*/  MUFU.TANH R184, R21 ;  /* 0x0000001500b87308 */ /* 0x000ea20000002400 */
[-C--:B------:R-:W-:Y:S01]  /*10fc0*/  ISETP.GE.OR P6, PT, R5, R239.reuse, !P6 ;  /* 0x000000ef0500720c */ /* 0x080fe200077c6670 */
[----:B------:R-:W-:Y:S01]  /*10fd0*/  FMUL.FTZ R27, R27, UR12 ;  /* 0x0000000c1b1b7c20 */ /* 0x000fe20008410000 */
[----:B------:R-:W-:Y:S01]  /*10fe0*/  FSEL R14, R9, -INF , !P1 ;  /* 0xff800000090e7808 */ /* 0x000fe20004800000 */
[----:B------:R-:W-:Y:S01]  /*10ff0*/  FMUL.FTZ R32, R32, UR12 ;  /* 0x0000000c20207c20 */ /* 0x000fe20008410000 */
[----:B------:R-:W-:Y:S01]  /*11000*/  FSEL R191, R191, -INF , !P0 ;  /* 0xff800000bfbf7808 */ /* 0x000fe20004000000 */
[----:B------:R-:W-:Y:S01]  /*11010*/  FMUL.FTZ R30, R30, UR12 ;  /* 0x0000000c1e1e7c20 */ /* 0x000fe20008410000 */
[----:B------:R-:W-:Y:S03]  /*11020*/  FSEL R5, R193, -INF , !P5 ;  /* 0xff800000c1057808 */ /* 0x000fe60006800000 */
[----:B------:R-:W3:Y:S01]  /*11030*/  MUFU.TANH R15, R15 ;  /* 0x0000000f000f7308 */ /* 0x000ee20000002400 */
[----:B------:R-:W-:Y:S01]  /*11040*/  FSEL R16, R194, -INF , !P4 ;  /* 0xff800000c2107808 */ /* 0x000fe20006000000 */
[----:B------:R-:W-:Y:S01]  /*11050*/  FMUL.FTZ R28, R28, UR12 ;  /* 0x0000000c1c1c7c20 */ /* 0x000fe20008410000 */
[C---:B------:R-:W-:Y:S01]  /*11060*/  ISETP.GE.AND P0, PT, R6.reuse, R246, PT ;  /* 0x000000f60600720c */ /* 0x040fe20003f06270 */
[----:B------:R-:W-:Y:S01]  /*11070*/  FMUL.FTZ R31, R31, UR12 ;  /* 0x0000000c1f1f7c20 */ /* 0x000fe20008410000 */
[----:B------:R-:W-:Y:S01]  /*11080*/  ISETP.GE.AND P5, PT, R6, R244, PT ;  /* 0x000000f40600720c */ /* 0x000fe20003fa6270 */
[----:B------:R-:W-:Y:S01]  /*11090*/  FMUL.FTZ R34, R34, UR12 ;  /* 0x0000000c22227c20 */ /* 0x000fe20008410000 */
[C---:B------:R-:W-:Y:S03]  /*110a0*/  ISETP.GE.AND P4, PT, R3.reuse, R246, PT ;  /* 0x000000f60300720c */ /* 0x040fe60003f86270 */
[----:B------:R-:W4:Y:S01]  /*110b0*/  MUFU.TANH R201, R18 ;  /* 0x0000001200c97308 */ /* 0x000f220000002400 */
[----:B------:R-:W-:Y:S01]  /*110c0*/  ISETP.GE.AND P1, PT, R3, R244, PT ;  /* 0x000000f40300720c */ /* 0x000fe20003f26270 */
[----:B------:R-:W-:Y:S01]  /*110d0*/  FMUL.FTZ R35, R35, UR12 ;  /* 0x0000000c23237c20 */ /* 0x000fe20008410000 */
[C---:B------:R-:W-:Y:S01]  /*110e0*/  ISETP.GE.OR P5, PT, R6.reuse, R239, !P5 ;  /* 0x000000ef0600720c */ /* 0x040fe20006fa6670 */
[----:B------:R-:W-:Y:S01]  /*110f0*/  FMUL.FTZ R33, R33, UR12 ;  /* 0x0000000c21217c20 */ /* 0x000fe20008410000 */
[C---:B------:R-:W-:Y:S01]  /*11100*/  ISETP.GE.OR P4, PT, R3.reuse, R245, !P4 ;  /* 0x000000f50300720c */ /* 0x040fe20006786670 */
[----:B------:R-:W-:Y:S01]  /*11110*/  UISETP.GT.AND UP0, UPT, UR21, UR16, UPT ;  /* 0x000000101500728c */ /* 0x000fe2000bf04270 */
[----:B------:R-:W-:Y:S03]  /*11120*/  ISETP.GE.OR P1, PT, R3, R239, !P1 ;  /* 0x000000ef0300720c */ /* 0x000fe60004f26670 */
[----:B------:R-:W5:Y:S01]  /*11130*/  MUFU.TANH R203, R19 ;  /* 0x0000001300cb7308 */ /* 0x000f620000002400 */
[-C--:B------:R-:W-:Y:S01]  /*11140*/  ISETP.GE.OR P0, PT, R6, R245.reuse, !P0 ;  /* 0x000000f50600720c */ /* 0x080fe20004706670 */
[----:B------:R-:W-:Y:S01]  /*11150*/  UIADD3 UR26, UR26, 0x1, URZ ;  /* 0x000000011a1a7890 */ /* 0x000fe2000fffe03f */
[C---:B------:R-:W-:Y:S01]  /*11160*/  IADD3 R6, R11.reuse, 0x18, RZ ;  /* 0x000000180b067810 */ /* 0x040fe20007ffe0ff */
[----:B------:R-:W-:Y:S01]  /*11170*/  UMOV UR20, UR21 ;  /* 0x0000001500147c82 */ /* 0x000fe20008000000 */
[----:B------:R-:W-:Y:S02]  /*11180*/  IADD3 R3, R11, 0x19, RZ ;  /* 0x000000190b037810 */ /* 0x000fe40007ffe0ff */
[----:B------:R-:W-:Y:S03]  /*11190*/  FSEL R7, R197, -INF , !P6 ;  /* 0xff800000c5077808 */ /* 0x000fe60007000000 */
[----:B------:R-:W5:Y:S01]  /*111a0*/  MUFU.TANH R187, R22 ;  /* 0x0000001600bb7308 */ /* 0x000f620000002400 */
[----:B------:R-:W-:Y:S02]  /*111b0*/  FSEL R9, R10, -INF , !P3 ;  /* 0xff8000000a097808 */ /* 0x000fe40005800000 */
[----:B------:R-:W-:Y:S02]  /*111c0*/  FSEL R192, R195, -INF , !P4 ;  /* 0xff800000c3c07808 */ /* 0x000fe40006000000 */
[----:B------:R-:W-:Y:S02]  /*111d0*/  FSEL R197, R198, -INF , !P0 ;  /* 0xff800000c6c57808 */ /* 0x000fe40004000000 */
[C---:B------:R-:W-:Y:S03]  /*111e0*/  ISETP.GE.AND P3, PT, R6.reuse, R246, PT ;  /* 0x000000f60600720c */ /* 0x040fe60003f66270 */
[----:B------:R1:W5:Y:S01]  /*111f0*/  MUFU.TANH R185, R23 ;  /* 0x0000001700b97308 */ /* 0x0003620000002400 */
[C---:B------:R-:W-:Y:S02]  /*11200*/  ISETP.GE.AND P6, PT, R6.reuse, R244, PT ;  /* 0x000000f40600720c */ /* 0x040fe40003fc6270 */
[C---:B------:R-:W-:Y:S02]  /*11210*/  ISETP.GE.AND P0, PT, R3.reuse, R246, PT ;  /* 0x000000f60300720c */ /* 0x040fe40003f06270 */
[C---:B------:R-:W-:Y:S02]  /*11220*/  ISETP.GE.AND P4, PT, R3.reuse, R244, PT ;  /* 0x000000f40300720c */ /* 0x040fe40003f86270 */
[C---:B------:R-:W-:Y:S03]  /*11230*/  ISETP.GE.OR P3, PT, R6.reuse, R245, !P3 ;  /* 0x000000f50600720c */ /* 0x040fe60005f66670 */
[----:B------:R-:W5:Y:S01]  /*11240*/  MUFU.TANH R186, R24 ;  /* 0x0000001800ba7308 */ /* 0x000f620000002400 */
[-C--:B------:R-:W-:Y:S02]  /*11250*/  ISETP.GE.OR P6, PT, R6, R239.reuse, !P6 ;  /* 0x000000ef0600720c */ /* 0x080fe400077c6670 */
[C---:B------:R-:W-:Y:S02]  /*11260*/  ISETP.GE.OR P4, PT, R3.reuse, R239, !P4 ;  /* 0x000000ef0300720c */ /* 0x040fe40006786670 */
[-C--:B------:R-:W-:Y:S02]  /*11270*/  ISETP.GE.OR P0, PT, R3, R245.reuse, !P0 ;  /* 0x000000f50300720c */ /* 0x080fe40004706670 */
[C---:B------:R-:W-:Y:S03]  /*11280*/  IADD3 R6, R11.reuse, 0x20, RZ ;  /* 0x000000200b067810 */ /* 0x040fe60007ffe0ff */
[----:B------:R-:W5:Y:S01]  /*11290*/  MUFU.TANH R182, R25 ;  /* 0x0000001900b67308 */ /* 0x000f620000002400 */
[----:B------:R-:W-:Y:S01]  /*112a0*/  IADD3 R3, R11, 0x21, RZ ;  /* 0x000000210b037810 */ /* 0x000fe20007ffe0ff */
[----:B-1----:R-:W-:Y:S01]  /*112b0*/  LDSM.16.MT88.4 R20, [R222+0x18000] ;  /* 0x01800000de14783b */ /* 0x002fe20000004200 */
[----:B------:R-:W-:Y:S02]  /*112c0*/  FSEL R196, R13, -INF , !P5 ;  /* 0xff8000000dc47808 */ /* 0x000fe40006800000 */
[CC--:B------:R-:W-:Y:S05]  /*112d0*/  ISETP.GE.AND P5, PT, R6.reuse, R246.reuse, PT ;  /* 0x000000f60600720c */ /* 0x0c0fea0003fa6270 */
[----:B------:R-:W1:Y:S01]  /*112e0*/  MUFU.TANH R183, R26 ;  /* 0x0000001a00b77308 */ /* 0x000e620000002400 */
[-C--:B------:R-:W-:Y:S09]  /*112f0*/  ISETP.GE.OR P5, PT, R6, R245.reuse, !P5 ;  /* 0x000000f50600720c */ /* 0x080ff20006fa6670 */
[----:B------:R-:W1:Y:S10]  /*11300*/  MUFU.TANH R178, R29 ;  /* 0x0000001d00b27308 */ /* 0x000e740000002400 */
[----:B------:R-:W1:Y:S10]  /*11310*/  MUFU.TANH R181, R27 ;  /* 0x0000001b00b57308 */ /* 0x000e740000002400 */
[----:B------:R-:W1:Y:S10]  /*11320*/  MUFU.TANH R32, R32 ;  /* 0x0000002000207308 */ /* 0x000e740000002400 */
[----:B------:R-:W1:Y:S10]  /*11330*/  MUFU.TANH R177, R30 ;  /* 0x0000001e00b17308 */ /* 0x000e740000002400 */
[----:B------:R-:W1:Y:S10]  /*11340*/  MUFU.TANH R180, R28 ;  /* 0x0000001c00b47308 */ /* 0x000e740000002400 */
[----:B------:R-:W1:Y:S10]  /*11350*/  MUFU.TANH R31, R31 ;  /* 0x0000001f001f7308 */ /* 0x000e740000002400 */
[----:B------:R-:W1:Y:S10]  /*11360*/  MUFU.TANH R34, R34 ;  /* 0x0000002200227308 */ /* 0x000e740000002400 */
[----:B------:R-:W1:Y:S10]  /*11370*/  MUFU.TANH R35, R35 ;  /* 0x0000002300237308 */ /* 0x000e740000002400 */
[----:B------:R-:W1:Y:S01]  /*11380*/  MUFU.TANH R33, R33 ;  /* 0x0000002100217308 */ /* 0x000e620000002400 */
[----:B------:R-:W-:Y:S02]  /*11390*/  FSEL R194, R4, -INF , !P3 ;  /* 0xff80000004c27808 */ /* 0x000fe40005800000 */
[----:B------:R-:W-:Y:S02]  /*113a0*/  FSEL R202, R202, -INF , !P0 ;  /* 0xff800000caca7808 */ /* 0x000fe40004000000 */
[C---:B------:R-:W-:Y:S02]  /*113b0*/  ISETP.GE.AND P3, PT, R3.reuse, R246, PT ;  /* 0x000000f60300720c */ /* 0x040fe40003f66270 */
[C---:B------:R-:W-:Y:S02]  /*113c0*/  ISETP.GE.AND P0, PT, R3.reuse, R244, PT ;  /* 0x000000f40300720c */ /* 0x040fe40003f06270 */
[C---:B------:R-:W-:Y:S02]  /*113d0*/  ISETP.GE.OR P3, PT, R3.reuse, R245, !P3 ;  /* 0x000000f50300720c */ /* 0x040fe40005f66670 */
[----:B------:R-:W-:Y:S02]  /*113e0*/  ISETP.GE.OR P0, PT, R3, R239, !P0 ;  /* 0x000000ef0300720c */ /* 0x000fe40004706670 */
[----:B------:R-:W-:Y:S02]  /*113f0*/  IADD3 R3, R11, 0x29, RZ ;  /* 0x000000290b037810 */ /* 0x000fe40007ffe0ff */
[----:B--2---:R-:W-:Y:S02]  /*11400*/  FSEL R184, R184, -INF , !P3 ;  /* 0xff800000b8b87808 */ /* 0x004fe40005800000 */
[----:B------:R-:W-:Y:S02]  /*11410*/  FSEL R200, R200, -INF , !P5 ;  /* 0xff800000c8c87808 */ /* 0x000fe40006800000 */
[C---:B------:R-:W-:Y:S02]  /*11420*/  ISETP.GE.AND P5, PT, R3.reuse, R246, PT ;  /* 0x000000f60300720c */ /* 0x040fe40003fa6270 */
[C---:B------:R-:W-:Y:S02]  /*11430*/  ISETP.GE.AND P3, PT, R3.reuse, R244, PT ;  /* 0x000000f40300720c */ /* 0x040fe40003f66270 */
[C---:B------:R-:W-:Y:S02]  /*11440*/  ISETP.GE.OR P5, PT, R3.reuse, R245, !P5 ;  /* 0x000000f50300720c */ /* 0x040fe40006fa6670 */
[----:B------:R-:W-:Y:S02]  /*11450*/  ISETP.GE.OR P3, PT, R3, R239, !P3 ;  /* 0x000000ef0300720c */ /* 0x000fe40005f66670 */
[----:B------:R-:W-:Y:S02]  /*11460*/  FMNMX.FTZ R3, R12, R0, !PT ;  /* 0x000000000c037209 */ /* 0x000fe40007810000 */
[----:B---3--:R-:W-:Y:S02]  /*11470*/  FSEL R198, R15, -INF , !P1 ;  /* 0xff8000000fc67808 */ /* 0x008fe40004800000 */
[----:B------:R-:W-:Y:S02]  /*11480*/  FMNMX.FTZ R3, R190, R3, !PT ;  /* 0x00000003be037209 */ /* 0x000fe40007810000 */
[----:B------:R-:W-:Y:S02]  /*11490*/  ISETP.GE.AND P1, PT, R6, R244, PT ;  /* 0x000000f40600720c */ /* 0x000fe40003f26270 */
[----:B------:R-:W-:Y:S02]  /*114a0*/  FMNMX.FTZ R3, R16, R3, !PT ;  /* 0x0000000310037209 */ /* 0x000fe40007810000 */
[----:B------:R-:W-:Y:S02]  /*114b0*/  ISETP.GE.OR P1, PT, R6, R239, !P1 ;  /* 0x000000ef0600720c */ /* 0x000fe40004f26670 */
[----:B------:R-:W-:Y:S02]  /*114c0*/  FMNMX.FTZ R6, R14, R3, !PT ;  /* 0x000000030e067209 */ /* 0x000fe40007810000 */
[----:B------:R-:W-:Y:S02]  /*114d0*/  IADD3 R4, R11, 0x28, RZ ;  /* 0x000000280b047810 */ /* 0x000fe40007ffe0ff */
[----:B------:R-:W-:Y:S02]  /*114e0*/  FMNMX.FTZ R13, R197, R6, !PT ;  /* 0x00000006c50d7209 */ /* 0x000fe40007810000 */
[----:B------:R-:W-:Y:S02]  /*114f0*/  FMNMX.FTZ R6, R191, R2, !PT ;  /* 0x00000002bf067209 */ /* 0x000fe40007810000 */
[----:B----4-:R-:W-:Y:S02]  /*11500*/  FSEL R201, R201, -INF , !P6 ;  /* 0xff800000c9c97808 */ /* 0x010fe40007000000 */
[----:B------:R-:W-:Y:S02]  /*11510*/  FMNMX.FTZ R6, R5, R6, !PT ;  /* 0x0000000605067209 */ /* 0x000fe40007810000 */
[----:B-----5:R-:W-:Y:S02]  /*11520*/  FSEL R203, R203, -INF , !P4 ;  /* 0xff800000cbcb7808 */ /* 0x020fe40006000000 */
[----:B------:R-:W-:Y:S02]  /*11530*/  FMNMX.FTZ R6, R9, R6, !PT ;  /* 0x0000000609067209 */ /* 0x000fe40007810000 */
[C---:B------:R-:W-:Y:S02]  /*11540*/  ISETP.GE.AND P6, PT, R4.reuse, R246, PT ;  /* 0x000000f60400720c */ /* 0x040fe40003fc6270 */
[----:B------:R-:W-:Y:S02]  /*11550*/  FMNMX.FTZ R15, R7, R6, !PT ;  /* 0x00000006070f7209 */ /* 0x000fe40007810000 */
[----:B------:R-:W-:Y:S02]  /*11560*/  ISETP.GE.AND P4, PT, R4, R244, PT ;  /* 0x000000f40400720c */ /* 0x000fe40003f86270 */
[----:B------:R-:W-:Y:S02]  /*11570*/  FMNMX.FTZ R15, R196, R15, !PT ;  /* 0x0000000fc40f7209 */ /* 0x000fe40007810000 */
[C---:B------:R-:W-:Y:S02]  /*11580*/  ISETP.GE.OR P4, PT, R4.reuse, R239, !P4 ;  /* 0x000000ef0400720c */ /* 0x040fe40006786670 */
[----:B------:R-:W-:Y:S02]  /*11590*/  ISETP.GE.OR P6, PT, R4, R245, !P6 ;  /* 0x000000f50400720c */ /* 0x000fe400077c6670 */
[----:B------:R-:W-:Y:S02]  /*115a0*/  IADD3 R4, R11, 0x30, RZ ;  /* 0x000000300b047810 */ /* 0x000fe40007ffe0ff */
        /* <DEDUP_REMOVED lines=11> */
[----:B------:R-:W-:Y:S02]  /*11660*/  FMNMX.FTZ R6, R203, R6, !PT ;  /* 0x00000006cb067209 */ /* 0x000fe40007810000 */
[----:B------:R-:W-:Y:S02]  /*11670*/  FSEL R186, R186, -INF , !P6 ;  /* 0xff800000baba7808 */ /* 0x000fe40007000000 */
[----:B------:R-:W-:Y:S02]  /*11680*/  ISETP.GE.AND P6, PT, R4, R246, PT ;  /* 0x000000f60400720c */ /* 0x000fe40003fc6270 */
[----:B------:R-:W-:Y:S02]  /*11690*/  FMNMX.FTZ R13, R202, R13, !PT ;  /* 0x0000000dca0d7209 */ /* 0x000fe40007810000 */
[----:B------:R-:W-:Y:S02]  /*116a0*/  IADD3 R3, R11, 0x38, RZ ;  /* 0x000000380b037810 */ /* 0x000fe40007ffe0ff */
[----:B------:R-:W-:Y:S02]  /*116b0*/  FMNMX.FTZ R6, R187, R6, !PT ;  /* 0x00000006bb067209 */ /* 0x000fe40007810000 */
[----:B------:R-:W-:Y:S02]  /*116c0*/  FSEL R182, R182, -INF , !P5 ;  /* 0xff800000b6b67808 */ /* 0x000fe40006800000 */
[----:B------:R-:W-:Y:S02]  /*116d0*/  FMNMX.FTZ R13, R200, R13, !PT ;  /* 0x0000000dc80d7209 */ /* 0x000fe40007810000 */
[----:B------:R-:W-:Y:S02]  /*116e0*/  ISETP.GE.OR P6, PT, R4, R245, !P6 ;  /* 0x000000f50400720c */ /* 0x000fe400077c6670 */
[----:B------:R-:W-:Y:S02]  /*116f0*/  ISETP.GE.AND P5, PT, R3, R246, PT ;  /* 0x000000f60300720c */ /* 0x000fe40003fa6270 */
[----:B-1----:R-:W-:Y:S02]  /*11700*/  FSEL R183, R183, -INF , !P4 ;  /* 0xff800000b7b77808 */ /* 0x002fe40006000000 */
[----:B------:R-:W-:Y:S02]  /*11710*/  FMNMX.FTZ R6, R185, R6, !PT ;  /* 0x00000006b9067209 */ /* 0x000fe40007810000 */
[----:B------:R-:W-:Y:S02]  /*11720*/  FMNMX.FTZ R13, R184, R13, !PT ;  /* 0x0000000db80d7209 */ /* 0x000fe40007810000 */
[----:B------:R-:W-:Y:S02]  /*11730*/  FSEL R178, R178, -INF , !P6 ;  /* 0xff800000b2b27808 */ /* 0x000fe40007000000 */
[----:B------:R-:W-:Y:S02]  /*11740*/  ISETP.GE.AND P6, PT, R4, R244, PT ;  /* 0x000000f40400720c */ /* 0x000fe40003fc6270 */
[----:B------:R-:W-:Y:S02]  /*11750*/  ISETP.GE.OR P5, PT, R3, R245, !P5 ;  /* 0x000000f50300720c */ /* 0x000fe40006fa6670 */
[----:B------:R-:W-:Y:S02]  /*11760*/  FSEL R181, R181, -INF , !P3 ;  /* 0xff800000b5b57808 */ /* 0x000fe40005800000 */
[----:B------:R-:W-:Y:S02]  /*11770*/  FMNMX.FTZ R6, R183, R6, !PT ;  /* 0x00000006b7067209 */ /* 0x000fe40007810000 */
[----:B------:R-:W-:Y:S02]  /*11780*/  FMNMX.FTZ R13, R186, R13, !PT ;  /* 0x0000000dba0d7209 */ /* 0x000fe40007810000 */
[----:B------:R-:W-:Y:S02]  /*11790*/  FSEL R176, R32, -INF , !P5 ;  /* 0xff80000020b07808 */ /* 0x000fe40006800000 */
[----:B------:R-:W-:Y:S02]  /*117a0*/  ISETP.GE.OR P6, PT, R4, R239, !P6 ;  /* 0x000000ef0400720c */ /* 0x000fe400077c6670 */
[----:B------:R-:W-:Y:S02]  /*117b0*/  IADD3 R11, R11, 0x39, RZ ;  /* 0x000000390b0b7810 */ /* 0x000fe40007ffe0ff */
[----:B------:R-:W-:Y:S02]  /*117c0*/  FSEL R177, R177, -INF , !P0 ;  /* 0xff800000b1b17808 */ /* 0x000fe40004000000 */
[----:B------:R-:W-:Y:S02]  /*117d0*/  FMNMX.FTZ R4, R181, R6, !PT ;  /* 0x00000006b5047209 */ /* 0x000fe40007810000 */
[-C--:B------:R-:W-:Y:S02]  /*117e0*/  ISETP.GE.AND P5, PT, R3, R244.reuse, PT ;  /* 0x000000f40300720c */ /* 0x080fe40003fa6270 */
[----:B------:R-:W-:Y:S02]  /*117f0*/  FSEL R180, R180, -INF , !P1 ;  /* 0xff800000b4b47808 */ /* 0x000fe40004800000 */
[----:B------:R-:W-:Y:S02]  /*11800*/  FMNMX.FTZ R13, R182, R13, !PT ;  /* 0x0000000db60d7209 */ /* 0x000fe40007810000 */
[----:B------:R-:W-:Y:S02]  /*11810*/  FSEL R175, R31, -INF , !P6 ;  /* 0xff8000001faf7808 */ /* 0x000fe40007000000 */
[----:B------:R-:W-:Y:S01]  /*11820*/  ISETP.GE.OR P5, PT, R3, R239, !P5 ;  /* 0x000000ef0300720c */ /* 0x000fe20006fa6670 */
[----:B------:R-:W-:Y:S01]  /*11830*/  LDSM.16.MT88.4 R28, [R221+0x18000] ;  /* 0x01800000dd1c783b */ /* 0x000fe20000004200 */
[----:B------:R-:W-:Y:S02]  /*11840*/  ISETP.GE.AND P0, PT, R11, R244, PT ;  /* 0x000000f40b00720c */ /* 0x000fe40003f06270 */
[----:B------:R-:W-:Y:S02]  /*11850*/  FMNMX.FTZ R4, R177, R4, !PT ;  /* 0x00000004b1047209 */ /* 0x000fe40007810000 */
[----:B------:R-:W-:Y:S02]  /*11860*/  ISETP.GE.AND P1, PT, R11, R246, PT ;  /* 0x000000f60b00720c */ /* 0x000fe40003f26270 */
[----:B------:R-:W-:Y:S02]  /*11870*/  FMNMX.FTZ R13, R180, R13, !PT ;  /* 0x0000000db40d7209 */ /* 0x000fe40007810000 */
[----:B------:R-:W-:Y:S02]  /*11880*/  FSEL R173, R34, -INF , !P5 ;  /* 0xff80000022ad7808 */ /* 0x000fe40006800000 */
[----:B------:R-:W-:Y:S02]  /*11890*/  FMNMX.FTZ R8, R175, R4, !PT ;  /* 0x00000004af087209 */ /* 0x000fe40007810000 */
[C---:B------:R-:W-:Y:S02]  /*118a0*/  ISETP.GE.OR P0, PT, R11.reuse, R239, !P0 ;  /* 0x000000ef0b00720c */ /* 0x040fe40004706670 */
[----:B------:R-:W-:Y:S02]  /*118b0*/  ISETP.GE.OR P1, PT, R11, R245, !P1 ;  /* 0x000000f50b00720c */ /* 0x000fe40004f26670 */
[----:B------:R-:W-:Y:S02]  /*118c0*/  FMNMX.FTZ R13, R178, R13, !PT ;  /* 0x0000000db20d7209 */ /* 0x000fe40007810000 */
[----:B------:R-:W-:Y:S02]  /*118d0*/  FMNMX.FTZ R8, R173, R8, !PT ;  /* 0x00000008ad087209 */ /* 0x000fe40007810000 */
[----:B------:R-:W-:Y:S02]  /*118e0*/  FSEL R165, R35, -INF , !P0 ;  /* 0xff80000023a57808 */ /* 0x000fe40004000000 */
[----:B------:R-:W-:Y:S02]  /*118f0*/  FSEL R174, R33, -INF , !P1 ;  /* 0xff80000021ae7808 */ /* 0x000fe40004800000 */
        /* <DEDUP_REMOVED lines=15> */
[----:B------:R-:W-:Y:S04]  /*119f0*/  FSEL R172, R172, RZ, P0 ;  /* 0x000000ffacac7208 */ /* 0x000fe80000000000 */
[----:B------:R-:W-:Y:S01]  /*11a00*/  FSEL R179, R179, RZ, P1 ;  /* 0x000000ffb3b37208 */ /* 0x000fe20000800000 */
[--C-:B------:R-:W-:Y:S01]  /*11a10*/  FFMA.FTZ R167, R5, UR4, -R172.reuse ;  /* 0x0000000405a77c23 */ /* 0x100fe200080108ac */
[----:B------:R-:W-:Y:S01]  /*11a20*/  FSEL R5, R164, RZ, P1 ;  /* 0x000000ffa4057208 */ /* 0x000fe20000800000 */
[--C-:B------:R-:W-:Y:S01]  /*11a30*/  FFMA.FTZ R195, R191, UR4, -R172.reuse ;  /* 0x00000004bfc37c23 */ /* 0x100fe200080108ac */
[----:B------:R-:W-:Y:S01]  /*11a40*/  FFMA.FTZ R166, R9, UR4, -R172 ;  /* 0x0000000409a67c23 */ /* 0x000fe200080108ac */
[--C-:B------:R-:W-:Y:S01]  /*11a50*/  FFMA.FTZ R193, R12, UR4, -R179.reuse ;  /* 0x000000040cc17c23 */ /* 0x100fe200080108b3 */
[--C-:B------:R-:W-:Y:S01]  /*11a60*/  FFMA.FTZ R188, R14, UR4, -R179.reuse ;  /* 0x000000040ebc7c23 */ /* 0x100fe200080108b3 */
[----:B------:R-:W-:Y:S01]  /*11a70*/  FADD.FTZ R0, -R5, R0 ;  /* 0x0000000005007221 */ /* 0x000fe20000010100 */
[----:B------:R-:W1:Y:S01]  /*11a80*/  LDSM.16.MT88.4 R12, [R224+0x18000] ;  /* 0x01800000e00c783b */ /* 0x000e620000004200 */
[----:B------:R-:W-:Y:S01]  /*11a90*/  FSEL R5, R3, RZ, P0 ;  /* 0x000000ff03057208 */ /* 0x000fe20000000000 */
[----:B------:R-:W-:Y:S01]  /*11aa0*/  FFMA.FTZ R191, R7, UR4, -R172 ;  /* 0x0000000407bf7c23 */ /* 0x000fe200080108ac */
[----:B------:R-:W-:Y:S01]  /*11ab0*/  FMUL.FTZ R6, R0, UR4 ;  /* 0x0000000400067c20 */ /* 0x000fe20008410000 */
[--C-:B------:R-:W-:Y:S01]  /*11ac0*/  FFMA.FTZ R190, R190, UR4, -R179.reuse ;  /* 0x00000004bebe7c23 */ /* 0x100fe200080108b3 */
[--C-:B------:R-:W-:Y:S01]  /*11ad0*/  FFMA.FTZ R189, R16, UR4, -R179.reuse ;  /* 0x0000000410bd7c23 */ /* 0x100fe200080108b3 */
[----:B------:R-:W-:Y:S01]  /*11ae0*/  FADD.FTZ R0, -R5, R2 ;  /* 0x0000000205007221 */ /* 0x000fe20000010100 */
[----:B------:R-:W-:Y:S01]  /*11af0*/  MUFU.EX2 R193, R193 ;  /* 0x000000c100c17308 */ /* 0x000fe20000000800 */
[--C-:B------:R-:W-:Y:S01]  /*11b00*/  FFMA.FTZ R196, R196, UR4, -R172.reuse ;  /* 0x00000004c4c47c23 */ /* 0x100fe200080108ac */
[--C-:B------:R-:W-:Y:S01]  /*11b10*/  FFMA.FTZ R203, R203, UR4, -R172.reuse ;  /* 0x00000004cbcb7c23 */ /* 0x100fe200080108ac */
[----:B------:R-:W-:Y:S01]  /*11b20*/  FMUL.FTZ R8, R0, UR4 ;  /* 0x0000000400087c20 */ /* 0x000fe20008410000 */
[--C-:B------:R-:W-:Y:S01]  /*11b30*/  FFMA.FTZ R194, R194, UR4, -R179.reuse ;  /* 0x00000004c2c27c23 */ /* 0x100fe200080108b3 */
[--C-:B------:R-:W-:Y:S01]  /*11b40*/  FFMA.FTZ R199, R202, UR4, -R179.reuse ;  /* 0x00000004cac77c23 */ /* 0x100fe200080108b3 */
[--C-:B------:R-:W-:Y:S01]  /*11b50*/  FFMA.FTZ R187, R187, UR4, -R172.reuse ;  /* 0x00000004bbbb7c23 */ /* 0x100fe200080108ac */
[--C-:B------:R-:W-:Y:S03]  /*11b60*/  FFMA.FTZ R185, R185, UR4, -R172.reuse ;  /* 0x00000004b9b97c23 */ /* 0x100fe600080108ac */
        /* <DEDUP_REMOVED lines=13> */
[----:B------:R-:W-:Y:S05]  /*11c40*/  PLOP3.LUT P0, PT, PT, PT, UP0, 0x80, 0x0 ;  /* 0x000000000000781c */ /* 0x000fea0003f0f008 */
[----:B------:R-:W4:Y:S01]  /*11c50*/  MUFU.EX2 R190, R190 ;  /* 0x000000be00be7308 */ /* 0x000f220000000800 */
[C---:B--2---:R-:W-:Y:S01]  /*11c60*/  FMUL.FTZ R5, R2.reuse, R161 ;  /* 0x000000a102057220 */ /* 0x044fe20000410000 */
[C---:B------:R-:W-:Y:S01]  /*11c70*/  FMUL.FTZ R4, R2.reuse, R160 ;  /* 0x000000a002047220 */ /* 0x040fe20000410000 */
[C---:B------:R-:W-:Y:S01]  /*11c80*/  FMUL.FTZ R9, R2.reuse, R157 ;  /* 0x0000009d02097220 */ /* 0x040fe20000410000 */
[C---:B------:R-:W-:Y:S01]  /*11c90*/  FMUL.FTZ R16, R2.reuse, R148 ;  /* 0x0000009402107220 */ /* 0x040fe20000410000 */
[C---:B------:R-:W-:Y:S01]  /*11ca0*/  FMUL.FTZ R17, R2.reuse, R149 ;  /* 0x0000009502117220 */ /* 0x040fe20000410000 */
[C---:B------:R-:W-:Y:S01]  /*11cb0*/  FMUL.FTZ R24, R2.reuse, R140 ;  /* 0x0000008c02187220 */ /* 0x040fe20000410000 */
[----:B------:R-:W-:Y:S03]  /*11cc0*/  FMUL.FTZ R25, R2, R141 ;  /* 0x0000008d02197220 */ /* 0x000fe60000410000 */
[----:B------:R-:W-:Y:S01]  /*11cd0*/  MUFU.EX2 R189, R189 ;  /* 0x000000bd00bd7308 */ /* 0x000fe20000000800 */
[C---:B---3--:R-:W-:Y:S01]  /*11ce0*/  FMUL.FTZ R7, R0.reuse, R163 ;  /* 0x000000a300077220 */ /* 0x048fe20000410000 */
[----:B------:R-:W-:Y:S01]  /*11cf0*/  FMUL.FTZ R6, R0, R162 ;  /* 0x000000a200067220 */ /* 0x000fe20000410000 */
[----:B------:R-:W-:Y:S01]  /*11d00*/  FMUL.FTZ R8, R2, R156 ;  /* 0x0000009c02087220 */ /* 0x000fe20000410000 */
[C---:B------:R-:W-:Y:S01]  /*11d10*/  FMUL.FTZ R10, R0.reuse, R158 ;  /* 0x0000009e000a7220 */ /* 0x040fe20000410000 */
[C---:B------:R-:W-:Y:S01]  /*11d20*/  FMUL.FTZ R11, R0.reuse, R159 ;  /* 0x0000009f000b7220 */ /* 0x040fe20000410000 */
[C---:B------:R-:W-:Y:S01]  /*11d30*/  FMUL.FTZ R18, R0.reuse, R150 ;  /* 0x0000009600127220 */ /* 0x040fe20000410000 */
[----:B------:R-:W-:Y:S03]  /*11d40*/  FMUL.FTZ R19, R0, R151 ;  /* 0x0000009700137220 */ /* 0x000fe60000410000 */
[----:B------:R-:W2:Y:S01]  /*11d50*/  MUFU.EX2 R188, R188 ;  /* 0x000000bc00bc7308 */ /* 0x000ea20000000800 */
[----:B----4-:R-:W-:Y:S01]  /*11d60*/  F2FP.BF16.F32.PACK_AB R168, R190, R193 ;  /* 0x000000c1bea8723e */ /* 0x010fe200000010ff */
[----:B------:R-:W3:Y:S01]  /*11d70*/  LDSM.16.MT88.4 R156, [R220+0x18000] ;  /* 0x01800000dc9c783b */ /* 0x000ee20000004200 */
[C---:B------:R-:W-:Y:S01]  /*11d80*/  FMUL.FTZ R26, R0.reuse, R142 ;  /* 0x0000008e001a7220 */ /* 0x040fe20000410000 */
[----:B------:R-:W-:Y:S01]  /*11d90*/  FMUL.FTZ R27, R0, R143 ;  /* 0x0000008f001b7220 */ /* 0x000fe20000410000 */
[C---:B------:R-:W-:Y:S01]  /*11da0*/  FMUL.FTZ R32, R2.reuse, R132 ;  /* 0x0000008402207220 */ /* 0x040fe20000410000 */
[----:B------:R-:W-:Y:S01]  /*11db0*/  FMUL.FTZ R33, R2, R133 ;  /* 0x0000008502217220 */ /* 0x000fe20000410000 */
[C---:B------:R-:W-:Y:S03]  /*11dc0*/  FMUL.FTZ R34, R0.reuse, R134 ;  /* 0x0000008600227220 */ /* 0x040fe60000410000 */
[----:B------:R-:W-:Y:S01]  /*11dd0*/  MUFU.EX2 R195, R195 ;  /* 0x000000c300c37308 */ /* 0x000fe20000000800 */
[----:B------:R-:W-:Y:S01]  /*11de0*/  FMUL.FTZ R35, R0, R135 ;  /* 0x0000008700237220 */ /* 0x000fe20000410000 */
[----:B------:R-:W4:Y:S01]  /*11df0*/  LDSM.16.MT88.4 R148, [R224+0x1a000] ;  /* 0x01a00000e094783b */ /* 0x000f220000004200 */
[C---:B------:R-:W-:Y:S01]  /*11e00*/  FMUL.FTZ R36, R2.reuse, R36 ;  /* 0x0000002402247220 */ /* 0x040fe20000410000 */
[----:B------:R-:W-:Y:S01]  /*11e10*/  FMUL.FTZ R37, R2, R37 ;  /* 0x0000002502257220 */ /* 0x000fe20000410000 */
[C---:B------:R-:W-:Y:S01]  /*11e20*/  FMUL.FTZ R38, R0.reuse, R38 ;  /* 0x0000002600267220 */ /* 0x040fe20000410000 */
[----:B------:R-:W-:Y:S01]  /*11e30*/  FMUL.FTZ R39, R0, R39 ;  /* 0x0000002700277220 */ /* 0x000fe20000410000 */
[----:B------:R-:W-:Y:S03]  /*11e40*/  FMUL.FTZ R40, R2, R40 ;  /* 0x0000002802287220 */ /* 0x000fe60000410000 */
[----:B------:R-:W5:Y:S01]  /*11e50*/  MUFU.EX2 R167, R167 ;  /* 0x000000a700a77308 */ /* 0x000f620000000800 */
[----:B--2---:R-:W-:Y:S01]  /*11e60*/  F2FP.BF16.F32.PACK_AB R170, R188, R189 ;  /* 0x000000bdbcaa723e */ /* 0x004fe200000010ff */
[----:B------:R-:W2:Y:S01]  /*11e70*/  LDSM.16.MT88.4 R140, [R222+0x1a000] ;  /* 0x01a00000de8c783b */ /* 0x000ea20000004200 */
[----:B------:R-:W-:Y:S01]  /*11e80*/  FMUL.FTZ R41, R2, R41 ;  /* 0x0000002902297220 */ /* 0x000fe20000410000 */
[C---:B------:R-:W-:Y:S01]  /*11e90*/  FMUL.FTZ R42, R0.reuse, R42 ;  /* 0x0000002a002a7220 */ /* 0x040fe20000410000 */
[----:B------:R-:W-:Y:S01]  /*11ea0*/  FMUL.FTZ R43, R0, R43 ;  /* 0x0000002b002b7220 */ /* 0x000fe20000410000 */
[C---:B------:R-:W-:Y:S01]  /*11eb0*/  FMUL.FTZ R44, R2.reuse, R44 ;  /* 0x0000002c022c7220 */ /* 0x040fe20000410000 */
[----:B------:R-:W-:Y:S03]  /*11ec0*/  FMUL.FTZ R45, R2, R45 ;  /* 0x0000002d022d7220 */ /* 0x000fe60000410000 */
[----:B------:R-:W-:Y:S01]  /*11ed0*/  MUFU.EX2 R166, R166 ;  /* 0x000000a600a67308 */ /* 0x000fe20000000800 */
[C---:B------:R-:W-:Y:S01]  /*11ee0*/  FMUL.FTZ R46, R0.reuse, R46 ;  /* 0x0000002e002e7220 */ /* 0x040fe20000410000 */
[----:B------:R-:W2:Y:S01]  /*11ef0*/  LDSM.16.MT88.4 R132, [R221+0x1a000] ;  /* 0x01a00000dd84783b */ /* 0x000ea20000004200 */
[----:B------:R-:W-:Y:S01]  /*11f00*/  FMUL.FTZ R47, R0, R47 ;  /* 0x0000002f002f7220 */ /* 0x000fe20000410000 */
[C---:B------:R-:W-:Y:S01]  /*11f10*/  FMUL.FTZ R48, R2.reuse, R48 ;  /* 0x0000003002307220 */ /* 0x040fe20000410000 */
[----:B------:R-:W-:Y:S01]  /*11f20*/  FMUL.FTZ R49, R2, R49 ;  /* 0x0000003102317220 */ /* 0x000fe20000410000 */
[C---:B------:R-:W-:Y:S01]  /*11f30*/  FMUL.FTZ R50, R0.reuse, R50 ;  /* 0x0000003200327220 */ /* 0x040fe20000410000 */
[----:B------:R-:W-:Y:S03]  /*11f40*/  FMUL.FTZ R51, R0, R51 ;  /* 0x0000003300337220 */ /* 0x000fe60000410000 */
[----:B------:R-:W1:Y:S01]  /*11f50*/  MUFU.EX2 R191, R191 ;  /* 0x000000bf00bf7308 */ /* 0x000e620000000800 */
[----:B-----5:R-:W-:Y:S01]  /*11f60*/  F2FP.BF16.F32.PACK_AB R169, R167, R195 ;  /* 0x000000c3a7a9723e */ /* 0x020fe200000010ff */
        /* <DEDUP_REMOVED lines=15> */
[----:B-1----:R-:W-:Y:S01]  /*12060*/  F2FP.BF16.F32.PACK_AB R171, R191, R166 ;  /* 0x000000a6bfab723e */ /* 0x002fe200000010ff */
        /* <DEDUP_REMOVED lines=9> */
[C---:B------:R-:W-:Y:S08]  /*12100*/  HMMA.16816.F32.BF16 R8, R168.reuse, R14, R8 ;  /* 0x0000000ea808723c */ /* 0x040ff00000041808 */
[----:B------:R-:W-:Y:S03]  /*12110*/  MUFU.EX2 R194, R194 ;  /* 0x000000c200c27308 */ /* 0x000fe60000000800 */
[C---:B------:R-:W-:Y:S01]  /*12120*/  FMUL.FTZ R12, R2.reuse, R152 ;  /* 0x00000098020c7220 */ /* 0x040fe20000410000 */
[----:B------:R-:W-:Y:S01]  /*12130*/  FMUL.FTZ R13, R2, R153 ;  /* 0x00000099020d7220 */ /* 0x000fe20000410000 */
[C---:B------:R-:W-:Y:S01]  /*12140*/  FMUL.FTZ R14, R0.reuse, R154 ;  /* 0x0000009a000e7220 */ /* 0x040fe20000410000 */
[----:B------:R-:W-:Y:S02]  /*12150*/  FMUL.FTZ R15, R0, R155 ;  /* 0x0000009b000f7220 */ /* 0x000fe40000410000 */
[----:B------:R-:W-:Y:S01]  /*12160*/  LDSM.16.MT88.4 R152, [R224+0x1a800] ;  /* 0x01a80000e098783b */ /* 0x000fe20000004200 */
[----:B------:R-:W-:Y:S01]  /*12170*/  FMUL.FTZ R73, R2, R73 ;  /* 0x0000004902497220 */ /* 0x000fe20000410000 */
[----:B------:R-:W-:Y:S01]  /*12180*/  MUFU.EX2 R161, R177 ;  /* 0x000000b100a17308 */ /* 0x000fe20000000800 */
[C---:B------:R-:W-:Y:S01]  /*12190*/  FMUL.FTZ R74, R0.reuse, R74 ;  /* 0x0000004a004a7220 */ /* 0x040fe20000410000 */
        /* <DEDUP_REMOVED lines=8> */
[----:B------:R-:W-:Y:S01]  /*12220*/  FMUL.FTZ R20, R2, R144 ;  /* 0x0000009002147220 */ /* 0x000fe20000410000 */
[C---:B------:R-:W-:Y:S01]  /*12230*/  FMUL.FTZ R22, R0.reuse, R146 ;  /* 0x0000009200167220 */ /* 0x040fe20000410000 */
[C---:B------:R-:W-:Y:S03]  /*12240*/  FMUL.FTZ R23, R0.reuse, R147 ;  /* 0x0000009300177220 */ /* 0x040fe60000410000 */
[----:B------:R-:W1:Y:S01]  /*12250*/  MUFU.EX2 R160, R186 ;  /* 0x000000ba00a07308 */ /* 0x000e620000000800 */
[----:B------:R-:W-:Y:S01]  /*12260*/  FMUL.FTZ R79, R0, R79 ;  /* 0x0000004f004f7220 */ /* 0x000fe20000410000 */
[C---:B------:R-:W-:Y:S01]  /*12270*/  FMUL.FTZ R80, R2.reuse, R80 ;  /* 0x0000005002507220 */ /* 0x040fe20000410000 */
[----:B------:R-:W-:Y:S01]  /*12280*/  FMUL.FTZ R81, R2, R81 ;  /* 0x0000005102517220 */ /* 0x000fe20000410000 */
[C---:B------:R-:W-:Y:S01]  /*12290*/  FMUL.FTZ R82, R0.reuse, R82 ;  /* 0x0000005200527220 */ /* 0x040fe20000410000 */
[C---:B------:R-:W-:Y:S05]  /*122a0*/  HMMA.16816.F32.BF16 R20, R168.reuse, R28, R20 ;  /* 0x0000001ca814723c */ /* 0x040fea0000041814 */
[----:B------:R-:W-:Y:S01]  /*122b0*/  MUFU.EX2 R186, R178 ;  /* 0x000000b200ba7308 */ /* 0x000fe20000000800 */
[----:B------:R-:W-:Y:S01]  /*122c0*/  FMUL.FTZ R83, R0, R83 ;  /* 0x0000005300537220 */ /* 0x000fe20000410000 */
[C---:B------:R-:W-:Y:S01]  /*122d0*/  FMUL.FTZ R84, R2.reuse, R84 ;  /* 0x0000005402547220 */ /* 0x040fe20000410000 */
[C---:B------:R-:W-:Y:S01]  /*122e0*/  FMUL.FTZ R85, R2.reuse, R85 ;  /* 0x0000005502557220 */ /* 0x040fe20000410000 */
[C---:B------:R-:W-:Y:S06]  /*122f0*/  HMMA.16816.F32.BF16 R24, R168.reuse, R30, R24 ;  /* 0x0000001ea818723c */ /* 0x040fec0000041818 */
[----:B------:R-:W-:Y:S01]  /*12300*/  MUFU.EX2 R196, R196 ;  /* 0x000000c400c47308 */ /* 0x000fe20000000800 */
[C---:B------:R-:W-:Y:S01]  /*12310*/  FMUL.FTZ R28, R2.reuse, R136 ;  /* 0x00000088021c7220 */ /* 0x040fe20000410000 */
[----:B------:R-:W-:Y:S03]  /*12320*/  FMUL.FTZ R29, R2, R137 ;  /* 0x00000089021d7220 */ /* 0x000fe60000410000 */
[C---:B------:R-:W-:Y:S01]  /*12330*/  FMUL.FTZ R30, R0.reuse, R138 ;  /* 0x0000008a001e7220 */ /* 0x040fe20000410000 */
[C---:B------:R-:W-:Y:S02]  /*12340*/  FMUL.FTZ R31, R0.reuse, R139 ;  /* 0x0000008b001f7220 */ /* 0x040fe40000410000 */
[----:B------:R-:W5:Y:S01]  /*12350*/  LDSM.16.MT88.4 R136, [R220+0x1a000] ;  /* 0x01a00000dc88783b */ /* 0x000f620000004200 */
[C---:B------:R-:W-:Y:S01]  /*12360*/  FMUL.FTZ R86, R0.reuse, R86 ;  /* 0x0000005600567220 */ /* 0x040fe20000410000 */
[----:B------:R-:W-:Y:S01]  /*12370*/  FMUL.FTZ R87, R0, R87 ;  /* 0x0000005700577220 */ /* 0x000fe20000410000 */
[C---:B------:R-:W-:Y:S01]  /*12380*/  FMUL.FTZ R88, R2.reuse, R88 ;  /* 0x0000005802587220 */ /* 0x040fe20000410000 */
[----:B------:R-:W-:Y:S01]  /*12390*/  FMUL.FTZ R89, R2, R89 ;  /* 0x0000005902597220 */ /* 0x000fe20000410000 */
[C---:B---3--:R-:W-:Y:S01]  /*123a0*/  HMMA.16816.F32.BF16 R28, R168.reuse, R156, R28 ;  /* 0x0000009ca81c723c */ /* 0x048fe2000004181c */
[----:B------:R1:W-:Y:S02]  /*123b0*/  MUFU.EX2 R162, R182 ;  /* 0x000000b600a27308 */ /* 0x0003e40000000800 */
[C---:B------:R-:W-:Y:S01]  /*123c0*/  FMUL.FTZ R90, R0.reuse, R90 ;  /* 0x0000005a005a7220 */ /* 0x040fe20000410000 */
[----:B------:R-:W-:Y:S01]  /*123d0*/  FMUL.FTZ R91, R0, R91 ;  /* 0x0000005b005b7220 */ /* 0x000fe20000410000 */
[C---:B------:R-:W-:Y:S01]  /*123e0*/  FMUL.FTZ R92, R2.reuse, R92 ;  /* 0x0000005c025c7220 */ /* 0x040fe20000410000 */
[C---:B------:R-:W-:Y:S01]  /*123f0*/  HMMA.16816.F32.BF16 R32, R168.reuse, R158, R32 ;  /* 0x0000009ea820723c */ /* 0x040fe20000041820 */
[----:B------:R-:W-:Y:S04]  /*12400*/  LDSM.16.MT88.4 R156, [R224+0x1c800] ;  /* 0x01c80000e09c783b */ /* 0x000fe80000004200 */
[----:B------:R-:W-:Y:S01]  /*12410*/  MUFU.EX2 R165, R165 ;  /* 0x000000a500a57308 */ /* 0x000fe20000000800 */
[----:B------:R-:W-:Y:S01]  /*12420*/  FMUL.FTZ R93, R2, R93 ;  /* 0x0000005d025d7220 */ /* 0x000fe20000410000 */
[C---:B----4-:R-:W-:Y:S04]  /*12430*/  HMMA.16816.F32.BF16 R36, R168.reuse, R148, R36 ;  /* 0x00000094a824723c */ /* 0x050fe80000041824 */
[C---:B------:R-:W-:Y:S02]  /*12440*/  FMUL.FTZ R94, R0.reuse, R94 ;  /* 0x0000005e005e7220 */ /* 0x040fe40000410000 */
[C---:B------:R-:W-:Y:S01]  /*12450*/  HMMA.16816.F32.BF16 R40, R168.reuse, R150, R40 ;  /* 0x00000096a828723c */ /* 0x040fe20000041828 */
[----:B------:R-:W-:Y:S01]  /*12460*/  LDSM.16.MT88.4 R148, [R220+0x18800] ;  /* 0x01880000dc94783b */ /* 0x000fe20000004200 */
[----:B------:R-:W-:Y:S03]  /*12470*/  MUFU.EX2 R203, R203 ;  /* 0x000000cb00cb7308 */ /* 0x000fe60000000800 */
[----:B-1----:R-:W-:Y:S01]  /*12480*/  MOV R182, R160 ;  /* 0x000000a000b67202 */ /* 0x002fe20000000f00 */
[C---:B--2---:R-:W-:Y:S06]  /*12490*/  HMMA.16816.F32.BF16 R44, R168.reuse, R140, R44 ;  /* 0x0000008ca82c723c */ /* 0x044fec000004182c */
[----:B------:R-:W-:Y:S01]  /*124a0*/  MUFU.EX2 R200, R200 ;  /* 0x000000c800c87308 */ /* 0x000fe20000000800 */
[----:B------:R-:W-:Y:S01]  /*124b0*/  FMUL.FTZ R95, R0, R95 ;  /* 0x0000005f005f7220 */ /* 0x000fe20000410000 */
[C---:B------:R-:W-:Y:S01]  /*124c0*/  HMMA.16816.F32.BF16 R48, R168.reuse, R142, R48 ;  /* 0x0000008ea830723c */ /* 0x040fe20000041830 */
[----:B------:R-:W1:Y:S02]  /*124d0*/  LDSM.16.MT88.4 R140, [R224+0x1c000] ;  /* 0x01c00000e08c783b */ /* 0x000e640000004200 */
[C---:B------:R-:W-:Y:S03]  /*124e0*/  FMUL.FTZ R96, R2.reuse, R96 ;  /* 0x0000006002607220 */ /* 0x040fe60000410000 */
[C---:B------:R-:W-:Y:S02]  /*124f0*/  HMMA.16816.F32.BF16 R52, R168.reuse, R132, R52 ;  /* 0x00000084a834723c */ /* 0x040fe40000041834 */
[----:B------:R-:W-:Y:S03]  /*12500*/  MUFU.EX2 R202, R202 ;  /* 0x000000ca00ca7308 */ /* 0x000fe60000000800 */
[----:B------:R-:W-:Y:S01]  /*12510*/  FMUL.FTZ R97, R2, R97 ;  /* 0x0000006102617220 */ /* 0x000fe20000410000 */
[C---:B------:R-:W-:Y:S01]  /*12520*/  HMMA.16816.F32.BF16 R56, R168.reuse, R134, R56 ;  /* 0x00000086a838723c */ /* 0x040fe20000041838 */
[----:B------:R-:W2:Y:S04]  /*12530*/  LDSM.16.MT88.4 R132, [R222+0x1c000] ;  /* 0x01c00000de84783b */ /* 0x000ea80000004200 */
[C---:B------:R-:W-:Y:S01]  /*12540*/  FMUL.FTZ R98, R0.reuse, R98 ;  /* 0x0000006200627220 */ /* 0x040fe20000410000 */
[C---:B-----5:R-:W-:Y:S05]  /*12550*/  HMMA.16816.F32.BF16 R60, R168.reuse, R136, R60 ;  /* 0x00000088a83c723c */ /* 0x060fea000004183c */
[----:B------:R-:W-:Y:S01]  /*12560*/  FMUL.FTZ R99, R0, R99 ;  /* 0x0000006300637220 */ /* 0x000fe20000410000 */
[C---:B------:R-:W-:Y:S01]  /*12570*/  HMMA.16816.F32.BF16 R64, R168.reuse, R138, R64 ;  /* 0x0000008aa840723c */ /* 0x040fe20000041840 */
[----:B------:R-:W3:Y:S04]  /*12580*/  LDSM.16.MT88.4 R136, [R221+0x1c000] ;  /* 0x01c00000dd88783b */ /* 0x000ee80000004200 */
[C---:B------:R-:W-:Y:S01]  /*12590*/  FMUL.FTZ R100, R2.reuse, R100 ;  /* 0x0000006402647220 */ /* 0x040fe20000410000 */
[----:B------:R-:W-:Y:S01]  /*125a0*/  FMUL.FTZ R101, R2, R101 ;  /* 0x0000006502657220 */ /* 0x000fe20000410000 */
[C---:B------:R-:W-:Y:S01]  /*125b0*/  FMUL.FTZ R102, R0.reuse, R102 ;  /* 0x0000006600667220 */ /* 0x040fe20000410000 */
[----:B------:R-:W-:Y:S03]  /*125c0*/  FMUL.FTZ R103, R0, R103 ;  /* 0x0000006700677220 */ /* 0x000fe60000410000 */
[--C-:B------:R-:W-:Y:S01]  /*125d0*/  FFMA.FTZ R144, R197, UR4, -R179.reuse ;  /* 0x00000004c5907c23 */ /* 0x100fe200080108b3 */
[--C-:B------:R-:W-:Y:S01]  /*125e0*/  FFMA.FTZ R197, R192, UR4, -R179.reuse ;  /* 0x00000004c0c57c23 */ /* 0x100fe200080108b3 */
[----:B------:R-:W-:Y:S01]  /*125f0*/  FFMA.FTZ R179, R174, UR4, -R179 ;  /* 0x00000004aeb37c23 */ /* 0x000fe200080108b3 */
        /* <DEDUP_REMOVED lines=10> */
[----:B------:R4:W-:Y:S01]  /*126a0*/  MUFU.EX2 R192, R144 ;  /* 0x0000009000c07308 */ /* 0x0009e20000000800 */
[C---:B------:R-:W-:Y:S01]  /*126b0*/  FMUL.FTZ R110, R0.reuse, R110 ;  /* 0x0000006e006e7220 */ /* 0x040fe20000410000 */
[C---:B--2---:R-:W-:Y:S04]  /*126c0*/  HMMA.16816.F32.BF16 R76, R168.reuse, R132, R76 ;  /* 0x00000084a84c723c */ /* 0x044fe8000004184c */
[----:B------:R-:W-:Y:S02]  /*126d0*/  FMUL.FTZ R111, R0, R111 ;  /* 0x0000006f006f7220 */ /* 0x000fe40000410000 */
[C---:B------:R-:W-:Y:S01]  /*126e0*/  HMMA.16816.F32.BF16 R80, R168.reuse, R134, R80 ;  /* 0x00000086a850723c */ /* 0x040fe20000041850 */
[----:B------:R-:W2:Y:S01]  /*126f0*/  LDSM.16.MT88.4 R132, [R224+0x1e000] ;  /* 0x01e00000e084783b */ /* 0x000ea20000004200 */
[----:B------:R-:W5:Y:S03]  /*12700*/  MUFU.EX2 R197, R197 ;  /* 0x000000c500c57308 */ /* 0x000f660000000800 */
[----:B------:R-:W-:Y:S01]  /*12710*/  FMUL.FTZ R112, R2, R112 ;  /* 0x0000007002707220 */ /* 0x000fe20000410000 */
[C---:B---3--:R-:W-:Y:S05]  /*12720*/  HMMA.16816.F32.BF16 R84, R168.reuse, R136, R84 ;  /* 0x00000088a854723c */ /* 0x048fea0000041854 */
[--C-:B----4-:R-:W-:Y:S01]  /*12730*/  FFMA.FTZ R144, R198, UR4, -R172.reuse ;  /* 0x00000004c6907c23 */ /* 0x110fe200080108ac */
[C---:B------:R-:W-:Y:S01]  /*12740*/  HMMA.16816.F32.BF16 R88, R168.reuse, R138, R88 ;  /* 0x0000008aa858723c */ /* 0x040fe20000041858 */
[----:B------:R-:W3:Y:S04]  /*12750*/  LDSM.16.MT88.4 R136, [R222+0x1e000] ;  /* 0x01e00000de88783b */ /* 0x000ee80000004200 */
[--C-:B------:R-:W-:Y:S01]  /*12760*/  FFMA.FTZ R198, R201, UR4, -R172.reuse ;  /* 0x00000004c9c67c23 */ /* 0x100fe200080108ac */
[----:B------:R-:W-:Y:S01]  /*12770*/  FMUL.FTZ R113, R2, R113 ;  /* 0x0000007102717220 */ /* 0x000fe20000410000 */
[----:B------:R4:W5:Y:S01]  /*12780*/  MUFU.EX2 R201, R144 ;  /* 0x0000009000c97308 */ /* 0x0009620000000800 */
[C---:B------:R-:W-:Y:S03]  /*12790*/  FMUL.FTZ R114, R0.reuse, R114 ;  /* 0x0000007200727220 */ /* 0x040fe60000410000 */
[----:B------:R-:W-:Y:S01]  /*127a0*/  FMUL.FTZ R115, R0, R115 ;  /* 0x0000007300737220 */ /* 0x000fe20000410000 */
[C---:B------:R-:W-:Y:S01]  /*127b0*/  FMUL.FTZ R116, R2.reuse, R116 ;  /* 0x0000007402747220 */ /* 0x040fe20000410000 */
[----:B------:R-:W-:Y:S01]  /*127c0*/  FMUL.FTZ R117, R2, R117 ;  /* 0x0000007502757220 */ /* 0x000fe20000410000 */
[C---:B------:R-:W-:Y:S01]  /*127d0*/  FMUL.FTZ R118, R0.reuse, R118 ;  /* 0x0000007600767220 */ /* 0x040fe20000410000 */
[----:B------:R-:W-:Y:S01]  /*127e0*/  FMUL.FTZ R119, R0, R119 ;  /* 0x0000007700777220 */ /* 0x000fe20000410000 */
[C---:B------:R-:W-:Y:S01]  /*127f0*/  FMUL.FTZ R120, R2.reuse, R120 ;  /* 0x0000007802787220 */ /* 0x040fe20000410000 */
[C---:B-1----:R-:W-:Y:S01]  /*12800*/  HMMA.16816.F32.BF16 R92, R168.reuse, R140, R92 ;  /* 0x0000008ca85c723c */ /* 0x042fe2000004185c */
[----:B------:R-:W1:Y:S02]  /*12810*/  MUFU.EX2 R198, R198 ;  /* 0x000000c600c67308 */ /* 0x000e640000000800 */
[----:B------:R-:W-:Y:S01]  /*12820*/  FMUL.FTZ R121, R2, R121 ;  /* 0x0000007902797220 */ /* 0x000fe20000410000 */
[C---:B------:R-:W-:Y:S01]  /*12830*/  FMUL.FTZ R122, R0.reuse, R122 ;  /* 0x0000007a007a7220 */ /* 0x040fe20000410000 */
[----:B------:R-:W-:Y:S01]  /*12840*/  FMUL.FTZ R123, R0, R123 ;  /* 0x0000007b007b7220 */ /* 0x000fe20000410000 */
[C---:B------:R-:W-:Y:S01]  /*12850*/  HMMA.16816.F32.BF16 R96, R168.reuse, R142, R96 ;  /* 0x0000008ea860723c */ /* 0x040fe20000041860 */
[----:B------:R-:W5:Y:S04]  /*12860*/  LDSM.16.MT88.4 R140, [R221+0x1e000] ;  /* 0x01e00000dd8c783b */ /* 0x000f680000004200 */
[C---:B------:R-:W-:Y:S01]  /*12870*/  FMUL.FTZ R124, R2.reuse, R124 ;  /* 0x0000007c027c7220 */ /* 0x040fe20000410000 */
[C---:B--2---:R-:W-:Y:S03]  /*12880*/  HMMA.16816.F32.BF16 R100, R168.reuse, R132, R100 ;  /* 0x00000084a864723c */ /* 0x044fe60000041864 */
[----:B----4-:R-:W-:Y:S02]  /*12890*/  LDSM.16.MT88.4 R144, [R222+0x18800] ;  /* 0x01880000de90783b */ /* 0x010fe40000004200 */
[----:B------:R-:W-:Y:S01]  /*128a0*/  FMUL.FTZ R125, R2, R125 ;  /* 0x0000007d027d7220 */ /* 0x000fe20000410000 */
[C---:B------:R-:W-:Y:S05]  /*128b0*/  HMMA.16816.F32.BF16 R104, R168.reuse, R134, R104 ;  /* 0x00000086a868723c */ /* 0x040fea0000041868 */
[----:B------:R-:W2:Y:S01]  /*128c0*/  LDSM.16.MT88.4 R132, [R220+0x1e000] ;  /* 0x01e00000dc84783b */ /* 0x000ea20000004200 */
        /* <DEDUP_REMOVED lines=9> */
[C---:B-----5:R-:W-:Y:S06]  /*12960*/  HMMA.16816.F32.BF16 R116, R168.reuse, R140, R116 ;  /* 0x0000008ca874723c */ /* 0x060fec0000041874 */
[C---:B------:R-:W-:Y:S01]  /*12970*/  HMMA.16816.F32.BF16 R120, R168.reuse, R142, R120 ;  /* 0x0000008ea878723c */ /* 0x040fe20000041878 */
[----:B------:R-:W4:Y:S05]  /*12980*/  LDSM.16.MT88.4 R140, [R221+0x18800] ;  /* 0x01880000dd8c783b */ /* 0x000f2a0000004200 */
[C---:B--2---:R-:W-:Y:S06]  /*12990*/  HMMA.16816.F32.BF16 R124, R168.reuse, R132, R124 ;  /* 0x00000084a87c723c */ /* 0x044fec000004187c */
[----:B------:R-:W-:Y:S01]  /*129a0*/  HMMA.16816.F32.BF16 R128, R168, R134, R128 ;  /* 0x00000086a880723c */ /* 0x000fe20000041880 */
[----:B------:R-:W2:Y:S04]  /*129b0*/  MUFU.EX2 R169, R185 ;  /* 0x000000b900a97308 */ /* 0x000ea80000000800 */
[----:B------:R-:W-:Y:S02]  /*129c0*/  F2FP.BF16.F32.PACK_AB R132, R197, R192 ;  /* 0x000000c0c584723e */ /* 0x000fe400000010ff */
[----:B------:R-:W-:Y:S04]  /*129d0*/  F2FP.BF16.F32.PACK_AB R134, R199, R194 ;  /* 0x000000c2c786723e */ /* 0x000fe800000010ff */
[----:B------:R-:W-:Y:S01]  /*129e0*/  MUFU.EX2 R168, R183 ;  /* 0x000000b700a87308 */ /* 0x000fe20000000800 */
[----:B------:R-:W-:Y:S02]  /*129f0*/  F2FP.BF16.F32.PACK_AB R133, R201, R196 ;  /* 0x000000c4c985723e */ /* 0x000fe400000010ff */
[----:B-1----:R-:W-:Y:S07]  /*12a00*/  F2FP.BF16.F32.PACK_AB R135, R203, R198 ;  /* 0x000000c6cb87723e */ /* 0x002fee00000010ff */
[----:B------:R-:W1:Y:S01]  /*12a10*/  MUFU.EX2 R170, R181 ;  /* 0x000000b500aa7308 */ /* 0x000e620000000800 */
[C---:B---3--:R-:W-:Y:S09]  /*12a20*/  HMMA.16816.F32.BF16 R4, R132.reuse, R136, R4 ;  /* 0x000000888404723c */ /* 0x048ff20000041804 */
[----:B------:R3:W5:Y:S01]  /*12a30*/  MUFU.EX2 R171, R176 ;  /* 0x000000b000ab7308 */ /* 0x0007620000000800 */
[C---:B------:R-:W-:Y:S01]  /*12a40*/  HMMA.16816.F32.BF16 R8, R132.reuse, R138, R8 ;  /* 0x0000008a8408723c */ /* 0x040fe20000041808 */
[----:B------:R-:W2:Y:S05]  /*12a50*/  LDSM.16.MT88.4 R136, [R222+0x1a800] ;  /* 0x01a80000de88783b */ /* 0x000eaa0000004200 */
[C---:B------:R-:W-:Y:S06]  /*12a60*/  HMMA.16816.F32.BF16 R12, R132.reuse, R144, R12 ;  /* 0x00000090840c723c */ /* 0x040fec000004180c */
[C---:B------:R-:W-:Y:S01]  /*12a70*/  HMMA.16816.F32.BF16 R16, R132.reuse, R146, R16 ;  /* 0x000000928410723c */ /* 0x040fe20000041810 */
[----:B------:R-:W1:Y:S05]  /*12a80*/  LDSM.16.MT88.4 R144, [R221+0x1a800] ;  /* 0x01a80000dd90783b */ /* 0x000e6a0000004200 */
[C---:B----4-:R-:W-:Y:S03]  /*12a90*/  HMMA.16816.F32.BF16 R20, R132.reuse, R140, R20 ;  /* 0x0000008c8414723c */ /* 0x050fe60000041814 */
[----:B---3--:R-:W-:Y:S03]  /*12aa0*/  LDSM.16.MT88.4 R176, [R224+0x1b800] ;  /* 0x01b80000e0b0783b */ /* 0x008fe60000004200 */
[C---:B------:R-:W-:Y:S05]  /*12ab0*/  HMMA.16816.F32.BF16 R24, R132.reuse, R142, R24 ;  /* 0x0000008e8418723c */ /* 0x040fea0000041818 */
[----:B------:R-:W3:Y:S01]  /*12ac0*/  LDSM.16.MT88.4 R140, [R220+0x1a800] ;  /* 0x01a80000dc8c783b */ /* 0x000ee20000004200 */
        /* <DEDUP_REMOVED lines=20> */
[----:B------:R-:W4:Y:S05]  /*12c10*/  LDSM.16.MT88.4 R148, [R221+0x1e800] ;  /* 0x01e80000dd94783b */ /* 0x000f2a0000004200 */
[C---:B-----5:R-:W-:Y:S06]  /*12c20*/  HMMA.16816.F32.BF16 R84, R132.reuse, R152, R84 ;  /* 0x000000988454723c */ /* 0x060fec0000041854 */
        /* <DEDUP_REMOVED lines=17> */
[----:B------:R-:W-:Y:S04]  /*12d40*/  F2FP.BF16.F32.PACK_AB R134, R162, R182 ;  /* 0x000000b6a286723e */ /* 0x000fe800000010ff */
[----:B------:R-:W-:Y:S02]  /*12d50*/  F2FP.BF16.F32.PACK_AB R132, R202, R200 ;  /* 0x000000c8ca84723e */ /* 0x000fe400000010ff */
[----:B------:R-:W-:Y:S02]  /*12d60*/  F2FP.BF16.F32.PACK_AB R133, R169, R163 ;  /* 0x000000a3a985723e */ /* 0x000fe400000010ff */
[----:B------:R-:W-:Y:S07]  /*12d70*/  F2FP.BF16.F32.PACK_AB R135, R170, R168 ;  /* 0x000000a8aa87723e */ /* 0x000fee00000010ff */
        /* <DEDUP_REMOVED lines=27> */
[C---:B-----5:R-:W-:Y:S06]  /*12f30*/  HMMA.16816.F32.BF16 R76, R132.reuse, R156, R76 ;  /* 0x0000009c844c723c */ /* 0x060fec000004184c */
        /* <DEDUP_REMOVED lines=8> */
[C---:B-1----:R-:W-:Y:S06]  /*12fc0*/  HMMA.16816.F32.BF16 R100, R132.reuse, R144, R100 ;  /* 0x000000908464723c */ /* 0x042fec0000041864 */
[C---:B------:R-:W-:Y:S05]  /*12fd0*/  HMMA.16816.F32.BF16 R104, R132.reuse, R146, R104 ;  /* 0x000000928468723c */ /* 0x040fea0000041868 */
[--C-:B------:R-:W-:Y:S01]  /*12fe0*/  FFMA.FTZ R145, R175, UR4, -R172.reuse ;  /* 0x00000004af917c23 */ /* 0x100fe200080108ac */
[C---:B---3--:R-:W-:Y:S05]  /*12ff0*/  HMMA.16816.F32.BF16 R108, R132.reuse, R140, R108 ;  /* 0x0000008c846c723c */ /* 0x048fea000004186c */
[----:B------:R-:W-:Y:S01]  /*13000*/  MOV R146, R169 ;  /* 0x000000a900927202 */ /* 0x000fe20000000f00 */
[C---:B------:R-:W-:Y:S01]  /*13010*/  HMMA.16816.F32.BF16 R112, R132.reuse, R142, R112 ;  /* 0x0000008e8470723c */ /* 0x040fe20000041870 */
[----:B------:R1:W3:Y:S01]  /*13020*/  MUFU.EX2 R169, R145 ;  /* 0x0000009100a97308 */ /* 0x0002e20000000800 */
[----:B------:R-:W5:Y:S03]  /*13030*/  LDSM.16.MT88.4 R140, [R221+0x19800] ;  /* 0x01980000dd8c783b */ /* 0x000f660000004200 */
[----:B------:R-:W-:Y:S01]  /*13040*/  FFMA.FTZ R144, R173, UR4, -R172 ;  /* 0x00000004ad907c23 */ /* 0x000fe200080108ac */
[C---:B----4-:R-:W-:Y:S04]  /*13050*/  HMMA.16816.F32.BF16 R116, R132.reuse, R148, R116 ;  /* 0x000000948474723c */ /* 0x050fe80000041874 */
[----:B------:R-:W4:Y:S01]  /*13060*/  LDSM.16.MT88.4 R172, [R220+0x19800] ;  /* 0x01980000dcac783b */ /* 0x000f220000004200 */
[----:B------:R-:W-:Y:S01]  /*13070*/  MOV R147, R182 ;  /* 0x000000b600937202 */ /* 0x000fe20000000f00 */
[C---:B------:R-:W-:Y:S05]  /*13080*/  HMMA.16816.F32.BF16 R120, R132.reuse, R150, R120 ;  /* 0x000000968478723c */ /* 0x040fea0000041878 */
[----:B------:R-:W-:Y:S01]  /*13090*/  MOV R148, R184 ;  /* 0x000000b800947202 */ /* 0x000fe20000000f00 */
[C---:B------:R-:W-:Y:S01]  /*130a0*/  HMMA.16816.F32.BF16 R124, R132.reuse, R152, R124 ;  /* 0x00000098847c723c */ /* 0x040fe2000004187c */
[----:B------:R-:W4:Y:S04]  /*130b0*/  LDSM.16.MT88.4 R180, [R222+0x1b800] ;  /* 0x01b80000deb4783b */ /* 0x000f280000004200 */
[----:B-1----:R-:W-:Y:S01]  /*130c0*/  MOV R145, R168 ;  /* 0x000000a800917202 */ /* 0x002fe20000000f00 */
[----:B------:R-:W-:Y:S01]  /*130d0*/  HMMA.16816.F32.BF16 R128, R132, R154, R128 ;  /* 0x0000009a8480723c */ /* 0x000fe20000041880 */
[----:B------:R1:W2:Y:S04]  /*130e0*/  MUFU.EX2 R168, R144 ;  /* 0x0000009000a87308 */ /* 0x0002a80000000800 */
[----:B------:R-:W-:Y:S02]  /*130f0*/  MOV R150, R171 ;  /* 0x000000ab00967202 */ /* 0x000fe40000000f00 */
[----:B---3--:R-:W-:Y:S04]  /*13100*/  MOV R151, R169 ;  /* 0x000000a900977202 */ /* 0x008fe80000000f00 */
[----:B------:R-:W-:Y:S02]  /*13110*/  MOV R134, R161 ;  /* 0x000000a100867202 */ /* 0x000fe40000000f00 */
[----:B------:R-:W-:Y:S02]  /*13120*/  MOV R135, R160 ;  /* 0x000000a000877202 */ /* 0x000fe40000000f00 */
[----:B------:R-:W-:Y:S02]  /*13130*/  MOV R149, R170 ;  /* 0x000000aa00957202 */ /* 0x000fe40000000f00 */
[----:B------:R-:W-:Y:S02]  /*13140*/  F2FP.BF16.F32.PACK_AB R170, R135, R150 ;  /* 0x0000009687aa723e */ /* 0x000fe400000010ff */
[----:B-1----:R-:W-:Y:S02]  /*13150*/  MOV R144, R186 ;  /* 0x000000ba00907202 */ /* 0x002fe40000000f00 */
[----:B--2---:R-:W-:Y:S01]  /*13160*/  MOV R153, R168 ;  /* 0x000000a800997202 */ /* 0x004fe20000000f00 */
[----:B------:R-:W1:Y:S01]  /*13170*/  LDSM.16.MT88.4 R184, [R221+0x1b800] ;  /* 0x01b80000ddb8783b */ /* 0x000e620000004200 */
[----:B------:R-:W-:Y:S02]  /*13180*/  F2FP.BF16.F32.PACK_AB R168, R144, R148 ;  /* 0x0000009490a8723e */ /* 0x000fe400000010ff */
[----:B------:R-:W-:Y:S02]  /*13190*/  F2FP.BF16.F32.PACK_AB R169, R151, R134 ;  /* 0x0000008697a9723e */ /* 0x000fe400000010ff */
[----:B------:R-:W-:Y:S02]  /*131a0*/  F2FP.BF16.F32.PACK_AB R171, R165, R153 ;  /* 0x00000099a5ab723e */ /* 0x000fe400000010ff */
[----:B------:R-:W-:Y:S02]  /*131b0*/  MOV R132, R163 ;  /* 0x000000a300847202 */ /* 0x000fe40000000f00 */
[----:B------:R-:W-:Y:S03]  /*131c0*/  MOV R133, R162 ;  /* 0x000000a200857202 */ /* 0x000fe60000000f00 */
[C---:B------:R-:W-:Y:S01]  /*131d0*/  HMMA.16816.F32.BF16 R160, R168.reuse, R156, R4 ;  /* 0x0000009ca8a0723c */ /* 0x040fe20000041804 */
[----:B------:R-:W2:Y:S05]  /*131e0*/  LDSM.16.MT88.4 R4, [R220+0x1b800] ;  /* 0x01b80000dc04783b */ /* 0x000eaa0000004200 */
[C---:B------:R-:W-:Y:S07]  /*131f0*/  HMMA.16816.F32.BF16 R156, R168.reuse, R158, R8 ;  /* 0x0000009ea89c723c */ /* 0x040fee0000041808 */
[----:B------:R-:W-:Y:S02]  /*13200*/  MOV R9, R153 ;  /* 0x0000009900097202 */ /* 0x000fe40000000f00 */
[C---:B------:R-:W-:Y:S03]  /*13210*/  HMMA.16816.F32.BF16 R152, R168.reuse, R136, R12 ;  /* 0x00000088a898723c */ /* 0x040fe6000004180c */
[----:B------:R-:W-:Y:S02]  /*13220*/  MOV R10, R150 ;  /* 0x00000096000a7202 */ /* 0x000fe40000000f00 */
[----:B------:R-:W-:Y:S02]  /*13230*/  MOV R11, R151 ;  /* 0x00000097000b7202 */ /* 0x000fe40000000f00 */
[----:B------:R-:W-:Y:S04]  /*13240*/  MOV R14, R148 ;  /* 0x00000094000e7202 */ /* 0x000fe80000000f00 */
[----:B------:R-:W-:Y:S02]  /*13250*/  MOV R15, R149 ;  /* 0x00000095000f7202 */ /* 0x000fe40000000f00 */
[C---:B------:R-:W-:Y:S07]  /*13260*/  HMMA.16816.F32.BF16 R148, R168.reuse, R138, R16 ;  /* 0x0000008aa894723c */ /* 0x040fee0000041810 */
[----:B------:R-:W-:Y:S04]  /*13270*/  MOV R16, R144 ;  /* 0x0000009000107202 */ /* 0x000fe80000000f00 */
[----:B------:R-:W-:Y:S02]  /*13280*/  MOV R17, R145 ;  /* 0x0000009100117202 */ /* 0x000fe40000000f00 */
[----:B------:R-:W-:Y:S02]  /*13290*/  MOV R18, R146 ;  /* 0x0000009200127202 */ /* 0x000fe40000000f00 */
[----:B------:R-:W-:Y:S02]  /*132a0*/  MOV R19, R147 ;  /* 0x0000009300137202 */ /* 0x000fe40000000f00 */
[C---:B-----5:R-:W-:Y:S06]  /*132b0*/  HMMA.16816.F32.BF16 R144, R168.reuse, R140, R20 ;  /* 0x0000008ca890723c */ /* 0x060fec0000041814 */
[C---:B------:R-:W-:Y:S05]  /*132c0*/  HMMA.16816.F32.BF16 R140, R168.reuse, R142, R24 ;  /* 0x0000008ea88c723c */ /* 0x040fea0000041818 */
[----:B------:R-:W-:Y:S01]  /*132d0*/  MOV R23, R132 ;  /* 0x0000008400177202 */ /* 0x000fe20000000f00 */
[C---:B----4-:R-:W-:Y:S01]  /*132e0*/  HMMA.16816.F32.BF16 R136, R168.reuse, R172, R28 ;  /* 0x000000aca888723c */ /* 0x050fe2000004181c */
[----:B------:R-:W-:Y:S04]  /*132f0*/  LDSM.16.MT88.4 R28, [R222+0x1f800] ;  /* 0x01f80000de1c783b */ /* 0x000fe80000004200 */
[----:B------:R-:W-:Y:S02]  /*13300*/  MOV R25, R133 ;  /* 0x0000008500197202 */ /* 0x000fe40000000f00 */
[----:B------:R-:W-:Y:S04]  /*13310*/  MOV R26, R134 ;  /* 0x00000086001a7202 */ /* 0x000fe80000000f00 */
[----:B------:R-:W-:Y:S02]  /*13320*/  MOV R27, R135 ;  /* 0x00000087001b7202 */ /* 0x000fe40000000f00 */
[C---:B------:R-:W-:Y:S03]  /*13330*/  HMMA.16816.F32.BF16 R132, R168.reuse, R174, R32 ;  /* 0x000000aea884723c */ /* 0x040fe60000041820 */
[----:B------:R-:W-:Y:S02]  /*13340*/  MOV R20, R9 ;  /* 0x0000000900147202 */ /* 0x000fe40000000f00 */
[----:B------:R-:W-:Y:S01]  /*13350*/  MOV R21, R10 ;  /* 0x0000000a00157202 */ /* 0x000fe20000000f00 */
[C---:B------:R-:W-:Y:S05]  /*13360*/  HMMA.16816.F32.BF16 R36, R168.reuse, R176, R36 ;  /* 0x000000b0a824723c */ /* 0x040fea0000041824 */
[----:B------:R-:W-:Y:S01]  /*13370*/  MOV R22, R11 ;  /* 0x0000000b00167202 */ /* 0x000fe20000000f00 */
[C---:B------:R-:W-:Y:S01]  /*13380*/  HMMA.16816.F32.BF16 R40, R168.reuse, R178, R40 ;  /* 0x000000b2a828723c */ /* 0x040fe20000041828 */
[----:B------:R-:W3:Y:S04]  /*13390*/  LDSM.16.MT88.4 R8, [R224+0x1d800] ;  /* 0x01d80000e008783b */ /* 0x000ee80000004200 */
[----:B------:R-:W-:Y:S01]  /*133a0*/  MOV R175, R14 ;  /* 0x0000000e00af7202 */ /* 0x000fe20000000f00 */
[C---:B------:R-:W-:Y:S03]  /*133b0*/  HMMA.16816.F32.BF16 R44, R168.reuse, R180, R44 ;  /* 0x000000b4a82c723c */ /* 0x040fe6000004182c */
[----:B------:R-:W4:Y:S02]  /*133c0*/  LDL.LU R180, [R1+0x4] ;  /* 0x0000040001b47983 */ /* 0x000f240000300800 */
[----:B------:R-:W-:Y:S01]  /*133d0*/  MOV R174, R15 ;  /* 0x0000000f00ae7202 */ /* 0x000fe20000000f00 */
[C---:B------:R-:W-:Y:S01]  /*133e0*/  HMMA.16816.F32.BF16 R48, R168.reuse, R182, R48 ;  /* 0x000000b6a830723c */ /* 0x040fe20000041830 */
[----:B------:R-:W5:Y:S04]  /*133f0*/  LDL.LU R183, [R1+0x10] ;  /* 0x0000100001b77983 */ /* 0x000f680000300800 */
[----:B------:R-:W3:Y:S01]  /*13400*/  LDSM.16.MT88.4 R12, [R222+0x1d800] ;  /* 0x01d80000de0c783b */ /* 0x000ee20000004200 */
[C---:B-1----:R-:W-:Y:S05]  /*13410*/  HMMA.16816.F32.BF16 R52, R168.reuse, R184, R52 ;  /* 0x000000b8a834723c */ /* 0x042fea0000041834 */
[----:B------:R-:W-:Y:S01]  /*13420*/  MOV R33, R16 ;  /* 0x0000001000217202 */ /* 0x000fe20000000f00 */
[C---:B------:R-:W-:Y:S05]  /*13430*/  HMMA.16816.F32.BF16 R56, R168.reuse, R186, R56 ;  /* 0x000000baa838723c */ /* 0x040fea0000041838 */
[----:B------:R-:W-:Y:S01]  /*13440*/  MOV R176, R17 ;  /* 0x0000001100b07202 */ /* 0x000fe20000000f00 */
[C---:B--2---:R-:W-:Y:S05]  /*13450*/  HMMA.16816.F32.BF16 R60, R168.reuse, R4, R60 ;  /* 0x00000004a83c723c */ /* 0x044fea000004183c */
[----:B------:R-:W-:Y:S01]  /*13460*/  MOV R178, R18 ;  /* 0x0000001200b27202 */ /* 0x000fe20000000f00 */
[C---:B------:R-:W-:Y:S01]  /*13470*/  HMMA.16816.F32.BF16 R64, R168.reuse, R6, R64 ;  /* 0x00000006a840723c */ /* 0x040fe20000041840 */
[----:B------:R-:W-:Y:S04]  /*13480*/  LDSM.16.MT88.4 R4, [R221+0x1f800] ;  /* 0x01f80000dd04783b */ /* 0x000fe80000004200 */
[----:B------:R-:W-:Y:S01]  /*13490*/  MOV R179, R19 ;  /* 0x0000001300b37202 */ /* 0x000fe20000000f00 */
[C---:B---3--:R-:W-:Y:S03]  /*134a0*/  HMMA.16816.F32.BF16 R68, R168.reuse, R8, R68 ;  /* 0x00000008a844723c */ /* 0x048fe60000041844 */
[----:B------:R-:W1:Y:S02]  /*134b0*/  LDSM.16.MT88.4 R16, [R221+0x1d800] ;  /* 0x01d80000dd10783b */ /* 0x000e640000004200 */
[----:B------:R-:W-:Y:S01]  /*134c0*/  MOV R172, R20 ;  /* 0x0000001400ac7202 */ /* 0x000fe20000000f00 */
[C---:B------:R-:W-:Y:S05]  /*134d0*/  HMMA.16816.F32.BF16 R72, R168.reuse, R10, R72 ;  /* 0x0000000aa848723c */ /* 0x040fea0000041848 */
[----:B------:R-:W-:Y:S01]  /*134e0*/  MOV R35, R21 ;  /* 0x0000001500237202 */ /* 0x000fe20000000f00 */
[----:B------:R-:W-:Y:S01]  /*134f0*/  LDSM.16.MT88.4 R8, [R220+0x1f800] ;  /* 0x01f80000dc08783b */ /* 0x000fe20000004200 */
[----:B------:R-:W-:Y:S01]  /*13500*/  MOV R34, R22 ;  /* 0x0000001600227202 */ /* 0x000fe20000000f00 */
[C---:B------:R-:W-:Y:S03]  /*13510*/  HMMA.16816.F32.BF16 R76, R168.reuse, R12, R76 ;  /* 0x0000000ca84c723c */ /* 0x040fe6000004184c */
[----:B------:R-:W-:Y:S03]  /*13520*/  MOV R181, R23 ;  /* 0x0000001700b57202 */ /* 0x000fe60000000f00 */
[----:B------:R-:W2:Y:S01]  /*13530*/  LDSM.16.MT88.4 R20, [R220+0x1d800] ;  /* 0x01d80000dc14783b */ /* 0x000ea20000004200 */
[C---:B------:R-:W-:Y:S04]  /*13540*/  HMMA.16816.F32.BF16 R80, R168.reuse, R14, R80 ;  /* 0x0000000ea850723c */ /* 0x040fe80000041850 */
[----:B------:R-:W-:Y:S02]  /*13550*/  MOV R177, R25 ;  /* 0x0000001900b17202 */ /* 0x000fe40000000f00 */
[----:B------:R-:W-:Y:S02]  /*13560*/  MOV R32, R26 ;  /* 0x0000001a00207202 */ /* 0x000fe40000000f00 */
[----:B------:R-:W-:Y:S02]  /*13570*/  MOV R173, R27 ;  /* 0x0000001b00ad7202 */ /* 0x000fe40000000f00 */
[----:B------:R-:W3:Y:S01]  /*13580*/  LDSM.16.MT88.4 R24, [R224+0x1f800] ;  /* 0x01f80000e018783b */ /* 0x000ee20000004200 */
[C---:B-1----:R-:W-:Y:S06]  /*13590*/  HMMA.16816.F32.BF16 R84, R168.reuse, R16, R84 ;  /* 0x00000010a854723c */ /* 0x042fec0000041854 */
        /* <DEDUP_REMOVED lines=10> */
[----:B------:R-:W-:Y:S05]  /*13640*/  HMMA.16816.F32.BF16 R128, R168, R10, R128 ;  /* 0x0000000aa880723c */ /* 0x000fea0000041880 */
[----:B----4-:R-:W-:Y:S01]  /*13650*/  FFMA.FTZ R195, R0, R180, R195 ;  /* 0x000000b400c37223 */ /* 0x010fe200000100c3 */
[----:B-----5:R-:W-:Y:S05]  /*13660*/  FFMA.FTZ R193, R2, R183, R193 ;  /* 0x000000b702c17223 */ /* 0x020fea00000100c1 */
        /* <DEDUP_REMOVED lines=29> */
[----:B------:R-:W-:Y:S05]  /*13840*/  FADD.FTZ R2, R173, R2 ;  /* 0x00000002ad027221 */ /* 0x000fea0000010000 */
[----:B------:R1:W-:Y:S04]  /*13850*/  STL [R1+0x10], R2 ;  /* 0x0000100201007387 */ /* 0x0003e80000100800 */
[----:B------:R2:W-:Y:S01]  /*13860*/  STL [R1+0x4], R0 ;  /* 0x0000040001007387 */ /* 0x0005e20000100800 */
[----:B-1----:R-:W-:Y:S02]  /*13870*/  MOV R2, R3 ;  /* 0x0000000300027202 */ /* 0x002fe40000000f00 */
[----:B--2---:R-:W-:Y:S01]  /*13880*/  MOV R0, R164 ;  /* 0x000000a400007202 */ /* 0x004fe20000000f00 */
[----:B------:R-:W-:Y:S06]  /*13890*/  @P0 BRA `(.L_x_2232) ;  /* 0xffffffbc00e00947 */ /* 0x000fec000383ffff */
.L_x_2231:
        /* <DEDUP_REMOVED lines=10> */
[----:B-1----:R-:W-:-:S03]  /*13940*/  ULEA UR4, UR4, UR6, 0x18 ;  /* 0x0000000604047291 */ /* 0x002fc6000f8ec03f */
[----:B------:R-:W-:Y:S01]  /*13950*/  @UP0 UMOV UR6, UR10 ;  /* 0x0000000a00060c82 */ /* 0x000fe20008000000 */
[----:B----4-:R-:W-:-:S04]  /*13960*/  SHF.R.S32.HI R4, RZ, 0x1f, R5 ;  /* 0x0000001fff047819 */ /* 0x010fc80000011405 */
[CC--:B------:R-:W-:Y:S02]  /*13970*/  LEA.HI R10, R4.reuse, R5.reuse, RZ, 0x2 ;  /* 0x00000005040a7211 */ /* 0x0c0fe400078f10ff */
[----:B------:R-:W-:Y:S02]  /*13980*/  LEA.HI R2, R4, R5, RZ, 0x5 ;  /* 0x0000000504027211 */ /* 0x000fe400078f28ff */
[--C-:B------:R-:W-:Y:S02]  /*13990*/  SHF.R.S32.HI R0, RZ, 0x2, R10.reuse ;  /* 0x00000002ff007819 */ /* 0x100fe4000001140a */
[----:B------:R-:W-:Y:S02]  /*139a0*/  SHF.R.S32.HI R7, RZ, 0x1f, R10 ;  /* 0x0000001fff077819 */ /* 0x000fe4000001140a */
[----:B------:R-:W-:Y:S02]  /*139b0*/  LOP3.LUT R10, R10, 0x3ffffffc, RZ, 0xc0, !PT ;  /* 0x3ffffffc0a0a7812 */ /* 0x000fe400078ec0ff */
[----:B------:R-:W-:-:S03]  /*139c0*/  LEA.HI R7, R7, R0, RZ, 0x3 ;  /* 0x0000000007077211 */ /* 0x000fc600078f18ff */
[----:B------:R-:W-:Y:S01]  /*139d0*/  IMAD.IADD R11, R5, 0x1, -R10 ;  /* 0x00000001050b7824 */ /* 0x000fe200078e0a0a */
[----:B------:R-:W-:Y:S01]  /*139e0*/  LOP3.LUT R7, R7, 0xfffffff8, RZ, 0xc0, !PT ;  /* 0xfffffff807077812 */ /* 0x000fe200078ec0ff */
[----:B------:R-:W-:-:S04]  /*139f0*/  IMAD.MOV.U32 R10, RZ, RZ, 0x20 ;  /* 0x00000020ff0a7424 */ /* 0x000fc800078e00ff */
[----:B------:R-:W-:Y:S01]  /*13a00*/  IMAD.IADD R7, R0, 0x1, -R7 ;  /* 0x0000000100077824 */ /* 0x000fe200078e0a07 */
[----:B------:R-:W-:-:S03]  /*13a10*/  SHF.R.S32.HI R0, RZ, 0x5, R2 ;  /* 0x00000005ff007819 */ /* 0x000fc60000011402 */
[C---:B------:R-:W-:Y:S01]  /*13a20*/  IMAD.SHL.U32 R6, R7.reuse, 0x40, RZ ;  /* 0x0000004007067824 */ /* 0x040fe200078e00ff */
[----:B------:R-:W-:Y:S01]  /*13a30*/  R2P PR, R7, 0x6 ;  /* 0x0000000607007804 */ /* 0x000fe20000000000 */
[----:B------:R-:W-:-:S03]  /*13a40*/  IMAD R11, R0, 0x200, R11 ;  /* 0x00000200000b7824 */ /* 0x000fc600078e020b */
        /* <DEDUP_REMOVED lines=8> */
[----:B--2---:R-:W-:Y:S01]  /*13ad0*/  FADD.FTZ R16, R16, R9 ;  /* 0x0000000910107221 */ /* 0x004fe20000010000 */
[----:B------:R-:W-:-:S03]  /*13ae0*/  IMAD.MOV.U32 R9, RZ, RZ, 0x40 ;  /* 0x00000040ff097424 */ /* 0x000fc600078e00ff */
[----:B------:R1:W2:Y:S04]  /*13af0*/  SHFL.BFLY PT, R17, R8, 0x1, 0x1f ;  /* 0x0c201f0008117f89 */ /* 0x0002a800000e0000 */
[----:B------:R1:W3:Y:S01]  /*13b00*/  SHFL.BFLY PT, R13, R16, 0x1, 0x1f ;  /* 0x0c201f00100d7f89 */ /* 0x0002e200000e0000 */
[----:B------:R-:W-:Y:S01]  /*13b10*/  SEL R9, R9, 0xffffffc0, !P2 ;  /* 0xffffffc009097807 */ /* 0x000fe20005000000 */
[----:B------:R-:W-:Y:S06]  /*13b20*/  @P0 BRA `(.L_x_2235) ;  /* 0x0000000000200947 */ /* 0x000fec0003800000 */
        /* <DEDUP_REMOVED lines=8> */
.L_x_2235:
        /* <DEDUP_REMOVED lines=14> */
.L_x_2236:
[----:B------:R-:W4:Y:S01]  /*13c90*/  S2UR UR7, SR_CTAID.X ;  /* 0x00000000000779c3 */ /* 0x000f220000002500 */
[----:B------:R-:W-:Y:S01]  /*13ca0*/  LOP3.LUT R7, R7, 0x1, RZ, 0xc0, !PT ;  /* 0x0000000107077812 */ /* 0x000fe200078ec0ff */
[----:B-12---:R-:W-:Y:S01]  /*13cb0*/  FADD.FTZ R8, R8, R17 ;  /* 0x0000001108087221 */ /* 0x006fe20000010000 */
[----:B------:R-:W-:Y:S01]  /*13cc0*/  ISETP.NE.AND P1, PT, RZ, UR9, PT ;  /* 0x00000009ff007c0c */ /* 0x000fe2000bf25270 */
[----:B------:R-:W1:Y:S01]  /*13cd0*/  S2R R24, SR_CTAID.Z ;  /* 0x0000000000187919 */ /* 0x000e620000002700 */
[----:B------:R-:W-:Y:S01]  /*13ce0*/  ISETP.NE.U32.AND P2, PT, R7, 0x1, PT ;  /* 0x000000010700780c */ /* 0x000fe20003f45070 */
[----:B---3--:R-:W-:Y:S01]  /*13cf0*/  FADD.FTZ R7, R16, R13 ;  /* 0x0000000d10077221 */ /* 0x008fe20000010000 */
[----:B------:R-:W-:Y:S01]  /*13d00*/  LEA.HI R4, R4, R5, RZ, 0x3 ;  /* 0x0000000504047211 */ /* 0x000fe200078f18ff */
[----:B------:R-:W-:Y:S01]  /*13d10*/  BSSY B0, `(.L_x_2237) ;  /* 0x000015e000007945 */ /* 0x000fe20003800000 */
[----:B------:R-:W-:Y:S02]  /*13d20*/  FSETP.NE.FTZ.AND P5, PT, R8, RZ, PT ;  /* 0x000000ff0800720b */ /* 0x000fe40003fb5000 */
[----:B------:R-:W-:-:S02]  /*13d30*/  FSETP.NE.FTZ.AND P4, PT, R7, RZ, PT ;  /* 0x000000ff0700720b */ /* 0x000fc40003f95000 */
[----:B------:R-:W-:Y:S02]  /*13d40*/  LOP3.LUT R16, R2, 0xffffffe0, RZ, 0xc0, !PT ;  /* 0xffffffe002107812 */ /* 0x000fe400078ec0ff */
[----:B------:R-:W-:Y:S01]  /*13d50*/  SHF.R.S32.HI R2, RZ, 0x3, R4 ;  /* 0x00000003ff027819 */ /* 0x000fe20000011404 */
[----:B------:R-:W2:Y:S01]  /*13d60*/  @!P1 LDC R6, c[0x0][0x2c4] ;  /* 0x0000b100ff069b82 */ /* 0x000ea20000000800 */
[----:B------:R-:W-:Y:S02]  /*13d70*/  PLOP3.LUT P0, PT, PT, PT, PT, 0x8, 0x0 ;  /* 0x000000000000781c */ /* 0x000fe40003f0e170 */
[----:B------:R-:W-:Y:S02]  /*13d80*/  @!P1 PLOP3.LUT P0, PT, P3, PT, PT, 0x80, 0x0 ;  /* 0x000000000000981c */ /* 0x000fe40001f0f070 */
[----:B------:R-:W-:Y:S02]  /*13d90*/  MOV R12, 0x3f800000 ;  /* 0x3f800000000c7802 */ /* 0x000fe40000000f00 */
[C---:B------:R-:W-:Y:S01]  /*13da0*/  IADD3 R13, R11.reuse, -0x10, RZ ;  /* 0xfffffff00b0d7810 */ /* 0x040fe20007ffe0ff */
[----:B----4-:R-:W-:Y:S01]  /*13db0*/  UIMAD UR4, UR7, -0x80, UR19 ;  /* 0xffffff80070478a4 */ /* 0x010fe2000f8e0213 */
[C---:B------:R-:W-:Y:S01]  /*13dc0*/  @P2 IADD3 R13, R11.reuse, 0x10, RZ ;  /* 0x000000100b0d2810 */ /* 0x040fe20007ffe0ff */
[----:B------:R-:W3:Y:S01]  /*13dd0*/  @!P1 LDC R29, c[0x0][0x270] ;  /* 0x00009c00ff1d9b82 */ /* 0x000ee20000000800 */
[----:B------:R-:W4:Y:S01]  /*13de0*/  @P5 MUFU.RCP R12, R8 ;  /* 0x00000008000c5308 */ /* 0x000f220000001000 */
[----:B------:R-:W-:-:S02]  /*13df0*/  IADD3 R17, R11, R10, RZ ;  /* 0x0000000a0b117210 */ /* 0x000fc40007ffe0ff */
[----:B------:R-:W-:Y:S02]  /*13e00*/  ISETP.GE.AND P3, PT, R2, UR4, PT ;  /* 0x0000000402007c0c */ /* 0x000fe4000bf66270 */
[----:B------:R-:W-:Y:S02]  /*13e10*/  MOV R2, 0x3f800000 ;  /* 0x3f80000000027802 */ /* 0x000fe40000000f00 */
[----:B------:R-:W-:Y:S01]  /*13e20*/  IADD3 R19, R10, R13, RZ ;  /* 0x0000000d0a137210 */ /* 0x000fe20007ffe0ff */
[----:B------:R-:W5:Y:S01]  /*13e30*/  @P1 LDC.64 R26, c[0x0][0x2c0] ;  /* 0x0000b000ff1a1b82 */ /* 0x000f620000000a00 */
[----:B------:R-:W-:Y:S01]  /*13e40*/  IADD3 R21, R11, R9, RZ ;  /* 0x000000090b157210 */ /* 0x000fe20007ffe0ff */
[----:B------:R-:W1:Y:S01]  /*13e50*/  S2R R10, SR_CTAID.Y ;  /* 0x00000000000a7919 */ /* 0x000e620000002600 */
[----:B------:R-:W2:Y:S01]  /*13e60*/  @P4 MUFU.RCP R2, R7 ;  /* 0x0000000700024308 */ /* 0x000ea20000001000 */
[----:B------:R-:W-:Y:S02]  /*13e70*/  IADD3 R23, R9, R13, RZ ;  /* 0x0000000d09177210 */ /* 0x000fe40007ffe0ff */
[----:B------:R-:W-:-:S02]  /*13e80*/  IADD3 R25, R17, R9, RZ ;  /* 0x0000000911197210 */ /* 0x000fc40007ffe0ff */
[----:B------:R-:W-:Y:S01]  /*13e90*/  IADD3 R9, R19, R9, RZ ;  /* 0x0000000913097210 */ /* 0x000fe20007ffe0ff */
        /* <DEDUP_REMOVED lines=221> */
[----:B------:R-:W-:Y:S01]  /*14c70*/  FMUL.FTZ R2, R2, R130 ;  /* 0x0000008202027220 */ /* 0x000fe20000410000 */
[----:B------:R-:W-:Y:S01]  /*14c80*/  F2FP.BF16.F32.PACK_AB R108, R109, R108 ;  /* 0x0000006c6d6c723e */ /* 0x000fe200000010ff */
[----:B------:R-:W2:Y:S01]  /*14c90*/  @P0 LDC R6, c[0x0][0x2e4] ;  /* 0x0000b900ff060b82 */ /* 0x000ea20000000800 */
[----:B------:R-:W-:Y:S01]  /*14ca0*/  F2FP.BF16.F32.PACK_AB R110, R111, R110 ;  /* 0x0000006e6f6e723e */ /* 0x000fe200000010ff */
[----:B------:R-:W-:Y:S01]  /*14cb0*/  STS [R23+0x8000], R88 ;  /* 0x0080005817007388 */ /* 0x000fe20000000800 */
[----:B------:R-:W-:Y:S01]  /*14cc0*/  F2FP.BF16.F32.PACK_AB R112, R113, R112 ;  /* 0x000000707170723e */ /* 0x000fe200000010ff */
[----:B------:R-:W4:Y:S01]  /*14cd0*/  @P5 MUFU.LG2 R8, R8 ;  /* 0x0000000800085308 */ /* 0x000f220000000c00 */
[----:B------:R-:W-:Y:S01]  /*14ce0*/  F2FP.BF16.F32.PACK_AB R114, R115, R114 ;  /* 0x000000727372723e */ /* 0x000fe200000010ff */
[----:B------:R-:W-:Y:S01]  /*14cf0*/  STS [R23+0x8400], R90 ;  /* 0x0084005a17007388 */ /* 0x000fe20000000800 */
[----:B------:R-:W-:Y:S01]  /*14d00*/  F2FP.BF16.F32.PACK_AB R116, R117, R116 ;  /* 0x000000747574723e */ /* 0x000fe200000010ff */
[----:B------:R-:W4:Y:S01]  /*14d10*/  @P1 LDC R12, c[0x0][0x2c0] ;  /* 0x0000b000ff0c1b82 */ /* 0x000f220000000800 */
[----:B------:R-:W-:Y:S01]  /*14d20*/  F2FP.BF16.F32.PACK_AB R118, R119, R118 ;  /* 0x000000767776723e */ /* 0x000fe200000010ff */
[----:B------:R-:W-:Y:S01]  /*14d30*/  STS [R25+0x8000], R92 ;  /* 0x0080005c19007388 */ /* 0x000fe20000000800 */
[----:B------:R-:W-:Y:S01]  /*14d40*/  IADD3 R5, -R16, R5, RZ ;  /* 0x0000000510057210 */ /* 0x000fe20007ffe1ff */
[----:B------:R-:W4:Y:S01]  /*14d50*/  @P4 MUFU.LG2 R7, R7 ;  /* 0x0000000700074308 */ /* 0x000f220000000c00 */
[----:B------:R-:W-:Y:S01]  /*14d60*/  F2FP.BF16.F32.PACK_AB R120, R121, R120 ;  /* 0x000000787978723e */ /* 0x000fe200000010ff */
[----:B------:R-:W-:Y:S01]  /*14d70*/  STS [R25+0x8400], R94 ;  /* 0x0084005e19007388 */ /* 0x000fe20000000800 */
[----:B------:R-:W-:Y:S01]  /*14d80*/  F2FP.BF16.F32.PACK_AB R122, R123, R122 ;  /* 0x0000007a7b7a723e */ /* 0x000fe200000010ff */
[----:B-----5:R-:W-:Y:S01]  /*14d90*/  @P1 IMAD R27, R27, R26, RZ ;  /* 0x0000001a1b1b1224 */ /* 0x020fe200078e02ff */
[----:B------:R-:W-:Y:S01]  /*14da0*/  LEA.HI.SX32 R16, R4, 0x20, 0x1d ;  /* 0x0000002004107811 */ /* 0x000fe200078feaff */
[----:B------:R-:W-:Y:S01]  /*14db0*/  STS [R9+0x8000], R96 ;  /* 0x0080006009007388 */ /* 0x000fe20000000800 */
[----:B------:R-:W-:-:S02]  /*14dc0*/  F2FP.BF16.F32.PACK_AB R124, R125, R124 ;  /* 0x0000007c7d7c723e */ /* 0x000fc400000010ff */
[----:B------:R-:W-:Y:S01]  /*14dd0*/  F2FP.BF16.F32.PACK_AB R126, R127, R126 ;  /* 0x0000007e7f7e723e */ /* 0x000fe200000010ff */
[----:B------:R-:W-:Y:S01]  /*14de0*/  STS [R9+0x8400], R98 ;  /* 0x0084006209007388 */ /* 0x000fe20000000800 */
[----:B------:R-:W-:Y:S02]  /*14df0*/  LEA.HI.SX32 R4, R4, 0x40, 0x1d ;  /* 0x0000004004047811 */ /* 0x000fe400078feaff */
[----:B------:R-:W-:Y:S01]  /*14e00*/  F2FP.BF16.F32.PACK_AB R128, R129, R128 ;  /* 0x000000808180723e */ /* 0x000fe200000010ff */
[----:B------:R-:W-:Y:S01]  /*14e10*/  STS [R11+0xc000], R100 ;  /* 0x00c000640b007388 */ /* 0x000fe20000000800 */
[----:B------:R-:W-:Y:S02]  /*14e20*/  F2FP.BF16.F32.PACK_AB R2, R131, R2 ;  /* 0x000000028302723e */ /* 0x000fe400000010ff */
[----:B------:R-:W-:Y:S01]  /*14e30*/  ISETP.GE.AND P0, PT, R4, UR4, PT ;  /* 0x0000000404007c0c */ /* 0x000fe2000bf06270 */
[----:B------:R5:W-:Y:S01]  /*14e40*/  STS [R11+0xc400], R102 ;  /* 0x00c400660b007388 */ /* 0x000be20000000800 */
[----:B------:R-:W-:-:S02]  /*14e50*/  ISETP.GE.AND P2, PT, R16, UR4, PT ;  /* 0x0000000410007c0c */ /* 0x000fc4000bf46270 */
[----:B------:R-:W-:Y:S01]  /*14e60*/  @!P1 MOV R12, 0x1 ;  /* 0x00000001000c9802 */ /* 0x000fe20000000f00 */
[----:B------:R-:W-:Y:S01]  /*14e70*/  STS [R13+0xc000], R104 ;  /* 0x00c000680d007388 */ /* 0x000fe20000000800 */
[----:B--2---:R-:W-:-:S03]  /*14e80*/  @!P1 MOV R27, R6 ;  /* 0x00000006001b9202 */ /* 0x004fc60000000f00 */
[----:B------:R-:W-:Y:S04]  /*14e90*/  STS [R13+0xc400], R106 ;  /* 0x00c4006a0d007388 */ /* 0x000fe80000000800 */
[----:B------:R-:W-:Y:S04]  /*14ea0*/  STS [R17+0xc000], R108 ;  /* 0x00c0006c11007388 */ /* 0x000fe80000000800 */
[----:B------:R-:W-:Y:S04]  /*14eb0*/  STS [R17+0xc400], R110 ;  /* 0x00c4006e11007388 */ /* 0x000fe80000000800 */
[----:B------:R-:W-:Y:S04]  /*14ec0*/  STS [R19+0xc000], R112 ;  /* 0x00c0007013007388 */ /* 0x000fe80000000800 */
[----:B------:R-:W-:Y:S01]  /*14ed0*/  STS [R19+0xc400], R114 ;  /* 0x00c4007213007388 */ /* 0x000fe20000000800 */
[----:B-----5:R-:W-:Y:S01]  /*14ee0*/  @P1 MOV R11, 0x1 ;  /* 0x00000001000b1802 */ /* 0x020fe20000000f00 */
[----:B---3--:R-:W-:Y:S01]  /*14ef0*/  @!P1 IMAD R11, R6, R29, RZ ;  /* 0x0000001d060b9224 */ /* 0x008fe200078e02ff */
[----:B------:R-:W-:Y:S01]  /*14f00*/  MOV R6, 0x7f800000 ;  /* 0x7f80000000067802 */ /* 0x000fe20000000f00 */
[----:B------:R-:W-:Y:S02]  /*14f10*/  STS [R21+0xc000], R116 ;  /* 0x00c0007415007388 */ /* 0x000fe40000000800 */
[----:B-1----:R-:W-:Y:S01]  /*14f20*/  IMAD R10, R10, R11, RZ ;  /* 0x0000000b0a0a7224 */ /* 0x002fe200078e02ff */
[----:B------:R-:W-:Y:S01]  /*14f30*/  SHF.R.S32.HI R11, RZ, 0x1f, R0 ;  /* 0x0000001fff0b7819 */ /* 0x000fe20000011400 */
[----:B------:R1:W-:Y:S03]  /*14f40*/  STS [R21+0xc400], R118 ;  /* 0x00c4007615007388 */ /* 0x0003e60000000800 */
[----:B------:R-:W-:Y:S01]  /*14f50*/  LEA.HI R11, R11, R0, RZ, 0x3 ;  /* 0x000000000b0b7211 */ /* 0x000fe200078f18ff */
[----:B------:R-:W-:Y:S01]  /*14f60*/  STS [R23+0xc000], R120 ;  /* 0x00c0007817007388 */ /* 0x000fe20000000800 */
[----:B------:R-:W-:-:S02]  /*14f70*/  SEL R10, R10, RZ, !P6 ;  /* 0x000000ff0a0a7207 */ /* 0x000fc40007000000 */
[----:B------:R-:W-:Y:S01]  /*14f80*/  LOP3.LUT R11, R11, 0xffffff8, RZ, 0xc0, !PT ;  /* 0x0ffffff80b0b7812 */ /* 0x000fe200078ec0ff */
[----:B------:R-:W-:Y:S01]  /*14f90*/  STS [R23+0xc400], R122 ;  /* 0x00c4007a17007388 */ /* 0x000fe20000000800 */
[----:B------:R-:W-:Y:S01]  /*14fa0*/  LOP3.LUT P6, RZ, R5, 0x3, RZ, 0xc0, !PT ;  /* 0x0000000305ff7812 */ /* 0x000fe200078cc0ff */
[----:B----4-:R-:W-:Y:S01]  /*14fb0*/  @P5 FMUL.FTZ R5, R8, 0.69314718246459960938 ;  /* 0x3f31721808055820 */ /* 0x010fe20000410000 */
[----:B------:R-:W-:Y:S01]  /*14fc0*/  IADD3 R11, R0, -R11, RZ ;  /* 0x8000000b000b7210 */ /* 0x000fe20007ffe0ff */
[----:B------:R-:W-:Y:S01]  /*14fd0*/  STS [R25+0xc000], R124 ;  /* 0x00c0007c19007388 */ /* 0x000fe20000000800 */
[----:B------:R-:W-:Y:S01]  /*14fe0*/  IMAD R0, R12, UR7, RZ ;  /* 0x000000070c007c24 */ /* 0x000fe2000f8e02ff */
[----:B------:R-:W-:Y:S01]  /*14ff0*/  MOV R8, 0x7f800000 ;  /* 0x7f80000000087802 */ /* 0x000fe20000000f00 */
[----:B------:R-:W-:Y:S01]  /*15000*/  IMAD R27, R24, R27, R10 ;  /* 0x0000001b181b7224 */ /* 0x000fe200078e020a */
[----:B------:R-:W-:Y:S01]  /*15010*/  STS [R25+0xc400], R126 ;  /* 0x00c4007e19007388 */ /* 0x000fe20000000800 */
[----:B------:R-:W-:Y:S01]  /*15020*/  @P4 FMUL.FTZ R10, R7, 0.69314718246459960938 ;  /* 0x3f317218070a4820 */ /* 0x000fe20000410000 */
[----:B------:R-:W-:-:S02]  /*15030*/  SHF.L.U32 R0, R0, 0x7, RZ ;  /* 0x0000000700007819 */ /* 0x000fc400000006ff */
[----:B------:R-:W-:Y:S04]  /*15040*/  STS [R9+0xc000], R128 ;  /* 0x00c0008009007388 */ /* 0x000fe80000000800 */
[----:B------:R2:W-:Y:S01]  /*15050*/  STS [R9+0xc400], R2 ;  /* 0x00c4000209007388 */ /* 0x0005e20000000800 */
[----:B-1----:R-:W1:Y:S01]  /*15060*/  @P5 LDC R21, c[0x0][0x2e8] ;  /* 0x0000ba00ff155b82 */ /* 0x002e620000000800 */
[----:B------:R-:W3:Y:S07]  /*15070*/  S2R R4, SR_TID.X ;  /* 0x0000000000047919 */ /* 0x000eee0000002100 */
[----:B------:R-:W-:Y:S08]  /*15080*/  BAR.SYNC.DEFER_BLOCKING 0x0 ;  /* 0x0000000000007b1d */ /* 0x000ff00000010000 */
[----:B--2---:R-:W2:Y:S01]  /*15090*/  @P4 LDC R2, c[0x0][0x2e8] ;  /* 0x0000ba00ff024b82 */ /* 0x004ea20000000800 */
[----:B-1----:R-:W-:Y:S01]  /*150a0*/  @P5 FFMA.FTZ R6, R164, R21, R5 ;  /* 0x00000015a4065223 */ /* 0x002fe20000010005 */
[----:B------:R-:W-:-:S02]  /*150b0*/  SHF.R.S32.HI R9, RZ, 0x1f, R0 ;  /* 0x0000001fff097819 */ /* 0x000fc40000011400 */
[--C-:B------:R-:W-:Y:S02]  /*150c0*/  IADD3 R0, P5, P1, R0, R14, R27.reuse ;  /* 0x0000000e00007210 */ /* 0x100fe400079be01b */
[----:B------:R-:W-:Y:S01]  /*150d0*/  SHF.R.S32.HI R14, RZ, 0x1f, R27 ;  /* 0x0000001fff0e7819 */ /* 0x000fe2000001141b */
[----:B------:R1:W4:Y:S03]  /*150e0*/  LDS.128 R16, [R238+0x3000] ;  /* 0x00300000ee107984 */ /* 0x0003260000000c00 */
[----:B------:R-:W-:Y:S02]  /*150f0*/  IADD3.X R14, R9, R15, R14, P5, P1 ;  /* 0x0000000f090e7210 */ /* 0x000fe40002fe240e */
[----:B---3--:R-:W-:-:S04]  /*15100*/  SHF.R.S32.HI R13, RZ, 0x1f, R4 ;  /* 0x0000001fff0d7819 */ /* 0x008fc80000011404 */
[CC--:B------:R-:W-:Y:S02]  /*15110*/  LEA.HI R20, R13.reuse, R4.reuse, RZ, 0x5 ;  /* 0x000000040d147211 */ /* 0x0c0fe400078f28ff */
[-C--:B------:R-:W-:Y:S02]  /*15120*/  LEA.HI R13, R13, R4.reuse, RZ, 0x3 ;  /* 0x000000040d0d7211 */ /* 0x080fe400078f18ff */
[----:B------:R-:W-:Y:S02]  /*15130*/  LOP3.LUT R23, R20, 0xffffffe0, RZ, 0xc0, !PT ;  /* 0xffffffe014177812 */ /* 0x000fe400078ec0ff */
[----:B------:R-:W-:Y:S02]  /*15140*/  LOP3.LUT R5, R13, 0xfffffff8, RZ, 0xc0, !PT ;  /* 0xfffffff80d057812 */ /* 0x000fe400078ec0ff */
[----:B------:R-:W-:Y:S01]  /*15150*/  IADD3 R23, -R23, R4, RZ ;  /* 0x0000000417177210 */ /* 0x000fe20007ffe1ff */
[----:B--2---:R-:W-:Y:S01]  /*15160*/  @P4 FFMA.FTZ R8, R3, R2, R10 ;  /* 0x0000000203084223 */ /* 0x004fe2000001000a */
[----:B------:R-:W-:-:S02]  /*15170*/  IADD3 R7, -R5, R4, RZ ;  /* 0x0000000405077210 */ /* 0x000fc40007ffe1ff */
[----:B------:R-:W-:-:S04]  /*15180*/  SHF.R.S32.HI R20, RZ, 0x1f, R23 ;  /* 0x0000001fff147819 */ /* 0x000fc80000011417 */
[----:B------:R-:W-:-:S04]  /*15190*/  LEA.HI R20, R20, R23, RZ, 0x2 ;  /* 0x0000001714147211 */ /* 0x000fc800078f10ff */
[----:B------:R-:W-:-:S04]  /*151a0*/  SHF.R.S32.HI R20, RZ, 0x2, R20 ;  /* 0x00000002ff147819 */ /* 0x000fc80000011414 */
[----:B------:R-:W-:Y:S01]  /*151b0*/  LEA R11, R11, R20, 0x4 ;  /* 0x000000140b0b7211 */ /* 0x000fe200078e20ff */
        /* <DEDUP_REMOVED lines=19> */
.L_x_2238:
[----:B------:R-:W-:Y:S05]  /*152f0*/  BSYNC B0 ;  /* 0x0000000000007941 */ /* 0x000fea0003800000 */
.L_x_2237:
        /* <DEDUP_REMOVED lines=11> */
[--C-:B------:R-:W-:Y:S01]  /*153b0*/  SHF.R.S32.HI R9, RZ, 0x1f, R8.reuse ;  /* 0x0000001fff097819 */ /* 0x100fe20000011408 */
[----:B------:R1:W3:Y:S01]  /*153c0*/  LDS.128 R12, [R238+0x4000] ;  /* 0x00400000ee0c7984 */ /* 0x0002e20000000c00 */
        /* <DEDUP_REMOVED lines=25> */
[----:B-1----:R2:W-:Y:S04]  /*15560*/  @!P4 STG.E.128 desc[UR30][R32.64+0x100], R8 ;  /* 0x000100082000c986 */ /* 0x0025e8000c101d1e */
[----:B------:R2:W-:Y:S02]  /*15570*/  @!P3 STG.E.128 desc[UR30][R32.64+0x180], R4 ;  /* 0x000180042000b986 */ /* 0x0005e4000c101d1e */
.L_x_2240:
[----:B------:R-:W-:Y:S05]  /*15580*/  BSYNC B0 ;  /* 0x0000000000007941 */ /* 0x000fea0003800000 */
.L_x_2239:
[----:B--2---:R2:W2:Y:S01]  /*15590*/  LDS.128 R20, [R238+0x1000] ;  /* 0x00100000ee147984 */ /* 0x0044a20000000c00 */
[----:B------:R-:W-:Y:S03]  /*155a0*/  BSSY B0, `(.L_x_2241) ;  /* 0x000001a000007945 */ /* 0x000fe60003800000 */
[----:B---3--:R3:W2:Y:S04]  /*155b0*/  LDS.128 R12, [R238+0x5000] ;  /* 0x00500000ee0c7984 */ /* 0x0086a80000000c00 */
        /* <DEDUP_REMOVED lines=24> */
.L_x_2242:
[----:B------:R-:W-:Y:S05]  /*15740*/  BSYNC B0 ;  /* 0x0000000000007941 */ /* 0x000fea0003800000 */
.L_x_2241:
        /* <DEDUP_REMOVED lines=27> */
.L_x_2244:
[----:B------:R-:W-:Y:S05]  /*15900*/  BSYNC B0 ;  /* 0x0000000000007941 */ /* 0x000fea0003800000 */
.L_x_2243:
        /* <DEDUP_REMOVED lines=27> */
.L_x_2245:
        /* <DEDUP_REMOVED lines=12> */
.L_x_2428:


//--------------------- .text._ZN5flash16flash_fwd_kernelI23Flash_fwd_kernel_traitsILi256ELi128ELi64ELi8ELb0ELb0EN7cutlass10bfloat16_tE19Flash_kernel_traitsILi256ELi128ELi64ELi8ES3_EELb1ELb0ELb1ELb1ELb0ELb0ELb0ELb1EEEvNS_16Flash_fwd_paramsE --------------------------
	.section	.text._ZN5flash16flash_fwd_kernelI23Flash_fwd_kernel_traitsILi256ELi128ELi64ELi8ELb0ELb0EN7cutlass10bfloat16_tE19Flash_kernel_traitsILi256ELi128ELi64ELi8ES3_EELb1ELb0ELb1ELb1ELb0ELb0ELb0ELb1EEEvNS_16Flash_fwd_paramsE,"ax",@progbits
	.align	128
        .global         _ZN5flash16flash_fwd_kernelI23Flash_fwd_kernel_traitsILi256ELi128ELi64ELi8ELb0ELb0EN7cutlass10bfloat16_tE19Flash_kernel_traitsILi256ELi128ELi64ELi8ES3_EELb1ELb0ELb1ELb1ELb0ELb0ELb0ELb1EEEvNS_16Flash_fwd_paramsE
        .type           _ZN5flash16flash_fwd_kernelI23Flash_fwd_kernel_traitsILi256ELi128ELi64ELi8ELb0ELb0EN7cutlass10bfloat16_tE19Flash_kernel_traitsILi256ELi128ELi64ELi8ES3_EELb1ELb0ELb1ELb1ELb0ELb0ELb0ELb1EEEvNS_16Flash_fwd_paramsE,@function
        .size           _ZN5flash16flash_fwd_kernelI23Flash_fwd_kernel_traitsILi256ELi128ELi64ELi8ELb0ELb0EN7cutlass10bfloat16_tE19Flash_kernel_traitsILi256ELi128ELi64ELi8ES3_EELb1ELb0ELb1ELb1ELb0ELb0ELb0ELb1EEEvNS_16Flash_fwd_paramsE,(.L_x_2386 - _ZN5flash16flash_fwd_kernelI23Flash_fwd_kernel_traitsILi256ELi128ELi64ELi8ELb0ELb0EN7cutlass10bfloat16_tE19Flash_kernel_traitsILi256ELi128ELi64ELi8ES3_EELb1ELb0ELb1ELb1ELb0ELb0ELb0ELb1EEEvNS_16Flash_fwd_paramsE)
        .other          _ZN5flash16flash_fwd_kernelI23Flash_fwd_kernel_traitsILi256ELi128ELi64ELi8ELb0ELb0EN7cutlass10bfloat16_tE19Flash_kernel_traitsILi256ELi128ELi64ELi8ES3_EELb1ELb0ELb1ELb1ELb0ELb0ELb0ELb1EEEvNS_16Flash_fwd_paramsE,@"STO_CUDA_ENTRY STV_DEFAULT"
_ZN5flash16flash_fwd_kernelI23Flash_fwd_kernel_traitsILi256ELi128ELi64ELi8ELb0ELb0EN7cutlass10bfloat16_tE19Flash_kernel_traitsILi256ELi128ELi64ELi8ES3_EELb1ELb0ELb1ELb1ELb0ELb0ELb0ELb1EEEvNS_16Flash_fwd_paramsE:
.text._ZN5flash16flash_fwd_kernelI23Flash_fwd_kernel_traitsILi256ELi128ELi64ELi8ELb0ELb0EN7cutlass10bfloat16_tE19Flash_kernel_traitsILi256ELi128ELi64ELi8ES3_EELb1ELb0ELb1ELb1ELb0ELb0ELb0ELb1EEEvNS_16Flash_fwd_paramsE:
[----:B------:R-:W1:Y:S08]  /*0000*/  LDC R1, c[0x0][0x28] ;  /* 0x00000a00ff017b82 */ /* 0x000e700000000800 */
[----:B------:R-:W2:Y:S01]  /*0010*/  LDC.64 R168, c[0x0][0x198] ;  /* 0x00006600ffa87b82 */ /* 0x000ea20000000a00 */
[----:B------:R-:W-:Y:S01]  /*0020*/  BSSY B2, `(.L_x_2246) ;  /* 0x0000003000027945 */ /* 0x000fe20003800000 */
[----:B-1----:R-:W-:-:S06]  /*0030*/  IADD3 R1, R1, -0x218, RZ ;  /* 0xfffffde801017810 */ /* 0x002fcc0007ffe0ff */
[----:B--2---:R-:W-:Y:S05]  /*0040*/  CALL.REL.NOINC `($_ZN5flash16flash_fwd_kernelI23Flash_fwd_kernel_traitsILi256ELi128ELi64ELi8ELb0ELb0EN7cutlass10bfloat16_tE19Flash_kernel_traitsILi256ELi128ELi64ELi8ES3_EELb1ELb0ELb1ELb1ELb0ELb0ELb0ELb1EEEvNS_16Flash_fwd_paramsE$_ZN5flash22compute_attn_1rowblockI23Flash_fwd_kernel_traitsILi256ELi128ELi64ELi8ELb0ELb0EN7cutlass10bfloat16_tE19Flash_kernel_traitsILi256ELi128ELi64ELi8ES3_EELb1ELb0ELb1ELb1ELb0ELb0ELb0ELb1ENS_16Flash_fwd_paramsEEEvRKT8_iii) ;  /* 0x0000000000087944 */ /* 0x004fea0003c00000 */
[----:B------:R-:W-:Y:S05]  /*0050*/  BSYNC B2 ;  /* 0x0000000000027941 */ /* 0x000fea0003800000 */
.L_x_2246:
[----:B------:R-:W-:Y:S05]  /*0060*/  EXIT ;  /* 0x000000000000794d */ /* 0x000fea0003800000 */
        .type           $_ZN5flash16flash_fwd_kernelI23Flash_fwd_kernel_traitsILi256ELi128ELi64ELi8ELb0ELb0EN7cutlass10bfloat16_tE19Flash_kernel_traitsILi256ELi128ELi64ELi8ES3_EELb1ELb0ELb1ELb1ELb0ELb0ELb0ELb1EEEvNS_16Flash_fwd_paramsE$_ZN5flash22compute_attn_1rowblockI23Flash_fwd_kernel_traitsILi256ELi128ELi64ELi8ELb0ELb0EN7cutlass10bfloat16_tE19Flash_kernel_traitsILi256ELi128ELi64ELi8ES3_EELb1ELb0ELb1ELb1ELb0ELb0ELb0ELb1ENS_16Flash_fwd_paramsEEEvRKT8_iii,@function
        .size           $_ZN5flash16flash_fwd_kernelI23Flash_fwd_kernel_traitsILi256ELi128ELi64ELi8ELb0ELb0EN7cutlass10bfloat16_tE19Flash_kernel_traitsILi256ELi128ELi64ELi8ES3_EELb1ELb0ELb1ELb1ELb0ELb0ELb0ELb1EEEvNS_16Flash_fwd_paramsE$_ZN5flash22compute_attn_1rowblockI23Flash_fwd_kernel_traitsILi256ELi128ELi64ELi8ELb0ELb0EN7cutlass10bfloat16_tE19Flash_kernel_traitsILi256ELi128ELi64ELi8ES3_EELb1ELb0ELb1ELb1ELb0ELb0ELb0ELb1ENS_16Flash_fwd_paramsEEEvRKT8_iii,(.L_x_2386 - $_ZN5flash16flash_fwd_kernelI23Flash_fwd_kernel_traitsILi256ELi128ELi64ELi8ELb0ELb0EN7cutlass10bfloat16_tE19Flash_kernel_traitsILi256ELi128ELi64ELi8ES3_EELb1ELb0ELb1ELb1ELb0ELb0ELb0ELb1EEEvNS_16Flash_fwd_paramsE$_ZN5flash22compute_attn_1rowblockI23Flash_fwd_kernel_traitsILi256ELi128ELi64ELi8ELb0ELb0EN7cutlass10bfloat16_tE19Flash_kernel_traitsILi256ELi128ELi64ELi8ES3_EELb1ELb0ELb1ELb1ELb0ELb0ELb0ELb1ENS_16Flash_fwd_paramsEEEvRKT8_iii)
$_ZN5flash16flash_fwd_kernelI23Flash_fwd_kernel_traitsILi256ELi128ELi64ELi8ELb0ELb0EN7cutlass10bfloat16_tE19Flash_kernel_traitsILi256ELi128ELi64ELi8ES3_EELb1ELb0ELb1ELb1ELb0ELb0ELb0ELb1EEEvNS_16Flash_fwd_paramsE$_ZN5flash22compute_attn_1rowblockI23Flash_fwd_kernel_traitsILi256ELi128ELi64ELi8ELb0ELb0EN7cutlass10bfloat16_tE19Flash_kernel_traitsILi256ELi128ELi64ELi8ES3_EELb1ELb0ELb1ELb1ELb0ELb0ELb0ELb1ENS_16Flash_fwd_paramsEEEvRKT8_iii:
[----:B------:R-:W-:Y:S02]  /*0070*/  ULDC.64 UR4, c[0x0][0x208] ;  /* 0x0000820000047ab9 */ /* 0x000fe40000000a00 */
[----:B------:R-:W2:Y:S04]  /*0080*/  LD.E.U8 R0, desc[UR4][R168.64+0x1a4] ;  /* 0x0001a404a8007980 */ /* 0x000ea8000c101100 */
[----:B------:R-:W3:Y:S01]  /*0090*/  LD.E.64 R122, desc[UR4][R168.64+0x190] ;  /* 0x00019004a87a7980 */ /* 0x000ee2000c101b00 */
[----:B------:R-:W-:Y:S01]  /*00a0*/  S2UR UR8, SR_CTAID.Y ;  /* 0x00000000000879c3 */ /* 0x000fe20000002600 */
[----:B------:R-:W1:Y:S02]  /*00b0*/  S2R R107, SR_TID.X ;  /* 0x00000000006b7919 */ /* 0x000e640000002100 */
[----:B------:R-:W4:Y:S05]  /*00c0*/  LD.E.64 R4, desc[UR4][R168.64+0x198] ;  /* 0x00019804a8047980 */ /* 0x000f2a000c101b00 */
[----:B------:R-:W-:Y:S01]  /*00d0*/  S2UR UR7, SR_CTAID.X ;  /* 0x00000000000779c3 */ /* 0x000fe20000002500 */
[----:B------:R-:W4:Y:S04]  /*00e0*/  LD.E R8, desc[UR4][R168.64+0x60] ;  /* 0x00006004a8087980 */ /* 0x000f28000c101900 */
[----:B------:R-:W5:Y:S03]  /*00f0*/  LD.E.U8 R225, desc[UR4][R168.64+0x178] ;  /* 0x00017804a8e17980 */ /* 0x000f66000c101100 */
[----:B------:R-:W1:Y:S02]  /*0100*/  S2UR UR6, SR_CTAID.Z ;  /* 0x00000000000679c3 */ /* 0x000e640000002700 */
[----:B-1----:R-:W-:-:S06]  /*0110*/  ULOP3.LUT UR6, UR6, UR7, UR8, 0xfe, !UPT ;  /* 0x0000000706067292 */ /* 0x002fcc000f8efe08 */
[----:B------:R-:W-:-:S13]  /*0120*/  LOP3.LUT P2, RZ, R107, UR6, RZ, 0xfc, !PT ;  /* 0x000000066bff7c12 */ /* 0x000fda000f84fcff */
[----:B------:R-:W4:Y:S01]  /*0130*/  @!P2 LD.E.64 R6, desc[UR4][R168.64+0x1a8] ;  /* 0x0001a804a806a980 */ /* 0x000f22000c101b00 */
[----:B--2---:R-:W-:-:S13]  /*0140*/  ISETP.NE.AND P1, PT, R0, RZ, PT ;  /* 0x000000ff0000720c */ /* 0x004fda0003f25270 */
[----:B---3--:R-:W2:Y:S04]  /*0150*/  @P1 LD.E.64 R122, desc[UR4][R122.64] ;  /* 0x000000047a7a1980 */ /* 0x008ea8000c101b00 */
[----:B------:R-:W3:Y:S04]  /*0160*/  @P1 LD.E R0, desc[UR4][R168.64+0x1a0] ;  /* 0x0001a004a8001980 */ /* 0x000ee8000c101900 */
[----:B----4-:R-:W3:Y:S04]  /*0170*/  @P1 LD.E.64 R2, desc[UR4][R4.64] ;  /* 0x0000000404021980 */ /* 0x010ee8000c101b00 */
[----:B--2---:R1:W-:Y:S04]  /*0180*/  @!P2 ST.E.64 desc[UR4][R6.64], R122 ;  /* 0x0000007a0600a985 */ /* 0x0043e8000c101b04 */
[----:B-1----:R-:W2:Y:S01]  /*0190*/  @!P2 LD.E.64 R6, desc[UR4][R168.64+0x1a8] ;  /* 0x0001a804a806a980 */ /* 0x002ea2000c101b00 */
[----:B---3--:R-:W-:-:S05]  /*01a0*/  @P1 IADD3 R0, P0, R0, R2, RZ ;  /* 0x0000000200001210 */ /* 0x008fca0007f1e0ff */
[----:B------:R-:W-:Y:S02]  /*01b0*/  @P1 IMAD.X R2, RZ, RZ, R3, P0 ;  /* 0x000000ffff021224 */ /* 0x000fe400000e0603 */
[----:B------:R-:W-:Y:S02]  /*01c0*/  @P1 IMAD.MOV.U32 R4, RZ, RZ, R0 ;  /* 0x000000ffff041224 */ /* 0x000fe400078e0000 */
[----:B------:R-:W-:Y:S02]  /*01d0*/  @P1 IMAD.MOV.U32 R5, RZ, RZ, R2 ;  /* 0x000000ffff051224 */ /* 0x000fe400078e0002 */
[----:B------:R-:W-:Y:S02]  /*01e0*/  @!P2 IMAD.MOV.U32 R2, RZ, RZ, R4 ;  /* 0x000000ffff02a224 */ /* 0x000fe400078e0004 */
[----:B------:R-:W-:Y:S01]  /*01f0*/  @!P2 IMAD.MOV.U32 R3, RZ, RZ, R5 ;  /* 0x000000ffff03a224 */ /* 0x000fe200078e0005 */
[----:B------:R-:W1:Y:S04]  /*0200*/  S2R R126, SR_CTAID.Y ;  /* 0x00000000007e7919 */ /* 0x000e680000002600 */
[----:B--2---:R2:W-:Y:S04]  /*0210*/  @!P2 ST.E.64 desc[UR4][R6.64+0x8], R2 ;  /* 0x000008020600a985 */ /* 0x0045e8000c101b04 */
[----:B--2---:R-:W2:Y:S01]  /*0220*/  LD.E.64 R2, desc[UR4][R168.64+0xe0] ;  /* 0x0000e004a8027980 */ /* 0x004ea2000c101b00 */
[----:B------:R-:W-:-:S03]  /*0230*/  IMAD.MOV.U32 R9, RZ, RZ, -0x1 ;  /* 0xffffffffff097424 */ /* 0x000fc600078e00ff */
[----:B------:R-:W3:Y:S01]  /*0240*/  LD.E.64 R6, desc[UR4][R168.64+0xf0] ;  /* 0x0000f004a8067980 */ /* 0x000ee2000c101b00 */
[----:B--2---:R-:W-:-:S04]  /*0250*/  ISETP.NE.U32.AND P1, PT, R2, RZ, PT ;  /* 0x000000ff0200720c */ /* 0x004fc80003f25070 */
[----:B------:R-:W-:Y:S01]  /*0260*/  ISETP.NE.AND.EX P1, PT, R3, RZ, PT, P1 ;  /* 0x000000ff0300720c */ /* 0x000fe20003f25310 */
[----:B-1----:R-:W-:-:S12]  /*0270*/  IMAD.WIDE R2, R126, 0x4, R2 ;  /* 0x000000047e027825 */ /* 0x002fd800078e0202 */
[----:B------:R-:W2:Y:S04]  /*0280*/  @P1 LD.E R9, desc[UR4][R2.64] ;  /* 0x0000000402091980 */ /* 0x000ea8000c101900 */
[----:B------:R-:W4:Y:S04]  /*0290*/  @P1 LD.E R0, desc[UR4][R2.64+0x4] ;  /* 0x0000040402001980 */ /* 0x000f28000c101900 */
[----:B------:R-:W3:Y:S01]  /*02a0*/  LD.E.64 R2, desc[UR4][R168.64+0xe8] ;  /* 0x0000e804a8027980 */ /* 0x000ee2000c101b00 */
[----:B------:R-:W1:Y:S01]  /*02b0*/  S2R R127, SR_CTAID.Z ;  /* 0x00000000007f7919 */ /* 0x000e620000002700 */
[----:B--2---:R-:W-:-:S05]  /*02c0*/  MOV R33, R9 ;  /* 0x0000000900217202 */ /* 0x004fca0000000f00 */
[----:B----4-:R-:W-:-:S06]  /*02d0*/  @P1 IMAD.IADD R125, R0, 0x1, -R33 ;  /* 0x00000001007d1824 */ /* 0x010fcc00078e0a21 */
[----:B------:R-:W2:Y:S01]  /*02e0*/  @!P1 LD.E R125, desc[UR4][R168.64+0xb4] ;  /* 0x0000b404a87d9980 */ /* 0x000ea2000c101900 */
[----:B---3--:R-:W-:-:S04]  /*02f0*/  ISETP.NE.U32.AND P0, PT, R6, RZ, PT ;  /* 0x000000ff0600720c */ /* 0x008fc80003f05070 */
[----:B------:R-:W-:Y:S01]  /*0300*/  ISETP.NE.AND.EX P0, PT, R7, RZ, PT, P0 ;  /* 0x000000ff0700720c */ /* 0x000fe20003f05300 */
[----:B------:R-:W-:Y:S01]  /*0310*/  IMAD.MOV.U32 R23, RZ, RZ, RZ ;  /* 0x000000ffff177224 */ /* 0x000fe200078e00ff */
[----:B------:R-:W-:Y:S01]  /*0320*/  SHF.R.S32.HI R28, RZ, 0x1f, R107 ;  /* 0x0000001fff1c7819 */ /* 0x000fe2000001146b */
[----:B-1----:R-:W-:-:S03]  /*0330*/  IMAD R0, R126, R8, R127 ;  /* 0x000000087e007224 */ /* 0x002fc600078e027f */
[----:B------:R-:W-:-:S07]  /*0340*/  LEA.HI R105, R28, R107, RZ, 0x5 ;  /* 0x0000006b1c697211 */ /* 0x000fce00078f28ff */
[----:B------:R-:W-:-:S05]  /*0350*/  @P0 IMAD.WIDE R6, R126, 0x4, R6 ;  /* 0x000000047e060825 */ /* 0x000fca00078e0206 */
[----:B------:R1:W5:Y:S01]  /*0360*/  @P0 LD.E R23, desc[UR4][R6.64] ;  /* 0x0000000406170980 */ /* 0x000362000c101900 */
[----:B------:R-:W-:-:S03]  /*0370*/  IMAD.SHL.U32 R0, R0, 0x20, RZ ;  /* 0x0000002000007824 */ /* 0x000fc600078e00ff */
[----:B------:R3:W-:Y:S01]  /*0380*/  STL.64 [R1], R122 ;  /* 0x0000007a01007387 */ /* 0x0007e20000100a00 */
[----:B------:R-:W-:-:S03]  /*0390*/  ISETP.NE.U32.AND P2, PT, R2, RZ, PT ;  /* 0x000000ff0200720c */ /* 0x000fc60003f45070 */
[----:B------:R3:W-:Y:S01]  /*03a0*/  STL [R1+0x118], R9 ;  /* 0x0001180901007387 */ /* 0x0007e20000100800 */
[----:B-1----:R-:W-:-:S04]  /*03b0*/  LOP3.LUT R6, R105, 0xffffffe0, RZ, 0xc0, !PT ;  /* 0xffffffe069067812 */ /* 0x002fc800078ec0ff */
[----:B------:R-:W-:-:S04]  /*03c0*/  IADD3 R98, -R6, R107, RZ ;  /* 0x0000006b06627210 */ /* 0x000fc80007ffe1ff */
[----:B------:R-:W-:-:S05]  /*03d0*/  IADD3 R121, P1, P0, R0, R4, R98 ;  /* 0x0000000400797210 */ /* 0x000fca000783e062 */
[----:B------:R3:W-:Y:S01]  /*03e0*/  STL [R1+0x114], R121 ;  /* 0x0001147901007387 */ /* 0x0007e20000100800 */
[----:B------:R-:W-:Y:S01]  /*03f0*/  ISETP.NE.AND.EX P2, PT, R3, RZ, PT, P2 ;  /* 0x000000ff0300720c */ /* 0x000fe20003f45320 */
[----:B------:R-:W-:Y:S01]  /*0400*/  BSSY B0, `(.L_x_2247) ;  /* 0x000000b000007945 */ /* 0x000fe20003800000 */
[----:B------:R-:W-:Y:S01]  /*0410*/  IMAD.MOV.U32 R27, RZ, RZ, -0x1 ;  /* 0xffffffffff1b7424 */ /* 0x000fe200078e00ff */
[----:B------:R-:W-:Y:S01]  /*0420*/  SHF.R.S32.HI R6, RZ, 0x1f, R0 ;  /* 0x0000001fff067819 */ /* 0x000fe20000011400 */
[----:B------:R-:W-:Y:S01]  /*0430*/  IMAD.WIDE R2, R126, 0x4, R2 ;  /* 0x000000047e027825 */ /* 0x000fe200078e0202 */
[----:B------:R-:W-:Y:S01]  /*0440*/  SHF.R.S32.HI R7, RZ, 0x1f, R98 ;  /* 0x0000001fff077819 */ /* 0x000fe20000011462 */
[----:B--2---:R3:W-:Y:S07]  /*0450*/  STL [R1+0x11c], R125 ;  /* 0x00011c7d01007387 */ /* 0x0047ee0000100800 */
[----:B------:R-:W-:Y:S05]  /*0460*/  @!P2 BRA `(.L_x_2248) ;  /* 0x000000000010a947 */ /* 0x000fea0003800000 */
[----:B------:R-:W2:Y:S02]  /*0470*/  LD.E.U8 R0, desc[UR4][R168.64+0x1b2] ;  /* 0x0001b204a8007980 */ /* 0x000ea4000c101100 */
[----:B--2---:R-:W-:-:S13]  /*0480*/  ISETP.NE.AND P3, PT, R0, RZ, PT ;  /* 0x000000ff0000720c */ /* 0x004fda0003f65270 */
[----:B------:R-:W-:Y:S05]  /*0490*/  @!P3 BRA `(.L_x_2248) ;  /* 0x000000000004b947 */ /* 0x000fea0003800000 */
[----:B------:R1:W5:Y:S02]  /*04a0*/  LD.E R27, desc[UR4][R2.64] ;  /* 0x00000004021b7980 */ /* 0x000364000c101900 */
.L_x_2248:
[----:B------:R-:W-:Y:S05]  /*04b0*/  BSYNC B0 ;  /* 0x0000000000007941 */ /* 0x000fea0003800000 */
.L_x_2247:
[----:B------:R-:W-:Y:S01]  /*04c0*/  BSSY B0, `(.L_x_2249) ;  /* 0x000000a000007945 */ /* 0x000fe20003800000 */
[----:B------:R-:W-:-:S03]  /*04d0*/  IADD3.X R108, R6, R5, R7, P1, P0 ;  /* 0x00000005066c7210 */ /* 0x000fc60000fe0407 */
[----:B------:R-:W-:Y:S05]  /*04e0*/  @!P2 BRA `(.L_x_2250) ;  /* 0x000000000018a947 */ /* 0x000fea0003800000 */
[----:B------:R-:W2:Y:S02]  /*04f0*/  LD.E.U8 R0, desc[UR4][R168.64+0x1b2] ;  /* 0x0001b204a8007980 */ /* 0x000ea4000c101100 */
[----:B--2---:R-:W-:-:S13]  /*0500*/  ISETP.NE.AND P0, PT, R0, RZ, PT ;  /* 0x000000ff0000720c */ /* 0x004fda0003f05270 */
[----:B------:R-:W2:Y:S02]  /*0510*/  @P0 LD.E R4, desc[UR4][R2.64+0x4] ;  /* 0x0000040402040980 */ /* 0x000ea4000c101900 */
[----:B--2--5:R-:W-:-:S06]  /*0520*/  @P0 IADD3 R4, R4, -R27, RZ ;  /* 0x8000001b04040210 */ /* 0x024fcc0007ffe0ff */
[----:B------:R4:W5:Y:S01]  /*0530*/  @!P0 LD.E R4, desc[UR4][R2.64] ;  /* 0x0000000402048980 */ /* 0x000962000c101900 */
[----:B------:R-:W-:Y:S05]  /*0540*/  BRA `(.L_x_2251) ;  /* 0x0000000000047947 */ /* 0x000fea0003800000 */
.L_x_2250:
[----:B------:R2:W5:Y:S02]  /*0550*/  LD.E R4, desc[UR4][R168.64+0xb8] ;  /* 0x0000b804a8047980 */ /* 0x000564000c101900 */
.L_x_2251:
[----:B------:R-:W-:Y:S05]  /*0560*/  BSYNC B0 ;  /* 0x0000000000007941 */ /* 0x000fea0003800000 */
.L_x_2249:
[----:B-1--4-:R-:W4:Y:S01]  /*0570*/  LD.E.64 R2, desc[UR4][R168.64+0xf8] ;  /* 0x0000f804a8027980 */ /* 0x012f22000c101b00 */
[----:B------:R-:W-:Y:S01]  /*0580*/  BSSY B1, `(.L_x_2252) ;  /* 0x0000011000017945 */ /* 0x000fe20003800000 */
[----:B----4-:R-:W-:-:S04]  /*0590*/  ISETP.NE.U32.AND P0, PT, R2, RZ, PT ;  /* 0x000000ff0200720c */ /* 0x010fc80003f05070 */
[----:B------:R-:W-:-:S13]  /*05a0*/  ISETP.NE.AND.EX P0, PT, R3, RZ, PT, P0 ;  /* 0x000000ff0300720c */ /* 0x000fda0003f05300 */
[----:B------:R-:W-:Y:S05]  /*05b0*/  @!P0 BRA `(.L_x_2253) ;  /* 0x0000000000108947 */ /* 0x000fea0003800000 */
[----:B------:R-:W-:-:S05]  /*05c0*/  IMAD.WIDE R2, R126, 0x4, R2 ;  /* 0x000000047e027825 */ /* 0x000fca00078e0202 */
[----:B------:R-:W4:Y:S02]  /*05d0*/  LD.E R0, desc[UR4][R2.64] ;  /* 0x0000000402007980 */ /* 0x000f24000c101900 */
[----:B----45:R-:W-:Y:S01]  /*05e0*/  IADD3 R96, R0, -R23, RZ ;  /* 0x8000001700607210 */ /* 0x030fe20007ffe0ff */
[----:B------:R-:W-:Y:S05]  /*05f0*/  BRA `(.L_x_2254) ;  /* 0x0000000000247947 */ /* 0x000fea0003800000 */
.L_x_2253:
[----:B------:R-:W4:Y:S01]  /*0600*/  LD.E.64 R2, desc[UR4][R168.64+0x108] ;  /* 0x00010804a8027980 */ /* 0x000f22000c101b00 */
[----:B------:R-:W-:Y:S01]  /*0610*/  BSSY B0, `(.L_x_2255) ;  /* 0x0000006000007945 */ /* 0x000fe20003800000 */
[----:B------:R-:W-:Y:S01]  /*0620*/  IMAD.MOV.U32 R0, RZ, RZ, RZ ;  /* 0x000000ffff007224 */ /* 0x000fe200078e00ff */
[----:B----4-:R-:W-:-:S04]  /*0630*/  ISETP.NE.U32.AND P0, PT, R2, RZ, PT ;  /* 0x000000ff0200720c */ /* 0x010fc80003f05070 */
[----:B------:R-:W-:-:S13]  /*0640*/  ISETP.NE.AND.EX P0, PT, R3, RZ, PT, P0 ;  /* 0x000000ff0300720c */ /* 0x000fda0003f05300 */
[----:B------:R-:W-:Y:S05]  /*0650*/  @!P0 BRA `(.L_x_2256) ;  /* 0x0000000000048947 */ /* 0x000fea0003800000 */
[----:B------:R1:W5:Y:S02]  /*0660*/  LD.E R0, desc[UR4][R168.64+0xbc] ;  /* 0x0000bc04a8007980 */ /* 0x000364000c101900 */
.L_x_2256:
[----:B------:R-:W-:Y:S05]  /*0670*/  BSYNC B0 ;  /* 0x0000000000007941 */ /* 0x000fea0003800000 */
.L_x_2255:
[----:B-----5:R-:W-:Y:S02]  /*0680*/  IADD3 R96, R0, R4, -R23 ;  /* 0x0000000400607210 */ /* 0x020fe40007ffe817 */
.L_x_2254:
[----:B------:R-:W-:Y:S05]  /*0690*/  BSYNC B1 ;  /* 0x0000000000017941 */ /* 0x000fea0003800000 */
.L_x_2252:
[----:B------:R-:W4:Y:S01]  /*06a0*/  S2R R124, SR_CTAID.X ;  /* 0x00000000007c7919 */ /* 0x000f220000002500 */
[----:B------:R-:W-:Y:S01]  /*06b0*/  MOV R34, 0x50 ;  /* 0x0000005000227802 */ /* 0x000fe20000000f00 */
[----:B------:R-:W-:-:S03]  /*06c0*/  IMAD.MOV.U32 R3, RZ, RZ, 0x0 ;  /* 0x00000000ff037424 */ /* 0x000fc600078e00ff */
[----:B------:R-:W-:Y:S01]  /*06d0*/  MOV R2, R34 ;  /* 0x0000002200027202 */ /* 0x000fe20000000f00 */
[----:B----4-:R-:W-:-:S05]  /*06e0*/  IMAD.SHL.U32 R112, R124, 0x80, RZ ;  /* 0x000000807c707824 */ /* 0x010fca00078e00ff */
[----:B------:R-:W-:-:S13]  /*06f0*/  ISETP.GT.AND P0, PT, R125, R112, PT ;  /* 0x000000707d00720c */ /* 0x000fda0003f04270 */
[----:B-123--:R-:W-:Y:S05]  /*0700*/  @!P0 RET.REL.NODEC R2 `(_ZN5flash16flash_fwd_kernelI23Flash_fwd_kernel_traitsILi256ELi128ELi64ELi8ELb0ELb0EN7cutlass10bfloat16_tE19Flash_kernel_traitsILi256ELi128ELi64ELi8ES3_EELb1ELb0ELb1ELb1ELb0ELb0ELb0ELb1EEEvNS_16Flash_fwd_paramsE) ;  /* 0xfffffff8023c8950 */ /* 0x00efea0003c3ffff */
[----:B------:R-:W2:Y:S04]  /*0710*/  LD.E R0, desc[UR4][R168.64+0x188] ;  /* 0x00018804a8007980 */ /* 0x000ea8000c101900 */
[----:B------:R-:W3:Y:S01]  /*0720*/  LD.E R4, desc[UR4][R168.64+0x184] ;  /* 0x00018404a8047980 */ /* 0x000ee2000c101900 */
[----:B------:R-:W-:Y:S01]  /*0730*/  IADD3 R3, -R125, 0xbf, R112 ;  /* 0x000000bf7d037810 */ /* 0x000fe20007ffe170 */
[C---:B------:R-:W-:Y:S01]  /*0740*/  VIADD R2, R96.reuse, 0x3f ;  /* 0x0000003f60027836 */ /* 0x040fe20000000000 */
[----:B------:R-:W-:Y:S02]  /*0750*/  IADD3 R5, R96, R112, -R125 ;  /* 0x0000007060057210 */ /* 0x000fe40007ffe87d */
[----:B--2---:R-:W-:-:S03]  /*0760*/  IADD3 R0, R0, R3, R96 ;  /* 0x0000000300007210 */ /* 0x004fc60007ffe060 */
[----:B---3--:R-:W-:Y:S01]  /*0770*/  IMAD.IADD R3, R5, 0x1, -R4 ;  /* 0x0000000105037824 */ /* 0x008fe200078e0a04 */
[----:B------:R-:W-:Y:S02]  /*0780*/  SHF.R.S32.HI R5, RZ, 0x1f, R2 ;  /* 0x0000001fff057819 */ /* 0x000fe40000011402 */
[----:B------:R-:W-:Y:S02]  /*0790*/  SHF.R.S32.HI R4, RZ, 0x1f, R0 ;  /* 0x0000001fff047819 */ /* 0x000fe40000011400 */
[----:B------:R-:W-:Y:S02]  /*07a0*/  SHF.R.S32.HI R6, RZ, 0x1f, R3 ;  /* 0x0000001fff067819 */ /* 0x000fe40000011403 */
[----:B------:R-:W-:Y:S02]  /*07b0*/  LEA.HI R5, R5, R2, RZ, 0x6 ;  /* 0x0000000205057211 */ /* 0x000fe400078f30ff */
[----:B------:R-:W-:Y:S02]  /*07c0*/  LEA.HI R0, R4, R0, RZ, 0x6 ;  /* 0x0000000004007211 */ /* 0x000fe400078f30ff */
[----:B------:R-:W-:-:S02]  /*07d0*/  LEA.HI R2, R6, R3, RZ, 0x6 ;  /* 0x0000000306027211 */ /* 0x000fc400078f30ff */
[----:B------:R-:W-:Y:S02]  /*07e0*/  SHF.R.S32.HI R3, RZ, 0x6, R5 ;  /* 0x00000006ff037819 */ /* 0x000fe40000011405 */
[----:B------:R-:W-:Y:S02]  /*07f0*/  SHF.R.S32.HI R0, RZ, 0x6, R0 ;  /* 0x00000006ff007819 */ /* 0x000fe40000011400 */
[----:B------:R-:W-:Y:S02]  /*0800*/  SHF.R.S32.HI R2, RZ, 0x6, R2 ;  /* 0x00000006ff027819 */ /* 0x000fe40000011402 */
[----:B------:R-:W-:Y:S02]  /*0810*/  VIMNMX R118, R3, R0, PT ;  /* 0x0000000003767248 */ /* 0x000fe40003fe0100 */
[----:B------:R-:W-:-:S03]  /*0820*/  VIMNMX R120, RZ, R2, !PT ;  /* 0x00000002ff787248 */ /* 0x000fc60007fe0100 */
[----:B------:R1:W-:Y:S01]  /*0830*/  STL [R1+0x108], R118 ;  /* 0x0001087601007387 */ /* 0x0003e20000100800 */
[----:B------:R-:W-:-:S03]  /*0840*/  ISETP.GT.AND P0, PT, R118, R120, PT ;  /* 0x000000787600720c */ /* 0x000fc60003f04270 */
[----:B------:R1:W-:Y:S10]  /*0850*/  STL [R1+0xf4], R120 ;  /* 0x0000f47801007387 */ /* 0x0003f40000100800 */
[----:B------:R-:W-:Y:S05]  /*0860*/  @P0 BRA `(.L_x_2257) ;  /* 0x0000000c003c0947 */ /* 0x000fea0003800000 */
[----:B------:R-:W-:Y:S01]  /*0870*/  ISETP.NE.AND P1, PT, R33, -0x1, PT ;  /* 0xffffffff2100780c */ /* 0x000fe20003f25270 */
[----:B------:R-:W2:Y:S04]  /*0880*/  LD.E.U16 R0, desc[UR4][R168.64+0x1c8] ;  /* 0x0001c804a8007980 */ /* 0x000ea8000c101500 */
[----:B------:R-:W3:Y:S04]  /*0890*/  LD.E.64 R2, desc[UR4][R168.64+0x88] ;  /* 0x00008804a8027980 */ /* 0x000ee8000c101b00 */
[----:B------:R4:W5:Y:S04]  /*08a0*/  LD.E.64 R12, desc[UR4][R168.64+0x70] ;  /* 0x00007004a80c7980 */ /* 0x000968000c101b00 */
[----:B------:R-:W4:Y:S04]  /*08b0*/  @!P1 LD.E.64 R6, desc[UR4][R168.64+0x80] ;  /* 0x00008004a8069980 */ /* 0x000f28000c101b00 */
[----:B------:R1:W5:Y:S01]  /*08c0*/  LD.E.64 R10, desc[UR4][R168.64+0x90] ;  /* 0x00009004a80a7980 */ /* 0x000362000c101b00 */
[----:B------:R-:W-:Y:S01]  /*08d0*/  @!P1 SHF.R.S32.HI R14, RZ, 0x1f, R126 ;  /* 0x0000001fff0e9819 */ /* 0x000fe2000001147e */
[----:B------:R-:W-:Y:S01]  /*08e0*/  BSSY B1, `(.L_x_2258) ;  /* 0x0000020000017945 */ /* 0x000fe20003800000 */
[----:B------:R-:W-:-:S02]  /*08f0*/  PLOP3.LUT P0, PT, PT, PT, PT, 0x8, 0x0 ;  /* 0x000000000000781c */ /* 0x000fc40003f0e170 */
[----:B------:R-:W-:Y:S01]  /*0900*/  CS2R R22, SRZ ;  /* 0x0000000000167805 */ /* 0x000fe2000001ff00 */
[----:B----4-:R-:W-:Y:S01]  /*0910*/  @!P1 IMAD R9, R7, R126, RZ ;  /* 0x0000007e07099224 */ /* 0x010fe200078e02ff */
[C---:B--2---:R-:W-:Y:S02]  /*0920*/  PRMT R7, R0.reuse, 0x7770, RZ ;  /* 0x0000777000077816 */ /* 0x044fe400000000ff */
[----:B------:R-:W-:Y:S02]  /*0930*/  PRMT R0, R0, 0x7771, RZ ;  /* 0x0000777100007816 */ /* 0x000fe400000000ff */
[----:B------:R-:W-:-:S04]  /*0940*/  ISETP.NE.AND P4, PT, R7, RZ, PT ;  /* 0x000000ff0700720c */ /* 0x000fc80003f85270 */
[----:B------:R-:W-:Y:S01]  /*0950*/  ISETP.NE.OR P2, PT, R0, RZ, !P4 ;  /* 0x000000ff0000720c */ /* 0x000fe20006745670 */
[-C--:B---3--:R-:W-:Y:S02]  /*0960*/  @P1 IMAD R8, R3, R33.reuse, RZ ;  /* 0x0000002103081224 */ /* 0x088fe400078e02ff */
[----:B------:R-:W-:-:S04]  /*0970*/  @P1 IMAD.WIDE.U32 R4, R2, R33, RZ ;  /* 0x0000002102041225 */ /* 0x000fc800078e00ff */
[C---:B------:R-:W-:Y:S02]  /*0980*/  @!P1 IMAD R9, R6.reuse, R14, R9 ;  /* 0x0000000e06099224 */ /* 0x040fe400078e0209 */
[----:B------:R-:W-:-:S04]  /*0990*/  @!P1 IMAD.WIDE.U32 R6, R6, R126, RZ ;  /* 0x0000007e06069225 */ /* 0x000fc800078e00ff */
[----:B------:R-:W-:Y:S02]  /*09a0*/  @P1 IMAD.IADD R14, R5, 0x1, R8 ;  /* 0x00000001050e1824 */ /* 0x000fe400078e0208 */
[----:B------:R-:W-:Y:S01]  /*09b0*/  @P1 IMAD.MOV.U32 R16, RZ, RZ, R4 ;  /* 0x000000ffff101224 */ /* 0x000fe200078e0004 */
[-C--:B------:R-:W-:Y:S01]  /*09c0*/  @P1 MOV R4, R2.reuse ;  /* 0x0000000200041202 */ /* 0x080fe20000000f00 */
[--C-:B------:R-:W-:Y:S01]  /*09d0*/  @P1 IMAD.MOV.U32 R5, RZ, RZ, R3.reuse ;  /* 0x000000ffff051224 */ /* 0x100fe200078e0003 */
[----:B------:R-:W-:Y:S01]  /*09e0*/  @!P1 MOV R4, R2 ;  /* 0x0000000200049202 */ /* 0x000fe20000000f00 */
[----:B------:R-:W-:Y:S01]  /*09f0*/  @!P1 IMAD.MOV.U32 R5, RZ, RZ, R3 ;  /* 0x000000ffff059224 */ /* 0x000fe200078e0003 */
[----:B------:R-:W-:Y:S01]  /*0a00*/  @!P1 MOV R16, R6 ;  /* 0x0000000600109202 */ /* 0x000fe20000000f00 */
[----:B------:R-:W-:Y:S01]  /*0a10*/  @!P1 IMAD.IADD R14, R7, 0x1, R9 ;  /* 0x00000001070e9824 */ /* 0x000fe200078e0209 */
[----:B-1----:R-:W-:Y:S06]  /*0a20*/  @P2 BRA `(.L_x_2259) ;  /* 0x00000000002c2947 */ /* 0x002fec0003800000 */
[----:B------:R-:W-:Y:S01]  /*0a30*/  ISETP.NE.AND P1, PT, R33, -0x1, PT ;  /* 0xffffffff2100780c */ /* 0x000fe20003f25270 */
[----:B------:R-:W-:Y:S01]  /*0a40*/  BSSY B0, `(.L_x_2260) ;  /* 0x0000006000007945 */ /* 0x000fe20003800000 */
[----:B------:R-:W-:-:S11]  /*0a50*/  PLOP3.LUT P0, PT, PT, PT, PT, 0x80, 0x0 ;  /* 0x000000000000781c */ /* 0x000fd60003f0f070 */
[----:B------:R-:W-:Y:S05]  /*0a60*/  @P1 BRA `(.L_x_2261) ;  /* 0x00000000000c1947 */ /* 0x000fea0003800000 */
[----:B------:R-:W2:Y:S02]  /*0a70*/  LD.E R0, desc[UR4][R168.64+0xb4] ;  /* 0x0000b404a8007980 */ /* 0x000ea4000c101900 */
[----:B--2---:R-:W-:-:S05]  /*0a80*/  IMAD R33, R126, R0, RZ ;  /* 0x000000007e217224 */ /* 0x004fca00078e02ff */
[----:B------:R1:W-:Y:S02]  /*0a90*/  STL [R1+0x118], R33 ;  /* 0x0001182101007387 */ /* 0x0003e40000100800 */
.L_x_2261:
[----:B------:R-:W-:Y:S05]  /*0aa0*/  BSYNC B0 ;  /* 0x0000000000007941 */ /* 0x000fea0003800000 */
.L_x_2260:
[----:B------:R-:W-:Y:S01]  /*0ab0*/  PRMT R0, RZ, 0x7610, R0 ;  /* 0x00007610ff007816 */ /* 0x000fe20000000000 */
[--C-:B------:R-:W-:Y:S01]  /*0ac0*/  IMAD.MOV.U32 R22, RZ, RZ, R33.reuse ;  /* 0x000000ffff167224 */ /* 0x100fe200078e0021 */
[----:B------:R-:W-:Y:S02]  /*0ad0*/  SHF.R.S32.HI R23, RZ, 0x1f, R33 ;  /* 0x0000001fff177819 */ /* 0x000fe40000011421 */
.L_x_2259:
[----:B------:R-:W-:Y:S05]  /*0ae0*/  BSYNC B1 ;  /* 0x0000000000017941 */ /* 0x000fea0003800000 */
.L_x_2258:
[----:B------:R-:W-:Y:S01]  /*0af0*/  LOP3.LUT P3, RZ, R0, 0xff, RZ, 0xc0, !PT ;  /* 0x000000ff00ff7812 */ /* 0x000fe2000786c0ff */
[----:B------:R2:W5:Y:S04]  /*0b00*/  LD.E.64 R18, desc[UR4][R168.64+0xa0] ;  /* 0x0000a004a8127980 */ /* 0x000568000c101b00 */
[----:B------:R2:W5:Y:S08]  /*0b10*/  LD.E R0, desc[UR4][R168.64+0xc0] ;  /* 0x0000c004a8007980 */ /* 0x000570000c101900 */
[----:B------:R-:W3:Y:S01]  /*0b20*/  @P3 LD.E.64 R26, desc[UR4][R168.64+0xb0] ;  /* 0x0000b004a81a3980 */ /* 0x000ee2000c101b00 */
[----:B------:R-:W-:-:S04]  /*0b30*/  LEA.HI R8, R28, R107, RZ, 0x3 ;  /* 0x0000006b1c087211 */ /* 0x000fc800078f18ff */
[----:B------:R-:W-:-:S05]  /*0b40*/  LOP3.LUT R25, R8, 0xfffffff8, RZ, 0xc0, !PT ;  /* 0xfffffff808197812 */ /* 0x000fca00078ec0ff */
[----:B------:R-:W-:-:S04]  /*0b50*/  IMAD.IADD R25, R107, 0x1, -R25 ;  /* 0x000000016b197824 */ /* 0x000fc800078e0a19 */
[----:B------:R-:W-:Y:S01]  /*0b60*/  IMAD.SHL.U32 R20, R25, 0x8, RZ ;  /* 0x0000000819147824 */ /* 0x000fe200078e00ff */
[----:B------:R-:W-:-:S04]  /*0b70*/  SHF.R.S32.HI R8, RZ, 0x3, R8 ;  /* 0x00000003ff087819 */ /* 0x000fc80000011408 */
[----:B------:R-:W-:Y:S01]  /*0b80*/  IADD3 R16, P2, R20, R16, RZ ;  /* 0x0000001014107210 */ /* 0x000fe20007f5e0ff */
[----:B------:R-:W-:Y:S01]  /*0b90*/  IMAD.IADD R21, R125, 0x1, -R112 ;  /* 0x000000017d157824 */ /* 0x000fe200078e0a70 */
[----:B------:R-:W-:Y:S01]  /*0ba0*/  SHF.R.S32.HI R2, RZ, 0x1f, R127 ;  /* 0x0000001fff027819 */ /* 0x000fe2000001147f */
[----:B------:R-:W-:Y:S01]  /*0bb0*/  VIADD R29, R8, 0x20 ;  /* 0x00000020081d7836 */ /* 0x000fe20000000000 */
[--C-:B------:R-:W-:Y:S01]  /*0bc0*/  SHF.R.S32.HI R9, RZ, 0x1f, R8.reuse ;  /* 0x0000001fff097819 */ /* 0x100fe20000011408 */
[----:B-----5:R-:W-:Y:S01]  /*0bd0*/  IMAD R11, R11, R127, RZ ;  /* 0x0000007f0b0b7224 */ /* 0x020fe200078e02ff */
[----:B------:R-:W-:Y:S01]  /*0be0*/  LEA.HI.X.SX32 R17, R20, R14, 0x1, P2 ;  /* 0x0000000e14117211 */ /* 0x000fe200010f0eff */
[----:B------:R-:W-:Y:S01]  /*0bf0*/  BSSY B0, `(.L_x_2262) ;  /* 0x000000e000007945 */ /* 0x000fe20003800000 */
[-C--:B------:R-:W-:Y:S01]  /*0c00*/  ISETP.GE.AND P1, PT, R8, R21.reuse, PT ;  /* 0x000000150800720c */ /* 0x080fe20003f26270 */
[----:B------:R-:W-:Y:S01]  /*0c10*/  IMAD R11, R10, R2, R11 ;  /* 0x000000020a0b7224 */ /* 0x000fe200078e020b */
[----:B------:R-:W-:Y:S01]  /*0c20*/  ISETP.GE.AND P2, PT, R29, R21, PT ;  /* 0x000000151d00720c */ /* 0x000fe20003f46270 */
[----:B------:R-:W-:-:S04]  /*0c30*/  IMAD.WIDE R6, R124, 0x80, R8 ;  /* 0x000000807c067825 */ /* 0x000fc800078e0208 */
[----:B------:R-:W-:-:S04]  /*0c40*/  IMAD.WIDE.U32 R16, R127, R10, R16 ;  /* 0x0000000a7f107225 */ /* 0x000fc800078e0010 */
[----:B------:R-:W-:Y:S02]  /*0c50*/  @P3 IMAD.MOV.U32 R28, RZ, RZ, 0x1 ;  /* 0x00000001ff1c3424 */ /* 0x000fe400078e00ff */
[----:B---3--:R-:W-:Y:S01]  /*0c60*/  @P3 IMAD R24, R26, R27, RZ ;  /* 0x0000001b1a183224 */ /* 0x008fe200078e02ff */
[----:B--2---:R-:W-:Y:S06]  /*0c70*/  @P3 BRA `(.L_x_2263) ;  /* 0x0000000000143947 */ /* 0x004fec0003800000 */
[----:B------:R-:W2:Y:S04]  /*0c80*/  @P4 LD.E R24, desc[UR4][R168.64+0xd4] ;  /* 0x0000d404a8184980 */ /* 0x000ea8000c101900 */
[----:B------:R-:W2:Y:S04]  /*0c90*/  LD.E R2, desc[UR4][R168.64+0x60] ;  /* 0x00006004a8027980 */ /* 0x000ea8000c101900 */
[----:B------:R-:W2:Y:S01]  /*0ca0*/  @!P4 LD.E R24, desc[UR4][R168.64+0xb4] ;  /* 0x0000b404a818c980 */ /* 0x000ea2000c101900 */
[----:B------:R-:W-:Y:S01]  /*0cb0*/  MOV R26, 0x1 ;  /* 0x00000001001a7802 */ /* 0x000fe20000000f00 */
[----:B--2---:R-:W-:-:S02]  /*0cc0*/  IMAD R28, R24, R2, RZ ;  /* 0x00000002181c7224 */ /* 0x004fc400078e02ff */
.L_x_2263:
[----:B------:R-:W-:Y:S05]  /*0cd0*/  BSYNC B0 ;  /* 0x0000000000007941 */ /* 0x000fea0003800000 */
.L_x_2262:
[----:B------:R-:W-:Y:S01]  /*0ce0*/  BSSY B0, `(.L_x_2264) ;  /* 0x0000016000007945 */ /* 0x000fe20003800000 */
[----:B------:R-:W-:Y:S01]  /*0cf0*/  IADD3 R27, R8, 0x40, RZ ;  /* 0x00000040081b7810 */ /* 0x000fe20007ffe0ff */
[C---:B------:R-:W-:Y:S01]  /*0d00*/  VIADD R31, R20.reuse, 0x80 ;  /* 0x00000080141f7836 */ /* 0x040fe20000000000 */
[C---:B------:R-:W-:Y:S01]  /*0d10*/  IADD3 R32, R20.reuse, 0x40, RZ ;  /* 0x0000004014207810 */ /* 0x040fe20007ffe0ff */
[----:B------:R-:W-:Y:S01]  /*0d20*/  IMAD.IADD R11, R17, 0x1, R11 ;  /* 0x00000001110b7824 */ /* 0x000fe200078e020b */
[----:B------:R-:W-:Y:S01]  /*0d30*/  IADD3 R30, R20, 0xc0, RZ ;  /* 0x000000c0141e7810 */ /* 0x000fe20007ffe0ff */
[----:B------:R-:W-:Y:S06]  /*0d40*/  @P1 BRA `(.L_x_2265) ;  /* 0x00000000003c1947 */ /* 0x000fec0003800000 */
[----:B------:R-:W-:Y:S01]  /*0d50*/  IMAD R2, R7, R4, RZ ;  /* 0x0000000407027224 */ /* 0x000fe200078e02ff */
[-C--:B------:R-:W-:Y:S01]  /*0d60*/  ISETP.GE.AND P6, PT, R20, R0.reuse, PT ;  /* 0x000000001400720c */ /* 0x080fe20003fc6270 */
[----:B------:R-:W-:Y:S01]  /*0d70*/  IMAD.MOV.U32 R10, RZ, RZ, R16 ;  /* 0x000000ffff0a7224 */ /* 0x000fe200078e0010 */
[-C--:B------:R-:W-:Y:S01]  /*0d80*/  ISETP.GE.AND P5, PT, R32, R0.reuse, PT ;  /* 0x000000002000720c */ /* 0x080fe20003fa6270 */
[C---:B------:R-:W-:Y:S01]  /*0d90*/  IMAD R2, R6.reuse, R5, R2 ;  /* 0x0000000506027224 */ /* 0x040fe200078e0202 */
[----:B------:R-:W-:Y:S01]  /*0da0*/  ISETP.GE.AND P4, PT, R31, R0, PT ;  /* 0x000000001f00720c */ /* 0x000fe20003f86270 */
[----:B------:R-:W-:Y:S01]  /*0db0*/  IMAD.WIDE.U32 R14, R6, R4, R10 ;  /* 0x00000004060e7225 */ /* 0x000fe200078e000a */
[----:B------:R-:W-:-:S03]  /*0dc0*/  ISETP.GE.AND P3, PT, R30, R0, PT ;  /* 0x000000001e00720c */ /* 0x000fc60003f66270 */
[----:B------:R-:W-:Y:S01]  /*0dd0*/  IMAD.IADD R3, R15, 0x1, R2 ;  /* 0x000000010f037824 */ /* 0x000fe200078e0202 */
[----:B------:R-:W-:-:S04]  /*0de0*/  LEA R2, P1, R14, R12, 0x1 ;  /* 0x0000000c0e027211 */ /* 0x000fc800078208ff */
[----:B------:R-:W-:-:S05]  /*0df0*/  LEA.HI.X R3, R14, R13, R3, 0x1, P1 ;  /* 0x0000000d0e037211 */ /* 0x000fca00008f0c03 */
[----:B------:R2:W-:Y:S04]  /*0e00*/  @!P6 ST.E.128 desc[UR4][R2.64], RZ ;  /* 0x000000ff0200e985 */ /* 0x0005e8000c101d04 */
[----:B------:R2:W-:Y:S04]  /*0e10*/  @!P5 ST.E.128 desc[UR4][R2.64+0x80], RZ ;  /* 0x000080ff0200d985 */ /* 0x0005e8000c101d04 */
[----:B------:R2:W-:Y:S04]  /*0e20*/  @!P4 ST.E.128 desc[UR4][R2.64+0x100], RZ ;  /* 0x000100ff0200c985 */ /* 0x0005e8000c101d04 */
[----:B------:R2:W-:Y:S02]  /*0e30*/  @!P3 ST.E.128 desc[UR4][R2.64+0x180], RZ ;  /* 0x000180ff0200b985 */ /* 0x0005e4000c101d04 */
.L_x_2265:
[----:B------:R-:W-:Y:S05]  /*0e40*/  BSYNC B0 ;  /* 0x0000000000007941 */ /* 0x000fea0003800000 */
.L_x_2264:
[----:B------:R-:W-:Y:S01]  /*0e50*/  BSSY B0, `(.L_x_2266) ;  /* 0x0000015000007945 */ /* 0x000fe20003800000 */
[----:B------:R-:W-:-:S03]  /*0e60*/  ISETP.GE.AND P1, PT, R27, R21, PT ;  /* 0x000000151b00720c */ /* 0x000fc60003f26270 */
[----:B------:R-:W-:Y:S10]  /*0e70*/  @P2 BRA `(.L_x_2267) ;  /* 0x0000000000482947 */ /* 0x000ff40003800000 */
[----:B--2---:R-:W-:Y:S01]  /*0e80*/  IADD3 R2, P2, R6, 0x20, RZ ;  /* 0x0000002006027810 */ /* 0x004fe20007f5e0ff */
[----:B------:R-:W-:Y:S01]  /*0e90*/  IMAD.MOV.U32 R14, RZ, RZ, R16 ;  /* 0x000000ffff0e7224 */ /* 0x000fe200078e0010 */
[-C--:B------:R-:W-:Y:S01]  /*0ea0*/  ISETP.GE.AND P5, PT, R20, R0.reuse, PT ;  /* 0x000000001400720c */ /* 0x080fe20003fa6270 */
[----:B------:R-:W-:Y:S01]  /*0eb0*/  IMAD.MOV.U32 R15, RZ, RZ, R11 ;  /* 0x000000ffff0f7224 */ /* 0x000fe200078e000b */
[-C--:B------:R-:W-:Y:S01]  /*0ec0*/  ISETP.GE.AND P4, PT, R32, R0.reuse, PT ;  /* 0x000000002000720c */ /* 0x080fe20003f86270 */
[----:B------:R-:W-:Y:S01]  /*0ed0*/  IMAD.X R3, RZ, RZ, R7, P2 ;  /* 0x000000ffff037224 */ /* 0x000fe200010e0607 */
[----:B------:R-:W-:Y:S01]  /*0ee0*/  ISETP.GE.AND P3, PT, R31, R0, PT ;  /* 0x000000001f00720c */ /* 0x000fe20003f66270 */
[----:B------:R-:W-:Y:S01]  /*0ef0*/  IMAD.WIDE.U32 R14, R4, R2, R14 ;  /* 0x00000002040e7225 */ /* 0x000fe200078e000e */
[----:B------:R-:W-:-:S03]  /*0f00*/  ISETP.GE.AND P2, PT, R30, R0, PT ;  /* 0x000000001e00720c */ /* 0x000fc60003f46270 */
[----:B------:R-:W-:-:S04]  /*0f10*/  IMAD R3, R3, R4, RZ ;  /* 0x0000000403037224 */ /* 0x000fc800078e02ff */
[----:B------:R-:W-:Y:S01]  /*0f20*/  IMAD R3, R5, R2, R3 ;  /* 0x0000000205037224 */ /* 0x000fe200078e0203 */
[----:B------:R-:W-:-:S03]  /*0f30*/  LEA R2, P6, R14, R12, 0x1 ;  /* 0x0000000c0e027211 */ /* 0x000fc600078c08ff */
[----:B------:R-:W-:-:S05]  /*0f40*/  IMAD.IADD R3, R15, 0x1, R3 ;  /* 0x000000010f037824 */ /* 0x000fca00078e0203 */
[----:B------:R-:W-:-:S05]  /*0f50*/  LEA.HI.X R3, R14, R13, R3, 0x1, P6 ;  /* 0x0000000d0e037211 */ /* 0x000fca00030f0c03 */
[----:B------:R3:W-:Y:S04]  /*0f60*/  @!P5 ST.E.128 desc[UR4][R2.64], RZ ;  /* 0x000000ff0200d985 */ /* 0x0007e8000c101d04 */
[----:B------:R3:W-:Y:S04]  /*0f70*/  @!P4 ST.E.128 desc[UR4][R2.64+0x80], RZ ;  /* 0x000080ff0200c985 */ /* 0x0007e8000c101d04 */
[----:B------:R3:W-:Y:S04]  /*0f80*/  @!P3 ST.E.128 desc[UR4][R2.64+0x100], RZ ;  /* 0x000100ff0200b985 */ /* 0x0007e8000c101d04 */
[----:B------:R3:W-:Y:S02]  /*0f90*/  @!P2 ST.E.128 desc[UR4][R2.64+0x180], RZ ;  /* 0x000180ff0200a985 */ /* 0x0007e4000c101d04 */
.L_x_2267:
[----:B------:R-:W-:Y:S05]  /*0fa0*/  BSYNC B0 ;  /* 0x0000000000007941 */ /* 0x000fea0003800000 */
.L_x_2266:
[----:B------:R-:W-:Y:S01]  /*0fb0*/  BSSY B0, `(.L_x_2268) ;  /* 0x0000017000007945 */ /* 0x000fe20003800000 */
[----:B------:R-:W-:Y:S01]  /*0fc0*/  ISETP.NE.AND P6, PT, R25, RZ, PT ;  /* 0x000000ff1900720c */ /* 0x000fe20003fc5270 */
[----:B------:R-:W-:Y:S01]  /*0fd0*/  IMAD R28, R126, R28, RZ ;  /* 0x0000001c7e1c7224 */ /* 0x000fe200078e02ff */
[----:B------:R-:W-:Y:S01]  /*0fe0*/  IADD3 R25, R8, 0x60, RZ ;  /* 0x0000006008197810 */ /* 0x000fe20007ffe0ff */
[----:B------:R-:W-:Y:S05]  /*0ff0*/  @P1 BRA `(.L_x_2269) ;  /* 0x0000000000481947 */ /* 0x000fea0003800000 */
[----:B--23--:R-:W-:Y:S01]  /*1000*/  IADD3 R2, P1, R6, 0x40, RZ ;  /* 0x0000004006027810 */ /* 0x00cfe20007f3e0ff */
        /* <DEDUP_REMOVED lines=17> */
.L_x_2269:
[----:B------:R-:W-:Y:S05]  /*1120*/  BSYNC B0 ;  /* 0x0000000000007941 */ /* 0x000fea0003800000 */
.L_x_2268:
[-C--:B------:R-:W-:Y:S01]  /*1130*/  ISETP.GE.AND P1, PT, R25, R21.reuse, PT ;  /* 0x000000151900720c */ /* 0x080fe20003f26270 */
[----:B------:R-:W-:Y:S01]  /*1140*/  BSSY B0, `(.L_x_2270) ;  /* 0x000001a000007945 */ /* 0x000fe20003800000 */
[----:B--234-:R-:W-:Y:S01]  /*1150*/  SEL R2, R28, RZ, !P0 ;  /* 0x000000ff1c027207 */ /* 0x01cfe20004000000 */
[----:B------:R-:W-:Y:S01]  /*1160*/  IMAD R14, R112, R26, RZ ;  /* 0x0000001a700e7224 */ /* 0x000fe200078e02ff */
[-C--:B------:R-:W-:Y:S02]  /*1170*/  ISETP.GE.OR P5, PT, R8, R21.reuse, P6 ;  /* 0x000000150800720c */ /* 0x080fe400037a6670 */
[-C--:B------:R-:W-:Y:S01]  /*1180*/  ISETP.GE.OR P4, PT, R29, R21.reuse, P6 ;  /* 0x000000151d00720c */ /* 0x080fe20003786670 */
[----:B------:R-:W-:Y:S01]  /*1190*/  IMAD R24, R127, R24, R2 ;  /* 0x000000187f187224 */ /* 0x000fe200078e0202 */
[----:B------:R-:W-:-:S05]  /*11a0*/  ISETP.GE.OR P3, PT, R27, R21, P6 ;  /* 0x000000151b00720c */ /* 0x000fca0003766670 */
[----:B------:R-:W-:Y:S08]  /*11b0*/  @P1 BRA `(.L_x_2271) ;  /* 0x0000000000481947 */ /* 0x000ff00003800000 */
[----:B------:R-:W-:Y:S02]  /*11c0*/  IADD3 R2, P0, R6, 0x60, RZ ;  /* 0x0000006006027810 */ /* 0x000fe40007f1e0ff */
[----:B------:R-:W-:-:S03]  /*11d0*/  ISETP.GE.AND P2, PT, R32, R0, PT ;  /* 0x000000002000720c */ /* 0x000fc60003f46270 */
[----:B------:R-:W-:Y:S01]  /*11e0*/  IMAD.X R6, RZ, RZ, R7, P0 ;  /* 0x000000ffff067224 */ /* 0x000fe200000e0607 */
[----:B------:R-:W-:Y:S01]  /*11f0*/  ISETP.GE.AND P0, PT, R20, R0, PT ;  /* 0x000000001400720c */ /* 0x000fe20003f06270 */
[----:B------:R-:W-:Y:S02]  /*1200*/  IMAD.MOV.U32 R7, RZ, RZ, R11 ;  /* 0x000000ffff077224 */ /* 0x000fe400078e000b */
[----:B------:R-:W-:Y:S02]  /*1210*/  IMAD R3, R6, R4, RZ ;  /* 0x0000000406037224 */ /* 0x000fe400078e02ff */
[----:B------:R-:W-:-:S04]  /*1220*/  IMAD.MOV.U32 R6, RZ, RZ, R16 ;  /* 0x000000ffff067224 */ /* 0x000fc800078e0010 */
[----:B------:R-:W-:-:S04]  /*1230*/  IMAD.WIDE.U32 R6, R4, R2, R6 ;  /* 0x0000000204067225 */ /* 0x000fc800078e0006 */
[----:B------:R-:W-:Y:S01]  /*1240*/  IMAD R4, R5, R2, R3 ;  /* 0x0000000205047224 */ /* 0x000fe200078e0203 */
[----:B------:R-:W-:-:S03]  /*1250*/  LEA R2, P1, R6, R12, 0x1 ;  /* 0x0000000c06027211 */ /* 0x000fc600078208ff */
[----:B------:R-:W-:-:S05]  /*1260*/  IMAD.IADD R4, R7, 0x1, R4 ;  /* 0x0000000107047824 */ /* 0x000fca00078e0204 */
[----:B------:R-:W-:Y:S02]  /*1270*/  LEA.HI.X R3, R6, R13, R4, 0x1, P1 ;  /* 0x0000000d06037211 */ /* 0x000fe400008f0c04 */
[----:B------:R-:W-:-:S03]  /*1280*/  ISETP.GE.AND P1, PT, R31, R0, PT ;  /* 0x000000001f00720c */ /* 0x000fc60003f26270 */
[----:B------:R2:W-:Y:S01]  /*1290*/  @!P0 ST.E.128 desc[UR4][R2.64], RZ ;  /* 0x000000ff02008985 */ /* 0x0005e2000c101d04 */
[----:B------:R-:W-:-:S03]  /*12a0*/  ISETP.GE.AND P0, PT, R30, R0, PT ;  /* 0x000000001e00720c */ /* 0x000fc60003f06270 */
[----:B------:R2:W-:Y:S06]  /*12b0*/  @!P2 ST.E.128 desc[UR4][R2.64+0x80], RZ ;  /* 0x000080ff0200a985 */ /* 0x0005ec000c101d04 */
[----:B------:R2:W-:Y:S04]  /*12c0*/  @!P1 ST.E.128 desc[UR4][R2.64+0x100], RZ ;  /* 0x000100ff02009985 */ /* 0x0005e8000c101d04 */
[----:B------:R2:W-:Y:S02]  /*12d0*/  @!P0 ST.E.128 desc[UR4][R2.64+0x180], RZ ;  /* 0x000180ff02008985 */ /* 0x0005e4000c101d04 */
.L_x_2271:
[----:B------:R-:W-:Y:S05]  /*12e0*/  BSYNC B0 ;  /* 0x0000000000007941 */ /* 0x000fea0003800000 */
.L_x_2270:
[----:B------:R-:W-:Y:S01]  /*12f0*/  IADD3 R9, P1, P0, R14, R22, R24 ;  /* 0x000000160e097210 */ /* 0x000fe2000783e018 */
[-C--:B------:R-:W-:Y:S01]  /*1300*/  @!P5 IMAD R0, R8, R26.reuse, RZ ;  /* 0x0000001a0800d224 */ /* 0x080fe200078e02ff */
[----:B--2---:R-:W-:Y:S01]  /*1310*/  SHF.R.S32.HI R2, RZ, 0x1f, R14 ;  /* 0x0000001fff027819 */ /* 0x004fe2000001140e */
[-C--:B------:R-:W-:Y:S01]  /*1320*/  @!P4 IMAD R3, R29, R26.reuse, RZ ;  /* 0x0000001a1d03c224 */ /* 0x080fe200078e02ff */
[----:B------:R-:W-:Y:S01]  /*1330*/  SHF.R.S32.HI R22, RZ, 0x1f, R24 ;  /* 0x0000001fff167819 */ /* 0x000fe20000011418 */
[----:B------:R-:W-:Y:S01]  /*1340*/  @!P3 IMAD R5, R27, R26, RZ ;  /* 0x0000001a1b05b224 */ /* 0x000fe200078e02ff */
[----:B------:R-:W-:Y:S02]  /*1350*/  ISETP.GE.OR P6, PT, R25, R21, P6 ;  /* 0x000000151900720c */ /* 0x000fe400037c6670 */
[----:B------:R-:W-:Y:S02]  /*1360*/  IADD3.X R22, R2, R23, R22, P1, P0 ;  /* 0x0000001702167210 */ /* 0x000fe40000fe0416 */
[----:B------:R-:W-:-:S02]  /*1370*/  @!P5 IADD3 R2, P0, R0, R9, RZ ;  /* 0x000000090002d210 */ /* 0x000fc40007f1e0ff */
[-C--:B------:R-:W-:Y:S02]  /*1380*/  @!P4 IADD3 R8, P1, R3, R9.reuse, RZ ;  /* 0x000000090308c210 */ /* 0x080fe40007f3e0ff */
[----:B------:R-:W-:Y:S02]  /*1390*/  @!P5 LEA.HI.X.SX32 R4, R0, R22, 0x1, P0 ;  /* 0x000000160004d211 */ /* 0x000fe400000f0eff */
[C---:B------:R-:W-:Y:S02]  /*13a0*/  @!P5 LEA R6, P2, R2.reuse, R18, 0x2 ;  /* 0x000000120206d211 */ /* 0x040fe400078410ff */
[----:B------:R-:W-:Y:S02]  /*13b0*/  @!P3 IADD3 R0, P0, R5, R9, RZ ;  /* 0x000000090500b210 */ /* 0x000fe40007f1e0ff */
[----:B------:R-:W-:Y:S02]  /*13c0*/  @!P4 LEA.HI.X.SX32 R10, R3, R22, 0x1, P1 ;  /* 0x00000016030ac211 */ /* 0x000fe400008f0eff */
[----:B------:R-:W-:-:S02]  /*13d0*/  @!P5 LEA.HI.X R7, R2, R19, R4, 0x2, P2 ;  /* 0x000000130207d211 */ /* 0x000fc400010f1404 */
[----:B------:R-:W-:Y:S02]  /*13e0*/  @!P4 LEA R4, P1, R8, R18, 0x2 ;  /* 0x000000120804c211 */ /* 0x000fe400078210ff */
[----:B------:R-:W-:Y:S02]  /*13f0*/  @!P3 LEA.HI.X.SX32 R3, R5, R22, 0x1, P0 ;  /* 0x000000160503b211 */ /* 0x000fe400000f0eff */
[----:B------:R-:W-:Y:S02]  /*1400*/  @!P3 LEA R2, P0, R0, R18, 0x2 ;  /* 0x000000120002b211 */ /* 0x000fe400078010ff */
[-C--:B------:R-:W-:Y:S01]  /*1410*/  @!P4 LEA.HI.X R5, R8, R19.reuse, R10, 0x2, P1 ;  /* 0x000000130805c211 */ /* 0x080fe200008f140a */
[----:B------:R-:W-:Y:S01]  /*1420*/  @!P5 IMAD.MOV.U32 R10, RZ, RZ, 0x7f800000 ;  /* 0x7f800000ff0ad424 */ /* 0x000fe200078e00ff */
[----:B------:R-:W-:Y:S01]  /*1430*/  @!P3 LEA.HI.X R3, R0, R19, R3, 0x2, P0 ;  /* 0x000000130003b211 */ /* 0x000fe200000f1403 */
[----:B------:R-:W-:Y:S02]  /*1440*/  @!P4 IMAD.MOV.U32 R8, RZ, RZ, 0x7f800000 ;  /* 0x7f800000ff08c424 */ /* 0x000fe400078e00ff */
[----:B------:R-:W-:Y:S01]  /*1450*/  @!P3 IMAD.MOV.U32 R0, RZ, RZ, 0x7f800000 ;  /* 0x7f800000ff00b424 */ /* 0x000fe200078e00ff */
[----:B------:R-:W-:Y:S04]  /*1460*/  @!P5 ST.E desc[UR4][R6.64], R10 ;  /* 0x0000000a0600d985 */ /* 0x000fe8000c101904 */
[----:B------:R-:W-:Y:S04]  /*1470*/  @!P4 ST.E desc[UR4][R4.64], R8 ;  /* 0x000000080400c985 */ /* 0x000fe8000c101904 */
[----:B------:R2:W-:Y:S02]  /*1480*/  @!P3 ST.E desc[UR4][R2.64], R0 ;  /* 0x000000000200b985 */ /* 0x0005e4000c101904 */
[----:B--2---:R-:W-:-:S02]  /*1490*/  IMAD.MOV.U32 R2, RZ, RZ, R34 ;  /* 0x000000ffff027224 */ /* 0x004fc400078e0022 */
[----:B------:R-:W-:-:S04]  /*14a0*/  IMAD.MOV.U32 R3, RZ, RZ, 0x0 ;  /* 0x00000000ff037424 */ /* 0x000fc800078e00ff */
[----:B-1----:R-:W-:Y:S05]  /*14b0*/  @P6 RET.REL.NODEC R2 `(_ZN5flash16flash_fwd_kernelI23Flash_fwd_kernel_traitsILi256ELi128ELi64ELi8ELb0ELb0EN7cutlass10bfloat16_tE19Flash_kernel_traitsILi256ELi128ELi64ELi8ES3_EELb1ELb0ELb1ELb1ELb0ELb0ELb0ELb1EEEvNS_16Flash_fwd_paramsE) ;  /* 0xffffffe802d06950 */ /* 0x002fea0003c3ffff */
[----:B------:R-:W-:-:S05]  /*14c0*/  IMAD R0, R25, R26, RZ ;  /* 0x0000001a19007224 */ /* 0x000fca00078e02ff */
[----:B------:R-:W-:-:S04]  /*14d0*/  IADD3 R3, P0, R0, R9, RZ ;  /* 0x0000000900037210 */ /* 0x000fc80007f1e0ff */
[----:B------:R-:W-:Y:S02]  /*14e0*/  LEA.HI.X.SX32 R0, R0, R22, 0x1, P0 ;  /* 0x0000001600007211 */ /* 0x000fe400000f0eff */
[----:B------:R-:W-:-:S04]  /*14f0*/  LEA R2, P0, R3, R18, 0x2 ;  /* 0x0000001203027211 */ /* 0x000fc800078010ff */
[----:B------:R-:W-:Y:S01]  /*1500*/  LEA.HI.X R3, R3, R19, R0, 0x2, P0 ;  /* 0x0000001303037211 */ /* 0x000fe200000f1400 */
[----:B------:R-:W-:-:S05]  /*1510*/  IMAD.MOV.U32 R0, RZ, RZ, 0x7f800000 ;  /* 0x7f800000ff007424 */ /* 0x000fca00078e00ff */
[----:B------:R1:W-:Y:S02]  /*1520*/  ST.E desc[UR4][R2.64], R0 ;  /* 0x0000000002007985 */ /* 0x0003e4000c101904 */
[----:B-1----:R-:W-:Y:S02]  /*1530*/  IMAD.MOV.U32 R2, RZ, RZ, R34 ;  /* 0x000000ffff027224 */ /* 0x002fe400078e0022 */
[----:B------:R-:W-:-:S04]  /*1540*/  IMAD.MOV.U32 R3, RZ, RZ, 0x0 ;  /* 0x00000000ff037424 */ /* 0x000fc800078e00ff */
[----:B------:R-:W-:Y:S05]  /*1550*/  RET.REL.NODEC R2 `(_ZN5flash16flash_fwd_kernelI23Flash_fwd_kernel_traitsILi256ELi128ELi64ELi8ELb0ELb0EN7cutlass10bfloat16_tE19Flash_kernel_traitsILi256ELi128ELi64ELi8ES3_EELb1ELb0ELb1ELb1ELb0ELb0ELb0ELb1EEEvNS_16Flash_fwd_paramsE) ;  /* 0xffffffe802a87950 */ /* 0x000fea0003c3ffff */
.L_x_2257:
[----:B------:R-:W2:Y:S01]  /*1560*/  LD.E R13, desc[UR4][R168.64+0x68] ;  /* 0x00006804a80d7980 */ /* 0x000ea2000c101900 */
[----:B------:R-:W-:-:S03]  /*1570*/  ISETP.NE.AND P1, PT, R27, -0x1, PT ;  /* 0xffffffff1b00780c */ /* 0x000fc60003f25270 */
[----:B------:R-:W3:Y:S01]  /*1580*/  LD.E.64 R234, desc[UR4][R168.64+0x38] ;  /* 0x00003804a8ea7980 */ /* 0x000ee2000c101b00 */
[----:B------:R-:W-:-:S03]  /*1590*/  ISETP.NE.AND P0, PT, R33, -0x1, PT ;  /* 0xffffffff2100780c */ /* 0x000fc60003f05270 */
[----:B------:R-:W4:Y:S04]  /*15a0*/  LD.E.64 R8, desc[UR4][R168.64+0x30] ;  /* 0x00003004a8087980 */ /* 0x000f28000c101b00 */
[----:B------:R-:W4:Y:S04]  /*15b0*/  LD.E.64 R18, desc[UR4][R168.64+0x48] ;  /* 0x00004804a8127980 */ /* 0x000f28000c101b00 */
[----:B------:R-:W4:Y:S04]  /*15c0*/  @!P1 LD.E.64 R6, desc[UR4][R168.64+0x20] ;  /* 0x00002004a8069980 */ /* 0x000f28000c101b00 */
[----:B------:R-:W4:Y:S01]  /*15d0*/  @!P0 LD.E.64 R10, desc[UR4][R168.64+0x18] ;  /* 0x00001804a80a8980 */ /* 0x000f22000c101b00 */
[----:B------:R-:W-:-:S02]  /*15e0*/  LEA.HI R5, R28, R107, RZ, 0x3 ;  /* 0x0000006b1c057211 */ /* 0x000fc400078f18ff */
[----:B------:R-:W-:Y:S01]  /*15f0*/  IABS R20, R127 ;  /* 0x0000007f00147213 */ /* 0x000fe20000000000 */
[----:B------:R1:W5:Y:S01]  /*1600*/  LD.E.64 R24, desc[UR4][R168.64+0x50] ;  /* 0x00005004a8187980 */ /* 0x000362000c101b00 */
[----:B------:R-:W-:Y:S02]  /*1610*/  SHF.R.S32.HI R38, RZ, 0x3, R5 ;  /* 0x00000003ff267819 */ /* 0x000fe40000011405 */
[----:B------:R-:W-:Y:S01]  /*1620*/  LOP3.LUT R5, R5, 0xfffffff8, RZ, 0xc0, !PT ;  /* 0xfffffff805057812 */ /* 0x000fe200078ec0ff */
[----:B------:R1:W5:Y:S04]  /*1630*/  LD.E R104, desc[UR4][R168.64+0x60] ;  /* 0x00006004a8687980 */ /* 0x000368000c101900 */
[----:B------:R-:W-:Y:S01]  /*1640*/  IMAD.IADD R34, R107, 0x1, -R5 ;  /* 0x000000016b227824 */ /* 0x000fe200078e0a05 */
[----:B------:R-:W-:Y:S01]  /*1650*/  LEA.HI R15, R28, R107, RZ, 0x6 ;  /* 0x0000006b1c0f7211 */ /* 0x000fe200078f30ff */
[----:B------:R1:W5:Y:S03]  /*1660*/  LD.E R106, desc[UR4][R168.64+0xc4] ;  /* 0x0000c404a86a7980 */ /* 0x000366000c101900 */
[----:B------:R-:W-:-:S02]  /*1670*/  SHF.L.U32 R244, R34, 0x3, RZ ;  /* 0x0000000322f47819 */ /* 0x000fc400000006ff */
[----:B------:R-:W-:Y:S01]  /*1680*/  IADD3 R22, -R112, R125, RZ ;  /* 0x0000007d70167210 */ /* 0x000fe20007ffe1ff */
[----:B------:R-:W-:Y:S01]  /*1690*/  IMAD.SHL.U32 R15, R15, 0x8, RZ ;  /* 0x000000080f0f7824 */ /* 0x000fe200078e00ff */
[----:B------:R-:W-:Y:S01]  /*16a0*/  SHF.R.S32.HI R36, RZ, 0x1f, R244 ;  /* 0x0000001fff247819 */ /* 0x000fe200000114f4 */
[----:B------:R1:W5:Y:S01]  /*16b0*/  LD.E R119, desc[UR4][R168.64+0xc8] ;  /* 0x0000c804a8777980 */ /* 0x000362000c101900 */
[----:B------:R-:W-:-:S03]  /*16c0*/  SHF.R.S32.HI R29, RZ, 0x1f, R127 ;  /* 0x0000001fff1d7819 */ /* 0x000fc6000001147f */
[----:B------:R1:W5:Y:S04]  /*16d0*/  LD.E R229, desc[UR4][R168.64+0xc0] ;  /* 0x0000c004a8e57980 */ /* 0x000368000c101900 */
[----:B------:R1:W5:Y:S04]  /*16e0*/  LD.E.64 R236, desc[UR4][R168.64+0x40] ;  /* 0x00004004a8ec7980 */ /* 0x000368000c101b00 */
[----:B------:R1:W5:Y:S04]  /*16f0*/  LD.E.64 R246, desc[UR4][R168.64+0x8] ;  /* 0x00000804a8f67980 */ /* 0x000368000c101b00 */
[----:B------:R1:W5:Y:S04]  /*1700*/  LD.E.64 R248, desc[UR4][R168.64+0x10] ;  /* 0x00001004a8f87980 */ /* 0x000368000c101b00 */
[----:B------:R1:W5:Y:S04]  /*1710*/  LD.E.64 R102, desc[UR4][R168.64+0x98] ;  /* 0x00009804a8667980 */ /* 0x000368000c101b00 */
[----:B------:R1:W5:Y:S01]  /*1720*/  @!P1 LD.E.64 R30, desc[UR4][R168.64+0x28] ;  /* 0x00002804a81e9980 */ /* 0x000362000c101b00 */
[----:B--2---:R-:W-:-:S04]  /*1730*/  IABS R4, R13 ;  /* 0x0000000d00047213 */ /* 0x004fc80000000000 */
[----:B------:R-:W2:Y:S08]  /*1740*/  I2F.RP R2, R4 ;  /* 0x0000000400027306 */ /* 0x000eb00000209400 */
[----:B--2---:R-:W2:Y:S02]  /*1750*/  MUFU.RCP R2, R2 ;  /* 0x0000000200027308 */ /* 0x004ea40000001000 */
[----:B--2---:R-:W-:-:S06]  /*1760*/  VIADD R2, R2, 0xffffffe ;  /* 0x0ffffffe02027836 */ /* 0x004fcc0000000000 */
[----:B------:R-:W2:Y:S01]  /*1770*/  F2I.FTZ.U32.TRUNC.NTZ R3, R2 ;  /* 0x0000000200037305 */ /* 0x000ea2000021f000 */
[----:B------:R-:W-:Y:S01]  /*1780*/  IABS R5, R13 ;  /* 0x0000000d00057213 */ /* 0x000fe20000000000 */
[----:B--2---:R-:W-:Y:S01]  /*1790*/  IMAD.MOV R0, RZ, RZ, -R3 ;  /* 0x000000ffff007224 */ /* 0x004fe200078e0a03 */
[----:B------:R-:W-:-:S03]  /*17a0*/  MOV R2, RZ ;  /* 0x000000ff00027202 */ /* 0x000fc60000000f00 */
[----:B------:R-:W-:-:S04]  /*17b0*/  IMAD R0, R0, R4, RZ ;  /* 0x0000000400007224 */ /* 0x000fc800078e02ff */
[----:B------:R-:W-:-:S04]  /*17c0*/  IMAD.HI.U32 R14, R3, R0, R2 ;  /* 0x00000000030e7227 */ /* 0x000fc800078e0002 */
[----:B------:R-:W-:-:S05]  /*17d0*/  IMAD.SHL.U32 R0, R38, 0x40, RZ ;  /* 0x0000004026007824 */ /* 0x000fca00078e00ff */
[----:B------:R-:W-:Y:S01]  /*17e0*/  LOP3.LUT R2, R0, 0x1c0, RZ, 0xc0, !PT ;  /* 0x000001c000027812 */ /* 0x000fe200078ec0ff */
[----:B------:R-:W-:-:S04]  /*17f0*/  IMAD.MOV R0, RZ, RZ, -R5 ;  /* 0x000000ffff007224 */ /* 0x000fc800078e0a05 */
[----:B------:R-:W-:Y:S02]  /*1800*/  IMAD.MOV.U32 R12, RZ, RZ, R0 ;  /* 0x000000ffff0c7224 */ /* 0x000fe400078e0000 */
[----:B------:R-:W-:Y:S01]  /*1810*/  IMAD.HI.U32 R0, R14, R20, RZ ;  /* 0x000000140e007227 */ /* 0x000fe200078e00ff */
[----:B------:R-:W-:Y:S02]  /*1820*/  @!P1 SHF.R.S32.HI R3, RZ, 0x1f, R23 ;  /* 0x0000001fff039819 */ /* 0x000fe40000011417 */
[----:B------:R-:W-:Y:S01]  /*1830*/  LOP3.LUT R5, R2, 0x38, R244, 0xf8, !PT ;  /* 0x0000003802057812 */ /* 0x000fe200078ef8f4 */
[----:B------:R-:W-:Y:S01]  /*1840*/  IMAD R12, R0, R12, R20 ;  /* 0x0000000c000c7224 */ /* 0x000fe200078e0214 */
[----:B------:R-:W-:Y:S01]  /*1850*/  SHF.R.U32.HI R17, RZ, 0x3, R2 ;  /* 0x00000003ff117819 */ /* 0x000fe20000011602 */
[----:B---3--:R-:W-:Y:S02]  /*1860*/  @!P1 IMAD R2, R235, R23, RZ ;  /* 0x00000017eb029224 */ /* 0x008fe400078e02ff */
[----:B------:R-:W-:Y:S01]  /*1870*/  VIADD R14, R38, 0x40 ;  /* 0x00000040260e7836 */ /* 0x000fe20000000000 */
[----:B------:R-:W-:Y:S01]  /*1880*/  ISETP.GT.U32.AND P5, PT, R4, R12, PT ;  /* 0x0000000c0400720c */ /* 0x000fe20003fa4070 */
[----:B------:R-:W-:-:S02]  /*1890*/  @!P1 IMAD R16, R234, R3, R2 ;  /* 0x00000003ea109224 */ /* 0x000fc400078e0202 */
[----:B------:R-:W-:Y:S01]  /*18a0*/  @!P1 IMAD.WIDE.U32 R2, R234, R23, RZ ;  /* 0x00000017ea029225 */ /* 0x000fe200078e00ff */
[----:B------:R-:W-:Y:S02]  /*18b0*/  ISETP.GE.AND P3, PT, R14, R22, PT ;  /* 0x000000160e00720c */ /* 0x000fe40003f66270 */
[----:B------:R-:W-:Y:S01]  /*18c0*/  @P1 IADD3 R14, R23, R27, RZ ;  /* 0x0000001b170e1210 */ /* 0x000fe20007ffe0ff */
[----:B------:R-:W-:Y:S01]  /*18d0*/  @!P1 IMAD.IADD R3, R3, 0x1, R16 ;  /* 0x0000000103039824 */ /* 0x000fe200078e0210 */
[----:B------:R-:W-:Y:S01]  /*18e0*/  LOP3.LUT R17, R5, R17, RZ, 0x3c, !PT ;  /* 0x0000001105117212 */ /* 0x000fe200078e3cff */
[----:B----4-:R-:W-:Y:S01]  /*18f0*/  @!P1 IMAD R7, R7, R126, RZ ;  /* 0x0000007e07079224 */ /* 0x010fe200078e02ff */
[----:B------:R-:W-:Y:S01]  /*1900*/  @!P1 SHF.R.S32.HI R16, RZ, 0x1f, R126 ;  /* 0x0000001fff109819 */ /* 0x000fe2000001147e */
[-C--:B------:R-:W-:Y:S01]  /*1910*/  @P1 IMAD R20, R235, R14.reuse, RZ ;  /* 0x0000000eeb141224 */ /* 0x080fe200078e02ff */
[----:B------:R-:W-:Y:S01]  /*1920*/  LOP3.LUT R224, R17, 0xfffffe00, R15, 0xf8, !PT ;  /* 0xfffffe0011e07812 */ /* 0x000fe200078ef80f */
[----:B------:R-:W-:-:S04]  /*1930*/  @P1 IMAD.WIDE.U32 R14, R234, R14, RZ ;  /* 0x0000000eea0e1225 */ /* 0x000fc800078e00ff */
[----:B------:R-:W-:Y:S02]  /*1940*/  @!P1 IMAD R7, R6, R16, R7 ;  /* 0x0000001006079224 */ /* 0x000fe400078e0207 */
[----:B------:R-:W-:Y:S01]  /*1950*/  @!P1 IMAD.WIDE.U32 R16, R126, R6, R2 ;  /* 0x000000067e109225 */ /* 0x000fe200078e0002 */
[----:B------:R-:W-:-:S03]  /*1960*/  @P1 IADD3 R35, R15, R20, RZ ;  /* 0x000000140f231210 */ /* 0x000fc60007ffe0ff */
[----:B------:R-:W-:Y:S02]  /*1970*/  @!P5 IMAD.IADD R12, R12, 0x1, -R4 ;  /* 0x000000010c0cd824 */ /* 0x000fe400078e0a04 */
[----:B------:R-:W-:Y:S01]  /*1980*/  @!P1 IMAD.IADD R35, R17, 0x1, R7 ;  /* 0x0000000111239824 */ /* 0x000fe200078e0207 */
[----:B------:R-:W-:Y:S01]  /*1990*/  @!P0 SHF.R.S32.HI R7, RZ, 0x1f, R126 ;  /* 0x0000001fff078819 */ /* 0x000fe2000001147e */
[----:B------:R-:W-:Y:S01]  /*19a0*/  @!P0 IMAD R6, R11, R126, RZ ;  /* 0x0000007e0b068224 */ /* 0x000fe200078e02ff */
[----:B------:R-:W-:Y:S02]  /*19b0*/  ISETP.GE.U32.AND P2, PT, R12, R4, PT ;  /* 0x000000040c00720c */ /* 0x000fe40003f46070 */
[----:B------:R-:W-:Y:S01]  /*19c0*/  LOP3.LUT R2, R127, R13, RZ, 0x3c, !PT ;  /* 0x0000000d7f027212 */ /* 0x000fe200078e3cff */
[C---:B------:R-:W-:Y:S02]  /*19d0*/  @!P0 IMAD R6, R10.reuse, R7, R6 ;  /* 0x000000070a068224 */ /* 0x040fe400078e0206 */
[----:B------:R-:W-:Y:S01]  /*19e0*/  @!P0 IMAD.WIDE.U32 R10, R10, R126, RZ ;  /* 0x0000007e0a0a8225 */ /* 0x000fe200078e00ff */
[----:B------:R-:W-:-:S02]  /*19f0*/  ISETP.GE.AND P4, PT, R2, RZ, PT ;  /* 0x000000ff0200720c */ /* 0x000fc40003f86270 */
[----:B------:R-:W-:Y:S01]  /*1a00*/  @!P5 IADD3 R0, R0, 0x1, RZ ;  /* 0x000000010000d810 */ /* 0x000fe20007ffe0ff */
[----:B------:R-:W-:Y:S01]  /*1a10*/  @P0 IMAD.WIDE.U32 R2, R8, R33, RZ ;  /* 0x0000002108020225 */ /* 0x000fe200078e00ff */
[----:B------:R-:W-:-:S03]  /*1a20*/  @!P0 MOV R2, R10 ;  /* 0x0000000a00028202 */ /* 0x000fc60000000f00 */
[----:B------:R-:W-:Y:S02]  /*1a30*/  @P0 IMAD R4, R9, R33, RZ ;  /* 0x0000002109040224 */ /* 0x000fe400078e02ff */
[----:B------:R-:W-:Y:S01]  /*1a40*/  @P2 VIADD R0, R0, 0x1 ;  /* 0x0000000100002836 */ /* 0x000fe20000000000 */
[----:B------:R1:W5:Y:S01]  /*1a50*/  LD.E.64 R32, desc[UR4][R168.64+0x58] ;  /* 0x00005804a8207980 */ /* 0x000362000c101b00 */
[----:B------:R-:W-:Y:S01]  /*1a60*/  @P0 IMAD.IADD R3, R3, 0x1, R4 ;  /* 0x0000000103030824 */ /* 0x000fe200078e0204 */
[----:B------:R-:W-:Y:S01]  /*1a70*/  IADD3 R2, P2, R244, R2, RZ ;  /* 0x00000002f4027210 */ /* 0x000fe20007f5e0ff */
[----:B------:R-:W-:Y:S02]  /*1a80*/  @!P0 IMAD.IADD R3, R11, 0x1, R6 ;  /* 0x000000010b038824 */ /* 0x000fe400078e0206 */
[----:B------:R-:W-:-:S03]  /*1a90*/  IMAD R12, R19, R127, RZ ;  /* 0x0000007f130c7224 */ /* 0x000fc600078e02ff */
[----:B------:R-:W-:Y:S01]  /*1aa0*/  IADD3.X R3, R36, R3, RZ, P2, !PT ;  /* 0x0000000324037210 */ /* 0x000fe200017fe4ff */
[----:B------:R-:W-:Y:S02]  /*1ab0*/  IMAD R12, R18, R29, R12 ;  /* 0x0000001d120c7224 */ /* 0x000fe400078e020c */
[----:B------:R-:W-:-:S03]  /*1ac0*/  IMAD.WIDE.U32 R18, R127, R18, R2 ;  /* 0x000000127f127225 */ /* 0x000fc600078e0002 */
[----:B------:R1:W5:Y:S01]  /*1ad0*/  LD.E.64 R2, desc[UR4][R168.64] ;  /* 0x00000004a8027980 */ /* 0x000362000c101b00 */
[----:B------:R-:W2:Y:S01]  /*1ae0*/  S2R R21, SR_CgaCtaId ;  /* 0x0000000000157919 */ /* 0x000ea20000008800 */
[----:B------:R-:W-:Y:S01]  /*1af0*/  @P1 IMAD.MOV.U32 R37, RZ, RZ, R14 ;  /* 0x000000ffff251224 */ /* 0x000fe200078e000e */
[----:B------:R-:W-:Y:S01]  /*1b00*/  SHF.R.S32.HI R39, RZ, 0x1f, R38 ;  /* 0x0000001fff277819 */ /* 0x000fe20000011426 */
[----:B------:R-:W-:Y:S01]  /*1b10*/  @!P1 IMAD.MOV.U32 R37, RZ, RZ, R16 ;  /* 0x000000ffff259224 */ /* 0x000fe200078e0010 */
[----:B------:R1:W-:Y:S01]  /*1b20*/  STL [R1+0x8c], R244 ;  /* 0x00008cf401007387 */ /* 0x0003e20000100800 */
[C---:B------:R-:W-:Y:S01]  /*1b30*/  VIADD R117, R244.reuse, 0x40 ;  /* 0x00000040f4757836 */ /* 0x040fe20000000000 */
[----:B------:R-:W-:Y:S01]  /*1b40*/  IADD3 R116, R244, 0x80, RZ ;  /* 0x00000080f4747810 */ /* 0x000fe20007ffe0ff */
[----:B------:R-:W-:Y:S01]  /*1b50*/  IMAD.WIDE R40, R124, 0x80, R38 ;  /* 0x000000807c287825 */ /* 0x000fe200078e0226 */
[----:B------:R1:W-:Y:S03]  /*1b60*/  STL [R1+0x148], R35 ;  /* 0x0001482301007387 */ /* 0x0003e60000100800 */
[----:B------:R-:W-:Y:S01]  /*1b70*/  VIADD R113, R244, 0xc0 ;  /* 0x000000c0f4717836 */ /* 0x000fe20000000000 */
[----:B------:R1:W-:Y:S04]  /*1b80*/  STL [R1+0x144], R37 ;  /* 0x0001442501007387 */ /* 0x0003e80000100800 */
[----:B------:R1:W-:Y:S04]  /*1b90*/  STL.64 [R1+0x90], R38 ;  /* 0x0000902601007387 */ /* 0x0003e80000100a00 */
[----:B------:R1:W-:Y:S04]  /*1ba0*/  STL [R1+0xac], R117 ;  /* 0x0000ac7501007387 */ /* 0x0003e80000100800 */
[----:B------:R1:W-:Y:S04]  /*1bb0*/  STL [R1+0xa8], R116 ;  /* 0x0000a87401007387 */ /* 0x0003e80000100800 */
[----:B------:R1:W-:Y:S04]  /*1bc0*/  STL.64 [R1+0x120], R40 ;  /* 0x0001202801007387 */ /* 0x0003e80000100a00 */
[----:B------:R1:W-:Y:S01]  /*1bd0*/  STL [R1+0xb0], R113 ;  /* 0x0000b07101007387 */ /* 0x0003e20000100800 */
[----:B------:R-:W-:-:S02]  /*1be0*/  ISETP.GE.AND P2, PT, R38, R22, PT ;  /* 0x000000162600720c */ /* 0x000fc40003f46270 */
[----:B------:R-:W-:Y:S01]  /*1bf0*/  ISETP.NE.AND P5, PT, R13, RZ, PT ;  /* 0x000000ff0d00720c */ /* 0x000fe20003fa5270 */
[--C-:B------:R-:W-:Y:S01]  /*1c00*/  @P0 IMAD.MOV.U32 R7, RZ, RZ, R9.reuse ;  /* 0x000000ffff070224 */ /* 0x100fe200078e0009 */
[----:B------:R-:W-:Y:S01]  /*1c10*/  MOV R5, 0x400 ;  /* 0x0000040000057802 */ /* 0x000fe20000000f00 */
[----:B------:R-:W-:Y:S01]  /*1c20*/  IMAD.MOV.U32 R26, RZ, RZ, R0 ;  /* 0x000000ffff1a7224 */ /* 0x000fe200078e0000 */
[-C--:B------:R-:W-:Y:S01]  /*1c30*/  @P0 MOV R6, R8.reuse ;  /* 0x0000000800060202 */ /* 0x080fe20000000f00 */
[----:B------:R-:W-:Y:S01]  /*1c40*/  @!P0 IMAD.MOV.U32 R7, RZ, RZ, R9 ;  /* 0x000000ffff078224 */ /* 0x000fe200078e0009 */
[----:B------:R-:W-:Y:S02]  /*1c50*/  @!P0 MOV R6, R8 ;  /* 0x0000000800068202 */ /* 0x000fe40000000f00 */
[----:B------:R-:W-:Y:S01]  /*1c60*/  IADD3 R20, P0, R244, R37, RZ ;  /* 0x00000025f4147210 */ /* 0x000fe20007f1e0ff */
[----:B------:R-:W-:Y:S01]  /*1c70*/  BSSY B0, `(.L_x_2272) ;  /* 0x000002f000007945 */ /* 0x000fe20003800000 */
[----:B--2---:R-:W-:Y:S01]  /*1c80*/  LEA R5, R21, R5, 0x18 ;  /* 0x0000000515057211 */ /* 0x004fe200078ec0ff */
[----:B------:R-:W-:Y:S01]  /*1c90*/  @!P4 IMAD.MOV R26, RZ, RZ, -R26 ;  /* 0x000000ffff1ac224 */ /* 0x000fe200078e0a1a */
[----:B------:R-:W-:Y:S01]  /*1ca0*/  IADD3 R4, R38, 0x60, RZ ;  /* 0x0000006026047810 */ /* 0x000fe20007ffe0ff */
[----:B------:R-:W-:Y:S01]  /*1cb0*/  IMAD.X R21, R36, 0x1, R35, P0 ;  /* 0x0000000124157824 */ /* 0x000fe200000e0623 */
[----:B------:R-:W-:-:S02]  /*1cc0*/  @!P5 LOP3.LUT R26, RZ, R13, RZ, 0x33, !PT ;  /* 0x0000000dff1ad212 */ /* 0x000fc400078e33ff */
[----:B------:R-:W-:Y:S02]  /*1cd0*/  LEA R224, R224, R5, 0x1 ;  /* 0x00000005e0e07211 */ /* 0x000fe400078e08ff */
[----:B------:R-:W-:Y:S01]  /*1ce0*/  IADD3 R13, R19, R12, RZ ;  /* 0x0000000c130d7210 */ /* 0x000fe20007ffe0ff */
[----:B------:R-:W-:Y:S06]  /*1cf0*/  @P2 BRA `(.L_x_2273) ;  /* 0x0000000000982947 */ /* 0x000fec0003800000 */
[-C--:B-----5:R-:W-:Y:S01]  /*1d00*/  ISETP.GE.AND P5, PT, R117, R229.reuse, PT ;  /* 0x000000e57500720c */ /* 0x0a0fe20003fa6270 */
[-C--:B------:R-:W-:Y:S01]  /*1d10*/  IMAD R0, R41, R6.reuse, RZ ;  /* 0x0000000629007224 */ /* 0x080fe200078e02ff */
[-C--:B------:R-:W-:Y:S01]  /*1d20*/  ISETP.GE.AND P6, PT, R244, R229.reuse, PT ;  /* 0x000000e5f400720c */ /* 0x080fe20003fc6270 */
[----:B------:R-:W-:Y:S01]  /*1d30*/  IMAD.MOV.U32 R12, RZ, RZ, R18 ;  /* 0x000000ffff0c7224 */ /* 0x000fe200078e0012 */
[----:B------:R-:W-:Y:S01]  /*1d40*/  ISETP.GE.AND P4, PT, R116, R229, PT ;  /* 0x000000e57400720c */ /* 0x000fe20003f86270 */
[C---:B------:R-:W-:Y:S02]  /*1d50*/  IMAD R0, R40.reuse, R7, R0 ;  /* 0x0000000728007224 */ /* 0x040fe400078e0200 */
[----:B------:R-:W-:-:S04]  /*1d60*/  IMAD.WIDE.U32 R10, R40, R6, R12 ;  /* 0x00000006280a7225 */ /* 0x000fc800078e000c */
[----:B------:R-:W-:Y:S02]  /*1d70*/  IMAD.IADD R0, R11, 0x1, R0 ;  /* 0x000000010b007824 */ /* 0x000fe400078e0200 */
[CC--:B------:R-:W-:Y:S02]  /*1d80*/  @!P5 LEA R14, P2, R10.reuse, R2.reuse, 0x1 ;  /* 0x000000020a0ed211 */ /* 0x0c0fe400078408ff */
[C---:B------:R-:W-:Y:S01]  /*1d90*/  @!P6 LEA R16, P0, R10.reuse, R2, 0x1 ;  /* 0x000000020a10e211 */ /* 0x040fe200078008ff */
[----:B------:R2:W-:Y:S01]  /*1da0*/  @P6 STS.128 [R224], RZ ;  /* 0x000000ffe0006388 */ /* 0x0005e20000000c00 */
[C-C-:B------:R-:W-:Y:S02]  /*1db0*/  @!P5 LEA.HI.X R15, R10.reuse, R3, R0.reuse, 0x1, P2 ;  /* 0x000000030a0fd211 */ /* 0x140fe400010f0c00 */
[----:B------:R-:W-:Y:S02]  /*1dc0*/  ISETP.GE.AND P2, PT, R113, R229, PT ;  /* 0x000000e57100720c */ /* 0x000fe40003f46270 */
[----:B------:R-:W-:-:S02]  /*1dd0*/  @!P6 LEA.HI.X R17, R10, R3, R0, 0x1, P0 ;  /* 0x000000030a11e211 */ /* 0x000fc400000f0c00 */
[----:B------:R-:W-:-:S03]  /*1de0*/  @!P4 LEA R8, P0, R10, R2, 0x1 ;  /* 0x000000020a08c211 */ /* 0x000fc600078008ff */
        /* <DEDUP_REMOVED lines=17> */
[----:B--2---:R-:W-:-:S04]  /*1f00*/  LEA R8, P0, R10, R2, 0x1 ;  /* 0x000000020a087211 */ /* 0x004fc800078008ff */
[----:B------:R-:W-:-:S05]  /*1f10*/  LEA.HI.X R9, R10, R3, R0, 0x1, P0 ;  /* 0x000000030a097211 */ /* 0x000fca00000f0c00 */
[----:B------:R-:W-:Y:S01]  /*1f20*/  @!PT LDS RZ, [RZ] ;  /* 0x00000000fffff984 */ /* 0x000fe20000000800 */
[----:B------:R-:W-:Y:S01]  /*1f30*/  @!PT LDS RZ, [RZ] ;  /* 0x00000000fffff984 */ /* 0x000fe20000000800 */
[----:B------:R-:W-:Y:S01]  /*1f40*/  @!PT LDS RZ, [RZ] ;  /* 0x00000000fffff984 */ /* 0x000fe20000000800 */
[----:B------:R3:W-:Y:S04]  /*1f50*/  LDGSTS.E.BYPASS.LTC128B.128 [R224+0xc000], desc[UR4][R8.64+0x180] ;  /* 0x0c00018008e07fae */ /* 0x0007e8000b901d44 */
.L_x_2273:
[----:B------:R-:W-:Y:S05]  /*1f60*/  BSYNC B0 ;  /* 0x0000000000007941 */ /* 0x000fea0003800000 */
.L_x_2272:
[----:B-1----:R-:W-:Y:S01]  /*1f70*/  SHF.R.S32.HI R35, RZ, 0x1f, R26 ;  /* 0x0000001fff237819 */ /* 0x002fe2000001141a */
[----:B-----5:R-:W-:Y:S01]  /*1f80*/  IMAD R0, R25, R26, RZ ;  /* 0x0000001a19007224 */ /* 0x020fe200078e02ff */
[----:B------:R-:W-:Y:S01]  /*1f90*/  ISETP.GE.AND P4, PT, R4, R22, PT ;  /* 0x000000160400720c */ /* 0x000fe20003f86270 */
[-C--:B------:R-:W-:Y:S01]  /*1fa0*/  IMAD R4, R235, R38.reuse, RZ ;  /* 0x00000026eb047224 */ /* 0x080fe200078e02ff */
[----:B------:R-:W-:Y:S01]  /*1fb0*/  IADD3 R97, R118, -0x1, RZ ;  /* 0xffffffff76617810 */ /* 0x000fe20007ffe0ff */
[----:B--23--:R-:W-:Y:S01]  /*1fc0*/  IMAD.WIDE.U32 R8, R234, R38, R20 ;  /* 0x00000026ea087225 */ /* 0x00cfe200078e0014 */
[----:B------:R-:W-:Y:S01]  /*1fd0*/  IADD3 R21, R38, 0x20, RZ ;  /* 0x0000002026157810 */ /* 0x000fe20007ffe0ff */
[----:B------:R-:W-:Y:S01]  /*1fe0*/  BSSY B0, `(.L_x_2274) ;  /* 0x000003e000007945 */ /* 0x000fe20003800000 */
[----:B------:R-:W-:Y:S01]  /*1ff0*/  SHF.L.U64.HI R111, R234, 0x6, R235 ;  /* 0x00000006ea6f7819 */ /* 0x000fe200000102eb */
[----:B------:R-:W-:Y:S01]  /*2000*/  IMAD.WIDE.U32 R10, R24, R26, RZ ;  /* 0x0000001a180a7225 */ /* 0x000fe200078e00ff */
[----:B------:R-:W-:-:S02]  /*2010*/  ISETP.GE.AND P0, PT, R21, R22, PT ;  /* 0x000000161500720c */ /* 0x000fc40003f06270 */
[----:B------:R-:W-:Y:S01]  /*2020*/  SHF.R.S32.HI R25, RZ, 0x1f, R97 ;  /* 0x0000001fff197819 */ /* 0x000fe20000011461 */
[----:B------:R-:W-:Y:S01]  /*2030*/  IMAD R0, R24, R35, R0 ;  /* 0x0000002318007224 */ /* 0x000fe200078e0200 */
[----:B------:R-:W-:Y:S01]  /*2040*/  IADD3 R114, P2, R8, R10, RZ ;  /* 0x0000000a08727210 */ /* 0x000fe20007f5e0ff */
[C---:B------:R-:W-:Y:S01]  /*2050*/  IMAD R4, R234.reuse, R39, R4 ;  /* 0x00000027ea047224 */ /* 0x040fe200078e0204 */
[----:B------:R1:W-:Y:S01]  /*2060*/  STL.64 [R1+0x138], R10 ;  /* 0x0001380a01007387 */ /* 0x0003e20000100a00 */
[----:B------:R-:W-:Y:S01]  /*2070*/  IMAD R20, R97, -0x40, R96 ;  /* 0xffffffc061147824 */ /* 0x000fe200078e0260 */
[----:B------:R-:W-:Y:S02]  /*2080*/  IADD3 R0, R11, R0, RZ ;  /* 0x000000000b007210 */ /* 0x000fe40007ffe0ff */
[----:B------:R-:W-:Y:S02]  /*2090*/  SHF.L.U32 R110, R234, 0x6, RZ ;  /* 0x00000006ea6e7819 */ /* 0x000fe400000006ff */
[----:B------:R-:W-:Y:S01]  /*20a0*/  IADD3.X R115, R0, R9, R4, P2, !PT ;  /* 0x0000000900737210 */ /* 0x000fe200017fe404 */
[----:B------:R2:W-:Y:S01]  /*20b0*/  STL [R1+0x150], R0 ;  /* 0x0001500001007387 */ /* 0x0005e20000100800 */
[----:B------:R-:W-:-:S02]  /*20c0*/  ISETP.GE.AND P5, PT, R38, R20, PT ;  /* 0x000000142600720c */ /* 0x000fc40003fa6270 */
[----:B------:R-:W-:Y:S01]  /*20d0*/  ISETP.GE.AND P6, PT, R21, R20, PT ;  /* 0x000000141500720c */ /* 0x000fe20003fc6270 */
[----:B------:R3:W-:Y:S01]  /*20e0*/  STL.64 [R1+0xe8], R114 ;  /* 0x0000e87201007387 */ /* 0x0007e20000100a00 */
[----:B-1----:R-:W-:-:S04]  /*20f0*/  IMAD.WIDE.U32 R10, R97, R110, R114 ;  /* 0x0000006e610a7225 */ /* 0x002fc800078e0072 */
[----:B--2---:R-:W-:-:S04]  /*2100*/  IMAD R0, R111, R97, RZ ;  /* 0x000000616f007224 */ /* 0x004fc800078e02ff */
[----:B------:R-:W-:Y:S01]  /*2110*/  IMAD R22, R25, R110, R0 ;  /* 0x0000006e19167224 */ /* 0x000fe200078e0200 */
[----:B------:R-:W-:Y:S06]  /*2120*/  @P0 BRA `(.L_x_2275) ;  /* 0x0000000000a40947 */ /* 0x000fec0003800000 */
[----:B------:R-:W-:Y:S01]  /*2130*/  IADD3 R0, P0, R40, 0x20, RZ ;  /* 0x0000002028007810 */ /* 0x000fe20007f1e0ff */
[----:B------:R-:W-:Y:S01]  /*2140*/  IMAD.MOV.U32 R8, RZ, RZ, R18 ;  /* 0x000000ffff087224 */ /* 0x000fe200078e0012 */
[----:B------:R-:W-:Y:S01]  /*2150*/  ISETP.GE.AND P2, PT, R244, R229, PT ;  /* 0x000000e5f400720c */ /* 0x000fe20003f46270 */
[----:B------:R-:W-:Y:S02]  /*2160*/  IMAD.MOV.U32 R9, RZ, RZ, R13 ;  /* 0x000000ffff097224 */ /* 0x000fe400078e000d */
[----:B------:R-:W-:Y:S02]  /*2170*/  IMAD.X R4, RZ, RZ, R41, P0 ;  /* 0x000000ffff047224 */ /* 0x000fe400000e0629 */
[----:B------:R-:W-:-:S04]  /*2180*/  IMAD.WIDE.U32 R8, R6, R0, R8 ;  /* 0x0000000006087225 */ /* 0x000fc800078e0008 */
[----:B------:R-:W-:-:S04]  /*2190*/  IMAD R4, R4, R6, RZ ;  /* 0x0000000604047224 */ /* 0x000fc800078e02ff */
[----:B------:R-:W-:Y:S01]  /*21a0*/  IMAD R0, R7, R0, R4 ;  /* 0x0000000007007224 */ /* 0x000fe200078e0204 */
[----:B------:R-:W-:Y:S01]  /*21b0*/  @!P2 LEA R14, P0, R8, R2, 0x1 ;  /* 0x00000002080ea211 */ /* 0x000fe200078008ff */
[----:B------:R1:W-:Y:S02]  /*21c0*/  @P2 STS.128 [R224+0x1000], RZ ;  /* 0x001000ffe0002388 */ /* 0x0003e40000000c00 */
[----:B------:R-:W-:-:S05]  /*21d0*/  IMAD.IADD R0, R9, 0x1, R0 ;  /* 0x0000000109007824 */ /* 0x000fca00078e0200 */
[----:B------:R-:W-:Y:S02]  /*21e0*/  @!P2 LEA.HI.X R15, R8, R3, R0, 0x1, P0 ;  /* 0x00000003080fa211 */ /* 0x000fe400000f0c00 */
[----:B------:R-:W-:-:S03]  /*21f0*/  ISETP.GE.AND P0, PT, R117, R229, PT ;  /* 0x000000e57500720c */ /* 0x000fc60003f06270 */
[----:B------:R-:W-:Y:S01]  /*2200*/  @!PT LDS RZ, [RZ] ;  /* 0x00000000fffff984 */ /* 0x000fe20000000800 */
[----:B------:R-:W-:Y:S01]  /*2210*/  @!PT LDS RZ, [RZ] ;  /* 0x00000000fffff984 */ /* 0x000fe20000000800 */
[----:B------:R-:W-:Y:S01]  /*2220*/  @!PT LDS RZ, [RZ] ;  /* 0x00000000fffff984 */ /* 0x000fe20000000800 */
[----:B------:R2:W-:Y:S10]  /*2230*/  @!P2 LDGSTS.E.BYPASS.LTC128B.128 [R224+0x1000], desc[UR4][R14.64] ;  /* 0x010000000ee0afae */ /* 0x0005f4000b901d44 */
[----:B------:R1:W-:Y:S01]  /*2240*/  @P0 STS.128 [R224+0x5000], RZ ;  /* 0x005000ffe0000388 */ /* 0x0003e20000000c00 */
[----:B--2---:R-:W-:-:S04]  /*2250*/  @!P0 LEA R14, P2, R8, R2, 0x1 ;  /* 0x00000002080e8211 */ /* 0x004fc800078408ff */
        /* <DEDUP_REMOVED lines=15> */
[----:B------:R-:W-:Y:S05]  /*2350*/  @P0 BRA `(.L_x_2275) ;  /* 0x0000000000180947 */ /* 0x000fea0003800000 */
[----:B-1----:R-:W-:-:S04]  /*2360*/  LEA R14, P0, R8, R2, 0x1 ;  /* 0x00000002080e7211 */ /* 0x002fc800078008ff */
[----:B------:R-:W-:-:S05]  /*2370*/  LEA.HI.X R15, R8, R3, R0, 0x1, P0 ;  /* 0x00000003080f7211 */ /* 0x000fca00000f0c00 */
[----:B------:R-:W-:Y:S01]  /*2380*/  @!PT LDS RZ, [RZ] ;  /* 0x00000000fffff984 */ /* 0x000fe20000000800 */
[----:B------:R-:W-:Y:S01]  /*2390*/  @!PT LDS RZ, [RZ] ;  /* 0x00000000fffff984 */ /* 0x000fe20000000800 */
[----:B------:R-:W-:Y:S01]  /*23a0*/  @!PT LDS RZ, [RZ] ;  /* 0x00000000fffff984 */ /* 0x000fe20000000800 */
[----:B------:R2:W-:Y:S04]  /*23b0*/  LDGSTS.E.BYPASS.LTC128B.128 [R224+0xd000], desc[UR4][R14.64+0x180] ;  /* 0x0d0001800ee07fae */ /* 0x0005e8000b901d44 */
.L_x_2275:
[----:B------:R-:W-:Y:S05]  /*23c0*/  BSYNC B0 ;  /* 0x0000000000007941 */ /* 0x000fea0003800000 */
.L_x_2274:
[----:B------:R-:W-:Y:S04]  /*23d0*/  BSSY B0, `(.L_x_2276) ;  /* 0x000002b000007945 */ /* 0x000fe80003800000 */
[----:B------:R-:W-:Y:S05]  /*23e0*/  @P3 BRA `(.L_x_2277) ;  /* 0x0000000000a43947 */ /* 0x000fea0003800000 */
[----:B------:R-:W-:Y:S01]  /*23f0*/  IADD3 R0, P2, R40, 0x40, RZ ;  /* 0x0000004028007810 */ /* 0x000fe20007f5e0ff */
[----:B------:R-:W-:Y:S01]  /*2400*/  IMAD.MOV.U32 R8, RZ, RZ, R18 ;  /* 0x000000ffff087224 */ /* 0x000fe200078e0012 */
[-C--:B------:R-:W-:Y:S01]  /*2410*/  ISETP.GE.AND P0, PT, R244, R229.reuse, PT ;  /* 0x000000e5f400720c */ /* 0x080fe20003f06270 */
[----:B------:R-:W-:Y:S01]  /*2420*/  IMAD.MOV.U32 R9, RZ, RZ, R13 ;  /* 0x000000ffff097224 */ /* 0x000fe200078e000d */
[----:B------:R-:W-:Y:S01]  /*2430*/  ISETP.GE.AND P3, PT, R117, R229, PT ;  /* 0x000000e57500720c */ /* 0x000fe20003f66270 */
[----:B------:R-:W-:Y:S02]  /*2440*/  IMAD.X R4, RZ, RZ, R41, P2 ;  /* 0x000000ffff047224 */ /* 0x000fe400010e0629 */
[----:B------:R-:W-:-:S04]  /*2450*/  IMAD.WIDE.U32 R8, R6, R0, R8 ;  /* 0x0000000006087225 */ /* 0x000fc800078e0008 */
[----:B------:R-:W-:-:S04]  /*2460*/  IMAD R4, R4, R6, RZ ;  /* 0x0000000604047224 */ /* 0x000fc800078e02ff */
[----:B------:R-:W-:Y:S01]  /*2470*/  IMAD R0, R7, R0, R4 ;  /* 0x0000000007007224 */ /* 0x000fe200078e0204 */
[----:B-12---:R-:W-:Y:S01]  /*2480*/  @!P0 LEA R14, P2, R8, R2, 0x1 ;  /* 0x00000002080e8211 */ /* 0x006fe200078408ff */
[----:B------:R4:W-:Y:S02]  /*2490*/  @P0 STS.128 [R224+0x2000], RZ ;  /* 0x002000ffe0000388 */ /* 0x0009e40000000c00 */
[----:B------:R-:W-:-:S05]  /*24a0*/  IMAD.IADD R0, R9, 0x1, R0 ;  /* 0x0000000109007824 */ /* 0x000fca00078e0200 */
[----:B------:R-:W-:Y:S02]  /*24b0*/  @!P0 LEA.HI.X R15, R8, R3, R0, 0x1, P2 ;  /* 0x00000003080f8211 */ /* 0x000fe400010f0c00 */
[----:B------:R-:W-:-:S03]  /*24c0*/  ISETP.GE.AND P2, PT, R116, R229, PT ;  /* 0x000000e57400720c */ /* 0x000fc60003f46270 */
[----:B------:R-:W-:Y:S01]  /*24d0*/  @!PT LDS RZ, [RZ] ;  /* 0x00000000fffff984 */ /* 0x000fe20000000800 */
[----:B------:R-:W-:Y:S01]  /*24e0*/  @!PT LDS RZ, [RZ] ;  /* 0x00000000fffff984 */ /* 0x000fe20000000800 */
[----:B------:R-:W-:Y:S01]  /*24f0*/  @!PT LDS RZ, [RZ] ;  /* 0x00000000fffff984 */ /* 0x000fe20000000800 */
[----:B------:R1:W-:Y:S01]  /*2500*/  @!P0 LDGSTS.E.BYPASS.LTC128B.128 [R224+0x2000], desc[UR4][R14.64] ;  /* 0x020000000ee08fae */ /* 0x0003e2000b901d44 */
[----:B------:R-:W-:-:S03]  /*2510*/  @!P3 LEA R16, P0, R8, R2, 0x1 ;  /* 0x000000020810b211 */ /* 0x000fc600078008ff */
[----:B------:R4:W-:Y:S01]  /*2520*/  @P3 STS.128 [R224+0x6000], RZ ;  /* 0x006000ffe0003388 */ /* 0x0009e20000000c00 */
[----:B------:R-:W-:-:S05]  /*2530*/  @!P3 LEA.HI.X R17, R8, R3, R0, 0x1, P0 ;  /* 0x000000030811b211 */ /* 0x000fca00000f0c00 */
[----:B------:R-:W-:Y:S01]  /*2540*/  @!PT LDS RZ, [RZ] ;  /* 0x00000000fffff984 */ /* 0x000fe20000000800 */
[----:B------:R-:W-:Y:S01]  /*2550*/  @!PT LDS RZ, [RZ] ;  /* 0x00000000fffff984 */ /* 0x000fe20000000800 */
[----:B------:R-:W-:Y:S01]  /*2560*/  @!PT LDS RZ, [RZ] ;  /* 0x00000000fffff984 */ /* 0x000fe20000000800 */
[----:B------:R4:W-:Y:S04]  /*2570*/  @!P3 LDGSTS.E.BYPASS.LTC128B.128 [R224+0x6000], desc[UR4][R16.64+0x80] ;  /* 0x0600008010e0bfae */ /* 0x0009e8000b901d44 */
[----:B------:R4:W-:Y:S01]  /*2580*/  @P2 STS.128 [R224+0xa000], RZ ;  /* 0x00a000ffe0002388 */ /* 0x0009e20000000c00 */
[----:B-1----:R-:W-:-:S04]  /*2590*/  @!P2 LEA R14, P0, R8, R2, 0x1 ;  /* 0x00000002080ea211 */ /* 0x002fc800078008ff */
        /* <DEDUP_REMOVED lines=8> */
[----:B----4-:R-:W-:-:S04]  /*2620*/  LEA R14, P0, R8, R2, 0x1 ;  /* 0x00000002080e7211 */ /* 0x010fc800078008ff */
[----:B------:R-:W-:-:S05]  /*2630*/  LEA.HI.X R15, R8, R3, R0, 0x1, P0 ;  /* 0x00000003080f7211 */ /* 0x000fca00000f0c00 */
[----:B------:R-:W-:Y:S01]  /*2640*/  @!PT LDS RZ, [RZ] ;  /* 0x00000000fffff984 */ /* 0x000fe20000000800 */
[----:B------:R-:W-:Y:S01]  /*2650*/  @!PT LDS RZ, [RZ] ;  /* 0x00000000fffff984 */ /* 0x000fe20000000800 */
[----:B------:R-:W-:Y:S01]  /*2660*/  @!PT LDS RZ, [RZ] ;  /* 0x00000000fffff984 */ /* 0x000fe20000000800 */
[----:B------:R1:W-:Y:S04]  /*2670*/  LDGSTS.E.BYPASS.LTC128B.128 [R224+0xe000], desc[UR4][R14.64+0x180] ;  /* 0x0e0001800ee07fae */ /* 0x0003e8000b901d44 */
.L_x_2277:
[----:B------:R-:W-:Y:S05]  /*2680*/  BSYNC B0 ;  /* 0x0000000000007941 */ /* 0x000fea0003800000 */
.L_x_2276:
[----:B------:R-:W-:Y:S04]  /*2690*/  BSSY B0, `(.L_x_2278) ;  /* 0x000002a000007945 */ /* 0x000fe80003800000 */
[----:B------:R-:W-:Y:S05]  /*26a0*/  @P4 BRA `(.L_x_2279) ;  /* 0x0000000000a04947 */ /* 0x000fea0003800000 */
[----:B------:R-:W-:Y:S01]  /*26b0*/  IADD3 R0, P0, R40, 0x60, RZ ;  /* 0x0000006028007810 */ /* 0x000fe20007f1e0ff */
[----:B------:R-:W-:Y:S01]  /*26c0*/  IMAD.MOV.U32 R12, RZ, RZ, R18 ;  /* 0x000000ffff0c7224 */ /* 0x000fe200078e0012 */
[-C--:B------:R-:W-:Y:S02]  /*26d0*/  ISETP.GE.AND P2, PT, R244, R229.reuse, PT ;  /* 0x000000e5f400720c */ /* 0x080fe40003f46270 */
[-C--:B------:R-:W-:Y:S01]  /*26e0*/  ISETP.GE.AND P4, PT, R117, R229.reuse, PT ;  /* 0x000000e57500720c */ /* 0x080fe20003f86270 */
[----:B------:R-:W-:Y:S01]  /*26f0*/  IMAD.X R4, RZ, RZ, R41, P0 ;  /* 0x000000ffff047224 */ /* 0x000fe200000e0629 */
[----:B------:R-:W-:Y:S01]  /*2700*/  ISETP.GE.AND P3, PT, R116, R229, PT ;  /* 0x000000e57400720c */ /* 0x000fe20003f66270 */
[----:B------:R-:W-:-:S04]  /*2710*/  IMAD.WIDE.U32 R12, R6, R0, R12 ;  /* 0x00000000060c7225 */ /* 0x000fc800078e000c */
[----:B------:R-:W-:-:S04]  /*2720*/  IMAD R4, R4, R6, RZ ;  /* 0x0000000604047224 */ /* 0x000fc800078e02ff */
[----:B------:R-:W-:Y:S01]  /*2730*/  IMAD R0, R7, R0, R4 ;  /* 0x0000000007007224 */ /* 0x000fe200078e0204 */
[----:B------:R-:W-:Y:S01]  /*2740*/  @!P2 LEA R6, P0, R12, R2, 0x1 ;  /* 0x000000020c06a211 */ /* 0x000fe200078008ff */
[----:B------:R1:W-:Y:S02]  /*2750*/  @P2 STS.128 [R224+0x3000], RZ ;  /* 0x003000ffe0002388 */ /* 0x0003e40000000c00 */
[----:B------:R-:W-:-:S05]  /*2760*/  IMAD.IADD R0, R13, 0x1, R0 ;  /* 0x000000010d007824 */ /* 0x000fca00078e0200 */
[C---:B------:R-:W-:Y:S02]  /*2770*/  @!P2 LEA.HI.X R7, R12.reuse, R3, R0, 0x1, P0 ;  /* 0x000000030c07a211 */ /* 0x040fe400000f0c00 */
[----:B------:R-:W-:-:S03]  /*2780*/  @!P4 LEA R8, P0, R12, R2, 0x1 ;  /* 0x000000020c08c211 */ /* 0x000fc600078008ff */
[----:B------:R-:W-:Y:S01]  /*2790*/  @!PT LDS RZ, [RZ] ;  /* 0x00000000fffff984 */ /* 0x000fe20000000800 */
[----:B------:R-:W-:Y:S01]  /*27a0*/  @!PT LDS RZ, [RZ] ;  /* 0x00000000fffff984 */ /* 0x000fe20000000800 */
[----:B------:R-:W-:Y:S01]  /*27b0*/  @!PT LDS RZ, [RZ] ;  /* 0x00000000fffff984 */ /* 0x000fe20000000800 */
[----:B------:R5:W-:Y:S01]  /*27c0*/  @!P2 LDGSTS.E.BYPASS.LTC128B.128 [R224+0x3000], desc[UR4][R6.64] ;  /* 0x0300000006e0afae */ /* 0x000be2000b901d44 */
[C---:B------:R-:W-:Y:S02]  /*27d0*/  @!P4 LEA.HI.X R9, R12.reuse, R3, R0, 0x1, P0 ;  /* 0x000000030c09c211 */ /* 0x040fe400000f0c00 */
[----:B------:R-:W-:Y:S01]  /*27e0*/  ISETP.GE.AND P0, PT, R113, R229, PT ;  /* 0x000000e57100720c */ /* 0x000fe20003f06270 */
[----:B------:R1:W-:Y:S04]  /*27f0*/  @P4 STS.128 [R224+0x7000], RZ ;  /* 0x007000ffe0004388 */ /* 0x0003e80000000c00 */
        /* <DEDUP_REMOVED lines=13> */
[----:B------:R-:W-:-:S04]  /*28d0*/  LEA R2, P0, R12, R2, 0x1 ;  /* 0x000000020c027211 */ /* 0x000fc800078008ff */
[----:B------:R-:W-:-:S05]  /*28e0*/  LEA.HI.X R3, R12, R3, R0, 0x1, P0 ;  /* 0x000000030c037211 */ /* 0x000fca00000f0c00 */
[----:B------:R-:W-:Y:S01]  /*28f0*/  @!PT LDS RZ, [RZ] ;  /* 0x00000000fffff984 */ /* 0x000fe20000000800 */
[----:B------:R-:W-:Y:S01]  /*2900*/  @!PT LDS RZ, [RZ] ;  /* 0x00000000fffff984 */ /* 0x000fe20000000800 */
[----:B------:R-:W-:Y:S01]  /*2910*/  @!PT LDS RZ, [RZ] ;  /* 0x00000000fffff984 */ /* 0x000fe20000000800 */
[----:B------:R1:W-:Y:S04]  /*2920*/  LDGSTS.E.BYPASS.LTC128B.128 [R224+0xf000], desc[UR4][R2.64+0x180] ;  /* 0x0f00018002e07fae */ /* 0x0003e8000b901d44 */
.L_x_2279:
[----:B------:R-:W-:Y:S05]  /*2930*/  BSYNC B0 ;  /* 0x0000000000007941 */ /* 0x000fea0003800000 */
.L_x_2278:
[----:B------:R-:W-:Y:S01]  /*2940*/  BSSY B0, `(.L_x_2280) ;  /* 0x0000026000007945 */ /* 0x000fe20003800000 */
[C---:B------:R-:W-:Y:S01]  /*2950*/  SHF.L.U64.HI R239, R234.reuse, 0x5, R235 ;  /* 0x00000005eaef7819 */ /* 0x040fe200000102eb */
[----:B------:R-:W-:Y:S01]  /*2960*/  IMAD.SHL.U32 R238, R234, 0x20, RZ ;  /* 0x00000020eaee7824 */ /* 0x000fe200078e00ff */
[----:B------:R-:W-:Y:S01]  /*2970*/  IADD3 R4, R11, R22, RZ ;  /* 0x000000160b047210 */ /* 0x000fe20007ffe0ff */
[----:B------:R-:W-:Y:S06]  /*2980*/  @P5 BRA `(.L_x_2281) ;  /* 0x0000000000845947 */ /* 0x000fec0003800000 */
[-C--:B------:R-:W-:Y:S02]  /*2990*/  ISETP.GE.AND P4, PT, R117, R229.reuse, PT ;  /* 0x000000e57500720c */ /* 0x080fe40003f86270 */
[-C--:B------:R-:W-:Y:S02]  /*29a0*/  ISETP.GE.AND P5, PT, R244, R229.reuse, PT ;  /* 0x000000e5f400720c */ /* 0x080fe40003fa6270 */
[----:B------:R-:W-:-:S09]  /*29b0*/  ISETP.GE.AND P3, PT, R116, R229, PT ;  /* 0x000000e57400720c */ /* 0x000fd20003f66270 */
[CC--:B-1----:R-:W-:Y:S02]  /*29c0*/  @!P4 LEA R6, P0, R10.reuse, R246.reuse, 0x1 ;  /* 0x000000f60a06c211 */ /* 0x0c2fe400078008ff */
[CC--:B------:R-:W-:Y:S01]  /*29d0*/  @!P5 LEA R8, P2, R10.reuse, R246.reuse, 0x1 ;  /* 0x000000f60a08d211 */ /* 0x0c0fe200078408ff */
[----:B------:R1:W-:Y:S01]  /*29e0*/  @P5 STS.128 [R224+0x10000], RZ ;  /* 0x010000ffe0005388 */ /* 0x0003e20000000c00 */
[C-C-:B------:R-:W-:Y:S02]  /*29f0*/  @!P4 LEA.HI.X R7, R10.reuse, R247, R4.reuse, 0x1, P0 ;  /* 0x000000f70a07c211 */ /* 0x140fe400000f0c04 */
[----:B------:R-:W-:Y:S02]  /*2a00*/  ISETP.GE.AND P0, PT, R113, R229, PT ;  /* 0x000000e57100720c */ /* 0x000fe40003f06270 */
[C---:B------:R-:W-:Y:S02]  /*2a10*/  @!P5 LEA.HI.X R9, R10.reuse, R247, R4, 0x1, P2 ;  /* 0x000000f70a09d211 */ /* 0x040fe400010f0c04 */
[----:B------:R-:W-:-:S03]  /*2a20*/  @!P3 LEA R2, P2, R10, R246, 0x1 ;  /* 0x000000f60a02b211 */ /* 0x000fc600078408ff */
        /* <DEDUP_REMOVED lines=23> */
.L_x_2281:
[----:B------:R-:W-:Y:S05]  /*2ba0*/  BSYNC B0 ;  /* 0x0000000000007941 */ /* 0x000fea0003800000 */
.L_x_2280:
[----:B------:R-:W-:Y:S04]  /*2bb0*/  BSSY B0, `(.L_x_2282) ;  /* 0x0000024000007945 */ /* 0x000fe80003800000 */
[----:B------:R-:W-:Y:S05]  /*2bc0*/  @P6 BRA `(.L_x_2283) ;  /* 0x0000000000886947 */ /* 0x000fea0003800000 */
[-C--:B------:R-:W-:Y:S02]  /*2bd0*/  ISETP.GE.AND P6, PT, R244, R229.reuse, PT ;  /* 0x000000e5f400720c */ /* 0x080fe40003fc6270 */
[-C--:B------:R-:W-:Y:S02]  /*2be0*/  ISETP.GE.AND P5, PT, R117, R229.reuse, PT ;  /* 0x000000e57500720c */ /* 0x080fe40003fa6270 */
[-C--:B------:R-:W-:Y:S02]  /*2bf0*/  ISETP.GE.AND P4, PT, R116, R229.reuse, PT ;  /* 0x000000e57400720c */ /* 0x080fe40003f86270 */
[----:B------:R-:W-:Y:S02]  /*2c00*/  ISETP.GE.AND P2, PT, R113, R229, PT ;  /* 0x000000e57100720c */ /* 0x000fe40003f46270 */
[----:B------:R-:W-:-:S05]  /*2c10*/  IADD3 R0, P0, R238, R10, RZ ;  /* 0x0000000aee007210 */ /* 0x000fca0007f1e0ff */
[----:B------:R-:W-:Y:S01]  /*2c20*/  IMAD.X R4, R239, 0x1, R4, P0 ;  /* 0x00000001ef047824 */ /* 0x000fe200000e0604 */
[CC--:B------:R-:W-:Y:S01]  /*2c30*/  @!P6 LEA R10, P3, R0.reuse, R246.reuse, 0x1 ;  /* 0x000000f6000ae211 */ /* 0x0c0fe200078608ff */
[----:B------:R2:W-:Y:S01]  /*2c40*/  @P6 STS.128 [R224+0x11000], RZ ;  /* 0x011000ffe0006388 */ /* 0x0005e20000000c00 */
[CC--:B-1----:R-:W-:Y:S02]  /*2c50*/  @!P5 LEA R8, P0, R0.reuse, R246.reuse, 0x1 ;  /* 0x000000f60008d211 */ /* 0x0c2fe400078008ff */
[CCC-:B------:R-:W-:Y:S02]  /*2c60*/  @!P6 LEA.HI.X R11, R0.reuse, R247.reuse, R4.reuse, 0x1, P3 ;  /* 0x000000f7000be211 */ /* 0x1c0fe400018f0c04 */
[CC--:B------:R-:W-:Y:S02]  /*2c70*/  @!P4 LEA R6, P3, R0.reuse, R246.reuse, 0x1 ;  /* 0x000000f60006c211 */ /* 0x0c0fe400078608ff */
[C---:B------:R-:W-:Y:S01]  /*2c80*/  @!P5 LEA.HI.X R9, R0.reuse, R247, R4, 0x1, P0 ;  /* 0x000000f70009d211 */ /* 0x040fe200000f0c04 */
[----:B------:R-:W-:Y:S01]  /*2c90*/  @!PT LDS RZ, [RZ] ;  /* 0x00000000fffff984 */ /* 0x000fe20000000800 */
[----:B------:R-:W-:Y:S01]  /*2ca0*/  @!PT LDS RZ, [RZ] ;  /* 0x00000000fffff984 */ /* 0x000fe20000000800 */
[----:B------:R-:W-:Y:S01]  /*2cb0*/  @!PT LDS RZ, [RZ] ;  /* 0x00000000fffff984 */ /* 0x000fe20000000800 */
[----:B------:R2:W-:Y:S01]  /*2cc0*/  @!P6 LDGSTS.E.BYPASS.LTC128B.128 [R224+0x11000], desc[UR4][R10.64] ;  /* 0x110000000ae0efae */ /* 0x0005e2000b901d44 */
[----:B------:R-:W-:-:S02]  /*2cd0*/  @!P2 LEA R2, P0, R0, R246, 0x1 ;  /* 0x000000f60002a211 */ /* 0x000fc400078008ff */
[CCC-:B------:R-:W-:Y:S01]  /*2ce0*/  @!P4 LEA.HI.X R7, R0.reuse, R247.reuse, R4.reuse, 0x1, P3 ;  /* 0x000000f70007c211 */ /* 0x1c0fe200018f0c04 */
        /* <DEDUP_REMOVED lines=15> */
[----:B------:R2:W-:Y:S02]  /*2de0*/  @!P2 LDGSTS.E.BYPASS.LTC128B.128 [R224+0x17000], desc[UR4][R2.64+0x180] ;  /* 0x1700018002e0afae */ /* 0x0005e4000b901d44 */
.L_x_2283:
[----:B------:R-:W-:Y:S05]  /*2df0*/  BSYNC B0 ;  /* 0x0000000000007941 */ /* 0x000fea0003800000 */
.L_x_2282:
[----:B-12---:R-:W2:Y:S01]  /*2e00*/  LD.E.64 R8, desc[UR4][R168.64+0x1b8] ;  /* 0x0001b804a8087980 */ /* 0x006ea2000c101b00 */
[----:B------:R-:W-:Y:S01]  /*2e10*/  LEA.HI R7, R28, R107, RZ, 0x4 ;  /* 0x0000006b1c077211 */ /* 0x000fe200078f20ff */
[----:B------:R-:W-:Y:S01]  /*2e20*/  @!P1 IMAD R3, R237, R23, RZ ;  /* 0x00000017ed039224 */ /* 0x000fe200078e02ff */
[----:B------:R-:W-:Y:S01]  /*2e30*/  @!P1 SHF.R.S32.HI R2, RZ, 0x1f, R23 ;  /* 0x0000001fff029819 */ /* 0x000fe20000011417 */
[----:B------:R-:W0:Y:S01]  /*2e40*/  LDGDEPBAR ;  /* 0x00000000000079af */ /* 0x000e220000000000 */
[----:B------:R-:W-:Y:S02]  /*2e50*/  LOP3.LUT R0, R7, 0xfffffff0, RZ, 0xc0, !PT ;  /* 0xfffffff007007812 */ /* 0x000fe400078ec0ff */
[----:B------:R-:W-:Y:S01]  /*2e60*/  SHF.L.U32 R11, R38, 0x3, RZ ;  /* 0x00000003260b7819 */ /* 0x000fe200000006ff */
[----:B------:R1:W5:Y:S02]  /*2e70*/  LD.E R227, desc[UR4][R168.64+0x184] ;  /* 0x00018404a8e37980 */ /* 0x000364000c101900 */
[----:B------:R-:W-:Y:S01]  /*2e80*/  IMAD.IADD R0, R107, 0x1, -R0 ;  /* 0x000000016b007824 */ /* 0x000fe200078e0a00 */
[----:B------:R-:W-:Y:S01]  /*2e90*/  SHF.R.S32.HI R4, RZ, 0x4, R7 ;  /* 0x00000004ff047819 */ /* 0x000fe20000011407 */
[----:B------:R1:W5:Y:S03]  /*2ea0*/  LD.E R100, desc[UR4][R168.64+0x188] ;  /* 0x00018804a8647980 */ /* 0x000366000c101900 */
[----:B----4-:R-:W-:-:S02]  /*2eb0*/  SHF.R.S32.HI R17, RZ, 0x1f, R0 ;  /* 0x0000001fff117819 */ /* 0x010fc40000011400 */
[----:B------:R-:W-:Y:S02]  /*2ec0*/  LEA.HI R7, R7, R4, RZ, 0x1 ;  /* 0x0000000407077211 */ /* 0x000fe400078f08ff */
[----:B------:R-:W-:Y:S02]  /*2ed0*/  LEA.HI R17, R17, R0, RZ, 0x3 ;  /* 0x0000000011117211 */ /* 0x000fe400078f18ff */
[----:B--2---:R-:W-:-:S04]  /*2ee0*/  ISETP.NE.U32.AND P0, PT, R8, RZ, PT ;  /* 0x000000ff0800720c */ /* 0x004fc80003f05070 */
[----:B------:R-:W-:-:S13]  /*2ef0*/  ISETP.NE.AND.EX P0, PT, R9, RZ, PT, P0 ;  /* 0x000000ff0900720c */ /* 0x000fda0003f05300 */
[----:B------:R-:W2:Y:S01]  /*2f00*/  @P0 LD.E.64 R12, desc[UR4][R168.64+0x1c0] ;  /* 0x0001c004a80c0980 */ /* 0x000ea2000c101b00 */
[----:B------:R-:W-:Y:S01]  /*2f10*/  LOP3.LUT R10, R7, 0xfffffffe, RZ, 0xc0, !PT ;  /* 0xfffffffe070a7812 */ /* 0x000fe200078ec0ff */
[C---:B------:R-:W-:Y:S01]  /*2f20*/  @!P1 IMAD R6, R236.reuse, R2, R3 ;  /* 0x00000002ec069224 */ /* 0x040fe200078e0203 */
[----:B------:R-:W-:Y:S01]  /*2f30*/  LOP3.LUT R7, R17, 0xfffffff8, RZ, 0xc0, !PT ;  /* 0xfffffff811077812 */ /* 0x000fe200078ec0ff */
[----:B------:R-:W-:Y:S01]  /*2f40*/  @!P1 IMAD.WIDE.U32 R2, R236, R23, RZ ;  /* 0x00000017ec029225 */ /* 0x000fe200078e00ff */
[----:B------:R-:W-:Y:S01]  /*2f50*/  IADD3 R16, R4, -R10, RZ ;  /* 0x8000000a04107210 */ /* 0x000fe20007ffe0ff */
[----:B------:R1:W5:Y:S01]  /*2f60*/  @P0 LD.E R99, desc[UR4][R168.64+0xd8] ;  /* 0x0000d804a8630980 */ /* 0x000362000c101900 */
[----:B------:R-:W-:Y:S01]  /*2f70*/  @!P1 SHF.R.S32.HI R4, RZ, 0x1f, R126 ;  /* 0x0000001fff049819 */ /* 0x000fe2000001147e */
[----:B------:R-:W-:Y:S01]  /*2f80*/  IMAD.IADD R24, R0, 0x1, -R7 ;  /* 0x0000000100187824 */ /* 0x000fe200078e0a07 */
[----:B------:R-:W-:Y:S01]  /*2f90*/  @P0 MOV R28, R127 ;  /* 0x0000007f001c0202 */ /* 0x000fe20000000f00 */
[----:B------:R-:W-:Y:S01]  /*2fa0*/  IMAD.SHL.U32 R0, R34, 0x40, RZ ;  /* 0x0000004022007824 */ /* 0x000fe200078e00ff */
[-C--:B------:R-:W-:Y:S01]  /*2fb0*/  ISETP.GE.AND P3, PT, R38, R20.reuse, PT ;  /* 0x000000142600720c */ /* 0x080fe20003f66270 */
[----:B------:R-:W-:Y:S01]  /*2fc0*/  @!P1 IMAD.IADD R3, R3, 0x1, R6 ;  /* 0x0000000103039824 */ /* 0x000fe200078e0206 */
[----:B------:R-:W-:Y:S01]  /*2fd0*/  ISETP.GE.AND P6, PT, R21, R20, PT ;  /* 0x000000141500720c */ /* 0x000fe20003fc6270 */
[----:B------:R-:W-:Y:S01]  /*2fe0*/  @P1 IMAD.IADD R6, R23, 0x1, R27 ;  /* 0x0000000117061824 */ /* 0x000fe200078e021b */
[----:B------:R-:W-:Y:S01]  /*2ff0*/  LOP3.LUT R0, R0, 0x1c0, RZ, 0xc0, !PT ;  /* 0x000001c000007812 */ /* 0x000fe200078ec0ff */
[----:B------:R-:W-:Y:S01]  /*3000*/  @!P1 IMAD R10, R31, R126, RZ ;  /* 0x0000007e1f0a9224 */ /* 0x000fe200078e02ff */
[----:B------:R-:W-:Y:S01]  /*3010*/  SHF.R.S32.HI R109, RZ, 0x5, R105 ;  /* 0x00000005ff6d7819 */ /* 0x000fe20000011469 */
[----:B------:R-:W-:-:S02]  /*3020*/  @P1 IMAD R15, R237, R6, RZ ;  /* 0x00000006ed0f1224 */ /* 0x000fc400078e02ff */
[----:B------:R-:W-:Y:S01]  /*3030*/  @!P1 IMAD R14, R30, R4, R10 ;  /* 0x000000041e0e9224 */ /* 0x000fe200078e020a */
[----:B------:R-:W-:Y:S01]  /*3040*/  LOP3.LUT R4, R0, 0x8, R11, 0xf8, !PT ;  /* 0x0000000800047812 */ /* 0x000fe200078ef80b */
[----:B------:R-:W-:Y:S01]  /*3050*/  @P1 IMAD.WIDE.U32 R6, R236, R6, RZ ;  /* 0x00000006ec061225 */ /* 0x000fe200078e00ff */
[----:B------:R-:W-:Y:S02]  /*3060*/  SHF.R.U32.HI R0, RZ, 0x3, R0 ;  /* 0x00000003ff007819 */ /* 0x000fe40000011600 */
[----:B------:R-:W-:Y:S01]  /*3070*/  @P0 SHF.R.S32.HI R11, RZ, 0x1f, R126 ;  /* 0x0000001fff0b0819 */ /* 0x000fe2000001147e */
[----:B------:R-:W-:Y:S01]  /*3080*/  @!P1 IMAD.WIDE.U32 R2, R126, R30, R2 ;  /* 0x0000001e7e029225 */ /* 0x000fe200078e0002 */
[----:B------:R-:W-:Y:S02]  /*3090*/  LOP3.LUT R10, R4, R0, RZ, 0x3c, !PT ;  /* 0x00000000040a7212 */ /* 0x000fe400078e3cff */
[----:B------:R-:W-:Y:S01]  /*30a0*/  SHF.L.U32 R0, R24, 0x6, RZ ;  /* 0x0000000618007819 */ /* 0x000fe200000006ff */
[----:B------:R-:W-:-:S02]  /*30b0*/  @P1 IMAD.MOV.U32 R19, RZ, RZ, R6 ;  /* 0x000000ffff131224 */ /* 0x000fc400078e0006 */
[----:B------:R-:W-:Y:S01]  /*30c0*/  @!P1 IMAD.MOV.U32 R19, RZ, RZ, R2 ;  /* 0x000000ffff139224 */ /* 0x000fe200078e0002 */
[----:B------:R-:W-:Y:S01]  /*30d0*/  LOP3.LUT R0, R0, 0x1c0, RZ, 0xc0, !PT ;  /* 0x000001c000007812 */ /* 0x000fe200078ec0ff */
[----:B------:R-:W-:Y:S02]  /*30e0*/  @P1 IMAD.IADD R18, R7, 0x1, R15 ;  /* 0x0000000107121824 */ /* 0x000fe400078e020f */
[----:B------:R-:W-:Y:S01]  /*30f0*/  @!P1 IMAD.IADD R18, R3, 0x1, R14 ;  /* 0x0000000103129824 */ /* 0x000fe200078e020e */
[----:B------:R-:W-:Y:S01]  /*3100*/  SHF.L.U32 R3, R16, 0x3, RZ ;  /* 0x0000000310037819 */ /* 0x000fe200000006ff */
[----:B------:R-:W-:Y:S01]  /*3110*/  IMAD R7, R237, R38, RZ ;  /* 0x00000026ed077224 */ /* 0x000fe200078e02ff */
[----:B------:R-:W-:Y:S01]  /*3120*/  IADD3 R2, P1, R244, R19, RZ ;  /* 0x00000013f4027210 */ /* 0x000fe20007f3e0ff */
[----:B------:R-:W-:Y:S01]  /*3130*/  IMAD.WIDE.U32 R20, R32, R26, RZ ;  /* 0x0000001a20147225 */ /* 0x000fe200078e00ff */
[----:B------:R-:W-:Y:S01]  /*3140*/  LOP3.LUT R6, R0, 0x8, R3, 0xf8, !PT ;  /* 0x0000000800067812 */ /* 0x000fe200078ef803 */
[----:B------:R4:W-:Y:S01]  /*3150*/  STL [R1+0x140], R18 ;  /* 0x0001401201007387 */ /* 0x0009e20000100800 */
[----:B------:R-:W-:Y:S01]  /*3160*/  SHF.R.U32.HI R4, RZ, 0x3, R0 ;  /* 0x00000003ff047819 */ /* 0x000fe20000011600 */
[----:B------:R-:W-:-:S02]  /*3170*/  IMAD.X R3, R36, 0x1, R18, P1 ;  /* 0x0000000124037824 */ /* 0x000fc400008e0612 */
[----:B------:R-:W-:Y:S01]  /*3180*/  IMAD R14, R236, R39, R7 ;  /* 0x00000027ec0e7224 */ /* 0x000fe200078e0207 */
[----:B------:R-:W-:Y:S01]  /*3190*/  LOP3.LUT R15, R6, R4, RZ, 0x3c, !PT ;  /* 0x00000004060f7212 */ /* 0x000fe200078e3cff */
[----:B------:R-:W-:Y:S01]  /*31a0*/  IMAD.WIDE.U32 R6, R236, R38, R2 ;  /* 0x00000026ec067225 */ /* 0x000fe200078e0002 */
[----:B------:R3:W-:Y:S03]  /*31b0*/  STL [R1+0x12c], R19 ;  /* 0x00012c1301007387 */ /* 0x0007e60000100800 */
[----:B------:R-:W-:Y:S01]  /*31c0*/  IMAD R0, R16, 0x200, R10 ;  /* 0x0000020010007824 */ /* 0x000fe200078e020a */
[----:B------:R-:W-:Y:S01]  /*31d0*/  STL.64 [R1+0x130], R20 ;  /* 0x0001301401007387 */ /* 0x000fe20000100a00 */
[----:B------:R-:W-:-:S04]  /*31e0*/  IMAD R2, R33, R26, RZ ;  /* 0x0000001a21027224 */ /* 0x000fc800078e02ff */
[----:B------:R-:W-:-:S05]  /*31f0*/  IMAD R4, R32, R35, R2 ;  /* 0x0000002320047224 */ /* 0x000fca00078e0202 */
[----:B------:R-:W-:Y:S02]  /*3200*/  IADD3 R4, R21, R4, RZ ;  /* 0x0000000415047210 */ /* 0x000fe40007ffe0ff */
[----:B----4-:R-:W-:-:S03]  /*3210*/  IADD3 R18, P2, R20, R6, RZ ;  /* 0x0000000614127210 */ /* 0x010fc60007f5e0ff */
[----:B------:R4:W-:Y:S01]  /*3220*/  STL [R1+0x14c], R4 ;  /* 0x00014c0401007387 */ /* 0x0009e20000100800 */
[----:B---3--:R-:W-:-:S05]  /*3230*/  IADD3.X R19, R4, R7, R14, P2, !PT ;  /* 0x0000000704137210 */ /* 0x008fca00017fe40e */
[----:B------:R1:W-:Y:S01]  /*3240*/  STL.64 [R1+0xf8], R18 ;  /* 0x0000f81201007387 */ /* 0x0003e20000100a00 */
[----:B------:R-:W-:Y:S02]  /*3250*/  IMAD R170, R0, 0x2, R5 ;  /* 0x0000000200aa7824 */ /* 0x000fe400078e0205 */
[----:B--2---:R-:W-:Y:S02]  /*3260*/  @P0 IMAD R10, R13, R126, RZ ;  /* 0x0000007e0d0a0224 */ /* 0x004fe400078e02ff */
[----:B------:R-:W-:-:S04]  /*3270*/  @P0 IMAD.WIDE.U32 R2, R126, R12, R28 ;  /* 0x0000000c7e020225 */ /* 0x000fc800078e001c */
[----:B------:R-:W-:Y:S01]  /*3280*/  @P0 IMAD R10, R12, R11, R10 ;  /* 0x0000000b0c0a0224 */ /* 0x000fe200078e020a */
[----:B------:R-:W-:Y:S01]  /*3290*/  @P0 LEA R8, P1, R2, R8, 0x2 ;  /* 0x0000000802080211 */ /* 0x000fe200078210ff */
[----:B------:R-:W-:Y:S01]  /*32a0*/  IMAD.SHL.U32 R11, R17, 0x40, RZ ;  /* 0x00000040110b7824 */ /* 0x000fe200078e00ff */
[C---:B------:R-:W-:Y:S01]  /*32b0*/  SHF.L.U64.HI R12, R236.reuse, 0x6, R237 ;  /* 0x00000006ec0c7819 */ /* 0x040fe200000102ed */
[----:B------:R-:W-:Y:S02]  /*32c0*/  @P0 IMAD.IADD R10, R3, 0x1, R10 ;  /* 0x00000001030a0824 */ /* 0x000fe400078e020a */
[----:B------:R-:W-:Y:S01]  /*32d0*/  IMAD.SHL.U32 R13, R236, 0x40, RZ ;  /* 0x00000040ec0d7824 */ /* 0x000fe200078e00ff */
[----:B----4-:R-:W-:Y:S01]  /*32e0*/  LOP3.LUT R4, R15, 0xfffffe00, R11, 0xf8, !PT ;  /* 0xfffffe000f047812 */ /* 0x010fe200078ef80b */
[----:B------:R-:W-:Y:S01]  /*32f0*/  IMAD R3, R12, R97, RZ ;  /* 0x000000610c037224 */ /* 0x000fe200078e02ff */
[----:B------:R-:W-:Y:S01]  /*3300*/  @P0 LEA.HI.X R9, R2, R9, R10, 0x2, P1 ;  /* 0x0000000902090211 */ /* 0x000fe200008f140a */
[----:B------:R-:W-:-:S04]  /*3310*/  IMAD.WIDE.U32 R6, R97, R13, R18 ;  /* 0x0000000d61067225 */ /* 0x000fc800078e0012 */
[----:B------:R1:W5:Y:S01]  /*3320*/  @P0 LD.E R101, desc[UR4][R8.64] ;  /* 0x0000000408650980 */ /* 0x000362000c101900 */
[----:B------:R-:W-:-:S04]  /*3330*/  DEPBAR.LE SB0, 0x0 ;  /* 0x000080000000791a */ /* 0x000fc80000000000 */
[----:B------:R-:W-:Y:S05]  /*3340*/  WARPSYNC.ALL ;  /* 0x0000000000007948 */ /* 0x000fea0003800000 */
[----:B------:R-:W-:Y:S01]  /*3350*/  BAR.SYNC.DEFER_BLOCKING 0x0 ;  /* 0x0000000000007b1d */ /* 0x000fe20000010000 */
[----:B------:R-:W-:Y:S02]  /*3360*/  IMAD R3, R25, R13, R3 ;  /* 0x0000000d19037224 */ /* 0x000fe400078e0203 */
[----:B------:R-:W-:-:S03]  /*3370*/  IMAD R2, R109, 0x400, R4 ;  /* 0x000004006d027824 */ /* 0x000fc600078e0204 */
[----:B------:R-:W-:Y:S01]  /*3380*/  BSSY B0, `(.L_x_2284) ;  /* 0x000002b000007945 */ /* 0x000fe20003800000 */
[----:B------:R2:W-:Y:S04]  /*3390*/  @P3 STS.128 [R224+0x18000], RZ ;  /* 0x018000ffe0003388 */ /* 0x0005e80000000c00 */
[----:B------:R2:W-:Y:S04]  /*33a0*/  @P3 STS.128 [R224+0x1a000], RZ ;  /* 0x01a000ffe0003388 */ /* 0x0005e80000000c00 */
[----:B------:R2:W-:Y:S04]  /*33b0*/  @P3 STS.128 [R224+0x1c000], RZ ;  /* 0x01c000ffe0003388 */ /* 0x0005e80000000c00 */
[----:B------:R2:W-:Y:S01]  /*33c0*/  @P3 STS.128 [R224+0x1e000], RZ ;  /* 0x01e000ffe0003388 */ /* 0x0005e20000000c00 */
[----:B------:R-:W-:Y:S01]  /*33d0*/  SHF.L.U64.HI R13, R236, 0x5, R237 ;  /* 0x00000005ec0d7819 */ /* 0x000fe200000102ed */
[----:B------:R-:W-:Y:S01]  /*33e0*/  IMAD R201, R2, 0x2, R5 ;  /* 0x0000000202c97824 */ /* 0x000fe200078e0205 */
[----:B------:R-:W-:-:S02]  /*33f0*/  SHF.L.U32 R12, R236, 0x5, RZ ;  /* 0x00000005ec0c7819 */ /* 0x000fc400000006ff */
        /* <DEDUP_REMOVED lines=29> */
[----:B---3--:R-:W-:-:S04]  /*35d0*/  LEA R2, P1, R6, R248, 0x1 ;  /* 0x000000f806027211 */ /* 0x008fc800078208ff */
[----:B------:R-:W-:-:S05]  /*35e0*/  LEA.HI.X R3, R6, R249, R0, 0x1, P1 ;  /* 0x000000f906037211 */ /* 0x000fca00008f0c00 */
[----:B------:R-:W-:Y:S01]  /*35f0*/  @!PT LDS RZ, [RZ] ;  /* 0x00000000fffff984 */ /* 0x000fe20000000800 */
[----:B------:R-:W-:Y:S01]  /*3600*/  @!PT LDS RZ, [RZ] ;  /* 0x00000000fffff984 */ /* 0x000fe20000000800 */
[----:B------:R-:W-:Y:S01]  /*3610*/  @!PT LDS RZ, [RZ] ;  /* 0x00000000fffff984 */ /* 0x000fe20000000800 */
[----:B------:R4:W-:Y:S04]  /*3620*/  LDGSTS.E.BYPASS.LTC128B.128 [R224+0x1e000], desc[UR4][R2.64+0x180] ;  /* 0x1e00018002e07fae */ /* 0x0009e8000b901d44 */
.L_x_2285:
[----:B------:R-:W-:Y:S05]  /*3630*/  BSYNC B0 ;  /* 0x0000000000007941 */ /* 0x000fea0003800000 */
.L_x_2284:
[----:B------:R1:W-:Y:S01]  /*3640*/  @P6 STS.128 [R224+0x19000], RZ ;  /* 0x019000ffe0006388 */ /* 0x0003e20000000c00 */
[----:B------:R-:W-:Y:S03]  /*3650*/  BSSY B0, `(.L_x_2286) ;  /* 0x0000028000007945 */ /* 0x000fe60003800000 */
[----:B------:R1:W-:Y:S04]  /*3660*/  @P6 STS.128 [R224+0x1b000], RZ ;  /* 0x01b000ffe0006388 */ /* 0x0003e80000000c00 */
[----:B------:R1:W-:Y:S04]  /*3670*/  @P6 STS.128 [R224+0x1d000], RZ ;  /* 0x01d000ffe0006388 */ /* 0x0003e80000000c00 */
[----:B------:R1:W-:Y:S01]  /*3680*/  @P6 STS.128 [R224+0x1f000], RZ ;  /* 0x01f000ffe0006388 */ /* 0x0003e20000000c00 */
[----:B------:R-:W-:Y:S05]  /*3690*/  @P6 BRA `(.L_x_2287) ;  /* 0x00000000008c6947 */ /* 0x000fea0003800000 */
[-C--:B------:R-:W-:Y:S02]  /*36a0*/  ISETP.GE.AND P6, PT, R244, R229.reuse, PT ;  /* 0x000000e5f400720c */ /* 0x080fe40003fc6270 */
[-C--:B------:R-:W-:Y:S02]  /*36b0*/  ISETP.GE.AND P5, PT, R117, R229.reuse, PT ;  /* 0x000000e57500720c */ /* 0x080fe40003fa6270 */
[----:B------:R-:W-:Y:S02]  /*36c0*/  IADD3 R6, P1, R12, R6, RZ ;  /* 0x000000060c067210 */ /* 0x000fe40007f3e0ff */
[----:B------:R-:W-:-:S03]  /*36d0*/  ISETP.GE.AND P3, PT, R116, R229, PT ;  /* 0x000000e57400720c */ /* 0x000fc60003f66270 */
[----:B------:R-:W-:-:S04]  /*36e0*/  IMAD.X R0, R13, 0x1, R0, P1 ;  /* 0x000000010d007824 */ /* 0x000fc800008e0600 */
[CC--:B---3--:R-:W-:Y:S01]  /*36f0*/  @!P6 LEA R10, P1, R6.reuse, R248.reuse, 0x1 ;  /* 0x000000f8060ae211 */ /* 0x0c8fe200078208ff */
[----:B------:R3:W-:Y:S01]  /*3700*/  @P6 STS.128 [R224+0x19000], RZ ;  /* 0x019000ffe0006388 */ /* 0x0007e20000000c00 */
[CC--:B-1----:R-:W-:Y:S02]  /*3710*/  @!P5 LEA R8, P4, R6.reuse, R248.reuse, 0x1 ;  /* 0x000000f80608d211 */ /* 0x0c2fe400078808ff */
[C-C-:B------:R-:W-:Y:S02]  /*3720*/  @!P6 LEA.HI.X R11, R6.reuse, R249, R0.reuse, 0x1, P1 ;  /* 0x000000f9060be211 */ /* 0x140fe400008f0c00 */
[----:B------:R-:W-:Y:S02]  /*3730*/  ISETP.GE.AND P1, PT, R113, R229, PT ;  /* 0x000000e57100720c */ /* 0x000fe40003f26270 */
[C---:B----4-:R-:W-:Y:S01]  /*3740*/  @!P3 LEA R2, P2, R6.reuse, R248, 0x1 ;  /* 0x000000f80602b211 */ /* 0x050fe200078408ff */
[----:B------:R-:W-:Y:S01]  /*3750*/  @!PT LDS RZ, [RZ] ;  /* 0x00000000fffff984 */ /* 0x000fe20000000800 */
[----:B------:R-:W-:Y:S01]  /*3760*/  @!PT LDS RZ, [RZ] ;  /* 0x00000000fffff984 */ /* 0x000fe20000000800 */
[----:B------:R-:W-:Y:S01]  /*3770*/  @!PT LDS RZ, [RZ] ;  /* 0x00000000fffff984 */ /* 0x000fe20000000800 */
[----:B------:R3:W-:Y:S01]  /*3780*/  @!P6 LDGSTS.E.BYPASS.LTC128B.128 [R224+0x19000], desc[UR4][R10.64] ;  /* 0x190000000ae0efae */ /* 0x0007e2000b901d44 */
[----:B------:R-:W-:-:S02]  /*3790*/  @!P5 LEA.HI.X R9, R6, R249, R0, 0x1, P4 ;  /* 0x000000f90609d211 */ /* 0x000fc400020f0c00 */
        /* <DEDUP_REMOVED lines=19> */
.L_x_2287:
[----:B------:R-:W-:Y:S05]  /*38d0*/  BSYNC B0 ;  /* 0x0000000000007941 */ /* 0x000fea0003800000 */
.L_x_2286:
[----:B-1-3--:R-:W-:Y:S01]  /*38e0*/  LDSM.16.M88.4 R8, [R201] ;  /* 0x00000000c908783b */ /* 0x00afe20000000200 */
[----:B------:R-:W-:Y:S01]  /*38f0*/  R2P PR, R34, 0x6 ;  /* 0x0000000622007804 */ /* 0x000fe20000000000 */
[----:B----4-:R-:W-:Y:S01]  /*3900*/  IMAD.MOV.U32 R3, RZ, RZ, 0x10 ;  /* 0x00000010ff037424 */ /* 0x010fe200078e00ff */
[----:B------:R-:W-:Y:S01]  /*3910*/  LOP3.LUT P3, RZ, R24, 0x2, RZ, 0xc0, !PT ;  /* 0x0000000218ff7812 */ /* 0x000fe2000786c0ff */
[----:B------:R-:W1:Y:S01]  /*3920*/  LDSM.16.M88.4 R20, [R170+0x10000] ;  /* 0x01000000aa14783b */ /* 0x000e620000000200 */
[C---:B------:R-:W-:Y:S01]  /*3930*/  VIADD R0, R170.reuse, 0x10000 ;  /* 0x00010000aa007836 */ /* 0x040fe20000000000 */
[----:B------:R-:W-:Y:S01]  /*3940*/  SHF.R.S32.HI R7, RZ, 0x1f, R105 ;  /* 0x0000001fff077819 */ /* 0x000fe20000011469 */
[----:B------:R-:W-:Y:S01]  /*3950*/  VIADD R206, R170, 0x10020 ;  /* 0x00010020aace7836 */ /* 0x000fe20000000000 */
[----:B------:R-:W3:Y:S01]  /*3960*/  LDSM.16.M88.4 R12, [R170+0x10800] ;  /* 0x01080000aa0c783b */ /* 0x000ee20000000200 */
[----:B------:R-:W-:Y:S01]  /*3970*/  SEL R3, R3, 0xfffffff0, !P3 ;  /* 0xfffffff003037807 */ /* 0x000fe20005800000 */
[----:B------:R-:W-:Y:S01]  /*3980*/  IMAD.MOV.U32 R2, RZ, RZ, 0x40 ;  /* 0x00000040ff027424 */ /* 0x000fe200078e00ff */
[----:B------:R-:W-:Y:S01]  /*3990*/  LEA.HI R7, R7, R109, RZ, 0x3 ;  /* 0x0000006d07077211 */ /* 0x000fe200078f18ff */
[----:B------:R-:W4:Y:S01]  /*39a0*/  LDSM.16.M88.4 R28, [R170+0x11000] ;  /* 0x01100000aa1c783b */ /* 0x000f220000000200 */
[-C--:B------:R-:W-:Y:S01]  /*39b0*/  LEA R202, R3, R201.reuse, 0x1 ;  /* 0x000000c903ca7211 */ /* 0x080fe200078e08ff */
[----:B------:R-:W-:Y:S01]  /*39c0*/  @P1 VIADD R206, R0, 0xffffffe0 ;  /* 0xffffffe000ce1836 */ /* 0x000fe20000000000 */
[----:B------:R-:W-:Y:S01]  /*39d0*/  LOP3.LUT P1, RZ, R24, 0x4, RZ, 0xc0, !PT ;  /* 0x0000000418ff7812 */ /* 0x000fe2000782c0ff */
[----:B------:R-:W2:Y:S01]  /*39e0*/  LDSM.16.M88.4 R52, [R170+0x11800] ;  /* 0x01180000aa34783b */ /* 0x000ea20000000200 */
[----:B------:R-:W-:Y:S01]  /*39f0*/  IMAD.MOV.U32 R0, RZ, RZ, 0x20 ;  /* 0x00000020ff007424 */ /* 0x000fe200078e00ff */
[----:B------:R-:W-:Y:S01]  /*3a00*/  SEL R2, R2, 0xffffffc0, !P2 ;  /* 0xffffffc002027807 */ /* 0x000fe20005000000 */
[----:B------:R-:W-:Y:S01]  /*3a10*/  IMAD.MOV.U32 R135, RZ, RZ, R97 ;  /* 0x000000ffff877224 */ /* 0x000fe200078e0061 */
[----:B------:R-:W-:Y:S01]  /*3a20*/  LDSM.16.M88.4 R16, [R202] ;  /* 0x00000000ca10783b */ /* 0x000fe20000000200 */
[----:B------:R-:W-:Y:S01]  /*3a30*/  LOP3.LUT R7, R7, 0xffffff8, RZ, 0xc0, !PT ;  /* 0x0ffffff807077812 */ /* 0x000fe200078ec0ff */
[----:B------:R-:W-:Y:S01]  /*3a40*/  BSSY B1, `(.L_x_2288) ;  /* 0x0000154000017945 */ /* 0x000fe20003800000 */
[----:B------:R-:W-:Y:S01]  /*3a50*/  SEL R0, R0, 0xffffffe0, !P1 ;  /* 0xffffffe000007807 */ /* 0x000fe20004800000 */
[----:B------:R-:W2:Y:S01]  /*3a60*/  LDSM.16.M88.4 R48, [R206] ;  /* 0x00000000ce30783b */ /* 0x000ea20000000200 */
[----:B------:R-:W-:Y:S01]  /*3a70*/  IMAD.IADD R200, R170, 0x1, R2 ;  /* 0x00000001aac87824 */ /* 0x000fe200078e0202 */
[----:B------:R-:W-:Y:S01]  /*3a80*/  IADD3 R250, R123, 0x646e171e, RZ ;  /* 0x646e171e7bfa7810 */ /* 0x000fe20007ffe0ff */
[----:B------:R-:W-:Y:S01]  /*3a90*/  IMAD.IADD R199, R2, 0x1, R206 ;  /* 0x0000000102c77824 */ /* 0x000fe200078e02ce */
[----:B------:R-:W2:Y:S01]  /*3aa0*/  LDSM.16.M88.4 R40, [R206+0x800] ;  /* 0x00080000ce28783b */ /* 0x000ea20000000200 */
[C---:B------:R-:W-:Y:S01]  /*3ab0*/  LEA R204, R0.reuse, R201, 0x1 ;  /* 0x000000c900cc7211 */ /* 0x040fe200078e08ff */
[----:B------:R-:W-:Y:S01]  /*3ac0*/  IMAD R203, R0, 0x2, R202 ;  /* 0x0000000200cb7824 */ /* 0x000fe200078e02ca */
[----:B------:R-:W-:Y:S01]  /*3ad0*/  SHF.R.S32.HI R2, RZ, 0x1f, R98 ;  /* 0x0000001fff027819 */ /* 0x000fe20000011462 */
[----:B------:R-:W2:Y:S01]  /*3ae0*/  LDSM.16.M88.4 R60, [R206+0x1000] ;  /* 0x00100000ce3c783b */ /* 0x000ea20000000200 */
[----:B------:R-:W-:Y:S01]  /*3af0*/  ISETP.GT.AND P6, PT, R135, R120, PT ;  /* 0x000000788700720c */ /* 0x000fe20003fc4270 */
[----:B------:R-:W-:Y:S01]  /*3b00*/  IMAD.MOV.U32 R226, RZ, RZ, RZ ;  /* 0x000000ffffe27224 */ /* 0x000fe200078e00ff */
[----:B------:R-:W-:Y:S01]  /*3b10*/  LEA.HI R2, R2, R98, RZ, 0x2 ;  /* 0x0000006202027211 */ /* 0x000fe200078f10ff */
[----:B------:R-:W2:Y:S01]  /*3b20*/  LDSM.16.M88.4 R72, [R206+0x1800] ;  /* 0x00180000ce48783b */ /* 0x000ea20000000200 */
[----:B------:R-:W-:Y:S01]  /*3b30*/  SHF.L.U32 R107, R107, 0x1, RZ ;  /* 0x000000016b6b7819 */ /* 0x000fe200000006ff */
[----:B------:R-:W-:Y:S01]  /*3b40*/  VIADD R252, R122, 0xb54cda56 ;  /* 0xb54cda567afc7836 */ /* 0x000fe20000000000 */
[----:B------:R-:W-:Y:S01]  /*3b50*/  LOP3.LUT R6, R2, 0x7ffffffc, RZ, 0xc0, !PT ;  /* 0x7ffffffc02067812 */ /* 0x000fe200078ec0ff */
[----:B------:R-:W-:Y:S01]  /*3b60*/  LDSM.16.M88.4 R84, [R200+0x10000] ;  /* 0x01000000c854783b */ /* 0x000fe20000000200 */
[C---:B------:R-:W-:Y:S01]  /*3b70*/  VIADD R221, R206.reuse, 0x800 ;  /* 0x00000800cedd7836 */ /* 0x040fe20000000000 */
[C---:B------:R-:W-:Y:S01]  /*3b80*/  IADD3 R220, R206.reuse, 0x1000, RZ ;  /* 0x00001000cedc7810 */ /* 0x040fe20007ffe0ff */
[C---:B------:R-:W-:Y:S01]  /*3b90*/  VIADD R219, R206.reuse, 0x1800 ;  /* 0x00001800cedb7836 */ /* 0x040fe20000000000 */
[C---:B-1----:R-:W-:Y:S01]  /*3ba0*/  HMMA.16816.F32.BF16 R44, R8.reuse, R20, RZ ;  /* 0x00000014082c723c */ /* 0x042fe200000418ff */
[----:B------:R-:W-:Y:S01]  /*3bb0*/  LDSM.16.M88.4 R76, [R200+0x10800] ;  /* 0x01080000c84c783b */ /* 0x000fe20000000200 */
[C---:B------:R-:W-:Y:S01]  /*3bc0*/  VIADD R218, R206.reuse, 0x2000 ;  /* 0x00002000ceda7836 */ /* 0x040fe20000000000 */
[C---:B------:R-:W-:Y:S01]  /*3bd0*/  IADD3 R217, R206.reuse, 0x2800, RZ ;  /* 0x00002800ced97810 */ /* 0x040fe20007ffe0ff */
[C---:B------:R-:W-:Y:S01]  /*3be0*/  VIADD R216, R206.reuse, 0x3000 ;  /* 0x00003000ced87836 */ /* 0x040fe20000000000 */
[----:B------:R-:W-:Y:S01]  /*3bf0*/  LDSM.16.M88.4 R68, [R200+0x11000] ;  /* 0x01100000c844783b */ /* 0x000fe20000000200 */
[C---:B------:R-:W-:Y:S01]  /*3c00*/  HMMA.16816.F32.BF16 R36, R8.reuse, R22, RZ ;  /* 0x000000160824723c */ /* 0x040fe200000418ff */
[C---:B------:R-:W-:Y:S01]  /*3c10*/  VIADD R215, R206.reuse, 0x3800 ;  /* 0x00003800ced77836 */ /* 0x040fe20000000000 */
[C---:B------:R-:W-:Y:S01]  /*3c20*/  IADD3 R214, R206.reuse, 0x4000, RZ ;  /* 0x00004000ced67810 */ /* 0x040fe20007ffe0ff */
[----:B------:R-:W-:Y:S01]  /*3c30*/  LDSM.16.M88.4 R88, [R199] ;  /* 0x00000000c758783b */ /* 0x000fe20000000200 */
[C---:B------:R-:W-:Y:S01]  /*3c40*/  VIADD R213, R206.reuse, 0x4800 ;  /* 0x00004800ced57836 */ /* 0x040fe20000000000 */
[C---:B------:R-:W-:Y:S01]  /*3c50*/  IADD3 R211, R206.reuse, 0x5800, RZ ;  /* 0x00005800ced37810 */ /* 0x040fe20007ffe0ff */
[C---:B---3--:R-:W-:Y:S01]  /*3c60*/  HMMA.16816.F32.BF16 R32, R8.reuse, R12, RZ ;  /* 0x0000000c0820723c */ /* 0x048fe200000418ff */
[----:B------:R-:W-:Y:S01]  /*3c70*/  LDSM.16.M88.4 R80, [R199+0x800] ;  /* 0x00080000c750783b */ /* 0x000fe20000000200 */
[C---:B------:R-:W-:Y:S01]  /*3c80*/  VIADD R212, R206.reuse, 0x5000 ;  /* 0x00005000ced47836 */ /* 0x040fe20000000000 */
[C---:B------:R-:W-:Y:S01]  /*3c90*/  IADD3 R208, R206.reuse, 0x7000, RZ ;  /* 0x00007000ced07810 */ /* 0x040fe20007ffe0ff */
[C---:B------:R-:W-:Y:S01]  /*3ca0*/  VIADD R210, R206.reuse, 0x6000 ;  /* 0x00006000ced27836 */ /* 0x040fe20000000000 */
[----:B------:R-:W-:Y:S01]  /*3cb0*/  LDSM.16.M88.4 R92, [R170+0x16800] ;  /* 0x01680000aa5c783b */ /* 0x000fe20000000200 */
[----:B------:R-:W-:Y:S01]  /*3cc0*/  HMMA.16816.F32.BF16 R24, R8, R14, RZ ;  /* 0x0000000e0818723c */ /* 0x000fe200000418ff */
[----:B------:R-:W-:-:S02]  /*3cd0*/  VIADD R209, R206, 0x6800 ;  /* 0x00006800ced17836 */ /* 0x000fc40000000000 */
[----:B------:R-:W1:Y:S01]  /*3ce0*/  LDSM.16.M88.4 R12, [R204] ;  /* 0x00000000cc0c783b */ /* 0x000e620000000200 */
[----:B------:R-:W-:Y:S02]  /*3cf0*/  VIADD R207, R206, 0x7800 ;  /* 0x00007800cecf7836 */ /* 0x000fe40000000000 */
[C---:B----4-:R-:W-:Y:S01]  /*3d00*/  HMMA.16816.F32.BF16 R20, R8.reuse, R28, RZ ;  /* 0x0000001c0814723c */ /* 0x050fe200000418ff */
[----:B------:R-:W0:Y:S04]  /*3d10*/  LDGDEPBAR ;  /* 0x00000000000079af */ /* 0x000e280000000000 */
[----:B------:R-:W-:Y:S01]  /*3d20*/  STL [R1+0x8], R250 ;  /* 0x000008fa01007387 */ /* 0x000fe20000100800 */
[C---:B--2---:R-:W-:Y:S06]  /*3d30*/  HMMA.16816.F32.BF16 R64, R8.reuse, R52, RZ ;  /* 0x000000340840723c */ /* 0x044fec00000418ff */
[C---:B------:R-:W-:Y:S06]  /*3d40*/  HMMA.16816.F32.BF16 R56, R8.reuse, R30, RZ ;  /* 0x0000001e0838723c */ /* 0x040fec00000418ff */
[----:B------:R-:W-:Y:S06]  /*3d50*/  HMMA.16816.F32.BF16 R52, R8, R54, RZ ;  /* 0x000000360834723c */ /* 0x000fec00000418ff */
[C---:B------:R-:W-:Y:S06]  /*3d60*/  HMMA.16816.F32.BF16 R44, R16.reuse, R48, R44 ;  /* 0x00000030102c723c */ /* 0x040fec000004182c */
[C---:B------:R-:W-:Y:S06]  /*3d70*/  HMMA.16816.F32.BF16 R48, R16.reuse, R50, R36 ;  /* 0x000000321030723c */ /* 0x040fec0000041824 */
[C---:B------:R-:W-:Y:S01]  /*3d80*/  HMMA.16816.F32.BF16 R36, R16.reuse, R40, R32 ;  /* 0x000000281024723c */ /* 0x040fe20000041820 */
[----:B------:R-:W2:Y:S05]  /*3d90*/  LDSM.16.M88.4 R32, [R200+0x11800] ;  /* 0x01180000c820783b */ /* 0x000eaa0000000200 */
[C---:B------:R-:W-:Y:S06]  /*3da0*/  HMMA.16816.F32.BF16 R40, R16.reuse, R42, R24 ;  /* 0x0000002a1028723c */ /* 0x040fec0000041818 */
[C---:B------:R-:W-:Y:S01]  /*3db0*/  HMMA.16816.F32.BF16 R28, R16.reuse, R60, R20 ;  /* 0x0000003c101c723c */ /* 0x040fe20000041814 */
[----:B------:R-:W3:Y:S05]  /*3dc0*/  LDSM.16.M88.4 R20, [R203] ;  /* 0x00000000cb14783b */ /* 0x000eea0000000200 */
[C---:B------:R-:W-:Y:S01]  /*3dd0*/  HMMA.16816.F32.BF16 R8, R16.reuse, R72, R64 ;  /* 0x000000481008723c */ /* 0x040fe20000041840 */
[----:B------:R-:W-:Y:S05]  /*3de0*/  LDSM.16.M88.4 R64, [R170+0x12800] ;  /* 0x01280000aa40783b */ /* 0x000fea0000000200 */
        /* <DEDUP_REMOVED lines=11> */
[C---:B--2---:R-:W-:Y:S01]  /*3ea0*/  HMMA.16816.F32.BF16 R56, R12.reuse, R32, R8 ;  /* 0x000000200c38723c */ /* 0x044fe20000041808 */
[----:B------:R-:W2:Y:S05]  /*3eb0*/  LDSM.16.M88.4 R8, [R201+0x4000] ;  /* 0x00400000c908783b */ /* 0x000eaa0000000200 */
[C---:B------:R-:W-:Y:S01]  /*3ec0*/  HMMA.16816.F32.BF16 R60, R12.reuse, R70, R24 ;  /* 0x000000460c3c723c */ /* 0x040fe20000041818 */
[----:B------:R-:W4:Y:S05]  /*3ed0*/  LDSM.16.M88.4 R68, [R170+0x13000] ;  /* 0x01300000aa44783b */ /* 0x000f2a0000000200 */
[----:B------:R-:W-:Y:S01]  /*3ee0*/  HMMA.16816.F32.BF16 R16, R12, R34, R16 ;  /* 0x000000220c10723c */ /* 0x000fe20000041810 */
[----:B------:R-:W-:Y:S05]  /*3ef0*/  LDSM.16.M88.4 R12, [R202+0x4000] ;  /* 0x00400000ca0c783b */ /* 0x000fea0000000200 */
[C---:B---3--:R-:W-:Y:S06]  /*3f00*/  HMMA.16816.F32.BF16 R32, R20.reuse, R90, R48 ;  /* 0x0000005a1420723c */ /* 0x048fec0000041830 */
[C---:B------:R-:W-:Y:S06]  /*3f10*/  HMMA.16816.F32.BF16 R36, R20.reuse, R80, R36 ;  /* 0x000000501424723c */ /* 0x040fec0000041824 */
[C---:B------:R-:W-:Y:S01]  /*3f20*/  HMMA.16816.F32.BF16 R24, R20.reuse, R88, R52 ;  /* 0x000000581418723c */ /* 0x040fe20000041834 */
[----:B------:R-:W3:Y:S05]  /*3f30*/  LDSM.16.M88.4 R88, [R206+0x2000] ;  /* 0x00200000ce58783b */ /* 0x000eea0000000200 */
        /* <DEDUP_REMOVED lines=8> */
[----:B------:R-:W-:Y:S05]  /*3fc0*/  LDSM.16.M88.4 R72, [R200+0x13000] ;  /* 0x01300000c848783b */ /* 0x000fea0000000200 */
[C---:B--2---:R-:W-:Y:S06]  /*3fd0*/  HMMA.16816.F32.BF16 R16, R8.reuse, R30, R32 ;  /* 0x0000001e0810723c */ /* 0x044fec0000041820 */
[C---:B------:R-:W-:Y:S06]  /*3fe0*/  HMMA.16816.F32.BF16 R32, R8.reuse, R64, R36 ;  /* 0x000000400820723c */ /* 0x040fec0000041824 */
[C---:B------:R-:W-:Y:S06]  /*3ff0*/  HMMA.16816.F32.BF16 R24, R8.reuse, R28, R24 ;  /* 0x0000001c0818723c */ /* 0x040fec0000041818 */
[C---:B------:R-:W-:Y:S01]  /*4000*/  HMMA.16816.F32.BF16 R36, R8.reuse, R66, R44 ;  /* 0x000000420824723c */ /* 0x040fe2000004182c */
[----:B------:R-:W2:Y:S04]  /*4010*/  LDSM.16.M88.4 R44, [R206+0x3800] ;  /* 0x00380000ce2c783b */ /* 0x000ea80000000200 */
[----:B------:R-:W-:Y:S01]  /*4020*/  LDSM.16.M88.4 R64, [R200+0x12800] ;  /* 0x01280000c840783b */ /* 0x000fe20000000200 */
        /* <DEDUP_REMOVED lines=19> */
[----:B------:R-:W-:Y:S05]  /*4160*/  LDSM.16.M88.4 R12, [R201+0x8000] ;  /* 0x00800000c90c783b */ /* 0x000fea0000000200 */
        /* <DEDUP_REMOVED lines=25> */
[C---:B------:R-:W-:Y:S06]  /*4300*/  HMMA.16816.F32.BF16 R44, R12.reuse, R84, R44 ;  /* 0x000000540c2c723c */ /* 0x040fec000004182c */
[C---:B------:R-:W-:Y:S01]  /*4310*/  HMMA.16816.F32.BF16 R40, R12.reuse, R86, R40 ;  /* 0x000000560c28723c */ /* 0x040fe20000041828 */
[----:B------:R-:W3:Y:S05]  /*4320*/  LDSM.16.M88.4 R84, [R206+0x5800] ;  /* 0x00580000ce54783b */ /* 0x000eea0000000200 */
[C---:B----4-:R-:W-:Y:S06]  /*4330*/  HMMA.16816.F32.BF16 R36, R12.reuse, R72, R32 ;  /* 0x000000480c24723c */ /* 0x050fec0000041820 */
[C---:B------:R-:W-:Y:S01]  /*4340*/  HMMA.16816.F32.BF16 R32, R12.reuse, R74, R28 ;  /* 0x0000004a0c20723c */ /* 0x040fe2000004181c */
[----:B------:R-:W-:Y:S05]  /*4350*/  LDSM.16.M88.4 R72, [R200+0x14800] ;  /* 0x01480000c848783b */ /* 0x000fea0000000200 */
[C---:B------:R-:W-:Y:S06]  /*4360*/  HMMA.16816.F32.BF16 R28, R12.reuse, R68, R24 ;  /* 0x000000440c1c723c */ /* 0x040fec0000041818 */
[C---:B------:R-:W-:Y:S01]  /*4370*/  HMMA.16816.F32.BF16 R24, R12.reuse, R70, R20 ;  /* 0x000000460c18723c */ /* 0x040fe20000041814 */
[----:B------:R-:W4:Y:S04]  /*4380*/  LDSM.16.M88.4 R20, [R204+0x8000] ;  /* 0x00800000cc14783b */ /* 0x000f280000000200 */
[----:B------:R-:W-:Y:S01]  /*4390*/  LDSM.16.M88.4 R68, [R199+0x4000] ;  /* 0x00400000c744783b */ /* 0x000fe20000000200 */
[C---:B------:R-:W-:Y:S06]  /*43a0*/  HMMA.16816.F32.BF16 R16, R12.reuse, R64, R52 ;  /* 0x000000400c10723c */ /* 0x040fec0000041834 */
[----:B------:R-:W-:Y:S06]  /*43b0*/  HMMA.16816.F32.BF16 R12, R12, R66, R48 ;  /* 0x000000420c0c723c */ /* 0x000fec0000041830 */
[C---:B-1----:R-:W-:Y:S06]  /*43c0*/  HMMA.16816.F32.BF16 R56, R8.reuse, R80, R44 ;  /* 0x000000500838723c */ /* 0x042fec000004182c */
[C---:B------:R-:W-:Y:S01]  /*43d0*/  HMMA.16816.F32.BF16 R48, R8.reuse, R82, R40 ;  /* 0x000000520830723c */ /* 0x040fe20000041828 */
[----:B------:R-:W-:Y:S05]  /*43e0*/  LDSM.16.M88.4 R80, [R199+0x5800] ;  /* 0x00580000c750783b */ /* 0x000fea0000000200 */
[C---:B--2---:R-:W-:Y:S06]  /*43f0*/  HMMA.16816.F32.BF16 R52, R8.reuse, R60, R36 ;  /* 0x0000003c0834723c */ /* 0x044fec0000041824 */
[C---:B------:R-:W-:Y:S01]  /*4400*/  HMMA.16816.F32.BF16 R44, R8.reuse, R62, R32 ;  /* 0x0000003e082c723c */ /* 0x040fe20000041820 */
[----:B------:R-:W1:Y:S05]  /*4410*/  LDSM.16.M88.4 R60, [R200+0x15000] ;  /* 0x01500000c83c783b */ /* 0x000e6a0000000200 */
[C---:B------:R-:W-:Y:S01]  /*4420*/  HMMA.16816.F32.BF16 R40, R8.reuse, R78, R24 ;  /* 0x0000004e0828723c */ /* 0x040fe20000041818 */
[----:B------:R-:W2:Y:S05]  /*4430*/  LDSM.16.M88.4 R24, [R200+0x15800] ;  /* 0x01580000c818783b */ /* 0x000eaa0000000200 */
[C---:B------:R-:W-:Y:S01]  /*4440*/  HMMA.16816.F32.BF16 R64, R8.reuse, R76, R28 ;  /* 0x0000004c0840723c */ /* 0x040fe2000004181c */
[----:B------:R-:W-:Y:S05]  /*4450*/  LDSM.16.M88.4 R76, [R199+0x4800] ;  /* 0x00480000c74c783b */ /* 0x000fea0000000200 */
[C---:B---3--:R-:W-:Y:S01]  /*4460*/  HMMA.16816.F32.BF16 R36, R8.reuse, R84, R16 ;  /* 0x000000540824723c */ /* 0x048fe20000041810 */
[----:B------:R-:W-:Y:S05]  /*4470*/  LDSM.16.M88.4 R16, [R201+0xc000] ;  /* 0x00c00000c910783b */ /* 0x000fea0000000200 */
[----:B------:R-:W-:Y:S01]  /*4480*/  HMMA.16816.F32.BF16 R12, R8, R86, R12 ;  /* 0x00000056080c723c */ /* 0x000fe2000004180c */
[----:B------:R-:W3:Y:S04]  /*4490*/  LDSM.16.M88.4 R8, [R203+0x8000] ;  /* 0x00800000cb08783b */ /* 0x000ee80000000200 */
[----:B------:R-:W3:Y:S01]  /*44a0*/  LDSM.16.M88.4 R84, [R199+0x5000] ;  /* 0x00500000c754783b */ /* 0x000ee20000000200 */
[C---:B----4-:R-:W-:Y:S06]  /*44b0*/  HMMA.16816.F32.BF16 R28, R20.reuse, R88, R56 ;  /* 0x00000058141c723c */ /* 0x050fec0000041838 */
[C---:B------:R-:W-:Y:S01]  /*44c0*/  HMMA.16816.F32.BF16 R32, R20.reuse, R90, R48 ;  /* 0x0000005a1420723c */ /* 0x040fe20000041830 */
[----:B------:R-:W4:Y:S05]  /*44d0*/  LDSM.16.M88.4 R88, [R170+0x16000] ;  /* 0x01600000aa58783b */ /* 0x000f2a0000000200 */
[C---:B------:R-:W-:Y:S06]  /*44e0*/  HMMA.16816.F32.BF16 R52, R20.reuse, R72, R52 ;  /* 0x000000481434723c */ /* 0x040fec0000041834 */
[C---:B-1----:R-:W-:Y:S06]  /*44f0*/  HMMA.16816.F32.BF16 R64, R20.reuse, R60, R64 ;  /* 0x0000003c1440723c */ /* 0x042fec0000041840 */
[C---:B------:R-:W-:Y:S01]  /*4500*/  HMMA.16816.F32.BF16 R48, R20.reuse, R74, R44 ;  /* 0x0000004a1430723c */ /* 0x040fe2000004182c */
[----:B------:R-:W-:Y:S05]  /*4510*/  LDSM.16.M88.4 R72, [R206+0x6000] ;  /* 0x00600000ce48783b */ /* 0x000fea0000000200 */
[C---:B------:R-:W-:Y:S01]  /*4520*/  HMMA.16816.F32.BF16 R56, R20.reuse, R62, R40 ;  /* 0x0000003e1438723c */ /* 0x040fe20000041828 */
[----:B------:R-:W-:Y:S05]  /*4530*/  LDSM.16.M88.4 R60, [R170+0x17800] ;  /* 0x01780000aa3c783b */ /* 0x000fea0000000200 */
[C---:B--2---:R-:W-:Y:S06]  /*4540*/  HMMA.16816.F32.BF16 R44, R20.reuse, R24, R36 ;  /* 0x00000018142c723c */ /* 0x044fec0000041824 */
[----:B------:R-:W-:Y:S01]  /*4550*/  HMMA.16816.F32.BF16 R12, R20, R26, R12 ;  /* 0x0000001a140c723c */ /* 0x000fe2000004180c */
[----:B------:R-:W-:Y:S05]  /*4560*/  LDSM.16.M88.4 R20, [R202+0xc000] ;  /* 0x00c00000ca14783b */ /* 0x000fea0000000200 */
[C---:B---3--:R-:W-:Y:S06]  /*4570*/  HMMA.16816.F32.BF16 R28, R8.reuse, R68, R28 ;  /* 0x00000044081c723c */ /* 0x048fec000004181c */
[C---:B------:R-:W-:Y:S01]  /*4580*/  HMMA.16816.F32.BF16 R32, R8.reuse, R70, R32 ;  /* 0x000000460820723c */ /* 0x040fe20000041820 */
[----:B------:R-:W1:Y:S05]  /*4590*/  LDSM.16.M88.4 R68, [R170+0x17000] ;  /* 0x01700000aa44783b */ /* 0x000e6a0000000200 */
[C---:B------:R-:W-:Y:S06]  /*45a0*/  HMMA.16816.F32.BF16 R36, R8.reuse, R76, R52 ;  /* 0x0000004c0824723c */ /* 0x040fec0000041834 */
[C---:B------:R-:W-:Y:S01]  /*45b0*/  HMMA.16816.F32.BF16 R52, R8.reuse, R84, R64 ;  /* 0x000000540834723c */ /* 0x040fe20000041840 */
[----:B------:R-:W2:Y:S05]  /*45c0*/  LDSM.16.M88.4 R64, [R206+0x6800] ;  /* 0x00680000ce40783b */ /* 0x000eaa0000000200 */
[C---:B------:R-:W-:Y:S01]  /*45d0*/  HMMA.16816.F32.BF16 R40, R8.reuse, R78, R48 ;  /* 0x0000004e0828723c */ /* 0x040fe20000041830 */
[----:B------:R-:W3:Y:S05]  /*45e0*/  LDSM.16.M88.4 R76, [R206+0x7000] ;  /* 0x00700000ce4c783b */ /* 0x000eea0000000200 */
[C---:B------:R-:W-:Y:S01]  /*45f0*/  HMMA.16816.F32.BF16 R56, R8.reuse, R86, R56 ;  /* 0x000000560838723c */ /* 0x040fe20000041838 */
[----:B------:R-:W-:Y:S05]  /*4600*/  LDSM.16.M88.4 R84, [R200+0x16000] ;  /* 0x01600000c854783b */ /* 0x000fea0000000200 */
[C---:B------:R-:W-:Y:S06]  /*4610*/  HMMA.16816.F32.BF16 R48, R8.reuse, R80, R44 ;  /* 0x000000500830723c */ /* 0x040fec000004182c */
        /* <DEDUP_REMOVED lines=8> */
[C---:B------:R-:W-:Y:S06]  /*46a0*/  HMMA.16816.F32.BF16 R40, R16.reuse, R94, R40 ;  /* 0x0000005e1028723c */ /* 0x040fec0000041828 */
[C---:B------:R-:W-:Y:S06]  /*46b0*/  HMMA.16816.F32.BF16 R28, R16.reuse, R62, R24 ;  /* 0x0000003e101c723c */ /* 0x040fec0000041818 */
[C---:B------:R-:W-:Y:S01]  /*46c0*/  HMMA.16816.F32.BF16 R56, R16.reuse, R70, R56 ;  /* 0x000000461038723c */ /* 0x040fe20000041838 */
[----:B------:R-:W-:Y:S05]  /*46d0*/  LDSM.16.M88.4 R68, [R199+0x6000] ;  /* 0x00600000c744783b */ /* 0x000fea0000000200 */
[----:B------:R-:W-:Y:S01]  /*46e0*/  HMMA.16816.F32.BF16 R52, R16, R60, R48 ;  /* 0x0000003c1034723c */ /* 0x000fe20000041830 */
[----:B------:R-:W1:Y:S05]  /*46f0*/  LDSM.16.M88.4 R60, [R200+0x17000] ;  /* 0x01700000c83c783b */ /* 0x000e6a0000000200 */
[C---:B------:R-:W-:Y:S01]  /*4700*/  HMMA.16816.F32.BF16 R24, R20.reuse, R72, R8 ;  /* 0x000000481418723c */ /* 0x040fe20000041808 */
[----:B------:R-:W1:Y:S05]  /*4710*/  LDSM.16.M88.4 R8, [R203+0xc000] ;  /* 0x00c00000cb08783b */ /* 0x000e6a0000000200 */
[C---:B------:R-:W-:Y:S01]  /*4720*/  HMMA.16816.F32.BF16 R16, R20.reuse, R74, R32 ;  /* 0x0000004a1410723c */ /* 0x040fe20000041820 */
[----:B------:R-:W-:Y:S05]  /*4730*/  LDSM.16.M88.4 R72, [R199+0x6800] ;  /* 0x00680000c748783b */ /* 0x000fea0000000200 */
[C---:B--2---:R-:W-:Y:S06]  /*4740*/  HMMA.16816.F32.BF16 R36, R20.reuse, R64, R36 ;  /* 0x000000401424723c */ /* 0x044fec0000041824 */
[C---:B---3--:R-:W-:Y:S06]  /*4750*/  HMMA.16816.F32.BF16 R44, R20.reuse, R76, R44 ;  /* 0x0000004c142c723c */ /* 0x048fec000004182c */
[C---:B------:R-:W-:Y:S01]  /*4760*/  HMMA.16816.F32.BF16 R40, R20.reuse, R66, R40 ;  /* 0x000000421428723c */ /* 0x040fe20000041828 */
[----:B------:R-:W2:Y:S05]  /*4770*/  LDSM.16.M88.4 R64, [R200+0x17800] ;  /* 0x01780000c840783b */ /* 0x000eaa0000000200 */
[C---:B------:R-:W-:Y:S06]  /*4780*/  HMMA.16816.F32.BF16 R32, R20.reuse, R82, R28 ;  /* 0x000000521420723c */ /* 0x040fec000004181c */
[C---:B------:R-:W-:Y:S01]  /*4790*/  HMMA.16816.F32.BF16 R48, R20.reuse, R78, R56 ;  /* 0x0000004e1430723c */ /* 0x040fe20000041838 */
[----:B------:R-:W3:Y:S05]  /*47a0*/  LDSM.16.M88.4 R56, [R199+0x7000] ;  /* 0x00700000c738783b */ /* 0x000eea0000000200 */
[----:B------:R-:W-:Y:S06]  /*47b0*/  HMMA.16816.F32.BF16 R52, R20, R80, R52 ;  /* 0x000000501434723c */ /* 0x000fec0000041834 */
[C---:B------:R-:W-:Y:S06]  /*47c0*/  HMMA.16816.F32.BF16 R28, R12.reuse, R84, R24 ;  /* 0x000000540c1c723c */ /* 0x040fec0000041818 */
[C---:B------:R-:W-:Y:S06]  /*47d0*/  HMMA.16816.F32.BF16 R20, R12.reuse, R86, R16 ;  /* 0x000000560c14723c */ /* 0x040fec0000041810 */
[C---:B----4-:R-:W-:Y:S06]  /*47e0*/  HMMA.16816.F32.BF16 R16, R12.reuse, R88, R36 ;  /* 0x000000580c10723c */ /* 0x050fec0000041824 */
[----:B-1----:R-:W-:Y:S06]  /*47f0*/  HMMA.16816.F32.BF16 R36, R12, R60, R44 ;  /* 0x0000003c0c24723c */ /* 0x002fec000004182c */
[C---:B------:R-:W-:Y:S06]  /*4800*/  HMMA.16816.F32.BF16 R28, R8.reuse, R68, R28 ;  /* 0x00000044081c723c */ /* 0x040fec000004181c */
[----:B------:R-:W-:Y:S01]  /*4810*/  HMMA.16816.F32.BF16 R68, R8, R70, R20 ;  /* 0x000000460844723c */ /* 0x000fe20000041814 */
[----:B------:R-:W1:Y:S01]  /*4820*/  LDSM.16.M88.4 R20, [R199+0x7800] ;  /* 0x00780000c714783b */ /* 0x000e620000000200 */
[----:B------:R-:W-:-:S04]  /*4830*/  DEPBAR.LE SB0, 0x0 ;  /* 0x000080000000791a */ /* 0x000fc80000000000 */
[C---:B------:R-:W-:Y:S06]  /*4840*/  HMMA.16816.F32.BF16 R24, R12.reuse, R90, R40 ;  /* 0x0000005a0c18723c */ /* 0x040fec0000041828 */
[C---:B------:R-:W-:Y:S06]  /*4850*/  HMMA.16816.F32.BF16 R40, R12.reuse, R62, R48 ;  /* 0x0000003e0c28723c */ /* 0x040fec0000041830 */
[C---:B--2---:R-:W-:Y:S06]  /*4860*/  HMMA.16816.F32.BF16 R44, R12.reuse, R64, R52 ;  /* 0x000000400c2c723c */ /* 0x044fec0000041834 */
[----:B------:R-:W-:Y:S06]  /*4870*/  HMMA.16816.F32.BF16 R32, R12, R66, R32 ;  /* 0x000000420c20723c */ /* 0x000fec0000041820 */
[C---:B---3--:R-:W-:Y:S01]  /*4880*/  HMMA.16816.F32.BF16 R36, R8.reuse, R56, R36 ;  /* 0x000000380824723c */ /* 0x048fe20000041824 */
[----:B------:R-:W-:Y:S01]  /*4890*/  IMAD R13, R126, R104, R127 ;  /* 0x000000687e0d7224 */ /* 0x000fe200078e027f */
[----:B------:R-:W-:Y:S01]  /*48a0*/  IADD3 R14, R98, -R6, RZ ;  /* 0x80000006620e7210 */ /* 0x000fe20007ffe0ff */
[C---:B------:R-:W-:Y:S01]  /*48b0*/  IMAD.IADD R12, R109.reuse, 0x1, -R7 ;  /* 0x000000016d0c7824 */ /* 0x040fe200078e0a07 */
[----:B------:R-:W-:Y:S01]  /*48c0*/  SHF.R.S32.HI R6, RZ, 0x2, R2 ;  /* 0x00000002ff067819 */ /* 0x000fe20000011402 */
[----:B------:R-:W-:Y:S01]  /*48d0*/  IMAD R2, R106, R13, R112 ;  /* 0x0000000d6a027224 */ /* 0x000fe200078e0270 */
[C---:B------:R-:W-:Y:S01]  /*48e0*/  HMMA.16816.F32.BF16 R48, R8.reuse, R72, R16 ;  /* 0x000000480830723c */ /* 0x040fe20000041810 */
[----:B------:R-:W-:Y:S01]  /*48f0*/  IMAD.SHL.U32 R7, R118, 0x40, RZ ;  /* 0x0000004076077824 */ /* 0x000fe200078e00ff */
[-C--:B------:R-:W-:Y:S01]  /*4900*/  LEA R13, R12, R6.reuse, 0x4 ;  /* 0x000000060c0d7211 */ /* 0x080fe200078e20ff */
[----:B------:R-:W-:Y:S01]  /*4910*/  IMAD R57, R124, 0x8, R109 ;  /* 0x000000087c397824 */ /* 0x000fe200078e026d */
[----:B------:R-:W-:Y:S01]  /*4920*/  LEA R6, R109, R6, 0x4 ;  /* 0x000000066d067211 */ /* 0x000fe200078e20ff */
[----:B------:R-:W-:Y:S01]  /*4930*/  IMAD.SHL.U32 R12, R14, 0x2, RZ ;  /* 0x000000020e0c7824 */ /* 0x000fe200078e00ff */
[C---:B------:R-:W-:Y:S01]  /*4940*/  HMMA.16816.F32.BF16 R72, R8.reuse, R74, R24 ;  /* 0x0000004a0848723c */ /* 0x040fe20000041818 */
[C---:B------:R-:W-:Y:S01]  /*4950*/  IMAD R7, R119.reuse, R2, R7 ;  /* 0x0000000277077224 */ /* 0x040fe200078e0207 */
[----:B------:R2:W-:Y:S01]  /*4960*/  STL [R1+0xf0], R57 ;  /* 0x0000f03901007387 */ /* 0x0005e20000100800 */
[----:B------:R-:W-:Y:S01]  /*4970*/  IMAD R2, R119, R13, R12 ;  /* 0x0000000d77027224 */ /* 0x000fe200078e020c */
[----:B-----5:R-:W3:Y:S01]  /*4980*/  @P0 MUFU.RCP R14, R99 ;  /* 0x00000063000e0308 */ /* 0x020ee20000001000 */
[----:B------:R-:W-:Y:S01]  /*4990*/  VIADD R7, R7, 0xffffffc0 ;  /* 0xffffffc007077836 */ /* 0x000fe20000000000 */
[--C-:B------:R-:W-:Y:S01]  /*49a0*/  IADD3 R13, R96, 0x1, -R125.reuse ;  /* 0x00000001600d7810 */ /* 0x100fe20007ffe87d */
[C---:B------:R-:W-:Y:S01]  /*49b0*/  HMMA.16816.F32.BF16 R40, R8.reuse, R58, R40 ;  /* 0x0000003a0828723c */ /* 0x040fe20000041828 */
[----:B------:R-:W-:Y:S01]  /*49c0*/  SHF.R.S32.HI R12, RZ, 0x1f, R2 ;  /* 0x0000001fff0c7819 */ /* 0x000fe20000011402 */
[----:B------:R-:W-:Y:S01]  /*49d0*/  BAR.SYNC.DEFER_BLOCKING 0x0 ;  /* 0x0000000000007b1d */ /* 0x000fe20000010000 */
[----:B------:R-:W-:Y:S01]  /*49e0*/  IADD3 R62, P1, R2, R7, RZ ;  /* 0x00000007023e7210 */ /* 0x000fe20007f3e0ff */
[----:B------:R-:W-:Y:S01]  /*49f0*/  IMAD.IADD R2, R112, 0x1, R6 ;  /* 0x0000000170027824 */ /* 0x000fe200078e0206 */
[----:B------:R-:W-:Y:S01]  /*4a00*/  LOP3.LUT R18, R107, 0x6, RZ, 0xc0, !PT ;  /* 0x000000066b127812 */ /* 0x000fe200078ec0ff */
[----:B------:R-:W-:Y:S01]  /*4a10*/  IMAD.IADD R6, R96, 0x1, -R125 ;  /* 0x0000000160067824 */ /* 0x000fe200078e0a7d */
[----:B------:R-:W-:Y:S01]  /*4a20*/  LEA.HI.X.SX32 R76, R7, R12, 0x1, P1 ;  /* 0x0000000c074c7211 */ /* 0x000fe200008f0eff */
[----:B-1----:R-:W-:Y:S01]  /*4a30*/  HMMA.16816.F32.BF16 R44, R8, R20, R44 ;  /* 0x00000014082c723c */ /* 0x002fe2000004182c */
[----:B------:R-:W-:Y:S01]  /*4a40*/  IADD3 R7, R100, R13, RZ ;  /* 0x0000000d64077210 */ /* 0x000fe20007ffe0ff */
[----:B------:R-:W-:Y:S01]  /*4a50*/  IMAD.IADD R230, R2, 0x1, R6 ;  /* 0x0000000102e67824 */ /* 0x000fe200078e0206 */
[----:B------:R-:W-:-:S02]  /*4a60*/  IADD3 R231, R6, 0x8, R2 ;  /* 0x0000000806e77810 */ /* 0x000fc40007ffe002 */
[----:B------:R-:W-:Y:S01]  /*4a70*/  IADD3 R12, R7, 0x8, R2 ;  /* 0x00000008070c7810 */ /* 0x000fe20007ffe002 */
[----:B------:R-:W-:Y:S01]  /*4a80*/  HMMA.16816.F32.BF16 R64, R8, R22, R32 ;  /* 0x000000160840723c */ /* 0x000fe20000041820 */
[-C--:B------:R-:W-:Y:S01]  /*4a90*/  VIADDMNMX R228, R230, -R227.reuse, RZ, !PT ;  /* 0x800000e3e6e47246 */ /* 0x080fe200078001ff */
[----:B---3--:R-:W-:Y:S01]  /*4aa0*/  @P0 FMUL.FTZ R226, R101, R14 ;  /* 0x0000000e65e20220 */ /* 0x008fe20000410000 */
[----:B------:R-:W-:Y:S02]  /*4ab0*/  VIADDMNMX R233, R7, R2, R96, PT ;  /* 0x0000000207e97246 */ /* 0x000fe40003800160 */
[----:B------:R-:W-:Y:S02]  /*4ac0*/  VIMNMX R232, R12, R96, PT ;  /* 0x000000600ce87248 */ /* 0x000fe40003fe0100 */
[----:B------:R-:W-:Y:S01]  /*4ad0*/  VIADDMNMX R227, R231, -R227, RZ, !PT ;  /* 0x800000e3e7e37246 */ /* 0x000fe200078001ff */
[----:B------:R-:W-:-:S01]  /*4ae0*/  NOP ;  /* 0x0000000000007918 */ /* 0x000fc20000000000 */
[----:B--2---:R-:W-:-:S15]  /*4af0*/  @!P6 BRA `(.L_x_2289) ;  /* 0x000000040020e947 */ /* 0x004fde0003800000 */
[----:B------:R-:W-:Y:S01]  /*4b00*/  VIADD R2, R118, 0xfffffffe ;  /* 0xfffffffe76027836 */ /* 0x000fe20000000000 */
[-C--:B------:R-:W-:Y:S01]  /*4b10*/  ISETP.GE.AND P5, PT, R244, R229.reuse, PT ;  /* 0x000000e5f400720c */ /* 0x080fe20003fa6270 */
[----:B------:R-:W-:Y:S01]  /*4b20*/  BSSY B0, `(.L_x_2290) ;  /* 0x0000044000007945 */ /* 0x000fe20003800000 */
[-C--:B------:R-:W-:Y:S01]  /*4b30*/  ISETP.GE.AND P4, PT, R117, R229.reuse, PT ;  /* 0x000000e57500720c */ /* 0x080fe20003f86270 */
[----:B------:R-:W-:Y:S01]  /*4b40*/  IMAD R8, R111, R2, RZ ;  /* 0x000000026f087224 */ /* 0x000fe200078e02ff */
[----:B------:R-:W-:Y:S01]  /*4b50*/  SHF.R.S32.HI R9, RZ, 0x1f, R2 ;  /* 0x0000001fff097819 */ /* 0x000fe20000011402 */
[-C--:B------:R-:W-:Y:S01]  /*4b60*/  IMAD.WIDE.U32 R6, R2, R110.reuse, R114 ;  /* 0x0000006e02067225 */ /* 0x080fe200078e0072 */
[-C--:B------:R-:W-:Y:S02]  /*4b70*/  ISETP.GE.AND P3, PT, R116, R229.reuse, PT ;  /* 0x000000e57400720c */ /* 0x080fe40003f66270 */
[----:B------:R-:W-:Y:S01]  /*4b80*/  ISETP.GE.AND P2, PT, R113, R229, PT ;  /* 0x000000e57100720c */ /* 0x000fe20003f46270 */
[----:B------:R-:W-:-:S04]  /*4b90*/  IMAD R2, R9, R110, R8 ;  /* 0x0000006e09027224 */ /* 0x000fc800078e0208 */
[----:B------:R-:W-:Y:S01]  /*4ba0*/  IMAD.IADD R7, R7, 0x1, R2 ;  /* 0x0000000107077824 */ /* 0x000fe200078e0202 */
[CC--:B------:R-:W-:Y:S01]  /*4bb0*/  @!P5 LEA R8, P1, R6.reuse, R246.reuse, 0x1 ;  /* 0x000000f60608d211 */ /* 0x0c0fe200078208ff */
[----:B------:R1:W-:Y:S01]  /*4bc0*/  @P5 STS.128 [R224+0x10000], RZ ;  /* 0x010000ffe0005388 */ /* 0x0003e20000000c00 */
[CC--:B------:R-:W-:Y:S02]  /*4bd0*/  @!P4 LEA R10, P0, R6.reuse, R246.reuse, 0x1 ;  /* 0x000000f6060ac211 */ /* 0x0c0fe400078008ff */
[CCC-:B------:R-:W-:Y:S02]  /*4be0*/  @!P5 LEA.HI.X R9, R6.reuse, R247.reuse, R7.reuse, 0x1, P1 ;  /* 0x000000f70609d211 */ /* 0x1c0fe400008f0c07 */
[C---:B------:R-:W-:Y:S02]  /*4bf0*/  @!P3 LEA R16, P1, R6.reuse, R246, 0x1 ;  /* 0x000000f60610b211 */ /* 0x040fe400078208ff */
[CCC-:B------:R-:W-:Y:S01]  /*4c00*/  @!P4 LEA.HI.X R11, R6.reuse, R247.reuse, R7.reuse, 0x1, P0 ;  /* 0x000000f7060bc211 */ /* 0x1c0fe200000f0c07 */
[----:B------:R-:W-:Y:S01]  /*4c10*/  @!PT LDS RZ, [RZ] ;  /* 0x00000000fffff984 */ /* 0x000fe20000000800 */
[----:B------:R-:W-:Y:S01]  /*4c20*/  @!PT LDS RZ, [RZ] ;  /* 0x00000000fffff984 */ /* 0x000fe20000000800 */
[----:B------:R-:W-:Y:S01]  /*4c30*/  @!PT LDS RZ, [RZ] ;  /* 0x00000000fffff984 */ /* 0x000fe20000000800 */
[----:B------:R2:W-:Y:S01]  /*4c40*/  @!P5 LDGSTS.E.BYPASS.LTC128B.128 [R224+0x10000], desc[UR4][R8.64] ;  /* 0x1000000008e0dfae */ /* 0x0005e2000b901d44 */
[----:B------:R-:W-:-:S02]  /*4c50*/  @!P3 LEA.HI.X R17, R6, R247, R7, 0x1, P1 ;  /* 0x000000f70611b211 */ /* 0x000fc400008f0c07 */
[----:B------:R-:W-:Y:S01]  /*4c60*/  @!P2 LEA R14, P0, R6, R246, 0x1 ;  /* 0x000000f6060ea211 */ /* 0x000fe200078008ff */
[----:B------:R1:W-:Y:S01]  /*4c70*/  @P4 STS.128 [R224+0x12000], RZ ;  /* 0x012000ffe0004388 */ /* 0x0003e20000000c00 */
[----:B------:R-:W-:Y:S02]  /*4c80*/  IADD3 R2, P1, R238, R6, RZ ;  /* 0x00000006ee027210 */ /* 0x000fe40007f3e0ff */
[-CC-:B------:R-:W-:Y:S01]  /*4c90*/  @!P2 LEA.HI.X R15, R6, R247.reuse, R7.reuse, 0x1, P0 ;  /* 0x000000f7060fa211 */ /* 0x180fe200000f0c07 */
[----:B------:R-:W-:Y:S01]  /*4ca0*/  @!PT LDS RZ, [RZ] ;  /* 0x00000000fffff984 */ /* 0x000fe20000000800 */
[----:B------:R-:W-:Y:S01]  /*4cb0*/  @!PT LDS RZ, [RZ] ;  /* 0x00000000fffff984 */ /* 0x000fe20000000800 */
[----:B------:R-:W-:Y:S01]  /*4cc0*/  @!PT LDS RZ, [RZ] ;  /* 0x00000000fffff984 */ /* 0x000fe20000000800 */
[----:B------:R3:W-:Y:S01]  /*4cd0*/  @!P4 LDGSTS.E.BYPASS.LTC128B.128 [R224+0x12000], desc[UR4][R10.64+0x80] ;  /* 0x120000800ae0cfae */ /* 0x0007e2000b901d44 */
[CC--:B------:R-:W-:Y:S01]  /*4ce0*/  @!P5 LEA R12, P0, R2.reuse, R246.reuse, 0x1 ;  /* 0x000000f6020cd211 */ /* 0x0c0fe200078008ff */
[----:B------:R-:W-:Y:S02]  /*4cf0*/  IMAD.X R7, R239, 0x1, R7, P1 ;  /* 0x00000001ef077824 */ /* 0x000fe400008e0607 */
        /* <DEDUP_REMOVED lines=38> */
.L_x_2291:
[----:B------:R-:W-:Y:S05]  /*4f60*/  BSYNC B0 ;  /* 0x0000000000007941 */ /* 0x000fea0003800000 */
.L_x_2290:
[----:B------:R-:W0:Y:S02]  /*4f70*/  LDGDEPBAR ;  /* 0x00000000000079af */ /* 0x000e240000000000 */
.L_x_2289:
[----:B------:R-:W-:Y:S05]  /*4f80*/  BSYNC B1 ;  /* 0x0000000000017941 */ /* 0x000fea0003800000 */
.L_x_2288:
[----:B--2---:R-:W-:-:S04]  /*4f90*/  IMAD R6, R97, 0x40, R18 ;  /* 0x0000004061067824 */ /* 0x004fc800078e0212 */
[--C-:B------:R-:W-:Y:S01]  /*4fa0*/  IMAD.IADD R2, R230, 0x1, -R6.reuse ;  /* 0x00000001e6027824 */ /* 0x100fe200078e0a06 */
[C---:B------:R-:W-:Y:S01]  /*4fb0*/  ISETP.GE.AND P2, PT, R6.reuse, R228, PT ;  /* 0x000000e40600720c */ /* 0x040fe20003f46270 */
[----:B------:R-:W-:Y:S02]  /*4fc0*/  VIADD R7, R6, 0x1 ;  /* 0x0000000106077836 */ /* 0x000fe40000000000 */
[----:B-1----:R-:W-:Y:S01]  /*4fd0*/  IMAD.IADD R8, R231, 0x1, -R6 ;  /* 0x00000001e7087824 */ /* 0x002fe200078e0a06 */
[----:B------:R-:W-:Y:S01]  /*4fe0*/  IABS R2, R2 ;  /* 0x0000000200027213 */ /* 0x000fe20000000000 */
[--C-:B------:R-:W-:Y:S01]  /*4ff0*/  IMAD.IADD R11, R230, 0x1, -R7.reuse ;  /* 0x00000001e60b7824 */ /* 0x100fe200078e0a07 */
[----:B------:R-:W-:Y:S01]  /*5000*/  ISETP.GE.AND P1, PT, R7, R228, PT ;  /* 0x000000e40700720c */ /* 0x000fe20003f26270 */
[----:B------:R-:W-:Y:S01]  /*5010*/  IMAD.IADD R9, R231, 0x1, -R7 ;  /* 0x00000001e7097824 */ /* 0x000fe200078e0a07 */
[----:B------:R-:W-:Y:S02]  /*5020*/  I2FP.F32.S32 R2, R2 ;  /* 0x0000000200027245 */ /* 0x000fe40000201400 */
[----:B------:R-:W-:-:S02]  /*5030*/  ISETP.GE.AND P3, PT, R7, R227, PT ;  /* 0x000000e30700720c */ /* 0x000fc40003f66270 */
[----:B------:R-:W-:Y:S01]  /*5040*/  IABS R8, R8 ;  /* 0x0000000800087213 */ /* 0x000fe20000000000 */
[----:B------:R-:W-:Y:S01]  /*5050*/  FFMA.FTZ R13, R2, -R226, R28 ;  /* 0x800000e2020d7223 */ /* 0x000fe2000001001c */
[----:B------:R-:W-:Y:S01]  /*5060*/  VIADD R2, R6, 0x8 ;  /* 0x0000000806027836 */ /* 0x000fe20000000000 */
[C---:B------:R-:W-:Y:S02]  /*5070*/  ISETP.GE.OR P1, PT, R7.reuse, R233, !P1 ;  /* 0x000000e90700720c */ /* 0x040fe40004f26670 */
[----:B------:R-:W-:Y:S01]  /*5080*/  ISETP.GE.OR P3, PT, R7, R232, !P3 ;  /* 0x000000e80700720c */ /* 0x000fe20005f66670 */
[--C-:B------:R-:W-:Y:S01]  /*5090*/  IMAD.IADD R10, R230, 0x1, -R2.reuse ;  /* 0x00000001e60a7824 */ /* 0x100fe200078e0a02 */
[C---:B------:R-:W-:Y:S01]  /*50a0*/  ISETP.GE.AND P0, PT, R2.reuse, R228, PT ;  /* 0x000000e40200720c */ /* 0x040fe20003f06270 */
[----:B------:R-:W-:Y:S01]  /*50b0*/  IMAD.IADD R7, R231, 0x1, -R2 ;  /* 0x00000001e7077824 */ /* 0x000fe200078e0a02 */
[C---:B------:R-:W-:Y:S02]  /*50c0*/  ISETP.GE.AND P5, PT, R2.reuse, R227, PT ;  /* 0x000000e30200720c */ /* 0x040fe40003fa6270 */
[----:B------:R-:W-:-:S02]  /*50d0*/  ISETP.GE.OR P0, PT, R2, R233, !P0 ;  /* 0x000000e90200720c */ /* 0x000fc40004706670 */
[----:B------:R-:W-:Y:S01]  /*50e0*/  ISETP.GE.OR P5, PT, R2, R232, !P5 ;  /* 0x000000e80200720c */ /* 0x000fe20006fa6670 */
[----:B------:R-:W-:Y:S01]  /*50f0*/  IMAD.MOV.U32 R2, RZ, RZ, R8 ;  /* 0x000000ffff027224 */ /* 0x000fe200078e0008 */
[----:B------:R-:W-:Y:S02]  /*5100*/  IABS R12, R11 ;  /* 0x0000000b000c7213 */ /* 0x000fe40000000000 */
[----:B------:R-:W-:Y:S02]  /*5110*/  IABS R8, R9 ;  /* 0x0000000900087213 */ /* 0x000fe40000000000 */
[----:B------:R-:W-:Y:S02]  /*5120*/  IABS R11, R10 ;  /* 0x0000000a000b7213 */ /* 0x000fe40000000000 */
[----:B------:R-:W-:Y:S01]  /*5130*/  I2FP.F32.S32 R2, R2 ;  /* 0x0000000200027245 */ /* 0x000fe20000201400 */
[----:B------:R-:W-:Y:S01]  /*5140*/  IMAD.MOV.U32 R10, RZ, RZ, R8 ;  /* 0x000000ffff0a7224 */ /* 0x000fe200078e0008 */
[----:B------:R-:W-:Y:S01]  /*5150*/  IABS R9, R7 ;  /* 0x0000000700097213 */ /* 0x000fe20000000000 */
[----:B------:R-:W-:-:S02]  /*5160*/  IMAD.MOV.U32 R8, RZ, RZ, R11 ;  /* 0x000000ffff087224 */ /* 0x000fc400078e000b */
[----:B------:R-:W-:Y:S01]  /*5170*/  FFMA.FTZ R11, R2, -R226, R30 ;  /* 0x800000e2020b7223 */ /* 0x000fe2000001001e */
[----:B------:R-:W-:Y:S01]  /*5180*/  IMAD.MOV.U32 R7, RZ, RZ, R12 ;  /* 0x000000ffff077224 */ /* 0x000fe200078e000c */
[----:B------:R-:W2:Y:S01]  /*5190*/  LD.E R2, desc[UR4][R168.64+0xdc] ;  /* 0x0000dc04a8027980 */ /* 0x000ea2000c101900 */
[----:B------:R-:W-:Y:S02]  /*51a0*/  I2FP.F32.S32 R10, R10 ;  /* 0x0000000a000a7245 */ /* 0x000fe40000201400 */
[----:B------:R-:W-:Y:S02]  /*51b0*/  I2FP.F32.S32 R8, R8 ;  /* 0x0000000800087245 */ /* 0x000fe40000201400 */
[----:B------:R-:W-:Y:S01]  /*51c0*/  I2FP.F32.S32 R7, R7 ;  /* 0x0000000700077245 */ /* 0x000fe20000201400 */
[-C--:B------:R-:W-:Y:S01]  /*51d0*/  FFMA.FTZ R10, R10, -R226.reuse, R31 ;  /* 0x800000e20a0a7223 */ /* 0x080fe2000001001f */
[----:B------:R-:W-:Y:S01]  /*51e0*/  ISETP.GE.AND P4, PT, R6, R227, PT ;  /* 0x000000e30600720c */ /* 0x000fe20003f86270 */
[-C--:B------:R-:W-:Y:S01]  /*51f0*/  FFMA.FTZ R15, R8, -R226.reuse, R68 ;  /* 0x800000e2080f7223 */ /* 0x080fe20000010044 */
[----:B------:R-:W-:Y:S01]  /*5200*/  I2FP.F32.S32 R9, R9 ;  /* 0x0000000900097245 */ /* 0x000fe20000201400 */
[----:B------:R-:W-:Y:S01]  /*5210*/  FFMA.FTZ R12, R7, -R226, R29 ;  /* 0x800000e2070c7223 */ /* 0x000fe2000001001d */
[C---:B------:R-:W-:Y:S01]  /*5220*/  VIADD R7, R6.reuse, 0x10 ;  /* 0x0000001006077836 */ /* 0x040fe20000000000 */
[C---:B------:R-:W-:Y:S01]  /*5230*/  ISETP.GE.OR P2, PT, R6.reuse, R233, !P2 ;  /* 0x000000e90600720c */ /* 0x040fe20005746670 */
[C---:B------:R-:W-:Y:S01]  /*5240*/  VIADD R8, R6.reuse, 0x9 ;  /* 0x0000000906087836 */ /* 0x040fe20000000000 */
[----:B------:R-:W-:Y:S01]  /*5250*/  ISETP.GE.OR P4, PT, R6, R232, !P4 ;  /* 0x000000e80600720c */ /* 0x000fe20006786670 */
[----:B------:R-:W-:Y:S01]  /*5260*/  FFMA.FTZ R14, R9, -R226, R70 ;  /* 0x800000e2090e7223 */ /* 0x000fe20000010046 */
[----:B------:R-:W-:-:S02]  /*5270*/  FSEL R58, R12, -INF , !P1 ;  /* 0xff8000000c3a7808 */ /* 0x000fc40004800000 */
[----:B------:R-:W-:Y:S01]  /*5280*/  FSEL R61, R10, -INF , !P3 ;  /* 0xff8000000a3d7808 */ /* 0x000fe20005800000 */
[--C-:B------:R-:W-:Y:S01]  /*5290*/  IMAD.IADD R10, R231, 0x1, -R8.reuse ;  /* 0x00000001e70a7824 */ /* 0x100fe200078e0a08 */
[----:B------:R-:W-:Y:S02]  /*52a0*/  FSEL R30, R13, -INF , !P2 ;  /* 0xff8000000d1e7808 */ /* 0x000fe40005000000 */
[----:B------:R-:W-:Y:S02]  /*52b0*/  FSEL R33, R11, -INF , !P4 ;  /* 0xff8000000b217808 */ /* 0x000fe40006000000 */
[CC--:B------:R-:W-:Y:S02]  /*52c0*/  ISETP.GE.AND P1, PT, R7.reuse, R228.reuse, PT ;  /* 0x000000e40700720c */ /* 0x0c0fe40003f26270 */
[CC--:B------:R-:W-:Y:S01]  /*52d0*/  ISETP.GE.AND P3, PT, R7.reuse, R227.reuse, PT ;  /* 0x000000e30700720c */ /* 0x0c0fe20003f66270 */
[----:B------:R-:W-:Y:S01]  /*52e0*/  VIADD R9, R6, 0x11 ;  /* 0x0000001106097836 */ /* 0x000fe20000000000 */
[----:B------:R-:W-:Y:S01]  /*52f0*/  ISETP.GE.AND P2, PT, R8, R228, PT ;  /* 0x000000e40800720c */ /* 0x000fe20003f46270 */
[----:B------:R-:W-:Y:S01]  /*5300*/  IMAD.IADD R12, R230, 0x1, -R8 ;  /* 0x00000001e60c7824 */ /* 0x000fe200078e0a08 */
[----:B------:R-:W-:Y:S01]  /*5310*/  ISETP.GE.AND P4, PT, R8, R227, PT ;  /* 0x000000e30800720c */ /* 0x000fe20003f86270 */
[----:B------:R-:W-:Y:S01]  /*5320*/  IMAD.IADD R11, R230, 0x1, -R7 ;  /* 0x00000001e60b7824 */ /* 0x000fe200078e0a07 */
[----:B------:R-:W-:-:S02]  /*5330*/  ISETP.GE.OR P1, PT, R7, R233, !P1 ;  /* 0x000000e90700720c */ /* 0x000fc40004f26670 */
[-C--:B------:R-:W-:Y:S01]  /*5340*/  ISETP.GE.OR P3, PT, R7, R232.reuse, !P3 ;  /* 0x000000e80700720c */ /* 0x080fe20005f66670 */
[----:B------:R-:W-:Y:S01]  /*5350*/  IMAD.IADD R7, R231, 0x1, -R7 ;  /* 0x00000001e7077824 */ /* 0x000fe200078e0a07 */
[C---:B------:R-:W-:Y:S02]  /*5360*/  ISETP.GE.OR P2, PT, R8.reuse, R233, !P2 ;  /* 0x000000e90800720c */ /* 0x040fe40005746670 */
[----:B------:R-:W-:Y:S01]  /*5370*/  ISETP.GE.OR P4, PT, R8, R232, !P4 ;  /* 0x000000e80800720c */ /* 0x000fe20006786670 */
[----:B------:R-:W-:Y:S01]  /*5380*/  IMAD.IADD R8, R230, 0x1, -R9 ;  /* 0x00000001e6087824 */ /* 0x000fe200078e0a09 */
[----:B------:R-:W-:Y:S02]  /*5390*/  IABS R10, R10 ;  /* 0x0000000a000a7213 */ /* 0x000fe40000000000 */
[----:B------:R-:W-:Y:S02]  /*53a0*/  IABS R16, R12 ;  /* 0x0000000c00107213 */ /* 0x000fe40000000000 */
[----:B------:R-:W-:Y:S01]  /*53b0*/  IABS R13, R11 ;  /* 0x0000000b000d7213 */ /* 0x000fe20000000000 */
[----:B------:R-:W-:Y:S01]  /*53c0*/  IMAD.MOV.U32 R11, RZ, RZ, R10 ;  /* 0x000000ffff0b7224 */ /* 0x000fe200078e000a */
[----:B------:R-:W-:-:S02]  /*53d0*/  IABS R12, R7 ;  /* 0x00000007000c7213 */ /* 0x000fc40000000000 */
[----:B------:R-:W-:Y:S01]  /*53e0*/  IABS R7, R8 ;  /* 0x0000000800077213 */ /* 0x000fe20000000000 */
[----:B------:R-:W-:Y:S02]  /*53f0*/  IMAD.MOV.U32 R8, RZ, RZ, R16 ;  /* 0x000000ffff087224 */ /* 0x000fe400078e0010 */
[----:B------:R-:W-:Y:S01]  /*5400*/  IMAD.MOV.U32 R10, RZ, RZ, R13 ;  /* 0x000000ffff0a7224 */ /* 0x000fe200078e000d */
[----:B------:R-:W-:Y:S02]  /*5410*/  I2FP.F32.S32 R11, R11 ;  /* 0x0000000b000b7245 */ /* 0x000fe40000201400 */
[----:B------:R-:W-:Y:S02]  /*5420*/  I2FP.F32.S32 R8, R8 ;  /* 0x0000000800087245 */ /* 0x000fe40000201400 */
[----:B------:R-:W-:Y:S02]  /*5430*/  I2FP.F32.S32 R10, R10 ;  /* 0x0000000a000a7245 */ /* 0x000fe40000201400 */
[----:B------:R-:W-:-:S02]  /*5440*/  I2FP.F32.S32 R16, R12 ;  /* 0x0000000c00107245 */ /* 0x000fc40000201400 */
[----:B------:R-:W-:Y:S01]  /*5450*/  I2FP.F32.S32 R7, R7 ;  /* 0x0000000700077245 */ /* 0x000fe20000201400 */
[-C--:B------:R-:W-:Y:S01]  /*5460*/  FFMA.FTZ R13, R8, -R226.reuse, R69 ;  /* 0x800000e2080d7223 */ /* 0x080fe20000010045 */
[-C--:B------:R-:W-:Y:S01]  /*5470*/  FFMA.FTZ R11, R11, -R226.reuse, R71 ;  /* 0x800000e20b0b7223 */ /* 0x080fe20000010047 */
[-C--:B------:R-:W-:Y:S01]  /*5480*/  FFMA.FTZ R12, R10, -R226.reuse, R48 ;  /* 0x800000e20a0c7223 */ /* 0x080fe20000010030 */
[-C--:B------:R-:W-:Y:S01]  /*5490*/  FFMA.FTZ R10, R16, -R226.reuse, R50 ;  /* 0x800000e2100a7223 */ /* 0x080fe20000010032 */
[----:B------:R-:W-:Y:S01]  /*54a0*/  FFMA.FTZ R17, R7, -R226, R49 ;  /* 0x800000e207117223 */ /* 0x000fe20000010031 */
[C---:B------:R-:W-:Y:S02]  /*54b0*/  VIADD R8, R6.reuse, 0x18 ;  /* 0x0000001806087836 */ /* 0x040fe40000000000 */
[----:B------:R-:W-:Y:S01]  /*54c0*/  VIADD R7, R6, 0x19 ;  /* 0x0000001906077836 */ /* 0x000fe20000000000 */
[----:B------:R-:W-:Y:S02]  /*54d0*/  FSEL R32, R15, -INF , !P0 ;  /* 0xff8000000f207808 */ /* 0x000fe40004000000 */
        /* <DEDUP_REMOVED lines=8> */
[----:B------:R-:W-:Y:S01]  /*5560*/  FSEL R27, R10, -INF , !P3 ;  /* 0xff8000000a1b7808 */ /* 0x000fe20005800000 */
[C---:B------:R-:W-:Y:S01]  /*5570*/  IMAD.IADD R10, R230.reuse, 0x1, -R8 ;  /* 0x00000001e60a7824 */ /* 0x040fe200078e0a08 */
[----:B------:R-:W-:Y:S01]  /*5580*/  ISETP.GE.AND P1, PT, R7, R228, PT ;  /* 0x000000e40700720c */ /* 0x000fe20003f26270 */
[----:B------:R-:W-:Y:S01]  /*5590*/  IMAD.IADD R14, R231, 0x1, -R9 ;  /* 0x00000001e70e7824 */ /* 0x000fe200078e0a09 */
[----:B------:R-:W-:Y:S02]  /*55a0*/  ISETP.GE.AND P3, PT, R7, R227, PT ;  /* 0x000000e30700720c */ /* 0x000fe40003f66270 */
[CC--:B------:R-:W-:Y:S02]  /*55b0*/  ISETP.GE.OR P0, PT, R9.reuse, R233.reuse, !P0 ;  /* 0x000000e90900720c */ /* 0x0c0fe40004706670 */
[----:B------:R-:W-:Y:S01]  /*55c0*/  ISETP.GE.OR P5, PT, R9, R232, !P5 ;  /* 0x000000e80900720c */ /* 0x000fe20006fa6670 */
        /* <DEDUP_REMOVED lines=13> */
[----:B------:R-:W-:Y:S01]  /*56a0*/  IMAD.MOV.U32 R7, RZ, RZ, R11 ;  /* 0x000000ffff077224 */ /* 0x000fe200078e000b */
[----:B------:R-:W-:Y:S02]  /*56b0*/  I2FP.F32.S32 R8, R8 ;  /* 0x0000000800087245 */ /* 0x000fe40000201400 */
[----:B------:R-:W-:Y:S01]  /*56c0*/  I2FP.F32.S32 R10, R10 ;  /* 0x0000000a000a7245 */ /* 0x000fe20000201400 */
[----:B------:R-:W-:Y:S01]  /*56d0*/  IMAD.MOV.U32 R11, RZ, RZ, R9 ;  /* 0x000000ffff0b7224 */ /* 0x000fe200078e0009 */
[----:B------:R-:W-:Y:S02]  /*56e0*/  I2FP.F32.S32 R7, R7 ;  /* 0x0000000700077245 */ /* 0x000fe40000201400 */
[----:B------:R-:W-:Y:S01]  /*56f0*/  I2FP.F32.S32 R9, R12 ;  /* 0x0000000c00097245 */ /* 0x000fe20000201400 */
[-C--:B------:R-:W-:Y:S01]  /*5700*/  FFMA.FTZ R12, R8, -R226.reuse, R72 ;  /* 0x800000e2080c7223 */ /* 0x080fe20000010048 */
[----:B------:R-:W-:Y:S01]  /*5710*/  I2FP.F32.S32 R14, R11 ;  /* 0x0000000b000e7245 */ /* 0x000fe20000201400 */
[-C--:B------:R-:W-:Y:S01]  /*5720*/  FFMA.FTZ R10, R10, -R226.reuse, R74 ;  /* 0x800000e20a0a7223 */ /* 0x080fe2000001004a */
[----:B------:R-:W-:Y:S01]  /*5730*/  FFMA.FTZ R11, R7, -R226, R51 ;  /* 0x800000e2070b7223 */ /* 0x000fe20000010033 */
[----:B------:R-:W-:-:S02]  /*5740*/  VIADD R8, R6, 0x20 ;  /* 0x0000002006087836 */ /* 0x000fc40000000000 */
[----:B------:R-:W-:Y:S01]  /*5750*/  VIADD R7, R6, 0x21 ;  /* 0x0000002106077836 */ /* 0x000fe20000000000 */
[----:B------:R-:W-:Y:S01]  /*5760*/  FSEL R31, R12, -INF , !P2 ;  /* 0xff8000000c1f7808 */ /* 0x000fe20005000000 */
[--C-:B------:R-:W-:Y:S01]  /*5770*/  IMAD.IADD R12, R230, 0x1, -R8.reuse ;  /* 0x00000001e60c7824 */ /* 0x100fe200078e0a08 */
[----:B------:R-:W-:Y:S01]  /*5780*/  FSEL R55, R10, -INF , !P4 ;  /* 0xff8000000a377808 */ /* 0x000fe20006000000 */
[----:B------:R-:W-:Y:S01]  /*5790*/  IMAD.IADD R10, R231, 0x1, -R8 ;  /* 0x00000001e70a7824 */ /* 0x000fe200078e0a08 */
[----:B------:R-:W-:Y:S01]  /*57a0*/  FSEL R26, R11, -INF , !P5 ;  /* 0xff8000000b1a7808 */ /* 0x000fe20006800000 */
[----:B------:R-:W-:Y:S01]  /*57b0*/  IMAD.IADD R11, R230, 0x1, -R7 ;  /* 0x00000001e60b7824 */ /* 0x000fe200078e0a07 */
[----:B------:R-:W-:Y:S01]  /*57c0*/  FSEL R22, R17, -INF , !P0 ;  /* 0xff80000011167808 */ /* 0x000fe20004000000 */
[----:B------:R-:W-:Y:S01]  /*57d0*/  FFMA.FTZ R16, R9, -R226, R73 ;  /* 0x800000e209107223 */ /* 0x000fe20000010049 */
[CC--:B------:R-:W-:Y:S02]  /*57e0*/  ISETP.GE.AND P2, PT, R7.reuse, R228.reuse, PT ;  /* 0x000000e40700720c */ /* 0x0c0fe40003f46270 */
[----:B------:R-:W-:Y:S01]  /*57f0*/  ISETP.GE.AND P4, PT, R7, R227, PT ;  /* 0x000000e30700720c */ /* 0x000fe20003f86270 */
[----:B------:R-:W-:Y:S01]  /*5800*/  VIADD R9, R6, 0x28 ;  /* 0x0000002806097836 */ /* 0x000fe20000000000 */
[----:B------:R-:W-:-:S02]  /*5810*/  ISETP.GE.AND P0, PT, R8, R228, PT ;  /* 0x000000e40800720c */ /* 0x000fc40003f06270 */
[C---:B------:R-:W-:Y:S02]  /*5820*/  ISETP.GE.AND P5, PT, R8.reuse, R227, PT ;  /* 0x000000e30800720c */ /* 0x040fe40003fa6270 */
[----:B------:R-:W-:Y:S02]  /*5830*/  IABS R13, R12 ;  /* 0x0000000c000d7213 */ /* 0x000fe40000000000 */
[----:B------:R-:W-:Y:S02]  /*5840*/  IABS R10, R10 ;  /* 0x0000000a000a7213 */ /* 0x000fe40000000000 */
[----:B------:R-:W-:Y:S02]  /*5850*/  IABS R12, R11 ;  /* 0x0000000b000c7213 */ /* 0x000fe40000000000 */
[CC--:B------:R-:W-:Y:S02]  /*5860*/  ISETP.GE.OR P2, PT, R7.reuse, R233.reuse, !P2 ;  /* 0x000000e90700720c */ /* 0x0c0fe40005746670 */
[----:B------:R-:W-:Y:S01]  /*5870*/  ISETP.GE.OR P4, PT, R7, R232, !P4 ;  /* 0x000000e80700720c */ /* 0x000fe20006786670 */
[----:B------:R-:W-:Y:S01]  /*5880*/  IMAD.IADD R7, R231, 0x1, -R7 ;  /* 0x00000001e7077824 */ /* 0x000fe200078e0a07 */
[----:B------:R-:W-:-:S02]  /*5890*/  ISETP.GE.OR P0, PT, R8, R233, !P0 ;  /* 0x000000e90800720c */ /* 0x000fc40004706670 */
[----:B------:R-:W-:Y:S01]  /*58a0*/  ISETP.GE.OR P5, PT, R8, R232, !P5 ;  /* 0x000000e80800720c */ /* 0x000fe20006fa6670 */
[----:B------:R-:W-:Y:S02]  /*58b0*/  IMAD.IADD R8, R230, 0x1, -R9 ;  /* 0x00000001e6087824 */ /* 0x000fe400078e0a09 */
[----:B------:R-:W-:Y:S02]  /*58c0*/  IMAD.MOV.U32 R11, RZ, RZ, R10 ;  /* 0x000000ffff0b7224 */ /* 0x000fe400078e000a */
[----:B------:R-:W-:Y:S01]  /*58d0*/  IMAD.MOV.U32 R10, RZ, RZ, R12 ;  /* 0x000000ffff0a7224 */ /* 0x000fe200078e000c */
[----:B------:R-:W-:Y:S02]  /*58e0*/  IABS R15, R7 ;  /* 0x00000007000f7213 */ /* 0x000fe40000000000 */
[----:B------:R-:W-:Y:S01]  /*58f0*/  IABS R7, R8 ;  /* 0x0000000800077213 */ /* 0x000fe20000000000 */
[----:B------:R-:W-:Y:S01]  /*5900*/  IMAD.MOV.U32 R8, RZ, RZ, R13 ;  /* 0x000000ffff087224 */ /* 0x000fe200078e000d */
[----:B------:R-:W-:-:S02]  /*5910*/  I2FP.F32.S32 R10, R10 ;  /* 0x0000000a000a7245 */ /* 0x000fc40000201400 */
[----:B------:R-:W-:Y:S02]  /*5920*/  I2FP.F32.S32 R15, R15 ;  /* 0x0000000f000f7245 */ /* 0x000fe40000201400 */
[----:B------:R-:W-:Y:S01]  /*5930*/  I2FP.F32.S32 R7, R7 ;  /* 0x0000000700077245 */ /* 0x000fe20000201400 */
[----:B------:R-:W-:Y:S01]  /*5940*/  FFMA.FTZ R12, R10, -R226, R37 ;  /* 0x800000e20a0c7223 */ /* 0x000fe20000010025 */
[----:B------:R-:W-:Y:S01]  /*5950*/  I2FP.F32.S32 R8, R8 ;  /* 0x0000000800087245 */ /* 0x000fe20000201400 */
[-C--:B------:R-:W-:Y:S01]  /*5960*/  FFMA.FTZ R14, R14, -R226.reuse, R75 ;  /* 0x800000e20e0e7223 */ /* 0x080fe2000001004b */
[----:B------:R-:W-:Y:S01]  /*5970*/  I2FP.F32.S32 R11, R11 ;  /* 0x0000000b000b7245 */ /* 0x000fe20000201400 */
[-C--:B------:R-:W-:Y:S01]  /*5980*/  FFMA.FTZ R10, R15, -R226.reuse, R39 ;  /* 0x800000e20f0a7223 */ /* 0x080fe20000010027 */
[-C--:B------:R-:W-:Y:S01]  /*5990*/  FFMA.FTZ R15, R7, -R226.reuse, R40 ;  /* 0x800000e2070f7223 */ /* 0x080fe20000010028 */
[----:B------:R-:W-:Y:S02]  /*59a0*/  VIADD R7, R6, 0x30 ;  /* 0x0000003006077836 */ /* 0x000fe40000000000 */
[-C--:B------:R-:W-:Y:S01]  /*59b0*/  FFMA.FTZ R13, R8, -R226.reuse, R36 ;  /* 0x800000e2080d7223 */ /* 0x080fe20000010024 */
[----:B------:R-:W-:Y:S01]  /*59c0*/  FFMA.FTZ R11, R11, -R226, R38 ;  /* 0x800000e20b0b7223 */ /* 0x000fe20000010026 */
[----:B------:R-:W-:Y:S01]  /*59d0*/  FSEL R28, R16, -INF , !P1 ;  /* 0xff800000101c7808 */ /* 0x000fe20004800000 */
[----:B------:R-:W-:Y:S01]  /*59e0*/  VIADD R8, R6, 0x29 ;  /* 0x0000002906087836 */ /* 0x000fe20000000000 */
[----:B------:R-:W-:-:S02]  /*59f0*/  FSEL R29, R14, -INF , !P3 ;  /* 0xff8000000e1d7808 */ /* 0x000fc40005800000 */
[CC--:B------:R-:W-:Y:S02]  /*5a00*/  ISETP.GE.AND P1, PT, R9.reuse, R228.reuse, PT ;  /* 0x000000e40900720c */ /* 0x0c0fe40003f26270 */
[-C--:B------:R-:W-:Y:S02]  /*5a10*/  ISETP.GE.AND P3, PT, R9, R227.reuse, PT ;  /* 0x000000e30900720c */ /* 0x080fe40003f66270 */
[----:B------:R-:W-:Y:S02]  /*5a20*/  FSEL R59, R12, -INF , !P2 ;  /* 0xff8000000c3b7808 */ /* 0x000fe40005000000 */
[----:B------:R-:W-:Y:S01]  /*5a30*/  FSEL R63, R10, -INF , !P4 ;  /* 0xff8000000a3f7808 */ /* 0x000fe20006000000 */
[----:B------:R-:W-:Y:S01]  /*5a40*/  IMAD.IADD R14, R231, 0x1, -R9 ;  /* 0x00000001e70e7824 */ /* 0x000fe200078e0a09 */
[C---:B------:R-:W-:Y:S02]  /*5a50*/  ISETP.GE.AND P2, PT, R7.reuse, R228, PT ;  /* 0x000000e40700720c */ /* 0x040fe40003f46270 */
[----:B------:R-:W-:-:S02]  /*5a60*/  ISETP.GE.AND P4, PT, R7, R227, PT ;  /* 0x000000e30700720c */ /* 0x000fc40003f86270 */
[----:B------:R-:W-:Y:S02]  /*5a70*/  FSEL R54, R13, -INF , !P0 ;  /* 0xff8000000d367808 */ /* 0x000fe40004000000 */
[----:B------:R-:W-:Y:S01]  /*5a80*/  FSEL R60, R11, -INF , !P5 ;  /* 0xff8000000b3c7808 */ /* 0x000fe20006800000 */
[C---:B------:R-:W-:Y:S01]  /*5a90*/  IMAD.IADD R10, R230.reuse, 0x1, -R8 ;  /* 0x00000001e60a7824 */ /* 0x040fe200078e0a08 */
[C---:B------:R-:W-:Y:S02]  /*5aa0*/  ISETP.GE.OR P1, PT, R9.reuse, R233, !P1 ;  /* 0x000000e90900720c */ /* 0x040fe40004f26670 */
[----:B------:R-:W-:Y:S01]  /*5ab0*/  ISETP.GE.OR P3, PT, R9, R232, !P3 ;  /* 0x000000e80900720c */ /* 0x000fe20005f66670 */
[----:B------:R-:W-:Y:S01]  /*5ac0*/  IMAD.IADD R9, R230, 0x1, -R7 ;  /* 0x00000001e6097824 */ /* 0x000fe200078e0a07 */
[C---:B------:R-:W-:Y:S02]  /*5ad0*/  ISETP.GE.AND P0, PT, R8.reuse, R228, PT ;  /* 0x000000e40800720c */ /* 0x040fe40003f06270 */
[----:B------:R-:W-:-:S02]  /*5ae0*/  ISETP.GE.AND P5, PT, R8, R227, PT ;  /* 0x000000e30800720c */ /* 0x000fc40003fa6270 */
[CC--:B------:R-:W-:Y:S02]  /*5af0*/  ISETP.GE.OR P2, PT, R7.reuse, R233.reuse, !P2 ;  /* 0x000000e90700720c */ /* 0x0c0fe40005746670 */
[----:B------:R-:W-:Y:S01]  /*5b00*/  ISETP.GE.OR P4, PT, R7, R232, !P4 ;  /* 0x000000e80700720c */ /* 0x000fe20006786670 */
[C---:B------:R-:W-:Y:S01]  /*5b10*/  IMAD.IADD R7, R231.reuse, 0x1, -R7 ;  /* 0x00000001e7077824 */ /* 0x040fe200078e0a07 */
[----:B------:R-:W-:Y:S02]  /*5b20*/  IABS R11, R14 ;  /* 0x0000000e000b7213 */ /* 0x000fe40000000000 */
[C---:B------:R-:W-:Y:S02]  /*5b30*/  ISETP.GE.OR P0, PT, R8.reuse, R233, !P0 ;  /* 0x000000e90800720c */ /* 0x040fe40004706670 */
[----:B------:R-:W-:Y:S01]  /*5b40*/  ISETP.GE.OR P5, PT, R8, R232, !P5 ;  /* 0x000000e80800720c */ /* 0x000fe20006fa6670 */
[----:B------:R-:W-:Y:S01]  /*5b50*/  IMAD.IADD R8, R231, 0x1, -R8 ;  /* 0x00000001e7087824 */ /* 0x000fe200078e0a08 */
[----:B------:R-:W-:-:S02]  /*5b60*/  IABS R12, R10 ;  /* 0x0000000a000c7213 */ /* 0x000fc40000000000 */
[----:B------:R-:W-:Y:S01]  /*5b70*/  IABS R13, R7 ;  /* 0x00000007000d7213 */ /* 0x000fe20000000000 */
[----:B------:R-:W-:Y:S01]  /*5b80*/  IMAD.MOV.U32 R7, RZ, RZ, R11 ;  /* 0x000000ffff077224 */ /* 0x000fe200078e000b */
[----:B------:R-:W-:Y:S01]  /*5b90*/  IABS R10, R8 ;  /* 0x00000008000a7213 */ /* 0x000fe20000000000 */
[----:B------:R-:W-:Y:S01]  /*5ba0*/  IMAD.MOV.U32 R8, RZ, RZ, R12 ;  /* 0x000000ffff087224 */ /* 0x000fe200078e000c */
[----:B------:R-:W-:Y:S01]  /*5bb0*/  IABS R9, R9 ;  /* 0x0000000900097213 */ /* 0x000fe20000000000 */
[----:B------:R-:W-:Y:S01]  /*5bc0*/  IMAD.MOV.U32 R12, RZ, RZ, R13 ;  /* 0x000000ffff0c7224 */ /* 0x000fe200078e000d */
[----:B------:R-:W-:Y:S02]  /*5bd0*/  I2FP.F32.S32 R7, R7 ;  /* 0x0000000700077245 */ /* 0x000fe40000201400 */
[----:B------:R-:W-:Y:S01]  /*5be0*/  I2FP.F32.S32 R8, R8 ;  /* 0x0000000800087245 */ /* 0x000fe20000201400 */
[----:B------:R-:W-:Y:S02]  /*5bf0*/  IMAD.MOV.U32 R11, RZ, RZ, R9 ;  /* 0x000000ffff0b7224 */ /* 0x000fe400078e0009 */
[----:B------:R-:W-:Y:S01]  /*5c00*/  FFMA.FTZ R9, R7, -R226, R42 ;  /* 0x800000e207097223 */ /* 0x000fe2000001002a */
[----:B------:R-:W-:Y:S01]  /*5c10*/  I2FP.F32.S32 R7, R12 ;  /* 0x0000000c00077245 */ /* 0x000fe20000201400 */
[----:B------:R-:W-:Y:S01]  /*5c20*/  FFMA.FTZ R14, R8, -R226, R41 ;  /* 0x800000e2080e7223 */ /* 0x000fe20000010029 */
[----:B------:R-:W-:Y:S01]  /*5c30*/  VIADD R8, R6, 0x31 ;  /* 0x0000003106087836 */ /* 0x000fe20000000000 */
[----:B------:R-:W-:-:S02]  /*5c40*/  I2FP.F32.S32 R11, R11 ;  /* 0x0000000b000b7245 */ /* 0x000fc40000201400 */
[----:B------:R-:W-:Y:S01]  /*5c50*/  FFMA.FTZ R18, R7, -R226, R46 ;  /* 0x800000e207127223 */ /* 0x000fe2000001002e */
[----:B------:R-:W-:Y:S01]  /*5c60*/  VIADD R7, R6, 0x38 ;  /* 0x0000003806077836 */ /* 0x000fe20000000000 */
[----:B------:R-:W-:Y:S02]  /*5c70*/  FSEL R24, R15, -INF , !P1 ;  /* 0xff8000000f187808 */ /* 0x000fe40004800000 */
[----:B------:R-:W-:Y:S02]  /*5c80*/  FSEL R52, R9, -INF , !P3 ;  /* 0xff80000009347808 */ /* 0x000fe40005800000 */
[----:B------:R-:W-:Y:S02]  /*5c90*/  I2FP.F32.S32 R10, R10 ;  /* 0x0000000a000a7245 */ /* 0x000fe40000201400 */
[C---:B------:R-:W-:Y:S02]  /*5ca0*/  ISETP.GE.AND P1, PT, R8.reuse, R228, PT ;  /* 0x000000e40800720c */ /* 0x040fe40003f26270 */
[----:B------:R-:W-:Y:S01]  /*5cb0*/  ISETP.GE.AND P3, PT, R8, R227, PT ;  /* 0x000000e30800720c */ /* 0x000fe20003f66270 */
[----:B------:R-:W-:-:S02]  /*5cc0*/  VIADD R6, R6, 0x39 ;  /* 0x0000003906067836 */ /* 0x000fc40000000000 */
[----:B------:R-:W-:Y:S01]  /*5cd0*/  FFMA.FTZ R13, R11, -R226, R44 ;  /* 0x800000e20b0d7223 */ /* 0x000fe2000001002c */
[----:B------:R-:W-:Y:S01]  /*5ce0*/  IMAD.IADD R9, R230, 0x1, -R7 ;  /* 0x00000001e6097824 */ /* 0x000fe200078e0a07 */
[----:B------:R-:W-:Y:S01]  /*5cf0*/  ISETP.GE.OR P1, PT, R8, R233, !P1 ;  /* 0x000000e90800720c */ /* 0x000fe20004f26670 */
[--C-:B------:R-:W-:Y:S01]  /*5d00*/  IMAD.IADD R11, R230, 0x1, -R8.reuse ;  /* 0x00000001e60b7824 */ /* 0x100fe200078e0a08 */
[----:B------:R-:W-:Y:S01]  /*5d10*/  ISETP.GE.OR P3, PT, R8, R232, !P3 ;  /* 0x000000e80800720c */ /* 0x000fe20005f66670 */
[----:B------:R-:W-:Y:S01]  /*5d20*/  FFMA.FTZ R17, R10, -R226, R43 ;  /* 0x800000e20a117223 */ /* 0x000fe2000001002b */
[----:B------:R-:W-:Y:S01]  /*5d30*/  IMAD.IADD R8, R231, 0x1, -R8 ;  /* 0x00000001e7087824 */ /* 0x000fe200078e0a08 */
[----:B------:R-:W-:Y:S01]  /*5d40*/  IABS R9, R9 ;  /* 0x0000000900097213 */ /* 0x000fe20000000000 */
[----:B------:R-:W-:-:S03]  /*5d50*/  IMAD.IADD R10, R230, 0x1, -R6 ;  /* 0x00000001e60a7824 */ /* 0x000fc600078e0a06 */
[----:B------:R-:W-:Y:S02]  /*5d60*/  IABS R15, R8 ;  /* 0x00000008000f7213 */ /* 0x000fe40000000000 */
[----:B------:R-:W-:Y:S01]  /*5d70*/  IABS R8, R10 ;  /* 0x0000000a00087213 */ /* 0x000fe20000000000 */
[----:B------:R-:W-:Y:S01]  /*5d80*/  IMAD.MOV.U32 R10, RZ, RZ, R9 ;  /* 0x000000ffff0a7224 */ /* 0x000fe200078e0009 */
[----:B------:R-:W-:Y:S02]  /*5d90*/  FMNMX.FTZ R9, R30, R58, !PT ;  /* 0x0000003a1e097209 */ /* 0x000fe40007810000 */
[----:B------:R-:W-:Y:S02]  /*5da0*/  IABS R11, R11 ;  /* 0x0000000b000b7213 */ /* 0x000fe40000000000 */
[----:B------:R-:W-:Y:S02]  /*5db0*/  FMNMX.FTZ R9, R32, R9, !PT ;  /* 0x0000000920097209 */ /* 0x000fe40007810000 */
[----:B------:R-:W-:-:S02]  /*5dc0*/  I2FP.F32.S32 R12, R11 ;  /* 0x0000000b000c7245 */ /* 0x000fc40000201400 */
[----:B------:R-:W-:Y:S02]  /*5dd0*/  I2FP.F32.S32 R11, R10 ;  /* 0x0000000a000b7245 */ /* 0x000fe40000201400 */
[----:B------:R-:W-:Y:S02]  /*5de0*/  I2FP.F32.S32 R10, R8 ;  /* 0x00000008000a7245 */ /* 0x000fe40000201400 */
[----:B------:R-:W-:Y:S02]  /*5df0*/  FMNMX.FTZ R8, R34, R9, !PT ;  /* 0x0000000922087209 */ /* 0x000fe40007810000 */
[----:B------:R-:W-:Y:S02]  /*5e00*/  I2FP.F32.S32 R15, R15 ;  /* 0x0000000f000f7245 */ /* 0x000fe40000201400 */
[----:B------:R-:W-:Y:S02]  /*5e10*/  FMNMX.FTZ R8, R19, R8, !PT ;  /* 0x0000000813087209 */ /* 0x000fe40007810000 */
[----:B------:R-:W-:-:S02]  /*5e20*/  FSEL R25, R14, -INF , !P0 ;  /* 0xff8000000e197808 */ /* 0x000fc40004000000 */
[----:B------:R-:W-:Y:S02]  /*5e30*/  FSEL R49, R13, -INF , !P2 ;  /* 0xff8000000d317808 */ /* 0x000fe40005000000 */
[C---:B------:R-:W-:Y:S02]  /*5e40*/  ISETP.GE.AND P0, PT, R7.reuse, R228, PT ;  /* 0x000000e40700720c */ /* 0x040fe40003f06270 */
[----:B------:R-:W-:Y:S02]  /*5e50*/  FMNMX.FTZ R9, R22, R8, !PT ;  /* 0x0000000816097209 */ /* 0x000fe40007810000 */
[----:B------:R-:W-:Y:S01]  /*5e60*/  ISETP.GE.AND P2, PT, R7, R227, PT ;  /* 0x000000e30700720c */ /* 0x000fe20003f46270 */
[-C--:B------:R-:W-:Y:S01]  /*5e70*/  FFMA.FTZ R16, R15, -R226.reuse, R47 ;  /* 0x800000e20f107223 */ /* 0x080fe2000001002f */
[----:B------:R-:W-:Y:S01]  /*5e80*/  FMNMX.FTZ R8, R33, R61, !PT ;  /* 0x0000003d21087209 */ /* 0x000fe20007810000 */
[----:B------:R-:W-:Y:S01]  /*5e90*/  FFMA.FTZ R15, R10, -R226, R65 ;  /* 0x800000e20a0f7223 */ /* 0x000fe20000010041 */
[----:B------:R-:W-:Y:S01]  /*5ea0*/  ISETP.GE.OR P0, PT, R7, R233, !P0 ;  /* 0x000000e90700720c */ /* 0x000fe20004706670 */
[----:B------:R-:W-:Y:S01]  /*5eb0*/  IMAD.IADD R10, R231, 0x1, -R7 ;  /* 0x00000001e70a7824 */ /* 0x000fe200078e0a07 */
[----:B------:R-:W-:-:S02]  /*5ec0*/  FMNMX.FTZ R9, R31, R9, !PT ;  /* 0x000000091f097209 */ /* 0x000fc40007810000 */
[----:B------:R-:W-:Y:S02]  /*5ed0*/  ISETP.GE.OR P2, PT, R7, R232, !P2 ;  /* 0x000000e80700720c */ /* 0x000fe40005746670 */
[----:B------:R-:W-:Y:S02]  /*5ee0*/  FMNMX.FTZ R7, R35, R8, !PT ;  /* 0x0000000823077209 */ /* 0x000fe40007810000 */
[----:B------:R-:W-:Y:S01]  /*5ef0*/  FMNMX.FTZ R8, R28, R9, !PT ;  /* 0x000000091c087209 */ /* 0x000fe20007810000 */
[-C--:B------:R-:W-:Y:S01]  /*5f00*/  FFMA.FTZ R12, R12, -R226.reuse, R45 ;  /* 0x800000e20c0c7223 */ /* 0x080fe2000001002d */
[----:B------:R-:W-:Y:S01]  /*5f10*/  FMNMX.FTZ R7, R53, R7, !PT ;  /* 0x0000000735077209 */ /* 0x000fe20007810000 */
[----:B------:R-:W-:Y:S01]  /*5f20*/  FFMA.FTZ R11, R11, -R226, R64 ;  /* 0x800000e20b0b7223 */ /* 0x000fe20000010040 */
[----:B------:R-:W-:Y:S02]  /*5f30*/  FMNMX.FTZ R8, R54, R8, !PT ;  /* 0x0000000836087209 */ /* 0x000fe40007810000 */
[----:B------:R-:W-:-:S02]  /*5f40*/  FMNMX.FTZ R7, R27, R7, !PT ;  /* 0x000000071b077209 */ /* 0x000fc40007810000 */
[----:B------:R-:W-:Y:S02]  /*5f50*/  FSEL R48, R12, -INF , !P1 ;  /* 0xff8000000c307808 */ /* 0x000fe40004800000 */
[----:B------:R-:W-:Y:S02]  /*5f60*/  FSEL R45, R11, -INF , !P0 ;  /* 0xff8000000b2d7808 */ /* 0x000fe40004000000 */
[C---:B------:R-:W-:Y:S02]  /*5f70*/  ISETP.GE.AND P1, PT, R6.reuse, R228, PT ;  /* 0x000000e40600720c */ /* 0x040fe40003f26270 */
[----:B------:R-:W-:Y:S02]  /*5f80*/  ISETP.GE.AND P0, PT, R6, R227, PT ;  /* 0x000000e30600720c */ /* 0x000fe40003f06270 */
[----:B------:R-:W-:Y:S02]  /*5f90*/  FMNMX.FTZ R8, R59, R8, !PT ;  /* 0x000000083b087209 */ /* 0x000fe40007810000 */
[----:B------:R-:W-:Y:S01]  /*5fa0*/  FMNMX.FTZ R7, R26, R7, !PT ;  /* 0x000000071a077209 */ /* 0x000fe20007810000 */
[----:B------:R-:W-:Y:S01]  /*5fb0*/  IMAD.IADD R9, R231, 0x1, -R6 ;  /* 0x00000001e7097824 */ /* 0x000fe200078e0a06 */
[----:B------:R-:W-:-:S02]  /*5fc0*/  ISETP.GE.OR P1, PT, R6, R233, !P1 ;  /* 0x000000e90600720c */ /* 0x000fc40004f26670 */
[----:B------:R-:W-:Y:S02]  /*5fd0*/  ISETP.GE.OR P0, PT, R6, R232, !P0 ;  /* 0x000000e80600720c */ /* 0x000fe40004706670 */
[----:B------:R-:W-:Y:S02]  /*5fe0*/  FMNMX.FTZ R8, R24, R8, !PT ;  /* 0x0000000818087209 */ /* 0x000fe40007810000 */
[----:B------:R-:W-:Y:S02]  /*5ff0*/  FMNMX.FTZ R6, R55, R7, !PT ;  /* 0x0000000737067209 */ /* 0x000fe40007810000 */
[----:B------:R-:W-:Y:S02]  /*6000*/  FMNMX.FTZ R8, R25, R8, !PT ;  /* 0x0000000819087209 */ /* 0x000fe40007810000 */
[----:B------:R-:W-:Y:S02]  /*6010*/  FMNMX.FTZ R6, R29, R6, !PT ;  /* 0x000000061d067209 */ /* 0x000fe40007810000 */
[----:B------:R-:W-:-:S02]  /*6020*/  FMNMX.FTZ R8, R49, R8, !PT ;  /* 0x0000000831087209 */ /* 0x000fc40007810000 */
[----:B------:R-:W-:Y:S02]  /*6030*/  IABS R10, R10 ;  /* 0x0000000a000a7213 */ /* 0x000fe40000000000 */
[----:B------:R-:W-:Y:S02]  /*6040*/  FMNMX.FTZ R6, R60, R6, !PT ;  /* 0x000000063c067209 */ /* 0x000fe40007810000 */
[----:B------:R-:W-:Y:S01]  /*6050*/  FMNMX.FTZ R8, R48, R8, !PT ;  /* 0x0000000830087209 */ /* 0x000fe20007810000 */
[----:B------:R-:W-:Y:S01]  /*6060*/  IMAD.MOV.U32 R13, RZ, RZ, R10 ;  /* 0x000000ffff0d7224 */ /* 0x000fe200078e000a */
[----:B------:R-:W-:Y:S02]  /*6070*/  IABS R9, R9 ;  /* 0x0000000900097213 */ /* 0x000fe40000000000 */
[----:B------:R-:W-:Y:S02]  /*6080*/  FMNMX.FTZ R6, R63, R6, !PT ;  /* 0x000000063f067209 */ /* 0x000fe40007810000 */
[----:B------:R-:W-:-:S02]  /*6090*/  FSEL R44, R15, -INF , !P1 ;  /* 0xff8000000f2c7808 */ /* 0x000fc40004800000 */
[----:B------:R-:W-:Y:S01]  /*60a0*/  FMNMX.FTZ R8, R45, R8, !PT ;  /* 0x000000082d087209 */ /* 0x000fe20007810000 */
[----:B------:R-:W-:Y:S01]  /*60b0*/  IMAD.MOV.U32 R12, RZ, RZ, R9 ;  /* 0x000000ffff0c7224 */ /* 0x000fe200078e0009 */
[----:B------:R-:W-:Y:S02]  /*60c0*/  FSEL R23, R17, -INF , !P5 ;  /* 0xff80000011177808 */ /* 0x000fe40006800000 */
[----:B------:R-:W-:Y:S02]  /*60d0*/  FMNMX.FTZ R6, R52, R6, !PT ;  /* 0x0000000634067209 */ /* 0x000fe40007810000 */
[----:B------:R-:W-:Y:S02]  /*60e0*/  I2FP.F32.S32 R13, R13 ;  /* 0x0000000d000d7245 */ /* 0x000fe40000201400 */
[----:B------:R-:W-:Y:S02]  /*60f0*/  FMNMX.FTZ R8, R44, R8, !PT ;  /* 0x000000082c087209 */ /* 0x000fe40007810000 */
[----:B------:R-:W-:-:S02]  /*6100*/  FSEL R50, R18, -INF , !P4 ;  /* 0xff80000012327808 */ /* 0x000fc40006000000 */
[----:B------:R-:W-:Y:S01]  /*6110*/  FMNMX.FTZ R7, R23, R6, !PT ;  /* 0x0000000617077209 */ /* 0x000fe20007810000 */
[----:B------:R-:W-:Y:S01]  /*6120*/  FFMA.FTZ R13, R13, -R226, R66 ;  /* 0x800000e20d0d7223 */ /* 0x000fe20000010042 */
[----:B------:R-:W-:Y:S01]  /*6130*/  I2FP.F32.S32 R12, R12 ;  /* 0x0000000c000c7245 */ /* 0x000fe20000201400 */
[----:B------:R-:W1:Y:S01]  /*6140*/  SHFL.BFLY PT, R133, R8, 0x2, 0x1f ;  /* 0x0c401f0008857f89 */ /* 0x000e6200000e0000 */
[----:B------:R-:W-:Y:S02]  /*6150*/  FSEL R51, R16, -INF , !P3 ;  /* 0xff80000010337808 */ /* 0x000fe40005800000 */
[----:B------:R-:W-:Y:S01]  /*6160*/  FMNMX.FTZ R7, R50, R7, !PT ;  /* 0x0000000732077209 */ /* 0x000fe20007810000 */
[----:B------:R-:W-:Y:S01]  /*6170*/  FFMA.FTZ R12, R12, -R226, R67 ;  /* 0x800000e20c0c7223 */ /* 0x000fe20000010043 */
[----:B------:R-:W-:Y:S01]  /*6180*/  IMAD.SHL.U32 R6, R135, 0x2, RZ ;  /* 0x0000000287067824 */ /* 0x000fe200078e00ff */
[----:B------:R-:W-:Y:S02]  /*6190*/  FSEL R47, R13, -INF , !P2 ;  /* 0xff8000000d2f7808 */ /* 0x000fe40005000000 */
[----:B------:R-:W-:Y:S01]  /*61a0*/  FMNMX.FTZ R7, R51, R7, !PT ;  /* 0x0000000733077209 */ /* 0x000fe20007810000 */
[----:B------:R-:W-:Y:S01]  /*61b0*/  IMAD.WIDE.U32 R10, R121, -0x2daee0ad, RZ ;  /* 0xd2511f53790a7825 */ /* 0x000fe200078e00ff */
[----:B------:R-:W-:-:S02]  /*61c0*/  FSEL R46, R12, -INF , !P0 ;  /* 0xff8000000c2e7808 */ /* 0x000fc40004000000 */
[----:B------:R-:W-:Y:S02]  /*61d0*/  FMNMX.FTZ R132, R47, R7, !PT ;  /* 0x000000072f847209 */ /* 0x000fe40007810000 */
[----:B------:R-:W-:Y:S01]  /*61e0*/  LOP3.LUT R9, R123, R6, RZ, 0x3c, !PT ;  /* 0x000000067b097212 */ /* 0x000fe200078e3cff */
[----:B------:R-:W-:Y:S01]  /*61f0*/  IMAD.WIDE.U32 R20, R57, -0x326172a9, RZ ;  /* 0xcd9e8d5739147825 */ /* 0x000fe200078e00ff */
[----:B------:R-:W-:Y:S02]  /*6200*/  FMNMX.FTZ R132, R46, R132, !PT ;  /* 0x000000842e847209 */ /* 0x000fe40007810000 */
[----:B------:R-:W-:Y:S01]  /*6210*/  LOP3.LUT R56, R122, R108, RZ, 0x3c, !PT ;  /* 0x0000006c7a387212 */ /* 0x000fe200078e3cff */
[----:B------:R-:W-:Y:S01]  /*6220*/  VIADD R6, R6, 0x1 ;  /* 0x0000000106067836 */ /* 0x000fe20000000000 */
[----:B------:R-:W-:Y:S01]  /*6230*/  LOP3.LUT R9, R9, R11, RZ, 0x3c, !PT ;  /* 0x0000000b09097212 */ /* 0x000fe200078e3cff */
[----:B------:R-:W3:Y:S01]  /*6240*/  SHFL.BFLY PT, R18, R132, 0x2, 0x1f ;  /* 0x0c401f0084127f89 */ /* 0x000ee200000e0000 */
[----:B------:R-:W-:Y:S01]  /*6250*/  LOP3.LUT R7, R56, R21, RZ, 0x3c, !PT ;  /* 0x0000001538077212 */ /* 0x000fe200078e3cff */
[----:B------:R-:W-:Y:S01]  /*6260*/  VIADD R15, R122, 0x9e3779b9 ;  /* 0x9e3779b97a0f7836 */ /* 0x000fe20000000000 */
[----:B------:R-:W-:Y:S01]  /*6270*/  LOP3.LUT R14, R123, R6, RZ, 0x3c, !PT ;  /* 0x000000067b0e7212 */ /* 0x000fe200078e3cff */
[----:B------:R-:W-:Y:S01]  /*6280*/  IMAD.WIDE.U32 R12, R9, -0x326172a9, RZ ;  /* 0xcd9e8d57090c7825 */ /* 0x000fe200078e00ff */
[----:B-1----:R-:W-:-:S02]  /*6290*/  FMNMX.FTZ R133, R8, R133, !PT ;  /* 0x0000008508857209 */ /* 0x002fc40007810000 */
[----:B------:R-:W-:Y:S01]  /*62a0*/  LOP3.LUT R14, R14, R11, RZ, 0x3c, !PT ;  /* 0x0000000b0e0e7212 */ /* 0x000fe200078e3cff */
[----:B------:R-:W-:Y:S01]  /*62b0*/  IMAD.WIDE.U32 R6, R7, -0x2daee0ad, RZ ;  /* 0xd2511f5307067825 */ /* 0x000fe200078e00ff */
[----:B------:R-:W-:-:S03]  /*62c0*/  LOP3.LUT R11, R13, R15, R20, 0x96, !PT ;  /* 0x0000000f0d0b7212 */ /* 0x000fc600078e9614 */
[C---:B------:R-:W-:Y:S02]  /*62d0*/  VIADD R9, R123.reuse, 0xbb67ae85 ;  /* 0xbb67ae857b097836 */ /* 0x040fe40000000000 */
[----:B------:R-:W-:-:S03]  /*62e0*/  VIADD R43, R123, 0x76cf5d0a ;  /* 0x76cf5d0a7b2b7836 */ /* 0x000fc60000000000 */
[----:B------:R-:W-:Y:S01]  /*62f0*/  LOP3.LUT R10, R7, R9, R10, 0x96, !PT ;  /* 0x00000009070a7212 */ /* 0x000fe200078e960a */
[----:B------:R-:W-:Y:S01]  /*6300*/  IMAD.WIDE.U32 R8, R11, -0x2daee0ad, RZ ;  /* 0xd2511f530b087825 */ /* 0x000fe200078e00ff */
[----:B------:R-:W1:Y:S03]  /*6310*/  SHFL.BFLY PT, R7, R133, 0x1, 0x1f ;  /* 0x0c201f0085077f89 */ /* 0x000e6600000e0000 */
[----:B------:R-:W-:Y:S01]  /*6320*/  IMAD.WIDE.U32 R194, R10, -0x326172a9, RZ ;  /* 0xcd9e8d570ac27825 */ /* 0x000fe200078e00ff */
[----:B------:R4:W-:Y:S01]  /*6330*/  STL [R1+0x110], R56 ;  /* 0x0001103801007387 */ /* 0x0009e20000100800 */
[----:B------:R-:W-:Y:S02]  /*6340*/  LOP3.LUT R10, R9, R43, R6, 0x96, !PT ;  /* 0x0000002b090a7212 */ /* 0x000fe400078e9606 */
[----:B------:R-:W-:Y:S01]  /*6350*/  IMAD.WIDE.U32 R16, R14, -0x326172a9, RZ ;  /* 0xcd9e8d570e107825 */ /* 0x000fe200078e00ff */
[----:B---3--:R-:W-:-:S03]  /*6360*/  FMNMX.FTZ R132, R132, R18, !PT ;  /* 0x0000001284847209 */ /* 0x008fc60007810000 */
[----:B------:R-:W-:Y:S02]  /*6370*/  VIADD R245, R122, 0xdaa66d2b ;  /* 0xdaa66d2b7af57836 */ /* 0x000fe40000000000 */
[----:B------:R-:W-:Y:S01]  /*6380*/  IMAD.WIDE.U32 R10, R10, -0x326172a9, RZ ;  /* 0xcd9e8d570a0a7825 */ /* 0x000fe200078e00ff */
[----:B------:R-:W-:-:S03]  /*6390*/  LOP3.LUT R14, R17, R15, R20, 0x96, !PT ;  /* 0x0000000f110e7212 */ /* 0x000fc600078e9614 */
[----:B----4-:R-:W-:-:S05]  /*63a0*/  VIADD R56, R122, 0x3c6ef372 ;  /* 0x3c6ef3727a387836 */ /* 0x010fca0000000000 */
[CC--:B------:R-:W-:Y:S02]  /*63b0*/  LOP3.LUT R12, R195.reuse, R56.reuse, R12, 0x96, !PT ;  /* 0x00000038c30c7212 */ /* 0x0c0fe400078e960c */
[----:B------:R-:W-:-:S03]  /*63c0*/  LOP3.LUT R16, R195, R56, R16, 0x96, !PT ;  /* 0x00000038c3107212 */ /* 0x000fc600078e9610 */
[----:B------:R-:W-:Y:S01]  /*63d0*/  IMAD.WIDE.U32 R20, R12, -0x2daee0ad, RZ ;  /* 0xd2511f530c147825 */ /* 0x000fe200078e00ff */
[----:B------:R-:W-:Y:S02]  /*63e0*/  LOP3.LUT R12, R11, R245, R194, 0x96, !PT ;  /* 0x000000f50b0c7212 */ /* 0x000fe400078e96c2 */
[----:B------:R-:W3:Y:S01]  /*63f0*/  SHFL.BFLY PT, R11, R132, 0x1, 0x1f ;  /* 0x0c201f00840b7f89 */ /* 0x000ee200000e0000 */
[C---:B------:R-:W-:Y:S02]  /*6400*/  VIADD R42, R123.reuse, 0x32370b8f ;  /* 0x32370b8f7b2a7836 */ /* 0x040fe40000000000 */
[----:B------:R-:W-:Y:S01]  /*6410*/  VIADD R64, R123, 0xed9eba14 ;  /* 0xed9eba147b407836 */ /* 0x000fe20000000000 */
[----:B------:R4:W-:Y:S01]  /*6420*/  STL [R1+0x100], R15 ;  /* 0x0001000f01007387 */ /* 0x0009e20000100800 */
[----:B------:R-:W-:Y:S01]  /*6430*/  IMAD.WIDE.U32 R12, R12, -0x2daee0ad, RZ ;  /* 0xd2511f530c0c7825 */ /* 0x000fe200078e00ff */
[----:B------:R-:W-:-:S03]  /*6440*/  LOP3.LUT R8, R21, R42, R8, 0x96, !PT ;  /* 0x0000002a15087212 */ /* 0x000fc600078e9608 */
[----:B------:R-:W-:Y:S01]  /*6450*/  IMAD.WIDE.U32 R16, R16, -0x2daee0ad, RZ ;  /* 0xd2511f5310107825 */ /* 0x000fe200078e00ff */
[----:B-1----:R-:W-:-:S03]  /*6460*/  FMNMX.FTZ R133, R133, R7, !PT ;  /* 0x0000000785857209 */ /* 0x002fc60007810000 */
[----:B------:R-:W-:Y:S01]  /*6470*/  IMAD R171, R4, 0x2, R5 ;  /* 0x0000000204ab7824 */ /* 0x000fe200078e0205 */
[----:B------:R-:W-:Y:S01]  /*6480*/  LOP3.LUT R4, R13, R64, R20, 0x96, !PT ;  /* 0x000000400d047212 */ /* 0x000fe200078e9614 */
[----:B------:R-:W-:Y:S01]  /*6490*/  STL [R1+0x104], R56 ;  /* 0x0001043801007387 */ /* 0x000fe20000100800 */
[----:B------:R-:W-:-:S04]  /*64a0*/  IMAD.WIDE.U32 R8, R8, -0x326172a9, RZ ;  /* 0xcd9e8d5708087825 */ /* 0x000fc800078e00ff */
[----:B--2---:R-:W-:Y:S01]  /*64b0*/  FMUL.FTZ R5, R2, R133 ;  /* 0x0000008502057220 */ /* 0x004fe20000410000 */
[----:B------:R-:W-:Y:S01]  /*64c0*/  STL [R1+0xdc], R43 ;  /* 0x0000dc2b01007387 */ /* 0x000fe20000100800 */
[----:B------:R-:W-:Y:S02]  /*64d0*/  VIADD R121, R122, 0x78dde6e4 ;  /* 0x78dde6e47a797836 */ /* 0x000fe40000000000 */
[----:B----4-:R-:W-:Y:S01]  /*64e0*/  IMAD.WIDE.U32 R14, R14, -0x2daee0ad, RZ ;  /* 0xd2511f530e0e7825 */ /* 0x010fe200078e00ff */
[----:B------:R1:W-:Y:S04]  /*64f0*/  STL [R1+0xe4], R42 ;  /* 0x0000e42a01007387 */ /* 0x0003e80000100800 */
[----:B------:R-:W-:Y:S02]  /*6500*/  LOP3.LUT R6, R15, R43, R6, 0x96, !PT ;  /* 0x0000002b0f067212 */ /* 0x000fe400078e9606 */
[----:B------:R-:W-:Y:S01]  /*6510*/  LOP3.LUT R14, R17, R42, R14, 0x96, !PT ;  /* 0x0000002a110e7212 */ /* 0x000fe200078e960e */
[----:B------:R-:W-:Y:S01]  /*6520*/  VIADD R251, R122, 0x1715609d ;  /* 0x1715609d7afb7836 */ /* 0x000fe20000000000 */
[----:B------:R-:W-:Y:S01]  /*6530*/  FSETP.NEU.FTZ.AND P0, PT, R133, -INF , PT ;  /* 0xff8000008500780b */ /* 0x000fe20003f1d000 */
[----:B------:R-:W-:Y:S01]  /*6540*/  IMAD.WIDE.U32 R74, R6, -0x326172a9, RZ ;  /* 0xcd9e8d57064a7825 */ /* 0x000fe200078e00ff */
[----:B------:R-:W-:-:S03]  /*6550*/  LOP3.LUT R10, R9, R121, R10, 0x96, !PT ;  /* 0x00000079090a7212 */ /* 0x000fc600078e960a */
[----:B------:R-:W-:Y:S01]  /*6560*/  IMAD.WIDE.U32 R124, R14, -0x326172a9, RZ ;  /* 0xcd9e8d570e7c7825 */ /* 0x000fe200078e00ff */
[----:B------:R-:W-:-:S03]  /*6570*/  FSEL R5, R5, RZ, P0 ;  /* 0x000000ff05057208 */ /* 0x000fc60000000000 */
[----:B-1----:R-:W-:Y:S01]  /*6580*/  IMAD.WIDE.U32 R42, R4, -0x326172a9, RZ ;  /* 0xcd9e8d57042a7825 */ /* 0x002fe200078e00ff */
[----:B------:R-:W-:-:S04]  /*6590*/  LOP3.LUT R4, R125, R121, R74, 0x96, !PT ;  /* 0x000000797d047212 */ /* 0x000fc800078e964a */
[----:B------:R-:W-:Y:S02]  /*65a0*/  LOP3.LUT R6, R43, R251, R8, 0x96, !PT ;  /* 0x000000fb2b067212 */ /* 0x000fe400078e9608 */
[----:B------:R-:W-:Y:S01]  /*65b0*/  LOP3.LUT R8, R75, R245, R194, 0x96, !PT ;  /* 0x000000f54b087212 */ /* 0x000fe200078e96c2 */
[----:B------:R-:W-:-:S04]  /*65c0*/  IMAD.WIDE.U32 R56, R10, -0x2daee0ad, RZ ;  /* 0xd2511f530a387825 */ /* 0x000fc800078e00ff */
[----:B------:R-:W-:Y:S01]  /*65d0*/  FFMA.FTZ R10, R19, R2, -R5 ;  /* 0x00000002130a7223 */ /* 0x000fe20000010805 */
[----:B---3--:R-:W-:Y:S01]  /*65e0*/  FMNMX.FTZ R132, R132, R11, !PT ;  /* 0x0000000b84847209 */ /* 0x008fe20007810000 */
[----:B------:R-:W-:Y:S02]  /*65f0*/  VIADD R122, R123, 0xa9066899 ;  /* 0xa90668997b7a7836 */ /* 0x000fe40000000000 */
[----:B------:R-:W-:Y:S01]  /*6600*/  IMAD.WIDE.U32 R8, R8, -0x2daee0ad, RZ ;  /* 0xd2511f5308087825 */ /* 0x000fe200078e00ff */
[----:B------:R-:W-:-:S03]  /*6610*/  LEA R192, P0, R62, R102, 0x1 ;  /* 0x000000663ec07211 */ /* 0x000fc600078008ff */
[----:B------:R-:W-:-:S04]  /*6620*/  IMAD.WIDE.U32 R18, R4, -0x2daee0ad, RZ ;  /* 0xd2511f5304127825 */ /* 0x000fc800078e00ff */
[----:B------:R-:W-:Y:S01]  /*6630*/  FFMA.FTZ R4, R22, R2, -R5 ;  /* 0x0000000216047223 */ /* 0x000fe20000010805 */
[----:B------:R-:W-:Y:S01]  /*6640*/  IMAD.WIDE.U32 R6, R6, -0x2daee0ad, RZ ;  /* 0xd2511f5306067825 */ /* 0x000fe200078e00ff */
[----:B------:R-:W-:Y:S01]  /*6650*/  LOP3.LUT R14, R19, R122, R8, 0x96, !PT ;  /* 0x0000007a130e7212 */ /* 0x000fe200078e9608 */
[----:B------:R1:W-:Y:S01]  /*6660*/  MUFU.EX2 R106, R10 ;  /* 0x0000000a006a7308 */ /* 0x0003e20000000800 */
[----:B------:R-:W-:Y:S01]  /*6670*/  LEA.HI.X R193, R62, R103, R76, 0x1, P0 ;  /* 0x000000673ec17211 */ /* 0x000fe200000f0c4c */
[----:B------:R-:W-:Y:S01]  /*6680*/  FMUL.FTZ R8, R2, R132 ;  /* 0x0000008402087220 */ /* 0x000fe20000410000 */
[----:B------:R-:W-:Y:S02]  /*6690*/  FSETP.NEU.FTZ.AND P0, PT, R132, -INF , PT ;  /* 0xff8000008400780b */ /* 0x000fe40003f1d000 */
[----:B------:R-:W-:-:S03]  /*66a0*/  LOP3.LUT R11, R7, R250, R56, 0x96, !PT ;  /* 0x000000fa070b7212 */ /* 0x000fc600078e9638 */
[----:B------:R2:W3:Y:S01]  /*66b0*/  MUFU.EX2 R107, R4 ;  /* 0x00000004006b7308 */ /* 0x0004e20000000800 */
[----:B------:R-:W-:Y:S02]  /*66c0*/  LOP3.LUT R13, R11, 0xff, RZ, 0xc0, !PT ;  /* 0x000000ff0b0d7812 */ /* 0x000fe400078ec0ff */
[----:B-1----:R-:W-:-:S05]  /*66d0*/  LOP3.LUT R10, R9, R64, R16, 0x96, !PT ;  /* 0x00000040090a7212 */ /* 0x002fca00078e9610 */
[----:B------:R-:W-:Y:S01]  /*66e0*/  IMAD.WIDE.U32 R72, R10, -0x326172a9, RZ ;  /* 0xcd9e8d570a487825 */ /* 0x000fe200078e00ff */
[----:B--2---:R-:W-:-:S03]  /*66f0*/  FSEL R4, R8, RZ, P0 ;  /* 0x000000ff08047208 */ /* 0x004fc60000000000 */
[----:B------:R-:W-:Y:S01]  /*6700*/  IMAD.WIDE.U32 R8, R14, -0x326172a9, RZ ;  /* 0xcd9e8d570e087825 */ /* 0x000fe200078e00ff */
[----:B------:R-:W-:Y:S02]  /*6710*/  LOP3.LUT R14, R57, R122, R12, 0x96, !PT ;  /* 0x0000007a390e7212 */ /* 0x000fe400078e960c */
[----:B------:R-:W-:Y:S02]  /*6720*/  LOP3.LUT R12, R11, 0xffff, RZ, 0xc0, !PT ;  /* 0x0000ffff0b0c7812 */ /* 0x000fe400078ec0ff */
[----:B------:R-:W-:Y:S01]  /*6730*/  ISETP.GE.U32.AND P0, PT, R225, R13, PT ;  /* 0x0000000de100720c */ /* 0x000fe20003f06070 */
[----:B------:R-:W-:Y:S01]  /*6740*/  FFMA.FTZ R10, R27, R2, -R4 ;  /* 0x000000021b0a7223 */ /* 0x000fe20000010804 */
[----:B------:R-:W-:Y:S02]  /*6750*/  LOP3.LUT R21, R8, 0xffff, RZ, 0xc0, !PT ;  /* 0x0000ffff08157812 */ /* 0x000fe400078ec0ff */
[----:B------:R-:W-:Y:S02]  /*6760*/  LOP3.LUT R13, R9, R252, R72, 0x96, !PT ;  /* 0x000000fc090d7212 */ /* 0x000fe400078e9648 */
[----:B------:R-:W-:Y:S01]  /*6770*/  SHF.R.U32.HI R9, RZ, 0x8, R12 ;  /* 0x00000008ff097819 */ /* 0x000fe2000001160c */
[----:B------:R-:W-:Y:S01]  /*6780*/  FFMA.FTZ R12, R26, R2, -R4 ;  /* 0x000000021a0c7223 */ /* 0x000fe20000010804 */
[----:B------:R1:W-:Y:S01]  /*6790*/  MUFU.EX2 R105, R10 ;  /* 0x0000000a00697308 */ /* 0x0003e20000000800 */
[----:B------:R-:W-:-:S02]  /*67a0*/  LOP3.LUT R19, R8, 0xff, RZ, 0xc0, !PT ;  /* 0x000000ff08137812 */ /* 0x000fc400078ec0ff */
[--C-:B------:R-:W-:Y:S02]  /*67b0*/  SHF.R.U32.HI R20, RZ, 0x10, R8.reuse ;  /* 0x00000010ff147819 */ /* 0x100fe40000011608 */
[----:B------:R-:W-:-:S03]  /*67c0*/  SHF.R.U32.HI R17, RZ, 0x18, R8 ;  /* 0x00000018ff117819 */ /* 0x000fc60000011608 */
[----:B------:R2:W4:Y:S01]  /*67d0*/  MUFU.EX2 R99, R12 ;  /* 0x0000000c00637308 */ /* 0x0005220000000800 */
[----:B---3--:R-:W-:Y:S02]  /*67e0*/  F2FP.BF16.F32.PACK_AB R41, R107, R106 ;  /* 0x0000006a6b29723e */ /* 0x008fe400000010ff */
[----:B-1----:R-:W-:Y:S01]  /*67f0*/  LOP3.LUT R10, R9, 0xffff, RZ, 0xc0, !PT ;  /* 0x0000ffff090a7812 */ /* 0x002fe200078ec0ff */
[----:B------:R-:W-:-:S04]  /*6800*/  IMAD.WIDE.U32 R8, R14, -0x326172a9, RZ ;  /* 0xcd9e8d570e087825 */ /* 0x000fc800078e00ff */
[----:B------:R-:W-:Y:S01]  /*6810*/  FFMA.FTZ R14, R30, R2, -R5 ;  /* 0x000000021e0e7223 */ /* 0x000fe20000010805 */
[----:B------:R-:W-:Y:S02]  /*6820*/  ISETP.GE.U32.AND P1, PT, R225, R10, PT ;  /* 0x0000000ae100720c */ /* 0x000fe40003f26070 */
[----:B--2---:R-:W-:Y:S01]  /*6830*/  SHF.R.U32.HI R12, RZ, 0x10, R11 ;  /* 0x00000010ff0c7819 */ /* 0x004fe2000001160b */
[----:B------:R1:W-:Y:S01]  /*6840*/  MUFU.EX2 R93, R14 ;  /* 0x0000000e005d7308 */ /* 0x0003e20000000800 */
[----:B------:R-:W-:Y:S02]  /*6850*/  LOP3.LUT R10, R9, R252, R42, 0x96, !PT ;  /* 0x000000fc090a7212 */ /* 0x000fe400078e962a */
[----:B------:R-:W-:Y:S01]  /*6860*/  LOP3.LUT R12, R12, 0xff, RZ, 0xc0, !PT ;  /* 0x000000ff0c0c7812 */ /* 0x000fe200078ec0ff */
[----:B------:R-:W-:Y:S01]  /*6870*/  @!P0 HFMA2.BF16_V2 R36, -RZ.H0_H0, RZ.H0_H0, -R41.H0_H0 ;  /* 0x200000ffff248231 */ /* 0x000fe20000340929 */
[----:B------:R-:W-:Y:S02]  /*6880*/  PRMT R40, R41, 0x7632, R40 ;  /* 0x0000763229287816 */ /* 0x000fe40000000028 */
[----:B------:R-:W-:-:S02]  /*6890*/  ISETP.GE.U32.AND P3, PT, R225, R12, PT ;  /* 0x0000000ce100720c */ /* 0x000fc40003f66070 */
[----:B------:R-:W-:Y:S02]  /*68a0*/  LOP3.LUT R12, R10, 0xffff, RZ, 0xc0, !PT ;  /* 0x0000ffff0a0c7812 */ /* 0x000fe400078ec0ff */
[----:B------:R-:W-:Y:S01]  /*68b0*/  SHF.R.U32.HI R11, RZ, 0x18, R11 ;  /* 0x00000018ff0b7819 */ /* 0x000fe2000001160b */
[----:B-1----:R-:W-:Y:S01]  /*68c0*/  FFMA.FTZ R14, R58, R2, -R5 ;  /* 0x000000023a0e7223 */ /* 0x002fe20000010805 */
[----:B------:R-:W-:-:S03]  /*68d0*/  PRMT R65, R41, 0x5410, R40 ;  /* 0x0000541029417816 */ /* 0x000fc60000000028 */
[----:B------:R-:W1:Y:S01]  /*68e0*/  MUFU.EX2 R90, R14 ;  /* 0x0000000e005a7308 */ /* 0x000e620000000800 */
[----:B------:R-:W-:Y:S02]  /*68f0*/  @!P0 PRMT R41, R36, 0x5410, RZ ;  /* 0x0000541024298816 */ /* 0x000fe400000000ff */
[----:B------:R-:W-:Y:S02]  /*6900*/  SHF.R.U32.HI R12, RZ, 0x8, R12 ;  /* 0x00000008ff0c7819 */ /* 0x000fe4000001160c */
[----:B------:R-:W-:Y:S01]  /*6910*/  ISETP.GE.U32.AND P0, PT, R225, R11, PT ;  /* 0x0000000be100720c */ /* 0x000fe20003f06070 */
[----:B------:R-:W-:Y:S01]  /*6920*/  @!P1 HFMA2.BF16_V2 R38, -RZ.H0_H0, RZ.H0_H0, -R40.H0_H0 ;  /* 0x200000ffff269231 */ /* 0x000fe20000340928 */
[----:B----4-:R-:W-:Y:S02]  /*6930*/  F2FP.BF16.F32.PACK_AB R37, R99, R105 ;  /* 0x000000696325723e */ /* 0x010fe400000010ff */
[----:B------:R-:W-:Y:S01]  /*6940*/  LOP3.LUT R11, R12, 0xffff, RZ, 0xc0, !PT ;  /* 0x0000ffff0c0b7812 */ /* 0x000fe200078ec0ff */
[----:B------:R-:W-:Y:S01]  /*6950*/  FFMA.FTZ R12, R33, R2, -R4 ;  /* 0x00000002210c7223 */ /* 0x000fe20000010804 */
[----:B------:R-:W-:-:S02]  /*6960*/  PRMT R36, R37, 0x7632, R36 ;  /* 0x0000763225247816 */ /* 0x000fc40000000024 */
[----:B------:R-:W-:Y:S01]  /*6970*/  @!P1 PRMT R40, R38, 0x5410, RZ ;  /* 0x0000541026289816 */ /* 0x000fe200000000ff */
[----:B------:R2:W-:Y:S01]  /*6980*/  MUFU.EX2 R82, R12 ;  /* 0x0000000c00527308 */ /* 0x0005e20000000800 */
[----:B------:R-:W-:Y:S02]  /*6990*/  LOP3.LUT R15, R10, 0xff, RZ, 0xc0, !PT ;  /* 0x000000ff0a0f7812 */ /* 0x000fe400078ec0ff */
[C---:B------:R-:W-:Y:S02]  /*69a0*/  ISETP.GE.U32.AND P1, PT, R225.reuse, R11, PT ;  /* 0x0000000be100720c */ /* 0x040fe40003f26070 */
[----:B------:R-:W-:Y:S01]  /*69b0*/  SHF.R.U32.HI R11, RZ, 0x10, R10 ;  /* 0x00000010ff0b7819 */ /* 0x000fe2000001160a */
[----:B------:R-:W-:Y:S01]  /*69c0*/  @!P0 HFMA2.BF16_V2 R66, -RZ.H0_H0, RZ.H0_H0, -R36.H0_H0 ;  /* 0x200000ffff428231 */ /* 0x000fe20000340924 */
[----:B------:R-:W-:Y:S01]  /*69d0*/  ISETP.GE.U32.AND P4, PT, R225, R15, PT ;  /* 0x0000000fe100720c */ /* 0x000fe20003f86070 */
[----:B------:R-:W-:Y:S01]  /*69e0*/  STL [R1+0xcc], R245 ;  /* 0x0000ccf501007387 */ /* 0x000fe20000100800 */
[----:B-1----:R-:W-:-:S02]  /*69f0*/  F2FP.BF16.F32.PACK_AB R39, R90, R93 ;  /* 0x0000005d5a27723e */ /* 0x002fc400000010ff */
[----:B------:R-:W-:Y:S01]  /*6a00*/  LOP3.LUT R11, R11, 0xff, RZ, 0xc0, !PT ;  /* 0x000000ff0b0b7812 */ /* 0x000fe200078ec0ff */
[-C--:B--2---:R-:W-:Y:S01]  /*6a10*/  FFMA.FTZ R12, R61, R2.reuse, -R4 ;  /* 0x000000023d0c7223 */ /* 0x084fe20000010804 */
[----:B------:R1:W-:Y:S03]  /*6a20*/  STL [R1+0xe0], R64 ;  /* 0x0000e04001007387 */ /* 0x0003e60000100800 */
[----:B------:R2:W3:Y:S01]  /*6a30*/  MUFU.EX2 R78, R12 ;  /* 0x0000000c004e7308 */ /* 0x0004e20000000800 */
[----:B------:R-:W-:Y:S01]  /*6a40*/  PRMT R38, R39, 0x7632, R38 ;  /* 0x0000763227267816 */ /* 0x000fe20000000026 */
[----:B------:R-:W-:-:S04]  /*6a50*/  FFMA.FTZ R14, R32, R2, -R5 ;  /* 0x00000002200e7223 */ /* 0x000fc80000010805 */
[----:B------:R-:W-:Y:S02]  /*6a60*/  @!P1 HFMA2.BF16_V2 R68, -RZ.H0_H0, RZ.H0_H0, -R38.H0_H0 ;  /* 0x200000ffff449231 */ /* 0x000fe40000340926 */
[-C--:B--2---:R-:W-:Y:S01]  /*6a70*/  FFMA.FTZ R12, R34, R2.reuse, -R5 ;  /* 0x00000002220c7223 */ /* 0x084fe20000010805 */
[----:B-1----:R-:W-:Y:S02]  /*6a80*/  PRMT R64, R37, 0x5410, R36 ;  /* 0x0000541025407816 */ /* 0x002fe40000000024 */
[----:B------:R-:W-:Y:S01]  /*6a90*/  @!P0 PRMT R36, R66, 0x5410, RZ ;  /* 0x0000541042248816 */ /* 0x000fe200000000ff */
[----:B------:R1:W-:Y:S01]  /*6aa0*/  MUFU.EX2 R84, R12 ;  /* 0x0000000c00547308 */ /* 0x0003e20000000800 */
[----:B------:R-:W-:Y:S01]  /*6ab0*/  ISETP.GE.U32.AND P0, PT, R225, R11, PT ;  /* 0x0000000be100720c */ /* 0x000fe20003f06070 */
[----:B------:R-:W-:Y:S01]  /*6ac0*/  FFMA.FTZ R11, R35, R2, -R4 ;  /* 0x00000002230b7223 */ /* 0x000fe20000010804 */
[----:B------:R-:W-:Y:S01]  /*6ad0*/  @!P4 HFMA2.BF16_V2 R67, -RZ.H0_H0, RZ.H0_H0, -R39.H0_H0 ;  /* 0x200000ffff43c231 */ /* 0x000fe20000340927 */
[----:B------:R-:W-:-:S04]  /*6ae0*/  PRMT R58, R39, 0x5410, R38 ;  /* 0x00005410273a7816 */ /* 0x000fc80000000026 */
[----:B------:R2:W-:Y:S01]  /*6af0*/  MUFU.EX2 R79, R11 ;  /* 0x0000000b004f7308 */ /* 0x0005e20000000800 */
[----:B------:R-:W-:Y:S02]  /*6b00*/  @!P1 PRMT R38, R68, 0x5410, RZ ;  /* 0x0000541044269816 */ /* 0x000fe400000000ff */
[----:B-1----:R-:W-:-:S05]  /*6b10*/  SHF.R.U32.HI R12, RZ, 0x10, R8 ;  /* 0x00000010ff0c7819 */ /* 0x002fca0000011608 */
[----:B------:R-:W1:Y:S01]  /*6b20*/  MUFU.EX2 R86, R14 ;  /* 0x0000000e00567308 */ /* 0x000e620000000800 */
[----:B------:R-:W-:Y:S02]  /*6b30*/  SHF.R.U32.HI R10, RZ, 0x18, R10 ;  /* 0x00000018ff0a7819 */ /* 0x000fe4000001160a */
[----:B--2---:R-:W-:Y:S02]  /*6b40*/  LOP3.LUT R11, R12, 0xff, RZ, 0xc0, !PT ;  /* 0x000000ff0c0b7812 */ /* 0x004fe400078ec0ff */
[----:B---3--:R-:W-:Y:S02]  /*6b50*/  F2FP.BF16.F32.PACK_AB R35, R78, R82 ;  /* 0x000000524e23723e */ /* 0x008fe400000010ff */
[----:B------:R-:W-:Y:S02]  /*6b60*/  ISETP.GE.U32.AND P1, PT, R225, R11, PT ;  /* 0x0000000be100720c */ /* 0x000fe40003f26070 */
[----:B------:R-:W-:Y:S02]  /*6b70*/  LOP3.LUT R11, R8, 0xffff, RZ, 0xc0, !PT ;  /* 0x0000ffff080b7812 */ /* 0x000fe400078ec0ff */
[----:B------:R-:W-:-:S02]  /*6b80*/  @!P4 PRMT R39, R67, 0x5410, RZ ;  /* 0x000054104327c816 */ /* 0x000fc400000000ff */
[----:B------:R-:W-:Y:S01]  /*6b90*/  ISETP.GE.U32.AND P4, PT, R225, R10, PT ;  /* 0x0000000ae100720c */ /* 0x000fe20003f86070 */
[----:B------:R-:W-:Y:S01]  /*6ba0*/  FFMA.FTZ R10, R53, R2, -R4 ;  /* 0x00000002350a7223 */ /* 0x000fe20000010804 */
[----:B------:R-:W-:Y:S01]  /*6bb0*/  SHF.R.U32.HI R11, RZ, 0x8, R11 ;  /* 0x00000008ff0b7819 */ /* 0x000fe2000001160b */
[----:B------:R-:W-:Y:S01]  /*6bc0*/  @!P0 HFMA2.BF16_V2 R69, -RZ.H0_H0, RZ.H0_H0, -R35.H0_H0 ;  /* 0x200000ffff458231 */ /* 0x000fe20000340923 */
[----:B------:R-:W-:Y:S01]  /*6bd0*/  PRMT R34, R35, 0x7632, R34 ;  /* 0x0000763223227816 */ /* 0x000fe20000000022 */
[----:B------:R2:W3:Y:S01]  /*6be0*/  MUFU.EX2 R83, R10 ;  /* 0x0000000a00537308 */ /* 0x0004e20000000800 */
[----:B------:R-:W-:Y:S02]  /*6bf0*/  LOP3.LUT R11, R11, 0xffff, RZ, 0xc0, !PT ;  /* 0x0000ffff0b0b7812 */ /* 0x000fe400078ec0ff */
[----:B------:R-:W-:Y:S02]  /*6c00*/  PRMT R53, R35, 0x5410, R34 ;  /* 0x0000541023357816 */ /* 0x000fe40000000022 */
[----:B------:R-:W-:-:S02]  /*6c10*/  @!P0 PRMT R35, R69, 0x5410, RZ ;  /* 0x0000541045238816 */ /* 0x000fc400000000ff */
[----:B------:R-:W-:Y:S01]  /*6c20*/  ISETP.GE.U32.AND P0, PT, R225, R11, PT ;  /* 0x0000000be100720c */ /* 0x000fe20003f06070 */
[----:B--2---:R-:W-:Y:S01]  /*6c30*/  FFMA.FTZ R10, R31, R2, -R5 ;  /* 0x000000021f0a7223 */ /* 0x004fe20000010805 */
[----:B-1----:R-:W-:-:S03]  /*6c40*/  F2FP.BF16.F32.PACK_AB R31, R84, R86 ;  /* 0x00000056541f723e */ /* 0x002fc600000010ff */
[----:B------:R1:W-:Y:S01]  /*6c50*/  MUFU.EX2 R89, R10 ;  /* 0x0000000a00597308 */ /* 0x0003e20000000800 */
[----:B------:R-:W-:Y:S01]  /*6c60*/  @!P3 HFMA2.BF16_V2 R62, -RZ.H0_H0, RZ.H0_H0, -R37.H0_H0 ;  /* 0x200000ffff3eb231 */ /* 0x000fe20000340925 */
[----:B------:R-:W-:Y:S02]  /*6c70*/  PRMT R30, R31, 0x7632, R30 ;  /* 0x000076321f1e7816 */ /* 0x000fe4000000001e */
[----:B------:R-:W-:Y:S02]  /*6c80*/  SHF.R.U32.HI R14, RZ, 0x18, R8 ;  /* 0x00000018ff0e7819 */ /* 0x000fe40000011608 */
[----:B------:R-:W-:Y:S01]  /*6c90*/  @!P3 PRMT R37, R62, 0x5410, RZ ;  /* 0x000054103e25b816 */ /* 0x000fe200000000ff */
[----:B-1----:R-:W-:-:S04]  /*6ca0*/  FFMA.FTZ R10, R28, R2, -R5 ;  /* 0x000000021c0a7223 */ /* 0x002fc80000010805 */
[----:B------:R1:W2:Y:S01]  /*6cb0*/  MUFU.EX2 R92, R10 ;  /* 0x0000000a005c7308 */ /* 0x0002a20000000800 */
[----:B---3--:R-:W-:Y:S01]  /*6cc0*/  F2FP.BF16.F32.PACK_AB R33, R83, R79 ;  /* 0x0000004f5321723e */ /* 0x008fe200000010ff */
[----:B------:R-:W-:Y:S01]  /*6cd0*/  @!P0 HFMA2.BF16_V2 R76, -RZ.H0_H0, RZ.H0_H0, -R30.H0_H0 ;  /* 0x200000ffff4c8231 */ /* 0x000fe2000034091e */
[----:B------:R-:W-:Y:S02]  /*6ce0*/  ISETP.GE.U32.AND P3, PT, R225, R14, PT ;  /* 0x0000000ee100720c */ /* 0x000fe40003f66070 */
[----:B------:R-:W-:Y:S01]  /*6cf0*/  LOP3.LUT R11, R6, 0xff, RZ, 0xc0, !PT ;  /* 0x000000ff060b7812 */ /* 0x000fe200078ec0ff */
[----:B------:R-:W-:Y:S01]  /*6d00*/  @!P1 HFMA2.BF16_V2 R77, -RZ.H0_H0, RZ.H0_H0, -R33.H0_H0 ;  /* 0x200000ffff4d9231 */ /* 0x000fe20000340921 */
[----:B------:R-:W-:Y:S01]  /*6d10*/  PRMT R57, R31, 0x5410, R30 ;  /* 0x000054101f397816 */ /* 0x000fe2000000001e */
[----:B-1----:R-:W-:-:S04]  /*6d20*/  FFMA.FTZ R10, R55, R2, -R4 ;  /* 0x00000002370a7223 */ /* 0x002fc80000010804 */
[----:B------:R1:W-:Y:S01]  /*6d30*/  MUFU.EX2 R81, R10 ;  /* 0x0000000a00517308 */ /* 0x0003e20000000800 */
[----:B------:R-:W-:Y:S02]  /*6d40*/  PRMT R32, R33, 0x7632, R32 ;  /* 0x0000763221207816 */ /* 0x000fe40000000020 */
[----:B------:R-:W-:Y:S02]  /*6d50*/  @!P0 PRMT R30, R76, 0x5410, RZ ;  /* 0x000054104c1e8816 */ /* 0x000fe400000000ff */
[----:B------:R-:W-:Y:S01]  /*6d60*/  ISETP.GE.U32.AND P0, PT, R225, R11, PT ;  /* 0x0000000be100720c */ /* 0x000fe20003f06070 */
[----:B------:R-:W-:Y:S01]  /*6d70*/  FFMA.FTZ R12, R29, R2, -R4 ;  /* 0x000000021d0c7223 */ /* 0x000fe20000010804 */
[----:B------:R-:W-:Y:S02]  /*6d80*/  PRMT R55, R33, 0x5410, R32 ;  /* 0x0000541021377816 */ /* 0x000fe40000000020 */
[----:B-1----:R-:W-:-:S04]  /*6d90*/  LOP3.LUT R10, R6, 0xffff, RZ, 0xc0, !PT ;  /* 0x0000ffff060a7812 */ /* 0x002fc800078ec0ff */
[----:B------:R-:W-:-:S04]  /*6da0*/  SHF.R.U32.HI R10, RZ, 0x8, R10 ;  /* 0x00000008ff0a7819 */ /* 0x000fc8000001160a */
[----:B------:R-:W-:Y:S02]  /*6db0*/  LOP3.LUT R10, R10, 0xffff, RZ, 0xc0, !PT ;  /* 0x0000ffff0a0a7812 */ /* 0x000fe400078ec0ff */
[----:B------:R-:W-:Y:S01]  /*6dc0*/  @!P1 PRMT R33, R77, 0x5410, RZ ;  /* 0x000054104d219816 */ /* 0x000fe200000000ff */
[----:B------:R-:W1:Y:S01]  /*6dd0*/  MUFU.EX2 R91, R12 ;  /* 0x0000000c005b7308 */ /* 0x000e620000000800 */
[----:B------:R-:W-:Y:S02]  /*6de0*/  ISETP.GE.U32.AND P1, PT, R225, R10, PT ;  /* 0x0000000ae100720c */ /* 0x000fe40003f26070 */
[----:B------:R-:W-:Y:S01]  /*6df0*/  SHF.R.U32.HI R10, RZ, 0x10, R6 ;  /* 0x00000010ff0a7819 */ /* 0x000fe20000011606 */
[----:B------:R-:W-:Y:S01]  /*6e00*/  @!P3 HFMA2.BF16_V2 R80, -RZ.H0_H0, RZ.H0_H0, -R32.H0_H0 ;  /* 0x200000ffff50b231 */ /* 0x000fe20000340920 */
[----:B--2---:R-:W-:Y:S01]  /*6e10*/  F2FP.BF16.F32.PACK_AB R27, R92, R89 ;  /* 0x000000595c1b723e */ /* 0x004fe200000010ff */
[----:B------:R-:W-:Y:S01]  /*6e20*/  FFMA.FTZ R11, R54, R2, -R5 ;  /* 0x00000002360b7223 */ /* 0x000fe20000010805 */
[----:B------:R-:W-:-:S02]  /*6e30*/  LOP3.LUT R10, R10, 0xff, RZ, 0xc0, !PT ;  /* 0x000000ff0a0a7812 */ /* 0x000fc400078ec0ff */
[----:B------:R-:W-:Y:S01]  /*6e40*/  @!P3 PRMT R32, R80, 0x5410, RZ ;  /* 0x000054105020b816 */ /* 0x000fe200000000ff */
[----:B------:R-:W-:Y:S01]  /*6e50*/  @!P0 HFMA2.BF16_V2 R85, -RZ.H0_H0, RZ.H0_H0, -R27.H0_H0 ;  /* 0x200000ffff558231 */ /* 0x000fe2000034091b */
[----:B------:R-:W-:Y:S01]  /*6e60*/  PRMT R26, R27, 0x7632, R26 ;  /* 0x000076321b1a7816 */ /* 0x000fe2000000001a */
[----:B------:R2:W-:Y:S01]  /*6e70*/  MUFU.EX2 R88, R11 ;  /* 0x0000000b00587308 */ /* 0x0005e20000000800 */
[----:B------:R-:W-:Y:S02]  /*6e80*/  ISETP.GE.U32.AND P3, PT, R225, R10, PT ;  /* 0x0000000ae100720c */ /* 0x000fe40003f66070 */
[----:B------:R-:W-:Y:S02]  /*6e90*/  SHF.R.U32.HI R10, RZ, 0x18, R6 ;  /* 0x00000018ff0a7819 */ /* 0x000fe40000011606 */
[----:B------:R-:W-:Y:S02]  /*6ea0*/  PRMT R54, R27, 0x5410, R26 ;  /* 0x000054101b367816 */ /* 0x000fe4000000001a */
[----:B------:R-:W-:-:S02]  /*6eb0*/  @!P0 PRMT R27, R85, 0x5410, RZ ;  /* 0x00005410551b8816 */ /* 0x000fc400000000ff */
[----:B------:R-:W-:Y:S02]  /*6ec0*/  ISETP.GE.U32.AND P0, PT, R225, R10, PT ;  /* 0x0000000ae100720c */ /* 0x000fe40003f06070 */
[----:B------:R-:W-:Y:S01]  /*6ed0*/  LOP3.LUT R16, R8, 0xff, RZ, 0xc0, !PT ;  /* 0x000000ff08107812 */ /* 0x000fe200078ec0ff */
[----:B--2---:R-:W-:Y:S01]  /*6ee0*/  FFMA.FTZ R11, R24, R2, -R5 ;  /* 0x00000002180b7223 */ /* 0x004fe20000010805 */
[----:B-1----:R-:W-:-:S03]  /*6ef0*/  F2FP.BF16.F32.PACK_AB R29, R91, R81 ;  /* 0x000000515b1d723e */ /* 0x002fc600000010ff */
[----:B------:R1:W-:Y:S01]  /*6f00*/  MUFU.EX2 R96, R11 ;  /* 0x0000000b00607308 */ /* 0x0003e20000000800 */
[----:B------:R-:W-:Y:S01]  /*6f10*/  ISETP.GE.U32.AND P2, PT, R225, R16, PT ;  /* 0x00000010e100720c */ /* 0x000fe20003f46070 */
[-C--:B------:R-:W-:Y:S01]  /*6f20*/  FFMA.FTZ R12, R23, R2.reuse, -R4 ;  /* 0x00000002170c7223 */ /* 0x080fe20000010804 */
[----:B------:R-:W-:Y:S01]  /*6f30*/  @!P1 HFMA2.BF16_V2 R87, -RZ.H0_H0, RZ.H0_H0, -R26.H0_H0 ;  /* 0x200000ffff579231 */ /* 0x000fe2000034091a */
[----:B------:R-:W-:Y:S02]  /*6f40*/  PRMT R28, R29, 0x7632, R28 ;  /* 0x000076321d1c7816 */ /* 0x000fe4000000001c */
[----:B------:R-:W-:Y:S02]  /*6f50*/  LOP3.LUT R10, R20, 0xff, RZ, 0xc0, !PT ;  /* 0x000000ff140a7812 */ /* 0x000fe400078ec0ff */
[----:B------:R-:W-:Y:S01]  /*6f60*/  SHF.R.U32.HI R14, RZ, 0x8, R21 ;  /* 0x00000008ff0e7819 */ /* 0x000fe20000011615 */
[----:B-1----:R-:W-:-:S04]  /*6f70*/  FFMA.FTZ R11, R25, R2, -R5 ;  /* 0x00000002190b7223 */ /* 0x002fc80000010805 */
[----:B------:R1:W2:Y:S01]  /*6f80*/  MUFU.EX2 R97, R11 ;  /* 0x0000000b00617308 */ /* 0x0002a20000000800 */
[----:B------:R-:W-:Y:S01]  /*6f90*/  @!P3 HFMA2.BF16_V2 R95, -RZ.H0_H0, RZ.H0_H0, -R29.H0_H0 ;  /* 0x200000ffff5fb231 */ /* 0x000fe2000034091d */
[----:B------:R-:W-:Y:S01]  /*6fa0*/  @!P1 PRMT R26, R87, 0x5410, RZ ;  /* 0x00005410571a9816 */ /* 0x000fe200000000ff */
[----:B------:R-:W-:Y:S01]  /*6fb0*/  @!P0 HFMA2.BF16_V2 R100, -RZ.H0_H0, RZ.H0_H0, -R28.H0_H0 ;  /* 0x200000ffff648231 */ /* 0x000fe2000034091c */
[----:B------:R-:W-:-:S04]  /*6fc0*/  ISETP.GE.U32.AND P1, PT, R225, R10, PT ;  /* 0x0000000ae100720c */ /* 0x000fc80003f26070 */
[----:B------:R3:W-:Y:S01]  /*6fd0*/  MUFU.EX2 R98, R12 ;  /* 0x0000000c00627308 */ /* 0x0007e20000000800 */
[----:B------:R-:W-:Y:S01]  /*6fe0*/  LOP3.LUT R10, R13, 0xff, RZ, 0xc0, !PT ;  /* 0x000000ff0d0a7812 */ /* 0x000fe200078ec0ff */
[----:B-1----:R-:W-:-:S06]  /*6ff0*/  FFMA.FTZ R11, R52, R2, -R4 ;  /* 0x00000002340b7223 */ /* 0x002fcc0000010804 */
[----:B------:R1:W4:Y:S01]  /*7000*/  MUFU.EX2 R94, R11 ;  /* 0x0000000b005e7308 */ /* 0x0003220000000800 */
[----:B------:R-:W-:Y:S01]  /*7010*/  @!P4 HFMA2.BF16_V2 R70, -RZ.H0_H0, RZ.H0_H0, -R34.H0_H0 ;  /* 0x200000ffff46c231 */ /* 0x000fe20000340922 */
[----:B------:R-:W-:Y:S02]  /*7020*/  PRMT R52, R29, 0x5410, R28 ;  /* 0x000054101d347816 */ /* 0x000fe4000000001c */
[----:B---3--:R-:W-:Y:S01]  /*7030*/  LOP3.LUT R12, R14, 0xffff, RZ, 0xc0, !PT ;  /* 0x0000ffff0e0c7812 */ /* 0x008fe200078ec0ff */
[----:B------:R-:W-:Y:S01]  /*7040*/  @!P2 HFMA2.BF16_V2 R71, -RZ.H0_H0, RZ.H0_H0, -R31.H0_H0 ;  /* 0x200000ffff47a231 */ /* 0x000fe2000034091f */
[----:B------:R-:W-:Y:S02]  /*7050*/  @!P3 PRMT R29, R95, 0x5410, RZ ;  /* 0x000054105f1db816 */ /* 0x000fe400000000ff */
[----:B------:R-:W-:Y:S02]  /*7060*/  @!P0 PRMT R28, R100, 0x5410, RZ ;  /* 0x00005410641c8816 */ /* 0x000fe400000000ff */
[----:B------:R-:W-:-:S02]  /*7070*/  ISETP.GE.U32.AND P3, PT, R225, R10, PT ;  /* 0x0000000ae100720c */ /* 0x000fc40003f66070 */
[----:B------:R-:W-:Y:S02]  /*7080*/  ISETP.GE.U32.AND P0, PT, R225, R12, PT ;  /* 0x0000000ce100720c */ /* 0x000fe40003f06070 */
[----:B-1----:R-:W-:Y:S02]  /*7090*/  LOP3.LUT R11, R73, R251, R124, 0x96, !PT ;  /* 0x000000fb490b7212 */ /* 0x002fe400078e967c */
[----:B------:R-:W-:-:S03]  /*70a0*/  @!P4 PRMT R34, R70, 0x5410, RZ ;  /* 0x000054104622c816 */ /* 0x000fc600000000ff */
[----:B------:R-:W-:Y:S01]  /*70b0*/  IMAD.WIDE.U32 R10, R11, -0x2daee0ad, RZ ;  /* 0xd2511f530b0a7825 */ /* 0x000fe200078e00ff */
[----:B------:R-:W-:Y:S02]  /*70c0*/  ISETP.GE.U32.AND P4, PT, R225, R19, PT ;  /* 0x00000013e100720c */ /* 0x000fe40003f86070 */
[----:B------:R-:W-:Y:S02]  /*70d0*/  @!P2 PRMT R31, R71, 0x5410, RZ ;  /* 0x00005410471fa816 */ /* 0x000fe400000000ff */
[----:B--2---:R-:W-:Y:S02]  /*70e0*/  F2FP.BF16.F32.PACK_AB R25, R97, R96 ;  /* 0x000000606119723e */ /* 0x004fe400000010ff */
[----:B------:R-:W-:Y:S02]  /*70f0*/  ISETP.GE.U32.AND P2, PT, R225, R17, PT ;  /* 0x00000011e100720c */ /* 0x000fe40003f46070 */
[C---:B------:R-:W-:Y:S02]  /*7100*/  LOP3.LUT R15, R10.reuse, 0xff, RZ, 0xc0, !PT ;  /* 0x000000ff0a0f7812 */ /* 0x040fe400078ec0ff */
[----:B------:R-:W-:-:S02]  /*7110*/  LOP3.LUT R17, R10, 0xffff, RZ, 0xc0, !PT ;  /* 0x0000ffff0a117812 */ /* 0x000fc400078ec0ff */
[--C-:B------:R-:W-:Y:S02]  /*7120*/  SHF.R.U32.HI R43, RZ, 0x10, R10.reuse ;  /* 0x00000010ff2b7819 */ /* 0x100fe4000001160a */
[----:B------:R-:W-:Y:S02]  /*7130*/  SHF.R.U32.HI R16, RZ, 0x18, R10 ;  /* 0x00000018ff107819 */ /* 0x000fe4000001160a */
[----:B------:R-:W-:Y:S01]  /*7140*/  LOP3.LUT R10, R13, 0xffff, RZ, 0xc0, !PT ;  /* 0x0000ffff0d0a7812 */ /* 0x000fe200078ec0ff */
[----:B------:R-:W-:Y:S01]  /*7150*/  FFMA.FTZ R14, R59, R2, -R5 ;  /* 0x000000023b0e7223 */ /* 0x000fe20000010805 */
[----:B------:R-:W-:Y:S02]  /*7160*/  PRMT R24, R25, 0x7632, R24 ;  /* 0x0000763219187816 */ /* 0x000fe40000000018 */
[----:B----4-:R-:W-:Y:S02]  /*7170*/  F2FP.BF16.F32.PACK_AB R23, R98, R94 ;  /* 0x0000005e6217723e */ /* 0x010fe400000010ff */
[----:B------:R-:W-:Y:S01]  /*7180*/  SHF.R.U32.HI R10, RZ, 0x8, R10 ;  /* 0x00000008ff0a7819 */ /* 0x000fe2000001160a */
[----:B------:R1:W2:Y:S01]  /*7190*/  MUFU.EX2 R80, R14 ;  /* 0x0000000e00507308 */ /* 0x0002a20000000800 */
[----:B------:R-:W-:Y:S01]  /*71a0*/  @!P0 HFMA2.BF16_V2 R103, -RZ.H0_H0, RZ.H0_H0, -R24.H0_H0 ;  /* 0x200000ffff678231 */ /* 0x000fe20000340918 */
[----:B------:R-:W-:Y:S01]  /*71b0*/  PRMT R22, R23, 0x7632, R22 ;  /* 0x0000763217167816 */ /* 0x000fe20000000016 */
[----:B------:R-:W-:Y:S01]  /*71c0*/  @!P4 HFMA2.BF16_V2 R101, -RZ.H0_H0, RZ.H0_H0, -R25.H0_H0 ;  /* 0x200000ffff65c231 */ /* 0x000fe20000340919 */
[----:B------:R-:W-:-:S02]  /*71d0*/  LOP3.LUT R10, R10, 0xffff, RZ, 0xc0, !PT ;  /* 0x0000ffff0a0a7812 */ /* 0x000fc400078ec0ff */
[----:B------:R-:W-:Y:S01]  /*71e0*/  LOP3.LUT R12, R11, R250, R18, 0x96, !PT ;  /* 0x000000fa0b0c7212 */ /* 0x000fe200078e9612 */
[----:B------:R-:W-:Y:S01]  /*71f0*/  @!P2 HFMA2.BF16_V2 R104, -RZ.H0_H0, RZ.H0_H0, -R22.H0_H0 ;  /* 0x200000ffff68a231 */ /* 0x000fe20000340916 */
[----:B------:R-:W-:Y:S02]  /*7200*/  PRMT R223, R25, 0x5410, R24 ;  /* 0x0000541019df7816 */ /* 0x000fe40000000018 */
[----:B------:R-:W-:Y:S02]  /*7210*/  SHF.R.U32.HI R11, RZ, 0x18, R13 ;  /* 0x00000018ff0b7819 */ /* 0x000fe4000001160d */
[----:B------:R-:W-:Y:S01]  /*7220*/  @!P0 PRMT R24, R103, 0x5410, RZ ;  /* 0x0000541067188816 */ /* 0x000fe200000000ff */
[----:B-1----:R-:W-:Y:S01]  /*7230*/  FFMA.FTZ R14, R49, R2, -R5 ;  /* 0x00000002310e7223 */ /* 0x002fe20000010805 */
[----:B------:R-:W-:-:S03]  /*7240*/  ISETP.GE.U32.AND P0, PT, R225, R10, PT ;  /* 0x0000000ae100720c */ /* 0x000fc60003f06070 */
[----:B------:R1:W-:Y:S01]  /*7250*/  MUFU.EX2 R95, R14 ;  /* 0x0000000e005f7308 */ /* 0x0003e20000000800 */
[----:B------:R-:W-:Y:S02]  /*7260*/  LOP3.LUT R10, R12, 0xff, RZ, 0xc0, !PT ;  /* 0x000000ff0c0a7812 */ /* 0x000fe400078ec0ff */
[----:B------:R-:W-:Y:S02]  /*7270*/  @!P4 PRMT R25, R101, 0x5410, RZ ;  /* 0x000054106519c816 */ /* 0x000fe400000000ff */
[----:B------:R-:W-:Y:S01]  /*7280*/  ISETP.GE.U32.AND P4, PT, R225, R11, PT ;  /* 0x0000000be100720c */ /* 0x000fe20003f86070 */
[--C-:B------:R-:W-:Y:S01]  /*7290*/  FFMA.FTZ R11, R45, R2, -R5.reuse ;  /* 0x000000022d0b7223 */ /* 0x100fe20000010805 */
[----:B------:R-:W-:Y:S02]  /*72a0*/  PRMT R222, R23, 0x5410, R22 ;  /* 0x0000541017de7816 */ /* 0x000fe40000000016 */
[----:B------:R-:W-:Y:S02]  /*72b0*/  @!P2 PRMT R22, R104, 0x5410, RZ ;  /* 0x000054106816a816 */ /* 0x000fe400000000ff */
[----:B------:R-:W-:Y:S01]  /*72c0*/  ISETP.GE.U32.AND P2, PT, R225, R10, PT ;  /* 0x0000000ae100720c */ /* 0x000fe20003f46070 */
[-CC-:B-1----:R-:W-:Y:S01]  /*72d0*/  FFMA.FTZ R14, R48, R2.reuse, -R5.reuse ;  /* 0x00000002300e7223 */ /* 0x182fe20000010805 */
[----:B------:R-:W-:Y:S01]  /*72e0*/  FFMA.FTZ R5, R44, R2, -R5 ;  /* 0x000000022c057223 */ /* 0x000fe20000010805 */
[----:B------:R-:W-:-:S02]  /*72f0*/  LOP3.LUT R10, R12, 0xffff, RZ, 0xc0, !PT ;  /* 0x0000ffff0c0a7812 */ /* 0x000fc400078ec0ff */
[----:B------:R-:W1:Y:S01]  /*7300*/  MUFU.EX2 R102, R14 ;  /* 0x0000000e00667308 */ /* 0x000e620000000800 */
[----:B------:R-:W-:-:S07]  /*7310*/  @!P1 HFMA2.BF16_V2 R108, -RZ.H0_H0, RZ.H0_H0, -R23.H0_H0 ;  /* 0x200000ffff6c9231 */ /* 0x000fce0000340917 */
[----:B------:R3:W-:Y:S01]  /*7320*/  MUFU.EX2 R104, R5 ;  /* 0x0000000500687308 */ /* 0x0007e20000000800 */
[----:B------:R-:W-:Y:S02]  /*7330*/  @!P1 PRMT R23, R108, 0x5410, RZ ;  /* 0x000054106c179816 */ /* 0x000fe400000000ff */
[----:B--2---:R-:W-:Y:S02]  /*7340*/  F2FP.BF16.F32.PACK_AB R21, R80, R88 ;  /* 0x000000585015723e */ /* 0x004fe400000010ff */
[----:B---3--:R-:W-:-:S04]  /*7350*/  SHF.R.U32.HI R5, RZ, 0x8, R10 ;  /* 0x00000008ff057819 */ /* 0x008fc8000001160a */
[----:B------:R-:W-:Y:S01]  /*7360*/  LOP3.LUT R5, R5, 0xffff, RZ, 0xc0, !PT ;  /* 0x0000ffff05057812 */ /* 0x000fe200078ec0ff */
[----:B------:R-:W-:-:S03]  /*7370*/  FFMA.FTZ R10, R60, R2, -R4 ;  /* 0x000000023c0a7223 */ /* 0x000fc60000010804 */
[----:B------:R-:W-:Y:S01]  /*7380*/  ISETP.GE.U32.AND P1, PT, R225, R5, PT ;  /* 0x00000005e100720c */ /* 0x000fe20003f26070 */
[----:B------:R-:W-:Y:S01]  /*7390*/  FFMA.FTZ R5, R47, R2, -R4 ;  /* 0x000000022f057223 */ /* 0x000fe20000010804 */
[----:B-1----:R-:W-:Y:S01]  /*73a0*/  F2FP.BF16.F32.PACK_AB R19, R102, R95 ;  /* 0x0000005f6613723e */ /* 0x002fe200000010ff */
[----:B------:R1:W-:Y:S01]  /*73b0*/  MUFU.EX2 R77, R10 ;  /* 0x0000000a004d7308 */ /* 0x0003e20000000800 */
[----:B------:R-:W-:Y:S01]  /*73c0*/  PRMT R20, R21, 0x7632, R20 ;  /* 0x0000763215147816 */ /* 0x000fe20000000014 */
[----:B------:R-:W-:Y:S01]  /*73d0*/  @!P3 HFMA2.BF16_V2 R109, -RZ.H0_H0, RZ.H0_H0, -R21.H0_H0 ;  /* 0x200000ffff6db231 */ /* 0x000fe20000340915 */
[----:B------:R-:W-:Y:S01]  /*73e0*/  PRMT R18, R19, 0x7632, R18 ;  /* 0x0000763213127816 */ /* 0x000fe20000000012 */
[----:B------:R-:W-:-:S04]  /*73f0*/  @!P2 HFMA2.BF16_V2 R111, -RZ.H0_H0, RZ.H0_H0, -R19.H0_H0 ;  /* 0x200000ffff6fa231 */ /* 0x000fc80000340913 */
[----:B------:R2:W-:Y:S01]  /*7400*/  MUFU.EX2 R101, R5 ;  /* 0x0000000500657308 */ /* 0x0005e20000000800 */
[----:B------:R-:W-:-:S07]  /*7410*/  PRMT R205, R19, 0x5410, R18 ;  /* 0x0000541013cd7816 */ /* 0x000fce0000000012 */
[----:B------:R-:W3:Y:S01]  /*7420*/  MUFU.EX2 R103, R11 ;  /* 0x0000000b00677308 */ /* 0x000ee20000000800 */
[----:B-1----:R-:W-:Y:S01]  /*7430*/  FFMA.FTZ R10, R46, R2, -R4 ;  /* 0x000000022e0a7223 */ /* 0x002fe20000010804 */
[----:B------:R-:W-:Y:S02]  /*7440*/  PRMT R130, R21, 0x5410, R20 ;  /* 0x0000541015827816 */ /* 0x000fe40000000014 */
[----:B--2---:R-:W-:-:S04]  /*7450*/  SHF.R.U32.HI R5, RZ, 0x8, R17 ;  /* 0x00000008ff057819 */ /* 0x004fc80000011611 */
[----:B------:R1:W2:Y:S01]  /*7460*/  MUFU.EX2 R100, R10 ;  /* 0x0000000a00647308 */ /* 0x0002a20000000800 */
[----:B------:R-:W-:Y:S01]  /*7470*/  LOP3.LUT R5, R5, 0xffff, RZ, 0xc0, !PT ;  /* 0x0000ffff05057812 */ /* 0x000fe200078ec0ff */
[----:B------:R-:W-:Y:S01]  /*7480*/  @!P1 HFMA2.BF16_V2 R112, -RZ.H0_H0, RZ.H0_H0, -R18.H0_H0 ;  /* 0x200000ffff709231 */ /* 0x000fe20000340912 */
[----:B------:R-:W-:Y:S02]  /*7490*/  @!P2 PRMT R19, R111, 0x5410, RZ ;  /* 0x000054106f13a816 */ /* 0x000fe400000000ff */
[----:B------:R-:W-:Y:S02]  /*74a0*/  @!P3 PRMT R21, R109, 0x5410, RZ ;  /* 0x000054106d15b816 */ /* 0x000fe400000000ff */
[C---:B------:R-:W-:Y:S02]  /*74b0*/  ISETP.GE.U32.AND P2, PT, R225.reuse, R5, PT ;  /* 0x00000005e100720c */ /* 0x040fe40003f46070 */
[----:B------:R-:W-:Y:S02]  /*74c0*/  ISETP.GE.U32.AND P3, PT, R225, R15, PT ;  /* 0x0000000fe100720c */ /* 0x000fe40003f66070 */
[----:B------:R-:W-:Y:S01]  /*74d0*/  LOP3.LUT R5, R43, 0xff, RZ, 0xc0, !PT ;  /* 0x000000ff2b057812 */ /* 0x000fe200078ec0ff */
[----:B-1----:R-:W-:Y:S01]  /*74e0*/  FFMA.FTZ R10, R63, R2, -R4 ;  /* 0x000000023f0a7223 */ /* 0x002fe20000010804 */
[----:B------:R-:W-:Y:S01]  /*74f0*/  @!P1 PRMT R18, R112, 0x5410, RZ ;  /* 0x0000541070129816 */ /* 0x000fe200000000ff */
[----:B------:R-:W-:Y:S01]  /*7500*/  @!P0 HFMA2.BF16_V2 R110, -RZ.H0_H0, RZ.H0_H0, -R20.H0_H0 ;  /* 0x200000ffff6e8231 */ /* 0x000fe20000340914 */
[----:B------:R-:W-:Y:S01]  /*7510*/  ISETP.GE.U32.AND P1, PT, R225, R5, PT ;  /* 0x00000005e100720c */ /* 0x000fe20003f26070 */
[----:B------:R1:W4:Y:S01]  /*7520*/  MUFU.EX2 R76, R10 ;  /* 0x0000000a004c7308 */ /* 0x0003220000000800 */
[----:B---3--:R-:W-:-:S02]  /*7530*/  F2FP.BF16.F32.PACK_AB R17, R104, R103 ;  /* 0x000000676811723e */ /* 0x008fc400000010ff */
[----:B------:R-:W-:Y:S02]  /*7540*/  @!P0 PRMT R20, R110, 0x5410, RZ ;  /* 0x000054106e148816 */ /* 0x000fe400000000ff */
[----:B------:R-:W-:Y:S02]  /*7550*/  ISETP.GE.U32.AND P0, PT, R225, R16, PT ;  /* 0x00000010e100720c */ /* 0x000fe40003f06070 */
[----:B------:R-:W-:Y:S01]  /*7560*/  SHF.R.U32.HI R13, RZ, 0x10, R13 ;  /* 0x00000010ff0d7819 */ /* 0x000fe2000001160d */
[----:B------:R-:W-:Y:S01]  /*7570*/  @!P3 HFMA2.BF16_V2 R113, -RZ.H0_H0, RZ.H0_H0, -R17.H0_H0 ;  /* 0x200000ffff71b231 */ /* 0x000fe20000340911 */
[----:B------:R-:W-:Y:S01]  /*7580*/  PRMT R16, R17, 0x7632, R16 ;  /* 0x0000763211107816 */ /* 0x000fe20000000010 */
[-CC-:B-1----:R-:W-:Y:S01]  /*7590*/  FFMA.FTZ R10, R50, R2.reuse, -R4.reuse ;  /* 0x00000002320a7223 */ /* 0x182fe20000010804 */
[----:B------:R-:W-:Y:S01]  /*75a0*/  FFMA.FTZ R4, R51, R2, -R4 ;  /* 0x0000000233047223 */ /* 0x000fe20000010804 */
[----:B--2---:R-:W-:Y:S02]  /*75b0*/  F2FP.BF16.F32.PACK_AB R15, R100, R101 ;  /* 0x00000065640f723e */ /* 0x004fe400000010ff */
[----:B------:R-:W-:Y:S01]  /*75c0*/  MUFU.EX2 R85, R10 ;  /* 0x0000000a00557308 */ /* 0x000fe20000000800 */
[----:B------:R-:W-:-:S02]  /*75d0*/  LOP3.LUT R13, R13, 0xff, RZ, 0xc0, !PT ;  /* 0x000000ff0d0d7812 */ /* 0x000fc400078ec0ff */
[----:B------:R-:W-:-:S05]  /*75e0*/  SHF.R.U32.HI R2, RZ, 0x10, R12 ;  /* 0x00000010ff027819 */ /* 0x000fca000001160c */
[----:B------:R-:W1:Y:S01]  /*75f0*/  MUFU.EX2 R87, R4 ;  /* 0x0000000400577308 */ /* 0x000e620000000800 */
[----:B------:R-:W-:Y:S01]  /*7600*/  @!P2 HFMA2.BF16_V2 R114, -RZ.H0_H0, RZ.H0_H0, -R16.H0_H0 ;  /* 0x200000ffff72a231 */ /* 0x000fe20000340910 */
[----:B------:R-:W-:Y:S01]  /*7610*/  PRMT R134, R17, 0x5410, R16 ;  /* 0x0000541011867816 */ /* 0x000fe20000000010 */
[----:B------:R-:W-:Y:S01]  /*7620*/  @!P1 HFMA2.BF16_V2 R115, -RZ.H0_H0, RZ.H0_H0, -R15.H0_H0 ;  /* 0x200000ffff739231 */ /* 0x000fe2000034090f */
[----:B------:R-:W-:Y:S02]  /*7630*/  PRMT R14, R15, 0x7632, R14 ;  /* 0x000076320f0e7816 */ /* 0x000fe4000000000e */
[----:B------:R-:W-:Y:S02]  /*7640*/  @!P3 PRMT R17, R113, 0x5410, RZ ;  /* 0x000054107111b816 */ /* 0x000fe400000000ff */
[----:B------:R-:W-:Y:S02]  /*7650*/  ISETP.GE.U32.AND P3, PT, R225, R13, PT ;  /* 0x0000000de100720c */ /* 0x000fe40003f66070 */
[----:B------:R-:W-:-:S02]  /*7660*/  LOP3.LUT R2, R2, 0xff, RZ, 0xc0, !PT ;  /* 0x000000ff02027812 */ /* 0x000fc400078ec0ff */
[----:B------:R-:W-:Y:S02]  /*7670*/  SHF.R.U32.HI R12, RZ, 0x18, R12 ;  /* 0x00000018ff0c7819 */ /* 0x000fe4000001160c */
[----:B------:R-:W-:Y:S02]  /*7680*/  PRMT R131, R15, 0x5410, R14 ;  /* 0x000054100f837816 */ /* 0x000fe4000000000e */
[----:B------:R-:W-:Y:S02]  /*7690*/  @!P2 PRMT R16, R114, 0x5410, RZ ;  /* 0x000054107210a816 */ /* 0x000fe400000000ff */
[----:B------:R-:W-:Y:S02]  /*76a0*/  @!P1 PRMT R15, R115, 0x5410, RZ ;  /* 0x00005410730f9816 */ /* 0x000fe400000000ff */
[----:B------:R-:W-:Y:S02]  /*76b0*/  ISETP.GE.U32.AND P2, PT, R225, R2, PT ;  /* 0x00000002e100720c */ /* 0x000fe40003f46070 */
[----:B----4-:R-:W-:-:S02]  /*76c0*/  F2FP.BF16.F32.PACK_AB R13, R76, R77 ;  /* 0x0000004d4c0d723e */ /* 0x010fc400000010ff */
[----:B------:R-:W-:Y:S01]  /*76d0*/  ISETP.GE.U32.AND P1, PT, R225, R12, PT ;  /* 0x0000000ce100720c */ /* 0x000fe20003f26070 */
[----:B------:R-:W-:Y:S01]  /*76e0*/  IMAD.SHL.U32 R123, R119, 0x8, RZ ;  /* 0x00000008777b7824 */ /* 0x000fe200078e00ff */
[----:B-1----:R-:W-:Y:S02]  /*76f0*/  F2FP.BF16.F32.PACK_AB R11, R87, R85 ;  /* 0x00000055570b723e */ /* 0x002fe400000010ff */
[----:B------:R-:W-:Y:S01]  /*7700*/  PRMT R12, R13, 0x7632, R12 ;  /* 0x000076320d0c7816 */ /* 0x000fe2000000000c */
[----:B------:R-:W-:Y:S01]  /*7710*/  IMAD.WIDE R4, R123, 0x2, R192 ;  /* 0x000000027b047825 */ /* 0x000fe200078e02c0 */
[----:B------:R-:W-:-:S03]  /*7720*/  PRMT R10, R11, 0x7632, R10 ;  /* 0x000076320b0a7816 */ /* 0x000fc6000000000a */
[----:B------:R-:W-:Y:S01]  /*7730*/  @!P3 HFMA2.BF16_V2 R118, -RZ.H0_H0, RZ.H0_H0, -R13.H0_H0 ;  /* 0x200000ffff76b231 */ /* 0x000fe2000034090d */
[----:B------:R-:W-:Y:S01]  /*7740*/  ST.E.U16 desc[UR4][R192.64], R39 ;  /* 0x00000027c0007985 */ /* 0x000fe2000c101504 */
[----:B------:R-:W-:-:S03]  /*7750*/  @!P4 HFMA2.BF16_V2 R117, -RZ.H0_H0, RZ.H0_H0, -R12.H0_H0 ;  /* 0x200000ffff75c231 */ /* 0x000fc6000034090c */
[----:B------:R-:W-:Y:S01]  /*7760*/  ST.E.U16 desc[UR4][R192.64+0x2], R38 ;  /* 0x00000226c0007985 */ /* 0x000fe2000c101504 */
[----:B------:R-:W-:Y:S01]  /*7770*/  PRMT R128, R13, 0x5410, R12 ;  /* 0x000054100d807816 */ /* 0x000fe2000000000c */
[----:B------:R-:W-:Y:S02]  /*7780*/  @!P2 HFMA2.BF16_V2 R120, -RZ.H0_H0, RZ.H0_H0, -R11.H0_H0 ;  /* 0x200000ffff78a231 */ /* 0x000fe4000034090b */
[----:B------:R-:W-:Y:S01]  /*7790*/  ST.E.U16 desc[UR4][R4.64], R35 ;  /* 0x0000002304007985 */ /* 0x000fe2000c101504 */
[----:B------:R-:W-:-:S03]  /*77a0*/  @!P1 HFMA2.BF16_V2 R119, -RZ.H0_H0, RZ.H0_H0, -R10.H0_H0 ;  /* 0x200000ffff779231 */ /* 0x000fc6000034090a */
[----:B------:R-:W-:Y:S01]  /*77b0*/  ST.E.U16 desc[UR4][R4.64+0x2], R34 ;  /* 0x0000022204007985 */ /* 0x000fe2000c101504 */
[----:B------:R-:W-:-:S03]  /*77c0*/  @!P3 PRMT R13, R118, 0x5410, RZ ;  /* 0x00005410760db816 */ /* 0x000fc600000000ff */
[----:B------:R-:W-:Y:S01]  /*77d0*/  ST.E.U16 desc[UR4][R192.64+0x10], R31 ;  /* 0x0000101fc0007985 */ /* 0x000fe2000c101504 */
[----:B------:R-:W-:-:S03]  /*77e0*/  @!P4 PRMT R12, R117, 0x5410, RZ ;  /* 0x00005410750cc816 */ /* 0x000fc600000000ff */
[----:B------:R-:W-:Y:S01]  /*77f0*/  ST.E.U16 desc[UR4][R192.64+0x12], R30 ;  /* 0x0000121ec0007985 */ /* 0x000fe2000c101504 */
[----:B------:R-:W-:-:S03]  /*7800*/  @!P0 HFMA2.BF16_V2 R116, -RZ.H0_H0, RZ.H0_H0, -R14.H0_H0 ;  /* 0x200000ffff748231 */ /* 0x000fc6000034090e */
[----:B------:R-:W-:Y:S04]  /*7810*/  ST.E.U16 desc[UR4][R4.64+0x10], R33 ;  /* 0x0000102104007985 */ /* 0x000fe8000c101504 */
[----:B------:R-:W-:Y:S01]  /*7820*/  ST.E.U16 desc[UR4][R4.64+0x12], R32 ;  /* 0x0000122004007985 */ /* 0x000fe2000c101504 */
[----:B------:R-:W-:-:S03]  /*7830*/  PRMT R129, R11, 0x5410, R10 ;  /* 0x000054100b817816 */ /* 0x000fc6000000000a */
[----:B------:R-:W-:Y:S04]  /*7840*/  ST.E.U16 desc[UR4][R192.64+0x20], R41 ;  /* 0x00002029c0007985 */ /* 0x000fe8000c101504 */
[----:B------:R-:W-:Y:S01]  /*7850*/  ST.E.U16 desc[UR4][R192.64+0x22], R40 ;  /* 0x00002228c0007985 */ /* 0x000fe2000c101504 */
[----:B------:R-:W-:-:S03]  /*7860*/  @!P2 PRMT R11, R120, 0x5410, RZ ;  /* 0x00005410780ba816 */ /* 0x000fc600000000ff */
[----:B------:R-:W-:Y:S01]  /*7870*/  ST.E.U16 desc[UR4][R4.64+0x20], R37 ;  /* 0x0000202504007985 */ /* 0x000fe2000c101504 */
[----:B------:R-:W-:-:S03]  /*7880*/  @!P1 PRMT R10, R119, 0x5410, RZ ;  /* 0x00005410770a9816 */ /* 0x000fc600000000ff */
[----:B------:R-:W-:Y:S04]  /*7890*/  ST.E.U16 desc[UR4][R4.64+0x22], R36 ;  /* 0x0000222404007985 */ /* 0x000fe8000c101504 */
[----:B------:R-:W-:Y:S04]  /*78a0*/  ST.E.U16 desc[UR4][R192.64+0x30], R27 ;  /* 0x0000301bc0007985 */ /* 0x000fe8000c101504 */
[----:B------:R-:W-:Y:S01]  /*78b0*/  ST.E.U16 desc[UR4][R192.64+0x32], R26 ;  /* 0x0000321ac0007985 */ /* 0x000fe2000c101504 */
[----:B------:R-:W-:-:S03]  /*78c0*/  @!P0 PRMT R14, R116, 0x5410, RZ ;  /* 0x00005410740e8816 */ /* 0x000fc600000000ff */
[----:B------:R-:W-:Y:S04]  /*78d0*/  ST.E.U16 desc[UR4][R4.64+0x30], R29 ;  /* 0x0000301d04007985 */ /* 0x000fe8000c101504 */
[----:B------:R-:W-:Y:S04]  /*78e0*/  ST.E.U16 desc[UR4][R4.64+0x32], R28 ;  /* 0x0000321c04007985 */ /* 0x000fe8000c101504 */
[----:B------:R-:W-:Y:S04]  /*78f0*/  ST.E.U16 desc[UR4][R192.64+0x40], R21 ;  /* 0x00004015c0007985 */ /* 0x000fe8000c101504 */
[----:B------:R-:W-:Y:S04]  /*7900*/  ST.E.U16 desc[UR4][R192.64+0x42], R20 ;  /* 0x00004214c0007985 */ /* 0x000fe8000c101504 */
[----:B------:R-:W-:Y:S04]  /*7910*/  ST.E.U16 desc[UR4][R4.64+0x40], R13 ;  /* 0x0000400d04007985 */ /* 0x000fe8000c101504 */
[----:B------:R1:W-:Y:S04]  /*7920*/  ST.E.U16 desc[UR4][R4.64+0x42], R12 ;  /* 0x0000420c04007985 */ /* 0x0003e8000c101504 */
[----:B------:R-:W-:Y:S04]  /*7930*/  ST.E.U16 desc[UR4][R192.64+0x50], R25 ;  /* 0x00005019c0007985 */ /* 0x000fe8000c101504 */
[----:B------:R-:W-:Y:S04]  /*7940*/  ST.E.U16 desc[UR4][R192.64+0x52], R24 ;  /* 0x00005218c0007985 */ /* 0x000fe8000c101504 */
        /* <DEDUP_REMOVED lines=9> */
[----:B------:R3:W-:Y:S04]  /*79e0*/  ST.E.U16 desc[UR4][R4.64+0x72], R14 ;  /* 0x0000720e04007985 */ /* 0x0007e8000c101504 */
[----:B------:R-:W4:Y:S01]  /*79f0*/  LDSM.16.MT88.4 R36, [R171+0x18000] ;  /* 0x01800000ab24783b */ /* 0x000f220000004200 */
[----:B------:R-:W-:-:S02]  /*7a00*/  LOP3.LUT R2, R9, R252, R42, 0x96, !PT ;  /* 0x000000fc09027212 */ /* 0x000fc400078e962a */
[----:B-1----:R-:W-:Y:S01]  /*7a10*/  LOP3.LUT R12, R8, 0xffff, RZ, 0xc0, !PT ;  /* 0x0000ffff080c7812 */ /* 0x002fe200078ec0ff */
[----:B------:R-:W-:Y:S01]  /*7a20*/  IMAD R196, R3, 0x2, R171 ;  /* 0x0000000203c47824 */ /* 0x000fe200078e02ab */
[----:B------:R-:W-:Y:S01]  /*7a30*/  SHF.R.U32.HI R9, RZ, 0x18, R2 ;  /* 0x00000018ff097819 */ /* 0x000fe20000011602 */
[----:B------:R-:W-:Y:S01]  /*7a40*/  LDSM.16.MT88.4 R32, [R171+0x18800] ;  /* 0x01880000ab20783b */ /* 0x000fe20000004200 */
[----:B--2---:R-:W-:Y:S02]  /*7a50*/  LOP3.LUT R10, R2, 0xff, RZ, 0xc0, !PT ;  /* 0x000000ff020a7812 */ /* 0x004fe400078ec0ff */
[--C-:B------:R-:W-:Y:S01]  /*7a60*/  SHF.R.U32.HI R11, RZ, 0x10, R8.reuse ;  /* 0x00000010ff0b7819 */ /* 0x100fe20000011608 */
[----:B------:R-:W1:Y:S01]  /*7a70*/  LDSM.16.MT88.4 R24, [R196+0x18000] ;  /* 0x01800000c418783b */ /* 0x000e620000004200 */
[----:B------:R-:W-:Y:S02]  /*7a80*/  PRMT R42, R225, 0x7054, R225 ;  /* 0x00007054e12a7816 */ /* 0x000fe400000000e1 */
[----:B------:R-:W-:Y:S01]  /*7a90*/  SHF.R.U32.HI R13, RZ, 0x18, R8 ;  /* 0x00000018ff0d7819 */ /* 0x000fe20000011608 */
[----:B------:R-:W-:Y:S01]  /*7aa0*/  IMAD R198, R0, 0x2, R171 ;  /* 0x0000000200c67824 */ /* 0x000fe200078e02ab */
[----:B------:R-:W-:Y:S01]  /*7ab0*/  LOP3.LUT R21, R6, 0xff, RZ, 0xc0, !PT ;  /* 0x000000ff06157812 */ /* 0x000fe200078ec0ff */
[----:B------:R-:W-:Y:S01]  /*7ac0*/  LDSM.16.MT88.4 R44, [R196+0x18800] ;  /* 0x01880000c42c783b */ /* 0x000fe20000004200 */
[----:B------:R-:W-:-:S03]  /*7ad0*/  SHF.R.U32.HI R20, RZ, 0x18, R6 ;  /* 0x00000018ff147819 */ /* 0x000fc60000011606 */
[----:B------:R-:W2:Y:S01]  /*7ae0*/  LDSM.16.MT88.4 R28, [R198+0x18000] ;  /* 0x01800000c61c783b */ /* 0x000ea20000004200 */
[----:B---3--:R-:W-:-:S03]  /*7af0*/  LOP3.LUT R4, R2, 0xffff, RZ, 0xc0, !PT ;  /* 0x0000ffff02047812 */ /* 0x008fc600078ec0ff */
[----:B------:R-:W-:Y:S01]  /*7b00*/  LDSM.16.MT88.4 R48, [R171+0x1a000] ;  /* 0x01a00000ab30783b */ /* 0x000fe20000004200 */
[----:B------:R-:W-:Y:S02]  /*7b10*/  SHF.R.U32.HI R5, RZ, 0x10, R2 ;  /* 0x00000010ff057819 */ /* 0x000fe40000011602 */
[----:B------:R-:W-:Y:S02]  /*7b20*/  SHF.R.U32.HI R4, RZ, 0x8, R4 ;  /* 0x00000008ff047819 */ /* 0x000fe40000011604 */
[----:B------:R-:W-:Y:S02]  /*7b30*/  LOP3.LUT R5, R5, 0xff, RZ, 0xc0, !PT ;  /* 0x000000ff05057812 */ /* 0x000fe400078ec0ff */
[----:B------:R-:W-:Y:S02]  /*7b40*/  PRMT R4, R10, 0x5410, R4 ;  /* 0x000054100a047816 */ /* 0x000fe40000000004 */
[----:B------:R-:W-:Y:S02]  /*7b50*/  LOP3.LUT R14, R8, 0xff, RZ, 0xc0, !PT ;  /* 0x000000ff080e7812 */ /* 0x000fe400078ec0ff */
[----:B------:R-:W-:-:S02]  /*7b60*/  PRMT R5, R5, 0x5410, R9 ;  /* 0x0000541005057816 */ /* 0x000fc40000000009 */
[----:B------:R-:W-:Y:S02]  /*7b70*/  SHF.R.U32.HI R8, RZ, 0x8, R12 ;  /* 0x00000008ff087819 */ /* 0x000fe4000001160c */
[----:B------:R-:W-:Y:S02]  /*7b80*/  LOP3.LUT R9, R11, 0xff, RZ, 0xc0, !PT ;  /* 0x000000ff0b097812 */ /* 0x000fe400078ec0ff */
[----:B------:R-:W-:Y:S02]  /*7b90*/  LOP3.LUT R2, R7, R250, R56, 0x96, !PT ;  /* 0x000000fa07027212 */ /* 0x000fe400078e9638 */
[----:B------:R-:W-:Y:S02]  /*7ba0*/  LOP3.LUT R10, R6, 0xffff, RZ, 0xc0, !PT ;  /* 0x0000ffff060a7812 */ /* 0x000fe400078ec0ff */
[----:B------:R-:W-:Y:S02]  /*7bb0*/  SHF.R.U32.HI R11, RZ, 0x10, R6 ;  /* 0x00000010ff0b7819 */ /* 0x000fe40000011606 */
[----:B------:R-:W-:-:S02]  /*7bc0*/  HSET2.LE.AND R4, R4, R42, PT ;  /* 0x0000002a04047233 */ /* 0x000fc40003803000 */
[----:B------:R-:W-:Y:S02]  /*7bd0*/  PRMT R6, R14, 0x5410, R8 ;  /* 0x000054100e067816 */ /* 0x000fe40000000008 */
[----:B------:R-:W-:Y:S02]  /*7be0*/  PRMT R7, R9, 0x5410, R13 ;  /* 0x0000541009077816 */ /* 0x000fe4000000000d */
[--C-:B------:R-:W-:Y:S02]  /*7bf0*/  HSET2.LE.AND R5, R5, R42.reuse, PT ;  /* 0x0000002a05057233 */ /* 0x100fe40003803000 */
[----:B------:R-:W-:Y:S02]  /*7c00*/  LOP3.LUT R12, R58, R4, RZ, 0xc0, !PT ;  /* 0x000000043a0c7212 */ /* 0x000fe400078ec0ff */
[--C-:B------:R-:W-:Y:S02]  /*7c10*/  HSET2.LE.AND R3, R6, R42.reuse, PT ;  /* 0x0000002a06037233 */ /* 0x100fe40003803000 */
[----:B------:R-:W-:-:S02]  /*7c20*/  HSET2.LE.AND R4, R7, R42, PT ;  /* 0x0000002a07047233 */ /* 0x000fc40003803000 */
[----:B------:R-:W-:Y:S02]  /*7c30*/  LOP3.LUT R13, R53, R5, RZ, 0xc0, !PT ;  /* 0x00000005350d7212 */ /* 0x000fe400078ec0ff */
[C---:B------:R-:W-:Y:S02]  /*7c40*/  LOP3.LUT R5, R2.reuse, 0xffff, RZ, 0xc0, !PT ;  /* 0x0000ffff02057812 */ /* 0x040fe400078ec0ff */
[----:B------:R-:W-:Y:S02]  /*7c50*/  LOP3.LUT R14, R57, R3, RZ, 0xc0, !PT ;  /* 0x00000003390e7212 */ /* 0x000fe400078ec0ff */
[----:B------:R-:W-:Y:S02]  /*7c60*/  LOP3.LUT R15, R55, R4, RZ, 0xc0, !PT ;  /* 0x00000004370f7212 */ /* 0x000fe400078ec0ff */
[----:B------:R-:W-:Y:S02]  /*7c70*/  LOP3.LUT R6, R2, 0xff, RZ, 0xc0, !PT ;  /* 0x000000ff02067812 */ /* 0x000fe400078ec0ff */
[----:B------:R-:W-:-:S02]  /*7c80*/  SHF.R.U32.HI R5, RZ, 0x8, R5 ;  /* 0x00000008ff057819 */ /* 0x000fc40000011605 */
[--C-:B------:R-:W-:Y:S01]  /*7c90*/  SHF.R.U32.HI R4, RZ, 0x10, R2.reuse ;  /* 0x00000010ff047819 */ /* 0x100fe20000011602 */
[----:B----4-:R-:W-:Y:S01]  /*7ca0*/  HMMA.16816.F32.BF16 R16, R12, R36, RZ ;  /* 0x000000240c10723c */ /* 0x010fe200000418ff */
[----:B------:R-:W-:Y:S02]  /*7cb0*/  SHF.R.U32.HI R3, RZ, 0x18, R2 ;  /* 0x00000018ff037819 */ /* 0x000fe40000011602 */
[----:B------:R-:W-:Y:S02]  /*7cc0*/  PRMT R5, R6, 0x5410, R5 ;  /* 0x0000541006057816 */ /* 0x000fe40000000005 */
[----:B------:R-:W-:Y:S02]  /*7cd0*/  LOP3.LUT R2, R4, 0xff, RZ, 0xc0, !PT ;  /* 0x000000ff04027812 */ /* 0x000fe400078ec0ff */
[----:B------:R-:W-:Y:S01]  /*7ce0*/  SHF.R.U32.HI R4, RZ, 0x8, R10 ;  /* 0x00000008ff047819 */ /* 0x000fe2000001160a */
[----:B------:R-:W-:Y:S01]  /*7cf0*/  IMAD R197, R0, 0x2, R196 ;  /* 0x0000000200c57824 */ /* 0x000fe200078e02c4 */
[----:B------:R-:W-:-:S02]  /*7d00*/  LOP3.LUT R6, R11, 0xff, RZ, 0xc0, !PT ;  /* 0x000000ff0b067812 */ /* 0x000fc400078ec0ff */
[----:B------:R-:W-:Y:S02]  /*7d10*/  PRMT R2, R2, 0x5410, R3 ;  /* 0x0000541002027816 */ /* 0x000fe40000000003 */
[--C-:B------:R-:W-:Y:S01]  /*7d20*/  HSET2.LE.AND R0, R5, R42.reuse, PT ;  /* 0x0000002a05007233 */ /* 0x100fe20003803000 */
[----:B------:R-:W3:Y:S01]  /*7d30*/  LDSM.16.MT88.4 R60, [R197+0x18000] ;  /* 0x01800000c53c783b */ /* 0x000ee20000004200 */
[----:B------:R-:W-:Y:S02]  /*7d40*/  PRMT R3, R21, 0x5410, R4 ;  /* 0x0000541015037816 */ /* 0x000fe40000000004 */
[----:B------:R-:W-:Y:S01]  /*7d50*/  PRMT R4, R6, 0x5410, R20 ;  /* 0x0000541006047816 */ /* 0x000fe20000000014 */
[----:B------:R-:W-:Y:S01]  /*7d60*/  LDSM.16.MT88.4 R56, [R197+0x18800] ;  /* 0x01880000c538783b */ /* 0x000fe20000004200 */
[----:B------:R-:W-:Y:S01]  /*7d70*/  HMMA.16816.F32.BF16 R20, R12, R38, RZ ;  /* 0x000000260c14723c */ /* 0x000fe200000418ff */
[----:B------:R-:W-:Y:S02]  /*7d80*/  LOP3.LUT R8, R65, R0, RZ, 0xc0, !PT ;  /* 0x0000000041087212 */ /* 0x000fe400078ec0ff */
[--C-:B------:R-:W-:Y:S01]  /*7d90*/  HSET2.LE.AND R2, R2, R42.reuse, PT ;  /* 0x0000002a02027233 */ /* 0x100fe20003803000 */
[----:B------:R-:W-:Y:S01]  /*7da0*/  LDSM.16.MT88.4 R36, [R171+0x1a800] ;  /* 0x01a80000ab24783b */ /* 0x000fe20000004200 */
[----:B------:R-:W-:-:S02]  /*7db0*/  HSET2.LE.AND R3, R3, R42, PT ;  /* 0x0000002a03037233 */ /* 0x000fc40003803000 */
[----:B------:R-:W-:Y:S01]  /*7dc0*/  HSET2.LE.AND R0, R4, R42, PT ;  /* 0x0000002a04007233 */ /* 0x000fe20003803000 */
[----:B------:R-:W-:Y:S01]  /*7dd0*/  LDSM.16.MT88.4 R68, [R197+0x1a000] ;  /* 0x01a00000c544783b */ /* 0x000fe20000004200 */
[----:B------:R-:W-:Y:S02]  /*7de0*/  LOP3.LUT R9, R64, R2, RZ, 0xc0, !PT ;  /* 0x0000000240097212 */ /* 0x000fe400078ec0ff */
[----:B------:R-:W-:Y:S01]  /*7df0*/  LOP3.LUT R10, R54, R3, RZ, 0xc0, !PT ;  /* 0x00000003360a7212 */ /* 0x000fe200078ec0ff */
[----:B-1----:R-:W-:Y:S01]  /*7e00*/  HMMA.16816.F32.BF16 R4, R12, R26, RZ ;  /* 0x0000001a0c04723c */ /* 0x002fe200000418ff */
[----:B------:R-:W-:Y:S01]  /*7e10*/  LOP3.LUT R11, R52, R0, RZ, 0xc0, !PT ;  /* 0x00000000340b7212 */ /* 0x000fe200078ec0ff */
[----:B------:R-:W-:Y:S04]  /*7e20*/  LDSM.16.MT88.4 R64, [R198+0x1a000] ;  /* 0x01a00000c640783b */ /* 0x000fe80000004200 */
[----:B------:R-:W1:Y:S02]  /*7e30*/  LDSM.16.MT88.4 R52, [R198+0x18800] ;  /* 0x01880000c634783b */ /* 0x000e640000004200 */
[----:B------:R-:W-:Y:S06]  /*7e40*/  HMMA.16816.F32.BF16 R164, R8, R32, R16 ;  /* 0x0000002008a4723c */ /* 0x000fec0000041810 */
[----:B------:R-:W-:Y:S06]  /*7e50*/  HMMA.16816.F32.BF16 R16, R12, R24, RZ ;  /* 0x000000180c10723c */ /* 0x000fec00000418ff */
[----:B------:R-:W-:Y:S06]  /*7e60*/  HMMA.16816.F32.BF16 R40, R8, R34, R20 ;  /* 0x000000220828723c */ /* 0x000fec0000041814 */
[C---:B--2---:R-:W-:Y:S06]  /*7e70*/  HMMA.16816.F32.BF16 R32, R12.reuse, R28, RZ ;  /* 0x0000001c0c20723c */ /* 0x044fec00000418ff */
[C---:B------:R-:W-:Y:S06]  /*7e80*/  HMMA.16816.F32.BF16 R28, R12.reuse, R30, RZ ;  /* 0x0000001e0c1c723c */ /* 0x040fec00000418ff */
[----:B---3--:R-:W-:Y:S06]  /*7e90*/  HMMA.16816.F32.BF16 R24, R12, R60, RZ ;  /* 0x0000003c0c18723c */ /* 0x008fec00000418ff */
[C---:B------:R-:W-:Y:S06]  /*7ea0*/  HMMA.16816.F32.BF16 R156, R8.reuse, R44, R16 ;  /* 0x0000002c089c723c */ /* 0x040fec0000041810 */
[----:B------:R-:W-:Y:S01]  /*7eb0*/  HMMA.16816.F32.BF16 R4, R8, R46, R4 ;  /* 0x0000002e0804723c */ /* 0x000fe20000041804 */
[----:B------:R-:W-:Y:S01]  /*7ec0*/  IMAD.MOV.U32 R112, RZ, RZ, R43 ;  /* 0x000000ffff707224 */ /* 0x000fe200078e002b */
[----:B------:R-:W-:Y:S04]  /*7ed0*/  LDSM.16.MT88.4 R44, [R197+0x1a800] ;  /* 0x01a80000c52c783b */ /* 0x000fe80000004200 */
[----:B------:R-:W-:Y:S01]  /*7ee0*/  HMMA.16816.F32.BF16 R16, R12, R48, RZ ;  /* 0x000000300c10723c */ /* 0x000fe200000418ff */
[----:B------:R-:W-:-:S02]  /*7ef0*/  IMAD.MOV.U32 R111, RZ, RZ, R40 ;  /* 0x000000ffff6f7224 */ /* 0x000fc400078e0028 */
[----:B------:R-:W-:Y:S02]  /*7f00*/  IMAD.MOV.U32 R110, RZ, RZ, R42 ;  /* 0x000000ffff6e7224 */ /* 0x000fe400078e002a */
[----:B------:R-:W-:Y:S02]  /*7f10*/  IMAD.MOV.U32 R109, RZ, RZ, R41 ;  /* 0x000000ffff6d7224 */ /* 0x000fe400078e0029 */
[----:B------:R-:W2:Y:S01]  /*7f20*/  LDSM.16.MT88.4 R40, [R196+0x1a000] ;  /* 0x01a00000c428783b */ /* 0x000ea20000004200 */
[----:B-1----:R-:W-:Y:S06]  /*7f30*/  HMMA.16816.F32.BF16 R28, R8, R54, R28 ;  /* 0x00000036081c723c */ /* 0x002fec000004181c */
[----:B------:R-:W-:Y:S01]  /*7f40*/  HMMA.16816.F32.BF16 R20, R12, R62, RZ ;  /* 0x0000003e0c14723c */ /* 0x000fe200000418ff */
[----:B------:R-:W-:Y:S03]  /*7f50*/  LDSM.16.MT88.4 R60, [R171+0x1c000] ;  /* 0x01c00000ab3c783b */ /* 0x000fe60000004200 */
[----:B------:R-:W-:-:S02]  /*7f60*/  IMAD.MOV.U32 R108, RZ, RZ, R6 ;  /* 0x000000ffff6c7224 */ /* 0x000fc400078e0006 */
[----:B------:R-:W-:Y:S01]  /*7f70*/  IMAD.MOV.U32 R3, RZ, RZ, R7 ;  /* 0x000000ffff037224 */ /* 0x000fe200078e0007 */
[----:B------:R-:W-:Y:S01]  /*7f80*/  HMMA.16816.F32.BF16 R140, R8, R56, R24 ;  /* 0x00000038088c723c */ /* 0x000fe20000041818 */
[----:B------:R-:W-:Y:S02]  /*7f90*/  IMAD.MOV.U32 R2, RZ, RZ, R4 ;  /* 0x000000ffff027224 */ /* 0x000fe400078e0004 */
[----:B------:R-:W-:-:S03]  /*7fa0*/  IMAD.MOV.U32 R0, RZ, RZ, R5 ;  /* 0x000000ffff007224 */ /* 0x000fc600078e0005 */
[----:B------:R-:W-:Y:S01]  /*7fb0*/  HMMA.16816.F32.BF16 R4, R12, R50, RZ ;  /* 0x000000320c04723c */ /* 0x000fe200000418ff */
[----:B------:R-:W1:Y:S05]  /*7fc0*/  LDSM.16.MT88.4 R48, [R198+0x1a800] ;  /* 0x01a80000c630783b */ /* 0x000e6a0000004200 */
[----:B------:R-:W-:Y:S01]  /*7fd0*/  HMMA.16816.F32.BF16 R24, R8, R36, R16 ;  /* 0x000000240818723c */ /* 0x000fe20000041810 */
[----:B------:R-:W-:Y:S02]  /*7fe0*/  IMAD.MOV.U32 R116, RZ, RZ, R30 ;  /* 0x000000ffff747224 */ /* 0x000fe400078e001e */
[----:B------:R-:W-:Y:S02]  /*7ff0*/  IMAD.MOV.U32 R115, RZ, RZ, R31 ;  /* 0x000000ffff737224 */ /* 0x000fe400078e001f */
[----:B------:R-:W-:-:S02]  /*8000*/  IMAD.MOV.U32 R114, RZ, RZ, R28 ;  /* 0x000000ffff727224 */ /* 0x000fc400078e001c */
[----:B------:R-:W-:Y:S02]  /*8010*/  IMAD.MOV.U32 R113, RZ, RZ, R29 ;  /* 0x000000ffff717224 */ /* 0x000fe400078e001d */
[C---:B------:R-:W-:Y:S01]  /*8020*/  HMMA.16816.F32.BF16 R28, R8.reuse, R58, R20 ;  /* 0x0000003a081c723c */ /* 0x040fe20000041814 */
[----:B------:R-:W-:Y:S05]  /*8030*/  LDSM.16.MT88.4 R56, [R171+0x1c800] ;  /* 0x01c80000ab38783b */ /* 0x000fea0000004200 */
[C---:B------:R-:W-:Y:S01]  /*8040*/  HMMA.16816.F32.BF16 R148, R8.reuse, R52, R32 ;  /* 0x000000340894723c */ /* 0x040fe20000041820 */
[----:B------:R-:W-:Y:S04]  /*8050*/  STL [R1+0xd8], R121 ;  /* 0x0000d87901007387 */ /* 0x000fe80000100800 */
[----:B------:R-:W-:Y:S01]  /*8060*/  LDSM.16.MT88.4 R52, [R196+0x1a800] ;  /* 0x01a80000c434783b */ /* 0x000fe20000004200 */
[----:B------:R-:W-:Y:S03]  /*8070*/  HMMA.16816.F32.BF16 R4, R8, R38, R4 ;  /* 0x000000260804723c */ /* 0x000fe60000041804 */
[----:B------:R-:W-:-:S02]  /*8080*/  IMAD.MOV.U32 R17, RZ, RZ, R26 ;  /* 0x000000ffff117224 */ /* 0x000fc400078e001a */
[----:B------:R-:W-:Y:S01]  /*8090*/  IMAD.MOV.U32 R16, RZ, RZ, R25 ;  /* 0x000000ffff107224 */ /* 0x000fe200078e0019 */
[----:B--2---:R-:W-:Y:S01]  /*80a0*/  HMMA.16816.F32.BF16 R36, R12, R40, RZ ;  /* 0x000000280c24723c */ /* 0x004fe200000418ff */
[----:B------:R-:W-:Y:S02]  /*80b0*/  IMAD.MOV.U32 R175, RZ, RZ, R27 ;  /* 0x000000ffffaf7224 */ /* 0x000fe400078e001b */
[----:B------:R-:W-:-:S03]  /*80c0*/  IMAD.MOV.U32 R174, RZ, RZ, R24 ;  /* 0x000000ffffae7224 */ /* 0x000fc600078e0018 */
[C---:B------:R-:W-:Y:S01]  /*80d0*/  HMMA.16816.F32.BF16 R32, R12.reuse, R42, RZ ;  /* 0x0000002a0c20723c */ /* 0x040fe200000418ff */
[----:B------:R-:W2:Y:S05]  /*80e0*/  LDSM.16.MT88.4 R40, [R196+0x1c000] ;  /* 0x01c00000c428783b */ /* 0x000eaa0000004200 */
[----:B------:R-:W-:Y:S01]  /*80f0*/  HMMA.16816.F32.BF16 R24, R12, R66, RZ ;  /* 0x000000420c18723c */ /* 0x000fe200000418ff */
[----:B------:R-:W-:Y:S02]  /*8100*/  IMAD.MOV.U32 R21, RZ, RZ, R31 ;  /* 0x000000ffff157224 */ /* 0x000fe400078e001f */
[----:B------:R-:W-:Y:S02]  /*8110*/  IMAD.MOV.U32 R20, RZ, RZ, R28 ;  /* 0x000000ffff147224 */ /* 0x000fe400078e001c */
[----:B------:R-:W-:-:S02]  /*8120*/  IMAD.MOV.U32 R118, RZ, RZ, R30 ;  /* 0x000000ffff767224 */ /* 0x000fc400078e001e */
[----:B------:R-:W-:Y:S02]  /*8130*/  IMAD.MOV.U32 R117, RZ, RZ, R29 ;  /* 0x000000ffff757224 */ /* 0x000fe400078e001d */
[----:B------:R-:W-:Y:S07]  /*8140*/  HMMA.16816.F32.BF16 R28, R12, R64, RZ ;  /* 0x000000400c1c723c */ /* 0x000fee00000418ff */
[----:B------:R-:W-:Y:S02]  /*8150*/  IMAD.MOV.U32 R65, RZ, RZ, R17 ;  /* 0x000000ffff417224 */ /* 0x000fe400078e0011 */
[----:B------:R-:W-:-:S02]  /*8160*/  IMAD.MOV.U32 R64, RZ, RZ, R16 ;  /* 0x000000ffff407224 */ /* 0x000fc400078e0010 */
[----:B------:R-:W-:Y:S06]  /*8170*/  HMMA.16816.F32.BF16 R16, R12, R70, RZ ;  /* 0x000000460c10723c */ /* 0x000fec00000418ff */
[----:B-1----:R-:W-:Y:S01]  /*8180*/  HMMA.16816.F32.BF16 R188, R8, R50, R24 ;  /* 0x0000003208bc723c */ /* 0x002fe20000041818 */
[----:B------:R-:W1:Y:S01]  /*8190*/  LDSM.16.MT88.4 R24, [R196+0x1c800] ;  /* 0x01c80000c418783b */ /* 0x000e620000004200 */
[----:B------:R-:W-:Y:S02]  /*81a0*/  IMAD.MOV.U32 R173, RZ, RZ, R5 ;  /* 0x000000ffffad7224 */ /* 0x000fe400078e0005 */
[----:B------:R-:W-:-:S02]  /*81b0*/  IMAD.MOV.U32 R172, RZ, RZ, R6 ;  /* 0x000000ffffac7224 */ /* 0x000fc400078e0006 */
[----:B------:R-:W-:Y:S02]  /*81c0*/  IMAD.MOV.U32 R127, RZ, RZ, R7 ;  /* 0x000000ffff7f7224 */ /* 0x000fe400078e0007 */
[----:B------:R-:W-:Y:S02]  /*81d0*/  IMAD.MOV.U32 R126, RZ, RZ, R4 ;  /* 0x000000ffff7e7224 */ /* 0x000fe400078e0004 */
[----:B------:R-:W-:Y:S06]  /*81e0*/  HMMA.16816.F32.BF16 R4, R12, R60, RZ ;  /* 0x0000003c0c04723c */ /* 0x000fec00000418ff */
[C---:B------:R-:W-:Y:S01]  /*81f0*/  HMMA.16816.F32.BF16 R176, R8.reuse, R48, R28 ;  /* 0x0000003008b0723c */ /* 0x040fe2000004181c */
[----:B------:R-:W3:Y:S05]  /*8200*/  LDSM.16.MT88.4 R28, [R198+0x1c000] ;  /* 0x01c00000c61c783b */ /* 0x000eea0000004200 */
[----:B------:R-:W-:Y:S06]  /*8210*/  HMMA.16816.F32.BF16 R184, R8, R46, R16 ;  /* 0x0000002e08b8723c */ /* 0x000fec0000041810 */
[----:B--2---:R-:W-:Y:S01]  /*8220*/  HMMA.16816.F32.BF16 R16, R12, R40, RZ ;  /* 0x000000280c10723c */ /* 0x004fe200000418ff */
[----:B------:R-:W-:-:S02]  /*8230*/  IMAD.MOV.U32 R66, RZ, RZ, R21 ;  /* 0x000000ffff427224 */ /* 0x000fc400078e0015 */
[----:B------:R-:W-:-:S03]  /*8240*/  IMAD.MOV.U32 R67, RZ, RZ, R20 ;  /* 0x000000ffff437224 */ /* 0x000fc600078e0014 */
[----:B------:R-:W-:Y:S01]  /*8250*/  HMMA.16816.F32.BF16 R152, R8, R56, R4 ;  /* 0x000000380898723c */ /* 0x000fe20000041804 */
[----:B------:R-:W-:Y:S05]  /*8260*/  STL [R1+0xd0], R251 ;  /* 0x0000d0fb01007387 */ /* 0x000fea0000100800 */
[C---:B------:R-:W-:Y:S01]  /*8270*/  HMMA.16816.F32.BF16 R4, R12.reuse, R42, RZ ;  /* 0x0000002a0c04723c */ /* 0x040fe200000418ff */
[----:B------:R-:W-:Y:S05]  /*8280*/  STL [R1+0xd4], R122 ;  /* 0x0000d47a01007387 */ /* 0x000fea0000100800 */
[----:B------:R-:W-:Y:S01]  /*8290*/  HMMA.16816.F32.BF16 R20, R12, R68, RZ ;  /* 0x000000440c14723c */ /* 0x000fe200000418ff */
[----:B------:R1:W-:Y:S01]  /*82a0*/  STL [R1+0x128], R123 ;  /* 0x0001287b01007387 */ /* 0x0003e20000100800 */
[----:B------:R-:W-:-:S02]  /*82b0*/  IMAD.MOV.U32 R49, RZ, RZ, R122 ;  /* 0x000000ffff317224 */ /* 0x000fc400078e007a */
[----:B------:R-:W-:Y:S02]  /*82c0*/  IMAD.MOV.U32 R48, RZ, RZ, R121 ;  /* 0x000000ffff307224 */ /* 0x000fe400078e0079 */
[C---:B-1----:R-:W-:Y:S01]  /*82d0*/  HMMA.16816.F32.BF16 R120, R8.reuse, R24, R16 ;  /* 0x000000180878723c */ /* 0x042fe20000041810 */
[----:B------:R-:W1:Y:S11]  /*82e0*/  LDSM.16.MT88.4 R16, [R198+0x1c800] ;  /* 0x01c80000c610783b */ /* 0x000e760000004200 */
[C---:B------:R-:W-:Y:S01]  /*82f0*/  HMMA.16816.F32.BF16 R136, R8.reuse, R26, R4 ;  /* 0x0000001a0888723c */ /* 0x040fe20000041804 */
[----:B------:R-:W-:Y:S05]  /*8300*/  LDSM.16.MT88.4 R24, [R171+0x1e000] ;  /* 0x01e00000ab18783b */ /* 0x000fea0000004200 */
[----:B------:R-:W-:Y:S06]  /*8310*/  HMMA.16816.F32.BF16 R160, R8, R44, R20 ;  /* 0x0000002c08a0723c */ /* 0x000fec0000041814 */
[C---:B---3--:R-:W-:Y:S06]  /*8320*/  HMMA.16816.F32.BF16 R4, R12.reuse, R28, RZ ;  /* 0x0000001c0c04723c */ /* 0x048fec00000418ff */
[----:B------:R-:W-:Y:S06]  /*8330*/  HMMA.16816.F32.BF16 R20, R12, R62, RZ ;  /* 0x0000003e0c14723c */ /* 0x000fec00000418ff */
[C---:B------:R-:W-:Y:S06]  /*8340*/  HMMA.16816.F32.BF16 R68, R8.reuse, R52, R36 ;  /* 0x000000340844723c */ /* 0x040fec0000041824 */
[----:B------:R-:W-:Y:S01]  /*8350*/  HMMA.16816.F32.BF16 R240, R8, R54, R32 ;  /* 0x0000003608f0723c */ /* 0x000fe20000041820 */
[----:B------:R-:W-:-:S06]  /*8360*/  IMAD.MOV.U32 R53, RZ, RZ, R111 ;  /* 0x000000ffff357224 */ /* 0x000fcc00078e006f */
[----:B------:R-:W-:Y:S02]  /*8370*/  IMAD.MOV.U32 R35, RZ, RZ, R110 ;  /* 0x000000ffff237224 */ /* 0x000fe400078e006e */
[----:B------:R-:W-:Y:S02]  /*8380*/  IMAD.MOV.U32 R34, RZ, RZ, R109 ;  /* 0x000000ffff227224 */ /* 0x000fe400078e006d */
[----:B------:R-:W-:Y:S01]  /*8390*/  IMAD.MOV.U32 R55, RZ, RZ, R108 ;  /* 0x000000ffff377224 */ /* 0x000fe200078e006c */
[C---:B------:R-:W-:Y:S01]  /*83a0*/  HMMA.16816.F32.BF16 R144, R8.reuse, R58, R20 ;  /* 0x0000003a0890723c */ /* 0x040fe20000041814 */
[----:B------:R-:W2:Y:S05]  /*83b0*/  LDSM.16.MT88.4 R20, [R197+0x1c000] ;  /* 0x01c00000c514783b */ /* 0x000eaa0000004200 */
[----:B-1----:R-:W-:Y:S06]  /*83c0*/  HMMA.16816.F32.BF16 R108, R8, R16, R4 ;  /* 0x00000010086c723c */ /* 0x002fec0000041804 */
[----:B------:R-:W-:Y:S01]  /*83d0*/  HMMA.16816.F32.BF16 R4, R12, R30, RZ ;  /* 0x0000001e0c04723c */ /* 0x000fe200000418ff */
[----:B------:R-:W-:-:S02]  /*83e0*/  IMAD.MOV.U32 R39, RZ, RZ, R115 ;  /* 0x000000ffff277224 */ /* 0x000fc400078e0073 */
[----:B------:R-:W-:Y:S02]  /*83f0*/  IMAD.MOV.U32 R36, RZ, RZ, R114 ;  /* 0x000000ffff247224 */ /* 0x000fe400078e0072 */
[----:B------:R-:W-:Y:S02]  /*8400*/  IMAD.MOV.U32 R37, RZ, RZ, R113 ;  /* 0x000000ffff257224 */ /* 0x000fe400078e0071 */
[----:B------:R-:W-:-:S15]  /*8410*/  IMAD.MOV.U32 R52, RZ, RZ, R112 ;  /* 0x000000ffff347224 */ /* 0x000fde00078e0070 */
[----:B------:R-:W-:-:S02]  /*8420*/  NOP ;  /* 0x0000000000007918 */ /* 0x000fc40000000000 */
[----:B------:R-:W-:Y:S01]  /*8430*/  HMMA.16816.F32.BF16 R112, R8, R18, R4 ;  /* 0x000000120870723c */ /* 0x000fe20000041804 */
[----:B------:R-:W1:Y:S05]  /*8440*/  LDSM.16.MT88.4 R16, [R197+0x1c800] ;  /* 0x01c80000c510783b */ /* 0x000e6a0000004200 */
[----:B--2---:R-:W-:Y:S01]  /*8450*/  HMMA.16816.F32.BF16 R4, R12, R20, RZ ;  /* 0x000000140c04723c */ /* 0x004fe200000418ff */
[----:B------:R-:W-:Y:S02]  /*8460*/  IMAD.MOV.U32 R61, RZ, RZ, R118 ;  /* 0x000000ffff3d7224 */ /* 0x000fe400078e0076 */
[----:B------:R-:W-:Y:S02]  /*8470*/  IMAD.MOV.U32 R60, RZ, RZ, R117 ;  /* 0x000000ffff3c7224 */ /* 0x000fe400078e0075 */
[----:B------:R-:W-:-:S02]  /*8480*/  IMAD.MOV.U32 R38, RZ, RZ, R116 ;  /* 0x000000ffff267224 */ /* 0x000fc400078e0074 */
[----:B------:R-:W-:-:S15]  /*8490*/  IMAD.MOV.U32 R54, RZ, RZ, R0 ;  /* 0x000000ffff367224 */ /* 0x000fde00078e0000 */
[----:B------:R-:W-:-:S02]  /*84a0*/  NOP ;  /* 0x0000000000007918 */ /* 0x000fc40000000000 */
[----:B-1----:R-:W-:Y:S06]  /*84b0*/  HMMA.16816.F32.BF16 R116, R8, R16, R4 ;  /* 0x000000100874723c */ /* 0x002fec0000041804 */
[----:B------:R-:W-:Y:S01]  /*84c0*/  HMMA.16816.F32.BF16 R4, R12, R22, RZ ;  /* 0x000000160c04723c */ /* 0x000fe200000418ff */
[----:B------:R-:W1:Y:S01]  /*84d0*/  LDSM.16.MT88.4 R20, [R171+0x1e800] ;  /* 0x01e80000ab14783b */ /* 0x000e620000004200 */
[----:B------:R-:W-:Y:S01]  /*84e0*/  FADD.FTZ R0, R93, R90 ;  /* 0x0000005a5d007221 */ /* 0x000fe20000010000 */
[----:B------:R-:W-:Y:S02]  /*84f0*/  IMAD.MOV.U32 R33, RZ, RZ, R2 ;  /* 0x000000ffff217224 */ /* 0x000fe400078e0002 */
[----:B------:R-:W-:Y:S01]  /*8500*/  FADD.FTZ R2, R82, R78 ;  /* 0x0000004e52027221 */ /* 0x000fe20000010000 */
[----:B------:R-:W-:-:S02]  /*8510*/  IMAD.MOV.U32 R32, RZ, RZ, R3 ;  /* 0x000000ffff207224 */ /* 0x000fc400078e0003 */
[----:B------:R-:W-:Y:S01]  /*8520*/  FADD.FTZ R3, R86, R0 ;  /* 0x0000000056037221 */ /* 0x000fe20000010000 */
[----:B------:R-:W-:-:S03]  /*8530*/  FADD.FTZ R0, R79, R2 ;  /* 0x000000024f007221 */ /* 0x000fc60000010000 */
[----:B------:R-:W-:-:S12]  /*8540*/  FADD.FTZ R3, R84, R3 ;  /* 0x0000000354037221 */ /* 0x000fd80000010000 */
[----:B------:R-:W-:Y:S06]  /*8550*/  HMMA.16816.F32.BF16 R180, R8, R18, R4 ;  /* 0x0000001208b4723c */ /* 0x000fec0000041804 */
[----:B------:R-:W-:Y:S01]  /*8560*/  HMMA.16816.F32.BF16 R16, R12, R24, RZ ;  /* 0x000000180c10723c */ /* 0x000fe200000418ff */
[----:B------:R-:W-:Y:S01]  /*8570*/  LOP3.LUT R2, R75, R245, R194, 0x96, !PT ;  /* 0x000000f54b027212 */ /* 0x000fe200078e96c2 */
[----:B------:R-:W-:Y:S01]  /*8580*/  FADD.FTZ R0, R83, R0 ;  /* 0x0000000053007221 */ /* 0x000fe20000010000 */
[----:B------:R-:W-:Y:S01]  /*8590*/  LOP3.LUT R4, R125, R48, R74, 0x96, !PT ;  /* 0x000000307d047212 */ /* 0x000fe200078e964a */
[----:B------:R-:W-:-:S02]  /*85a0*/  FADD.FTZ R3, R106, R3 ;  /* 0x000000036a037221 */ /* 0x000fc40000010000 */
[----:B------:R-:W-:Y:S01]  /*85b0*/  FADD.FTZ R0, R105, R0 ;  /* 0x0000000069007221 */ /* 0x000fe20000010000 */
[----:B------:R-:W-:Y:S02]  /*85c0*/  IMAD R2, R2, -0x2daee0ad, RZ ;  /* 0xd2511f5302027824 */ /* 0x000fe400078e02ff */
[----:B------:R-:W-:Y:S01]  /*85d0*/  FADD.FTZ R3, R107, R3 ;  /* 0x000000036b037221 */ /* 0x000fe20000010000 */
[----:B------:R-:W-:-:S04]  /*85e0*/  IMAD.WIDE.U32 R28, R4, -0x2daee0ad, RZ ;  /* 0xd2511f53041c7825 */ /* 0x000fc800078e00ff */
[----:B------:R-:W-:Y:S01]  /*85f0*/  FADD.FTZ R0, R99, R0 ;  /* 0x0000000063007221 */ /* 0x000fe20000010000 */
[----:B------:R-:W-:Y:S01]  /*8600*/  FADD.FTZ R3, R89, R3 ;  /* 0x0000000359037221 */ /* 0x000fe20000010000 */
[----:B------:R-:W-:Y:S01]  /*8610*/  IMAD.MOV.U32 R48, RZ, RZ, R55 ;  /* 0x000000ffff307224 */ /* 0x000fe200078e0037 */
[----:B------:R-:W-:Y:S01]  /*8620*/  LOP3.LUT R2, R29, R49, R2, 0x96, !PT ;  /* 0x000000311d027212 */ /* 0x000fe200078e9602 */
[----:B------:R-:W-:Y:S02]  /*8630*/  IMAD.MOV.U32 R57, RZ, RZ, R52 ;  /* 0x000000ffff397224 */ /* 0x000fe400078e0034 */
[----:B------:R-:W-:Y:S02]  /*8640*/  IMAD.MOV.U32 R46, RZ, RZ, R61 ;  /* 0x000000ffff2e7224 */ /* 0x000fe400078e003d */
[----:B------:R-:W-:Y:S02]  /*8650*/  IMAD.MOV.U32 R55, RZ, RZ, R175 ;  /* 0x000000ffff377224 */ /* 0x000fe400078e00af */
[----:B------:R-:W-:-:S02]  /*8660*/  IMAD.MOV.U32 R52, RZ, RZ, R174 ;  /* 0x000000ffff347224 */ /* 0x000fc400078e00ae */
[----:B------:R-:W-:Y:S02]  /*8670*/  IMAD.MOV.U32 R61, RZ, RZ, R173 ;  /* 0x000000ffff3d7224 */ /* 0x000fe400078e00ad */
[----:B------:R-:W-:Y:S02]  /*8680*/  IMAD.MOV.U32 R62, RZ, RZ, R172 ;  /* 0x000000ffff3e7224 */ /* 0x000fe400078e00ac */
[----:B-1----:R-:W-:Y:S01]  /*8690*/  HMMA.16816.F32.BF16 R172, R8, R20, R16 ;  /* 0x0000001408ac723c */ /* 0x002fe20000041810 */
[----:B------:R-:W-:Y:S01]  /*86a0*/  FADD.FTZ R5, R81, R0 ;  /* 0x0000000051057221 */ /* 0x000fe20000010000 */
[----:B------:R-:W-:Y:S01]  /*86b0*/  FADD.FTZ R0, R92, R3 ;  /* 0x000000035c007221 */ /* 0x000fe20000010000 */
[----:B------:R-:W-:-:S03]  /*86c0*/  IMAD.WIDE.U32 R2, R2, -0x326172a9, RZ ;  /* 0xcd9e8d5702027825 */ /* 0x000fc600078e00ff */
[----:B------:R-:W-:Y:S01]  /*86d0*/  HMMA.16816.F32.BF16 R16, R12, R26, RZ ;  /* 0x0000001a0c10723c */ /* 0x000fe200000418ff */
[----:B------:R-:W-:Y:S01]  /*86e0*/  FADD.FTZ R6, R88, R0 ;  /* 0x0000000058067221 */ /* 0x000fe20000010000 */
[----:B------:R-:W-:Y:S01]  /*86f0*/  LOP3.LUT R4, R3, R252, R72, 0x96, !PT ;  /* 0x000000fc03047212 */ /* 0x000fe200078e9648 */
[----:B------:R-:W-:Y:S01]  /*8700*/  IMAD.MOV.U32 R56, RZ, RZ, R35 ;  /* 0x000000ffff387224 */ /* 0x000fe200078e0023 */
[C---:B------:R-:W-:Y:S01]  /*8710*/  LOP3.LUT R3, R2.reuse, 0xffff, RZ, 0xc0, !PT ;  /* 0x0000ffff02037812 */ /* 0x040fe200078ec0ff */
[----:B------:R-:W1:Y:S01]  /*8720*/  LDSM.16.MT88.4 R24, [R196+0x1e000] ;  /* 0x01e00000c418783b */ /* 0x000e620000004200 */
[----:B------:R-:W-:Y:S02]  /*8730*/  LOP3.LUT R31, R2, 0xff, RZ, 0xc0, !PT ;  /* 0x000000ff021f7812 */ /* 0x000fe400078ec0ff */
[--C-:B------:R-:W-:Y:S02]  /*8740*/  SHF.R.U32.HI R30, RZ, 0x10, R2.reuse ;  /* 0x00000010ff1e7819 */ /* 0x100fe40000011602 */
[----:B------:R-:W-:Y:S01]  /*8750*/  SHF.R.U32.HI R29, RZ, 0x18, R2 ;  /* 0x00000018ff1d7819 */ /* 0x000fe20000011602 */
[----:B------:R-:W-:Y:S01]  /*8760*/  FADD.FTZ R2, R91, R5 ;  /* 0x000000055b027221 */ /* 0x000fe20000010000 */
[----:B------:R-:W-:-:S02]  /*8770*/  SHF.R.U32.HI R5, RZ, 0x8, R3 ;  /* 0x00000008ff057819 */ /* 0x000fc40000011603 */
[----:B------:R-:W-:Y:S01]  /*8780*/  LOP3.LUT R7, R73, R251, R124, 0x96, !PT ;  /* 0x000000fb49077212 */ /* 0x000fe200078e967c */
[----:B------:R-:W-:Y:S01]  /*8790*/  FADD.FTZ R0, R77, R2 ;  /* 0x000000024d007221 */ /* 0x000fe20000010000 */
[----:B------:R-:W-:Y:S01]  /*87a0*/  LOP3.LUT R3, R30, 0xff, RZ, 0xc0, !PT ;  /* 0x000000ff1e037812 */ /* 0x000fe200078ec0ff */
[----:B------:R-:W-:Y:S01]  /*87b0*/  FADD.FTZ R2, R80, R6 ;  /* 0x0000000650027221 */ /* 0x000fe20000010000 */
[----:B------:R-:W-:Y:S01]  /*87c0*/  IMAD.MOV.U32 R41, RZ, RZ, R34 ;  /* 0x000000ffff297224 */ /* 0x000fe200078e0022 */
[----:B------:R-:W-:Y:S02]  /*87d0*/  PRMT R35, R31, 0x5410, R5 ;  /* 0x000054101f237816 */ /* 0x000fe40000000005 */
[----:B------:R-:W-:Y:S01]  /*87e0*/  PRMT R34, R3, 0x5410, R29 ;  /* 0x0000541003227816 */ /* 0x000fe2000000001d */
[----:B------:R-:W-:Y:S01]  /*87f0*/  FADD.FTZ R5, R96, R2 ;  /* 0x0000000260057221 */ /* 0x000fe20000010000 */
[----:B------:R-:W-:-:S04]  /*8800*/  IMAD.WIDE.U32 R2, R7, -0x2daee0ad, RZ ;  /* 0xd2511f5307027825 */ /* 0x000fc800078e00ff */
[----:B------:R-:W-:Y:S02]  /*8810*/  IMAD.MOV.U32 R45, RZ, RZ, R60 ;  /* 0x000000ffff2d7224 */ /* 0x000fe400078e003c */
[----:B------:R-:W-:Y:S02]  /*8820*/  IMAD.MOV.U32 R63, RZ, RZ, R127 ;  /* 0x000000ffff3f7224 */ /* 0x000fe400078e007f */
[----:B------:R-:W-:Y:S01]  /*8830*/  IMAD.MOV.U32 R60, RZ, RZ, R126 ;  /* 0x000000ffff3c7224 */ /* 0x000fe200078e007e */
[----:B------:R-:W-:Y:S01]  /*8840*/  LOP3.LUT R7, R2, 0xffff, RZ, 0xc0, !PT ;  /* 0x0000ffff02077812 */ /* 0x000fe200078ec0ff */
[----:B------:R-:W-:Y:S01]  /*8850*/  HMMA.16816.F32.BF16 R124, R8, R22, R16 ;  /* 0x00000016087c723c */ /* 0x000fe20000041810 */
[----:B------:R-:W-:Y:S01]  /*8860*/  SHF.R.U32.HI R21, RZ, 0x18, R2 ;  /* 0x00000018ff157819 */ /* 0x000fe20000011602 */
[----:B------:R-:W-:Y:S01]  /*8870*/  FADD.FTZ R6, R76, R0 ;  /* 0x000000004c067221 */ /* 0x000fe20000010000 */
[----:B------:R-:W-:-:S04]  /*8880*/  LOP3.LUT R0, R3, R250, R28, 0x96, !PT ;  /* 0x000000fa03007212 */ /* 0x000fc800078e961c */
[----:B------:R-:W-:Y:S02]  /*8890*/  LOP3.LUT R16, R2, 0xff, RZ, 0xc0, !PT ;  /* 0x000000ff02107812 */ /* 0x000fe400078ec0ff */
[----:B------:R-:W-:Y:S02]  /*88a0*/  SHF.R.U32.HI R22, RZ, 0x10, R2 ;  /* 0x00000010ff167819 */ /* 0x000fe40000011602 */
[----:B------:R-:W-:-:S04]  /*88b0*/  LOP3.LUT R2, R4, 0xffff, RZ, 0xc0, !PT ;  /* 0x0000ffff04027812 */ /* 0x000fc800078ec0ff */
[----:B------:R-:W-:Y:S02]  /*88c0*/  SHF.R.U32.HI R3, RZ, 0x8, R2 ;  /* 0x00000008ff037819 */ /* 0x000fe40000011602 */
[----:B------:R-:W-:-:S04]  /*88d0*/  LOP3.LUT R2, R4, 0xff, RZ, 0xc0, !PT ;  /* 0x000000ff04027812 */ /* 0x000fc800078ec0ff */
[----:B------:R-:W-:Y:S02]  /*88e0*/  PRMT R30, R2, 0x5410, R3 ;  /* 0x00005410021e7816 */ /* 0x000fe40000000003 */
[----:B------:R-:W-:Y:S01]  /*88f0*/  SHF.R.U32.HI R2, RZ, 0x8, R7 ;  /* 0x00000008ff027819 */ /* 0x000fe20000011607 */
[----:B------:R-:W-:-:S03]  /*8900*/  IMAD.MOV.U32 R50, RZ, RZ, R33 ;  /* 0x000000ffff327224 */ /* 0x000fc600078e0021 */
[----:B------:R-:W-:Y:S02]  /*8910*/  PRMT R33, R16, 0x5410, R2 ;  /* 0x0000541010217816 */ /* 0x000fe40000000002 */
[----:B------:R-:W2:Y:S01]  /*8920*/  LDSM.16.MT88.4 R16, [R196+0x1e800] ;  /* 0x01e80000c410783b */ /* 0x000ea20000004200 */
[----:B------:R-:W-:Y:S01]  /*8930*/  SHF.R.U32.HI R3, RZ, 0x10, R4 ;  /* 0x00000010ff037819 */ /* 0x000fe20000011604 */
[----:B------:R-:W-:Y:S01]  /*8940*/  FADD.FTZ R6, R94, R6 ;  /* 0x000000065e067221 */ /* 0x000fe20000010000 */
[----:B------:R-:W-:Y:S01]  /*8950*/  SHF.R.U32.HI R4, RZ, 0x18, R4 ;  /* 0x00000018ff047819 */ /* 0x000fe20000011604 */
[----:B------:R-:W-:Y:S01]  /*8960*/  FADD.FTZ R5, R97, R5 ;  /* 0x0000000561057221 */ /* 0x000fe20000010000 */
[----:B------:R-:W-:-:S03]  /*8970*/  LOP3.LUT R3, R3, 0xff, RZ, 0xc0, !PT ;  /* 0x000000ff03037812 */ /* 0x000fc600078ec0ff */
[----:B------:R-:W-:Y:S01]  /*8980*/  FADD.FTZ R20, R95, R5 ;  /* 0x000000055f147221 */ /* 0x000fe20000010000 */
[----:B------:R-:W-:Y:S01]  /*8990*/  PRMT R31, R3, 0x5410, R4 ;  /* 0x00005410031f7816 */ /* 0x000fe20000000004 */
[----:B------:R-:W-:Y:S02]  /*89a0*/  FADD.FTZ R3, R98, R6 ;  /* 0x0000000662037221 */ /* 0x000fe40000010000 */
[----:B-1----:R-:W-:Y:S01]  /*89b0*/  HMMA.16816.F32.BF16 R4, R12, R24, RZ ;  /* 0x000000180c04723c */ /* 0x002fe200000418ff */
[----:B------:R-:W-:Y:S01]  /*89c0*/  LOP3.LUT R2, R22, 0xff, RZ, 0xc0, !PT ;  /* 0x000000ff16027812 */ /* 0x000fe200078ec0ff */
[----:B------:R-:W-:Y:S02]  /*89d0*/  IMAD.MOV.U32 R51, RZ, RZ, R54 ;  /* 0x000000ffff337224 */ /* 0x000fe400078e0036 */
[----:B------:R-:W-:-:S15]  /*89e0*/  IMAD.MOV.U32 R40, RZ, RZ, R53 ;  /* 0x000000ffff287224 */ /* 0x000fde00078e0035 */
[----:B------:R-:W-:-:S05]  /*89f0*/  NOP ;  /* 0x0000000000007918 */ /* 0x000fca0000000000 */
[----:B--2---:R-:W-:Y:S06]  /*8a00*/  HMMA.16816.F32.BF16 R96, R8, R16, R4 ;  /* 0x000000100860723c */ /* 0x004fec0000041804 */
[----:B------:R-:W-:Y:S01]  /*8a10*/  HMMA.16816.F32.BF16 R4, R12, R26, RZ ;  /* 0x0000001a0c04723c */ /* 0x000fe200000418ff */
[----:B------:R-:W-:Y:S01]  /*8a20*/  IMAD.MOV.U32 R47, RZ, RZ, R66 ;  /* 0x000000ffff2f7224 */ /* 0x000fe200078e0042 */
[----:B------:R-:W-:Y:S01]  /*8a30*/  LDSM.16.MT88.4 R24, [R198+0x1e800] ;  /* 0x01e80000c618783b */ /* 0x000fe20000004200 */
[----:B------:R-:W-:Y:S02]  /*8a40*/  IMAD.MOV.U32 R44, RZ, RZ, R67 ;  /* 0x000000ffff2c7224 */ /* 0x000fe400078e0043 */
[----:B------:R-:W-:-:S02]  /*8a50*/  IMAD.MOV.U32 R53, RZ, RZ, R64 ;  /* 0x000000ffff357224 */ /* 0x000fc400078e0040 */
[----:B------:R-:W-:Y:S02]  /*8a60*/  IMAD.MOV.U32 R54, RZ, RZ, R65 ;  /* 0x000000ffff367224 */ /* 0x000fe400078e0041 */
[----:B------:R-:W-:Y:S01]  /*8a70*/  IMAD.MOV.U32 R49, RZ, RZ, R32 ;  /* 0x000000ffff317224 */ /* 0x000fe200078e0020 */
[----:B------:R-:W-:-:S14]  /*8a80*/  PRMT R32, R2, 0x5410, R21 ;  /* 0x0000541002207816 */ /* 0x000fdc0000000015 */
[----:B------:R-:W-:Y:S07]  /*8a90*/  HMMA.16816.F32.BF16 R64, R8, R18, R4 ;  /* 0x000000120840723c */ /* 0x000fee0000041804 */
[----:B------:R-:W-:Y:S02]  /*8aa0*/  FADD.FTZ R7, R102, R20 ;  /* 0x0000001466077221 */ /* 0x000fe40000010000 */
[----:B------:R-:W1:Y:S01]  /*8ab0*/  LDSM.16.MT88.4 R20, [R198+0x1e000] ;  /* 0x01e00000c614783b */ /* 0x000e620000004200 */
[----:B------:R-:W-:-:S02]  /*8ac0*/  IMAD.MOV.U32 R74, RZ, RZ, R56 ;  /* 0x000000ffff4a7224 */ /* 0x000fc400078e0038 */
[----:B------:R-:W-:Y:S02]  /*8ad0*/  IMAD.MOV.U32 R75, RZ, RZ, R57 ;  /* 0x000000ffff4b7224 */ /* 0x000fe400078e0039 */
[----:B------:R-:W-:Y:S02]  /*8ae0*/  IMAD.MOV.U32 R56, RZ, RZ, R50 ;  /* 0x000000ffff387224 */ /* 0x000fe400078e0032 */
[----:B------:R-:W-:Y:S02]  /*8af0*/  IMAD.MOV.U32 R57, RZ, RZ, R51 ;  /* 0x000000ffff397224 */ /* 0x000fe400078e0033 */
[----:B------:R-:W-:Y:S02]  /*8b00*/  IMAD.MOV.U32 R58, RZ, RZ, R48 ;  /* 0x000000ffff3a7224 */ /* 0x000fe400078e0030 */
[----:B------:R-:W-:Y:S01]  /*8b10*/  IMAD.MOV.U32 R59, RZ, RZ, R49 ;  /* 0x000000ffff3b7224 */ /* 0x000fe200078e0031 */
[----:B-1----:R-:W-:-:S15]  /*8b20*/  HMMA.16816.F32.BF16 R16, R12, R20, RZ ;  /* 0x000000140c10723c */ /* 0x002fde00000418ff */
[----:B------:R-:W-:-:S09]  /*8b30*/  NOP ;  /* 0x0000000000007918 */ /* 0x000fd20000000000 */
[----:B------:R-:W-:Y:S06]  /*8b40*/  HMMA.16816.F32.BF16 R48, R8, R24, R16 ;  /* 0x000000180830723c */ /* 0x000fec0000041810 */
[----:B------:R-:W-:Y:S01]  /*8b50*/  HMMA.16816.F32.BF16 R16, R12, R22, RZ ;  /* 0x000000160c10723c */ /* 0x000fe200000418ff */
[----:B------:R-:W-:Y:S02]  /*8b60*/  IMAD.MOV.U32 R72, RZ, RZ, R40 ;  /* 0x000000ffff487224 */ /* 0x000fe400078e0028 */
[----:B------:R-:W-:-:S15]  /*8b70*/  IMAD.MOV.U32 R73, RZ, RZ, R41 ;  /* 0x000000ffff497224 */ /* 0x000fde00078e0029 */
[----:B------:R-:W-:-:S06]  /*8b80*/  NOP ;  /* 0x0000000000007918 */ /* 0x000fcc0000000000 */
[----:B------:R-:W-:Y:S01]  /*8b90*/  HMMA.16816.F32.BF16 R40, R8, R26, R16 ;  /* 0x0000001a0828723c */ /* 0x000fe20000041810 */
[----:B------:R-:W1:Y:S01]  /*8ba0*/  LDSM.16.MT88.4 R16, [R197+0x1e000] ;  /* 0x01e00000c510783b */ /* 0x000e620000004200 */
[--C-:B------:R-:W-:Y:S01]  /*8bb0*/  SHF.R.U32.HI R4, RZ, 0x10, R0.reuse ;  /* 0x00000010ff047819 */ /* 0x100fe20000011600 */
[----:B------:R-:W-:Y:S01]  /*8bc0*/  FADD.FTZ R6, R85, R3 ;  /* 0x0000000355067221 */ /* 0x000fe20000010000 */
[C---:B------:R-:W-:Y:S02]  /*8bd0*/  LOP3.LUT R2, R0.reuse, 0xffff, RZ, 0xc0, !PT ;  /* 0x0000ffff00027812 */ /* 0x040fe400078ec0ff */
[----:B------:R-:W-:Y:S02]  /*8be0*/  LOP3.LUT R5, R0, 0xff, RZ, 0xc0, !PT ;  /* 0x000000ff00057812 */ /* 0x000fe400078ec0ff */
[----:B------:R-:W-:Y:S02]  /*8bf0*/  SHF.R.U32.HI R3, RZ, 0x18, R0 ;  /* 0x00000018ff037819 */ /* 0x000fe40000011600 */
[----:B------:R-:W-:-:S02]  /*8c00*/  LOP3.LUT R0, R4, 0xff, RZ, 0xc0, !PT ;  /* 0x000000ff04007812 */ /* 0x000fc400078ec0ff */
[----:B------:R-:W-:Y:S02]  /*8c10*/  SHF.R.U32.HI R2, RZ, 0x8, R2 ;  /* 0x00000008ff027819 */ /* 0x000fe40000011602 */
[----:B------:R-:W-:Y:S01]  /*8c20*/  PRMT R29, R0, 0x5410, R3 ;  /* 0x00005410001d7816 */ /* 0x000fe20000000003 */
[----:B------:R-:W-:Y:S01]  /*8c30*/  FADD.FTZ R0, R87, R6 ;  /* 0x0000000657007221 */ /* 0x000fe20000010000 */
[----:B------:R-:W-:Y:S02]  /*8c40*/  PRMT R90, R225, 0x7054, R225 ;  /* 0x00007054e15a7816 */ /* 0x000fe400000000e1 */
[----:B------:R-:W-:Y:S01]  /*8c50*/  PRMT R28, R5, 0x5410, R2 ;  /* 0x00005410051c7816 */ /* 0x000fe20000000002 */
[----:B------:R-:W-:Y:S01]  /*8c60*/  FADD.FTZ R2, R101, R0 ;  /* 0x0000000065027221 */ /* 0x000fe20000010000 */
[C---:B-1----:R-:W-:Y:S06]  /*8c70*/  HMMA.16816.F32.BF16 R20, R12.reuse, R16, RZ ;  /* 0x000000100c14723c */ /* 0x042fec00000418ff */
[----:B------:R-:W-:Y:S01]  /*8c80*/  HMMA.16816.F32.BF16 R16, R12, R18, RZ ;  /* 0x000000120c10723c */ /* 0x000fe200000418ff */
[----:B------:R-:W1:Y:S01]  /*8c90*/  LDSM.16.MT88.4 R12, [R197+0x1e800] ;  /* 0x01e80000c50c783b */ /* 0x000e620000004200 */
[----:B------:R-:W-:Y:S01]  /*8ca0*/  HSET2.LE.AND R0, R30, R90, PT ;  /* 0x0000005a1e007233 */ /* 0x000fe20003803000 */
[----:B------:R-:W-:-:S04]  /*8cb0*/  FADD.FTZ R3, R103, R7 ;  /* 0x0000000767037221 */ /* 0x000fc80000010000 */
[----:B------:R-:W-:Y:S02]  /*8cc0*/  LOP3.LUT R4, R130, R0, RZ, 0xc0, !PT ;  /* 0x0000000082047212 */ /* 0x000fe400078ec0ff */
[----:B------:R-:W-:Y:S01]  /*8cd0*/  HSET2.LE.AND R0, R31, R90, PT ;  /* 0x0000005a1f007233 */ /* 0x000fe20003803000 */
[----:B------:R-:W-:-:S04]  /*8ce0*/  FADD.FTZ R3, R104, R3 ;  /* 0x0000000368037221 */ /* 0x000fc80000010000 */
[----:B------:R-:W-:Y:S02]  /*8cf0*/  LOP3.LUT R5, R128, R0, RZ, 0xc0, !PT ;  /* 0x0000000080057212 */ /* 0x000fe400078ec0ff */
[--C-:B------:R-:W-:Y:S01]  /*8d00*/  HSET2.LE.AND R0, R35, R90.reuse, PT ;  /* 0x0000005a23007233 */ /* 0x100fe20003803000 */
[----:B------:R2:W-:Y:S04]  /*8d10*/  STL [R1+0xc4], R3 ;  /* 0x0000c40301007387 */ /* 0x0005e80000100800 */
[----:B------:R-:W-:Y:S02]  /*8d20*/  LOP3.LUT R6, R223, R0, RZ, 0xc0, !PT ;  /* 0x00000000df067212 */ /* 0x000fe400078ec0ff */
[--C-:B------:R-:W-:Y:S02]  /*8d30*/  HSET2.LE.AND R0, R29, R90.reuse, PT ;  /* 0x0000005a1d007233 */ /* 0x100fe40003803000 */
[----:B--2---:R-:W-:-:S02]  /*8d40*/  HSET2.LE.AND R3, R28, R90, PT ;  /* 0x0000005a1c037233 */ /* 0x004fc40003803000 */
[C---:B-1----:R-:W-:Y:S06]  /*8d50*/  HMMA.16816.F32.BF16 R28, R8.reuse, R12, R20 ;  /* 0x0000000c081c723c */ /* 0x042fec0000041814 */
[----:B------:R-:W-:Y:S01]  /*8d60*/  HMMA.16816.F32.BF16 R20, R8, R14, R16 ;  /* 0x0000000e0814723c */ /* 0x000fe20000041810 */
[----:B------:R-:W1:Y:S04]  /*8d70*/  LDSM.16.MT88.4 R8, [R171+0x19000] ;  /* 0x01900000ab08783b */ /* 0x000e680000004200 */
[----:B------:R-:W2:Y:S01]  /*8d80*/  LDSM.16.MT88.4 R12, [R196+0x19000] ;  /* 0x01900000c40c783b */ /* 0x000ea20000004200 */
[----:B------:R-:W-:Y:S01]  /*8d90*/  FADD.FTZ R2, R100, R2 ;  /* 0x0000000264027221 */ /* 0x000fe20000010000 */
[----:B------:R-:W-:-:S02]  /*8da0*/  LOP3.LUT R129, R129, R0, RZ, 0xc0, !PT ;  /* 0x0000000081817212 */ /* 0x000fc400078ec0ff */
[----:B------:R-:W-:Y:S04]  /*8db0*/  LDSM.16.MT88.4 R16, [R196+0x1f000] ;  /* 0x01f00000c410783b */ /* 0x000fe80000004200 */
[----:B------:R3:W-:Y:S01]  /*8dc0*/  STL [R1+0xc8], R2 ;  /* 0x0000c80201007387 */ /* 0x0007e20000100800 */
[----:B------:R-:W-:-:S05]  /*8dd0*/  HSET2.LE.AND R0, R33, R90, PT ;  /* 0x0000005a21007233 */ /* 0x000fca0003803000 */
[----:B------:R-:W-:Y:S02]  /*8de0*/  LOP3.LUT R130, R134, R0, RZ, 0xc0, !PT ;  /* 0x0000000086827212 */ /* 0x000fe400078ec0ff */
[--C-:B------:R-:W-:Y:S02]  /*8df0*/  HSET2.LE.AND R0, R32, R90.reuse, PT ;  /* 0x0000005a20007233 */ /* 0x100fe40003803000 */
[----:B---3--:R-:W-:-:S05]  /*8e00*/  HSET2.LE.AND R2, R34, R90, PT ;  /* 0x0000005a22027233 */ /* 0x008fca0003803000 */
[----:B------:R-:W-:-:S07]  /*8e10*/  LOP3.LUT R7, R222, R2, RZ, 0xc0, !PT ;  /* 0x00000002de077212 */ /* 0x000fce00078ec0ff */
        /* <DEDUP_REMOVED lines=16> */
[C---:B-1----:R-:W-:Y:S01]  /*8f20*/  HMMA.16816.F32.BF16 R80, R4.reuse, R12, R160 ;  /* 0x0000000c0450723c */ /* 0x042fe200000418a0 */
[----:B------:R-:W-:Y:S01]  /*8f30*/  LOP3.LUT R128, R205, R3, RZ, 0xc0, !PT ;  /* 0x00000003cd807212 */ /* 0x000fe200078ec0ff */
[----:B------:R-:W-:Y:S04]  /*8f40*/  LDSM.16.MT88.4 R160, [R171+0x19800] ;  /* 0x01980000aba0783b */ /* 0x000fe80000004200 */
[C---:B------:R-:W-:Y:S01]  /*8f50*/  HMMA.16816.F32.BF16 R84, R4.reuse, R14, R184 ;  /* 0x0000000e0454723c */ /* 0x040fe200000418b8 */
[----:B------:R-:W1:Y:S05]  /*8f60*/  LDSM.16.MT88.4 R12, [R196+0x1d000] ;  /* 0x01d00000c40c783b */ /* 0x000e6a0000004200 */
[C---:B------:R-:W-:Y:S01]  /*8f70*/  HMMA.16816.F32.BF16 R52, R4.reuse, R8, R52 ;  /* 0x000000080434723c */ /* 0x040fe20000041834 */
[----:B------:R-:W2:Y:S05]  /*8f80*/  LDSM.16.MT88.4 R8, [R198+0x1b000] ;  /* 0x01b00000c608783b */ /* 0x000eaa0000004200 */
[C---:B-1----:R-:W-:Y:S06]  /*8f90*/  HMMA.16816.F32.BF16 R100, R4.reuse, R12, R120 ;  /* 0x0000000c0464723c */ /* 0x042fec0000041878 */
[----:B------:R-:W-:Y:S01]  /*8fa0*/  HMMA.16816.F32.BF16 R104, R4, R14, R136 ;  /* 0x0000000e0468723c */ /* 0x000fe20000041888 */
[----:B------:R-:W1:Y:S01]  /*8fb0*/  LDSM.16.MT88.4 R12, [R197+0x1d000] ;  /* 0x01d00000c50c783b */ /* 0x000e620000004200 */
[----:B------:R-:W-:-:S03]  /*8fc0*/  LOP3.LUT R131, R131, R0, RZ, 0xc0, !PT ;  /* 0x0000000083837212 */ /* 0x000fc600078ec0ff */
[----:B------:R-:W-:Y:S01]  /*8fd0*/  LDSM.16.MT88.4 R136, [R197+0x19800] ;  /* 0x01980000c588783b */ /* 0x000fe20000004200 */
[C---:B--2---:R-:W-:Y:S06]  /*8fe0*/  HMMA.16816.F32.BF16 R72, R4.reuse, R8, R176 ;  /* 0x000000080448723c */ /* 0x044fec00000418b0 */
[C---:B------:R-:W-:Y:S01]  /*8ff0*/  HMMA.16816.F32.BF16 R76, R4.reuse, R10, R188 ;  /* 0x0000000a044c723c */ /* 0x040fe200000418bc */
[----:B------:R-:W2:Y:S05]  /*9000*/  LDSM.16.MT88.4 R8, [R171+0x1d000] ;  /* 0x01d00000ab08783b */ /* 0x000eaa0000004200 */
[C---:B-1----:R-:W-:Y:S06]  /*9010*/  HMMA.16816.F32.BF16 R116, R4.reuse, R12, R116 ;  /* 0x0000000c0474723c */ /* 0x042fec0000041874 */
[C---:B------:R-:W-:Y:S01]  /*9020*/  HMMA.16816.F32.BF16 R180, R4.reuse, R14, R180 ;  /* 0x0000000e04b4723c */ /* 0x040fe200000418b4 */
[----:B------:R-:W1:Y:S05]  /*9030*/  LDSM.16.MT88.4 R12, [R198+0x1f000] ;  /* 0x01f00000c60c783b */ /* 0x000e6a0000004200 */
[C---:B--2---:R-:W-:Y:S01]  /*9040*/  HMMA.16816.F32.BF16 R92, R4.reuse, R10, R144 ;  /* 0x0000000a045c723c */ /* 0x044fe20000041890 */
[----:B------:R-:W2:Y:S05]  /*9050*/  LDSM.16.MT88.4 R144, [R198+0x19800] ;  /* 0x01980000c690783b */ /* 0x000eaa0000004200 */
[C---:B------:R-:W-:Y:S01]  /*9060*/  HMMA.16816.F32.BF16 R120, R4.reuse, R16, R96 ;  /* 0x000000100478723c */ /* 0x040fe20000041860 */
[----:B------:R-:W-:Y:S05]  /*9070*/  LDSM.16.MT88.4 R96, [R197+0x1d800] ;  /* 0x01d80000c560783b */ /* 0x000fea0000004200 */
[C---:B------:R-:W-:Y:S01]  /*9080*/  HMMA.16816.F32.BF16 R176, R4.reuse, R18, R64 ;  /* 0x0000001204b0723c */ /* 0x040fe20000041840 */
[----:B------:R-:W-:Y:S05]  /*9090*/  LDSM.16.MT88.4 R64, [R197+0x1b800] ;  /* 0x01b80000c540783b */ /* 0x000fea0000004200 */
[C---:B-1----:R-:W-:Y:S01]  /*90a0*/  HMMA.16816.F32.BF16 R16, R4.reuse, R12, R48 ;  /* 0x0000000c0410723c */ /* 0x042fe20000041830 */
[----:B------:R-:W-:Y:S05]  /*90b0*/  LDSM.16.MT88.4 R48, [R196+0x1b800] ;  /* 0x01b80000c430783b */ /* 0x000fea0000004200 */
[----:B------:R-:W-:Y:S01]  /*90c0*/  HMMA.16816.F32.BF16 R12, R4, R14, R40 ;  /* 0x0000000e040c723c */ /* 0x000fe20000041828 */
[----:B------:R-:W1:Y:S05]  /*90d0*/  LDSM.16.MT88.4 R40, [R171+0x1b800] ;  /* 0x01b80000ab28783b */ /* 0x000e6a0000004200 */
[C---:B--2---:R-:W-:Y:S06]  /*90e0*/  HMMA.16816.F32.BF16 R148, R128.reuse, R144, R148 ;  /* 0x000000908094723c */ /* 0x044fec0000041894 */
[C---:B------:R-:W-:Y:S06]  /*90f0*/  HMMA.16816.F32.BF16 R144, R128.reuse, R146, R36 ;  /* 0x000000928090723c */ /* 0x040fec0000041824 */
[C---:B-1----:R-:W-:Y:S06]  /*9100*/  HMMA.16816.F32.BF16 R36, R128.reuse, R40, R52 ;  /* 0x000000288024723c */ /* 0x042fec0000041834 */
[----:B------:R-:W-:Y:S01]  /*9110*/  HMMA.16816.F32.BF16 R40, R128, R42, R56 ;  /* 0x0000002a8028723c */ /* 0x000fe20000041838 */
[----:B------:R-:W1:Y:S05]  /*9120*/  LDSM.16.MT88.4 R56, [R198+0x1b800] ;  /* 0x01b80000c638783b */ /* 0x000e6a0000004200 */
[----:B------:R-:W-:Y:S01]  /*9130*/  HMMA.16816.F32.BF16 R88, R4, R8, R152 ;  /* 0x000000080458723c */ /* 0x000fe20000041898 */
[----:B------:R-:W2:Y:S04]  /*9140*/  LDSM.16.MT88.4 R8, [R198+0x1d000] ;  /* 0x01d00000c608783b */ /* 0x000ea80000004200 */
[----:B------:R-:W-:Y:S01]  /*9150*/  LDSM.16.MT88.4 R152, [R196+0x19800] ;  /* 0x01980000c498783b */ /* 0x000fe20000004200 */
[C---:B-1----:R-:W-:Y:S03]  /*9160*/  HMMA.16816.F32.BF16 R52, R128.reuse, R56, R72 ;  /* 0x000000388034723c */ /* 0x042fe60000041848 */
[----:B------:R-:W1:Y:S03]  /*9170*/  LDSM.16.MT88.4 R72, [R171+0x1d800] ;  /* 0x01d80000ab48783b */ /* 0x000e660000004200 */
[C---:B------:R-:W-:Y:S06]  /*9180*/  HMMA.16816.F32.BF16 R140, R128.reuse, R136, R140 ;  /* 0x00000088808c723c */ /* 0x040fec000004188c */
[C---:B------:R-:W-:Y:S06]  /*9190*/  HMMA.16816.F32.BF16 R136, R128.reuse, R138, R44 ;  /* 0x0000008a8088723c */ /* 0x040fec000004182c */
[C---:B------:R-:W-:Y:S06]  /*91a0*/  HMMA.16816.F32.BF16 R44, R128.reuse, R48, R60 ;  /* 0x00000030802c723c */ /* 0x040fec000004183c */
[----:B------:R-:W-:Y:S06]  /*91b0*/  HMMA.16816.F32.BF16 R48, R128, R50, R68 ;  /* 0x000000328030723c */ /* 0x000fec0000041844 */
[C---:B--2---:R-:W-:Y:S06]  /*91c0*/  HMMA.16816.F32.BF16 R108, R4.reuse, R8, R108 ;  /* 0x00000008046c723c */ /* 0x044fec000004186c */
[----:B------:R-:W-:Y:S01]  /*91d0*/  HMMA.16816.F32.BF16 R112, R4, R10, R112 ;  /* 0x0000000a0470723c */ /* 0x000fe20000041870 */
[----:B------:R-:W2:Y:S05]  /*91e0*/  LDSM.16.MT88.4 R8, [R171+0x1f000] ;  /* 0x01f00000ab08783b */ /* 0x000eaa0000004200 */
[C---:B-1----:R-:W-:Y:S01]  /*91f0*/  HMMA.16816.F32.BF16 R68, R128.reuse, R72, R88 ;  /* 0x000000488044723c */ /* 0x042fe20000041858 */
[----:B------:R-:W1:Y:S05]  /*9200*/  LDSM.16.MT88.4 R88, [R198+0x1d800] ;  /* 0x01d80000c658783b */ /* 0x000e6a0000004200 */
[C---:B------:R-:W-:Y:S01]  /*9210*/  HMMA.16816.F32.BF16 R60, R128.reuse, R64, R80 ;  /* 0x00000040803c723c */ /* 0x040fe20000041850 */
[----:B------:R-:W3:Y:S05]  /*9220*/  LDSM.16.MT88.4 R80, [R196+0x1d800] ;  /* 0x01d80000c450783b */ /* 0x000eea0000004200 */
[----:B------:R-:W-:Y:S06]  /*9230*/  HMMA.16816.F32.BF16 R64, R128, R66, R84 ;  /* 0x000000428040723c */ /* 0x000fec0000041854 */
[----:B--2---:R-:W-:Y:S06]  /*9240*/  HMMA.16816.F32.BF16 R172, R4, R8, R172 ;  /* 0x0000000804ac723c */ /* 0x004fec00000418ac */
[C---:B-1----:R-:W-:Y:S06]  /*9250*/  HMMA.16816.F32.BF16 R84, R128.reuse, R88, R108 ;  /* 0x000000588054723c */ /* 0x042fec000004186c */
[----:B------:R-:W-:Y:S01]  /*9260*/  HMMA.16816.F32.BF16 R88, R128, R90, R112 ;  /* 0x0000005a8058723c */ /* 0x000fe20000041870 */
[----:B------:R-:W1:Y:S05]  /*9270*/  LDSM.16.MT88.4 R112, [R196+0x1f800] ;  /* 0x01f80000c470783b */ /* 0x000e6a0000004200 */
[----:B------:R-:W-:Y:S01]  /*9280*/  HMMA.16816.F32.BF16 R124, R4, R10, R124 ;  /* 0x0000000a047c723c */ /* 0x000fe2000004187c */
[----:B------:R-:W2:Y:S05]  /*9290*/  LDSM.16.MT88.4 R8, [R197+0x1f000] ;  /* 0x01f00000c508783b */ /* 0x000eaa0000004200 */
[C---:B------:R-:W-:Y:S06]  /*92a0*/  HMMA.16816.F32.BF16 R56, R128.reuse, R58, R76 ;  /* 0x0000003a8038723c */ /* 0x040fec000004184c */
[C---:B---3--:R-:W-:Y:S06]  /*92b0*/  HMMA.16816.F32.BF16 R76, R128.reuse, R80, R100 ;  /* 0x00000050804c723c */ /* 0x048fec0000041864 */
[C---:B------:R-:W-:Y:S01]  /*92c0*/  HMMA.16816.F32.BF16 R80, R128.reuse, R82, R104 ;  /* 0x000000528050723c */ /* 0x040fe20000041868 */
[----:B------:R-:W3:Y:S05]  /*92d0*/  LDSM.16.MT88.4 R104, [R171+0x1f800] ;  /* 0x01f80000ab68783b */ /* 0x000eea0000004200 */
[----:B-1----:R-:W-:Y:S01]  /*92e0*/  HMMA.16816.F32.BF16 R108, R128, R112, R120 ;  /* 0x00000070806c723c */ /* 0x002fe20000041878 */
[----:B------:R-:W1:Y:S05]  /*92f0*/  LDSM.16.MT88.4 R120, [R198+0x1f800] ;  /* 0x01f80000c678783b */ /* 0x000e6a0000004200 */
[C---:B--2---:R-:W-:Y:S06]  /*9300*/  HMMA.16816.F32.BF16 R28, R4.reuse, R8, R28 ;  /* 0x00000008041c723c */ /* 0x044fec000004181c */
[----:B------:R-:W-:Y:S01]  /*9310*/  HMMA.16816.F32.BF16 R20, R4, R10, R20 ;  /* 0x0000000a0414723c */ /* 0x000fe20000041814 */
[----:B------:R-:W2:Y:S01]  /*9320*/  LDSM.16.MT88.4 R4, [R197+0x1f800] ;  /* 0x01f80000c504783b */ /* 0x000ea20000004200 */
[----:B------:R-:W-:-:S04]  /*9330*/  IADD3 R222, P0, R192, -0x80, RZ ;  /* 0xffffff80c0de7810 */ /* 0x000fc80007f1e0ff */
[C---:B------:R-:W-:Y:S06]  /*9340*/  HMMA.16816.F32.BF16 R72, R128.reuse, R74, R92 ;  /* 0x0000004a8048723c */ /* 0x040fec000004185c */
[C---:B------:R-:W-:Y:S06]  /*9350*/  HMMA.16816.F32.BF16 R92, R128.reuse, R96, R116 ;  /* 0x00000060805c723c */ /* 0x040fec0000041874 */
[----:B---3--:R-:W-:Y:S01]  /*9360*/  HMMA.16816.F32.BF16 R100, R128, R104, R172 ;  /* 0x000000688064723c */ /* 0x008fe200000418ac */
[----:B------:R-:W-:-:S05]  /*9370*/  IADD3.X R223, R193, -0x1, RZ, P0, !PT ;  /* 0xffffffffc1df7810 */ /* 0x000fca00007fe4ff */
[C---:B------:R-:W-:Y:S06]  /*9380*/  HMMA.16816.F32.BF16 R164, R128.reuse, R160, R164 ;  /* 0x000000a080a4723c */ /* 0x040fec00000418a4 */
[C---:B------:R-:W-:Y:S06]  /*9390*/  HMMA.16816.F32.BF16 R156, R128.reuse, R152, R156 ;  /* 0x00000098809c723c */ /* 0x040fec000004189c */
[C---:B------:R-:W-:Y:S06]  /*93a0*/  HMMA.16816.F32.BF16 R104, R128.reuse, R106, R124 ;  /* 0x0000006a8068723c */ /* 0x040fec000004187c */
        /* <DEDUP_REMOVED lines=10> */
[C---:B------:R-:W-:Y:S02]  /*9450*/  VIADD R205, R244.reuse, 0x40 ;  /* 0x00000040f4cd7836 */ /* 0x040fe40000000000 */
[C---:B------:R-:W-:Y:S02]  /*9460*/  VIADD R3, R244.reuse, 0x80 ;  /* 0x00000080f4037836 */ /* 0x040fe40000000000 */
[C---:B------:R-:W-:Y:S01]  /*9470*/  VIADD R2, R244.reuse, 0xc0 ;  /* 0x000000c0f4027836 */ /* 0x040fe20000000000 */
[----:B------:R-:W-:Y:S01]  /*9480*/  ISETP.GE.AND P6, PT, R244, R229, PT ;  /* 0x000000e5f400720c */ /* 0x000fe20003fc6270 */
[----:B------:R-:W-:Y:S01]  /*9490*/  IMAD.MOV.U32 R241, RZ, RZ, R205 ;  /* 0x000000fffff17224 */ /* 0x000fe200078e00cd */
[----:B------:R-:W-:-:S04]  /*94a0*/  DEPBAR.LE SB0, 0x0 ;  /* 0x000080000000791a */ /* 0x000fc80000000000 */
[----:B------:R-:W2:Y:S01]  /*94b0*/  LDL R205, [R1+0x108] ;  /* 0x0001080001cd7983 */ /* 0x000ea20000100800 */
[----:B------:R-:W-:Y:S02]  /*94c0*/  IMAD.MOV.U32 R242, RZ, RZ, R3 ;  /* 0x000000fffff27224 */ /* 0x000fe400078e0003 */
[----:B------:R-:W-:Y:S01]  /*94d0*/  IMAD.MOV.U32 R243, RZ, RZ, R2 ;  /* 0x000000fffff37224 */ /* 0x000fe200078e0002 */
[----:B------:R-:W3:Y:S04]  /*94e0*/  LDL R134, [R1+0xf4] ;  /* 0x0000f40001867983 */ /* 0x000ee80000100800 */
[----:B------:R-:W4:Y:S01]  /*94f0*/  LDL.64 R2, [R1+0xf8] ;  /* 0x0000f80001027983 */ /* 0x000f220000100a00 */
[C---:B------:R-:W-:Y:S01]  /*9500*/  SHF.L.U64.HI R0, R236.reuse, 0x6, R237 ;  /* 0x00000006ec007819 */ /* 0x040fe200000102ed */
[----:B------:R-:W-:Y:S05]  /*9510*/  WARPSYNC.ALL ;  /* 0x0000000000007948 */ /* 0x000fea0003800000 */
[----:B------:R-:W-:Y:S01]  /*9520*/  BAR.SYNC.DEFER_BLOCKING 0x0 ;  /* 0x0000000000007b1d */ /* 0x000fe20000010000 */
[-C--:B------:R-:W-:Y:S01]  /*9530*/  ISETP.GE.AND P5, PT, R241, R229.reuse, PT ;  /* 0x000000e5f100720c */ /* 0x080fe20003fa6270 */
[----:B------:R-:W-:Y:S01]  /*9540*/  IMAD.SHL.U32 R5, R236, 0x40, RZ ;  /* 0x00000040ec057824 */ /* 0x000fe200078e00ff */
[----:B------:R-:W-:-:S02]  /*9550*/  ISETP.GE.AND P4, PT, R242, R229, PT ;  /* 0x000000e5f200720c */ /* 0x000fc40003f86270 */
[----:B------:R-:W-:Y:S01]  /*9560*/  ISETP.GE.AND P3, PT, R243, R229, PT ;  /* 0x000000e5f300720c */ /* 0x000fe20003f66270 */
[----:B------:R-:W-:Y:S01]  /*9570*/  @P6 STS.128 [R224+0x18000], RZ ;  /* 0x018000ffe0006388 */ /* 0x000fe20000000c00 */
[----:B--2---:R-:W-:-:S04]  /*9580*/  VIADD R244, R205, 0xfffffffe ;  /* 0xfffffffecdf47836 */ /* 0x004fc80000000000 */
[----:B------:R-:W-:Y:S01]  /*9590*/  IMAD R0, R0, R244, RZ ;  /* 0x000000f400007224 */ /* 0x000fe200078e02ff */
[----:B------:R-:W-:Y:S01]  /*95a0*/  SHF.R.S32.HI R4, RZ, 0x1f, R244 ;  /* 0x0000001fff047819 */ /* 0x000fe200000114f4 */
[----:B----4-:R-:W-:-:S04]  /*95b0*/  IMAD.WIDE.U32 R2, R244, R5, R2 ;  /* 0x00000005f4027225 */ /* 0x010fc800078e0002 */
[----:B------:R-:W-:Y:S01]  /*95c0*/  IMAD R0, R4, R5, R0 ;  /* 0x0000000504007224 */ /* 0x000fe200078e0200 */
[-C--:B------:R-:W-:Y:S01]  /*95d0*/  @!P6 LEA R18, P2, R2, R248.reuse, 0x1 ;  /* 0x000000f80212e211 */ /* 0x080fe200078408ff */
[----:B------:R-:W-:Y:S02]  /*95e0*/  IMAD.SHL.U32 R4, R236, 0x20, RZ ;  /* 0x00000020ec047824 */ /* 0x000fe400078e00ff */
[----:B------:R-:W-:Y:S01]  /*95f0*/  IMAD.IADD R3, R3, 0x1, R0 ;  /* 0x0000000103037824 */ /* 0x000fe200078e0200 */
[----:B------:R-:W-:Y:S02]  /*9600*/  @!P5 LEA R14, P1, R2, R248, 0x1 ;  /* 0x000000f8020ed211 */ /* 0x000fe400078208ff */
[----:B------:R-:W-:Y:S02]  /*9610*/  SHF.L.U64.HI R5, R236, 0x5, R237 ;  /* 0x00000005ec057819 */ /* 0x000fe400000102ed */
[----:B------:R-:W-:Y:S02]  /*9620*/  @!P6 LEA.HI.X R19, R2, R249, R3, 0x1, P2 ;  /* 0x000000f90213e211 */ /* 0x000fe400010f0c03 */
[----:B------:R-:W-:-:S02]  /*9630*/  IADD3 R0, P2, R4, R2, RZ ;  /* 0x0000000204007210 */ /* 0x000fc40007f5e0ff */
[CC--:B------:R-:W-:Y:S01]  /*9640*/  @!P4 LEA R12, P0, R2.reuse, R248.reuse, 0x1 ;  /* 0x000000f8020cc211 */ /* 0x0c0fe200078008ff */
[----:B------:R-:W-:Y:S01]  /*9650*/  @!PT LDS RZ, [RZ] ;  /* 0x00000000fffff984 */ /* 0x000fe20000000800 */
[----:B------:R-:W-:Y:S01]  /*9660*/  @!PT LDS RZ, [RZ] ;  /* 0x00000000fffff984 */ /* 0x000fe20000000800 */
[----:B------:R-:W-:Y:S01]  /*9670*/  @!PT LDS RZ, [RZ] ;  /* 0x00000000fffff984 */ /* 0x000fe20000000800 */
[----:B------:R-:W-:Y:S01]  /*9680*/  @!P6 LDGSTS.E.BYPASS.LTC128B.128 [R224+0x18000], desc[UR4][R18.64] ;  /* 0x1800000012e0efae */ /* 0x000fe2000b901d44 */
[CCC-:B------:R-:W-:Y:S01]  /*9690*/  @!P5 LEA.HI.X R15, R2.reuse, R249.reuse, R3.reuse, 0x1, P1 ;  /* 0x000000f9020fd211 */ /* 0x1c0fe200008f0c03 */
[--C-:B------:R-:W-:Y:S01]  /*96a0*/  IMAD.X R4, R5, 0x1, R3.reuse, P2 ;  /* 0x0000000105047824 */ /* 0x100fe200010e0603 */
[CC--:B------:R-:W-:Y:S02]  /*96b0*/  @!P3 LEA R10, P1, R2.reuse, R248.reuse, 0x1 ;  /* 0x000000f8020ab211 */ /* 0x0c0fe400078208ff */
[-CC-:B------:R-:W-:Y:S02]  /*96c0*/  @!P4 LEA.HI.X R13, R2, R249.reuse, R3.reuse, 0x1, P0 ;  /* 0x000000f9020dc211 */ /* 0x180fe400000f0c03 */
[----:B------:R-:W-:Y:S01]  /*96d0*/  @!P6 LEA R16, P0, R0, R248, 0x1 ;  /* 0x000000f80010e211 */ /* 0x000fe200078008ff */
[----:B------:R-:W-:Y:S01]  /*96e0*/  @P5 STS.128 [R224+0x1a000], RZ ;  /* 0x01a000ffe0005388 */ /* 0x000fe20000000c00 */
[----:B------:R-:W-:-:S02]  /*96f0*/  @!P3 LEA.HI.X R11, R2, R249, R3, 0x1, P1 ;  /* 0x000000f9020bb211 */ /* 0x000fc400008f0c03 */
[CC--:B------:R-:W-:Y:S01]  /*9700*/  @!P5 LEA R8, P2, R0.reuse, R248.reuse, 0x1 ;  /* 0x000000f80008d211 */ /* 0x0c0fe200078408ff */
[----:B------:R-:W-:Y:S01]  /*9710*/  @!PT LDS RZ, [RZ] ;  /* 0x00000000fffff984 */ /* 0x000fe20000000800 */
[----:B------:R-:W-:Y:S01]  /*9720*/  @!PT LDS RZ, [RZ] ;  /* 0x00000000fffff984 */ /* 0x000fe20000000800 */
[----:B------:R-:W-:Y:S01]  /*9730*/  @!PT LDS RZ, [RZ] ;  /* 0x00000000fffff984 */ /* 0x000fe20000000800 */
[----:B------:R-:W-:Y:S01]  /*9740*/  @!P5 LDGSTS.E.BYPASS.LTC128B.128 [R224+0x1a000], desc[UR4][R14.64+0x80] ;  /* 0x1a0000800ee0dfae */ /* 0x000fe2000b901d44 */
[CC--:B------:R-:W-:Y:S02]  /*9750*/  @!P4 LEA R6, P1, R0.reuse, R248.reuse, 0x1 ;  /* 0x000000f80006c211 */ /* 0x0c0fe400078208ff */
[CCC-:B------:R-:W-:Y:S01]  /*9760*/  @!P6 LEA.HI.X R17, R0.reuse, R249.reuse, R4.reuse, 0x1, P0 ;  /* 0x000000f90011e211 */ /* 0x1c0fe200000f0c04 */
[----:B------:R-:W-:Y:S01]  /*9770*/  @P4 STS.128 [R224+0x1c000], RZ ;  /* 0x01c000ffe0004388 */ /* 0x000fe20000000c00 */
[C---:B------:R-:W-:Y:S02]  /*9780*/  @!P3 LEA R2, P0, R0.reuse, R248, 0x1 ;  /* 0x000000f80002b211 */ /* 0x040fe400078008ff */
[CCC-:B------:R-:W-:Y:S01]  /*9790*/  @!P5 LEA.HI.X R9, R0.reuse, R249.reuse, R4.reuse, 0x1, P2 ;  /* 0x000000f90009d211 */ /* 0x1c0fe200010f0c04 */
[----:B------:R-:W-:Y:S01]  /*97a0*/  @!PT LDS RZ, [RZ] ;  /* 0x00000000fffff984 */ /* 0x000fe20000000800 */
[----:B------:R-:W-:Y:S01]  /*97b0*/  @!PT LDS RZ, [RZ] ;  /* 0x00000000fffff984 */ /* 0x000fe20000000800 */
[----:B------:R-:W-:Y:S01]  /*97c0*/  @!PT LDS RZ, [RZ] ;  /* 0x00000000fffff984 */ /* 0x000fe20000000800 */
[----:B------:R1:W-:Y:S01]  /*97d0*/  @!P4 LDGSTS.E.BYPASS.LTC128B.128 [R224+0x1c000], desc[UR4][R12.64+0x100] ;  /* 0x1c0001000ce0cfae */ /* 0x0003e2000b901d44 */
[----:B------:R-:W-:-:S03]  /*97e0*/  @!P4 LEA.HI.X R7, R0, R249, R4, 0x1, P1 ;  /* 0x000000f90007c211 */ /* 0x000fc600008f0c04 */
        /* <DEDUP_REMOVED lines=26> */
[----:B-1----:R-:W-:Y:S04]  /*9990*/  LDSM.16.M88.4 R12, [R170+0x10000] ;  /* 0x01000000aa0c783b */ /* 0x002fe80000000200 */
[----:B------:R-:W-:Y:S04]  /*99a0*/  LDSM.16.M88.4 R20, [R170+0x10800] ;  /* 0x01080000aa14783b */ /* 0x000fe80000000200 */
[----:B--2---:R-:W1:Y:S04]  /*99b0*/  LDSM.16.M88.4 R8, [R201] ;  /* 0x00000000c908783b */ /* 0x004e680000000200 */
[----:B------:R-:W-:Y:S04]  /*99c0*/  LDSM.16.M88.4 R176, [R206] ;  /* 0x00000000ceb0783b */ /* 0x000fe80000000200 */
[----:B----4-:R-:W2:Y:S04]  /*99d0*/  LDSM.16.M88.4 R4, [R202] ;  /* 0x00000000ca04783b */ /* 0x010ea80000000200 */
[----:B------:R-:W4:Y:S04]  /*99e0*/  LDSM.16.M88.4 R172, [R221] ;  /* 0x00000000ddac783b */ /* 0x000f280000000200 */
[----:B------:R-:W3:Y:S01]  /*99f0*/  LDSM.16.M88.4 R32, [R170+0x11000] ;  /* 0x01100000aa20783b */ /* 0x000ee20000000200 */
[----:B------:R-:W5:Y:S03]  /*9a00*/  S2R R223, SR_TID.X ;  /* 0x0000000000df7919 */ /* 0x000f660000002100 */
[----:B------:R-:W0:Y:S01]  /*9a10*/  LDGDEPBAR ;  /* 0x00000000000079af */ /* 0x000e220000000000 */
[C---:B-1----:R-:W-:Y:S06]  /*9a20*/  HMMA.16816.F32.BF16 R28, R8.reuse, R12, RZ ;  /* 0x0000000c081c723c */ /* 0x042fec00000418ff */
[C---:B------:R-:W-:Y:S06]  /*9a30*/  HMMA.16816.F32.BF16 R24, R8.reuse, R14, RZ ;  /* 0x0000000e0818723c */ /* 0x040fec00000418ff */
[C---:B------:R-:W-:Y:S06]  /*9a40*/  HMMA.16816.F32.BF16 R12, R8.reuse, R22, RZ ;  /* 0x00000016080c723c */ /* 0x040fec00000418ff */
[----:B------:R-:W-:Y:S01]  /*9a50*/  HMMA.16816.F32.BF16 R16, R8, R20, RZ ;  /* 0x000000140810723c */ /* 0x000fe200000418ff */
[----:B------:R-:W1:Y:S05]  /*9a60*/  LDSM.16.M88.4 R20, [R220] ;  /* 0x00000000dc14783b */ /* 0x000e6a0000000200 */
[----:B--2---:R-:W-:-:S12]  /*9a70*/  HMMA.16816.F32.BF16 R180, R4, R176, R28 ;  /* 0x000000b004b4723c */ /* 0x004fd8000004181c */
[----:B----4-:R-:W-:Y:S06]  /*9a80*/  HMMA.16816.F32.BF16 R28, R4, R174, R12 ;  /* 0x000000ae041c723c */ /* 0x010fec000004180c */
[----:B---3--:R-:W-:Y:S06]  /*9a90*/  HMMA.16816.F32.BF16 R12, R8, R34, RZ ;  /* 0x00000022080c723c */ /* 0x008fec00000418ff */
[----:B------:R-:W-:Y:S06]  /*9aa0*/  HMMA.16816.F32.BF16 R188, R4, R172, R16 ;  /* 0x000000ac04bc723c */ /* 0x000fec0000041810 */
[----:B------:R-:W-:-:S12]  /*9ab0*/  HMMA.16816.F32.BF16 R16, R8, R32, RZ ;  /* 0x000000200810723c */ /* 0x000fd800000418ff */
[C---:B-1----:R-:W-:Y:S01]  /*9ac0*/  HMMA.16816.F32.BF16 R32, R4.reuse, R22, R12 ;  /* 0x000000160420723c */ /* 0x042fe2000004180c */
[----:B------:R-:W1:Y:S11]  /*9ad0*/  LDSM.16.M88.4 R12, [R170+0x11800] ;  /* 0x01180000aa0c783b */ /* 0x000e760000000200 */
[----:B------:R-:W-:Y:S06]  /*9ae0*/  HMMA.16816.F32.BF16 R172, R4, R20, R16 ;  /* 0x0000001404ac723c */ /* 0x000fec0000041810 */
[C---:B-1----:R-:W-:Y:S06]  /*9af0*/  HMMA.16816.F32.BF16 R16, R8.reuse, R12, RZ ;  /* 0x0000000c0810723c */ /* 0x042fec00000418ff */
[----:B------:R-:W-:Y:S01]  /*9b00*/  HMMA.16816.F32.BF16 R8, R8, R14, RZ ;  /* 0x0000000e0808723c */ /* 0x000fe200000418ff */
[----:B------:R-:W1:Y:S05]  /*9b10*/  LDSM.16.M88.4 R12, [R219] ;  /* 0x00000000db0c783b */ /* 0x000e6a0000000200 */
[----:B------:R-:W-:-:S12]  /*9b20*/  HMMA.16816.F32.BF16 R176, R4, R178, R24 ;  /* 0x000000b204b0723c */ /* 0x000fd80000041818 */
        /* <DEDUP_REMOVED lines=181> */
[----:B------:R-:W1:Y:S01]  /*a680*/  LDSM.16.M88.4 R8, [R199+0x7800] ;  /* 0x00780000c708783b */ /* 0x000e620000000200 */
[----:B-----5:R-:W-:Y:S01]  /*a690*/  IMAD.SHL.U32 R223, R223, 0x2, RZ ;  /* 0x00000002dfdf7824 */ /* 0x020fe200078e00ff */
[----:B------:R-:W-:-:S04]  /*a6a0*/  DEPBAR.LE SB0, 0x0 ;  /* 0x000080000000791a */ /* 0x000fc80000000000 */
[----:B------:R-:W-:-:S05]  /*a6b0*/  LOP3.LUT R223, R223, 0x6, RZ, 0xc0, !PT ;  /* 0x00000006dfdf7812 */ /* 0x000fca00078ec0ff */
[----:B------:R-:W-:-:S04]  /*a6c0*/  IMAD R0, R244, 0x40, R223 ;  /* 0x00000040f4007824 */ /* 0x000fc800078e02df */
[----:B------:R-:W-:Y:S01]  /*a6d0*/  IMAD.IADD R2, R230, 0x1, -R0 ;  /* 0x00000001e6027824 */ /* 0x000fe200078e0a00 */
[C---:B-1----:R-:W-:Y:S06]  /*a6e0*/  HMMA.16816.F32.BF16 R20, R4.reuse, R8, R20 ;  /* 0x000000080414723c */ /* 0x042fec0000041814 */
[----:B------:R-:W-:Y:S01]  /*a6f0*/  HMMA.16816.F32.BF16 R4, R4, R10, R12 ;  /* 0x0000000a0404723c */ /* 0x000fe2000004180c */
[----:B------:R-:W-:-:S04]  /*a700*/  IABS R3, R2 ;  /* 0x0000000200037213 */ /* 0x000fc80000000000 */
[----:B------:R-:W-:-:S15]  /*a710*/  I2FP.F32.S32 R3, R3 ;  /* 0x0000000300037245 */ /* 0x000fde0000201400 */
[----:B------:R-:W-:-:S04]  /*a720*/  NOP ;  /* 0x0000000000007918 */ /* 0x000fc80000000000 */
[----:B------:R-:W-:Y:S02]  /*a730*/  IMAD.MOV.U32 R9, RZ, RZ, R4 ;  /* 0x000000ffff097224 */ /* 0x000fe400078e0004 */
[----:B------:R-:W-:-:S05]  /*a740*/  IMAD.IADD R4, R231, 0x1, -R0 ;  /* 0x00000001e7047824 */ /* 0x000fca00078e0a00 */
[----:B------:R-:W-:-:S04]  /*a750*/  IABS R2, R4 ;  /* 0x0000000400027213 */ /* 0x000fc80000000000 */
[----:B------:R-:W-:Y:S01]  /*a760*/  I2FP.F32.S32 R2, R2 ;  /* 0x0000000200027245 */ /* 0x000fe20000201400 */
[----:B------:R-:W-:-:S04]  /*a770*/  IMAD.MOV.U32 R15, RZ, RZ, R5 ;  /* 0x000000ffff0f7224 */ /* 0x000fc800078e0005 */
[-C--:B------:R-:W-:Y:S01]  /*a780*/  FFMA.FTZ R5, R2, -R226.reuse, R26 ;  /* 0x800000e202057223 */ /* 0x080fe2000001001a */
[----:B------:R-:W-:Y:S02]  /*a790*/  VIADD R2, R0, 0x1 ;  /* 0x0000000100027836 */ /* 0x000fe40000000000 */
[----:B------:R-:W-:Y:S02]  /*a7a0*/  IMAD.MOV.U32 R10, RZ, RZ, R6 ;  /* 0x000000ffff0a7224 */ /* 0x000fe400078e0006 */
[----:B------:R-:W-:Y:S01]  /*a7b0*/  FFMA.FTZ R6, R3, -R226, R24 ;  /* 0x800000e203067223 */ /* 0x000fe20000010018 */
[----:B------:R-:W-:Y:S01]  /*a7c0*/  IMAD.IADD R3, R230, 0x1, -R2 ;  /* 0x00000001e6037824 */ /* 0x000fe200078e0a02 */
[CC--:B------:R-:W-:Y:S02]  /*a7d0*/  ISETP.GE.AND P0, PT, R2.reuse, R228.reuse, PT ;  /* 0x000000e40200720c */ /* 0x0c0fe40003f06270 */
[----:B------:R-:W-:Y:S02]  /*a7e0*/  ISETP.GE.AND P2, PT, R2, R227, PT ;  /* 0x000000e30200720c */ /* 0x000fe40003f46270 */
[----:B------:R-:W-:-:S02]  /*a7f0*/  ISETP.GE.AND P1, PT, R0, R228, PT ;  /* 0x000000e40000720c */ /* 0x000fc40003f26270 */
[----:B------:R-:W-:Y:S02]  /*a800*/  IABS R3, R3 ;  /* 0x0000000300037213 */ /* 0x000fe40000000000 */
[CC--:B------:R-:W-:Y:S02]  /*a810*/  ISETP.GE.OR P0, PT, R2.reuse, R233.reuse, !P0 ;  /* 0x000000e90200720c */ /* 0x0c0fe40004706670 */
[----:B------:R-:W-:Y:S01]  /*a820*/  ISETP.GE.OR P2, PT, R2, R232, !P2 ;  /* 0x000000e80200720c */ /* 0x000fe20005746670 */
[----:B------:R-:W-:Y:S01]  /*a830*/  IMAD.IADD R2, R231, 0x1, -R2 ;  /* 0x00000001e7027824 */ /* 0x000fe200078e0a02 */
[----:B------:R-:W-:Y:S02]  /*a840*/  ISETP.GE.OR P1, PT, R0, R233, !P1 ;  /* 0x000000e90000720c */ /* 0x000fe40004f26670 */
[----:B------:R-:W-:Y:S02]  /*a850*/  I2FP.F32.S32 R3, R3 ;  /* 0x0000000300037245 */ /* 0x000fe40000201400 */
[----:B------:R-:W-:-:S02]  /*a860*/  FSEL R33, R6, -INF , !P1 ;  /* 0xff80000006217808 */ /* 0x000fc40004800000 */
[C---:B------:R-:W-:Y:S02]  /*a870*/  ISETP.GE.AND P1, PT, R0.reuse, R227, PT ;  /* 0x000000e30000720c */ /* 0x040fe40003f26270 */
[----:B------:R-:W-:Y:S01]  /*a880*/  IABS R2, R2 ;  /* 0x0000000200027213 */ /* 0x000fe20000000000 */
[----:B------:R-:W-:Y:S01]  /*a890*/  FFMA.FTZ R4, R3, -R226, R25 ;  /* 0x800000e203047223 */ /* 0x000fe20000010019 */
[C---:B------:R-:W-:Y:S01]  /*a8a0*/  ISETP.GE.OR P1, PT, R0.reuse, R232, !P1 ;  /* 0x000000e80000720c */ /* 0x040fe20004f26670 */
[----:B------:R-:W-:Y:S01]  /*a8b0*/  VIADD R3, R0, 0x8 ;  /* 0x0000000800037836 */ /* 0x000fe20000000000 */
[----:B------:R-:W-:Y:S02]  /*a8c0*/  I2FP.F32.S32 R2, R2 ;  /* 0x0000000200027245 */ /* 0x000fe40000201400 */
[----:B------:R-:W-:Y:S02]  /*a8d0*/  FSEL R35, R5, -INF , !P1 ;  /* 0xff80000005237808 */ /* 0x000fe40004800000 */
[----:B------:R-:W-:Y:S01]  /*a8e0*/  FSEL R172, R4, -INF , !P0 ;  /* 0xff80000004ac7808 */ /* 0x000fe20004000000 */
[----:B------:R-:W-:Y:S01]  /*a8f0*/  FFMA.FTZ R8, R2, -R226, R27 ;  /* 0x800000e202087223 */ /* 0x000fe2000001001b */
[----:B------:R-:W-:-:S02]  /*a900*/  ISETP.GE.AND P1, PT, R3, R228, PT ;  /* 0x000000e40300720c */ /* 0x000fc40003f26270 */
[C---:B------:R-:W-:Y:S01]  /*a910*/  ISETP.GE.AND P0, PT, R3.reuse, R227, PT ;  /* 0x000000e30300720c */ /* 0x040fe20003f06270 */
[----:B------:R-:W-:Y:S02]  /*a920*/  VIADD R2, R0, 0x9 ;  /* 0x0000000900027836 */ /* 0x000fe40000000000 */
[C-C-:B------:R-:W-:Y:S01]  /*a930*/  IMAD.IADD R5, R230.reuse, 0x1, -R3.reuse ;  /* 0x00000001e6057824 */ /* 0x140fe200078e0a03 */
[C---:B------:R-:W-:Y:S02]  /*a940*/  ISETP.GE.OR P1, PT, R3.reuse, R233, !P1 ;  /* 0x000000e90300720c */ /* 0x040fe40004f26670 */
[----:B------:R-:W-:Y:S01]  /*a950*/  ISETP.GE.OR P0, PT, R3, R232, !P0 ;  /* 0x000000e80300720c */ /* 0x000fe20004706670 */
[----:B------:R-:W-:Y:S01]  /*a960*/  IMAD.IADD R3, R231, 0x1, -R3 ;  /* 0x00000001e7037824 */ /* 0x000fe200078e0a03 */
[----:B------:R-:W-:Y:S01]  /*a970*/  IABS R5, R5 ;  /* 0x0000000500057213 */ /* 0x000fe20000000000 */
[----:B------:R-:W-:-:S03]  /*a980*/  IMAD.IADD R4, R230, 0x1, -R2 ;  /* 0x00000001e6047824 */ /* 0x000fc600078e0a02 */
[----:B------:R-:W-:Y:S02]  /*a990*/  IABS R6, R3 ;  /* 0x0000000300067213 */ /* 0x000fe40000000000 */
[----:B------:R-:W-:Y:S01]  /*a9a0*/  IABS R3, R4 ;  /* 0x0000000400037213 */ /* 0x000fe20000000000 */
[----:B------:R-:W-:-:S05]  /*a9b0*/  IMAD.MOV.U32 R4, RZ, RZ, R5 ;  /* 0x000000ffff047224 */ /* 0x000fca00078e0005 */
[----:B------:R-:W-:-:S05]  /*a9c0*/  I2FP.F32.S32 R4, R4 ;  /* 0x0000000400047245 */ /* 0x000fca0000201400 */
[----:B------:R-:W-:Y:S01]  /*a9d0*/  FFMA.FTZ R4, R4, -R226, R176 ;  /* 0x800000e204047223 */ /* 0x000fe200000100b0 */
[----:B------:R-:W-:Y:S02]  /*a9e0*/  FSEL R135, R8, -INF , !P2 ;  /* 0xff80000008877808 */ /* 0x000fe40005000000 */
[----:B------:R-:W-:Y:S02]  /*a9f0*/  ISETP.GE.AND P2, PT, R2, R228, PT ;  /* 0x000000e40200720c */ /* 0x000fe40003f46270 */
[----:B------:R-:W-:Y:S02]  /*aa00*/  FSEL R32, R4, -INF , !P1 ;  /* 0xff80000004207808 */ /* 0x000fe40004800000 */
[C---:B------:R-:W-:Y:S02]  /*aa10*/  ISETP.GE.AND P1, PT, R2.reuse, R227, PT ;  /* 0x000000e30200720c */ /* 0x040fe40003f26270 */
[----:B------:R-:W-:Y:S01]  /*aa20*/  I2FP.F32.S32 R3, R3 ;  /* 0x0000000300037245 */ /* 0x000fe20000201400 */
[----:B------:R-:W-:Y:S01]  /*aa30*/  IMAD.MOV.U32 R13, RZ, RZ, R7 ;  /* 0x000000ffff0d7224 */ /* 0x000fe200078e0007 */
[----:B------:R-:W-:-:S02]  /*aa40*/  ISETP.GE.OR P2, PT, R2, R233, !P2 ;  /* 0x000000e90200720c */ /* 0x000fc40005746670 */
[----:B------:R-:W-:Y:S01]  /*aa50*/  ISETP.GE.OR P1, PT, R2, R232, !P1 ;  /* 0x000000e80200720c */ /* 0x000fe20004f26670 */
[----:B------:R-:W-:Y:S02]  /*aa60*/  IMAD.IADD R2, R231, 0x1, -R2 ;  /* 0x00000001e7027824 */ /* 0x000fe400078e0a02 */
[----:B------:R-:W-:Y:S01]  /*aa70*/  FFMA.FTZ R7, R3, -R226, R177 ;  /* 0x800000e203077223 */ /* 0x000fe200000100b1 */
[----:B------:R-:W-:Y:S01]  /*aa80*/  VIADD R3, R0, 0x10 ;  /* 0x0000001000037836 */ /* 0x000fe20000000000 */
[----:B------:R-:W-:Y:S02]  /*aa90*/  I2FP.F32.S32 R6, R6 ;  /* 0x0000000600067245 */ /* 0x000fe40000201400 */
[----:B------:R-:W-:Y:S01]  /*aaa0*/  IABS R5, R2 ;  /* 0x0000000200057213 */ /* 0x000fe20000000000 */
[----:B------:R-:W-:Y:S02]  /*aab0*/  IMAD.IADD R2, R230, 0x1, -R3 ;  /* 0x00000001e6027824 */ /* 0x000fe400078e0a03 */
[----:B------:R-:W-:-:S03]  /*aac0*/  FFMA.FTZ R6, R6, -R226, R178 ;  /* 0x800000e206067223 */ /* 0x000fc600000100b2 */
[----:B------:R-:W-:Y:S02]  /*aad0*/  IABS R2, R2 ;  /* 0x0000000200027213 */ /* 0x000fe40000000000 */
[----:B------:R-:W-:Y:S02]  /*aae0*/  I2FP.F32.S32 R5, R5 ;  /* 0x0000000500057245 */ /* 0x000fe40000201400 */
[----:B------:R-:W-:Y:S02]  /*aaf0*/  I2FP.F32.S32 R2, R2 ;  /* 0x0000000200027245 */ /* 0x000fe40000201400 */
[----:B------:R-:W-:Y:S02]  /*ab00*/  FSEL R173, R6, -INF , !P0 ;  /* 0xff80000006ad7808 */ /* 0x000fe40004000000 */
[----:B------:R-:W-:Y:S01]  /*ab10*/  ISETP.GE.AND P0, PT, R3, R228, PT ;  /* 0x000000e40300720c */ /* 0x000fe20003f06270 */
[-C--:B------:R-:W-:Y:S01]  /*ab20*/  FFMA.FTZ R5, R5, -R226.reuse, R179 ;  /* 0x800000e205057223 */ /* 0x080fe200000100b3 */
[----:B------:R-:W-:Y:S01]  /*ab30*/  FFMA.FTZ R4, R2, -R226, R188 ;  /* 0x800000e202047223 */ /* 0x000fe200000100bc */
[----:B------:R-:W-:Y:S01]  /*ab40*/  FSEL R30, R7, -INF , !P2 ;  /* 0xff800000071e7808 */ /* 0x000fe20005000000 */
[----:B------:R-:W-:Y:S01]  /*ab50*/  VIADD R2, R0, 0x11 ;  /* 0x0000001100027836 */ /* 0x000fe20000000000 */
[----:B------:R-:W-:-:S02]  /*ab60*/  ISETP.GE.OR P0, PT, R3, R233, !P0 ;  /* 0x000000e90300720c */ /* 0x000fc40004706670 */
[-C--:B------:R-:W-:Y:S01]  /*ab70*/  ISETP.GE.AND P2, PT, R3, R227.reuse, PT ;  /* 0x000000e30300720c */ /* 0x080fe20003f46270 */
[----:B------:R-:W-:Y:S01]  /*ab80*/  IMAD.MOV.U32 R223, RZ, RZ, R134 ;  /* 0x000000ffffdf7224 */ /* 0x000fe200078e0086 */
[----:B------:R-:W-:Y:S02]  /*ab90*/  FSEL R134, R5, -INF , !P1 ;  /* 0xff80000005867808 */ /* 0x000fe40004800000 */
[----:B------:R-:W-:Y:S02]  /*aba0*/  FSEL R31, R4, -INF , !P0 ;  /* 0xff800000041f7808 */ /* 0x000fe40004000000 */
[C---:B------:R-:W-:Y:S02]  /*abb0*/  ISETP.GE.AND P1, PT, R2.reuse, R228, PT ;  /* 0x000000e40200720c */ /* 0x040fe40003f26270 */
[----:B------:R-:W-:Y:S02]  /*abc0*/  ISETP.GE.AND P0, PT, R2, R227, PT ;  /* 0x000000e30200720c */ /* 0x000fe40003f06270 */
[----:B------:R-:W-:Y:S01]  /*abd0*/  ISETP.GE.OR P2, PT, R3, R232, !P2 ;  /* 0x000000e80300720c */ /* 0x000fe20005746670 */
[----:B------:R-:W-:-:S02]  /*abe0*/  IMAD.IADD R3, R231, 0x1, -R3 ;  /* 0x00000001e7037824 */ /* 0x000fc400078e0a03 */
[--C-:B------:R-:W-:Y:S01]  /*abf0*/  IMAD.IADD R4, R230, 0x1, -R2.reuse ;  /* 0x00000001e6047824 */ /* 0x100fe200078e0a02 */
[C---:B------:R-:W-:Y:S02]  /*ac00*/  ISETP.GE.OR P1, PT, R2.reuse, R233, !P1 ;  /* 0x000000e90200720c */ /* 0x040fe40004f26670 */
[----:B------:R-:W-:Y:S01]  /*ac10*/  ISETP.GE.OR P0, PT, R2, R232, !P0 ;  /* 0x000000e80200720c */ /* 0x000fe20004706670 */
[----:B------:R-:W-:Y:S01]  /*ac20*/  IMAD.IADD R2, R231, 0x1, -R2 ;  /* 0x00000001e7027824 */ /* 0x000fe200078e0a02 */
[----:B------:R-:W-:Y:S02]  /*ac30*/  IABS R3, R3 ;  /* 0x0000000300037213 */ /* 0x000fe40000000000 */
[----:B------:R-:W-:Y:S02]  /*ac40*/  IABS R4, R4 ;  /* 0x0000000400047213 */ /* 0x000fe40000000000 */
[----:B------:R-:W-:Y:S01]  /*ac50*/  IABS R5, R2 ;  /* 0x0000000200057213 */ /* 0x000fe20000000000 */
[----:B------:R-:W-:-:S02]  /*ac60*/  IMAD.MOV.U32 R2, RZ, RZ, R3 ;  /* 0x000000ffff027224 */ /* 0x000fc400078e0003 */
[----:B------:R-:W-:-:S03]  /*ac70*/  IMAD.MOV.U32 R3, RZ, RZ, R4 ;  /* 0x000000ffff037224 */ /* 0x000fc600078e0004 */
[----:B------:R-:W-:Y:S02]  /*ac80*/  I2FP.F32.S32 R2, R2 ;  /* 0x0000000200027245 */ /* 0x000fe40000201400 */
[----:B------:R-:W-:-:S03]  /*ac90*/  I2FP.F32.S32 R3, R3 ;  /* 0x0000000300037245 */ /* 0x000fc60000201400 */
[-C--:B------:R-:W-:Y:S02]  /*aca0*/  FFMA.FTZ R2, R2, -R226.reuse, R190 ;  /* 0x800000e202027223 */ /* 0x080fe400000100be */
[-C--:B------:R-:W-:Y:S01]  /*acb0*/  FFMA.FTZ R4, R3, -R226.reuse, R189 ;  /* 0x800000e203047223 */ /* 0x080fe200000100bd */
        /* <DEDUP_REMOVED lines=17> */
[----:B------:R-:W-:Y:S01]  /*add0*/  I2FP.F32.S32 R4, R4 ;  /* 0x0000000400047245 */ /* 0x000fe20000201400 */
[----:B------:R-:W-:-:S04]  /*ade0*/  IMAD.MOV.U32 R175, RZ, RZ, R21 ;  /* 0x000000ffffaf7224 */ /* 0x000fc800078e0015 */
[----:B------:R-:W-:Y:S01]  /*adf0*/  FFMA.FTZ R4, R4, -R226, R180 ;  /* 0x800000e204047223 */ /* 0x000fe200000100b4 */
[----:B------:R-:W-:Y:S02]  /*ae00*/  FSEL R28, R8, -INF , !P0 ;  /* 0xff800000081c7808 */ /* 0x000fe40004000000 */
[----:B------:R-:W-:Y:S02]  /*ae10*/  ISETP.GE.AND P0, PT, R2, R228, PT ;  /* 0x000000e40200720c */ /* 0x000fe40003f06270 */
[----:B------:R-:W-:Y:S02]  /*ae20*/  FSEL R21, R4, -INF , !P2 ;  /* 0xff80000004157808 */ /* 0x000fe40005000000 */
[C---:B------:R-:W-:Y:S02]  /*ae30*/  ISETP.GE.AND P2, PT, R2.reuse, R227, PT ;  /* 0x000000e30200720c */ /* 0x040fe40003f46270 */
[----:B------:R-:W-:Y:S02]  /*ae40*/  I2FP.F32.S32 R3, R3 ;  /* 0x0000000300037245 */ /* 0x000fe40000201400 */
[C---:B------:R-:W-:Y:S01]  /*ae50*/  ISETP.GE.OR P0, PT, R2.reuse, R233, !P0 ;  /* 0x000000e90200720c */ /* 0x040fe20004706670 */
[----:B------:R-:W-:Y:S01]  /*ae60*/  BAR.SYNC.DEFER_BLOCKING 0x0 ;  /* 0x0000000000007b1d */ /* 0x000fe20000010000 */
[----:B------:R-:W-:Y:S01]  /*ae70*/  ISETP.GE.OR P2, PT, R2, R232, !P2 ;  /* 0x000000e80200720c */ /* 0x000fe20005746670 */
[----:B------:R-:W-:-:S02]  /*ae80*/  IMAD.IADD R2, R231, 0x1, -R2 ;  /* 0x00000001e7027824 */ /* 0x000fc400078e0a02 */
        /* <DEDUP_REMOVED lines=11> */
[----:B------:R-:W-:Y:S02]  /*af40*/  IMAD.MOV.U32 R16, RZ, RZ, R20 ;  /* 0x000000ffff107224 */ /* 0x000fe400078e0014 */
[-C--:B------:R-:W-:Y:S01]  /*af50*/  FFMA.FTZ R5, R5, -R226.reuse, R183 ;  /* 0x800000e205057223 */ /* 0x080fe200000100b7 */
[----:B------:R-:W-:Y:S01]  /*af60*/  FFMA.FTZ R4, R2, -R226, R184 ;  /* 0x800000e202047223 */ /* 0x000fe200000100b8 */
[----:B------:R-:W-:Y:S01]  /*af70*/  ISETP.GE.OR P1, PT, R3, R233, !P1 ;  /* 0x000000e90300720c */ /* 0x000fe20004f26670 */
[----:B------:R-:W-:Y:S01]  /*af80*/  VIADD R2, R0, 0x21 ;  /* 0x0000002100027836 */ /* 0x000fe20000000000 */
[----:B------:R-:W-:-:S02]  /*af90*/  FSEL R20, R7, -INF , !P0 ;  /* 0xff80000007147808 */ /* 0x000fc40004000000 */
[-C--:B------:R-:W-:Y:S02]  /*afa0*/  ISETP.GE.AND P0, PT, R3, R227.reuse, PT ;  /* 0x000000e30300720c */ /* 0x080fe40003f06270 */
        /* <DEDUP_REMOVED lines=20> */
[----:B------:R-:W-:Y:S01]  /*b0f0*/  I2FP.F32.S32 R5, R5 ;  /* 0x0000000500057245 */ /* 0x000fe20000201400 */
[----:B------:R-:W-:Y:S01]  /*b100*/  IMAD.MOV.U32 R174, RZ, RZ, R23 ;  /* 0x000000ffffae7224 */ /* 0x000fe200078e0017 */
        /* <DEDUP_REMOVED lines=39> */
[----:B------:R-:W-:Y:S01]  /*b380*/  VIADD R2, R0, 0x31 ;  /* 0x0000003100027836 */ /* 0x000fe20000000000 */
[----:B------:R-:W-:-:S02]  /*b390*/  ISETP.GE.OR P2, PT, R3, R233, !P2 ;  /* 0x000000e90300720c */ /* 0x000fc40005746670 */
[----:B------:R-:W-:Y:S02]  /*b3a0*/  FSEL R17, R5, -INF , !P0 ;  /* 0xff80000005117808 */ /* 0x000fe40004000000 */
[----:B------:R-:W-:Y:S01]  /*b3b0*/  FSEL R14, R4, -INF , !P2 ;  /* 0xff800000040e7808 */ /* 0x000fe20005000000 */
[----:B------:R-:W-:Y:S01]  /*b3c0*/  IMAD.IADD R4, R230, 0x1, -R2 ;  /* 0x00000001e6047824 */ /* 0x000fe200078e0a02 */
[----:B------:R-:W-:Y:S02]  /*b3d0*/  FSEL R16, R7, -INF , !P1 ;  /* 0xff80000007107808 */ /* 0x000fe40004800000 */
[C---:B------:R-:W-:Y:S02]  /*b3e0*/  ISETP.GE.AND P0, PT, R2.reuse, R228, PT ;  /* 0x000000e40200720c */ /* 0x040fe40003f06270 */
[-C--:B------:R-:W-:Y:S02]  /*b3f0*/  ISETP.GE.AND P2, PT, R2, R227.reuse, PT ;  /* 0x000000e30200720c */ /* 0x080fe40003f46270 */
[----:B------:R-:W-:-:S02]  /*b400*/  ISETP.GE.AND P1, PT, R3, R227, PT ;  /* 0x000000e30300720c */ /* 0x000fc40003f26270 */
[C---:B------:R-:W-:Y:S02]  /*b410*/  ISETP.GE.OR P0, PT, R2.reuse, R233, !P0 ;  /* 0x000000e90200720c */ /* 0x040fe40004706670 */
[-C--:B------:R-:W-:Y:S01]  /*b420*/  ISETP.GE.OR P2, PT, R2, R232.reuse, !P2 ;  /* 0x000000e80200720c */ /* 0x080fe20005746670 */
[----:B------:R-:W-:Y:S01]  /*b430*/  IMAD.IADD R2, R231, 0x1, -R2 ;  /* 0x00000001e7027824 */ /* 0x000fe200078e0a02 */
[----:B------:R-:W-:Y:S01]  /*b440*/  ISETP.GE.OR P1, PT, R3, R232, !P1 ;  /* 0x000000e80300720c */ /* 0x000fe20004f26670 */
[----:B------:R-:W-:Y:S01]  /*b450*/  IMAD.IADD R3, R231, 0x1, -R3 ;  /* 0x00000001e7037824 */ /* 0x000fe200078e0a03 */
[----:B------:R-:W-:Y:S02]  /*b460*/  IABS R4, R4 ;  /* 0x0000000400047213 */ /* 0x000fe40000000000 */
[----:B------:R-:W-:Y:S02]  /*b470*/  IABS R5, R2 ;  /* 0x0000000200057213 */ /* 0x000fe40000000000 */
[----:B------:R-:W-:Y:S01]  /*b480*/  IABS R3, R3 ;  /* 0x0000000300037213 */ /* 0x000fe20000000000 */
[----:B------:R-:W-:-:S03]  /*b490*/  IMAD.MOV.U32 R2, RZ, RZ, R4 ;  /* 0x000000ffff027224 */ /* 0x000fc600078e0004 */
[----:B------:R-:W-:Y:S02]  /*b4a0*/  I2FP.F32.S32 R3, R3 ;  /* 0x0000000300037245 */ /* 0x000fe40000201400 */
[----:B------:R-:W-:-:S03]  /*b4b0*/  I2FP.F32.S32 R2, R2 ;  /* 0x0000000200027245 */ /* 0x000fc60000201400 */
[-C--:B------:R-:W-:Y:S02]  /*b4c0*/  FFMA.FTZ R3, R3, -R226.reuse, R222 ;  /* 0x800000e203037223 */ /* 0x080fe400000100de */
[----:B------:R-:W-:Y:S01]  /*b4d0*/  FFMA.FTZ R4, R2, -R226, R175 ;  /* 0x800000e202047223 */ /* 0x000fe200000100af */
[----:B------:R-:W-:Y:S02]  /*b4e0*/  VIADD R2, R0, 0x38 ;  /* 0x0000003800027836 */ /* 0x000fe40000000000 */
[----:B------:R-:W-:Y:S02]  /*b4f0*/  FSEL R12, R3, -INF , !P1 ;  /* 0xff800000030c7808 */ /* 0x000fe40004800000 */
[--C-:B------:R-:W-:Y:S01]  /*b500*/  IMAD.IADD R3, R230, 0x1, -R2.reuse ;  /* 0x00000001e6037824 */ /* 0x100fe200078e0a02 */
[----:B------:R-:W-:Y:S01]  /*b510*/  FSEL R11, R4, -INF , !P0 ;  /* 0xff800000040b7808 */ /* 0x000fe20004000000 */
[----:B------:R-:W-:Y:S01]  /*b520*/  IMAD.IADD R4, R231, 0x1, -R2 ;  /* 0x00000001e7047824 */ /* 0x000fe200078e0a02 */
[----:B------:R-:W-:-:S02]  /*b530*/  ISETP.GE.AND P1, PT, R2, R228, PT ;  /* 0x000000e40200720c */ /* 0x000fc40003f26270 */
[C---:B------:R-:W-:Y:S02]  /*b540*/  ISETP.GE.AND P0, PT, R2.reuse, R227, PT ;  /* 0x000000e30200720c */ /* 0x040fe40003f06270 */
[----:B------:R-:W-:Y:S02]  /*b550*/  IABS R3, R3 ;  /* 0x0000000300037213 */ /* 0x000fe40000000000 */
[C---:B------:R-:W-:Y:S02]  /*b560*/  ISETP.GE.OR P1, PT, R2.reuse, R233, !P1 ;  /* 0x000000e90200720c */ /* 0x040fe40004f26670 */
[----:B------:R-:W-:Y:S01]  /*b570*/  ISETP.GE.OR P0, PT, R2, R232, !P0 ;  /* 0x000000e80200720c */ /* 0x000fe20004706670 */
[----:B------:R-:W-:Y:S01]  /*b580*/  IMAD.MOV.U32 R2, RZ, RZ, R3 ;  /* 0x000000ffff027224 */ /* 0x000fe200078e0003 */
[----:B------:R-:W-:Y:S01]  /*b590*/  IABS R3, R4 ;  /* 0x0000000400037213 */ /* 0x000fe20000000000 */
[----:B------:R-:W-:-:S03]  /*b5a0*/  VIADD R0, R0, 0x39 ;  /* 0x0000003900007836 */ /* 0x000fc60000000000 */
[----:B------:R-:W-:Y:S02]  /*b5b0*/  I2FP.F32.S32 R8, R3 ;  /* 0x0000000300087245 */ /* 0x000fe40000201400 */
[----:B------:R-:W-:Y:S01]  /*b5c0*/  I2FP.F32.S32 R2, R2 ;  /* 0x0000000200027245 */ /* 0x000fe20000201400 */
[----:B------:R-:W-:Y:S02]  /*b5d0*/  IMAD.IADD R3, R230, 0x1, -R0 ;  /* 0x00000001e6037824 */ /* 0x000fe400078e0a00 */
[-C--:B------:R-:W-:Y:S01]  /*b5e0*/  FFMA.FTZ R8, R8, -R226.reuse, R10 ;  /* 0x800000e208087223 */ /* 0x080fe2000001000a */
[----:B------:R-:W-:Y:S01]  /*b5f0*/  I2FP.F32.S32 R5, R5 ;  /* 0x0000000500057245 */ /* 0x000fe20000201400 */
[-C--:B------:R-:W-:Y:S01]  /*b600*/  FFMA.FTZ R9, R2, -R226.reuse, R9 ;  /* 0x800000e202097223 */ /* 0x080fe20000010009 */
[----:B------:R-:W-:Y:S02]  /*b610*/  IMAD.IADD R2, R231, 0x1, -R0 ;  /* 0x00000001e7027824 */ /* 0x000fe400078e0a00 */
[----:B------:R-:W-:Y:S01]  /*b620*/  FSEL R8, R8, -INF , !P0 ;  /* 0xff80000008087808 */ /* 0x000fe20004000000 */
[----:B------:R-:W-:Y:S01]  /*b630*/  FFMA.FTZ R5, R5, -R226, R174 ;  /* 0x800000e205057223 */ /* 0x000fe200000100ae */
[----:B------:R-:W-:-:S02]  /*b640*/  ISETP.GT.AND P0, PT, R244, R223, PT ;  /* 0x000000dff400720c */ /* 0x000fc40003f04270 */
[----:B------:R-:W-:Y:S02]  /*b650*/  IABS R3, R3 ;  /* 0x0000000300037213 */ /* 0x000fe40000000000 */
[----:B------:R-:W-:Y:S02]  /*b660*/  IABS R2, R2 ;  /* 0x0000000200027213 */ /* 0x000fe40000000000 */
[----:B------:R-:W-:Y:S02]  /*b670*/  I2FP.F32.S32 R3, R3 ;  /* 0x0000000300037245 */ /* 0x000fe40000201400 */
[----:B------:R-:W-:Y:S02]  /*b680*/  I2FP.F32.S32 R2, R2 ;  /* 0x0000000200027245 */ /* 0x000fe40000201400 */
[----:B------:R-:W-:Y:S02]  /*b690*/  FSEL R10, R5, -INF , !P2 ;  /* 0xff800000050a7808 */ /* 0x000fe40005000000 */
[----:B------:R-:W-:-:S02]  /*b6a0*/  FSEL R9, R9, -INF , !P1 ;  /* 0xff80000009097808 */ /* 0x000fc40004800000 */
[C---:B------:R-:W-:Y:S02]  /*b6b0*/  ISETP.GE.AND P2, PT, R0.reuse, R228, PT ;  /* 0x000000e40000720c */ /* 0x040fe40003f46270 */
[----:B------:R-:W-:Y:S01]  /*b6c0*/  ISETP.GE.AND P1, PT, R0, R227, PT ;  /* 0x000000e30000720c */ /* 0x000fe20003f26270 */
[-C--:B------:R-:W-:Y:S01]  /*b6d0*/  FFMA.FTZ R6, R3, -R226.reuse, R15 ;  /* 0x800000e203067223 */ /* 0x080fe2000001000f */
[----:B------:R-:W-:Y:S01]  /*b6e0*/  FFMA.FTZ R2, R2, -R226, R13 ;  /* 0x800000e202027223 */ /* 0x000fe2000001000d */
[C---:B------:R-:W-:Y:S01]  /*b6f0*/  ISETP.GE.OR P2, PT, R0.reuse, R233, !P2 ;  /* 0x000000e90000720c */ /* 0x040fe20005746670 */
[----:B------:R-:W-:Y:S01]  /*b700*/  BSSY B1, `(.L_x_2293) ;  /* 0x000004e000017945 */ /* 0x000fe20003800000 */
[----:B------:R-:W-:Y:S02]  /*b710*/  ISETP.GE.OR P1, PT, R0, R232, !P1 ;  /* 0x000000e80000720c */ /* 0x000fe40004f26670 */
[----:B------:R-:W-:Y:S02]  /*b720*/  FSEL R6, R6, -INF , !P2 ;  /* 0xff80000006067808 */ /* 0x000fe40005000000 */
[----:B------:R-:W-:Y:S01]  /*b730*/  FSEL R7, R2, -INF , !P1 ;  /* 0xff80000002077808 */ /* 0x000fe20004800000 */
[----:B------:R-:W-:Y:S08]  /*b740*/  @!P0 BRA `(.L_x_2294) ;  /* 0x0000000400248947 */ /* 0x000ff00003800000 */
[----:B------:R-:W2:Y:S01]  /*b750*/  LDL.64 R222, [R1+0xe8] ;  /* 0x0000e80001de7983 */ /* 0x000ea20000100a00 */
[----:B------:R-:W-:Y:S01]  /*b760*/  VIADD R2, R205, 0xfffffffd ;  /* 0xfffffffdcd027836 */ /* 0x000fe20000000000 */
[C---:B------:R-:W-:Y:S01]  /*b770*/  SHF.L.U64.HI R0, R234.reuse, 0x6, R235 ;  /* 0x00000006ea007819 */ /* 0x040fe200000102eb */
[----:B------:R-:W-:Y:S01]  /*b780*/  IMAD.SHL.U32 R13, R234, 0x40, RZ ;  /* 0x00000040ea0d7824 */ /* 0x000fe200078e00ff */
[----:B------:R1:W-:Y:S01]  /*b790*/  @P6 STS.128 [R224+0x10000], RZ ;  /* 0x010000ffe0006388 */ /* 0x0003e20000000c00 */
[----:B------:R-:W-:Y:S01]  /*b7a0*/  BSSY B0, `(.L_x_2295) ;  /* 0x0000042000007945 */ /* 0x000fe20003800000 */
[----:B------:R-:W-:Y:S01]  /*b7b0*/  SHF.R.S32.HI R3, RZ, 0x1f, R2 ;  /* 0x0000001fff037819 */ /* 0x000fe20000011402 */
[----:B------:R-:W-:-:S04]  /*b7c0*/  IMAD R0, R0, R2, RZ ;  /* 0x0000000200007224 */ /* 0x000fc800078e02ff */
[-C--:B------:R-:W-:Y:S02]  /*b7d0*/  IMAD R0, R3, R13.reuse, R0 ;  /* 0x0000000d03007224 */ /* 0x080fe400078e0200 */
[----:B--2---:R-:W-:Y:S02]  /*b7e0*/  IMAD.MOV.U32 R4, RZ, RZ, R222 ;  /* 0x000000ffff047224 */ /* 0x004fe400078e00de */
[----:B------:R-:W-:Y:S02]  /*b7f0*/  IMAD.MOV.U32 R5, RZ, RZ, R223 ;  /* 0x000000ffff057224 */ /* 0x000fe400078e00df */
[----:B------:R-:W-:-:S04]  /*b800*/  IMAD.WIDE.U32 R2, R2, R13, R4 ;  /* 0x0000000d02027225 */ /* 0x000fc800078e0004 */
[----:B------:R-:W-:Y:S01]  /*b810*/  IMAD.IADD R0, R3, 0x1, R0 ;  /* 0x0000000103007824 */ /* 0x000fe200078e0200 */
[----:B------:R-:W-:-:S04]  /*b820*/  @!P6 LEA R4, P0, R2, R246, 0x1 ;  /* 0x000000f60204e211 */ /* 0x000fc800078008ff */
[----:B------:R-:W-:-:S05]  /*b830*/  @!P6 LEA.HI.X R5, R2, R247, R0, 0x1, P0 ;  /* 0x000000f70205e211 */ /* 0x000fca00000f0c00 */
        /* <DEDUP_REMOVED lines=20> */
[----:B------:R-:W-:Y:S02]  /*b980*/  @!P3 LEA.HI.X R5, R2, R247, R0, 0x1, P0 ;  /* 0x000000f70205b211 */ /* 0x000fe400000f0c00 */
[----:B------:R-:W-:-:S03]  /*b990*/  IADD3 R2, P0, R238, R2, RZ ;  /* 0x00000002ee027210 */ /* 0x000fc60007f1e0ff */
[----:B------:R-:W-:Y:S01]  /*b9a0*/  @!PT LDS RZ, [RZ] ;  /* 0x00000000fffff984 */ /* 0x000fe20000000800 */
[----:B------:R-:W-:Y:S01]  /*b9b0*/  @!PT LDS RZ, [RZ] ;  /* 0x00000000fffff984 */ /* 0x000fe20000000800 */
[----:B------:R-:W-:Y:S01]  /*b9c0*/  @!PT LDS RZ, [RZ] ;  /* 0x00000000fffff984 */ /* 0x000fe20000000800 */
[----:B------:R2:W-:Y:S02]  /*b9d0*/  @!P3 LDGSTS.E.BYPASS.LTC128B.128 [R224+0x16000], desc[UR4][R4.64+0x180] ;  /* 0x1600018004e0bfae */ /* 0x0005e4000b901d44 */
[----:B------:R-:W-:Y:S02]  /*b9e0*/  IMAD.X R0, R239, 0x1, R0, P0 ;  /* 0x00000001ef007824 */ /* 0x000fe400000e0600 */
        /* <DEDUP_REMOVED lines=29> */
.L_x_2296:
[----:B------:R-:W-:Y:S05]  /*bbc0*/  BSYNC B0 ;  /* 0x0000000000007941 */ /* 0x000fea0003800000 */
.L_x_2295:
[----:B------:R-:W0:Y:S02]  /*bbd0*/  LDGDEPBAR ;  /* 0x00000000000079af */ /* 0x000e240000000000 */
.L_x_2294:
[----:B------:R-:W-:Y:S05]  /*bbe0*/  BSYNC B1 ;  /* 0x0000000000017941 */ /* 0x000fea0003800000 */
.L_x_2293:
[----:B------:R-:W-:Y:S01]  /*bbf0*/  FMNMX.FTZ R2, R133, R33, !PT ;  /* 0x0000002185027209 */ /* 0x000fe20007810000 */
[----:B------:R-:W3:Y:S03]  /*bc00*/  LDL R174, [R1+0xe4] ;  /* 0x0000e40001ae7983 */ /* 0x000ee60000100800 */
[----:B------:R-:W-:Y:S01]  /*bc10*/  FMNMX.FTZ R2, R172, R2, !PT ;  /* 0x00000002ac027209 */ /* 0x000fe20007810000 */
[----:B------:R-:W4:Y:S03]  /*bc20*/  LDL R175, [R1+0xd8] ;  /* 0x0000d80001af7983 */ /* 0x000f260000100800 */
[----:B------:R-:W-:Y:S01]  /*bc30*/  FMNMX.FTZ R2, R32, R2, !PT ;  /* 0x0000000220027209 */ /* 0x000fe20007810000 */
[----:B------:R-:W4:Y:S03]  /*bc40*/  LDL R176, [R1+0xd4] ;  /* 0x0000d40001b07983 */ /* 0x000f260000100800 */
[----:B------:R-:W-:Y:S01]  /*bc50*/  FMNMX.FTZ R2, R30, R2, !PT ;  /* 0x000000021e027209 */ /* 0x000fe20007810000 */
[----:B------:R-:W4:Y:S03]  /*bc60*/  LDL R177, [R1+0xe0] ;  /* 0x0000e00001b17983 */ /* 0x000f260000100800 */
[----:B------:R-:W-:Y:S01]  /*bc70*/  FMNMX.FTZ R2, R31, R2, !PT ;  /* 0x000000021f027209 */ /* 0x000fe20007810000 */
[----:B------:R-:W4:Y:S03]  /*bc80*/  LDL.LU R178, [R1+0x104] ;  /* 0x0001040001b27983 */ /* 0x000f260000300800 */
[----:B------:R-:W-:Y:S01]  /*bc90*/  FMNMX.FTZ R2, R29, R2, !PT ;  /* 0x000000021d027209 */ /* 0x000fe20007810000 */
[----:B------:R-:W4:Y:S03]  /*bca0*/  LDL.LU R179, [R1+0x100] ;  /* 0x0001000001b37983 */ /* 0x000f260000300800 */
[----:B------:R-:W-:Y:S01]  /*bcb0*/  FMNMX.FTZ R2, R21, R2, !PT ;  /* 0x0000000215027209 */ /* 0x000fe20007810000 */
[----:B------:R-:W4:Y:S03]  /*bcc0*/  LDL.64 R240, [R1] ;  /* 0x0000000001f07983 */ /* 0x000f260000100a00 */
[----:B-12---:R-:W-:Y:S01]  /*bcd0*/  FMNMX.FTZ R4, R20, R2, !PT ;  /* 0x0000000214047209 */ /* 0x006fe20007810000 */
[----:B------:R-:W2:Y:S01]  /*bce0*/  LDL R182, [R1+0x114] ;  /* 0x0001140001b67983 */ /* 0x000ea20000100800 */
[----:B------:R-:W-:-:S02]  /*bcf0*/  FMNMX.FTZ R2, R132, R35, !PT ;  /* 0x0000002384027209 */ /* 0x000fc40007810000 */
[----:B------:R-:W-:Y:S01]  /*bd00*/  FMNMX.FTZ R4, R25, R4, !PT ;  /* 0x0000000419047209 */ /* 0x000fe20007810000 */
[----:B------:R-:W2:Y:S01]  /*bd10*/  LD.E R0, desc[UR4][R168.64+0xdc] ;  /* 0x0000dc04a8007980 */ /* 0x000ea2000c101900 */
        /* <DEDUP_REMOVED lines=19> */
[----:B------:R-:W-:Y:S01]  /*be50*/  STL [R1+0x1dc], R235 ;  /* 0x0001dceb01007387 */ /* 0x000fe20000100800 */
[----:B------:R-:W-:Y:S02]  /*be60*/  FMNMX.FTZ R3, R24, R2, !PT ;  /* 0x0000000218037209 */ /* 0x000fe40007810000 */
[----:B------:R-:W-:Y:S01]  /*be70*/  FMNMX.FTZ R2, R6, R4, !PT ;  /* 0x0000000406027209 */ /* 0x000fe20007810000 */
[----:B------:R-:W-:Y:S04]  /*be80*/  STL [R1+0x1d8], R234 ;  /* 0x0001d8ea01007387 */ /* 0x000fe80000100800 */
[----:B------:R-:W1:Y:S04]  /*be90*/  SHFL.BFLY PT, R4, R2, 0x2, 0x1f ;  /* 0x0c401f0002047f89 */ /* 0x000e6800000e0000 */
[----:B------:R-:W-:Y:S04]  /*bea0*/  STL [R1+0x1d4], R233 ;  /* 0x0001d4e901007387 */ /* 0x000fe80000100800 */
[----:B------:R-:W-:Y:S04]  /*beb0*/  STL [R1+0x1d0], R232 ;  /* 0x0001d0e801007387 */ /* 0x000fe80000100800 */
[----:B------:R-:W-:Y:S04]  /*bec0*/  STL [R1+0x1cc], R231 ;  /* 0x0001cce701007387 */ /* 0x000fe80000100800 */
[----:B------:R-:W-:Y:S04]  /*bed0*/  STL [R1+0x1c8], R230 ;  /* 0x0001c8e601007387 */ /* 0x000fe80000100800 */
[----:B------:R-:W-:Y:S01]  /*bee0*/  STL [R1+0x1c4], R229 ;  /* 0x0001c4e501007387 */ /* 0x000fe20000100800 */
[----:B-1----:R-:W-:-:S03]  /*bef0*/  FMNMX.FTZ R2, R2, R4, !PT ;  /* 0x0000000402027209 */ /* 0x002fc60007810000 */
[----:B------:R-:W-:Y:S04]  /*bf00*/  STL [R1+0x1c0], R228 ;  /* 0x0001c0e401007387 */ /* 0x000fe80000100800 */
[----:B------:R-:W-:Y:S04]  /*bf10*/  STL [R1+0x1bc], R227 ;  /* 0x0001bce301007387 */ /* 0x000fe80000100800 */
[----:B------:R-:W-:Y:S04]  /*bf20*/  STL [R1+0x1b8], R226 ;  /* 0x0001b8e201007387 */ /* 0x000fe80000100800 */
[----:B------:R-:W1:Y:S04]  /*bf30*/  SHFL.BFLY PT, R5, R2, 0x1, 0x1f ;  /* 0x0c201f0002057f89 */ /* 0x000e6800000e0000 */
        /* <DEDUP_REMOVED lines=18> */
[----:B------:R-:W-:Y:S01]  /*c060*/  STL [R1+0x164], R202 ;  /* 0x000164ca01007387 */ /* 0x000fe20000100800 */
[----:B------:R-:W-:-:S03]  /*c070*/  IMAD.SHL.U32 R13, R244, 0x2, RZ ;  /* 0x00000002f40d7824 */ /* 0x000fc600078e00ff */
[----:B------:R-:W-:Y:S04]  /*c080*/  STL [R1+0x160], R201 ;  /* 0x000160c901007387 */ /* 0x000fe80000100800 */
[----:B------:R-:W-:Y:S04]  /*c090*/  STL [R1+0x15c], R200 ;  /* 0x00015cc801007387 */ /* 0x000fe80000100800 */
[----:B------:R-:W-:Y:S04]  /*c0a0*/  STL [R1+0x158], R199 ;  /* 0x000158c701007387 */ /* 0x000fe80000100800 */
[----:B------:R1:W-:Y:S04]  /*c0b0*/  STL [R1+0x154], R170 ;  /* 0x000154aa01007387 */ /* 0x0003e80000100800 */
[----:B------:R-:W-:Y:S04]  /*c0c0*/  STL [R1+0x1fc], R168 ;  /* 0x0001fca801007387 */ /* 0x000fe80000100800 */
[----:B------:R-:W-:Y:S04]  /*c0d0*/  STL [R1+0x1f8], R169 ;  /* 0x0001f8a901007387 */ /* 0x000fe80000100800 */
[----:B------:R-:W-:Y:S04]  /*c0e0*/  STL [R1+0x200], R244 ;  /* 0x000200f401007387 */ /* 0x000fe80000100800 */
[----:B------:R-:W-:Y:S01]  /*c0f0*/  STL [R1+0x10c], R13 ;  /* 0x00010c0d01007387 */ /* 0x000fe20000100800 */
[----:B-1----:R-:W-:-:S05]  /*c100*/  FMNMX.FTZ R170, R2, R5, !PT ;  /* 0x0000000502aa7209 */ /* 0x002fca0007810000 */
[----:B------:R-:W-:Y:S04]  /*c110*/  STL [R1+0x98], R170 ;  /* 0x000098aa01007387 */ /* 0x000fe80000100800 */
[----:B------:R-:W2:Y:S04]  /*c120*/  LDL.LU R237, [R1+0xc4] ;  /* 0x0000c40001ed7983 */ /* 0x000ea80000300800 */
[----:B------:R-:W2:Y:S04]  /*c130*/  LDL.LU R247, [R1+0xc8] ;  /* 0x0000c80001f77983 */ /* 0x000ea80000300800 */
[----:B------:R-:W2:Y:S04]  /*c140*/  LDL R249, [R1+0xf0] ;  /* 0x0000f00001f97983 */ /* 0x000ea80000100800 */
[----:B------:R-:W2:Y:S04]  /*c150*/  LDL R243, [R1+0x110] ;  /* 0x0001100001f37983 */ /* 0x000ea80000100800 */
[----:B------:R-:W2:Y:S01]  /*c160*/  LDL R248, [R1+0xdc] ;  /* 0x0000dc0001f87983 */ /* 0x000ea20000100800 */
[----:B------:R-:W-:-:S04]  /*c170*/  FMNMX.FTZ R3, R22, R3, !PT ;  /* 0x0000000316037209 */ /* 0x000fc80007810000 */
[----:B------:R-:W-:-:S04]  /*c180*/  FMNMX.FTZ R3, R18, R3, !PT ;  /* 0x0000000312037209 */ /* 0x000fc80007810000 */
[----:B------:R-:W-:-:S04]  /*c190*/  FMNMX.FTZ R3, R17, R3, !PT ;  /* 0x0000000311037209 */ /* 0x000fc80007810000 */
[----:B------:R-:W-:-:S04]  /*c1a0*/  FMNMX.FTZ R3, R12, R3, !PT ;  /* 0x000000030c037209 */ /* 0x000fc80007810000 */
[----:B------:R-:W-:-:S04]  /*c1b0*/  FMNMX.FTZ R3, R10, R3, !PT ;  /* 0x000000030a037209 */ /* 0x000fc80007810000 */
[----:B------:R-:W-:-:S04]  /*c1c0*/  FMNMX.FTZ R3, R8, R3, !PT ;  /* 0x0000000308037209 */ /* 0x000fc80007810000 */
[----:B------:R-:W-:-:S05]  /*c1d0*/  FMNMX.FTZ R3, R7, R3, !PT ;  /* 0x0000000307037209 */ /* 0x000fca0007810000 */
[----:B------:R-:W1:Y:S01]  /*c1e0*/  SHFL.BFLY PT, R4, R3, 0x2, 0x1f ;  /* 0x0c401f0003047f89 */ /* 0x000e6200000e0000 */
[----:B------:R-:W-:Y:S01]  /*c1f0*/  VIADD R2, R13, 0x1 ;  /* 0x000000010d027836 */ /* 0x000fe20000000000 */
[----:B------:R-:W-:Y:S02]  /*c200*/  FSETP.NEU.FTZ.AND P1, PT, R170, -INF , PT ;  /* 0xff800000aa00780b */ /* 0x000fe40003f3d000 */
[----:B-1----:R-:W-:-:S05]  /*c210*/  FMNMX.FTZ R4, R3, R4, !PT ;  /* 0x0000000403047209 */ /* 0x002fca0007810000 */
[----:B------:R-:W1:Y:S01]  /*c220*/  SHFL.BFLY PT, R15, R4, 0x1, 0x1f ;  /* 0x0c201f00040f7f89 */ /* 0x000e6200000e0000 */
[----:B---3--:R-:W-:Y:S01]  /*c230*/  IMAD.MOV.U32 R232, RZ, RZ, R174 ;  /* 0x000000ffffe87224 */ /* 0x008fe200078e00ae */
[----:B----4-:R-:W-:Y:S01]  /*c240*/  LOP3.LUT R5, R241, R2, RZ, 0x3c, !PT ;  /* 0x00000002f1057212 */ /* 0x010fe200078e3cff */
[----:B--2---:R-:W-:-:S04]  /*c250*/  IMAD.WIDE.U32 R2, R182, -0x2daee0ad, RZ ;  /* 0xd2511f53b6027825 */ /* 0x004fc800078e00ff */
[----:B------:R-:W-:Y:S01]  /*c260*/  FMUL.FTZ R2, R0, R170 ;  /* 0x000000aa00027220 */ /* 0x000fe20000410000 */
[----:B------:R-:W-:-:S04]  /*c270*/  LOP3.LUT R13, R241, R13, RZ, 0x3c, !PT ;  /* 0x0000000df10d7212 */ /* 0x000fc800078e3cff */
[----:B------:R-:W-:Y:S02]  /*c280*/  FSEL R2, R2, RZ, P1 ;  /* 0x000000ff02027208 */ /* 0x000fe40000800000 */
[-C--:B------:R-:W-:Y:S02]  /*c290*/  LOP3.LUT R174, R13, R3.reuse, RZ, 0x3c, !PT ;  /* 0x000000030dae7212 */ /* 0x080fe400078e3cff */
[----:B------:R-:W-:Y:S01]  /*c2a0*/  LOP3.LUT R169, R5, R3, RZ, 0x3c, !PT ;  /* 0x0000000305a97212 */ /* 0x000fe200078e3cff */
[----:B------:R-:W-:Y:S01]  /*c2b0*/  FFMA.FTZ R3, R33, R0, -R2 ;  /* 0x0000000021037223 */ /* 0x000fe20000010802 */
[----:B-1----:R-:W-:-:S03]  /*c2c0*/  FMNMX.FTZ R206, R4, R15, !PT ;  /* 0x0000000f04ce7209 */ /* 0x002fc60007810000 */
[----:B------:R1:W-:Y:S01]  /*c2d0*/  MUFU.EX2 R240, R3 ;  /* 0x0000000300f07308 */ /* 0x0003e20000000800 */
[----:B------:R-:W-:Y:S01]  /*c2e0*/  FSETP.NEU.FTZ.AND P0, PT, R206, -INF , PT ;  /* 0xff800000ce00780b */ /* 0x000fe20003f1d000 */
[----:B------:R-:W-:-:S05]  /*c2f0*/  FMUL.FTZ R4, R0, R206 ;  /* 0x000000ce00047220 */ /* 0x000fca0000410000 */
[----:B------:R-:W-:Y:S01]  /*c300*/  FSEL R4, R4, RZ, P0 ;  /* 0x000000ff04047208 */ /* 0x000fe20000000000 */
[----:B-1----:R-:W-:-:S04]  /*c310*/  FFMA.FTZ R3, R172, R0, -R2 ;  /* 0x00000000ac037223 */ /* 0x002fc80000010802 */
[----:B------:R1:W-:Y:S01]  /*c320*/  MUFU.EX2 R205, R3 ;  /* 0x0000000300cd7308 */ /* 0x0003e20000000800 */
[----:B------:R-:W-:Y:S01]  /*c330*/  FSEL R5, R206, RZ, P0 ;  /* 0x000000ffce057208 */ /* 0x000fe20000000000 */
[----:B-1----:R-:W-:-:S06]  /*c340*/  FFMA.FTZ R3, R32, R0, -R2 ;  /* 0x0000000020037223 */ /* 0x002fcc0000010802 */
[----:B------:R1:W-:Y:S01]  /*c350*/  MUFU.EX2 R241, R3 ;  /* 0x0000000300f17308 */ /* 0x0003e20000000800 */
[----:B------:R-:W-:Y:S01]  /*c360*/  FADD.FTZ R5, R132, -R5 ;  /* 0x8000000584057221 */ /* 0x000fe20000010000 */
[-C--:B------:R-:W-:Y:S01]  /*c370*/  FFMA.FTZ R13, R135, R0.reuse, -R4 ;  /* 0x00000000870d7223 */ /* 0x080fe20000010804 */
[----:B-1----:R-:W-:-:S05]  /*c380*/  FFMA.FTZ R3, R30, R0, -R2 ;  /* 0x000000001e037223 */ /* 0x002fca0000010802 */
[----:B------:R1:W-:Y:S01]  /*c390*/  MUFU.EX2 R239, R3 ;  /* 0x0000000300ef7308 */ /* 0x0003e20000000800 */
[----:B------:R-:W-:Y:S01]  /*c3a0*/  FMUL.FTZ R5, R0, R5 ;  /* 0x0000000500057220 */ /* 0x000fe20000410000 */
[----:B------:R-:W-:Y:S01]  /*c3b0*/  MOV R202, R179 ;  /* 0x000000b300ca7202 */ /* 0x000fe20000000f00 */
[----:B------:R-:W-:Y:S02]  /*c3c0*/  IMAD.MOV.U32 R246, RZ, RZ, R245 ;  /* 0x000000fffff67224 */ /* 0x000fe400078e00f5 */
[----:B-1----:R-:W-:-:S04]  /*c3d0*/  FFMA.FTZ R3, R35, R0, -R4 ;  /* 0x0000000023037223 */ /* 0x002fc80000010804 */
[----:B------:R1:W-:Y:S01]  /*c3e0*/  MUFU.EX2 R172, R3 ;  /* 0x0000000300ac7308 */ /* 0x0003e20000000800 */
[----:B------:R-:W-:Y:S01]  /*c3f0*/  MOV R242, R250 ;  /* 0x000000fa00f27202 */ /* 0x000fe20000000f00 */
[-CC-:B------:R-:W-:Y:S01]  /*c400*/  FFMA.FTZ R15, R31, R0.reuse, -R2.reuse ;  /* 0x000000001f0f7223 */ /* 0x180fe20000010802 */
[-CC-:B------:R-:W-:Y:S01]  /*c410*/  FFMA.FTZ R21, R21, R0.reuse, -R2.reuse ;  /* 0x0000000015157223 */ /* 0x180fe20000010802 */
[-CC-:B------:R-:W-:Y:S01]  /*c420*/  FFMA.FTZ R20, R20, R0.reuse, -R2.reuse ;  /* 0x0000000014147223 */ /* 0x180fe20000010802 */
[-CC-:B------:R-:W-:Y:S01]  /*c430*/  FFMA.FTZ R25, R25, R0.reuse, -R2.reuse ;  /* 0x0000000019197223 */ /* 0x180fe20000010802 */
[----:B------:R-:W-:Y:S02]  /*c440*/  FFMA.FTZ R33, R19, R0, -R2 ;  /* 0x0000000013217223 */ /* 0x000fe40000010802 */
[----:B------:R2:W-:Y:S01]  /*c450*/  MUFU.EX2 R30, R13 ;  /* 0x0000000d001e7308 */ /* 0x0005e20000000800 */
[----:B-1----:R-:W-:-:S05]  /*c460*/  FSEL R3, R170, RZ, P1 ;  /* 0x000000ffaa037208 */ /* 0x002fca0000800000 */
[----:B------:R-:W-:Y:S01]  /*c470*/  FADD.FTZ R3, R133, -R3 ;  /* 0x8000000385037221 */ /* 0x000fe20000010000 */
[-CC-:B------:R-:W-:Y:S01]  /*c480*/  FFMA.FTZ R35, R16, R0.reuse, -R2.reuse ;  /* 0x0000000010237223 */ /* 0x180fe20000010802 */
[-CC-:B------:R-:W-:Y:S01]  /*c490*/  FFMA.FTZ R179, R14, R0.reuse, -R2.reuse ;  /* 0x000000000eb37223 */ /* 0x180fe20000010802 */
[-CC-:B--2---:R-:W-:Y:S01]  /*c4a0*/  FFMA.FTZ R13, R29, R0.reuse, -R2.reuse ;  /* 0x000000001d0d7223 */ /* 0x184fe20000010802 */
[----:B------:R-:W-:Y:S01]  /*c4b0*/  FMUL.FTZ R3, R0, R3 ;  /* 0x0000000300037220 */ /* 0x000fe20000410000 */
[-CC-:B------:R-:W-:Y:S01]  /*c4c0*/  FFMA.FTZ R29, R23, R0.reuse, -R2.reuse ;  /* 0x00000000171d7223 */ /* 0x180fe20000010802 */
[-CC-:B------:R-:W-:Y:S01]  /*c4d0*/  FFMA.FTZ R182, R11, R0.reuse, -R2.reuse ;  /* 0x000000000bb67223 */ /* 0x180fe20000010802 */
[-CC-:B------:R-:W-:Y:S01]  /*c4e0*/  FFMA.FTZ R250, R9, R0.reuse, -R2.reuse ;  /* 0x0000000009fa7223 */ /* 0x180fe20000010802 */
[-C--:B------:R-:W-:Y:S02]  /*c4f0*/  FFMA.FTZ R245, R6, R0.reuse, -R2 ;  /* 0x0000000006f57223 */ /* 0x080fe40000010802 */
[----:B------:R1:W-:Y:S01]  /*c500*/  MUFU.EX2 R2, R5 ;  /* 0x0000000500027308 */ /* 0x0003e20000000800 */
[----:B------:R-:W-:-:S07]  /*c510*/  FFMA.FTZ R6, R173, R0, -R4 ;  /* 0x00000000ad067223 */ /* 0x000fce0000010804 */
[----:B------:R-:W-:Y:S01]  /*c520*/  MUFU.EX2 R3, R3 ;  /* 0x0000000300037308 */ /* 0x000fe20000000800 */
[----:B------:R-:W-:Y:S02]  /*c530*/  IMAD.MOV.U32 R201, RZ, RZ, R178 ;  /* 0x000000ffffc97224 */ /* 0x000fe400078e00b2 */
[----:B-1----:R-:W-:-:S05]  /*c540*/  FFMA.FTZ R5, R134, R0, -R4 ;  /* 0x0000000086057223 */ /* 0x002fca0000010804 */
[----:B------:R-:W-:Y:S01]  /*c550*/  MUFU.EX2 R6, R6 ;  /* 0x0000000600067308 */ /* 0x000fe20000000800 */
[----:B------:R-:W-:Y:S01]  /*c560*/  IMAD.MOV.U32 R209, RZ, RZ, R177 ;  /* 0x000000ffffd17224 */ /* 0x000fe200078e00b1 */
[----:B------:R-:W-:Y:S01]  /*c570*/  MOV R208, R176 ;  /* 0x000000b000d07202 */ /* 0x000fe20000000f00 */
[----:B------:R-:W-:Y:S02]  /*c580*/  IMAD.MOV.U32 R207, RZ, RZ, R175 ;  /* 0x000000ffffcf7224 */ /* 0x000fe400078e00af */
[----:B------:R-:W-:-:S03]  /*c590*/  FFMA.FTZ R178, R10, R0, -R4 ;  /* 0x000000000ab27223 */ /* 0x000fc60000010804 */
[----:B------:R-:W1:Y:S01]  /*c5a0*/  MUFU.EX2 R5, R5 ;  /* 0x0000000500057308 */ /* 0x000e620000000800 */
[-CC-:B------:R-:W-:Y:S01]  /*c5b0*/  FFMA.FTZ R9, R34, R0.reuse, -R4.reuse ;  /* 0x0000000022097223 */ /* 0x180fe20000010804 */
        /* <DEDUP_REMOVED lines=9> */
[----:B------:R-:W-:Y:S01]  /*c650*/  FFMA.FTZ R10, R7, R0, -R4 ;  /* 0x00000000070a7223 */ /* 0x000fe20000010804 */
[----:B-1----:R-:W-:-:S02]  /*c660*/  F2FP.BF16.F32.PACK_AB R28, R5, R6 ;  /* 0x00000006051c723e */ /* 0x002fc400000010ff */
[----:B------:R-:W-:Y:S01]  /*c670*/  F2FP.BF16.F32.PACK_AB R26, R205, R240 ;  /* 0x000000f0cd1a723e */ /* 0x000fe200000010ff */
[----:B------:R-:W1:Y:S01]  /*c680*/  MUFU.EX2 R15, R15 ;  /* 0x0000000f000f7308 */ /* 0x000e620000000800 */
[----:B------:R-:W-:Y:S01]  /*c690*/  FFMA.FTZ R4, R237, R3, R240 ;  /* 0x00000003ed047223 */ /* 0x000fe200000100f0 */
[----:B------:R-:W-:-:S04]  /*c6a0*/  FFMA.FTZ R0, R247, R2, R172 ;  /* 0x00000002f7007223 */ /* 0x000fc800000100ac */
[----:B------:R-:W-:Y:S01]  /*c6b0*/  FADD.FTZ R0, R30, R0 ;  /* 0x000000001e007221 */ /* 0x000fe20000010000 */
[----:B------:R-:W-:-:S03]  /*c6c0*/  FADD.FTZ R4, R205, R4 ;  /* 0x00000004cd047221 */ /* 0x000fc60000010000 */
[----:B------:R-:W-:Y:S01]  /*c6d0*/  FADD.FTZ R8, R6, R0 ;  /* 0x0000000006087221 */ /* 0x000fe20000010000 */
[----:B------:R-:W-:Y:S01]  /*c6e0*/  FADD.FTZ R7, R241, R4 ;  /* 0x00000004f1077221 */ /* 0x000fe20000010000 */
[----:B------:R-:W-:-:S04]  /*c6f0*/  IMAD.WIDE.U32 R214, R249, -0x326172a9, RZ ;  /* 0xcd9e8d57f9d67825 */ /* 0x000fc800078e00ff */
[----:B------:R-:W-:Y:S01]  /*c700*/  FADD.FTZ R8, R5, R8 ;  /* 0x0000000805087221 */ /* 0x000fe20000010000 */
[----:B------:R-:W-:Y:S01]  /*c710*/  IMAD.WIDE.U32 R4, R174, -0x326172a9, RZ ;  /* 0xcd9e8d57ae047825 */ /* 0x000fe200078e00ff */
[----:B------:R-:W-:Y:S02]  /*c720*/  LOP3.LUT R0, R243, R215, RZ, 0x3c, !PT ;  /* 0x000000d7f3007212 */ /* 0x000fe400078e3cff */
[----:B------:R-:W-:Y:S02]  /*c730*/  LOP3.LUT R6, R195, R201, R4, 0x96, !PT ;  /* 0x000000c9c3067212 */ /* 0x000fe400078e9604 */
[----:B------:R-:W-:Y:S01]  /*c740*/  LOP3.LUT R4, R5, R202, R214, 0x96, !PT ;  /* 0x000000ca05047212 */ /* 0x000fe200078e96d6 */
[----:B------:R-:W-:Y:S01]  /*c750*/  IMAD R205, R0, -0x2daee0ad, RZ ;  /* 0xd2511f5300cd7824 */ /* 0x000fe200078e02ff */
[----:B------:R-:W-:Y:S01]  /*c760*/  F2FP.BF16.F32.PACK_AB R30, R30, R172 ;  /* 0x000000ac1e1e723e */ /* 0x000fe200000010ff */
[----:B------:R-:W-:-:S04]  /*c770*/  IMAD.WIDE.U32 R172, R6, -0x2daee0ad, RZ ;  /* 0xd2511f5306ac7825 */ /* 0x000fc800078e00ff */
[----:B------:R-:W-:Y:S01]  /*c780*/  IMAD.WIDE.U32 R4, R4, -0x2daee0ad, RZ ;  /* 0xd2511f5304047825 */ /* 0x000fe200078e00ff */
[----:B------:R-:W2:Y:S04]  /*c790*/  MUFU.EX2 R13, R13 ;  /* 0x0000000d000d7308 */ /* 0x000ea80000000800 */
[----:B------:R-:W-:Y:S02]  /*c7a0*/  LOP3.LUT R22, R5, R248, R205, 0x96, !PT ;  /* 0x000000f805167212 */ /* 0x000fe400078e96cd */
[----:B------:R-:W-:Y:S01]  /*c7b0*/  LOP3.LUT R4, R173, R232, R4, 0x96, !PT ;  /* 0x000000e8ad047212 */ /* 0x000fe200078e9604 */
[----:B------:R-:W-:Y:S02]  /*c7c0*/  IMAD.MOV.U32 R236, RZ, RZ, R246 ;  /* 0x000000ffffec7224 */ /* 0x000fe400078e00f6 */
[----:B------:R-:W-:Y:S01]  /*c7d0*/  IMAD.WIDE.U32 R22, R22, -0x326172a9, RZ ;  /* 0xcd9e8d5716167825 */ /* 0x000fe200078e00ff */
[----:B------:R-:W3:Y:S03]  /*c7e0*/  MUFU.EX2 R21, R21 ;  /* 0x0000001500157308 */ /* 0x000ee60000000800 */
[----:B------:R-:W-:-:S04]  /*c7f0*/  IMAD.WIDE.U32 R216, R4, -0x326172a9, RZ ;  /* 0xcd9e8d5704d87825 */ /* 0x000fc800078e00ff */
[----:B------:R-:W-:Y:S01]  /*c800*/  FADD.FTZ R7, R239, R7 ;  /* 0x00000007ef077221 */ /* 0x000fe20000010000 */
[----:B------:R-:W-:Y:S02]  /*c810*/  LOP3.LUT R4, R23, R236, R194, 0x96, !PT ;  /* 0x000000ec17047212 */ /* 0x000fe400078e96c2 */
[----:B------:R-:W-:Y:S01]  /*c820*/  LOP3.LUT R6, R217, R207, R22, 0x96, !PT ;  /* 0x000000cfd9067212 */ /* 0x000fe200078e9616 */
[----:B------:R-:W4:Y:S01]  /*c830*/  MUFU.EX2 R9, R9 ;  /* 0x0000000900097308 */ /* 0x000f220000000800 */
[----:B-1----:R-:W-:Y:S01]  /*c840*/  FADD.FTZ R0, R15, R7 ;  /* 0x000000070f007221 */ /* 0x002fe20000010000 */
[----:B------:R-:W-:-:S06]  /*c850*/  IMAD.WIDE.U32 R4, R4, -0x2daee0ad, RZ ;  /* 0xd2511f5304047825 */ /* 0x000fcc00078e00ff */
[----:B------:R-:W1:Y:S01]  /*c860*/  MUFU.EX2 R11, R11 ;  /* 0x0000000b000b7308 */ /* 0x000e620000000800 */
[----:B------:R-:W-:-:S07]  /*c870*/  IMAD.WIDE.U32 R6, R6, -0x2daee0ad, RZ ;  /* 0xd2511f5306067825 */ /* 0x000fce00078e00ff */
[----:B------:R-:W1:Y:S01]  /*c880*/  MUFU.EX2 R20, R20 ;  /* 0x0000001400147308 */ /* 0x000e620000000800 */
[----:B------:R-:W-:Y:S01]  /*c890*/  LOP3.LUT R172, R5, R209, R172, 0x96, !PT ;  /* 0x000000d105ac7212 */ /* 0x000fe200078e96ac */
[----:B--2---:R-:W-:Y:S01]  /*c8a0*/  FADD.FTZ R0, R13, R0 ;  /* 0x000000000d007221 */ /* 0x004fe20000010000 */
[----:B------:R-:W-:-:S03]  /*c8b0*/  LOP3.LUT R4, R7, R208, R4, 0x96, !PT ;  /* 0x000000d007047212 */ /* 0x000fc600078e9604 */
[----:B---3--:R-:W-:Y:S01]  /*c8c0*/  FADD.FTZ R0, R21, R0 ;  /* 0x0000000015007221 */ /* 0x008fe20000010000 */
[----:B------:R-:W-:-:S04]  /*c8d0*/  IMAD.WIDE.U32 R172, R172, -0x326172a9, RZ ;  /* 0xcd9e8d57acac7825 */ /* 0x000fc800078e00ff */
[----:B----4-:R-:W-:Y:S01]  /*c8e0*/  FADD.FTZ R8, R9, R8 ;  /* 0x0000000809087221 */ /* 0x010fe20000010000 */
[----:B------:R-:W-:Y:S01]  /*c8f0*/  IMAD.WIDE.U32 R4, R4, -0x326172a9, RZ ;  /* 0xcd9e8d5704047825 */ /* 0x000fe200078e00ff */
[----:B-1----:R-:W-:-:S03]  /*c900*/  F2FP.BF16.F32.PACK_AB R134, R11, R9 ;  /* 0x000000090b86723e */ /* 0x002fc600000010ff */
[----:B------:R-:W-:Y:S01]  /*c910*/  FADD.FTZ R9, R20, R0 ;  /* 0x0000000014097221 */ /* 0x000fe20000010000 */
[----:B------:R-:W-:-:S04]  /*c920*/  LOP3.LUT R0, R5, R252, R172, 0x96, !PT ;  /* 0x000000fc05007212 */ /* 0x000fc800078e96ac */
[----:B------:R-:W-:-:S04]  /*c930*/  LOP3.LUT R7, R0, 0xff, RZ, 0xc0, !PT ;  /* 0x000000ff00077812 */ /* 0x000fc800078ec0ff */
[----:B------:R-:W-:Y:S02]  /*c940*/  ISETP.GE.U32.AND P0, PT, R225, R7, PT ;  /* 0x00000007e100720c */ /* 0x000fe40003f06070 */
[----:B------:R-:W-:Y:S01]  /*c950*/  LOP3.LUT R7, R0, 0xffff, RZ, 0xc0, !PT ;  /* 0x0000ffff00077812 */ /* 0x000fe200078ec0ff */
[----:B------:R-:W1:Y:S03]  /*c960*/  MUFU.EX2 R27, R27 ;  /* 0x0000001b001b7308 */ /* 0x000e660000000800 */
[----:B------:R-:W-:-:S05]  /*c970*/  SHF.R.U32.HI R7, RZ, 0x8, R7 ;  /* 0x00000008ff077819 */ /* 0x000fca0000011607 */
[----:B------:R-:W2:Y:S01]  /*c980*/  MUFU.EX2 R25, R25 ;  /* 0x0000001900197308 */ /* 0x000ea20000000800 */
[----:B------:R-:W-:-:S04]  /*c990*/  LOP3.LUT R7, R7, 0xffff, RZ, 0xc0, !PT ;  /* 0x0000ffff07077812 */ /* 0x000fc800078ec0ff */
[----:B------:R-:W-:-:S03]  /*c9a0*/  ISETP.GE.U32.AND P2, PT, R225, R7, PT ;  /* 0x00000007e100720c */ /* 0x000fc60003f46070 */
[----:B------:R-:W3:Y:S01]  /*c9b0*/  MUFU.EX2 R17, R29 ;  /* 0x0000001d00117308 */ /* 0x000ee20000000800 */
[----:B------:R-:W-:Y:S01]  /*c9c0*/  SHF.R.U32.HI R7, RZ, 0x10, R0 ;  /* 0x00000010ff077819 */ /* 0x000fe20000011600 */
[----:B------:R-:W-:-:S03]  /*c9d0*/  FADD.FTZ R8, R11, R8 ;  /* 0x000000080b087221 */ /* 0x000fc60000010000 */
[----:B------:R-:W-:-:S04]  /*c9e0*/  LOP3.LUT R7, R7, 0xff, RZ, 0xc0, !PT ;  /* 0x000000ff07077812 */ /* 0x000fc800078ec0ff */
[----:B------:R-:W-:Y:S01]  /*c9f0*/  ISETP.GE.U32.AND P1, PT, R225, R7, PT ;  /* 0x00000007e100720c */ /* 0x000fe20003f26070 */
[----:B-1----:R-:W-:Y:S01]  /*ca00*/  FADD.FTZ R7, R27, R8 ;  /* 0x000000081b077221 */ /* 0x002fe20000010000 */
[----:B--2---:R-:W-:Y:S01]  /*ca10*/  FADD.FTZ R8, R25, R9 ;  /* 0x0000000919087221 */ /* 0x004fe20000010000 */
[----:B------:R-:W-:Y:S01]  /*ca20*/  @!P0 HFMA2.BF16_V2 R133, -RZ.H0_H0, RZ.H0_H0, -R26.H0_H0 ;  /* 0x200000ffff858231 */ /* 0x000fe2000034091a */
[----:B------:R-:W-:Y:S02]  /*ca30*/  SHF.R.U32.HI R0, RZ, 0x18, R0 ;  /* 0x00000018ff007819 */ /* 0x000fe40000011600 */
[C---:B---3--:R-:W-:Y:S01]  /*ca40*/  FADD.FTZ R8, R17.reuse, R8 ;  /* 0x0000000811087221 */ /* 0x048fe20000010000 */
[----:B------:R-:W-:Y:S02]  /*ca50*/  F2FP.BF16.F32.PACK_AB R17, R17, R25 ;  /* 0x000000191111723e */ /* 0x000fe400000010ff */
[----:B------:R-:W-:-:S04]  /*ca60*/  PRMT R25, R26, 0x7632, R25 ;  /* 0x000076321a197816 */ /* 0x000fc80000000019 */
[----:B------:R-:W-:Y:S02]  /*ca70*/  PRMT R200, R26, 0x5410, R25 ;  /* 0x000054101ac87816 */ /* 0x000fe40000000019 */
[----:B------:R-:W-:Y:S02]  /*ca80*/  @!P0 PRMT R26, R133, 0x5410, RZ ;  /* 0x00005410851a8816 */ /* 0x000fe400000000ff */
[----:B------:R-:W-:Y:S02]  /*ca90*/  ISETP.GE.U32.AND P0, PT, R225, R0, PT ;  /* 0x00000000e100720c */ /* 0x000fe40003f06070 */
[----:B------:R-:W-:Y:S01]  /*caa0*/  PRMT R29, R30, 0x7632, R29 ;  /* 0x000076321e1d7816 */ /* 0x000fe2000000001d */
[----:B------:R-:W1:Y:S01]  /*cab0*/  MUFU.EX2 R14, R14 ;  /* 0x0000000e000e7308 */ /* 0x000e620000000800 */
[----:B------:R-:W-:Y:S02]  /*cac0*/  LOP3.LUT R0, R4, 0xff, RZ, 0xc0, !PT ;  /* 0x000000ff04007812 */ /* 0x000fe400078ec0ff */
[----:B------:R-:W-:-:S07]  /*cad0*/  PRMT R211, R30, 0x5410, R29 ;  /* 0x000054101ed37816 */ /* 0x000fce000000001d */
[----:B------:R-:W-:-:S05]  /*cae0*/  @!P0 HFMA2.BF16_V2 R135, -RZ.H0_H0, RZ.H0_H0, -R29.H0_H0 ;  /* 0x200000ffff878231 */ /* 0x000fca000034091d */
[----:B------:R-:W-:Y:S02]  /*caf0*/  @!P0 PRMT R29, R135, 0x5410, RZ ;  /* 0x00005410871d8816 */ /* 0x000fe400000000ff */
[----:B------:R-:W-:Y:S01]  /*cb00*/  ISETP.GE.U32.AND P0, PT, R225, R0, PT ;  /* 0x00000000e100720c */ /* 0x000fe20003f06070 */
[----:B------:R-:W2:Y:S01]  /*cb10*/  MUFU.EX2 R19, R19 ;  /* 0x0000001300137308 */ /* 0x000ea20000000800 */
[----:B------:R-:W-:Y:S02]  /*cb20*/  F2FP.BF16.F32.PACK_AB R24, R239, R241 ;  /* 0x000000f1ef18723e */ /* 0x000fe400000010ff */
[----:B------:R-:W-:Y:S02]  /*cb30*/  LOP3.LUT R0, R4, 0xffff, RZ, 0xc0, !PT ;  /* 0x0000ffff04007812 */ /* 0x000fe400078ec0ff */
[----:B------:R-:W-:Y:S02]  /*cb40*/  F2FP.BF16.F32.PACK_AB R31, R13, R15 ;  /* 0x0000000f0d1f723e */ /* 0x000fe400000010ff */
[--C-:B------:R-:W-:Y:S01]  /*cb50*/  SHF.R.U32.HI R5, RZ, 0x10, R4.reuse ;  /* 0x00000010ff057819 */ /* 0x100fe20000011604 */
[----:B------:R3:W4:Y:S01]  /*cb60*/  MUFU.EX2 R13, R32 ;  /* 0x00000020000d7308 */ /* 0x0007220000000800 */
[C---:B-1----:R-:W-:Y:S01]  /*cb70*/  F2FP.BF16.F32.PACK_AB R132, R14.reuse, R27 ;  /* 0x0000001b0e84723e */ /* 0x042fe200000010ff */
[----:B------:R-:W-:Y:S01]  /*cb80*/  FADD.FTZ R9, R14, R7 ;  /* 0x000000070e097221 */ /* 0x000fe20000010000 */
[----:B------:R-:W-:Y:S01]  /*cb90*/  @!P1 HFMA2.BF16_V2 R180, -RZ.H0_H0, RZ.H0_H0, -R30.H0_H0 ;  /* 0x200000ffffb49231 */ /* 0x000fe2000034091e */
[----:B------:R-:W-:Y:S01]  /*cba0*/  PRMT R27, R24, 0x7632, R27 ;  /* 0x00007632181b7816 */ /* 0x000fe2000000001b */
[----:B------:R-:W-:Y:S01]  /*cbb0*/  @!P0 HFMA2.BF16_V2 R184, -RZ.H0_H0, RZ.H0_H0, -R24.H0_H0 ;  /* 0x200000ffffb88231 */ /* 0x000fe20000340918 */
[----:B------:R-:W-:Y:S01]  /*cbc0*/  SHF.R.U32.HI R7, RZ, 0x18, R4 ;  /* 0x00000018ff077819 */ /* 0x000fe20000011604 */
[----:B------:R-:W-:Y:S01]  /*cbd0*/  IMAD.MOV.U32 R235, RZ, RZ, R251 ;  /* 0x000000ffffeb7224 */ /* 0x000fe200078e00fb */
[----:B------:R-:W-:-:S02]  /*cbe0*/  LOP3.LUT R4, R5, 0xff, RZ, 0xc0, !PT ;  /* 0x000000ff05047812 */ /* 0x000fc400078ec0ff */
[----:B------:R-:W-:Y:S01]  /*cbf0*/  SHF.R.U32.HI R0, RZ, 0x8, R0 ;  /* 0x00000008ff007819 */ /* 0x000fe20000011600 */
[----:B------:R-:W-:Y:S01]  /*cc00*/  @!P2 HFMA2.BF16_V2 R181, -RZ.H0_H0, RZ.H0_H0, -R25.H0_H0 ;  /* 0x200000ffffb5a231 */ /* 0x000fe20000340919 */
[----:B------:R-:W-:Y:S02]  /*cc10*/  PRMT R251, R24, 0x5410, R27 ;  /* 0x0000541018fb7816 */ /* 0x000fe4000000001b */
[----:B------:R-:W-:Y:S02]  /*cc20*/  @!P1 PRMT R30, R180, 0x5410, RZ ;  /* 0x00005410b41e9816 */ /* 0x000fe400000000ff */
[----:B------:R-:W-:Y:S02]  /*cc30*/  @!P0 PRMT R24, R184, 0x5410, RZ ;  /* 0x00005410b8188816 */ /* 0x000fe400000000ff */
[C---:B------:R-:W-:Y:S02]  /*cc40*/  ISETP.GE.U32.AND P1, PT, R225.reuse, R4, PT ;  /* 0x00000004e100720c */ /* 0x040fe40003f26070 */
[----:B------:R-:W-:-:S02]  /*cc50*/  ISETP.GE.U32.AND P0, PT, R225, R7, PT ;  /* 0x00000007e100720c */ /* 0x000fc40003f06070 */
[----:B------:R-:W-:Y:S02]  /*cc60*/  LOP3.LUT R0, R0, 0xffff, RZ, 0xc0, !PT ;  /* 0x0000ffff00007812 */ /* 0x000fe400078ec0ff */
[----:B------:R-:W-:Y:S02]  /*cc70*/  LOP3.LUT R4, R173, R235, R216, 0x96, !PT ;  /* 0x000000ebad047212 */ /* 0x000fe400078e96d8 */
[----:B------:R-:W-:Y:S02]  /*cc80*/  @!P2 PRMT R25, R181, 0x5410, RZ ;  /* 0x00005410b519a816 */ /* 0x000fe400000000ff */
[----:B------:R-:W-:Y:S01]  /*cc90*/  ISETP.GE.U32.AND P2, PT, R225, R0, PT ;  /* 0x00000000e100720c */ /* 0x000fe20003f46070 */
[----:B--2---:R-:W-:Y:S01]  /*cca0*/  FADD.FTZ R0, R19, R9 ;  /* 0x0000000913007221 */ /* 0x004fe20000010000 */
[----:B------:R-:W-:Y:S01]  /*ccb0*/  IMAD.WIDE.U32 R4, R4, -0x2daee0ad, RZ ;  /* 0xd2511f5304047825 */ /* 0x000fe200078e00ff */
[----:B------:R-:W-:Y:S02]  /*ccc0*/  MOV R249, R242 ;  /* 0x000000f200f97202 */ /* 0x000fe40000000f00 */
[----:B---3--:R-:W-:Y:S01]  /*ccd0*/  PRMT R32, R28, 0x7632, R32 ;  /* 0x000076321c207816 */ /* 0x008fe20000000020 */
[----:B----4-:R-:W-:Y:S01]  /*cce0*/  FADD.FTZ R9, R13, R0 ;  /* 0x000000000d097221 */ /* 0x010fe20000010000 */
[----:B------:R-:W-:-:S03]  /*ccf0*/  LOP3.LUT R0, R5, R249, R6, 0x96, !PT ;  /* 0x000000f905007212 */ /* 0x000fc600078e9606 */
[----:B------:R-:W-:Y:S01]  /*cd00*/  @!P0 HFMA2.BF16_V2 R186, -RZ.H0_H0, RZ.H0_H0, -R32.H0_H0 ;  /* 0x200000ffffba8231 */ /* 0x000fe20000340920 */
[----:B------:R-:W-:Y:S02]  /*cd10*/  LOP3.LUT R6, R0, 0xff, RZ, 0xc0, !PT ;  /* 0x000000ff00067812 */ /* 0x000fe400078ec0ff */
[----:B------:R-:W-:Y:S02]  /*cd20*/  PRMT R239, R28, 0x5410, R32 ;  /* 0x000054101cef7816 */ /* 0x000fe40000000020 */
[----:B------:R-:W-:Y:S02]  /*cd30*/  @!P0 PRMT R32, R186, 0x5410, RZ ;  /* 0x00005410ba208816 */ /* 0x000fe400000000ff */
[----:B------:R-:W-:Y:S02]  /*cd40*/  ISETP.GE.U32.AND P0, PT, R225, R6, PT ;  /* 0x00000006e100720c */ /* 0x000fe40003f06070 */
[----:B------:R-:W-:Y:S02]  /*cd50*/  PRMT R135, R31, 0x7632, R135 ;  /* 0x000076321f877816 */ /* 0x000fe40000000087 */
[----:B------:R-:W-:-:S02]  /*cd60*/  SHF.R.U32.HI R7, RZ, 0x10, R0 ;  /* 0x00000010ff077819 */ /* 0x000fc40000011600 */
[----:B------:R-:W-:Y:S02]  /*cd70*/  LOP3.LUT R6, R0, 0xffff, RZ, 0xc0, !PT ;  /* 0x0000ffff00067812 */ /* 0x000fe400078ec0ff */
[----:B------:R-:W-:-:S05]  /*cd80*/  SHF.R.U32.HI R0, RZ, 0x18, R0 ;  /* 0x00000018ff007819 */ /* 0x000fca0000011600 */
[----:B------:R-:W-:Y:S01]  /*cd90*/  @!P0 HFMA2.BF16_V2 R187, -RZ.H0_H0, RZ.H0_H0, -R31.H0_H0 ;  /* 0x200000ffffbb8231 */ /* 0x000fe2000034091f */
[----:B------:R-:W-:-:S04]  /*cda0*/  PRMT R199, R31, 0x5410, R135 ;  /* 0x000054101fc77816 */ /* 0x000fc80000000087 */
[----:B------:R-:W-:Y:S02]  /*cdb0*/  @!P0 PRMT R31, R187, 0x5410, RZ ;  /* 0x00005410bb1f8816 */ /* 0x000fe400000000ff */
[----:B------:R-:W-:Y:S01]  /*cdc0*/  ISETP.GE.U32.AND P0, PT, R225, R0, PT ;  /* 0x00000000e100720c */ /* 0x000fe20003f06070 */
[----:B------:R-:W1:Y:S01]  /*cdd0*/  MUFU.EX2 R33, R33 ;  /* 0x0000002100217308 */ /* 0x000e620000000800 */
[----:B------:R-:W-:Y:S02]  /*cde0*/  PRMT R133, R134, 0x7632, R133 ;  /* 0x0000763286857816 */ /* 0x000fe40000000085 */
[----:B------:R-:W-:Y:S01]  /*cdf0*/  SHF.R.U32.HI R6, RZ, 0x8, R6 ;  /* 0x00000008ff067819 */ /* 0x000fe20000011606 */
[----:B------:R-:W-:Y:S01]  /*ce00*/  @!P2 HFMA2.BF16_V2 R183, -RZ.H0_H0, RZ.H0_H0, -R27.H0_H0 ;  /* 0x200000ffffb7a231 */ /* 0x000fe2000034091b */
[----:B------:R-:W-:Y:S02]  /*ce10*/  LOP3.LUT R0, R4, 0xff, RZ, 0xc0, !PT ;  /* 0x000000ff04007812 */ /* 0x000fe400078ec0ff */
[----:B------:R-:W-:Y:S01]  /*ce20*/  LOP3.LUT R6, R6, 0xffff, RZ, 0xc0, !PT ;  /* 0x0000ffff06067812 */ /* 0x000fe200078ec0ff */
[----:B------:R-:W2:Y:S04]  /*ce30*/  MUFU.EX2 R11, R35 ;  /* 0x00000023000b7308 */ /* 0x000ea80000000800 */
[----:B------:R-:W-:Y:S01]  /*ce40*/  @!P0 HFMA2.BF16_V2 R188, -RZ.H0_H0, RZ.H0_H0, -R133.H0_H0 ;  /* 0x200000ffffbc8231 */ /* 0x000fe20000340985 */
[----:B------:R-:W-:-:S02]  /*ce50*/  @!P2 PRMT R27, R183, 0x5410, RZ ;  /* 0x00005410b71ba816 */ /* 0x000fc400000000ff */
[----:B------:R-:W-:Y:S01]  /*ce60*/  PRMT R213, R134, 0x5410, R133 ;  /* 0x0000541086d57816 */ /* 0x000fe20000000085 */
[----:B------:R-:W-:Y:S01]  /*ce70*/  @!P1 HFMA2.BF16_V2 R185, -RZ.H0_H0, RZ.H0_H0, -R28.H0_H0 ;  /* 0x200000ffffb99231 */ /* 0x000fe2000034091c */
[C---:B------:R-:W-:Y:S02]  /*ce80*/  ISETP.GE.U32.AND P2, PT, R225.reuse, R6, PT ;  /* 0x00000006e100720c */ /* 0x040fe40003f46070 */
[----:B------:R-:W-:Y:S02]  /*ce90*/  @!P0 PRMT R133, R188, 0x5410, RZ ;  /* 0x00005410bc858816 */ /* 0x000fe400000000ff */
[----:B------:R-:W-:Y:S02]  /*cea0*/  ISETP.GE.U32.AND P0, PT, R225, R0, PT ;  /* 0x00000000e100720c */ /* 0x000fe40003f06070 */
[----:B------:R-:W-:Y:S02]  /*ceb0*/  LOP3.LUT R7, R7, 0xff, RZ, 0xc0, !PT ;  /* 0x000000ff07077812 */ /* 0x000fe400078ec0ff */
[----:B------:R-:W-:Y:S01]  /*cec0*/  @!P1 PRMT R28, R185, 0x5410, RZ ;  /* 0x00005410b91c9816 */ /* 0x000fe200000000ff */
[----:B------:R-:W3:Y:S01]  /*ced0*/  MUFU.EX2 R18, R18 ;  /* 0x0000001200127308 */ /* 0x000ee20000000800 */
[----:B------:R-:W-:Y:S01]  /*cee0*/  ISETP.GE.U32.AND P1, PT, R225, R7, PT ;  /* 0x00000007e100720c */ /* 0x000fe20003f26070 */
[----:B-1----:R-:W-:Y:S01]  /*cef0*/  FADD.FTZ R7, R33, R8 ;  /* 0x0000000821077221 */ /* 0x002fe20000010000 */
[----:B------:R-:W-:-:S02]  /*cf00*/  LOP3.LUT R0, R4, 0xffff, RZ, 0xc0, !PT ;  /* 0x0000ffff04007812 */ /* 0x000fc400078ec0ff */
[----:B------:R-:W-:Y:S01]  /*cf10*/  F2FP.BF16.F32.PACK_AB R34, R20, R21 ;  /* 0x000000151422723e */ /* 0x000fe200000010ff */
[C---:B--2---:R-:W-:Y:S01]  /*cf20*/  FADD.FTZ R7, R11.reuse, R7 ;  /* 0x000000070b077221 */ /* 0x044fe20000010000 */
[----:B------:R-:W-:Y:S01]  /*cf30*/  SHF.R.U32.HI R0, RZ, 0x8, R0 ;  /* 0x00000008ff007819 */ /* 0x000fe20000011600 */
[----:B------:R-:W1:Y:S01]  /*cf40*/  MUFU.EX2 R21, R175 ;  /* 0x000000af00157308 */ /* 0x000e620000000800 */
[----:B------:R-:W-:Y:S01]  /*cf50*/  F2FP.BF16.F32.PACK_AB R11, R11, R33 ;  /* 0x000000210b0b723e */ /* 0x000fe200000010ff */
[----:B------:R-:W-:Y:S01]  /*cf60*/  @!P2 HFMA2.BF16_V2 R190, -RZ.H0_H0, RZ.H0_H0, -R135.H0_H0 ;  /* 0x200000ffffbea231 */ /* 0x000fe20000340987 */
[----:B------:R-:W-:Y:S01]  /*cf70*/  PRMT R33, R34, 0x7632, R33 ;  /* 0x0000763222217816 */ /* 0x000fe20000000021 */
[----:B------:R-:W-:Y:S01]  /*cf80*/  @!P0 HFMA2.BF16_V2 R191, -RZ.H0_H0, RZ.H0_H0, -R34.H0_H0 ;  /* 0x200000ffffbf8231 */ /* 0x000fe20000340922 */
[----:B------:R-:W-:Y:S02]  /*cf90*/  LOP3.LUT R0, R0, 0xffff, RZ, 0xc0, !PT ;  /* 0x0000ffff00007812 */ /* 0x000fe400078ec0ff */
[----:B------:R-:W-:Y:S01]  /*cfa0*/  SHF.R.U32.HI R6, RZ, 0x18, R4 ;  /* 0x00000018ff067819 */ /* 0x000fe20000011604 */
[----:B------:R-:W2:Y:S01]  /*cfb0*/  MUFU.EX2 R176, R176 ;  /* 0x000000b000b07308 */ /* 0x000ea20000000800 */
[----:B------:R-:W-:-:S02]  /*cfc0*/  @!P2 PRMT R135, R190, 0x5410, RZ ;  /* 0x00005410be87a816 */ /* 0x000fc400000000ff */
[----:B------:R-:W-:Y:S02]  /*cfd0*/  PRMT R212, R34, 0x5410, R33 ;  /* 0x0000541022d47816 */ /* 0x000fe40000000021 */
[----:B------:R-:W-:Y:S02]  /*cfe0*/  ISETP.GE.U32.AND P2, PT, R225, R0, PT ;  /* 0x00000000e100720c */ /* 0x000fe40003f46070 */
[----:B------:R-:W-:Y:S01]  /*cff0*/  @!P0 PRMT R34, R191, 0x5410, RZ ;  /* 0x00005410bf228816 */ /* 0x000fe200000000ff */
[----:B------:R-:W4:Y:S01]  /*d000*/  MUFU.EX2 R174, R178 ;  /* 0x000000b200ae7308 */ /* 0x000f220000000800 */
[----:B------:R-:W-:Y:S01]  /*d010*/  ISETP.GE.U32.AND P0, PT, R225, R6, PT ;  /* 0x00000006e100720c */ /* 0x000fe20003f06070 */
[----:B---3--:R-:W-:Y:S01]  /*d020*/  FADD.FTZ R0, R18, R9 ;  /* 0x0000000912007221 */ /* 0x008fe20000010000 */
[----:B------:R-:W-:Y:S01]  /*d030*/  SHF.R.U32.HI R5, RZ, 0x10, R4 ;  /* 0x00000010ff057819 */ /* 0x000fe20000011604 */
[----:B------:R-:W-:Y:S01]  /*d040*/  @!P1 HFMA2.BF16_V2 R189, -RZ.H0_H0, RZ.H0_H0, -R134.H0_H0 ;  /* 0x200000ffffbd9231 */ /* 0x000fe20000340986 */
[----:B------:R-:W-:-:S03]  /*d050*/  PRMT R35, R132, 0x7632, R35 ;  /* 0x0000763284237816 */ /* 0x000fc60000000023 */
[----:B------:R3:W3:Y:S01]  /*d060*/  MUFU.EX2 R15, R177 ;  /* 0x000000b1000f7308 */ /* 0x0006e20000000800 */
[----:B------:R-:W-:Y:S01]  /*d070*/  LOP3.LUT R4, R5, 0xff, RZ, 0xc0, !PT ;  /* 0x000000ff05047812 */ /* 0x000fe200078ec0ff */
[----:B-1----:R-:W-:Y:S01]  /*d080*/  FADD.FTZ R0, R21, R0 ;  /* 0x0000000015007221 */ /* 0x002fe20000010000 */
[----:B------:R-:W-:Y:S01]  /*d090*/  @!P1 PRMT R134, R189, 0x5410, RZ ;  /* 0x00005410bd869816 */ /* 0x000fe200000000ff */
[----:B------:R-:W-:Y:S01]  /*d0a0*/  @!P2 HFMA2.BF16_V2 R222, -RZ.H0_H0, RZ.H0_H0, -R33.H0_H0 ;  /* 0x200000ffffdea231 */ /* 0x000fe20000340921 */
[----:B------:R-:W-:-:S03]  /*d0b0*/  ISETP.GE.U32.AND P1, PT, R225, R4, PT ;  /* 0x00000004e100720c */ /* 0x000fc60003f26070 */
[----:B------:R-:W1:Y:S01]  /*d0c0*/  MUFU.EX2 R10, R10 ;  /* 0x0000000a000a7308 */ /* 0x000e620000000800 */
[----:B--2---:R-:W-:Y:S01]  /*d0d0*/  FADD.FTZ R0, R176, R0 ;  /* 0x00000000b0007221 */ /* 0x004fe20000010000 */
[----:B------:R-:W-:Y:S01]  /*d0e0*/  @!P0 HFMA2.BF16_V2 R223, -RZ.H0_H0, RZ.H0_H0, -R35.H0_H0 ;  /* 0x200000ffffdf8231 */ /* 0x000fe20000340923 */
[----:B------:R-:W-:Y:S01]  /*d0f0*/  STL [R1+0x88], R206 ;  /* 0x000088ce01007387 */ /* 0x000fe20000100800 */
[----:B------:R-:W-:Y:S01]  /*d100*/  @!P2 PRMT R33, R222, 0x5410, RZ ;  /* 0x00005410de21a816 */ /* 0x000fe200000000ff */
[----:B----4-:R-:W-:Y:S02]  /*d110*/  FADD.FTZ R0, R174, R0 ;  /* 0x00000000ae007221 */ /* 0x010fe40000010000 */
[----:B------:R-:W-:Y:S01]  /*d120*/  STL [R1+0x204], R170 ;  /* 0x000204aa01007387 */ /* 0x000fe20000100800 */
[----:B------:R2:W4:Y:S01]  /*d130*/  MUFU.EX2 R4, R179 ;  /* 0x000000b300047308 */ /* 0x0005220000000800 */
[----:B------:R-:W-:Y:S02]  /*d140*/  PRMT R175, R132, 0x5410, R35 ;  /* 0x0000541084af7816 */ /* 0x000fe40000000023 */
[----:B------:R3:W-:Y:S01]  /*d150*/  STL [R1+0x208], R206 ;  /* 0x000208ce01007387 */ /* 0x0007e20000100800 */
[----:B------:R-:W-:Y:S01]  /*d160*/  @!P0 PRMT R35, R223, 0x5410, RZ ;  /* 0x00005410df238816 */ /* 0x000fe200000000ff */
[-C--:B------:R-:W-:Y:S01]  /*d170*/  FMUL.FTZ R204, R72, R3.reuse ;  /* 0x0000000348cc7220 */ /* 0x080fe20000410000 */
[----:B------:R-:W-:Y:S01]  /*d180*/  F2FP.BF16.F32.PACK_AB R174, R174, R176 ;  /* 0x000000b0aeae723e */ /* 0x000fe200000010ff */
[----:B------:R-:W-:Y:S01]  /*d190*/  STL [R1+0x20c], R199 ;  /* 0x00020cc701007387 */ /* 0x000fe20000100800 */
[-C--:B------:R-:W-:Y:S01]  /*d1a0*/  FMUL.FTZ R203, R73, R3.reuse ;  /* 0x0000000349cb7220 */ /* 0x080fe20000410000 */
        /* <DEDUP_REMOVED lines=62> */
[----:B------:R-:W-:-:S02]  /*d590*/  FMUL.FTZ R247, R129, R3 ;  /* 0x0000000381f77220 */ /* 0x000fc40000410000 */
[----:B------:R1:W3:Y:S01]  /*d5a0*/  MUFU.EX2 R3, R182 ;  /* 0x000000b600037308 */ /* 0x0002e20000000800 */
[----:B------:R-:W-:Y:S01]  /*d5b0*/  FADD.FTZ R0, R15, R0 ;  /* 0x000000000f007221 */ /* 0x000fe20000010000 */
[----:B------:R-:W-:Y:S02]  /*d5c0*/  IMAD.MOV.U32 R40, RZ, RZ, R169 ;  /* 0x000000ffff287224 */ /* 0x000fe400078e00a9 */
[----:B------:R-:W-:Y:S02]  /*d5d0*/  @!P1 HFMA2.BF16_V2 R238, -RZ.H0_H0, RZ.H0_H0, -R132.H0_H0 ;  /* 0x200000ffffee9231 */ /* 0x000fe40000340984 */
[----:B------:R-:W-:Y:S02]  /*d5e0*/  IMAD.MOV.U32 R88, RZ, RZ, R214 ;  /* 0x000000ffff587224 */ /* 0x000fe400078e00d6 */
[----:B------:R-:W-:Y:S01]  /*d5f0*/  FADD.FTZ R0, R10, R0 ;  /* 0x000000000a007221 */ /* 0x000fe20000010000 */
[----:B------:R-:W-:-:S04]  /*d600*/  IMAD.WIDE.U32 R40, R40, -0x326172a9, RZ ;  /* 0xcd9e8d5728287825 */ /* 0x000fc800078e00ff */
[-C--:B------:R-:W-:Y:S01]  /*d610*/  FMUL.FTZ R60, R75, R2.reuse ;  /* 0x000000024b3c7220 */ /* 0x080fe20000410000 */
[----:B------:R-:W-:Y:S01]  /*d620*/  @!P1 PRMT R132, R238, 0x5410, RZ ;  /* 0x00005410ee849816 */ /* 0x000fe200000000ff */
[----:B------:R4:W-:Y:S01]  /*d630*/  STL [R1+0x214], R212 ;  /* 0x000214d401007387 */ /* 0x0009e20000100800 */
[----:B------:R-:W-:Y:S01]  /*d640*/  IMAD.MOV.U32 R96, RZ, RZ, R76 ;  /* 0x000000ffff607224 */ /* 0x000fe200078e004c */
[----:B------:R-:W-:Y:S01]  /*d650*/  MOV R89, R215 ;  /* 0x000000d700597202 */ /* 0x000fe20000000f00 */
[-C--:B------:R-:W-:Y:S01]  /*d660*/  FMUL.FTZ R242, R62, R2.reuse ;  /* 0x000000023ef27220 */ /* 0x080fe20000410000 */
        /* <DEDUP_REMOVED lines=9> */
[----:B------:R3:W-:Y:S01]  /*d700*/  STL [R1+0xc8], R0 ;  /* 0x0000c80001007387 */ /* 0x0007e20000100800 */
[----:B------:R-:W-:-:S02]  /*d710*/  IMAD.MOV.U32 R100, RZ, RZ, R170 ;  /* 0x000000ffff647224 */ /* 0x000fc400078e00aa */
[-C--:B------:R-:W-:Y:S01]  /*d720*/  FMUL.FTZ R166, R166, R2.reuse ;  /* 0x00000002a6a67220 */ /* 0x080fe20000410000 */
[----:B------:R-:W-:Y:S02]  /*d730*/  IMAD.MOV.U32 R238, RZ, RZ, R249 ;  /* 0x000000ffffee7224 */ /* 0x000fe400078e00f9 */
        /* <DEDUP_REMOVED lines=16> */
[-C--:B--2---:R-:W-:Y:S01]  /*d840*/  FMUL.FTZ R179, R39, R2.reuse ;  /* 0x0000000227b37220 */ /* 0x084fe20000410000 */
        /* <DEDUP_REMOVED lines=42> */
[----:B---3--:R-:W-:Y:S01]  /*daf0*/  FADD.FTZ R0, R4, R7 ;  /* 0x0000000704007221 */ /* 0x008fe20000010000 */
[----:B------:R-:W-:-:S02]  /*db00*/  LOP3.LUT R2, R41, R202, R88, 0x96, !PT ;  /* 0x000000ca29027212 */ /* 0x000fc400078e9658 */
[----:B------:R-:W-:Y:S01]  /*db10*/  F2FP.BF16.F32.PACK_AB R15, R10, R15 ;  /* 0x0000000f0a0f723e */ /* 0x000fe200000010ff */
[C---:B------:R-:W-:Y:S01]  /*db20*/  FADD.FTZ R10, R3.reuse, R0 ;  /* 0x00000000030a7221 */ /* 0x040fe20000010000 */
[----:B------:R-:W-:Y:S01]  /*db30*/  F2FP.BF16.F32.PACK_AB R14, R3, R4 ;  /* 0x00000004030e723e */ /* 0x000fe200000010ff */
[----:B------:R-:W-:Y:S01]  /*db40*/  IMAD.WIDE.U32 R2, R2, -0x2daee0ad, RZ ;  /* 0xd2511f5302027825 */ /* 0x000fe200078e00ff */
[----:B------:R-:W-:-:S04]  /*db50*/  MOV R104, R97 ;  /* 0x0000006100687202 */ /* 0x000fc80000000f00 */
[----:B------:R-:W-:Y:S02]  /*db60*/  LOP3.LUT R0, R3, R248, R205, 0x96, !PT ;  /* 0x000000f803007212 */ /* 0x000fe400078e96cd */
[----:B------:R-:W-:Y:S01]  /*db70*/  LOP3.LUT R3, R195, R201, R40, 0x96, !PT ;  /* 0x000000c9c3037212 */ /* 0x000fe200078e9628 */
[----:B------:R-:W-:Y:S01]  /*db80*/  IMAD.MOV.U32 R108, RZ, RZ, R222 ;  /* 0x000000ffff6c7224 */ /* 0x000fe200078e00de */
[----:B------:R-:W-:Y:S01]  /*db90*/  MOV R97, R5 ;  /* 0x0000000500617202 */ /* 0x000fe20000000f00 */
[----:B------:R-:W-:Y:S01]  /*dba0*/  IMAD.MOV.U32 R222, RZ, RZ, R8 ;  /* 0x000000ffffde7224 */ /* 0x000fe200078e0008 */
[----:B------:R-:W-:Y:S01]  /*dbb0*/  MOV R109, R9 ;  /* 0x00000009006d7202 */ /* 0x000fe20000000f00 */
[----:B------:R-:W-:-:S04]  /*dbc0*/  IMAD.WIDE.U32 R4, R3, -0x2daee0ad, RZ ;  /* 0xd2511f5303047825 */ /* 0x000fc800078e00ff */
[----:B------:R-:W-:Y:S01]  /*dbd0*/  IMAD.WIDE.U32 R8, R0, -0x326172a9, RZ ;  /* 0xcd9e8d5700087825 */ /* 0x000fe200078e00ff */
[----:B------:R-:W-:-:S04]  /*dbe0*/  LOP3.LUT R0, R5, R75, R2, 0x96, !PT ;  /* 0x0000004b05007212 */ /* 0x000fc800078e9602 */
[----:B------:R-:W-:Y:S01]  /*dbf0*/  LOP3.LUT R3, R9, R121, R194, 0x96, !PT ;  /* 0x0000007909037212 */ /* 0x000fe200078e96c2 */
[----:B------:R-:W-:Y:S02]  /*dc00*/  IMAD.MOV.U32 R105, RZ, RZ, R96 ;  /* 0x000000ffff697224 */ /* 0x000fe400078e0060 */
[----:B------:R-:W-:Y:S02]  /*dc10*/  IMAD.MOV.U32 R96, RZ, RZ, R6 ;  /* 0x000000ffff607224 */ /* 0x000fe400078e0006 */
[----:B------:R-:W-:-:S04]  /*dc20*/  IMAD.WIDE.U32 R6, R0, -0x326172a9, RZ ;  /* 0xcd9e8d5700067825 */ /* 0x000fc800078e00ff */
[----:B------:R-:W-:Y:S01]  /*dc30*/  IMAD.WIDE.U32 R2, R3, -0x2daee0ad, RZ ;  /* 0xd2511f5303027825 */ /* 0x000fe200078e00ff */
[----:B------:R-:W-:-:S04]  /*dc40*/  LOP3.LUT R0, R7, R207, R8, 0x96, !PT ;  /* 0x000000cf07007212 */ /* 0x000fc800078e9608 */
[----:B------:R-:W-:Y:S01]  /*dc50*/  LOP3.LUT R3, R3, R209, R4, 0x96, !PT ;  /* 0x000000d103037212 */ /* 0x000fe200078e9604 */
[----:B------:R-:W-:-:S04]  /*dc60*/  IMAD.WIDE.U32 R8, R0, -0x2daee0ad, RZ ;  /* 0xd2511f5300087825 */ /* 0x000fc800078e00ff */
[----:B------:R-:W-:Y:S01]  /*dc70*/  IMAD.WIDE.U32 R4, R3, -0x326172a9, RZ ;  /* 0xcd9e8d5703047825 */ /* 0x000fe200078e00ff */
[----:B------:R-:W-:-:S04]  /*dc80*/  LOP3.LUT R2, R9, R208, R2, 0x96, !PT ;  /* 0x000000d009027212 */ /* 0x000fc800078e9602 */
[----:B------:R-:W-:Y:S02]  /*dc90*/  LOP3.LUT R6, R5, R120, R6, 0x96, !PT ;  /* 0x0000007805067212 */ /* 0x000fe400078e9606 */
[----:B------:R-:W1:Y:S01]  /*dca0*/  MUFU.EX2 R5, R250 ;  /* 0x000000fa00057308 */ /* 0x000e620000000800 */
[----:B------:R-:W-:-:S07]  /*dcb0*/  IMAD.WIDE.U32 R2, R2, -0x326172a9, RZ ;  /* 0xcd9e8d5702027825 */ /* 0x000fce00078e00ff */
[----:B------:R-:W2:Y:S01]  /*dcc0*/  MUFU.EX2 R7, R245 ;  /* 0x000000f500077308 */ /* 0x000ea20000000800 */
[----:B------:R-:W-:-:S04]  /*dcd0*/  LOP3.LUT R0, R3, R252, R4, 0x96, !PT ;  /* 0x000000fc03007212 */ /* 0x000fc800078e9604 */
[----:B------:R-:W-:-:S04]  /*dce0*/  LOP3.LUT R4, R0, 0xff, RZ, 0xc0, !PT ;  /* 0x000000ff00047812 */ /* 0x000fc800078ec0ff */
[----:B------:R-:W-:Y:S01]  /*dcf0*/  ISETP.GE.U32.AND P0, PT, R225, R4, PT ;  /* 0x00000004e100720c */ /* 0x000fe20003f06070 */
[----:B-1----:R-:W-:-:S04]  /*dd00*/  FADD.FTZ R4, R5, R10 ;  /* 0x0000000a05047221 */ /* 0x002fc80000010000 */
[----:B--2---:R-:W-:-:S05]  /*dd10*/  FADD.FTZ R4, R7, R4 ;  /* 0x0000000407047221 */ /* 0x004fca0000010000 */
[----:B------:R1:W-:Y:S04]  /*dd20*/  STL [R1+0xc4], R4 ;  /* 0x0000c40401007387 */ /* 0x0003e80000100800 */
[----:B------:R-:W2:Y:S01]  /*dd30*/  LDL R125, [R1+0x128] ;  /* 0x00012800017d7983 */ /* 0x000ea20000100800 */
[----:B------:R-:W-:Y:S02]  /*dd40*/  PRMT R20, R17, 0x7610, R20 ;  /* 0x0000761011147816 */ /* 0x000fe40000000014 */
[----:B------:R-:W-:Y:S02]  /*dd50*/  F2FP.BF16.F32.PACK_AB R13, R13, R19 ;  /* 0x000000130d0d723e */ /* 0x000fe400000010ff */
[----:B------:R-:W-:Y:S01]  /*dd60*/  PRMT R19, R17, 0x7632, R19 ;  /* 0x0000763211137816 */ /* 0x000fe20000000013 */
[----:B------:R-:W-:-:S02]  /*dd70*/  @!P0 HFMA2.BF16_V2 R12, -RZ.H0_H0, RZ.H0_H0, -R20.H0_H0 ;  /* 0x200000ffff0c8231 */ /* 0x000fc40000340914 */
[----:B------:R-:W-:Y:S01]  /*dd80*/  IMAD.MOV.U32 R116, RZ, RZ, R238 ;  /* 0x000000ffff747224 */ /* 0x000fe200078e00ee */
[----:B------:R-:W-:Y:S02]  /*dd90*/  PRMT R238, R20, 0x5410, R19 ;  /* 0x0000541014ee7816 */ /* 0x000fe40000000013 */
[----:B-1----:R-:W-:-:S04]  /*dda0*/  LOP3.LUT R4, R0, 0xffff, RZ, 0xc0, !PT ;  /* 0x0000ffff00047812 */ /* 0x002fc800078ec0ff */
[----:B------:R-:W-:-:S04]  /*ddb0*/  SHF.R.U32.HI R4, RZ, 0x8, R4 ;  /* 0x00000008ff047819 */ /* 0x000fc80000011604 */
[----:B------:R-:W-:Y:S02]  /*ddc0*/  LOP3.LUT R4, R4, 0xffff, RZ, 0xc0, !PT ;  /* 0x0000ffff04047812 */ /* 0x000fe400078ec0ff */
[----:B------:R-:W-:Y:S02]  /*ddd0*/  @!P0 PRMT R20, R12, 0x5410, RZ ;  /* 0x000054100c148816 */ /* 0x000fe400000000ff */
[----:B------:R-:W-:Y:S02]  /*dde0*/  ISETP.GE.U32.AND P0, PT, R225, R4, PT ;  /* 0x00000004e100720c */ /* 0x000fe40003f06070 */
[----:B------:R-:W-:-:S11]  /*ddf0*/  SHF.R.U32.HI R4, RZ, 0x18, R0 ;  /* 0x00000018ff047819 */ /* 0x000fd60000011600 */
[----:B------:R-:W-:-:S05]  /*de00*/  @!P0 HFMA2.BF16_V2 R16, -RZ.H0_H0, RZ.H0_H0, -R19.H0_H0 ;  /* 0x200000ffff108231 */ /* 0x000fca0000340913 */
[----:B------:R-:W-:Y:S02]  /*de10*/  @!P0 PRMT R19, R16, 0x5410, RZ ;  /* 0x0000541010138816 */ /* 0x000fe400000000ff */
[----:B------:R-:W-:Y:S02]  /*de20*/  ISETP.GE.U32.AND P0, PT, R225, R4, PT ;  /* 0x00000004e100720c */ /* 0x000fe40003f06070 */
[----:B------:R-:W-:Y:S01]  /*de30*/  SHF.R.U32.HI R0, RZ, 0x10, R0 ;  /* 0x00000010ff007819 */ /* 0x000fe20000011600 */
[----:B------:R-:W-:Y:S01]  /*de40*/  IMAD.MOV.U32 R112, RZ, RZ, R109 ;  /* 0x000000ffff707224 */ /* 0x000fe200078e006d */
[----:B------:R-:W-:Y:S01]  /*de50*/  PRMT R17, R13, 0x7632, R17 ;  /* 0x000076320d117816 */ /* 0x000fe20000000011 */
[----:B------:R-:W-:Y:S01]  /*de60*/  IMAD.MOV.U32 R109, RZ, RZ, R108 ;  /* 0x000000ffff6d7224 */ /* 0x000fe200078e006c */
[----:B------:R-:W-:Y:S01]  /*de70*/  MOV R108, R105 ;  /* 0x00000069006c7202 */ /* 0x000fe20000000f00 */
[----:B------:R-:W-:Y:S01]  /*de80*/  IMAD.MOV.U32 R105, RZ, RZ, R104 ;  /* 0x000000ffff697224 */ /* 0x000fe200078e0068 */
[----:B------:R-:W-:Y:S01]  /*de90*/  LOP3.LUT R0, R0, 0xff, RZ, 0xc0, !PT ;  /* 0x000000ff00007812 */ /* 0x000fe200078ec0ff */
[----:B------:R-:W-:Y:S01]  /*dea0*/  IMAD.MOV.U32 R104, RZ, RZ, R101 ;  /* 0x000000ffff687224 */ /* 0x000fe200078e0065 */
[----:B------:R-:W-:-:S02]  /*deb0*/  F2FP.BF16.F32.PACK_AB R21, R21, R18 ;  /* 0x000000121515723e */ /* 0x000fc400000010ff */
[----:B------:R-:W-:Y:S01]  /*dec0*/  MOV R101, R100 ;  /* 0x0000006400657202 */ /* 0x000fe20000000f00 */
[----:B------:R-:W-:Y:S01]  /*ded0*/  @!P0 HFMA2.BF16_V2 R36, -RZ.H0_H0, RZ.H0_H0, -R17.H0_H0 ;  /* 0x200000ffff248231 */ /* 0x000fe20000340911 */
[----:B------:R-:W-:Y:S01]  /*dee0*/  PRMT R18, R13, 0x7610, R18 ;  /* 0x000076100d127816 */ /* 0x000fe20000000012 */
[----:B------:R-:W-:Y:S01]  /*def0*/  IMAD.MOV.U32 R100, RZ, RZ, R77 ;  /* 0x000000ffff647224 */ /* 0x000fe200078e004d */
[----:B------:R-:W-:Y:S01]  /*df00*/  ISETP.GE.U32.AND P1, PT, R225, R0, PT ;  /* 0x00000000e100720c */ /* 0x000fe20003f26070 */
[----:B------:R-:W-:Y:S01]  /*df10*/  IMAD.MOV.U32 R77, RZ, RZ, R76 ;  /* 0x000000ffff4d7224 */ /* 0x000fe200078e004c */
[----:B------:R-:W-:Y:S02]  /*df20*/  LOP3.LUT R0, R2, 0xff, RZ, 0xc0, !PT ;  /* 0x000000ff02007812 */ /* 0x000fe400078ec0ff */
[----:B------:R-:W-:Y:S02]  /*df30*/  MOV R76, R223 ;  /* 0x000000df004c7202 */ /* 0x000fe40000000f00 */
[----:B------:R-:W-:-:S02]  /*df40*/  PRMT R223, R18, 0x5410, R17 ;  /* 0x0000541012df7816 */ /* 0x000fc40000000011 */
[----:B------:R-:W-:Y:S02]  /*df50*/  @!P0 PRMT R17, R36, 0x5410, RZ ;  /* 0x0000541024118816 */ /* 0x000fe400000000ff */
[----:B------:R-:W-:Y:S02]  /*df60*/  ISETP.GE.U32.AND P0, PT, R225, R0, PT ;  /* 0x00000000e100720c */ /* 0x000fe40003f06070 */
[----:B------:R-:W-:Y:S02]  /*df70*/  LOP3.LUT R0, R2, 0xffff, RZ, 0xc0, !PT ;  /* 0x0000ffff02007812 */ /* 0x000fe400078ec0ff */
[C---:B------:R-:W-:Y:S02]  /*df80*/  PRMT R16, R11.reuse, 0x7610, R16 ;  /* 0x000076100b107816 */ /* 0x040fe40000000010 */
[----:B------:R-:W-:Y:S02]  /*df90*/  SHF.R.U32.HI R0, RZ, 0x8, R0 ;  /* 0x00000008ff007819 */ /* 0x000fe40000011600 */
[----:B------:R-:W-:-:S02]  /*dfa0*/  PRMT R13, R11, 0x7632, R13 ;  /* 0x000076320b0d7816 */ /* 0x000fc4000000000d */
[----:B------:R-:W-:-:S03]  /*dfb0*/  LOP3.LUT R0, R0, 0xffff, RZ, 0xc0, !PT ;  /* 0x0000ffff00007812 */ /* 0x000fc600078ec0ff */
[----:B------:R-:W-:Y:S01]  /*dfc0*/  @!P0 HFMA2.BF16_V2 R38, -RZ.H0_H0, RZ.H0_H0, -R16.H0_H0 ;  /* 0x200000ffff268231 */ /* 0x000fe20000340910 */
[----:B------:R-:W-:-:S04]  /*dfd0*/  PRMT R245, R16, 0x5410, R13 ;  /* 0x0000541010f57816 */ /* 0x000fc8000000000d */
[----:B------:R-:W-:Y:S02]  /*dfe0*/  @!P0 PRMT R16, R38, 0x5410, RZ ;  /* 0x0000541026108816 */ /* 0x000fe400000000ff */
[----:B------:R-:W-:Y:S02]  /*dff0*/  ISETP.GE.U32.AND P0, PT, R225, R0, PT ;  /* 0x00000000e100720c */ /* 0x000fe40003f06070 */
[--C-:B------:R-:W-:Y:S02]  /*e000*/  SHF.R.U32.HI R0, RZ, 0x10, R2.reuse ;  /* 0x00000010ff007819 */ /* 0x100fe40000011602 */
[----:B------:R-:W-:-:S09]  /*e010*/  SHF.R.U32.HI R2, RZ, 0x18, R2 ;  /* 0x00000018ff027819 */ /* 0x000fd20000011602 */
[----:B------:R-:W-:-:S05]  /*e020*/  @!P0 HFMA2.BF16_V2 R39, -RZ.H0_H0, RZ.H0_H0, -R13.H0_H0 ;  /* 0x200000ffff278231 */ /* 0x000fca000034090d */
[----:B------:R-:W-:Y:S02]  /*e030*/  @!P0 PRMT R13, R39, 0x5410, RZ ;  /* 0x00005410270d8816 */ /* 0x000fe400000000ff */
[----:B------:R-:W-:Y:S01]  /*e040*/  ISETP.GE.U32.AND P0, PT, R225, R2, PT ;  /* 0x00000002e100720c */ /* 0x000fe20003f06070 */
[----:B------:R-:W-:Y:S02]  /*e050*/  @!P1 HFMA2.BF16_V2 R37, -RZ.H0_H0, RZ.H0_H0, -R18.H0_H0 ;  /* 0x200000ffff259231 */ /* 0x000fe40000340912 */
[----:B------:R-:W-:Y:S01]  /*e060*/  IMAD.MOV.U32 R39, RZ, RZ, R116 ;  /* 0x000000ffff277224 */ /* 0x000fe200078e0074 */
[----:B------:R-:W-:Y:S01]  /*e070*/  LOP3.LUT R0, R0, 0xff, RZ, 0xc0, !PT ;  /* 0x000000ff00007812 */ /* 0x000fe200078ec0ff */
[----:B------:R-:W-:Y:S01]  /*e080*/  IMAD.WIDE.U32 R2, R6, -0x2daee0ad, RZ ;  /* 0xd2511f5306027825 */ /* 0x000fe200078e00ff */
[----:B------:R-:W-:Y:S02]  /*e090*/  PRMT R11, R21, 0x7632, R11 ;  /* 0x00007632150b7816 */ /* 0x000fe4000000000b */
[----:B------:R-:W-:-:S02]  /*e0a0*/  @!P1 PRMT R18, R37, 0x5410, RZ ;  /* 0x0000541025129816 */ /* 0x000fc400000000ff */
[----:B------:R-:W-:Y:S02]  /*e0b0*/  ISETP.GE.U32.AND P1, PT, R225, R0, PT ;  /* 0x00000000e100720c */ /* 0x000fe40003f26070 */
[----:B------:R-:W-:Y:S01]  /*e0c0*/  LOP3.LUT R0, R3, R39, R8, 0x96, !PT ;  /* 0x0000002703007212 */ /* 0x000fe200078e9608 */
[----:B------:R-:W-:Y:S01]  /*e0d0*/  @!P0 HFMA2.BF16_V2 R42, -RZ.H0_H0, RZ.H0_H0, -R11.H0_H0 ;  /* 0x200000ffff2a8231 */ /* 0x000fe2000034090b */
[----:B------:R-:W-:Y:S02]  /*e0e0*/  PRMT R12, R21, 0x7610, R12 ;  /* 0x00007610150c7816 */ /* 0x000fe4000000000c */
        /* <DEDUP_REMOVED lines=8> */
[----:B------:R-:W-:Y:S01]  /*e170*/  PRMT R9, R14, 0x7632, R9 ;  /* 0x000076320e097816 */ /* 0x000fe20000000009 */
[----:B------:R-:W-:Y:S01]  /*e180*/  IMAD.MOV.U32 R117, RZ, RZ, R200 ;  /* 0x000000ffff757224 */ /* 0x000fe200078e00c8 */
        /* <DEDUP_REMOVED lines=9> */
[----:B------:R-:W-:Y:S02]  /*e220*/  ISETP.GE.U32.AND P0, PT, R225, R0, PT ;  /* 0x00000000e100720c */ /* 0x000fe40003f06070 */
[----:B------:R-:W-:Y:S02]  /*e230*/  F2FP.BF16.F32.PACK_AB R5, R7, R5 ;  /* 0x000000050705723e */ /* 0x000fe400000010ff */
[C---:B------:R-:W-:Y:S01]  /*e240*/  PRMT R7, R174.reuse, 0x7632, R7 ;  /* 0x00007632ae077816 */ /* 0x040fe20000000007 */
[----:B------:R-:W-:Y:S01]  /*e250*/  IMAD.MOV.U32 R124, RZ, RZ, R116 ;  /* 0x000000ffff7c7224 */ /* 0x000fe200078e0074 */
[----:B------:R-:W-:Y:S01]  /*e260*/  MOV R116, R108 ;  /* 0x0000006c00747202 */ /* 0x000fe20000000f00 */
[----:B------:R-:W-:Y:S01]  /*e270*/  IMAD.MOV.U32 R108, RZ, RZ, R104 ;  /* 0x000000ffff6c7224 */ /* 0x000fe200078e0068 */
[----:B------:R-:W-:Y:S01]  /*e280*/  PRMT R8, R174, 0x7610, R8 ;  /* 0x00007610ae087816 */ /* 0x000fe20000000008 */
[----:B------:R-:W-:Y:S01]  /*e290*/  IMAD.MOV.U32 R104, RZ, RZ, R100 ;  /* 0x000000ffff687224 */ /* 0x000fe200078e0064 */
[----:B------:R-:W-:Y:S01]  /*e2a0*/  MOV R100, R84 ;  /* 0x0000005400647202 */ /* 0x000fe20000000f00 */
[----:B------:R-:W-:-:S02]  /*e2b0*/  IMAD.MOV.U32 R84, RZ, RZ, R76 ;  /* 0x000000ffff547224 */ /* 0x000fc400078e004c */
[----:B------:R-:W-:Y:S01]  /*e2c0*/  @!P0 HFMA2.BF16_V2 R47, -RZ.H0_H0, RZ.H0_H0, -R7.H0_H0 ;  /* 0x200000ffff2f8231 */ /* 0x000fe20000340907 */
[----:B------:R-:W-:Y:S01]  /*e2d0*/  LOP3.LUT R0, R2, 0xff, RZ, 0xc0, !PT ;  /* 0x000000ff02007812 */ /* 0x000fe200078ec0ff */
[----:B------:R-:W-:Y:S01]  /*e2e0*/  IMAD.MOV.U32 R76, RZ, RZ, R203 ;  /* 0x000000ffff4c7224 */ /* 0x000fe200078e00cb */
[----:B------:R-:W-:Y:S02]  /*e2f0*/  PRMT R203, R8, 0x5410, R7 ;  /* 0x0000541008cb7816 */ /* 0x000fe40000000007 */
[----:B------:R-:W-:Y:S02]  /*e300*/  @!P0 PRMT R7, R47, 0x5410, RZ ;  /* 0x000054102f078816 */ /* 0x000fe400000000ff */
[----:B------:R-:W-:Y:S02]  /*e310*/  ISETP.GE.U32.AND P0, PT, R225, R0, PT ;  /* 0x00000000e100720c */ /* 0x000fe40003f06070 */
[----:B------:R-:W-:Y:S01]  /*e320*/  LOP3.LUT R0, R2, 0xffff, RZ, 0xc0, !PT ;  /* 0x0000ffff02007812 */ /* 0x000fe200078ec0ff */
[----:B------:R-:W-:Y:S01]  /*e330*/  IMAD.MOV.U32 R174, RZ, RZ, R121 ;  /* 0x000000ffffae7224 */ /* 0x000fe200078e0079 */
[----:B------:R-:W-:-:S02]  /*e340*/  PRMT R6, R5, 0x7610, R6 ;  /* 0x0000761005067816 */ /* 0x000fc40000000006 */
[----:B------:R-:W-:Y:S01]  /*e350*/  MOV R121, R117 ;  /* 0x0000007500797202 */ /* 0x000fe20000000f00 */
[----:B------:R-:W-:Y:S01]  /*e360*/  IMAD.MOV.U32 R117, RZ, RZ, R109 ;  /* 0x000000ffff757224 */ /* 0x000fe200078e006d */
[----:B------:R-:W-:Y:S01]  /*e370*/  SHF.R.U32.HI R0, RZ, 0x8, R0 ;  /* 0x00000008ff007819 */ /* 0x000fe20000011600 */
[----:B------:R-:W-:Y:S01]  /*e380*/  IMAD.MOV.U32 R109, RZ, RZ, R105 ;  /* 0x000000ffff6d7224 */ /* 0x000fe200078e0069 */
[----:B------:R-:W-:Y:S01]  /*e390*/  MOV R105, R101 ;  /* 0x0000006500697202 */ /* 0x000fe20000000f00 */
[----:B------:R-:W-:Y:S01]  /*e3a0*/  IMAD.MOV.U32 R101, RZ, RZ, R85 ;  /* 0x000000ffff657224 */ /* 0x000fe200078e0055 */
[----:B------:R-:W-:Y:S01]  /*e3b0*/  PRMT R5, R5, 0x7632, R5 ;  /* 0x0000763205057816 */ /* 0x000fe20000000005 */
[----:B------:R-:W-:Y:S02]  /*e3c0*/  @!P0 HFMA2.BF16_V2 R48, -RZ.H0_H0, RZ.H0_H0, -R6.H0_H0 ;  /* 0x200000ffff308231 */ /* 0x000fe40000340906 */
[----:B------:R-:W-:Y:S01]  /*e3d0*/  IMAD.MOV.U32 R85, RZ, RZ, R77 ;  /* 0x000000ffff557224 */ /* 0x000fe200078e004d */
[----:B------:R-:W-:-:S02]  /*e3e0*/  LOP3.LUT R0, R0, 0xffff, RZ, 0xc0, !PT ;  /* 0x0000ffff00007812 */ /* 0x000fc400078ec0ff */
[----:B------:R-:W-:Y:S02]  /*e3f0*/  MOV R77, R204 ;  /* 0x000000cc004d7202 */ /* 0x000fe40000000f00 */
[----:B------:R-:W-:Y:S02]  /*e400*/  PRMT R204, R6, 0x5410, R5 ;  /* 0x0000541006cc7816 */ /* 0x000fe40000000005 */
[----:B------:R-:W-:Y:S02]  /*e410*/  @!P0 PRMT R6, R48, 0x5410, RZ ;  /* 0x0000541030068816 */ /* 0x000fe400000000ff */
[----:B------:R-:W-:Y:S02]  /*e420*/  ISETP.GE.U32.AND P0, PT, R225, R0, PT ;  /* 0x00000000e100720c */ /* 0x000fe40003f06070 */
[----:B------:R-:W-:-:S04]  /*e430*/  SHF.R.U32.HI R0, RZ, 0x10, R2 ;  /* 0x00000010ff007819 */ /* 0x000fc80000011602 */
[----:B------:R-:W-:-:S07]  /*e440*/  LOP3.LUT R0, R0, 0xff, RZ, 0xc0, !PT ;  /* 0x000000ff00007812 */ /* 0x000fce00078ec0ff */
[----:B------:R-:W-:Y:S01]  /*e450*/  @!P0 HFMA2.BF16_V2 R49, -RZ.H0_H0, RZ.H0_H0, -R5.H0_H0 ;  /* 0x200000ffff318231 */ /* 0x000fe20000340905 */
[----:B------:R-:W-:Y:S01]  /*e460*/  LOP3.LUT R22, R217, R207, R22, 0x96, !PT ;  /* 0x000000cfd9167212 */ /* 0x000fe200078e9616 */
[----:B------:R-:W-:-:S03]  /*e470*/  @!P1 HFMA2.BF16_V2 R43, -RZ.H0_H0, RZ.H0_H0, -R12.H0_H0 ;  /* 0x200000ffff2b9231 */ /* 0x000fc6000034090c */
[----:B------:R-:W-:Y:S02]  /*e480*/  @!P0 PRMT R5, R49, 0x5410, RZ ;  /* 0x0000541031058816 */ /* 0x000fe400000000ff */
[----:B------:R-:W-:Y:S02]  /*e490*/  ISETP.GE.U32.AND P0, PT, R225, R0, PT ;  /* 0x00000000e100720c */ /* 0x000fe40003f06070 */
[----:B------:R-:W-:Y:S02]  /*e4a0*/  LOP3.LUT R0, R23, R174, R194, 0x96, !PT ;  /* 0x000000ae17007212 */ /* 0x000fe400078e96c2 */
[----:B------:R-:W-:Y:S02]  /*e4b0*/  LOP3.LUT R4, R4, 0xff, RZ, 0xc0, !PT ;  /* 0x000000ff04047812 */ /* 0x000fe400078ec0ff */
[----:B------:R-:W-:Y:S01]  /*e4c0*/  @!P1 PRMT R12, R43, 0x5410, RZ ;  /* 0x000054102b0c9816 */ /* 0x000fe200000000ff */
[----:B------:R-:W-:Y:S01]  /*e4d0*/  IMAD R0, R0, -0x2daee0ad, RZ ;  /* 0xd2511f5300007824 */ /* 0x000fe200078e02ff */
[----:B------:R-:W-:Y:S01]  /*e4e0*/  ISETP.GE.U32.AND P1, PT, R225, R4, PT ;  /* 0x00000004e100720c */ /* 0x000fe20003f26070 */
[----:B------:R-:W-:Y:S01]  /*e4f0*/  IMAD.WIDE.U32 R42, R22, -0x2daee0ad, RZ ;  /* 0xd2511f53162a7825 */ /* 0x000fe200078e00ff */
[----:B------:R-:W-:-:S03]  /*e500*/  PRMT R4, R15, 0x7632, R4 ;  /* 0x000076320f047816 */ /* 0x000fc60000000004 */
[----:B------:R-:W-:Y:S01]  /*e510*/  @!P0 HFMA2.BF16_V2 R50, -RZ.H0_H0, RZ.H0_H0, -R15.H0_H0 ;  /* 0x200000ffff328231 */ /* 0x000fe2000034090f */
[----:B------:R-:W-:Y:S02]  /*e520*/  LOP3.LUT R0, R43, R208, R0, 0x96, !PT ;  /* 0x000000d02b007212 */ /* 0x000fe400078e9600 */
[C---:B------:R-:W-:Y:S02]  /*e530*/  @P0 PRMT R21, R15.reuse, 0x7610, R21 ;  /* 0x000076100f150816 */ /* 0x040fe40000000015 */
[----:B------:R-:W-:Y:S01]  /*e540*/  PRMT R250, R15, 0x5410, R4 ;  /* 0x000054100ffa7816 */ /* 0x000fe20000000004 */
[----:B------:R-:W-:Y:S01]  /*e550*/  IMAD.MOV.U32 R14, RZ, RZ, R192 ;  /* 0x000000ffff0e7224 */ /* 0x000fe200078e00c0 */
[----:B------:R-:W-:Y:S02]  /*e560*/  SHF.R.U32.HI R2, RZ, 0x18, R2 ;  /* 0x00000018ff027819 */ /* 0x000fe40000011602 */
[----:B------:R-:W-:Y:S01]  /*e570*/  MOV R15, R193 ;  /* 0x000000c1000f7202 */ /* 0x000fe20000000f00 */
[----:B------:R-:W-:Y:S01]  /*e580*/  IMAD.WIDE.U32 R22, R0, -0x326172a9, RZ ;  /* 0xcd9e8d5700167825 */ /* 0x000fe200078e00ff */
[----:B------:R-:W-:-:S02]  /*e590*/  @!P0 PRMT R21, R50, 0x5410, RZ ;  /* 0x0000541032158816 */ /* 0x000fc400000000ff */
[----:B------:R-:W-:Y:S01]  /*e5a0*/  ISETP.GE.U32.AND P0, PT, R225, R2, PT ;  /* 0x00000002e100720c */ /* 0x000fe20003f06070 */
[----:B------:R-:W-:Y:S01]  /*e5b0*/  ST.E.U16 desc[UR4][R14.64+-0x80], R26 ;  /* 0xffff801a0e007985 */ /* 0x000fe2000c101504 */
[----:B------:R-:W-:-:S03]  /*e5c0*/  LOP3.LUT R0, R23, R252, R172, 0x96, !PT ;  /* 0x000000fc17007212 */ /* 0x000fc600078e96ac */
[----:B------:R-:W-:Y:S01]  /*e5d0*/  ST.E.U16 desc[UR4][R14.64+-0x7e], R25 ;  /* 0xffff82190e007985 */ /* 0x000fe2000c101504 */
[----:B------:R-:W-:-:S07]  /*e5e0*/  @!P1 HFMA2.BF16_V2 R46, -RZ.H0_H0, RZ.H0_H0, -R8.H0_H0 ;  /* 0x200000ffff2e9231 */ /* 0x000fce0000340908 */
[----:B------:R-:W-:Y:S02]  /*e5f0*/  @!P0 HFMA2.BF16_V2 R51, -RZ.H0_H0, RZ.H0_H0, -R4.H0_H0 ;  /* 0x200000ffff338231 */ /* 0x000fe40000340904 */
[----:B--2---:R-:W-:-:S05]  /*e600*/  IMAD.WIDE R2, R125, 0x2, R14 ;  /* 0x000000027d027825 */ /* 0x004fca00078e020e */
[----:B------:R-:W-:Y:S04]  /*e610*/  ST.E.U16 desc[UR4][R2.64+-0x80], R30 ;  /* 0xffff801e02007985 */ /* 0x000fe8000c101504 */
[----:B------:R-:W-:Y:S04]  /*e620*/  ST.E.U16 desc[UR4][R2.64+-0x7e], R29 ;  /* 0xffff821d02007985 */ /* 0x000fe8000c101504 */
[----:B------:R1:W-:Y:S04]  /*e630*/  ST.E.U16 desc[UR4][R14.64+-0x70], R24 ;  /* 0xffff90180e007985 */ /* 0x0003e8000c101504 */
[----:B------:R-:W-:Y:S04]  /*e640*/  ST.E.U16 desc[UR4][R14.64+-0x6e], R27 ;  /* 0xffff921b0e007985 */ /* 0x000fe8000c101504 */
[----:B------:R2:W-:Y:S04]  /*e650*/  ST.E.U16 desc[UR4][R2.64+-0x70], R28 ;  /* 0xffff901c02007985 */ /* 0x0005e8000c101504 */
[----:B------:R-:W-:Y:S04]  /*e660*/  ST.E.U16 desc[UR4][R2.64+-0x6e], R32 ;  /* 0xffff922002007985 */ /* 0x000fe8000c101504 */
[----:B------:R-:W-:Y:S04]  /*e670*/  ST.E.U16 desc[UR4][R14.64+-0x60], R31 ;  /* 0xffffa01f0e007985 */ /* 0x000fe8000c101504 */
[----:B------:R-:W-:Y:S01]  /*e680*/  ST.E.U16 desc[UR4][R14.64+-0x5e], R135 ;  /* 0xffffa2870e007985 */ /* 0x000fe2000c101504 */
[----:B-1----:R-:W-:-:S04]  /*e690*/  LOP3.LUT R24, R0, 0xffff, RZ, 0xc0, !PT ;  /* 0x0000ffff00187812 */ /* 0x002fc800078ec0ff */
[----:B------:R-:W-:Y:S02]  /*e6a0*/  SHF.R.U32.HI R25, RZ, 0x8, R24 ;  /* 0x00000008ff197819 */ /* 0x000fe40000011618 */
[----:B------:R-:W-:Y:S01]  /*e6b0*/  LOP3.LUT R24, R0, 0xff, RZ, 0xc0, !PT ;  /* 0x000000ff00187812 */ /* 0x000fe200078ec0ff */
[----:B------:R-:W-:Y:S01]  /*e6c0*/  ST.E.U16 desc[UR4][R2.64+-0x60], R134 ;  /* 0xffffa08602007985 */ /* 0x000fe2000c101504 */
[----:B------:R-:W-:Y:S02]  /*e6d0*/  @!P1 PRMT R8, R46, 0x5410, RZ ;  /* 0x000054102e089816 */ /* 0x000fe400000000ff */
[----:B--2---:R-:W-:Y:S01]  /*e6e0*/  PRMT R28, R24, 0x5410, R25 ;  /* 0x00005410181c7816 */ /* 0x004fe20000000019 */
[----:B------:R1:W-:Y:S01]  /*e6f0*/  ST.E.U16 desc[UR4][R2.64+-0x5e], R133 ;  /* 0xffffa28502007985 */ /* 0x0003e2000c101504 */
[----:B------:R-:W-:-:S03]  /*e700*/  SHF.R.U32.HI R25, RZ, 0x10, R0 ;  /* 0x00000010ff197819 */ /* 0x000fc60000011600 */
[----:B------:R-:W-:Y:S04]  /*e710*/  ST.E.U16 desc[UR4][R14.64+-0x50], R34 ;  /* 0xffffb0220e007985 */ /* 0x000fe8000c101504 */
[----:B------:R-:W-:Y:S01]  /*e720*/  ST.E.U16 desc[UR4][R14.64+-0x4e], R33 ;  /* 0xffffb2210e007985 */ /* 0x000fe2000c101504 */
[----:B------:R-:W-:-:S03]  /*e730*/  @!P0 PRMT R4, R51, 0x5410, RZ ;  /* 0x0000541033048816 */ /* 0x000fc600000000ff */
[----:B------:R-:W-:Y:S01]  /*e740*/  ST.E.U16 desc[UR4][R2.64+-0x50], R132 ;  /* 0xffffb08402007985 */ /* 0x000fe2000c101504 */
[----:B------:R-:W-:-:S03]  /*e750*/  SHF.R.U32.HI R24, RZ, 0x18, R0 ;  /* 0x00000018ff187819 */ /* 0x000fc60000011600 */
[----:B------:R-:W-:Y:S01]  /*e760*/  ST.E.U16 desc[UR4][R2.64+-0x4e], R35 ;  /* 0xffffb22302007985 */ /* 0x000fe2000c101504 */
[----:B------:R-:W-:-:S03]  /*e770*/  LOP3.LUT R0, R25, 0xff, RZ, 0xc0, !PT ;  /* 0x000000ff19007812 */ /* 0x000fc600078ec0ff */
[----:B------:R-:W-:Y:S04]  /*e780*/  ST.E.U16 desc[UR4][R14.64+-0x40], R20 ;  /* 0xffffc0140e007985 */ /* 0x000fe8000c101504 */
[----:B------:R-:W-:Y:S04]  /*e790*/  ST.E.U16 desc[UR4][R14.64+-0x3e], R19 ;  /* 0xffffc2130e007985 */ /* 0x000fe8000c101504 */
[----:B------:R-:W-:Y:S04]  /*e7a0*/  ST.E.U16 desc[UR4][R2.64+-0x40], R18 ;  /* 0xffffc01202007985 */ /* 0x000fe8000c101504 */
[----:B------:R-:W-:Y:S04]  /*e7b0*/  ST.E.U16 desc[UR4][R2.64+-0x3e], R17 ;  /* 0xffffc21102007985 */ /* 0x000fe8000c101504 */
[----:B------:R-:W-:Y:S04]  /*e7c0*/  ST.E.U16 desc[UR4][R14.64+-0x30], R16 ;  /* 0xffffd0100e007985 */ /* 0x000fe8000c101504 */
[----:B------:R-:W-:Y:S04]  /*e7d0*/  ST.E.U16 desc[UR4][R14.64+-0x2e], R13 ;  /* 0xffffd20d0e007985 */ /* 0x000fe8000c101504 */
[----:B------:R-:W-:Y:S04]  /*e7e0*/  ST.E.U16 desc[UR4][R2.64+-0x30], R12 ;  /* 0xffffd00c02007985 */ /* 0x000fe8000c101504 */
[----:B------:R-:W-:Y:S01]  /*e7f0*/  ST.E.U16 desc[UR4][R2.64+-0x2e], R11 ;  /* 0xffffd20b02007985 */ /* 0x000fe2000c101504 */
[----:B------:R-:W-:-:S03]  /*e800*/  PRMT R29, R0, 0x5410, R24 ;  /* 0x00005410001d7816 */ /* 0x000fc60000000018 */
        /* <DEDUP_REMOVED lines=8> */
[----:B------:R-:W3:Y:S01]  /*e890*/  LDSM.16.MT88.4 R24, [R171+0x18000] ;  /* 0x01800000ab18783b */ /* 0x000ee20000004200 */
[----:B------:R-:W-:-:S02]  /*e8a0*/  LOP3.LUT R0, R22, 0xffff, RZ, 0xc0, !PT ;  /* 0x0000ffff16007812 */ /* 0x000fc400078ec0ff */
[----:B------:R-:W-:Y:S01]  /*e8b0*/  LOP3.LUT R23, R22, 0xff, RZ, 0xc0, !PT ;  /* 0x000000ff16177812 */ /* 0x000fe200078ec0ff */
[----:B------:R-:W-:Y:S01]  /*e8c0*/  IMAD.MOV.U32 R125, RZ, RZ, R121 ;  /* 0x000000ffff7d7224 */ /* 0x000fe200078e0079 */
[----:B------:R-:W-:Y:S01]  /*e8d0*/  SHF.R.U32.HI R0, RZ, 0x8, R0 ;  /* 0x00000008ff007819 */ /* 0x000fe20000011600 */
[----:B------:R-:W-:Y:S01]  /*e8e0*/  IMAD.MOV.U32 R127, RZ, RZ, R91 ;  /* 0x000000ffff7f7224 */ /* 0x000fe200078e005b */
[----:B------:R-:W-:Y:S01]  /*e8f0*/  MOV R126, R86 ;  /* 0x00000056007e7202 */ /* 0x000fe20000000f00 */
[----:B------:R-:W-:Y:S01]  /*e900*/  IMAD.MOV.U32 R95, RZ, RZ, R77 ;  /* 0x000000ffff5f7224 */ /* 0x000fe200078e004d */
[----:B------:R-:W-:Y:S01]  /*e910*/  PRMT R23, R23, 0x5410, R0 ;  /* 0x0000541017177816 */ /* 0x000fe20000000000 */
[----:B------:R-:W-:Y:S01]  /*e920*/  IMAD.MOV.U32 R115, RZ, RZ, R85 ;  /* 0x000000ffff737224 */ /* 0x000fe200078e0055 */
[----:B------:R-:W-:Y:S01]  /*e930*/  SHF.R.U32.HI R0, RZ, 0x10, R22 ;  /* 0x00000010ff007819 */ /* 0x000fe20000011616 */
[----:B------:R-:W-:Y:S01]  /*e940*/  IMAD.MOV.U32 R114, RZ, RZ, R84 ;  /* 0x000000ffff727224 */ /* 0x000fe200078e0054 */
[----:B------:R-:W-:-:S02]  /*e950*/  PRMT R121, R225, 0x7054, R225 ;  /* 0x00007054e1797816 */ /* 0x000fc400000000e1 */
[----:B------:R-:W-:Y:S02]  /*e960*/  MOV R38, R101 ;  /* 0x0000006500267202 */ /* 0x000fe40000000f00 */
[----:B------:R-:W-:Y:S01]  /*e970*/  MOV R36, R100 ;  /* 0x0000006400247202 */ /* 0x000fe20000000f00 */
[----:B-1----:R-:W-:Y:S01]  /*e980*/  IMAD.MOV.U32 R133, RZ, RZ, R89 ;  /* 0x000000ffff857224 */ /* 0x002fe200078e0059 */
[----:B------:R-:W-:Y:S01]  /*e990*/  SHF.R.U32.HI R22, RZ, 0x18, R22 ;  /* 0x00000018ff167819 */ /* 0x000fe20000011616 */
[----:B------:R-:W-:Y:S01]  /*e9a0*/  IMAD.MOV.U32 R37, RZ, RZ, R63 ;  /* 0x000000ffff257224 */ /* 0x000fe200078e003f */
[----:B------:R-:W-:Y:S01]  /*e9b0*/  MOV R130, R90 ;  /* 0x0000005a00827202 */ /* 0x000fe20000000f00 */
[----:B------:R-:W-:Y:S01]  /*e9c0*/  IMAD.MOV.U32 R131, RZ, RZ, R62 ;  /* 0x000000ffff837224 */ /* 0x000fe200078e003e */
[----:B--2---:R-:W-:Y:S01]  /*e9d0*/  LOP3.LUT R3, R0, 0xff, RZ, 0xc0, !PT ;  /* 0x000000ff00037812 */ /* 0x004fe200078ec0ff */
[----:B------:R-:W-:Y:S01]  /*e9e0*/  IMAD.MOV.U32 R35, RZ, RZ, R93 ;  /* 0x000000ffff237224 */ /* 0x000fe200078e005d */
[--C-:B------:R-:W-:Y:S01]  /*e9f0*/  HSET2.LE.AND R0, R28, R121.reuse, PT ;  /* 0x000000791c007233 */ /* 0x100fe20003803000 */
[----:B------:R-:W-:Y:S01]  /*ea00*/  IMAD.MOV.U32 R132, RZ, RZ, R88 ;  /* 0x000000ffff847224 */ /* 0x000fe200078e0058 */
[----:B------:R-:W-:Y:S01]  /*ea10*/  HSET2.LE.AND R2, R29, R121, PT ;  /* 0x000000791d027233 */ /* 0x000fe20003803000 */
[----:B------:R-:W1:Y:S01]  /*ea20*/  LDSM.16.MT88.4 R16, [R196+0x18000] ;  /* 0x01800000c410783b */ /* 0x000e620000004200 */
[----:B------:R-:W-:-:S02]  /*ea30*/  PRMT R3, R3, 0x5410, R22 ;  /* 0x0000541003037816 */ /* 0x000fc40000000016 */
[----:B------:R-:W-:Y:S01]  /*ea40*/  LOP3.LUT R4, R125, R0, RZ, 0xc0, !PT ;  /* 0x000000007d047212 */ /* 0x000fe200078ec0ff */
[----:B------:R-:W-:Y:S01]  /*ea50*/  IMAD.MOV.U32 R91, RZ, RZ, R61 ;  /* 0x000000ffff5b7224 */ /* 0x000fe200078e003d */
[----:B------:R-:W-:Y:S01]  /*ea60*/  LOP3.LUT R5, R124, R2, RZ, 0xc0, !PT ;  /* 0x000000027c057212 */ /* 0x000fe200078ec0ff */
[----:B------:R-:W-:Y:S01]  /*ea70*/  IMAD.MOV.U32 R90, RZ, RZ, R60 ;  /* 0x000000ffff5a7224 */ /* 0x000fe200078e003c */
[--C-:B------:R-:W-:Y:S01]  /*ea80*/  HSET2.LE.AND R0, R23, R121.reuse, PT ;  /* 0x0000007917007233 */ /* 0x100fe20003803000 */
[----:B------:R-:W-:Y:S01]  /*ea90*/  IMAD.MOV.U32 R135, RZ, RZ, R38 ;  /* 0x000000ffff877224 */ /* 0x000fe200078e0026 */
[----:B------:R-:W-:Y:S01]  /*eaa0*/  HSET2.LE.AND R2, R3, R121, PT ;  /* 0x0000007903027233 */ /* 0x000fe20003803000 */
[----:B------:R-:W2:Y:S02]  /*eab0*/  LDSM.16.MT88.4 R8, [R198+0x18000] ;  /* 0x01800000c608783b */ /* 0x000ea40000004200 */
[----:B------:R-:W-:Y:S02]  /*eac0*/  LOP3.LUT R6, R251, R0, RZ, 0xc0, !PT ;  /* 0x00000000fb067212 */ /* 0x000fe400078ec0ff */
[----:B------:R-:W-:Y:S01]  /*ead0*/  LOP3.LUT R7, R239, R2, RZ, 0xc0, !PT ;  /* 0x00000002ef077212 */ /* 0x000fe200078ec0ff */
[----:B------:R-:W4:Y:S01]  /*eae0*/  LDSM.16.MT88.4 R12, [R171+0x1a000] ;  /* 0x01a00000ab0c783b */ /* 0x000f220000004200 */
[----:B------:R-:W-:-:S02]  /*eaf0*/  MOV R2, R97 ;  /* 0x0000006100027202 */ /* 0x000fc40000000f00 */
[----:B------:R-:W-:Y:S01]  /*eb00*/  MOV R134, R36 ;  /* 0x0000002400867202 */ /* 0x000fe20000000f00 */
[----:B------:R-:W4:Y:S02]  /*eb10*/  LDSM.16.MT88.4 R20, [R196+0x1a000] ;  /* 0x01a00000c414783b */ /* 0x000f240000004200 */
[C---:B---3--:R-:W-:Y:S01]  /*eb20*/  HMMA.16816.F32.BF16 R84, R4.reuse, R24, R164 ;  /* 0x000000180454723c */ /* 0x048fe200000418a4 */
        /* <DEDUP_REMOVED lines=9> */
[----:B------:R-:W-:Y:S01]  /*ebc0*/  LDSM.16.MT88.4 R28, [R197+0x18000] ;  /* 0x01800000c51c783b */ /* 0x000fe20000004200 */
[----:B------:R-:W-:Y:S01]  /*ebd0*/  IMAD.MOV.U32 R167, RZ, RZ, R91 ;  /* 0x000000ffffa77224 */ /* 0x000fe200078e005b */
[----:B------:R-:W-:Y:S01]  /*ebe0*/  HMMA.16816.F32.BF16 R60, R4, R26, R160 ;  /* 0x0000001a043c723c */ /* 0x000fe200000418a0 */
[----:B------:R-:W-:Y:S01]  /*ebf0*/  MOV R164, R132 ;  /* 0x0000008400a47202 */ /* 0x000fe20000000f00 */
[----:B------:R-:W-:-:S02]  /*ec00*/  IMAD.MOV.U32 R125, RZ, RZ, R109 ;  /* 0x000000ffff7d7224 */ /* 0x000fc400078e006d */
[----:B------:R-:W-:Y:S01]  /*ec10*/  IMAD.MOV.U32 R124, RZ, RZ, R108 ;  /* 0x000000ffff7c7224 */ /* 0x000fe200078e006c */
[----:B------:R-:W-:Y:S01]  /*ec20*/  MOV R50, R99 ;  /* 0x0000006300327202 */ /* 0x000fe20000000f00 */
[C---:B-1----:R-:W-:Y:S01]  /*ec30*/  HMMA.16816.F32.BF16 R80, R4.reuse, R16, R156 ;  /* 0x000000100450723c */ /* 0x042fe2000004189c */
[----:B------:R-:W-:Y:S01]  /*ec40*/  IMAD.MOV.U32 R160, RZ, RZ, R165 ;  /* 0x000000ffffa07224 */ /* 0x000fe200078e00a5 */
[----:B------:R-:W-:Y:S01]  /*ec50*/  MOV R162, R167 ;  /* 0x000000a700a27202 */ /* 0x000fe20000000f00 */
[----:B------:R-:W-:Y:S02]  /*ec60*/  IMAD.MOV.U32 R165, RZ, RZ, R133 ;  /* 0x000000ffffa57224 */ /* 0x000fe400078e0085 */
[----:B------:R-:W-:Y:S02]  /*ec70*/  IMAD.MOV.U32 R51, RZ, RZ, R98 ;  /* 0x000000ffff337224 */ /* 0x000fe400078e0062 */
[----:B------:R-:W-:Y:S01]  /*ec80*/  IMAD.MOV.U32 R0, RZ, RZ, R96 ;  /* 0x000000ffff007224 */ /* 0x000fe200078e0060 */
[C---:B--2---:R-:W-:Y:S01]  /*ec90*/  HMMA.16816.F32.BF16 R76, R4.reuse, R8, R148 ;  /* 0x00000008044c723c */ /* 0x044fe20000041894 */
        /* <DEDUP_REMOVED lines=10> */
[----:B------:R-:W2:Y:S01]  /*ed40*/  LDL.LU R212, [R1+0x214] ;  /* 0x0002140001d47983 */ /* 0x000ea20000300800 */
[----:B------:R-:W-:-:S03]  /*ed50*/  IMAD.MOV.U32 R134, RZ, RZ, R213 ;  /* 0x000000ffff867224 */ /* 0x000fc600078e00d5 */
[----:B------:R-:W3:Y:S04]  /*ed60*/  LDL.LU R213, [R1+0x210] ;  /* 0x0002100001d57983 */ /* 0x000ee80000300800 */
[----:B------:R-:W2:Y:S01]  /*ed70*/  LDL.LU R199, [R1+0x20c] ;  /* 0x00020c0001c77983 */ /* 0x000ea20000300800 */
[C---:B------:R-:W-:Y:S03]  /*ed80*/  HMMA.16816.F32.BF16 R108, R4.reuse, R18, R152 ;  /* 0x00000012046c723c */ /* 0x040fe60000041898 */
[----:B------:R-:W1:Y:S03]  /*ed90*/  LDSM.16.MT88.4 R16, [R198+0x1a000] ;  /* 0x01a00000c610783b */ /* 0x000e660000004200 */
[----:B----4-:R-:W-:Y:S01]  /*eda0*/  HMMA.16816.F32.BF16 R116, R4, R12, R176 ;  /* 0x0000000c0474723c */ /* 0x010fe200000418b0 */
[----:B------:R-:W4:Y:S01]  /*edb0*/  LDSM.16.MT88.4 R8, [R171+0x1c000] ;  /* 0x01c00000ab08783b */ /* 0x000f220000004200 */
[----:B------:R-:W-:-:S02]  /*edc0*/  IMAD.MOV.U32 R48, RZ, RZ, R115 ;  /* 0x000000ffff307224 */ /* 0x000fc400078e0073 */
[----:B------:R-:W-:Y:S02]  /*edd0*/  IMAD.MOV.U32 R49, RZ, RZ, R114 ;  /* 0x000000ffff317224 */ /* 0x000fe400078e0072 */
[----:B------:R-:W-:Y:S01]  /*ede0*/  IMAD.MOV.U32 R47, RZ, RZ, R113 ;  /* 0x000000ffff2f7224 */ /* 0x000fe200078e0071 */
[C---:B------:R-:W-:Y:S01]  /*edf0*/  HMMA.16816.F32.BF16 R96, R4.reuse, R14, R180 ;  /* 0x0000000e0460723c */ /* 0x040fe200000418b4 */
[----:B------:R-:W4:Y:S01]  /*ee00*/  LDSM.16.MT88.4 R12, [R197+0x1a000] ;  /* 0x01a00000c50c783b */ /* 0x000f220000004200 */
[----:B------:R-:W-:Y:S02]  /*ee10*/  IMAD.MOV.U32 R3, RZ, RZ, R112 ;  /* 0x000000ffff037224 */ /* 0x000fe400078e0070 */
[----:B------:R-:W-:Y:S01]  /*ee20*/  IMAD.MOV.U32 R239, RZ, RZ, R90 ;  /* 0x000000ffffef7224 */ /* 0x000fe200078e005a */
[----:B------:R-:W-:Y:S01]  /*ee30*/  MOV R33, R75 ;  /* 0x0000004b00217202 */ /* 0x000fe20000000f00 */
[C---:B------:R-:W-:Y:S01]  /*ee40*/  HMMA.16816.F32.BF16 R112, R4.reuse, R20, R184 ;  /* 0x000000140470723c */ /* 0x040fe200000418b8 */
[----:B------:R-:W-:Y:S01]  /*ee50*/  IMAD.MOV.U32 R32, RZ, RZ, R37 ;  /* 0x000000ffff207224 */ /* 0x000fe200078e0025 */
[----:B------:R-:W-:Y:S01]  /*ee60*/  MOV R36, R73 ;  /* 0x0000004900247202 */ /* 0x000fe20000000f00 */
[----:B------:R-:W-:Y:S01]  /*ee70*/  IMAD.MOV.U32 R44, RZ, RZ, R74 ;  /* 0x000000ffff2c7224 */ /* 0x000fe200078e004a */
[----:B------:R-:W-:Y:S01]  /*ee80*/  MOV R46, R70 ;  /* 0x00000046002e7202 */ /* 0x000fe20000000f00 */
[----:B------:R-:W-:Y:S01]  /*ee90*/  IMAD.MOV.U32 R45, RZ, RZ, R71 ;  /* 0x000000ffff2d7224 */ /* 0x000fe200078e0047 */
[----:B------:R-:W-:Y:S01]  /*eea0*/  HMMA.16816.F32.BF16 R92, R4, R22, R188 ;  /* 0x00000016045c723c */ /* 0x000fe200000418bc */
[----:B------:R-:W4:Y:S01]  /*eeb0*/  LDSM.16.MT88.4 R20, [R198+0x1c000] ;  /* 0x01c00000c614783b */ /* 0x000f220000004200 */
[----:B------:R-:W-:-:S02]  /*eec0*/  IMAD.MOV.U32 R161, RZ, RZ, R166 ;  /* 0x000000ffffa17224 */ /* 0x000fc400078e00a6 */
[----:B------:R-:W-:Y:S01]  /*eed0*/  IMAD.MOV.U32 R163, RZ, RZ, R239 ;  /* 0x000000ffffa37224 */ /* 0x000fe200078e00ef */
[----:B------:R-:W-:Y:S01]  /*eee0*/  MOV R179, R39 ;  /* 0x0000002700b37202 */ /* 0x000fe20000000f00 */
[----:B------:R-:W-:Y:S01]  /*eef0*/  IMAD.MOV.U32 R37, RZ, RZ, R72 ;  /* 0x000000ffff257224 */ /* 0x000fe200078e0048 */
[----:B------:R-:W-:Y:S01]  /*ef00*/  MOV R39, R68 ;  /* 0x0000004400277202 */ /* 0x000fe20000000f00 */
[----:B------:R-:W-:Y:S01]  /*ef10*/  IMAD.MOV.U32 R38, RZ, RZ, R69 ;  /* 0x000000ffff267224 */ /* 0x000fe200078e0045 */
[----:B------:R-:W-:Y:S01]  /*ef20*/  LDSM.16.MT88.4 R24, [R196+0x1c000] ;  /* 0x01c00000c418783b */ /* 0x000fe20000004200 */
        /* <DEDUP_REMOVED lines=8> */
[----:B------:R-:W4:Y:S01]  /*efb0*/  LDSM.16.MT88.4 R12, [R171+0x1e000] ;  /* 0x01e00000ab0c783b */ /* 0x000f220000004200 */
[----:B------:R-:W-:Y:S01]  /*efc0*/  MOV R239, R0 ;  /* 0x0000000000ef7202 */ /* 0x000fe20000000f00 */
[----:B------:R-:W-:-:S03]  /*efd0*/  IMAD.MOV.U32 R0, RZ, RZ, R34 ;  /* 0x000000ffff007224 */ /* 0x000fc600078e0022 */
[----:B------:R-:W-:Y:S01]  /*efe0*/  HMMA.16816.F32.BF16 R124, R4, R20, R124 ;  /* 0x00000014047c723c */ /* 0x000fe2000004187c */
[----:B------:R-:W-:-:S05]  /*eff0*/  IMAD.MOV.U32 R34, RZ, RZ, R32 ;  /* 0x000000ffff227224 */ /* 0x000fca00078e0020 */
        /* <DEDUP_REMOVED lines=21> */
[----:B------:R-:W-:Y:S01]  /*f150*/  IMAD.MOV.U32 R166, RZ, RZ, R0 ;  /* 0x000000ffffa67224 */ /* 0x000fe200078e0000 */
[C---:B------:R-:W-:Y:S01]  /*f160*/  HMMA.16816.F32.BF16 R120, R4.reuse, R28, R140 ;  /* 0x0000001c0478723c */ /* 0x040fe2000004188c */
[----:B------:R-:W-:Y:S01]  /*f170*/  IMAD.MOV.U32 R132, RZ, RZ, R134 ;  /* 0x000000ffff847224 */ /* 0x000fe200078e0086 */
[----:B------:R-:W-:Y:S01]  /*f180*/  MOV R134, R32 ;  /* 0x0000002000867202 */ /* 0x000fe20000000f00 */
[----:B------:R-:W-:Y:S01]  /*f190*/  IMAD.MOV.U32 R32, RZ, RZ, R169 ;  /* 0x000000ffff207224 */ /* 0x000fe200078e00a9 */
[----:B------:R-:W-:Y:S02]  /*f1a0*/  MOV R34, R168 ;  /* 0x000000a800227202 */ /* 0x000fe40000000f00 */
        /* <DEDUP_REMOVED lines=14> */
[----:B------:R-:W-:Y:S01]  /*f290*/  MOV R166, R239 ;  /* 0x000000ef00a67202 */ /* 0x000fe20000000f00 */
[----:B------:R-:W-:-:S02]  /*f2a0*/  IMAD.MOV.U32 R167, RZ, RZ, R2 ;  /* 0x000000ffffa77224 */ /* 0x000fc400078e0002 */
[----:B------:R-:W-:Y:S01]  /*f2b0*/  IMAD.MOV.U32 R150, RZ, RZ, R234 ;  /* 0x000000ffff967224 */ /* 0x000fe200078e00ea */
[C---:B----4-:R-:W-:Y:S01]  /*f2c0*/  HMMA.16816.F32.BF16 R140, R4.reuse, R12, R36 ;  /* 0x0000000c048c723c */ /* 0x050fe20000041824 */
[----:B------:R-:W1:Y:S01]  /*f2d0*/  LDSM.16.MT88.4 R36, [R197+0x1e000] ;  /* 0x01e00000c524783b */ /* 0x000e620000004200 */
        /* <DEDUP_REMOVED lines=20> */
[C---:B------:R-:W-:Y:S01]  /*f420*/  HMMA.16816.F32.BF16 R44, R4.reuse, R24, R44 ;  /* 0x00000018042c723c */ /* 0x040fe2000004182c */
[----:B------:R-:W-:Y:S02]  /*f430*/  IMAD.MOV.U32 R182, RZ, RZ, R0 ;  /* 0x000000ffffb67224 */ /* 0x000fe400078e0000 */
[----:B------:R-:W-:Y:S01]  /*f440*/  IMAD.MOV.U32 R133, RZ, RZ, R135 ;  /* 0x000000ffff857224 */ /* 0x000fe200078e0087 */
[----:B------:R-:W-:Y:S01]  /*f450*/  MOV R239, R215 ;  /* 0x000000d700ef7202 */ /* 0x000fe20000000f00 */
[----:B------:R-:W-:Y:S01]  /*f460*/  IMAD.MOV.U32 R183, RZ, RZ, R3 ;  /* 0x000000ffffb77224 */ /* 0x000fe200078e0003 */
[----:B------:R-:W-:Y:S01]  /*f470*/  MOV R178, R200 ;  /* 0x000000c800b27202 */ /* 0x000fe20000000f00 */
[----:B------:R-:W-:Y:S01]  /*f480*/  IMAD.MOV.U32 R167, RZ, RZ, R2 ;  /* 0x000000ffffa77224 */ /* 0x000fe200078e0002 */
[----:B------:R-:W-:Y:S01]  /*f490*/  LOP3.LUT R2, R173, R251, R216, 0x96, !PT ;  /* 0x000000fbad027212 */ /* 0x000fe200078e96d8 */
[----:B------:R-:W-:Y:S01]  /*f4a0*/  HMMA.16816.F32.BF16 R148, R4, R16, R152 ;  /* 0x000000100494723c */ /* 0x000fe20000041898 */
[----:B------:R-:W-:Y:S01]  /*f4b0*/  IMAD.MOV.U32 R135, RZ, RZ, R170 ;  /* 0x000000ffff877224 */ /* 0x000fe200078e00aa */
[----:B------:R-:W4:Y:S02]  /*f4c0*/  LDL.LU R206, [R1+0x208] ;  /* 0x0002080001ce7983 */ /* 0x000f240000300800 */
[----:B------:R-:W-:-:S02]  /*f4d0*/  IMAD.WIDE.U32 R2, R2, -0x2daee0ad, RZ ;  /* 0xd2511f5302027825 */ /* 0x000fc400078e00ff */
[----:B------:R-:W-:Y:S02]  /*f4e0*/  HMMA.16816.F32.BF16 R156, R4, R18, R156 ;  /* 0x00000012049c723c */ /* 0x000fe4000004189c */
[----:B------:R-:W-:-:S04]  /*f4f0*/  IMAD.MOV.U32 R162, RZ, RZ, R219 ;  /* 0x000000ffffa27224 */ /* 0x000fc800078e00db */
[C---:B------:R-:W-:Y:S01]  /*f500*/  HMMA.16816.F32.BF16 R144, R4.reuse, R14, R144 ;  /* 0x0000000e0490723c */ /* 0x040fe20000041890 */
[C---:B------:R-:W-:Y:S01]  /*f510*/  LOP3.LUT R0, R2.reuse, 0xffff, RZ, 0xc0, !PT ;  /* 0x0000ffff02007812 */ /* 0x040fe200078ec0ff */
[----:B------:R-:W3:Y:S04]  /*f520*/  LDSM.16.MT88.4 R12, [R171+0x18800] ;  /* 0x01880000ab0c783b */ /* 0x000ee80000004200 */
[C---:B------:R-:W-:Y:S01]  /*f530*/  HMMA.16816.F32.BF16 R16, R4.reuse, R22, R180 ;  /* 0x000000160410723c */ /* 0x040fe200000418b4 */
[----:B------:R-:W-:Y:S01]  /*f540*/  LOP3.LUT R10, R2, 0xff, RZ, 0xc0, !PT ;  /* 0x000000ff020a7812 */ /* 0x000fe200078ec0ff */
[----:B------:R-:W-:Y:S01]  /*f550*/  IMAD.MOV.U32 R163, RZ, RZ, R218 ;  /* 0x000000ffffa37224 */ /* 0x000fe200078e00da */
[----:B------:R-:W-:Y:S01]  /*f560*/  MOV R34, R246 ;  /* 0x000000f600227202 */ /* 0x000fe20000000f00 */
[----:B------:R-:W-:Y:S01]  /*f570*/  IMAD.MOV.U32 R32, RZ, RZ, R247 ;  /* 0x000000ffff207224 */ /* 0x000fe200078e00f7 */
[----:B------:R-:W-:Y:S01]  /*f580*/  MOV R31, R214 ;  /* 0x000000d6001f7202 */ /* 0x000fe20000000f00 */
[----:B------:R-:W-:Y:S01]  /*f590*/  HMMA.16816.F32.BF16 R132, R4, R8, R132 ;  /* 0x000000080484723c */ /* 0x000fe20000041884 */
[----:B------:R-:W-:Y:S01]  /*f5a0*/  SHF.R.U32.HI R11, RZ, 0x18, R2 ;  /* 0x00000018ff0b7819 */ /* 0x000fe20000011602 */
[----:B------:R-:W-:Y:S01]  /*f5b0*/  IMAD.MOV.U32 R30, RZ, RZ, R239 ;  /* 0x000000ffff1e7224 */ /* 0x000fe200078e00ef */
[----:B------:R-:W-:Y:S01]  /*f5c0*/  MOV R155, R210 ;  /* 0x000000d2009b7202 */ /* 0x000fe20000000f00 */
[----:B------:R-:W-:Y:S01]  /*f5d0*/  IMAD.MOV.U32 R154, RZ, RZ, R211 ;  /* 0x000000ffff9a7224 */ /* 0x000fe200078e00d3 */
[----:B------:R-:W-:Y:S02]  /*f5e0*/  LDSM.16.MT88.4 R24, [R198+0x18800] ;  /* 0x01880000c618783b */ /* 0x000fe40000004200 */
[----:B------:R-:W-:-:S02]  /*f5f0*/  SHF.R.U32.HI R9, RZ, 0x8, R0 ;  /* 0x00000008ff097819 */ /* 0x000fc40000011600 */
[----:B------:R-:W-:Y:S01]  /*f600*/  LOP3.LUT R0, R3, R179, R42, 0x96, !PT ;  /* 0x000000b303007212 */ /* 0x000fe200078e962a */
[----:B------:R-:W-:Y:S01]  /*f610*/  HMMA.16816.F32.BF16 R164, R4, R20, R164 ;  /* 0x0000001404a4723c */ /* 0x000fe200000418a4 */
[----:B------:R-:W-:Y:S01]  /*f620*/  SHF.R.U32.HI R8, RZ, 0x10, R2 ;  /* 0x00000010ff087819 */ /* 0x000fe20000011602 */
[----:B------:R-:W-:Y:S01]  /*f630*/  IMAD.MOV.U32 R29, RZ, RZ, R163 ;  /* 0x000000ffff1d7224 */ /* 0x000fe200078e00a3 */
[----:B------:R-:W-:Y:S01]  /*f640*/  LOP3.LUT R2, R0, 0xffff, RZ, 0xc0, !PT ;  /* 0x0000ffff00027812 */ /* 0x000fe200078ec0ff */
[----:B------:R-:W-:Y:S01]  /*f650*/  IMAD.MOV.U32 R153, RZ, RZ, R32 ;  /* 0x000000ffff997224 */ /* 0x000fe200078e0020 */
[----:B------:R-:W-:Y:S01]  /*f660*/  LOP3.LUT R3, R8, 0xff, RZ, 0xc0, !PT ;  /* 0x000000ff08037812 */ /* 0x000fe200078ec0ff */
[----:B------:R-:W-:Y:S01]  /*f670*/  IMAD.MOV.U32 R35, RZ, RZ, R248 ;  /* 0x000000ffff237224 */ /* 0x000fe200078e00f8 */
[----:B------:R-:W-:Y:S01]  /*f680*/  MOV R28, R162 ;  /* 0x000000a2001c7202 */ /* 0x000fe20000000f00 */
[----:B------:R-:W4:Y:S01]  /*f690*/  LDL.LU R170, [R1+0x204] ;  /* 0x0002040001aa7983 */ /* 0x000f220000300800 */
[----:B------:R-:W-:-:S02]  /*f6a0*/  LOP3.LUT R8, R0, 0xff, RZ, 0xc0, !PT ;  /* 0x000000ff00087812 */ /* 0x000fc400078ec0ff */
[----:B------:R-:W-:Y:S02]  /*f6b0*/  SHF.R.U32.HI R2, RZ, 0x8, R2 ;  /* 0x00000008ff027819 */ /* 0x000fe40000011602 */
[----:B------:R-:W-:Y:S01]  /*f6c0*/  MOV R152, R34 ;  /* 0x0000002200987202 */ /* 0x000fe20000000f00 */
[----:B------:R-:W-:Y:S01]  /*f6d0*/  IMAD.MOV.U32 R211, RZ, RZ, R16 ;  /* 0x000000ffffd37224 */ /* 0x000fe200078e0010 */
[----:B------:R-:W-:Y:S01]  /*f6e0*/  PRMT R11, R3, 0x5410, R11 ;  /* 0x00005410030b7816 */ /* 0x000fe2000000000b */
[----:B------:R-:W-:Y:S01]  /*f6f0*/  IMAD.MOV.U32 R210, RZ, RZ, R17 ;  /* 0x000000ffffd27224 */ /* 0x000fe200078e0011 */
[----:B------:R-:W-:Y:S01]  /*f700*/  SHF.R.U32.HI R3, RZ, 0x10, R0 ;  /* 0x00000010ff037819 */ /* 0x000fe20000011600 */
[----:B------:R-:W-:Y:S01]  /*f710*/  IMAD.MOV.U32 R42, RZ, RZ, R19 ;  /* 0x000000ffff2a7224 */ /* 0x000fe200078e0013 */
[----:B------:R-:W-:Y:S02]  /*f720*/  PRMT R2, R8, 0x5410, R2 ;  /* 0x0000541008027816 */ /* 0x000fe40000000002 */
[----:B------:R-:W-:-:S02]  /*f730*/  MOV R43, R18 ;  /* 0x00000012002b7202 */ /* 0x000fc40000000f00 */
[----:B------:R-:W-:Y:S01]  /*f740*/  PRMT R10, R10, 0x5410, R9 ;  /* 0x000054100a0a7816 */ /* 0x000fe20000000009 */
[----:B------:R-:W-:Y:S01]  /*f750*/  LDSM.16.MT88.4 R20, [R171+0x1a800] ;  /* 0x01a80000ab14783b */ /* 0x000fe20000004200 */
[----:B------:R-:W-:Y:S01]  /*f760*/  PRMT R162, R225, 0x7054, R225 ;  /* 0x00007054e1a27816 */ /* 0x000fe200000000e1 */
[C---:B-1----:R-:W-:Y:S01]  /*f770*/  HMMA.16816.F32.BF16 R16, R4.reuse, R36, R28 ;  /* 0x000000240410723c */ /* 0x042fe2000004181c */
[----:B------:R-:W-:Y:S01]  /*f780*/  SHF.R.U32.HI R8, RZ, 0x18, R0 ;  /* 0x00000018ff087819 */ /* 0x000fe20000011600 */
[----:B------:R-:W-:Y:S01]  /*f790*/  IMAD.MOV.U32 R239, RZ, RZ, R35 ;  /* 0x000000ffffef7224 */ /* 0x000fe200078e0023 */
[----:B------:R-:W-:Y:S01]  /*f7a0*/  LOP3.LUT R3, R3, 0xff, RZ, 0xc0, !PT ;  /* 0x000000ff03037812 */ /* 0x000fe200078ec0ff */
[----:B------:R-:W-:Y:S01]  /*f7b0*/  IMAD.MOV.U32 R163, RZ, RZ, R33 ;  /* 0x000000ffffa37224 */ /* 0x000fe200078e0021 */
[----:B------:R-:W-:Y:S01]  /*f7c0*/  HSET2.LE.AND R0, R2, R162, PT ;  /* 0x000000a202007233 */ /* 0x000fe20003803000 */
[----:B------:R-:W-:Y:S01]  /*f7d0*/  HMMA.16816.F32.BF16 R4, R4, R38, R152 ;  /* 0x000000260404723c */ /* 0x000fe20000041898 */
[----:B------:R-:W-:Y:S01]  /*f7e0*/  PRMT R2, R3, 0x5410, R8 ;  /* 0x0000541003027816 */ /* 0x000fe20000000008 */
[----:B------:R-:W1:Y:S04]  /*f7f0*/  LDSM.16.MT88.4 R32, [R196+0x18800] ;  /* 0x01880000c420783b */ /* 0x000e680000004200 */
[----:B------:R-:W1:Y:S04]  /*f800*/  LDSM.16.MT88.4 R28, [R197+0x18800] ;  /* 0x01880000c51c783b */ /* 0x000e680000004200 */
[----:B------:R-:W4:-:S14]  /*f810*/  LDL.LU R244, [R1+0x200] ;  /* 0x0002000001f47983 */ /* 0x000f1c0000300800 */
[----:B------:R-:W-:Y:S01]  /*f820*/  MOV R180, R6 ;  /* 0x0000000600b47202 */ /* 0x000fe20000000f00 */
[----:B------:R-:W-:Y:S01]  /*f830*/  IMAD.MOV.U32 R177, RZ, RZ, R7 ;  /* 0x000000ffffb17224 */ /* 0x000fe200078e0007 */
[----:B------:R-:W-:Y:S01]  /*f840*/  MOV R173, R5 ;  /* 0x0000000500ad7202 */ /* 0x000fe20000000f00 */
[----:B------:R-:W-:Y:S01]  /*f850*/  IMAD.MOV.U32 R176, RZ, RZ, R4 ;  /* 0x000000ffffb07224 */ /* 0x000fe200078e0004 */
[----:B------:R-:W-:Y:S01]  /*f860*/  MOV R183, R18 ;  /* 0x0000001200b77202 */ /* 0x000fe20000000f00 */
[----:B------:R-:W-:Y:S02]  /*f870*/  IMAD.MOV.U32 R182, RZ, RZ, R19 ;  /* 0x000000ffffb67224 */ /* 0x000fe400078e0013 */
[----:B------:R-:W-:Y:S01]  /*f880*/  IMAD.MOV.U32 R181, RZ, RZ, R16 ;  /* 0x000000ffffb57224 */ /* 0x000fe200078e0010 */
[----:B------:R-:W-:Y:S02]  /*f890*/  MOV R3, R161 ;  /* 0x000000a100037202 */ /* 0x000fe40000000f00 */
[----:B--2---:R-:W-:Y:S01]  /*f8a0*/  LOP3.LUT R8, R199, R0, RZ, 0xc0, !PT ;  /* 0x00000000c7087212 */ /* 0x004fe200078ec0ff */
[----:B------:R-:W-:Y:S01]  /*f8b0*/  IMAD.MOV.U32 R155, RZ, RZ, R208 ;  /* 0x000000ffff9b7224 */ /* 0x000fe200078e00d0 */
[--C-:B------:R-:W-:Y:S01]  /*f8c0*/  HSET2.LE.AND R0, R2, R162.reuse, PT ;  /* 0x000000a202007233 */ /* 0x100fe20003803000 */
[----:B------:R2:W5:Y:S01]  /*f8d0*/  LDL.LU R168, [R1+0x1fc] ;  /* 0x0001fc0001a87983 */ /* 0x0005620000300800 */
[----:B------:R-:W-:-:S03]  /*f8e0*/  HSET2.LE.AND R2, R11, R162, PT ;  /* 0x000000a20b027233 */ /* 0x000fc60003803000 */
[----:B---3--:R-:W-:Y:S01]  /*f8f0*/  LOP3.LUT R9, R213, R0, RZ, 0xc0, !PT ;  /* 0x00000000d5097212 */ /* 0x008fe200078ec0ff */
[----:B------:R-:W-:Y:S01]  /*f900*/  IMAD.MOV.U32 R199, RZ, RZ, R17 ;  /* 0x000000ffffc77224 */ /* 0x000fe200078e0011 */
[----:B------:R-:W-:Y:S01]  /*f910*/  HSET2.LE.AND R0, R10, R162, PT ;  /* 0x000000a20a007233 */ /* 0x000fe20003803000 */
[----:B------:R-:W3:Y:S01]  /*f920*/  LDSM.16.MT88.4 R16, [R196+0x1a800] ;  /* 0x01a80000c410783b */ /* 0x000ee20000004200 */
[----:B------:R-:W-:-:S03]  /*f930*/  LOP3.LUT R11, R175, R2, RZ, 0xc0, !PT ;  /* 0x00000002af0b7212 */ /* 0x000fc600078ec0ff */
[----:B------:R-:W-:Y:S01]  /*f940*/  LOP3.LUT R10, R212, R0, RZ, 0xc0, !PT ;  /* 0x00000000d40a7212 */ /* 0x000fe200078ec0ff */
[----:B------:R-:W-:Y:S01]  /*f950*/  IMAD.MOV.U32 R161, RZ, RZ, R239 ;  /* 0x000000ffffa17224 */ /* 0x000fe200078e00ef */
[----:B------:R2:W5:Y:S01]  /*f960*/  LDL.LU R169, [R1+0x1f8] ;  /* 0x0001f80001a97983 */ /* 0x0005620000300800 */
[----:B------:R-:W-:-:S04]  /*f970*/  IMAD.MOV.U32 R2, RZ, RZ, R160 ;  /* 0x000000ffff027224 */ /* 0x000fc800078e00a0 */
[----:B------:R-:W-:Y:S01]  /*f980*/  HMMA.16816.F32.BF16 R4, R8, R12, R84 ;  /* 0x0000000c0804723c */ /* 0x000fe20000041854 */
[----:B------:R-:W-:Y:S01]  /*f990*/  IMAD.MOV.U32 R0, RZ, RZ, R199 ;  /* 0x000000ffff007224 */ /* 0x000fe200078e00c7 */
[----:B------:R-:W-:Y:S01]  /*f9a0*/  MOV R162, R163 ;  /* 0x000000a300a27202 */ /* 0x000fe20000000f00 */
[----:B------:R2:W5:-:S15]  /*f9b0*/  LDL.LU R249, [R1+0x1f4] ;  /* 0x0001f40001f97983 */ /* 0x00055e0000300800 */
[----:B------:R-:W-:-:S06]  /*f9c0*/  NOP ;  /* 0x0000000000007918 */ /* 0x000fcc0000000000 */
[----:B------:R-:W-:Y:S01]  /*f9d0*/  IMAD.MOV.U32 R87, RZ, RZ, R5 ;  /* 0x000000ffff577224 */ /* 0x000fe200078e0005 */
[----:B------:R-:W-:Y:S01]  /*f9e0*/  MOV R85, R7 ;  /* 0x0000000700557202 */ /* 0x000fe20000000f00 */
[----:B------:R-:W-:Y:S01]  /*f9f0*/  IMAD.MOV.U32 R86, RZ, RZ, R6 ;  /* 0x000000ffff567224 */ /* 0x000fe200078e0006 */
[C---:B-1----:R-:W-:Y:S01]  /*fa00*/  HMMA.16816.F32.BF16 R240, R8.reuse, R34, R108 ;  /* 0x0000002208f0723c */ /* 0x042fe2000004186c */
[----:B------:R-:W-:Y:S01]  /*fa10*/  IMAD.MOV.U32 R84, RZ, RZ, R4 ;  /* 0x000000ffff547224 */ /* 0x000fe200078e0004 */
[----:B------:R2:W5:Y:S04]  /*fa20*/  LDL.LU R248, [R1+0x1f0] ;  /* 0x0001f00001f87983 */ /* 0x0005680000300800 */
[----:B------:R-:W-:Y:S01]  /*fa30*/  HMMA.16816.F32.BF16 R4, R8, R14, R60 ;  /* 0x0000000e0804723c */ /* 0x000fe2000004183c */
[----:B------:R-:W-:Y:S01]  /*fa40*/  LDSM.16.MT88.4 R12, [R198+0x1a800] ;  /* 0x01a80000c60c783b */ /* 0x000fe20000004200 */
[----:B------:R-:W-:-:S04]  /*fa50*/  IMAD.MOV.U32 R160, RZ, RZ, R207 ;  /* 0x000000ffffa07224 */ /* 0x000fc800078e00cf */
[----:B------:R-:W-:Y:S01]  /*fa60*/  HMMA.16816.F32.BF16 R184, R8, R28, R120 ;  /* 0x0000001c08b8723c */ /* 0x000fe20000041878 */
[----:B------:R-:W-:-:S05]  /*fa70*/  IMAD.MOV.U32 R163, RZ, RZ, R174 ;  /* 0x000000ffffa37224 */ /* 0x000fca00078e00ae */
[----:B------:R-:W-:Y:S01]  /*fa80*/  HMMA.16816.F32.BF16 R188, R8, R24, R76 ;  /* 0x0000001808bc723c */ /* 0x000fe2000004184c */
[----:B------:R-:W-:Y:S01]  /*fa90*/  MOV R111, R0 ;  /* 0x00000000006f7202 */ /* 0x000fe20000000f00 */
[----:B------:R2:W5:Y:S10]  /*faa0*/  LDL.LU R247, [R1+0x1ec] ;  /* 0x0001ec0001f77983 */ /* 0x0005740000300800 */
[----:B------:R-:W-:Y:S01]  /*fab0*/  IMAD.MOV.U32 R172, RZ, RZ, R7 ;  /* 0x000000ffffac7224 */ /* 0x000fe200078e0007 */
[----:B------:R-:W-:Y:S01]  /*fac0*/  MOV R153, R5 ;  /* 0x0000000500997202 */ /* 0x000fe20000000f00 */
[----:B------:R-:W-:-:S02]  /*fad0*/  IMAD.MOV.U32 R154, RZ, RZ, R4 ;  /* 0x000000ffff9a7224 */ /* 0x000fc400078e0004 */
[----:B------:R-:W-:Y:S01]  /*fae0*/  IMAD.MOV.U32 R152, RZ, RZ, R6 ;  /* 0x000000ffff987224 */ /* 0x000fe200078e0006 */
[C---:B---3--:R-:W-:Y:S01]  /*faf0*/  HMMA.16816.F32.BF16 R76, R8.reuse, R16, R112 ;  /* 0x00000010084c723c */ /* 0x048fe20000041870 */
[----:B------:R-:W-:Y:S01]  /*fb00*/  MOV R174, R209 ;  /* 0x000000d100ae7202 */ /* 0x000fe20000000f00 */
[----:B------:R-:W-:Y:S01]  /*fb10*/  IMAD.MOV.U32 R110, RZ, RZ, R111 ;  /* 0x000000ffff6e7224 */ /* 0x000fe200078e006f */
[----:B------:R-:W-:Y:S01]  /*fb20*/  MOV R0, R181 ;  /* 0x000000b500007202 */ /* 0x000fe20000000f00 */
[----:B------:R2:W5:Y:S02]  /*fb30*/  LDL.LU R246, [R1+0x1e8] ;  /* 0x0001e80001f67983 */ /* 0x0005640000300800 */
[C---:B------:R-:W-:Y:S06]  /*fb40*/  HMMA.16816.F32.BF16 R4, R8.reuse, R32, R80 ;  /* 0x000000200804723c */ /* 0x040fec0000041850 */
[C---:B------:R-:W-:Y:S01]  /*fb50*/  HMMA.16816.F32.BF16 R16, R8.reuse, R18, R92 ;  /* 0x000000120810723c */ /* 0x040fe2000004185c */
[----:B------:R-:W-:Y:S01]  /*fb60*/  IMAD.MOV.U32 R112, RZ, RZ, R177 ;  /* 0x000000ffff707224 */ /* 0x000fe200078e00b1 */
[----:B------:R-:W-:Y:S01]  /*fb70*/  MOV R113, R176 ;  /* 0x000000b000717202 */ /* 0x000fe20000000f00 */
[----:B------:R2:W5:Y:S03]  /*fb80*/  LDL.LU R237, [R1+0x1e4] ;  /* 0x0001e40001ed7983 */ /* 0x0005660000300800 */
[C---:B------:R-:W-:Y:S06]  /*fb90*/  HMMA.16816.F32.BF16 R32, R8.reuse, R20, R116 ;  /* 0x000000140820723c */ /* 0x040fec0000041874 */
[C---:B------:R-:W-:Y:S01]  /*fba0*/  HMMA.16816.F32.BF16 R80, R8.reuse, R30, R100 ;  /* 0x0000001e0850723c */ /* 0x040fe20000041864 */
[----:B------:R-:W1:Y:S05]  /*fbb0*/  LDSM.16.MT88.4 R28, [R196+0x1c800] ;  /* 0x01c80000c41c783b */ /* 0x000e6a0000004200 */
[----:B------:R-:W-:Y:S01]  /*fbc0*/  IMAD.MOV.U32 R63, RZ, RZ, R5 ;  /* 0x000000ffff3f7224 */ /* 0x000fe200078e0005 */
[----:B------:R-:W-:Y:S01]  /*fbd0*/  MOV R62, R6 ;  /* 0x00000006003e7202 */ /* 0x000fe20000000f00 */
[----:B------:R-:W-:Y:S01]  /*fbe0*/  IMAD.MOV.U32 R61, RZ, RZ, R7 ;  /* 0x000000ffff3d7224 */ /* 0x000fe200078e0007 */
[----:B------:R-:W-:Y:S01]  /*fbf0*/  HMMA.16816.F32.BF16 R36, R8, R26, R104 ;  /* 0x0000001a0824723c */ /* 0x000fe20000041868 */
[----:B------:R-:W-:Y:S01]  /*fc00*/  IMAD.MOV.U32 R60, RZ, RZ, R4 ;  /* 0x000000ffff3c7224 */ /* 0x000fe200078e0004 */
[----:B------:R2:W5:Y:S04]  /*fc10*/  LDL.LU R236, [R1+0x1e0] ;  /* 0x0001e00001ec7983 */ /* 0x0005680000300800 */
[----:B------:R-:W3:Y:S03]  /*fc20*/  LDSM.16.MT88.4 R4, [R197+0x1a800] ;  /* 0x01a80000c504783b */ /* 0x000ee60000004200 */
[----:B------:R-:W-:Y:S01]  /*fc30*/  IMAD.MOV.U32 R21, RZ, RZ, R35 ;  /* 0x000000ffff157224 */ /* 0x000fe200078e0023 */
[----:B------:R-:W-:Y:S01]  /*fc40*/  MOV R109, R32 ;  /* 0x00000020006d7202 */ /* 0x000fe20000000f00 */
[----:B------:R-:W-:-:S02]  /*fc50*/  IMAD.MOV.U32 R20, RZ, RZ, R34 ;  /* 0x000000ffff147224 */ /* 0x000fc400078e0022 */
[----:B------:R-:W-:Y:S02]  /*fc60*/  IMAD.MOV.U32 R108, RZ, RZ, R33 ;  /* 0x000000ffff6c7224 */ /* 0x000fe400078e0021 */
[----:B------:R-:W-:Y:S01]  /*fc70*/  IMAD.MOV.U32 R95, RZ, RZ, R180 ;  /* 0x000000ffff5f7224 */ /* 0x000fe200078e00b4 */
[----:B------:R-:W-:Y:S01]  /*fc80*/  HMMA.16816.F32.BF16 R32, R8, R22, R96 ;  /* 0x000000160820723c */ /* 0x000fe20000041860 */
        /* <DEDUP_REMOVED lines=12> */
[----:B------:R-:W-:Y:S01]  /*fd50*/  LDSM.16.MT88.4 R24, [R171+0x1c800] ;  /* 0x01c80000ab18783b */ /* 0x000fe20000004200 */
[----:B------:R-:W-:Y:S02]  /*fd60*/  IMAD.MOV.U32 R102, RZ, RZ, R78 ;  /* 0x000000ffff667224 */ /* 0x000fe400078e004e */
[----:B------:R-:W-:Y:S01]  /*fd70*/  IMAD.MOV.U32 R101, RZ, RZ, R79 ;  /* 0x000000ffff657224 */ /* 0x000fe200078e004f */
[----:B-1----:R-:W-:Y:S01]  /*fd80*/  HMMA.16816.F32.BF16 R116, R8, R28, R44 ;  /* 0x0000001c0874723c */ /* 0x002fe2000004182c */
[----:B------:R-:W-:Y:S01]  /*fd90*/  IMAD.MOV.U32 R93, RZ, RZ, R154 ;  /* 0x000000ffff5d7224 */ /* 0x000fe200078e009a */
[----:B------:R2:W5:Y:S03]  /*fda0*/  LDL.LU R235, [R1+0x1dc] ;  /* 0x0001dc0001eb7983 */ /* 0x0005660000300800 */
[----:B------:R-:W-:Y:S01]  /*fdb0*/  IMAD.MOV.U32 R202, RZ, RZ, R32 ;  /* 0x000000ffffca7224 */ /* 0x000fe200078e0020 */
[----:B------:R-:W-:Y:S01]  /*fdc0*/  MOV R201, R33 ;  /* 0x0000002100c97202 */ /* 0x000fe20000000f00 */
[----:B------:R-:W-:-:S02]  /*fdd0*/  IMAD.MOV.U32 R200, RZ, RZ, R34 ;  /* 0x000000ffffc87224 */ /* 0x000fc400078e0022 */
[----:B------:R-:W-:Y:S02]  /*fde0*/  IMAD.MOV.U32 R199, RZ, RZ, R35 ;  /* 0x000000ffffc77224 */ /* 0x000fe400078e0023 */
[----:B------:R-:W-:Y:S01]  /*fdf0*/  IMAD.MOV.U32 R106, RZ, RZ, R82 ;  /* 0x000000ffff6a7224 */ /* 0x000fe200078e0052 */
[----:B------:R-:W1:Y:S01]  /*fe00*/  LDSM.16.MT88.4 R32, [R198+0x1c800] ;  /* 0x01c80000c620783b */ /* 0x000e620000004200 */
[----:B------:R-:W-:Y:S02]  /*fe10*/  IMAD.MOV.U32 R80, RZ, RZ, R183 ;  /* 0x000000ffff507224 */ /* 0x000fe400078e00b7 */
[----:B------:R-:W-:Y:S02]  /*fe20*/  IMAD.MOV.U32 R81, RZ, RZ, R182 ;  /* 0x000000ffff517224 */ /* 0x000fe400078e00b6 */
        /* <DEDUP_REMOVED lines=8> */
[----:B------:R-:W-:Y:S01]  /*feb0*/  LOP3.LUT R2, R41, R2, R106, 0x96, !PT ;  /* 0x0000000229027212 */ /* 0x000fe200078e966a */
[----:B------:R-:W-:Y:S01]  /*fec0*/  IMAD.MOV.U32 R78, RZ, RZ, R17 ;  /* 0x000000ffff4e7224 */ /* 0x000fe200078e0011 */
[----:B------:R-:W-:Y:S01]  /*fed0*/  LOP3.LUT R0, R195, R3, R40, 0x96, !PT ;  /* 0x00000003c3007212 */ /* 0x000fe200078e9628 */
[----:B------:R-:W-:Y:S01]  /*fee0*/  HMMA.16816.F32.BF16 R176, R8, R14, R88 ;  /* 0x0000000e08b0723c */ /* 0x000fe20000041858 */
[----:B------:R-:W-:Y:S01]  /*fef0*/  IMAD.MOV.U32 R73, RZ, RZ, R160 ;  /* 0x000000ffff497224 */ /* 0x000fe200078e00a0 */
[----:B------:R-:W-:Y:S01]  /*ff00*/  MOV R77, R18 ;  /* 0x00000012004d7202 */ /* 0x000fe20000000f00 */
[----:B------:R-:W-:Y:S01]  /*ff10*/  IMAD.MOV.U32 R76, RZ, RZ, R19 ;  /* 0x000000ffff4c7224 */ /* 0x000fe200078e0013 */
[----:B------:R-:W-:Y:S01]  /*ff20*/  MOV R114, R20 ;  /* 0x0000001400727202 */ /* 0x000fe20000000f00 */
[----:B------:R-:W-:Y:S01]  /*ff30*/  IMAD.WIDE.U32 R2, R2, -0x2daee0ad, RZ ;  /* 0xd2511f5302027825 */ /* 0x000fe200078e00ff */
[----:B------:R-:W-:Y:S01]  /*ff40*/  LDSM.16.MT88.4 R16, [R196+0x1e800] ;  /* 0x01e80000c410783b */ /* 0x000fe20000004200 */
[----:B------:R-:W-:-:S02]  /*ff50*/  MOV R89, R162 ;  /* 0x000000a200597202 */ /* 0x000fc40000000f00 */
[----:B------:R-:W-:Y:S01]  /*ff60*/  IMAD.MOV.U32 R88, RZ, RZ, R161 ;  /* 0x000000ffff587224 */ /* 0x000fe200078e00a1 */
[----:B------:R-:W-:Y:S01]  /*ff70*/  MOV R91, R174 ;  /* 0x000000ae005b7202 */ /* 0x000fe20000000f00 */
[----:B------:R-:W-:Y:S01]  /*ff80*/  IMAD.MOV.U32 R90, RZ, RZ, R163 ;  /* 0x000000ffff5a7224 */ /* 0x000fe200078e00a3 */
[C---:B---3--:R-:W-:Y:S01]  /*ff90*/  HMMA.16816.F32.BF16 R172, R8.reuse, R4, R68 ;  /* 0x0000000408ac723c */ /* 0x048fe20000041844 */
[----:B------:R-:W-:Y:S01]  /*ffa0*/  IMAD.WIDE.U32 R12, R0, -0x2daee0ad, RZ ;  /* 0xd2511f53000c7825 */ /* 0x000fe200078e00ff */
[----:B------:R2:W5:Y:S04]  /*ffb0*/  LDL.LU R234, [R1+0x1d8] ;  /* 0x0001d80001ea7983 */ /* 0x0005680000300800 */
[----:B------:R-:W-:Y:S01]  /*ffc0*/  HMMA.16816.F32.BF16 R160, R8, R6, R56 ;  /* 0x0000000608a0723c */ /* 0x000fe20000041838 */
[----:B------:R-:W3:Y:S01]  /*ffd0*/  LDSM.16.MT88.4 R4, [R171+0x1e800] ;  /* 0x01e80000ab04783b */ /* 0x000ee20000004200 */
[----:B------:R-:W-:-:S02]  /*ffe0*/  LOP3.LUT R3, R3, R88, R205, 0x96, !PT ;  /* 0x0000005803037212 */ /* 0x000fc400078e96cd */
[----:B------:R-:W-:Y:S01]  /*fff0*/  LOP3.LUT R0, R13, R89, R2, 0x96, !PT ;  /* 0x000000590d007212 */ /* 0x000fe200078e9602 */
[----:B------:R-:W-:Y:S01]  /*10000*/  IMAD.MOV.U32 R68, RZ, RZ, R90 ;  /* 0x000000ffff447224 */ /* 0x000fe200078e005a */
[----:B-1----:R-:W-:Y:S01]  /*10010*/  HMMA.16816.F32.BF16 R96, R8, R32, R124 ;  /* 0x000000200860723c */ /* 0x002fe2000004187c */
[----:B------:R-:W-:Y:S01]  /*10020*/  IMAD.WIDE.U32 R2, R3, -0x326172a9, RZ ;  /* 0xcd9e8d5703027825 */ /* 0x000fe200078e00ff */
[----:B------:R-:W-:Y:S01]  /*10030*/  MOV R72, R155 ;  /* 0x0000009b00487202 */ /* 0x000fe20000000f00 */
[----:B------:R2:W5:Y:S01]  /*10040*/  LDL.LU R233, [R1+0x1d4] ;  /* 0x0001d40001e97983 */ /* 0x0005620000300800 */
[----:B------:R-:W-:Y:S01]  /*10050*/  MOV R75, R152 ;  /* 0x00000098004b7202 */ /* 0x000fe20000000f00 */
[----:B------:R-:W-:Y:S01]  /*10060*/  IMAD.MOV.U32 R74, RZ, RZ, R153 ;  /* 0x000000ffff4a7224 */ /* 0x000fe200078e0099 */
[----:B------:R-:W-:Y:S01]  /*10070*/  MOV R71, R73 ;  /* 0x0000004900477202 */ /* 0x000fe20000000f00 */
[----:B------:R-:W-:Y:S01]  /*10080*/  IMAD.WIDE.U32 R124, R0, -0x326172a9, RZ ;  /* 0xcd9e8d57007c7825 */ /* 0x000fe200078e00ff */
[----:B------:R-:W-:-:S03]  /*10090*/  MOV R69, R91 ;  /* 0x0000005b00457202 */ /* 0x000fc60000000f00 */
[----:B------:R-:W-:Y:S01]  /*100a0*/  IMAD.MOV.U32 R115, RZ, RZ, R21 ;  /* 0x000000ffff737224 */ /* 0x000fe200078e0015 */
[----:B------:R-:W-:Y:S01]  /*100b0*/  MOV R15, R75 ;  /* 0x0000004b000f7202 */ /* 0x000fe20000000f00 */
[----:B------:R-:W-:Y:S01]  /*100c0*/  IMAD.MOV.U32 R14, RZ, RZ, R74 ;  /* 0x000000ffff0e7224 */ /* 0x000fe200078e004a */
[----:B------:R-:W-:Y:S01]  /*100d0*/  LOP3.LUT R3, R3, R68, R194, 0x96, !PT ;  /* 0x0000004403037212 */ /* 0x000fe200078e96c2 */
[----:B------:R-:W-:Y:S01]  /*100e0*/  IMAD.MOV.U32 R70, RZ, RZ, R72 ;  /* 0x000000ffff467224 */ /* 0x000fe200078e0048 */
[----:B------:R-:W-:Y:S01]  /*100f0*/  LOP3.LUT R0, R125, R71, R2, 0x96, !PT ;  /* 0x000000477d007212 */ /* 0x000fe200078e9602 */
[----:B------:R-:W-:Y:S01]  /*10100*/  IMAD.MOV.U32 R45, RZ, RZ, R14 ;  /* 0x000000ffff2d7224 */ /* 0x000fe200078e000e */
[----:B------:R-:W-:Y:S01]  /*10110*/  MOV R46, R15 ;  /* 0x0000000f002e7202 */ /* 0x000fe20000000f00 */
[----:B------:R-:W-:Y:S01]  /*10120*/  IMAD.MOV.U32 R195, RZ, RZ, R69 ;  /* 0x000000ffffc37224 */ /* 0x000fe200078e0045 */
[----:B------:R-:W-:Y:S01]  /*10130*/  MOV R194, R70 ;  /* 0x0000004600c27202 */ /* 0x000fe20000000f00 */
[----:B------:R-:W-:Y:S01]  /*10140*/  IMAD.WIDE.U32 R2, R3, -0x2daee0ad, RZ ;  /* 0xd2511f5303027825 */ /* 0x000fe200078e00ff */
[----:B------:R-:W1:Y:S03]  /*10150*/  LDSM.16.MT88.4 R20, [R197+0x1c800] ;  /* 0x01c80000c514783b */ /* 0x000e660000004200 */
[----:B------:R-:W-:Y:S01]  /*10160*/  IMAD.WIDE.U32 R14, R0, -0x2daee0ad, RZ ;  /* 0xd2511f53000e7825 */ /* 0x000fe200078e00ff */
[----:B------:R-:W-:Y:S01]  /*10170*/  LOP3.LUT R0, R3, R195, R12, 0x96, !PT ;  /* 0x000000c303007212 */ /* 0x000fe200078e960c */
[C---:B------:R-:W-:Y:S01]  /*10180*/  HMMA.16816.F32.BF16 R104, R8.reuse, R30, R64 ;  /* 0x0000001e0868723c */ /* 0x040fe20000041840 */
[----:B------:R-:W-:Y:S01]  /*10190*/  MOV R89, R93 ;  /* 0x0000005d00597202 */ /* 0x000fe20000000f00 */
[----:B------:R-:W-:Y:S01]  /*101a0*/  IMAD.MOV.U32 R88, RZ, RZ, R92 ;  /* 0x000000ffff587224 */ /* 0x000fe200078e005c */
[----:B------:R-:W-:Y:S01]  /*101b0*/  LOP3.LUT R2, R15, R194, R2, 0x96, !PT ;  /* 0x000000c20f027212 */ /* 0x000fe200078e9602 */
[----:B------:R-:W-:Y:S01]  /*101c0*/  IMAD.WIDE.U32 R12, R0, -0x326172a9, RZ ;  /* 0xcd9e8d57000c7825 */ /* 0x000fe200078e00ff */
[----:B------:R-:W-:Y:S01]  /*101d0*/  MOV R91, R95 ;  /* 0x0000005f005b7202 */ /* 0x000fe20000000f00 */
[C---:B---3--:R-:W-:Y:S02]  /*101e0*/  HMMA.16816.F32.BF16 R56, R8.reuse, R6, R144 ;  /* 0x000000060838723c */ /* 0x048fe40000041890 */
[----:B------:R-:W-:Y:S01]  /*101f0*/  IMAD.WIDE.U32 R2, R2, -0x326172a9, RZ ;  /* 0xcd9e8d5702027825 */ /* 0x000fe200078e00ff */
[----:B------:R-:W-:Y:S01]  /*10200*/  MOV R73, R113 ;  /* 0x0000007100497202 */ /* 0x000fe20000000f00 */
[----:B------:R-:W-:Y:S03]  /*10210*/  LDSM.16.MT88.4 R28, [R197+0x1e800] ;  /* 0x01e80000c51c783b */ /* 0x000fe60000004200 */
[----:B------:R-:W-:Y:S01]  /*10220*/  LOP3.LUT R0, R3, R252, R12, 0x96, !PT ;  /* 0x000000fc03007212 */ /* 0x000fe200078e960c */
[----:B------:R-:W-:Y:S01]  /*10230*/  IMAD.MOV.U32 R90, RZ, RZ, R94 ;  /* 0x000000ffff5a7224 */ /* 0x000fe200078e005e */
[----:B------:R-:W-:Y:S01]  /*10240*/  LOP3.LUT R6, R2, 0xffff, RZ, 0xc0, !PT ;  /* 0x0000ffff02067812 */ /* 0x000fe200078ec0ff */
[----:B------:R-:W-:Y:S01]  /*10250*/  IMAD.MOV.U32 R72, RZ, RZ, R112 ;  /* 0x000000ffff487224 */ /* 0x000fe200078e0070 */
[----:B------:R-:W-:Y:S01]  /*10260*/  LOP3.LUT R3, R0, 0xffff, RZ, 0xc0, !PT ;  /* 0x0000ffff00037812 */ /* 0x000fe200078ec0ff */
        /* <DEDUP_REMOVED lines=8> */
[----:B------:R-:W-:Y:S01]  /*102f0*/  SHF.R.U32.HI R3, RZ, 0x8, R3 ;  /* 0x00000008ff037819 */ /* 0x000fe20000011603 */
[----:B------:R-:W-:Y:S01]  /*10300*/  IMAD.MOV.U32 R129, RZ, RZ, R63 ;  /* 0x000000ffff817224 */ /* 0x000fe200078e003f */
[----:B------:R-:W-:Y:S01]  /*10310*/  MOV R131, R62 ;  /* 0x0000003e00837202 */ /* 0x000fe20000000f00 */
[----:B------:R-:W-:Y:S01]  /*10320*/  HMMA.16816.F32.BF16 R152, R8, R24, R48 ;  /* 0x000000180898723c */ /* 0x000fe20000041830 */
[----:B------:R-:W-:Y:S01]  /*10330*/  MOV R128, R60 ;  /* 0x0000003c00807202 */ /* 0x000fe20000000f00 */
[----:B------:R-:W3:Y:S01]  /*10340*/  LDSM.16.MT88.4 R32, [R198+0x1e800] ;  /* 0x01e80000c620783b */ /* 0x000ee20000004200 */
[----:B------:R-:W-:-:S03]  /*10350*/  SHF.R.U32.HI R7, RZ, 0x10, R2 ;  /* 0x00000010ff077819 */ /* 0x000fc60000011602 */
[C---:B------:R-:W-:Y:S01]  /*10360*/  HMMA.16816.F32.BF16 R60, R8.reuse, R4, R140 ;  /* 0x00000004083c723c */ /* 0x040fe2000004188c */
[----:B------:R-:W-:Y:S01]  /*10370*/  SHF.R.U32.HI R12, RZ, 0x18, R2 ;  /* 0x00000018ff0c7819 */ /* 0x000fe20000011602 */
[----:B------:R-:W-:Y:S01]  /*10380*/  IMAD.MOV.U32 R67, RZ, RZ, R80 ;  /* 0x000000ffff437224 */ /* 0x000fe200078e0050 */
[----:B------:R-:W-:Y:S01]  /*10390*/  MOV R64, R81 ;  /* 0x0000005100407202 */ /* 0x000fe20000000f00 */
[----:B------:R-:W-:Y:S01]  /*103a0*/  IMAD.MOV.U32 R126, RZ, RZ, R82 ;  /* 0x000000ffff7e7224 */ /* 0x000fe200078e0052 */
[----:B------:R-:W-:Y:S01]  /*103b0*/  MOV R127, R83 ;  /* 0x00000053007f7202 */ /* 0x000fe20000000f00 */
[C---:B------:R-:W-:Y:S01]  /*103c0*/  HMMA.16816.F32.BF16 R120, R8.reuse, R26, R52 ;  /* 0x0000001a0878723c */ /* 0x040fe20000041834 */
[----:B------:R-:W-:Y:S01]  /*103d0*/  LOP3.LUT R4, R0, 0xff, RZ, 0xc0, !PT ;  /* 0x000000ff00047812 */ /* 0x000fe200078ec0ff */
[----:B------:R-:W2:Y:S01]  /*103e0*/  LDSM.16.MT88.4 R24, [R171+0x19000] ;  /* 0x01900000ab18783b */ /* 0x000ea20000004200 */
[----:B------:R-:W-:Y:S02]  /*103f0*/  LOP3.LUT R5, R2, 0xff, RZ, 0xc0, !PT ;  /* 0x000000ff02057812 */ /* 0x000fe400078ec0ff */
[----:B------:R-:W-:Y:S01]  /*10400*/  SHF.R.U32.HI R2, RZ, 0x10, R0 ;  /* 0x00000010ff027819 */ /* 0x000fe20000011600 */
[----:B------:R-:W-:Y:S01]  /*10410*/  HMMA.16816.F32.BF16 R52, R8, R16, R148 ;  /* 0x000000100834723c */ /* 0x000fe20000041894 */
[----:B------:R-:W-:Y:S01]  /*10420*/  PRMT R3, R4, 0x5410, R3 ;  /* 0x0000541004037816 */ /* 0x000fe20000000003 */
[----:B------:R1:W5:Y:S01]  /*10430*/  LDL.LU R232, [R1+0x1d0] ;  /* 0x0001d00001e87983 */ /* 0x0003620000300800 */
[----:B------:R-:W-:-:S03]  /*10440*/  PRMT R130, R225, 0x7054, R225 ;  /* 0x00007054e1827816 */ /* 0x000fc600000000e1 */
[----:B------:R-:W-:Y:S01]  /*10450*/  HMMA.16816.F32.BF16 R80, R8, R18, R156 ;  /* 0x000000120850723c */ /* 0x000fe2000004189c */
[----:B------:R-:W4:Y:S01]  /*10460*/  LDSM.16.MT88.4 R16, [R198+0x19000] ;  /* 0x01900000c610783b */ /* 0x000f220000004200 */
[----:B------:R-:W-:Y:S02]  /*10470*/  SHF.R.U32.HI R4, RZ, 0x18, R0 ;  /* 0x00000018ff047819 */ /* 0x000fe40000011600 */
[----:B------:R-:W-:Y:S02]  /*10480*/  LOP3.LUT R2, R2, 0xff, RZ, 0xc0, !PT ;  /* 0x000000ff02027812 */ /* 0x000fe400078ec0ff */
[----:B------:R-:W-:Y:S01]  /*10490*/  SHF.R.U32.HI R6, RZ, 0x8, R6 ;  /* 0x00000008ff067819 */ /* 0x000fe20000011606 */
[----:B------:R-:W-:Y:S01]  /*104a0*/  IMAD.MOV.U32 R74, RZ, RZ, R103 ;  /* 0x000000ffff4a7224 */ /* 0x000fe200078e0067 */
[----:B------:R-:W-:Y:S02]  /*104b0*/  HSET2.LE.AND R0, R3, R130, PT ;  /* 0x0000008203007233 */ /* 0x000fe40003803000 */
[----:B------:R-:W-:Y:S01]  /*104c0*/  MOV R75, R102 ;  /* 0x00000066004b7202 */ /* 0x000fe20000000f00 */
[----:B------:R-:W-:Y:S01]  /*104d0*/  IMAD.MOV.U32 R51, RZ, RZ, R101 ;  /* 0x000000ffff337224 */ /* 0x000fe200078e0065 */
[----:B------:R-:W-:-:S02]  /*104e0*/  PRMT R2, R2, 0x5410, R4 ;  /* 0x0000541002027816 */ /* 0x000fc40000000004 */
[----:B------:R-:W-:Y:S01]  /*104f0*/  MOV R48, R100 ;  /* 0x0000006400307202 */ /* 0x000fe20000000f00 */
[----:B------:R-:W-:Y:S01]  /*10500*/  IMAD.MOV.U32 R71, RZ, RZ, R72 ;  /* 0x000000ffff477224 */ /* 0x000fe200078e0048 */
[----:B------:R-:W-:Y:S01]  /*10510*/  PRMT R6, R5, 0x5410, R6 ;  /* 0x0000541005067816 */ /* 0x000fe20000000006 */
[----:B------:R-:W-:Y:S01]  /*10520*/  IMAD.MOV.U32 R140, RZ, RZ, R128 ;  /* 0x000000ffff8c7224 */ /* 0x000fe200078e0080 */
[----:B------:R-:W-:Y:S02]  /*10530*/  LOP3.LUT R5, R7, 0xff, RZ, 0xc0, !PT ;  /* 0x000000ff07057812 */ /* 0x000fe400078ec0ff */
[----:B------:R-:W-:Y:S02]  /*10540*/  MOV R68, R73 ;  /* 0x0000004900447202 */ /* 0x000fe40000000f00 */
[----:B------:R-:W-:Y:S01]  /*10550*/  MOV R141, R129 ;  /* 0x00000081008d7202 */ /* 0x000fe20000000f00 */
[----:B------:R-:W-:Y:S01]  /*10560*/  IMAD.MOV.U32 R148, RZ, RZ, R64 ;  /* 0x000000ffff947224 */ /* 0x000fe200078e0040 */
[----:B------:R-:W-:Y:S01]  /*10570*/  LOP3.LUT R4, R238, R0, RZ, 0xc0, !PT ;  /* 0x00000000ee047212 */ /* 0x000fe200078ec0ff */
[----:B------:R-:W-:Y:S01]  /*10580*/  IMAD.MOV.U32 R47, RZ, RZ, R88 ;  /* 0x000000ffff2f7224 */ /* 0x000fe200078e0058 */
[----:B------:R-:W-:Y:S01]  /*10590*/  HSET2.LE.AND R0, R2, R130, PT ;  /* 0x0000008202007233 */ /* 0x000fe20003803000 */
[----:B------:R-:W-:Y:S01]  /*105a0*/  IMAD.MOV.U32 R49, RZ, RZ, R74 ;  /* 0x000000ffff317224 */ /* 0x000fe200078e004a */
[----:B------:R-:W-:-:S02]  /*105b0*/  PRMT R3, R5, 0x5410, R12 ;  /* 0x0000541005037816 */ /* 0x000fc4000000000c */
[----:B------:R-:W-:Y:S01]  /*105c0*/  MOV R70, R91 ;  /* 0x0000005b00467202 */ /* 0x000fe20000000f00 */
[----:B------:R-:W-:Y:S01]  /*105d0*/  IMAD.MOV.U32 R69, RZ, RZ, R90 ;  /* 0x000000ffff457224 */ /* 0x000fe200078e005a */
[----:B------:R-:W-:Y:S02]  /*105e0*/  MOV R50, R75 ;  /* 0x0000004b00327202 */ /* 0x000fe40000000f00 */
[----:B------:R-:W-:Y:S01]  /*105f0*/  MOV R44, R89 ;  /* 0x00000059002c7202 */ /* 0x000fe20000000f00 */
[----:B-1----:R-:W-:Y:S01]  /*10600*/  HMMA.16816.F32.BF16 R72, R8, R22, R136 ;  /* 0x000000160848723c */ /* 0x002fe20000041888 */
[----:B------:R-:W-:Y:S01]  /*10610*/  LOP3.LUT R5, R223, R0, RZ, 0xc0, !PT ;  /* 0x00000000df057212 */ /* 0x000fe200078ec0ff */
[----:B------:R-:W-:Y:S01]  /*10620*/  IMAD.MOV.U32 R128, RZ, RZ, R49 ;  /* 0x000000ffff807224 */ /* 0x000fe200078e0031 */
[--C-:B------:R-:W-:Y:S02]  /*10630*/  HSET2.LE.AND R0, R6, R130.reuse, PT ;  /* 0x0000008206007233 */ /* 0x100fe40003803000 */
[----:B------:R-:W-:Y:S01]  /*10640*/  MOV R147, R202 ;  /* 0x000000ca00937202 */ /* 0x000fe20000000f00 */
[----:B------:R-:W-:Y:S01]  /*10650*/  IMAD.MOV.U32 R145, RZ, RZ, R78 ;  /* 0x000000ffff917224 */ /* 0x000fe200078e004e */
[----:B------:R-:W-:Y:S01]  /*10660*/  HSET2.LE.AND R2, R3, R130, PT ;  /* 0x0000008203027233 */ /* 0x000fe20003803000 */
[----:B------:R-:W-:Y:S01]  /*10670*/  IMAD.MOV.U32 R130, RZ, RZ, R51 ;  /* 0x000000ffff827224 */ /* 0x000fe200078e0033 */
[----:B------:R-:W-:-:S02]  /*10680*/  MOV R139, R48 ;  /* 0x00000030008b7202 */ /* 0x000fc40000000f00 */
[----:B------:R-:W-:Y:S02]  /*10690*/  MOV R144, R79 ;  /* 0x0000004f00907202 */ /* 0x000fe40000000f00 */
[----:B------:R-:W-:Y:S01]  /*106a0*/  MOV R146, R77 ;  /* 0x0000004d00927202 */ /* 0x000fe20000000f00 */
[----:B------:R-:W-:Y:S01]  /*106b0*/  IMAD.MOV.U32 R142, RZ, RZ, R131 ;  /* 0x000000ffff8e7224 */ /* 0x000fe200078e0083 */
[----:B------:R-:W-:Y:S01]  /*106c0*/  MOV R129, R50 ;  /* 0x0000003200817202 */ /* 0x000fe20000000f00 */
[----:B------:R1:W5:Y:S04]  /*106d0*/  LDL.LU R231, [R1+0x1cc] ;  /* 0x0001cc0001e77983 */ /* 0x0003680000300800 */
[----:B------:R-:W1:Y:S01]  /*106e0*/  LDSM.16.MT88.4 R48, [R196+0x1b000] ;  /* 0x01b00000c430783b */ /* 0x000e620000004200 */
        /* <DEDUP_REMOVED lines=8> */
[----:B------:R-:W-:Y:S02]  /*10770*/  LOP3.LUT R6, R245, R0, RZ, 0xc0, !PT ;  /* 0x00000000f5067212 */ /* 0x000fe400078ec0ff */
[----:B------:R-:W-:Y:S01]  /*10780*/  MOV R88, R109 ;  /* 0x0000006d00587202 */ /* 0x000fe20000000f00 */
[----:B------:R-:W-:Y:S01]  /*10790*/  IMAD.MOV.U32 R150, RZ, RZ, R66 ;  /* 0x000000ffff967224 */ /* 0x000fe200078e0042 */
[----:B------:R-:W-:Y:S02]  /*107a0*/  MOV R149, R65 ;  /* 0x0000004100957202 */ /* 0x000fe40000000f00 */
[----:B------:R-:W-:Y:S01]  /*107b0*/  LOP3.LUT R7, R222, R2, RZ, 0xc0, !PT ;  /* 0x00000002de077212 */ /* 0x000fe200078ec0ff */
[C---:B------:R-:W-:Y:S01]  /*107c0*/  HMMA.16816.F32.BF16 R84, R8.reuse, R20, R132 ;  /* 0x000000140854723c */ /* 0x040fe20000041884 */
[----:B------:R-:W1:Y:S01]  /*107d0*/  LDSM.16.MT88.4 R20, [R196+0x19000] ;  /* 0x01900000c414783b */ /* 0x000e620000004200 */
[----:B------:R-:W-:Y:S01]  /*107e0*/  IMAD.MOV.U32 R89, RZ, RZ, R102 ;  /* 0x000000ffff597224 */ /* 0x000fe200078e0066 */
[----:B------:R-:W-:Y:S01]  /*107f0*/  MOV R90, R103 ;  /* 0x00000067005a7202 */ /* 0x000fe20000000f00 */
[----:B------:R-:W-:Y:S01]  /*10800*/  IMAD.MOV.U32 R100, RZ, RZ, R211 ;  /* 0x000000ffff647224 */ /* 0x000fe200078e00d3 */
[----:B------:R-:W-:Y:S01]  /*10810*/  MOV R101, R210 ;  /* 0x000000d200657202 */ /* 0x000fe20000000f00 */
[----:B---3--:R-:W-:Y:S01]  /*10820*/  HMMA.16816.F32.BF16 R108, R8, R32, R164 ;  /* 0x00000020086c723c */ /* 0x008fe200000418a4 */
[----:B------:R-:W-:Y:S01]  /*10830*/  IMAD.MOV.U32 R102, RZ, RZ, R43 ;  /* 0x000000ffff667224 */ /* 0x000fe200078e002b */
[----:B------:R-:W-:-:S04]  /*10840*/  MOV R103, R42 ;  /* 0x0000002a00677202 */ /* 0x000fc80000000f00 */
[----:B------:R-:W-:Y:S01]  /*10850*/  HMMA.16816.F32.BF16 R68, R8, R30, R68 ;  /* 0x0000001e0844723c */ /* 0x000fe20000041844 */
[----:B------:R-:W-:Y:S01]  /*10860*/  IMAD.MOV.U32 R138, RZ, RZ, R199 ;  /* 0x000000ffff8a7224 */ /* 0x000fe200078e00c7 */
[----:B------:R-:W-:Y:S01]  /*10870*/  MOV R65, R45 ;  /* 0x0000002d00417202 */ /* 0x000fe20000000f00 */
[----:B------:R-:W-:Y:S01]  /*10880*/  IMAD.MOV.U32 R64, RZ, RZ, R44 ;  /* 0x000000ffff407224 */ /* 0x000fe200078e002c */
[----:B------:R-:W-:Y:S01]  /*10890*/  MOV R67, R47 ;  /* 0x0000002f00437202 */ /* 0x000fe20000000f00 */
[----:B------:R-:W-:Y:S01]  /*108a0*/  IMAD.MOV.U32 R66, RZ, RZ, R46 ;  /* 0x000000ffff427224 */ /* 0x000fe200078e002e */
[C---:B--2---:R-:W-:Y:S01]  /*108b0*/  HMMA.16816.F32.BF16 R164, R4.reuse, R24, R148 ;  /* 0x0000001804a4723c */ /* 0x044fe20000041894 */
[----:B------:R-:W-:Y:S01]  /*108c0*/  LDSM.16.MT88.4 R44, [R171+0x1b000] ;  /* 0x01b00000ab2c783b */ /* 0x000fe20000004200 */
[----:B------:R-:W-:Y:S01]  /*108d0*/  IMAD.MOV.U32 R136, RZ, RZ, R201 ;  /* 0x000000ffff887224 */ /* 0x000fe200078e00c9 */
[----:B------:R-:W-:Y:S02]  /*108e0*/  MOV R137, R200 ;  /* 0x000000c800897202 */ /* 0x000fe40000000f00 */
[----:B------:R-:W-:Y:S01]  /*108f0*/  LDSM.16.MT88.4 R40, [R197+0x19000] ;  /* 0x01900000c528783b */ /* 0x000fe20000004200 */
[----:B----4-:R-:W-:Y:S01]  /*10900*/  HMMA.16816.F32.BF16 R148, R4, R16, R188 ;  /* 0x000000100494723c */ /* 0x010fe200000418bc */
[----:B------:R-:W-:-:S02]  /*10910*/  MOV R143, R205 ;  /* 0x000000cd008f7202 */ /* 0x000fc40000000f00 */
[----:B------:R-:W-:Y:S01]  /*10920*/  MOV R131, R204 ;  /* 0x000000cc00837202 */ /* 0x000fe20000000f00 */
[----:B------:R2:W5:Y:S03]  /*10930*/  LDL.LU R230, [R1+0x1c8] ;  /* 0x0001c80001e67983 */ /* 0x0005660000300800 */
[----:B------:R-:W-:Y:S01]  /*10940*/  MOV R188, R112 ;  /* 0x0000007000bc7202 */ /* 0x000fe20000000f00 */
[----:B------:R-:W-:Y:S01]  /*10950*/  IMAD.MOV.U32 R189, RZ, RZ, R113 ;  /* 0x000000ffffbd7224 */ /* 0x000fe200078e0071 */
[----:B------:R-:W-:Y:S01]  /*10960*/  MOV R190, R114 ;  /* 0x0000007200be7202 */ /* 0x000fe20000000f00 */
[----:B------:R-:W-:Y:S01]  /*10970*/  IMAD.MOV.U32 R191, RZ, RZ, R115 ;  /* 0x000000ffffbf7224 */ /* 0x000fe200078e0073 */
[C---:B------:R-:W-:Y:S01]  /*10980*/  HMMA.16816.F32.BF16 R100, R8.reuse, R34, R100 ;  /* 0x000000220864723c */ /* 0x040fe20000041864 */
[----:B------:R-:W-:Y:S05]  /*10990*/  LDSM.16.MT88.4 R32, [R197+0x1b000] ;  /* 0x01b00000c520783b */ /* 0x000fea0000004200 */
[----:B------:R-:W-:Y:S01]  /*109a0*/  HMMA.16816.F32.BF16 R88, R8, R28, R88 ;  /* 0x0000001c0858723c */ /* 0x000fe20000041858 */
[----:B------:R-:W-:Y:S01]  /*109b0*/  LDSM.16.MT88.4 R28, [R171+0x1d000] ;  /* 0x01d00000ab1c783b */ /* 0x000fe20000004200 */
[----:B------:R-:W-:Y:S01]  /*109c0*/  IMAD.MOV.U32 R132, RZ, RZ, R209 ;  /* 0x000000ffff847224 */ /* 0x000fe200078e00d1 */
[----:B------:R-:W-:Y:S01]  /*109d0*/  MOV R133, R208 ;  /* 0x000000d000857202 */ /* 0x000fe20000000f00 */
[----:B------:R-:W-:Y:S01]  /*109e0*/  IMAD.MOV.U32 R134, RZ, RZ, R207 ;  /* 0x000000ffff867224 */ /* 0x000fe200078e00cf */
[----:B------:R-:W-:Y:S01]  /*109f0*/  MOV R135, R239 ;  /* 0x000000ef00877202 */ /* 0x000fe20000000f00 */
[----:B------:R-:W-:Y:S01]  /*10a00*/  HMMA.16816.F32.BF16 R112, R4, R18, R36 ;  /* 0x000000120470723c */ /* 0x000fe20000041824 */
[----:B------:R-:W3:Y:S01]  /*10a10*/  LDSM.16.MT88.4 R36, [R198+0x1b000] ;  /* 0x01b00000c624783b */ /* 0x000ee20000004200 */
[----:B------:R-:W-:Y:S01]  /*10a20*/  MOV R8, R147 ;  /* 0x0000009300087202 */ /* 0x000fe20000000f00 */
[----:B------:R-:W-:-:S03]  /*10a30*/  IMAD.MOV.U32 R147, RZ, RZ, R76 ;  /* 0x000000ffff937224 */ /* 0x000fc600078e004c */
[C---:B------:R-:W-:Y:S01]  /*10a40*/  HMMA.16816.F32.BF16 R64, R4.reuse, R26, R64 ;  /* 0x0000001a0440723c */ /* 0x040fe20000041840 */
[----:B------:R-:W-:Y:S01]  /*10a50*/  IMAD.MOV.U32 R11, RZ, RZ, R138 ;  /* 0x000000ffff0b7224 */ /* 0x000fe200078e008a */
[----:B------:R-:W-:Y:S01]  /*10a60*/  MOV R10, R137 ;  /* 0x00000089000a7202 */ /* 0x000fe20000000f00 */
[----:B------:R-:W-:Y:S01]  /*10a70*/  IMAD.MOV.U32 R205, RZ, RZ, R203 ;  /* 0x000000ffffcd7224 */ /* 0x000fe200078e00cb */
[----:B------:R-:W4:Y:S02]  /*10a80*/  LDSM.16.MT88.4 R24, [R196+0x1d000] ;  /* 0x01d00000c418783b */ /* 0x000f240000004200 */
[C---:B-1----:R-:W-:Y:S01]  /*10a90*/  HMMA.16816.F32.BF16 R144, R4.reuse, R50, R144 ;  /* 0x000000320490723c */ /* 0x042fe20000041890 */
[----:B------:R-:W-:Y:S01]  /*10aa0*/  IMAD.MOV.U32 R138, RZ, RZ, R127 ;  /* 0x000000ffff8a7224 */ /* 0x000fe200078e007f */
[----:B------:R2:W5:Y:S04]  /*10ab0*/  LDL.LU R229, [R1+0x1c4] ;  /* 0x0001c40001e57983 */ /* 0x0005680000300800 */
[----:B------:R-:W-:-:S15]  /*10ac0*/  HMMA.16816.F32.BF16 R76, R4, R22, R240 ;  /* 0x00000016044c723c */ /* 0x000fde00000418f0 */
[----:B------:R-:W-:-:S03]  /*10ad0*/  NOP ;  /* 0x0000000000007918 */ /* 0x000fc60000000000 */
        /* <DEDUP_REMOVED lines=8> */
[----:B------:R-:W-:Y:S01]  /*10b60*/  MOV R240, R139 ;  /* 0x0000008b00f07202 */ /* 0x000fe20000000f00 */
[----:B------:R-:W-:Y:S01]  /*10b70*/  IMAD.MOV.U32 R0, RZ, RZ, R138 ;  /* 0x000000ffff007224 */ /* 0x000fe200078e008a */
[----:B------:R-:W-:Y:S01]  /*10b80*/  MOV R139, R251 ;  /* 0x000000fb008b7202 */ /* 0x000fe20000000f00 */
[----:B------:R2:W5:Y:S02]  /*10b90*/  LDL.LU R228, [R1+0x1c0] ;  /* 0x0001c00001e47983 */ /* 0x0005640000300800 */
[----:B------:R-:W-:Y:S01]  /*10ba0*/  HMMA.16816.F32.BF16 R16, R4, R44, R188 ;  /* 0x0000002c0410723c */ /* 0x000fe200000418bc */
[----:B------:R-:W-:Y:S01]  /*10bb0*/  MOV R242, R129 ;  /* 0x0000008100f27202 */ /* 0x000fe20000000f00 */
[----:B------:R-:W-:-:S15]  /*10bc0*/  IMAD.MOV.U32 R243, RZ, RZ, R130 ;  /* 0x000000fffff37224 */ /* 0x000fde00078e0082 */
[----:B------:R-:W-:-:S01]  /*10bd0*/  NOP ;  /* 0x0000000000007918 */ /* 0x000fc20000000000 */
[----:B------:R-:W-:Y:S01]  /*10be0*/  IMAD.MOV.U32 R182, RZ, RZ, R145 ;  /* 0x000000ffffb67224 */ /* 0x000fe200078e0091 */
[----:B------:R-:W-:Y:S01]  /*10bf0*/  MOV R181, R146 ;  /* 0x0000009200b57202 */ /* 0x000fe20000000f00 */
[----:B------:R-:W-:Y:S01]  /*10c00*/  IMAD.MOV.U32 R180, RZ, RZ, R144 ;  /* 0x000000ffffb47224 */ /* 0x000fe200078e0090 */
[----:B------:R-:W-:Y:S01]  /*10c10*/  MOV R251, R147 ;  /* 0x0000009300fb7202 */ /* 0x000fe20000000f00 */
[C---:B------:R-:W-:Y:S01]  /*10c20*/  HMMA.16816.F32.BF16 R156, R4.reuse, R20, R140 ;  /* 0x00000014049c723c */ /* 0x040fe2000004188c */
[----:B------:R-:W1:Y:S04]  /*10c30*/  LDSM.16.MT88.4 R20, [R198+0x1d000] ;  /* 0x01d00000c614783b */ /* 0x000e680000004200 */
[----:B------:R2:W5:Y:S01]  /*10c40*/  LDL.LU R227, [R1+0x1bc] ;  /* 0x0001bc0001e37983 */ /* 0x0005620000300800 */
[----:B------:R-:W-:Y:S01]  /*10c50*/  HMMA.16816.F32.BF16 R144, R4, R38, R176 ;  /* 0x000000260490723c */ /* 0x000fe200000418b0 */
[----:B------:R-:W-:Y:S01]  /*10c60*/  MOV R130, R131 ;  /* 0x0000008300827202 */ /* 0x000fe20000000f00 */
[----:B------:R-:W-:Y:S01]  /*10c70*/  IMAD.MOV.U32 R245, RZ, RZ, R16 ;  /* 0x000000fffff57224 */ /* 0x000fe200078e0010 */
[----:B------:R-:W-:Y:S01]  /*10c80*/  MOV R238, R17 ;  /* 0x0000001100ee7202 */ /* 0x000fe20000000f00 */
[----:B------:R-:W-:Y:S01]  /*10c90*/  IMAD.MOV.U32 R223, RZ, RZ, R18 ;  /* 0x000000ffffdf7224 */ /* 0x000fe200078e0012 */
[----:B------:R2:W5:-:S15]  /*10ca0*/  LDL.LU R226, [R1+0x1b8] ;  /* 0x0001b80001e27983 */ /* 0x00055e0000300800 */
[----:B------:R-:W-:-:S04]  /*10cb0*/  NOP ;  /* 0x0000000000007918 */ /* 0x000fc80000000000 */
[----:B------:R-:W-:Y:S01]  /*10cc0*/  IMAD.MOV.U32 R36, RZ, RZ, R147 ;  /* 0x000000ffff247224 */ /* 0x000fe200078e0093 */
[----:B------:R-:W-:Y:S01]  /*10cd0*/  MOV R147, R139 ;  /* 0x0000008b00937202 */ /* 0x000fe20000000f00 */
[----:B------:R-:W-:Y:S01]  /*10ce0*/  IMAD.MOV.U32 R38, RZ, RZ, R145 ;  /* 0x000000ffff267224 */ /* 0x000fe200078e0091 */
[----:B------:R-:W-:Y:S01]  /*10cf0*/  HMMA.16816.F32.BF16 R136, R4, R32, R172 ;  /* 0x000000200488723c */ /* 0x000fe200000418ac */
[----:B------:R-:W-:-:S05]  /*10d00*/  MOV R39, R144 ;  /* 0x0000009000277202 */ /* 0x000fca0000000f00 */
[----:B------:R-:W-:Y:S01]  /*10d10*/  HMMA.16816.F32.BF16 R132, R4, R42, R132 ;  /* 0x0000002a0484723c */ /* 0x000fe20000041884 */
[----:B------:R-:W-:-:S05]  /*10d20*/  MOV R37, R146 ;  /* 0x0000009200257202 */ /* 0x000fca0000000f00 */
[C---:B------:R-:W-:Y:S01]  /*10d30*/  HMMA.16816.F32.BF16 R44, R4.reuse, R46, R8 ;  /* 0x0000002e042c723c */ /* 0x040fe20000041808 */
[----:B------:R-:W-:Y:S01]  /*10d40*/  MOV R131, R19 ;  /* 0x0000001300837202 */ /* 0x000fe20000000f00 */
[----:B------:R-:W-:Y:S04]  /*10d50*/  LDSM.16.MT88.4 R8, [R171+0x1f000] ;  /* 0x01f00000ab08783b */ /* 0x000fe80000004200 */
[C---:B------:R-:W-:Y:S01]  /*10d60*/  HMMA.16816.F32.BF16 R140, R4.reuse, R40, R184 ;  /* 0x00000028048c723c */ /* 0x040fe200000418b8 */
[----:B------:R-:W3:Y:S05]  /*10d70*/  LDSM.16.MT88.4 R16, [R197+0x1d000] ;  /* 0x01d00000c510783b */ /* 0x000eea0000004200 */
[C---:B------:R-:W-:Y:S01]  /*10d80*/  HMMA.16816.F32.BF16 R120, R4.reuse, R30, R120 ;  /* 0x0000001e0478723c */ /* 0x040fe20000041878 */
[----:B------:R-:W-:Y:S01]  /*10d90*/  IMAD.MOV.U32 R172, RZ, RZ, R139 ;  /* 0x000000ffffac7224 */ /* 0x000fe200078e008b */
[----:B------:R-:W-:Y:S01]  /*10da0*/  MOV R146, R137 ;  /* 0x0000008900927202 */ /* 0x000fe20000000f00 */
[----:B------:R-:W-:Y:S01]  /*10db0*/  IMAD.MOV.U32 R145, RZ, RZ, R138 ;  /* 0x000000ffff917224 */ /* 0x000fe200078e008a */
[----:B------:R-:W-:Y:S01]  /*10dc0*/  MOV R144, R136 ;  /* 0x0000008800907202 */ /* 0x000fe20000000f00 */
[----:B------:R-:W-:Y:S01]  /*10dd0*/  IMAD.MOV.U32 R129, RZ, RZ, R205 ;  /* 0x000000ffff817224 */ /* 0x000fe200078e00cd */
[C---:B------:R-:W-:Y:S01]  /*10de0*/  HMMA.16816.F32.BF16 R136, R4.reuse, R34, R160 ;  /* 0x000000220488723c */ /* 0x040fe200000418a0 */
[----:B------:R2:W5:Y:S04]  /*10df0*/  LDL.LU R224, [R1+0x1b4] ;  /* 0x0001b40001e07983 */ /* 0x0005680000300800 */
[----:B------:R2:W5:Y:S01]  /*10e00*/  LDL.LU R221, [R1+0x1b0] ;  /* 0x0001b00001dd7983 */ /* 0x0005620000300800 */
[C---:B------:R-:W-:Y:S03]  /*10e10*/  HMMA.16816.F32.BF16 R40, R4.reuse, R48, R240 ;  /* 0x000000300428723c */ /* 0x040fe600000418f0 */
[----:B------:R2:W5:Y:S03]  /*10e20*/  LDL.LU R220, [R1+0x1ac] ;  /* 0x0001ac0001dc7983 */ /* 0x0005660000300800 */
[C---:B----4-:R-:W-:Y:S01]  /*10e30*/  HMMA.16816.F32.BF16 R188, R4.reuse, R26, R104 ;  /* 0x0000001a04bc723c */ /* 0x050fe20000041868 */
[----:B------:R2:W5:Y:S04]  /*10e40*/  LDL.LU R219, [R1+0x1a8] ;  /* 0x0001a80001db7983 */ /* 0x0005680000300800 */
[----:B------:R2:W5:Y:S01]  /*10e50*/  LDL.LU R218, [R1+0x1a4] ;  /* 0x0001a40001da7983 */ /* 0x0005620000300800 */
[C---:B-1----:R-:W-:Y:S03]  /*10e60*/  HMMA.16816.F32.BF16 R184, R4.reuse, R20, R96 ;  /* 0x0000001404b8723c */ /* 0x042fe60000041860 */
[----:B------:R2:W5:Y:S03]  /*10e70*/  LDL.LU R215, [R1+0x1a0] ;  /* 0x0001a00001d77983 */ /* 0x0005660000300800 */
[----:B------:R-:W-:Y:S01]  /*10e80*/  IMAD.MOV.U32 R33, RZ, RZ, R139 ;  /* 0x000000ffff217224 */ /* 0x000fe200078e008b */
[----:B------:R-:W-:Y:S01]  /*10e90*/  MOV R32, R137 ;  /* 0x0000008900207202 */ /* 0x000fe20000000f00 */
[----:B------:R-:W-:Y:S01]  /*10ea0*/  IMAD.MOV.U32 R3, RZ, RZ, R138 ;  /* 0x000000ffff037224 */ /* 0x000fe200078e008a */
[----:B------:R-:W-:Y:S01]  /*10eb0*/  MOV R2, R136 ;  /* 0x0000008800027202 */ /* 0x000fe20000000f00 */
[C---:B------:R-:W-:Y:S01]  /*10ec0*/  HMMA.16816.F32.BF16 R240, R4.reuse, R24, R116 ;  /* 0x0000001804f0723c */ /* 0x040fe20000041874 */
[----:B------:R-:W-:Y:S01]  /*10ed0*/  LDSM.16.MT88.4 R24, [R198+0x1f000] ;  /* 0x01f00000c618783b */ /* 0x000fe20000004200 */
[----:B------:R-:W-:Y:S01]  /*10ee0*/  IMAD.MOV.U32 R222, RZ, RZ, R40 ;  /* 0x000000ffffde7224 */ /* 0x000fe200078e0028 */
[----:B------:R-:W-:Y:S01]  /*10ef0*/  MOV R205, R41 ;  /* 0x0000002900cd7202 */ /* 0x000fe20000000f00 */
[----:B------:R-:W-:Y:S01]  /*10f00*/  IMAD.MOV.U32 R49, RZ, RZ, R42 ;  /* 0x000000ffff317224 */ /* 0x000fe200078e002a */
[----:B------:R-:W-:Y:S01]  /*10f10*/  MOV R48, R43 ;  /* 0x0000002b00307202 */ /* 0x000fe20000000f00 */
[----:B------:R-:W-:Y:S01]  /*10f20*/  HMMA.16816.F32.BF16 R136, R4, R28, R152 ;  /* 0x0000001c0488723c */ /* 0x000fe20000041898 */
[----:B------:R-:W1:Y:S01]  /*10f30*/  LDSM.16.MT88.4 R40, [R196+0x1f000] ;  /* 0x01f00000c428783b */ /* 0x000e620000004200 */
[----:B------:R-:W-:Y:S01]  /*10f40*/  IMAD.MOV.U32 R97, RZ, RZ, R2 ;  /* 0x000000ffff617224 */ /* 0x000fe200078e0002 */
[----:B------:R-:W-:-:S02]  /*10f50*/  LOP3.LUT R2, R13, R147, R124, 0x96, !PT ;  /* 0x000000930d027212 */ /* 0x000fc400078e967c */
[----:B------:R-:W-:Y:S01]  /*10f60*/  MOV R99, R3 ;  /* 0x0000000300637202 */ /* 0x000fe20000000f00 */
[----:B------:R2:W5:Y:S02]  /*10f70*/  LDL.LU.64 R216, [R1+0x198] ;  /* 0x0001980001d87983 */ /* 0x0005640000300a00 */
[----:B------:R-:W-:Y:S02]  /*10f80*/  IMAD.WIDE.U32 R2, R2, -0x2daee0ad, RZ ;  /* 0xd2511f5302027825 */ /* 0x000fe400078e00ff */
[----:B------:R2:W5:Y:S01]  /*10f90*/  LDL.LU R214, [R1+0x190] ;  /* 0x0001900001d67983 */ /* 0x0005620000300800 */
[----:B------:R-:W-:Y:S01]  /*10fa0*/  MOV R104, R33 ;  /* 0x0000002100687202 */ /* 0x000fe20000000f00 */
[----:B------:R-:W-:Y:S02]  /*10fb0*/  IMAD.MOV.U32 R98, RZ, RZ, R32 ;  /* 0x000000ffff627224 */ /* 0x000fe400078e0020 */
[----:B------:R-:W-:Y:S01]  /*10fc0*/  IMAD.MOV.U32 R239, RZ, RZ, R206 ;  /* 0x000000ffffef7224 */ /* 0x000fe200078e00ce */
[----:B---3--:R-:W-:Y:S01]  /*10fd0*/  HMMA.16816.F32.BF16 R176, R4, R18, R72 ;  /* 0x0000001204b0723c */ /* 0x008fe20000041848 */
[----:B------:R-:W-:Y:S01]  /*10fe0*/  IMAD.MOV.U32 R106, RZ, RZ, R146 ;  /* 0x000000ffff6a7224 */ /* 0x000fe200078e0092 */
[----:B------:R-:W-:Y:S01]  /*10ff0*/  MOV R107, R145 ;  /* 0x00000091006b7202 */ /* 0x000fe20000000f00 */
[----:B------:R2:W5:Y:S01]  /*11000*/  LDL.LU R213, [R1+0x18c] ;  /* 0x00018c0001d57983 */ /* 0x0005620000300800 */
[----:B------:R-:W-:-:S03]  /*11010*/  IMAD.MOV.U32 R105, RZ, RZ, R144 ;  /* 0x000000ffff697224 */ /* 0x000fc600078e0090 */
[----:B------:R-:W-:Y:S02]  /*11020*/  LDSM.16.MT88.4 R160, [R171+0x19800] ;  /* 0x01980000aba0783b */ /* 0x000fe40000004200 */
        /* <DEDUP_REMOVED lines=11> */
[----:B------:R-:W-:Y:S01]  /*110e0*/  LOP3.LUT R0, R3, R0, R14, 0x96, !PT ;  /* 0x0000000003007212 */ /* 0x000fe200078e960e */
[----:B------:R-:W-:Y:S01]  /*110f0*/  HMMA.16816.F32.BF16 R180, R4, R22, R92 ;  /* 0x0000001604b4723c */ /* 0x000fe2000004185c */
[----:B------:R2:W5:Y:S01]  /*11100*/  LDL.LU R212, [R1+0x188] ;  /* 0x0001880001d47983 */ /* 0x0005620000300800 */
[----:B------:R-:W-:-:S02]  /*11110*/  MOV R120, R172 ;  /* 0x000000ac00787202 */ /* 0x000fc40000000f00 */
[----:B------:R-:W-:Y:S01]  /*11120*/  LOP3.LUT R3, R2, 0xffff, RZ, 0xc0, !PT ;  /* 0x0000ffff02037812 */ /* 0x000fe200078ec0ff */
[----:B------:R2:W5:Y:S01]  /*11130*/  LDL.LU R211, [R1+0x184] ;  /* 0x0001840001d37983 */ /* 0x0005620000300800 */
[C---:B------:R-:W-:Y:S01]  /*11140*/  HMMA.16816.F32.BF16 R92, R4.reuse, R16, R84 ;  /* 0x00000010045c723c */ /* 0x040fe20000041854 */
[----:B------:R-:W-:Y:S02]  /*11150*/  LOP3.LUT R14, R0, 0xff, RZ, 0xc0, !PT ;  /* 0x000000ff000e7812 */ /* 0x000fe400078ec0ff */
[----:B------:R-:W-:Y:S01]  /*11160*/  SHF.R.U32.HI R13, RZ, 0x18, R0 ;  /* 0x00000018ff0d7819 */ /* 0x000fe20000011600 */
[----:B------:R2:W5:Y:S03]  /*11170*/  LDL.LU R210, [R1+0x180] ;  /* 0x0001800001d27983 */ /* 0x0005660000300800 */
[----:B------:R-:W-:Y:S01]  /*11180*/  MOV R84, R139 ;  /* 0x0000008b00547202 */ /* 0x000fe20000000f00 */
[----:B------:R-:W-:Y:S01]  /*11190*/  IMAD.MOV.U32 R85, RZ, RZ, R138 ;  /* 0x000000ffff557224 */ /* 0x000fe200078e008a */
[----:B------:R-:W-:Y:S01]  /*111a0*/  MOV R86, R137 ;  /* 0x0000008900567202 */ /* 0x000fe20000000f00 */
[----:B------:R-:W-:Y:S01]  /*111b0*/  IMAD.MOV.U32 R87, RZ, RZ, R136 ;  /* 0x000000ffff577224 */ /* 0x000fe200078e0088 */
[----:B------:R-:W-:Y:S01]  /*111c0*/  HMMA.16816.F32.BF16 R172, R4, R8, R60 ;  /* 0x0000000804ac723c */ /* 0x000fe2000004183c */
[----:B------:R-:W3:Y:S01]  /*111d0*/  LDSM.16.MT88.4 R136, [R197+0x19800] ;  /* 0x01980000c588783b */ /* 0x000ee20000004200 */
[----:B------:R-:W-:Y:S01]  /*111e0*/  IMAD.MOV.U32 R116, RZ, RZ, R35 ;  /* 0x000000ffff747224 */ /* 0x000fe200078e0023 */
[----:B------:R-:W-:-:S02]  /*111f0*/  MOV R117, R34 ;  /* 0x0000002200757202 */ /* 0x000fc40000000f00 */
[----:B------:R2:W5:Y:S02]  /*11200*/  LDL.LU R209, [R1+0x17c] ;  /* 0x00017c0001d17983 */ /* 0x0005640000300800 */
[----:B------:R-:W-:Y:S02]  /*11210*/  LOP3.LUT R8, R0, 0xffff, RZ, 0xc0, !PT ;  /* 0x0000ffff00087812 */ /* 0x000fe400078ec0ff */
[----:B------:R-:W-:Y:S01]  /*11220*/  SHF.R.U32.HI R9, RZ, 0x10, R0 ;  /* 0x00000010ff097819 */ /* 0x000fe20000011600 */
[----:B------:R-:W-:Y:S01]  /*11230*/  HMMA.16816.F32.BF16 R32, R4, R10, R56 ;  /* 0x0000000a0420723c */ /* 0x000fe20000041838 */
[----:B------:R-:W-:Y:S01]  /*11240*/  SHF.R.U32.HI R0, RZ, 0x8, R3 ;  /* 0x00000008ff007819 */ /* 0x000fe20000011603 */
[----:B------:R2:W5:Y:S01]  /*11250*/  LDL.LU R208, [R1+0x178] ;  /* 0x0001780001d07983 */ /* 0x0005620000300800 */
[----:B------:R-:W-:Y:S02]  /*11260*/  SHF.R.U32.HI R3, RZ, 0x8, R8 ;  /* 0x00000008ff037819 */ /* 0x000fe40000011608 */
[----:B------:R-:W-:Y:S01]  /*11270*/  LOP3.LUT R8, R9, 0xff, RZ, 0xc0, !PT ;  /* 0x000000ff09087812 */ /* 0x000fe200078ec0ff */
[----:B------:R2:W5:Y:S01]  /*11280*/  LDL.LU R207, [R1+0x174] ;  /* 0x0001740001cf7983 */ /* 0x0005620000300800 */
[----:B------:R-:W-:-:S02]  /*11290*/  SHF.R.U32.HI R10, RZ, 0x10, R2 ;  /* 0x00000010ff0a7819 */ /* 0x000fc40000011602 */
[----:B------:R-:W-:Y:S01]  /*112a0*/  LOP3.LUT R11, R2, 0xff, RZ, 0xc0, !PT ;  /* 0x000000ff020b7812 */ /* 0x000fe200078ec0ff */
[----:B------:R2:W5:Y:S01]  /*112b0*/  LDL.LU R206, [R1+0x170] ;  /* 0x0001700001ce7983 */ /* 0x0005620000300800 */
[----:B------:R-:W-:Y:S02]  /*112c0*/  SHF.R.U32.HI R12, RZ, 0x18, R2 ;  /* 0x00000018ff0c7819 */ /* 0x000fe40000011602 */
[----:B------:R-:W-:Y:S01]  /*112d0*/  PRMT R2, R8, 0x5410, R13 ;  /* 0x0000541008027816 */ /* 0x000fe2000000000d */
[----:B------:R2:W5:Y:S01]  /*112e0*/  LDL.LU R204, [R1+0x16c] ;  /* 0x00016c0001cc7983 */ /* 0x0005620000300800 */
[----:B------:R-:W-:Y:S01]  /*112f0*/  LOP3.LUT R8, R10, 0xff, RZ, 0xc0, !PT ;  /* 0x000000ff0a087812 */ /* 0x000fe200078ec0ff */
[----:B------:R-:W-:Y:S02]  /*11300*/  IMAD.MOV.U32 R118, RZ, RZ, R29 ;  /* 0x000000ffff767224 */ /* 0x000fe400078e001d */
[----:B------:R2:W5:Y:S01]  /*11310*/  LDL.LU R203, [R1+0x168] ;  /* 0x0001680001cb7983 */ /* 0x0005620000300800 */
[----:B------:R-:W-:-:S03]  /*11320*/  MOV R119, R28 ;  /* 0x0000001c00777202 */ /* 0x000fc60000000f00 */
[----:B------:R2:W5:Y:S01]  /*11330*/  LDL.LU R202, [R1+0x164] ;  /* 0x0001640001ca7983 */ /* 0x0005620000300800 */
[----:B-1----:R-:W-:Y:S01]  /*11340*/  HMMA.16816.F32.BF16 R28, R4, R40, R52 ;  /* 0x00000028041c723c */ /* 0x002fe20000041834 */
[----:B------:R-:W-:Y:S02]  /*11350*/  PRMT R9, R11, 0x5410, R0 ;  /* 0x000054100b097816 */ /* 0x000fe40000000000 */
[----:B------:R2:W5:Y:S01]  /*11360*/  LDL.LU R201, [R1+0x160] ;  /* 0x0001600001c97983 */ /* 0x0005620000300800 */
[----:B------:R-:W-:Y:S02]  /*11370*/  PRMT R0, R14, 0x5410, R3 ;  /* 0x000054100e007816 */ /* 0x000fe40000000003 */
[----:B------:R-:W-:Y:S01]  /*11380*/  PRMT R72, R225, 0x7054, R225 ;  /* 0x00007054e1487816 */ /* 0x000fe200000000e1 */
[----:B------:R2:W5:Y:S01]  /*11390*/  LDL.LU R200, [R1+0x15c] ;  /* 0x00015c0001c87983 */ /* 0x0005620000300800 */
[----:B------:R-:W-:Y:S01]  /*113a0*/  PRMT R8, R8, 0x5410, R12 ;  /* 0x0000541008087816 */ /* 0x000fe2000000000c */
[----:B------:R-:W-:-:S02]  /*113b0*/  IMAD.MOV.U32 R55, RZ, RZ, R251 ;  /* 0x000000ffff377224 */ /* 0x000fc400078e00fb */
[----:B------:R2:W5:Y:S04]  /*113c0*/  LDL.LU R199, [R1+0x158] ;  /* 0x0001580001c77983 */ /* 0x0005680000300800 */
[----:B------:R-:W4:Y:S01]  /*113d0*/  LDL R251, [R1+0xf4] ;  /* 0x0000f40001fb7983 */ /* 0x000f220000100800 */
[----:B------:R-:W-:Y:S01]  /*113e0*/  MOV R74, R116 ;  /* 0x00000074004a7202 */ /* 0x000fe20000000f00 */
[----:B------:R-:W-:Y:S01]  /*113f0*/  IMAD.MOV.U32 R75, RZ, RZ, R117 ;  /* 0x000000ffff4b7224 */ /* 0x000fe200078e0075 */
[----:B------:R-:W-:Y:S01]  /*11400*/  MOV R96, R118 ;  /* 0x0000007600607202 */ /* 0x000fe20000000f00 */
[----:B------:R-:W-:Y:S01]  /*11410*/  IMAD.MOV.U32 R73, RZ, RZ, R119 ;  /* 0x000000ffff497224 */ /* 0x000fe200078e0077 */
[--C-:B------:R-:W-:Y:S01]  /*11420*/  HSET2.LE.AND R0, R0, R72.reuse, PT ;  /* 0x0000004800007233 */ /* 0x100fe20003803000 */
[----:B------:R-:W-:Y:S01]  /*11430*/  HMMA.16816.F32.BF16 R116, R4, R24, R108 ;  /* 0x000000180474723c */ /* 0x000fe2000004186c */
[--C-:B------:R-:W-:Y:S01]  /*11440*/  HSET2.LE.AND R2, R2, R72.reuse, PT ;  /* 0x0000004802027233 */ /* 0x100fe20003803000 */
[----:B------:R-:W1:Y:S01]  /*11450*/  LDSM.16.MT88.4 R16, [R197+0x1f000] ;  /* 0x01f00000c510783b */ /* 0x000e620000004200 */
[----:B------:R-:W-:-:S02]  /*11460*/  HSET2.LE.AND R3, R9, R72, PT ;  /* 0x0000004809037233 */ /* 0x000fc40003803000 */
[----:B------:R-:W-:Y:S01]  /*11470*/  HSET2.LE.AND R8, R8, R72, PT ;  /* 0x0000004808087233 */ /* 0x000fe20003803000 */
[C---:B------:R-:W-:Y:S01]  /*11480*/  HMMA.16816.F32.BF16 R24, R4.reuse, R26, R100 ;  /* 0x0000001a0418723c */ /* 0x040fe20000041864 */
[----:B------:R-:W-:Y:S01]  /*11490*/  LOP3.LUT R128, R128, R0, RZ, 0xc0, !PT ;  /* 0x0000000080807212 */ /* 0x000fe200078ec0ff */
[----:B------:R-:W2:Y:S01]  /*114a0*/  LDSM.16.MT88.4 R144, [R198+0x19800] ;  /* 0x01980000c690783b */ /* 0x000ea20000004200 */
[----:B------:R-:W-:Y:S02]  /*114b0*/  LOP3.LUT R129, R129, R2, RZ, 0xc0, !PT ;  /* 0x0000000281817212 */ /* 0x000fe400078ec0ff */
[----:B------:R-:W-:Y:S01]  /*114c0*/  LOP3.LUT R130, R130, R3, RZ, 0xc0, !PT ;  /* 0x0000000382827212 */ /* 0x000fe200078ec0ff */
[----:B------:R-:W-:Y:S01]  /*114d0*/  HMMA.16816.F32.BF16 R20, R4, R42, R80 ;  /* 0x0000002a0414723c */ /* 0x000fe20000041850 */
[----:B------:R-:W-:Y:S01]  /*114e0*/  MOV R100, R39 ;  /* 0x0000002700647202 */ /* 0x000fe20000000f00 */
[----:B------:R-:W-:Y:S01]  /*114f0*/  IMAD.MOV.U32 R39, RZ, RZ, R131 ;  /* 0x000000ffff277224 */ /* 0x000fe200078e0083 */
[----:B------:R-:W-:Y:S01]  /*11500*/  LOP3.LUT R131, R250, R8, RZ, 0xc0, !PT ;  /* 0x00000008fa837212 */ /* 0x000fe200078ec0ff */
[----:B------:R-:W-:Y:S01]  /*11510*/  IMAD.MOV.U32 R9, RZ, RZ, R126 ;  /* 0x000000ffff097224 */ /* 0x000fe200078e007e */
[----:B------:R-:W-:Y:S01]  /*11520*/  LDSM.16.MT88.4 R40, [R171+0x1b800] ;  /* 0x01b80000ab28783b */ /* 0x000fe20000004200 */
[----:B------:R-:W-:Y:S01]  /*11530*/  MOV R10, R51 ;  /* 0x00000033000a7202 */ /* 0x000fe20000000f00 */
[----:B------:R-:W-:Y:S01]  /*11540*/  IMAD.MOV.U32 R11, RZ, RZ, R50 ;  /* 0x000000ffff0b7224 */ /* 0x000fe200078e0032 */
[----:B------:R-:W-:Y:S01]  /*11550*/  MOV R108, R73 ;  /* 0x00000049006c7202 */ /* 0x000fe20000000f00 */
[----:B------:R-:W-:Y:S01]  /*11560*/  IMAD.MOV.U32 R109, RZ, RZ, R74 ;  /* 0x000000ffff6d7224 */ /* 0x000fe200078e004a */
[C---:B---3--:R-:W-:Y:S01]  /*11570*/  HMMA.16816.F32.BF16 R140, R128.reuse, R136, R140 ;  /* 0x00000088808c723c */ /* 0x048fe2000004188c */
[----:B------:R-:W-:Y:S01]  /*11580*/  MOV R110, R75 ;  /* 0x0000004b006e7202 */ /* 0x000fe20000000f00 */
[----:B------:R-:W3:Y:S04]  /*11590*/  LDSM.16.MT88.4 R152, [R196+0x19800] ;  /* 0x01980000c498783b */ /* 0x000ee80000004200 */
[C---:B------:R-:W-:Y:S01]  /*115a0*/  HMMA.16816.F32.BF16 R136, R128.reuse, R138, R132 ;  /* 0x0000008a8088723c */ /* 0x040fe20000041884 */
[----:B------:R-:W-:Y:S01]  /*115b0*/  MOV R8, R127 ;  /* 0x0000007f00087202 */ /* 0x000fe20000000f00 */
[----:B------:R-:W-:Y:S01]  /*115c0*/  LDSM.16.MT88.4 R56, [R198+0x1b800] ;  /* 0x01b80000c638783b */ /* 0x000fe20000004200 */
[----:B------:R-:W-:Y:S01]  /*115d0*/  IMAD.MOV.U32 R111, RZ, RZ, R96 ;  /* 0x000000ffff6f7224 */ /* 0x000fe200078e0060 */
[----:B------:R-:W-:Y:S01]  /*115e0*/  MOV R12, R97 ;  /* 0x00000061000c7202 */ /* 0x000fe20000000f00 */
[----:B------:R-:W-:Y:S01]  /*115f0*/  IMAD.MOV.U32 R13, RZ, RZ, R98 ;  /* 0x000000ffff0d7224 */ /* 0x000fe200078e0062 */
[----:B------:R-:W-:Y:S01]  /*11600*/  HMMA.16816.F32.BF16 R164, R128, R160, R164 ;  /* 0x000000a080a4723c */ /* 0x000fe200000418a4 */
[----:B------:R-:W-:Y:S01]  /*11610*/  MOV R133, R170 ;  /* 0x000000aa00857202 */ /* 0x000fe20000000f00 */
[----:B------:R-:W-:Y:S04]  /*11620*/  LDSM.16.MT88.4 R72, [R171+0x1d800] ;  /* 0x01d80000ab48783b */ /* 0x000fe80000004200 */
[----:B------:R3:W5:Y:S01]  /*11630*/  LDL.LU R170, [R1+0x154] ;  /* 0x0001540001aa7983 */ /* 0x0007620000300800 */
        /* <DEDUP_REMOVED lines=9> */
[----:B------:R-:W-:Y:S01]  /*116d0*/  IMAD.MOV.U32 R53, RZ, RZ, R122 ;  /* 0x000000ffff357224 */ /* 0x000fe200078e007a */
[----:B------:R-:W-:Y:S01]  /*116e0*/  MOV R54, R123 ;  /* 0x0000007b00367202 */ /* 0x000fe20000000f00 */
[----:B------:R-:W-:Y:S02]  /*116f0*/  LDSM.16.MT88.4 R80, [R196+0x1d800] ;  /* 0x01d80000c450783b */ /* 0x000fe40000004200 */
[----:B------:R-:W-:Y:S01]  /*11700*/  MOV R70, R49 ;  /* 0x0000003100467202 */ /* 0x000fe20000000f00 */
[----:B------:R-:W-:Y:S01]  /*11710*/  IMAD.MOV.U32 R71, RZ, RZ, R48 ;  /* 0x000000ffff477224 */ /* 0x000fe200078e0030 */
[C---:B--2---:R-:W-:Y:S01]  /*11720*/  HMMA.16816.F32.BF16 R148, R128.reuse, R144, R148 ;  /* 0x000000908094723c */ /* 0x044fe20000041894 */
[----:B------:R-:W1:Y:S04]  /*11730*/  LDSM.16.MT88.4 R48, [R196+0x1b800] ;  /* 0x01b80000c430783b */ /* 0x000e680000004200 */
[----:B------:R-:W-:Y:S01]  /*11740*/  LDSM.16.MT88.4 R88, [R198+0x1d800] ;  /* 0x01d80000c658783b */ /* 0x000fe20000004200 */
[C---:B------:R-:W-:Y:S03]  /*11750*/  HMMA.16816.F32.BF16 R160, R128.reuse, R162, R64 ;  /* 0x000000a280a0723c */ /* 0x040fe60000041840 */
[----:B------:R-:W2:Y:S03]  /*11760*/  LDSM.16.MT88.4 R64, [R197+0x1b800] ;  /* 0x01b80000c540783b */ /* 0x000ea60000004200 */
[C---:B------:R-:W-:Y:S01]  /*11770*/  HMMA.16816.F32.BF16 R144, R128.reuse, R146, R112 ;  /* 0x000000928090723c */ /* 0x040fe20000041870 */
[----:B------:R-:W2:Y:S04]  /*11780*/  LDSM.16.MT88.4 R96, [R197+0x1d800] ;  /* 0x01d80000c560783b */ /* 0x000ea80000004200 */
[----:B------:R-:W2:Y:S04]  /*11790*/  LDSM.16.MT88.4 R104, [R171+0x1f800] ;  /* 0x01f80000ab68783b */ /* 0x000ea80000004200 */
[----:B------:R-:W2:Y:S04]  /*117a0*/  LDSM.16.MT88.4 R112, [R196+0x1f800] ;  /* 0x01f80000c470783b */ /* 0x000ea80000004200 */
[----:B------:R-:W2:Y:S04]  /*117b0*/  LDSM.16.MT88.4 R120, [R198+0x1f800] ;  /* 0x01f80000c678783b */ /* 0x000ea80000004200 */
        /* <DEDUP_REMOVED lines=9> */
[C---:B---3--:R-:W-:Y:S06]  /*11850*/  HMMA.16816.F32.BF16 R156, R128.reuse, R152, R156 ;  /* 0x00000098809c723c */ /* 0x048fec000004189c */
[----:B------:R-:W-:Y:S01]  /*11860*/  HMMA.16816.F32.BF16 R36, R128, R40, R36 ;  /* 0x000000288024723c */ /* 0x000fe20000041824 */
[----:B------:R-:W-:-:S05]  /*11870*/  IADD3 R222, P0, R192, -0x100, RZ ;  /* 0xffffff00c0de7810 */ /* 0x000fca0007f1e0ff */
[C---:B------:R-:W-:Y:S06]  /*11880*/  HMMA.16816.F32.BF16 R40, R128.reuse, R42, R44 ;  /* 0x0000002a8028723c */ /* 0x040fec000004182c */
[C---:B-1----:R-:W-:Y:S06]  /*11890*/  HMMA.16816.F32.BF16 R44, R128.reuse, R48, R68 ;  /* 0x00000030802c723c */ /* 0x042fec0000041844 */
[C---:B------:R-:W-:Y:S06]  /*118a0*/  HMMA.16816.F32.BF16 R52, R128.reuse, R56, R52 ;  /* 0x000000388034723c */ /* 0x040fec0000041834 */
[C---:B------:R-:W-:Y:S06]  /*118b0*/  HMMA.16816.F32.BF16 R68, R128.reuse, R72, R108 ;  /* 0x000000488044723c */ /* 0x040fec000004186c */
[C---:B------:R-:W-:Y:S06]  /*118c0*/  HMMA.16816.F32.BF16 R152, R128.reuse, R154, R76 ;  /* 0x0000009a8098723c */ /* 0x040fec000004184c */
[C---:B------:R-:W-:Y:S06]  /*118d0*/  HMMA.16816.F32.BF16 R56, R128.reuse, R58, R100 ;  /* 0x0000003a8038723c */ /* 0x040fec0000041864 */
[----:B------:R-:W-:Y:S01]  /*118e0*/  HMMA.16816.F32.BF16 R72, R128, R74, R84 ;  /* 0x0000004a8048723c */ /* 0x000fe20000041854 */
[----:B------:R-:W-:-:S05]  /*118f0*/  MOV R135, R244 ;  /* 0x000000f400877202 */ /* 0x000fca0000000f00 */
[----:B--2---:R-:W-:Y:S01]  /*11900*/  HMMA.16816.F32.BF16 R60, R128, R64, R60 ;  /* 0x00000040803c723c */ /* 0x004fe2000004183c */
[----:B------:R-:W-:-:S05]  /*11910*/  IADD3.X R223, R193, -0x1, RZ, P0, !PT ;  /* 0xffffffffc1df7810 */ /* 0x000fca00007fe4ff */
[----:B------:R-:W-:Y:S01]  /*11920*/  HMMA.16816.F32.BF16 R76, R128, R80, R240 ;  /* 0x00000050804c723c */ /* 0x000fe200000418f0 */
[----:B------:R-:W-:-:S05]  /*11930*/  IMAD.MOV.U32 R132, RZ, RZ, R239 ;  /* 0x000000ffff847224 */ /* 0x000fca00078e00ef */
        /* <DEDUP_REMOVED lines=15> */
[----:B----4-:R-:W-:-:S13]  /*11a30*/  ISETP.GT.AND P1, PT, R244, R251, PT ;  /* 0x000000fbf400720c */ /* 0x010fda0003f24270 */
[----:B------:R-:W-:Y:S10]  /*11a40*/  @!P1 BRA `(.L_x_2292) ;  /* 0x0000008000109947 */ /* 0x000ff40003800000 */
[----:B------:R-:W2:Y:S01]  /*11a50*/  LDL R205, [R1+0x108] ;  /* 0x0001080001cd7983 */ /* 0x000ea20000100800 */
[----:B------:R-:W-:-:S04]  /*11a60*/  DEPBAR.LE SB0, 0x0 ;  /* 0x000080000000791a */ /* 0x000fc80000000000 */
[----:B------:R-:W3:Y:S01]  /*11a70*/  LDL.64 R14, [R1+0xf8] ;  /* 0x0000f800010e7983 */ /* 0x000ee20000100a00 */
[----:B------:R-:W-:Y:S05]  /*11a80*/  WARPSYNC.ALL ;  /* 0x0000000000007948 */ /* 0x000fea0003800000 */
[----:B------:R-:W-:Y:S06]  /*11a90*/  BAR.SYNC.DEFER_BLOCKING 0x0 ;  /* 0x0000000000007b1d */ /* 0x000fec0000010000 */
[----:B-----5:R-:W-:Y:S01]  /*11aa0*/  @P6 STS.128 [R224+0x18000], RZ ;  /* 0x018000ffe0006388 */ /* 0x020fe20000000c00 */
[----:B--2---:R-:W-:-:S04]  /*11ab0*/  VIADD R239, R205, 0xfffffffd ;  /* 0xfffffffdcdef7836 */ /* 0x004fc80000000000 */
[-C--:B------:R-:W-:Y:S01]  /*11ac0*/  IMAD R0, R237, R239.reuse, RZ ;  /* 0x000000efed007224 */ /* 0x080fe200078e02ff */
[----:B------:R-:W-:Y:S01]  /*11ad0*/  SHF.R.S32.HI R4, RZ, 0x1f, R239 ;  /* 0x0000001fff047819 */ /* 0x000fe200000114ef */
[----:B------:R-:W-:-:S04]  /*11ae0*/  IMAD.WIDE.U32 R2, R236, R239, RZ ;  /* 0x000000efec027225 */ /* 0x000fc800078e00ff */
[----:B------:R-:W-:Y:S01]  /*11af0*/  IMAD R4, R236, R4, R0 ;  /* 0x00000004ec047224 */ /* 0x000fe200078e0200 */
[----:B---3--:R-:W-:-:S03]  /*11b00*/  LEA R0, P0, R2, R14, 0x6 ;  /* 0x0000000e02007211 */ /* 0x008fc600078030ff */
[----:B------:R-:W-:Y:S01]  /*11b10*/  IMAD.IADD R3, R3, 0x1, R4 ;  /* 0x0000000103037824 */ /* 0x000fe200078e0204 */
[CC--:B------:R-:W-:Y:S02]  /*11b20*/  @!P6 LEA R20, P2, R0.reuse, R248.reuse, 0x1 ;  /* 0x000000f80014e211 */ /* 0x0c0fe400078408ff */
[-C--:B------:R-:W-:Y:S02]  /*11b30*/  @!P5 LEA R16, P1, R0, R248.reuse, 0x1 ;  /* 0x000000f80010d211 */ /* 0x080fe400078208ff */
[----:B------:R-:W-:Y:S02]  /*11b40*/  LEA.HI.X R3, R2, R15, R3, 0x6, P0 ;  /* 0x0000000f02037211 */ /* 0x000fe400000f3403 */
[C---:B------:R-:W-:Y:S02]  /*11b50*/  @!P4 LEA R14, P0, R0.reuse, R248, 0x1 ;  /* 0x000000f8000ec211 */ /* 0x040fe400078008ff */
[----:B------:R-:W-:Y:S02]  /*11b60*/  @!P6 LEA.HI.X R21, R0, R249, R3, 0x1, P2 ;  /* 0x000000f90015e211 */ /* 0x000fe400010f0c03 */
[----:B------:R-:W-:-:S02]  /*11b70*/  LEA R2, P2, R236, R0, 0x5 ;  /* 0x00000000ec027211 */ /* 0x000fc400078428ff */
[CCC-:B------:R-:W-:Y:S01]  /*11b80*/  @!P5 LEA.HI.X R17, R0.reuse, R249.reuse, R3.reuse, 0x1, P1 ;  /* 0x000000f90011d211 */ /* 0x1c0fe200008f0c03 */
[----:B------:R-:W-:Y:S01]  /*11b90*/  @!PT LDS RZ, [RZ] ;  /* 0x00000000fffff984 */ /* 0x000fe20000000800 */
[----:B------:R-:W-:Y:S01]  /*11ba0*/  @!PT LDS RZ, [RZ] ;  /* 0x00000000fffff984 */ /* 0x000fe20000000800 */
[----:B------:R-:W-:Y:S01]  /*11bb0*/  @!PT LDS RZ, [RZ] ;  /* 0x00000000fffff984 */ /* 0x000fe20000000800 */
[----:B------:R-:W-:Y:S01]  /*11bc0*/  @!P6 LDGSTS.E.BYPASS.LTC128B.128 [R224+0x18000], desc[UR4][R20.64] ;  /* 0x1800000014e0efae */ /* 0x000fe2000b901d44 */
[CC--:B------:R-:W-:Y:S02]  /*11bd0*/  @!P3 LEA R12, P1, R0.reuse, R248.reuse, 0x1 ;  /* 0x000000f8000cb211 */ /* 0x0c0fe400078208ff */
[----:B------:R-:W-:Y:S02]  /*11be0*/  @!P4 LEA.HI.X R15, R0, R249, R3, 0x1, P0 ;  /* 0x000000f9000fc211 */ /* 0x000fe400000f0c03 */
[----:B------:R-:W-:Y:S02]  /*11bf0*/  @!P6 LEA R18, P0, R2, R248, 0x1 ;  /* 0x000000f80212e211 */ /* 0x000fe400078008ff */
[----:B------:R-:W-:Y:S01]  /*11c00*/  LEA.HI.X R4, R236, R3, R237, 0x5, P2 ;  /* 0x00000003ec047211 */ /* 0x000fe200010f2ced */
        /* <DEDUP_REMOVED lines=15> */
[----:B------:R-:W-:Y:S01]  /*11d00*/  @!P4 LDGSTS.E.BYPASS.LTC128B.128 [R224+0x1c000], desc[UR4][R14.64+0x100] ;  /* 0x1c0001000ee0cfae */ /* 0x000fe2000b901d44 */
[----:B------:R-:W-:-:S03]  /*11d10*/  @!P4 LEA.HI.X R9, R2, R249, R4, 0x1, P1 ;  /* 0x000000f90209c211 */ /* 0x000fc600008f0c04 */
[----:B------:R-:W-:Y:S01]  /*11d20*/  @P3 STS.128 [R224+0x1e000], RZ ;  /* 0x01e000ffe0003388 */ /* 0x000fe20000000c00 */
[----:B------:R-:W-:-:S03]  /*11d30*/  @!P3 LEA.HI.X R7, R2, R249, R4, 0x1, P0 ;  /* 0x000000f90207b211 */ /* 0x000fc600000f0c04 */
        /* <DEDUP_REMOVED lines=26> */
[----:B------:R-:W-:Y:S04]  /*11ee0*/  LDSM.16.M88.4 R172, [R206] ;  /* 0x00000000ceac783b */ /* 0x000fe80000000200 */
[----:B------:R-:W-:Y:S04]  /*11ef0*/  LDSM.16.M88.4 R132, [R221] ;  /* 0x00000000dd84783b */ /* 0x000fe80000000200 */
[----:B--2---:R-:W1:Y:S04]  /*11f00*/  LDSM.16.M88.4 R8, [R201] ;  /* 0x00000000c908783b */ /* 0x004e680000000200 */
[----:B------:R-:W-:Y:S04]  /*11f10*/  LDSM.16.M88.4 R32, [R170+0x11000] ;  /* 0x01100000aa20783b */ /* 0x000fe80000000200 */
[----:B---3--:R-:W2:Y:S04]  /*11f20*/  LDSM.16.M88.4 R4, [R202] ;  /* 0x00000000ca04783b */ /* 0x008ea80000000200 */
[----:B------:R-:W0:Y:S01]  /*11f30*/  LDGDEPBAR ;  /* 0x00000000000079af */ /* 0x000e220000000000 */
[C---:B-1----:R-:W-:Y:S06]  /*11f40*/  HMMA.16816.F32.BF16 R28, R8.reuse, R12, RZ ;  /* 0x0000000c081c723c */ /* 0x042fec00000418ff */
[C---:B------:R-:W-:Y:S06]  /*11f50*/  HMMA.16816.F32.BF16 R24, R8.reuse, R14, RZ ;  /* 0x0000000e0818723c */ /* 0x040fec00000418ff */
[C---:B------:R-:W-:Y:S06]  /*11f60*/  HMMA.16816.F32.BF16 R12, R8.reuse, R22, RZ ;  /* 0x00000016080c723c */ /* 0x040fec00000418ff */
[----:B------:R-:W-:Y:S01]  /*11f70*/  HMMA.16816.F32.BF16 R16, R8, R20, RZ ;  /* 0x000000140810723c */ /* 0x000fe200000418ff */
[----:B------:R-:W1:Y:S05]  /*11f80*/  LDSM.16.M88.4 R20, [R220] ;  /* 0x00000000dc14783b */ /* 0x000e6a0000000200 */
[----:B--2---:R-:W-:-:S12]  /*11f90*/  HMMA.16816.F32.BF16 R176, R4, R172, R28 ;  /* 0x000000ac04b0723c */ /* 0x004fd8000004181c */
[----:B------:R-:W-:Y:S06]  /*11fa0*/  HMMA.16816.F32.BF16 R28, R4, R134, R12 ;  /* 0x00000086041c723c */ /* 0x000fec000004180c */
[----:B------:R-:W-:Y:S06]  /*11fb0*/  HMMA.16816.F32.BF16 R12, R8, R34, RZ ;  /* 0x00000022080c723c */ /* 0x000fec00000418ff */
        /* <DEDUP_REMOVED lines=191> */
[----:B------:R-:W-:Y:S01]  /*12bb0*/  ISETP.GT.AND P0, PT, R239, R251, PT ;  /* 0x000000fbef00720c */ /* 0x000fe20003f04270 */
[----:B------:R-:W-:-:S04]  /*12bc0*/  DEPBAR.LE SB0, 0x0 ;  /* 0x000080000000791a */ /* 0x000fc80000000000 */
[C---:B-1----:R-:W-:Y:S06]  /*12bd0*/  HMMA.16816.F32.BF16 R240, R4.reuse, R8, R20 ;  /* 0x0000000804f0723c */ /* 0x042fec0000041814 */
[----:B------:R-:W-:Y:S01]  /*12be0*/  HMMA.16816.F32.BF16 R4, R4, R10, R12 ;  /* 0x0000000a0404723c */ /* 0x000fe2000004180c */
[----:B------:R-:W-:-:S15]  /*12bf0*/  BSSY B1, `(.L_x_2297) ;  /* 0x000004f000017945 */ /* 0x000fde0003800000 */
[----:B------:R-:W-:-:S07]  /*12c00*/  NOP ;  /* 0x0000000000007918 */ /* 0x000fce0000000000 */
[----:B------:R1:W-:Y:S04]  /*12c10*/  STL.64 [R1+0x10], R4 ;  /* 0x0000100401007387 */ /* 0x0003e80000100a00 */
[----:B------:R1:W-:Y:S01]  /*12c20*/  STL.64 [R1+0x18], R6 ;  /* 0x0000180601007387 */ /* 0x0003e20000100a00 */
[----:B------:R-:W-:Y:S06]  /*12c30*/  BAR.SYNC.DEFER_BLOCKING 0x0 ;  /* 0x0000000000007b1d */ /* 0x000fec0000010000 */
[----:B------:R-:W-:Y:S05]  /*12c40*/  @!P0 BRA `(.L_x_2298) ;  /* 0x0000000400248947 */ /* 0x000fea0003800000 */
[----:B------:R-:W2:Y:S01]  /*12c50*/  LDL.64 R250, [R1+0xe8] ;  /* 0x0000e80001fa7983 */ /* 0x000ea20000100a00 */
[----:B------:R-:W-:Y:S01]  /*12c60*/  VIADD R2, R205, 0xfffffffc ;  /* 0xfffffffccd027836 */ /* 0x000fe20000000000 */
[----:B------:R-:W-:Y:S02]  /*12c70*/  BSSY B0, `(.L_x_2299) ;  /* 0x0000045000007945 */ /* 0x000fe40003800000 */
[----:B------:R3:W-:Y:S01]  /*12c80*/  @P6 STS.128 [R224+0x10000], RZ ;  /* 0x010000ffe0006388 */ /* 0x0007e20000000c00 */
[----:B------:R-:W-:Y:S01]  /*12c90*/  IMAD R0, R235, R2, RZ ;  /* 0x00000002eb007224 */ /* 0x000fe200078e02ff */
[----:B------:R-:W-:-:S05]  /*12ca0*/  SHF.R.S32.HI R3, RZ, 0x1f, R2 ;  /* 0x0000001fff037819 */ /* 0x000fca0000011402 */
[C---:B------:R-:W-:Y:S02]  /*12cb0*/  IMAD R0, R234.reuse, R3, R0 ;  /* 0x00000003ea007224 */ /* 0x040fe400078e0200 */
[----:B------:R-:W-:-:S04]  /*12cc0*/  IMAD.WIDE.U32 R2, R234, R2, RZ ;  /* 0x00000002ea027225 */ /* 0x000fc800078e00ff */
[----:B------:R-:W-:Y:S01]  /*12cd0*/  IMAD.IADD R3, R3, 0x1, R0 ;  /* 0x0000000103037824 */ /* 0x000fe200078e0200 */
[----:B--2---:R-:W-:-:S04]  /*12ce0*/  LEA R0, P0, R2, R250, 0x6 ;  /* 0x000000fa02007211 */ /* 0x004fc800078030ff */
[----:B------:R-:W-:Y:S01]  /*12cf0*/  LEA.HI.X R2, R2, R251, R3, 0x6, P0 ;  /* 0x000000fb02027211 */ /* 0x000fe200000f3403 */
[----:B------:R-:W-:Y:S01]  /*12d00*/  IMAD.SHL.U32 R3, R234, 0x20, RZ ;  /* 0x00000020ea037824 */ /* 0x000fe200078e00ff */
[----:B-1----:R-:W-:-:S04]  /*12d10*/  @!P6 LEA R4, P0, R0, R246, 0x1 ;  /* 0x000000f60004e211 */ /* 0x002fc800078008ff */
[----:B------:R-:W-:-:S05]  /*12d20*/  @!P6 LEA.HI.X R5, R0, R247, R2, 0x1, P0 ;  /* 0x000000f70005e211 */ /* 0x000fca00000f0c02 */
        /* <DEDUP_REMOVED lines=20> */
[--C-:B------:R-:W-:Y:S02]  /*12e70*/  @!P3 LEA.HI.X R5, R0, R247, R2.reuse, 0x1, P0 ;  /* 0x000000f70005b211 */ /* 0x100fe400000f0c02 */
[----:B------:R-:W-:Y:S02]  /*12e80*/  IADD3 R0, P0, R3, R0, RZ ;  /* 0x0000000003007210 */ /* 0x000fe40007f1e0ff */
[----:B------:R-:W-:Y:S01]  /*12e90*/  SHF.L.U64.HI R3, R234, 0x5, R235 ;  /* 0x00000005ea037819 */ /* 0x000fe200000102eb */
[----:B------:R-:W-:Y:S01]  /*12ea0*/  @!PT LDS RZ, [RZ] ;  /* 0x00000000fffff984 */ /* 0x000fe20000000800 */
[----:B------:R-:W-:Y:S01]  /*12eb0*/  @!PT LDS RZ, [RZ] ;  /* 0x00000000fffff984 */ /* 0x000fe20000000800 */
[----:B------:R-:W-:Y:S01]  /*12ec0*/  @!PT LDS RZ, [RZ] ;  /* 0x00000000fffff984 */ /* 0x000fe20000000800 */
[----:B------:R1:W-:Y:S04]  /*12ed0*/  @!P3 LDGSTS.E.BYPASS.LTC128B.128 [R224+0x16000], desc[UR4][R4.64+0x180] ;  /* 0x1600018004e0bfae */ /* 0x0003e8000b901d44 */
[----:B------:R-:W-:Y:S01]  /*12ee0*/  IMAD.X R2, R3, 0x1, R2, P0 ;  /* 0x0000000103027824 */ /* 0x000fe200000e0602 */
        /* <DEDUP_REMOVED lines=29> */
.L_x_2300:
[----:B------:R-:W-:Y:S05]  /*130c0*/  BSYNC B0 ;  /* 0x0000000000007941 */ /* 0x000fea0003800000 */
.L_x_2299:
[----:B------:R-:W0:Y:S02]  /*130d0*/  LDGDEPBAR ;  /* 0x00000000000079af */ /* 0x000e240000000000 */
.L_x_2298:
[----:B------:R-:W-:Y:S05]  /*130e0*/  BSYNC B1 ;  /* 0x0000000000017941 */ /* 0x000fea0003800000 */
.L_x_2297:
[----:B------:R-:W2:Y:S04]  /*130f0*/  LDL.LU R3, [R1+0x14] ;  /* 0x0000140001037983 */ /* 0x000ea80000300800 */
[----:B------:R-:W4:Y:S04]  /*13100*/  LDL R0, [R1+0x10] ;  /* 0x0000100001007983 */ /* 0x000f280000100800 */
[----:B-1-3--:R-:W3:Y:S04]  /*13110*/  LDL.LU R4, [R1+0x18] ;  /* 0x0000180001047983 */ /* 0x00aee80000300800 */
[----:B------:R-:W3:Y:S01]  /*13120*/  LDL R5, [R1+0x8] ;  /* 0x0000080001057983 */ /* 0x000ee20000100800 */
[----:B------:R-:W-:-:S03]  /*13130*/  IMAD.MOV.U32 R6, RZ, RZ, R195 ;  /* 0x000000ffff067224 */ /* 0x000fc600078e00c3 */
[----:B------:R-:W3:Y:S01]  /*13140*/  LDL R7, [R1+0xe4] ;  /* 0x0000e40001077983 */ /* 0x000ee20000100800 */
[----:B------:R-:W1:Y:S03]  /*13150*/  S2R R2, SR_TID.X ;  /* 0x0000000000027919 */ /* 0x000e660000002100 */
[----:B------:R1:W-:Y:S04]  /*13160*/  STL [R1+0x1d4], R249 ;  /* 0x0001d4f901007387 */ /* 0x0003e80000100800 */
[----:B------:R-:W-:Y:S04]  /*13170*/  STL [R1+0x1d0], R248 ;  /* 0x0001d0f801007387 */ /* 0x000fe80000100800 */
[----:B------:R-:W-:Y:S04]  /*13180*/  STL [R1+0x1cc], R247 ;  /* 0x0001ccf701007387 */ /* 0x000fe80000100800 */
[----:B------:R1:W-:Y:S04]  /*13190*/  STL [R1+0x1c8], R246 ;  /* 0x0001c8f601007387 */ /* 0x0003e80000100800 */
[----:B------:R-:W-:Y:S04]  /*131a0*/  STL [R1+0x1c4], R237 ;  /* 0x0001c4ed01007387 */ /* 0x000fe80000100800 */
[----:B------:R-:W-:Y:S04]  /*131b0*/  STL [R1+0x1c0], R236 ;  /* 0x0001c0ec01007387 */ /* 0x000fe80000100800 */
[----:B------:R-:W-:Y:S01]  /*131c0*/  STL [R1+0x1bc], R235 ;  /* 0x0001bceb01007387 */ /* 0x000fe20000100800 */
[----:B-1----:R-:W-:-:S03]  /*131d0*/  IMAD.MOV.U32 R249, RZ, RZ, R6 ;  /* 0x000000fffff97224 */ /* 0x002fc600078e0006 */
[----:B------:R-:W-:Y:S01]  /*131e0*/  STL [R1+0x1b8], R234 ;  /* 0x0001b8ea01007387 */ /* 0x000fe20000100800 */
[----:B------:R-:W-:-:S03]  /*131f0*/  IMAD.SHL.U32 R2, R2, 0x2, RZ ;  /* 0x0000000202027824 */ /* 0x000fc600078e00ff */
[----:B------:R-:W-:Y:S02]  /*13200*/  STL [R1+0x1b4], R229 ;  /* 0x0001b4e501007387 */ /* 0x000fe40000100800 */
[----:B------:R-:W-:Y:S02]  /*13210*/  LOP3.LUT R2, R2, 0x6, RZ, 0xc0, !PT ;  /* 0x0000000602027812 */ /* 0x000fe400078ec0ff */
[----:B------:R1:W-:Y:S03]  /*13220*/  STL [R1+0x1b0], R224 ;  /* 0x0001b0e001007387 */ /* 0x0003e60000100800 */
[----:B------:R-:W-:Y:S01]  /*13230*/  IMAD R2, R239, 0x40, R2 ;  /* 0x00000040ef027824 */ /* 0x000fe200078e0202 */
        /* <DEDUP_REMOVED lines=23> */
[----:B------:R-:W3:Y:S04]  /*133b0*/  LDL.LU R246, [R1+0x1c] ;  /* 0x00001c0001f67983 */ /* 0x000ee80000300800 */
[----:B------:R-:W3:Y:S04]  /*133c0*/  LDL.LU R248, [R1+0x98] ;  /* 0x0000980001f87983 */ /* 0x000ee80000300800 */
[----:B-1----:R-:W3:Y:S01]  /*133d0*/  LDL.LU R224, [R1+0x88] ;  /* 0x0000880001e07983 */ /* 0x002ee20000300800 */
[----:B------:R-:W-:-:S02]  /*133e0*/  ISETP.GE.AND P6, PT, R2, R228, PT ;  /* 0x000000e40200720c */ /* 0x000fc40003fc6270 */
[C---:B------:R-:W-:Y:S02]  /*133f0*/  ISETP.GE.AND P0, PT, R2.reuse, R227, PT ;  /* 0x000000e30200720c */ /* 0x040fe40003f06270 */
[C---:B------:R-:W-:Y:S02]  /*13400*/  ISETP.GE.OR P6, PT, R2.reuse, R233, !P6 ;  /* 0x000000e90200720c */ /* 0x040fe400077c6670 */
[----:B------:R-:W-:Y:S02]  /*13410*/  ISETP.GE.OR P0, PT, R2, R232, !P0 ;  /* 0x000000e80200720c */ /* 0x000fe40004706670 */
[----:B--2---:R-:W-:Y:S01]  /*13420*/  MOV R20, R3 ;  /* 0x0000000300147202 */ /* 0x004fe20000000f00 */
[----:B----4-:R-:W-:Y:S02]  /*13430*/  IMAD.MOV.U32 R19, RZ, RZ, R0 ;  /* 0x000000ffff137224 */ /* 0x010fe400078e0000 */
[----:B------:R-:W-:Y:S02]  /*13440*/  IMAD.IADD R0, R230, 0x1, -R2 ;  /* 0x00000001e6007824 */ /* 0x000fe400078e0a02 */
[----:B---3--:R-:W-:-:S03]  /*13450*/  IMAD.MOV.U32 R17, RZ, RZ, R4 ;  /* 0x000000ffff117224 */ /* 0x008fc600078e0004 */
[----:B------:R-:W-:Y:S01]  /*13460*/  IABS R0, R0 ;  /* 0x0000000000007213 */ /* 0x000fe20000000000 */
[----:B------:R-:W-:-:S03]  /*13470*/  IMAD.MOV.U32 R247, RZ, RZ, R5 ;  /* 0x000000fffff77224 */ /* 0x000fc600078e0005 */
[----:B------:R-:W-:Y:S02]  /*13480*/  I2FP.F32.S32 R0, R0 ;  /* 0x0000000000007245 */ /* 0x000fe40000201400 */
[----:B------:R-:W-:-:S03]  /*13490*/  MOV R195, R7 ;  /* 0x0000000700c37202 */ /* 0x000fc60000000f00 */
[----:B------:R-:W-:Y:S01]  /*134a0*/  FFMA.FTZ R8, R0, -R226, R172 ;  /* 0x800000e200087223 */ /* 0x000fe200000100ac */
[----:B------:R-:W-:Y:S01]  /*134b0*/  VIADD R0, R2, 0x1 ;  /* 0x0000000102007836 */ /* 0x000fe20000000000 */
[----:B------:R-:W-:-:S03]  /*134c0*/  IADD3 R4, R231, -R2, RZ ;  /* 0x80000002e7047210 */ /* 0x000fc60007ffe0ff */
[--C-:B------:R-:W-:Y:S01]  /*134d0*/  IMAD.IADD R5, R230, 0x1, -R0.reuse ;  /* 0x00000001e6057824 */ /* 0x100fe200078e0a00 */
[C---:B------:R-:W-:Y:S02]  /*134e0*/  ISETP.GE.AND P5, PT, R0.reuse, R228, PT ;  /* 0x000000e40000720c */ /* 0x040fe40003fa6270 */
[C---:B------:R-:W-:Y:S01]  /*134f0*/  ISETP.GE.AND P2, PT, R0.reuse, R227, PT ;  /* 0x000000e30000720c */ /* 0x040fe20003f46270 */
[----:B------:R-:W-:Y:S01]  /*13500*/  IMAD.IADD R3, R231, 0x1, -R0 ;  /* 0x00000001e7037824 */ /* 0x000fe200078e0a00 */
[C---:B------:R-:W-:Y:S02]  /*13510*/  ISETP.GE.OR P5, PT, R0.reuse, R233, !P5 ;  /* 0x000000e90000720c */ /* 0x040fe40006fa6670 */
[----:B------:R-:W-:Y:S02]  /*13520*/  ISETP.GE.OR P2, PT, R0, R232, !P2 ;  /* 0x000000e80000720c */ /* 0x000fe40005746670 */
[----:B------:R-:W-:Y:S02]  /*13530*/  IABS R0, R4 ;  /* 0x0000000400007213 */ /* 0x000fe40000000000 */
[----:B------:R-:W-:-:S02]  /*13540*/  IABS R5, R5 ;  /* 0x0000000500057213 */ /* 0x000fc40000000000 */
[----:B------:R-:W-:Y:S02]  /*13550*/  IABS R4, R3 ;  /* 0x0000000300047213 */ /* 0x000fe40000000000 */
[----:B------:R-:W-:Y:S01]  /*13560*/  I2FP.F32.S32 R0, R0 ;  /* 0x0000000000007245 */ /* 0x000fe20000201400 */
[----:B------:R-:W-:-:S04]  /*13570*/  IMAD.MOV.U32 R3, RZ, RZ, R5 ;  /* 0x000000ffff037224 */ /* 0x000fc800078e0005 */
[----:B------:R-:W-:Y:S01]  /*13580*/  FFMA.FTZ R6, R0, -R226, R174 ;  /* 0x800000e200067223 */ /* 0x000fe200000100ae */
[----:B------:R-:W-:Y:S02]  /*13590*/  I2FP.F32.S32 R3, R3 ;  /* 0x0000000300037245 */ /* 0x000fe40000201400 */
[----:B------:R-:W-:Y:S02]  /*135a0*/  IADD3 R0, R2, 0x8, RZ ;  /* 0x0000000802007810 */ /* 0x000fe40007ffe0ff */
[----:B------:R-:W-:Y:S01]  /*135b0*/  I2FP.F32.S32 R4, R4 ;  /* 0x0000000400047245 */ /* 0x000fe20000201400 */
[----:B------:R-:W-:Y:S01]  /*135c0*/  FFMA.FTZ R7, R3, -R226, R173 ;  /* 0x800000e203077223 */ /* 0x000fe200000100ad */
[C---:B------:R-:W-:Y:S02]  /*135d0*/  ISETP.GE.AND P4, PT, R0.reuse, R228, PT ;  /* 0x000000e40000720c */ /* 0x040fe40003f86270 */
[----:B------:R-:W-:Y:S01]  /*135e0*/  ISETP.GE.AND P1, PT, R0, R227, PT ;  /* 0x000000e30000720c */ /* 0x000fe20003f26270 */
[----:B------:R-:W-:Y:S01]  /*135f0*/  VIADD R3, R2, 0x9 ;  /* 0x0000000902037836 */ /* 0x000fe20000000000 */
[----:B------:R-:W-:Y:S01]  /*13600*/  ISETP.GE.OR P4, PT, R0, R233, !P4 ;  /* 0x000000e90000720c */ /* 0x000fe20006786670 */
[--C-:B------:R-:W-:Y:S01]  /*13610*/  IMAD.IADD R5, R230, 0x1, -R0.reuse ;  /* 0x00000001e6057824 */ /* 0x100fe200078e0a00 */
[----:B------:R-:W-:Y:S01]  /*13620*/  ISETP.GE.OR P1, PT, R0, R232, !P1 ;  /* 0x000000e80000720c */ /* 0x000fe20004f26670 */
[----:B------:R-:W-:-:S02]  /*13630*/  IMAD.IADD R0, R231, 0x1, -R0 ;  /* 0x00000001e7007824 */ /* 0x000fc400078e0a00 */
[----:B------:R-:W-:Y:S01]  /*13640*/  FFMA.FTZ R9, R4, -R226, R175 ;  /* 0x800000e204097223 */ /* 0x000fe200000100af */
[----:B------:R-:W-:Y:S02]  /*13650*/  IADD3 R4, R230, -R3, RZ ;  /* 0x80000003e6047210 */ /* 0x000fe40007ffe0ff */
[----:B------:R-:W-:Y:S02]  /*13660*/  IABS R10, R0 ;  /* 0x00000000000a7213 */ /* 0x000fe40000000000 */
[----:B------:R-:W-:-:S04]  /*13670*/  IABS R0, R4 ;  /* 0x0000000400007213 */ /* 0x000fc80000000000 */
[----:B------:R-:W-:Y:S01]  /*13680*/  I2FP.F32.S32 R0, R0 ;  /* 0x0000000000007245 */ /* 0x000fe20000201400 */
[----:B------:R-:W-:Y:S01]  /*13690*/  IMAD.MOV.U32 R4, RZ, RZ, R10 ;  /* 0x000000ffff047224 */ /* 0x000fe200078e000a */
[----:B------:R-:W-:-:S03]  /*136a0*/  FSEL R8, R8, -INF , !P6 ;  /* 0xff80000008087808 */ /* 0x000fc60007000000 */
[----:B------:R-:W-:Y:S01]  /*136b0*/  FFMA.FTZ R10, R0, -R226, R177 ;  /* 0x800000e2000a7223 */ /* 0x000fe200000100b1 */
[----:B------:R-:W-:Y:S01]  /*136c0*/  VIADD R0, R2, 0x10 ;  /* 0x0000001002007836 */ /* 0x000fe20000000000 */
[C---:B------:R-:W-:Y:S02]  /*136d0*/  ISETP.GE.AND P3, PT, R3.reuse, R228, PT ;  /* 0x000000e40300720c */ /* 0x040fe40003f66270 */
[----:B------:R-:W-:Y:S02]  /*136e0*/  ISETP.GE.AND P6, PT, R3, R227, PT ;  /* 0x000000e30300720c */ /* 0x000fe40003fc6270 */
[----:B------:R-:W-:Y:S02]  /*136f0*/  I2FP.F32.S32 R4, R4 ;  /* 0x0000000400047245 */ /* 0x000fe40000201400 */
[----:B------:R-:W-:Y:S02]  /*13700*/  FSEL R32, R6, -INF , !P0 ;  /* 0xff80000006207808 */ /* 0x000fe40004000000 */
[----:B------:R-:W-:-:S02]  /*13710*/  FSEL R35, R7, -INF , !P5 ;  /* 0xff80000007237808 */ /* 0x000fc40006800000 */
[C---:B------:R-:W-:Y:S02]  /*13720*/  ISETP.GE.AND P0, PT, R0.reuse, R228, PT ;  /* 0x000000e40000720c */ /* 0x040fe40003f06270 */
[----:B------:R-:W-:Y:S02]  /*13730*/  ISETP.GE.AND P5, PT, R0, R227, PT ;  /* 0x000000e30000720c */ /* 0x000fe40003fa6270 */
[CC--:B------:R-:W-:Y:S02]  /*13740*/  ISETP.GE.OR P3, PT, R3.reuse, R233.reuse, !P3 ;  /* 0x000000e90300720c */ /* 0x0c0fe40005f66670 */
[----:B------:R-:W-:Y:S01]  /*13750*/  ISETP.GE.OR P6, PT, R3, R232, !P6 ;  /* 0x000000e80300720c */ /* 0x000fe200077c6670 */
[----:B------:R-:W-:Y:S02]  /*13760*/  IMAD.IADD R3, R231, 0x1, -R3 ;  /* 0x00000001e7037824 */ /* 0x000fe400078e0a03 */
[----:B------:R-:W-:Y:S01]  /*13770*/  FFMA.FTZ R11, R4, -R226, R178 ;  /* 0x800000e2040b7223 */ /* 0x000fe200000100b2 */
[----:B------:R-:W-:-:S02]  /*13780*/  ISETP.GE.OR P0, PT, R0, R233, !P0 ;  /* 0x000000e90000720c */ /* 0x000fc40004706670 */
[----:B------:R-:W-:Y:S02]  /*13790*/  ISETP.GE.OR P5, PT, R0, R232, !P5 ;  /* 0x000000e80000720c */ /* 0x000fe40006fa6670 */
[----:B------:R-:W-:Y:S01]  /*137a0*/  IADD3 R4, R230, -R0, RZ ;  /* 0x80000000e6047210 */ /* 0x000fe20007ffe0ff */
[----:B------:R-:W-:Y:S01]  /*137b0*/  IMAD.IADD R0, R231, 0x1, -R0 ;  /* 0x00000001e7007824 */ /* 0x000fe200078e0a00 */
[----:B------:R-:W-:Y:S02]  /*137c0*/  IABS R3, R3 ;  /* 0x0000000300037213 */ /* 0x000fe40000000000 */
[----:B------:R-:W-:Y:S02]  /*137d0*/  IABS R6, R4 ;  /* 0x0000000400067213 */ /* 0x000fe40000000000 */
[----:B------:R-:W-:Y:S01]  /*137e0*/  IABS R4, R0 ;  /* 0x0000000000047213 */ /* 0x000fe20000000000 */
[----:B------:R-:W-:Y:S01]  /*137f0*/  IMAD.MOV.U32 R0, RZ, RZ, R3 ;  /* 0x000000ffff007224 */ /* 0x000fe200078e0003 */
[----:B------:R-:W-:-:S04]  /*13800*/  IABS R5, R5 ;  /* 0x0000000500057213 */ /* 0x000fc80000000000 */
[----:B------:R-:W-:Y:S02]  /*13810*/  I2FP.F32.S32 R5, R5 ;  /* 0x0000000500057245 */ /* 0x000fe40000201400 */
[----:B------:R-:W-:Y:S01]  /*13820*/  I2FP.F32.S32 R0, R0 ;  /* 0x0000000000007245 */ /* 0x000fe20000201400 */
[----:B------:R-:W-:Y:S02]  /*13830*/  IMAD.MOV.U32 R3, RZ, RZ, R6 ;  /* 0x000000ffff037224 */ /* 0x000fe400078e0006 */
[-C--:B------:R-:W-:Y:S02]  /*13840*/  FFMA.FTZ R5, R5, -R226.reuse, R176 ;  /* 0x800000e205057223 */ /* 0x080fe400000100b0 */
[----:B------:R-:W-:Y:S01]  /*13850*/  FFMA.FTZ R6, R0, -R226, R179 ;  /* 0x800000e200067223 */ /* 0x000fe200000100b3 */
[----:B------:R-:W-:Y:S02]  /*13860*/  IADD3 R0, R2, 0x11, RZ ;  /* 0x0000001102007810 */ /* 0x000fe40007ffe0ff */
[----:B------:R-:W-:-:S02]  /*13870*/  I2FP.F32.S32 R3, R3 ;  /* 0x0000000300037245 */ /* 0x000fc40000201400 */
[----:B------:R-:W-:Y:S02]  /*13880*/  FSEL R172, R9, -INF , !P2 ;  /* 0xff80000009ac7808 */ /* 0x000fe40005000000 */
[----:B------:R-:W-:Y:S02]  /*13890*/  FSEL R33, R5, -INF , !P4 ;  /* 0xff80000005217808 */ /* 0x000fe40006000000 */
[C---:B------:R-:W-:Y:S02]  /*138a0*/  ISETP.GE.AND P2, PT, R0.reuse, R228, PT ;  /* 0x000000e40000720c */ /* 0x040fe40003f46270 */
[----:B------:R-:W-:Y:S01]  /*138b0*/  ISETP.GE.AND P4, PT, R0, R227, PT ;  /* 0x000000e30000720c */ /* 0x000fe20003f86270 */
[----:B------:R-:W-:Y:S01]  /*138c0*/  FFMA.FTZ R7, R3, -R226, R132 ;  /* 0x800000e203077223 */ /* 0x000fe20000010084 */
[----:B------:R-:W-:Y:S01]  /*138d0*/  I2FP.F32.S32 R4, R4 ;  /* 0x0000000400047245 */ /* 0x000fe20000201400 */
[--C-:B------:R-:W-:Y:S01]  /*138e0*/  IMAD.IADD R5, R230, 0x1, -R0.reuse ;  /* 0x00000001e6057824 */ /* 0x100fe200078e0a00 */
[----:B------:R-:W-:Y:S01]  /*138f0*/  ISETP.GE.OR P2, PT, R0, R233, !P2 ;  /* 0x000000e90000720c */ /* 0x000fe20005746670 */
[----:B------:R-:W-:Y:S01]  /*13900*/  VIADD R3, R2, 0x18 ;  /* 0x0000001802037836 */ /* 0x000fe20000000000 */
[----:B------:R-:W-:Y:S01]  /*13910*/  ISETP.GE.OR P4, PT, R0, R232, !P4 ;  /* 0x000000e80000720c */ /* 0x000fe20006786670 */
[----:B------:R-:W-:-:S02]  /*13920*/  IMAD.IADD R0, R231, 0x1, -R0 ;  /* 0x00000001e7007824 */ /* 0x000fc400078e0a00 */
[----:B------:R-:W-:Y:S01]  /*13930*/  FFMA.FTZ R15, R4, -R226, R134 ;  /* 0x800000e2040f7223 */ /* 0x000fe20000010086 */
[----:B------:R-:W-:Y:S02]  /*13940*/  IADD3 R4, R230, -R3, RZ ;  /* 0x80000003e6047210 */ /* 0x000fe40007ffe0ff */
[----:B------:R-:W-:Y:S02]  /*13950*/  IABS R9, R0 ;  /* 0x0000000000097213 */ /* 0x000fe40000000000 */
[----:B------:R-:W-:-:S03]  /*13960*/  IABS R0, R4 ;  /* 0x0000000400007213 */ /* 0x000fc60000000000 */
[----:B------:R-:W-:Y:S01]  /*13970*/  IMAD.MOV.U32 R4, RZ, RZ, R9 ;  /* 0x000000ffff047224 */ /* 0x000fe200078e0009 */
[----:B------:R-:W-:-:S04]  /*13980*/  I2FP.F32.S32 R0, R0 ;  /* 0x0000000000007245 */ /* 0x000fc80000201400 */
[----:B------:R-:W-:Y:S01]  /*13990*/  I2FP.F32.S32 R4, R4 ;  /* 0x0000000400047245 */ /* 0x000fe20000201400 */
[-C--:B------:R-:W-:Y:S01]  /*139a0*/  FFMA.FTZ R12, R0, -R226.reuse, R180 ;  /* 0x800000e2000c7223 */ /* 0x080fe200000100b4 */
[----:B------:R-:W-:Y:S01]  /*139b0*/  VIADD R0, R2, 0x19 ;  /* 0x0000001902007836 */ /* 0x000fe20000000000 */
[----:B------:R-:W-:Y:S02]  /*139c0*/  FSEL R9, R10, -INF , !P3 ;  /* 0xff8000000a097808 */ /* 0x000fe40005800000 */
[----:B------:R-:W-:Y:S01]  /*139d0*/  FFMA.FTZ R13, R4, -R226, R135 ;  /* 0x800000e2040d7223 */ /* 0x000fe20000010087 */
[----:B------:R-:W-:Y:S02]  /*139e0*/  FSEL R135, R11, -INF , !P1 ;  /* 0xff8000000b877808 */ /* 0x000fe40004800000 */
[C---:B------:R-:W-:Y:S02]  /*139f0*/  ISETP.GE.AND P1, PT, R3.reuse, R228, PT ;  /* 0x000000e40300720c */ /* 0x040fe40003f26270 */
[----:B------:R-:W-:-:S02]  /*13a00*/  ISETP.GE.AND P3, PT, R3, R227, PT ;  /* 0x000000e30300720c */ /* 0x000fc40003f66270 */
[----:B------:R-:W-:Y:S02]  /*13a10*/  FSEL R134, R6, -INF , !P6 ;  /* 0xff80000006867808 */ /* 0x000fe40007000000 */
[----:B------:R-:W-:Y:S02]  /*13a20*/  FSEL R26, R7, -INF , !P0 ;  /* 0xff800000071a7808 */ /* 0x000fe40004000000 */
[C---:B------:R-:W-:Y:S02]  /*13a30*/  ISETP.GE.AND P6, PT, R0.reuse, R228, PT ;  /* 0x000000e40000720c */ /* 0x040fe40003fc6270 */
[C---:B------:R-:W-:Y:S02]  /*13a40*/  ISETP.GE.AND P0, PT, R0.reuse, R227, PT ;  /* 0x000000e30000720c */ /* 0x040fe40003f06270 */
[CC--:B------:R-:W-:Y:S02]  /*13a50*/  ISETP.GE.OR P1, PT, R3.reuse, R233.reuse, !P1 ;  /* 0x000000e90300720c */ /* 0x0c0fe40004f26670 */
[----:B------:R-:W-:Y:S01]  /*13a60*/  ISETP.GE.OR P3, PT, R3, R232, !P3 ;  /* 0x000000e80300720c */ /* 0x000fe20005f66670 */
[----:B------:R-:W-:Y:S01]  /*13a70*/  IMAD.IADD R3, R231, 0x1, -R3 ;  /* 0x00000001e7037824 */ /* 0x000fe200078e0a03 */
[----:B------:R-:W-:-:S02]  /*13a80*/  ISETP.GE.OR P6, PT, R0, R233, !P6 ;  /* 0x000000e90000720c */ /* 0x000fc400077c6670 */
[----:B------:R-:W-:Y:S02]  /*13a90*/  ISETP.GE.OR P0, PT, R0, R232, !P0 ;  /* 0x000000e80000720c */ /* 0x000fe40004706670 */
[----:B------:R-:W-:Y:S01]  /*13aa0*/  IADD3 R4, R230, -R0, RZ ;  /* 0x80000000e6047210 */ /* 0x000fe20007ffe0ff */
[----:B------:R-:W-:Y:S01]  /*13ab0*/  IMAD.IADD R0, R231, 0x1, -R0 ;  /* 0x00000001e7007824 */ /* 0x000fe200078e0a00 */
[----:B------:R-:W-:Y:S02]  /*13ac0*/  IABS R5, R5 ;  /* 0x0000000500057213 */ /* 0x000fe40000000000 */
[----:B------:R-:W-:Y:S02]  /*13ad0*/  IABS R3, R3 ;  /* 0x0000000300037213 */ /* 0x000fe40000000000 */
[----:B------:R-:W-:Y:S02]  /*13ae0*/  IABS R0, R0 ;  /* 0x0000000000007213 */ /* 0x000fe40000000000 */
[----:B------:R-:W-:-:S02]  /*13af0*/  I2FP.F32.S32 R5, R5 ;  /* 0x0000000500057245 */ /* 0x000fc40000201400 */
[----:B------:R-:W-:Y:S02]  /*13b00*/  I2FP.F32.S32 R3, R3 ;  /* 0x0000000300037245 */ /* 0x000fe40000201400 */
[----:B------:R-:W-:Y:S01]  /*13b10*/  IABS R4, R4 ;  /* 0x0000000400047213 */ /* 0x000fe20000000000 */
[----:B------:R-:W-:Y:S02]  /*13b20*/  IMAD.MOV.U32 R6, RZ, RZ, R0 ;  /* 0x000000ffff067224 */ /* 0x000fe400078e0000 */
[-C--:B------:R-:W-:Y:S01]  /*13b30*/  FFMA.FTZ R5, R5, -R226.reuse, R133 ;  /* 0x800000e205057223 */ /* 0x080fe20000010085 */
[----:B------:R-:W-:Y:S01]  /*13b40*/  FFMA.FTZ R10, R3, -R226, R182 ;  /* 0x800000e2030a7223 */ /* 0x000fe200000100b6 */
[----:B------:R-:W-:Y:S01]  /*13b50*/  I2FP.F32.S32 R4, R4 ;  /* 0x0000000400047245 */ /* 0x000fe20000201400 */
[----:B------:R-:W-:Y:S01]  /*13b60*/  VIADD R3, R2, 0x20 ;  /* 0x0000002002037836 */ /* 0x000fe20000000000 */
[----:B------:R-:W-:Y:S01]  /*13b70*/  I2FP.F32.S32 R6, R6 ;  /* 0x0000000600067245 */ /* 0x000fe20000201400 */
[----:B------:R-:W2:Y:S01]  /*13b80*/  LD.E R0, desc[UR4][R168.64+0xdc] ;  /* 0x0000dc04a8007980 */ /* 0x000ea2000c101900 */
[----:B------:R-:W-:Y:S01]  /*13b90*/  FSEL R34, R15, -INF , !P5 ;  /* 0xff8000000f227808 */ /* 0x000fe20006800000 */
[----:B------:R-:W-:Y:S01]  /*13ba0*/  FFMA.FTZ R11, R4, -R226, R181 ;  /* 0x800000e2040b7223 */ /* 0x000fe200000100b5 */
[----:B------:R-:W-:-:S02]  /*13bb0*/  FSEL R28, R5, -INF , !P2 ;  /* 0xff800000051c7808 */ /* 0x000fc40005000000 */
[C---:B------:R-:W-:Y:S02]  /*13bc0*/  ISETP.GE.AND P5, PT, R3.reuse, R228, PT ;  /* 0x000000e40300720c */ /* 0x040fe40003fa6270 */
[C---:B------:R-:W-:Y:S02]  /*13bd0*/  ISETP.GE.AND P2, PT, R3.reuse, R227, PT ;  /* 0x000000e30300720c */ /* 0x040fe40003f46270 */
[----:B------:R-:W-:Y:S01]  /*13be0*/  IADD3 R4, R2, 0x21, RZ ;  /* 0x0000002102047810 */ /* 0x000fe20007ffe0ff */
[----:B------:R-:W-:Y:S01]  /*13bf0*/  FFMA.FTZ R14, R6, -R226, R183 ;  /* 0x800000e2060e7223 */ /* 0x000fe200000100b7 */
[C---:B------:R-:W-:Y:S01]  /*13c00*/  ISETP.GE.OR P5, PT, R3.reuse, R233, !P5 ;  /* 0x000000e90300720c */ /* 0x040fe20006fa6670 */
[C-C-:B------:R-:W-:Y:S01]  /*13c10*/  IMAD.IADD R6, R230.reuse, 0x1, -R3.reuse ;  /* 0x00000001e6067824 */ /* 0x140fe200078e0a03 */
[----:B------:R-:W-:Y:S01]  /*13c20*/  ISETP.GE.OR P2, PT, R3, R232, !P2 ;  /* 0x000000e80300720c */ /* 0x000fe20005746670 */
[----:B------:R-:W-:Y:S02]  /*13c30*/  IMAD.IADD R3, R231, 0x1, -R3 ;  /* 0x00000001e7037824 */ /* 0x000fe400078e0a03 */
[----:B------:R-:W-:-:S03]  /*13c40*/  IMAD.IADD R5, R230, 0x1, -R4 ;  /* 0x00000001e6057824 */ /* 0x000fc600078e0a04 */
[----:B------:R-:W-:Y:S02]  /*13c50*/  IABS R7, R3 ;  /* 0x0000000300077213 */ /* 0x000fe40000000000 */
[----:B------:R-:W-:-:S04]  /*13c60*/  IABS R3, R5 ;  /* 0x0000000500037213 */ /* 0x000fc80000000000 */
[----:B------:R-:W-:Y:S02]  /*13c70*/  I2FP.F32.S32 R3, R3 ;  /* 0x0000000300037245 */ /* 0x000fe40000201400 */
[----:B------:R-:W-:Y:S02]  /*13c80*/  MOV R5, R7 ;  /* 0x0000000700057202 */ /* 0x000fe40000000f00 */
[----:B------:R-:W-:Y:S01]  /*13c90*/  FSEL R31, R13, -INF , !P4 ;  /* 0xff8000000d1f7808 */ /* 0x000fe20006000000 */
[----:B------:R-:W-:Y:S01]  /*13ca0*/  FFMA.FTZ R16, R3, -R226, R185 ;  /* 0x800000e203107223 */ /* 0x000fe200000100b9 */
[----:B------:R-:W-:Y:S01]  /*13cb0*/  FSEL R7, R12, -INF , !P1 ;  /* 0xff8000000c077808 */ /* 0x000fe20004800000 */
[----:B------:R-:W-:Y:S01]  /*13cc0*/  VIADD R3, R2, 0x28 ;  /* 0x0000002802037836 */ /* 0x000fe20000000000 */
[C---:B------:R-:W-:Y:S02]  /*13cd0*/  ISETP.GE.AND P4, PT, R4.reuse, R228, PT ;  /* 0x000000e40400720c */ /* 0x040fe40003f86270 */
[----:B------:R-:W-:-:S02]  /*13ce0*/  ISETP.GE.AND P1, PT, R4, R227, PT ;  /* 0x000000e30400720c */ /* 0x000fc40003f26270 */
[----:B------:R-:W-:Y:S02]  /*13cf0*/  I2FP.F32.S32 R5, R5 ;  /* 0x0000000500057245 */ /* 0x000fe40000201400 */
[----:B------:R-:W-:Y:S02]  /*13d00*/  FSEL R30, R10, -INF , !P3 ;  /* 0xff8000000a1e7808 */ /* 0x000fe40005800000 */
[----:B------:R-:W-:Y:S02]  /*13d10*/  FSEL R29, R11, -INF , !P6 ;  /* 0xff8000000b1d7808 */ /* 0x000fe40007000000 */
[C---:B------:R-:W-:Y:S02]  /*13d20*/  ISETP.GE.OR P4, PT, R4.reuse, R233, !P4 ;  /* 0x000000e90400720c */ /* 0x040fe40006786670 */
[----:B------:R-:W-:Y:S01]  /*13d30*/  ISETP.GE.OR P1, PT, R4, R232, !P1 ;  /* 0x000000e80400720c */ /* 0x000fe20004f26670 */
[----:B------:R-:W-:Y:S01]  /*13d40*/  IMAD.IADD R4, R231, 0x1, -R4 ;  /* 0x00000001e7047824 */ /* 0x000fe200078e0a04 */
[----:B------:R-:W-:-:S02]  /*13d50*/  ISETP.GE.AND P3, PT, R3, R228, PT ;  /* 0x000000e40300720c */ /* 0x000fc40003f66270 */
[----:B------:R-:W-:Y:S01]  /*13d60*/  ISETP.GE.AND P6, PT, R3, R227, PT ;  /* 0x000000e30300720c */ /* 0x000fe20003fc6270 */
[----:B------:R-:W-:Y:S01]  /*13d70*/  FFMA.FTZ R15, R5, -R226, R186 ;  /* 0x800000e2050f7223 */ /* 0x000fe200000100ba */
[----:B------:R-:W-:Y:S01]  /*13d80*/  IMAD.IADD R5, R230, 0x1, -R3 ;  /* 0x00000001e6057824 */ /* 0x000fe200078e0a03 */
[C---:B------:R-:W-:Y:S02]  /*13d90*/  ISETP.GE.OR P3, PT, R3.reuse, R233, !P3 ;  /* 0x000000e90300720c */ /* 0x040fe40005f66670 */
[----:B------:R-:W-:Y:S02]  /*13da0*/  ISETP.GE.OR P6, PT, R3, R232, !P6 ;  /* 0x000000e80300720c */ /* 0x000fe400077c6670 */
[----:B------:R-:W-:Y:S02]  /*13db0*/  IADD3 R3, R231, -R3, RZ ;  /* 0x80000003e7037210 */ /* 0x000fe40007ffe0ff */
[----:B------:R-:W-:Y:S02]  /*13dc0*/  IABS R4, R4 ;  /* 0x0000000400047213 */ /* 0x000fe40000000000 */
[----:B------:R-:W-:-:S02]  /*13dd0*/  IABS R10, R5 ;  /* 0x00000005000a7213 */ /* 0x000fc40000000000 */
[----:B------:R-:W-:Y:S01]  /*13de0*/  IABS R5, R3 ;  /* 0x0000000300057213 */ /* 0x000fe20000000000 */
[----:B------:R-:W-:Y:S01]  /*13df0*/  IMAD.MOV.U32 R3, RZ, RZ, R4 ;  /* 0x000000ffff037224 */ /* 0x000fe200078e0004 */
[----:B------:R-:W-:Y:S01]  /*13e00*/  IABS R6, R6 ;  /* 0x0000000600067213 */ /* 0x000fe20000000000 */
[----:B------:R-:W-:-:S03]  /*13e10*/  IMAD.MOV.U32 R4, RZ, RZ, R10 ;  /* 0x000000ffff047224 */ /* 0x000fc600078e000a */
[----:B------:R-:W-:Y:S02]  /*13e20*/  I2FP.F32.S32 R6, R6 ;  /* 0x0000000600067245 */ /* 0x000fe40000201400 */
[----:B------:R-:W-:Y:S02]  /*13e30*/  I2FP.F32.S32 R3, R3 ;  /* 0x0000000300037245 */ /* 0x000fe40000201400 */
[----:B------:R-:W-:Y:S01]  /*13e40*/  I2FP.F32.S32 R4, R4 ;  /* 0x0000000400047245 */ /* 0x000fe20000201400 */
[-C--:B------:R-:W-:Y:S02]  /*13e50*/  FFMA.FTZ R6, R6, -R226.reuse, R184 ;  /* 0x800000e206067223 */ /* 0x080fe400000100b8 */
[-C--:B------:R-:W-:Y:S01]  /*13e60*/  FFMA.FTZ R12, R3, -R226.reuse, R187 ;  /* 0x800000e2030c7223 */ /* 0x080fe200000100bb */
[----:B------:R-:W-:Y:S01]  /*13e70*/  VIADD R3, R2, 0x29 ;  /* 0x0000002902037836 */ /* 0x000fe20000000000 */
[----:B------:R-:W-:Y:S01]  /*13e80*/  FSEL R27, R14, -INF , !P0 ;  /* 0xff8000000e1b7808 */ /* 0x000fe20004000000 */
[----:B------:R-:W-:Y:S01]  /*13e90*/  FFMA.FTZ R13, R4, -R226, R188 ;  /* 0x800000e2040d7223 */ /* 0x000fe200000100bc */
[----:B------:R-:W-:-:S02]  /*13ea0*/  FSEL R25, R6, -INF , !P5 ;  /* 0xff80000006197808 */ /* 0x000fc40006800000 */
[----:B------:R-:W-:Y:S02]  /*13eb0*/  I2FP.F32.S32 R5, R5 ;  /* 0x0000000500057245 */ /* 0x000fe40000201400 */
[C---:B------:R-:W-:Y:S02]  /*13ec0*/  ISETP.GE.AND P0, PT, R3.reuse, R228, PT ;  /* 0x000000e40300720c */ /* 0x040fe40003f06270 */
[C---:B------:R-:W-:Y:S02]  /*13ed0*/  ISETP.GE.AND P5, PT, R3.reuse, R227, PT ;  /* 0x000000e30300720c */ /* 0x040fe40003fa6270 */
[----:B------:R-:W-:Y:S01]  /*13ee0*/  IADD3 R4, R2, 0x30, RZ ;  /* 0x0000003002047810 */ /* 0x000fe20007ffe0ff */
[--C-:B------:R-:W-:Y:S01]  /*13ef0*/  IMAD.IADD R6, R230, 0x1, -R3.reuse ;  /* 0x00000001e6067824 */ /* 0x100fe200078e0a03 */
[----:B------:R-:W-:Y:S01]  /*13f00*/  ISETP.GE.OR P0, PT, R3, R233, !P0 ;  /* 0x000000e90300720c */ /* 0x000fe20004706670 */
[----:B------:R-:W-:Y:S01]  /*13f10*/  FFMA.FTZ R132, R5, -R226, R190 ;  /* 0x800000e205847223 */ /* 0x000fe200000100be */
[----:B------:R-:W-:Y:S01]  /*13f20*/  ISETP.GE.OR P5, PT, R3, R232, !P5 ;  /* 0x000000e80300720c */ /* 0x000fe20006fa6670 */
[----:B------:R-:W-:-:S02]  /*13f30*/  IMAD.IADD R3, R231, 0x1, -R3 ;  /* 0x00000001e7037824 */ /* 0x000fc400078e0a03 */
[----:B------:R-:W-:Y:S01]  /*13f40*/  IMAD.IADD R5, R230, 0x1, -R4 ;  /* 0x00000001e6057824 */ /* 0x000fe200078e0a04 */
[----:B------:R-:W-:Y:S02]  /*13f50*/  IABS R10, R6 ;  /* 0x00000006000a7213 */ /* 0x000fe40000000000 */
[----:B------:R-:W-:Y:S02]  /*13f60*/  IABS R6, R3 ;  /* 0x0000000300067213 */ /* 0x000fe40000000000 */
[----:B------:R-:W-:Y:S02]  /*13f70*/  IABS R3, R5 ;  /* 0x0000000500037213 */ /* 0x000fe40000000000 */
[----:B------:R-:W-:Y:S02]  /*13f80*/  I2FP.F32.S32 R6, R6 ;  /* 0x0000000600067245 */ /* 0x000fe40000201400 */
[----:B------:R-:W-:Y:S02]  /*13f90*/  I2FP.F32.S32 R3, R3 ;  /* 0x0000000300037245 */ /* 0x000fe40000201400 */
[----:B------:R-:W-:Y:S01]  /*13fa0*/  MOV R5, R10 ;  /* 0x0000000a00057202 */ /* 0x000fe20000000f00 */
[-C--:B------:R-:W-:Y:S01]  /*13fb0*/  FFMA.FTZ R14, R6, -R226.reuse, R191 ;  /* 0x800000e2060e7223 */ /* 0x080fe200000100bf */
[----:B------:R-:W-:Y:S01]  /*13fc0*/  FSEL R23, R15, -INF , !P2 ;  /* 0xff8000000f177808 */ /* 0x000fe20005000000 */
[----:B------:R-:W-:Y:S01]  /*13fd0*/  FFMA.FTZ R10, R3, -R226, R240 ;  /* 0x800000e2030a7223 */ /* 0x000fe200000100f0 */
[----:B------:R-:W-:Y:S01]  /*13fe0*/  FSEL R6, R16, -INF , !P4 ;  /* 0xff80000010067808 */ /* 0x000fe20006000000 */
[----:B------:R-:W-:Y:S01]  /*13ff0*/  VIADD R3, R2, 0x31 ;  /* 0x0000003102037836 */ /* 0x000fe20000000000 */
[----:B------:R-:W-:-:S02]  /*14000*/  ISETP.GE.AND P2, PT, R4, R228, PT ;  /* 0x000000e40400720c */ /* 0x000fc40003f46270 */
[----:B------:R-:W-:Y:S02]  /*14010*/  ISETP.GE.AND P4, PT, R4, R227, PT ;  /* 0x000000e30400720c */ /* 0x000fe40003f86270 */
        /* <DEDUP_REMOVED lines=16> */
[----:B------:R-:W-:-:S05]  /*14120*/  IMAD.MOV.U32 R3, RZ, RZ, R4 ;  /* 0x000000ffff037224 */ /* 0x000fca00078e0004 */
[----:B------:R-:W-:Y:S02]  /*14130*/  I2FP.F32.S32 R3, R3 ;  /* 0x0000000300037245 */ /* 0x000fe40000201400 */
[----:B------:R-:W-:Y:S01]  /*14140*/  I2FP.F32.S32 R5, R5 ;  /* 0x0000000500057245 */ /* 0x000fe20000201400 */
[----:B------:R-:W-:Y:S02]  /*14150*/  IMAD.MOV.U32 R4, RZ, RZ, R12 ;  /* 0x000000ffff047224 */ /* 0x000fe400078e000c */
[-C--:B------:R-:W-:Y:S01]  /*14160*/  FFMA.FTZ R13, R3, -R226.reuse, R242 ;  /* 0x800000e2030d7223 */ /* 0x080fe200000100f2 */
[----:B------:R-:W-:Y:S02]  /*14170*/  VIADD R3, R2, 0x38 ;  /* 0x0000003802037836 */ /* 0x000fe40000000000 */
[----:B------:R-:W-:Y:S01]  /*14180*/  FFMA.FTZ R18, R5, -R226, R243 ;  /* 0x800000e205127223 */ /* 0x000fe200000100f3 */
[----:B------:R-:W-:Y:S02]  /*14190*/  FSEL R21, R11, -INF , !P0 ;  /* 0xff8000000b157808 */ /* 0x000fe40004000000 */
[----:B------:R-:W-:-:S02]  /*141a0*/  FSEL R5, R10, -INF , !P2 ;  /* 0xff8000000a057808 */ /* 0x000fc40005000000 */
[----:B------:R-:W-:Y:S02]  /*141b0*/  I2FP.F32.S32 R4, R4 ;  /* 0x0000000400047245 */ /* 0x000fe40000201400 */
[C---:B------:R-:W-:Y:S02]  /*141c0*/  ISETP.GE.AND P0, PT, R3.reuse, R228, PT ;  /* 0x000000e40300720c */ /* 0x040fe40003f06270 */
[C---:B------:R-:W-:Y:S02]  /*141d0*/  ISETP.GE.AND P2, PT, R3.reuse, R227, PT ;  /* 0x000000e30300720c */ /* 0x040fe40003f46270 */
[----:B------:R-:W-:Y:S01]  /*141e0*/  IADD3 R2, R2, 0x39, RZ ;  /* 0x0000003902027810 */ /* 0x000fe20007ffe0ff */
[----:B------:R-:W-:Y:S01]  /*141f0*/  IMAD.IADD R10, R230, 0x1, -R3 ;  /* 0x00000001e60a7824 */ /* 0x000fe200078e0a03 */
[C---:B------:R-:W-:Y:S01]  /*14200*/  ISETP.GE.OR P0, PT, R3.reuse, R233, !P0 ;  /* 0x000000e90300720c */ /* 0x040fe20004706670 */
[----:B------:R-:W-:Y:S01]  /*14210*/  FFMA.FTZ R12, R4, -R226, R241 ;  /* 0x800000e2040c7223 */ /* 0x000fe200000100f1 */
[----:B------:R-:W-:Y:S01]  /*14220*/  ISETP.GE.OR P2, PT, R3, R232, !P2 ;  /* 0x000000e80300720c */ /* 0x000fe20005746670 */
[----:B------:R-:W-:-:S02]  /*14230*/  IMAD.IADD R3, R231, 0x1, -R3 ;  /* 0x00000001e7037824 */ /* 0x000fc400078e0a03 */
[----:B------:R-:W-:Y:S01]  /*14240*/  IMAD.IADD R4, R230, 0x1, -R2 ;  /* 0x00000001e6047824 */ /* 0x000fe200078e0a02 */
[----:B------:R-:W-:Y:S02]  /*14250*/  IABS R11, R10 ;  /* 0x0000000a000b7213 */ /* 0x000fe40000000000 */
[----:B------:R-:W-:Y:S02]  /*14260*/  IABS R10, R3 ;  /* 0x00000003000a7213 */ /* 0x000fe40000000000 */
[----:B------:R-:W-:Y:S02]  /*14270*/  IABS R3, R4 ;  /* 0x0000000400037213 */ /* 0x000fe40000000000 */
[----:B------:R-:W-:-:S04]  /*14280*/  MOV R4, R11 ;  /* 0x0000000b00047202 */ /* 0x000fc80000000f00 */
[----:B------:R-:W-:-:S05]  /*14290*/  I2FP.F32.S32 R4, R4 ;  /* 0x0000000400047245 */ /* 0x000fca0000201400 */
[----:B------:R-:W-:Y:S01]  /*142a0*/  FFMA.FTZ R19, R4, -R226, R19 ;  /* 0x800000e204137223 */ /* 0x000fe20000010013 */
[----:B------:R-:W-:-:S05]  /*142b0*/  IMAD.IADD R4, R231, 0x1, -R2 ;  /* 0x00000001e7047824 */ /* 0x000fca00078e0a02 */
[----:B------:R-:W-:-:S05]  /*142c0*/  IABS R4, R4 ;  /* 0x0000000400047213 */ /* 0x000fca0000000000 */
[----:B------:R-:W-:Y:S01]  /*142d0*/  IMAD.MOV.U32 R16, RZ, RZ, R4 ;  /* 0x000000ffff107224 */ /* 0x000fe200078e0004 */
[----:B------:R-:W-:Y:S04]  /*142e0*/  STL [R1+0x1dc], R168 ;  /* 0x0001dca801007387 */ /* 0x000fe80000100800 */
[----:B------:R-:W-:Y:S01]  /*142f0*/  I2FP.F32.S32 R16, R16 ;  /* 0x0000001000107245 */ /* 0x000fe20000201400 */
[----:B------:R-:W-:Y:S04]  /*14300*/  STL [R1+0x1d8], R169 ;  /* 0x0001d8a901007387 */ /* 0x000fe80000100800 */
[----:B------:R-:W-:Y:S01]  /*14310*/  STL [R1+0x1e0], R230 ;  /* 0x0001e0e601007387 */ /* 0x000fe20000100800 */
[----:B------:R-:W-:-:S03]  /*14320*/  FFMA.FTZ R16, R16, -R226, R246 ;  /* 0x800000e210107223 */ /* 0x000fc600000100f6 */
[----:B------:R-:W-:Y:S01]  /*14330*/  STL [R1+0x1e4], R228 ;  /* 0x0001e4e401007387 */ /* 0x000fe20000100800 */
[----:B------:R-:W-:-:S03]  /*14340*/  IMAD.MOV.U32 R246, RZ, RZ, R249 ;  /* 0x000000fffff67224 */ /* 0x000fc600078e00f9 */
[----:B------:R-:W-:Y:S01]  /*14350*/  STL [R1+0x1e8], R227 ;  /* 0x0001e8e301007387 */ /* 0x000fe20000100800 */
[----:B------:R-:W-:-:S03]  /*14360*/  MOV R249, R194 ;  /* 0x000000c200f97202 */ /* 0x000fc60000000f00 */
[----:B------:R-:W-:Y:S04]  /*14370*/  STL [R1+0x1ec], R233 ;  /* 0x0001ece901007387 */ /* 0x000fe80000100800 */
[----:B------:R-:W-:Y:S04]  /*14380*/  STL [R1+0x1f8], R232 ;  /* 0x0001f8e801007387 */ /* 0x000fe80000100800 */
[----:B------:R-:W-:Y:S04]  /*14390*/  STL [R1+0x1fc], R231 ;  /* 0x0001fce701007387 */ /* 0x000fe80000100800 */
[----:B------:R-:W3:Y:S01]  /*143a0*/  LDL.LU R194, [R1+0x10c] ;  /* 0x00010c0001c27983 */ /* 0x000ee20000300800 */
[----:B------:R-:W-:-:S02]  /*143b0*/  I2FP.F32.S32 R10, R10 ;  /* 0x0000000a000a7245 */ /* 0x000fc40000201400 */
[----:B------:R-:W-:Y:S01]  /*143c0*/  I2FP.F32.S32 R3, R3 ;  /* 0x0000000300037245 */ /* 0x000fe20000201400 */
[----:B------:R-:W4:Y:S02]  /*143d0*/  LDL.64 R236, [R1] ;  /* 0x0000000001ec7983 */ /* 0x000f240000100a00 */
[-C--:B------:R-:W-:Y:S02]  /*143e0*/  FFMA.FTZ R17, R10, -R226.reuse, R17 ;  /* 0x800000e20a117223 */ /* 0x080fe40000010011 */
[----:B------:R-:W-:Y:S01]  /*143f0*/  FFMA.FTZ R10, R3, -R226, R20 ;  /* 0x800000e2030a7223 */ /* 0x000fe20000010014 */
[----:B------:R-:W-:Y:S01]  /*14400*/  FMNMX.FTZ R3, R248, R8, !PT ;  /* 0x00000008f8037209 */ /* 0x000fe20007810000 */
[----:B------:R-:W4:Y:S01]  /*14410*/  LDL R229, [R1+0xf0] ;  /* 0x0000f00001e57983 */ /* 0x000f220000100800 */
[----:B------:R-:W-:Y:S02]  /*14420*/  FSEL R20, R12, -INF , !P1 ;  /* 0xff8000000c147808 */ /* 0x000fe40004800000 */
[----:B------:R-:W-:Y:S01]  /*14430*/  FMNMX.FTZ R3, R35, R3, !PT ;  /* 0x0000000323037209 */ /* 0x000fe20007810000 */
[----:B------:R-:W4:Y:S01]  /*14440*/  LDL R234, [R1+0x110] ;  /* 0x0001100001ea7983 */ /* 0x000f220000100800 */
[----:B------:R-:W-:-:S02]  /*14450*/  FSEL R19, R19, -INF , !P0 ;  /* 0xff80000013137808 */ /* 0x000fc40004000000 */
[C---:B------:R-:W-:Y:S01]  /*14460*/  ISETP.GE.AND P1, PT, R2.reuse, R228, PT ;  /* 0x000000e40200720c */ /* 0x040fe20003f26270 */
[----:B------:R-:W4:Y:S01]  /*14470*/  LDL R235, [R1+0x114] ;  /* 0x0001140001eb7983 */ /* 0x000f220000100800 */
[C---:B------:R-:W-:Y:S02]  /*14480*/  ISETP.GE.AND P0, PT, R2.reuse, R227, PT ;  /* 0x000000e30200720c */ /* 0x040fe40003f06270 */
[----:B------:R-:W-:Y:S02]  /*14490*/  FMNMX.FTZ R3, R33, R3, !PT ;  /* 0x0000000321037209 */ /* 0x000fe40007810000 */
[C---:B------:R-:W-:Y:S02]  /*144a0*/  ISETP.GE.OR P1, PT, R2.reuse, R233, !P1 ;  /* 0x000000e90200720c */ /* 0x040fe40004f26670 */
[----:B------:R-:W-:Y:S02]  /*144b0*/  ISETP.GE.OR P0, PT, R2, R232, !P0 ;  /* 0x000000e80200720c */ /* 0x000fe40004706670 */
[----:B------:R-:W-:-:S04]  /*144c0*/  FMNMX.FTZ R2, R9, R3, !PT ;  /* 0x0000000309027209 */ /* 0x000fc80007810000 */
[----:B------:R-:W-:-:S04]  /*144d0*/  FMNMX.FTZ R2, R26, R2, !PT ;  /* 0x000000021a027209 */ /* 0x000fc80007810000 */
[----:B------:R-:W-:-:S04]  /*144e0*/  FMNMX.FTZ R2, R28, R2, !PT ;  /* 0x000000021c027209 */ /* 0x000fc80007810000 */
[----:B------:R-:W-:-:S04]  /*144f0*/  FMNMX.FTZ R2, R7, R2, !PT ;  /* 0x0000000207027209 */ /* 0x000fc80007810000 */
[----:B------:R-:W-:Y:S02]  /*14500*/  FMNMX.FTZ R3, R29, R2, !PT ;  /* 0x000000021d037209 */ /* 0x000fe40007810000 */
        /* <DEDUP_REMOVED lines=14> */
[----:B------:R-:W-:Y:S02]  /*145f0*/  FSEL R4, R10, -INF , !P1 ;  /* 0xff8000000a047808 */ /* 0x000fe40004800000 */
[----:B------:R-:W-:Y:S02]  /*14600*/  FMNMX.FTZ R133, R19, R3, !PT ;  /* 0x0000000313857209 */ /* 0x000fe40007810000 */
[----:B------:R-:W-:Y:S02]  /*14610*/  FMNMX.FTZ R2, R23, R2, !PT ;  /* 0x0000000217027209 */ /* 0x000fe40007810000 */
[----:B------:R-:W-:Y:S02]  /*14620*/  FMNMX.FTZ R133, R4, R133, !PT ;  /* 0x0000008504857209 */ /* 0x000fe40007810000 */
[----:B------:R-:W-:-:S02]  /*14630*/  FSEL R15, R132, -INF , !P6 ;  /* 0xff800000840f7808 */ /* 0x000fc40007000000 */
[----:B------:R-:W-:Y:S01]  /*14640*/  FMNMX.FTZ R2, R22, R2, !PT ;  /* 0x0000000216027209 */ /* 0x000fe20007810000 */
[----:B------:R-:W1:Y:S01]  /*14650*/  SHFL.BFLY PT, R3, R133, 0x2, 0x1f ;  /* 0x0c401f0085037f89 */ /* 0x000e6200000e0000 */
[----:B------:R-:W-:Y:S02]  /*14660*/  FSEL R14, R14, -INF , !P5 ;  /* 0xff8000000e0e7808 */ /* 0x000fe40006800000 */
[----:B------:R-:W-:Y:S02]  /*14670*/  FMNMX.FTZ R2, R15, R2, !PT ;  /* 0x000000020f027209 */ /* 0x000fe40007810000 */
[----:B------:R-:W-:Y:S02]  /*14680*/  FSEL R13, R13, -INF , !P4 ;  /* 0xff8000000d0d7808 */ /* 0x000fe40006000000 */
[----:B------:R-:W-:Y:S02]  /*14690*/  FMNMX.FTZ R2, R14, R2, !PT ;  /* 0x000000020e027209 */ /* 0x000fe40007810000 */
[----:B------:R-:W-:-:S02]  /*146a0*/  FSEL R18, R18, -INF , !P3 ;  /* 0xff80000012127808 */ /* 0x000fc40005800000 */
[----:B------:R-:W-:Y:S02]  /*146b0*/  FMNMX.FTZ R2, R13, R2, !PT ;  /* 0x000000020d027209 */ /* 0x000fe40007810000 */
        /* <DEDUP_REMOVED lines=11> */
[----:B------:R-:W-:Y:S01]  /*14770*/  FSETP.NEU.FTZ.AND P1, PT, R133, -INF , PT ;  /* 0xff8000008500780b */ /* 0x000fe20003f3d000 */
[----:B------:R-:W-:-:S05]  /*14780*/  FMUL.FTZ R3, R0, R133 ;  /* 0x0000008500037220 */ /* 0x000fca0000410000 */
[----:B------:R-:W-:-:S05]  /*14790*/  FSEL R3, R3, RZ, P1 ;  /* 0x000000ff03037208 */ /* 0x000fca0000800000 */
[-CC-:B------:R-:W-:Y:S01]  /*147a0*/  FFMA.FTZ R11, R8, R0.reuse, -R3.reuse ;  /* 0x00000000080b7223 */ /* 0x180fe20000010803 */
[----:B------:R-:W-:Y:S01]  /*147b0*/  FFMA.FTZ R8, R28, R0, -R3 ;  /* 0x000000001c087223 */ /* 0x000fe20000010803 */
[----:B-1----:R-:W-:-:S04]  /*147c0*/  FMNMX.FTZ R132, R132, R2, !PT ;  /* 0x0000000284847209 */ /* 0x002fc80007810000 */
[----:B------:R-:W-:Y:S01]  /*147d0*/  FSETP.NEU.FTZ.AND P0, PT, R132, -INF , PT ;  /* 0xff8000008400780b */ /* 0x000fe20003f1d000 */
[----:B------:R-:W-:Y:S01]  /*147e0*/  FMUL.FTZ R2, R0, R132 ;  /* 0x0000008400027220 */ /* 0x000fe20000410000 */
[-CC-:B------:R-:W-:Y:S01]  /*147f0*/  FFMA.FTZ R7, R7, R0.reuse, -R3.reuse ;  /* 0x0000000007077223 */ /* 0x180fe20000010803 */
[-CC-:B------:R-:W-:Y:S01]  /*14800*/  FFMA.FTZ R29, R29, R0.reuse, -R3.reuse ;  /* 0x000000001d1d7223 */ /* 0x180fe20000010803 */
[-CC-:B------:R-:W-:Y:S02]  /*14810*/  FFMA.FTZ R28, R25, R0.reuse, -R3.reuse ;  /* 0x00000000191c7223 */ /* 0x180fe40000010803 */
[----:B------:R-:W-:Y:S01]  /*14820*/  FSEL R2, R2, RZ, P0 ;  /* 0x000000ff02027208 */ /* 0x000fe20000000000 */
[-CC-:B------:R-:W-:Y:S01]  /*14830*/  FFMA.FTZ R12, R33, R0.reuse, -R3.reuse ;  /* 0x00000000210c7223 */ /* 0x180fe20000010803 */
[----:B------:R-:W-:Y:S01]  /*14840*/  MUFU.EX2 R25, R8 ;  /* 0x0000000800197308 */ /* 0x000fe20000000800 */
[-CC-:B------:R-:W-:Y:S01]  /*14850*/  FFMA.FTZ R178, R21, R0.reuse, -R3.reuse ;  /* 0x0000000015b27223 */ /* 0x180fe20000010803 */
[-CC-:B------:R-:W-:Y:S01]  /*14860*/  FFMA.FTZ R33, R6, R0.reuse, -R3.reuse ;  /* 0x0000000006217223 */ /* 0x180fe20000010803 */
[-CC-:B------:R-:W-:Y:S01]  /*14870*/  FFMA.FTZ R175, R24, R0.reuse, -R3.reuse ;  /* 0x0000000018af7223 */ /* 0x180fe20000010803 */
[-CC-:B------:R-:W-:Y:S01]  /*14880*/  FFMA.FTZ R182, R20, R0.reuse, -R3.reuse ;  /* 0x0000000014b67223 */ /* 0x180fe20000010803 */
[-C--:B------:R-:W-:Y:S01]  /*14890*/  FFMA.FTZ R183, R19, R0.reuse, -R3 ;  /* 0x0000000013b77223 */ /* 0x080fe20000010803 */
[----:B------:R-:W-:-:S02]  /*148a0*/  FFMA.FTZ R6, R172, R0, -R2 ;  /* 0x00000000ac067223 */ /* 0x000fc40000010802 */
[----:B------:R1:W-:Y:S01]  /*148b0*/  MUFU.EX2 R174, R7 ;  /* 0x0000000700ae7308 */ /* 0x0003e20000000800 */
[-CC-:B------:R-:W-:Y:S01]  /*148c0*/  FFMA.FTZ R19, R135, R0.reuse, -R2.reuse ;  /* 0x0000000087137223 */ /* 0x180fe20000010802 */
[-CC-:B------:R-:W-:Y:S01]  /*148d0*/  FFMA.FTZ R20, R134, R0.reuse, -R2.reuse ;  /* 0x0000000086147223 */ /* 0x180fe20000010802 */
[-CC-:B------:R-:W-:Y:S01]  /*148e0*/  FFMA.FTZ R34, R34, R0.reuse, -R2.reuse ;  /* 0x0000000022227223 */ /* 0x180fe20000010802 */
[-CC-:B------:R-:W-:Y:S01]  /*148f0*/  FFMA.FTZ R31, R31, R0.reuse, -R2.reuse ;  /* 0x000000001f1f7223 */ /* 0x180fe20000010802 */
[-CC-:B------:R-:W-:Y:S01]  /*14900*/  FFMA.FTZ R30, R30, R0.reuse, -R2.reuse ;  /* 0x000000001e1e7223 */ /* 0x180fe20000010802 */
[-CC-:B------:R-:W-:Y:S01]  /*14910*/  FFMA.FTZ R27, R27, R0.reuse, -R2.reuse ;  /* 0x000000001b1b7223 */ /* 0x180fe20000010802 */
[-CC-:B------:R-:W-:Y:S01]  /*14920*/  FFMA.FTZ R23, R23, R0.reuse, -R2.reuse ;  /* 0x0000000017177223 */ /* 0x180fe20000010802 */
[----:B------:R2:W-:Y:S01]  /*14930*/  MUFU.EX2 R21, R29 ;  /* 0x0000001d00157308 */ /* 0x0005e20000000800 */
[-CC-:B------:R-:W-:Y:S01]  /*14940*/  FFMA.FTZ R22, R22, R0.reuse, -R2.reuse ;  /* 0x0000000016167223 */ /* 0x180fe20000010802 */
[-CC-:B------:R-:W-:Y:S01]  /*14950*/  FFMA.FTZ R24, R15, R0.reuse, -R2.reuse ;  /* 0x000000000f187223 */ /* 0x180fe20000010802 */
[-CC-:B------:R-:W-:Y:S01]  /*14960*/  FFMA.FTZ R179, R17, R0.reuse, -R2.reuse ;  /* 0x0000000011b37223 */ /* 0x180fe20000010802 */
[----:B------:R-:W-:-:S04]  /*14970*/  FFMA.FTZ R180, R16, R0, -R2 ;  /* 0x0000000010b47223 */ /* 0x000fc80000010802 */
[----:B------:R2:W-:Y:S01]  /*14980*/  MUFU.EX2 R8, R28 ;  /* 0x0000001c00087308 */ /* 0x0005e20000000800 */
[-CC-:B-1----:R-:W-:Y:S01]  /*14990*/  FFMA.FTZ R7, R32, R0.reuse, -R2.reuse ;  /* 0x0000000020077223 */ /* 0x182fe20000010802 */
[-CC-:B------:R-:W-:Y:S01]  /*149a0*/  FFMA.FTZ R32, R13, R0.reuse, -R2.reuse ;  /* 0x000000000d207223 */ /* 0x180fe20000010802 */
[-C--:B------:R-:W-:Y:S01]  /*149b0*/  FFMA.FTZ R184, R4, R0.reuse, -R3 ;  /* 0x0000000004b87223 */ /* 0x080fe20000010803 */
[-CC-:B--2---:R-:W-:Y:S01]  /*149c0*/  FFMA.FTZ R29, R14, R0.reuse, -R2.reuse ;  /* 0x000000000e1d7223 */ /* 0x184fe20000010802 */
[----:B------:R-:W-:Y:S01]  /*149d0*/  STL [R1+0x200], R226 ;  /* 0x000200e201007387 */ /* 0x000fe20000100800 */
[----:B------:R-:W-:Y:S01]  /*149e0*/  FFMA.FTZ R28, R18, R0, -R2 ;  /* 0x00000000121c7223 */ /* 0x000fe20000010802 */
[----:B------:R-:W-:-:S05]  /*149f0*/  FSEL R2, R133, RZ, P1 ;  /* 0x000000ff85027208 */ /* 0x000fca0000800000 */
[----:B------:R-:W-:Y:S02]  /*14a00*/  FADD.FTZ R4, R248, -R2 ;  /* 0x80000002f8047221 */ /* 0x000fe40000010000 */
[----:B------:R-:W2:Y:S01]  /*14a10*/  LDL.LU R248, [R1+0xc4] ;  /* 0x0000c40001f87983 */ /* 0x000ea20000300800 */
[----:B------:R-:W-:Y:S01]  /*14a20*/  FSEL R2, R132, RZ, P0 ;  /* 0x000000ff84027208 */ /* 0x000fe20000000000 */
[-CC-:B------:R-:W-:Y:S01]  /*14a30*/  FFMA.FTZ R10, R35, R0.reuse, -R3.reuse ;  /* 0x00000000230a7223 */ /* 0x180fe20000010803 */
[-CC-:B------:R-:W-:Y:S01]  /*14a40*/  FFMA.FTZ R9, R9, R0.reuse, -R3.reuse ;  /* 0x0000000009097223 */ /* 0x180fe20000010803 */
[-CC-:B------:R-:W-:Y:S01]  /*14a50*/  FFMA.FTZ R26, R26, R0.reuse, -R3.reuse ;  /* 0x000000001a1a7223 */ /* 0x180fe20000010803 */
[----:B------:R-:W-:Y:S01]  /*14a60*/  FFMA.FTZ R181, R5, R0, -R3 ;  /* 0x0000000005b57223 */ /* 0x000fe20000010803 */
[----:B------:R-:W-:Y:S01]  /*14a70*/  FADD.FTZ R3, R224, -R2 ;  /* 0x80000002e0037221 */ /* 0x000fe20000010000 */
[----:B------:R1:W-:Y:S01]  /*14a80*/  STL.64 [R1+0x1f0], R132 ;  /* 0x0001f08401007387 */ /* 0x0003e20000100a00 */
[----:B---3--:R-:W-:-:S03]  /*14a90*/  VIADD R2, R194, 0xffffffff ;  /* 0xffffffffc2027836 */ /* 0x008fc60000000000 */
[----:B------:R-:W3:Y:S04]  /*14aa0*/  LDL.LU R194, [R1+0xc8] ;  /* 0x0000c80001c27983 */ /* 0x000ee80000300800 */
[----:B------:R-:W-:Y:S04]  /*14ab0*/  STL [R1+0x204], R239 ;  /* 0x000204ef01007387 */ /* 0x000fe80000100800 */
[----:B------:R-:W3:Y:S04]  /*14ac0*/  LDL R212, [R1+0xdc] ;  /* 0x0000dc0001d47983 */ /* 0x000ee80000100800 */
[----:B------:R-:W3:Y:S04]  /*14ad0*/  LDL R211, [R1+0xcc] ;  /* 0x0000cc0001d37983 */ /* 0x000ee80000100800 */
[----:B------:R-:W3:Y:S04]  /*14ae0*/  LDL R210, [R1+0xd8] ;  /* 0x0000d80001d27983 */ /* 0x000ee80000100800 */
[----:B------:R-:W3:Y:S01]  /*14af0*/  LDL R200, [R1+0xd0] ;  /* 0x0000d00001c87983 */ /* 0x000ee20000100800 */
[----:B------:R-:W-:Y:S01]  /*14b00*/  FMUL.FTZ R4, R0, R4 ;  /* 0x0000000400047220 */ /* 0x000fe20000410000 */
[----:B----4-:R-:W-:Y:S01]  /*14b10*/  LOP3.LUT R14, R237, R2, RZ, 0x3c, !PT ;  /* 0x00000002ed0e7212 */ /* 0x010fe200078e3cff */
[----:B------:R-:W-:Y:S01]  /*14b20*/  MUFU.EX2 R11, R11 ;  /* 0x0000000b000b7308 */ /* 0x000fe20000000800 */
[----:B-1----:R-:W-:-:S04]  /*14b30*/  IMAD.WIDE.U32 R132, R229, -0x326172a9, RZ ;  /* 0xcd9e8d57e5847825 */ /* 0x002fc800078e00ff */
[----:B------:R-:W-:Y:S01]  /*14b40*/  FMUL.FTZ R5, R0, R3 ;  /* 0x0000000300057220 */ /* 0x000fe20000410000 */
[----:B------:R1:W4:Y:S02]  /*14b50*/  LDL.LU.S16 R168, [R1+0x10] ;  /* 0x0000100001a87983 */ /* 0x0003240000300600 */
[----:B------:R-:W-:Y:S01]  /*14b60*/  MUFU.EX2 R2, R4 ;  /* 0x0000000400027308 */ /* 0x000fe20000000800 */
[----:B------:R-:W-:Y:S01]  /*14b70*/  IMAD.SHL.U32 R0, R239, 0x2, RZ ;  /* 0x00000002ef007824 */ /* 0x000fe200078e00ff */
[----:B------:R-:W-:-:S06]  /*14b80*/  LOP3.LUT R3, R234, R133, RZ, 0x3c, !PT ;  /* 0x00000085ea037212 */ /* 0x000fcc00078e3cff */
[----:B------:R-:W1:Y:S01]  /*14b90*/  MUFU.EX2 R10, R10 ;  /* 0x0000000a000a7308 */ /* 0x000e620000000800 */
[----:B------:R-:W-:Y:S01]  /*14ba0*/  LOP3.LUT R13, R237, R0, RZ, 0x3c, !PT ;  /* 0x00000000ed0d7212 */ /* 0x000fe200078e3cff */
[----:B------:R-:W-:Y:S01]  /*14bb0*/  IMAD.WIDE.U32 R176, R3, -0x2daee0ad, RZ ;  /* 0xd2511f5303b07825 */ /* 0x000fe200078e00ff */
[----:B------:R-:W-:-:S05]  /*14bc0*/  IADD3 R3, R237, -0x4498517b, RZ ;  /* 0xbb67ae85ed037810 */ /* 0x000fca0007ffe0ff */
[----:B------:R-:W2:Y:S08]  /*14bd0*/  MUFU.EX2 R12, R12 ;  /* 0x0000000c000c7308 */ /* 0x000eb00000000800 */
[----:B------:R1:W-:Y:S02]  /*14be0*/  MUFU.EX2 R0, R5 ;  /* 0x0000000500007308 */ /* 0x0003e40000000800 */
[----:B-1----:R-:W-:-:S03]  /*14bf0*/  IMAD.WIDE.U32 R4, R235, -0x2daee0ad, RZ ;  /* 0xd2511f53eb047825 */ /* 0x002fc600078e00ff */
[----:B------:R-:W-:Y:S02]  /*14c00*/  LOP3.LUT R172, R177, R3, R4, 0x96, !PT ;  /* 0x00000003b1ac7212 */ /* 0x000fe400078e9604 */
[-C--:B------:R-:W-:Y:S02]  /*14c10*/  LOP3.LUT R185, R13, R5.reuse, RZ, 0x3c, !PT ;  /* 0x000000050db97212 */ /* 0x080fe400078e3cff */
[----:B------:R-:W-:Y:S01]  /*14c20*/  LOP3.LUT R13, R14, R5, RZ, 0x3c, !PT ;  /* 0x000000050e0d7212 */ /* 0x000fe200078e3cff */
[----:B------:R-:W1:Y:S08]  /*14c30*/  MUFU.EX2 R9, R9 ;  /* 0x0000000900097308 */ /* 0x000e700000000800 */
[----:B------:R-:W1:Y:S08]  /*14c40*/  MUFU.EX2 R26, R26 ;  /* 0x0000001a001a7308 */ /* 0x000e700000000800 */
[----:B------:R-:W-:Y:S08]  /*14c50*/  MUFU.EX2 R7, R7 ;  /* 0x0000000700077308 */ /* 0x000ff00000000800 */
[----:B------:R-:W1:Y:S01]  /*14c60*/  MUFU.EX2 R6, R6 ;  /* 0x0000000600067308 */ /* 0x000e620000000800 */
[----:B------:R-:W-:Y:S01]  /*14c70*/  F2FP.BF16.F32.PACK_AB R238, R10, R11 ;  /* 0x0000000b0aee723e */ /* 0x000fe200000010ff */
[----:B--2---:R-:W-:-:S04]  /*14c80*/  FFMA.FTZ R3, R248, R2, R11 ;  /* 0x00000002f8037223 */ /* 0x004fc8000001000b */
[----:B------:R-:W-:-:S04]  /*14c90*/  FADD.FTZ R3, R10, R3 ;  /* 0x000000030a037221 */ /* 0x000fc80000010000 */
[----:B------:R-:W-:Y:S02]  /*14ca0*/  FADD.FTZ R5, R12, R3 ;  /* 0x000000030c057221 */ /* 0x000fe40000010000 */
[----:B------:R2:W-:Y:S02]  /*14cb0*/  MUFU.EX2 R3, R20 ;  /* 0x0000001400037308 */ /* 0x0005e40000000800 */
[----:B--2---:R2:W2:Y:S01]  /*14cc0*/  LDL.LU.S16 R20, [R1+0xc] ;  /* 0x00000c0001147983 */ /* 0x0044a20000300600 */
[----:B-1----:R-:W-:-:S05]  /*14cd0*/  FADD.FTZ R5, R9, R5 ;  /* 0x0000000509057221 */ /* 0x002fca0000010000 */
[----:B------:R-:W1:Y:S01]  /*14ce0*/  MUFU.EX2 R4, R19 ;  /* 0x0000001300047308 */ /* 0x000e620000000800 */
[----:B------:R-:W-:Y:S01]  /*14cf0*/  FADD.FTZ R10, R26, R5 ;  /* 0x000000051a0a7221 */ /* 0x000fe20000010000 */
[----:B------:R-:W-:-:S03]  /*14d00*/  F2FP.BF16.F32.PACK_AB R205, R6, R7 ;  /* 0x0000000706cd723e */ /* 0x000fc600000010ff */
[----:B------:R-:W-:-:S03]  /*14d10*/  FADD.FTZ R10, R25, R10 ;  /* 0x0000000a190a7221 */ /* 0x000fc60000010000 */
[----:B------:R-:W3:Y:S01]  /*14d20*/  MUFU.EX2 R5, R33 ;  /* 0x0000002100057308 */ /* 0x000ee20000000800 */
[----:B------:R-:W-:Y:S02]  /*14d30*/  IMAD.MOV.U32 R248, RZ, RZ, R195 ;  /* 0x000000fffff87224 */ /* 0x000fe400078e00c3 */
[C---:B------:R-:W-:Y:S02]  /*14d40*/  VIADD R206, R236.reuse, 0x9e3779b9 ;  /* 0x9e3779b9ecce7836 */ /* 0x040fe40000000000 */
[----:B------:R-:W-:Y:S02]  /*14d50*/  VIADD R213, R236, 0x3c6ef372 ;  /* 0x3c6ef372ecd57836 */ /* 0x000fe40000000000 */
[----:B------:R-:W-:Y:S01]  /*14d60*/  IMAD.WIDE.U32 R172, R172, -0x326172a9, RZ ;  /* 0xcd9e8d57acac7825 */ /* 0x000fe200078e00ff */
[----:B-1----:R-:W-:-:S03]  /*14d70*/  F2FP.BF16.F32.PACK_AB R222, R3, R4 ;  /* 0x0000000403de723e */ /* 0x002fc600000010ff */
[----:B---3--:R-:W-:-:S04]  /*14d80*/  FFMA.FTZ R11, R194, R0, R7 ;  /* 0x00000000c20b7223 */ /* 0x008fc80000010007 */
[----:B------:R-:W-:Y:S01]  /*14d90*/  FADD.FTZ R11, R6, R11 ;  /* 0x0000000b060b7221 */ /* 0x000fe20000010000 */
[----:B------:R-:W-:-:S04]  /*14da0*/  FADD.FTZ R6, R174, R10 ;  /* 0x0000000aae067221 */ /* 0x000fc80000010000 */
[----:B------:R-:W-:Y:S01]  /*14db0*/  FADD.FTZ R6, R21, R6 ;  /* 0x0000000615067221 */ /* 0x000fe20000010000 */
[----:B------:R-:W-:-:S04]  /*14dc0*/  IMAD.WIDE.U32 R194, R13, -0x326172a9, RZ ;  /* 0xcd9e8d570dc27825 */ /* 0x000fc800078e00ff */
[----:B------:R-:W-:Y:S01]  /*14dd0*/  FADD.FTZ R6, R8, R6 ;  /* 0x0000000608067221 */ /* 0x000fe20000010000 */
[----:B------:R-:W-:Y:S01]  /*14de0*/  FADD.FTZ R7, R4, R11 ;  /* 0x0000000b04077221 */ /* 0x000fe20000010000 */
[----:B------:R-:W-:Y:S02]  /*14df0*/  LOP3.LUT R4, R195, R206, R132, 0x96, !PT ;  /* 0x000000cec3047212 */ /* 0x000fe400078e9684 */
[----:B------:R-:W-:Y:S01]  /*14e00*/  FADD.FTZ R19, R5, R6 ;  /* 0x0000000605137221 */ /* 0x000fe20000010000 */
[----:B------:R-:W-:Y:S01]  /*14e10*/  LOP3.LUT R6, R173, R213, R194, 0x96, !PT ;  /* 0x000000d5ad067212 */ /* 0x000fe200078e96c2 */
[----:B------:R-:W-:Y:S01]  /*14e20*/  FADD.FTZ R14, R3, R7 ;  /* 0x00000007030e7221 */ /* 0x000fe20000010000 */
[----:B------:R-:W-:Y:S01]  /*14e30*/  F2FP.BF16.F32.PACK_AB R35, R5, R8 ;  /* 0x000000080523723e */ /* 0x000fe200000010ff */
[----:B------:R-:W-:-:S04]  /*14e40*/  IMAD.WIDE.U32 R4, R4, -0x2daee0ad, RZ ;  /* 0xd2511f5304047825 */ /* 0x000fc800078e00ff */
[----:B------:R-:W-:Y:S01]  /*14e50*/  IMAD.WIDE.U32 R6, R6, -0x2daee0ad, RZ ;  /* 0xd2511f5306067825 */ /* 0x000fe200078e00ff */
[----:B------:R-:W-:-:S04]  /*14e60*/  LOP3.LUT R10, R5, R212, R176, 0x96, !PT ;  /* 0x000000d4050a7212 */ /* 0x000fc800078e96b0 */
[----:B------:R-:W-:Y:S01]  /*14e70*/  LOP3.LUT R8, R7, R248, R4, 0x96, !PT ;  /* 0x000000f807087212 */ /* 0x000fe200078e9604 */
[----:B------:R-:W-:Y:S01]  /*14e80*/  IMAD.WIDE.U32 R10, R10, -0x326172a9, RZ ;  /* 0xcd9e8d570a0a7825 */ /* 0x000fe200078e00ff */
[----:B------:R-:W-:-:S03]  /*14e90*/  F2FP.BF16.F32.PACK_AB R223, R9, R12 ;  /* 0x0000000c09df723e */ /* 0x000fc600000010ff */
[----:B------:R-:W-:Y:S01]  /*14ea0*/  IMAD.WIDE.U32 R8, R8, -0x326172a9, RZ ;  /* 0xcd9e8d5708087825 */ /* 0x000fe200078e00ff */
[----:B------:R-:W-:-:S04]  /*14eb0*/  LOP3.LUT R5, R11, R211, R172, 0x96, !PT ;  /* 0x000000d30b057212 */ /* 0x000fc800078e96ac */
[----:B------:R-:W-:Y:S01]  /*14ec0*/  LOP3.LUT R10, R9, R210, R10, 0x96, !PT ;  /* 0x000000d2090a7212 */ /* 0x000fe200078e960a */
[----:B------:R-:W-:Y:S02]  /*14ed0*/  IMAD.MOV.U32 R209, RZ, RZ, R246 ;  /* 0x000000ffffd17224 */ /* 0x000fe400078e00f6 */
[----:B------:R-:W-:-:S04]  /*14ee0*/  IMAD.WIDE.U32 R4, R5, -0x2daee0ad, RZ ;  /* 0xd2511f5305047825 */ /* 0x000fc800078e00ff */
[----:B------:R-:W-:Y:S01]  /*14ef0*/  IMAD.WIDE.U32 R10, R10, -0x2daee0ad, RZ ;  /* 0xd2511f530a0a7825 */ /* 0x000fe200078e00ff */
[----:B------:R-:W-:-:S04]  /*14f00*/  LOP3.LUT R6, R5, R209, R6, 0x96, !PT ;  /* 0x000000d105067212 */ /* 0x000fc800078e9606 */
[----:B------:R-:W-:Y:S01]  /*14f10*/  LOP3.LUT R4, R11, R249, R4, 0x96, !PT ;  /* 0x000000f90b047212 */ /* 0x000fe200078e9604 */
[----:B------:R-:W-:-:S04]  /*14f20*/  IMAD.WIDE.U32 R6, R6, -0x326172a9, RZ ;  /* 0xcd9e8d5706067825 */ /* 0x000fc800078e00ff */
[----:B------:R-:W-:-:S05]  /*14f30*/  IMAD.WIDE.U32 R4, R4, -0x326172a9, RZ ;  /* 0xcd9e8d5704047825 */ /* 0x000fca00078e00ff */
[----:B------:R-:W-:-:S04]  /*14f40*/  LOP3.LUT R3, R5, R252, R6, 0x96, !PT ;  /* 0x000000fc05037212 */ /* 0x000fc800078e9606 */
[----:B------:R-:W-:-:S04]  /*14f50*/  LOP3.LUT R6, R3, 0xff, RZ, 0xc0, !PT ;  /* 0x000000ff03067812 */ /* 0x000fc800078ec0ff */
[----:B------:R-:W-:Y:S02]  /*14f60*/  ISETP.GE.U32.AND P3, PT, R225, R6, PT ;  /* 0x00000006e100720c */ /* 0x000fe40003f66070 */
[----:B------:R-:W-:-:S04]  /*14f70*/  LOP3.LUT R6, R3, 0xffff, RZ, 0xc0, !PT ;  /* 0x0000ffff03067812 */ /* 0x000fc800078ec0ff */
[----:B------:R-:W-:-:S04]  /*14f80*/  SHF.R.U32.HI R6, RZ, 0x8, R6 ;  /* 0x00000008ff067819 */ /* 0x000fc80000011606 */
[----:B------:R-:W-:-:S04]  /*14f90*/  LOP3.LUT R6, R6, 0xffff, RZ, 0xc0, !PT ;  /* 0x0000ffff06067812 */ /* 0x000fc800078ec0ff */
[C---:B------:R-:W-:Y:S02]  /*14fa0*/  ISETP.GE.U32.AND P2, PT, R225.reuse, R6, PT ;  /* 0x00000006e100720c */ /* 0x040fe40003f46070 */
[--C-:B------:R-:W-:Y:S02]  /*14fb0*/  SHF.R.U32.HI R6, RZ, 0x10, R3.reuse ;  /* 0x00000010ff067819 */ /* 0x100fe40000011603 */
[----:B------:R-:W-:Y:S01]  /*14fc0*/  SHF.R.U32.HI R3, RZ, 0x18, R3 ;  /* 0x00000018ff037819 */ /* 0x000fe20000011603 */
[----:B------:R-:W1:Y:S03]  /*14fd0*/  MUFU.EX2 R12, R34 ;  /* 0x00000022000c7308 */ /* 0x000e660000000800 */
[----:B------:R-:W-:Y:S02]  /*14fe0*/  ISETP.GE.U32.AND P0, PT, R225, R3, PT ;  /* 0x00000003e100720c */ /* 0x000fe40003f06070 */
[----:B------:R-:W-:-:S02]  /*14ff0*/  LOP3.LUT R3, R4, 0xff, RZ, 0xc0, !PT ;  /* 0x000000ff04037812 */ /* 0x000fc400078ec0ff */
[----:B------:R-:W-:Y:S01]  /*15000*/  LOP3.LUT R17, R4, 0xffff, RZ, 0xc0, !PT ;  /* 0x0000ffff04117812 */ /* 0x000fe200078ec0ff */
[----:B------:R-:W3:Y:S01]  /*15010*/  MUFU.EX2 R11, R31 ;  /* 0x0000001f000b7308 */ /* 0x000ee20000000800 */
[----:B------:R-:W-:Y:S02]  /*15020*/  ISETP.GE.U32.AND P6, PT, R225, R3, PT ;  /* 0x00000003e100720c */ /* 0x000fe40003fc6070 */
[----:B------:R-:W-:Y:S02]  /*15030*/  SHF.R.U32.HI R3, RZ, 0x10, R4 ;  /* 0x00000010ff037819 */ /* 0x000fe40000011604 */
[----:B------:R-:W-:Y:S02]  /*15040*/  LOP3.LUT R7, R7, R200, R8, 0x96, !PT ;  /* 0x000000c807077212 */ /* 0x000fe400078e9608 */
[----:B------:R-:W-:Y:S01]  /*15050*/  SHF.R.U32.HI R4, RZ, 0x18, R4 ;  /* 0x00000018ff047819 */ /* 0x000fe20000011604 */
[----:B------:R-:W4:Y:S01]  /*15060*/  MUFU.EX2 R9, R30 ;  /* 0x0000001e00097308 */ /* 0x000f220000000800 */
[----:B------:R-:W-:-:S02]  /*15070*/  LOP3.LUT R6, R6, 0xff, RZ, 0xc0, !PT ;  /* 0x000000ff06067812 */ /* 0x000fc400078ec0ff */
[----:B------:R-:W-:Y:S01]  /*15080*/  ISETP.GE.U32.AND P4, PT, R225, R4, PT ;  /* 0x00000004e100720c */ /* 0x000fe20003f86070 */
[----:B------:R-:W-:Y:S01]  /*15090*/  IMAD.WIDE.U32 R4, R7, -0x2daee0ad, RZ ;  /* 0xd2511f5307047825 */ /* 0x000fe200078e00ff */
[----:B------:R-:W-:-:S03]  /*150a0*/  LOP3.LUT R3, R3, 0xff, RZ, 0xc0, !PT ;  /* 0x000000ff03037812 */ /* 0x000fc600078ec0ff */
[----:B------:R-:W4:Y:S01]  /*150b0*/  MUFU.EX2 R8, R27 ;  /* 0x0000001b00087308 */ /* 0x000f220000000800 */
[C---:B------:R-:W-:Y:S02]  /*150c0*/  ISETP.GE.U32.AND P5, PT, R225.reuse, R3, PT ;  /* 0x00000003e100720c */ /* 0x040fe40003fa6070 */
[----:B------:R-:W-:Y:S02]  /*150d0*/  ISETP.GE.U32.AND P1, PT, R225, R6, PT ;  /* 0x00000006e100720c */ /* 0x000fe40003f26070 */
[----:B------:R-:W-:Y:S02]  /*150e0*/  LOP3.LUT R3, R5, R247, R10, 0x96, !PT ;  /* 0x000000f705037212 */ /* 0x000fe400078e960a */
[----:B------:R-:W-:Y:S01]  /*150f0*/  LOP3.LUT R18, R4, 0xffff, RZ, 0xc0, !PT ;  /* 0x0000ffff04127812 */ /* 0x000fe200078ec0ff */
[----:B------:R-:W4:Y:S01]  /*15100*/  MUFU.EX2 R6, R23 ;  /* 0x0000001700067308 */ /* 0x000f220000000800 */
[----:B-1----:R-:W-:Y:S01]  /*15110*/  FADD.FTZ R5, R12, R14 ;  /* 0x0000000e0c057221 */ /* 0x002fe20000010000 */
[----:B------:R-:W-:-:S02]  /*15120*/  LOP3.LUT R13, R4, 0xff, RZ, 0xc0, !PT ;  /* 0x000000ff040d7812 */ /* 0x000fc400078ec0ff */
[--C-:B------:R-:W-:Y:S02]  /*15130*/  SHF.R.U32.HI R16, RZ, 0x10, R4.reuse ;  /* 0x00000010ff107819 */ /* 0x100fe40000011604 */
[----:B------:R-:W-:Y:S01]  /*15140*/  SHF.R.U32.HI R15, RZ, 0x18, R4 ;  /* 0x00000018ff0f7819 */ /* 0x000fe20000011604 */
[----:B---3--:R-:W-:Y:S01]  /*15150*/  FADD.FTZ R5, R11, R5 ;  /* 0x000000050b057221 */ /* 0x008fe20000010000 */
[----:B------:R-:W1:Y:S03]  /*15160*/  MUFU.EX2 R4, R22 ;  /* 0x0000001600047308 */ /* 0x000e660000000800 */
[----:B----4-:R-:W-:-:S04]  /*15170*/  FADD.FTZ R5, R9, R5 ;  /* 0x0000000509057221 */ /* 0x010fc80000010000 */
[----:B------:R-:W-:-:S04]  /*15180*/  FADD.FTZ R5, R8, R5 ;  /* 0x0000000508057221 */ /* 0x000fc80000010000 */
[----:B------:R-:W-:Y:S02]  /*15190*/  FADD.FTZ R10, R6, R5 ;  /* 0x00000005060a7221 */ /* 0x000fe40000010000 */
[----:B------:R-:W3:Y:S01]  /*151a0*/  MUFU.EX2 R5, R24 ;  /* 0x0000001800057308 */ /* 0x000ee20000000800 */
[----:B------:R-:W-:Y:S02]  /*151b0*/  PRMT R34, R35, 0x7632, R34 ;  /* 0x0000763223227816 */ /* 0x000fe40000000022 */
[C---:B-1----:R-:W-:Y:S01]  /*151c0*/  F2FP.BF16.F32.PACK_AB R6, R4.reuse, R6 ;  /* 0x000000060406723e */ /* 0x042fe200000010ff */
[----:B------:R-:W-:-:S04]  /*151d0*/  FADD.FTZ R14, R4, R10 ;  /* 0x0000000a040e7221 */ /* 0x000fc80000010000 */
[----:B------:R-:W1:Y:S01]  /*151e0*/  MUFU.EX2 R4, R29 ;  /* 0x0000001d00047308 */ /* 0x000e620000000800 */
[C---:B------:R-:W-:Y:S02]  /*151f0*/  PRMT R134, R6.reuse, 0x7632, R134 ;  /* 0x0000763206867816 */ /* 0x040fe40000000086 */
[----:B------:R-:W-:Y:S02]  /*15200*/  PRMT R135, R6, 0x7610, R135 ;  /* 0x0000761006877816 */ /* 0x000fe40000000087 */
[----:B------:R-:W-:Y:S01]  /*15210*/  SHF.R.U32.HI R6, RZ, 0x8, R17 ;  /* 0x00000008ff067819 */ /* 0x000fe20000011611 */
[----:B------:R-:W-:Y:S02]  /*15220*/  @!P2 HFMA2.BF16_V2 R186, -RZ.H0_H0, RZ.H0_H0, -R34.H0_H0 ;  /* 0x200000ffffbaa231 */ /* 0x000fe40000340922 */
[----:B------:R-:W4:Y:S01]  /*15230*/  MUFU.EX2 R7, R175 ;  /* 0x000000af00077308 */ /* 0x000f220000000800 */
[----:B------:R-:W-:Y:S02]  /*15240*/  LOP3.LUT R6, R6, 0xffff, RZ, 0xc0, !PT ;  /* 0x0000ffff06067812 */ /* 0x000fe400078ec0ff */
[----:B------:R-:W-:-:S02]  /*15250*/  PRMT R204, R35, 0x5410, R34 ;  /* 0x0000541023cc7816 */ /* 0x000fc40000000022 */
[----:B------:R-:W-:-:S03]  /*15260*/  @!P2 PRMT R34, R186, 0x5410, RZ ;  /* 0x00005410ba22a816 */ /* 0x000fc600000000ff */
[----:B------:R-:W4:Y:S01]  /*15270*/  MUFU.EX2 R10, R178 ;  /* 0x000000b2000a7308 */ /* 0x000f220000000800 */
[----:B------:R-:W-:Y:S01]  /*15280*/  ISETP.GE.U32.AND P2, PT, R225, R6, PT ;  /* 0x00000006e100720c */ /* 0x000fe20003f46070 */
[----:B---3--:R-:W-:Y:S01]  /*15290*/  FADD.FTZ R14, R5, R14 ;  /* 0x0000000e050e7221 */ /* 0x008fe20000010000 */
[----:B-1----:R-:W-:-:S05]  /*152a0*/  F2FP.BF16.F32.PACK_AB R33, R4, R5 ;  /* 0x000000050421723e */ /* 0x002fca00000010ff */
[----:B------:R-:W1:Y:S01]  /*152b0*/  MUFU.EX2 R6, R32 ;  /* 0x0000002000067308 */ /* 0x000e620000000800 */
[----:B------:R-:W-:Y:S01]  /*152c0*/  FADD.FTZ R14, R4, R14 ;  /* 0x0000000e040e7221 */ /* 0x000fe20000010000 */
[----:B------:R-:W-:-:S06]  /*152d0*/  @!P3 HFMA2.BF16_V2 R187, -RZ.H0_H0, RZ.H0_H0, -R35.H0_H0 ;  /* 0x200000ffffbbb231 */ /* 0x000fcc0000340923 */
[----:B------:R-:W3:Y:S01]  /*152e0*/  MUFU.EX2 R4, R28 ;  /* 0x0000001c00047308 */ /* 0x000ee20000000800 */
[----:B------:R-:W-:Y:S01]  /*152f0*/  @!P3 PRMT R35, R187, 0x5410, RZ ;  /* 0x00005410bb23b816 */ /* 0x000fe200000000ff */
[----:B------:R-:W-:Y:S01]  /*15300*/  @!P1 HFMA2.BF16_V2 R189, -RZ.H0_H0, RZ.H0_H0, -R135.H0_H0 ;  /* 0x200000ffffbd9231 */ /* 0x000fe20000340987 */
[----:B------:R-:W-:Y:S01]  /*15310*/  ISETP.GE.U32.AND P3, PT, R225, R13, PT ;  /* 0x0000000de100720c */ /* 0x000fe20003f66070 */
[----:B----4-:R-:W-:Y:S01]  /*15320*/  FADD.FTZ R17, R7, R19 ;  /* 0x0000001307117221 */ /* 0x010fe20000010000 */
[----:B------:R-:W-:Y:S02]  /*15330*/  LOP3.LUT R13, R16, 0xff, RZ, 0xc0, !PT ;  /* 0x000000ff100d7812 */ /* 0x000fe400078ec0ff */
[----:B------:R-:W-:Y:S02]  /*15340*/  F2FP.BF16.F32.PACK_AB R7, R10, R7 ;  /* 0x000000070a07723e */ /* 0x000fe400000010ff */
[----:B------:R-:W-:Y:S02]  /*15350*/  PRMT R203, R135, 0x5410, R134 ;  /* 0x0000541087cb7816 */ /* 0x000fe40000000086 */
[----:B------:R-:W-:-:S02]  /*15360*/  @!P1 PRMT R135, R189, 0x5410, RZ ;  /* 0x00005410bd879816 */ /* 0x000fc400000000ff */
[C---:B------:R-:W-:Y:S02]  /*15370*/  PRMT R31, R7.reuse, 0x7610, R31 ;  /* 0x00007610071f7816 */ /* 0x040fe4000000001f */
[----:B------:R-:W-:Y:S01]  /*15380*/  PRMT R30, R7, 0x7632, R30 ;  /* 0x00007632071e7816 */ /* 0x000fe2000000001e */
[----:B-1----:R-:W-:Y:S01]  /*15390*/  FADD.FTZ R7, R6, R14 ;  /* 0x0000000e06077221 */ /* 0x002fe20000010000 */
[----:B------:R-:W-:Y:S01]  /*153a0*/  ISETP.GE.U32.AND P1, PT, R225, R13, PT ;  /* 0x0000000de100720c */ /* 0x000fe20003f26070 */
[----:B------:R-:W-:Y:S01]  /*153b0*/  MUFU.EX2 R14, R182 ;  /* 0x000000b6000e7308 */ /* 0x000fe20000000800 */
[----:B------:R-:W-:Y:S01]  /*153c0*/  LOP3.LUT R5, R3, 0xffff, RZ, 0xc0, !PT ;  /* 0x0000ffff03057812 */ /* 0x000fe200078ec0ff */
[----:B------:R-:W-:Y:S02]  /*153d0*/  @!P2 HFMA2.BF16_V2 R191, -RZ.H0_H0, RZ.H0_H0, -R30.H0_H0 ;  /* 0x200000ffffbfa231 */ /* 0x000fe4000034091e */
[C---:B---3--:R-:W-:Y:S01]  /*153e0*/  FADD.FTZ R7, R4.reuse, R7 ;  /* 0x0000000704077221 */ /* 0x048fe20000010000 */
[----:B------:R-:W-:-:S03]  /*153f0*/  F2FP.BF16.F32.PACK_AB R6, R4, R6 ;  /* 0x000000060406723e */ /* 0x000fc600000010ff */
[----:B------:R-:W1:Y:S01]  /*15400*/  MUFU.EX2 R13, R181 ;  /* 0x000000b5000d7308 */ /* 0x000e620000000800 */
[----:B------:R-:W-:Y:S02]  /*15410*/  PRMT R32, R33, 0x7632, R32 ;  /* 0x0000763221207816 */ /* 0x000fe40000000020 */
[----:B------:R-:W-:Y:S02]  /*15420*/  LOP3.LUT R4, R3, 0xff, RZ, 0xc0, !PT ;  /* 0x000000ff03047812 */ /* 0x000fe400078ec0ff */
[----:B------:R-:W-:Y:S01]  /*15430*/  SHF.R.U32.HI R5, RZ, 0x8, R5 ;  /* 0x00000008ff057819 */ /* 0x000fe20000011605 */
[----:B------:R-:W-:Y:S01]  /*15440*/  @!P0 HFMA2.BF16_V2 R188, -RZ.H0_H0, RZ.H0_H0, -R134.H0_H0 ;  /* 0x200000ffffbc8231 */ /* 0x000fe20000340986 */
[----:B------:R-:W-:Y:S01]  /*15450*/  PRMT R202, R31, 0x5410, R30 ;  /* 0x000054101fca7816 */ /* 0x000fe2000000001e */
[----:B------:R-:W-:Y:S01]  /*15460*/  @!P6 HFMA2.BF16_V2 R190, -RZ.H0_H0, RZ.H0_H0, -R31.H0_H0 ;  /* 0x200000ffffbee231 */ /* 0x000fe2000034091f */
[----:B------:R-:W-:Y:S01]  /*15470*/  @!P2 PRMT R30, R191, 0x5410, RZ ;  /* 0x00005410bf1ea816 */ /* 0x000fe200000000ff */
[----:B------:R-:W-:Y:S01]  /*15480*/  @!P4 HFMA2.BF16_V2 R240, -RZ.H0_H0, RZ.H0_H0, -R32.H0_H0 ;  /* 0x200000fffff0c231 */ /* 0x000fe20000340920 */
[----:B------:R-:W-:-:S02]  /*15490*/  ISETP.GE.U32.AND P2, PT, R225, R4, PT ;  /* 0x00000004e100720c */ /* 0x000fc40003f46070 */
[----:B------:R-:W-:Y:S02]  /*154a0*/  LOP3.LUT R5, R5, 0xffff, RZ, 0xc0, !PT ;  /* 0x0000ffff05057812 */ /* 0x000fe400078ec0ff */
[--C-:B------:R-:W-:Y:S02]  /*154b0*/  SHF.R.U32.HI R4, RZ, 0x18, R3.reuse ;  /* 0x00000018ff047819 */ /* 0x100fe40000011603 */
[----:B------:R-:W-:Y:S01]  /*154c0*/  SHF.R.U32.HI R3, RZ, 0x10, R3 ;  /* 0x00000010ff037819 */ /* 0x000fe20000011603 */
[----:B------:R-:W-:Y:S01]  /*154d0*/  @!P5 HFMA2.BF16_V2 R241, -RZ.H0_H0, RZ.H0_H0, -R33.H0_H0 ;  /* 0x200000fffff1d231 */ /* 0x000fe20000340921 */
[----:B------:R-:W-:Y:S02]  /*154e0*/  @!P0 PRMT R134, R188, 0x5410, RZ ;  /* 0x00005410bc868816 */ /* 0x000fe400000000ff */
[----:B------:R-:W-:Y:S02]  /*154f0*/  @!P6 PRMT R31, R190, 0x5410, RZ ;  /* 0x00005410be1fe816 */ /* 0x000fe400000000ff */
[----:B------:R-:W-:Y:S01]  /*15500*/  PRMT R201, R33, 0x5410, R32 ;  /* 0x0000541021c97816 */ /* 0x000fe20000000020 */
[----:B------:R-:W-:Y:S01]  /*15510*/  MUFU.EX2 R16, R184 ;  /* 0x000000b800107308 */ /* 0x000fe20000000800 */
[----:B------:R-:W-:-:S02]  /*15520*/  ISETP.GE.U32.AND P0, PT, R225, R15, PT ;  /* 0x0000000fe100720c */ /* 0x000fc40003f06070 */
[C---:B------:R-:W-:Y:S02]  /*15530*/  ISETP.GE.U32.AND P6, PT, R225.reuse, R5, PT ;  /* 0x00000005e100720c */ /* 0x040fe40003fc6070 */
[----:B------:R-:W-:Y:S02]  /*15540*/  @!P4 PRMT R32, R240, 0x5410, RZ ;  /* 0x00005410f020c816 */ /* 0x000fe400000000ff */
[----:B------:R-:W-:Y:S01]  /*15550*/  ISETP.GE.U32.AND P4, PT, R225, R4, PT ;  /* 0x00000004e100720c */ /* 0x000fe20003f86070 */
[----:B------:R-:W3:Y:S01]  /*15560*/  MUFU.EX2 R15, R183 ;  /* 0x000000b7000f7308 */ /* 0x000ee20000000800 */
[----:B------:R-:W-:Y:S02]  /*15570*/  LOP3.LUT R5, R3, 0xff, RZ, 0xc0, !PT ;  /* 0x000000ff03057812 */ /* 0x000fe400078ec0ff */
[----:B-1----:R-:W-:Y:S02]  /*15580*/  F2FP.BF16.F32.PACK_AB R29, R14, R13 ;  /* 0x0000000d0e1d723e */ /* 0x002fe400000010ff */
[----:B------:R-:W-:-:S03]  /*15590*/  @!P5 PRMT R33, R241, 0x5410, RZ ;  /* 0x00005410f121d816 */ /* 0x000fc600000000ff */
[----:B------:R-:W1:Y:S01]  /*155a0*/  MUFU.EX2 R4, R179 ;  /* 0x000000b300047308 */ /* 0x000e620000000800 */
[----:B------:R-:W-:Y:S02]  /*155b0*/  ISETP.GE.U32.AND P5, PT, R225, R5, PT ;  /* 0x00000005e100720c */ /* 0x000fe40003fa6070 */
[----:B------:R-:W-:Y:S01]  /*155c0*/  SHF.R.U32.HI R5, RZ, 0x8, R18 ;  /* 0x00000008ff057819 */ /* 0x000fe20000011612 */
[----:B------:R-:W-:Y:S01]  /*155d0*/  @!P2 HFMA2.BF16_V2 R242, -RZ.H0_H0, RZ.H0_H0, -R29.H0_H0 ;  /* 0x200000fffff2a231 */ /* 0x000fe2000034091d */
[----:B------:R-:W-:-:S03]  /*155e0*/  PRMT R23, R29, 0x7632, R23 ;  /* 0x000076321d177816 */ /* 0x000fc60000000017 */
[----:B------:R-:W4:Y:S01]  /*155f0*/  MUFU.EX2 R3, R180 ;  /* 0x000000b400037308 */ /* 0x000f220000000800 */
[----:B------:R-:W-:Y:S02]  /*15600*/  LOP3.LUT R5, R5, 0xffff, RZ, 0xc0, !PT ;  /* 0x0000ffff05057812 */ /* 0x000fe400078ec0ff */
[----:B------:R-:W-:Y:S02]  /*15610*/  PRMT R199, R29, 0x5410, R23 ;  /* 0x000054101dc77816 */ /* 0x000fe40000000017 */
[----:B------:R-:W-:Y:S02]  /*15620*/  @!P2 PRMT R29, R242, 0x5410, RZ ;  /* 0x00005410f21da816 */ /* 0x000fe400000000ff */
[----:B------:R-:W-:Y:S02]  /*15630*/  ISETP.GE.U32.AND P2, PT, R225, R5, PT ;  /* 0x00000005e100720c */ /* 0x000fe40003f46070 */
[----:B---3--:R-:W-:Y:S01]  /*15640*/  F2FP.BF16.F32.PACK_AB R22, R16, R15 ;  /* 0x0000000f1016723e */ /* 0x008fe200000010ff */
[----:B-1----:R-:W-:Y:S01]  /*15650*/  FADD.FTZ R5, R4, R7 ;  /* 0x0000000704057221 */ /* 0x002fe20000010000 */
[----:B------:R-:W-:-:S02]  /*15660*/  F2FP.BF16.F32.PACK_AB R177, R25, R26 ;  /* 0x0000001a19b1723e */ /* 0x000fc400000010ff */
[----:B------:R-:W-:Y:S02]  /*15670*/  PRMT R26, R22, 0x7632, R26 ;  /* 0x00007632161a7816 */ /* 0x000fe4000000001a */
[C---:B------:R-:W-:Y:S01]  /*15680*/  PRMT R24, R6.reuse, 0x7632, R24 ;  /* 0x0000763206187816 */ /* 0x040fe20000000018 */
[C---:B----4-:R-:W-:Y:S01]  /*15690*/  FADD.FTZ R5, R3.reuse, R5 ;  /* 0x0000000503057221 */ /* 0x050fe20000010000 */
[----:B------:R-:W-:Y:S02]  /*156a0*/  F2FP.BF16.F32.PACK_AB R3, R3, R4 ;  /* 0x000000040303723e */ /* 0x000fe400000010ff */
[----:B------:R-:W-:Y:S01]  /*156b0*/  PRMT R25, R6, 0x7610, R25 ;  /* 0x0000761006197816 */ /* 0x000fe20000000019 */
[----:B--2---:R-:W-:Y:S01]  /*156c0*/  @!P2 HFMA2.BF16_V2 R20, -RZ.H0_H0, RZ.H0_H0, -R26.H0_H0 ;  /* 0x200000ffff14a231 */ /* 0x004fe2000034091a */
[C---:B------:R-:W-:Y:S01]  /*156d0*/  PRMT R28, R3.reuse, 0x7610, R28 ;  /* 0x00007610031c7816 */ /* 0x040fe2000000001c */
[----:B------:R-:W-:Y:S01]  /*156e0*/  @!P4 HFMA2.BF16_V2 R244, -RZ.H0_H0, RZ.H0_H0, -R24.H0_H0 ;  /* 0x200000fffff4c231 */ /* 0x000fe20000340918 */
[----:B------:R-:W-:Y:S01]  /*156f0*/  PRMT R27, R3, 0x7632, R27 ;  /* 0x00007632031b7816 */ /* 0x000fe2000000001b */
[----:B------:R1:W-:Y:S01]  /*15700*/  STL [R1+0xc8], R5 ;  /* 0x0000c80501007387 */ /* 0x0003e20000100800 */
[----:B------:R-:W-:Y:S01]  /*15710*/  @!P5 HFMA2.BF16_V2 R245, -RZ.H0_H0, RZ.H0_H0, -R25.H0_H0 ;  /* 0x200000fffff5d231 */ /* 0x000fe20000340919 */
[----:B------:R-:W-:Y:S01]  /*15720*/  PRMT R3, R20, 0x7610, R3 ;  /* 0x0000761014037816 */ /* 0x000fe20000000003 */
[----:B------:R-:W-:Y:S01]  /*15730*/  @!P1 HFMA2.BF16_V2 R251, -RZ.H0_H0, RZ.H0_H0, -R28.H0_H0 ;  /* 0x200000fffffb9231 */ /* 0x000fe2000034091c */
[----:B------:R-:W-:Y:S01]  /*15740*/  PRMT R170, R25, 0x5410, R24 ;  /* 0x0000541019aa7816 */ /* 0x000fe20000000018 */
[----:B------:R-:W-:Y:S01]  /*15750*/  @!P0 HFMA2.BF16_V2 R250, -RZ.H0_H0, RZ.H0_H0, -R27.H0_H0 ;  /* 0x200000fffffa8231 */ /* 0x000fe2000034091b */
[----:B------:R-:W-:-:S02]  /*15760*/  @!P4 PRMT R24, R244, 0x5410, RZ ;  /* 0x00005410f418c816 */ /* 0x000fc400000000ff */
[----:B------:R-:W-:Y:S02]  /*15770*/  PRMT R244, R22, 0x5410, R26 ;  /* 0x0000541016f47816 */ /* 0x000fe4000000001a */
[----:B------:R-:W-:Y:S02]  /*15780*/  @!P5 PRMT R25, R245, 0x5410, RZ ;  /* 0x00005410f519d816 */ /* 0x000fe400000000ff */
[----:B------:R-:W-:Y:S01]  /*15790*/  @!P2 PRMT R26, R3, 0x5410, RZ ;  /* 0x00005410031aa816 */ /* 0x000fe200000000ff */
[-C--:B------:R-:W-:Y:S01]  /*157a0*/  FMUL.FTZ R3, R84, R2.reuse ;  /* 0x0000000254037220 */ /* 0x080fe20000410000 */
[----:B------:R-:W-:Y:S01]  /*157b0*/  PRMT R245, R28, 0x5410, R27 ;  /* 0x000054101cf57816 */ /* 0x000fe2000000001b */
[----:B------:R-:W-:Y:S01]  /*157c0*/  FMUL.FTZ R232, R77, R2 ;  /* 0x000000024de87220 */ /* 0x000fe20000410000 */
[----:B------:R-:W-:Y:S02]  /*157d0*/  @!P1 PRMT R28, R251, 0x5410, RZ ;  /* 0x00005410fb1c9816 */ /* 0x000fe400000000ff */
[----:B------:R-:W-:Y:S01]  /*157e0*/  @!P0 PRMT R27, R250, 0x5410, RZ ;  /* 0x00005410fa1b8816 */ /* 0x000fe200000000ff */
[----:B-1----:R-:W-:Y:S01]  /*157f0*/  IMAD.WIDE.U32 R4, R185, -0x326172a9, RZ ;  /* 0xcd9e8d57b9047825 */ /* 0x002fe200078e00ff */
[----:B------:R-:W-:-:S03]  /*15800*/  MOV R251, R248 ;  /* 0x000000f800fb7202 */ /* 0x000fc60000000f00 */
[----:B------:R-:W-:Y:S01]  /*15810*/  FMUL.FTZ R233, R64, R2 ;  /* 0x0000000240e97220 */ /* 0x000fe20000410000 */
[----:B------:R-:W-:Y:S01]  /*15820*/  LOP3.LUT R5, R5, R206, R132, 0x96, !PT ;  /* 0x000000ce05057212 */ /* 0x000fe200078e9684 */
        /* <DEDUP_REMOVED lines=63> */
[----:B------:R-:W-:Y:S02]  /*15c20*/  @!P3 HFMA2.BF16_V2 R168, -RZ.H0_H0, RZ.H0_H0, -R22.H0_H0 ;  /* 0x200000ffffa8b231 */ /* 0x000fe40000340916 */
[----:B------:R-:W-:Y:S01]  /*15c30*/  IMAD.WIDE.U32 R2, R5, -0x2daee0ad, RZ ;  /* 0xd2511f5305027825 */ /* 0x000fe200078e00ff */
[----:B------:R-:W-:-:S02]  /*15c40*/  LOP3.LUT R6, R173, R213, R4, 0x96, !PT ;  /* 0x000000d5ad067212 */ /* 0x000fc400078e9604 */
[----:B------:R-:W-:Y:S02]  /*15c50*/  PRMT R4, R168, 0x7610, R4 ;  /* 0x00007610a8047816 */ /* 0x000fe40000000004 */
[----:B------:R-:W-:Y:S02]  /*15c60*/  LOP3.LUT R3, R3, R212, R176, 0x96, !PT ;  /* 0x000000d403037212 */ /* 0x000fe400078e96b0 */
[----:B------:R-:W-:Y:S01]  /*15c70*/  @!P3 PRMT R22, R4, 0x5410, RZ ;  /* 0x000054100416b816 */ /* 0x000fe200000000ff */
[----:B------:R-:W-:-:S04]  /*15c80*/  IMAD.WIDE.U32 R6, R6, -0x2daee0ad, RZ ;  /* 0xd2511f5306067825 */ /* 0x000fc800078e00ff */
[----:B------:R-:W-:-:S05]  /*15c90*/  IMAD.WIDE.U32 R4, R3, -0x326172a9, RZ ;  /* 0xcd9e8d5703047825 */ /* 0x000fca00078e00ff */
[----:B------:R-:W-:Y:S02]  /*15ca0*/  LOP3.LUT R3, R5, R211, R172, 0x96, !PT ;  /* 0x000000d305037212 */ /* 0x000fe400078e96ac */
[----:B------:R-:W-:Y:S02]  /*15cb0*/  LOP3.LUT R5, R7, R251, R2, 0x96, !PT ;  /* 0x000000fb07057212 */ /* 0x000fe400078e9602 */
[----:B------:R-:W-:Y:S01]  /*15cc0*/  F2FP.BF16.F32.PACK_AB R19, R8, R9 ;  /* 0x000000090813723e */ /* 0x000fe200000010ff */
[----:B------:R-:W-:-:S04]  /*15cd0*/  IMAD.WIDE.U32 R2, R3, -0x2daee0ad, RZ ;  /* 0xd2511f5303027825 */ /* 0x000fc800078e00ff */
[----:B------:R-:W-:Y:S01]  /*15ce0*/  IMAD.WIDE.U32 R8, R5, -0x326172a9, RZ ;  /* 0xcd9e8d5705087825 */ /* 0x000fe200078e00ff */
[----:B------:R-:W-:-:S04]  /*15cf0*/  LOP3.LUT R7, R3, R209, R6, 0x96, !PT ;  /* 0x000000d103077212 */ /* 0x000fc800078e9606 */
[----:B------:R-:W-:-:S05]  /*15d00*/  LOP3.LUT R3, R9, R210, R4, 0x96, !PT ;  /* 0x000000d209037212 */ /* 0x000fca00078e9604 */
[----:B------:R-:W-:-:S04]  /*15d10*/  IMAD.WIDE.U32 R44, R3, -0x2daee0ad, RZ ;  /* 0xd2511f53032c7825 */ /* 0x000fc800078e00ff */
[----:B------:R-:W-:Y:S01]  /*15d20*/  @!P6 HFMA2.BF16_V2 R243, -RZ.H0_H0, RZ.H0_H0, -R23.H0_H0 ;  /* 0x200000fffff3e231 */ /* 0x000fe20000340917 */
[----:B------:R-:W-:Y:S02]  /*15d30*/  LOP3.LUT R2, R45, R250, R2, 0x96, !PT ;  /* 0x000000fa2d027212 */ /* 0x000fe400078e9602 */
[----:B------:R-:W-:Y:S01]  /*15d40*/  F2FP.BF16.F32.PACK_AB R18, R21, R174 ;  /* 0x000000ae1512723e */ /* 0x000fe200000010ff */
[----:B------:R-:W-:Y:S01]  /*15d50*/  IMAD.WIDE.U32 R20, R7, -0x326172a9, RZ ;  /* 0xcd9e8d5707147825 */ /* 0x000fe200078e00ff */
[----:B------:R-:W-:-:S03]  /*15d60*/  @!P6 PRMT R23, R243, 0x5410, RZ ;  /* 0x00005410f317e816 */ /* 0x000fc600000000ff */
[----:B------:R-:W-:-:S04]  /*15d70*/  IMAD.WIDE.U32 R2, R2, -0x326172a9, RZ ;  /* 0xcd9e8d5702027825 */ /* 0x000fc800078e00ff */
[-C--:B------:R-:W-:Y:S01]  /*15d80*/  FMUL.FTZ R97, R66, R0.reuse ;  /* 0x0000000042617220 */ /* 0x080fe20000410000 */
[-C--:B------:R-:W-:Y:S01]  /*15d90*/  FMUL.FTZ R96, R67, R0.reuse ;  /* 0x0000000043607220 */ /* 0x080fe20000410000 */
        /* <DEDUP_REMOVED lines=63> */
[----:B------:R-:W-:-:S04]  /*16190*/  LOP3.LUT R0, R3, R252, R20, 0x96, !PT ;  /* 0x000000fc03007212 */ /* 0x000fc800078e9614 */
[----:B------:R-:W-:-:S04]  /*161a0*/  LOP3.LUT R4, R0, 0xff, RZ, 0xc0, !PT ;  /* 0x000000ff00047812 */ /* 0x000fc800078ec0ff */
[----:B------:R-:W-:Y:S02]  /*161b0*/  ISETP.GE.U32.AND P6, PT, R225, R4, PT ;  /* 0x00000004e100720c */ /* 0x000fe40003fc6070 */
[----:B------:R-:W-:-:S04]  /*161c0*/  LOP3.LUT R4, R0, 0xffff, RZ, 0xc0, !PT ;  /* 0x0000ffff00047812 */ /* 0x000fc800078ec0ff */
[----:B------:R-:W-:-:S04]  /*161d0*/  SHF.R.U32.HI R4, RZ, 0x8, R4 ;  /* 0x00000008ff047819 */ /* 0x000fc80000011604 */
[----:B------:R-:W-:-:S04]  /*161e0*/  LOP3.LUT R4, R4, 0xffff, RZ, 0xc0, !PT ;  /* 0x0000ffff04047812 */ /* 0x000fc800078ec0ff */
[----:B------:R-:W-:Y:S02]  /*161f0*/  ISETP.GE.U32.AND P5, PT, R225, R4, PT ;  /* 0x00000004e100720c */ /* 0x000fe40003fa6070 */
[--C-:B------:R-:W-:Y:S02]  /*16200*/  SHF.R.U32.HI R4, RZ, 0x10, R0.reuse ;  /* 0x00000010ff047819 */ /* 0x100fe40000011600 */
[----:B------:R-:W-:-:S04]  /*16210*/  SHF.R.U32.HI R0, RZ, 0x18, R0 ;  /* 0x00000018ff007819 */ /* 0x000fc80000011600 */
[C---:B------:R-:W-:Y:S02]  /*16220*/  ISETP.GE.U32.AND P3, PT, R225.reuse, R0, PT ;  /* 0x00000000e100720c */ /* 0x040fe40003f66070 */
[----:B------:R-:W-:Y:S02]  /*16230*/  LOP3.LUT R0, R2, 0xffff, RZ, 0xc0, !PT ;  /* 0x0000ffff02007812 */ /* 0x000fe400078ec0ff */
[----:B------:R-:W-:Y:S02]  /*16240*/  LOP3.LUT R4, R4, 0xff, RZ, 0xc0, !PT ;  /* 0x000000ff04047812 */ /* 0x000fe400078ec0ff */
[----:B------:R-:W-:Y:S02]  /*16250*/  SHF.R.U32.HI R5, RZ, 0x8, R0 ;  /* 0x00000008ff057819 */ /* 0x000fe40000011600 */
[----:B------:R-:W-:Y:S01]  /*16260*/  SHF.R.U32.HI R0, RZ, 0x10, R2 ;  /* 0x00000010ff007819 */ /* 0x000fe20000011602 */
[----:B------:R-:W-:Y:S01]  /*16270*/  FADD.FTZ R6, R10, R17 ;  /* 0x000000110a067221 */ /* 0x000fe20000010000 */
[----:B------:R-:W-:-:S02]  /*16280*/  ISETP.GE.U32.AND P4, PT, R225, R4, PT ;  /* 0x00000004e100720c */ /* 0x000fc40003f86070 */
[----:B------:R-:W-:Y:S02]  /*16290*/  LOP3.LUT R4, R0, 0xff, RZ, 0xc0, !PT ;  /* 0x000000ff00047812 */ /* 0x000fe400078ec0ff */
[----:B------:R-:W-:Y:S01]  /*162a0*/  LOP3.LUT R0, R5, 0xffff, RZ, 0xc0, !PT ;  /* 0x0000ffff05007812 */ /* 0x000fe200078ec0ff */
[----:B------:R-:W-:Y:S01]  /*162b0*/  FADD.FTZ R5, R13, R6 ;  /* 0x000000060d057221 */ /* 0x000fe20000010000 */
[----:B------:R-:W-:Y:S02]  /*162c0*/  F2FP.BF16.F32.PACK_AB R175, R11, R12 ;  /* 0x0000000c0baf723e */ /* 0x000fe400000010ff */
[----:B------:R-:W-:Y:S01]  /*162d0*/  LOP3.LUT R9, R21, R200, R8, 0x96, !PT ;  /* 0x000000c815097212 */ /* 0x000fe200078e9608 */
[----:B------:R-:W-:Y:S01]  /*162e0*/  FADD.FTZ R8, R14, R5 ;  /* 0x000000050e087221 */ /* 0x000fe20000010000 */
[----:B------:R-:W-:Y:S02]  /*162f0*/  PRMT R11, R205, 0x7632, R11 ;  /* 0x00007632cd0b7816 */ /* 0x000fe4000000000b */
[----:B------:R-:W-:-:S02]  /*16300*/  LOP3.LUT R5, R2, 0xff, RZ, 0xc0, !PT ;  /* 0x000000ff02057812 */ /* 0x000fc400078ec0ff */
[----:B------:R-:W-:Y:S01]  /*16310*/  PRMT R12, R205, 0x7610, R12 ;  /* 0x00007610cd0c7816 */ /* 0x000fe2000000000c */
[----:B------:R-:W-:Y:S01]  /*16320*/  @!P3 HFMA2.BF16_V2 R39, -RZ.H0_H0, RZ.H0_H0, -R11.H0_H0 ;  /* 0x200000ffff27b231 */ /* 0x000fe2000034090b */
[----:B------:R-:W-:Y:S02]  /*16330*/  ISETP.GE.U32.AND P2, PT, R225, R5, PT ;  /* 0x00000005e100720c */ /* 0x000fe40003f46070 */
[----:B------:R-:W-:Y:S02]  /*16340*/  SHF.R.U32.HI R5, RZ, 0x18, R2 ;  /* 0x00000018ff057819 */ /* 0x000fe40000011602 */
[----:B------:R-:W-:Y:S02]  /*16350*/  PRMT R40, R12, 0x5410, R11 ;  /* 0x000054100c287816 */ /* 0x000fe4000000000b */
[----:B------:R-:W-:Y:S02]  /*16360*/  @!P3 PRMT R11, R39, 0x5410, RZ ;  /* 0x00005410270bb816 */ /* 0x000fe400000000ff */
[----:B------:R-:W-:Y:S01]  /*16370*/  ISETP.GE.U32.AND P3, PT, R225, R5, PT ;  /* 0x00000005e100720c */ /* 0x000fe20003f66070 */
[----:B------:R-:W-:-:S04]  /*16380*/  FADD.FTZ R5, R15, R8 ;  /* 0x000000080f057221 */ /* 0x000fc80000010000 */
[----:B------:R-:W-:-:S05]  /*16390*/  FADD.FTZ R5, R16, R5 ;  /* 0x0000000510057221 */ /* 0x000fca0000010000 */
[----:B------:R1:W-:Y:S04]  /*163a0*/  STL [R1+0xc4], R5 ;  /* 0x0000c40501007387 */ /* 0x0003e80000100800 */
[----:B------:R-:W2:Y:S01]  /*163b0*/  LDL R124, [R1+0x128] ;  /* 0x00012800017c7983 */ /* 0x000ea20000100800 */
[C---:B------:R-:W-:Y:S02]  /*163c0*/  ISETP.GE.U32.AND P1, PT, R225.reuse, R0, PT ;  /* 0x00000000e100720c */ /* 0x040fe40003f26070 */
[----:B------:R-:W-:Y:S02]  /*163d0*/  ISETP.GE.U32.AND P0, PT, R225, R4, PT ;  /* 0x00000004e100720c */ /* 0x000fe40003f06070 */
[----:B------:R-:W-:Y:S01]  /*163e0*/  PRMT R6, R223, 0x7632, R6 ;  /* 0x00007632df067816 */ /* 0x000fe20000000006 */
[----:B------:R-:W-:Y:S01]  /*163f0*/  @!P4 HFMA2.BF16_V2 R41, -RZ.H0_H0, RZ.H0_H0, -R12.H0_H0 ;  /* 0x200000ffff29c231 */ /* 0x000fe2000034090c */
[----:B------:R-:W-:Y:S01]  /*16400*/  PRMT R10, R222, 0x7610, R10 ;  /* 0x00007610de0a7816 */ /* 0x000fe2000000000a */
[----:B------:R-:W-:Y:S01]  /*16410*/  IMAD.WIDE.U32 R8, R9, -0x2daee0ad, RZ ;  /* 0xd2511f5309087825 */ /* 0x000fe200078e00ff */
[----:B------:R-:W-:-:S02]  /*16420*/  PRMT R7, R223, 0x7610, R7 ;  /* 0x00007610df077816 */ /* 0x000fc40000000007 */
[----:B------:R-:W-:-:S03]  /*16430*/  PRMT R13, R222, 0x7632, R13 ;  /* 0x00007632de0d7816 */ /* 0x000fc6000000000d */
[----:B------:R-:W-:Y:S01]  /*16440*/  @!P1 HFMA2.BF16_V2 R42, -RZ.H0_H0, RZ.H0_H0, -R6.H0_H0 ;  /* 0x200000ffff2a9231 */ /* 0x000fe20000340906 */
[----:B------:R-:W-:Y:S01]  /*16450*/  @!P4 PRMT R12, R41, 0x5410, RZ ;  /* 0x00005410290cc816 */ /* 0x000fe200000000ff */
[----:B------:R-:W-:Y:S01]  /*16460*/  @!P0 HFMA2.BF16_V2 R47, -RZ.H0_H0, RZ.H0_H0, -R10.H0_H0 ;  /* 0x200000ffff2f8231 */ /* 0x000fe2000034090a */
[----:B------:R-:W-:Y:S02]  /*16470*/  PRMT R41, R7, 0x5410, R6 ;  /* 0x0000541007297816 */ /* 0x000fe40000000006 */
[----:B------:R-:W-:Y:S02]  /*16480*/  @!P1 PRMT R6, R42, 0x5410, RZ ;  /* 0x000054102a069816 */ /* 0x000fe400000000ff */
[----:B-1----:R-:W-:Y:S02]  /*16490*/  LOP3.LUT R5, R8, 0xff, RZ, 0xc0, !PT ;  /* 0x000000ff08057812 */ /* 0x002fe400078ec0ff */
[----:B------:R-:W-:Y:S02]  /*164a0*/  PRMT R42, R10, 0x5410, R13 ;  /* 0x000054100a2a7816 */ /* 0x000fe4000000000d */
[----:B------:R-:W-:-:S02]  /*164b0*/  @!P0 PRMT R10, R47, 0x5410, RZ ;  /* 0x000054102f0a8816 */ /* 0x000fc400000000ff */
[----:B------:R-:W-:Y:S02]  /*164c0*/  ISETP.GE.U32.AND P0, PT, R225, R5, PT ;  /* 0x00000005e100720c */ /* 0x000fe40003f06070 */
[----:B------:R-:W-:Y:S02]  /*164d0*/  LOP3.LUT R5, R8, 0xffff, RZ, 0xc0, !PT ;  /* 0x0000ffff08057812 */ /* 0x000fe400078ec0ff */
[C---:B------:R-:W-:Y:S02]  /*164e0*/  PRMT R15, R18.reuse, 0x7610, R15 ;  /* 0x00007610120f7816 */ /* 0x040fe4000000000f */
[----:B------:R-:W-:Y:S02]  /*164f0*/  SHF.R.U32.HI R5, RZ, 0x8, R5 ;  /* 0x00000008ff057819 */ /* 0x000fe40000011605 */
[----:B------:R-:W-:Y:S01]  /*16500*/  PRMT R14, R18, 0x7632, R14 ;  /* 0x00007632120e7816 */ /* 0x000fe2000000000e */
[----:B------:R-:W-:Y:S01]  /*16510*/  IMAD.MOV.U32 R120, RZ, RZ, R80 ;  /* 0x000000ffff787224 */ /* 0x000fe200078e0050 */
[----:B------:R-:W-:-:S03]  /*16520*/  LOP3.LUT R5, R5, 0xffff, RZ, 0xc0, !PT ;  /* 0x0000ffff05057812 */ /* 0x000fc600078ec0ff */
[----:B------:R-:W-:Y:S02]  /*16530*/  @!P0 HFMA2.BF16_V2 R52, -RZ.H0_H0, RZ.H0_H0, -R15.H0_H0 ;  /* 0x200000ffff348231 */ /* 0x000fe4000034090f */
[----:B------:R-:W-:Y:S01]  /*16540*/  IMAD.MOV.U32 R80, RZ, RZ, R179 ;  /* 0x000000ffff507224 */ /* 0x000fe200078e00b3 */
[----:B------:R-:W-:Y:S02]  /*16550*/  PRMT R179, R15, 0x5410, R14 ;  /* 0x000054100fb37816 */ /* 0x000fe4000000000e */
[----:B------:R-:W-:Y:S02]  /*16560*/  @!P0 PRMT R15, R52, 0x5410, RZ ;  /* 0x00005410340f8816 */ /* 0x000fe400000000ff */
[----:B------:R-:W-:Y:S02]  /*16570*/  ISETP.GE.U32.AND P0, PT, R225, R5, PT ;  /* 0x00000005e100720c */ /* 0x000fe40003f06070 */
[----:B------:R-:W-:-:S04]  /*16580*/  SHF.R.U32.HI R5, RZ, 0x10, R8 ;  /* 0x00000010ff057819 */ /* 0x000fc80000011608 */
[----:B------:R-:W-:-:S07]  /*16590*/  LOP3.LUT R5, R5, 0xff, RZ, 0xc0, !PT ;  /* 0x000000ff05057812 */ /* 0x000fce00078ec0ff */
[----:B------:R-:W-:-:S05]  /*165a0*/  @!P0 HFMA2.BF16_V2 R53, -RZ.H0_H0, RZ.H0_H0, -R14.H0_H0 ;  /* 0x200000ffff358231 */ /* 0x000fca000034090e */
[----:B------:R-:W-:Y:S02]  /*165b0*/  @!P0 PRMT R14, R53, 0x5410, RZ ;  /* 0x00005410350e8816 */ /* 0x000fe400000000ff */
[----:B------:R-:W-:Y:S02]  /*165c0*/  ISETP.GE.U32.AND P0, PT, R225, R5, PT ;  /* 0x00000005e100720c */ /* 0x000fe40003f06070 */
[C---:B------:R-:W-:Y:S02]  /*165d0*/  PRMT R17, R19.reuse, 0x7610, R17 ;  /* 0x0000761013117816 */ /* 0x040fe40000000011 */
[C---:B------:R-:W-:Y:S02]  /*165e0*/  PRMT R4, R238.reuse, 0x7610, R4 ;  /* 0x00007610ee047816 */ /* 0x040fe40000000004 */
[----:B------:R-:W-:Y:S01]  /*165f0*/  MOV R121, R113 ;  /* 0x0000007100797202 */ /* 0x000fe20000000f00 */
[----:B------:R-:W-:Y:S01]  /*16600*/  IMAD.MOV.U32 R113, RZ, RZ, R112 ;  /* 0x000000ffff717224 */ /* 0x000fe200078e0070 */
[----:B------:R-:W-:Y:S01]  /*16610*/  PRMT R16, R19, 0x7632, R16 ;  /* 0x0000763213107816 */ /* 0x000fe20000000010 */
[----:B------:R-:W-:Y:S01]  /*16620*/  IMAD.MOV.U32 R112, RZ, RZ, R89 ;  /* 0x000000ffff707224 */ /* 0x000fe200078e0059 */
[----:B------:R-:W-:-:S03]  /*16630*/  PRMT R0, R238, 0x7632, R0 ;  /* 0x00007632ee007816 */ /* 0x000fc60000000000 */
[----:B------:R-:W-:Y:S01]  /*16640*/  @!P0 HFMA2.BF16_V2 R54, -RZ.H0_H0, RZ.H0_H0, -R17.H0_H0 ;  /* 0x200000ffff368231 */ /* 0x000fe20000340911 */
[----:B------:R-:W-:Y:S01]  /*16650*/  MOV R89, R77 ;  /* 0x0000004d00597202 */ /* 0x000fe20000000f00 */
[----:B------:R-:W-:Y:S01]  /*16660*/  @!P6 HFMA2.BF16_V2 R38, -RZ.H0_H0, RZ.H0_H0, -R4.H0_H0 ;  /* 0x200000ffff26e231 */ /* 0x000fe20000340904 */
[----:B------:R-:W-:Y:S01]  /*16670*/  SHF.R.U32.HI R5, RZ, 0x18, R8 ;  /* 0x00000018ff057819 */ /* 0x000fe20000011608 */
[----:B------:R-:W-:Y:S01]  /*16680*/  IMAD.MOV.U32 R77, RZ, RZ, R178 ;  /* 0x000000ffff4d7224 */ /* 0x000fe200078e00b2 */
[----:B------:R-:W-:Y:S01]  /*16690*/  PRMT R178, R17, 0x5410, R16 ;  /* 0x0000541011b27816 */ /* 0x000fe20000000010 */
[----:B------:R-:W-:Y:S01]  /*166a0*/  @!P5 HFMA2.BF16_V2 R37, -RZ.H0_H0, RZ.H0_H0, -R0.H0_H0 ;  /* 0x200000ffff25d231 */ /* 0x000fe20000340900 */
[----:B------:R-:W-:Y:S02]  /*166b0*/  @!P0 PRMT R17, R54, 0x5410, RZ ;  /* 0x0000541036118816 */ /* 0x000fe400000000ff */
[----:B------:R-:W-:Y:S01]  /*166c0*/  ISETP.GE.U32.AND P0, PT, R225, R5, PT ;  /* 0x00000005e100720c */ /* 0x000fe20003f06070 */
[----:B------:R-:W-:Y:S01]  /*166d0*/  IMAD.MOV.U32 R18, RZ, RZ, R192 ;  /* 0x000000ffff127224 */ /* 0x000fe200078e00c0 */
[----:B------:R-:W-:-:S02]  /*166e0*/  PRMT R36, R4, 0x5410, R0 ;  /* 0x0000541004247816 */ /* 0x000fc40000000000 */
[----:B------:R-:W-:Y:S02]  /*166f0*/  @!P6 PRMT R4, R38, 0x5410, RZ ;  /* 0x000054102604e816 */ /* 0x000fe400000000ff */
[----:B------:R-:W-:Y:S02]  /*16700*/  MOV R19, R193 ;  /* 0x000000c100137202 */ /* 0x000fe40000000f00 */
[----:B------:R-:W-:-:S03]  /*16710*/  @!P5 PRMT R0, R37, 0x5410, RZ ;  /* 0x000054102500d816 */ /* 0x000fc600000000ff */
[----:B------:R-:W-:Y:S04]  /*16720*/  ST.E.U16 desc[UR4][R18.64+-0x100], R4 ;  /* 0xffff000412007985 */ /* 0x000fe8000c101504 */
[----:B------:R1:W-:Y:S01]  /*16730*/  ST.E.U16 desc[UR4][R18.64+-0xfe], R0 ;  /* 0xffff020012007985 */ /* 0x0003e2000c101504 */
[----:B------:R-:W-:Y:S02]  /*16740*/  @!P0 HFMA2.BF16_V2 R55, -RZ.H0_H0, RZ.H0_H0, -R16.H0_H0 ;  /* 0x200000ffff378231 */ /* 0x000fe40000340910 */
[----:B------:R-:W-:-:S03]  /*16750*/  @!P2 HFMA2.BF16_V2 R43, -RZ.H0_H0, RZ.H0_H0, -R7.H0_H0 ;  /* 0x200000ffff2ba231 */ /* 0x000fc60000340907 */
[----:B------:R-:W-:Y:S02]  /*16760*/  @!P0 PRMT R16, R55, 0x5410, RZ ;  /* 0x0000541037108816 */ /* 0x000fe400000000ff */
[----:B------:R-:W-:Y:S02]  /*16770*/  @!P2 PRMT R7, R43, 0x5410, RZ ;  /* 0x000054102b07a816 */ /* 0x000fe400000000ff */
[----:B-1----:R-:W-:Y:S01]  /*16780*/  LOP3.LUT R0, R9, R121, R44, 0x96, !PT ;  /* 0x0000007909007212 */ /* 0x002fe200078e962c */
[----:B------:R-:W-:-:S05]  /*16790*/  @!P3 HFMA2.BF16_V2 R46, -RZ.H0_H0, RZ.H0_H0, -R13.H0_H0 ;  /* 0x200000ffff2eb231 */ /* 0x000fca000034090d */
[----:B------:R-:W-:Y:S01]  /*167a0*/  @!P3 PRMT R13, R46, 0x5410, RZ ;  /* 0x000054102e0db816 */ /* 0x000fe200000000ff */
[----:B------:R-:W-:Y:S02]  /*167b0*/  IMAD.MOV.U32 R130, RZ, RZ, R107 ;  /* 0x000000ffff827224 */ /* 0x000fe400078e006b */
[----:B------:R-:W-:Y:S02]  /*167c0*/  IMAD.MOV.U32 R107, RZ, RZ, R174 ;  /* 0x000000ffff6b7224 */ /* 0x000fe400078e00ae */
[----:B------:R-:W-:Y:S02]  /*167d0*/  IMAD.MOV.U32 R103, RZ, RZ, R94 ;  /* 0x000000ffff677224 */ /* 0x000fe400078e005e */
[----:B------:R-:W-:Y:S02]  /*167e0*/  IMAD.MOV.U32 R131, RZ, RZ, R106 ;  /* 0x000000ffff837224 */ /* 0x000fe400078e006a */
[----:B------:R-:W-:Y:S02]  /*167f0*/  IMAD.MOV.U32 R102, RZ, RZ, R95 ;  /* 0x000000ffff667224 */ /* 0x000fe400078e005f */
        /* <DEDUP_REMOVED lines=13> */
[----:B--2---:R-:W-:-:S05]  /*168d0*/  IMAD.WIDE R4, R124, 0x2, R18 ;  /* 0x000000027c047825 */ /* 0x004fca00078e0212 */
[----:B------:R-:W-:Y:S04]  /*168e0*/  ST.E.U16 desc[UR4][R4.64+-0x100], R12 ;  /* 0xffff000c04007985 */ /* 0x000fe8000c101504 */
[----:B------:R-:W-:Y:S04]  /*168f0*/  ST.E.U16 desc[UR4][R4.64+-0xfe], R11 ;  /* 0xffff020b04007985 */ /* 0x000fe8000c101504 */
[----:B------:R1:W-:Y:S04]  /*16900*/  ST.E.U16 desc[UR4][R18.64+-0xee], R6 ;  /* 0xffff120612007985 */ /* 0x0003e8000c101504 */
[----:B------:R-:W-:Y:S04]  /*16910*/  ST.E.U16 desc[UR4][R18.64+-0xf0], R7 ;  /* 0xffff100712007985 */ /* 0x000fe8000c101504 */
[----:B------:R2:W-:Y:S01]  /*16920*/  ST.E.U16 desc[UR4][R4.64+-0xf0], R10 ;  /* 0xffff100a04007985 */ /* 0x0005e2000c101504 */
[----:B-1----:R-:W-:-:S04]  /*16930*/  LOP3.LUT R6, R0, 0xff, RZ, 0xc0, !PT ;  /* 0x000000ff00067812 */ /* 0x002fc800078ec0ff */
[----:B------:R-:W-:Y:S02]  /*16940*/  ISETP.GE.U32.AND P0, PT, R225, R6, PT ;  /* 0x00000006e100720c */ /* 0x000fe40003f06070 */
[----:B------:R-:W-:Y:S02]  /*16950*/  LOP3.LUT R6, R0, 0xffff, RZ, 0xc0, !PT ;  /* 0x0000ffff00067812 */ /* 0x000fe400078ec0ff */
[C---:B------:R-:W-:Y:S02]  /*16960*/  PRMT R11, R177.reuse, 0x7610, R11 ;  /* 0x00007610b10b7816 */ /* 0x040fe4000000000b */
[----:B------:R-:W-:Y:S02]  /*16970*/  SHF.R.U32.HI R6, RZ, 0x8, R6 ;  /* 0x00000008ff067819 */ /* 0x000fe40000011606 */
[----:B--2---:R-:W-:Y:S02]  /*16980*/  PRMT R10, R177, 0x7632, R10 ;  /* 0x00007632b10a7816 */ /* 0x004fe4000000000a */
[----:B------:R-:W-:-:S03]  /*16990*/  LOP3.LUT R6, R6, 0xffff, RZ, 0xc0, !PT ;  /* 0x0000ffff06067812 */ /* 0x000fc600078ec0ff */
[----:B------:R-:W-:Y:S01]  /*169a0*/  @!P0 HFMA2.BF16_V2 R56, -RZ.H0_H0, RZ.H0_H0, -R11.H0_H0 ;  /* 0x200000ffff388231 */ /* 0x000fe2000034090b */
[----:B------:R-:W-:-:S04]  /*169b0*/  PRMT R177, R11, 0x5410, R10 ;  /* 0x000054100bb17816 */ /* 0x000fc8000000000a */
[----:B------:R-:W-:Y:S02]  /*169c0*/  @!P0 PRMT R11, R56, 0x5410, RZ ;  /* 0x00005410380b8816 */ /* 0x000fe400000000ff */
[----:B------:R-:W-:Y:S02]  /*169d0*/  ISETP.GE.U32.AND P0, PT, R225, R6, PT ;  /* 0x00000006e100720c */ /* 0x000fe40003f06070 */
[--C-:B------:R-:W-:Y:S02]  /*169e0*/  SHF.R.U32.HI R6, RZ, 0x10, R0.reuse ;  /* 0x00000010ff067819 */ /* 0x100fe40000011600 */
[----:B------:R-:W-:Y:S02]  /*169f0*/  SHF.R.U32.HI R0, RZ, 0x18, R0 ;  /* 0x00000018ff007819 */ /* 0x000fe40000011600 */
[----:B------:R-:W-:-:S07]  /*16a00*/  LOP3.LUT R6, R6, 0xff, RZ, 0xc0, !PT ;  /* 0x000000ff06067812 */ /* 0x000fce00078ec0ff */
[----:B------:R-:W-:Y:S01]  /*16a10*/  @!P0 HFMA2.BF16_V2 R57, -RZ.H0_H0, RZ.H0_H0, -R10.H0_H0 ;  /* 0x200000ffff398231 */ /* 0x000fe2000034090a */
[----:B------:R-:W-:-:S04]  /*16a20*/  ISETP.GE.U32.AND P1, PT, R225, R6, PT ;  /* 0x00000006e100720c */ /* 0x000fc80003f26070 */
[----:B------:R-:W-:Y:S02]  /*16a30*/  @!P0 PRMT R10, R57, 0x5410, RZ ;  /* 0x00005410390a8816 */ /* 0x000fe400000000ff */
[----:B------:R-:W-:Y:S02]  /*16a40*/  ISETP.GE.U32.AND P0, PT, R225, R0, PT ;  /* 0x00000000e100720c */ /* 0x000fe40003f06070 */
[----:B------:R-:W-:Y:S02]  /*16a50*/  LOP3.LUT R0, R3, R252, R20, 0x96, !PT ;  /* 0x000000fc03007212 */ /* 0x000fe400078e9614 */
[C---:B------:R-:W-:Y:S02]  /*16a60*/  PRMT R7, R175.reuse, 0x7610, R7 ;  /* 0x00007610af077816 */ /* 0x040fe40000000007 */
[----:B------:R-:W-:Y:S02]  /*16a70*/  LOP3.LUT R12, R0, 0xffff, RZ, 0xc0, !PT ;  /* 0x0000ffff000c7812 */ /* 0x000fe400078ec0ff */
[----:B------:R-:W-:Y:S01]  /*16a80*/  PRMT R6, R175, 0x7632, R6 ;  /* 0x00007632af067816 */ /* 0x000fe20000000006 */
[----:B------:R1:W-:Y:S01]  /*16a90*/  ST.E.U16 desc[UR4][R4.64+-0xee], R13 ;  /* 0xffff120d04007985 */ /* 0x0003e2000c101504 */
[----:B------:R-:W-:Y:S01]  /*16aa0*/  @!P1 HFMA2.BF16_V2 R58, -RZ.H0_H0, RZ.H0_H0, -R7.H0_H0 ;  /* 0x200000ffff3a9231 */ /* 0x000fe20000340907 */
[----:B------:R-:W-:-:S02]  /*16ab0*/  LOP3.LUT R3, R2, 0xffff, RZ, 0xc0, !PT ;  /* 0x0000ffff02037812 */ /* 0x000fc400078ec0ff */
[----:B------:R-:W-:Y:S01]  /*16ac0*/  @!P0 HFMA2.BF16_V2 R59, -RZ.H0_H0, RZ.H0_H0, -R6.H0_H0 ;  /* 0x200000ffff3b8231 */ /* 0x000fe20000340906 */
[----:B------:R-:W-:Y:S02]  /*16ad0*/  PRMT R174, R7, 0x5410, R6 ;  /* 0x0000541007ae7816 */ /* 0x000fe40000000006 */
[----:B------:R-:W-:Y:S02]  /*16ae0*/  @!P1 PRMT R7, R58, 0x5410, RZ ;  /* 0x000054103a079816 */ /* 0x000fe400000000ff */
[----:B------:R-:W-:Y:S01]  /*16af0*/  @!P0 PRMT R6, R59, 0x5410, RZ ;  /* 0x000054103b068816 */ /* 0x000fe200000000ff */
[----:B------:R-:W-:Y:S04]  /*16b00*/  ST.E.U16 desc[UR4][R18.64+-0xe0], R11 ;  /* 0xffff200b12007985 */ /* 0x000fe8000c101504 */
[----:B------:R-:W-:Y:S01]  /*16b10*/  ST.E.U16 desc[UR4][R18.64+-0xde], R10 ;  /* 0xffff220a12007985 */ /* 0x000fe2000c101504 */
[----:B-1----:R-:W-:-:S02]  /*16b20*/  SHF.R.U32.HI R13, RZ, 0x8, R12 ;  /* 0x00000008ff0d7819 */ /* 0x002fc4000001160c */
[----:B------:R-:W-:-:S04]  /*16b30*/  LOP3.LUT R12, R0, 0xff, RZ, 0xc0, !PT ;  /* 0x000000ff000c7812 */ /* 0x000fc800078ec0ff */
[----:B------:R-:W-:Y:S02]  /*16b40*/  PRMT R21, R12, 0x5410, R13 ;  /* 0x000054100c157816 */ /* 0x000fe4000000000d */
[----:B------:R-:W-:Y:S02]  /*16b50*/  SHF.R.U32.HI R12, RZ, 0x8, R3 ;  /* 0x00000008ff0c7819 */ /* 0x000fe40000011603 */
[----:B------:R-:W-:Y:S01]  /*16b60*/  LOP3.LUT R3, R2, 0xff, RZ, 0xc0, !PT ;  /* 0x000000ff02037812 */ /* 0x000fe200078ec0ff */
[----:B------:R-:W-:Y:S01]  /*16b70*/  ST.E.U16 desc[UR4][R4.64+-0xe0], R7 ;  /* 0xffff200704007985 */ /* 0x000fe2000c101504 */
[----:B------:R-:W-:Y:S02]  /*16b80*/  SHF.R.U32.HI R13, RZ, 0x10, R2 ;  /* 0x00000010ff0d7819 */ /* 0x000fe40000011602 */
[----:B------:R-:W-:Y:S01]  /*16b90*/  PRMT R20, R3, 0x5410, R12 ;  /* 0x0000541003147816 */ /* 0x000fe2000000000c */
[----:B------:R-:W-:Y:S01]  /*16ba0*/  ST.E.U16 desc[UR4][R4.64+-0xde], R6 ;  /* 0xffff220604007985 */ /* 0x000fe2000c101504 */
[----:B------:R-:W-:-:S02]  /*16bb0*/  SHF.R.U32.HI R12, RZ, 0x18, R2 ;  /* 0x00000018ff0c7819 */ /* 0x000fc40000011602 */
[--C-:B------:R-:W-:Y:S01]  /*16bc0*/  SHF.R.U32.HI R2, RZ, 0x10, R0.reuse ;  /* 0x00000010ff027819 */ /* 0x100fe20000011600 */
[----:B------:R-:W-:Y:S01]  /*16bd0*/  ST.E.U16 desc[UR4][R18.64+-0xd0], R15 ;  /* 0xffff300f12007985 */ /* 0x000fe2000c101504 */
[----:B------:R-:W-:-:S03]  /*16be0*/  SHF.R.U32.HI R3, RZ, 0x18, R0 ;  /* 0x00000018ff037819 */ /* 0x000fc60000011600 */
[----:B------:R-:W-:Y:S01]  /*16bf0*/  ST.E.U16 desc[UR4][R18.64+-0xce], R14 ;  /* 0xffff320e12007985 */ /* 0x000fe2000c101504 */
[----:B------:R-:W-:-:S03]  /*16c00*/  LOP3.LUT R0, R13, 0xff, RZ, 0xc0, !PT ;  /* 0x000000ff0d007812 */ /* 0x000fc600078ec0ff */
[----:B------:R-:W-:Y:S01]  /*16c10*/  ST.E.U16 desc[UR4][R4.64+-0xd0], R17 ;  /* 0xffff301104007985 */ /* 0x000fe2000c101504 */
[----:B------:R-:W-:-:S03]  /*16c20*/  LOP3.LUT R2, R2, 0xff, RZ, 0xc0, !PT ;  /* 0x000000ff02027812 */ /* 0x000fc600078ec0ff */
[----:B------:R-:W-:Y:S04]  /*16c30*/  ST.E.U16 desc[UR4][R4.64+-0xce], R16 ;  /* 0xffff321004007985 */ /* 0x000fe8000c101504 */
[----:B------:R-:W-:Y:S04]  /*16c40*/  ST.E.U16 desc[UR4][R18.64+-0xc0], R35 ;  /* 0xffff402312007985 */ /* 0x000fe8000c101504 */
[----:B------:R-:W-:Y:S04]  /*16c50*/  ST.E.U16 desc[UR4][R18.64+-0xbe], R34 ;  /* 0xffff422212007985 */ /* 0x000fe8000c101504 */
[----:B------:R1:W-:Y:S01]  /*16c60*/  ST.E.U16 desc[UR4][R4.64+-0xbe], R134 ;  /* 0xffff428604007985 */ /* 0x0003e2000c101504 */
[----:B------:R-:W-:-:S03]  /*16c70*/  PRMT R12, R0, 0x5410, R12 ;  /* 0x00005410000c7816 */ /* 0x000fc6000000000c */
[----:B------:R-:W-:Y:S01]  /*16c80*/  ST.E.U16 desc[UR4][R4.64+-0xc0], R135 ;  /* 0xffff408704007985 */ /* 0x000fe2000c101504 */
[----:B------:R-:W-:-:S03]  /*16c90*/  PRMT R0, R2, 0x5410, R3 ;  /* 0x0000541002007816 */ /* 0x000fc60000000003 */
[----:B------:R-:W-:Y:S04]  /*16ca0*/  ST.E.U16 desc[UR4][R18.64+-0xb0], R31 ;  /* 0xffff501f12007985 */ /* 0x000fe8000c101504 */
[----:B------:R-:W-:Y:S04]  /*16cb0*/  ST.E.U16 desc[UR4][R18.64+-0xae], R30 ;  /* 0xffff521e12007985 */ /* 0x000fe8000c101504 */
[----:B------:R-:W-:Y:S04]  /*16cc0*/  ST.E.U16 desc[UR4][R4.64+-0xb0], R33 ;  /* 0xffff502104007985 */ /* 0x000fe8000c101504 */
[----:B------:R-:W-:Y:S04]  /*16cd0*/  ST.E.U16 desc[UR4][R4.64+-0xae], R32 ;  /* 0xffff522004007985 */ /* 0x000fe8000c101504 */
[----:B------:R-:W-:Y:S01]  /*16ce0*/  ST.E.U16 desc[UR4][R18.64+-0xa0], R29 ;  /* 0xffff601d12007985 */ /* 0x000fe2000c101504 */
[----:B-1----:R-:W-:-:S03]  /*16cf0*/  PRMT R134, R225, 0x7054, R225 ;  /* 0x00007054e1867816 */ /* 0x002fc600000000e1 */
[----:B------:R-:W-:Y:S04]  /*16d00*/  ST.E.U16 desc[UR4][R18.64+-0x9e], R23 ;  /* 0xffff621712007985 */ /* 0x000fe8000c101504 */
[----:B------:R-:W-:Y:S01]  /*16d10*/  ST.E.U16 desc[UR4][R4.64+-0xa0], R25 ;  /* 0xffff601904007985 */ /* 0x000fe2000c101504 */
[----:B------:R-:W-:-:S03]  /*16d20*/  HSET2.LE.AND R2, R21, R134, PT ;  /* 0x0000008615027233 */ /* 0x000fc60003803000 */
[----:B------:R-:W-:Y:S04]  /*16d30*/  ST.E.U16 desc[UR4][R4.64+-0x9e], R24 ;  /* 0xffff621804007985 */ /* 0x000fe8000c101504 */
[----:B------:R-:W-:Y:S04]  /*16d40*/  ST.E.U16 desc[UR4][R18.64+-0x90], R22 ;  /* 0xffff701612007985 */ /* 0x000fe8000c101504 */
[----:B------:R-:W-:Y:S04]  /*16d50*/  ST.E.U16 desc[UR4][R18.64+-0x8e], R26 ;  /* 0xffff721a12007985 */ /* 0x000fe8000c101504 */
[----:B------:R-:W-:Y:S04]  /*16d60*/  ST.E.U16 desc[UR4][R4.64+-0x90], R28 ;  /* 0xffff701c04007985 */ /* 0x000fe8000c101504 */
[----:B------:R1:W-:Y:S04]  /*16d70*/  ST.E.U16 desc[UR4][R4.64+-0x8e], R27 ;  /* 0xffff721b04007985 */ /* 0x0003e8000c101504 */
[----:B------:R-:W2:Y:S01]  /*16d80*/  LDSM.16.MT88.4 R28, [R198+0x18000] ;  /* 0x01800000c61c783b */ /* 0x000ea20000004200 */
[----:B------:R-:W-:-:S03]  /*16d90*/  HSET2.LE.AND R0, R0, R134, PT ;  /* 0x0000008600007233 */ /* 0x000fc60003803000 */
[----:B------:R-:W3:Y:S01]  /*16da0*/  LDSM.16.MT88.4 R16, [R196+0x1a000] ;  /* 0x01a00000c410783b */ /* 0x000ee20000004200 */
[----:B------:R-:W-:-:S03]  /*16db0*/  HSET2.LE.AND R3, R12, R134, PT ;  /* 0x000000860c037233 */ /* 0x000fc60003803000 */
[----:B------:R-:W-:Y:S02]  /*16dc0*/  LDSM.16.MT88.4 R32, [R196+0x18000] ;  /* 0x01800000c420783b */ /* 0x000fe40000004200 */
[----:B------:R-:W-:Y:S02]  /*16dd0*/  LOP3.LUT R7, R42, R3, RZ, 0xc0, !PT ;  /* 0x000000032a077212 */ /* 0x000fe400078ec0ff */
[----:B------:R-:W-:Y:S04]  /*16de0*/  LDSM.16.MT88.4 R12, [R198+0x1a000] ;  /* 0x01a00000c60c783b */ /* 0x000fe80000004200 */
[----:B------:R-:W-:Y:S01]  /*16df0*/  LDSM.16.MT88.4 R24, [R197+0x18000] ;  /* 0x01800000c518783b */ /* 0x000fe20000004200 */
[----:B-1----:R-:W-:Y:S02]  /*16e00*/  LOP3.LUT R4, R36, R2, RZ, 0xc0, !PT ;  /* 0x0000000224047212 */ /* 0x002fe400078ec0ff */
[----:B------:R-:W-:Y:S01]  /*16e10*/  HSET2.LE.AND R2, R20, R134, PT ;  /* 0x0000008614027233 */ /* 0x000fe20003803000 */
[----:B------:R-:W1:Y:S01]  /*16e20*/  LDSM.16.MT88.4 R36, [R171+0x18000] ;  /* 0x01800000ab24783b */ /* 0x000e620000004200 */
[----:B------:R-:W-:-:S03]  /*16e30*/  LOP3.LUT R5, R40, R0, RZ, 0xc0, !PT ;  /* 0x0000000028057212 */ /* 0x000fc600078ec0ff */
[----:B------:R-:W-:Y:S01]  /*16e40*/  LOP3.LUT R6, R41, R2, RZ, 0xc0, !PT ;  /* 0x0000000229067212 */ /* 0x000fe200078ec0ff */
[----:B------:R-:W-:Y:S04]  /*16e50*/  LDSM.16.MT88.4 R20, [R171+0x1a000] ;  /* 0x01a00000ab14783b */ /* 0x000fe80000004200 */
[----:B------:R-:W4:Y:S01]  /*16e60*/  LDSM.16.MT88.4 R40, [R197+0x1a000] ;  /* 0x01a00000c528783b */ /* 0x000f220000004200 */
[----:B------:R-:W-:Y:S01]  /*16e70*/  MOV R2, R73 ;  /* 0x0000004900027202 */ /* 0x000fe20000000f00 */
[----:B------:R-:W-:Y:S01]  /*16e80*/  IMAD.MOV.U32 R3, RZ, RZ, R72 ;  /* 0x000000ffff037224 */ /* 0x000fe200078e0048 */
[----:B--2---:R-:W-:Y:S01]  /*16e90*/  HMMA.16816.F32.BF16 R84, R4, R28, R148 ;  /* 0x0000001c0454723c */ /* 0x004fe20000041894 */
[----:B------:R-:W-:-:S05]  /*16ea0*/  IMAD.MOV.U32 R175, RZ, RZ, R121 ;  /* 0x000000ffffaf7224 */ /* 0x000fca00078e0079 */
[----:B---3--:R-:W-:Y:S01]  /*16eb0*/  HMMA.16816.F32.BF16 R72, R4, R16, R188 ;  /* 0x000000100448723c */ /* 0x008fe200000418bc */
[----:B------:R-:W-:Y:S02]  /*16ec0*/  IMAD.MOV.U32 R150, RZ, RZ, R131 ;  /* 0x000000ffff967224 */ /* 0x000fe400078e0083 */
[----:B------:R-:W-:Y:S01]  /*16ed0*/  IMAD.MOV.U32 R151, RZ, RZ, R130 ;  /* 0x000000ffff977224 */ /* 0x000fe200078e0082 */
[----:B------:R-:W-:Y:S01]  /*16ee0*/  MOV R130, R103 ;  /* 0x0000006700827202 */ /* 0x000fe20000000f00 */
[----:B------:R-:W-:Y:S02]  /*16ef0*/  IMAD.MOV.U32 R131, RZ, RZ, R102 ;  /* 0x000000ffff837224 */ /* 0x000fe400078e0066 */
[----:B------:R-:W-:Y:S01]  /*16f00*/  MOV R190, R101 ;  /* 0x0000006500be7202 */ /* 0x000fe20000000f00 */
[----:B------:R-:W-:Y:S01]  /*16f10*/  IMAD.MOV.U32 R191, RZ, RZ, R100 ;  /* 0x000000ffffbf7224 */ /* 0x000fe200078e0064 */
[----:B------:R-:W-:Y:S01]  /*16f20*/  MOV R100, R233 ;  /* 0x000000e900647202 */ /* 0x000fe20000000f00 */
[----:B------:R-:W-:-:S02]  /*16f30*/  IMAD.MOV.U32 R101, RZ, RZ, R227 ;  /* 0x000000ffff657224 */ /* 0x000fc400078e00e3 */
[----:B------:R-:W-:Y:S02]  /*16f40*/  IMAD.MOV.U32 R102, RZ, RZ, R97 ;  /* 0x000000ffff667224 */ /* 0x000fe400078e0061 */
[----:B------:R-:W-:Y:S01]  /*16f50*/  IMAD.MOV.U32 R103, RZ, RZ, R96 ;  /* 0x000000ffff677224 */ /* 0x000fe200078e0060 */
[----:B------:R-:W-:Y:S01]  /*16f60*/  MOV R11, R119 ;  /* 0x00000077000b7202 */ /* 0x000fe20000000f00 */
[----:B------:R-:W-:Y:S02]  /*16f70*/  IMAD.MOV.U32 R121, RZ, RZ, R120 ;  /* 0x000000ffff797224 */ /* 0x000fe400078e0078 */
[----:B------:R-:W-:Y:S02]  /*16f80*/  IMAD.MOV.U32 R124, RZ, RZ, R89 ;  /* 0x000000ffff7c7224 */ /* 0x000fe400078e0059 */
[----:B------:R-:W-:Y:S01]  /*16f90*/  IMAD.MOV.U32 R10, RZ, RZ, R118 ;  /* 0x000000ffff0a7224 */ /* 0x000fe200078e0076 */
[----:B-1----:R-:W-:Y:S01]  /*16fa0*/  HMMA.16816.F32.BF16 R92, R4, R36, R164 ;  /* 0x00000024045c723c */ /* 0x002fe200000418a4 */
[----:B------:R-:W-:-:S02]  /*16fb0*/  IMAD.MOV.U32 R135, RZ, RZ, R117 ;  /* 0x000000ffff877224 */ /* 0x000fc400078e0075 */
[----:B------:R-:W-:Y:S02]  /*16fc0*/  IMAD.MOV.U32 R0, RZ, RZ, R116 ;  /* 0x000000ffff007224 */ /* 0x000fe400078e0074 */
[----:B------:R-:W-:Y:S01]  /*16fd0*/  IMAD.MOV.U32 R120, RZ, RZ, R113 ;  /* 0x000000ffff787224 */ /* 0x000fe200078e0071 */
[C---:B------:R-:W-:Y:S01]  /*16fe0*/  HMMA.16816.F32.BF16 R56, R4.reuse, R38, R160 ;  /* 0x000000260438723c */ /* 0x040fe200000418a0 */
[----:B------:R-:W1:Y:S01]  /*16ff0*/  LDSM.16.MT88.4 R36, [R171+0x1c000] ;  /* 0x01c00000ab24783b */ /* 0x000e620000004200 */
[----:B------:R-:W-:Y:S02]  /*17000*/  IMAD.MOV.U32 R166, RZ, RZ, R69 ;  /* 0x000000ffffa67224 */ /* 0x000fe400078e0045 */
[----:B------:R-:W-:Y:S02]  /*17010*/  IMAD.MOV.U32 R167, RZ, RZ, R68 ;  /* 0x000000ffffa77224 */ /* 0x000fe400078e0044 */
[C---:B------:R-:W-:Y:S06]  /*17020*/  HMMA.16816.F32.BF16 R88, R4.reuse, R32, R156 ;  /* 0x000000200458723c */ /* 0x040fec000004189c */
[C---:B------:R-:W-:Y:S01]  /*17030*/  HMMA.16816.F32.BF16 R116, R4.reuse, R34, R152 ;  /* 0x000000220474723c */ /* 0x040fe20000041898 */
[----:B------:R-:W2:Y:S05]  /*17040*/  LDSM.16.MT88.4 R32, [R196+0x1c000] ;  /* 0x01c00000c420783b */ /* 0x000eaa0000004200 */
[C---:B------:R-:W-:Y:S01]  /*17050*/  HMMA.16816.F32.BF16 R112, R4.reuse, R30, R144 ;  /* 0x0000001e0470723c */ /* 0x040fe20000041890 */
[----:B------:R-:W-:Y:S01]  /*17060*/  MOV R152, R65 ;  /* 0x0000004100987202 */ /* 0x000fe20000000f00 */
[----:B------:R-:W-:Y:S01]  /*17070*/  IMAD.MOV.U32 R153, RZ, RZ, R64 ;  /* 0x000000ffff997224 */ /* 0x000fe200078e0040 */
[----:B------:R-:W-:Y:S01]  /*17080*/  MOV R47, R109 ;  /* 0x0000006d002f7202 */ /* 0x000fe20000000f00 */
[----:B------:R-:W-:Y:S01]  /*17090*/  IMAD.MOV.U32 R127, RZ, RZ, R81 ;  /* 0x000000ffff7f7224 */ /* 0x000fe200078e0051 */
[----:B------:R-:W-:Y:S01]  /*170a0*/  LDSM.16.MT88.4 R28, [R198+0x1c000] ;  /* 0x01c00000c61c783b */ /* 0x000fe20000004200 */
[----:B------:R-:W-:Y:S01]  /*170b0*/  HMMA.16816.F32.BF16 R68, R4, R12, R240 ;  /* 0x0000000c0444723c */ /* 0x000fe200000418f0 */
[----:B------:R-:W-:-:S02]  /*170c0*/  IMAD.MOV.U32 R146, RZ, RZ, R67 ;  /* 0x000000ffff927224 */ /* 0x000fc400078e0043 */
[----:B------:R-:W-:-:S03]  /*170d0*/  IMAD.MOV.U32 R147, RZ, RZ, R66 ;  /* 0x000000ffff937224 */ /* 0x000fc600078e0042 */
[C---:B------:R-:W-:Y:S01]  /*170e0*/  HMMA.16816.F32.BF16 R104, R4.reuse, R14, R104 ;  /* 0x0000000e0468723c */ /* 0x040fe20000041868 */
[----:B------:R-:W3:Y:S05]  /*170f0*/  LDSM.16.MT88.4 R12, [R198+0x1e000] ;  /* 0x01e00000c60c783b */ /* 0x000eea0000004200 */
[C---:B----4-:R-:W-:Y:S06]  /*17100*/  HMMA.16816.F32.BF16 R64, R4.reuse, R40, R60 ;  /* 0x000000280440723c */ /* 0x050fec000004183c */
[C---:B------:R-:W-:Y:S01]  /*17110*/  HMMA.16816.F32.BF16 R100, R4.reuse, R42, R100 ;  /* 0x0000002a0464723c */ /* 0x040fe20000041864 */
[----:B------:R-:W4:Y:S05]  /*17120*/  LDSM.16.MT88.4 R40, [R197+0x1e000] ;  /* 0x01e00000c528783b */ /* 0x000f2a0000004200 */
[C---:B------:R-:W-:Y:S06]  /*17130*/  HMMA.16816.F32.BF16 R76, R4.reuse, R20, R180 ;  /* 0x00000014044c723c */ /* 0x040fec00000418b4 */
[----:B------:R-:W-:Y:S01]  /*17140*/  HMMA.16816.F32.BF16 R52, R4, R22, R184 ;  /* 0x000000160434723c */ /* 0x000fe200000418b8 */
[----:B------:R-:W4:Y:S01]  /*17150*/  LDSM.16.MT88.4 R20, [R171+0x1e000] ;  /* 0x01e00000ab14783b */ /* 0x000f220000004200 */
[----:B------:R-:W-:-:S02]  /*17160*/  IMAD.MOV.U32 R222, RZ, RZ, R110 ;  /* 0x000000ffffde7224 */ /* 0x000fc400078e006e */
[----:B------:R-:W-:Y:S02]  /*17170*/  IMAD.MOV.U32 R223, RZ, RZ, R111 ;  /* 0x000000ffffdf7224 */ /* 0x000fe400078e006f */
[----:B------:R-:W-:Y:S01]  /*17180*/  IMAD.MOV.U32 R46, RZ, RZ, R108 ;  /* 0x000000ffff2e7224 */ /* 0x000fe200078e006c */
[C---:B------:R-:W-:Y:S06]  /*17190*/  HMMA.16816.F32.BF16 R80, R4.reuse, R24, R140 ;  /* 0x000000180450723c */ /* 0x040fec000004188c */
[C---:B------:R-:W-:Y:S01]  /*171a0*/  HMMA.16816.F32.BF16 R108, R4.reuse, R26, R136 ;  /* 0x0000001a046c723c */ /* 0x040fe20000041888 */
[----:B------:R-:W4:Y:S05]  /*171b0*/  LDSM.16.MT88.4 R24, [R197+0x1c000] ;  /* 0x01c00000c518783b */ /* 0x000f2a0000004200 */
[----:B------:R-:W-:Y:S01]  /*171c0*/  HMMA.16816.F32.BF16 R48, R4, R18, R48 ;  /* 0x000000120430723c */ /* 0x000fe20000041830 */
[----:B------:R-:W4:Y:S01]  /*171d0*/  LDSM.16.MT88.4 R16, [R196+0x1e000] ;  /* 0x01e00000c410783b */ /* 0x000f220000004200 */
        /* <DEDUP_REMOVED lines=28> */
[----:B------:R-:W-:Y:S01]  /*173a0*/  MOV R148, R205 ;  /* 0x000000cd00947202 */ /* 0x000fe20000000f00 */
[----:B------:R-:W-:Y:S01]  /*173b0*/  IMAD.MOV.U32 R149, RZ, RZ, R238 ;  /* 0x000000ffff957224 */ /* 0x000fe200078e00ee */
[----:B-1----:R-:W-:Y:S01]  /*173c0*/  HMMA.16816.F32.BF16 R60, R4, R36, R240 ;  /* 0x00000024043c723c */ /* 0x002fe200000418f0 */
[----:B------:R-:W-:-:S02]  /*173d0*/  IMAD.MOV.U32 R142, RZ, RZ, R123 ;  /* 0x000000ffff8e7224 */ /* 0x000fc400078e007b */
[----:B------:R-:W-:-:S03]  /*173e0*/  IMAD.MOV.U32 R143, RZ, RZ, R122 ;  /* 0x000000ffff8f7224 */ /* 0x000fc600078e007a */
[C---:B------:R-:W-:Y:S06]  /*173f0*/  HMMA.16816.F32.BF16 R96, R4.reuse, R38, R96 ;  /* 0x000000260460723c */ /* 0x040fec0000041860 */
[C---:B--2---:R-:W-:Y:S06]  /*17400*/  HMMA.16816.F32.BF16 R36, R4.reuse, R32, R188 ;  /* 0x000000200424723c */ /* 0x044fec00000418bc */
[C---:B------:R-:W-:Y:S06]  /*17410*/  HMMA.16816.F32.BF16 R32, R4.reuse, R34, R184 ;  /* 0x000000220420723c */ /* 0x040fec00000418b8 */
[C---:B---3--:R-:W-:Y:S06]  /*17420*/  HMMA.16816.F32.BF16 R164, R4.reuse, R12, R164 ;  /* 0x0000000c04a4723c */ /* 0x048fec00000418a4 */
[C---:B------:R-:W-:Y:S06]  /*17430*/  HMMA.16816.F32.BF16 R184, R4.reuse, R14, R180 ;  /* 0x0000000e04b8723c */ /* 0x040fec00000418b4 */
[C---:B----4-:R-:W-:Y:S06]  /*17440*/  HMMA.16816.F32.BF16 R12, R4.reuse, R42, R152 ;  /* 0x0000002a040c723c */ /* 0x050fec0000041898 */
[C---:B------:R-:W-:Y:S06]  /*17450*/  HMMA.16816.F32.BF16 R140, R4.reuse, R20, R140 ;  /* 0x00000014048c723c */ /* 0x040fec000004188c */
        /* <DEDUP_REMOVED lines=18> */
[----:B------:R-:W-:Y:S01]  /*17580*/  LOP3.LUT R0, R9, R175, R44, 0x96, !PT ;  /* 0x000000af09007212 */ /* 0x000fe200078e962c */
[----:B------:R-:W-:Y:S01]  /*17590*/  HMMA.16816.F32.BF16 R120, R4, R28, R120 ;  /* 0x0000001c0478723c */ /* 0x000fe20000041878 */
[----:B------:R-:W-:-:S02]  /*175a0*/  LOP3.LUT R3, R8, 0xffff, RZ, 0xc0, !PT ;  /* 0x0000ffff08037812 */ /* 0x000fc400078ec0ff */
[----:B------:R-:W-:-:S03]  /*175b0*/  LOP3.LUT R11, R8, 0xff, RZ, 0xc0, !PT ;  /* 0x000000ff080b7812 */ /* 0x000fc600078ec0ff */
[----:B------:R-:W-:Y:S01]  /*175c0*/  HMMA.16816.F32.BF16 R124, R4, R30, R124 ;  /* 0x0000001e047c723c */ /* 0x000fe2000004187c */
[----:B------:R-:W-:Y:S02]  /*175d0*/  LOP3.LUT R2, R0, 0xffff, RZ, 0xc0, !PT ;  /* 0x0000ffff00027812 */ /* 0x000fe400078ec0ff */
[----:B------:R-:W-:-:S03]  /*175e0*/  SHF.R.U32.HI R10, RZ, 0x18, R8 ;  /* 0x00000018ff0a7819 */ /* 0x000fc60000011608 */
[C---:B------:R-:W-:Y:S01]  /*175f0*/  HMMA.16816.F32.BF16 R128, R4.reuse, R24, R128 ;  /* 0x000000180480723c */ /* 0x040fe20000041880 */
[----:B------:R-:W-:Y:S01]  /*17600*/  SHF.R.U32.HI R9, RZ, 0x10, R8 ;  /* 0x00000010ff097819 */ /* 0x000fe20000011608 */
[----:B------:R-:W-:Y:S01]  /*17610*/  IMAD.MOV.U32 R181, RZ, RZ, R12 ;  /* 0x000000ffffb57224 */ /* 0x000fe200078e000c */
[----:B------:R-:W-:Y:S01]  /*17620*/  LOP3.LUT R8, R0, 0xff, RZ, 0xc0, !PT ;  /* 0x000000ff00087812 */ /* 0x000fe200078ec0ff */
[----:B------:R-:W-:Y:S01]  /*17630*/  IMAD.MOV.U32 R180, RZ, RZ, R13 ;  /* 0x000000ffffb47224 */ /* 0x000fe200078e000d */
[----:B------:R-:W-:Y:S01]  /*17640*/  MOV R182, R15 ;  /* 0x0000000f00b67202 */ /* 0x000fe20000000f00 */
[C---:B------:R-:W-:Y:S01]  /*17650*/  HMMA.16816.F32.BF16 R136, R4.reuse, R26, R136 ;  /* 0x0000001a0488723c */ /* 0x040fe20000041888 */
[----:B------:R-:W-:Y:S04]  /*17660*/  LDSM.16.MT88.4 R24, [R196+0x18800] ;  /* 0x01880000c418783b */ /* 0x000fe80000004200 */
[----:B------:R-:W-:Y:S01]  /*17670*/  LDSM.16.MT88.4 R28, [R198+0x18800] ;  /* 0x01880000c61c783b */ /* 0x000fe20000004200 */
[C---:B------:R-:W-:Y:S01]  /*17680*/  HMMA.16816.F32.BF16 R156, R4.reuse, R16, R156 ;  /* 0x00000010049c723c */ /* 0x040fe2000004189c */
[----:B------:R-:W-:Y:S01]  /*17690*/  MOV R205, R206 ;  /* 0x000000ce00cd7202 */ /* 0x000fe20000000f00 */
[----:B------:R-:W-:Y:S01]  /*176a0*/  IMAD.MOV.U32 R238, RZ, RZ, R209 ;  /* 0x000000ffffee7224 */ /* 0x000fe200078e00d1 */
[----:B------:R-:W2:Y:S03]  /*176b0*/  LDL.LU R239, [R1+0x204] ;  /* 0x0002040001ef7983 */ /* 0x000ea60000300800 */
[----:B------:R-:W-:Y:S01]  /*176c0*/  HMMA.16816.F32.BF16 R160, R4, R18, R160 ;  /* 0x0000001204a0723c */ /* 0x000fe200000418a0 */
[----:B------:R-:W3:Y:S01]  /*176d0*/  LDSM.16.MT88.4 R16, [R197+0x18800] ;  /* 0x01880000c510783b */ /* 0x000ee20000004200 */
[----:B------:R-:W-:-:S02]  /*176e0*/  IMAD.MOV.U32 R223, RZ, RZ, R133 ;  /* 0x000000ffffdf7224 */ /* 0x000fc400078e0085 */
[----:B------:R-:W-:Y:S01]  /*176f0*/  IMAD.MOV.U32 R153, RZ, RZ, R251 ;  /* 0x000000ffff997224 */ /* 0x000fe200078e00fb */
[----:B------:R4:W5:Y:S01]  /*17700*/  LDL.LU R226, [R1+0x200] ;  /* 0x0002000001e27983 */ /* 0x0009620000300800 */
[----:B------:R-:W-:Y:S01]  /*17710*/  HMMA.16816.F32.BF16 R44, R4, R40, R144 ;  /* 0x00000028042c723c */ /* 0x000fe20000041890 */
[----:B------:R-:W-:Y:S02]  /*17720*/  IMAD.MOV.U32 R155, RZ, RZ, R223 ;  /* 0x000000ffff9b7224 */ /* 0x000fe400078e00df */
[----:B------:R-:W-:Y:S01]  /*17730*/  IMAD.MOV.U32 R222, RZ, RZ, R132 ;  /* 0x000000ffffde7224 */ /* 0x000fe200078e0084 */
[----:B------:R4:W5:Y:S03]  /*17740*/  LDL.LU R231, [R1+0x1fc] ;  /* 0x0001fc0001e77983 */ /* 0x0009660000300800 */
[--C-:B------:R-:W-:Y:S02]  /*17750*/  SHF.R.U32.HI R5, RZ, 0x10, R0.reuse ;  /* 0x00000010ff057819 */ /* 0x100fe40000011600 */
[----:B------:R-:W-:-:S02]  /*17760*/  SHF.R.U32.HI R6, RZ, 0x18, R0 ;  /* 0x00000018ff067819 */ /* 0x000fc40000011600 */
[----:B------:R-:W-:Y:S01]  /*17770*/  SHF.R.U32.HI R4, RZ, 0x8, R3 ;  /* 0x00000008ff047819 */ /* 0x000fe20000011603 */
[----:B------:R-:W-:Y:S01]  /*17780*/  IMAD.MOV.U32 R145, RZ, RZ, R14 ;  /* 0x000000ffff917224 */ /* 0x000fe200078e000e */
[----:B------:R-:W-:Y:S01]  /*17790*/  SHF.R.U32.HI R0, RZ, 0x8, R2 ;  /* 0x00000008ff007819 */ /* 0x000fe20000011602 */
[----:B------:R-:W4:Y:S01]  /*177a0*/  LDSM.16.MT88.4 R12, [R171+0x1a800] ;  /* 0x01a80000ab0c783b */ /* 0x000f220000004200 */
[----:B------:R-:W-:Y:S02]  /*177b0*/  LOP3.LUT R3, R9, 0xff, RZ, 0xc0, !PT ;  /* 0x000000ff09037812 */ /* 0x000fe400078ec0ff */
[----:B------:R-:W-:Y:S02]  /*177c0*/  LOP3.LUT R2, R5, 0xff, RZ, 0xc0, !PT ;  /* 0x000000ff05027812 */ /* 0x000fe400078ec0ff */
[----:B------:R-:W-:Y:S01]  /*177d0*/  MOV R223, R250 ;  /* 0x000000fa00df7202 */ /* 0x000fe20000000f00 */
[----:B------:R-:W-:Y:S01]  /*177e0*/  IMAD.MOV.U32 R154, RZ, RZ, R222 ;  /* 0x000000ffff9a7224 */ /* 0x000fe200078e00de */
[----:B------:R-:W-:Y:S01]  /*177f0*/  PRMT R4, R11, 0x5410, R4 ;  /* 0x000054100b047816 */ /* 0x000fe20000000004 */
[----:B------:R-:W-:Y:S01]  /*17800*/  IMAD.MOV.U32 R146, RZ, RZ, R205 ;  /* 0x000000ffff927224 */ /* 0x000fe200078e00cd */
[----:B------:R-:W-:Y:S01]  /*17810*/  PRMT R7, R3, 0x5410, R10 ;  /* 0x0000541003077816 */ /* 0x000fe2000000000a */
[----:B------:R1:W5:Y:S01]  /*17820*/  LDL.LU R232, [R1+0x1f8] ;  /* 0x0001f80001e87983 */ /* 0x0003620000300800 */
[----:B------:R-:W-:-:S02]  /*17830*/  PRMT R0, R8, 0x5410, R0 ;  /* 0x0000541008007816 */ /* 0x000fc40000000000 */
[----:B------:R-:W-:Y:S01]  /*17840*/  PRMT R2, R2, 0x5410, R6 ;  /* 0x0000541002027816 */ /* 0x000fe20000000006 */
[----:B------:R-:W4:Y:S01]  /*17850*/  LDSM.16.MT88.4 R8, [R196+0x1a800] ;  /* 0x01a80000c408783b */ /* 0x000f220000004200 */
[--C-:B------:R-:W-:Y:S02]  /*17860*/  HSET2.LE.AND R3, R4, R134.reuse, PT ;  /* 0x0000008604037233 */ /* 0x100fe40003803000 */
[--C-:B------:R-:W-:Y:S01]  /*17870*/  HSET2.LE.AND R0, R0, R134.reuse, PT ;  /* 0x0000008600007233 */ /* 0x100fe20003803000 */
[----:B------:R-:W-:Y:S01]  /*17880*/  IMAD.MOV.U32 R152, RZ, RZ, R223 ;  /* 0x000000ffff987224 */ /* 0x000fe200078e00df */
[--C-:B------:R-:W-:Y:S01]  /*17890*/  HSET2.LE.AND R2, R2, R134.reuse, PT ;  /* 0x0000008602027233 */ /* 0x100fe20003803000 */
[----:B------:R2:W5:Y:S01]  /*178a0*/  LDL.LU.64 R132, [R1+0x1f0] ;  /* 0x0001f00001847983 */ /* 0x0005620000300a00 */
[----:B------:R-:W-:Y:S02]  /*178b0*/  HSET2.LE.AND R7, R7, R134, PT ;  /* 0x0000008607077233 */ /* 0x000fe40003803000 */
[----:B------:R-:W-:Y:S01]  /*178c0*/  LOP3.LUT R4, R177, R0, RZ, 0xc0, !PT ;  /* 0x00000000b1047212 */ /* 0x000fe200078ec0ff */
[----:B------:R2:W5:Y:S01]  /*178d0*/  LDL.LU R233, [R1+0x1ec] ;  /* 0x0001ec0001e97983 */ /* 0x0005620000300800 */
[----:B------:R-:W-:-:S02]  /*178e0*/  LOP3.LUT R5, R174, R2, RZ, 0xc0, !PT ;  /* 0x00000002ae057212 */ /* 0x000fc400078ec0ff */
[----:B------:R-:W-:Y:S01]  /*178f0*/  LOP3.LUT R6, R179, R3, RZ, 0xc0, !PT ;  /* 0x00000003b3067212 */ /* 0x000fe200078ec0ff */
[----:B------:R2:W5:Y:S01]  /*17900*/  LDL.LU R227, [R1+0x1e8] ;  /* 0x0001e80001e37983 */ /* 0x0005620000300800 */
[----:B------:R-:W-:Y:S02]  /*17910*/  LOP3.LUT R7, R178, R7, RZ, 0xc0, !PT ;  /* 0x00000007b2077212 */ /* 0x000fe400078ec0ff */
[----:B------:R-:W-:Y:S01]  /*17920*/  MOV R147, R238 ;  /* 0x000000ee00937202 */ /* 0x000fe20000000f00 */
[----:B------:R2:W5:Y:S04]  /*17930*/  LDL.LU R228, [R1+0x1e4] ;  /* 0x0001e40001e47983 */ /* 0x0005680000300800 */
[C---:B-1----:R-:W-:Y:S01]  /*17940*/  HMMA.16816.F32.BF16 R40, R4.reuse, R20, R92 ;  /* 0x000000140428723c */ /* 0x042fe2000004185c */
[----:B------:R1:W5:Y:S04]  /*17950*/  LDL.LU R230, [R1+0x1e0] ;  /* 0x0001e00001e67983 */ /* 0x0003680000300800 */
[----:B------:R1:W5:Y:S01]  /*17960*/  LDL.LU R168, [R1+0x1dc] ;  /* 0x0001dc0001a87983 */ /* 0x0003620000300800 */
[C---:B---3--:R-:W-:Y:S03]  /*17970*/  HMMA.16816.F32.BF16 R240, R4.reuse, R16, R80 ;  /* 0x0000001004f0723c */ /* 0x048fe60000041850 */
[----:B------:R1:W5:Y:S03]  /*17980*/  LDL.LU R169, [R1+0x1d8] ;  /* 0x0001d80001a97983 */ /* 0x0003660000300800 */
[----:B------:R-:W-:-:S12]  /*17990*/  HMMA.16816.F32.BF16 R108, R4, R18, R108 ;  /* 0x00000012046c723c */ /* 0x000fd8000004186c */
[----:B------:R-:W-:Y:S01]  /*179a0*/  IMAD.MOV.U32 R209, RZ, RZ, R40 ;  /* 0x000000ffffd17224 */ /* 0x000fe200078e0028 */
[----:B----4-:R-:W-:Y:S01]  /*179b0*/  HMMA.16816.F32.BF16 R16, R4, R12, R76 ;  /* 0x0000000c0410723c */ /* 0x010fe2000004184c */
[----:B------:R-:W-:Y:S01]  /*179c0*/  IMAD.MOV.U32 R208, RZ, RZ, R41 ;  /* 0x000000ffffd07224 */ /* 0x000fe200078e0029 */
[----:B------:R-:W-:Y:S01]  /*179d0*/  MOV R207, R42 ;  /* 0x0000002a00cf7202 */ /* 0x000fe20000000f00 */
[----:B------:R-:W-:-:S03]  /*179e0*/  IMAD.MOV.U32 R206, RZ, RZ, R43 ;  /* 0x000000ffffce7224 */ /* 0x000fc600078e002b */
[C---:B------:R-:W-:Y:S01]  /*179f0*/  HMMA.16816.F32.BF16 R56, R4.reuse, R22, R56 ;  /* 0x000000160438723c */ /* 0x040fe20000041838 */
[----:B------:R-:W3:Y:S01]  /*17a00*/  LDSM.16.MT88.4 R20, [R198+0x1a800] ;  /* 0x01a80000c614783b */ /* 0x000ee20000004200 */
[----:B------:R-:W-:Y:S01]  /*17a10*/  IMAD.MOV.U32 R82, RZ, RZ, R145 ;  /* 0x000000ffff527224 */ /* 0x000fe200078e0091 */
[----:B------:R-:W-:Y:S01]  /*17a20*/  MOV R83, R182 ;  /* 0x000000b600537202 */ /* 0x000fe20000000f00 */
[----:B------:R-:W-:Y:S01]  /*17a30*/  IMAD.MOV.U32 R81, RZ, RZ, R181 ;  /* 0x000000ffff517224 */ /* 0x000fe200078e00b5 */
[----:B------:R1:W5:Y:S01]  /*17a40*/  LDL.LU R249, [R1+0x1d4] ;  /* 0x0001d40001f97983 */ /* 0x0003620000300800 */
[C---:B------:R-:W-:Y:S01]  /*17a50*/  HMMA.16816.F32.BF16 R12, R4.reuse, R14, R52 ;  /* 0x0000000e040c723c */ /* 0x040fe20000041834 */
[----:B------:R-:W-:Y:S02]  /*17a60*/  MOV R2, R110 ;  /* 0x0000006e00027202 */ /* 0x000fe40000000f00 */
[----:B------:R1:W5:Y:S03]  /*17a70*/  LDL.LU R248, [R1+0x1d0] ;  /* 0x0001d00001f87983 */ /* 0x0003660000300800 */
[C---:B------:R-:W-:Y:S01]  /*17a80*/  HMMA.16816.F32.BF16 R40, R4.reuse, R24, R88 ;  /* 0x000000180428723c */ /* 0x040fe20000041858 */
[----:B------:R1:W5:Y:S04]  /*17a90*/  LDL.LU R247, [R1+0x1cc] ;  /* 0x0001cc0001f77983 */ /* 0x0003680000300800 */
[----:B------:R1:W5:Y:S01]  /*17aa0*/  LDL.LU R246, [R1+0x1c8] ;  /* 0x0001c80001f67983 */ /* 0x0003620000300800 */
[----:B------:R-:W-:-:S12]  /*17ab0*/  HMMA.16816.F32.BF16 R24, R4, R26, R116 ;  /* 0x0000001a0418723c */ /* 0x000fd80000041874 */
[----:B------:R-:W-:Y:S01]  /*17ac0*/  IMAD.MOV.U32 R55, RZ, RZ, R13 ;  /* 0x000000ffff377224 */ /* 0x000fe200078e000d */
[----:B------:R-:W-:Y:S01]  /*17ad0*/  MOV R52, R12 ;  /* 0x0000000c00347202 */ /* 0x000fe20000000f00 */
[----:B------:R-:W-:Y:S01]  /*17ae0*/  IMAD.MOV.U32 R54, RZ, RZ, R14 ;  /* 0x000000ffff367224 */ /* 0x000fe200078e000e */
[----:B------:R-:W-:Y:S01]  /*17af0*/  MOV R76, R18 ;  /* 0x00000012004c7202 */ /* 0x000fe20000000f00 */
[----:B------:R-:W-:Y:S01]  /*17b00*/  IMAD.MOV.U32 R53, RZ, RZ, R15 ;  /* 0x000000ffff357224 */ /* 0x000fe200078e000f */
[----:B------:R1:W5:Y:S01]  /*17b10*/  LDL.LU R237, [R1+0x1c4] ;  /* 0x0001c40001ed7983 */ /* 0x0003620000300800 */
[----:B------:R-:W-:Y:S01]  /*17b20*/  HMMA.16816.F32.BF16 R12, R4, R8, R72 ;  /* 0x00000008040c723c */ /* 0x000fe20000041848 */
[----:B------:R-:W-:Y:S01]  /*17b30*/  MOV R144, R40 ;  /* 0x0000002800907202 */ /* 0x000fe20000000f00 */
[----:B------:R-:W-:Y:S01]  /*17b40*/  IMAD.MOV.U32 R95, RZ, RZ, R41 ;  /* 0x000000ffff5f7224 */ /* 0x000fe200078e0029 */
[----:B------:R1:W5:Y:S03]  /*17b50*/  LDL.LU R236, [R1+0x1c0] ;  /* 0x0001c00001ec7983 */ /* 0x0003660000300800 */
[----:B------:R-:W-:Y:S01]  /*17b60*/  MOV R93, R25 ;  /* 0x00000019005d7202 */ /* 0x000fe20000000f00 */
[----:B------:R-:W-:-:S02]  /*17b70*/  IMAD.MOV.U32 R92, RZ, RZ, R26 ;  /* 0x000000ffff5c7224 */ /* 0x000fc400078e001a */
[----:B------:R-:W-:Y:S02]  /*17b80*/  IMAD.MOV.U32 R91, RZ, RZ, R27 ;  /* 0x000000ffff5b7224 */ /* 0x000fe400078e001b */
[----:B------:R-:W-:Y:S01]  /*17b90*/  IMAD.MOV.U32 R90, RZ, RZ, R24 ;  /* 0x000000ffff5a7224 */ /* 0x000fe200078e0018 */
[C---:B------:R-:W-:Y:S01]  /*17ba0*/  HMMA.16816.F32.BF16 R8, R4.reuse, R10, R48 ;  /* 0x0000000a0408723c */ /* 0x040fe20000041830 */
[----:B------:R-:W-:Y:S02]  /*17bb0*/  IMAD.MOV.U32 R94, RZ, RZ, R42 ;  /* 0x000000ffff5e7224 */ /* 0x000fe400078e002a */
[----:B------:R-:W-:Y:S02]  /*17bc0*/  IMAD.MOV.U32 R0, RZ, RZ, R43 ;  /* 0x000000ffff007224 */ /* 0x000fe400078e002b */
[----:B------:R-:W-:Y:S01]  /*17bd0*/  IMAD.MOV.U32 R89, RZ, RZ, R19 ;  /* 0x000000ffff597224 */ /* 0x000fe200078e0013 */
[----:B------:R-:W-:Y:S01]  /*17be0*/  HMMA.16816.F32.BF16 R24, R4, R28, R84 ;  /* 0x0000001c0418723c */ /* 0x000fe20000041854 */
[----:B------:R-:W-:-:S05]  /*17bf0*/  IMAD.MOV.U32 R88, RZ, RZ, R16 ;  /* 0x000000ffff587224 */ /* 0x000fca00078e0010 */
[----:B------:R-:W-:Y:S01]  /*17c00*/  IMAD.MOV.U32 R73, RZ, RZ, R13 ;  /* 0x000000ffff497224 */ /* 0x000fe200078e000d */
[----:B------:R-:W-:Y:S01]  /*17c10*/  MOV R251, R14 ;  /* 0x0000000e00fb7202 */ /* 0x000fe20000000f00 */
[----:B------:R-:W-:Y:S01]  /*17c20*/  IMAD.MOV.U32 R72, RZ, RZ, R12 ;  /* 0x000000ffff487224 */ /* 0x000fe200078e000c */
[----:B------:R-:W-:Y:S01]  /*17c30*/  HMMA.16816.F32.BF16 R40, R4, R30, R112 ;  /* 0x0000001e0428723c */ /* 0x000fe20000041870 */
[----:B------:R-:W-:Y:S01]  /*17c40*/  IMAD.MOV.U32 R250, RZ, RZ, R15 ;  /* 0x000000fffffa7224 */ /* 0x000fe200078e000f */
[----:B------:R-:W4:Y:S01]  /*17c50*/  LDSM.16.MT88.4 R28, [R171+0x1c800] ;  /* 0x01c80000ab1c783b */ /* 0x000f220000004200 */
[----:B------:R-:W-:-:S03]  /*17c60*/  IMAD.MOV.U32 R87, RZ, RZ, R17 ;  /* 0x000000ffff577224 */ /* 0x000fc600078e0011 */
[----:B---3--:R-:W-:Y:S01]  /*17c70*/  HMMA.16816.F32.BF16 R12, R4, R20, R68 ;  /* 0x00000014040c723c */ /* 0x008fe20000041844 */
[----:B------:R-:W3:Y:S01]  /*17c80*/  LDSM.16.MT88.4 R16, [R196+0x1c800] ;  /* 0x01c80000c410783b */ /* 0x000ee20000004200 */
[----:B------:R-:W-:Y:S01]  /*17c90*/  MOV R78, R144 ;  /* 0x00000090004e7202 */ /* 0x000fe20000000f00 */
[----:B------:R-:W-:Y:S02]  /*17ca0*/  IMAD.MOV.U32 R79, RZ, RZ, R95 ;  /* 0x000000ffff4f7224 */ /* 0x000fe400078e005f */
[----:B------:R1:W5:Y:S04]  /*17cb0*/  LDL.LU R235, [R1+0x1bc] ;  /* 0x0001bc0001eb7983 */ /* 0x0003680000300800 */
[----:B------:R-:W-:Y:S01]  /*17cc0*/  IMAD.MOV.U32 R118, RZ, RZ, R24 ;  /* 0x000000ffff767224 */ /* 0x000fe200078e0018 */
[----:B------:R-:W-:Y:S01]  /*17cd0*/  MOV R3, R26 ;  /* 0x0000001a00037202 */ /* 0x000fe20000000f00 */
[----:B------:R-:W-:-:S02]  /*17ce0*/  IMAD.MOV.U32 R117, RZ, RZ, R25 ;  /* 0x000000ffff757224 */ /* 0x000fc400078e0019 */
[----:B------:R-:W-:Y:S01]  /*17cf0*/  IMAD.MOV.U32 R116, RZ, RZ, R27 ;  /* 0x000000ffff747224 */ /* 0x000fe200078e001b */
[----:B------:R-:W-:Y:S01]  /*17d00*/  MOV R205, R11 ;  /* 0x0000000b00cd7202 */ /* 0x000fe20000000f00 */
[----:B------:R-:W1:Y:S01]  /*17d10*/  LDSM.16.MT88.4 R24, [R197+0x1a800] ;  /* 0x01a80000c518783b */ /* 0x000e620000004200 */
[----:B------:R-:W-:Y:S02]  /*17d20*/  IMAD.MOV.U32 R238, RZ, RZ, R8 ;  /* 0x000000ffffee7224 */ /* 0x000fe400078e0008 */
[----:B------:R-:W-:Y:S02]  /*17d30*/  IMAD.MOV.U32 R223, RZ, RZ, R9 ;  /* 0x000000ffffdf7224 */ /* 0x000fe400078e0009 */
[----:B------:R-:W-:Y:S01]  /*17d40*/  IMAD.MOV.U32 R222, RZ, RZ, R10 ;  /* 0x000000ffffde7224 */ /* 0x000fe200078e000a */
[----:B------:R-:W-:Y:S01]  /*17d50*/  HMMA.16816.F32.BF16 R20, R4, R22, R104 ;  /* 0x000000160414723c */ /* 0x000fe20000041868 */
[----:B------:R-:W1:Y:S02]  /*17d60*/  LDSM.16.MT88.4 R8, [R198+0x1c800] ;  /* 0x01c80000c608783b */ /* 0x000e640000004200 */
[----:B------:R-:W-:Y:S01]  /*17d70*/  IMAD.MOV.U32 R179, RZ, RZ, R12 ;  /* 0x000000ffffb37224 */ /* 0x000fe200078e000c */
[----:B------:R-:W-:Y:S01]  /*17d80*/  MOV R135, R15 ;  /* 0x0000000f00877202 */ /* 0x000fe20000000f00 */
[----:B------:R-:W-:-:S02]  /*17d90*/  IMAD.MOV.U32 R178, RZ, RZ, R13 ;  /* 0x000000ffffb27224 */ /* 0x000fc400078e000d */
[----:B------:R-:W-:Y:S02]  /*17da0*/  IMAD.MOV.U32 R77, RZ, RZ, R0 ;  /* 0x000000ffff4d7224 */ /* 0x000fe400078e0000 */
[----:B------:R-:W-:Y:S02]  /*17db0*/  IMAD.MOV.U32 R174, RZ, RZ, R14 ;  /* 0x000000ffffae7224 */ /* 0x000fe400078e000e */
[----:B------:R-:W-:Y:S01]  /*17dc0*/  IMAD.MOV.U32 R48, RZ, RZ, R147 ;  /* 0x000000ffff307224 */ /* 0x000fe200078e0093 */
[----:B------:R-:W1:Y:S01]  /*17dd0*/  LDSM.16.MT88.4 R12, [R197+0x1c800] ;  /* 0x01c80000c50c783b */ /* 0x000e620000004200 */
[----:B------:R-:W-:Y:S01]  /*17de0*/  MOV R0, R146 ;  /* 0x0000009200007202 */ /* 0x000fe20000000f00 */
[----:B------:R-:W-:Y:S01]  /*17df0*/  IMAD.MOV.U32 R115, RZ, RZ, R118 ;  /* 0x000000ffff737224 */ /* 0x000fe200078e0076 */
[C---:B----4-:R-:W-:Y:S01]  /*17e00*/  HMMA.16816.F32.BF16 R144, R4.reuse, R30, R96 ;  /* 0x0000001e0490723c */ /* 0x050fe20000041860 */
[----:B------:R-:W-:Y:S02]  /*17e10*/  IMAD.MOV.U32 R113, RZ, RZ, R117 ;  /* 0x000000ffff717224 */ /* 0x000fe400078e0075 */
[----:B------:R-:W-:Y:S01]  /*17e20*/  IMAD.MOV.U32 R68, RZ, RZ, R152 ;  /* 0x000000ffff447224 */ /* 0x000fe200078e0098 */
[----:B------:R-:W-:Y:S01]  /*17e30*/  MOV R70, R72 ;  /* 0x0000004800467202 */ /* 0x000fe20000000f00 */
[----:B------:R-:W-:Y:S01]  /*17e40*/  IMAD.MOV.U32 R114, RZ, RZ, R116 ;  /* 0x000000ffff727224 */ /* 0x000fe200078e0074 */
[----:B---3--:R-:W-:Y:S01]  /*17e50*/  HMMA.16816.F32.BF16 R96, R4, R18, R32 ;  /* 0x000000120460723c */ /* 0x008fe20000041820 */
[----:B------:R-:W-:-:S02]  /*17e60*/  IMAD.MOV.U32 R80, RZ, RZ, R94 ;  /* 0x000000ffff507224 */ /* 0x000fc400078e005e */
[----:B------:R-:W-:Y:S01]  /*17e70*/  IMAD.MOV.U32 R112, RZ, RZ, R180 ;  /* 0x000000ffff707224 */ /* 0x000fe200078e00b4 */
[----:B------:R-:W-:Y:S01]  /*17e80*/  MOV R104, R23 ;  /* 0x0000001700687202 */ /* 0x000fe20000000f00 */
[----:B------:R-:W-:Y:S02]  /*17e90*/  IMAD.MOV.U32 R107, RZ, RZ, R20 ;  /* 0x000000ffff6b7224 */ /* 0x000fe400078e0014 */
[----:B------:R-:W-:Y:S02]  /*17ea0*/  IMAD.MOV.U32 R84, RZ, RZ, R109 ;  /* 0x000000ffff547224 */ /* 0x000fe400078e006d */
[----:B------:R-:W-:Y:S02]  /*17eb0*/  IMAD.MOV.U32 R110, RZ, RZ, R92 ;  /* 0x000000ffff6e7224 */ /* 0x000fe400078e005c */
[----:B------:R-:W-:Y:S02]  /*17ec0*/  IMAD.MOV.U32 R86, RZ, RZ, R111 ;  /* 0x000000ffff567224 */ /* 0x000fe400078e006f */
[----:B------:R-:W-:Y:S01]  /*17ed0*/  IMAD.MOV.U32 R85, RZ, RZ, R108 ;  /* 0x000000ffff557224 */ /* 0x000fe200078e006c */
[----:B------:R-:W-:Y:S01]  /*17ee0*/  MOV R50, R87 ;  /* 0x0000005700327202 */ /* 0x000fe20000000f00 */
[----:B------:R-:W-:Y:S01]  /*17ef0*/  IMAD.MOV.U32 R106, RZ, RZ, R21 ;  /* 0x000000ffff6a7224 */ /* 0x000fe200078e0015 */
[----:B------:R3:W5:Y:S01]  /*17f00*/  LDL.LU R234, [R1+0x1b8] ;  /* 0x0001b80001ea7983 */ /* 0x0007620000300800 */
[----:B------:R-:W-:Y:S01]  /*17f10*/  IMAD.MOV.U32 R105, RZ, RZ, R22 ;  /* 0x000000ffff697224 */ /* 0x000fe200078e0016 */
[C---:B------:R-:W-:Y:S02]  /*17f20*/  HMMA.16816.F32.BF16 R116, R4.reuse, R16, R36 ;  /* 0x000000100474723c */ /* 0x040fe40000041824 */
[----:B------:R-:W-:Y:S04]  /*17f30*/  LDSM.16.MT88.4 R20, [R171+0x1e800] ;  /* 0x01e80000ab14783b */ /* 0x000fe80000004200 */
[----:B------:R-:W-:Y:S01]  /*17f40*/  LDSM.16.MT88.4 R16, [R198+0x1e800] ;  /* 0x01e80000c610783b */ /* 0x000fe20000004200 */
[----:B-1----:R-:W-:Y:S01]  /*17f50*/  HMMA.16816.F32.BF16 R188, R4, R24, R64 ;  /* 0x0000001804bc723c */ /* 0x002fe20000041840 */
[----:B------:R-:W-:-:S02]  /*17f60*/  IMAD.MOV.U32 R72, RZ, RZ, R76 ;  /* 0x000000ffff487224 */ /* 0x000fc400078e004c */
[----:B------:R-:W-:-:S03]  /*17f70*/  IMAD.MOV.U32 R76, RZ, RZ, R2 ;  /* 0x000000ffff4c7224 */ /* 0x000fc600078e0002 */
[----:B------:R-:W-:Y:S01]  /*17f80*/  HMMA.16816.F32.BF16 R180, R4, R26, R100 ;  /* 0x0000001a04b4723c */ /* 0x000fe20000041864 */
[----:B------:R-:W-:Y:S01]  /*17f90*/  IMAD.MOV.U32 R66, RZ, RZ, R154 ;  /* 0x000000ffff427224 */ /* 0x000fe200078e009a */
[----:B------:R-:W1:Y:S01]  /*17fa0*/  LDSM.16.MT88.4 R24, [R196+0x1e800] ;  /* 0x01e80000c418783b */ /* 0x000e620000004200 */
[----:B------:R-:W-:-:S03]  /*17fb0*/  IMAD.MOV.U32 R71, RZ, RZ, R153 ;  /* 0x000000ffff477224 */ /* 0x000fc600078e0099 */
[----:B------:R-:W-:Y:S01]  /*17fc0*/  LOP3.LUT R2, R195, R0, R66, 0x96, !PT ;  /* 0x00000000c3027212 */ /* 0x000fe200078e9642 */
[----:B------:R-:W-:Y:S01]  /*17fd0*/  IMAD.MOV.U32 R109, RZ, RZ, R93 ;  /* 0x000000ffff6d7224 */ /* 0x000fe200078e005d */
[----:B------:R-:W-:Y:S01]  /*17fe0*/  MOV R103, R68 ;  /* 0x0000004400677202 */ /* 0x000fe20000000f00 */
[----:B------:R-:W-:Y:S01]  /*17ff0*/  IMAD.MOV.U32 R68, RZ, RZ, R80 ;  /* 0x000000ffff447224 */ /* 0x000fe200078e0050 */
[----:B------:R-:W-:Y:S01]  /*18000*/  LOP3.LUT R0, R173, R213, R194, 0x96, !PT ;  /* 0x000000d5ad007212 */ /* 0x000fe200078e96c2 */
[----:B------:R-:W-:Y:S01]  /*18010*/  IMAD.MOV.U32 R67, RZ, RZ, R155 ;  /* 0x000000ffff437224 */ /* 0x000fe200078e009b */
[----:B------:R-:W-:Y:S01]  /*18020*/  MOV R80, R81 ;  /* 0x0000005100507202 */ /* 0x000fe20000000f00 */
[----:B------:R-:W-:Y:S01]  /*18030*/  IMAD.MOV.U32 R81, RZ, RZ, R112 ;  /* 0x000000ffff517224 */ /* 0x000fe200078e0070 */
[----:B------:R-:W-:Y:S01]  /*18040*/  HMMA.16816.F32.BF16 R152, R4, R28, R60 ;  /* 0x0000001c0498723c */ /* 0x000fe2000004183c */
[----:B------:R-:W-:Y:S01]  /*18050*/  IMAD.MOV.U32 R112, RZ, RZ, R113 ;  /* 0x000000ffff707224 */ /* 0x000fe200078e0071 */
[----:B------:R-:W4:Y:S01]  /*18060*/  LDSM.16.MT88.4 R28, [R197+0x1e800] ;  /* 0x01e80000c51c783b */ /* 0x000f220000004200 */
[----:B------:R-:W-:-:S02]  /*18070*/  IMAD.MOV.U32 R113, RZ, RZ, R3 ;  /* 0x000000ffff717224 */ /* 0x000fc400078e0003 */
[----:B------:R-:W-:Y:S01]  /*18080*/  IMAD.WIDE.U32 R2, R2, -0x2daee0ad, RZ ;  /* 0xd2511f5302027825 */ /* 0x000fe200078e00ff */
[----:B------:R-:W-:Y:S03]  /*18090*/  HMMA.16816.F32.BF16 R92, R4, R10, R124 ;  /* 0x0000000a045c723c */ /* 0x000fe6000004187c */
[----:B------:R-:W-:Y:S01]  /*180a0*/  IMAD.MOV.U32 R69, RZ, RZ, R73 ;  /* 0x000000ffff457224 */ /* 0x000fe200078e0049 */
[----:B------:R-:W-:Y:S01]  /*180b0*/  MOV R75, R84 ;  /* 0x00000054004b7202 */ /* 0x000fe20000000f00 */
[----:B------:R-:W-:Y:S01]  /*180c0*/  IMAD.MOV.U32 R63, RZ, RZ, R71 ;  /* 0x000000ffff3f7224 */ /* 0x000fe200078e0047 */
[----:B------:R-:W-:Y:S01]  /*180d0*/  MOV R111, R91 ;  /* 0x0000005b006f7202 */ /* 0x000fe20000000f00 */
[----:B------:R-:W-:Y:S01]  /*180e0*/  IMAD.WIDE.U32 R10, R0, -0x2daee0ad, RZ ;  /* 0xd2511f53000a7825 */ /* 0x000fe200078e00ff */
[----:B------:R-:W-:Y:S01]  /*180f0*/  LOP3.LUT R3, R3, R212, R176, 0x96, !PT ;  /* 0x000000d403037212 */ /* 0x000fe200078e96b0 */
[----:B------:R3:W5:Y:S03]  /*18100*/  LDL.LU R229, [R1+0x1b4] ;  /* 0x0001b40001e57983 */ /* 0x0007660000300800 */
[----:B------:R-:W-:Y:S01]  /*18110*/  LOP3.LUT R0, R11, R63, R2, 0x96, !PT ;  /* 0x0000003f0b007212 */ /* 0x000fe200078e9602 */
        /* <DEDUP_REMOVED lines=10> */
[----:B------:R3:W5:Y:S01]  /*181c0*/  LDL.LU R224, [R1+0x1b0] ;  /* 0x0001b00001e07983 */ /* 0x0007620000300800 */
[----:B------:R-:W-:Y:S01]  /*181d0*/  IMAD.MOV.U32 R73, RZ, RZ, R86 ;  /* 0x000000ffff497224 */ /* 0x000fe200078e0056 */
[----:B------:R-:W-:Y:S01]  /*181e0*/  HMMA.16816.F32.BF16 R76, R4, R14, R136 ;  /* 0x0000000e044c723c */ /* 0x000fe20000041888 */
[----:B------:R-:W-:-:S04]  /*181f0*/  IMAD.WIDE.U32 R2, R3, -0x326172a9, RZ ;  /* 0xcd9e8d5703027825 */ /* 0x000fc800078e00ff */
[----:B------:R-:W-:Y:S01]  /*18200*/  IMAD.MOV.U32 R74, RZ, RZ, R85 ;  /* 0x000000ffff4a7224 */ /* 0x000fe200078e0055 */
[----:B------:R-:W-:Y:S01]  /*18210*/  MOV R37, R100 ;  /* 0x0000006400257202 */ /* 0x000fe20000000f00 */
[----:B------:R-:W-:Y:S01]  /*18220*/  IMAD.WIDE.U32 R14, R0, -0x326172a9, RZ ;  /* 0xcd9e8d57000e7825 */ /* 0x000fe200078e00ff */
[----:B------:R-:W-:-:S03]  /*18230*/  MOV R65, R73 ;  /* 0x0000004900417202 */ /* 0x000fc60000000f00 */
[----:B------:R-:W-:Y:S01]  /*18240*/  IMAD.MOV.U32 R67, RZ, RZ, R75 ;  /* 0x000000ffff437224 */ /* 0x000fe200078e004b */
[----:B------:R-:W-:Y:S01]  /*18250*/  LOP3.LUT R0, R3, R211, R172, 0x96, !PT ;  /* 0x000000d303007212 */ /* 0x000fe200078e96ac */
[----:B------:R-:W-:Y:S01]  /*18260*/  IMAD.MOV.U32 R66, RZ, RZ, R74 ;  /* 0x000000ffff427224 */ /* 0x000fe200078e004a */
[----:B------:R-:W-:Y:S01]  /*18270*/  LOP3.LUT R2, R15, R210, R2, 0x96, !PT ;  /* 0x000000d20f027212 */ /* 0x000fe200078e9602 */
[----:B------:R-:W-:Y:S01]  /*18280*/  IMAD.MOV.U32 R36, RZ, RZ, R103 ;  /* 0x000000ffff247224 */ /* 0x000fe200078e0067 */
[C---:B------:R-:W-:Y:S01]  /*18290*/  HMMA.16816.F32.BF16 R84, R4.reuse, R12, R128 ;  /* 0x0000000c0454723c */ /* 0x040fe20000041880 */
[----:B------:R-:W-:Y:S01]  /*182a0*/  IMAD.MOV.U32 R108, RZ, RZ, R90 ;  /* 0x000000ffff6c7224 */ /* 0x000fe200078e005a */
[----:B------:R3:W5:Y:S01]  /*182b0*/  LDL.LU R221, [R1+0x1ac] ;  /* 0x0001ac0001dd7983 */ /* 0x0007620000300800 */
[----:B------:R-:W-:Y:S02]  /*182c0*/  IMAD.MOV.U32 R39, RZ, RZ, R102 ;  /* 0x000000ffff277224 */ /* 0x000fe400078e0066 */
[----:B------:R-:W-:Y:S01]  /*182d0*/  IMAD.MOV.U32 R38, RZ, RZ, R101 ;  /* 0x000000ffff267224 */ /* 0x000fe200078e0065 */
[----:B------:R-:W-:Y:S01]  /*182e0*/  HMMA.16816.F32.BF16 R88, R4, R8, R120 ;  /* 0x000000080458723c */ /* 0x000fe20000041878 */
        /* <DEDUP_REMOVED lines=8> */
[----:B-1----:R-:W-:Y:S01]  /*18370*/  HMMA.16816.F32.BF16 R60, R4, R24, R156 ;  /* 0x00000018043c723c */ /* 0x002fe2000004189c */
[----:B------:R-:W-:Y:S01]  /*18380*/  IMAD.MOV.U32 R125, RZ, RZ, R37 ;  /* 0x000000ffff7d7224 */ /* 0x000fe200078e0025 */
[----:B------:R-:W-:Y:S01]  /*18390*/  MOV R138, R207 ;  /* 0x000000cf008a7202 */ /* 0x000fe20000000f00 */
[----:B------:R-:W-:Y:S01]  /*183a0*/  IMAD.WIDE.U32 R8, R0, -0x2daee0ad, RZ ;  /* 0xd2511f5300087825 */ /* 0x000fe200078e00ff */
[----:B------:R3:W5:Y:S03]  /*183b0*/  LDL.LU R220, [R1+0x1a8] ;  /* 0x0001a80001dc7983 */ /* 0x0007660000300800 */
[----:B------:R-:W-:-:S04]  /*183c0*/  IMAD.WIDE.U32 R12, R2, -0x2daee0ad, RZ ;  /* 0xd2511f53020c7825 */ /* 0x000fc800078e00ff */
[----:B------:R-:W-:Y:S02]  /*183d0*/  IMAD.MOV.U32 R67, RZ, RZ, R70 ;  /* 0x000000ffff437224 */ /* 0x000fe400078e0046 */
[----:B------:R-:W-:Y:S02]  /*183e0*/  IMAD.MOV.U32 R64, RZ, RZ, R71 ;  /* 0x000000ffff407224 */ /* 0x000fe400078e0047 */
[----:B------:R-:W-:Y:S01]  /*183f0*/  IMAD.MOV.U32 R49, RZ, RZ, R50 ;  /* 0x000000ffff317224 */ /* 0x000fe200078e0032 */
[C---:B------:R-:W-:Y:S01]  /*18400*/  HMMA.16816.F32.BF16 R68, R4.reuse, R22, R148 ;  /* 0x000000160444723c */ /* 0x040fe20000041894 */
[----:B------:R-:W-:Y:S01]  /*18410*/  IMAD.MOV.U32 R50, RZ, RZ, R72 ;  /* 0x000000ffff327224 */ /* 0x000fe200078e0048 */
[----:B------:R-:W-:Y:S01]  /*18420*/  MOV R36, R66 ;  /* 0x0000004200247202 */ /* 0x000fe20000000f00 */
[----:B------:R-:W-:Y:S01]  /*18430*/  IMAD.MOV.U32 R34, RZ, RZ, R64 ;  /* 0x000000ffff227224 */ /* 0x000fe200078e0040 */
[----:B------:R-:W-:Y:S01]  /*18440*/  LOP3.LUT R2, R13, R123, R8, 0x96, !PT ;  /* 0x0000007b0d027212 */ /* 0x000fe200078e9608 */
[----:B------:R-:W-:Y:S01]  /*18450*/  IMAD.MOV.U32 R35, RZ, RZ, R65 ;  /* 0x000000ffff237224 */ /* 0x000fe200078e0041 */
[C---:B------:R-:W-:Y:S01]  /*18460*/  HMMA.16816.F32.BF16 R72, R4.reuse, R20, R140 ;  /* 0x000000140448723c */ /* 0x040fe2000004188c */
[----:B------:R-:W-:Y:S01]  /*18470*/  IMAD.MOV.U32 R37, RZ, RZ, R67 ;  /* 0x000000ffff257224 */ /* 0x000fe200078e0043 */
[----:B------:R-:W-:Y:S01]  /*18480*/  LOP3.LUT R0, R9, R125, R10, 0x96, !PT ;  /* 0x0000007d09007212 */ /* 0x000fe200078e960a */
[----:B------:R-:W-:Y:S01]  /*18490*/  IMAD.MOV.U32 R65, RZ, RZ, R112 ;  /* 0x000000ffff417224 */ /* 0x000fe200078e0070 */
[----:B------:R-:W-:Y:S01]  /*184a0*/  MOV R67, R114 ;  /* 0x0000007200437202 */ /* 0x000fe20000000f00 */
[----:B------:R-:W-:Y:S01]  /*184b0*/  IMAD.MOV.U32 R66, RZ, RZ, R113 ;  /* 0x000000ffff427224 */ /* 0x000fe200078e0071 */
[----:B------:R-:W1:Y:S01]  /*184c0*/  LDSM.16.MT88.4 R20, [R196+0x19000] ;  /* 0x01900000c414783b */ /* 0x000e620000004200 */
[----:B------:R-:W-:Y:S01]  /*184d0*/  IMAD.MOV.U32 R64, RZ, RZ, R115 ;  /* 0x000000ffff407224 */ /* 0x000fe200078e0073 */
[C---:B------:R-:W-:Y:S01]  /*184e0*/  HMMA.16816.F32.BF16 R120, R4.reuse, R18, R184 ;  /* 0x000000120478723c */ /* 0x040fe200000418b8 */
[----:B------:R-:W-:Y:S01]  /*184f0*/  IMAD.MOV.U32 R126, RZ, RZ, R100 ;  /* 0x000000ffff7e7224 */ /* 0x000fe200078e0064 */
[----:B------:R-:W-:Y:S01]  /*18500*/  MOV R32, R102 ;  /* 0x0000006600207202 */ /* 0x000fe20000000f00 */
[----:B------:R-:W-:Y:S01]  /*18510*/  IMAD.WIDE.U32 R2, R2, -0x326172a9, RZ ;  /* 0xcd9e8d5702027825 */ /* 0x000fe200078e00ff */
[----:B------:R3:W5:Y:S02]  /*18520*/  LDL.LU R219, [R1+0x1a4] ;  /* 0x0001a40001db7983 */ /* 0x0007640000300800 */
[----:B------:R-:W-:Y:S02]  /*18530*/  HMMA.16816.F32.BF16 R112, R4, R16, R164 ;  /* 0x000000100470723c */ /* 0x000fe400000418a4 */
[----:B------:R-:W2:Y:S01]  /*18540*/  LDSM.16.MT88.4 R16, [R198+0x19000] ;  /* 0x01900000c610783b */ /* 0x000ea20000004200 */
[----:B------:R-:W-:Y:S01]  /*18550*/  IMAD.WIDE.U32 R8, R0, -0x326172a9, RZ ;  /* 0xcd9e8d5700087825 */ /* 0x000fe200078e00ff */
[----:B------:R-:W-:-:S03]  /*18560*/  MOV R102, R82 ;  /* 0x0000005200667202 */ /* 0x000fc60000000f00 */
[----:B------:R-:W-:Y:S02]  /*18570*/  IMAD.MOV.U32 R127, RZ, RZ, R101 ;  /* 0x000000ffff7f7224 */ /* 0x000fe400078e0065 */
[----:B------:R-:W-:Y:S02]  /*18580*/  IMAD.MOV.U32 R33, RZ, RZ, R103 ;  /* 0x000000ffff217224 */ /* 0x000fe400078e0067 */
[----:B------:R-:W-:Y:S01]  /*18590*/  IMAD.MOV.U32 R100, RZ, RZ, R80 ;  /* 0x000000ffff647224 */ /* 0x000fe200078e0050 */
[----:B------:R-:W-:Y:S01]  /*185a0*/  LOP3.LUT R10, R2, 0xffff, RZ, 0xc0, !PT ;  /* 0x0000ffff020a7812 */ /* 0x000fe200078ec0ff */
[----:B------:R-:W-:Y:S02]  /*185b0*/  IMAD.MOV.U32 R101, RZ, RZ, R81 ;  /* 0x000000ffff657224 */ /* 0x000fe400078e0051 */
[----:B------:R-:W-:Y:S02]  /*185c0*/  IMAD.MOV.U32 R125, RZ, RZ, R126 ;  /* 0x000000ffff7d7224 */ /* 0x000fe400078e007e */
[----:B------:R-:W-:-:S02]  /*185d0*/  IMAD.MOV.U32 R195, RZ, RZ, R34 ;  /* 0x000000ffffc37224 */ /* 0x000fc400078e0022 */
[----:B------:R-:W-:Y:S01]  /*185e0*/  IMAD.MOV.U32 R128, RZ, RZ, R35 ;  /* 0x000000ffff807224 */ /* 0x000fe200078e0023 */
[----:B------:R-:W-:Y:S01]  /*185f0*/  LOP3.LUT R11, R2, 0xff, RZ, 0xc0, !PT ;  /* 0x000000ff020b7812 */ /* 0x000fe200078ec0ff */
[----:B------:R-:W-:Y:S01]  /*18600*/  IMAD.MOV.U32 R103, RZ, RZ, R83 ;  /* 0x000000ffff677224 */ /* 0x000fe200078e0053 */
[----:B------:R-:W-:Y:S01]  /*18610*/  LOP3.LUT R0, R3, R252, R8, 0x96, !PT ;  /* 0x000000fc03007212 */ /* 0x000fe200078e9608 */
[----:B------:R-:W-:Y:S01]  /*18620*/  IMAD.MOV.U32 R126, RZ, RZ, R127 ;  /* 0x000000ffff7e7224 */ /* 0x000fe200078e007f */
[----:B------:R-:W-:Y:S01]  /*18630*/  MOV R127, R32 ;  /* 0x00000020007f7202 */ /* 0x000fe20000000f00 */
[----:B------:R-:W-:Y:S01]  /*18640*/  IMAD.MOV.U32 R124, RZ, RZ, R33 ;  /* 0x000000ffff7c7224 */ /* 0x000fe200078e0021 */
[----:B------:R-:W-:Y:S01]  /*18650*/  SHF.R.U32.HI R3, RZ, 0x10, R2 ;  /* 0x00000010ff037819 */ /* 0x000fe20000011602 */
[----:B------:R-:W-:Y:S01]  /*18660*/  IMAD.MOV.U32 R32, RZ, RZ, R64 ;  /* 0x000000ffff207224 */ /* 0x000fe200078e0040 */
[----:B------:R-:W-:Y:S01]  /*18670*/  MOV R34, R66 ;  /* 0x0000004200227202 */ /* 0x000fe20000000f00 */
[----:B------:R-:W-:Y:S01]  /*18680*/  IMAD.MOV.U32 R33, RZ, RZ, R65 ;  /* 0x000000ffff217224 */ /* 0x000fe200078e0041 */
[----:B------:R-:W-:Y:S01]  /*18690*/  MOV R66, R110 ;  /* 0x0000006e00427202 */ /* 0x000fe20000000f00 */
[----:B------:R-:W-:Y:S01]  /*186a0*/  IMAD.MOV.U32 R35, RZ, RZ, R67 ;  /* 0x000000ffff237224 */ /* 0x000fe200078e0043 */
[----:B------:R-:W-:Y:S01]  /*186b0*/  SHF.R.U32.HI R8, RZ, 0x18, R2 ;  /* 0x00000018ff087819 */ /* 0x000fe20000011602 */
[----:B------:R-:W-:Y:S01]  /*186c0*/  IMAD.MOV.U32 R64, RZ, RZ, R108 ;  /* 0x000000ffff407224 */ /* 0x000fe200078e006c */
[C---:B------:R-:W-:Y:S01]  /*186d0*/  HMMA.16816.F32.BF16 R80, R4.reuse, R26, R160 ;  /* 0x0000001a0450723c */ /* 0x040fe200000418a0 */
[----:B------:R-:W-:Y:S01]  /*186e0*/  IMAD.MOV.U32 R65, RZ, RZ, R109 ;  /* 0x000000ffff417224 */ /* 0x000fe200078e006d */
[----:B------:R-:W-:Y:S01]  /*186f0*/  LOP3.LUT R2, R0, 0xffff, RZ, 0xc0, !PT ;  /* 0x0000ffff00027812 */ /* 0x000fe200078ec0ff */
[----:B------:R-:W-:Y:S01]  /*18700*/  IMAD.MOV.U32 R67, RZ, RZ, R111 ;  /* 0x000000ffff437224 */ /* 0x000fe200078e006f */
[----:B------:R-:W-:Y:S01]  /*18710*/  SHF.R.U32.HI R10, RZ, 0x8, R10 ;  /* 0x00000008ff0a7819 */ /* 0x000fe2000001160a */
[----:B------:R-:W3:Y:S01]  /*18720*/  LDSM.16.MT88.4 R24, [R171+0x19000] ;  /* 0x01900000ab18783b */ /* 0x000ee20000004200 */
[----:B----4-:R-:W-:Y:S01]  /*18730*/  HMMA.16816.F32.BF16 R108, R4, R28, R44 ;  /* 0x0000001c046c723c */ /* 0x010fe2000004182c */
[----:B------:R-:W-:Y:S01]  /*18740*/  MOV R129, R36 ;  /* 0x0000002400817202 */ /* 0x000fe20000000f00 */
[----:B------:R-:W-:-:S02]  /*18750*/  IMAD.MOV.U32 R136, RZ, RZ, R209 ;  /* 0x000000ffff887224 */ /* 0x000fc400078e00d1 */
[----:B------:R-:W-:Y:S02]  /*18760*/  IMAD.MOV.U32 R137, RZ, RZ, R208 ;  /* 0x000000ffff897224 */ /* 0x000fe400078e00d0 */
[----:B------:R-:W-:Y:S01]  /*18770*/  IMAD.MOV.U32 R139, RZ, RZ, R206 ;  /* 0x000000ffff8b7224 */ /* 0x000fe200078e00ce */
[----:B------:R-:W-:Y:S01]  /*18780*/  HMMA.16816.F32.BF16 R100, R4, R30, R100 ;  /* 0x0000001e0464723c */ /* 0x000fe20000041864 */
[----:B------:R-:W-:Y:S01]  /*18790*/  PRMT R10, R11, 0x5410, R10 ;  /* 0x000054100b0a7816 */ /* 0x000fe2000000000a */
[----:B------:R-:W-:Y:S01]  /*187a0*/  IMAD.MOV.U32 R194, RZ, RZ, R37 ;  /* 0x000000ffffc27224 */ /* 0x000fe200078e0025 */
[----:B------:R-:W-:Y:S01]  /*187b0*/  MOV R142, R138 ;  /* 0x0000008a008e7202 */ /* 0x000fe20000000f00 */
[----:B------:R-:W-:Y:S01]  /*187c0*/  IMAD.MOV.U32 R140, RZ, RZ, R136 ;  /* 0x000000ffff8c7224 */ /* 0x000fe200078e0088 */
[----:B------:R-:W4:Y:S02]  /*187d0*/  LDSM.16.MT88.4 R44, [R171+0x1b000] ;  /* 0x01b00000ab2c783b */ /* 0x000f240000004200 */
[----:B------:R-:W-:-:S02]  /*187e0*/  LOP3.LUT R5, R3, 0xff, RZ, 0xc0, !PT ;  /* 0x000000ff03057812 */ /* 0x000fc400078ec0ff */
[----:B------:R-:W-:Y:S01]  /*187f0*/  SHF.R.U32.HI R3, RZ, 0x10, R0 ;  /* 0x00000010ff037819 */ /* 0x000fe20000011600 */
[----:B------:R-:W-:Y:S01]  /*18800*/  IMAD.MOV.U32 R141, RZ, RZ, R137 ;  /* 0x000000ffff8d7224 */ /* 0x000fe200078e0089 */
[----:B------:R-:W-:Y:S01]  /*18810*/  SHF.R.U32.HI R4, RZ, 0x8, R2 ;  /* 0x00000008ff047819 */ /* 0x000fe20000011602 */
[----:B------:R-:W-:Y:S01]  /*18820*/  IMAD.MOV.U32 R143, RZ, RZ, R139 ;  /* 0x000000ffff8f7224 */ /* 0x000fe200078e008b */
[----:B------:R-:W-:Y:S01]  /*18830*/  LOP3.LUT R6, R0, 0xff, RZ, 0xc0, !PT ;  /* 0x000000ff00067812 */ /* 0x000fe200078ec0ff */
[----:B------:R-:W-:Y:S01]  /*18840*/  IMAD.MOV.U32 R36, RZ, RZ, R54 ;  /* 0x000000ffff247224 */ /* 0x000fe200078e0036 */
[----:B------:R-:W-:Y:S01]  /*18850*/  SHF.R.U32.HI R2, RZ, 0x18, R0 ;  /* 0x00000018ff027819 */ /* 0x000fe20000011600 */
[----:B------:R-:W-:Y:S01]  /*18860*/  IMAD.MOV.U32 R131, RZ, RZ, R55 ;  /* 0x000000ffff837224 */ /* 0x000fe200078e0037 */
[----:B------:R-:W-:Y:S01]  /*18870*/  LOP3.LUT R0, R3, 0xff, RZ, 0xc0, !PT ;  /* 0x000000ff03007812 */ /* 0x000fe200078ec0ff */
[----:B------:R-:W-:Y:S01]  /*18880*/  IMAD.MOV.U32 R130, RZ, RZ, R52 ;  /* 0x000000ffff827224 */ /* 0x000fe200078e0034 */
[----:B------:R-:W-:Y:S01]  /*18890*/  PRMT R3, R6, 0x5410, R4 ;  /* 0x0000541006037816 */ /* 0x000fe20000000004 */
[----:B------:R-:W-:Y:S01]  /*188a0*/  IMAD.MOV.U32 R160, RZ, RZ, R238 ;  /* 0x000000ffffa07224 */ /* 0x000fe200078e00ee */
[----:B------:R-:W-:Y:S01]  /*188b0*/  PRMT R5, R5, 0x5410, R8 ;  /* 0x0000541005057816 */ /* 0x000fe20000000008 */
[----:B------:R-:W-:Y:S01]  /*188c0*/  IMAD.MOV.U32 R161, RZ, RZ, R223 ;  /* 0x000000ffffa17224 */ /* 0x000fe200078e00df */
[----:B------:R-:W-:Y:S01]  /*188d0*/  PRMT R2, R0, 0x5410, R2 ;  /* 0x0000541000027816 */ /* 0x000fe20000000002 */
[----:B------:R-:W-:Y:S01]  /*188e0*/  IMAD.MOV.U32 R163, RZ, RZ, R205 ;  /* 0x000000ffffa37224 */ /* 0x000fe200078e00cd */
[--C-:B------:R-:W-:Y:S01]  /*188f0*/  HSET2.LE.AND R0, R3, R134.reuse, PT ;  /* 0x0000008603007233 */ /* 0x100fe20003803000 */
[----:B------:R-:W-:Y:S01]  /*18900*/  IMAD.MOV.U32 R176, RZ, RZ, R179 ;  /* 0x000000ffffb07224 */ /* 0x000fe200078e00b3 */
[--C-:B------:R-:W-:Y:S01]  /*18910*/  HSET2.LE.AND R3, R10, R134.reuse, PT ;  /* 0x000000860a037233 */ /* 0x100fe20003803000 */
[----:B------:R-:W-:Y:S01]  /*18920*/  IMAD.MOV.U32 R178, RZ, RZ, R174 ;  /* 0x000000ffffb27224 */ /* 0x000fe200078e00ae */
[--C-:B------:R-:W-:Y:S01]  /*18930*/  HSET2.LE.AND R2, R2, R134.reuse, PT ;  /* 0x0000008602027233 */ /* 0x100fe20003803000 */
[----:B------:R-:W-:Y:S01]  /*18940*/  LDSM.16.MT88.4 R28, [R196+0x1d000] ;  /* 0x01d00000c41c783b */ /* 0x000fe20000004200 */
[----:B------:R-:W-:Y:S01]  /*18950*/  HSET2.LE.AND R7, R5, R134, PT ;  /* 0x0000008605077233 */ /* 0x000fe20003803000 */
[----:B------:R-:W-:Y:S01]  /*18960*/  IMAD.MOV.U32 R136, RZ, RZ, R194 ;  /* 0x000000ffff887224 */ /* 0x000fe200078e00c2 */
[----:B------:R-:W-:Y:S01]  /*18970*/  MOV R138, R128 ;  /* 0x00000080008a7202 */ /* 0x000fe20000000f00 */
[----:B------:R-:W-:Y:S01]  /*18980*/  IMAD.MOV.U32 R137, RZ, RZ, R195 ;  /* 0x000000ffff897224 */ /* 0x000fe200078e00c3 */
[----:B------:R-:W-:Y:S01]  /*18990*/  LOP3.LUT R4, R204, R0, RZ, 0xc0, !PT ;  /* 0x00000000cc047212 */ /* 0x000fe200078ec0ff */
[----:B------:R-:W-:Y:S01]  /*189a0*/  IMAD.MOV.U32 R139, RZ, RZ, R129 ;  /* 0x000000ffff8b7224 */ /* 0x000fe200078e0081 */
[----:B------:R-:W-:Y:S01]  /*189b0*/  LOP3.LUT R5, R203, R2, RZ, 0xc0, !PT ;  /* 0x00000002cb057212 */ /* 0x000fe200078ec0ff */
[----:B------:R3:W5:Y:S01]  /*189c0*/  LDL.LU R218, [R1+0x1a0] ;  /* 0x0001a00001da7983 */ /* 0x0007620000300800 */
[----:B------:R-:W-:-:S02]  /*189d0*/  LOP3.LUT R6, R202, R3, RZ, 0xc0, !PT ;  /* 0x00000003ca067212 */ /* 0x000fc400078ec0ff */
[----:B------:R-:W-:Y:S01]  /*189e0*/  LOP3.LUT R7, R201, R7, RZ, 0xc0, !PT ;  /* 0x00000007c9077212 */ /* 0x000fe200078ec0ff */
[----:B------:R-:W-:Y:S01]  /*189f0*/  IMAD.MOV.U32 R129, RZ, RZ, R127 ;  /* 0x000000ffff817224 */ /* 0x000fe200078e007f */
[----:B------:R-:W-:Y:S02]  /*18a00*/  MOV R37, R53 ;  /* 0x0000003500257202 */ /* 0x000fe40000000f00 */
[----:B------:R-:W-:Y:S01]  /*18a10*/  MOV R128, R126 ;  /* 0x0000007e00807202 */ /* 0x000fe20000000f00 */
[----:B------:R-:W-:Y:S01]  /*18a20*/  IMAD.MOV.U32 R194, RZ, RZ, R124 ;  /* 0x000000ffffc27224 */ /* 0x000fe200078e007c */
[----:B------:R-:W-:Y:S01]  /*18a30*/  MOV R186, R36 ;  /* 0x0000002400ba7202 */ /* 0x000fe20000000f00 */
[C---:B-1----:R-:W-:Y:S01]  /*18a40*/  HMMA.16816.F32.BF16 R156, R4.reuse, R20, R136 ;  /* 0x00000014049c723c */ /* 0x042fe20000041888 */
[----:B------:R-:W-:Y:S01]  /*18a50*/  IMAD.MOV.U32 R195, RZ, RZ, R125 ;  /* 0x000000ffffc37224 */ /* 0x000fe200078e007d */
[----:B------:R-:W-:Y:S01]  /*18a60*/  MOV R162, R222 ;  /* 0x000000de00a27202 */ /* 0x000fe20000000f00 */
[----:B------:R-:W-:Y:S01]  /*18a70*/  IMAD.MOV.U32 R127, RZ, RZ, R51 ;  /* 0x000000ffff7f7224 */ /* 0x000fe200078e0033 */
[----:B------:R-:W-:Y:S03]  /*18a80*/  LDSM.16.MT88.4 R52, [R197+0x19000] ;  /* 0x01900000c534783b */ /* 0x000fe60000004200 */
[----:B------:R-:W-:Y:S01]  /*18a90*/  MOV R136, R107 ;  /* 0x0000006b00887202 */ /* 0x000fe20000000f00 */
[----:B------:R-:W-:Y:S01]  /*18aa0*/  IMAD.MOV.U32 R137, RZ, RZ, R106 ;  /* 0x000000ffff897224 */ /* 0x000fe200078e006a */
[----:B------:R-:W-:Y:S01]  /*18ab0*/  MOV R139, R104 ;  /* 0x00000068008b7202 */ /* 0x000fe20000000f00 */
[----:B------:R-:W-:Y:S01]  /*18ac0*/  IMAD.MOV.U32 R138, RZ, RZ, R105 ;  /* 0x000000ffff8a7224 */ /* 0x000fe200078e0069 */
[----:B------:R1:W5:Y:S01]  /*18ad0*/  LDL.LU R217, [R1+0x19c] ;  /* 0x00019c0001d97983 */ /* 0x0003620000300800 */
[C---:B--2---:R-:W-:Y:S03]  /*18ae0*/  HMMA.16816.F32.BF16 R104, R4.reuse, R18, R40 ;  /* 0x000000120468723c */ /* 0x044fe60000041828 */
[----:B------:R-:W2:Y:S01]  /*18af0*/  LDSM.16.MT88.4 R40, [R198+0x1b000] ;  /* 0x01b00000c628783b */ /* 0x000ea20000004200 */
[----:B------:R-:W-:Y:S01]  /*18b00*/  IMAD.MOV.U32 R124, RZ, RZ, R48 ;  /* 0x000000ffff7c7224 */ /* 0x000fe200078e0030 */
[----:B------:R-:W-:Y:S01]  /*18b10*/  MOV R126, R50 ;  /* 0x00000032007e7202 */ /* 0x000fe20000000f00 */
[----:B---3--:R-:W-:Y:S01]  /*18b20*/  HMMA.16816.F32.BF16 R56, R4, R26, R56 ;  /* 0x0000001a0438723c */ /* 0x008fe20000041838 */
[----:B------:R-:W-:Y:S01]  /*18b30*/  IMAD.MOV.U32 R125, RZ, RZ, R49 ;  /* 0x000000ffff7d7224 */ /* 0x000fe200078e0031 */
[----:B------:R1:W5:Y:S01]  /*18b40*/  LDL.LU R216, [R1+0x198] ;  /* 0x0001980001d87983 */ /* 0x0003620000300800 */
[----:B------:R-:W-:-:S03]  /*18b50*/  IMAD.MOV.U32 R187, RZ, RZ, R37 ;  /* 0x000000ffffbb7224 */ /* 0x000fc600078e0025 */
[----:B------:R-:W3:Y:S01]  /*18b60*/  LDSM.16.MT88.4 R48, [R196+0x1b000] ;  /* 0x01b00000c430783b */ /* 0x000ee20000004200 */
[----:B------:R-:W-:Y:S01]  /*18b70*/  MOV R26, R128 ;  /* 0x00000080001a7202 */ /* 0x000fe20000000f00 */
[----:B------:R-:W-:Y:S01]  /*18b80*/  IMAD.MOV.U32 R27, RZ, RZ, R129 ;  /* 0x000000ffff1b7224 */ /* 0x000fe200078e0081 */
[----:B------:R-:W-:Y:S01]  /*18b90*/  MOV R129, R39 ;  /* 0x0000002700817202 */ /* 0x000fe20000000f00 */
[----:B------:R-:W-:Y:S01]  /*18ba0*/  IMAD.MOV.U32 R128, RZ, RZ, R38 ;  /* 0x000000ffff807224 */ /* 0x000fe200078e0026 */
[C---:B------:R-:W-:Y:S01]  /*18bb0*/  HMMA.16816.F32.BF16 R148, R4.reuse, R16, R32 ;  /* 0x000000100494723c */ /* 0x040fe20000041820 */
[----:B------:R-:W1:Y:S01]  /*18bc0*/  LDSM.16.MT88.4 R36, [R197+0x1b000] ;  /* 0x01b00000c524783b */ /* 0x000e620000004200 */
[----:B------:R-:W-:Y:S02]  /*18bd0*/  IMAD.MOV.U32 R184, RZ, RZ, R130 ;  /* 0x000000ffffb87224 */ /* 0x000fe400078e0082 */
[----:B------:R-:W-:Y:S01]  /*18be0*/  IMAD.MOV.U32 R185, RZ, RZ, R131 ;  /* 0x000000ffffb97224 */ /* 0x000fe200078e0083 */
[----:B------:R-:W1:Y:S01]  /*18bf0*/  LDSM.16.MT88.4 R32, [R171+0x1d000] ;  /* 0x01d00000ab20783b */ /* 0x000e620000004200 */
[C---:B----4-:R-:W-:Y:S06]  /*18c00*/  HMMA.16816.F32.BF16 R16, R4.reuse, R44, R124 ;  /* 0x0000002c0410723c */ /* 0x050fec000004187c */
[----:B--2---:R-:W-:Y:S01]  /*18c10*/  HMMA.16816.F32.BF16 R136, R4, R42, R136 ;  /* 0x0000002a0488723c */ /* 0x004fe20000041888 */
[----:B------:R-:W-:Y:S01]  /*18c20*/  IMAD.MOV.U32 R130, RZ, RZ, R251 ;  /* 0x000000ffff827224 */ /* 0x000fe200078e00fb */
[----:B------:R2:W5:-:S15]  /*18c30*/  LDL.LU R215, [R1+0x194] ;  /* 0x0001940001d77983 */ /* 0x00055e0000300800 */
[----:B------:R-:W-:-:S01]  /*18c40*/  NOP ;  /* 0x0000000000007918 */ /* 0x000fc20000000000 */
[----:B------:R-:W-:Y:S01]  /*18c50*/  MOV R127, R16 ;  /* 0x00000010007f7202 */ /* 0x000fe20000000f00 */
[----:B------:R-:W-:Y:S01]  /*18c60*/  IMAD.MOV.U32 R126, RZ, RZ, R17 ;  /* 0x000000ffff7e7224 */ /* 0x000fe200078e0011 */
[----:B------:R-:W-:Y:S01]  /*18c70*/  MOV R124, R19 ;  /* 0x00000013007c7202 */ /* 0x000fe20000000f00 */
[----:B------:R-:W-:Y:S02]  /*18c80*/  IMAD.MOV.U32 R125, RZ, RZ, R18 ;  /* 0x000000ffff7d7224 */ /* 0x000fe400078e0012 */
[----:B------:R-:W-:Y:S01]  /*18c90*/  IMAD.MOV.U32 R179, RZ, RZ, R135 ;  /* 0x000000ffffb37224 */ /* 0x000fe200078e0087 */
[C---:B------:R-:W-:Y:S06]  /*18ca0*/  HMMA.16816.F32.BF16 R16, R4.reuse, R46, R184 ;  /* 0x0000002e0410723c */ /* 0x040fec00000418b8 */
[C---:B---3--:R-:W-:Y:S01]  /*18cb0*/  HMMA.16816.F32.BF16 R160, R4.reuse, R50, R160 ;  /* 0x0000003204a0723c */ /* 0x048fe200000418a0 */
[----:B------:R-:W-:Y:S01]  /*18cc0*/  IMAD.MOV.U32 R131, RZ, RZ, R250 ;  /* 0x000000ffff837224 */ /* 0x000fe200078e00fa */
[----:B------:R2:W5:Y:S04]  /*18cd0*/  LDL.LU R214, [R1+0x190] ;  /* 0x0001900001d67983 */ /* 0x0005680000300800 */
[----:B------:R-:W-:Y:S01]  /*18ce0*/  HMMA.16816.F32.BF16 R164, R4, R24, R140 ;  /* 0x0000001804a4723c */ /* 0x000fe2000004188c */
[----:B------:R2:W5:Y:S01]  /*18cf0*/  LDL.LU R213, [R1+0x18c] ;  /* 0x00018c0001d57983 */ /* 0x0005620000300800 */
[----:B------:R-:W-:Y:S01]  /*18d00*/  IMAD.MOV.U32 R0, RZ, RZ, R136 ;  /* 0x000000ffff007224 */ /* 0x000fe200078e0088 */
[----:B------:R-:W-:Y:S01]  /*18d10*/  MOV R251, R137 ;  /* 0x0000008900fb7202 */ /* 0x000fe20000000f00 */
[----:B------:R-:W-:Y:S01]  /*18d20*/  IMAD.MOV.U32 R43, RZ, RZ, R138 ;  /* 0x000000ffff2b7224 */ /* 0x000fe200078e008a */
[----:B------:R2:W5:Y:S01]  /*18d30*/  LDL.LU R212, [R1+0x188] ;  /* 0x0001880001d47983 */ /* 0x0005620000300800 */
[----:B------:R-:W-:-:S02]  /*18d40*/  IMAD.MOV.U32 R42, RZ, RZ, R139 ;  /* 0x000000ffff2a7224 */ /* 0x000fc400078e008b */
[C---:B-1----:R-:W-:Y:S01]  /*18d50*/  HMMA.16816.F32.BF16 R136, R4.reuse, R36, R188 ;  /* 0x000000240488723c */ /* 0x042fe200000418bc */
[----:B------:R-:W-:Y:S01]  /*18d60*/  IMAD.MOV.U32 R24, RZ, RZ, R194 ;  /* 0x000000ffff187224 */ /* 0x000fe200078e00c2 */
[----:B------:R2:W5:Y:S01]  /*18d70*/  LDL.LU R211, [R1+0x184] ;  /* 0x0001840001d37983 */ /* 0x0005620000300800 */
        /* <DEDUP_REMOVED lines=9> */
[C---:B------:R-:W-:Y:S01]  /*18e10*/  HMMA.16816.F32.BF16 R16, R4.reuse, R48, R128 ;  /* 0x000000300410723c */ /* 0x040fe20000041880 */
[----:B------:R-:W-:Y:S05]  /*18e20*/  LDSM.16.MT88.4 R44, [R196+0x1f000] ;  /* 0x01f00000c42c783b */ /* 0x000fea0000004200 */
[C---:B------:R-:W-:Y:S01]  /*18e30*/  HMMA.16816.F32.BF16 R140, R4.reuse, R52, R240 ;  /* 0x00000034048c723c */ /* 0x040fe200000418f0 */
[----:B------:R-:W-:Y:S01]  /*18e40*/  IMAD.MOV.U32 R49, RZ, RZ, R162 ;  /* 0x000000ffff317224 */ /* 0x000fe200078e00a2 */
[----:B------:R-:W-:Y:S01]  /*18e50*/  MOV R48, R163 ;  /* 0x000000a300307202 */ /* 0x000fe20000000f00 */
[----:B------:R-:W-:Y:S01]  /*18e60*/  IMAD.MOV.U32 R37, RZ, RZ, R0 ;  /* 0x000000ffff257224 */ /* 0x000fe200078e0000 */
[----:B------:R2:W5:Y:S02]  /*18e70*/  LDL.LU R210, [R1+0x180] ;  /* 0x0001800001d27983 */ /* 0x0005640000300800 */
[C---:B------:R-:W-:Y:S01]  /*18e80*/  HMMA.16816.F32.BF16 R160, R4.reuse, R40, R176 ;  /* 0x0000002804a0723c */ /* 0x040fe200000418b0 */
[----:B------:R-:W-:Y:S01]  /*18e90*/  MOV R11, R137 ;  /* 0x00000089000b7202 */ /* 0x000fe20000000f00 */
[----:B------:R-:W-:Y:S01]  /*18ea0*/  IMAD.MOV.U32 R10, RZ, RZ, R138 ;  /* 0x000000ffff0a7224 */ /* 0x000fe200078e008a */
[----:B------:R-:W-:Y:S01]  /*18eb0*/  MOV R36, R139 ;  /* 0x0000008b00247202 */ /* 0x000fe20000000f00 */
[----:B------:R-:W-:Y:S01]  /*18ec0*/  IMAD.MOV.U32 R2, RZ, RZ, R136 ;  /* 0x000000ffff027224 */ /* 0x000fe200078e0088 */
[----:B------:R2:W5:Y:S01]  /*18ed0*/  LDL.LU R209, [R1+0x17c] ;  /* 0x00017c0001d17983 */ /* 0x0005620000300800 */
[C---:B------:R-:W-:Y:S06]  /*18ee0*/  HMMA.16816.F32.BF16 R136, R4.reuse, R38, R180 ;  /* 0x000000260488723c */ /* 0x040fec00000418b4 */
[C---:B------:R-:W-:Y:S01]  /*18ef0*/  HMMA.16816.F32.BF16 R52, R4.reuse, R54, R24 ;  /* 0x000000360434723c */ /* 0x040fe20000041818 */
[----:B------:R-:W1:Y:S05]  /*18f00*/  LDSM.16.MT88.4 R24, [R198+0x1d000] ;  /* 0x01d00000c618783b */ /* 0x000e6a0000004200 */
[----:B------:R-:W-:Y:S01]  /*18f10*/  HMMA.16816.F32.BF16 R188, R4, R30, R96 ;  /* 0x0000001e04bc723c */ /* 0x000fe20000041860 */
[----:B------:R-:W-:Y:S01]  /*18f20*/  IMAD.MOV.U32 R0, RZ, RZ, R175 ;  /* 0x000000ffff007224 */ /* 0x000fe200078e00af */
[----:B------:R2:W5:Y:S04]  /*18f30*/  LDL.LU R208, [R1+0x178] ;  /* 0x0001780001d07983 */ /* 0x0005680000300800 */
[----:B------:R-:W-:Y:S01]  /*18f40*/  IMAD.MOV.U32 R223, RZ, RZ, R160 ;  /* 0x000000ffffdf7224 */ /* 0x000fe200078e00a0 */
[----:B------:R-:W-:Y:S01]  /*18f50*/  MOV R41, R162 ;  /* 0x000000a200297202 */ /* 0x000fe20000000f00 */
[----:B------:R-:W-:-:S04]  /*18f60*/  IMAD.MOV.U32 R222, RZ, RZ, R161 ;  /* 0x000000ffffde7224 */ /* 0x000fc800078e00a1 */
[----:B------:R-:W-:Y:S01]  /*18f70*/  MOV R3, R136 ;  /* 0x0000008800037202 */ /* 0x000fe20000000f00 */
[----:B------:R-:W-:Y:S01]  /*18f80*/  IMAD.MOV.U32 R161, RZ, RZ, R138 ;  /* 0x000000ffffa17224 */ /* 0x000fe200078e008a */
[----:B------:R-:W-:Y:S01]  /*18f90*/  MOV R162, R137 ;  /* 0x0000008900a27202 */ /* 0x000fe20000000f00 */
[----:B------:R-:W-:Y:S01]  /*18fa0*/  IMAD.MOV.U32 R160, RZ, RZ, R139 ;  /* 0x000000ffffa07224 */ /* 0x000fe200078e008b */
[----:B------:R-:W-:Y:S01]  /*18fb0*/  MOV R99, R2 ;  /* 0x0000000200637202 */ /* 0x000fe20000000f00 */
[----:B------:R-:W-:Y:S01]  /*18fc0*/  HMMA.16816.F32.BF16 R136, R4, R32, R152 ;  /* 0x000000200488723c */ /* 0x000fe20000041898 */
[----:B------:R-:W-:-:S05]  /*18fd0*/  LOP3.LUT R2, R9, R200, R14, 0x96, !PT ;  /* 0x000000c809027212 */ /* 0x000fca00078e960e */
[----:B------:R-:W-:Y:S01]  /*18fe0*/  HMMA.16816.F32.BF16 R240, R4, R28, R116 ;  /* 0x0000001c04f0723c */ /* 0x000fe20000041874 */
[----:B------:R-:W-:Y:S01]  /*18ff0*/  IMAD.MOV.U32 R38, RZ, RZ, R11 ;  /* 0x000000ffff267224 */ /* 0x000fe200078e000b */
[----:B------:R2:W5:Y:S01]  /*19000*/  LDL.LU R207, [R1+0x174] ;  /* 0x0001740001cf7983 */ /* 0x0005620000300800 */
[----:B------:R-:W-:-:S03]  /*19010*/  IMAD.MOV.U32 R39, RZ, RZ, R10 ;  /* 0x000000ffff277224 */ /* 0x000fc600078e000a */
[----:B------:R2:W5:Y:S01]  /*19020*/  LDL.LU R206, [R1+0x170] ;  /* 0x0001700001ce7983 */ /* 0x0005620000300800 */
[----:B------:R-:W-:Y:S02]  /*19030*/  IMAD.MOV.U32 R119, RZ, RZ, R3 ;  /* 0x000000ffff777224 */ /* 0x000fe400078e0003 */
[----:B------:R-:W-:Y:S01]  /*19040*/  IMAD.WIDE.U32 R2, R2, -0x2daee0ad, RZ ;  /* 0xd2511f5302027825 */ /* 0x000fe200078e00ff */
[----:B------:R2:W5:Y:S04]  /*19050*/  LDL.LU R204, [R1+0x16c] ;  /* 0x00016c0001cc7983 */ /* 0x0005680000300800 */
[----:B------:R-:W-:Y:S01]  /*19060*/  LOP3.LUT R0, R3, R0, R12, 0x96, !PT ;  /* 0x0000000003007212 */ /* 0x000fe200078e960c */
[----:B-1----:R-:W-:Y:S01]  /*19070*/  HMMA.16816.F32.BF16 R184, R4, R24, R88 ;  /* 0x0000001804b8723c */ /* 0x002fe20000041858 */
[----:B------:R-:W-:Y:S01]  /*19080*/  LOP3.LUT R3, R2, 0xffff, RZ, 0xc0, !PT ;  /* 0x0000ffff02037812 */ /* 0x000fe200078ec0ff */
[----:B------:R2:W5:Y:S01]  /*19090*/  LDL.LU R203, [R1+0x168] ;  /* 0x0001680001cb7983 */ /* 0x0005620000300800 */
[----:B------:R-:W-:Y:S01]  /*190a0*/  IMAD.MOV.U32 R11, RZ, RZ, R138 ;  /* 0x000000ffff0b7224 */ /* 0x000fe200078e008a */
[----:B------:R-:W-:-:S02]  /*190b0*/  LOP3.LUT R8, R0, 0xffff, RZ, 0xc0, !PT ;  /* 0x0000ffff00087812 */ /* 0x000fc400078ec0ff */
[--C-:B------:R-:W-:Y:S01]  /*190c0*/  SHF.R.U32.HI R9, RZ, 0x10, R0.reuse ;  /* 0x00000010ff097819 */ /* 0x100fe20000011600 */
[----:B------:R-:W-:Y:S01]  /*190d0*/  IMAD.MOV.U32 R89, RZ, RZ, R11 ;  /* 0x000000ffff597224 */ /* 0x000fe200078e000b */
[----:B------:R-:W-:Y:S01]  /*190e0*/  LOP3.LUT R14, R0, 0xff, RZ, 0xc0, !PT ;  /* 0x000000ff000e7812 */ /* 0x000fe200078ec0ff */
[----:B------:R-:W-:Y:S01]  /*190f0*/  IMAD.MOV.U32 R128, RZ, RZ, R137 ;  /* 0x000000ffff807224 */ /* 0x000fe200078e0089 */
[----:B------:R-:W-:Y:S01]  /*19100*/  SHF.R.U32.HI R13, RZ, 0x18, R0 ;  /* 0x00000018ff0d7819 */ /* 0x000fe20000011600 */
[----:B------:R2:W5:Y:S01]  /*19110*/  LDL.LU R202, [R1+0x164] ;  /* 0x0001640001ca7983 */ /* 0x0005620000300800 */
[----:B------:R-:W-:Y:S02]  /*19120*/  MOV R10, R139 ;  /* 0x0000008b000a7202 */ /* 0x000fe40000000f00 */
[----:B------:R-:W-:Y:S01]  /*19130*/  LOP3.LUT R11, R2, 0xff, RZ, 0xc0, !PT ;  /* 0x000000ff020b7812 */ /* 0x000fe200078ec0ff */
[----:B------:R2:W5:Y:S01]  /*19140*/  LDL.LU R201, [R1+0x160] ;  /* 0x0001600001c97983 */ /* 0x0005620000300800 */
[----:B------:R-:W-:-:S02]  /*19150*/  SHF.R.U32.HI R0, RZ, 0x8, R3 ;  /* 0x00000008ff007819 */ /* 0x000fc40000011603 */
[----:B------:R-:W-:Y:S01]  /*19160*/  SHF.R.U32.HI R3, RZ, 0x8, R8 ;  /* 0x00000008ff037819 */ /* 0x000fe20000011608 */
[C---:B------:R-:W-:Y:S01]  /*19170*/  HMMA.16816.F32.BF16 R176, R4.reuse, R22, R76 ;  /* 0x0000001604b0723c */ /* 0x040fe2000004184c */
[----:B------:R-:W-:Y:S01]  /*19180*/  LOP3.LUT R8, R9, 0xff, RZ, 0xc0, !PT ;  /* 0x000000ff09087812 */ /* 0x000fe200078ec0ff */
[----:B------:R-:W-:Y:S01]  /*19190*/  IMAD.MOV.U32 R250, RZ, RZ, R16 ;  /* 0x000000fffffa7224 */ /* 0x000fe200078e0010 */
[----:B------:R-:W-:Y:S01]  /*191a0*/  MOV R90, R10 ;  /* 0x0000000a005a7202 */ /* 0x000fe20000000f00 */
[----:B------:R-:W-:Y:S01]  /*191b0*/  IMAD.MOV.U32 R131, RZ, RZ, R18 ;  /* 0x000000ffff837224 */ /* 0x000fe200078e0012 */
[----:B------:R-:W-:Y:S01]  /*191c0*/  PRMT R9, R11, 0x5410, R0 ;  /* 0x000054100b097816 */ /* 0x000fe20000000000 */
[----:B------:R-:W-:Y:S01]  /*191d0*/  IMAD.MOV.U32 R130, RZ, RZ, R19 ;  /* 0x000000ffff827224 */ /* 0x000fe200078e0013 */
[--C-:B------:R-:W-:Y:S02]  /*191e0*/  SHF.R.U32.HI R10, RZ, 0x10, R2.reuse ;  /* 0x00000010ff0a7819 */ /* 0x100fe40000011602 */
[----:B------:R-:W-:Y:S01]  /*191f0*/  MOV R238, R17 ;  /* 0x0000001100ee7202 */ /* 0x000fe20000000f00 */
[----:B------:R-:W-:Y:S01]  /*19200*/  HMMA.16816.F32.BF16 R32, R4, R34, R144 ;  /* 0x000000220420723c */ /* 0x000fe20000041890 */
[----:B------:R-:W-:Y:S01]  /*19210*/  SHF.R.U32.HI R12, RZ, 0x18, R2 ;  /* 0x00000018ff0c7819 */ /* 0x000fe20000011602 */
[----:B------:R-:W-:Y:S01]  /*19220*/  LDSM.16.MT88.4 R152, [R196+0x19800] ;  /* 0x01980000c498783b */ /* 0x000fe20000004200 */
[----:B------:R-:W-:-:S02]  /*19230*/  PRMT R0, R14, 0x5410, R3 ;  /* 0x000054100e007816 */ /* 0x000fc40000000003 */
[----:B------:R-:W-:Y:S02]  /*19240*/  PRMT R2, R8, 0x5410, R13 ;  /* 0x0000541008027816 */ /* 0x000fe4000000000d */
[----:B------:R-:W-:Y:S01]  /*19250*/  MOV R129, R136 ;  /* 0x0000008800817202 */ /* 0x000fe20000000f00 */
[----:B------:R-:W-:Y:S01]  /*19260*/  IMAD.MOV.U32 R88, RZ, RZ, R128 ;  /* 0x000000ffff587224 */ /* 0x000fe200078e0080 */
[--C-:B------:R-:W-:Y:S01]  /*19270*/  HSET2.LE.AND R0, R0, R134.reuse, PT ;  /* 0x0000008600007233 */ /* 0x100fe20003803000 */
[----:B------:R2:W5:Y:S01]  /*19280*/  LDL.LU R200, [R1+0x15c] ;  /* 0x00015c0001c87983 */ /* 0x0005620000300800 */
[----:B------:R-:W-:Y:S02]  /*19290*/  HSET2.LE.AND R2, R2, R134, PT ;  /* 0x0000008602027233 */ /* 0x000fe40003803000 */
[----:B------:R-:W-:Y:S01]  /*192a0*/  MOV R79, R129 ;  /* 0x00000081004f7202 */ /* 0x000fe20000000f00 */
[----:B------:R-:W1:Y:S01]  /*192b0*/  LDSM.16.MT88.4 R16, [R171+0x1f000] ;  /* 0x01f00000ab10783b */ /* 0x000e620000004200 */
[----:B------:R-:W-:-:S02]  /*192c0*/  LOP3.LUT R128, R199, R0, RZ, 0xc0, !PT ;  /* 0x00000000c7807212 */ /* 0x000fc400078ec0ff */
[----:B------:R-:W-:Y:S01]  /*192d0*/  LOP3.LUT R129, R170, R2, RZ, 0xc0, !PT ;  /* 0x00000002aa817212 */ /* 0x000fe200078ec0ff */
[----:B------:R2:W5:Y:S04]  /*192e0*/  LDL.LU R199, [R1+0x158] ;  /* 0x0001580001c77983 */ /* 0x0005680000300800 */
[----:B------:R2:W5:Y:S02]  /*192f0*/  LDL.LU R170, [R1+0x154] ;  /* 0x0001540001aa7983 */ /* 0x0005640000300800 */
[----:B------:R-:W-:Y:S01]  /*19300*/  IMAD.MOV.U32 R139, RZ, RZ, R32 ;  /* 0x000000ffff8b7224 */ /* 0x000fe200078e0020 */
[----:B------:R-:W-:Y:S01]  /*19310*/  MOV R137, R34 ;  /* 0x0000002200897202 */ /* 0x000fe20000000f00 */
[----:B------:R-:W-:Y:S01]  /*19320*/  IMAD.MOV.U32 R138, RZ, RZ, R33 ;  /* 0x000000ffff8a7224 */ /* 0x000fe200078e0021 */
[----:B------:R-:W-:Y:S01]  /*19330*/  MOV R117, R161 ;  /* 0x000000a100757202 */ /* 0x000fe20000000f00 */
[----:B------:R-:W-:Y:S01]  /*19340*/  IMAD.MOV.U32 R136, RZ, RZ, R35 ;  /* 0x000000ffff887224 */ /* 0x000fe200078e0023 */
[----:B------:R-:W-:Y:S01]  /*19350*/  LDSM.16.MT88.4 R28, [R198+0x1f000] ;  /* 0x01f00000c61c783b */ /* 0x000fe20000004200 */
[----:B------:R-:W-:-:S02]  /*19360*/  IMAD.MOV.U32 R40, RZ, RZ, R163 ;  /* 0x000000ffff287224 */ /* 0x000fc400078e00a3 */
[----:B------:R-:W-:Y:S01]  /*19370*/  IMAD.MOV.U32 R116, RZ, RZ, R162 ;  /* 0x000000ffff747224 */ /* 0x000fe200078e00a2 */
[----:B------:R-:W-:Y:S01]  /*19380*/  LDSM.16.MT88.4 R144, [R198+0x19800] ;  /* 0x01980000c690783b */ /* 0x000fe20000004200 */
[----:B------:R-:W-:-:S03]  /*19390*/  IMAD.MOV.U32 R118, RZ, RZ, R160 ;  /* 0x000000ffff767224 */ /* 0x000fc600078e00a0 */
[----:B------:R-:W-:Y:S01]  /*193a0*/  LDSM.16.MT88.4 R160, [R171+0x19800] ;  /* 0x01980000aba0783b */ /* 0x000fe20000004200 */
[C---:B-1----:R-:W-:Y:S06]  /*193b0*/  HMMA.16816.F32.BF16 R172, R4.reuse, R16, R72 ;  /* 0x0000001004ac723c */ /* 0x042fec0000041848 */
[----:B------:R-:W-:Y:S01]  /*193c0*/  HMMA.16816.F32.BF16 R32, R4, R18, R68 ;  /* 0x000000120420723c */ /* 0x000fe20000041844 */
[----:B------:R-:W1:Y:S01]  /*193d0*/  LDSM.16.MT88.4 R16, [R197+0x1f000] ;  /* 0x01f00000c510783b */ /* 0x000e620000004200 */
[----:B------:R-:W-:Y:S02]  /*193e0*/  LOP3.LUT R8, R10, 0xff, RZ, 0xc0, !PT ;  /* 0x000000ff0a087812 */ /* 0x000fe400078ec0ff */
[----:B------:R-:W-:-:S02]  /*193f0*/  HSET2.LE.AND R3, R9, R134, PT ;  /* 0x0000008609037233 */ /* 0x000fc40003803000 */
[C---:B------:R-:W-:Y:S01]  /*19400*/  HMMA.16816.F32.BF16 R180, R4.reuse, R26, R92 ;  /* 0x0000001a04b4723c */ /* 0x040fe2000004185c */
[----:B------:R-:W-:Y:S01]  /*19410*/  PRMT R8, R8, 0x5410, R12 ;  /* 0x0000541008087816 */ /* 0x000fe2000000000c */
[----:B------:R-:W-:Y:S01]  /*19420*/  IMAD.MOV.U32 R96, RZ, RZ, R116 ;  /* 0x000000ffff607224 */ /* 0x000fe200078e0074 */
[----:B------:R-:W-:Y:S01]  /*19430*/  MOV R98, R118 ;  /* 0x0000007600627202 */ /* 0x000fe20000000f00 */
[----:B------:R-:W-:Y:S02]  /*19440*/  IMAD.MOV.U32 R97, RZ, RZ, R117 ;  /* 0x000000ffff617224 */ /* 0x000fe400078e0075 */
[----:B------:R-:W-:Y:S01]  /*19450*/  IMAD.MOV.U32 R91, RZ, RZ, R119 ;  /* 0x000000ffff5b7224 */ /* 0x000fe200078e0077 */
[----:B------:R-:W-:Y:S01]  /*19460*/  HSET2.LE.AND R8, R8, R134, PT ;  /* 0x0000008608087233 */ /* 0x000fe20003803000 */
[C---:B------:R-:W-:Y:S01]  /*19470*/  HMMA.16816.F32.BF16 R92, R4.reuse, R20, R84 ;  /* 0x00000014045c723c */ /* 0x040fe20000041854 */
[----:B------:R-:W-:Y:S01]  /*19480*/  MOV R14, R43 ;  /* 0x0000002b000e7202 */ /* 0x000fe20000000f00 */
[----:B------:R-:W-:Y:S01]  /*19490*/  IMAD.MOV.U32 R15, RZ, RZ, R42 ;  /* 0x000000ffff0f7224 */ /* 0x000fe200078e002a */
[----:B------:R-:W-:Y:S01]  /*194a0*/  MOV R11, R40 ;  /* 0x00000028000b7202 */ /* 0x000fe20000000f00 */
[----:B------:R-:W-:Y:S01]  /*194b0*/  IMAD.MOV.U32 R76, RZ, RZ, R79 ;  /* 0x000000ffff4c7224 */ /* 0x000fe200078e004f */
[----:B------:R-:W-:Y:S01]  /*194c0*/  LDSM.16.MT88.4 R72, [R171+0x1d800] ;  /* 0x01d80000ab48783b */ /* 0x000fe20000004200 */
[----:B------:R-:W-:Y:S01]  /*194d0*/  HMMA.16816.F32.BF16 R20, R4, R46, R80 ;  /* 0x0000002e0414723c */ /* 0x000fe20000041850 */
[----:B------:R-:W-:-:S06]  /*194e0*/  IMAD.MOV.U32 R12, RZ, RZ, R37 ;  /* 0x000000ffff0c7224 */ /* 0x000fcc00078e0025 */
[----:B------:R-:W-:Y:S01]  /*194f0*/  IMAD.MOV.U32 R46, RZ, RZ, R131 ;  /* 0x000000ffff2e7224 */ /* 0x000fe200078e0083 */
[----:B------:R-:W-:Y:S01]  /*19500*/  LOP3.LUT R131, R245, R8, RZ, 0xc0, !PT ;  /* 0x00000008f5837212 */ /* 0x000fe200078ec0ff */
[----:B------:R-:W-:Y:S01]  /*19510*/  IMAD.MOV.U32 R47, RZ, RZ, R130 ;  /* 0x000000ffff2f7224 */ /* 0x000fe200078e0082 */
[----:B------:R-:W-:Y:S01]  /*19520*/  LOP3.LUT R130, R244, R3, RZ, 0xc0, !PT ;  /* 0x00000003f4827212 */ /* 0x000fe200078ec0ff */
[----:B------:R-:W-:Y:S01]  /*19530*/  HMMA.16816.F32.BF16 R24, R4, R44, R60 ;  /* 0x0000002c0418723c */ /* 0x000fe2000004183c */
[----:B------:R-:W-:Y:S01]  /*19540*/  IMAD.MOV.U32 R37, RZ, RZ, R126 ;  /* 0x000000ffff257224 */ /* 0x000fe200078e007e */
[----:B------:R-:W-:Y:S01]  /*19550*/  MOV R85, R138 ;  /* 0x0000008a00557202 */ /* 0x000fe20000000f00 */
[----:B------:R-:W-:Y:S02]  /*19560*/  IMAD.MOV.U32 R84, RZ, RZ, R139 ;  /* 0x000000ffff547224 */ /* 0x000fe400078e008b */
[----:B------:R-:W-:Y:S01]  /*19570*/  IMAD.MOV.U32 R10, RZ, RZ, R41 ;  /* 0x000000ffff0a7224 */ /* 0x000fe200078e0029 */
[C---:B------:R-:W-:Y:S01]  /*19580*/  HMMA.16816.F32.BF16 R156, R128.reuse, R152, R156 ;  /* 0x00000098809c723c */ /* 0x040fe2000004189c */
        /* <DEDUP_REMOVED lines=10> */
[C---:B-1----:R-:W-:Y:S01]  /*19630*/  HMMA.16816.F32.BF16 R124, R4.reuse, R16, R108 ;  /* 0x00000010047c723c */ /* 0x042fe2000004186c */
[----:B------:R-:W1:Y:S01]  /*19640*/  LDSM.16.MT88.4 R136, [R197+0x19800] ;  /* 0x01980000c588783b */ /* 0x000e620000004200 */
[----:B------:R-:W-:Y:S01]  /*19650*/  IMAD.MOV.U32 R77, RZ, RZ, R88 ;  /* 0x000000ffff4d7224 */ /* 0x000fe200078e0058 */
[----:B------:R-:W-:Y:S01]  /*19660*/  MOV R78, R89 ;  /* 0x00000059004e7202 */ /* 0x000fe20000000f00 */
[----:B------:R-:W-:Y:S01]  /*19670*/  IMAD.MOV.U32 R79, RZ, RZ, R90 ;  /* 0x000000ffff4f7224 */ /* 0x000fe200078e005a */
[----:B------:R-:W4:Y:S01]  /*19680*/  LDSM.16.MT88.4 R40, [R171+0x1b800] ;  /* 0x01b80000ab28783b */ /* 0x000f220000004200 */
[----:B------:R-:W-:Y:S01]  /*19690*/  HMMA.16816.F32.BF16 R116, R4, R28, R112 ;  /* 0x0000001c0474723c */ /* 0x000fe20000041870 */
[----:B------:R-:W-:Y:S01]  /*196a0*/  IMAD.MOV.U32 R108, RZ, RZ, R51 ;  /* 0x000000ffff6c7224 */ /* 0x000fe200078e0033 */
[----:B------:R-:W-:Y:S01]  /*196b0*/  MOV R109, R50 ;  /* 0x00000032006d7202 */ /* 0x000fe20000000f00 */
[----:B------:R-:W-:Y:S01]  /*196c0*/  IMAD.MOV.U32 R110, RZ, RZ, R49 ;  /* 0x000000ffff6e7224 */ /* 0x000fe200078e0031 */
[----:B------:R-:W-:Y:S01]  /*196d0*/  MOV R69, R96 ;  /* 0x0000006000457202 */ /* 0x000fe20000000f00 */
[----:B------:R-:W-:Y:S01]  /*196e0*/  IMAD.MOV.U32 R111, RZ, RZ, R48 ;  /* 0x000000ffff6f7224 */ /* 0x000fe200078e0030 */
[C---:B------:R-:W-:Y:S01]  /*196f0*/  HMMA.16816.F32.BF16 R164, R128.reuse, R160, R164 ;  /* 0x000000a080a4723c */ /* 0x040fe200000418a4 */
[----:B------:R-:W2:Y:S01]  /*19700*/  LDSM.16.MT88.4 R48, [R196+0x1b800] ;  /* 0x01b80000c430783b */ /* 0x000ea20000004200 */
[----:B------:R-:W-:Y:S01]  /*19710*/  IMAD.MOV.U32 R68, RZ, RZ, R91 ;  /* 0x000000ffff447224 */ /* 0x000fe200078e005b */
[----:B------:R-:W-:Y:S01]  /*19720*/  MOV R60, R99 ;  /* 0x00000063003c7202 */ /* 0x000fe20000000f00 */
[----:B------:R-:W-:Y:S01]  /*19730*/  IMAD.MOV.U32 R70, RZ, RZ, R97 ;  /* 0x000000ffff467224 */ /* 0x000fe200078e0061 */
[----:B------:R-:W-:Y:S01]  /*19740*/  LDSM.16.MT88.4 R80, [R196+0x1d800] ;  /* 0x01d80000c450783b */ /* 0x000fe20000004200 */
[----:B------:R-:W-:Y:S01]  /*19750*/  HMMA.16816.F32.BF16 R148, R128, R144, R148 ;  /* 0x000000908094723c */ /* 0x000fe20000041894 */
[----:B------:R-:W-:-:S02]  /*19760*/  IMAD.MOV.U32 R71, RZ, RZ, R98 ;  /* 0x000000ffff477224 */ /* 0x000fc400078e0062 */
[----:B------:R-:W-:Y:S03]  /*19770*/  LDSM.16.MT88.4 R88, [R198+0x1d800] ;  /* 0x01d80000c658783b */ /* 0x000fe60000004200 */
[----:B------:R-:W-:Y:S01]  /*19780*/  HMMA.16816.F32.BF16 R28, R4, R30, R120 ;  /* 0x0000001e041c723c */ /* 0x000fe20000041878 */
[----:B------:R-:W-:Y:S04]  /*19790*/  LDSM.16.MT88.4 R96, [R197+0x1d800] ;  /* 0x01d80000c560783b */ /* 0x000fe80000004200 */
[----:B------:R-:W-:Y:S01]  /*197a0*/  LDSM.16.MT88.4 R112, [R196+0x1f800] ;  /* 0x01f80000c470783b */ /* 0x000fe20000004200 */
[C---:B------:R-:W-:Y:S03]  /*197b0*/  HMMA.16816.F32.BF16 R160, R128.reuse, R162, R56 ;  /* 0x000000a280a0723c */ /* 0x040fe60000041838 */
[----:B------:R-:W2:Y:S03]  /*197c0*/  LDSM.16.MT88.4 R56, [R198+0x1b800] ;  /* 0x01b80000c638783b */ /* 0x000ea60000004200 */
[----:B------:R-:W-:Y:S01]  /*197d0*/  HMMA.16816.F32.BF16 R144, R128, R146, R104 ;  /* 0x000000928090723c */ /* 0x000fe20000041868 */
[----:B------:R-:W2:Y:S04]  /*197e0*/  LDSM.16.MT88.4 R104, [R171+0x1f800] ;  /* 0x01f80000ab68783b */ /* 0x000ea80000004200 */
[----:B------:R-:W2:Y:S01]  /*197f0*/  LDSM.16.MT88.4 R120, [R198+0x1f800] ;  /* 0x01f80000c678783b */ /* 0x000ea20000004200 */
[----:B------:R-:W-:Y:S03]  /*19800*/  HMMA.16816.F32.BF16 R16, R4, R18, R100 ;  /* 0x000000120410723c */ /* 0x000fe60000041864 */
        /* <DEDUP_REMOVED lines=10> */
[C---:B---3--:R-:W-:Y:S06]  /*198b0*/  HMMA.16816.F32.BF16 R60, R128.reuse, R64, R60 ;  /* 0x00000040803c723c */ /* 0x048fec000004183c */
[C---:B------:R-:W-:Y:S06]  /*198c0*/  HMMA.16816.F32.BF16 R64, R128.reuse, R66, R68 ;  /* 0x000000428040723c */ /* 0x040fec0000041844 */
[C---:B-1----:R-:W-:Y:S06]  /*198d0*/  HMMA.16816.F32.BF16 R140, R128.reuse, R136, R140 ;  /* 0x00000088808c723c */ /* 0x042fec000004188c */
        /* <DEDUP_REMOVED lines=24> */
[----:B------:R-:W-:-:S03]  /*19a60*/  IMAD.MOV.U32 R135, RZ, RZ, R239 ;  /* 0x000000ffff877224 */ /* 0x000fc600078e00ef */
[----:B------:R-:W-:-:S15]  /*19a70*/  IADD3.X R223, R193, -0x1, RZ, P0, !PT ;  /* 0xffffffffc1df7810 */ /* 0x000fde00007fe4ff */
[----:B------:R-:W-:-:S04]  /*19a80*/  NOP ;  /* 0x0000000000007918 */ /* 0x000fc80000000000 */
.L_x_2292:
[----:B------:R-:W2:Y:S02]  /*19a90*/  LDL R0, [R1+0xf4] ;  /* 0x0000f40001007983 */ /* 0x000ea40000100800 */
[----:B--2---:R-:W-:-:S13]  /*19aa0*/  ISETP.GT.AND P0, PT, R135, R0, PT ;  /* 0x000000008700720c */ /* 0x004fda0003f04270 */
[----:B------:R-:W-:Y:S05]  /*19ab0*/  @!P0 BRA `(.L_x_2301) ;  /* 0x00000068002c8947 */ /* 0x000fea0003800000 */
[----:B------:R-:W2:Y:S04]  /*19ac0*/  LDL.LU.64 R14, [R1+0x138] ;  /* 0x00013800010e7983 */ /* 0x000ea80000300a00 */
[----:B------:R-:W2:Y:S04]  /*19ad0*/  LDL.LU R0, [R1+0x144] ;  /* 0x0001440001007983 */ /* 0x000ea80000300800 */
[----:B------:R-:W3:Y:S04]  /*19ae0*/  LDL.LU.64 R12, [R1+0x130] ;  /* 0x00013000010c7983 */ /* 0x000ee80000300a00 */
[----:B------:R-:W3:Y:S04]  /*19af0*/  LDL.LU R2, [R1+0x12c] ;  /* 0x00012c0001027983 */ /* 0x000ee80000300800 */
[----:B------:R-:W4:Y:S04]  /*19b00*/  LDL.LU R10, [R1+0x150] ;  /* 0x00015000010a7983 */ /* 0x000f280000300800 */
[----:B------:R-:W4:Y:S04]  /*19b10*/  LDL.LU R3, [R1+0x148] ;  /* 0x0001480001037983 */ /* 0x000f280000300800 */
[----:B------:R-:W4:Y:S04]  /*19b20*/  LDL.LU R9, [R1+0x14c] ;  /* 0x00014c0001097983 */ /* 0x000f280000300800 */
[----:B------:R-:W4:Y:S04]  /*19b30*/  LDL.LU R5, [R1+0x140] ;  /* 0x0001400001057983 */ /* 0x000f280000300800 */
[----:B------:R-:W2:Y:S04]  /*19b40*/  LDL R8, [R1+0x8c] ;  /* 0x00008c0001087983 */ /* 0x000ea80000100800 */
[----:B------:R-:W4:Y:S01]  /*19b50*/  LDL.LU R7, [R1+0x128] ;  /* 0x0001280001077983 */ /* 0x000f220000300800 */
[----:B-----5:R-:W-:-:S02]  /*19b60*/  IMAD.MOV.U32 R134, RZ, RZ, R132 ;  /* 0x000000ffff867224 */ /* 0x020fc400078e0084 */
[----:B------:R-:W-:Y:S01]  /*19b70*/  IMAD.MOV.U32 R245, RZ, RZ, RZ ;  /* 0x000000fffff57224 */ /* 0x000fe200078e00ff */
[----:B------:R-:W1:Y:S01]  /*19b80*/  S2R R6, SR_TID.X ;  /* 0x0000000000067919 */ /* 0x000e620000002100 */
[-C--:B--2---:R-:W-:Y:S02]  /*19b90*/  IADD3 R0, P3, P2, R0, R8.reuse, R14 ;  /* 0x0000000800007210 */ /* 0x084fe40007a7e00e */
[----:B------:R-:W-:Y:S02]  /*19ba0*/  SHF.R.S32.HI R4, RZ, 0x1f, R8 ;  /* 0x0000001fff047819 */ /* 0x000fe40000011408 */
[----:B---3--:R-:W-:Y:S02]  /*19bb0*/  IADD3 R2, P1, P0, R2, R8, R12 ;  /* 0x0000000802027210 */ /* 0x008fe4000783e00c */
[-C--:B----4-:R-:W-:Y:S02]  /*19bc0*/  IADD3.X R3, R3, R4.reuse, R10, P3, P2 ;  /* 0x0000000403037210 */ /* 0x090fe40001fe440a */
[----:B------:R-:W-:-:S02]  /*19bd0*/  IADD3.X R4, R5, R4, R9, P1, P0 ;  /* 0x0000000405047210 */ /* 0x000fc40000fe0409 */
[----:B------:R-:W-:Y:S02]  /*19be0*/  LEA R9, P1, R0, R246, 0x1 ;  /* 0x000000f600097211 */ /* 0x000fe400078208ff */
[----:B------:R-:W-:Y:S02]  /*19bf0*/  LEA R10, P0, R2, R248, 0x1 ;  /* 0x000000f8020a7211 */ /* 0x000fe400078008ff */
[----:B-1----:R-:W-:Y:S01]  /*19c00*/  SHF.R.S32.HI R5, RZ, 0x1f, R6 ;  /* 0x0000001fff057819 */ /* 0x002fe20000011406 */
[----:B------:R1:W-:Y:S01]  /*19c10*/  STL [R1+0xa4], R9 ;  /* 0x0000a40901007387 */ /* 0x0003e20000100800 */
[----:B------:R-:W-:-:S03]  /*19c20*/  ISETP.GE.AND P2, PT, R8, R229, PT ;  /* 0x000000e50800720c */ /* 0x000fc60003f46270 */
[----:B------:R-:W-:Y:S01]  /*19c30*/  STL [R1+0xa0], R10 ;  /* 0x0000a00a01007387 */ /* 0x000fe20000100800 */
[----:B-1----:R-:W-:Y:S02]  /*19c40*/  LEA.HI.X R9, R0, R247, R3, 0x1, P1 ;  /* 0x000000f700097211 */ /* 0x002fe400008f0c03 */
[----:B------:R-:W-:Y:S02]  /*19c50*/  LEA.HI.X R3, R2, R249, R4, 0x1, P0 ;  /* 0x000000f902037211 */ /* 0x000fe400000f0c04 */
[----:B------:R-:W-:Y:S01]  /*19c60*/  SHF.R.S32.HI R2, RZ, 0x1f, R7 ;  /* 0x0000001fff027819 */ /* 0x000fe20000011407 */
[----:B------:R-:W-:Y:S01]  /*19c70*/  STL [R1+0x9c], R9 ;  /* 0x00009c0901007387 */ /* 0x000fe20000100800 */
[----:B------:R-:W-:Y:S02]  /*19c80*/  LEA.HI R0, R5, R6, RZ, 0x3 ;  /* 0x0000000605007211 */ /* 0x000fe400078f18ff */
[C---:B------:R-:W-:Y:S01]  /*19c90*/  SHF.L.U64.HI R4, R7.reuse, 0x1, R2 ;  /* 0x0000000107047819 */ /* 0x040fe20000010202 */
[----:B------:R-:W-:Y:S01]  /*19ca0*/  IMAD.SHL.U32 R2, R7, 0x2, RZ ;  /* 0x0000000207027824 */ /* 0x000fe200078e00ff */
[----:B------:R1:W-:Y:S01]  /*19cb0*/  STL [R1+0x98], R3 ;  /* 0x0000980301007387 */ /* 0x0003e20000100800 */
[----:B------:R-:W-:-:S03]  /*19cc0*/  SHF.R.S32.HI R0, RZ, 0x3, R0 ;  /* 0x00000003ff007819 */ /* 0x000fc60000011400 */
[----:B------:R2:W-:Y:S01]  /*19cd0*/  STL [R1+0xbc], R4 ;  /* 0x0000bc0401007387 */ /* 0x0005e20000100800 */
[----:B------:R-:W-:Y:S02]  /*19ce0*/  IADD3 R250, P0, R0, 0x20, RZ ;  /* 0x0000002000fa7810 */ /* 0x000fe40007f1e0ff */
[----:B------:R-:W-:Y:S01]  /*19cf0*/  SHF.R.S32.HI R0, RZ, 0x1f, R0 ;  /* 0x0000001fff007819 */ /* 0x000fe20000011400 */
[----:B------:R3:W-:Y:S04]  /*19d00*/  STL [R1+0xc0], R2 ;  /* 0x0000c00201007387 */ /* 0x0007e80000100800 */
[----:B------:R-:W-:Y:S02]  /*19d10*/  IMAD.X R251, RZ, RZ, R0, P0 ;  /* 0x000000fffffb7224 */ /* 0x000fe400000e0600 */
[----:B-1----:R-:W-:-:S02]  /*19d20*/  IMAD.MOV.U32 R3, RZ, RZ, R133 ;  /* 0x000000ffff037224 */ /* 0x002fc400078e0085 */
[C---:B--2---:R-:W-:Y:S02]  /*19d30*/  VIADD R4, R135.reuse, 0xfffffffe ;  /* 0xfffffffe87047836 */ /* 0x044fe40000000000 */
[----:B---3--:R-:W-:-:S03]  /*19d40*/  VIADD R2, R135, 0xffffffff ;  /* 0xffffffff87027836 */ /* 0x008fc60000000000 */
[----:B------:R1:W-:Y:S04]  /*19d50*/  STL [R1+0xb8], R4 ;  /* 0x0000b80401007387 */ /* 0x0003e80000100800 */
[----:B------:R1:W-:Y:S02]  /*19d60*/  STL [R1+0xb4], R2 ;  /* 0x0000b40201007387 */ /* 0x0003e40000100800 */
.L_x_2304:
[----:B------:R-:W2:Y:S01]  /*19d70*/  LDL R0, [R1+0xb4] ;  /* 0x0000b40001007983 */ /* 0x000ea20000100800 */
[----:B------:R-:W-:Y:S01]  /*19d80*/  VIADD R240, R135, 0xffffffff ;  /* 0xffffffff87f07836 */ /* 0x000fe20000000000 */
[C---:B-1----:R-:W-:Y:S01]  /*19d90*/  SHF.L.U64.HI R2, R236.reuse, 0x6, R237 ;  /* 0x00000006ec027819 */ /* 0x042fe200000102ed */
[----:B------:R-:W-:Y:S01]  /*19da0*/  IMAD.SHL.U32 R11, R236, 0x40, RZ ;  /* 0x00000040ec0b7824 */ /* 0x000fe200078e00ff */
[----:B------:R-:W3:Y:S01]  /*19db0*/  LDL.64 R4, [R1+0xf8] ;  /* 0x0000f80001047983 */ /* 0x000ee20000100a00 */
[----:B------:R-:W-:Y:S04]  /*19dc0*/  DEPBAR.LE SB0, 0x0 ;  /* 0x000080000000791a */ /* 0x000fe80000000000 */
[----:B------:R-:W4:Y:S01]  /*19dd0*/  LDL.64 R184, [R1+0x90] ;  /* 0x0000900001b87983 */ /* 0x000f220000100a00 */
[----:B------:R-:W-:Y:S01]  /*19de0*/  SHF.R.S32.HI R10, RZ, 0x1f, R240 ;  /* 0x0000001fff0a7819 */ /* 0x000fe200000114f0 */
[----:B------:R-:W-:Y:S01]  /*19df0*/  IMAD R2, R2, R240, RZ ;  /* 0x000000f002027224 */ /* 0x000fe200078e02ff */
[----:B------:R-:W-:Y:S05]  /*19e00*/  WARPSYNC.ALL ;  /* 0x0000000000007948 */ /* 0x000fea0003800000 */
[----:B------:R-:W5:Y:S01]  /*19e10*/  LDL R19, [R1+0xa0] ;  /* 0x0000a00001137983 */ /* 0x000f620000100800 */
[----:B------:R-:W-:Y:S03]  /*19e20*/  BSSY B0, `(.L_x_2302) ;  /* 0x0000176000007945 */ /* 0x000fe60003800000 */
[----:B------:R-:W5:Y:S04]  /*19e30*/  LDL R18, [R1+0x98] ;  /* 0x0000980001127983 */ /* 0x000f680000100800 */
[----:B------:R-:W5:Y:S04]  /*19e40*/  LDL R17, [R1+0xac] ;  /* 0x0000ac0001117983 */ /* 0x000f680000100800 */
[----:B------:R-:W5:Y:S04]  /*19e50*/  LDL R16, [R1+0xa8] ;  /* 0x0000a80001107983 */ /* 0x000f680000100800 */
[----:B------:R-:W5:Y:S01]  /*19e60*/  LDL R15, [R1+0xb0] ;  /* 0x0000b000010f7983 */ /* 0x000f620000100800 */
[----:B------:R-:W-:Y:S06]  /*19e70*/  BAR.SYNC.DEFER_BLOCKING 0x0 ;  /* 0x0000000000007b1d */ /* 0x000fec0000010000 */
[----:B------:R-:W-:Y:S04]  /*19e80*/  @P2 STS.128 [R224+0x18000], RZ ;  /* 0x018000ffe0002388 */ /* 0x000fe80000000c00 */
[----:B------:R-:W5:Y:S04]  /*19e90*/  LDL R182, [R1+0xa4] ;  /* 0x0000a40001b67983 */ /* 0x000f680000100800 */
[----:B------:R-:W5:Y:S04]  /*19ea0*/  LDL R181, [R1+0x9c] ;  /* 0x00009c0001b57983 */ /* 0x000f680000100800 */
[----:B------:R-:W5:Y:S01]  /*19eb0*/  LDL R180, [R1+0xf4] ;  /* 0x0000f40001b47983 */ /* 0x000f620000100800 */
[----:B--2---:R-:W-:Y:S02]  /*19ec0*/  IMAD.IADD R0, R0, 0x1, -R245 ;  /* 0x0000000100007824 */ /* 0x004fe400078e0af5 */
[----:B---3--:R-:W-:Y:S03]  /*19ed0*/  IMAD.MOV.U32 R8, RZ, RZ, R4 ;  /* 0x000000ffff087224 */ /* 0x008fe600078e0004 */
[C---:B------:R-:W-:Y:S01]  /*19ee0*/  LEA R4, P0, R0.reuse, R250, 0x6 ;  /* 0x000000fa00047211 */ /* 0x040fe200078030ff */
[----:B------:R-:W-:Y:S01]  /*19ef0*/  IMAD.MOV.U32 R9, RZ, RZ, R5 ;  /* 0x000000ffff097224 */ /* 0x000fe200078e0005 */
[----:B----4-:R-:W-:Y:S01]  /*19f00*/  LEA R6, P1, R0, R184, 0x6 ;  /* 0x000000b800067211 */ /* 0x010fe200078230ff */
[----:B------:R-:W-:Y:S01]  /*19f10*/  IMAD.WIDE.U32 R8, R240, R11, R8 ;  /* 0x0000000bf0087225 */ /* 0x000fe200078e0008 */
[C---:B------:R-:W-:Y:S02]  /*19f20*/  LEA.HI.X.SX32 R5, R0.reuse, R251, 0x6, P0 ;  /* 0x000000fb00057211 */ /* 0x040fe400000f36ff */
[----:B------:R-:W-:Y:S01]  /*19f30*/  LEA.HI.X.SX32 R7, R0, R185, 0x6, P1 ;  /* 0x000000b900077211 */ /* 0x000fe200008f36ff */
[----:B------:R-:W-:Y:S01]  /*19f40*/  IMAD R0, R10, R11, R2 ;  /* 0x0000000b0a007224 */ /* 0x000fe200078e0202 */
[----:B------:R-:W-:Y:S01]  /*19f50*/  @!P2 LEA R2, P3, R236, R8, 0x5 ;  /* 0x00000008ec02a211 */ /* 0x000fe200078628ff */
[----:B------:R-:W-:Y:S01]  /*19f60*/  IMAD R10, R237, R6, RZ ;  /* 0x00000006ed0a7224 */ /* 0x000fe200078e02ff */
[-C--:B------:R-:W-:Y:S01]  /*19f70*/  @!P2 LEA R13, P1, R8, R248.reuse, 0x1 ;  /* 0x000000f8080da211 */ /* 0x080fe200078208ff */
[----:B------:R-:W-:Y:S01]  /*19f80*/  IMAD.IADD R0, R9, 0x1, R0 ;  /* 0x0000000109007824 */ /* 0x000fe200078e0200 */
[----:B------:R-:W-:Y:S01]  /*19f90*/  @!P2 LEA R14, P0, R2, R248, 0x1 ;  /* 0x000000f8020ea211 */ /* 0x000fe200078008ff */
[----:B------:R-:W-:Y:S02]  /*19fa0*/  IMAD R12, R237, R4, RZ ;  /* 0x00000004ed0c7224 */ /* 0x000fe400078e02ff */
[C---:B------:R-:W-:Y:S02]  /*19fb0*/  IMAD R9, R236.reuse, R7, R10 ;  /* 0x00000007ec097224 */ /* 0x040fe400078e020a */
[C---:B------:R-:W-:Y:S04]  /*19fc0*/  IMAD.WIDE.U32 R10, R236.reuse, R6, RZ ;  /* 0x00000006ec0a7225 */ /* 0x040fe800078e00ff */
[C---:B------:R-:W-:Y:S01]  /*19fd0*/  IMAD R12, R236.reuse, R5, R12 ;  /* 0x00000005ec0c7224 */ /* 0x040fe200078e020c */
[C---:B------:R-:W-:Y:S01]  /*19fe0*/  @!P2 LEA.HI.X R5, R236.reuse, R0, R237, 0x5, P3 ;  /* 0x00000000ec05a211 */ /* 0x040fe200018f2ced */
[----:B------:R-:W-:Y:S01]  /*19ff0*/  IMAD.WIDE.U32 R6, R236, R4, RZ ;  /* 0x00000004ec067225 */ /* 0x000fe200078e00ff */
[-C--:B-----5:R-:W-:Y:S03]  /*1a000*/  LEA R4, P4, R10, R19.reuse, 0x1 ;  /* 0x000000130a047211 */ /* 0x0a0fe600078808ff */
[----:B------:R-:W-:Y:S01]  /*1a010*/  IMAD.IADD R11, R11, 0x1, R9 ;  /* 0x000000010b0b7824 */ /* 0x000fe200078e0209 */
[----:B------:R-:W-:Y:S01]  /*1a020*/  LEA R28, P3, R6, R19, 0x1 ;  /* 0x00000013061c7211 */ /* 0x000fe200078608ff */
[----:B------:R-:W-:Y:S01]  /*1a030*/  IMAD.IADD R12, R7, 0x1, R12 ;  /* 0x00000001070c7824 */ /* 0x000fe200078e020c */
[----:B------:R-:W-:Y:S02]  /*1a040*/  @!P2 LEA.HI.X R7, R2, R249, R5, 0x1, P0 ;  /* 0x000000f90207a211 */ /* 0x000fe400000f0c05 */
[-C--:B------:R-:W-:Y:S02]  /*1a050*/  LEA.HI.X R5, R10, R18.reuse, R11, 0x1, P4 ;  /* 0x000000120a057211 */ /* 0x080fe400020f0c0b */
[----:B------:R-:W-:Y:S02]  /*1a060*/  ISETP.GE.AND P4, PT, R17, R229, PT ;  /* 0x000000e51100720c */ /* 0x000fe40003f86270 */
[----:B------:R-:W-:Y:S01]  /*1a070*/  @!P2 LEA.HI.X R9, R8, R249, R0, 0x1, P1 ;  /* 0x000000f90809a211 */ /* 0x000fe200008f0c00 */
[----:B------:R-:W-:Y:S01]  /*1a080*/  @!P2 IMAD.MOV.U32 R8, RZ, RZ, R13 ;  /* 0x000000ffff08a224 */ /* 0x000fe200078e000d */
[----:B------:R-:W-:Y:S01]  /*1a090*/  LEA.HI.X R29, R6, R18, R12, 0x1, P3 ;  /* 0x00000012061d7211 */ /* 0x000fe200018f0c0c */
[----:B------:R-:W-:Y:S01]  /*1a0a0*/  @!P2 IMAD.MOV.U32 R6, RZ, RZ, R14 ;  /* 0x000000ffff06a224 */ /* 0x000fe200078e000e */
[-C--:B------:R-:W-:Y:S01]  /*1a0b0*/  ISETP.GE.AND P3, PT, R16, R229.reuse, PT ;  /* 0x000000e51000720c */ /* 0x080fe20003f66270 */
[----:B------:R-:W2:Y:S01]  /*1a0c0*/  LDL R0, [R1+0xb8] ;  /* 0x0000b80001007983 */ /* 0x000ea20000100800 */
[----:B------:R-:W-:Y:S03]  /*1a0d0*/  ISETP.GE.AND P1, PT, R15, R229, PT ;  /* 0x000000e50f00720c */ /* 0x000fe60003f26270 */
        /* <DEDUP_REMOVED lines=40> */
[----:B-1----:R-:W3:Y:S04]  /*1a360*/  LDSM.16.M88.4 R8, [R170+0x10000] ;  /* 0x01000000aa08783b */ /* 0x002ee80000000200 */
[----:B------:R-:W1:Y:S04]  /*1a370*/  LDSM.16.M88.4 R16, [R170+0x10800] ;  /* 0x01080000aa10783b */ /* 0x000e680000000200 */
[----:B------:R-:W5:Y:S04]  /*1a380*/  LDSM.16.M88.4 R24, [R170+0x11000] ;  /* 0x01100000aa18783b */ /* 0x000f680000000200 */
[----:B------:R-:W4:Y:S04]  /*1a390*/  LDSM.16.M88.4 R172, [R170+0x11800] ;  /* 0x01180000aaac783b */ /* 0x000f280000000200 */
[----:B------:R-:W0:Y:S04]  /*1a3a0*/  LDGDEPBAR ;  /* 0x00000000000079af */ /* 0x000e280000000000 */
[----:B------:R-:W-:Y:S01]  /*1a3b0*/  LDSM.16.M88.4 R176, [R206] ;  /* 0x00000000ceb0783b */ /* 0x000fe20000000200 */
[C---:B---3--:R-:W-:Y:S06]  /*1a3c0*/  HMMA.16816.F32.BF16 R4, R32.reuse, R8, RZ ;  /* 0x000000082004723c */ /* 0x048fec00000418ff */
[C---:B------:R-:W-:Y:S06]  /*1a3d0*/  HMMA.16816.F32.BF16 R8, R32.reuse, R10, RZ ;  /* 0x0000000a2008723c */ /* 0x040fec00000418ff */
[C---:B-1----:R-:W-:Y:S06]  /*1a3e0*/  HMMA.16816.F32.BF16 R12, R32.reuse, R16, RZ ;  /* 0x00000010200c723c */ /* 0x042fec00000418ff */
[C---:B------:R-:W-:Y:S06]  /*1a3f0*/  HMMA.16816.F32.BF16 R16, R32.reuse, R18, RZ ;  /* 0x000000122010723c */ /* 0x040fec00000418ff */
[C---:B-----5:R-:W-:Y:S06]  /*1a400*/  HMMA.16816.F32.BF16 R20, R32.reuse, R24, RZ ;  /* 0x000000182014723c */ /* 0x060fec00000418ff */
[C---:B------:R-:W-:Y:S06]  /*1a410*/  HMMA.16816.F32.BF16 R24, R32.reuse, R26, RZ ;  /* 0x0000001a2018723c */ /* 0x040fec00000418ff */
[C---:B----4-:R-:W-:Y:S06]  /*1a420*/  HMMA.16816.F32.BF16 R28, R32.reuse, R172, RZ ;  /* 0x000000ac201c723c */ /* 0x050fec00000418ff */
        /* <DEDUP_REMOVED lines=10> */
[----:B------:R-:W1:Y:S04]  /*1a4d0*/  LDSM.16.M88.4 R176, [R219] ;  /* 0x00000000dbb0783b */ /* 0x000e680000000200 */
[----:B--2---:R-:W-:Y:S06]  /*1a4e0*/  IMAD.IADD R0, R0, 0x1, -R245 ;  /* 0x0000000100007824 */ /* 0x004fec00078e0af5 */
[C---:B------:R-:W-:Y:S04]  /*1a4f0*/  LEA R132, P0, R0.reuse, R184, 0x6 ;  /* 0x000000b800847211 */ /* 0x040fe800078030ff */
[----:B------:R-:W-:Y:S01]  /*1a500*/  LEA.HI.X.SX32 R133, R0, R185, 0x6, P0 ;  /* 0x000000b900857211 */ /* 0x000fe200000f36ff */
[-C--:B------:R-:W-:Y:S04]  /*1a510*/  IMAD R2, R235, R132.reuse, RZ ;  /* 0x00000084eb027224 */ /* 0x080fe800078e02ff */
[C---:B------:R-:W-:Y:S02]  /*1a520*/  IMAD R2, R234.reuse, R133, R2 ;  /* 0x00000085ea027224 */ /* 0x040fe400078e0202 */
[----:B------:R-:W-:Y:S04]  /*1a530*/  IMAD.WIDE.U32 R132, R234, R132, RZ ;  /* 0x00000084ea847225 */ /* 0x000fe800078e00ff */
[----:B------:R-:W-:Y:S01]  /*1a540*/  IMAD.IADD R2, R133, 0x1, R2 ;  /* 0x0000000185027824 */ /* 0x000fe200078e0202 */
        /* <DEDUP_REMOVED lines=186> */
[C---:B------:R-:W-:Y:S04]  /*1b0f0*/  LEA R172, P0, R132.reuse, R182, 0x1 ;  /* 0x000000b684ac7211 */ /* 0x040fe800078008ff */
[----:B------:R-:W-:Y:S02]  /*1b100*/  LEA.HI.X R173, R132, R181, R2, 0x1, P0 ;  /* 0x000000b584ad7211 */ /* 0x000fe400000f0c02 */
[C---:B------:R-:W-:Y:S04]  /*1b110*/  LEA R132, P0, R0.reuse, R250, 0x6 ;  /* 0x000000fa00847211 */ /* 0x040fe800078030ff */
[----:B------:R-:W-:Y:S01]  /*1b120*/  LEA.HI.X.SX32 R133, R0, R251, 0x6, P0 ;  /* 0x000000fb00857211 */ /* 0x000fe200000f36ff */
[-C--:B------:R-:W-:Y:S02]  /*1b130*/  IMAD R0, R235, R132.reuse, RZ ;  /* 0x00000084eb007224 */ /* 0x080fe400078e02ff */
[C---:B------:R-:W-:Y:S04]  /*1b140*/  IMAD.WIDE.U32 R174, R234.reuse, R132, RZ ;  /* 0x00000084eaae7225 */ /* 0x040fe800078e00ff */
[----:B------:R-:W-:Y:S01]  /*1b150*/  IMAD R0, R234, R133, R0 ;  /* 0x00000085ea007224 */ /* 0x000fe200078e0200 */
[C---:B------:R-:W-:Y:S03]  /*1b160*/  LEA R132, P0, R174.reuse, R182, 0x1 ;  /* 0x000000b6ae847211 */ /* 0x040fe600078008ff */
[----:B------:R-:W-:Y:S05]  /*1b170*/  IMAD.IADD R0, R175, 0x1, R0 ;  /* 0x00000001af007824 */ /* 0x000fea00078e0200 */
[----:B------:R-:W-:Y:S02]  /*1b180*/  LEA.HI.X R133, R174, R181, R0, 0x1, P0 ;  /* 0x000000b5ae857211 */ /* 0x000fe400000f0c00 */
[----:B------:R-:W-:Y:S11]  /*1b190*/  ISETP.GT.AND P0, PT, R240, R180, PT ;  /* 0x000000b4f000720c */ /* 0x000ff60003f04270 */
[----:B------:R-:W-:Y:S02]  /*1b1a0*/  @!UPT UIADD3 URZ, URZ, URZ, URZ ;  /* 0x0000003f3f3ff290 */ /* 0x000fe4000fffe03f */
[----:B------:R-:W-:Y:S05]  /*1b1b0*/  @!P0 BRA `(.L_x_2303) ;  /* 0x0000000000f08947 */ /* 0x000fea0003800000 */
[----:B------:R-:W2:Y:S01]  /*1b1c0*/  LDL R182, [R1+0x8c] ;  /* 0x00008c0001b67983 */ /* 0x000ea20000100800 */
[----:B------:R-:W-:Y:S03]  /*1b1d0*/  VIADD R174, R135, 0xfffffffe ;  /* 0xfffffffe87ae7836 */ /* 0x000fe60000000000 */
[----:B------:R-:W3:Y:S01]  /*1b1e0*/  LDL.64 R180, [R1+0xe8] ;  /* 0x0000e80001b47983 */ /* 0x000ee20000100a00 */
[-C--:B------:R-:W-:Y:S01]  /*1b1f0*/  IMAD R2, R235, R174.reuse, RZ ;  /* 0x000000aeeb027224 */ /* 0x080fe200078e02ff */
[----:B------:R-:W-:Y:S01]  /*1b200*/  SHF.R.S32.HI R0, RZ, 0x1f, R174 ;  /* 0x0000001fff007819 */ /* 0x000fe200000114ae */
[C---:B------:R-:W-:Y:S04]  /*1b210*/  IMAD.WIDE.U32 R174, R234.reuse, R174, RZ ;  /* 0x000000aeeaae7225 */ /* 0x040fe800078e00ff */
[----:B------:R-:W-:Y:S04]  /*1b220*/  IMAD R2, R234, R0, R2 ;  /* 0x00000000ea027224 */ /* 0x000fe800078e0202 */
[----:B------:R-:W-:Y:S01]  /*1b230*/  IMAD.IADD R2, R175, 0x1, R2 ;  /* 0x00000001af027824 */ /* 0x000fe200078e0202 */
[----:B---3--:R-:W-:Y:S02]  /*1b240*/  LEA R0, P0, R174, R180, 0x6 ;  /* 0x000000b4ae007211 */ /* 0x008fe400078030ff */
[----:B--2---:R-:W-:Y:S02]  /*1b250*/  ISETP.GE.AND P2, PT, R182, R229, PT ;  /* 0x000000e5b600720c */ /* 0x004fe40003f46270 */
[----:B------:R-:W-:Y:S01]  /*1b260*/  LEA.HI.X R174, R174, R181, R2, 0x6, P0 ;  /* 0x000000b5aeae7211 */ /* 0x000fe200000f3402 */
[----:B------:R-:W-:Y:S10]  /*1b270*/  IMAD.SHL.U32 R2, R234, 0x20, RZ ;  /* 0x00000020ea027824 */ /* 0x000ff400078e00ff */
[----:B------:R1:W-:Y:S01]  /*1b280*/  @P2 STS.128 [R224+0x10000], RZ ;  /* 0x010000ffe0002388 */ /* 0x0003e20000000c00 */
[C---:B------:R-:W-:Y:S04]  /*1b290*/  @!P2 LEA R176, P0, R0.reuse, R246, 0x1 ;  /* 0x000000f600b0a211 */ /* 0x040fe800078008ff */
[-CC-:B------:R-:W-:Y:S02]  /*1b2a0*/  @!P2 LEA.HI.X R177, R0, R247.reuse, R174.reuse, 0x1, P0 ;  /* 0x000000f700b1a211 */ /* 0x180fe400000f0cae */
[----:B------:R-:W-:Y:S03]  /*1b2b0*/  @!P2 IADD3 R0, P0, R2, R0, RZ ;  /* 0x000000000200a210 */ /* 0x000fe60007f1e0ff */
        /* <DEDUP_REMOVED lines=20> */
[----:B--2---:R-:W-:Y:S05]  /*1b400*/  SHF.L.U64.HI R173, R234, 0x5, R235 ;  /* 0x00000005eaad7819 */ /* 0x004fea00000102eb */
[----:B------:R-:W-:Y:S01]  /*1b410*/  @!P2 IMAD.X R173, R173, 0x1, R174, P0 ;  /* 0x00000001adada824 */ /* 0x000fe200000e06ae */
[C---:B------:R-:W-:Y:S04]  /*1b420*/  @!P2 LEA R172, P0, R0.reuse, R246, 0x1 ;  /* 0x000000f600aca211 */ /* 0x040fe800078008ff */
        /* <DEDUP_REMOVED lines=20> */
[----:B------:R-:W0:Y:S02]  /*1b570*/  LDGDEPBAR ;  /* 0x00000000000079af */ /* 0x000e240000000000 */
.L_x_2303:
[----:B------:R-:W-:Y:S05]  /*1b580*/  BSYNC B0 ;  /* 0x0000000000007941 */ /* 0x000fea0003800000 */
.L_x_2302:
[----:B------:R-:W2:Y:S01]  /*1b590*/  S2R R0, SR_TID.X ;  /* 0x0000000000007919 */ /* 0x000ea20000002100 */
[----:B------:R-:W-:Y:S02]  /*1b5a0*/  VIADD R245, R245, 0x1 ;  /* 0x00000001f5f57836 */ /* 0x000fe40000000000 */
[----:B--2---:R-:W-:Y:S05]  /*1b5b0*/  IMAD.SHL.U32 R0, R0, 0x2, RZ ;  /* 0x0000000200007824 */ /* 0x004fea00078e00ff */
[----:B------:R-:W-:Y:S05]  /*1b5c0*/  LOP3.LUT R0, R0, 0x6, RZ, 0xc0, !PT ;  /* 0x0000000600007812 */ /* 0x000fea00078ec0ff */
[----:B------:R-:W-:Y:S04]  /*1b5d0*/  IMAD R2, R240, 0x40, R0 ;  /* 0x00000040f0027824 */ /* 0x000fe800078e0200 */
[--C-:B------:R-:W-:Y:S01]  /*1b5e0*/  IMAD.IADD R0, R230, 0x1, -R2.reuse ;  /* 0x00000001e6007824 */ /* 0x100fe200078e0a02 */
[C---:B------:R-:W-:Y:S01]  /*1b5f0*/  ISETP.GE.AND P3, PT, R2.reuse, R228, PT ;  /* 0x000000e40200720c */ /* 0x040fe20003f66270 */
[----:B-1----:R-:W-:Y:S01]  /*1b600*/  IMAD.IADD R133, R231, 0x1, -R2 ;  /* 0x00000001e7857824 */ /* 0x002fe200078e0a02 */
[C---:B------:R-:W-:Y:S02]  /*1b610*/  ISETP.GE.AND P0, PT, R2.reuse, R227, PT ;  /* 0x000000e30200720c */ /* 0x040fe40003f06270 */
[----:B------:R-:W-:Y:S02]  /*1b620*/  IABS R132, R0 ;  /* 0x0000000000847213 */ /* 0x000fe40000000000 */
[----:B------:R-:W-:Y:S02]  /*1b630*/  IABS R0, R133 ;  /* 0x0000008500007213 */ /* 0x000fe40000000000 */
[----:B------:R-:W-:Y:S01]  /*1b640*/  I2FP.F32.S32 R133, R132 ;  /* 0x0000008400857245 */ /* 0x000fe20000201400 */
[C---:B------:R-:W-:Y:S01]  /*1b650*/  VIADD R132, R2.reuse, 0x1 ;  /* 0x0000000102847836 */ /* 0x040fe20000000000 */
[----:B------:R-:W-:Y:S02]  /*1b660*/  I2FP.F32.S32 R0, R0 ;  /* 0x0000000000007245 */ /* 0x000fe40000201400 */
[----:B------:R-:W-:Y:S01]  /*1b670*/  ISETP.GE.OR P3, PT, R2, R233, !P3 ;  /* 0x000000e90200720c */ /* 0x000fe20005f66670 */
[----:B------:R-:W-:Y:S01]  /*1b680*/  FFMA.FTZ R4, R133, -R226, R4 ;  /* 0x800000e285047223 */ /* 0x000fe20000010004 */
[----:B------:R-:W-:Y:S01]  /*1b690*/  ISETP.GE.AND P6, PT, R132, R228, PT ;  /* 0x000000e48400720c */ /* 0x000fe20003fc6270 */
[----:B------:R-:W-:Y:S01]  /*1b6a0*/  FFMA.FTZ R6, R0, -R226, R6 ;  /* 0x800000e200067223 */ /* 0x000fe20000010006 */
[----:B------:R-:W-:Y:S01]  /*1b6b0*/  ISETP.GE.AND P5, PT, R132, R227, PT ;  /* 0x000000e38400720c */ /* 0x000fe20003fa6270 */
[----:B------:R-:W-:Y:S01]  /*1b6c0*/  VIADD R0, R2, 0x8 ;  /* 0x0000000802007836 */ /* 0x000fe20000000000 */
[----:B------:R-:W-:Y:S01]  /*1b6d0*/  ISETP.GE.OR P6, PT, R132, R233, !P6 ;  /* 0x000000e98400720c */ /* 0x000fe200077c6670 */
[--C-:B------:R-:W-:Y:S01]  /*1b6e0*/  IMAD.IADD R133, R230, 0x1, -R132.reuse ;  /* 0x00000001e6857824 */ /* 0x100fe200078e0a84 */
[----:B------:R-:W-:Y:S01]  /*1b6f0*/  ISETP.GE.OR P5, PT, R132, R232, !P5 ;  /* 0x000000e88400720c */ /* 0x000fe20006fa6670 */
[C---:B------:R-:W-:Y:S01]  /*1b700*/  IMAD.IADD R172, R231.reuse, 0x1, -R132 ;  /* 0x00000001e7ac7824 */ /* 0x040fe200078e0a84 */
[----:B------:R-:W-:Y:S01]  /*1b710*/  ISETP.GE.AND P4, PT, R0, R228, PT ;  /* 0x000000e40000720c */ /* 0x000fe20003f86270 */
[--C-:B------:R-:W-:Y:S01]  /*1b720*/  IMAD.IADD R132, R230, 0x1, -R0.reuse ;  /* 0x00000001e6847824 */ /* 0x100fe200078e0a00 */
[----:B------:R-:W-:Y:S01]  /*1b730*/  IABS R173, R133 ;  /* 0x0000008500ad7213 */ /* 0x000fe20000000000 */
[----:B------:R-:W-:Y:S01]  /*1b740*/  IMAD.IADD R135, R231, 0x1, -R0 ;  /* 0x00000001e7877824 */ /* 0x000fe200078e0a00 */
[C---:B------:R-:W-:Y:S02]  /*1b750*/  ISETP.GE.AND P1, PT, R0.reuse, R227, PT ;  /* 0x000000e30000720c */ /* 0x040fe40003f26270 */
[----:B------:R-:W-:Y:S02]  /*1b760*/  IABS R133, R132 ;  /* 0x0000008400857213 */ /* 0x000fe40000000000 */
[----:B------:R-:W-:Y:S02]  /*1b770*/  IABS R132, R135 ;  /* 0x0000008700847213 */ /* 0x000fe40000000000 */
[C---:B------:R-:W-:Y:S02]  /*1b780*/  ISETP.GE.OR P4, PT, R0.reuse, R233, !P4 ;  /* 0x000000e90000720c */ /* 0x040fe40006786670 */
[----:B------:R-:W-:Y:S01]  /*1b790*/  ISETP.GE.OR P1, PT, R0, R232, !P1 ;  /* 0x000000e80000720c */ /* 0x000fe20004f26670 */
[----:B------:R-:W-:Y:S01]  /*1b7a0*/  IMAD.MOV.U32 R0, RZ, RZ, R132 ;  /* 0x000000ffff007224 */ /* 0x000fe200078e0084 */
[----:B------:R-:W-:Y:S02]  /*1b7b0*/  IABS R172, R172 ;  /* 0x000000ac00ac7213 */ /* 0x000fe40000000000 */
[----:B------:R-:W-:Y:S02]  /*1b7c0*/  I2FP.F32.S32 R135, R173 ;  /* 0x000000ad00877245 */ /* 0x000fe40000201400 */
[----:B------:R-:W-:Y:S02]  /*1b7d0*/  I2FP.F32.S32 R0, R0 ;  /* 0x0000000000007245 */ /* 0x000fe40000201400 */
[----:B------:R-:W-:Y:S01]  /*1b7e0*/  I2FP.F32.S32 R172, R172 ;  /* 0x000000ac00ac7245 */ /* 0x000fe20000201400 */
[-C--:B------:R-:W-:Y:S01]  /*1b7f0*/  FFMA.FTZ R5, R135, -R226.reuse, R5 ;  /* 0x800000e287057223 */ /* 0x080fe20000010005 */
[----:B------:R-:W-:Y:S01]  /*1b800*/  FSEL R173, R4, -INF , !P3 ;  /* 0xff80000004ad7808 */ /* 0x000fe20005800000 */
[-C--:B------:R-:W-:Y:S01]  /*1b810*/  FFMA.FTZ R10, R0, -R226.reuse, R10 ;  /* 0x800000e2000a7223 */ /* 0x080fe2000001000a */
[----:B------:R-:W-:Y:S01]  /*1b820*/  I2FP.F32.S32 R132, R133 ;  /* 0x0000008500847245 */ /* 0x000fe20000201400 */
[----:B------:R-:W-:Y:S01]  /*1b830*/  VIADD R0, R2, 0x10 ;  /* 0x0000001002007836 */ /* 0x000fe20000000000 */
[----:B------:R-:W-:Y:S01]  /*1b840*/  FSEL R174, R5, -INF , !P6 ;  /* 0xff80000005ae7808 */ /* 0x000fe20007000000 */
[----:B------:R-:W-:Y:S01]  /*1b850*/  FFMA.FTZ R7, R172, -R226, R7 ;  /* 0x800000e2ac077223 */ /* 0x000fe20000010007 */
[----:B------:R-:W-:Y:S01]  /*1b860*/  ISETP.GE.OR P0, PT, R2, R232, !P0 ;  /* 0x000000e80200720c */ /* 0x000fe20004706670 */
[--C-:B------:R-:W-:Y:S01]  /*1b870*/  IMAD.IADD R4, R231, 0x1, -R0.reuse ;  /* 0x00000001e7047824 */ /* 0x100fe200078e0a00 */
[----:B------:R-:W-:Y:S01]  /*1b880*/  ISETP.GE.AND P6, PT, R0, R228, PT ;  /* 0x000000e40000720c */ /* 0x000fe20003fc6270 */
[----:B------:R-:W-:Y:S01]  /*1b890*/  IMAD.IADD R5, R230, 0x1, -R0 ;  /* 0x00000001e6057824 */ /* 0x000fe200078e0a00 */
[----:B------:R-:W-:Y:S01]  /*1b8a0*/  FSEL R175, R7, -INF , !P5 ;  /* 0xff80000007af7808 */ /* 0x000fe20006800000 */
[----:B------:R-:W-:Y:S01]  /*1b8b0*/  FFMA.FTZ R8, R132, -R226, R8 ;  /* 0x800000e284087223 */ /* 0x000fe20000010008 */
[----:B------:R-:W-:Y:S01]  /*1b8c0*/  ISETP.GE.AND P5, PT, R0, R227, PT ;  /* 0x000000e30000720c */ /* 0x000fe20003fa6270 */
[----:B------:R-:W-:Y:S01]  /*1b8d0*/  VIADD R132, R2, 0x9 ;  /* 0x0000000902847836 */ /* 0x000fe20000000000 */
[----:B------:R-:W-:Y:S02]  /*1b8e0*/  IABS R4, R4 ;  /* 0x0000000400047213 */ /* 0x000fe40000000000 */
[C---:B------:R-:W-:Y:S02]  /*1b8f0*/  ISETP.GE.OR P6, PT, R0.reuse, R233, !P6 ;  /* 0x000000e90000720c */ /* 0x040fe400077c6670 */
[----:B------:R-:W-:Y:S01]  /*1b900*/  ISETP.GE.OR P5, PT, R0, R232, !P5 ;  /* 0x000000e80000720c */ /* 0x000fe20006fa6670 */
[----:B------:R-:W-:Y:S01]  /*1b910*/  IMAD.MOV.U32 R0, RZ, RZ, R4 ;  /* 0x000000ffff007224 */ /* 0x000fe200078e0004 */
[----:B------:R-:W-:Y:S01]  /*1b920*/  FSEL R172, R6, -INF , !P0 ;  /* 0xff80000006ac7808 */ /* 0x000fe20004000000 */
[----:B------:R-:W-:Y:S01]  /*1b930*/  IMAD.IADD R6, R230, 0x1, -R132 ;  /* 0x00000001e6067824 */ /* 0x000fe200078e0a84 */
[C---:B------:R-:W-:Y:S02]  /*1b940*/  ISETP.GE.AND P3, PT, R132.reuse, R228, PT ;  /* 0x000000e48400720c */ /* 0x040fe40003f66270 */
[----:B------:R-:W-:Y:S02]  /*1b950*/  I2FP.F32.S32 R4, R0 ;  /* 0x0000000000047245 */ /* 0x000fe40000201400 */
[C---:B------:R-:W-:Y:S01]  /*1b960*/  ISETP.GE.AND P0, PT, R132.reuse, R227, PT ;  /* 0x000000e38400720c */ /* 0x040fe20003f06270 */
[----:B------:R-:W2:Y:S01]  /*1b970*/  LD.E R0, desc[UR4][R168.64+0xdc] ;  /* 0x0000dc04a8007980 */ /* 0x000ea2000c101900 */
[----:B------:R-:W-:Y:S01]  /*1b980*/  ISETP.GE.OR P3, PT, R132, R233, !P3 ;  /* 0x000000e98400720c */ /* 0x000fe20005f66670 */
[----:B------:R-:W-:Y:S01]  /*1b990*/  FFMA.FTZ R14, R4, -R226, R14 ;  /* 0x800000e2040e7223 */ /* 0x000fe2000001000e */
[----:B------:R-:W-:Y:S01]  /*1b9a0*/  ISETP.GE.OR P0, PT, R132, R232, !P0 ;  /* 0x000000e88400720c */ /* 0x000fe20004706670 */
[----:B------:R-:W-:Y:S01]  /*1b9b0*/  IMAD.IADD R132, R231, 0x1, -R132 ;  /* 0x00000001e7847824 */ /* 0x000fe200078e0a84 */
[----:B------:R-:W-:Y:S01]  /*1b9c0*/  IABS R6, R6 ;  /* 0x0000000600067213 */ /* 0x000fe20000000000 */
[----:B------:R-:W-:Y:S01]  /*1b9d0*/  VIADD R4, R2, 0x18 ;  /* 0x0000001802047836 */ /* 0x000fe20000000000 */
[----:B------:R-:W-:Y:S02]  /*1b9e0*/  IABS R5, R5 ;  /* 0x0000000500057213 */ /* 0x000fe40000000000 */
[----:B------:R-:W-:Y:S02]  /*1b9f0*/  IABS R7, R132 ;  /* 0x0000008400077213 */ /* 0x000fe40000000000 */
[----:B------:R-:W-:Y:S02]  /*1ba00*/  I2FP.F32.S32 R6, R6 ;  /* 0x0000000600067245 */ /* 0x000fe40000201400 */
[----:B------:R-:W-:Y:S02]  /*1ba10*/  I2FP.F32.S32 R7, R7 ;  /* 0x0000000700077245 */ /* 0x000fe40000201400 */
[----:B------:R-:W-:Y:S01]  /*1ba20*/  I2FP.F32.S32 R5, R5 ;  /* 0x0000000500057245 */ /* 0x000fe20000201400 */
[-C--:B------:R-:W-:Y:S01]  /*1ba30*/  FFMA.FTZ R9, R6, -R226.reuse, R9 ;  /* 0x800000e206097223 */ /* 0x080fe20000010009 */
[----:B------:R-:W-:Y:S01]  /*1ba40*/  FSEL R135, R8, -INF , !P4 ;  /* 0xff80000008877808 */ /* 0x000fe20006000000 */
[-C--:B------:R-:W-:Y:S01]  /*1ba50*/  FFMA.FTZ R11, R7, -R226.reuse, R11 ;  /* 0x800000e2070b7223 */ /* 0x080fe2000001000b */
[----:B------:R-:W-:Y:S01]  /*1ba60*/  FSEL R10, R10, -INF , !P1 ;  /* 0xff8000000a0a7808 */ /* 0x000fe20004800000 */
[----:B------:R-:W-:Y:S01]  /*1ba70*/  FFMA.FTZ R12, R5, -R226, R12 ;  /* 0x800000e2050c7223 */ /* 0x000fe2000001000c */
[----:B------:R-:W-:Y:S01]  /*1ba80*/  FSEL R9, R9, -INF , !P3 ;  /* 0xff80000009097808 */ /* 0x000fe20005800000 */
[----:B------:R-:W-:Y:S01]  /*1ba90*/  VIADD R5, R2, 0x11 ;  /* 0x0000001102057836 */ /* 0x000fe20000000000 */
[----:B------:R-:W-:Y:S01]  /*1baa0*/  FSEL R11, R11, -INF , !P0 ;  /* 0xff8000000b0b7808 */ /* 0x000fe20004000000 */
[--C-:B------:R-:W-:Y:S01]  /*1bab0*/  IMAD.IADD R6, R230, 0x1, -R4.reuse ;  /* 0x00000001e6067824 */ /* 0x100fe200078e0a04 */
[-C--:B------:R-:W-:Y:S01]  /*1bac0*/  ISETP.GE.AND P0, PT, R4, R227.reuse, PT ;  /* 0x000000e30400720c */ /* 0x080fe20003f06270 */
[--C-:B------:R-:W-:Y:S01]  /*1bad0*/  IMAD.IADD R7, R230, 0x1, -R5.reuse ;  /* 0x00000001e6077824 */ /* 0x100fe200078e0a05 */
        /* <DEDUP_REMOVED lines=13> */
[----:B------:R-:W-:Y:S02]  /*1bbb0*/  IABS R6, R6 ;  /* 0x0000000600067213 */ /* 0x000fe40000000000 */
[----:B------:R-:W-:Y:S02]  /*1bbc0*/  I2FP.F32.S32 R5, R5 ;  /* 0x0000000500057245 */ /* 0x000fe40000201400 */
[----:B------:R-:W-:Y:S02]  /*1bbd0*/  I2FP.F32.S32 R4, R4 ;  /* 0x0000000400047245 */ /* 0x000fe40000201400 */
[----:B------:R-:W-:Y:S01]  /*1bbe0*/  I2FP.F32.S32 R7, R7 ;  /* 0x0000000700077245 */ /* 0x000fe20000201400 */
[-C--:B------:R-:W-:Y:S01]  /*1bbf0*/  FFMA.FTZ R15, R5, -R226.reuse, R15 ;  /* 0x800000e2050f7223 */ /* 0x080fe2000001000f */
[----:B------:R-:W-:Y:S02]  /*1bc00*/  VIADD R5, R2, 0x19 ;  /* 0x0000001902057836 */ /* 0x000fe40000000000 */
[-C--:B------:R-:W-:Y:S01]  /*1bc10*/  FFMA.FTZ R13, R4, -R226.reuse, R13 ;  /* 0x800000e2040d7223 */ /* 0x080fe2000001000d */
[----:B------:R-:W-:Y:S01]  /*1bc20*/  VIADD R4, R2, 0x20 ;  /* 0x0000002002047836 */ /* 0x000fe20000000000 */
[----:B------:R-:W-:Y:S01]  /*1bc30*/  FSEL R12, R12, -INF , !P6 ;  /* 0xff8000000c0c7808 */ /* 0x000fe20007000000 */
[----:B------:R-:W-:Y:S01]  /*1bc40*/  FFMA.FTZ R18, R7, -R226, R18 ;  /* 0x800000e207127223 */ /* 0x000fe20000010012 */
[----:B------:R-:W-:Y:S01]  /*1bc50*/  FSEL R14, R14, -INF , !P5 ;  /* 0xff8000000e0e7808 */ /* 0x000fe20006800000 */
[--C-:B------:R-:W-:Y:S01]  /*1bc60*/  IMAD.IADD R7, R230, 0x1, -R5.reuse ;  /* 0x00000001e6077824 */ /* 0x100fe200078e0a05 */
[----:B------:R-:W-:Y:S02]  /*1bc70*/  I2FP.F32.S32 R6, R6 ;  /* 0x0000000600067245 */ /* 0x000fe40000201400 */
[----:B------:R-:W-:Y:S02]  /*1bc80*/  FSEL R13, R13, -INF , !P4 ;  /* 0xff8000000d0d7808 */ /* 0x000fe40006000000 */
[----:B------:R-:W-:Y:S01]  /*1bc90*/  FSEL R15, R15, -INF , !P1 ;  /* 0xff8000000f0f7808 */ /* 0x000fe20004800000 */
[----:B------:R-:W-:Y:S01]  /*1bca0*/  FFMA.FTZ R16, R6, -R226, R16 ;  /* 0x800000e206107223 */ /* 0x000fe20000010010 */
[CC--:B------:R-:W-:Y:S01]  /*1bcb0*/  ISETP.GE.AND P6, PT, R5.reuse, R228.reuse, PT ;  /* 0x000000e40500720c */ /* 0x0c0fe20003fc6270 */
[--C-:B------:R-:W-:Y:S01]  /*1bcc0*/  IMAD.IADD R6, R230, 0x1, -R4.reuse ;  /* 0x00000001e6067824 */ /* 0x100fe200078e0a04 */
[CC--:B------:R-:W-:Y:S02]  /*1bcd0*/  ISETP.GE.AND P5, PT, R5.reuse, R227.reuse, PT ;  /* 0x000000e30500720c */ /* 0x0c0fe40003fa6270 */
[C---:B------:R-:W-:Y:S02]  /*1bce0*/  ISETP.GE.AND P1, PT, R4.reuse, R227, PT ;  /* 0x000000e30400720c */ /* 0x040fe40003f26270 */
[C---:B------:R-:W-:Y:S02]  /*1bcf0*/  ISETP.GE.AND P4, PT, R4.reuse, R228, PT ;  /* 0x000000e40400720c */ /* 0x040fe40003f86270 */
[CC--:B------:R-:W-:Y:S02]  /*1bd00*/  ISETP.GE.OR P6, PT, R5.reuse, R233.reuse, !P6 ;  /* 0x000000e90500720c */ /* 0x0c0fe400077c6670 */
[-C--:B------:R-:W-:Y:S01]  /*1bd10*/  ISETP.GE.OR P5, PT, R5, R232.reuse, !P5 ;  /* 0x000000e80500720c */ /* 0x080fe20006fa6670 */
[C---:B------:R-:W-:Y:S01]  /*1bd20*/  IMAD.IADD R5, R231.reuse, 0x1, -R5 ;  /* 0x00000001e7057824 */ /* 0x040fe200078e0a05 */
[C---:B------:R-:W-:Y:S02]  /*1bd30*/  ISETP.GE.OR P1, PT, R4.reuse, R232, !P1 ;  /* 0x000000e80400720c */ /* 0x040fe40004f26670 */
[----:B------:R-:W-:Y:S01]  /*1bd40*/  ISETP.GE.OR P4, PT, R4, R233, !P4 ;  /* 0x000000e90400720c */ /* 0x000fe20006786670 */
[----:B------:R-:W-:Y:S01]  /*1bd50*/  IMAD.IADD R4, R231, 0x1, -R4 ;  /* 0x00000001e7047824 */ /* 0x000fe200078e0a04 */
[----:B------:R-:W-:Y:S02]  /*1bd60*/  IABS R8, R7 ;  /* 0x0000000700087213 */ /* 0x000fe40000000000 */
[----:B------:R-:W-:Y:S02]  /*1bd70*/  IABS R5, R5 ;  /* 0x0000000500057213 */ /* 0x000fe40000000000 */
[----:B------:R-:W-:Y:S01]  /*1bd80*/  IABS R7, R4 ;  /* 0x0000000400077213 */ /* 0x000fe20000000000 */
[----:B------:R-:W-:Y:S01]  /*1bd90*/  IMAD.MOV.U32 R4, RZ, RZ, R8 ;  /* 0x000000ffff047224 */ /* 0x000fe200078e0008 */
[----:B------:R-:W-:Y:S02]  /*1bda0*/  I2FP.F32.S32 R5, R5 ;  /* 0x0000000500057245 */ /* 0x000fe40000201400 */
[----:B------:R-:W-:Y:S02]  /*1bdb0*/  IABS R6, R6 ;  /* 0x0000000600067213 */ /* 0x000fe40000000000 */
[----:B------:R-:W-:Y:S01]  /*1bdc0*/  I2FP.F32.S32 R4, R4 ;  /* 0x0000000400047245 */ /* 0x000fe20000201400 */
[-C--:B------:R-:W-:Y:S01]  /*1bdd0*/  FFMA.FTZ R19, R5, -R226.reuse, R19 ;  /* 0x800000e205137223 */ /* 0x080fe20000010013 */
[----:B------:R-:W-:Y:S01]  /*1bde0*/  VIADD R5, R2, 0x21 ;  /* 0x0000002102057836 */ /* 0x000fe20000000000 */
[----:B------:R-:W-:Y:S02]  /*1bdf0*/  I2FP.F32.S32 R7, R7 ;  /* 0x0000000700077245 */ /* 0x000fe40000201400 */
[-C--:B------:R-:W-:Y:S01]  /*1be00*/  FFMA.FTZ R17, R4, -R226.reuse, R17 ;  /* 0x800000e204117223 */ /* 0x080fe20000010011 */
[----:B------:R-:W-:Y:S01]  /*1be10*/  VIADD R4, R2, 0x28 ;  /* 0x0000002802047836 */ /* 0x000fe20000000000 */
[----:B------:R-:W-:Y:S01]  /*1be20*/  FSEL R18, R18, -INF , !P0 ;  /* 0xff80000012127808 */ /* 0x000fe20004000000 */
[----:B------:R-:W-:Y:S01]  /*1be30*/  FFMA.FTZ R22, R7, -R226, R22 ;  /* 0x800000e207167223 */ /* 0x000fe20000010016 */
[----:B------:R-:W-:Y:S01]  /*1be40*/  FSEL R16, R16, -INF , !P3 ;  /* 0xff80000010107808 */ /* 0x000fe20005800000 */
[--C-:B------:R-:W-:Y:S01]  /*1be50*/  IMAD.IADD R7, R230, 0x1, -R5.reuse ;  /* 0x00000001e6077824 */ /* 0x100fe200078e0a05 */
[CC--:B------:R-:W-:Y:S02]  /*1be60*/  ISETP.GE.AND P0, PT, R5.reuse, R227.reuse, PT ;  /* 0x000000e30500720c */ /* 0x0c0fe40003f06270 */
[----:B------:R-:W-:Y:S02]  /*1be70*/  ISETP.GE.AND P3, PT, R5, R228, PT ;  /* 0x000000e40500720c */ /* 0x000fe40003f66270 */
[----:B------:R-:W-:Y:S02]  /*1be80*/  I2FP.F32.S32 R6, R6 ;  /* 0x0000000600067245 */ /* 0x000fe40000201400 */
[----:B------:R-:W-:Y:S02]  /*1be90*/  FSEL R17, R17, -INF , !P6 ;  /* 0xff80000011117808 */ /* 0x000fe40007000000 */
[----:B------:R-:W-:Y:S01]  /*1bea0*/  FSEL R19, R19, -INF , !P5 ;  /* 0xff80000013137808 */ /* 0x000fe20006800000 */
[----:B------:R-:W-:Y:S01]  /*1beb0*/  FFMA.FTZ R20, R6, -R226, R20 ;  /* 0x800000e206147223 */ /* 0x000fe20000010014 */
[----:B------:R-:W-:Y:S01]  /*1bec0*/  ISETP.GE.AND P6, PT, R4, R228, PT ;  /* 0x000000e40400720c */ /* 0x000fe20003fc6270 */
[--C-:B------:R-:W-:Y:S01]  /*1bed0*/  IMAD.IADD R6, R230, 0x1, -R4.reuse ;  /* 0x00000001e6067824 */ /* 0x100fe200078e0a04 */
        /* <DEDUP_REMOVED lines=12> */
[----:B------:R-:W-:Y:S02]  /*1bfa0*/  I2FP.F32.S32 R7, R7 ;  /* 0x0000000700077245 */ /* 0x000fe40000201400 */
[----:B------:R-:W-:Y:S01]  /*1bfb0*/  I2FP.F32.S32 R4, R4 ;  /* 0x0000000400047245 */ /* 0x000fe20000201400 */
[-C--:B------:R-:W-:Y:S01]  /*1bfc0*/  FFMA.FTZ R23, R5, -R226.reuse, R23 ;  /* 0x800000e205177223 */ /* 0x080fe20000010017 */
[----:B------:R-:W-:Y:S01]  /*1bfd0*/  VIADD R5, R2, 0x29 ;  /* 0x0000002902057836 */ /* 0x000fe20000000000 */
[----:B------:R-:W-:Y:S01]  /*1bfe0*/  FSEL R22, R22, -INF , !P1 ;  /* 0xff80000016167808 */ /* 0x000fe20004800000 */
[-C--:B------:R-:W-:Y:S01]  /*1bff0*/  FFMA.FTZ R26, R7, -R226.reuse, R26 ;  /* 0x800000e2071a7223 */ /* 0x080fe2000001001a */
[----:B------:R-:W-:Y:S01]  /*1c000*/  FSEL R20, R20, -INF , !P4 ;  /* 0xff80000014147808 */ /* 0x000fe20006000000 */
[----:B------:R-:W-:Y:S01]  /*1c010*/  FFMA.FTZ R21, R4, -R226, R21 ;  /* 0x800000e204157223 */ /* 0x000fe20000010015 */
[----:B------:R-:W-:Y:S01]  /*1c020*/  IABS R6, R6 ;  /* 0x0000000600067213 */ /* 0x000fe20000000000 */
[----:B------:R-:W-:Y:S01]  /*1c030*/  VIADD R4, R2, 0x30 ;  /* 0x0000003002047836 */ /* 0x000fe20000000000 */
[C---:B------:R-:W-:Y:S01]  /*1c040*/  ISETP.GE.AND P4, PT, R5.reuse, R228, PT ;  /* 0x000000e40500720c */ /* 0x040fe20003f86270 */
[--C-:B------:R-:W-:Y:S01]  /*1c050*/  IMAD.IADD R7, R230, 0x1, -R5.reuse ;  /* 0x00000001e6077824 */ /* 0x100fe200078e0a05 */
[----:B------:R-:W-:Y:S02]  /*1c060*/  ISETP.GE.AND P1, PT, R5, R227, PT ;  /* 0x000000e30500720c */ /* 0x000fe40003f26270 */
[----:B------:R-:W-:Y:S02]  /*1c070*/  I2FP.F32.S32 R6, R6 ;  /* 0x0000000600067245 */ /* 0x000fe40000201400 */
[----:B------:R-:W-:Y:S02]  /*1c080*/  FSEL R23, R23, -INF , !P0 ;  /* 0xff80000017177808 */ /* 0x000fe40004000000 */
[----:B------:R-:W-:Y:S01]  /*1c090*/  FSEL R21, R21, -INF , !P3 ;  /* 0xff80000015157808 */ /* 0x000fe20005800000 */
[----:B------:R-:W-:Y:S01]  /*1c0a0*/  FFMA.FTZ R24, R6, -R226, R24 ;  /* 0x800000e206187223 */ /* 0x000fe20000010018 */
[C---:B------:R-:W-:Y:S01]  /*1c0b0*/  ISETP.GE.OR P4, PT, R5.reuse, R233, !P4 ;  /* 0x000000e90500720c */ /* 0x040fe20006786670 */
[--C-:B------:R-:W-:Y:S01]  /*1c0c0*/  IMAD.IADD R6, R230, 0x1, -R4.reuse ;  /* 0x00000001e6067824 */ /* 0x100fe200078e0a04 */
[----:B------:R-:W-:Y:S01]  /*1c0d0*/  ISETP.GE.OR P1, PT, R5, R232, !P1 ;  /* 0x000000e80500720c */ /* 0x000fe20004f26670 */
[C---:B------:R-:W-:Y:S01]  /*1c0e0*/  IMAD.IADD R5, R231.reuse, 0x1, -R5 ;  /* 0x00000001e7057824 */ /* 0x040fe200078e0a05 */
[C---:B------:R-:W-:Y:S02]  /*1c0f0*/  ISETP.GE.AND P3, PT, R4.reuse, R228, PT ;  /* 0x000000e40400720c */ /* 0x040fe40003f66270 */
[C---:B------:R-:W-:Y:S02]  /*1c100*/  ISETP.GE.AND P0, PT, R4.reuse, R227, PT ;  /* 0x000000e30400720c */ /* 0x040fe40003f06270 */
[C---:B------:R-:W-:Y:S02]  /*1c110*/  ISETP.GE.OR P3, PT, R4.reuse, R233, !P3 ;  /* 0x000000e90400720c */ /* 0x040fe40005f66670 */
[----:B------:R-:W-:Y:S01]  /*1c120*/  ISETP.GE.OR P0, PT, R4, R232, !P0 ;  /* 0x000000e80400720c */ /* 0x000fe20004706670 */
[----:B------:R-:W-:Y:S01]  /*1c130*/  IMAD.IADD R4, R231, 0x1, -R4 ;  /* 0x00000001e7047824 */ /* 0x000fe200078e0a04 */
[----:B------:R-:W-:Y:S02]  /*1c140*/  IABS R5, R5 ;  /* 0x0000000500057213 */ /* 0x000fe40000000000 */
[----:B------:R-:W-:Y:S02]  /*1c150*/  IABS R8, R7 ;  /* 0x0000000700087213 */ /* 0x000fe40000000000 */
[----:B------:R-:W-:Y:S02]  /*1c160*/  I2FP.F32.S32 R5, R5 ;  /* 0x0000000500057245 */ /* 0x000fe40000201400 */
[----:B------:R-:W-:Y:S01]  /*1c170*/  IABS R7, R4 ;  /* 0x0000000400077213 */ /* 0x000fe20000000000 */
[----:B------:R-:W-:Y:S01]  /*1c180*/  IMAD.MOV.U32 R4, RZ, RZ, R8 ;  /* 0x000000ffff047224 */ /* 0x000fe200078e0008 */
[----:B------:R-:W-:Y:S01]  /*1c190*/  IABS R6, R6 ;  /* 0x0000000600067213 */ /* 0x000fe20000000000 */
[----:B------:R-:W-:Y:S01]  /*1c1a0*/  FFMA.FTZ R27, R5, -R226, R27 ;  /* 0x800000e2051b7223 */ /* 0x000fe2000001001b */
[----:B------:R-:W-:Y:S01]  /*1c1b0*/  VIADD R5, R2, 0x31 ;  /* 0x0000003102057836 */ /* 0x000fe20000000000 */
[----:B------:R-:W-:Y:S02]  /*1c1c0*/  I2FP.F32.S32 R7, R7 ;  /* 0x0000000700077245 */ /* 0x000fe40000201400 */
[----:B------:R-:W-:Y:S02]  /*1c1d0*/  I2FP.F32.S32 R4, R4 ;  /* 0x0000000400047245 */ /* 0x000fe40000201400 */
[----:B------:R-:W-:Y:S01]  /*1c1e0*/  FSEL R24, R24, -INF , !P6 ;  /* 0xff80000018187808 */ /* 0x000fe20007000000 */
[-C--:B------:R-:W-:Y:S01]  /*1c1f0*/  FFMA.FTZ R30, R7, -R226.reuse, R30 ;  /* 0x800000e2071e7223 */ /* 0x080fe2000001001e */
[----:B------:R-:W-:Y:S01]  /*1c200*/  FSEL R26, R26, -INF , !P5 ;  /* 0xff8000001a1a7808 */ /* 0x000fe20006800000 */
[----:B------:R-:W-:Y:S01]  /*1c210*/  FFMA.FTZ R25, R4, -R226, R25 ;  /* 0x800000e204197223 */ /* 0x000fe20000010019 */
[C---:B------:R-:W-:Y:S01]  /*1c220*/  ISETP.GE.AND P6, PT, R5.reuse, R228, PT ;  /* 0x000000e40500720c */ /* 0x040fe20003fc6270 */
[----:B------:R-:W-:Y:S01]  /*1c230*/  VIADD R4, R2, 0x38 ;  /* 0x0000003802047836 */ /* 0x000fe20000000000 */
[C---:B------:R-:W-:Y:S01]  /*1c240*/  ISETP.GE.AND P5, PT, R5.reuse, R227, PT ;  /* 0x000000e30500720c */ /* 0x040fe20003fa6270 */
[--C-:B------:R-:W-:Y:S01]  /*1c250*/  IMAD.IADD R7, R230, 0x1, -R5.reuse ;  /* 0x00000001e6077824 */ /* 0x100fe200078e0a05 */
[----:B------:R-:W-:Y:S01]  /*1c260*/  I2FP.F32.S32 R6, R6 ;  /* 0x0000000600067245 */ /* 0x000fe20000201400 */
[----:B------:R-:W-:Y:S01]  /*1c270*/  VIADD R2, R2, 0x39 ;  /* 0x0000003902027836 */ /* 0x000fe20000000000 */
[C---:B------:R-:W-:Y:S02]  /*1c280*/  ISETP.GE.OR P6, PT, R5.reuse, R233, !P6 ;  /* 0x000000e90500720c */ /* 0x040fe400077c6670 */
[----:B------:R-:W-:Y:S01]  /*1c290*/  ISETP.GE.OR P5, PT, R5, R232, !P5 ;  /* 0x000000e80500720c */ /* 0x000fe20006fa6670 */
[----:B------:R-:W-:Y:S01]  /*1c2a0*/  FFMA.FTZ R28, R6, -R226, R28 ;  /* 0x800000e2061c7223 */ /* 0x000fe2000001001c */
[----:B------:R-:W-:Y:S01]  /*1c2b0*/  IMAD.IADD R5, R231, 0x1, -R5 ;  /* 0x00000001e7057824 */ /* 0x000fe200078e0a05 */
[----:B------:R-:W-:Y:S01]  /*1c2c0*/  IABS R8, R7 ;  /* 0x0000000700087213 */ /* 0x000fe20000000000 */
[C---:B------:R-:W-:Y:S01]  /*1c2d0*/  IMAD.IADD R6, R230.reuse, 0x1, -R4 ;  /* 0x00000001e6067824 */ /* 0x040fe200078e0a04 */
[----:B------:R-:W-:Y:S02]  /*1c2e0*/  FSEL R25, R25, -INF , !P4 ;  /* 0xff80000019197808 */ /* 0x000fe40006000000 */
[----:B------:R-:W-:Y:S02]  /*1c2f0*/  IABS R7, R5 ;  /* 0x0000000500077213 */ /* 0x000fe40000000000 */
[----:B------:R-:W-:Y:S01]  /*1c300*/  IABS R5, R6 ;  /* 0x0000000600057213 */ /* 0x000fe20000000000 */
[----:B------:R-:W-:Y:S01]  /*1c310*/  IMAD.MOV.U32 R6, RZ, RZ, R8 ;  /* 0x000000ffff067224 */ /* 0x000fe200078e0008 */
[----:B------:R-:W-:Y:S01]  /*1c320*/  I2FP.F32.S32 R7, R7 ;  /* 0x0000000700077245 */ /* 0x000fe20000201400 */
[----:B------:R-:W-:Y:S01]  /*1c330*/  IMAD.IADD R8, R230, 0x1, -R2 ;  /* 0x00000001e6087824 */ /* 0x000fe200078e0a02 */
[----:B------:R-:W-:Y:S02]  /*1c340*/  I2FP.F32.S32 R5, R5 ;  /* 0x0000000500057245 */ /* 0x000fe40000201400 */
[----:B------:R-:W-:Y:S01]  /*1c350*/  I2FP.F32.S32 R6, R6 ;  /* 0x0000000600067245 */ /* 0x000fe20000201400 */
[-C--:B------:R-:W-:Y:S01]  /*1c360*/  FFMA.FTZ R31, R7, -R226.reuse, R31 ;  /* 0x800000e2071f7223 */ /* 0x080fe2000001001f */
[----:B------:R-:W-:Y:S01]  /*1c370*/  FSEL R27, R27, -INF , !P1 ;  /* 0xff8000001b1b7808 */ /* 0x000fe20004800000 */
[-C--:B------:R-:W-:Y:S01]  /*1c380*/  FFMA.FTZ R32, R5, -R226.reuse, R32 ;  /* 0x800000e205207223 */ /* 0x080fe20000010020 */
[----:B------:R-:W-:Y:S01]  /*1c390*/  FMNMX.FTZ R5, R173, R3, !PT ;  /* 0x00000003ad057209 */ /* 0x000fe20007810000 */
[----:B------:R-:W-:Y:S01]  /*1c3a0*/  FFMA.FTZ R29, R6, -R226, R29 ;  /* 0x800000e2061d7223 */ /* 0x000fe2000001001d */
[----:B------:R-:W-:Y:S02]  /*1c3b0*/  FMNMX.FTZ R6, R172, R134, !PT ;  /* 0x00000086ac067209 */ /* 0x000fe40007810000 */
[----:B------:R-:W-:Y:S02]  /*1c3c0*/  FMNMX.FTZ R7, R174, R5, !PT ;  /* 0x00000005ae077209 */ /* 0x000fe40007810000 */
[----:B------:R-:W-:Y:S02]  /*1c3d0*/  FMNMX.FTZ R5, R175, R6, !PT ;  /* 0x00000006af057209 */ /* 0x000fe40007810000 */
[----:B------:R-:W-:Y:S01]  /*1c3e0*/  FMNMX.FTZ R6, R135, R7, !PT ;  /* 0x0000000787067209 */ /* 0x000fe20007810000 */
[----:B------:R-:W-:Y:S01]  /*1c3f0*/  IMAD.IADD R7, R231, 0x1, -R4 ;  /* 0x00000001e7077824 */ /* 0x000fe200078e0a04 */
[C---:B------:R-:W-:Y:S02]  /*1c400*/  ISETP.GE.AND P4, PT, R4.reuse, R228, PT ;  /* 0x000000e40400720c */ /* 0x040fe40003f86270 */
[----:B------:R-:W-:Y:S02]  /*1c410*/  ISETP.GE.AND P1, PT, R4, R227, PT ;  /* 0x000000e30400720c */ /* 0x000fe40003f26270 */
[----:B------:R-:W-:Y:S02]  /*1c420*/  FMNMX.FTZ R5, R10, R5, !PT ;  /* 0x000000050a057209 */ /* 0x000fe40007810000 */
[----:B------:R-:W-:Y:S02]  /*1c430*/  FMNMX.FTZ R6, R9, R6, !PT ;  /* 0x0000000609067209 */ /* 0x000fe40007810000 */
[C---:B------:R-:W-:Y:S02]  /*1c440*/  ISETP.GE.OR P4, PT, R4.reuse, R233, !P4 ;  /* 0x000000e90400720c */ /* 0x040fe40006786670 */
[----:B------:R-:W-:Y:S02]  /*1c450*/  ISETP.GE.OR P1, PT, R4, R232, !P1 ;  /* 0x000000e80400720c */ /* 0x000fe40004f26670 */
[----:B------:R-:W-:Y:S02]  /*1c460*/  FMNMX.FTZ R4, R11, R5, !PT ;  /* 0x000000050b047209 */ /* 0x000fe40007810000 */
[----:B------:R-:W-:Y:S01]  /*1c470*/  FMNMX.FTZ R5, R12, R6, !PT ;  /* 0x000000060c057209 */ /* 0x000fe20007810000 */
[----:B------:R-:W-:Y:S01]  /*1c480*/  IMAD.IADD R6, R231, 0x1, -R2 ;  /* 0x00000001e7067824 */ /* 0x000fe200078e0a02 */
        /* <DEDUP_REMOVED lines=17> */
[----:B------:R-:W-:Y:S02]  /*1c5a0*/  IABS R5, R8 ;  /* 0x0000000800057213 */ /* 0x000fe40000000000 */
[----:B------:R-:W3:Y:S01]  /*1c5b0*/  LDL.LU R8, [R1+0xc4] ;  /* 0x0000c40001087983 */ /* 0x000ee20000300800 */
[----:B------:R-:W-:Y:S02]  /*1c5c0*/  FMNMX.FTZ R2, R23, R2, !PT ;  /* 0x0000000217027209 */ /* 0x000fe40007810000 */
[----:B------:R-:W-:Y:S01]  /*1c5d0*/  IABS R7, R6 ;  /* 0x0000000600077213 */ /* 0x000fe20000000000 */
[----:B------:R-:W-:Y:S01]  /*1c5e0*/  IMAD.MOV.U32 R6, RZ, RZ, R132 ;  /* 0x000000ffff067224 */ /* 0x000fe200078e0084 */
[----:B------:R-:W-:Y:S02]  /*1c5f0*/  FMNMX.FTZ R4, R24, R4, !PT ;  /* 0x0000000418047209 */ /* 0x000fe40007810000 */
[----:B------:R-:W-:Y:S02]  /*1c600*/  I2FP.F32.S32 R5, R5 ;  /* 0x0000000500057245 */ /* 0x000fe40000201400 */
[----:B------:R-:W-:Y:S02]  /*1c610*/  FMNMX.FTZ R2, R26, R2, !PT ;  /* 0x000000021a027209 */ /* 0x000fe40007810000 */
[----:B------:R-:W-:Y:S01]  /*1c620*/  FMNMX.FTZ R4, R25, R4, !PT ;  /* 0x0000000419047209 */ /* 0x000fe20007810000 */
[----:B------:R-:W-:Y:S01]  /*1c630*/  FFMA.FTZ R33, R5, -R226, R33 ;  /* 0x800000e205217223 */ /* 0x000fe20000010021 */
[----:B------:R-:W-:Y:S02]  /*1c640*/  I2FP.F32.S32 R6, R6 ;  /* 0x0000000600067245 */ /* 0x000fe40000201400 */
[----:B------:R-:W-:Y:S02]  /*1c650*/  FMNMX.FTZ R5, R27, R2, !PT ;  /* 0x000000021b057209 */ /* 0x000fe40007810000 */
[----:B------:R-:W-:Y:S01]  /*1c660*/  FSEL R29, R29, -INF , !P6 ;  /* 0xff8000001d1d7808 */ /* 0x000fe20007000000 */
[----:B------:R-:W-:Y:S01]  /*1c670*/  FFMA.FTZ R34, R6, -R226, R34 ;  /* 0x800000e206227223 */ /* 0x000fe20000010022 */
[----:B------:R-:W-:Y:S02]  /*1c680*/  FMNMX.FTZ R2, R28, R4, !PT ;  /* 0x000000041c027209 */ /* 0x000fe40007810000 */
[----:B------:R-:W-:Y:S02]  /*1c690*/  I2FP.F32.S32 R7, R7 ;  /* 0x0000000700077245 */ /* 0x000fe40000201400 */
[----:B------:R-:W-:Y:S02]  /*1c6a0*/  FSEL R31, R31, -INF , !P5 ;  /* 0xff8000001f1f7808 */ /* 0x000fe40006800000 */
[----:B------:R-:W-:Y:S01]  /*1c6b0*/  FMNMX.FTZ R5, R30, R5, !PT ;  /* 0x000000051e057209 */ /* 0x000fe20007810000 */
[----:B------:R-:W-:Y:S01]  /*1c6c0*/  FFMA.FTZ R35, R7, -R226, R35 ;  /* 0x800000e207237223 */ /* 0x000fe20000010023 */
[----:B------:R-:W-:Y:S02]  /*1c6d0*/  FSEL R32, R32, -INF , !P4 ;  /* 0xff80000020207808 */ /* 0x000fe40006000000 */
[----:B------:R-:W-:Y:S02]  /*1c6e0*/  FMNMX.FTZ R4, R29, R2, !PT ;  /* 0x000000021d047209 */ /* 0x000fe40007810000 */
[----:B------:R-:W-:Y:S02]  /*1c6f0*/  FSEL R34, R34, -INF , !P1 ;  /* 0xff80000022227808 */ /* 0x000fe40004800000 */
[----:B------:R-:W-:Y:S02]  /*1c700*/  FMNMX.FTZ R2, R31, R5, !PT ;  /* 0x000000051f027209 */ /* 0x000fe40007810000 */
[----:B------:R-:W-:Y:S02]  /*1c710*/  FSEL R33, R33, -INF , !P3 ;  /* 0xff80000021217808 */ /* 0x000fe40005800000 */
[----:B------:R-:W-:Y:S02]  /*1c720*/  FMNMX.FTZ R4, R32, R4, !PT ;  /* 0x0000000420047209 */ /* 0x000fe40007810000 */
[----:B------:R-:W-:Y:S02]  /*1c730*/  FSEL R35, R35, -INF , !P0 ;  /* 0xff80000023237808 */ /* 0x000fe40004000000 */
[----:B------:R-:W-:Y:S02]  /*1c740*/  FMNMX.FTZ R2, R34, R2, !PT ;  /* 0x0000000222027209 */ /* 0x000fe40007810000 */
[----:B------:R-:W-:Y:S02]  /*1c750*/  FMNMX.FTZ R133, R33, R4, !PT ;  /* 0x0000000421857209 */ /* 0x000fe40007810000 */
[----:B------:R-:W-:Y:S03]  /*1c760*/  FMNMX.FTZ R132, R35, R2, !PT ;  /* 0x0000000223847209 */ /* 0x000fe60007810000 */
[----:B------:R-:W1:Y:S08]  /*1c770*/  SHFL.BFLY PT, R2, R133, 0x2, 0x1f ;  /* 0x0c401f0085027f89 */ /* 0x000e7000000e0000 */
[----:B------:R-:W4:Y:S01]  /*1c780*/  SHFL.BFLY PT, R4, R132, 0x2, 0x1f ;  /* 0x0c401f0084047f89 */ /* 0x000f2200000e0000 */
[----:B-1----:R-:W-:Y:S02]  /*1c790*/  FMNMX.FTZ R133, R133, R2, !PT ;  /* 0x0000000285857209 */ /* 0x002fe40007810000 */
[----:B----4-:R-:W-:Y:S05]  /*1c7a0*/  FMNMX.FTZ R132, R132, R4, !PT ;  /* 0x0000000484847209 */ /* 0x010fea0007810000 */
[----:B------:R-:W1:Y:S08]  /*1c7b0*/  SHFL.BFLY PT, R2, R133, 0x1, 0x1f ;  /* 0x0c201f0085027f89 */ /* 0x000e7000000e0000 */
[----:B------:R-:W4:Y:S01]  /*1c7c0*/  SHFL.BFLY PT, R4, R132, 0x1, 0x1f ;  /* 0x0c201f0084047f89 */ /* 0x000f2200000e0000 */
[----:B-1----:R-:W-:Y:S04]  /*1c7d0*/  FMNMX.FTZ R133, R133, R2, !PT ;  /* 0x0000000285857209 */ /* 0x002fe80007810000 */
[----:B------:R-:W-:Y:S01]  /*1c7e0*/  FSETP.NEU.FTZ.AND P1, PT, R133, -INF , PT ;  /* 0xff8000008500780b */ /* 0x000fe20003f3d000 */
[----:B--2---:R-:W-:Y:S01]  /*1c7f0*/  FMUL.FTZ R5, R0, R133 ;  /* 0x0000008500057220 */ /* 0x004fe20000410000 */
[----:B----4-:R-:W-:Y:S04]  /*1c800*/  FMNMX.FTZ R132, R132, R4, !PT ;  /* 0x0000000484847209 */ /* 0x010fe80007810000 */
[----:B------:R-:W-:Y:S01]  /*1c810*/  FSEL R5, R5, RZ, P1 ;  /* 0x000000ff05057208 */ /* 0x000fe20000800000 */
[----:B------:R-:W-:Y:S01]  /*1c820*/  FMUL.FTZ R6, R0, R132 ;  /* 0x0000008400067220 */ /* 0x000fe20000410000 */
[----:B------:R-:W-:Y:S03]  /*1c830*/  FSETP.NEU.FTZ.AND P0, PT, R132, -INF , PT ;  /* 0xff8000008400780b */ /* 0x000fe60003f1d000 */
[-CC-:B------:R-:W-:Y:S01]  /*1c840*/  FFMA.FTZ R2, R173, R0.reuse, -R5.reuse ;  /* 0x00000000ad027223 */ /* 0x180fe20000010805 */
[----:B------:R-:W-:Y:S01]  /*1c850*/  FSEL R6, R6, RZ, P0 ;  /* 0x000000ff06067208 */ /* 0x000fe20000000000 */
[-CC-:B------:R-:W-:Y:S01]  /*1c860*/  FFMA.FTZ R7, R135, R0.reuse, -R5.reuse ;  /* 0x0000000087077223 */ /* 0x180fe20000010805 */
[-CC-:B------:R-:W-:Y:S01]  /*1c870*/  FFMA.FTZ R195, R28, R0.reuse, -R5.reuse ;  /* 0x000000001cc37223 */ /* 0x180fe20000010805 */
        /* <DEDUP_REMOVED lines=17> */
[-C--:B-1----:R-:W-:Y:S01]  /*1c990*/  FFMA.FTZ R2, R172, R0.reuse, -R6 ;  /* 0x00000000ac027223 */ /* 0x082fe20000010806 */
[----:B------:R-:W-:Y:S01]  /*1c9a0*/  MUFU.EX2 R175, R7 ;  /* 0x0000000700af7308 */ /* 0x000fe20000000800 */
[-CC-:B------:R-:W-:Y:S01]  /*1c9b0*/  FFMA.FTZ R179, R12, R0.reuse, -R5.reuse ;  /* 0x000000000cb37223 */ /* 0x180fe20000010805 */
[-CC-:B------:R-:W-:Y:S01]  /*1c9c0*/  FFMA.FTZ R181, R13, R0.reuse, -R5.reuse ;  /* 0x000000000db57223 */ /* 0x180fe20000010805 */
[-CC-:B------:R-:W-:Y:S01]  /*1c9d0*/  FFMA.FTZ R184, R17, R0.reuse, -R5.reuse ;  /* 0x0000000011b87223 */ /* 0x180fe20000010805 */
[-CC-:B------:R-:W-:Y:S01]  /*1c9e0*/  FFMA.FTZ R194, R24, R0.reuse, -R5.reuse ;  /* 0x0000000018c27223 */ /* 0x180fe20000010805 */
[-CC-:B------:R-:W-:Y:S01]  /*1c9f0*/  FFMA.FTZ R183, R16, R0.reuse, -R5.reuse ;  /* 0x0000000010b77223 */ /* 0x180fe20000010805 */
[-CC-:B------:R-:W-:Y:S01]  /*1ca00*/  FFMA.FTZ R187, R20, R0.reuse, -R5.reuse ;  /* 0x0000000014bb7223 */ /* 0x180fe20000010805 */
[-CC-:B------:R-:W-:Y:S03]  /*1ca10*/  FFMA.FTZ R188, R21, R0.reuse, -R5.reuse ;  /* 0x0000000015bc7223 */ /* 0x180fe60000010805 */
[----:B------:R1:W-:Y:S01]  /*1ca20*/  MUFU.EX2 R177, R2 ;  /* 0x0000000200b17308 */ /* 0x0003e20000000800 */
[-CC-:B------:R-:W-:Y:S01]  /*1ca30*/  FFMA.FTZ R205, R29, R0.reuse, -R5.reuse ;  /* 0x000000001dcd7223 */ /* 0x180fe20000010805 */
[-CC-:B------:R-:W-:Y:S08]  /*1ca40*/  FFMA.FTZ R241, R32, R0.reuse, -R5.reuse ;  /* 0x0000000020f17223 */ /* 0x180ff00000010805 */
[----:B------:R-:W-:Y:S01]  /*1ca50*/  MUFU.EX2 R135, R135 ;  /* 0x0000008700877308 */ /* 0x000fe20000000800 */
[-C--:B-1----:R-:W-:Y:S09]  /*1ca60*/  FFMA.FTZ R2, R174, R0.reuse, -R5 ;  /* 0x00000000ae027223 */ /* 0x082ff20000010805 */
[----:B------:R-:W-:Y:S10]  /*1ca70*/  MUFU.EX2 R174, R4 ;  /* 0x0000000400ae7308 */ /* 0x000ff40000000800 */
[----:B------:R1:W-:Y:S02]  /*1ca80*/  MUFU.EX2 R176, R2 ;  /* 0x0000000200b07308 */ /* 0x0003e40000000800 */
[----:B-1----:R-:W-:Y:S05]  /*1ca90*/  FSEL R2, R133, RZ, P1 ;  /* 0x000000ff85027208 */ /* 0x002fea0000800000 */
[----:B------:R-:W-:Y:S01]  /*1caa0*/  FADD.FTZ R3, -R2, R3 ;  /* 0x0000000302037221 */ /* 0x000fe20000010100 */
[----:B------:R-:W-:Y:S05]  /*1cab0*/  FSEL R2, R132, RZ, P0 ;  /* 0x000000ff84027208 */ /* 0x000fea0000000000 */
[----:B------:R-:W-:Y:S01]  /*1cac0*/  FADD.FTZ R4, -R2, R134 ;  /* 0x0000008602047221 */ /* 0x000fe20000010100 */
[-C--:B------:R-:W-:Y:S04]  /*1cad0*/  FFMA.FTZ R2, R9, R0.reuse, -R5 ;  /* 0x0000000009027223 */ /* 0x080fe80000010805 */
[----:B------:R1:W-:Y:S02]  /*1cae0*/  MUFU.EX2 R172, R2 ;  /* 0x0000000200ac7308 */ /* 0x0003e40000000800 */
[----:B-1----:R-:W-:Y:S01]  /*1caf0*/  FMUL.FTZ R2, R0, R3 ;  /* 0x0000000300027220 */ /* 0x002fe20000410000 */
[----:B------:R-:W-:Y:S02]  /*1cb00*/  FFMA.FTZ R3, R10, R0, -R6 ;  /* 0x000000000a037223 */ /* 0x000fe40000010806 */
[----:B------:R-:W2:Y:S05]  /*1cb10*/  LDL.LU R6, [R1+0xc8] ;  /* 0x0000c80001067983 */ /* 0x000eaa0000300800 */
[----:B------:R1:W-:Y:S10]  /*1cb20*/  MUFU.EX2 R173, R3 ;  /* 0x0000000300ad7308 */ /* 0x0003f40000000800 */
[----:B------:R-:W4:Y:S01]  /*1cb30*/  MUFU.EX2 R2, R2 ;  /* 0x0000000200027308 */ /* 0x000f220000000800 */
[----:B-1----:R-:W-:Y:S09]  /*1cb40*/  FMUL.FTZ R3, R0, R4 ;  /* 0x0000000400037220 */ /* 0x002ff20000410000 */
[----:B------:R-:W1:Y:S01]  /*1cb50*/  MUFU.EX2 R3, R3 ;  /* 0x0000000300037308 */ /* 0x000e620000000800 */
[C---:B----4-:R-:W-:Y:S01]  /*1cb60*/  FMUL.FTZ R28, R2.reuse, R140 ;  /* 0x0000008c021c7220 */ /* 0x050fe20000410000 */
[C---:B------:R-:W-:Y:S01]  /*1cb70*/  FMUL.FTZ R33, R2.reuse, R137 ;  /* 0x0000008902217220 */ /* 0x040fe20000410000 */
[----:B------:R-:W4:Y:S01]  /*1cb80*/  LDL R140, [R1+0xf0] ;  /* 0x0000f000018c7983 */ /* 0x000f220000100800 */
[C---:B------:R-:W-:Y:S01]  /*1cb90*/  FMUL.FTZ R25, R2.reuse, R145 ;  /* 0x0000009102197220 */ /* 0x040fe20000410000 */
[C---:B------:R-:W-:Y:S01]  /*1cba0*/  FMUL.FTZ R5, R2.reuse, R165 ;  /* 0x000000a502057220 */ /* 0x040fe20000410000 */
[C---:B------:R-:W-:Y:S01]  /*1cbb0*/  FMUL.FTZ R4, R2.reuse, R164 ;  /* 0x000000a402047220 */ /* 0x040fe20000410000 */
[----:B------:R-:W5:Y:S01]  /*1cbc0*/  LDL R137, [R1+0x114] ;  /* 0x0001140001897983 */ /* 0x000f620000100800 */
        /* <DEDUP_REMOVED lines=8> */
[C---:B-1----:R-:W-:Y:S01]  /*1cc50*/  FMUL.FTZ R10, R3.reuse, R162 ;  /* 0x000000a2030a7220 */ /* 0x042fe20000410000 */
[C---:B------:R-:W-:Y:S01]  /*1cc60*/  FMUL.FTZ R11, R3.reuse, R163 ;  /* 0x000000a3030b7220 */ /* 0x040fe20000410000 */
[C---:B------:R-:W-:Y:S01]  /*1cc70*/  FMUL.FTZ R14, R3.reuse, R158 ;  /* 0x0000009e030e7220 */ /* 0x040fe20000410000 */
[----:B------:R-:W5:Y:S01]  /*1cc80*/  LDL.64 R162, [R1] ;  /* 0x0000000001a27983 */ /* 0x000f620000100a00 */
[C---:B------:R-:W-:Y:S01]  /*1cc90*/  FMUL.FTZ R21, R2.reuse, R149 ;  /* 0x0000009502157220 */ /* 0x040fe20000410000 */
[C---:B------:R-:W-:Y:S01]  /*1cca0*/  FMUL.FTZ R24, R2.reuse, R144 ;  /* 0x0000009002187220 */ /* 0x040fe20000410000 */
[C---:B------:R-:W-:Y:S01]  /*1ccb0*/  FMUL.FTZ R29, R2.reuse, R141 ;  /* 0x0000008d021d7220 */ /* 0x040fe20000410000 */
[C---:B------:R-:W-:Y:S01]  /*1ccc0*/  FMUL.FTZ R32, R2.reuse, R136 ;  /* 0x0000008802207220 */ /* 0x040fe20000410000 */
[C---:B------:R-:W-:Y:S01]  /*1ccd0*/  FMUL.FTZ R36, R2.reuse, R36 ;  /* 0x0000002402247220 */ /* 0x040fe20000410000 */
[----:B------:R-:W5:Y:S01]  /*1cce0*/  LDL R158, [R1+0xdc] ;  /* 0x0000dc00019e7983 */ /* 0x000f620000100800 */
        /* <DEDUP_REMOVED lines=22> */
[C---:B---3--:R-:W-:Y:S01]  /*1ce50*/  FFMA.FTZ R0, R2.reuse, R8, R178 ;  /* 0x0000000802007223 */ /* 0x048fe200000100b2 */
        /* <DEDUP_REMOVED lines=26> */
[----:B------:R-:W-:Y:S01]  /*1d000*/  FADD.FTZ R2, R176, R0 ;  /* 0x00000000b0027221 */ /* 0x000fe20000010000 */
[C---:B------:R-:W-:Y:S01]  /*1d010*/  FMUL.FTZ R30, R3.reuse, R142 ;  /* 0x0000008e031e7220 */ /* 0x040fe20000410000 */
[----:B------:R1:W3:Y:S01]  /*1d020*/  MUFU.EX2 R136, R179 ;  /* 0x000000b300887308 */ /* 0x0002e20000000800 */
        /* <DEDUP_REMOVED lines=8> */
[----:B------:R-:W3:Y:S01]  /*1d0b0*/  LDL R167, [R1+0xcc] ;  /* 0x0000cc0001a77983 */ /* 0x000ee20000100800 */
[C---:B------:R-:W-:Y:S01]  /*1d0c0*/  FMUL.FTZ R27, R3.reuse, R147 ;  /* 0x00000093031b7220 */ /* 0x040fe20000410000 */
[C---:B------:R-:W-:Y:S01]  /*1d0d0*/  FMUL.FTZ R34, R3.reuse, R138 ;  /* 0x0000008a03227220 */ /* 0x040fe20000410000 */
[----:B------:R-:W-:Y:S01]  /*1d0e0*/  F2FP.BF16.F32.PACK_AB R138, R172, R175 ;  /* 0x000000afac8a723e */ /* 0x000fe200000010ff */
[----:B------:R-:W3:Y:S01]  /*1d0f0*/  LDL R150, [R1+0xc0] ;  /* 0x0000c00001967983 */ /* 0x000ee20000100800 */
[C---:B------:R-:W-:Y:S01]  /*1d100*/  FMUL.FTZ R23, R3.reuse, R151 ;  /* 0x0000009703177220 */ /* 0x040fe20000410000 */
[C---:B------:R-:W-:Y:S01]  /*1d110*/  FMUL.FTZ R38, R3.reuse, R38 ;  /* 0x0000002603267220 */ /* 0x040fe20000410000 */
[C---:B------:R-:W-:Y:S01]  /*1d120*/  FMUL.FTZ R39, R3.reuse, R39 ;  /* 0x0000002703277220 */ /* 0x040fe20000410000 */
[----:B-1----:R-:W3:Y:S01]  /*1d130*/  LDL R179, [R1+0xd8] ;  /* 0x0000d80001b37983 */ /* 0x002ee20000100800 */
[C---:B------:R-:W-:Y:S01]  /*1d140*/  FMUL.FTZ R42, R3.reuse, R42 ;  /* 0x0000002a032a7220 */ /* 0x040fe20000410000 */
[C---:B------:R-:W-:Y:S01]  /*1d150*/  FMUL.FTZ R43, R3.reuse, R43 ;  /* 0x0000002b032b7220 */ /* 0x040fe20000410000 */
[C---:B------:R-:W-:Y:S01]  /*1d160*/  FMUL.FTZ R46, R3.reuse, R46 ;  /* 0x0000002e032e7220 */ /* 0x040fe20000410000 */
[----:B------:R1:W3:Y:S01]  /*1d170*/  LDL.S16 R147, [R1+0x88] ;  /* 0x0000880001937983 */ /* 0x0002e20000100600 */
        /* <DEDUP_REMOVED lines=44> */
[C---:B--2---:R-:W-:Y:S01]  /*1d440*/  FFMA.FTZ R134, R3.reuse, R6, R177 ;  /* 0x0000000603867223 */ /* 0x044fe200000100b1 */
[----:B------:R-:W-:Y:S01]  /*1d450*/  FMUL.FTZ R6, R3, R166 ;  /* 0x000000a603067220 */ /* 0x000fe20000410000 */
[----:B------:R-:W-:Y:S02]  /*1d460*/  F2FP.BF16.F32.PACK_AB R3, R176, R178 ;  /* 0x000000b2b003723e */ /* 0x000fe400000010ff */
[----:B------:R-:W-:Y:S01]  /*1d470*/  FADD.FTZ R142, R174, R134 ;  /* 0x00000086ae8e7221 */ /* 0x000fe20000010000 */
[----:B------:R-:W-:Y:S01]  /*1d480*/  FADD.FTZ R134, R175, R2 ;  /* 0x00000002af867221 */ /* 0x000fe20000010000 */
[----:B------:R-:W-:Y:S03]  /*1d490*/  IMAD.SHL.U32 R2, R240, 0x2, RZ ;  /* 0x00000002f0027824 */ /* 0x000fe600078e00ff */
[----:B------:R-:W-:Y:S02]  /*1d4a0*/  FADD.FTZ R144, R172, R134 ;  /* 0x00000086ac907221 */ /* 0x000fe40000010000 */
[----:B------:R-:W2:Y:S01]  /*1d4b0*/  LDL R172, [R1+0xd4] ;  /* 0x0000d40001ac7983 */ /* 0x000ea20000100800 */
[----:B------:R1:W3:Y:S03]  /*1d4c0*/  MUFU.EX2 R134, R181 ;  /* 0x000000b500867308 */ /* 0x0002e60000000800 */
[----:B-1----:R-:W2:Y:S01]  /*1d4d0*/  LDL R181, [R1+0xe0] ;  /* 0x0000e00001b57983 */ /* 0x002ea20000100800 */
[----:B----4-:R-:W-:Y:S04]  /*1d4e0*/  IMAD.WIDE.U32 R148, R140, -0x326172a9, RZ ;  /* 0xcd9e8d578c947825 */ /* 0x010fe800078e00ff */
[----:B-----5:R-:W-:Y:S01]  /*1d4f0*/  IMAD.WIDE.U32 R140, R137, -0x2daee0ad, RZ ;  /* 0xd2511f53898c7825 */ /* 0x020fe200078e00ff */
[----:B------:R-:W-:Y:S03]  /*1d500*/  LOP3.LUT R154, R145, R149, RZ, 0x3c, !PT ;  /* 0x00000095919a7212 */ /* 0x000fe600078e3cff */
[----:B------:R-:W-:Y:S01]  /*1d510*/  VIADD R137, R2, 0x1 ;  /* 0x0000000102897836 */ /* 0x000fe20000000000 */
[----:B------:R-:W4:Y:S01]  /*1d520*/  LDL R149, [R1+0xbc] ;  /* 0x0000bc0001957983 */ /* 0x000f220000100800 */
[----:B------:R-:W-:Y:S01]  /*1d530*/  IMAD.WIDE.U32 R154, R154, -0x2daee0ad, RZ ;  /* 0xd2511f539a9a7825 */ /* 0x000fe200078e00ff */
[C---:B------:R-:W-:Y:S03]  /*1d540*/  LOP3.LUT R2, R163.reuse, R2, RZ, 0x3c, !PT ;  /* 0x00000002a3027212 */ /* 0x040fe600078e3cff */
[C---:B------:R-:W-:Y:S01]  /*1d550*/  VIADD R139, R163.reuse, 0xbb67ae85 ;  /* 0xbb67ae85a38b7836 */ /* 0x040fe20000000000 */
[----:B------:R-:W-:Y:S02]  /*1d560*/  LOP3.LUT R137, R163, R137, RZ, 0x3c, !PT ;  /* 0x00000089a3897212 */ /* 0x000fe400078e3cff */
[-C--:B------:R-:W-:Y:S01]  /*1d570*/  LOP3.LUT R143, R2, R141.reuse, RZ, 0x3c, !PT ;  /* 0x0000008d028f7212 */ /* 0x080fe200078e3cff */
[----:B------:R-:W-:Y:S01]  /*1d580*/  FADD.FTZ R2, R173, R142 ;  /* 0x0000008ead027221 */ /* 0x000fe20000010000 */
[----:B------:R-:W-:Y:S02]  /*1d590*/  LOP3.LUT R145, R137, R141, RZ, 0x3c, !PT ;  /* 0x0000008d89917212 */ /* 0x000fe400078e3cff */
[C---:B------:R-:W-:Y:S01]  /*1d5a0*/  F2FP.BF16.F32.PACK_AB R173, R135.reuse, R173 ;  /* 0x000000ad87ad723e */ /* 0x040fe200000010ff */
[----:B------:R-:W-:Y:S01]  /*1d5b0*/  FADD.FTZ R141, R135, R2 ;  /* 0x00000002878d7221 */ /* 0x000fe20000010000 */
[----:B---3--:R-:W-:Y:S01]  /*1d5c0*/  FADD.FTZ R135, R136, R144 ;  /* 0x0000009088877221 */ /* 0x008fe20000010000 */
[----:B------:R-:W-:Y:S01]  /*1d5d0*/  VIADD R2, R162, 0x9e3779b9 ;  /* 0x9e3779b9a2027836 */ /* 0x000fe20000000000 */
[----:B------:R-:W-:Y:S01]  /*1d5e0*/  LOP3.LUT R139, R155, R139, R140, 0x96, !PT ;  /* 0x0000008b9b8b7212 */ /* 0x000fe200078e968c */
[----:B------:R-:W-:Y:S01]  /*1d5f0*/  IMAD.WIDE.U32 R142, R143, -0x326172a9, RZ ;  /* 0xcd9e8d578f8e7825 */ /* 0x000fe200078e00ff */
[C---:B------:R-:W-:Y:S01]  /*1d600*/  F2FP.BF16.F32.PACK_AB R136, R134.reuse, R136 ;  /* 0x000000888688723e */ /* 0x040fe200000010ff */
[----:B------:R-:W1:Y:S02]  /*1d610*/  MUFU.EX2 R137, R180 ;  /* 0x000000b400897308 */ /* 0x000e640000000800 */
[----:B------:R-:W-:Y:S01]  /*1d620*/  FADD.FTZ R146, R134, R135 ;  /* 0x0000008786927221 */ /* 0x000fe20000010000 */
[----:B------:R-:W-:Y:S01]  /*1d630*/  IMAD.WIDE.U32 R144, R145, -0x326172a9, RZ ;  /* 0xcd9e8d5791907825 */ /* 0x000fe200078e00ff */
[-CC-:B------:R-:W-:Y:S03]  /*1d640*/  LOP3.LUT R134, R143, R2.reuse, R148.reuse, 0x96, !PT ;  /* 0x000000028f867212 */ /* 0x180fe600078e9694 */
[----:B------:R-:W-:Y:S01]  /*1d650*/  IMAD.WIDE.U32 R152, R139, -0x326172a9, RZ ;  /* 0xcd9e8d578b987825 */ /* 0x000fe200078e00ff */
[----:B------:R-:W-:Y:S02]  /*1d660*/  LOP3.LUT R157, R145, R2, R148, 0x96, !PT ;  /* 0x00000002919d7212 */ /* 0x000fe400078e9694 */
[----:B------:R-:W3:Y:S01]  /*1d670*/  MUFU.EX2 R140, R182 ;  /* 0x000000b6008c7308 */ /* 0x000ee20000000800 */
[----:B------:R2:W5:Y:S01]  /*1d680*/  LDL.S16 R148, [R1+0x74] ;  /* 0x0000740001947983 */ /* 0x0005620000100600 */
[----:B------:R-:W-:Y:S02]  /*1d690*/  VIADD R2, R162, 0x3c6ef372 ;  /* 0x3c6ef372a2027836 */ /* 0x000fe40000000000 */
[----:B------:R-:W-:Y:S03]  /*1d6a0*/  IMAD.WIDE.U32 R134, R134, -0x2daee0ad, RZ ;  /* 0xd2511f5386867825 */ /* 0x000fe600078e00ff */
[CC--:B------:R-:W-:Y:S03]  /*1d6b0*/  LOP3.LUT R142, R153.reuse, R2.reuse, R142, 0x96, !PT ;  /* 0x00000002998e7212 */ /* 0x0c0fe600078e968e */
[----:B------:R-:W3:Y:S01]  /*1d6c0*/  MUFU.EX2 R139, R183 ;  /* 0x000000b7008b7308 */ /* 0x000ee20000000800 */
[----:B------:R-:W-:Y:S01]  /*1d6d0*/  LOP3.LUT R159, R153, R2, R144, 0x96, !PT ;  /* 0x00000002999f7212 */ /* 0x000fe200078e9690 */
[----:B-1----:R-:W-:Y:S01]  /*1d6e0*/  FADD.FTZ R141, R137, R141 ;  /* 0x0000008d898d7221 */ /* 0x002fe20000010000 */
[----:B------:R-:W-:Y:S01]  /*1d6f0*/  LOP3.LUT R135, R135, R158, R154, 0x96, !PT ;  /* 0x0000009e87877212 */ /* 0x000fe200078e969a */
[----:B------:R-:W-:Y:S06]  /*1d700*/  IMAD.WIDE.U32 R142, R142, -0x2daee0ad, RZ ;  /* 0xd2511f538e8e7825 */ /* 0x000fec00078e00ff */
[----:B------:R1:W1:Y:S01]  /*1d710*/  MUFU.EX2 R2, R184 ;  /* 0x000000b800027308 */ /* 0x0002620000000800 */
[C---:B---3--:R-:W-:Y:S01]  /*1d720*/  F2FP.BF16.F32.PACK_AB R137, R140.reuse, R137 ;  /* 0x000000898c89723e */ /* 0x048fe200000010ff */
[----:B------:R-:W-:Y:S08]  /*1d730*/  FADD.FTZ R145, R140, R141 ;  /* 0x0000008d8c917221 */ /* 0x000ff00000010000 */
[----:B------:R-:W-:Y:S01]  /*1d740*/  MUFU.EX2 R144, R185 ;  /* 0x000000b900907308 */ /* 0x000fe20000000800 */
[----:B------:R-:W-:Y:S01]  /*1d750*/  FADD.FTZ R141, R139, R146 ;  /* 0x000000928b8d7221 */ /* 0x000fe20000010000 */
[----:B-1----:R-:W3:Y:S03]  /*1d760*/  LDL R184, [R1+0xe4] ;  /* 0x0000e40001b87983 */ /* 0x002ee60000100800 */
[C---:B------:R-:W-:Y:S01]  /*1d770*/  FADD.FTZ R146, R2.reuse, R141 ;  /* 0x0000008d02927221 */ /* 0x040fe20000010000 */
[----:B---3--:R-:W-:Y:S01]  /*1d780*/  LOP3.LUT R143, R143, R184, R134, 0x96, !PT ;  /* 0x000000b88f8f7212 */ /* 0x008fe200078e9686 */
[----:B------:R-:W-:Y:S05]  /*1d790*/  IMAD.WIDE.U32 R134, R135, -0x326172a9, RZ ;  /* 0xcd9e8d5787867825 */ /* 0x000fea00078e00ff */
[----:B------:R-:W-:Y:S02]  /*1d7a0*/  LOP3.LUT R140, R135, R167, R152, 0x96, !PT ;  /* 0x000000a7878c7212 */ /* 0x000fe400078e9698 */
[----:B------:R-:W-:Y:S02]  /*1d7b0*/  F2FP.BF16.F32.PACK_AB R135, R2, R139 ;  /* 0x0000008b0287723e */ /* 0x000fe400000010ff */
[----:B------:R-:W1:Y:S01]  /*1d7c0*/  MUFU.EX2 R139, R186 ;  /* 0x000000ba008b7308 */ /* 0x000e620000000800 */
[----:B------:R-:W-:Y:S05]  /*1d7d0*/  IMAD.WIDE.U32 R140, R140, -0x2daee0ad, RZ ;  /* 0xd2511f538c8c7825 */ /* 0x000fea00078e00ff */
[----:B--2---:R-:W-:Y:S01]  /*1d7e0*/  LOP3.LUT R162, R141, R181, R142, 0x96, !PT ;  /* 0x000000b58da27212 */ /* 0x004fe200078e968e */
[----:B------:R-:W-:Y:S04]  /*1d7f0*/  IMAD.WIDE.U32 R142, R143, -0x326172a9, RZ ;  /* 0xcd9e8d578f8e7825 */ /* 0x000fe800078e00ff */
[----:B------:R-:W-:Y:S01]  /*1d800*/  IMAD.WIDE.U32 R162, R162, -0x326172a9, RZ ;  /* 0xcd9e8d57a2a27825 */ /* 0x000fe200078e00ff */
[----:B------:R-:W-:Y:S02]  /*1d810*/  LOP3.LUT R2, R143, R179, R134, 0x96, !PT ;  /* 0x000000b38f027212 */ /* 0x000fe400078e9686 */
[----:B------:R-:W2:Y:S02]  /*1d820*/  MUFU.EX2 R134, R187 ;  /* 0x000000bb00867308 */ /* 0x000ea40000000800 */
[----:B------:R-:W-:Y:S01]  /*1d830*/  LOP3.LUT R156, R163, R165, R142, 0x96, !PT ;  /* 0x000000a5a39c7212 */ /* 0x000fe200078e968e */
[----:B------:R-:W-:Y:S01]  /*1d840*/  IMAD.WIDE.U32 R176, R2, -0x2daee0ad, RZ ;  /* 0xd2511f5302b07825 */ /* 0x000fe200078e00ff */
[----:B-1----:R-:W-:Y:S06]  /*1d850*/  F2FP.BF16.F32.PACK_AB R164, R139, R144 ;  /* 0x000000908ba4723e */ /* 0x002fec00000010ff */
[----:B------:R-:W1:Y:S01]  /*1d860*/  MUFU.EX2 R2, R188 ;  /* 0x000000bc00027308 */ /* 0x000e620000000800 */
[----:B------:R-:W-:Y:S01]  /*1d870*/  LOP3.LUT R143, R177, R172, R140, 0x96, !PT ;  /* 0x000000acb18f7212 */ /* 0x000fe200078e968c */
[----:B------:R-:W-:Y:S04]  /*1d880*/  FADD.FTZ R140, R144, R145 ;  /* 0x00000091908c7221 */ /* 0x000fe80000010000 */
[----:B------:R-:W-:Y:S04]  /*1d890*/  IMAD.WIDE.U32 R142, R143, -0x326172a9, RZ ;  /* 0xcd9e8d578f8e7825 */ /* 0x000fe800078e00ff */
[----:B------:R-:W-:Y:S01]  /*1d8a0*/  FADD.FTZ R145, R139, R140 ;  /* 0x0000008c8b917221 */ /* 0x000fe20000010000 */
[----:B--2---:R-:W-:Y:S01]  /*1d8b0*/  FADD.FTZ R140, R134, R146 ;  /* 0x00000092868c7221 */ /* 0x004fe20000010000 */
[----:B------:R-:W-:Y:S02]  /*1d8c0*/  LOP3.LUT R139, R143, R252, R162, 0x96, !PT ;  /* 0x000000fc8f8b7212 */ /* 0x000fe400078e96a2 */
[C---:B-1----:R-:W-:Y:S01]  /*1d8d0*/  F2FP.BF16.F32.PACK_AB R134, R2.reuse, R134 ;  /* 0x000000860286723e */ /* 0x042fe200000010ff */
[----:B------:R-:W-:Y:S01]  /*1d8e0*/  FADD.FTZ R151, R2, R140 ;  /* 0x0000008c02977221 */ /* 0x000fe20000010000 */
[----:B------:R-:W-:Y:S04]  /*1d8f0*/  LOP3.LUT R2, R139, 0xff, RZ, 0xc0, !PT ;  /* 0x000000ff8b027812 */ /* 0x000fe800078ec0ff */
[----:B------:R-:W-:Y:S02]  /*1d900*/  ISETP.GE.U32.AND P0, PT, R225, R2, PT ;  /* 0x00000002e100720c */ /* 0x000fe40003f06070 */
[C---:B------:R-:W-:Y:S04]  /*1d910*/  PRMT R2, R3.reuse, 0x7632, R2 ;  /* 0x0000763203027816 */ /* 0x040fe80000000002 */
[----:B------:R-:W-:Y:S07]  /*1d920*/  PRMT R146, R3, 0x5410, R2 ;  /* 0x0000541003927816 */ /* 0x000fee0000000002 */
[----:B-----5:R-:W-:Y:S05]  /*1d930*/  @!P0 HFMA2.BF16_V2 R148, -RZ.H0_H0, RZ.H0_H0, -R3.H0_H0 ;  /* 0x200000ffff948231 */ /* 0x020fea0000340903 */
[----:B------:R-:W-:Y:S01]  /*1d940*/  @!P0 STL.S16 [R1+0x74], R148 ;  /* 0x0000749401008387 */ /* 0x000fe20000100600 */
[----:B------:R-:W-:Y:S04]  /*1d950*/  PRMT R140, R148, 0x7610, R140 ;  /* 0x00007610948c7816 */ /* 0x000fe8000000008c */
[----:B------:R-:W-:Y:S02]  /*1d960*/  @!P0 PRMT R3, R140, 0x5410, RZ ;  /* 0x000054108c038816 */ /* 0x000fe400000000ff */
[----:B------:R-:W-:Y:S03]  /*1d970*/  IADD3 R140, P0, R222, R150, RZ ;  /* 0x00000096de8c7210 */ /* 0x000fe60007f1e0ff */
[----:B------:R1:W-:Y:S02]  /*1d980*/  ST.E.U16 desc[UR4][R222.64], R3 ;  /* 0x00000003de007985 */ /* 0x0003e4000c101504 */
[----:B----4-:R-:W-:Y:S02]  /*1d990*/  IMAD.X R141, R223, 0x1, R149, P0 ;  /* 0x00000001df8d7824 */ /* 0x010fe400000e0695 */
[----:B------:R-:W-:Y:S01]  /*1d9a0*/  MUFU.EX2 R149, R195 ;  /* 0x000000c300957308 */ /* 0x000fe20000000800 */
[----:B-1----:R-:W-:Y:S04]  /*1d9b0*/  LOP3.LUT R3, R139, 0xffff, RZ, 0xc0, !PT ;  /* 0x0000ffff8b037812 */ /* 0x002fe800078ec0ff */
[----:B------:R-:W-:Y:S04]  /*1d9c0*/  SHF.R.U32.HI R3, RZ, 0x8, R3 ;  /* 0x00000008ff037819 */ /* 0x000fe80000011603 */
[----:B------:R-:W-:Y:S02]  /*1d9d0*/  LOP3.LUT R144, R3, 0xffff, RZ, 0xc0, !PT ;  /* 0x0000ffff03907812 */ /* 0x000fe400078ec0ff */
[--C-:B------:R-:W-:Y:S02]  /*1d9e0*/  SHF.R.U32.HI R3, RZ, 0x10, R139.reuse ;  /* 0x00000010ff037819 */ /* 0x100fe4000001168b */
[----:B------:R-:W-:Y:S02]  /*1d9f0*/  ISETP.GE.U32.AND P0, PT, R225, R144, PT ;  /* 0x00000090e100720c */ /* 0x000fe40003f06070 */
[----:B------:R-:W-:Y:S02]  /*1da00*/  LOP3.LUT R148, R3, 0xff, RZ, 0xc0, !PT ;  /* 0x000000ff03947812 */ /* 0x000fe400078ec0ff */
[C---:B------:R-:W-:Y:S02]  /*1da10*/  LOP3.LUT R3, R142.reuse, 0xff, RZ, 0xc0, !PT ;  /* 0x000000ff8e037812 */ /* 0x040fe400078ec0ff */
[----:B------:R-:W-:Y:S02]  /*1da20*/  SHF.R.U32.HI R139, RZ, 0x18, R139 ;  /* 0x00000018ff8b7819 */ /* 0x000fe4000001168b */
[C---:B------:R-:W-:Y:S02]  /*1da30*/  ISETP.GE.U32.AND P5, PT, R225.reuse, R3, PT ;  /* 0x00000003e100720c */ /* 0x040fe40003fa6070 */
[----:B------:R-:W-:Y:S02]  /*1da40*/  LOP3.LUT R3, R142, 0xffff, RZ, 0xc0, !PT ;  /* 0x0000ffff8e037812 */ /* 0x000fe400078ec0ff */
[----:B------:R-:W-:Y:S01]  /*1da50*/  ISETP.GE.U32.AND P6, PT, R225, R139, PT ;  /* 0x0000008be100720c */ /* 0x000fe20003fc6070 */
[----:B------:R-:W-:Y:S01]  /*1da60*/  @!P0 HFMA2.BF16_V2 R147, -RZ.H0_H0, RZ.H0_H0, -R2.H0_H0 ;  /* 0x200000ffff938231 */ /* 0x000fe20000340902 */
[----:B------:R-:W1:Y:S01]  /*1da70*/  MUFU.EX2 R139, R190 ;  /* 0x000000be008b7308 */ /* 0x000e620000000800 */
[----:B------:R-:W-:Y:S03]  /*1da80*/  SHF.R.U32.HI R3, RZ, 0x8, R3 ;  /* 0x00000008ff037819 */ /* 0x000fe60000011603 */
[----:B------:R2:W-:Y:S01]  /*1da90*/  @!P0 STL.S16 [R1+0x88], R147 ;  /* 0x0000889301008387 */ /* 0x0005e20000100600 */
[----:B------:R-:W-:Y:S03]  /*1daa0*/  LOP3.LUT R3, R3, 0xffff, RZ, 0xc0, !PT ;  /* 0x0000ffff03037812 */ /* 0x000fe600078ec0ff */
[----:B------:R3:W4:Y:S01]  /*1dab0*/  LDL.S16 R153, [R1+0x70] ;  /* 0x0000700001997983 */ /* 0x0007220000100600 */
[----:B------:R-:W-:Y:S02]  /*1dac0*/  ISETP.GE.U32.AND P4, PT, R225, R3, PT ;  /* 0x00000003e100720c */ /* 0x000fe40003f86070 */
[--C-:B------:R-:W-:Y:S01]  /*1dad0*/  SHF.R.U32.HI R3, RZ, 0x10, R142.reuse ;  /* 0x00000010ff037819 */ /* 0x100fe2000001168e */
[----:B------:R3:W5:Y:S03]  /*1dae0*/  LDL.S16 R155, [R1+0x6c] ;  /* 0x00006c00019b7983 */ /* 0x0007660000100600 */
[----:B------:R-:W-:Y:S01]  /*1daf0*/  LOP3.LUT R3, R3, 0xff, RZ, 0xc0, !PT ;  /* 0x000000ff03037812 */ /* 0x000fe200078ec0ff */
[----:B------:R-:W3:Y:S01]  /*1db00*/  LDL R182, [R1+0x8] ;  /* 0x0000080001b67983 */ /* 0x000ee20000100800 */
[----:B-1----:R-:W-:Y:S02]  /*1db10*/  FADD.FTZ R144, R139, R145 ;  /* 0x000000918b907221 */ /* 0x002fe40000010000 */
[C---:B------:R-:W-:Y:S01]  /*1db20*/  ISETP.GE.U32.AND P3, PT, R225.reuse, R3, PT ;  /* 0x00000003e100720c */ /* 0x040fe20003f66070 */
[----:B------:R-:W-:Y:S01]  /*1db30*/  MUFU.EX2 R145, R193 ;  /* 0x000000c100917308 */ /* 0x000fe20000000800 */
[----:B------:R-:W-:Y:S04]  /*1db40*/  SHF.R.U32.HI R3, RZ, 0x18, R142 ;  /* 0x00000018ff037819 */ /* 0x000fe8000001168e */
[----:B------:R-:W-:Y:S02]  /*1db50*/  ISETP.GE.U32.AND P1, PT, R225, R3, PT ;  /* 0x00000003e100720c */ /* 0x000fe40003f26070 */
[----:B------:R-:W-:Y:S03]  /*1db60*/  PRMT R3, R147, 0x7610, R3 ;  /* 0x0000761093037816 */ /* 0x000fe60000000003 */
[----:B--2---:R1:W2:Y:S01]  /*1db70*/  MUFU.EX2 R147, R194 ;  /* 0x000000c200937308 */ /* 0x0042a20000000800 */
[----:B------:R-:W-:Y:S02]  /*1db80*/  @!P0 PRMT R2, R3, 0x5410, RZ ;  /* 0x0000541003028816 */ /* 0x000fe400000000ff */
[----:B------:R-:W-:Y:S03]  /*1db90*/  ISETP.GE.U32.AND P0, PT, R225, R148, PT ;  /* 0x00000094e100720c */ /* 0x000fe60003f06070 */
[----:B------:R2:W-:Y:S04]  /*1dba0*/  ST.E.U16 desc[UR4][R222.64+0x2], R2 ;  /* 0x00000202de007985 */ /* 0x0005e8000c101504 */
[----:B------:R-:W2:Y:S10]  /*1dbb0*/  MUFU.EX2 R3, R189 ;  /* 0x000000bd00037308 */ /* 0x000eb40000000800 */
[----:B------:R-:W-:Y:S01]  /*1dbc0*/  MUFU.EX2 R148, R205 ;  /* 0x000000cd00947308 */ /* 0x000fe20000000800 */
[----:B-1----:R1:W3:Y:S01]  /*1dbd0*/  LDL.S16 R194, [R1+0x68] ;  /* 0x0000680001c27983 */ /* 0x0022e20000100600 */
[----:B--2---:R-:W-:Y:S01]  /*1dbe0*/  FADD.FTZ R151, R147, R151 ;  /* 0x0000009793977221 */ /* 0x004fe20000010000 */
[C---:B------:R-:W-:Y:S01]  /*1dbf0*/  F2FP.BF16.F32.PACK_AB R163, R3.reuse, R139 ;  /* 0x0000008b03a3723e */ /* 0x040fe200000010ff */
[----:B------:R-:W-:Y:S01]  /*1dc00*/  FADD.FTZ R150, R3, R144 ;  /* 0x0000009003967221 */ /* 0x000fe20000010000 */
[----:B------:R-:W-:Y:S05]  /*1dc10*/  PRMT R139, R0, 0x7632, R139 ;  /* 0x00007632008b7816 */ /* 0x000fea000000008b */
[----:B------:R-:W-:Y:S01]  /*1dc20*/  MUFU.EX2 R3, R191 ;  /* 0x000000bf00037308 */ /* 0x000fe20000000800 */
[----:B------:R-:W-:Y:S09]  /*1dc30*/  F2FP.BF16.F32.PACK_AB R2, R145, R147 ;  /* 0x000000939102723e */ /* 0x000ff200000010ff */
[----:B------:R-:W2:Y:S02]  /*1dc40*/  MUFU.EX2 R144, R192 ;  /* 0x000000c000907308 */ /* 0x000ea40000000800 */
[----:B--2---:R-:W-:Y:S01]  /*1dc50*/  FADD.FTZ R147, R144, R150 ;  /* 0x0000009690937221 */ /* 0x004fe20000010000 */
[----:B------:R-:W-:Y:S02]  /*1dc60*/  F2FP.BF16.F32.PACK_AB R166, R3, R144 ;  /* 0x0000009003a6723e */ /* 0x000fe400000010ff */
[----:B------:R-:W-:Y:S01]  /*1dc70*/  PRMT R192, R225, 0x7054, R225 ;  /* 0x00007054e1c07816 */ /* 0x000fe200000000e1 */
[----:B----4-:R-:W-:Y:S02]  /*1dc80*/  @!P0 HFMA2.BF16_V2 R153, -RZ.H0_H0, RZ.H0_H0, -R0.H0_H0 ;  /* 0x200000ffff998231 */ /* 0x010fe40000340900 */
[----:B-----5:R-:W-:Y:S03]  /*1dc90*/  @!P6 HFMA2.BF16_V2 R155, -RZ.H0_H0, RZ.H0_H0, -R139.H0_H0 ;  /* 0x200000ffff9be231 */ /* 0x020fe6000034098b */
[----:B------:R2:W-:Y:S01]  /*1dca0*/  @!P0 STL.S16 [R1+0x70], R153 ;  /* 0x0000709901008387 */ /* 0x0005e20000100600 */
[----:B------:R-:W-:Y:S03]  /*1dcb0*/  PRMT R160, R153, 0x7610, R160 ;  /* 0x0000761099a07816 */ /* 0x000fe600000000a0 */
[----:B------:R4:W-:Y:S01]  /*1dcc0*/  @!P6 STL.S16 [R1+0x6c], R155 ;  /* 0x00006c9b0100e387 */ /* 0x0009e20000100600 */
[----:B------:R-:W-:Y:S01]  /*1dcd0*/  PRMT R174, R155, 0x7610, R174 ;  /* 0x000076109bae7816 */ /* 0x000fe200000000ae */
[----:B--2---:R-:W-:Y:S01]  /*1dce0*/  FADD.FTZ R153, R145, R151 ;  /* 0x0000009791997221 */ /* 0x004fe20000010000 */
[----:B------:R-:W-:Y:S01]  /*1dcf0*/  PRMT R145, R0, 0x5410, R139 ;  /* 0x0000541000917816 */ /* 0x000fe2000000008b */
[----:B------:R-:W-:Y:S01]  /*1dd00*/  IMAD.WIDE.U32 R150, R156, -0x2daee0ad, RZ ;  /* 0xd2511f539c967825 */ /* 0x000fe200078e00ff */
[----:B------:R-:W-:Y:S02]  /*1dd10*/  @!P0 PRMT R0, R160, 0x5410, RZ ;  /* 0x00005410a0008816 */ /* 0x000fe400000000ff */
[----:B------:R1:W2:Y:S01]  /*1dd20*/  LDL.S16 R160, [R1+0x84] ;  /* 0x0000840001a07983 */ /* 0x0002a20000100600 */
[----:B------:R-:W-:Y:S01]  /*1dd30*/  @!P6 PRMT R139, R174, 0x5410, RZ ;  /* 0x00005410ae8be816 */ /* 0x000fe200000000ff */
[----:B----4-:R-:W-:Y:S01]  /*1dd40*/  FADD.FTZ R155, R3, R147 ;  /* 0x00000093039b7221 */ /* 0x010fe20000010000 */
[----:B---3--:R-:W-:Y:S01]  /*1dd50*/  @!P5 HFMA2.BF16_V2 R194, -RZ.H0_H0, RZ.H0_H0, -R138.H0_H0 ;  /* 0x200000ffffc2d231 */ /* 0x008fe2000034098a */
[----:B------:R3:W-:Y:S01]  /*1dd60*/  ST.E.U16 desc[UR4][R140.64], R0 ;  /* 0x000000008c007985 */ /* 0x0007e2000c101504 */
[----:B------:R-:W-:Y:S01]  /*1dd70*/  LOP3.LUT R147, R151, R182, R176, 0x96, !PT ;  /* 0x000000b697937212 */ /* 0x000fe200078e96b0 */
[----:B------:R-:W-:Y:S01]  /*1dd80*/  FADD.FTZ R144, R149, R153 ;  /* 0x0000009995907221 */ /* 0x000fe20000010000 */
[----:B------:R-:W-:Y:S01]  /*1dd90*/  PRMT R3, R138, 0x7632, R3 ;  /* 0x000076328a037816 */ /* 0x000fe20000000003 */
[----:B------:R-:W-:Y:S01]  /*1dda0*/  @!P5 STL.S16 [R1+0x68], R194 ;  /* 0x000068c20100d387 */ /* 0x000fe20000100600 */
[----:B------:R-:W-:Y:S01]  /*1ddb0*/  PRMT R180, R194, 0x7610, R180 ;  /* 0x00007610c2b47816 */ /* 0x000fe200000000b4 */
[----:B------:R-:W-:Y:S01]  /*1ddc0*/  FADD.FTZ R156, R148, R144 ;  /* 0x00000090949c7221 */ /* 0x000fe20000010000 */
[----:B------:R-:W-:Y:S01]  /*1ddd0*/  PRMT R144, R138, 0x5410, R3 ;  /* 0x000054108a907816 */ /* 0x000fe20000000003 */
[----:B------:R1:W4:Y:S01]  /*1dde0*/  LDL.S16 R191, [R1+0x80] ;  /* 0x0000800001bf7983 */ /* 0x0003220000100600 */
[----:B------:R-:W-:Y:S03]  /*1ddf0*/  @!P5 PRMT R138, R180, 0x5410, RZ ;  /* 0x00005410b48ad816 */ /* 0x000fe600000000ff */
[----:B------:R1:W5:Y:S04]  /*1de00*/  LDL.S16 R174, [R1+0x7c] ;  /* 0x00007c0001ae7983 */ /* 0x0003680000100600 */
[----:B------:R1:W4:Y:S04]  /*1de10*/  LDL.S16 R180, [R1+0x78] ;  /* 0x0000780001b47983 */ /* 0x0003280000100600 */
[----:B------:R1:W-:Y:S04]  /*1de20*/  ST.E.U16 desc[UR4][R140.64+0x2], R139 ;  /* 0x0000028b8c007985 */ /* 0x0003e8000c101504 */
[----:B------:R1:W-:Y:S01]  /*1de30*/  ST.E.U16 desc[UR4][R222.64+0x10], R138 ;  /* 0x0000108ade007985 */ /* 0x0003e2000c101504 */
[----:B---3--:R-:W-:Y:S02]  /*1de40*/  F2FP.BF16.F32.PACK_AB R0, R148, R149 ;  /* 0x000000959400723e */ /* 0x008fe400000010ff */
[----:B------:R-:W-:Y:S01]  /*1de50*/  LOP3.LUT R148, R147, 0xffff, RZ, 0xc0, !PT ;  /* 0x0000ffff93947812 */ /* 0x000fe200078ec0ff */
[----:B------:R-:W-:Y:S03]  /*1de60*/  MUFU.EX2 R149, R241 ;  /* 0x000000f100957308 */ /* 0x000fe60000000800 */
[----:B------:R-:W-:Y:S04]  /*1de70*/  SHF.R.U32.HI R148, RZ, 0x8, R148 ;  /* 0x00000008ff947819 */ /* 0x000fe80000011694 */
[----:B------:R-:W-:Y:S04]  /*1de80*/  LOP3.LUT R148, R148, 0xffff, RZ, 0xc0, !PT ;  /* 0x0000ffff94947812 */ /* 0x000fe800078ec0ff */
[C---:B------:R-:W-:Y:S02]  /*1de90*/  ISETP.GE.U32.AND P5, PT, R225.reuse, R148, PT ;  /* 0x00000094e100720c */ /* 0x040fe40003fa6070 */
[--C-:B------:R-:W-:Y:S01]  /*1dea0*/  SHF.R.U32.HI R148, RZ, 0x18, R147.reuse ;  /* 0x00000018ff947819 */ /* 0x100fe20000011693 */
[----:B-1----:R-:W1:Y:S03]  /*1deb0*/  MUFU.EX2 R139, R239 ;  /* 0x000000ef008b7308 */ /* 0x002e660000000800 */
[----:B------:R-:W-:Y:S02]  /*1dec0*/  ISETP.GE.U32.AND P0, PT, R225, R148, PT ;  /* 0x00000094e100720c */ /* 0x000fe40003f06070 */
[----:B------:R-:W-:Y:S02]  /*1ded0*/  LOP3.LUT R138, R147, 0xff, RZ, 0xc0, !PT ;  /* 0x000000ff938a7812 */ /* 0x000fe400078ec0ff */
[----:B------:R-:W-:Y:S02]  /*1dee0*/  SHF.R.U32.HI R147, RZ, 0x10, R147 ;  /* 0x00000010ff937819 */ /* 0x000fe40000011693 */
[----:B------:R-:W-:Y:S01]  /*1def0*/  ISETP.GE.U32.AND P6, PT, R225, R138, PT ;  /* 0x0000008ae100720c */ /* 0x000fe20003fc6070 */
[----:B------:R-:W3:Y:S01]  /*1df00*/  MUFU.EX2 R148, R242 ;  /* 0x000000f200947308 */ /* 0x000ee20000000800 */
[----:B------:R-:W-:Y:S09]  /*1df10*/  LOP3.LUT R147, R147, 0xff, RZ, 0xc0, !PT ;  /* 0x000000ff93937812 */ /* 0x000ff200078ec0ff */
[----:B------:R-:W3:Y:S01]  /*1df20*/  MUFU.EX2 R138, R238 ;  /* 0x000000ee008a7308 */ /* 0x000ee20000000800 */
[----:B-1----:R-:W-:Y:S01]  /*1df30*/  FADD.FTZ R153, R139, R155 ;  /* 0x0000009b8b997221 */ /* 0x002fe20000010000 */
[----:B---3--:R-:W-:Y:S02]  /*1df40*/  F2FP.BF16.F32.PACK_AB R161, R148, R149 ;  /* 0x0000009594a1723e */ /* 0x008fe400000010ff */
[----:B------:R-:W-:Y:S02]  /*1df50*/  F2FP.BF16.F32.PACK_AB R177, R138, R139 ;  /* 0x0000008b8ab1723e */ /* 0x000fe400000010ff */
[----:B------:R-:W-:Y:S01]  /*1df60*/  PRMT R139, R173, 0x7632, R139 ;  /* 0x00007632ad8b7816 */ /* 0x000fe2000000008b */
[----:B--2---:R-:W-:Y:S05]  /*1df70*/  @!P4 HFMA2.BF16_V2 R160, -RZ.H0_H0, RZ.H0_H0, -R3.H0_H0 ;  /* 0x200000ffffa0c231 */ /* 0x004fea0000340903 */
[----:B------:R1:W-:Y:S01]  /*1df80*/  @!P4 STL.S16 [R1+0x84], R160 ;  /* 0x000084a00100c387 */ /* 0x0003e20000100600 */
[----:B------:R-:W-:Y:S04]  /*1df90*/  PRMT R155, R160, 0x7610, R155 ;  /* 0x00007610a09b7816 */ /* 0x000fe8000000009b */
[----:B------:R-:W-:Y:S01]  /*1dfa0*/  @!P4 PRMT R3, R155, 0x5410, RZ ;  /* 0x000054109b03c816 */ /* 0x000fe200000000ff */
[----:B------:R-:W-:Y:S01]  /*1dfb0*/  FADD.FTZ R155, R149, R156 ;  /* 0x0000009c959b7221 */ /* 0x000fe20000010000 */
[----:B------:R-:W-:Y:S03]  /*1dfc0*/  IMAD.WIDE.U32 R156, R157, -0x2daee0ad, RZ ;  /* 0xd2511f539d9c7825 */ /* 0x000fe600078e00ff */
[----:B------:R2:W-:Y:S01]  /*1dfd0*/  ST.E.U16 desc[UR4][R222.64+0x12], R3 ;  /* 0x00001203de007985 */ /* 0x0005e2000c101504 */
[----:B-----5:R-:W-:Y:S01]  /*1dfe0*/  @!P1 HFMA2.BF16_V2 R174, -RZ.H0_H0, RZ.H0_H0, -R139.H0_H0 ;  /* 0x200000ffffae9231 */ /* 0x020fe2000034098b */
[----:B------:R-:W-:Y:S01]  /*1dff0*/  LOP3.LUT R158, R157, R158, R154, 0x96, !PT ;  /* 0x0000009e9d9e7212 */ /* 0x000fe200078e969a */
[----:B------:R-:W-:Y:S01]  /*1e000*/  FADD.FTZ R149, R148, R155 ;  /* 0x0000009b94957221 */ /* 0x000fe20000010000 */
[----:B------:R-:W-:Y:S04]  /*1e010*/  IMAD.WIDE.U32 R154, R159, -0x2daee0ad, RZ ;  /* 0xd2511f539f9a7825 */ /* 0x000fe800078e00ff */
[----:B----4-:R-:W-:Y:S01]  /*1e020*/  @!P6 HFMA2.BF16_V2 R180, -RZ.H0_H0, RZ.H0_H0, -R136.H0_H0 ;  /* 0x200000ffffb4e231 */ /* 0x010fe20000340988 */
[----:B------:R-:W-:Y:S01]  /*1e030*/  PRMT R189, R174, 0x7610, R189 ;  /* 0x00007610aebd7816 */ /* 0x000fe200000000bd */
[----:B------:R-:W-:Y:S01]  /*1e040*/  IMAD.WIDE.U32 R158, R158, -0x326172a9, RZ ;  /* 0xcd9e8d579e9e7825 */ /* 0x000fe200078e00ff */
[----:B------:R-:W-:Y:S02]  /*1e050*/  LOP3.LUT R155, R155, R184, R156, 0x96, !PT ;  /* 0x000000b89b9b7212 */ /* 0x000fe400078e969c */
[----:B------:R-:W-:Y:S02]  /*1e060*/  PRMT R178, R180, 0x7610, R178 ;  /* 0x00007610b4b27816 */ /* 0x000fe400000000b2 */
[----:B------:R-:W-:Y:S01]  /*1e070*/  LOP3.LUT R156, R159, R167, R152, 0x96, !PT ;  /* 0x000000a79f9c7212 */ /* 0x000fe200078e9698 */
[----:B-1----:R-:W-:Y:S01]  /*1e080*/  FADD.FTZ R160, R138, R153 ;  /* 0x000000998aa07221 */ /* 0x002fe20000010000 */
[----:B------:R-:W-:Y:S03]  /*1e090*/  PRMT R138, R173, 0x7610, R138 ;  /* 0x00007610ad8a7816 */ /* 0x000fe6000000008a */
[----:B------:R-:W-:Y:S01]  /*1e0a0*/  IMAD.WIDE.U32 R156, R156, -0x2daee0ad, RZ ;  /* 0xd2511f539c9c7825 */ /* 0x000fe200078e00ff */
[----:B------:R-:W-:Y:S03]  /*1e0b0*/  LOP3.LUT R153, R150, 0xff, RZ, 0xc0, !PT ;  /* 0x000000ff96997812 */ /* 0x000fe600078ec0ff */
[----:B------:R-:W-:Y:S01]  /*1e0c0*/  @!P3 HFMA2.BF16_V2 R191, -RZ.H0_H0, RZ.H0_H0, -R138.H0_H0 ;  /* 0x200000ffffbfb231 */ /* 0x000fe2000034098a */
[----:B------:R-:W-:Y:S02]  /*1e0d0*/  PRMT R148, R138, 0x5410, R139 ;  /* 0x000054108a947816 */ /* 0x000fe4000000008b */
[----:B------:R-:W-:Y:S02]  /*1e0e0*/  @!P1 PRMT R139, R189, 0x5410, RZ ;  /* 0x00005410bd8b9816 */ /* 0x000fe400000000ff */
[----:B------:R-:W-:Y:S01]  /*1e0f0*/  @!P3 STL.S16 [R1+0x80], R191 ;  /* 0x000080bf0100b387 */ /* 0x000fe20000100600 */
[----:B------:R-:W-:Y:S02]  /*1e100*/  PRMT R190, R191, 0x7610, R190 ;  /* 0x00007610bfbe7816 */ /* 0x000fe400000000be */
[----:B------:R-:W-:Y:S01]  /*1e110*/  ISETP.GE.U32.AND P4, PT, R225, R153, PT ;  /* 0x00000099e100720c */ /* 0x000fe20003f86070 */
[----:B------:R1:W-:Y:S01]  /*1e120*/  @!P1 STL.S16 [R1+0x7c], R174 ;  /* 0x00007cae01009387 */ /* 0x0003e20000100600 */
[----:B------:R-:W-:Y:S02]  /*1e130*/  @!P3 PRMT R138, R190, 0x5410, RZ ;  /* 0x00005410be8ab816 */ /* 0x000fe400000000ff */
[C---:B--2---:R-:W-:Y:S01]  /*1e140*/  PRMT R3, R136.reuse, 0x7632, R3 ;  /* 0x0000763288037816 */ /* 0x044fe20000000003 */
[----:B------:R-:W-:Y:S01]  /*1e150*/  ST.E.U16 desc[UR4][R140.64+0x12], R139 ;  /* 0x0000128b8c007985 */ /* 0x000fe2000c101504 */
[----:B------:R-:W-:Y:S02]  /*1e160*/  SHF.R.U32.HI R153, RZ, 0x10, R150 ;  /* 0x00000010ff997819 */ /* 0x000fe40000011696 */
[----:B------:R-:W-:Y:S01]  /*1e170*/  PRMT R152, R136, 0x5410, R3 ;  /* 0x0000541088987816 */ /* 0x000fe20000000003 */
[----:B------:R2:W-:Y:S01]  /*1e180*/  ST.E.U16 desc[UR4][R140.64+0x10], R138 ;  /* 0x0000108a8c007985 */ /* 0x0005e2000c101504 */
[----:B------:R-:W-:Y:S02]  /*1e190*/  @!P6 PRMT R136, R178, 0x5410, RZ ;  /* 0x00005410b288e816 */ /* 0x000fe400000000ff */
[----:B------:R-:W-:Y:S03]  /*1e1a0*/  LOP3.LUT R153, R153, 0xff, RZ, 0xc0, !PT ;  /* 0x000000ff99997812 */ /* 0x000fe600078ec0ff */
[----:B------:R-:W-:Y:S01]  /*1e1b0*/  ST.E.U16 desc[UR4][R222.64+0x20], R136 ;  /* 0x00002088de007985 */ /* 0x000fe2000c101504 */
[C---:B------:R-:W-:Y:S03]  /*1e1c0*/  ISETP.GE.U32.AND P3, PT, R225.reuse, R153, PT ;  /* 0x00000099e100720c */ /* 0x040fe60003f66070 */
[----:B-1----:R3:W4:Y:S04]  /*1e1d0*/  LDL.S16 R174, [R1+0x64] ;  /* 0x0000640001ae7983 */ /* 0x0027280000100600 */
[----:B------:R1:W-:Y:S04]  /*1e1e0*/  STL [R1+0xc4], R149 ;  /* 0x0000c49501007387 */ /* 0x0003e80000100800 */
[----:B------:R3:W5:Y:S01]  /*1e1f0*/  LDL.S16 R167, [R1+0x60] ;  /* 0x0000600001a77983 */ /* 0x0007620000100600 */
[----:B--2---:R-:W-:Y:S03]  /*1e200*/  LOP3.LUT R138, R150, 0xffff, RZ, 0xc0, !PT ;  /* 0x0000ffff968a7812 */ /* 0x004fe600078ec0ff */
[----:B------:R2:W-:Y:S01]  /*1e210*/  @!P6 STL.S16 [R1+0x78], R180 ;  /* 0x000078b40100e387 */ /* 0x0005e20000100600 */
[C---:B------:R-:W-:Y:S02]  /*1e220*/  ISETP.GE.U32.AND P6, PT, R225.reuse, R147, PT ;  /* 0x00000093e100720c */ /* 0x040fe40003fc6070 */
[----:B------:R-:W-:Y:S01]  /*1e230*/  SHF.R.U32.HI R138, RZ, 0x8, R138 ;  /* 0x00000008ff8a7819 */ /* 0x000fe2000001168a */
[----:B------:R3:W3:Y:S03]  /*1e240*/  LDL.S16 R189, [R1+0x5c] ;  /* 0x00005c0001bd7983 */ /* 0x0006e60000100600 */
[----:B------:R-:W-:Y:S01]  /*1e250*/  LOP3.LUT R138, R138, 0xffff, RZ, 0xc0, !PT ;  /* 0x0000ffff8a8a7812 */ /* 0x000fe200078ec0ff */
[----:B------:R2:W3:Y:S01]  /*1e260*/  LDL.S16 R184, [R1+0x58] ;  /* 0x0000580001b87983 */ /* 0x0004e20000100600 */
[----:B-1----:R-:W-:Y:S04]  /*1e270*/  SHF.R.U32.HI R149, RZ, 0x18, R150 ;  /* 0x00000018ff957819 */ /* 0x002fe80000011696 */
[----:B------:R-:W-:Y:S02]  /*1e280*/  ISETP.GE.U32.AND P1, PT, R225, R149, PT ;  /* 0x00000095e100720c */ /* 0x000fe40003f26070 */
[----:B------:R-:W-:Y:S01]  /*1e290*/  LOP3.LUT R149, R157, R181, R154, 0x96, !PT ;  /* 0x000000b59d957212 */ /* 0x000fe200078e969a */
[----:B------:R-:W-:Y:S05]  /*1e2a0*/  IMAD.WIDE.U32 R154, R155, -0x326172a9, RZ ;  /* 0xcd9e8d579b9a7825 */ /* 0x000fea00078e00ff */
[----:B------:R-:W-:Y:S01]  /*1e2b0*/  LOP3.LUT R158, R155, R179, R158, 0x96, !PT ;  /* 0x000000b39b9e7212 */ /* 0x000fe200078e969e */
[----:B------:R-:W-:Y:S04]  /*1e2c0*/  IMAD.WIDE.U32 R178, R149, -0x326172a9, RZ ;  /* 0xcd9e8d5795b27825 */ /* 0x000fe800078e00ff */
[----:B--2---:R-:W-:Y:S05]  /*1e2d0*/  IMAD.WIDE.U32 R180, R158, -0x2daee0ad, RZ ;  /* 0xd2511f539eb47825 */ /* 0x004fea00078e00ff */
[----:B------:R-:W-:Y:S01]  /*1e2e0*/  LOP3.LUT R172, R181, R172, R156, 0x96, !PT ;  /* 0x000000acb5ac7212 */ /* 0x000fe200078e969c */
[----:B----4-:R-:W-:Y:S05]  /*1e2f0*/  @!P5 HFMA2.BF16_V2 R174, -RZ.H0_H0, RZ.H0_H0, -R3.H0_H0 ;  /* 0x200000ffffaed231 */ /* 0x010fea0000340903 */
[----:B------:R1:W-:Y:S01]  /*1e300*/  @!P5 STL.S16 [R1+0x64], R174 ;  /* 0x000064ae0100d387 */ /* 0x0003e20000100600 */
[----:B------:R-:W-:Y:S01]  /*1e310*/  PRMT R173, R174, 0x7610, R173 ;  /* 0x00007610aead7816 */ /* 0x000fe200000000ad */
[----:B-----5:R-:W-:Y:S02]  /*1e320*/  @!P6 HFMA2.BF16_V2 R167, -RZ.H0_H0, RZ.H0_H0, -R137.H0_H0 ;  /* 0x200000ffffa7e231 */ /* 0x020fe40000340989 */
[----:B------:R2:W4:Y:S01]  /*1e330*/  LDL.S16 R156, [R1+0x50] ;  /* 0x00005000019c7983 */ /* 0x0005220000100600 */
[----:B------:R-:W-:Y:S01]  /*1e340*/  @!P5 PRMT R3, R173, 0x5410, RZ ;  /* 0x00005410ad03d816 */ /* 0x000fe200000000ff */
[----:B------:R-:W-:Y:S01]  /*1e350*/  IMAD.WIDE.U32 R172, R172, -0x326172a9, RZ ;  /* 0xcd9e8d57acac7825 */ /* 0x000fe200078e00ff */
[----:B------:R-:W-:Y:S02]  /*1e360*/  ISETP.GE.U32.AND P5, PT, R225, R138, PT ;  /* 0x0000008ae100720c */ /* 0x000fe40003fa6070 */
[----:B------:R-:W-:Y:S01]  /*1e370*/  PRMT R147, R167, 0x7610, R147 ;  /* 0x00007610a7937816 */ /* 0x000fe20000000093 */
[----:B------:R5:W-:Y:S01]  /*1e380*/  ST.E.U16 desc[UR4][R222.64+0x22], R3 ;  /* 0x00002203de007985 */ /* 0x000be2000c101504 */
[----:B------:R-:W-:Y:S02]  /*1e390*/  PRMT R138, R137, 0x7632, R138 ;  /* 0x00007632898a7816 */ /* 0x000fe4000000008a */
[----:B------:R-:W-:Y:S01]  /*1e3a0*/  LOP3.LUT R139, R173, R252, R178, 0x96, !PT ;  /* 0x000000fcad8b7212 */ /* 0x000fe200078e96b2 */
[----:B---3--:R-:W-:Y:S01]  /*1e3b0*/  @!P4 HFMA2.BF16_V2 R184, -RZ.H0_H0, RZ.H0_H0, -R135.H0_H0 ;  /* 0x200000ffffb8c231 */ /* 0x008fe20000340987 */
[----:B------:R-:W-:Y:S01]  /*1e3c0*/  PRMT R158, R137, 0x5410, R138 ;  /* 0x00005410899e7816 */ /* 0x000fe2000000008a */
[----:B------:R-:W-:Y:S01]  /*1e3d0*/  @!P0 HFMA2.BF16_V2 R189, -RZ.H0_H0, RZ.H0_H0, -R138.H0_H0 ;  /* 0x200000ffffbd8231 */ /* 0x000fe2000034098a */
[----:B------:R-:W-:Y:S02]  /*1e3e0*/  LOP3.LUT R136, R139, 0xff, RZ, 0xc0, !PT ;  /* 0x000000ff8b887812 */ /* 0x000fe400078ec0ff */
[----:B------:R-:W-:Y:S02]  /*1e3f0*/  @!P6 PRMT R137, R147, 0x5410, RZ ;  /* 0x000054109389e816 */ /* 0x000fe400000000ff */
[----:B------:R-:W-:Y:S01]  /*1e400*/  PRMT R183, R184, 0x7610, R183 ;  /* 0x00007610b8b77816 */ /* 0x000fe200000000b7 */
[----:B------:R-:W3:Y:S01]  /*1e410*/  MUFU.EX2 R147, R244 ;  /* 0x000000f400937308 */ /* 0x000ee20000000800 */
[----:B-1----:R-:W-:Y:S01]  /*1e420*/  LOP3.LUT R174, R179, R165, R154, 0x96, !PT ;  /* 0x000000a5b3ae7212 */ /* 0x002fe200078e969a */
[----:B------:R1:W-:Y:S04]  /*1e430*/  ST.E.U16 desc[UR4][R140.64+0x20], R137 ;  /* 0x000020898c007985 */ /* 0x0003e8000c101504 */
[----:B------:R2:W3:Y:S04]  /*1e440*/  LDL.S16 R165, [R1+0x54] ;  /* 0x0000540001a57983 */ /* 0x0004e80000100600 */
[----:B------:R2:W-:Y:S01]  /*1e450*/  @!P6 STL.S16 [R1+0x60], R167 ;  /* 0x000060a70100e387 */ /* 0x0005e20000100600 */
[----:B------:R-:W-:Y:S02]  /*1e460*/  ISETP.GE.U32.AND P6, PT, R225, R136, PT ;  /* 0x00000088e100720c */ /* 0x000fe40003fc6070 */
[----:B-----5:R-:W-:Y:S04]  /*1e470*/  LOP3.LUT R3, R139, 0xffff, RZ, 0xc0, !PT ;  /* 0x0000ffff8b037812 */ /* 0x020fe800078ec0ff */
[----:B------:R-:W-:Y:S04]  /*1e480*/  SHF.R.U32.HI R3, RZ, 0x8, R3 ;  /* 0x00000008ff037819 */ /* 0x000fe80000011603 */
[----:B------:R-:W-:Y:S02]  /*1e490*/  LOP3.LUT R136, R3, 0xffff, RZ, 0xc0, !PT ;  /* 0x0000ffff03887812 */ /* 0x000fe400078ec0ff */
[C---:B------:R-:W-:Y:S04]  /*1e4a0*/  PRMT R3, R135.reuse, 0x7632, R3 ;  /* 0x0000763287037816 */ /* 0x040fe80000000003 */
[----:B------:R-:W-:Y:S02]  /*1e4b0*/  PRMT R157, R135, 0x5410, R3 ;  /* 0x00005410879d7816 */ /* 0x000fe40000000003 */
[----:B------:R-:W-:Y:S02]  /*1e4c0*/  @!P4 PRMT R135, R183, 0x5410, RZ ;  /* 0x00005410b787c816 */ /* 0x000fe400000000ff */
[----:B-1----:R-:W-:Y:S01]  /*1e4d0*/  PRMT R137, R189, 0x7610, R137 ;  /* 0x00007610bd897816 */ /* 0x002fe20000000089 */
[----:B--2---:R2:W5:Y:S03]  /*1e4e0*/  LDL.S16 R167, [R1+0x4c] ;  /* 0x00004c0001a77983 */ /* 0x0045660000100600 */
[----:B------:R-:W-:Y:S02]  /*1e4f0*/  @!P0 PRMT R138, R137, 0x5410, RZ ;  /* 0x00005410898a8816 */ /* 0x000fe400000000ff */
[----:B------:R-:W1:Y:S01]  /*1e500*/  MUFU.EX2 R137, R243 ;  /* 0x000000f300897308 */ /* 0x000e620000000800 */
[----:B------:R-:W-:Y:S01]  /*1e510*/  @!P0 STL.S16 [R1+0x5c], R189 ;  /* 0x00005cbd01008387 */ /* 0x000fe20000100600 */
[C---:B------:R-:W-:Y:S02]  /*1e520*/  ISETP.GE.U32.AND P0, PT, R225.reuse, R136, PT ;  /* 0x00000088e100720c */ /* 0x040fe40003f06070 */
[--C-:B------:R-:W-:Y:S01]  /*1e530*/  SHF.R.U32.HI R136, RZ, 0x18, R139.reuse ;  /* 0x00000018ff887819 */ /* 0x100fe2000001168b */
[----:B------:R1:W-:Y:S01]  /*1e540*/  @!P4 STL.S16 [R1+0x58], R184 ;  /* 0x000058b80100c387 */ /* 0x0003e20000100600 */
[----:B------:R-:W-:Y:S02]  /*1e550*/  SHF.R.U32.HI R139, RZ, 0x10, R139 ;  /* 0x00000010ff8b7819 */ /* 0x000fe4000001168b */
[----:B------:R-:W-:Y:S01]  /*1e560*/  ISETP.GE.U32.AND P4, PT, R225, R136, PT ;  /* 0x00000088e100720c */ /* 0x000fe20003f86070 */
[----:B------:R2:W2:Y:S01]  /*1e570*/  LDL.S16 R183, [R1+0x44] ;  /* 0x0000440001b77983 */ /* 0x0004a20000100600 */
[----:B------:R-:W-:Y:S02]  /*1e580*/  PRMT R136, R164, 0x7632, R136 ;  /* 0x00007632a4887816 */ /* 0x000fe40000000088 */
[----:B------:R-:W-:Y:S01]  /*1e590*/  LOP3.LUT R139, R139, 0xff, RZ, 0xc0, !PT ;  /* 0x000000ff8b8b7812 */ /* 0x000fe200078ec0ff */
[----:B------:R1:W-:Y:S04]  /*1e5a0*/  ST.E.U16 desc[UR4][R140.64+0x22], R138 ;  /* 0x0000228a8c007985 */ /* 0x0003e8000c101504 */
[----:B------:R1:W-:Y:S04]  /*1e5b0*/  ST.E.U16 desc[UR4][R222.64+0x30], R135 ;  /* 0x00003087de007985 */ /* 0x0003e8000c101504 */
[----:B-1----:R1:W2:Y:S01]  /*1e5c0*/  LDL.S16 R184, [R1+0x48] ;  /* 0x0000480001b87983 */ /* 0x0022a20000100600 */
[----:B------:R-:W-:Y:S02]  /*1e5d0*/  LOP3.LUT R138, R172, 0xff, RZ, 0xc0, !PT ;  /* 0x000000ffac8a7812 */ /* 0x000fe400078ec0ff */
[----:B------:R-:W-:Y:S05]  /*1e5e0*/  PRMT R135, R164, 0x7610, R135 ;  /* 0x00007610a4877816 */ /* 0x000fea0000000087 */
[----:B----4-:R-:W-:Y:S05]  /*1e5f0*/  @!P3 HFMA2.BF16_V2 R156, -RZ.H0_H0, RZ.H0_H0, -R135.H0_H0 ;  /* 0x200000ffff9cb231 */ /* 0x010fea0000340987 */
[----:B------:R-:W-:Y:S01]  /*1e600*/  PRMT R187, R156, 0x7610, R187 ;  /* 0x000076109cbb7816 */ /* 0x000fe200000000bb */
[----:B---3--:R-:W-:Y:S05]  /*1e610*/  @!P5 HFMA2.BF16_V2 R165, -RZ.H0_H0, RZ.H0_H0, -R3.H0_H0 ;  /* 0x200000ffffa5d231 */ /* 0x008fea0000340903 */
[----:B------:R3:W-:Y:S01]  /*1e620*/  @!P5 STL.S16 [R1+0x54], R165 ;  /* 0x000054a50100d387 */ /* 0x0007e20000100600 */
[----:B------:R-:W-:Y:S03]  /*1e630*/  PRMT R149, R165, 0x7610, R149 ;  /* 0x00007610a5957816 */ /* 0x000fe60000000095 */
[----:B------:R4:W-:Y:S01]  /*1e640*/  @!P3 STL.S16 [R1+0x50], R156 ;  /* 0x0000509c0100b387 */ /* 0x0009e20000100600 */
[----:B------:R-:W-:Y:S01]  /*1e650*/  @!P5 PRMT R3, R149, 0x5410, RZ ;  /* 0x000054109503d816 */ /* 0x000fe200000000ff */
[----:B------:R-:W-:Y:S01]  /*1e660*/  FADD.FTZ R149, R147, R160 ;  /* 0x000000a093957221 */ /* 0x000fe20000010000 */
[----:B------:R-:W-:Y:S02]  /*1e670*/  F2FP.BF16.F32.PACK_AB R147, R137, R147 ;  /* 0x000000938993723e */ /* 0x000fe400000010ff */
[----:B------:R-:W-:Y:S01]  /*1e680*/  ISETP.GE.U32.AND P5, PT, R225, R138, PT ;  /* 0x0000008ae100720c */ /* 0x000fe20003fa6070 */
[----:B------:R-:W-:Y:S01]  /*1e690*/  FADD.FTZ R137, R137, R149 ;  /* 0x0000009589897221 */ /* 0x000fe20000010000 */
[----:B------:R1:W-:Y:S01]  /*1e6a0*/  ST.E.U16 desc[UR4][R222.64+0x32], R3 ;  /* 0x00003203de007985 */ /* 0x0003e2000c101504 */
[----:B------:R-:W-:Y:S01]  /*1e6b0*/  LOP3.LUT R138, R172, 0xffff, RZ, 0xc0, !PT ;  /* 0x0000ffffac8a7812 */ /* 0x000fe200078ec0ff */
[----:B-----5:R-:W-:Y:S02]  /*1e6c0*/  @!P1 HFMA2.BF16_V2 R167, -RZ.H0_H0, RZ.H0_H0, -R136.H0_H0 ;  /* 0x200000ffffa79231 */ /* 0x020fe40000340988 */
[----:B---3--:R3:W5:Y:S04]  /*1e6d0*/  LDL.S16 R165, [R1+0x40] ;  /* 0x0000400001a57983 */ /* 0x0087680000100600 */
[----:B------:R3:W-:Y:S01]  /*1e6e0*/  STL [R1+0xc8], R137 ;  /* 0x0000c88901007387 */ /* 0x0007e20000100800 */
[----:B----4-:R-:W-:Y:S02]  /*1e6f0*/  PRMT R156, R135, 0x5410, R136 ;  /* 0x00005410879c7816 */ /* 0x010fe40000000088 */
[----:B------:R-:W-:Y:S01]  /*1e700*/  @!P3 PRMT R135, R187, 0x5410, RZ ;  /* 0x00005410bb87b816 */ /* 0x000fe200000000ff */
[----:B------:R4:W-:Y:S01]  /*1e710*/  @!P1 STL.S16 [R1+0x4c], R167 ;  /* 0x00004ca701009387 */ /* 0x0009e20000100600 */
[----:B------:R-:W-:Y:S02]  /*1e720*/  PRMT R160, R167, 0x7610, R160 ;  /* 0x00007610a7a07816 */ /* 0x000fe400000000a0 */
[----:B------:R-:W-:Y:S01]  /*1e730*/  ISETP.GE.U32.AND P3, PT, R225, R139, PT ;  /* 0x0000008be100720c */ /* 0x000fe20003f66070 */
[----:B------:R5:W5:Y:S01]  /*1e740*/  LDL.S16 R187, [R1+0x3c] ;  /* 0x00003c0001bb7983 */ /* 0x000b620000100600 */
[----:B-1----:R-:W-:Y:S02]  /*1e750*/  PRMT R3, R134, 0x7632, R3 ;  /* 0x0000763286037816 */ /* 0x002fe40000000003 */
[----:B------:R-:W-:Y:S01]  /*1e760*/  @!P1 PRMT R136, R160, 0x5410, RZ ;  /* 0x00005410a0889816 */ /* 0x000fe200000000ff */
[----:B------:R1:W-:Y:S01]  /*1e770*/  ST.E.U16 desc[UR4][R140.64+0x30], R135 ;  /* 0x000030878c007985 */ /* 0x0003e2000c101504 */
[----:B------:R-:W-:Y:S01]  /*1e780*/  PRMT R160, R134, 0x5410, R3 ;  /* 0x0000541086a07816 */ /* 0x000fe20000000003 */
[----:B--2---:R-:W-:Y:S02]  /*1e790*/  @!P0 HFMA2.BF16_V2 R183, -RZ.H0_H0, RZ.H0_H0, -R3.H0_H0 ;  /* 0x200000ffffb78231 */ /* 0x004fe40000340903 */
[----:B------:R2:W-:Y:S01]  /*1e7a0*/  ST.E.U16 desc[UR4][R140.64+0x32], R136 ;  /* 0x000032888c007985 */ /* 0x0005e2000c101504 */
[----:B---3--:R-:W-:Y:S01]  /*1e7b0*/  SHF.R.U32.HI R137, RZ, 0x10, R172 ;  /* 0x00000010ff897819 */ /* 0x008fe200000116ac */
[----:B------:R-:W-:Y:S02]  /*1e7c0*/  @!P6 HFMA2.BF16_V2 R184, -RZ.H0_H0, RZ.H0_H0, -R134.H0_H0 ;  /* 0x200000ffffb8e231 */ /* 0x000fe40000340986 */
[----:B----4-:R3:W4:Y:S01]  /*1e7d0*/  LDL.S16 R167, [R1+0x38] ;  /* 0x0000380001a77983 */ /* 0x0107220000100600 */
[----:B------:R-:W-:Y:S03]  /*1e7e0*/  LOP3.LUT R137, R137, 0xff, RZ, 0xc0, !PT ;  /* 0x000000ff89897812 */ /* 0x000fe600078ec0ff */
[----:B------:R3:W-:Y:S01]  /*1e7f0*/  @!P6 STL.S16 [R1+0x48], R184 ;  /* 0x000048b80100e387 */ /* 0x0007e20000100600 */
[----:B------:R-:W-:Y:S02]  /*1e800*/  ISETP.GE.U32.AND P1, PT, R225, R137, PT ;  /* 0x00000089e100720c */ /* 0x000fe40003f26070 */
[--C-:B------:R-:W-:Y:S01]  /*1e810*/  SHF.R.U32.HI R137, RZ, 0x8, R138.reuse ;  /* 0x00000008ff897819 */ /* 0x100fe2000001168a */
[----:B------:R3:W-:Y:S01]  /*1e820*/  @!P0 STL.S16 [R1+0x44], R183 ;  /* 0x000044b701008387 */ /* 0x0007e20000100600 */
[----:B------:R-:W-:Y:S02]  /*1e830*/  PRMT R138, R183, 0x7610, R138 ;  /* 0x00007610b78a7816 */ /* 0x000fe4000000008a */
[----:B------:R-:W-:Y:S02]  /*1e840*/  PRMT R175, R184, 0x7610, R175 ;  /* 0x00007610b8af7816 */ /* 0x000fe400000000af */
[----:B------:R-:W-:Y:S02]  /*1e850*/  @!P0 PRMT R3, R138, 0x5410, RZ ;  /* 0x000054108a038816 */ /* 0x000fe400000000ff */
[----:B------:R4:W4:Y:S01]  /*1e860*/  LDL.S16 R138, [R1+0x34] ;  /* 0x00003400018a7983 */ /* 0x0009220000100600 */
[----:B-1----:R-:W-:Y:S02]  /*1e870*/  LOP3.LUT R135, R137, 0xffff, RZ, 0xc0, !PT ;  /* 0x0000ffff89877812 */ /* 0x002fe400078ec0ff */
[----:B------:R-:W-:Y:S01]  /*1e880*/  @!P6 PRMT R134, R175, 0x5410, RZ ;  /* 0x00005410af86e816 */ /* 0x000fe200000000ff */
[----:B------:R1:W-:Y:S01]  /*1e890*/  ST.E.U16 desc[UR4][R222.64+0x42], R3 ;  /* 0x00004203de007985 */ /* 0x0003e2000c101504 */
[----:B------:R-:W-:Y:S01]  /*1e8a0*/  ISETP.GE.U32.AND P6, PT, R225, R135, PT ;  /* 0x00000087e100720c */ /* 0x000fe20003fc6070 */
[----:B------:R-:W-:Y:S01]  /*1e8b0*/  IMAD.WIDE.U32 R174, R174, -0x2daee0ad, RZ ;  /* 0xd2511f53aeae7825 */ /* 0x000fe200078e00ff */
[C---:B------:R-:W-:Y:S01]  /*1e8c0*/  PRMT R135, R163.reuse, 0x7610, R135 ;  /* 0x00007610a3877816 */ /* 0x040fe20000000087 */
[----:B------:R1:W-:Y:S01]  /*1e8d0*/  ST.E.U16 desc[UR4][R222.64+0x40], R134 ;  /* 0x00004086de007985 */ /* 0x0003e2000c101504 */
[----:B--2---:R-:W-:Y:S02]  /*1e8e0*/  PRMT R136, R163, 0x7632, R136 ;  /* 0x00007632a3887816 */ /* 0x004fe40000000088 */
[----:B------:R-:W-:Y:S01]  /*1e8f0*/  SHF.R.U32.HI R137, RZ, 0x18, R172 ;  /* 0x00000018ff897819 */ /* 0x000fe200000116ac */
[----:B---3--:R2:W3:Y:S03]  /*1e900*/  LDL.S16 R184, [R1+0x30] ;  /* 0x0000300001b87983 */ /* 0x0084e60000100600 */
[----:B------:R-:W-:Y:S02]  /*1e910*/  ISETP.GE.U32.AND P0, PT, R225, R137, PT ;  /* 0x00000089e100720c */ /* 0x000fe40003f06070 */
[----:B------:R-:W-:Y:S01]  /*1e920*/  LOP3.LUT R137, R175, R182, R180, 0x96, !PT ;  /* 0x000000b6af897212 */ /* 0x000fe200078e96b4 */
[----:B------:R2:W2:Y:S03]  /*1e930*/  LDL.S16 R183, [R1+0x2c] ;  /* 0x00002c0001b77983 */ /* 0x0004a60000100600 */
[C---:B-1----:R-:W-:Y:S02]  /*1e940*/  LOP3.LUT R3, R137.reuse, 0xffff, RZ, 0xc0, !PT ;  /* 0x0000ffff89037812 */ /* 0x042fe400078ec0ff */
[----:B------:R-:W-:Y:S02]  /*1e950*/  LOP3.LUT R134, R137, 0xff, RZ, 0xc0, !PT ;  /* 0x000000ff89867812 */ /* 0x000fe400078ec0ff */
[----:B------:R-:W-:Y:S01]  /*1e960*/  SHF.R.U32.HI R3, RZ, 0x8, R3 ;  /* 0x00000008ff037819 */ /* 0x000fe20000011603 */
[----:B-----5:R-:W-:Y:S05]  /*1e970*/  @!P3 HFMA2.BF16_V2 R165, -RZ.H0_H0, RZ.H0_H0, -R135.H0_H0 ;  /* 0x200000ffffa5b231 */ /* 0x020fea0000340987 */
[----:B------:R1:W-:Y:S01]  /*1e980*/  @!P3 STL.S16 [R1+0x40], R165 ;  /* 0x000040a50100b387 */ /* 0x0003e20000100600 */
[----:B------:R-:W-:Y:S01]  /*1e990*/  PRMT R188, R165, 0x7610, R188 ;  /* 0x00007610a5bc7816 */ /* 0x000fe200000000bc */
[----:B------:R-:W-:Y:S05]  /*1e9a0*/  @!P4 HFMA2.BF16_V2 R187, -RZ.H0_H0, RZ.H0_H0, -R136.H0_H0 ;  /* 0x200000ffffbbc231 */ /* 0x000fea0000340988 */
[----:B------:R5:W-:Y:S01]  /*1e9b0*/  @!P4 STL.S16 [R1+0x3c], R187 ;  /* 0x00003cbb0100c387 */ /* 0x000be20000100600 */
[----:B------:R-:W-:Y:S02]  /*1e9c0*/  PRMT R164, R187, 0x7610, R164 ;  /* 0x00007610bba47816 */ /* 0x000fe400000000a4 */
[----:B-1----:R-:W-:Y:S02]  /*1e9d0*/  PRMT R165, R135, 0x5410, R136 ;  /* 0x0000541087a57816 */ /* 0x002fe40000000088 */
[----:B------:R-:W-:Y:S01]  /*1e9e0*/  @!P3 PRMT R135, R188, 0x5410, RZ ;  /* 0x00005410bc87b816 */ /* 0x000fe200000000ff */
[----:B----4-:R-:W-:Y:S01]  /*1e9f0*/  @!P5 HFMA2.BF16_V2 R167, -RZ.H0_H0, RZ.H0_H0, -R2.H0_H0 ;  /* 0x200000ffffa7d231 */ /* 0x010fe20000340902 */
[----:B------:R-:W-:Y:S02]  /*1ea00*/  ISETP.GE.U32.AND P3, PT, R225, R134, PT ;  /* 0x00000086e100720c */ /* 0x000fe40003f66070 */
[----:B------:R-:W-:Y:S01]  /*1ea10*/  LOP3.LUT R134, R3, 0xffff, RZ, 0xc0, !PT ;  /* 0x0000ffff03867812 */ /* 0x000fe200078ec0ff */
[----:B------:R1:W-:Y:S01]  /*1ea20*/  ST.E.U16 desc[UR4][R140.64+0x40], R135 ;  /* 0x000040878c007985 */ /* 0x0003e2000c101504 */
[----:B------:R-:W-:Y:S02]  /*1ea30*/  PRMT R3, R2, 0x7632, R3 ;  /* 0x0000763202037816 */ /* 0x000fe40000000003 */
[----:B------:R-:W-:Y:S01]  /*1ea40*/  @!P4 PRMT R136, R164, 0x5410, RZ ;  /* 0x00005410a488c816 */ /* 0x000fe200000000ff */
[----:B------:R4:W-:Y:S01]  /*1ea50*/  @!P5 STL.S16 [R1+0x38], R167 ;  /* 0x000038a70100d387 */ /* 0x0009e20000100600 */
[----:B------:R-:W-:Y:S02]  /*1ea60*/  PRMT R164, R2, 0x5410, R3 ;  /* 0x0000541002a47816 */ /* 0x000fe40000000003 */
[----:B------:R-:W-:Y:S01]  /*1ea70*/  ISETP.GE.U32.AND P4, PT, R225, R134, PT ;  /* 0x00000086e100720c */ /* 0x000fe20003f86070 */
[----:B-----5:R2:W5:Y:S01]  /*1ea80*/  LDL.S16 R187, [R1+0x24] ;  /* 0x0000240001bb7983 */ /* 0x0205620000100600 */
[--C-:B------:R-:W-:Y:S01]  /*1ea90*/  SHF.R.U32.HI R134, RZ, 0x18, R137.reuse ;  /* 0x00000018ff867819 */ /* 0x100fe20000011689 */
[----:B------:R-:W-:Y:S02]  /*1eaa0*/  @!P6 HFMA2.BF16_V2 R138, -RZ.H0_H0, RZ.H0_H0, -R3.H0_H0 ;  /* 0x200000ffff8ae231 */ /* 0x000fe40000340903 */
[----:B------:R3:W-:Y:S01]  /*1eab0*/  ST.E.U16 desc[UR4][R140.64+0x42], R136 ;  /* 0x000042888c007985 */ /* 0x0007e2000c101504 */
[----:B------:R-:W-:Y:S02]  /*1eac0*/  SHF.R.U32.HI R137, RZ, 0x10, R137 ;  /* 0x00000010ff897819 */ /* 0x000fe40000011689 */
[----:B------:R-:W-:Y:S02]  /*1ead0*/  PRMT R185, R138, 0x7610, R185 ;  /* 0x000076108ab97816 */ /* 0x000fe400000000b9 */
[----:B------:R-:W-:Y:S02]  /*1eae0*/  LOP3.LUT R137, R137, 0xff, RZ, 0xc0, !PT ;  /* 0x000000ff89897812 */ /* 0x000fe400078ec0ff */
[----:B------:R-:W-:Y:S05]  /*1eaf0*/  @!P6 PRMT R3, R185, 0x5410, RZ ;  /* 0x00005410b903e816 */ /* 0x000fea00000000ff */
[----:B------:R2:W-:Y:S01]  /*1eb00*/  ST.E.U16 desc[UR4][R222.64+0x52], R3 ;  /* 0x00005203de007985 */ /* 0x0005e2000c101504 */
[----:B-1----:R-:W-:Y:S03]  /*1eb10*/  PRMT R135, R167, 0x7610, R135 ;  /* 0x00007610a7877816 */ /* 0x002fe60000000087 */
[----:B----4-:R4:W4:Y:S01]  /*1eb20*/  LDL.S16 R167, [R1+0x20] ;  /* 0x0000200001a77983 */ /* 0x0109220000100600 */
[----:B------:R-:W-:Y:S02]  /*1eb30*/  @!P5 PRMT R2, R135, 0x5410, RZ ;  /* 0x000054108702d816 */ /* 0x000fe400000000ff */
[----:B------:R-:W-:Y:S01]  /*1eb40*/  ISETP.GE.U32.AND P5, PT, R225, R134, PT ;  /* 0x00000086e100720c */ /* 0x000fe20003fa6070 */
[----:B------:R1:W-:Y:S01]  /*1eb50*/  @!P6 STL.S16 [R1+0x34], R138 ;  /* 0x0000348a0100e387 */ /* 0x0003e20000100600 */
[----:B------:R-:W-:Y:S02]  /*1eb60*/  PRMT R134, R166, 0x7632, R134 ;  /* 0x00007632a6867816 */ /* 0x000fe40000000086 */
[----:B------:R-:W-:Y:S01]  /*1eb70*/  LOP3.LUT R135, R174, 0xff, RZ, 0xc0, !PT ;  /* 0x000000ffae877812 */ /* 0x000fe200078ec0ff */
[----:B------:R1:W-:Y:S01]  /*1eb80*/  ST.E.U16 desc[UR4][R222.64+0x50], R2 ;  /* 0x00005002de007985 */ /* 0x0003e2000c101504 */
[----:B---3--:R-:W-:Y:S01]  /*1eb90*/  PRMT R136, R177, 0x7632, R136 ;  /* 0x00007632b1887816 */ /* 0x008fe20000000088 */
[----:B--2---:R-:W-:Y:S01]  /*1eba0*/  @!P0 HFMA2.BF16_V2 R183, -RZ.H0_H0, RZ.H0_H0, -R134.H0_H0 ;  /* 0x200000ffffb78231 */ /* 0x004fe20000340986 */
[----:B------:R-:W-:Y:S02]  /*1ebb0*/  ISETP.GE.U32.AND P6, PT, R225, R135, PT ;  /* 0x00000087e100720c */ /* 0x000fe40003fc6070 */
[----:B------:R-:W-:Y:S02]  /*1ebc0*/  PRMT R135, R0, 0x7632, R135 ;  /* 0x0000763200877816 */ /* 0x000fe40000000087 */
[----:B------:R-:W-:Y:S02]  /*1ebd0*/  PRMT R139, R183, 0x7610, R139 ;  /* 0x00007610b78b7816 */ /* 0x000fe4000000008b */
[----:B------:R-:W-:Y:S04]  /*1ebe0*/  SHF.R.U32.HI R3, RZ, 0x10, R174 ;  /* 0x00000010ff037819 */ /* 0x000fe800000116ae */
[----:B------:R-:W-:Y:S02]  /*1ebf0*/  LOP3.LUT R3, R3, 0xff, RZ, 0xc0, !PT ;  /* 0x000000ff03037812 */ /* 0x000fe400078ec0ff */
[----:B-1----:R-:W-:Y:S02]  /*1ec00*/  LOP3.LUT R138, R143, R252, R162, 0x96, !PT ;  /* 0x000000fc8f8a7212 */ /* 0x002fe400078e96a2 */
[----:B------:R-:W-:Y:S04]  /*1ec10*/  PRMT R2, R166, 0x7610, R2 ;  /* 0x00007610a6027816 */ /* 0x000fe80000000002 */
[----:B------:R-:W-:Y:S01]  /*1ec20*/  PRMT R166, R2, 0x5410, R134 ;  /* 0x0000541002a67816 */ /* 0x000fe20000000086 */
[----:B------:R-:W-:Y:S01]  /*1ec30*/  @!P1 HFMA2.BF16_V2 R184, -RZ.H0_H0, RZ.H0_H0, -R2.H0_H0 ;  /* 0x200000ffffb89231 */ /* 0x000fe20000340902 */
[----:B------:R-:W-:Y:S04]  /*1ec40*/  @!P0 PRMT R134, R139, 0x5410, RZ ;  /* 0x000054108b868816 */ /* 0x000fe800000000ff */
[----:B------:R1:W-:Y:S01]  /*1ec50*/  @!P1 STL.S16 [R1+0x30], R184 ;  /* 0x000030b801009387 */ /* 0x0003e20000100600 */
[----:B------:R-:W-:Y:S03]  /*1ec60*/  PRMT R162, R184, 0x7610, R162 ;  /* 0x00007610b8a27816 */ /* 0x000fe600000000a2 */
[----:B------:R2:W-:Y:S01]  /*1ec70*/  @!P0 STL.S16 [R1+0x2c], R183 ;  /* 0x00002cb701008387 */ /* 0x0005e20000100600 */
[----:B------:R-:W-:Y:S02]  /*1ec80*/  @!P1 PRMT R2, R162, 0x5410, RZ ;  /* 0x00005410a2029816 */ /* 0x000fe400000000ff */
[C---:B------:R-:W-:Y:S01]  /*1ec90*/  ISETP.GE.U32.AND P0, PT, R225.reuse, R137, PT ;  /* 0x00000089e100720c */ /* 0x040fe20003f06070 */
[----:B------:R3:W3:Y:S01]  /*1eca0*/  LDL.S16 R185, [R1+0x28] ;  /* 0x0000280001b97983 */ /* 0x0006e20000100600 */
[----:B------:R-:W-:Y:S02]  /*1ecb0*/  ISETP.GE.U32.AND P1, PT, R225, R3, PT ;  /* 0x00000003e100720c */ /* 0x000fe40003f26070 */
[----:B------:R-:W-:Y:S01]  /*1ecc0*/  SHF.R.U32.HI R3, RZ, 0x18, R174 ;  /* 0x00000018ff037819 */ /* 0x000fe200000116ae */
[----:B------:R3:W3:Y:S04]  /*1ecd0*/  LDL.S16 R163, [R1+0x14] ;  /* 0x0000140001a37983 */ /* 0x0006e80000100600 */
[----:B------:R3:W3:Y:S04]  /*1ece0*/  LDL.S16 R162, [R1+0x10] ;  /* 0x0000100001a27983 */ /* 0x0006e80000100600 */
[----:B------:R3:W3:Y:S04]  /*1ecf0*/  LDL.S16 R139, [R1+0xc] ;  /* 0x00000c00018b7983 */ /* 0x0006e80000100600 */
[----:B------:R2:W-:Y:S04]  /*1ed00*/  ST.E.U16 desc[UR4][R140.64+0x50], R2 ;  /* 0x000050028c007985 */ /* 0x0005e8000c101504 */
[----:B-1----:R1:W3:Y:S04]  /*1ed10*/  LDL.S16 R184, [R1+0x1c] ;  /* 0x00001c0001b87983 */ /* 0x0022e80000100600 */
[----:B--2---:R1:W2:Y:S04]  /*1ed20*/  LDL.S16 R183, [R1+0x18] ;  /* 0x0000180001b77983 */ /* 0x0042a80000100600 */
[----:B------:R1:W-:Y:S01]  /*1ed30*/  ST.E.U16 desc[UR4][R140.64+0x52], R134 ;  /* 0x000052868c007985 */ /* 0x0003e2000c101504 */
[----:B------:R-:W-:Y:S04]  /*1ed40*/  LOP3.LUT R2, R174, 0xffff, RZ, 0xc0, !PT ;  /* 0x0000ffffae027812 */ /* 0x000fe800078ec0ff */
[----:B------:R-:W-:Y:S04]  /*1ed50*/  SHF.R.U32.HI R2, RZ, 0x8, R2 ;  /* 0x00000008ff027819 */ /* 0x000fe80000011602 */
[----:B------:R-:W-:Y:S02]  /*1ed60*/  LOP3.LUT R2, R2, 0xffff, RZ, 0xc0, !PT ;  /* 0x0000ffff02027812 */ /* 0x000fe400078ec0ff */
[----:B-1----:R-:W-:Y:S04]  /*1ed70*/  LOP3.LUT R134, R138, 0xffff, RZ, 0xc0, !PT ;  /* 0x0000ffff8a867812 */ /* 0x002fe800078ec0ff */
[----:B------:R-:W-:Y:S01]  /*1ed80*/  SHF.R.U32.HI R134, RZ, 0x8, R134 ;  /* 0x00000008ff867819 */ /* 0x000fe20000011686 */
[----:B-----5:R-:W-:Y:S05]  /*1ed90*/  @!P3 HFMA2.BF16_V2 R187, -RZ.H0_H0, RZ.H0_H0, -R0.H0_H0 ;  /* 0x200000ffffbbb231 */ /* 0x020fea0000340900 */
[----:B------:R-:W-:Y:S01]  /*1eda0*/  @!P3 STL.S16 [R1+0x24], R187 ;  /* 0x000024bb0100b387 */ /* 0x000fe20000100600 */
[----:B------:R-:W-:Y:S01]  /*1edb0*/  PRMT R186, R187, 0x7610, R186 ;  /* 0x00007610bbba7816 */ /* 0x000fe200000000ba */
[----:B----4-:R-:W-:Y:S05]  /*1edc0*/  @!P4 HFMA2.BF16_V2 R167, -RZ.H0_H0, RZ.H0_H0, -R135.H0_H0 ;  /* 0x200000ffffa7c231 */ /* 0x010fea0000340987 */
[----:B------:R1:W-:Y:S01]  /*1edd0*/  @!P4 STL.S16 [R1+0x20], R167 ;  /* 0x000020a70100c387 */ /* 0x0003e20000100600 */
[----:B------:R-:W-:Y:S02]  /*1ede0*/  PRMT R149, R167, 0x7610, R149 ;  /* 0x00007610a7957816 */ /* 0x000fe40000000095 */
[----:B-1----:R-:W-:Y:S02]  /*1edf0*/  PRMT R167, R0, 0x5410, R135 ;  /* 0x0000541000a77816 */ /* 0x002fe40000000087 */
[----:B------:R-:W-:Y:S02]  /*1ee00*/  @!P4 PRMT R135, R149, 0x5410, RZ ;  /* 0x000054109587c816 */ /* 0x000fe400000000ff */
[----:B------:R-:W-:Y:S02]  /*1ee10*/  ISETP.GE.U32.AND P4, PT, R225, R2, PT ;  /* 0x00000002e100720c */ /* 0x000fe40003f86070 */
[----:B------:R-:W-:Y:S01]  /*1ee20*/  PRMT R2, R177, 0x7610, R2 ;  /* 0x00007610b1027816 */ /* 0x000fe20000000002 */
[----:B------:R1:W-:Y:S01]  /*1ee30*/  ST.E.U16 desc[UR4][R222.64+0x62], R135 ;  /* 0x00006287de007985 */ /* 0x0003e2000c101504 */
[----:B------:R-:W-:Y:S02]  /*1ee40*/  @!P3 PRMT R0, R186, 0x5410, RZ ;  /* 0x00005410ba00b816 */ /* 0x000fe400000000ff */
[----:B------:R-:W-:Y:S02]  /*1ee50*/  ISETP.GE.U32.AND P3, PT, R225, R3, PT ;  /* 0x00000003e100720c */ /* 0x000fe40003f66070 */
[----:B------:R-:W-:Y:S01]  /*1ee60*/  LOP3.LUT R3, R138, 0xff, RZ, 0xc0, !PT ;  /* 0x000000ff8a037812 */ /* 0x000fe200078ec0ff */
[----:B------:R4:W-:Y:S03]  /*1ee70*/  ST.E.U16 desc[UR4][R222.64+0x60], R0 ;  /* 0x00006000de007985 */ /* 0x0009e6000c101504 */
[--C-:B------:R-:W-:Y:S02]  /*1ee80*/  PRMT R149, R3, 0x5410, R134.reuse ;  /* 0x0000541003957816 */ /* 0x100fe40000000086 */
[C---:B------:R-:W-:Y:S02]  /*1ee90*/  PRMT R3, R161.reuse, 0x7632, R3 ;  /* 0x00007632a1037816 */ /* 0x040fe40000000003 */
[----:B------:R-:W-:Y:S01]  /*1eea0*/  PRMT R134, R161, 0x7610, R134 ;  /* 0x00007610a1867816 */ /* 0x000fe20000000086 */
[----:B---3--:R-:W-:Y:S03]  /*1eeb0*/  @!P0 HFMA2.BF16_V2 R185, -RZ.H0_H0, RZ.H0_H0, -R2.H0_H0 ;  /* 0x200000ffffb98231 */ /* 0x008fe60000340902 */
[----:B------:R-:W-:Y:S01]  /*1eec0*/  PRMT R205, R134, 0x5410, R3 ;  /* 0x0000541086cd7816 */ /* 0x000fe20000000003 */
[----:B------:R-:W-:Y:S01]  /*1eed0*/  @!P4 HFMA2.BF16_V2 R163, -RZ.H0_H0, RZ.H0_H0, -R3.H0_H0 ;  /* 0x200000ffffa3c231 */ /* 0x000fe20000340903 */
[----:B------:R-:W-:Y:S01]  /*1eee0*/  PRMT R137, R185, 0x7610, R137 ;  /* 0x00007610b9897816 */ /* 0x000fe20000000089 */
[----:B------:R-:W-:Y:S03]  /*1eef0*/  @!P0 STL.S16 [R1+0x28], R185 ;  /* 0x000028b901008387 */ /* 0x000fe60000100600 */
[----:B------:R-:W-:Y:S02]  /*1ef00*/  PRMT R155, R163, 0x7610, R155 ;  /* 0x00007610a39b7816 */ /* 0x000fe4000000009b */
[----:B-1----:R-:W-:Y:S02]  /*1ef10*/  PRMT R135, R2, 0x5410, R136 ;  /* 0x0000541002877816 */ /* 0x002fe40000000088 */
[----:B------:R-:W-:Y:S02]  /*1ef20*/  @!P0 PRMT R2, R137, 0x5410, RZ ;  /* 0x0000541089028816 */ /* 0x000fe400000000ff */
[----:B------:R-:W-:Y:S02]  /*1ef30*/  @!P4 PRMT R3, R155, 0x5410, RZ ;  /* 0x000054109b03c816 */ /* 0x000fe400000000ff */
[----:B----4-:R-:W-:Y:S01]  /*1ef40*/  PRMT R0, R147, 0x7632, R0 ;  /* 0x0000763293007816 */ /* 0x010fe20000000000 */
[----:B------:R1:W-:Y:S01]  /*1ef50*/  ST.E.U16 desc[UR4][R140.64+0x60], R2 ;  /* 0x000060028c007985 */ /* 0x0003e2000c101504 */
[----:B------:R-:W-:Y:S01]  /*1ef60*/  LOP3.LUT R137, R142, 0xffff, RZ, 0xc0, !PT ;  /* 0x0000ffff8e897812 */ /* 0x000fe200078ec0ff */
[----:B------:R-:W-:Y:S02]  /*1ef70*/  @!P5 HFMA2.BF16_V2 R184, -RZ.H0_H0, RZ.H0_H0, -R136.H0_H0 ;  /* 0x200000ffffb8d231 */ /* 0x000fe40000340988 */
[----:B------:R-:W-:Y:S01]  /*1ef80*/  @!P3 HFMA2.BF16_V2 R139, -RZ.H0_H0, RZ.H0_H0, -R0.H0_H0 ;  /* 0x200000ffff8bb231 */ /* 0x000fe20000340900 */
[----:B------:R-:W-:Y:S01]  /*1ef90*/  SHF.R.U32.HI R137, RZ, 0x8, R137 ;  /* 0x00000008ff897819 */ /* 0x000fe20000011689 */
[----:B--2---:R-:W-:Y:S01]  /*1efa0*/  @!P6 HFMA2.BF16_V2 R183, -RZ.H0_H0, RZ.H0_H0, -R134.H0_H0 ;  /* 0x200000ffffb7e231 */ /* 0x004fe20000340986 */
[----:B------:R-:W-:Y:S01]  /*1efb0*/  PRMT R161, R184, 0x7610, R161 ;  /* 0x00007610b8a17816 */ /* 0x000fe200000000a1 */
[----:B------:R-:W-:Y:S01]  /*1efc0*/  @!P5 STL.S16 [R1+0x1c], R184 ;  /* 0x00001cb80100d387 */ /* 0x000fe20000100600 */
[----:B------:R-:W-:Y:S02]  /*1efd0*/  PRMT R153, R139, 0x7610, R153 ;  /* 0x000076108b997816 */ /* 0x000fe40000000099 */
[----:B------:R-:W-:Y:S01]  /*1efe0*/  @!P5 PRMT R136, R161, 0x5410, RZ ;  /* 0x00005410a188d816 */ /* 0x000fe200000000ff */
[----:B------:R-:W-:Y:S01]  /*1eff0*/  @!P6 STL.S16 [R1+0x18], R183 ;  /* 0x000018b70100e387 */ /* 0x000fe20000100600 */
[----:B------:R-:W-:Y:S03]  /*1f000*/  PRMT R159, R183, 0x7610, R159 ;  /* 0x00007610b79f7816 */ /* 0x000fe6000000009f */
[----:B------:R2:W-:Y:S01]  /*1f010*/  ST.E.U16 desc[UR4][R140.64+0x62], R136 ;  /* 0x000062888c007985 */ /* 0x0005e2000c101504 */
[----:B------:R-:W-:Y:S03]  /*1f020*/  @!P6 PRMT R134, R159, 0x5410, RZ ;  /* 0x000054109f86e816 */ /* 0x000fe600000000ff */
[----:B------:R3:W-:Y:S04]  /*1f030*/  ST.E.U16 desc[UR4][R222.64+0x72], R3 ;  /* 0x00007203de007985 */ /* 0x0007e8000c101504 */
[----:B------:R-:W-:Y:S01]  /*1f040*/  @!P4 STL.S16 [R1+0x14], R163 ;  /* 0x000014a30100c387 */ /* 0x000fe20000100600 */
[----:B-1----:R-:W-:Y:S03]  /*1f050*/  PRMT R2, R147, 0x7610, R2 ;  /* 0x0000761093027816 */ /* 0x002fe60000000002 */
[----:B------:R1:W-:Y:S02]  /*1f060*/  ST.E.U16 desc[UR4][R222.64+0x70], R134 ;  /* 0x00007086de007985 */ /* 0x0003e4000c101504 */
[----:B------:R-:W-:Y:S05]  /*1f070*/  @!P1 HFMA2.BF16_V2 R162, -RZ.H0_H0, RZ.H0_H0, -R2.H0_H0 ;  /* 0x200000ffffa29231 */ /* 0x000fea0000340902 */
[----:B------:R-:W-:Y:S01]  /*1f080*/  @!P1 STL.S16 [R1+0x10], R162 ;  /* 0x000010a201009387 */ /* 0x000fe20000100600 */
[----:B------:R-:W-:Y:S03]  /*1f090*/  PRMT R154, R162, 0x7610, R154 ;  /* 0x00007610a29a7816 */ /* 0x000fe6000000009a */
[----:B------:R4:W-:Y:S01]  /*1f0a0*/  @!P3 STL.S16 [R1+0xc], R139 ;  /* 0x00000c8b0100b387 */ /* 0x0009e20000100600 */
[--C-:B--2---:R-:W-:Y:S03]  /*1f0b0*/  HSET2.LE.AND R136, R149, R192.reuse, PT ;  /* 0x000000c095887233 */ /* 0x104fe60003803000 */
[----:B------:R-:W2:Y:S01]  /*1f0c0*/  LDL R239, [R1+0xf4] ;  /* 0x0000f40001ef7983 */ /* 0x000ea20000100800 */
[----:B------:R-:W-:Y:S02]  /*1f0d0*/  LOP3.LUT R149, R150, 0xff, RZ, 0xc0, !PT ;  /* 0x000000ff96957812 */ /* 0x000fe400078ec0ff */
[----:B---3--:R-:W-:Y:S02]  /*1f0e0*/  PRMT R3, R2, 0x5410, R0 ;  /* 0x0000541002037816 */ /* 0x008fe40000000000 */
[----:B------:R-:W-:Y:S02]  /*1f0f0*/  @!P1 PRMT R2, R154, 0x5410, RZ ;  /* 0x000054109a029816 */ /* 0x000fe400000000ff */
[----:B------:R-:W-:Y:S02]  /*1f100*/  @!P3 PRMT R0, R153, 0x5410, RZ ;  /* 0x000054109900b816 */ /* 0x000fe400000000ff */
[----:B------:R-:W-:Y:S01]  /*1f110*/  LOP3.LUT R136, R146, R136, RZ, 0xc0, !PT ;  /* 0x0000008892887212 */ /* 0x000fe200078ec0ff */
[----:B------:R3:W-:Y:S01]  /*1f120*/  ST.E.U16 desc[UR4][R140.64+0x70], R2 ;  /* 0x000070028c007985 */ /* 0x0007e2000c101504 */
[----:B-1----:R-:W-:Y:S02]  /*1f130*/  LOP3.LUT R134, R150, 0xffff, RZ, 0xc0, !PT ;  /* 0x0000ffff96867812 */ /* 0x002fe400078ec0ff */
[----:B------:R-:W-:Y:S01]  /*1f140*/  IADD3 R222, P0, R222, -0x80, RZ ;  /* 0xffffff80dede7810 */ /* 0x000fe20007f1e0ff */
[----:B------:R1:W-:Y:S03]  /*1f150*/  ST.E.U16 desc[UR4][R140.64+0x72], R0 ;  /* 0x000072008c007985 */ /* 0x0003e6000c101504 */
[----:B------:R-:W-:Y:S01]  /*1f160*/  IADD3.X R223, R223, -0x1, RZ, P0, !PT ;  /* 0xffffffffdfdf7810 */ /* 0x000fe200007fe4ff */
[----:B------:R-:W-:Y:S01]  /*1f170*/  LDSM.16.MT88.4 R184, [R196+0x1b800] ;  /* 0x01b80000c4b8783b */ /* 0x000fe20000004200 */
[----:B----4-:R-:W-:Y:S04]  /*1f180*/  LOP3.LUT R139, R142, 0xff, RZ, 0xc0, !PT ;  /* 0x000000ff8e8b7812 */ /* 0x010fe800078ec0ff */
[----:B------:R-:W-:Y:S03]  /*1f190*/  PRMT R147, R139, 0x5410, R137 ;  /* 0x000054108b937816 */ /* 0x000fe60000000089 */
[----:B------:R-:W-:Y:S01]  /*1f1a0*/  LDSM.16.MT88.4 R188, [R198+0x1b800] ;  /* 0x01b80000c6bc783b */ /* 0x000fe20000004200 */
[--C-:B------:R-:W-:Y:S02]  /*1f1b0*/  SHF.R.U32.HI R137, RZ, 0x10, R142.reuse ;  /* 0x00000010ff897819 */ /* 0x100fe4000001168e */
[----:B------:R-:W-:Y:S05]  /*1f1c0*/  SHF.R.U32.HI R139, RZ, 0x18, R142 ;  /* 0x00000018ff8b7819 */ /* 0x000fea000001168e */
[----:B------:R-:W4:Y:S01]  /*1f1d0*/  LDSM.16.MT88.4 R140, [R171+0x18000] ;  /* 0x01800000ab8c783b */ /* 0x000f220000004200 */
[--C-:B---3--:R-:W-:Y:S02]  /*1f1e0*/  SHF.R.U32.HI R2, RZ, 0x10, R138.reuse ;  /* 0x00000010ff027819 */ /* 0x108fe4000001168a */
[----:B------:R-:W-:Y:S02]  /*1f1f0*/  SHF.R.U32.HI R138, RZ, 0x18, R138 ;  /* 0x00000018ff8a7819 */ /* 0x000fe4000001168a */
[----:B-1----:R-:W-:Y:S02]  /*1f200*/  LOP3.LUT R0, R2, 0xff, RZ, 0xc0, !PT ;  /* 0x000000ff02007812 */ /* 0x002fe400078ec0ff */
[----:B------:R-:W-:Y:S02]  /*1f210*/  LOP3.LUT R2, R137, 0xff, RZ, 0xc0, !PT ;  /* 0x000000ff89027812 */ /* 0x000fe400078ec0ff */
[----:B------:R-:W-:Y:S02]  /*1f220*/  PRMT R0, R0, 0x5410, R138 ;  /* 0x0000541000007816 */ /* 0x000fe4000000008a */
[----:B------:R-:W-:Y:S02]  /*1f230*/  PRMT R2, R2, 0x5410, R139 ;  /* 0x0000541002027816 */ /* 0x000fe4000000008b */
[--C-:B------:R-:W-:Y:S02]  /*1f240*/  HSET2.LE.AND R138, R147, R192.reuse, PT ;  /* 0x000000c0938a7233 */ /* 0x100fe40003803000 */
[--C-:B------:R-:W-:Y:S02]  /*1f250*/  HSET2.LE.AND R137, R0, R192.reuse, PT ;  /* 0x000000c000897233 */ /* 0x100fe40003803000 */
[--C-:B------:R-:W-:Y:S02]  /*1f260*/  HSET2.LE.AND R139, R2, R192.reuse, PT ;  /* 0x000000c0028b7233 */ /* 0x100fe40003803000 */
[----:B------:R-:W-:Y:S02]  /*1f270*/  LOP3.LUT R138, R144, R138, RZ, 0xc0, !PT ;  /* 0x0000008a908a7212 */ /* 0x000fe400078ec0ff */
[----:B------:R-:W-:Y:S02]  /*1f280*/  LOP3.LUT R137, R145, R137, RZ, 0xc0, !PT ;  /* 0x0000008991897212 */ /* 0x000fe400078ec0ff */
[----:B------:R-:W1:Y:S01]  /*1f290*/  LDSM.16.MT88.4 R144, [R196+0x18000] ;  /* 0x01800000c490783b */ /* 0x000e620000004200 */
[----:B------:R-:W-:Y:S02]  /*1f2a0*/  LOP3.LUT R139, R148, R139, RZ, 0xc0, !PT ;  /* 0x0000008b948b7212 */ /* 0x000fe400078ec0ff */
[----:B------:R-:W-:Y:S02]  /*1f2b0*/  LOP3.LUT R0, R151, R182, R176, 0x96, !PT ;  /* 0x000000b697007212 */ /* 0x000fe400078e96b0 */
[--C-:B------:R-:W-:Y:S02]  /*1f2c0*/  SHF.R.U32.HI R148, RZ, 0x10, R150.reuse ;  /* 0x00000010ff947819 */ /* 0x100fe40000011696 */
[----:B------:R-:W-:Y:S02]  /*1f2d0*/  SHF.R.U32.HI R150, RZ, 0x18, R150 ;  /* 0x00000018ff967819 */ /* 0x000fe40000011696 */
[----:B------:R-:W-:Y:S04]  /*1f2e0*/  LOP3.LUT R2, R0, 0xffff, RZ, 0xc0, !PT ;  /* 0x0000ffff00027812 */ /* 0x000fe800078ec0ff */
[----:B------:R-:W-:Y:S01]  /*1f2f0*/  SHF.R.U32.HI R2, RZ, 0x8, R2 ;  /* 0x00000008ff027819 */ /* 0x000fe20000011602 */
[C---:B----4-:R-:W-:Y:S06]  /*1f300*/  HMMA.16816.F32.BF16 R4, R136.reuse, R140, R4 ;  /* 0x0000008c8804723c */ /* 0x050fec0000041804 */
        /* <DEDUP_REMOVED lines=28> */
[----:B------:R-:W1:Y:S02]  /*1f4d0*/  LDSM.16.MT88.4 R144, [R197+0x1c000] ;  /* 0x01c00000c590783b */ /* 0x000e640000004200 */
[----:B--2---:R-:W-:Y:S03]  /*1f4e0*/  ISETP.GT.AND P1, PT, R240, R239, PT ;  /* 0x000000eff000720c */ /* 0x004fe60003f24270 */
        /* <DEDUP_REMOVED lines=14> */
[----:B------:R-:W-:Y:S02]  /*1f5d0*/  SHF.R.U32.HI R140, RZ, 0x8, R134 ;  /* 0x00000008ff8c7819 */ /* 0x000fe40000011686 */
[----:B------:R-:W-:Y:S04]  /*1f5e0*/  LOP3.LUT R134, R148, 0xff, RZ, 0xc0, !PT ;  /* 0x000000ff94867812 */ /* 0x000fe800078ec0ff */
[----:B------:R-:W-:Y:S02]  /*1f5f0*/  LOP3.LUT R141, R0, 0xff, RZ, 0xc0, !PT ;  /* 0x000000ff008d7812 */ /* 0x000fe400078ec0ff */
[----:B------:R-:W-:Y:S02]  /*1f600*/  PRMT R161, R149, 0x5410, R140 ;  /* 0x0000541095a17816 */ /* 0x000fe4000000008c */
[----:B------:R-:W-:Y:S02]  /*1f610*/  PRMT R159, R134, 0x5410, R150 ;  /* 0x00005410869f7816 */ /* 0x000fe40000000096 */
[----:B------:R-:W2:Y:S01]  /*1f620*/  LDSM.16.MT88.4 R148, [R171+0x18800] ;  /* 0x01880000ab94783b */ /* 0x000ea20000004200 */
[----:B------:R-:W-:Y:S01]  /*1f630*/  PRMT R140, R141, 0x5410, R2 ;  /* 0x000054108d8c7816 */ /* 0x000fe20000000002 */
[C---:B-1----:R-:W-:Y:S03]  /*1f640*/  HMMA.16816.F32.BF16 R124, R136.reuse, R144, R124 ;  /* 0x00000090887c723c */ /* 0x042fe6000004187c */
[--C-:B------:R-:W-:Y:S02]  /*1f650*/  SHF.R.U32.HI R2, RZ, 0x10, R0.reuse ;  /* 0x00000010ff027819 */ /* 0x100fe40000011600 */
[--C-:B------:R-:W-:Y:S01]  /*1f660*/  HSET2.LE.AND R140, R140, R192.reuse, PT ;  /* 0x000000c08c8c7233 */ /* 0x100fe20003803000 */
[----:B------:R-:W-:Y:S01]  /*1f670*/  HMMA.16816.F32.BF16 R128, R136, R146, R128 ;  /* 0x000000928880723c */ /* 0x000fe20000041880 */
[----:B------:R-:W-:Y:S04]  /*1f680*/  LDSM.16.MT88.4 R136, [R198+0x18800] ;  /* 0x01880000c688783b */ /* 0x000fe80000004200 */
[----:B------:R-:W-:Y:S02]  /*1f690*/  LOP3.LUT R140, R152, R140, RZ, 0xc0, !PT ;  /* 0x0000008c988c7212 */ /* 0x000fe400078ec0ff */
[----:B------:R-:W-:Y:S02]  /*1f6a0*/  SHF.R.U32.HI R134, RZ, 0x18, R0 ;  /* 0x00000018ff867819 */ /* 0x000fe40000011600 */
[----:B------:R-:W1:Y:S02]  /*1f6b0*/  LDSM.16.MT88.4 R152, [R196+0x18800] ;  /* 0x01880000c498783b */ /* 0x000e640000004200 */
[----:B------:R-:W-:Y:S02]  /*1f6c0*/  LOP3.LUT R0, R2, 0xff, RZ, 0xc0, !PT ;  /* 0x000000ff02007812 */ /* 0x000fe400078ec0ff */
[--C-:B------:R-:W-:Y:S02]  /*1f6d0*/  HSET2.LE.AND R142, R161, R192.reuse, PT ;  /* 0x000000c0a18e7233 */ /* 0x100fe40003803000 */
[----:B------:R-:W-:Y:S02]  /*1f6e0*/  PRMT R0, R0, 0x5410, R134 ;  /* 0x0000541000007816 */ /* 0x000fe40000000086 */
[--C-:B------:R-:W-:Y:S01]  /*1f6f0*/  HSET2.LE.AND R143, R159, R192.reuse, PT ;  /* 0x000000c09f8f7233 */ /* 0x100fe20003803000 */
[----:B------:R-:W3:Y:S01]  /*1f700*/  LDSM.16.MT88.4 R144, [R197+0x18800] ;  /* 0x01880000c590783b */ /* 0x000ee20000004200 */
[----:B------:R-:W-:Y:S02]  /*1f710*/  LOP3.LUT R142, R157, R142, RZ, 0xc0, !PT ;  /* 0x0000008e9d8e7212 */ /* 0x000fe400078ec0ff */
[--C-:B------:R-:W-:Y:S02]  /*1f720*/  HSET2.LE.AND R141, R0, R192.reuse, PT ;  /* 0x000000c0008d7233 */ /* 0x100fe40003803000 */
[----:B------:R-:W-:Y:S02]  /*1f730*/  LOP3.LUT R143, R156, R143, RZ, 0xc0, !PT ;  /* 0x0000008f9c8f7212 */ /* 0x000fe400078ec0ff */
[----:B------:R-:W-:Y:S02]  /*1f740*/  LOP3.LUT R0, R173, R252, R178, 0x96, !PT ;  /* 0x000000fcad007212 */ /* 0x000fe400078e96b2 */
[----:B------:R-:W-:Y:S01]  /*1f750*/  LOP3.LUT R141, R158, R141, RZ, 0xc0, !PT ;  /* 0x0000008d9e8d7212 */ /* 0x000fe200078ec0ff */
[----:B------:R-:W-:Y:S01]  /*1f760*/  LDSM.16.MT88.4 R176, [R197+0x19800] ;  /* 0x01980000c5b0783b */ /* 0x000fe20000004200 */
[----:B------:R-:W-:Y:S02]  /*1f770*/  LOP3.LUT R134, R172, 0xffff, RZ, 0xc0, !PT ;  /* 0x0000ffffac867812 */ /* 0x000fe400078ec0ff */
[----:B------:R-:W-:Y:S02]  /*1f780*/  LOP3.LUT R2, R0, 0xffff, RZ, 0xc0, !PT ;  /* 0x0000ffff00027812 */ /* 0x000fe400078ec0ff */
[----:B------:R-:W-:Y:S01]  /*1f790*/  SHF.R.U32.HI R134, RZ, 0x8, R134 ;  /* 0x00000008ff867819 */ /* 0x000fe20000011686 */
[C---:B--2---:R-:W-:Y:S02]  /*1f7a0*/  HMMA.16816.F32.BF16 R4, R140.reuse, R148, R4 ;  /* 0x000000948c04723c */ /* 0x044fe40000041804 */
[----:B------:R-:W-:Y:S04]  /*1f7b0*/  LDSM.16.MT88.4 R156, [R196+0x19000] ;  /* 0x01900000c49c783b */ /* 0x000fe80000004200 */
[C---:B------:R-:W-:Y:S04]  /*1f7c0*/  HMMA.16816.F32.BF16 R8, R140.reuse, R150, R8 ;  /* 0x000000968c08723c */ /* 0x040fe80000041808 */
[----:B------:R-:W2:Y:S02]  /*1f7d0*/  LDSM.16.MT88.4 R148, [R171+0x1a800] ;  /* 0x01a80000ab94783b */ /* 0x000ea40000004200 */
[C---:B-1----:R-:W-:Y:S06]  /*1f7e0*/  HMMA.16816.F32.BF16 R12, R140.reuse, R152, R12 ;  /* 0x000000988c0c723c */ /* 0x042fec000004180c */
        /* <DEDUP_REMOVED lines=30> */
[C---:B------:R-:W-:Y:S05]  /*1f9d0*/  HMMA.16816.F32.BF16 R96, R140.reuse, R146, R96 ;  /* 0x000000928c60723c */ /* 0x040fea0000041860 */
[----:B------:R-:W-:Y:S01]  /*1f9e0*/  LOP3.LUT R145, R172, 0xff, RZ, 0xc0, !PT ;  /* 0x000000ffac917812 */ /* 0x000fe200078ec0ff */
[C---:B--2---:R-:W-:Y:S05]  /*1f9f0*/  HMMA.16816.F32.BF16 R100, R140.reuse, R148, R100 ;  /* 0x000000948c64723c */ /* 0x044fea0000041864 */
[----:B------:R-:W-:Y:S01]  /*1fa00*/  LOP3.LUT R144, R0, 0xff, RZ, 0xc0, !PT ;  /* 0x000000ff00907812 */ /* 0x000fe200078ec0ff */
[C---:B------:R-:W-:Y:S05]  /*1fa10*/  HMMA.16816.F32.BF16 R104, R140.reuse, R150, R104 ;  /* 0x000000968c68723c */ /* 0x040fea0000041868 */
[----:B------:R-:W-:Y:S01]  /*1fa20*/  SHF.R.U32.HI R148, RZ, 0x8, R2 ;  /* 0x00000008ff947819 */ /* 0x000fe20000011602 */
[C---:B-1----:R-:W-:Y:S05]  /*1fa30*/  HMMA.16816.F32.BF16 R108, R140.reuse, R152, R108 ;  /* 0x000000988c6c723c */ /* 0x042fea000004186c */
[----:B------:R-:W-:Y:S01]  /*1fa40*/  PRMT R150, R145, 0x5410, R134 ;  /* 0x0000541091967816 */ /* 0x000fe20000000086 */
[C---:B------:R-:W-:Y:S01]  /*1fa50*/  HMMA.16816.F32.BF16 R112, R140.reuse, R154, R112 ;  /* 0x0000009a8c70723c */ /* 0x040fe20000041870 */
[----:B------:R-:W-:Y:S04]  /*1fa60*/  LDSM.16.MT88.4 R152, [R171+0x19000] ;  /* 0x01900000ab98783b */ /* 0x000fe80000004200 */
[----:B------:R-:W-:Y:S01]  /*1fa70*/  PRMT R148, R144, 0x5410, R148 ;  /* 0x0000541090947816 */ /* 0x000fe20000000094 */
[C---:B----4-:R-:W-:Y:S03]  /*1fa80*/  HMMA.16816.F32.BF16 R116, R140.reuse, R136, R116 ;  /* 0x000000888c74723c */ /* 0x050fe60000041874 */
[----:B------:R-:W1:Y:S02]  /*1fa90*/  LDSM.16.MT88.4 R144, [R197+0x1e800] ;  /* 0x01e80000c590783b */ /* 0x000e640000004200 */
[----:B------:R-:W-:Y:S01]  /*1faa0*/  SHF.R.U32.HI R2, RZ, 0x10, R172 ;  /* 0x00000010ff027819 */ /* 0x000fe200000116ac */
[C---:B------:R-:W-:Y:S05]  /*1fab0*/  HMMA.16816.F32.BF16 R120, R140.reuse, R138, R120 ;  /* 0x0000008a8c78723c */ /* 0x040fea0000041878 */
[----:B------:R-:W-:Y:S01]  /*1fac0*/  SHF.R.U32.HI R134, RZ, 0x10, R0 ;  /* 0x00000010ff867819 */ /* 0x000fe20000011600 */
[----:B------:R-:W-:Y:S01]  /*1fad0*/  LDSM.16.MT88.4 R136, [R197+0x19000] ;  /* 0x01900000c588783b */ /* 0x000fe20000004200 */
[--C-:B------:R-:W-:Y:S04]  /*1fae0*/  HSET2.LE.AND R148, R148, R192.reuse, PT ;  /* 0x000000c094947233 */ /* 0x100fe80003803000 */
[----:B------:R-:W-:Y:S02]  /*1faf0*/  SHF.R.U32.HI R172, RZ, 0x18, R172 ;  /* 0x00000018ffac7819 */ /* 0x000fe400000116ac */
[----:B------:R-:W-:Y:S02]  /*1fb00*/  LOP3.LUT R2, R2, 0xff, RZ, 0xc0, !PT ;  /* 0x000000ff02027812 */ /* 0x000fe400078ec0ff */
[----:B------:R-:W-:Y:S02]  /*1fb10*/  SHF.R.U32.HI R0, RZ, 0x18, R0 ;  /* 0x00000018ff007819 */ /* 0x000fe40000011600 */
[----:B------:R-:W-:Y:S02]  /*1fb20*/  LOP3.LUT R134, R134, 0xff, RZ, 0xc0, !PT ;  /* 0x000000ff86867812 */ /* 0x000fe400078ec0ff */
[----:B------:R-:W-:Y:S02]  /*1fb30*/  LOP3.LUT R148, R160, R148, RZ, 0xc0, !PT ;  /* 0x00000094a0947212 */ /* 0x000fe400078ec0ff */
[----:B------:R-:W-:Y:S01]  /*1fb40*/  PRMT R2, R2, 0x5410, R172 ;  /* 0x0000541002027816 */ /* 0x000fe200000000ac */
[----:B------:R-:W2:Y:S01]  /*1fb50*/  LDSM.16.MT88.4 R160, [R198+0x19000] ;  /* 0x01900000c6a0783b */ /* 0x000ea20000004200 */
[----:B------:R-:W-:Y:S02]  /*1fb60*/  PRMT R0, R134, 0x5410, R0 ;  /* 0x0000541086007816 */ /* 0x000fe40000000000 */
[--C-:B------:R-:W-:Y:S02]  /*1fb70*/  HSET2.LE.AND R150, R150, R192.reuse, PT ;  /* 0x000000c096967233 */ /* 0x100fe40003803000 */
[--C-:B------:R-:W-:Y:S02]  /*1fb80*/  HSET2.LE.AND R151, R2, R192.reuse, PT ;  /* 0x000000c002977233 */ /* 0x100fe40003803000 */
[--C-:B------:R-:W-:Y:S02]  /*1fb90*/  HSET2.LE.AND R149, R0, R192.reuse, PT ;  /* 0x000000c000957233 */ /* 0x100fe40003803000 */
[----:B------:R-:W-:Y:S02]  /*1fba0*/  LOP3.LUT R0, R175, R182, R180, 0x96, !PT ;  /* 0x000000b6af007212 */ /* 0x000fe400078e96b4 */
[----:B------:R-:W-:Y:S01]  /*1fbb0*/  LDSM.16.MT88.4 R180, [R171+0x1b800] ;  /* 0x01b80000abb4783b */ /* 0x000fe20000004200 */
[----:B------:R-:W-:Y:S02]  /*1fbc0*/  LOP3.LUT R149, R165, R149, RZ, 0xc0, !PT ;  /* 0x00000095a5957212 */ /* 0x000fe400078ec0ff */
[----:B------:R-:W-:Y:S01]  /*1fbd0*/  LOP3.LUT R150, R164, R150, RZ, 0xc0, !PT ;  /* 0x00000096a4967212 */ /* 0x000fe200078ec0ff */
[C---:B-1----:R-:W-:Y:S03]  /*1fbe0*/  HMMA.16816.F32.BF16 R124, R140.reuse, R144, R124 ;  /* 0x000000908c7c723c */ /* 0x042fe6000004187c */
[----:B------:R-:W-:Y:S02]  /*1fbf0*/  LOP3.LUT R151, R166, R151, RZ, 0xc0, !PT ;  /* 0x00000097a6977212 */ /* 0x000fe400078ec0ff */
[C---:B------:R-:W-:Y:S01]  /*1fc00*/  LOP3.LUT R134, R174.reuse, 0xffff, RZ, 0xc0, !PT ;  /* 0x0000ffffae867812 */ /* 0x040fe200078ec0ff */
[----:B------:R-:W-:Y:S01]  /*1fc10*/  HMMA.16816.F32.BF16 R128, R140, R146, R128 ;  /* 0x000000928c80723c */ /* 0x000fe20000041880 */
[----:B------:R-:W1:Y:S04]  /*1fc20*/  LDSM.16.MT88.4 R140, [R171+0x1b000] ;  /* 0x01b00000ab8c783b */ /* 0x000e680000004200 */
[----:B------:R-:W-:Y:S01]  /*1fc30*/  LOP3.LUT R2, R174, 0xff, RZ, 0xc0, !PT ;  /* 0x000000ffae027812 */ /* 0x000fe200078ec0ff */
[C---:B------:R-:W-:Y:S03]  /*1fc40*/  HMMA.16816.F32.BF16 R4, R148.reuse, R152, R4 ;  /* 0x000000989404723c */ /* 0x040fe60000041804 */
[----:B------:R-:W3:Y:S02]  /*1fc50*/  LDSM.16.MT88.4 R144, [R196+0x1b000] ;  /* 0x01b00000c490783b */ /* 0x000ee40000004200 */
[----:B------:R-:W-:Y:S01]  /*1fc60*/  SHF.R.U32.HI R134, RZ, 0x8, R134 ;  /* 0x00000008ff867819 */ /* 0x000fe20000011686 */
[C---:B------:R-:W-:Y:S05]  /*1fc70*/  HMMA.16816.F32.BF16 R8, R148.reuse, R154, R8 ;  /* 0x0000009a9408723c */ /* 0x040fea0000041808 */
[----:B------:R-:W4:Y:S01]  /*1fc80*/  LDSM.16.MT88.4 R152, [R198+0x1b000] ;  /* 0x01b00000c698783b */ /* 0x000f220000004200 */
[C---:B------:R-:W-:Y:S05]  /*1fc90*/  HMMA.16816.F32.BF16 R12, R148.reuse, R156, R12 ;  /* 0x0000009c940c723c */ /* 0x040fea000004180c */
[----:B------:R-:W-:Y:S01]  /*1fca0*/  SHF.R.U32.HI R175, RZ, 0x10, R174 ;  /* 0x00000010ffaf7819 */ /* 0x000fe200000116ae */
[C---:B------:R-:W-:Y:S01]  /*1fcb0*/  HMMA.16816.F32.BF16 R16, R148.reuse, R158, R16 ;  /* 0x0000009e9410723c */ /* 0x040fe20000041810 */
[----:B------:R-:W5:Y:S04]  /*1fcc0*/  LDSM.16.MT88.4 R156, [R197+0x1b000] ;  /* 0x01b00000c59c783b */ /* 0x000f680000004200 */
[----:B------:R-:W-:Y:S01]  /*1fcd0*/  LOP3.LUT R172, R0, 0xff, RZ, 0xc0, !PT ;  /* 0x000000ff00ac7812 */ /* 0x000fe200078ec0ff */
[C---:B--2---:R-:W-:Y:S05]  /*1fce0*/  HMMA.16816.F32.BF16 R20, R148.reuse, R160, R20 ;  /* 0x000000a09414723c */ /* 0x044fea0000041814 */
[----:B------:R-:W-:Y:S01]  /*1fcf0*/  SHF.R.U32.HI R173, RZ, 0x18, R0 ;  /* 0x00000018ffad7819 */ /* 0x000fe20000011600 */
[C---:B------:R-:W-:Y:S01]  /*1fd00*/  HMMA.16816.F32.BF16 R24, R148.reuse, R162, R24 ;  /* 0x000000a29418723c */ /* 0x040fe20000041818 */
[----:B------:R-:W2:Y:S04]  /*1fd10*/  LDSM.16.MT88.4 R160, [R171+0x1d000] ;  /* 0x01d00000aba0783b */ /* 0x000ea80000004200 */
[----:B------:R-:W-:Y:S01]  /*1fd20*/  LOP3.LUT R175, R175, 0xff, RZ, 0xc0, !PT ;  /* 0x000000ffafaf7812 */ /* 0x000fe200078ec0ff */
        /* <DEDUP_REMOVED lines=21> */
[C---:B-1----:R-:W-:Y:S06]  /*1fe80*/  HMMA.16816.F32.BF16 R84, R148.reuse, R140, R84 ;  /* 0x0000008c9454723c */ /* 0x042fec0000041854 */
[C---:B------:R-:W-:Y:S05]  /*1fe90*/  HMMA.16816.F32.BF16 R88, R148.reuse, R142, R88 ;  /* 0x0000008e9458723c */ /* 0x040fea0000041858 */
[----:B------:R-:W-:Y:S01]  /*1fea0*/  SHF.R.U32.HI R140, RZ, 0x18, R174 ;  /* 0x00000018ff8c7819 */ /* 0x000fe200000116ae */
[C---:B---3--:R-:W-:Y:S05]  /*1feb0*/  HMMA.16816.F32.BF16 R92, R148.reuse, R144, R92 ;  /* 0x00000090945c723c */ /* 0x048fea000004185c */
[----:B------:R-:W-:Y:S01]  /*1fec0*/  PRMT R174, R2, 0x5410, R134 ;  /* 0x0000541002ae7816 */ /* 0x000fe20000000086 */
[C---:B------:R-:W-:Y:S01]  /*1fed0*/  HMMA.16816.F32.BF16 R96, R148.reuse, R146, R96 ;  /* 0x000000929460723c */ /* 0x040fe20000041860 */
[----:B------:R-:W-:Y:S04]  /*1fee0*/  LDSM.16.MT88.4 R144, [R198+0x19800] ;  /* 0x01980000c690783b */ /* 0x000fe80000004200 */
[--C-:B------:R-:W-:Y:S01]  /*1fef0*/  HSET2.LE.AND R174, R174, R192.reuse, PT ;  /* 0x000000c0aeae7233 */ /* 0x100fe20003803000 */
[C---:B----4-:R-:W-:Y:S05]  /*1ff00*/  HMMA.16816.F32.BF16 R100, R148.reuse, R152, R100 ;  /* 0x000000989464723c */ /* 0x050fea0000041864 */
[----:B------:R-:W-:Y:S01]  /*1ff10*/  PRMT R175, R175, 0x5410, R140 ;  /* 0x00005410afaf7816 */ /* 0x000fe2000000008c */
[C---:B------:R-:W-:Y:S01]  /*1ff20*/  HMMA.16816.F32.BF16 R104, R148.reuse, R154, R104 ;  /* 0x0000009a9468723c */ /* 0x040fe20000041868 */
[----:B------:R-:W-:Y:S04]  /*1ff30*/  LDSM.16.MT88.4 R152, [R196+0x19800] ;  /* 0x01980000c498783b */ /* 0x000fe80000004200 */
[--C-:B------:R-:W-:Y:S01]  /*1ff40*/  HSET2.LE.AND R175, R175, R192.reuse, PT ;  /* 0x000000c0afaf7233 */ /* 0x100fe20003803000 */
[C---:B-----5:R-:W-:Y:S05]  /*1ff50*/  HMMA.16816.F32.BF16 R108, R148.reuse, R156, R108 ;  /* 0x0000009c946c723c */ /* 0x060fea000004186c */
[----:B------:R-:W-:Y:S01]  /*1ff60*/  LOP3.LUT R174, R205, R174, RZ, 0xc0, !PT ;  /* 0x000000aecdae7212 */ /* 0x000fe200078ec0ff */
[C---:B------:R-:W-:Y:S05]  /*1ff70*/  HMMA.16816.F32.BF16 R112, R148.reuse, R158, R112 ;  /* 0x0000009e9470723c */ /* 0x040fea0000041870 */
[----:B------:R-:W-:Y:S01]  /*1ff80*/  LOP3.LUT R175, R3, R175, RZ, 0xc0, !PT ;  /* 0x000000af03af7212 */ /* 0x000fe200078ec0ff */
[C---:B--2---:R-:W-:Y:S05]  /*1ff90*/  HMMA.16816.F32.BF16 R116, R148.reuse, R160, R116 ;  /* 0x000000a09474723c */ /* 0x044fea0000041874 */
[----:B------:R-:W-:Y:S01]  /*1ffa0*/  LOP3.LUT R2, R0, 0xffff, RZ, 0xc0, !PT ;  /* 0x0000ffff00027812 */ /* 0x000fe200078ec0ff */
[C---:B------:R-:W-:Y:S01]  /*1ffb0*/  HMMA.16816.F32.BF16 R120, R148.reuse, R162, R120 ;  /* 0x000000a29478723c */ /* 0x040fe20000041878 */
[----:B------:R-:W1:Y:S04]  /*1ffc0*/  LDSM.16.MT88.4 R160, [R171+0x19800] ;  /* 0x01980000aba0783b */ /* 0x000e680000004200 */
[----:B------:R-:W-:Y:S01]  /*1ffd0*/  SHF.R.U32.HI R134, RZ, 0x10, R0 ;  /* 0x00000010ff867819 */ /* 0x000fe20000011600 */
[C---:B------:R-:W-:Y:S05]  /*1ffe0*/  HMMA.16816.F32.BF16 R124, R148.reuse, R136, R124 ;  /* 0x00000088947c723c */ /* 0x040fea000004187c */
[----:B------:R-:W-:Y:S01]  /*1fff0*/  SHF.R.U32.HI R2, RZ, 0x8, R2 ;  /* 0x00000008ff027819 */ /* 0x000fe20000011602 */
[----:B------:R-:W-:Y:S05]  /*20000*/  HMMA.16816.F32.BF16 R128, R148, R138, R128 ;  /* 0x0000008a9480723c */ /* 0x000fea0000041880 */
[----:B------:R-:W-:Y:S01]  /*20010*/  LOP3.LUT R134, R134, 0xff, RZ, 0xc0, !PT ;  /* 0x000000ff86867812 */ /* 0x000fe200078ec0ff */
[----:B------:R-:W-:Y:S01]  /*20020*/  IMAD.MOV.U32 R3, RZ, RZ, R133 ;  /* 0x000000ffff037224 */ /* 0x000fe200078e0085 */
[----:B------:R-:W-:Y:S04]  /*20030*/  PRMT R172, R172, 0x5410, R2 ;  /* 0x00005410acac7816 */ /* 0x000fe80000000002 */
[----:B------:R-:W-:Y:S01]  /*20040*/  PRMT R173, R134, 0x5410, R173 ;  /* 0x0000541086ad7816 */ /* 0x000fe200000000ad */
[----:B------:R-:W-:Y:S01]  /*20050*/  IMAD.MOV.U32 R134, RZ, RZ, R132 ;  /* 0x000000ffff867224 */ /* 0x000fe200078e0084 */
[--C-:B------:R-:W-:Y:S03]  /*20060*/  HSET2.LE.AND R172, R172, R192.reuse, PT ;  /* 0x000000c0acac7233 */ /* 0x100fe60003803000 */
[----:B------:R-:W-:Y:S02]  /*20070*/  HSET2.LE.AND R173, R173, R192, PT ;  /* 0x000000c0adad7233 */ /* 0x000fe40003803000 */
[----:B------:R-:W-:Y:S01]  /*20080*/  LOP3.LUT R172, R167, R172, RZ, 0xc0, !PT ;  /* 0x000000aca7ac7212 */ /* 0x000fe200078ec0ff */
[----:B------:R-:W2:Y:S02]  /*20090*/  LDSM.16.MT88.4 R192, [R197+0x1b800] ;  /* 0x01b80000c5c0783b */ /* 0x000ea40000004200 */
[----:B------:R-:W-:Y:S01]  /*200a0*/  LOP3.LUT R173, R135, R173, RZ, 0xc0, !PT ;  /* 0x000000ad87ad7212 */ /* 0x000fe200078ec0ff */
[----:B------:R-:W-:Y:S06]  /*200b0*/  IMAD.MOV.U32 R135, RZ, RZ, R240 ;  /* 0x000000ffff877224 */ /* 0x000fec00078e00f0 */
        /* <DEDUP_REMOVED lines=11> */
[C---:B------:R-:W-:Y:S05]  /*20170*/  HMMA.16816.F32.BF16 R140, R172.reuse, R176, R28 ;  /* 0x000000b0ac8c723c */ /* 0x040fea000004181c */
[----:B------:R-:W5:Y:S01]  /*20180*/  LDSM.16.MT88.4 R24, [R196+0x1f800] ;  /* 0x01f80000c418783b */ /* 0x000f620000004200 */
        /* <DEDUP_REMOVED lines=8> */
[C---:B------:R-:W-:Y:S06]  /*20210*/  HMMA.16816.F32.BF16 R56, R172.reuse, R190, R56 ;  /* 0x000000beac38723c */ /* 0x040fec0000041838 */
[C---:B--2---:R-:W-:Y:S06]  /*20220*/  HMMA.16816.F32.BF16 R60, R172.reuse, R192, R60 ;  /* 0x000000c0ac3c723c */ /* 0x044fec000004183c */
        /* <DEDUP_REMOVED lines=17> */
[----:B------:R-:W-:Y:S11]  /*20340*/  @!UPT UIADD3 URZ, URZ, URZ, URZ ;  /* 0x0000003f3f3ff290 */ /* 0x000ff6000fffe03f */
[----:B------:R-:W-:Y:S01]  /*20350*/  @!UPT UIADD3 URZ, URZ, URZ, URZ ;  /* 0x0000003f3f3ff290 */ /* 0x000fe2000fffe03f */
[----:B------:R-:W-:Y:S11]  /*20360*/  @P1 BRA `(.L_x_2304) ;  /* 0xffffff9800801947 */ /* 0x000ff6000383ffff */
.L_x_2301:
[----:B------:R1:W5:Y:S04]  /*20370*/  LDL R9, [R1+0xc4] ;  /* 0x0000c40001097983 */ /* 0x0003680000100800 */
[----:B------:R1:W5:Y:S04]  /*20380*/  LDL R8, [R1+0xc8] ;  /* 0x0000c80001087983 */ /* 0x0003680000100800 */
[----:B-----5:R1:W5:Y:S04]  /*20390*/  LD.E R182, desc[UR4][R168.64+0xd8] ;  /* 0x0000d804a8b67980 */ /* 0x020368000c101900 */
[----:B------:R1:W5:Y:S01]  /*203a0*/  LD.E R6, desc[UR4][R168.64+0x17c] ;  /* 0x00017c04a8067980 */ /* 0x000362000c101900 */
[----:B------:R-:W-:-:S03]  /*203b0*/  UMOV UR6, 0xffffffff ;  /* 0xffffffff00067882 */ /* 0x000fc60000000000 */
[----:B------:R-:W-:Y:S05]  /*203c0*/  BRA.DIV UR6, `(.L_x_2305) ;  /* 0x0000002206907947 */ /* 0x000fea000b800000 */
[----:B------:R-:W2:Y:S04]  /*203d0*/  SHFL.BFLY PT, R5, R9, 0x2, 0x1f ;  /* 0x0c401f0009057f89 */ /* 0x000ea800000e0000 */
[----:B------:R-:W3:Y:S01]  /*203e0*/  SHFL.BFLY PT, R2, R8, 0x2, 0x1f ;  /* 0x0c401f0008027f89 */ /* 0x000ee200000e0000 */
[----:B--2---:R-:W-:Y:S01]  /*203f0*/  FADD.FTZ R5, R5, R9 ;  /* 0x0000000905057221 */ /* 0x004fe20000010000 */
[----:B---3--:R-:W-:-:S04]  /*20400*/  FADD.FTZ R2, R2, R8 ;  /* 0x0000000802027221 */ /* 0x008fc80000010000 */
[----:B------:R-:W2:Y:S04]  /*20410*/  SHFL.BFLY PT, R7, R5, 0x1, 0x1f ;  /* 0x0c201f0005077f89 */ /* 0x000ea800000e0000 */
[----:B------:R3:W4:Y:S01]  /*20420*/  SHFL.BFLY PT, R0, R2, 0x1, 0x1f ;  /* 0x0c201f0002007f89 */ /* 0x00072200000e0000 */
[----:B--2---:R-:W-:-:S07]  /*20430*/  FADD.FTZ R135, R5, R7 ;  /* 0x0000000705877221 */ /* 0x004fce0000010000 */
.L_x_2324:
[----:B------:R-:W2:Y:S01]  /*20440*/  LDL R185, [R1+0x118] ;  /* 0x0001180001b97983 */ /* 0x000ea20000100800 */
[----:B------:R-:W-:Y:S01]  /*20450*/  FSETP.NE.FTZ.AND P3, PT, R135, RZ, PT ;  /* 0x000000ff8700720b */ /* 0x000fe20003f75000 */
[----:B----4-:R-:W-:Y:S01]  /*20460*/  FADD.FTZ R134, R2, R0 ;  /* 0x0000000002867221 */ /* 0x010fe20000010000 */
[----:B---3--:R-:W-:Y:S01]  /*20470*/  MOV R2, 0x3f800000 ;  /* 0x3f80000000027802 */ /* 0x008fe20000000f00 */
[----:B------:R-:W3:Y:S01]  /*20480*/  S2UR UR6, SR_CgaCtaId ;  /* 0x00000000000679c3 */ /* 0x000ee20000008800 */
[----:B------:R-:W-:Y:S01]  /*20490*/  MOV R0, 0x3f800000 ;  /* 0x3f80000000007802 */ /* 0x000fe20000000f00 */
[----:B------:R-:W-:Y:S01]  /*204a0*/  UMOV UR7, 0x400 ;  /* 0x0000040000077882 */ /* 0x000fe20000000000 */
[----:B------:R-:W-:-:S07]  /*204b0*/  FSETP.NE.FTZ.AND P0, PT, R134, RZ, PT ;  /* 0x000000ff8600720b */ /* 0x000fce0003f15000 */
[----:B------:R-:W4:Y:S08]  /*204c0*/  @P3 MUFU.RCP R2, R135 ;  /* 0x0000008700023308 */ /* 0x000f300000001000 */
[----:B------:R-:W1:Y:S01]  /*204d0*/  @P0 MUFU.RCP R0, R134 ;  /* 0x0000008600000308 */ /* 0x000e620000001000 */
[----:B---3--:R-:W-:Y:S01]  /*204e0*/  ULEA UR6, UR6, UR7, 0x18 ;  /* 0x0000000706067291 */ /* 0x008fe2000f8ec03f */
[----:B----45:R-:W-:-:S04]  /*204f0*/  FMUL.FTZ R2, R6, R2 ;  /* 0x0000000206027220 */ /* 0x030fc80000410000 */
[C---:B------:R-:W-:Y:S01]  /*20500*/  FMUL.FTZ R170, R2.reuse, R37 ;  /* 0x0000002502aa7220 */ /* 0x040fe20000410000 */
[C---:B------:R-:W-:Y:S01]  /*20510*/  FMUL.FTZ R37, R2.reuse, R85 ;  /* 0x0000005502257220 */ /* 0x040fe20000410000 */
[----:B------:R-:W-:Y:S01]  /*20520*/  FMUL.FTZ R84, R2, R84 ;  /* 0x0000005402547220 */ /* 0x000fe20000410000 */
[----:B------:R-:W3:Y:S01]  /*20530*/  S2R R85, SR_TID.X ;  /* 0x0000000000557919 */ /* 0x000ee20000002100 */
[----:B-1----:R-:W-:Y:S01]  /*20540*/  FMUL.FTZ R0, R6, R0 ;  /* 0x0000000006007220 */ /* 0x002fe20000410000 */
[C---:B------:R-:W-:Y:S01]  /*20550*/  FMUL.FTZ R181, R2.reuse, R160 ;  /* 0x000000a002b57220 */ /* 0x040fe20000410000 */
[C---:B------:R-:W-:Y:S01]  /*20560*/  FMUL.FTZ R160, R2.reuse, R45 ;  /* 0x0000002d02a07220 */ /* 0x040fe20000410000 */
[----:B------:R-:W-:Y:S01]  /*20570*/  FMUL.FTZ R45, R2, R69 ;  /* 0x00000045022d7220 */ /* 0x000fe20000410000 */
[C---:B------:R-:W-:Y:S01]  /*20580*/  FMUL.FTZ R69, R0.reuse, R50 ;  /* 0x0000003200457220 */ /* 0x040fe20000410000 */
[----:B------:R-:W-:Y:S01]  /*20590*/  FMUL.FTZ R3, R0, R51 ;  /* 0x0000003300037220 */ /* 0x000fe20000410000 */
[----:B------:R-:W-:Y:S01]  /*205a0*/  F2FP.BF16.F32.PACK_AB R37, R37, R84 ;  /* 0x000000542525723e */ /* 0x000fe200000010ff */
[C---:B------:R-:W-:Y:S01]  /*205b0*/  FMUL.FTZ R7, R2.reuse, R157 ;  /* 0x0000009d02077220 */ /* 0x040fe20000410000 */
[C---:B------:R-:W-:Y:S01]  /*205c0*/  FMUL.FTZ R174, R2.reuse, R141 ;  /* 0x0000008d02ae7220 */ /* 0x040fe20000410000 */
[C---:B------:R-:W-:Y:S01]  /*205d0*/  FMUL.FTZ R157, R2.reuse, R48 ;  /* 0x00000030029d7220 */ /* 0x040fe20000410000 */
[----:B------:R-:W-:Y:S01]  /*205e0*/  FMUL.FTZ R141, R2, R68 ;  /* 0x00000044028d7220 */ /* 0x000fe20000410000 */
[C---:B------:R-:W-:Y:S01]  /*205f0*/  FMUL.FTZ R68, R0.reuse, R54 ;  /* 0x0000003600447220 */ /* 0x040fe20000410000 */
[C---:B------:R-:W-:Y:S01]  /*20600*/  FMUL.FTZ R13, R0.reuse, R62 ;  /* 0x0000003e000d7220 */ /* 0x040fe20000410000 */
[----:B------:R-:W-:Y:S01]  /*20610*/  FMUL.FTZ R48, R0, R63 ;  /* 0x0000003f00307220 */ /* 0x000fe20000410000 */
        /* <DEDUP_REMOVED lines=17> */
[----:B---3--:R-:W-:Y:S01]  /*20730*/  SHF.R.S32.HI R84, RZ, 0x1f, R85 ;  /* 0x0000001fff547819 */ /* 0x008fe20000011455 */
[C---:B------:R-:W-:Y:S01]  /*20740*/  FMUL.FTZ R136, R2.reuse, R76 ;  /* 0x0000004c02887220 */ /* 0x040fe20000410000 */
[C---:B------:R-:W-:Y:S01]  /*20750*/  FMUL.FTZ R41, R2.reuse, R77 ;  /* 0x0000004d02297220 */ /* 0x040fe20000410000 */
[----:B------:R-:W-:Y:S01]  /*20760*/  FMUL.FTZ R171, R2, R36 ;  /* 0x0000002402ab7220 */ /* 0x000fe20000410000 */
[----:B------:R-:W-:Y:S01]  /*20770*/  LEA.HI R3, R84, R85, RZ, 0x2 ;  /* 0x0000005554037211 */ /* 0x000fe200078f10ff */
        /* <DEDUP_REMOVED lines=95> */
[--C-:B------:R-:W-:Y:S02]  /*20d70*/  SHF.R.S32.HI R13, RZ, 0x2, R3.reuse ;  /* 0x00000002ff0d7819 */ /* 0x100fe40000011403 */
[----:B------:R-:W-:Y:S02]  /*20d80*/  SHF.R.S32.HI R0, RZ, 0x1f, R3 ;  /* 0x0000001fff007819 */ /* 0x000fe40000011403 */
[----:B------:R-:W-:Y:S02]  /*20d90*/  F2FP.BF16.F32.PACK_AB R46, R46, R2 ;  /* 0x000000022e2e723e */ /* 0x000fe400000010ff */
[----:B------:R-:W-:Y:S02]  /*20da0*/  LEA.HI R0, R0, R13, RZ, 0x3 ;  /* 0x0000000d00007211 */ /* 0x000fe400078f18ff */
[----:B------:R-:W-:Y:S02]  /*20db0*/  F2FP.BF16.F32.PACK_AB R52, R52, R68 ;  /* 0x000000443434723e */ /* 0x000fe400000010ff */
[----:B------:R-:W-:-:S02]  /*20dc0*/  LOP3.LUT R0, R0, 0xfffffff8, RZ, 0xc0, !PT ;  /* 0xfffffff800007812 */ /* 0x000fc400078ec0ff */
[----:B------:R-:W-:Y:S02]  /*20dd0*/  LEA.HI R68, R84, R85, RZ, 0x5 ;  /* 0x0000005554447211 */ /* 0x000fe400078f28ff */
[----:B------:R-:W-:Y:S02]  /*20de0*/  IADD3 R2, R13, -R0, RZ ;  /* 0x800000000d027210 */ /* 0x000fe40007ffe0ff */
[----:B------:R-:W-:Y:S02]  /*20df0*/  LOP3.LUT R0, R3, 0x3ffffffc, RZ, 0xc0, !PT ;  /* 0x3ffffffc03007812 */ /* 0x000fe400078ec0ff */
[----:B------:R-:W-:Y:S02]  /*20e00*/  SHF.L.U32 R13, R2, 0x6, RZ ;  /* 0x00000006020d7819 */ /* 0x000fe400000006ff */
[----:B------:R-:W-:Y:S02]  /*20e10*/  F2FP.BF16.F32.PACK_AB R50, R50, R14 ;  /* 0x0000000e3232723e */ /* 0x000fe400000010ff */
[----:B------:R-:W-:-:S02]  /*20e20*/  SHF.R.S32.HI R3, RZ, 0x5, R68 ;  /* 0x00000005ff037819 */ /* 0x000fc40000011444 */
[----:B------:R-:W-:Y:S02]  /*20e30*/  IADD3 R0, -R0, R85, RZ ;  /* 0x0000005500007210 */ /* 0x000fe40007ffe1ff */
[----:B------:R-:W-:Y:S02]  /*20e40*/  LOP3.LUT R14, R13, 0x1c0, RZ, 0xc0, !PT ;  /* 0x000001c00d0e7812 */ /* 0x000fe400078ec0ff */
[----:B------:R-:W-:Y:S02]  /*20e50*/  LOP3.LUT R13, R2, 0x1, RZ, 0xc0, !PT ;  /* 0x00000001020d7812 */ /* 0x000fe400078ec0ff */
[----:B------:R-:W-:Y:S02]  /*20e60*/  LEA R0, R3, R0, 0x9 ;  /* 0x0000000003007211 */ /* 0x000fe400078e48ff */
[----:B------:R-:W-:Y:S02]  /*20e70*/  LEA.HI R3, R14, R14, RZ, 0x1d ;  /* 0x0000000e0e037211 */ /* 0x000fe400078fe8ff */
[----:B------:R-:W-:-:S02]  /*20e80*/  ISETP.NE.U32.AND P4, PT, R13, 0x1, PT ;  /* 0x000000010d00780c */ /* 0x000fc40003f85070 */
[----:B------:R-:W-:Y:S02]  /*20e90*/  LEA R0, R0, R3, 0x1 ;  /* 0x0000000300007211 */ /* 0x000fe400078e08ff */
[----:B------:R-:W-:Y:S02]  /*20ea0*/  R2P PR, R2, 0x6 ;  /* 0x0000000602007804 */ /* 0x000fe40000000000 */
[----:B------:R-:W-:Y:S02]  /*20eb0*/  F2FP.BF16.F32.PACK_AB R5, R5, R183 ;  /* 0x000000b70505723e */ /* 0x000fe400000010ff */
[----:B------:R-:W-:Y:S02]  /*20ec0*/  LEA R0, R0, UR6, 0x1 ;  /* 0x0000000600007c11 */ /* 0x000fe4000f8e08ff */
[----:B------:R-:W-:Y:S02]  /*20ed0*/  MOV R3, 0x20 ;  /* 0x0000002000037802 */ /* 0x000fe40000000f00 */
[----:B------:R-:W-:Y:S01]  /*20ee0*/  F2FP.BF16.F32.PACK_AB R4, R4, R166 ;  /* 0x000000a60404723e */ /* 0x000fe200000010ff */
[----:B------:R1:W-:Y:S01]  /*20ef0*/  STS [R0], R5 ;  /* 0x0000000500007388 */ /* 0x0003e20000000800 */
[----:B------:R-:W-:-:S02]  /*20f00*/  SEL R3, R3, 0xffffffe0, !P1 ;  /* 0xffffffe003037807 */ /* 0x000fc40004800000 */
[----:B------:R-:W-:Y:S01]  /*20f10*/  IADD3 R2, R0, -0x10, RZ ;  /* 0xfffffff000027810 */ /* 0x000fe20007ffe0ff */
[----:B------:R3:W-:Y:S01]  /*20f20*/  STS [R0+0x400], R4 ;  /* 0x0004000400007388 */ /* 0x0007e20000000800 */
[----:B------:R-:W-:Y:S02]  /*20f30*/  F2FP.BF16.F32.PACK_AB R6, R6, R181 ;  /* 0x000000b50606723e */ /* 0x000fe400000010ff */
[----:B------:R-:W-:Y:S02]  /*20f40*/  F2FP.BF16.F32.PACK_AB R8, R8, R162 ;  /* 0x000000a20808723e */ /* 0x000fe400000010ff */
[----:B------:R-:W-:Y:S02]  /*20f50*/  @P4 IADD3 R2, R0, 0x10, RZ ;  /* 0x0000001000024810 */ /* 0x000fe40007ffe0ff */
        /* <DEDUP_REMOVED lines=9> */
[----:B-1----:R-:W-:Y:S02]  /*20ff0*/  MOV R5, 0x40 ;  /* 0x0000004000057802 */ /* 0x002fe40000000f00 */
[----:B------:R-:W-:-:S02]  /*21000*/  F2FP.BF16.F32.PACK_AB R66, R147, R146 ;  /* 0x000000929342723e */ /* 0x000fc400000010ff */
[----:B---3--:R-:W-:Y:S02]  /*21010*/  IADD3 R4, R0, R3, RZ ;  /* 0x0000000300047210 */ /* 0x008fe40007ffe0ff */
[----:B------:R-:W-:Y:S02]  /*21020*/  SEL R5, R5, 0xffffffc0, !P2 ;  /* 0xffffffc005057807 */ /* 0x000fe40005000000 */
[----:B------:R-:W-:Y:S01]  /*21030*/  IADD3 R3, R3, R2, RZ ;  /* 0x0000000203037210 */ /* 0x000fe20007ffe0ff */
[----:B------:R1:W-:Y:S01]  /*21040*/  STS [R4], R7 ;  /* 0x0000000704007388 */ /* 0x0003e20000000800 */
[----:B------:R-:W-:Y:S02]  /*21050*/  F2FP.BF16.F32.PACK_AB R65, R174, R175 ;  /* 0x000000afae41723e */ /* 0x000fe400000010ff */
[----:B------:R-:W-:Y:S01]  /*21060*/  F2FP.BF16.F32.PACK_AB R64, R64, R142 ;  /* 0x0000008e4040723e */ /* 0x000fe200000010ff */
[----:B------:R-:W-:Y:S01]  /*21070*/  STS [R4+0x400], R11 ;  /* 0x0004000b04007388 */ /* 0x000fe20000000800 */
[----:B----4-:R-:W-:-:S02]  /*21080*/  IADD3 R6, R4, R5, RZ ;  /* 0x0000000504067210 */ /* 0x010fc40007ffe0ff */
[----:B------:R-:W-:Y:S01]  /*21090*/  F2FP.BF16.F32.PACK_AB R63, R172, R173 ;  /* 0x000000adac3f723e */ /* 0x000fe200000010ff */
[----:B------:R-:W-:Y:S01]  /*210a0*/  STS [R3], R10 ;  /* 0x0000000a03007388 */ /* 0x000fe20000000800 */
[----:B------:R-:W-:Y:S02]  /*210b0*/  IADD3 R8, R5, R2, RZ ;  /* 0x0000000205087210 */ /* 0x000fe40007ffe0ff */
[----:B------:R-:W-:Y:S01]  /*210c0*/  F2FP.BF16.F32.PACK_AB R62, R139, R138 ;  /* 0x0000008a8b3e723e */ /* 0x000fe200000010ff */
[----:B------:R-:W-:Y:S01]  /*210d0*/  STS [R3+0x400], R9 ;  /* 0x0004000903007388 */ /* 0x000fe20000000800 */
[----:B------:R-:W-:Y:S02]  /*210e0*/  F2FP.BF16.F32.PACK_AB R61, R170, R171 ;  /* 0x000000abaa3d723e */ /* 0x000fe400000010ff */
[----:B------:R-:W-:Y:S02]  /*210f0*/  F2FP.BF16.F32.PACK_AB R60, R60, R77 ;  /* 0x0000004d3c3c723e */ /* 0x000fe400000010ff */
[----:B------:R-:W-:-:S02]  /*21100*/  F2FP.BF16.F32.PACK_AB R59, R164, R165 ;  /* 0x000000a5a43b723e */ /* 0x000fc400000010ff */
[----:B------:R-:W-:Y:S02]  /*21110*/  F2FP.BF16.F32.PACK_AB R58, R73, R76 ;  /* 0x0000004c493a723e */ /* 0x000fe400000010ff */
[----:B------:R-:W-:Y:S02]  /*21120*/  F2FP.BF16.F32.PACK_AB R57, R160, R161 ;  /* 0x000000a1a039723e */ /* 0x000fe400000010ff */
[----:B------:R-:W-:Y:S02]  /*21130*/  F2FP.BF16.F32.PACK_AB R56, R56, R72 ;  /* 0x000000483838723e */ /* 0x000fe400000010ff */
[-C--:B-1----:R-:W-:Y:S02]  /*21140*/  IADD3 R7, R0, R5.reuse, RZ ;  /* 0x0000000500077210 */ /* 0x082fe40007ffe0ff */
        /* <DEDUP_REMOVED lines=34> */
[----:B--2---:R-:W-:Y:S01]  /*21370*/  ISETP.NE.AND P1, PT, R185, -0x1, PT ;  /* 0xffffffffb900780c */ /* 0x004fe20003f25270 */
        /* <DEDUP_REMOVED lines=59> */
[----:B-1----:R-:W4:Y:S04]  /*21730*/  @!P1 LD.E.64 R2, desc[UR4][R168.64+0x80] ;  /* 0x00008004a8029980 */ /* 0x002f28000c101b00 */
[----:B------:R-:W4:Y:S04]  /*21740*/  LD.E.U16 R0, desc[UR4][R168.64+0x1c8] ;  /* 0x0001c804a8007980 */ /* 0x000f28000c101500 */
[----:B--2---:R1:W5:Y:S04]  /*21750*/  LD.E.64 R14, desc[UR4][R168.64+0x70] ;  /* 0x00007004a80e7980 */ /* 0x004368000c101b00 */
[----:B---3--:R1:W5:Y:S04]  /*21760*/  LD.E.64 R16, desc[UR4][R168.64+0x90] ;  /* 0x00009004a8107980 */ /* 0x008368000c101b00 */
[----:B----4-:R-:W2:Y:S01]  /*21770*/  @P1 LD.E.64 R4, desc[UR4][R168.64+0x88] ;  /* 0x00008804a8041980 */ /* 0x010ea2000c101b00 */
[----:B------:R-:W3:Y:S01]  /*21780*/  S2R R184, SR_CTAID.Y ;  /* 0x0000000000b87919 */ /* 0x000ee20000002600 */
[----:B------:R-:W4:Y:S08]  /*21790*/  @P3 MUFU.LG2 R9, R135 ;  /* 0x0000008700093308 */ /* 0x000f300000000c00 */
[----:B------:R-:W1:Y:S01]  /*217a0*/  @P0 MUFU.LG2 R10, R134 ;  /* 0x00000086000a0308 */ /* 0x000e620000000c00 */
[----:B--2---:R-:W-:-:S02]  /*217b0*/  @P1 IMAD R8, R5, R185, RZ ;  /* 0x000000b905081224 */ /* 0x004fc400078e02ff */
[----:B------:R-:W-:Y:S02]  /*217c0*/  @P1 IMAD.WIDE.U32 R6, R4, R185, RZ ;  /* 0x000000b904061225 */ /* 0x000fe400078e00ff */
[----:B------:R2:W5:Y:S02]  /*217d0*/  @!P1 LD.E.64 R4, desc[UR4][R168.64+0x88] ;  /* 0x00008804a8049980 */ /* 0x000564000c101b00 */
[----:B---3--:R-:W-:Y:S01]  /*217e0*/  @!P1 IMAD R11, R3, R184, RZ ;  /* 0x000000b8030b9224 */ /* 0x008fe200078e02ff */
[C---:B------:R-:W-:Y:S02]  /*217f0*/  PRMT R3, R0.reuse, 0x7770, RZ ;  /* 0x0000777000037816 */ /* 0x040fe400000000ff */
[----:B------:R-:W-:Y:S02]  /*21800*/  PRMT R0, R0, 0x7771, RZ ;  /* 0x0000777100007816 */ /* 0x000fe400000000ff */
[----:B------:R-:W-:-:S04]  /*21810*/  ISETP.NE.AND P2, PT, R3, RZ, PT ;  /* 0x000000ff0300720c */ /* 0x000fc80003f45270 */
[----:B------:R-:W-:Y:S02]  /*21820*/  ISETP.NE.OR P5, PT, R0, RZ, !P2 ;  /* 0x000000ff0000720c */ /* 0x000fe400057a5670 */
[----:B------:R-:W-:Y:S01]  /*21830*/  @!P1 SHF.R.S32.HI R12, RZ, 0x1f, R184 ;  /* 0x0000001fff0c9819 */ /* 0x000fe200000114b8 */
[----:B----4-:R-:W-:Y:S01]  /*21840*/  @P3 FMUL.FTZ R9, R9, 0.69314718246459960938 ;  /* 0x3f31721809093820 */ /* 0x010fe20000410000 */
[----:B------:R-:W-:-:S03]  /*21850*/  @P1 MOV R18, R6 ;  /* 0x0000000600121202 */ /* 0x000fc60000000f00 */
[C---:B------:R-:W-:Y:S02]  /*21860*/  @!P1 IMAD R11, R2.reuse, R12, R11 ;  /* 0x0000000c020b9224 */ /* 0x040fe400078e020b */
[----:B------:R-:W-:-:S04]  /*21870*/  @!P1 IMAD.WIDE.U32 R2, R2, R184, RZ ;  /* 0x000000b802029225 */ /* 0x000fc800078e00ff */
[----:B-1----:R-:W-:Y:S01]  /*21880*/  @P0 FMUL.FTZ R6, R10, 0.69314718246459960938 ;  /* 0x3f3172180a060820 */ /* 0x002fe20000410000 */
[----:B------:R-:W-:Y:S01]  /*21890*/  BSSY B1, `(.L_x_2306) ;  /* 0x0000016000017945 */ /* 0x000fe20003800000 */
[----:B------:R-:W-:Y:S02]  /*218a0*/  @P1 IADD3 R19, R7, R8, RZ ;  /* 0x0000000807131210 */ /* 0x000fe40007ffe0ff */
[----:B------:R-:W-:Y:S01]  /*218b0*/  MOV R12, 0x7f800000 ;  /* 0x7f800000000c7802 */ /* 0x000fe20000000f00 */
[C---:B------:R-:W-:Y:S01]  /*218c0*/  @P3 FFMA.FTZ R12, R182.reuse, R133, R9 ;  /* 0x00000085b60c3223 */ /* 0x040fe20000010009 */
[----:B------:R-:W-:Y:S01]  /*218d0*/  MOV R13, 0x7f800000 ;  /* 0x7f800000000d7802 */ /* 0x000fe20000000f00 */
[----:B------:R-:W-:Y:S01]  /*218e0*/  @P0 FFMA.FTZ R13, R182, R132, R6 ;  /* 0x00000084b60d0223 */ /* 0x000fe20000010006 */
[----:B------:R-:W-:Y:S02]  /*218f0*/  @!P1 IADD3 R19, R3, R11, RZ ;  /* 0x0000000b03139210 */ /* 0x000fe40007ffe0ff */
[----:B------:R-:W-:-:S02]  /*21900*/  @!P1 MOV R18, R2 ;  /* 0x0000000200129202 */ /* 0x000fc40000000f00 */
[----:B------:R-:W-:Y:S02]  /*21910*/  CS2R R2, SRZ ;  /* 0x0000000000027805 */ /* 0x000fe4000001ff00 */
[----:B------:R-:W-:Y:S01]  /*21920*/  PLOP3.LUT P4, PT, PT, PT, PT, 0x8, 0x0 ;  /* 0x000000000000781c */ /* 0x000fe20003f8e170 */
[----:B--2---:R-:W-:-:S12]  /*21930*/  @P5 BRA `(.L_x_2307) ;  /* 0x00000000002c5947 */ /* 0x004fd80003800000 */
[----:B------:R-:W-:Y:S01]  /*21940*/  ISETP.NE.AND P0, PT, R185, -0x1, PT ;  /* 0xffffffffb900780c */ /* 0x000fe20003f05270 */
[----:B------:R-:W-:Y:S01]  /*21950*/  BSSY B0, `(.L_x_2308) ;  /* 0x0000006000007945 */ /* 0x000fe20003800000 */
[----:B------:R-:W-:-:S11]  /*21960*/  PLOP3.LUT P4, PT, PT, PT, PT, 0x80, 0x0 ;  /* 0x000000000000781c */ /* 0x000fd60003f8f070 */
[----:B------:R-:W-:Y:S05]  /*21970*/  @P0 BRA `(.L_x_2309) ;  /* 0x00000000000c0947 */ /* 0x000fea0003800000 */
[----:B------:R-:W2:Y:S02]  /*21980*/  LD.E R0, desc[UR4][R168.64+0xb4] ;  /* 0x0000b404a8007980 */ /* 0x000ea4000c101900 */
[----:B--2---:R-:W-:-:S05]  /*21990*/  IMAD R185, R0, R184, RZ ;  /* 0x000000b800b97224 */ /* 0x004fca00078e02ff */
[----:B------:R1:W-:Y:S02]  /*219a0*/  STL [R1+0x118], R185 ;  /* 0x000118b901007387 */ /* 0x0003e40000100800 */
.L_x_2309:
[----:B------:R-:W-:Y:S05]  /*219b0*/  BSYNC B0 ;  /* 0x0000000000007941 */ /* 0x000fea0003800000 */
.L_x_2308:
[----:B------:R-:W-:Y:S01]  /*219c0*/  PRMT R0, RZ, 0x7610, R0 ;  /* 0x00007610ff007816 */ /* 0x000fe20000000000 */
[--C-:B------:R-:W-:Y:S01]  /*219d0*/  IMAD.MOV.U32 R2, RZ, RZ, R185.reuse ;  /* 0x000000ffff027224 */ /* 0x100fe200078e00b9 */
[----:B------:R-:W-:Y:S02]  /*219e0*/  SHF.R.S32.HI R3, RZ, 0x1f, R185 ;  /* 0x0000001fff037819 */ /* 0x000fe400000114b9 */
.L_x_2307:
[----:B------:R-:W-:Y:S05]  /*219f0*/  BSYNC B1 ;  /* 0x0000000000017941 */ /* 0x000fea0003800000 */
.L_x_2306:
[----:B------:R-:W-:-:S13]  /*21a00*/  LOP3.LUT P0, RZ, R0, 0xff, RZ, 0xc0, !PT ;  /* 0x000000ff00ff7812 */ /* 0x000fda000780c0ff */
[----:B------:R-:W2:Y:S01]  /*21a10*/  @P0 LD.E.64 R8, desc[UR4][R168.64+0xb0] ;  /* 0x0000b004a8080980 */ /* 0x000ea2000c101b00 */
[----:B------:R-:W-:Y:S01]  /*21a20*/  BSSY B0, `(.L_x_2310) ;  /* 0x0000009000007945 */ /* 0x000fe20003800000 */
[----:B------:R-:W-:Y:S01]  /*21a30*/  @P0 MOV R6, 0x1 ;  /* 0x0000000100060802 */ /* 0x000fe20000000f00 */
[----:B--2---:R-:W-:Y:S02]  /*21a40*/  @P0 IMAD R0, R8, R9, RZ ;  /* 0x0000000908000224 */ /* 0x004fe400078e02ff */
[----:B------:R-:W-:Y:S05]  /*21a50*/  @P0 BRA `(.L_x_2311) ;  /* 0x0000000000140947 */ /* 0x000fea0003800000 */
[----:B------:R-:W2:Y:S04]  /*21a60*/  @P2 LD.E R0, desc[UR4][R168.64+0xd4] ;  /* 0x0000d404a8002980 */ /* 0x000ea8000c101900 */
[----:B------:R-:W2:Y:S04]  /*21a70*/  LD.E R6, desc[UR4][R168.64+0x60] ;  /* 0x00006004a8067980 */ /* 0x000ea8000c101900 */
[----:B------:R-:W2:Y:S01]  /*21a80*/  @!P2 LD.E R0, desc[UR4][R168.64+0xb4] ;  /* 0x0000b404a800a980 */ /* 0x000ea2000c101900 */
[----:B------:R-:W-:Y:S01]  /*21a90*/  MOV R8, 0x1 ;  /* 0x0000000100087802 */ /* 0x000fe20000000f00 */
[----:B--2---:R-:W-:-:S02]  /*21aa0*/  IMAD R6, R0, R6, RZ ;  /* 0x0000000600067224 */ /* 0x004fc400078e02ff */
.L_x_2311:
[----:B------:R-:W-:Y:S05]  /*21ab0*/  BSYNC B0 ;  /* 0x0000000000007941 */ /* 0x000fea0003800000 */
.L_x_2310:
[----:B------:R2:W5:Y:S01]  /*21ac0*/  LDL R94, [R1+0x11c] ;  /* 0x00011c00015e7983 */ /* 0x0005620000100800 */
[----:B------:R-:W-:Y:S01]  /*21ad0*/  IMAD R6, R184, R6, RZ ;  /* 0x00000006b8067224 */ /* 0x000fe200078e02ff */
[----:B------:R-:W3:Y:S01]  /*21ae0*/  S2R R92, SR_CTAID.Z ;  /* 0x00000000005c7919 */ /* 0x000ee20000002700 */
[----:B------:R-:W-:-:S03]  /*21af0*/  LOP3.LUT R7, R68, 0xffffffe0, RZ, 0xc0, !PT ;  /* 0xffffffe044077812 */ /* 0x000fc600078ec0ff */
[----:B------:R-:W-:Y:S01]  /*21b00*/  SEL R6, R6, RZ, !P4 ;  /* 0x000000ff06067207 */ /* 0x000fe20006000000 */
[----:B------:R-:W4:Y:S01]  /*21b10*/  S2R R93, SR_CTAID.X ;  /* 0x00000000005d7919 */ /* 0x000f220000002500 */
[----:B------:R-:W-:Y:S01]  /*21b20*/  IMAD.IADD R7, R85, 0x1, -R7 ;  /* 0x0000000155077824 */ /* 0x000fe200078e0a07 */
[----:B------:R-:W-:Y:S05]  /*21b30*/  WARPSYNC.ALL ;  /* 0x0000000000007948 */ /* 0x000fea0003800000 */
[----:B------:R-:W-:Y:S01]  /*21b40*/  LOP3.LUT P2, RZ, R7, 0x3, RZ, 0xc0, !PT ;  /* 0x0000000307ff7812 */ /* 0x000fe2000784c0ff */
[----:B---3--:R-:W-:Y:S02]  /*21b50*/  IMAD R0, R92, R0, R6 ;  /* 0x000000005c007224 */ /* 0x008fe400078e0206 */
[----:B------:R2:W5:Y:S01]  /*21b60*/  LD.E.64 R6, desc[UR4][R168.64+0xa0] ;  /* 0x0000a004a8067980 */ /* 0x000562000c101b00 */
[----:B------:R-:W-:Y:S01]  /*21b70*/  BAR.SYNC.DEFER_BLOCKING 0x0 ;  /* 0x0000000000007b1d */ /* 0x000fe20000010000 */
[----:B----4-:R-:W-:-:S05]  /*21b80*/  IMAD R9, R93, R8, RZ ;  /* 0x000000085d097224 */ /* 0x010fca00078e02ff */
[----:B------:R2:W3:Y:S04]  /*21b90*/  LDS.128 R32, [R224] ;  /* 0x00000000e0207984 */ /* 0x0004e80000000c00 */
[----:B------:R2:W4:Y:S04]  /*21ba0*/  LDS.128 R48, [R224+0x1000] ;  /* 0x00100000e0307984 */ /* 0x0005280000000c00 */
[----:B------:R2:W1:Y:S04]  /*21bb0*/  LDS.128 R64, [R224+0x2000] ;  /* 0x00200000e0407984 */ /* 0x0004680000000c00 */
        /* <DEDUP_REMOVED lines=12> */
[----:B------:R2:W1:Y:S01]  /*21c80*/  LDS.128 R68, [R224+0xf000] ;  /* 0x00f00000e0447984 */ /* 0x0004620000000c00 */
[----:B------:R-:W-:Y:S01]  /*21c90*/  IMAD.SHL.U32 R9, R9, 0x80, RZ ;  /* 0x0000008009097824 */ /* 0x000fe200078e00ff */
[----:B------:R-:W-:Y:S04]  /*21ca0*/  BSSY B0, `(.L_x_2312) ;  /* 0x0000024000007945 */ /* 0x000fe80003800000 */
[----:B------:R-:W-:-:S02]  /*21cb0*/  SHF.R.S32.HI R10, RZ, 0x1f, R9 ;  /* 0x0000001fff0a7819 */ /* 0x000fc40000011409 */
[--C-:B------:R-:W-:Y:S02]  /*21cc0*/  IADD3 R9, P1, P0, R9, R2, R0.reuse ;  /* 0x0000000209097210 */ /* 0x100fe4000783e000 */
[----:B------:R-:W-:-:S04]  /*21cd0*/  SHF.R.S32.HI R0, RZ, 0x1f, R0 ;  /* 0x0000001fff007819 */ /* 0x000fc80000011400 */
[----:B------:R-:W-:Y:S01]  /*21ce0*/  IADD3.X R11, R10, R3, R0, P1, P0 ;  /* 0x000000030a0b7210 */ /* 0x000fe20000fe0400 */
[----:B---34-:R-:W-:Y:S06]  /*21cf0*/  @P2 BRA `(.L_x_2313) ;  /* 0x0000000000782947 */ /* 0x018fec0003800000 */
[----:B------:R-:W3:Y:S02]  /*21d00*/  S2R R10, SR_TID.X ;  /* 0x00000000000a7919 */ /* 0x000ee40000002100 */
[----:B---3--:R-:W-:-:S04]  /*21d10*/  SHF.R.S32.HI R3, RZ, 0x1f, R10 ;  /* 0x0000001fff037819 */ /* 0x008fc8000001140a */
        /* <DEDUP_REMOVED lines=11> */
[----:B------:R-:W-:Y:S02]  /*21dd0*/  IMAD R0, R2, 0x10, R0 ;  /* 0x0000001002007824 */ /* 0x000fe400078e0200 */
[----:B-----5:R-:W-:Y:S02]  /*21de0*/  IMAD R2, R93, -0x80, R94 ;  /* 0xffffff805d027824 */ /* 0x020fe400078e025e */
[----:B------:R-:W-:-:S03]  /*21df0*/  VIADD R3, R0, 0x8 ;  /* 0x0000000800037836 */ /* 0x000fc60000000000 */
[-C--:B------:R-:W-:Y:S02]  /*21e00*/  ISETP.GE.AND P3, PT, R0, R2.reuse, PT ;  /* 0x000000020000720c */ /* 0x080fe40003f66270 */
[----:B------:R-:W-:-:S11]  /*21e10*/  ISETP.GE.AND P2, PT, R3, R2, PT ;  /* 0x000000020300720c */ /* 0x000fd60003f46270 */
[-C--:B------:R-:W-:Y:S02]  /*21e20*/  @!P3 IMAD R0, R0, R8.reuse, RZ ;  /* 0x000000080000b224 */ /* 0x080fe400078e02ff */
[----:B------:R-:W-:-:S03]  /*21e30*/  @!P2 IMAD R2, R3, R8, RZ ;  /* 0x000000080302a224 */ /* 0x000fc600078e02ff */
[-C--:B------:R-:W-:Y:S02]  /*21e40*/  @!P3 IADD3 R3, P1, R0, R9.reuse, RZ ;  /* 0x000000090003b210 */ /* 0x080fe40007f3e0ff */
[----:B------:R-:W-:Y:S02]  /*21e50*/  @!P2 IADD3 R10, P0, R2, R9, RZ ;  /* 0x00000009020aa210 */ /* 0x000fe40007f1e0ff */
[-C--:B------:R-:W-:Y:S02]  /*21e60*/  @!P3 LEA.HI.X.SX32 R9, R0, R11.reuse, 0x1, P1 ;  /* 0x0000000b0009b211 */ /* 0x080fe400008f0eff */
[-C--:B------:R-:W-:Y:S02]  /*21e70*/  @!P3 LEA R8, P1, R3, R6.reuse, 0x2 ;  /* 0x000000060308b211 */ /* 0x080fe400078210ff */
[----:B------:R-:W-:Y:S02]  /*21e80*/  @!P2 LEA.HI.X.SX32 R0, R2, R11, 0x1, P0 ;  /* 0x0000000b0200a211 */ /* 0x000fe400000f0eff */
[----:B------:R-:W-:-:S02]  /*21e90*/  @!P2 LEA R2, P0, R10, R6, 0x2 ;  /* 0x000000060a02a211 */ /* 0x000fc400078010ff */
[-C--:B------:R-:W-:Y:S02]  /*21ea0*/  @!P3 LEA.HI.X R9, R3, R7.reuse, R9, 0x2, P1 ;  /* 0x000000070309b211 */ /* 0x080fe400008f1409 */
[----:B------:R-:W-:-:S03]  /*21eb0*/  @!P2 LEA.HI.X R3, R10, R7, R0, 0x2, P0 ;  /* 0x000000070a03a211 */ /* 0x000fc600000f1400 */
[----:B------:R3:W-:Y:S04]  /*21ec0*/  @!P3 ST.E desc[UR4][R8.64], R12 ;  /* 0x0000000c0800b985 */ /* 0x0007e8000c101904 */
[----:B------:R3:W-:Y:S02]  /*21ed0*/  @!P2 ST.E desc[UR4][R2.64], R13 ;  /* 0x0000000d0200a985 */ /* 0x0007e4000c101904 */
.L_x_2313:
[----:B------:R-:W-:Y:S05]  /*21ee0*/  BSYNC B0 ;  /* 0x0000000000007941 */ /* 0x000fea0003800000 */
.L_x_2312:
[----:B------:R-:W4:Y:S04]  /*21ef0*/  LDL R0, [R1+0xa8] ;  /* 0x0000a80001007983 */ /* 0x000f280000100800 */
[----:B---3--:R-:W3:Y:S04]  /*21f00*/  LDL R2, [R1+0x8c] ;  /* 0x00008c0001027983 */ /* 0x008ee80000100800 */
[----:B------:R1:W5:Y:S04]  /*21f10*/  LDL.64 R90, [R1+0x120] ;  /* 0x00012000015a7983 */ /* 0x0003680000100a00 */
[----:B------:R1:W5:Y:S04]  /*21f20*/  LDL R88, [R1+0xac] ;  /* 0x0000ac0001587983 */ /* 0x0003680000100800 */
[----:B------:R1:W5:Y:S02]  /*21f30*/  LDL R86, [R1+0xb0] ;  /* 0x0000b00001567983 */ /* 0x0003640000100800 */
[----:B-----5:R-:W-:Y:S01]  /*21f40*/  SHF.R.S32.HI R7, RZ, 0x1f, R92 ;  /* 0x0000001fff077819 */ /* 0x020fe2000001145c */
[----:B------:R-:W-:Y:S01]  /*21f50*/  IMAD R12, R17, R92, RZ ;  /* 0x0000005c110c7224 */ /* 0x000fe200078e02ff */
[----:B------:R-:W-:Y:S01]  /*21f60*/  LEA.HI R8, R84, R85, RZ, 0x3 ;  /* 0x0000005554087211 */ /* 0x000fe200078f18ff */
[----:B------:R-:W-:-:S02]  /*21f70*/  IMAD R6, R93, -0x80, R94 ;  /* 0xffffff805d067824 */ /* 0x000fc400078e025e */
[----:B------:R-:W-:Y:S02]  /*21f80*/  IMAD R12, R16, R7, R12 ;  /* 0x00000007100c7224 */ /* 0x000fe400078e020c */
[----:B----4-:R-:W-:Y:S02]  /*21f90*/  IMAD.MOV.U32 R87, RZ, RZ, R0 ;  /* 0x000000ffff577224 */ /* 0x010fe400078e0000 */
[----:B------:R4:W5:Y:S01]  /*21fa0*/  LD.E R0, desc[UR4][R168.64+0xc0] ;  /* 0x0000c004a8007980 */ /* 0x000962000c101900 */
[----:B------:R-:W-:Y:S01]  /*21fb0*/  SHF.R.S32.HI R7, RZ, 0x3, R8 ;  /* 0x00000003ff077819 */ /* 0x000fe20000011408 */
[----:B---3--:R-:W-:-:S03]  /*21fc0*/  IMAD.MOV.U32 R89, RZ, RZ, R2 ;  /* 0x000000ffff597224 */ /* 0x008fc600078e0002 */
[----:B------:R-:W-:Y:S02]  /*21fd0*/  ISETP.GE.AND P1, PT, R7, R6, PT ;  /* 0x000000060700720c */ /* 0x000fe40003f26270 */
[----:B------:R-:W-:Y:S02]  /*21fe0*/  IADD3 R2, P0, R89, R18, RZ ;  /* 0x0000001259027210 */ /* 0x000fe40007f1e0ff */
[----:B------:R-:W-:Y:S02]  /*21ff0*/  SHF.R.S32.HI R3, RZ, 0x1f, R89 ;  /* 0x0000001fff037819 */ /* 0x000fe40000011459 */
[----:B------:R-:W-:-:S03]  /*22000*/  LEA.HI.SX32 R10, R8, 0x20, 0x1d ;  /* 0x00000020080a7811 */ /* 0x000fc600078feaff */
[----:B------:R-:W-:Y:S01]  /*22010*/  IMAD.X R3, R3, 0x1, R19, P0 ;  /* 0x0000000103037824 */ /* 0x000fe200000e0613 */
[----:B------:R-:W-:Y:S02]  /*22020*/  LEA.HI.SX32 R9, R8, 0x40, 0x1d ;  /* 0x0000004008097811 */ /* 0x000fe400078feaff */
[----:B------:R-:W-:Y:S01]  /*22030*/  ISETP.GE.AND P0, PT, R10, R6, PT ;  /* 0x000000060a00720c */ /* 0x000fe20003f06270 */
[----:B------:R-:W-:Y:S01]  /*22040*/  IMAD.WIDE.U32 R10, R16, R92, R2 ;  /* 0x0000005c100a7225 */ /* 0x000fe200078e0002 */
[----:B------:R-:W-:Y:S01]  /*22050*/  LEA.HI.SX32 R8, R8, 0x60, 0x1d ;  /* 0x0000006008087811 */ /* 0x000fe200078feaff */
[----:B------:R-:W-:Y:S01]  /*22060*/  BSSY B0, `(.L_x_2314) ;  /* 0x0000014000007945 */ /* 0x000fe20003800000 */
[-C--:B------:R-:W-:Y:S01]  /*22070*/  ISETP.GE.AND P6, PT, R9, R6.reuse, PT ;  /* 0x000000060900720c */ /* 0x080fe20003fc6270 */
[----:B------:R-:W-:Y:S01]  /*22080*/  IMAD.IADD R7, R11, 0x1, R12 ;  /* 0x000000010b077824 */ /* 0x000fe200078e020c */
[----:B------:R-:W-:Y:S01]  /*22090*/  ISETP.GE.AND P5, PT, R8, R6, PT ;  /* 0x000000060800720c */ /* 0x000fe20003fa6270 */
[----:B-1----:R-:W-:-:S12]  /*220a0*/  @P1 BRA `(.L_x_2315) ;  /* 0x00000000003c1947 */ /* 0x002fd80003800000 */
[----:B------:R-:W-:Y:S01]  /*220b0*/  IMAD R2, R91, R4, RZ ;  /* 0x000000045b027224 */ /* 0x000fe200078e02ff */
[-C--:B-----5:R-:W-:Y:S01]  /*220c0*/  ISETP.GE.AND P4, PT, R89, R0.reuse, PT ;  /* 0x000000005900720c */ /* 0x0a0fe20003f86270 */
[----:B------:R-:W-:Y:S01]  /*220d0*/  IMAD.MOV.U32 R6, RZ, RZ, R10 ;  /* 0x000000ffff067224 */ /* 0x000fe200078e000a */
[-C--:B------:R-:W-:Y:S01]  /*220e0*/  ISETP.GE.AND P3, PT, R88, R0.reuse, PT ;  /* 0x000000005800720c */ /* 0x080fe20003f66270 */
[C---:B------:R-:W-:Y:S01]  /*220f0*/  IMAD R2, R90.reuse, R5, R2 ;  /* 0x000000055a027224 */ /* 0x040fe200078e0202 */
[----:B------:R-:W-:Y:S01]  /*22100*/  ISETP.GE.AND P2, PT, R87, R0, PT ;  /* 0x000000005700720c */ /* 0x000fe20003f46270 */
[----:B------:R-:W-:-:S04]  /*22110*/  IMAD.WIDE.U32 R8, R90, R4, R6 ;  /* 0x000000045a087225 */ /* 0x000fc800078e0006 */
[----:B------:R-:W-:Y:S01]  /*22120*/  IMAD.IADD R3, R9, 0x1, R2 ;  /* 0x0000000109037824 */ /* 0x000fe200078e0202 */
[----:B------:R-:W-:-:S04]  /*22130*/  LEA R2, P1, R8, R14, 0x1 ;  /* 0x0000000e08027211 */ /* 0x000fc800078208ff */
[----:B------:R-:W-:Y:S02]  /*22140*/  LEA.HI.X R3, R8, R15, R3, 0x1, P1 ;  /* 0x0000000f08037211 */ /* 0x000fe400008f0c03 */
[----:B------:R-:W-:-:S03]  /*22150*/  ISETP.GE.AND P1, PT, R86, R0, PT ;  /* 0x000000005600720c */ /* 0x000fc60003f26270 */
[----:B------:R1:W-:Y:S04]  /*22160*/  @!P4 ST.E.128 desc[UR4][R2.64], R32 ;  /* 0x000000200200c985 */ /* 0x0003e8000c101d04 */
[----:B------:R1:W-:Y:S04]  /*22170*/  @!P3 ST.E.128 desc[UR4][R2.64+0x80], R28 ;  /* 0x0000801c0200b985 */ /* 0x0003e8000c101d04 */
[----:B------:R1:W-:Y:S04]  /*22180*/  @!P2 ST.E.128 desc[UR4][R2.64+0x100], R24 ;  /* 0x000100180200a985 */ /* 0x0003e8000c101d04 */
[----:B------:R1:W-:Y:S02]  /*22190*/  @!P1 ST.E.128 desc[UR4][R2.64+0x180], R20 ;  /* 0x0001801402009985 */ /* 0x0003e4000c101d04 */
.L_x_2315:
[----:B------:R-:W-:Y:S05]  /*221a0*/  BSYNC B0 ;  /* 0x0000000000007941 */ /* 0x000fea0003800000 */
.L_x_2314:
[----:B------:R-:W-:Y:S04]  /*221b0*/  BSSY B0, `(.L_x_2316) ;  /* 0x0000014000007945 */ /* 0x000fe80003800000 */
[----:B------:R-:W-:Y:S05]  /*221c0*/  @P0 BRA `(.L_x_2317) ;  /* 0x0000000000480947 */ /* 0x000fea0003800000 */
[----:B------:R-:W-:Y:S01]  /*221d0*/  IADD3 R12, P0, R90, 0x20, RZ ;  /* 0x000000205a0c7810 */ /* 0x000fe20007f1e0ff */
[----:B-1----:R-:W-:Y:S01]  /*221e0*/  IMAD.MOV.U32 R3, RZ, RZ, R7 ;  /* 0x000000ffff037224 */ /* 0x002fe200078e0007 */
[-C--:B-----5:R-:W-:Y:S02]  /*221f0*/  ISETP.GE.AND P3, PT, R89, R0.reuse, PT ;  /* 0x000000005900720c */ /* 0x0a0fe40003f66270 */
[-C--:B------:R-:W-:Y:S01]  /*22200*/  ISETP.GE.AND P2, PT, R88, R0.reuse, PT ;  /* 0x000000005800720c */ /* 0x080fe20003f46270 */
[----:B------:R-:W-:Y:S01]  /*22210*/  IMAD.X R2, RZ, RZ, R91, P0 ;  /* 0x000000ffff027224 */ /* 0x000fe200000e065b */
[-C--:B------:R-:W-:Y:S02]  /*22220*/  ISETP.GE.AND P1, PT, R87, R0.reuse, PT ;  /* 0x000000005700720c */ /* 0x080fe40003f26270 */
[----:B------:R-:W-:Y:S01]  /*22230*/  ISETP.GE.AND P0, PT, R86, R0, PT ;  /* 0x000000005600720c */ /* 0x000fe20003f06270 */
[----:B------:R-:W-:Y:S02]  /*22240*/  IMAD R13, R2, R4, RZ ;  /* 0x00000004020d7224 */ /* 0x000fe400078e02ff */
[----:B------:R-:W-:-:S04]  /*22250*/  IMAD.MOV.U32 R2, RZ, RZ, R10 ;  /* 0x000000ffff027224 */ /* 0x000fc800078e000a */
[----:B------:R-:W-:-:S04]  /*22260*/  IMAD.WIDE.U32 R8, R4, R12, R2 ;  /* 0x0000000c04087225 */ /* 0x000fc800078e0002 */
[----:B------:R-:W-:Y:S01]  /*22270*/  IMAD R3, R5, R12, R13 ;  /* 0x0000000c05037224 */ /* 0x000fe200078e020d */
[----:B------:R-:W-:-:S03]  /*22280*/  LEA R2, P4, R8, R14, 0x1 ;  /* 0x0000000e08027211 */ /* 0x000fc600078808ff */
[----:B------:R-:W-:-:S05]  /*22290*/  IMAD.IADD R3, R9, 0x1, R3 ;  /* 0x0000000109037824 */ /* 0x000fca00078e0203 */
[----:B------:R-:W-:-:S05]  /*222a0*/  LEA.HI.X R3, R8, R15, R3, 0x1, P4 ;  /* 0x0000000f08037211 */ /* 0x000fca00020f0c03 */
[----:B------:R3:W-:Y:S04]  /*222b0*/  @!P3 ST.E.128 desc[UR4][R2.64], R48 ;  /* 0x000000300200b985 */ /* 0x0007e8000c101d04 */
[----:B------:R3:W-:Y:S04]  /*222c0*/  @!P2 ST.E.128 desc[UR4][R2.64+0x80], R44 ;  /* 0x0000802c0200a985 */ /* 0x0007e8000c101d04 */
[----:B------:R3:W-:Y:S04]  /*222d0*/  @!P1 ST.E.128 desc[UR4][R2.64+0x100], R40 ;  /* 0x0001002802009985 */ /* 0x0007e8000c101d04 */
[----:B------:R3:W-:Y:S02]  /*222e0*/  @!P0 ST.E.128 desc[UR4][R2.64+0x180], R36 ;  /* 0x0001802402008985 */ /* 0x0007e4000c101d04 */
.L_x_2317:
[----:B------:R-:W-:Y:S05]  /*222f0*/  BSYNC B0 ;  /* 0x0000000000007941 */ /* 0x000fea0003800000 */
.L_x_2316:
[----:B------:R-:W-:Y:S04]  /*22300*/  BSSY B0, `(.L_x_2318) ;  /* 0x0000014000007945 */ /* 0x000fe80003800000 */
[----:B------:R-:W-:Y:S05]  /*22310*/  @P6 BRA `(.L_x_2319) ;  /* 0x0000000000486947 */ /* 0x000fea0003800000 */
[----:B------:R-:W-:Y:S01]  /*22320*/  IADD3 R12, P0, R90, 0x40, RZ ;  /* 0x000000405a0c7810 */ /* 0x000fe20007f1e0ff */
[----:B-1-3--:R-:W-:Y:S01]  /*22330*/  IMAD.MOV.U32 R3, RZ, RZ, R7 ;  /* 0x000000ffff037224 */ /* 0x00afe200078e0007 */
        /* <DEDUP_REMOVED lines=16> */
.L_x_2319:
[----:B------:R-:W-:Y:S05]  /*22440*/  BSYNC B0 ;  /* 0x0000000000007941 */ /* 0x000fea0003800000 */
.L_x_2318:
[----:B------:R-:W-:Y:S02]  /*22450*/  MOV R12, 0x50 ;  /* 0x00000050000c7802 */ /* 0x000fe40000000f00 */
[----:B-1-3--:R-:W-:-:S03]  /*22460*/  MOV R3, 0x0 ;  /* 0x0000000000037802 */ /* 0x00afc60000000f00 */
[----:B------:R-:W-:-:S04]  /*22470*/  IMAD.MOV.U32 R2, RZ, RZ, R12 ;  /* 0x000000ffff027224 */ /* 0x000fc800078e000c */
[----:B--2-45:R-:W-:Y:S05]  /*22480*/  @P5 RET.REL.NODEC R2 `(_ZN5flash16flash_fwd_kernelI23Flash_fwd_kernel_traitsILi256ELi128ELi64ELi8ELb0ELb0EN7cutlass10bfloat16_tE19Flash_kernel_traitsILi256ELi128ELi64ELi8ES3_EELb1ELb0ELb1ELb1ELb0ELb0ELb0ELb1EEEvNS_16Flash_fwd_paramsE) ;  /* 0xfffffdd802dc5950 */ /* 0x034fea0003c3ffff */
[----:B------:R-:W-:Y:S01]  /*22490*/  IADD3 R8, P0, R90, 0x60, RZ ;  /* 0x000000605a087810 */ /* 0x000fe20007f1e0ff */
[----:B------:R-:W-:Y:S01]  /*224a0*/  IMAD.MOV.U32 R3, RZ, RZ, R7 ;  /* 0x000000ffff037224 */ /* 0x000fe200078e0007 */
[-C--:B------:R-:W-:Y:S02]  /*224b0*/  ISETP.GE.AND P3, PT, R89, R0.reuse, PT ;  /* 0x000000005900720c */ /* 0x080fe40003f66270 */
        /* <DEDUP_REMOVED lines=8> */
[----:B------:R-:W-:Y:S01]  /*22540*/  LEA R2, P4, R6, R14, 0x1 ;  /* 0x0000000e06027211 */ /* 0x000fe200078808ff */
[----:B------:R-:W-:Y:S01]  /*22550*/  IMAD.MOV.U32 R4, RZ, RZ, R12 ;  /* 0x000000ffff047224 */ /* 0x000fe200078e000c */
[----:B------:R-:W-:Y:S02]  /*22560*/  MOV R5, 0x0 ;  /* 0x0000000000057802 */ /* 0x000fe40000000f00 */
[----:B------:R-:W-:-:S04]  /*22570*/  IADD3 R3, R7, R3, RZ ;  /* 0x0000000307037210 */ /* 0x000fc80007ffe0ff */
[----:B------:R-:W-:-:S05]  /*22580*/  LEA.HI.X R3, R6, R15, R3, 0x1, P4 ;  /* 0x0000000f06037211 */ /* 0x000fca00020f0c03 */
[----:B------:R-:W-:Y:S04]  /*22590*/  @!P3 ST.E.128 desc[UR4][R2.64], R80 ;  /* 0x000000500200b985 */ /* 0x000fe8000c101d04 */
[----:B------:R-:W-:Y:S04]  /*225a0*/  @!P2 ST.E.128 desc[UR4][R2.64+0x80], R76 ;  /* 0x0000804c0200a985 */ /* 0x000fe8000c101d04 */
[----:B------:R1:W-:Y:S02]  /*225b0*/  @!P1 ST.E.128 desc[UR4][R2.64+0x100], R72 ;  /* 0x0001004802009985 */ /* 0x0003e4000c101d04 */
[----:B-1----:R-:W-:Y:S05]  /*225c0*/  @P0 RET.REL.NODEC R4 `(_ZN5flash16flash_fwd_kernelI23Flash_fwd_kernel_traitsILi256ELi128ELi64ELi8ELb0ELb0EN7cutlass10bfloat16_tE19Flash_kernel_traitsILi256ELi128ELi64ELi8ES3_EELb1ELb0ELb1ELb1ELb0ELb0ELb0ELb1EEEvNS_16Flash_fwd_paramsE) ;  /* 0xfffffdd8048c0950 */ /* 0x002fea0003c3ffff */
[----:B------:R1:W-:Y:S02]  /*225d0*/  ST.E.128 desc[UR4][R2.64+0x180], R68 ;  /* 0x0001804402007985 */ /* 0x0003e4000c101d04 */
[----:B-1----:R-:W-:Y:S02]  /*225e0*/  MOV R2, R12 ;  /* 0x0000000c00027202 */ /* 0x002fe40000000f00 */
[----:B------:R-:W-:-:S04]  /*225f0*/  MOV R3, 0x0 ;  /* 0x0000000000037802 */ /* 0x000fc80000000f00 */
[----:B------:R-:W-:Y:S05]  /*22600*/  RET.REL.NODEC R2 `(_ZN5flash16flash_fwd_kernelI23Flash_fwd_kernel_traitsILi256ELi128ELi64ELi8ELb0ELb0EN7cutlass10bfloat16_tE19Flash_kernel_traitsILi256ELi128ELi64ELi8ES3_EELb1ELb0ELb1ELb1ELb0ELb0ELb0ELb1EEEvNS_16Flash_fwd_paramsE) ;  /* 0xfffffdd8027c7950 */ /* 0x000fea0003c3ffff */
.L_x_2305:
[----:B------:R-:W-:Y:S01]  /*22610*/  MOV R0, 0x2 ;  /* 0x0000000200007802 */ /* 0x000fe20000000f00 */
[----:B------:R-:W-:Y:S01]  /*22620*/  IMAD.MOV.U32 R3, RZ, RZ, 0x1f ;  /* 0x0000001fff037424 */ /* 0x000fe200078e00ff */
[----:B------:R-:W-:Y:S02]  /*22630*/  MOV R2, R9 ;  /* 0x0000000900027202 */ /* 0x000fe40000000f00 */
[----:B------:R-:W-:-:S07]  /*22640*/  MOV R4, 0xffffffff ;  /* 0xffffffff00047802 */ /* 0x000fce0000000f00 */
[----:B-1---5:R-:W-:Y:S05]  /*22650*/  WARPSYNC.COLLECTIVE R4, `(.L_x_2320) ;  /* 0x0000000004087348 */ /* 0x022fea0003c00000 */
[----:B------:R2:W3:Y:S02]  /*22660*/  SHFL.BFLY P0, R0, R2, R0, R3 ;  /* 0x0c00000002007389 */ /* 0x0004e40000000003 */
[----:B-123-5:R-:W-:Y:S01]  /*22670*/  ENDCOLLECTIVE ;  /* 0x000000000000791b */ /* 0x02efe20003800000 */
.L_x_2320:
[----:B------:R-:W-:Y:S02]  /*22680*/  IMAD.MOV.U32 R5, RZ, RZ, R0 ;  /* 0x000000ffff057224 */ /* 0x000fe400078e0000 */
[----:B------:R-:W-:Y:S02]  /*22690*/  IMAD.MOV.U32 R0, RZ, RZ, 0x1 ;  /* 0x00000001ff007424 */ /* 0x000fe400078e00ff */
[----:B------:R-:W-:-:S05]  /*226a0*/  FADD.FTZ R5, R5, R9 ;  /* 0x0000000905057221 */ /* 0x000fca0000010000 */
[----:B------:R-:W-:-:S07]  /*226b0*/  MOV R2, R5 ;  /* 0x0000000500027202 */ /* 0x000fce0000000f00 */
[----:B------:R-:W-:Y:S05]  /*226c0*/  WARPSYNC.COLLECTIVE R4, `(.L_x_2321) ;  /* 0x0000000004087348 */ /* 0x000fea0003c00000 */
[----:B------:R1:W2:Y:S02]  /*226d0*/  SHFL.BFLY P0, R0, R2, R0, R3 ;  /* 0x0c00000002007389 */ /* 0x0002a40000000003 */
[----:B-12---:R-:W-:Y:S01]  /*226e0*/  ENDCOLLECTIVE ;  /* 0x000000000000791b */ /* 0x006fe20003800000 */
.L_x_2321:
[----:B------:R-:W-:Y:S01]  /*226f0*/  MOV R7, R0 ;  /* 0x0000000000077202 */ /* 0x000fe20000000f00 */
[----:B------:R-:W-:Y:S01]  /*22700*/  IMAD.MOV.U32 R0, RZ, RZ, 0x2 ;  /* 0x00000002ff007424 */ /* 0x000fe200078e00ff */
[----:B------:R-:W-:-:S03]  /*22710*/  MOV R2, R8 ;  /* 0x0000000800027202 */ /* 0x000fc60000000f00 */
[----:B------:R-:W-:-:S07]  /*22720*/  FADD.FTZ R135, R5, R7 ;  /* 0x0000000705877221 */ /* 0x000fce0000010000 */
[----:B------:R-:W-:Y:S05]  /*22730*/  WARPSYNC.COLLECTIVE R4, `(.L_x_2322) ;  /* 0x0000000004087348 */ /* 0x000fea0003c00000 */
[----:B------:R1:W2:Y:S02]  /*22740*/  SHFL.BFLY P0, R0, R2, R0, R3 ;  /* 0x0c00000002007389 */ /* 0x0002a40000000003 */
[----:B-12---:R-:W-:Y:S01]  /*22750*/  ENDCOLLECTIVE ;  /* 0x000000000000791b */ /* 0x006fe20003800000 */
.L_x_2322:
[----:B------:R-:W-:Y:S02]  /*22760*/  MOV R2, R0 ;  /* 0x0000000000027202 */ /* 0x000fe40000000f00 */
[----:B------:R-:W-:-:S03]  /*22770*/  MOV R0, 0x1 ;  /* 0x0000000100007802 */ /* 0x000fc60000000f00 */
[----:B------:R-:W-:-:S07]  /*22780*/  FADD.FTZ R2, R2, R8 ;  /* 0x0000000802027221 */ /* 0x000fce0000010000 */
[----:B------:R-:W-:Y:S05]  /*22790*/  WARPSYNC.COLLECTIVE R4, `(.L_x_2323) ;  /* 0x0000000004087348 */ /* 0x000fea0003c00000 */
[----:B------:R1:W2:Y:S02]  /*227a0*/  SHFL.BFLY P0, R0, R2, R0, R3 ;  /* 0x0c00000002007389 */ /* 0x0002a40000000003 */
[----:B-12---:R-:W-:Y:S01]  /*227b0*/  ENDCOLLECTIVE ;  /* 0x000000000000791b */ /* 0x006fe20003800000 */
.L_x_2323:
[----:B------:R-:W-:Y:S05]  /*227c0*/  BRA `(.L_x_2324) ;  /* 0xffffffdc001c7947 */ /* 0x000fea000383ffff */
.L_x_2325:
        /* <DEDUP_REMOVED lines=11> */
.L_x_2386:


//--------------------- .text._ZN5flash16flash_fwd_kernelI23Flash_fwd_kernel_traitsILi256ELi128ELi64ELi8ELb0ELb0EN7cutlass10bfloat16_tE19Flash_kernel_traitsILi256ELi128ELi64ELi8ES3_EELb0ELb0ELb1ELb1ELb0ELb0ELb1ELb0EEEvNS_16Flash_fwd_paramsE --------------------------
	.section	.text._ZN5flash16flash_fwd_kernelI23Flash_fwd_kernel_traitsILi256ELi128ELi64ELi8ELb0ELb0EN7cutlass10bfloat16_tE19Flash_kernel_traitsILi256ELi128ELi64ELi8ES3_EELb0ELb0ELb1ELb1ELb0ELb0ELb1ELb0EEEvNS_16Flash_fwd_paramsE,"ax",@progbits
	.align	128
        .global         _ZN5flash16flash_fwd_kernelI23Flash_fwd_kernel_traitsILi256ELi128ELi64ELi8ELb0ELb0EN7cutlass10bfloat16_tE19Flash_kernel_traitsILi256ELi128ELi64ELi8ES3_EELb0ELb0ELb1ELb1ELb0ELb0ELb1ELb0EEEvNS_16Flash_fwd_paramsE
        .type           _ZN5flash16flash_fwd_kernelI23Flash_fwd_kernel_traitsILi256ELi128ELi64ELi8ELb0ELb0EN7cutlass10bfloat16_tE19Flash_kernel_traitsILi256ELi128ELi64ELi8ES3_EELb0ELb0ELb1ELb1ELb0ELb0ELb1ELb0EEEvNS_16Flash_fwd_paramsE,@function
        .size           _ZN5flash16flash_fwd_kernelI23Flash_fwd_kernel_traitsILi256ELi128ELi64ELi8ELb0ELb0EN7cutlass10bfloat16_tE19Flash_kernel_traitsILi256ELi128ELi64ELi8ES3_EELb0ELb0ELb1ELb1ELb0ELb0ELb1ELb0EEEvNS_16Flash_fwd_paramsE,(.L_x_2430 - _ZN5flash16flash_fwd_kernelI23Flash_fwd_kernel_traitsILi256ELi128ELi64ELi8ELb0ELb0EN7cutlass10bfloat16_tE19Flash_kernel_traitsILi256ELi128ELi64ELi8ES3_EELb0ELb0ELb1ELb1ELb0ELb0ELb1ELb0EEEvNS_16Flash_fwd_paramsE)
        .other          _ZN5flash16flash_fwd_kernelI23Flash_fwd_kernel_traitsILi256ELi128ELi64ELi8ELb0ELb0EN7cutlass10bfloat16_tE19Flash_kernel_traitsILi256ELi128ELi64ELi8ES3_EELb0ELb0ELb1ELb1ELb0ELb0ELb1ELb0EEEvNS_16Flash_fwd_paramsE,@"STO_CUDA_ENTRY STV_DEFAULT"
_ZN5flash16flash_fwd_kernelI23Flash_fwd_kernel_traitsILi256ELi128ELi64ELi8ELb0ELb0EN7cutlass10bfloat16_tE19Flash_kernel_traitsILi256ELi128ELi64ELi8ES3_EELb0ELb0ELb1ELb1ELb0ELb0ELb1ELb0EEEvNS_16Flash_fwd_paramsE:
.text._ZN5flash16flash_fwd_kernelI23Flash_fwd_kernel_traitsILi256ELi128ELi64ELi8ELb0ELb0EN7cutlass10bfloat16_tE19Flash_kernel_traitsILi256ELi128ELi64ELi8ES3_EELb0ELb0ELb1ELb1ELb0ELb0ELb1ELb0EEEvNS_16Flash_fwd_paramsE:
        /* <DEDUP_REMOVED lines=55> */
.L_x_2326:
[----:B------:R-:W-:-:S05]  /*0370*/  ULDC UR8, c[0x0][0x2c8] ;  /* 0x0000b20000087ab9 */ /* 0x000fca0000000800 */
.L_x_2327:
        /* <DEDUP_REMOVED lines=135> */
.L_x_2330:
[----:B------:R-:W-:Y:S05]  /*0bf0*/  BSYNC B0 ;  /* 0x0000000000007941 */ /* 0x000fea0003800000 */
.L_x_2329:
        /* <DEDUP_REMOVED lines=25> */
.L_x_2332:
[----:B------:R-:W-:Y:S05]  /*0d90*/  BSYNC B0 ;  /* 0x0000000000007941 */ /* 0x000fea0003800000 */
.L_x_2331:
        /* <DEDUP_REMOVED lines=24> */
.L_x_2334:
[----:B------:R-:W-:Y:S05]  /*0f20*/  BSYNC B0 ;  /* 0x0000000000007941 */ /* 0x000fea0003800000 */
.L_x_2333:
        /* <DEDUP_REMOVED lines=27> */
.L_x_2336:
[----:B------:R-:W-:Y:S05]  /*10e0*/  BSYNC B0 ;  /* 0x0000000000007941 */ /* 0x000fea0003800000 */
.L_x_2335:
        /* <DEDUP_REMOVED lines=10> */
.L_x_2338:
[----:B------:R-:W-:Y:S05]  /*1190*/  BSYNC B0 ;  /* 0x0000000000007941 */ /* 0x000fea0003800000 */
.L_x_2337:
        /* <DEDUP_REMOVED lines=10> */
.L_x_2340:
[----:B------:R-:W-:Y:S05]  /*1240*/  BSYNC B0 ;  /* 0x0000000000007941 */ /* 0x000fea0003800000 */
.L_x_2339:
        /* <DEDUP_REMOVED lines=10> */
.L_x_2342:
[----:B------:R-:W-:Y:S05]  /*12f0*/  BSYNC B0 ;  /* 0x0000000000007941 */ /* 0x000fea0003800000 */
.L_x_2341:
        /* <DEDUP_REMOVED lines=10> */
.L_x_2328:
        /* <DEDUP_REMOVED lines=34> */
.L_x_2343:
        /* <DEDUP_REMOVED lines=73> */
.L_x_2344:
        /* <DEDUP_REMOVED lines=85> */
.L_x_2346:
[----:B------:R-:W-:Y:S05]  /*1fa0*/  BSYNC B0 ;  /* 0x0000000000007941 */ /* 0x000fea0003800000 */
.L_x_2345:
        /* <DEDUP_REMOVED lines=54> */
.L_x_2348:
[----:B------:R-:W-:Y:S05]  /*2310*/  BSYNC B0 ;  /* 0x0000000000007941 */ /* 0x000fea0003800000 */
.L_x_2347:
        /* <DEDUP_REMOVED lines=49> */
.L_x_2350:
[----:B------:R-:W-:Y:S05]  /*2630*/  BSYNC B0 ;  /* 0x0000000000007941 */ /* 0x000fea0003800000 */
.L_x_2349:
        /* <DEDUP_REMOVED lines=54> */
.L_x_2352:
[----:B------:R-:W-:Y:S05]  /*29a0*/  BSYNC B0 ;  /* 0x0000000000007941 */ /* 0x000fea0003800000 */
.L_x_2351:
        /* <DEDUP_REMOVED lines=51> */
.L_x_2354:
[----:B------:R-:W-:Y:S05]  /*2ce0*/  BSYNC B0 ;  /* 0x0000000000007941 */ /* 0x000fea0003800000 */
.L_x_2353:
        /* <DEDUP_REMOVED lines=44> */
.L_x_2356:
[----:B------:R-:W-:Y:S05]  /*2fb0*/  BSYNC B0 ;  /* 0x0000000000007941 */ /* 0x000fea0003800000 */
.L_x_2355:
        /* <DEDUP_REMOVED lines=119> */
.L_x_2358:
[----:B------:R-:W-:Y:S05]  /*3730*/  BSYNC B0 ;  /* 0x0000000000007941 */ /* 0x000fea0003800000 */
.L_x_2357:
        /* <DEDUP_REMOVED lines=49> */
.L_x_2360:
[----:B------:R-:W-:Y:S05]  /*3a50*/  BSYNC B0 ;  /* 0x0000000000007941 */ /* 0x000fea0003800000 */
.L_x_2359:
        /* <DEDUP_REMOVED lines=8> */
[----:B------:R-:W-:Y:S01]  /*3ae0*/  VIADD R211, R200, 0x10020 ;  /* 0x00010020c8d37836 */ /* 0x000fe20000000000 */
[----:B------:R-:W2:Y:S01]  /*3af0*/  LDSM.16.M88.4 R28, [R200+0x11000] ;  /* 0x01100000c81c783b */ /* 0x000ea20000000200 */
        /* <DEDUP_REMOVED lines=8> */
[----:B------:R-:W-:Y:S01]  /*3b80*/  UIADD3 UR32, UR33, -UR19, URZ ;  /* 0x8000001321207290 */ /* 0x000fe2000fffe03f */
[----:B------:R-:W-:Y:S01]  /*3b90*/  VIADD R226, R211, 0x800 ;  /* 0x00000800d3e27836 */ /* 0x000fe20000000000 */
[----:B------:R-:W-:Y:S01]  /*3ba0*/  UIADD3 UR6, UR7, UR24, URZ ;  /* 0x0000001807067290 */ /* 0x000fe2000fffe03f */
[----:B------:R-:W-:Y:S01]  /*3bb0*/  LDSM.16.M88.4 R12, [R208] ;  /* 0x00000000d00c783b */ /* 0x000fe20000000200 */
[----:B------:R-:W-:Y:S01]  /*3bc0*/  SEL R0, R0, 0xffffffe0, !P0 ;  /* 0xffffffe000007807 */ /* 0x000fe20004000000 */
[----:B------:R-:W-:Y:S01]  /*3bd0*/  IMAD.IADD R206, R200, 0x1, R2 ;  /* 0x00000001c8ce7824 */ /* 0x000fe200078e0202 */
[----:B------:R-:W-:Y:S01]  /*3be0*/  UISETP.GT.AND UP0, UPT, UR20, UR16, UPT ;  /* 0x000000101400728c */ /* 0x000fe2000bf04270 */
[----:B------:R-:W3:Y:S01]  /*3bf0*/  LDSM.16.M88.4 R36, [R211] ;  /* 0x00000000d324783b */ /* 0x000ee20000000200 */
[----:B------:R-:W-:Y:S01]  /*3c00*/  IMAD.IADD R205, R2, 0x1, R211 ;  /* 0x0000000102cd7824 */ /* 0x000fe200078e02d3 */
[----:B------:R-:W-:Y:S01]  /*3c10*/  LOP3.LUT R2, R102, 0xffffffe0, RZ, 0xc0, !PT ;  /* 0xffffffe066027812 */ /* 0x000fe200078ec0ff */
[C---:B------:R-:W-:Y:S01]  /*3c20*/  IMAD R210, R0.reuse, 0x2, R207 ;  /* 0x0000000200d27824 */ /* 0x040fe200078e02cf */
[----:B------:R-:W3:Y:S01]  /*3c30*/  LDSM.16.M88.4 R56, [R211+0x800] ;  /* 0x00080000d338783b */ /* 0x000ee20000000200 */
[----:B------:R-:W-:-:S02]  /*3c40*/  IMAD R209, R0, 0x2, R208 ;  /* 0x0000000200d17824 */ /* 0x000fc400078e02d0 */
[C---:B------:R-:W-:Y:S01]  /*3c50*/  IMAD.IADD R2, R103.reuse, 0x1, -R2 ;  /* 0x0000000167027824 */ /* 0x040fe200078e0a02 */
[----:B------:R-:W3:Y:S01]  /*3c60*/  LDSM.16.M88.4 R60, [R211+0x1000] ;  /* 0x00100000d33c783b */ /* 0x000ee20000000200 */
[----:B------:R-:W-:Y:S02]  /*3c70*/  IMAD.SHL.U32 R103, R103, 0x2, RZ ;  /* 0x0000000267677824 */ /* 0x000fe400078e00ff */
[C---:B------:R-:W-:Y:S01]  /*3c80*/  VIADD R225, R211.reuse, 0x1000 ;  /* 0x00001000d3e17836 */ /* 0x040fe20000000000 */
[----:B------:R-:W3:Y:S01]  /*3c90*/  LDSM.16.M88.4 R76, [R211+0x1800] ;  /* 0x00180000d34c783b */ /* 0x000ee20000000200 */
[----:B------:R-:W-:Y:S01]  /*3ca0*/  SHF.R.S32.HI R3, RZ, 0x1f, R2 ;  /* 0x0000001fff037819 */ /* 0x000fe20000011402 */
[----:B------:R-:W-:Y:S01]  /*3cb0*/  VIADD R224, R211, 0x1800 ;  /* 0x00001800d3e07836 */ /* 0x000fe20000000000 */
[----:B------:R-:W-:Y:S01]  /*3cc0*/  LOP3.LUT R6, R103, 0x6, RZ, 0xc0, !PT ;  /* 0x0000000667067812 */ /* 0x000fe200078ec0ff */
[----:B------:R-:W-:Y:S01]  /*3cd0*/  LDSM.16.M88.4 R72, [R206+0x11000] ;  /* 0x01100000ce48783b */ /* 0x000fe20000000200 */
[----:B------:R-:W-:Y:S01]  /*3ce0*/  LEA.HI R3, R3, R2, RZ, 0x2 ;  /* 0x0000000203037211 */ /* 0x000fe200078f10ff */
[C---:B------:R-:W-:Y:S01]  /*3cf0*/  VIADD R223, R211.reuse, 0x2000 ;  /* 0x00002000d3df7836 */ /* 0x040fe20000000000 */
[C---:B-1----:R-:W-:Y:S01]  /*3d00*/  HMMA.16816.F32.BF16 R20, R8.reuse, R16, RZ ;  /* 0x000000100814723c */ /* 0x042fe200000418ff */
[----:B------:R-:W-:Y:S01]  /*3d10*/  LDSM.16.M88.4 R92, [R205] ;  /* 0x00000000cd5c783b */ /* 0x000fe20000000200 */
[----:B------:R-:W-:Y:S01]  /*3d20*/  LEA R2, R100, UR31, 0x4 ;  /* 0x0000001f64027c11 */ /* 0x000fe2000f8e20ff */
[----:B------:R-:W-:Y:S01]  /*3d30*/  ULDC UR31, c[0x0][0x39c] ;  /* 0x0000e700001f7ab9 */ /* 0x000fe20000000800 */
[----:B------:R-:W-:Y:S01]  /*3d40*/  SHF.R.S32.HI R3, RZ, 0x2, R3 ;  /* 0x00000002ff037819 */ /* 0x000fe20000011403 */
[----:B------:R-:W-:Y:S01]  /*3d50*/  LDSM.16.M88.4 R88, [R206+0x11800] ;  /* 0x01180000ce58783b */ /* 0x000fe20000000200 */
[----:B------:R-:W-:Y:S01]  /*3d60*/  HMMA.16816.F32.BF16 R16, R8, R18, RZ ;  /* 0x000000120810723c */ /* 0x000fe200000418ff */
[----:B------:R-:W-:-:S02]  /*3d70*/  VIADD R222, R211, 0x2800 ;  /* 0x00002800d3de7836 */ /* 0x000fc40000000000 */
[----:B------:R-:W-:Y:S01]  /*3d80*/  LDSM.16.M88.4 R96, [R205+0x1800] ;  /* 0x00180000cd60783b */ /* 0x000fe20000000200 */
[----:B------:R-:W-:Y:S02]  /*3d90*/  IMAD.IADD R3, R3, 0x1, R2 ;  /* 0x0000000103037824 */ /* 0x000fe400078e0202 */
[C---:B--2---:R-:W-:Y:S01]  /*3da0*/  HMMA.16816.F32.BF16 R52, R8.reuse, R28, RZ ;  /* 0x0000001c0834723c */ /* 0x044fe200000418ff */
[----:B------:R-:W-:Y:S01]  /*3db0*/  IMAD.U32 R2, RZ, RZ, UR20 ;  /* 0x00000014ff027e24 */ /* 0x000fe2000f8e00ff */
[----:B------:R-:W0:Y:S01]  /*3dc0*/  LDGDEPBAR ;  /* 0x00000000000079af */ /* 0x000e220000000000 */
[C---:B------:R-:W-:Y:S02]  /*3dd0*/  VIADD R230, R3.reuse, UR32 ;  /* 0x0000002003e67c36 */ /* 0x040fe40008000000 */
[----:B------:R-:W-:Y:S01]  /*3de0*/  IMAD R2, R2, 0x40, R6 ;  /* 0x0000004002027824 */ /* 0x000fe200078e0206 */
[----:B------:R-:W-:Y:S01]  /*3df0*/  HMMA.16816.F32.BF16 R64, R8, R30, RZ ;  /* 0x0000001e0840723c */ /* 0x000fe200000418ff */
[----:B------:R-:W-:Y:S01]  /*3e00*/  VIADD R6, R3, 0x8 ;  /* 0x0000000803067836 */ /* 0x000fe20000000000 */
[----:B------:R-:W-:Y:S01]  /*3e10*/  VIADDMNMX R229, R230, -UR25, RZ, !PT ;  /* 0x80000019e6e57c46 */ /* 0x000fe2000f8001ff */
[----:B------:R-:W-:-:S02]  /*3e20*/  VIADD R7, R2, 0x1 ;  /* 0x0000000102077836 */ /* 0x000fc40000000000 */
[----:B------:R-:W-:Y:S01]  /*3e30*/  VIADD R231, R6, UR32 ;  /* 0x0000002006e77c36 */ /* 0x000fe20008000000 */
[C---:B----4-:R-:W-:Y:S01]  /*3e40*/  HMMA.16816.F32.BF16 R44, R8.reuse, R32, RZ ;  /* 0x00000020082c723c */ /* 0x050fe200000418ff */
[C---:B------:R-:W-:Y:S02]  /*3e50*/  VIADD R221, R211.reuse, 0x3000 ;  /* 0x00003000d3dd7836 */ /* 0x040fe40000000000 */
[----:B------:R-:W-:Y:S01]  /*3e60*/  VIADD R220, R211, 0x3800 ;  /* 0x00003800d3dc7836 */ /* 0x000fe20000000000 */
[----:B------:R-:W-:Y:S01]  /*3e70*/  VIADDMNMX R228, R231, -UR25, RZ, !PT ;  /* 0x80000019e7e47c46 */ /* 0x000fe2000f8001ff */
[C---:B------:R-:W-:Y:S01]  /*3e80*/  VIADD R219, R211.reuse, 0x4000 ;  /* 0x00004000d3db7836 */ /* 0x040fe20000000000 */
[----:B------:R-:W-:Y:S01]  /*3e90*/  HMMA.16816.F32.BF16 R48, R8, R34, RZ ;  /* 0x000000220830723c */ /* 0x000fe200000418ff */
[----:B------:R-:W-:Y:S01]  /*3ea0*/  LDSM.16.M88.4 R32, [R206+0x10800] ;  /* 0x01080000ce20783b */ /* 0x000fe20000000200 */
[C---:B------:R-:W-:Y:S02]  /*3eb0*/  VIADD R218, R211.reuse, 0x4800 ;  /* 0x00004800d3da7836 */ /* 0x040fe40000000000 */
[----:B------:R-:W-:-:S02]  /*3ec0*/  VIADD R217, R211, 0x5000 ;  /* 0x00005000d3d97836 */ /* 0x000fc40000000000 */
[C---:B-----5:R-:W-:Y:S01]  /*3ed0*/  HMMA.16816.F32.BF16 R84, R8.reuse, R24, RZ ;  /* 0x000000180854723c */ /* 0x060fe200000418ff */
[C---:B------:R-:W-:Y:S02]  /*3ee0*/  VIADD R216, R211.reuse, 0x5800 ;  /* 0x00005800d3d87836 */ /* 0x040fe40000000000 */
[C---:B------:R-:W-:Y:S02]  /*3ef0*/  VIADD R215, R211.reuse, 0x6000 ;  /* 0x00006000d3d77836 */ /* 0x040fe40000000000 */
[C---:B------:R-:W-:Y:S01]  /*3f00*/  VIADD R214, R211.reuse, 0x6800 ;  /* 0x00006800d3d67836 */ /* 0x040fe20000000000 */
[----:B------:R-:W-:Y:S01]  /*3f10*/  HMMA.16816.F32.BF16 R80, R8, R26, RZ ;  /* 0x0000001a0850723c */ /* 0x000fe200000418ff */
[----:B------:R-:W-:Y:S01]  /*3f20*/  LDSM.16.M88.4 R8, [R210] ;  /* 0x00000000d208783b */ /* 0x000fe20000000200 */
[C---:B------:R-:W-:Y:S02]  /*3f30*/  VIADD R213, R211.reuse, 0x7000 ;  /* 0x00007000d3d57836 */ /* 0x040fe40000000000 */
[----:B------:R-:W-:-:S02]  /*3f40*/  VIADD R212, R211, 0x7800 ;  /* 0x00007800d3d47836 */ /* 0x000fc40000000000 */
[C---:B---3--:R-:W-:Y:S06]  /*3f50*/  HMMA.16816.F32.BF16 R68, R12.reuse, R36, R20 ;  /* 0x000000240c44723c */ /* 0x048fec0000041814 */
[C---:B------:R-:W-:Y:S01]  /*3f60*/  HMMA.16816.F32.BF16 R28, R12.reuse, R38, R16 ;  /* 0x000000260c1c723c */ /* 0x040fe20000041810 */
[----:B------:R-:W1:Y:S04]  /*3f70*/  LDSM.16.M88.4 R36, [R206+0x10000] ;  /* 0x01000000ce24783b */ /* 0x000e680000000200 */
[----:B------:R-:W2:Y:S01]  /*3f80*/  LDSM.16.M88.4 R16, [R209] ;  /* 0x00000000d110783b */ /* 0x000ea20000000200 */
[C---:B------:R-:W-:Y:S06]  /*3f90*/  HMMA.16816.F32.BF16 R24, R12.reuse, R56, R44 ;  /* 0x000000380c18723c */ /* 0x040fec000004182c */
[C---:B------:R-:W-:Y:S06]  /*3fa0*/  HMMA.16816.F32.BF16 R20, R12.reuse, R58, R48 ;  /* 0x0000003a0c14723c */ /* 0x040fec0000041830 */
[C---:B------:R-:W-:Y:S06]  /*3fb0*/  HMMA.16816.F32.BF16 R40, R12.reuse, R60, R52 ;  /* 0x0000003c0c28723c */ /* 0x040fec0000041834 */
[C---:B------:R-:W-:Y:S01]  /*3fc0*/  HMMA.16816.F32.BF16 R52, R12.reuse, R76, R84 ;  /* 0x0000004c0c34723c */ /* 0x040fe20000041854 */
[----:B------:R-:W3:Y:S05]  /*3fd0*/  LDSM.16.M88.4 R84, [R205+0x800] ;  /* 0x00080000cd54783b */ /* 0x000eea0000000200 */
[C---:B------:R-:W-:Y:S06]  /*3fe0*/  HMMA.16816.F32.BF16 R48, R12.reuse, R62, R64 ;  /* 0x0000003e0c30723c */ /* 0x040fec0000041840 */
[----:B------:R-:W-:Y:S01]  /*3ff0*/  HMMA.16816.F32.BF16 R60, R12, R78, R80 ;  /* 0x0000004e0c3c723c */ /* 0x000fe20000041850 */
[----:B------:R-:W4:Y:S04]  /*4000*/  LDSM.16.M88.4 R76, [R205+0x1000] ;  /* 0x00100000cd4c783b */ /* 0x000f280000000200 */
[----:B------:R-:W-:Y:S01]  /*4010*/  LDSM.16.M88.4 R12, [R207+0x4000] ;  /* 0x00400000cf0c783b */ /* 0x000fe20000000200 */
[C---:B-1----:R-:W-:Y:S03]  /*4020*/  HMMA.16816.F32.BF16 R64, R8.reuse, R36, R68 ;  /* 0x000000240840723c */ /* 0x042fe60000041844 */
[----:B------:R-:W-:Y:S03]  /*4030*/  LDSM.16.M88.4 R68, [R200+0x12800] ;  /* 0x01280000c844783b */ /* 0x000fe60000000200 */
[C---:B------:R-:W-:Y:S01]  /*4040*/  HMMA.16816.F32.BF16 R56, R8.reuse, R38, R28 ;  /* 0x000000260838723c */ /* 0x040fe2000004181c */
[----:B------:R-:W-:Y:S05]  /*4050*/  LDSM.16.M88.4 R80, [R211+0x2800] ;  /* 0x00280000d350783b */ /* 0x000fea0000000200 */
[C---:B------:R-:W-:Y:S06]  /*4060*/  HMMA.16816.F32.BF16 R44, R8.reuse, R32, R24 ;  /* 0x00000020082c723c */ /* 0x040fec0000041818 */
[C---:B------:R-:W-:Y:S06]  /*4070*/  HMMA.16816.F32.BF16 R28, R8.reuse, R34, R20 ;  /* 0x00000022081c723c */ /* 0x040fec0000041814 */
[C---:B------:R-:W-:Y:S06]  /*4080*/  HMMA.16816.F32.BF16 R24, R8.reuse, R72, R40 ;  /* 0x000000480818723c */ /* 0x040fec0000041828 */
[----:B------:R-:W-:Y:S01]  /*4090*/  HMMA.16816.F32.BF16 R20, R8, R74, R48 ;  /* 0x0000004a0814723c */ /* 0x000fe20000041830 */
[----:B------:R-:W1:Y:S05]  /*40a0*/  LDSM.16.M88.4 R72, [R200+0x12000] ;  /* 0x01200000c848783b */ /* 0x000e6a0000000200 */
[----:B--2---:R-:W-:Y:S01]  /*40b0*/  HMMA.16816.F32.BF16 R48, R16, R92, R64 ;  /* 0x0000005c1030723c */ /* 0x004fe20000041840 */
[----:B------:R-:W2:Y:S05]  /*40c0*/  LDSM.16.M88.4 R64, [R200+0x13000] ;  /* 0x01300000c840783b */ /* 0x000eaa0000000200 */
[C---:B------:R-:W-:Y:S06]  /*40d0*/  HMMA.16816.F32.BF16 R36, R8.reuse, R88, R52 ;  /* 0x000000580824723c */ /* 0x040fec0000041834 */
[----:B------:R-:W-:Y:S01]  /*40e0*/  HMMA.16816.F32.BF16 R32, R8, R90, R60 ;  /* 0x0000005a0820723c */ /* 0x000fe2000004183c */
[----:B------:R-:W-:Y:S04]  /*40f0*/  LDSM.16.M88.4 R8, [R208+0x4000] ;  /* 0x00400000d008783b */ /* 0x000fe80000000200 */
[----:B------:R-:W-:Y:S01]  /*4100*/  LDSM.16.M88.4 R88, [R206+0x12800] ;  /* 0x01280000ce58783b */ /* 0x000fe20000000200 */
[C---:B------:R-:W-:Y:S03]  /*4110*/  HMMA.16816.F32.BF16 R56, R16.reuse, R94, R56 ;  /* 0x0000005e1038723c */ /* 0x040fe60000041838 */
[----:B------:R-:W5:Y:S03]  /*4120*/  LDSM.16.M88.4 R92, [R200+0x13800] ;  /* 0x01380000c85c783b */ /* 0x000f660000000200 */
        /* <DEDUP_REMOVED lines=8> */
[----:B------:R-:W-:Y:S05]  /*41b0*/  LDSM.16.M88.4 R16, [R210+0x4000] ;  /* 0x00400000d210783b */ /* 0x000fea0000000200 */
[C---:B-1----:R-:W-:Y:S06]  /*41c0*/  HMMA.16816.F32.BF16 R28, R12.reuse, R72, R48 ;  /* 0x000000480c1c723c */ /* 0x042fec0000041830 */
[C---:B------:R-:W-:Y:S01]  /*41d0*/  HMMA.16816.F32.BF16 R32, R12.reuse, R74, R56 ;  /* 0x0000004a0c20723c */ /* 0x040fe20000041838 */
[----:B------:R-:W-:Y:S04]  /*41e0*/  LDSM.16.M88.4 R56, [R206+0x13800] ;  /* 0x01380000ce38783b */ /* 0x000fe80000000200 */
[----:B------:R-:W-:Y:S01]  /*41f0*/  LDSM.16.M88.4 R72, [R205+0x3000] ;  /* 0x00300000cd48783b */ /* 0x000fe20000000200 */
[C---:B------:R-:W-:Y:S06]  /*4200*/  HMMA.16816.F32.BF16 R36, R12.reuse, R68, R52 ;  /* 0x000000440c24723c */ /* 0x040fec0000041834 */
[C---:B------:R-:W-:Y:S01]  /*4210*/  HMMA.16816.F32.BF16 R44, R12.reuse, R70, R44 ;  /* 0x000000460c2c723c */ /* 0x040fe2000004182c */
[----:B------:R-:W1:Y:S05]  /*4220*/  LDSM.16.M88.4 R68, [R211+0x3800] ;  /* 0x00380000d344783b */ /* 0x000e6a0000000200 */
[C---:B--2---:R-:W-:Y:S06]  /*4230*/  HMMA.16816.F32.BF16 R40, R12.reuse, R64, R40 ;  /* 0x000000400c28723c */ /* 0x044fec0000041828 */
[C---:B------:R-:W-:Y:S01]  /*4240*/  HMMA.16816.F32.BF16 R24, R12.reuse, R66, R24 ;  /* 0x000000420c18723c */ /* 0x040fe20000041818 */
[----:B------:R-:W2:Y:S05]  /*4250*/  LDSM.16.M88.4 R64, [R206+0x12000] ;  /* 0x01200000ce40783b */ /* 0x000eaa0000000200 */
[C---:B-----5:R-:W-:Y:S01]  /*4260*/  HMMA.16816.F32.BF16 R52, R12.reuse, R92, R60 ;  /* 0x0000005c0c34723c */ /* 0x060fe2000004183c */
[----:B------:R-:W-:Y:S05]  /*4270*/  LDSM.16.M88.4 R60, [R205+0x2000] ;  /* 0x00200000cd3c783b */ /* 0x000fea0000000200 */
[----:B------:R-:W-:Y:S01]  /*4280*/  HMMA.16816.F32.BF16 R20, R12, R94, R20 ;  /* 0x0000005e0c14723c */ /* 0x000fe20000041814 */
[----:B------:R-:W4:Y:S04]  /*4290*/  LDSM.16.M88.4 R92, [R206+0x13000] ;  /* 0x01300000ce5c783b */ /* 0x000f280000000200 */
[----:B------:R-:W5:Y:S01]  /*42a0*/  LDSM.16.M88.4 R12, [R209+0x4000] ;  /* 0x00400000d10c783b */ /* 0x000f620000000200 */
        /* <DEDUP_REMOVED lines=11> */
[----:B------:R-:W1:Y:S04]  /*4360*/  LDSM.16.M88.4 R68, [R205+0x3800] ;  /* 0x00380000cd44783b */ /* 0x000e680000000200 */
[----:B------:R-:W1:Y:S01]  /*4370*/  LDSM.16.M88.4 R8, [R207+0x8000] ;  /* 0x00800000cf08783b */ /* 0x000e620000000200 */
[C---:B--2---:R-:W-:Y:S06]  /*4380*/  HMMA.16816.F32.BF16 R28, R16.reuse, R64, R28 ;  /* 0x00000040101c723c */ /* 0x044fec000004181c */
[C---:B------:R-:W-:Y:S01]  /*4390*/  HMMA.16816.F32.BF16 R32, R16.reuse, R66, R32 ;  /* 0x000000421020723c */ /* 0x040fe20000041820 */
[----:B------:R-:W-:Y:S05]  /*43a0*/  LDSM.16.M88.4 R64, [R211+0x4000] ;  /* 0x00400000d340783b */ /* 0x000fea0000000200 */
[C---:B------:R-:W-:Y:S06]  /*43b0*/  HMMA.16816.F32.BF16 R36, R16.reuse, R88, R36 ;  /* 0x000000581024723c */ /* 0x040fec0000041824 */
[C---:B------:R-:W-:Y:S01]  /*43c0*/  HMMA.16816.F32.BF16 R40, R16.reuse, R90, R48 ;  /* 0x0000005a1028723c */ /* 0x040fe20000041830 */
[----:B------:R-:W2:Y:S04]  /*43d0*/  LDSM.16.M88.4 R48, [R200+0x15000] ;  /* 0x01500000c830783b */ /* 0x000ea80000000200 */
[----:B------:R-:W-:Y:S01]  /*43e0*/  LDSM.16.M88.4 R88, [R206+0x14000] ;  /* 0x01400000ce58783b */ /* 0x000fe20000000200 */
[C---:B----4-:R-:W-:Y:S06]  /*43f0*/  HMMA.16816.F32.BF16 R44, R16.reuse, R92, R44 ;  /* 0x0000005c102c723c */ /* 0x050fec000004182c */
[C---:B------:R-:W-:Y:S06]  /*4400*/  HMMA.16816.F32.BF16 R24, R16.reuse, R94, R24 ;  /* 0x0000005e1018723c */ /* 0x040fec0000041818 */
[C---:B------:R-:W-:Y:S06]  /*4410*/  HMMA.16816.F32.BF16 R52, R16.reuse, R56, R52 ;  /* 0x000000381034723c */ /* 0x040fec0000041834 */
[----:B------:R-:W-:Y:S01]  /*4420*/  HMMA.16816.F32.BF16 R20, R16, R58, R20 ;  /* 0x0000003a1014723c */ /* 0x000fe20000041814 */
[----:B------:R-:W-:Y:S04]  /*4430*/  LDSM.16.M88.4 R16, [R208+0x8000] ;  /* 0x00800000d010783b */ /* 0x000fe80000000200 */
[----:B------:R-:W-:Y:S01]  /*4440*/  LDSM.16.M88.4 R56, [R211+0x5000] ;  /* 0x00500000d338783b */ /* 0x000fe20000000200 */
[C---:B-----5:R-:W-:Y:S06]  /*4450*/  HMMA.16816.F32.BF16 R28, R12.reuse, R60, R28 ;  /* 0x0000003c0c1c723c */ /* 0x060fec000004181c */
[C---:B------:R-:W-:Y:S01]  /*4460*/  HMMA.16816.F32.BF16 R32, R12.reuse, R62, R32 ;  /* 0x0000003e0c20723c */ /* 0x040fe20000041820 */
[----:B------:R-:W4:Y:S05]  /*4470*/  LDSM.16.M88.4 R60, [R200+0x15800] ;  /* 0x01580000c83c783b */ /* 0x000f2a0000000200 */
        /* <DEDUP_REMOVED lines=14> */
[C---:B------:R-:W-:Y:S01]  /*4560*/  HMMA.16816.F32.BF16 R40, R8.reuse, R86, R40 ;  /* 0x000000560828723c */ /* 0x040fe20000041828 */
[----:B------:R-:W5:Y:S05]  /*4570*/  LDSM.16.M88.4 R84, [R206+0x14800] ;  /* 0x01480000ce54783b */ /* 0x000f6a0000000200 */
[C---:B--2---:R-:W-:Y:S06]  /*4580*/  HMMA.16816.F32.BF16 R44, R8.reuse, R48, R44 ;  /* 0x00000030082c723c */ /* 0x044fec000004182c */
[C---:B------:R-:W-:Y:S06]  /*4590*/  HMMA.16816.F32.BF16 R48, R8.reuse, R50, R24 ;  /* 0x000000320830723c */ /* 0x040fec0000041818 */
[C---:B----4-:R-:W-:Y:S01]  /*45a0*/  HMMA.16816.F32.BF16 R24, R8.reuse, R60, R52 ;  /* 0x0000003c0818723c */ /* 0x050fe20000041834 */
[----:B------:R-:W2:Y:S05]  /*45b0*/  LDSM.16.M88.4 R52, [R206+0x15000] ;  /* 0x01500000ce34783b */ /* 0x000eaa0000000200 */
[----:B------:R-:W-:Y:S01]  /*45c0*/  HMMA.16816.F32.BF16 R20, R8, R62, R20 ;  /* 0x0000003e0814723c */ /* 0x000fe20000041814 */
[----:B------:R-:W-:Y:S04]  /*45d0*/  LDSM.16.M88.4 R8, [R209+0x8000] ;  /* 0x00800000d108783b */ /* 0x000fe80000000200 */
[----:B------:R-:W-:Y:S01]  /*45e0*/  LDSM.16.M88.4 R60, [R205+0x5000] ;  /* 0x00500000cd3c783b */ /* 0x000fe20000000200 */
[C---:B------:R-:W-:Y:S06]  /*45f0*/  HMMA.16816.F32.BF16 R28, R16.reuse, R64, R28 ;  /* 0x00000040101c723c */ /* 0x040fec000004181c */
[C---:B---3--:R-:W-:Y:S06]  /*4600*/  HMMA.16816.F32.BF16 R36, R16.reuse, R76, R36 ;  /* 0x0000004c1024723c */ /* 0x048fec0000041824 */
[C---:B------:R-:W-:Y:S01]  /*4610*/  HMMA.16816.F32.BF16 R40, R16.reuse, R78, R40 ;  /* 0x0000004e1028723c */ /* 0x040fe20000041828 */
[----:B------:R-:W-:Y:S05]  /*4620*/  LDSM.16.M88.4 R76, [R200+0x17000] ;  /* 0x01700000c84c783b */ /* 0x000fea0000000200 */
        /* <DEDUP_REMOVED lines=10> */
[C---:B-----5:R-:W-:Y:S06]  /*46d0*/  HMMA.16816.F32.BF16 R36, R12.reuse, R84, R36 ;  /* 0x000000540c24723c */ /* 0x060fec0000041824 */
[C---:B------:R-:W-:Y:S01]  /*46e0*/  HMMA.16816.F32.BF16 R40, R12.reuse, R86, R40 ;  /* 0x000000560c28723c */ /* 0x040fe20000041828 */
[----:B------:R-:W1:Y:S05]  /*46f0*/  LDSM.16.M88.4 R84, [R205+0x5800] ;  /* 0x00580000cd54783b */ /* 0x000e6a0000000200 */
[C---:B------:R-:W-:Y:S01]  /*4700*/  HMMA.16816.F32.BF16 R32, R12.reuse, R90, R32 ;  /* 0x0000005a0c20723c */ /* 0x040fe20000041820 */
[----:B------:R-:W-:Y:S05]  /*4710*/  LDSM.16.M88.4 R88, [R211+0x7000] ;  /* 0x00700000d358783b */ /* 0x000fea0000000200 */
[C---:B--2---:R-:W-:Y:S06]  /*4720*/  HMMA.16816.F32.BF16 R44, R12.reuse, R52, R44 ;  /* 0x000000340c2c723c */ /* 0x044fec000004182c */
[C---:B------:R-:W-:Y:S06]  /*4730*/  HMMA.16816.F32.BF16 R48, R12.reuse, R54, R48 ;  /* 0x000000360c30723c */ /* 0x040fec0000041830 */
        /* <DEDUP_REMOVED lines=8> */
[C---:B------:R-:W-:Y:S06]  /*47c0*/  HMMA.16816.F32.BF16 R44, R8.reuse, R60, R44 ;  /* 0x0000003c082c723c */ /* 0x040fec000004182c */
[C---:B------:R-:W-:Y:S01]  /*47d0*/  HMMA.16816.F32.BF16 R48, R8.reuse, R62, R48 ;  /* 0x0000003e0830723c */ /* 0x040fe20000041830 */
[----:B------:R-:W-:Y:S05]  /*47e0*/  LDSM.16.M88.4 R60, [R211+0x7800] ;  /* 0x00780000d33c783b */ /* 0x000fea0000000200 */
[C---:B------:R-:W-:Y:S01]  /*47f0*/  HMMA.16816.F32.BF16 R40, R8.reuse, R70, R40 ;  /* 0x000000460828723c */ /* 0x040fe20000041828 */
[----:B------:R-:W4:Y:S05]  /*4800*/  LDSM.16.M88.4 R68, [R211+0x6800] ;  /* 0x00680000d344783b */ /* 0x000f2a0000000200 */
[C---:B-1----:R-:W-:Y:S06]  /*4810*/  HMMA.16816.F32.BF16 R52, R8.reuse, R84, R52 ;  /* 0x000000540834723c */ /* 0x042fec0000041834 */
[----:B------:R-:W-:Y:S01]  /*4820*/  HMMA.16816.F32.BF16 R28, R8, R86, R24 ;  /* 0x00000056081c723c */ /* 0x000fe20000041818 */
[----:B------:R-:W-:Y:S05]  /*4830*/  LDSM.16.M88.4 R84, [R206+0x17000] ;  /* 0x01700000ce54783b */ /* 0x000fea0000000200 */
[C---:B------:R-:W-:Y:S01]  /*4840*/  HMMA.16816.F32.BF16 R8, R20.reuse, R56, R12 ;  /* 0x000000381408723c */ /* 0x040fe2000004180c */
[----:B------:R-:W-:Y:S05]  /*4850*/  LDSM.16.M88.4 R12, [R210+0xc000] ;  /* 0x00c00000d20c783b */ /* 0x000fea0000000200 */
[C---:B------:R-:W-:Y:S01]  /*4860*/  HMMA.16816.F32.BF16 R24, R20.reuse, R58, R32 ;  /* 0x0000003a1418723c */ /* 0x040fe20000041820 */
[----:B------:R-:W-:Y:S05]  /*4870*/  LDSM.16.M88.4 R56, [R206+0x17800] ;  /* 0x01780000ce38783b */ /* 0x000fea0000000200 */
[C---:B------:R-:W-:Y:S06]  /*4880*/  HMMA.16816.F32.BF16 R36, R20.reuse, R80, R36 ;  /* 0x000000501424723c */ /* 0x040fec0000041824 */
[C---:B------:R-:W-:Y:S06]  /*4890*/  HMMA.16816.F32.BF16 R44, R20.reuse, R76, R44 ;  /* 0x0000004c142c723c */ /* 0x040fec000004182c */
[C---:B------:R-:W-:Y:S01]  /*48a0*/  HMMA.16816.F32.BF16 R48, R20.reuse, R78, R48 ;  /* 0x0000004e1430723c */ /* 0x040fe20000041830 */
[----:B------:R-:W1:Y:S05]  /*48b0*/  LDSM.16.M88.4 R76, [R206+0x16000] ;  /* 0x01600000ce4c783b */ /* 0x000e6a0000000200 */
[C---:B------:R-:W-:Y:S01]  /*48c0*/  HMMA.16816.F32.BF16 R40, R20.reuse, R82, R40 ;  /* 0x000000521428723c */ /* 0x040fe20000041828 */
[----:B------:R-:W5:Y:S05]  /*48d0*/  LDSM.16.M88.4 R80, [R206+0x16800] ;  /* 0x01680000ce50783b */ /* 0x000f6a0000000200 */
[C---:B--2---:R-:W-:Y:S06]  /*48e0*/  HMMA.16816.F32.BF16 R52, R20.reuse, R72, R52 ;  /* 0x000000481434723c */ /* 0x044fec0000041834 */
[----:B------:R-:W-:Y:S01]  /*48f0*/  HMMA.16816.F32.BF16 R32, R20, R74, R28 ;  /* 0x0000004a1420723c */ /* 0x000fe2000004181c */
[----:B------:R-:W-:Y:S05]  /*4900*/  LDSM.16.M88.4 R72, [R205+0x7000] ;  /* 0x00700000cd48783b */ /* 0x000fea0000000200 */
[C---:B---3--:R-:W-:Y:S01]  /*4910*/  HMMA.16816.F32.BF16 R20, R16.reuse, R64, R8 ;  /* 0x000000401014723c */ /* 0x048fe20000041808 */
[----:B------:R-:W-:Y:S05]  /*4920*/  LDSM.16.M88.4 R8, [R209+0xc000] ;  /* 0x00c00000d108783b */ /* 0x000fea0000000200 */
[C---:B------:R-:W-:Y:S01]  /*4930*/  HMMA.16816.F32.BF16 R24, R16.reuse, R66, R24 ;  /* 0x000000421018723c */ /* 0x040fe20000041818 */
[----:B------:R-:W2:Y:S05]  /*4940*/  LDSM.16.M88.4 R64, [R205+0x6000] ;  /* 0x00600000cd40783b */ /* 0x000eaa0000000200 */
[C---:B----4-:R-:W-:Y:S06]  /*4950*/  HMMA.16816.F32.BF16 R28, R16.reuse, R68, R36 ;  /* 0x00000044101c723c */ /* 0x050fec0000041824 */
[C---:B------:R-:W-:Y:S01]  /*4960*/  HMMA.16816.F32.BF16 R40, R16.reuse, R70, R40 ;  /* 0x000000461028723c */ /* 0x040fe20000041828 */
[----:B------:R-:W3:Y:S05]  /*4970*/  LDSM.16.M88.4 R68, [R205+0x6800] ;  /* 0x00680000cd44783b */ /* 0x000eea0000000200 */
[C---:B------:R-:W-:Y:S06]  /*4980*/  HMMA.16816.F32.BF16 R44, R16.reuse, R88, R44 ;  /* 0x00000058102c723c */ /* 0x040fec000004182c */
[C---:B------:R-:W-:Y:S06]  /*4990*/  HMMA.16816.F32.BF16 R48, R16.reuse, R90, R48 ;  /* 0x0000005a1030723c */ /* 0x040fec0000041830 */
[C---:B------:R-:W-:Y:S06]  /*49a0*/  HMMA.16816.F32.BF16 R52, R16.reuse, R60, R52 ;  /* 0x0000003c1034723c */ /* 0x040fec0000041834 */
[----:B------:R-:W-:Y:S01]  /*49b0*/  HMMA.16816.F32.BF16 R36, R16, R62, R32 ;  /* 0x0000003e1024723c */ /* 0x000fe20000041820 */
[----:B------:R-:W4:Y:S01]  /*49c0*/  LDSM.16.M88.4 R60, [R205+0x7800] ;  /* 0x00780000cd3c783b */ /* 0x000f220000000200 */
[----:B------:R-:W-:-:S04]  /*49d0*/  DEPBAR.LE SB0, 0x0 ;  /* 0x000080000000791a */ /* 0x000fc80000000000 */
[C---:B-1----:R-:W-:Y:S06]  /*49e0*/  HMMA.16816.F32.BF16 R20, R12.reuse, R76, R20 ;  /* 0x0000004c0c14723c */ /* 0x042fec0000041814 */
[C---:B------:R-:W-:Y:S06]  /*49f0*/  HMMA.16816.F32.BF16 R16, R12.reuse, R78, R24 ;  /* 0x0000004e0c10723c */ /* 0x040fec0000041818 */
[C---:B-----5:R-:W-:Y:S06]  /*4a00*/  HMMA.16816.F32.BF16 R24, R12.reuse, R80, R28 ;  /* 0x000000500c18723c */ /* 0x060fec000004181c */
[C---:B------:R-:W-:Y:S06]  /*4a10*/  HMMA.16816.F32.BF16 R28, R12.reuse, R82, R40 ;  /* 0x000000520c1c723c */ /* 0x040fec0000041828 */
[C---:B------:R-:W-:Y:S06]  /*4a20*/  HMMA.16816.F32.BF16 R32, R12.reuse, R84, R44 ;  /* 0x000000540c20723c */ /* 0x040fec000004182c */
[C---:B------:R-:W-:Y:S06]  /*4a30*/  HMMA.16816.F32.BF16 R40, R12.reuse, R86, R48 ;  /* 0x000000560c28723c */ /* 0x040fec0000041830 */
[C---:B------:R-:W-:Y:S06]  /*4a40*/  HMMA.16816.F32.BF16 R52, R12.reuse, R56, R52 ;  /* 0x000000380c34723c */ /* 0x040fec0000041834 */
[----:B------:R-:W-:Y:S06]  /*4a50*/  HMMA.16816.F32.BF16 R48, R12, R58, R36 ;  /* 0x0000003a0c30723c */ /* 0x000fec0000041824 */
[C---:B--2---:R-:W-:Y:S06]  /*4a60*/  HMMA.16816.F32.BF16 R44, R8.reuse, R64, R20 ;  /* 0x00000040082c723c */ /* 0x044fec0000041814 */
[C---:B---3--:R-:W-:Y:S06]  /*4a70*/  HMMA.16816.F32.BF16 R12, R8.reuse, R68, R24 ;  /* 0x00000044080c723c */ /* 0x048fec0000041818 */
[C---:B------:R-:W-:Y:S06]  /*4a80*/  HMMA.16816.F32.BF16 R20, R8.reuse, R70, R28 ;  /* 0x000000460814723c */ /* 0x040fec000004181c */
[C---:B------:R-:W-:Y:S06]  /*4a90*/  HMMA.16816.F32.BF16 R24, R8.reuse, R72, R32 ;  /* 0x000000480818723c */ /* 0x040fec0000041820 */
[----:B------:R-:W-:Y:S01]  /*4aa0*/  HMMA.16816.F32.BF16 R16, R8, R66, R16 ;  /* 0x000000420810723c */ /* 0x000fe20000041810 */
[----:B------:R-:W-:Y:S01]  /*4ab0*/  FMUL.FTZ R46, R46, UR31 ;  /* 0x0000001f2e2e7c20 */ /* 0x000fe20008410000 */
[----:B------:R-:W-:Y:S01]  /*4ac0*/  FMUL.FTZ R44, R44, UR31 ;  /* 0x0000001f2c2c7c20 */ /* 0x000fe20008410000 */
[----:B------:R-:W-:-:S03]  /*4ad0*/  FMUL.FTZ R47, R47, UR31 ;  /* 0x0000001f2f2f7c20 */ /* 0x000fc60008410000 */
[C---:B------:R-:W-:Y:S06]  /*4ae0*/  HMMA.16816.F32.BF16 R28, R8.reuse, R74, R40 ;  /* 0x0000004a081c723c */ /* 0x040fec0000041828 */
[C---:B----4-:R-:W-:Y:S01]  /*4af0*/  HMMA.16816.F32.BF16 R36, R8.reuse, R60, R52 ;  /* 0x0000003c0824723c */ /* 0x050fe20000041834 */
[----:B------:R-:W-:Y:S01]  /*4b00*/  FMUL.FTZ R43, R15, UR31 ;  /* 0x0000001f0f2b7c20 */ /* 0x000fe20008410000 */
[----:B------:R-:W-:Y:S01]  /*4b10*/  FMUL.FTZ R40, R12, UR31 ;  /* 0x0000001f0c287c20 */ /* 0x000fe20008410000 */
[----:B------:R-:W1:Y:S01]  /*4b20*/  MUFU.TANH R15, R46 ;  /* 0x0000002e000f7308 */ /* 0x000e620000002400 */
[----:B------:R-:W-:Y:S01]  /*4b30*/  FMUL.FTZ R41, R13, UR31 ;  /* 0x0000001f0d297c20 */ /* 0x000fe20008410000 */
[----:B------:R-:W-:Y:S01]  /*4b40*/  FMUL.FTZ R42, R14, UR31 ;  /* 0x0000001f0e2a7c20 */ /* 0x000fe20008410000 */
[----:B------:R-:W-:Y:S01]  /*4b50*/  HMMA.16816.F32.BF16 R32, R8, R62, R48 ;  /* 0x0000003e0820723c */ /* 0x000fe20000041830 */
[----:B------:R-:W-:Y:S01]  /*4b60*/  FMUL.FTZ R52, R27, UR31 ;  /* 0x0000001f1b347c20 */ /* 0x000fe20008410000 */
[----:B------:R-:W-:-:S03]  /*4b70*/  FMUL.FTZ R21, R21, UR31 ;  /* 0x0000001f15157c20 */ /* 0x000fc60008410000 */
[----:B------:R2:W3:Y:S01]  /*4b80*/  MUFU.TANH R12, R44 ;  /* 0x0000002c000c7308 */ /* 0x0004e20000002400 */
[----:B------:R-:W-:Y:S01]  /*4b90*/  FMUL.FTZ R18, R18, UR31 ;  /* 0x0000001f12127c20 */ /* 0x000fe20008410000 */
[----:B------:R-:W-:Y:S02]  /*4ba0*/  IMAD.U32 R9, RZ, RZ, UR7 ;  /* 0x00000007ff097e24 */ /* 0x000fe4000f8e00ff */
[----:B------:R-:W-:Y:S01]  /*4bb0*/  FMUL.FTZ R11, R45, UR31 ;  /* 0x0000001f2d0b7c20 */ /* 0x000fe20008410000 */
[----:B------:R-:W-:Y:S02]  /*4bc0*/  IMAD.U32 R8, RZ, RZ, UR33 ;  /* 0x00000021ff087e24 */ /* 0x000fe4000f8e00ff */
[----:B------:R-:W-:Y:S01]  /*4bd0*/  FMUL.FTZ R17, R17, UR31 ;  /* 0x0000001f11117c20 */ /* 0x000fe20008410000 */
[----:B------:R-:W-:Y:S01]  /*4be0*/  FMUL.FTZ R16, R16, UR31 ;  /* 0x0000001f10107c20 */ /* 0x000fe20008410000 */
[----:B------:R-:W-:Y:S01]  /*4bf0*/  IADD3 R10, R6, UR24, R9 ;  /* 0x00000018060a7c10 */ /* 0x000fe2000fffe009 */
[C---:B------:R-:W-:Y:S01]  /*4c00*/  IMAD.IADD R6, R230.reuse, 0x1, -R2 ;  /* 0x00000001e6067824 */ /* 0x040fe200078e0a02 */
[----:B------:R-:W-:Y:S01]  /*4c10*/  VIADDMNMX R233, R3, UR6, R8, PT ;  /* 0x0000000603e97c46 */ /* 0x000fe2000b800108 */
[----:B------:R-:W-:Y:S01]  /*4c20*/  IMAD.IADD R3, R231, 0x1, -R2 ;  /* 0x00000001e7037824 */ /* 0x000fe200078e0a02 */
[----:B------:R-:W4:Y:S01]  /*4c30*/  MUFU.TANH R11, R11 ;  /* 0x0000000b000b7308 */ /* 0x000f220000002400 */
[----:B------:R-:W-:Y:S01]  /*4c40*/  IMAD.IADD R9, R230, 0x1, -R7 ;  /* 0x00000001e6097824 */ /* 0x000fe200078e0a07 */
[----:B------:R-:W-:Y:S01]  /*4c50*/  IABS R8, R6 ;  /* 0x0000000600087213 */ /* 0x000fe20000000000 */
[----:B------:R-:W-:Y:S01]  /*4c60*/  FMUL.FTZ R19, R19, UR31 ;  /* 0x0000001f13137c20 */ /* 0x000fe20008410000 */
[----:B------:R-:W-:Y:S01]  /*4c70*/  IABS R3, R3 ;  /* 0x0000000300037213 */ /* 0x000fe20000000000 */
[----:B------:R-:W-:Y:S01]  /*4c80*/  FMUL.FTZ R51, R25, UR31 ;  /* 0x0000001f19337c20 */ /* 0x000fe20008410000 */
[----:B------:R-:W-:Y:S01]  /*4c90*/  IABS R6, R9 ;  /* 0x0000000900067213 */ /* 0x000fe20000000000 */
[----:B------:R-:W-:Y:S01]  /*4ca0*/  IMAD.MOV.U32 R9, RZ, RZ, R8 ;  /* 0x000000ffff097224 */ /* 0x000fe200078e0008 */
[----:B------:R-:W-:Y:S01]  /*4cb0*/  VIMNMX R232, R10, UR33, PT ;  /* 0x000000210ae87c48 */ /* 0x000fe2000bfe0100 */
[----:B------:R-:W-:Y:S01]  /*4cc0*/  IMAD.MOV.U32 R8, RZ, RZ, R3 ;  /* 0x000000ffff087224 */ /* 0x000fe200078e0003 */
[C---:B------:R-:W-:Y:S01]  /*4cd0*/  ISETP.GE.AND P2, PT, R7.reuse, R233, PT ;  /* 0x000000e90700720c */ /* 0x040fe20003f46270 */
[----:B------:R-:W-:Y:S01]  /*4ce0*/  IMAD.MOV.U32 R3, RZ, RZ, R6 ;  /* 0x000000ffff037224 */ /* 0x000fe200078e0006 */
[----:B------:R-:W-:Y:S01]  /*4cf0*/  ISETP.GE.AND P1, PT, R7, R232, PT ;  /* 0x000000e80700720c */ /* 0x000fe20003f26270 */
[----:B------:R-:W5:Y:S01]  /*4d00*/  MUFU.TANH R13, R47 ;  /* 0x0000002f000d7308 */ /* 0x000f620000002400 */
[----:B------:R-:W-:Y:S01]  /*4d10*/  I2FP.F32.S32 R6, R8 ;  /* 0x0000000800067245 */ /* 0x000fe20000201400 */
[----:B------:R-:W-:Y:S01]  /*4d20*/  IMAD.IADD R8, R231, 0x1, -R7 ;  /* 0x00000001e7087824 */ /* 0x000fe200078e0a07 */
[----:B------:R-:W-:Y:S01]  /*4d30*/  I2FP.F32.S32 R9, R9 ;  /* 0x0000000900097245 */ /* 0x000fe20000201400 */
[----:B--2---:R-:W-:Y:S01]  /*4d40*/  FMUL.FTZ R44, R24, UR31 ;  /* 0x0000001f182c7c20 */ /* 0x004fe20008410000 */
[C---:B------:R-:W-:Y:S01]  /*4d50*/  ISETP.LT.OR P2, PT, R7.reuse, R229, P2 ;  /* 0x000000e50700720c */ /* 0x040fe20001741670 */
[----:B-1----:R-:W-:Y:S01]  /*4d60*/  FFMA.FTZ R15, R6, -UR21, R15 ;  /* 0x80000015060f7c23 */ /* 0x002fe2000801000f */
[----:B------:R-:W-:Y:S01]  /*4d70*/  VIADD R6, R2, 0x8 ;  /* 0x0000000802067836 */ /* 0x000fe20000000000 */
[----:B------:R-:W-:Y:S01]  /*4d80*/  ISETP.LT.OR P1, PT, R7, R228, P1 ;  /* 0x000000e40700720c */ /* 0x000fe20000f21670 */
[----:B---3--:R-:W-:Y:S01]  /*4d90*/  FFMA.FTZ R12, R9, -UR21, R12 ;  /* 0x80000015090c7c23 */ /* 0x008fe2000801000c */
[----:B------:R-:W-:Y:S01]  /*4da0*/  I2FP.F32.S32 R3, R3 ;  /* 0x0000000300037245 */ /* 0x000fe20000201400 */
[--C-:B------:R-:W-:Y:S01]  /*4db0*/  IMAD.IADD R7, R231, 0x1, -R6.reuse ;  /* 0x00000001e7077824 */ /* 0x100fe200078e0a06 */
[----:B------:R-:W-:Y:S01]  /*4dc0*/  ISETP.GE.AND P0, PT, R6, R233, PT ;  /* 0x000000e90600720c */ /* 0x000fe20003f06270 */
[----:B------:R-:W-:Y:S01]  /*4dd0*/  IMAD.IADD R9, R230, 0x1, -R6 ;  /* 0x00000001e6097824 */ /* 0x000fe200078e0a06 */
[C---:B------:R-:W-:Y:S01]  /*4de0*/  ISETP.GE.AND P6, PT, R6.reuse, R232, PT ;  /* 0x000000e80600720c */ /* 0x040fe20003fc6270 */
[----:B------:R-:W1:Y:S01]  /*4df0*/  MUFU.TANH R18, R18 ;  /* 0x0000001200127308 */ /* 0x000e620000002400 */
[C---:B------:R-:W-:Y:S01]  /*4e00*/  ISETP.LT.OR P0, PT, R6.reuse, R229, P0 ;  /* 0x000000e50600720c */ /* 0x040fe20000701670 */
[----:B----4-:R-:W-:Y:S01]  /*4e10*/  FFMA.FTZ R11, R3, -UR21, R11 ;  /* 0x80000015030b7c23 */ /* 0x010fe2000801000b */
[----:B------:R-:W-:Y:S01]  /*4e20*/  ISETP.LT.OR P6, PT, R6, R228, P6 ;  /* 0x000000e40600720c */ /* 0x000fe200037c1670 */
[----:B------:R-:W-:Y:S01]  /*4e30*/  VIADD R3, R2, 0x9 ;  /* 0x0000000902037836 */ /* 0x000fe20000000000 */
[----:B------:R-:W-:Y:S01]  /*4e40*/  IABS R6, R8 ;  /* 0x0000000800067213 */ /* 0x000fe20000000000 */
[----:B------:R-:W-:Y:S01]  /*4e50*/  FMUL.FTZ R46, R28, UR31 ;  /* 0x0000001f1c2e7c20 */ /* 0x000fe20008410000 */
[----:B------:R-:W-:Y:S01]  /*4e60*/  IABS R8, R7 ;  /* 0x0000000700087213 */ /* 0x000fe20000000000 */
[----:B------:R-:W-:Y:S01]  /*4e70*/  MUFU.TANH R17, R17 ;  /* 0x0000001100117308 */ /* 0x000fe20000002400 */
[----:B------:R-:W-:Y:S01]  /*4e80*/  I2FP.F32.S32 R7, R6 ;  /* 0x0000000600077245 */ /* 0x000fe20000201400 */
[----:B------:R-:W-:Y:S01]  /*4e90*/  IMAD.IADD R10, R230, 0x1, -R3 ;  /* 0x00000001e60a7824 */ /* 0x000fe200078e0a03 */
[----:B------:R-:W-:Y:S01]  /*4ea0*/  IABS R9, R9 ;  /* 0x0000000900097213 */ /* 0x000fe20000000000 */
[----:B------:R-:W-:Y:S01]  /*4eb0*/  IMAD.MOV.U32 R6, RZ, RZ, R8 ;  /* 0x000000ffff067224 */ /* 0x000fe200078e0008 */
[CC--:B------:R-:W-:Y:S01]  /*4ec0*/  ISETP.GE.AND P3, PT, R3.reuse, R233.reuse, PT ;  /* 0x000000e90300720c */ /* 0x0c0fe20003f66270 */
[----:B------:R-:W-:Y:S01]  /*4ed0*/  FMUL.FTZ R45, R20, UR31 ;  /* 0x0000001f142d7c20 */ /* 0x000fe20008410000 */
[----:B------:R-:W-:Y:S01]  /*4ee0*/  ISETP.GE.AND P5, PT, R3, R232, PT ;  /* 0x000000e80300720c */ /* 0x000fe20003fa6270 */
[----:B------:R-:W2:Y:S01]  /*4ef0*/  MUFU.TANH R16, R16 ;  /* 0x0000001000107308 */ /* 0x000ea20000002400 */
[----:B------:R-:W-:Y:S01]  /*4f00*/  ISETP.GE.AND P4, PT, R2, R233, PT ;  /* 0x000000e90200720c */ /* 0x000fe20003f86270 */
[----:B------:R-:W-:Y:S01]  /*4f10*/  FMUL.FTZ R50, R26, UR31 ;  /* 0x0000001f1a327c20 */ /* 0x000fe20008410000 */
[----:B------:R-:W-:Y:S01]  /*4f20*/  I2FP.F32.S32 R8, R9 ;  /* 0x0000000900087245 */ /* 0x000fe20000201400 */
[----:B-----5:R-:W-:Y:S01]  /*4f30*/  FFMA.FTZ R9, R7, -UR21, R13 ;  /* 0x8000001507097c23 */ /* 0x020fe2000801000d */
[----:B------:R-:W-:Y:S01]  /*4f40*/  I2FP.F32.S32 R6, R6 ;  /* 0x0000000600067245 */ /* 0x000fe20000201400 */
[----:B------:R-:W-:Y:S01]  /*4f50*/  FMUL.FTZ R53, R31, UR31 ;  /* 0x0000001f1f357c20 */ /* 0x000fe20008410000 */
[CC--:B------:R-:W-:Y:S01]  /*4f60*/  ISETP.LT.OR P3, PT, R3.reuse, R229.reuse, P3 ;  /* 0x000000e50300720c */ /* 0x0c0fe20001f61670 */
[----:B------:R-:W3:Y:S01]  /*4f70*/  MUFU.TANH R14, R19 ;  /* 0x00000013000e7308 */ /* 0x000ee20000002400 */
[----:B------:R-:W-:Y:S01]  /*4f80*/  ISETP.LT.OR P5, PT, R3, R228, P5 ;  /* 0x000000e40300720c */ /* 0x000fe20002fa1670 */
[----:B------:R-:W-:Y:S01]  /*4f90*/  IMAD.IADD R3, R231, 0x1, -R3 ;  /* 0x00000001e7037824 */ /* 0x000fe200078e0a03 */
[----:B------:R-:W-:Y:S01]  /*4fa0*/  IABS R7, R10 ;  /* 0x0000000a00077213 */ /* 0x000fe20000000000 */
[----:B-1----:R-:W-:Y:S01]  /*4fb0*/  FFMA.FTZ R18, R6, -UR21, R18 ;  /* 0x8000001506127c23 */ /* 0x002fe20008010012 */
[C---:B------:R-:W-:Y:S01]  /*4fc0*/  ISETP.LT.OR P4, PT, R2.reuse, R229, P4 ;  /* 0x000000e50200720c */ /* 0x040fe20002781670 */
[----:B------:R-:W-:Y:S01]  /*4fd0*/  FMUL.FTZ R49, R23, UR31 ;  /* 0x0000001f17317c20 */ /* 0x000fe20008410000 */
[----:B------:R-:W-:Y:S01]  /*4fe0*/  I2FP.F32.S32 R6, R7 ;  /* 0x0000000700067245 */ /* 0x000fe20000201400 */
[----:B------:R-:W-:Y:S01]  /*4ff0*/  VIADD R7, R2, 0x18 ;  /* 0x0000001802077836 */ /* 0x000fe20000000000 */
[----:B------:R-:W-:Y:S01]  /*5000*/  FSEL R25, R12, -INF , !P4 ;  /* 0xff8000000c197808 */ /* 0x000fe20006000000 */
[----:B--2---:R-:W-:Y:S01]  /*5010*/  FFMA.FTZ R8, R8, -UR21, R16 ;  /* 0x8000001508087c23 */ /* 0x004fe20008010010 */
[----:B------:R-:W-:Y:S01]  /*5020*/  IABS R3, R3 ;  /* 0x0000000300037213 */ /* 0x000fe20000000000 */
[----:B------:R-:W-:Y:S01]  /*5030*/  FFMA.FTZ R13, R6, -UR21, R17 ;  /* 0x80000015060d7c23 */ /* 0x000fe20008010011 */
[C---:B------:R-:W-:Y:S01]  /*5040*/  ISETP.GE.AND P4, PT, R2.reuse, R232, PT ;  /* 0x000000e80200720c */ /* 0x040fe20003f86270 */
[C---:B------:R-:W-:Y:S01]  /*5050*/  VIADD R6, R2.reuse, 0x10 ;  /* 0x0000001002067836 */ /* 0x040fe20000000000 */
[----:B------:R-:W-:Y:S01]  /*5060*/  I2FP.F32.S32 R3, R3 ;  /* 0x0000000300037245 */ /* 0x000fe20000201400 */
[----:B------:R-:W1:Y:S01]  /*5070*/  MUFU.TANH R20, R40 ;  /* 0x0000002800147308 */ /* 0x000e620000002400 */
[----:B------:R-:W-:Y:S01]  /*5080*/  ISETP.LT.OR P4, PT, R2, R228, P4 ;  /* 0x000000e40200720c */ /* 0x000fe20002781670 */
[----:B------:R-:W-:Y:S01]  /*5090*/  IMAD.IADD R10, R230, 0x1, -R6 ;  /* 0x00000001e60a7824 */ /* 0x000fe200078e0a06 */
[----:B------:R-:W-:Y:S01]  /*50a0*/  FSEL R24, R11, -INF , !P2 ;  /* 0xff8000000b187808 */ /* 0x000fe20005000000 */
[----:B---3--:R-:W-:Y:S01]  /*50b0*/  FFMA.FTZ R14, R3, -UR21, R14 ;  /* 0x80000015030e7c23 */ /* 0x008fe2000801000e */
[----:B------:R-:W-:Y:S01]  /*50c0*/  FSEL R28, R15, -INF , !P4 ;  /* 0xff8000000f1c7808 */ /* 0x000fe20006000000 */
[----:B------:R-:W-:Y:S01]  /*50d0*/  VIADD R3, R2, 0x11 ;  /* 0x0000001102037836 */ /* 0x000fe20000000000 */
[C---:B------:R-:W-:Y:S01]  /*50e0*/  ISETP.GE.AND P4, PT, R6.reuse, R233, PT ;  /* 0x000000e90600720c */ /* 0x040fe20003f86270 */
[----:B------:R-:W-:Y:S01]  /*50f0*/  MUFU.TANH R19, R41 ;  /* 0x0000002900137308 */ /* 0x000fe20000002400 */
[----:B------:R-:W-:Y:S01]  /*5100*/  ISETP.GE.AND P2, PT, R6, R232, PT ;  /* 0x000000e80600720c */ /* 0x000fe20003f46270 */
[----:B------:R-:W-:Y:S01]  /*5110*/  FMUL.FTZ R31, R36, UR31 ;  /* 0x0000001f241f7c20 */ /* 0x000fe20008410000 */
[----:B------:R-:W-:Y:S01]  /*5120*/  ISETP.LT.OR P4, PT, R6, R229, P4 ;  /* 0x000000e50600720c */ /* 0x000fe20002781670 */
[----:B------:R-:W-:Y:S01]  /*5130*/  FMUL.FTZ R48, R22, UR31 ;  /* 0x0000001f16307c20 */ /* 0x000fe20008410000 */
[----:B------:R-:W-:Y:S01]  /*5140*/  ISETP.LT.OR P2, PT, R6, R228, P2 ;  /* 0x000000e40600720c */ /* 0x000fe20001741670 */
[----:B------:R-:W-:Y:S01]  /*5150*/  IMAD.IADD R6, R231, 0x1, -R6 ;  /* 0x00000001e7067824 */ /* 0x000fe200078e0a06 */
[----:B------:R-:W-:Y:S01]  /*5160*/  FSEL R27, R9, -INF , !P1 ;  /* 0xff800000091b7808 */ /* 0x000fe20004800000 */
[----:B------:R-:W-:Y:S01]  /*5170*/  IMAD.IADD R9, R230, 0x1, -R3 ;  /* 0x00000001e6097824 */ /* 0x000fe200078e0a03 */
[----:B------:R-:W-:Y:S01]  /*5180*/  FSEL R26, R8, -INF , !P0 ;  /* 0xff800000081a7808 */ /* 0x000fe20004000000 */
[----:B------:R-:W-:Y:S01]  /*5190*/  IMAD.IADD R8, R230, 0x1, -R7 ;  /* 0x00000001e6087824 */ /* 0x000fe200078e0a07 */
[C---:B------:R-:W-:Y:S01]  /*51a0*/  ISETP.GE.AND P1, PT, R3.reuse, R233, PT ;  /* 0x000000e90300720c */ /* 0x040fe20003f26270 */
[----:B------:R-:W-:Y:S01]  /*51b0*/  MUFU.TANH R11, R42 ;  /* 0x0000002a000b7308 */ /* 0x000fe20000002400 */
[----:B------:R-:W-:Y:S01]  /*51c0*/  ISETP.GE.AND P0, PT, R3, R232, PT ;  /* 0x000000e80300720c */ /* 0x000fe20003f06270 */
[----:B------:R-:W-:Y:S01]  /*51d0*/  FMUL.FTZ R29, R29, UR31 ;  /* 0x0000001f1d1d7c20 */ /* 0x000fe20008410000 */
[C---:B------:R-:W-:Y:S01]  /*51e0*/  ISETP.LT.OR P1, PT, R3.reuse, R229, P1 ;  /* 0x000000e50300720c */ /* 0x040fe20000f21670 */
[----:B------:R-:W-:Y:S01]  /*51f0*/  FMUL.FTZ R30, R30, UR31 ;  /* 0x0000001f1e1e7c20 */ /* 0x000fe20008410000 */
[----:B------:R-:W-:Y:S01]  /*5200*/  ISETP.LT.OR P0, PT, R3, R228, P0 ;  /* 0x000000e40300720c */ /* 0x000fe20000701670 */
[----:B------:R-:W-:Y:S01]  /*5210*/  IMAD.IADD R3, R231, 0x1, -R3 ;  /* 0x00000001e7037824 */ /* 0x000fe200078e0a03 */
[----:B------:R-:W-:Y:S01]  /*5220*/  IABS R6, R6 ;  /* 0x0000000600067213 */ /* 0x000fe20000000000 */
[----:B------:R-:W2:Y:S01]  /*5230*/  MUFU.TANH R16, R45 ;  /* 0x0000002d00107308 */ /* 0x000ea20000002400 */
[----:B------:R-:W-:Y:S01]  /*5240*/  IABS R8, R8 ;  /* 0x0000000800087213 */ /* 0x000fe20000000000 */
[----:B------:R-:W-:Y:S01]  /*5250*/  FMUL.FTZ R39, R39, UR31 ;  /* 0x0000001f27277c20 */ /* 0x000fe20008410000 */
[----:B------:R-:W-:Y:S01]  /*5260*/  IABS R10, R10 ;  /* 0x0000000a000a7213 */ /* 0x000fe20000000000 */
[----:B------:R-:W-:Y:S01]  /*5270*/  FMUL.FTZ R38, R38, UR31 ;  /* 0x0000001f26267c20 */ /* 0x000fe20008410000 */
[----:B------:R-:W-:Y:S01]  /*5280*/  IABS R12, R9 ;  /* 0x00000009000c7213 */ /* 0x000fe20000000000 */
[----:B------:R-:W-:Y:S01]  /*5290*/  IMAD.MOV.U32 R9, RZ, RZ, R6 ;  /* 0x000000ffff097224 */ /* 0x000fe200078e0006 */
[----:B------:R-:W-:Y:S01]  /*52a0*/  IABS R3, R3 ;  /* 0x0000000300037213 */ /* 0x000fe20000000000 */
[----:B------:R-:W-:Y:S01]  /*52b0*/  IMAD.MOV.U32 R6, RZ, RZ, R8 ;  /* 0x000000ffff067224 */ /* 0x000fe200078e0008 */
[----:B------:R-:W-:Y:S01]  /*52c0*/  I2FP.F32.S32 R10, R10 ;  /* 0x0000000a000a7245 */ /* 0x000fe20000201400 */
[----:B------:R-:W3:Y:S01]  /*52d0*/  MUFU.TANH R17, R43 ;  /* 0x0000002b00117308 */ /* 0x000ee20000002400 */
[----:B------:R-:W-:Y:S01]  /*52e0*/  I2FP.F32.S32 R8, R3 ;  /* 0x0000000300087245 */ /* 0x000fe20000201400 */
[----:B------:R-:W-:Y:S01]  /*52f0*/  FMUL.FTZ R37, R37, UR31 ;  /* 0x0000001f25257c20 */ /* 0x000fe20008410000 */
[----:B------:R-:W-:Y:S01]  /*5300*/  I2FP.F32.S32 R3, R6 ;  /* 0x0000000600037245 */ /* 0x000fe20000201400 */
[----:B-1----:R-:W-:Y:S01]  /*5310*/  FFMA.FTZ R10, R10, -UR21, R20 ;  /* 0x800000150a0a7c23 */ /* 0x002fe20008010014 */
[----:B------:R-:W-:Y:S01]  /*5320*/  I2FP.F32.S32 R9, R9 ;  /* 0x0000000900097245 */ /* 0x000fe20000201400 */
[----:B------:R-:W-:Y:S01]  /*5330*/  VIADD R6, R2, 0x19 ;  /* 0x0000001902067836 */ /* 0x000fe20000000000 */
[----:B------:R-:W-:Y:S01]  /*5340*/  I2FP.F32.S32 R12, R12 ;  /* 0x0000000c000c7245 */ /* 0x000fe20000201400 */
[----:B--2---:R-:W-:Y:S01]  /*5350*/  FFMA.FTZ R16, R3, -UR21, R16 ;  /* 0x8000001503107c23 */ /* 0x004fe20008010010 */
[----:B------:R-:W-:Y:S01]  /*5360*/  FSEL R36, R14, -INF , !P5 ;  /* 0xff8000000e247808 */ /* 0x000fe20006800000 */
[----:B------:R-:W-:Y:S01]  /*5370*/  FFMA.FTZ R11, R9, -UR21, R11 ;  /* 0x80000015090b7c23 */ /* 0x000fe2000801000b */
[----:B------:R-:W-:Y:S01]  /*5380*/  FSEL R64, R10, -INF , !P4 ;  /* 0xff8000000a407808 */ /* 0x000fe20006000000 */
[----:B------:R-:W-:Y:S01]  /*5390*/  FFMA.FTZ R12, R12, -UR21, R19 ;  /* 0x800000150c0c7c23 */ /* 0x000fe20008010013 */
[----:B------:R-:W-:Y:S01]  /*53a0*/  ISETP.GE.AND P5, PT, R6, R233, PT ;  /* 0x000000e90600720c */ /* 0x000fe20003fa6270 */
[----:B------:R-:W-:Y:S01]  /*53b0*/  VIADD R3, R2, 0x20 ;  /* 0x0000002002037836 */ /* 0x000fe20000000000 */
[----:B------:R-:W-:Y:S01]  /*53c0*/  ISETP.GE.AND P4, PT, R6, R232, PT ;  /* 0x000000e80600720c */ /* 0x000fe20003f86270 */
[----:B------:R-:W1:Y:S01]  /*53d0*/  MUFU.TANH R14, R49 ;  /* 0x00000031000e7308 */ /* 0x000e620000002400 */
[--C-:B------:R-:W-:Y:S01]  /*53e0*/  IMAD.IADD R9, R230, 0x1, -R6.reuse ;  /* 0x00000001e6097824 */ /* 0x100fe200078e0a06 */
[----:B------:R-:W-:Y:S01]  /*53f0*/  ISETP.LT.OR P5, PT, R6, R229, P5 ;  /* 0x000000e50600720c */ /* 0x000fe20002fa1670 */
[----:B---3--:R-:W-:Y:S01]  /*5400*/  FFMA.FTZ R17, R8, -UR21, R17 ;  /* 0x8000001508117c23 */ /* 0x008fe20008010011 */
[----:B------:R-:W-:Y:S01]  /*5410*/  ISETP.LT.OR P4, PT, R6, R228, P4 ;  /* 0x000000e40600720c */ /* 0x000fe20002781670 */
[----:B------:R-:W-:Y:S01]  /*5420*/  IMAD.IADD R6, R231, 0x1, -R6 ;  /* 0x00000001e7067824 */ /* 0x000fe200078e0a06 */
[----:B------:R-:W-:Y:S01]  /*5430*/  FSEL R23, R18, -INF , !P6 ;  /* 0xff80000012177808 */ /* 0x000fe20007000000 */
[----:B------:R-:W-:Y:S01]  /*5440*/  IMAD.IADD R8, R230, 0x1, -R3 ;  /* 0x00000001e6087824 */ /* 0x000fe200078e0a03 */
[----:B------:R-:W-:Y:S01]  /*5450*/  FSEL R22, R13, -INF , !P3 ;  /* 0xff8000000d167808 */ /* 0x000fe20005800000 */
[----:B------:R-:W-:Y:S01]  /*5460*/  MUFU.TANH R19, R21 ;  /* 0x0000001500137308 */ /* 0x000fe20000002400 */
[----:B------:R-:W-:Y:S01]  /*5470*/  FSEL R124, R11, -INF , !P2 ;  /* 0xff8000000b7c7808 */ /* 0x000fe20005000000 */
[----:B------:R-:W-:Y:S01]  /*5480*/  FMUL.FTZ R32, R32, UR31 ;  /* 0x0000001f20207c20 */ /* 0x000fe20008410000 */
[----:B------:R-:W-:Y:S01]  /*5490*/  FSEL R117, R12, -INF , !P1 ;  /* 0xff8000000c757808 */ /* 0x000fe20004800000 */
[----:B------:R-:W-:Y:S01]  /*54a0*/  FMUL.FTZ R33, R33, UR31 ;  /* 0x0000001f21217c20 */ /* 0x000fe20008410000 */
[CC--:B------:R-:W-:Y:S01]  /*54b0*/  ISETP.GE.AND P6, PT, R7.reuse, R233.reuse, PT ;  /* 0x000000e90700720c */ /* 0x0c0fe20003fc6270 */
[----:B------:R-:W-:Y:S01]  /*54c0*/  FMUL.FTZ R34, R34, UR31 ;  /* 0x0000001f22227c20 */ /* 0x000fe20008410000 */
[-C--:B------:R-:W-:Y:S01]  /*54d0*/  ISETP.GE.AND P3, PT, R7, R232.reuse, PT ;  /* 0x000000e80700720c */ /* 0x080fe20003f66270 */
[----:B------:R-:W2:Y:S01]  /*54e0*/  MUFU.TANH R18, R48 ;  /* 0x0000003000127308 */ /* 0x000ea20000002400 */
[----:B------:R-:W-:Y:S01]  /*54f0*/  ISETP.GE.AND P2, PT, R3, R233, PT ;  /* 0x000000e90300720c */ /* 0x000fe20003f46270 */
[----:B------:R-:W-:Y:S01]  /*5500*/  FMUL.FTZ R35, R35, UR31 ;  /* 0x0000001f23237c20 */ /* 0x000fe20008410000 */
[----:B------:R-:W-:-:S02]  /*5510*/  ISETP.GE.AND P1, PT, R3, R232, PT ;  /* 0x000000e80300720c */ /* 0x000fc40003f26270 */
[CC--:B------:R-:W-:Y:S02]  /*5520*/  ISETP.LT.OR P6, PT, R7.reuse, R229.reuse, P6 ;  /* 0x000000e50700720c */ /* 0x0c0fe400037c1670 */
[-C--:B------:R-:W-:Y:S01]  /*5530*/  ISETP.LT.OR P3, PT, R7, R228.reuse, P3 ;  /* 0x000000e40700720c */ /* 0x080fe20001f61670 */
[----:B------:R-:W3:Y:S01]  /*5540*/  MUFU.TANH R15, R50 ;  /* 0x00000032000f7308 */ /* 0x000ee20000002400 */
[----:B------:R-:W-:Y:S01]  /*5550*/  ISETP.LT.OR P2, PT, R3, R229, P2 ;  /* 0x000000e50300720c */ /* 0x000fe20001741670 */
[----:B------:R-:W-:Y:S01]  /*5560*/  IMAD.IADD R7, R231, 0x1, -R7 ;  /* 0x00000001e7077824 */ /* 0x000fe200078e0a07 */
[----:B------:R-:W-:Y:S01]  /*5570*/  ISETP.LT.OR P1, PT, R3, R228, P1 ;  /* 0x000000e40300720c */ /* 0x000fe20000f21670 */
[----:B------:R-:W-:Y:S01]  /*5580*/  IMAD.IADD R3, R231, 0x1, -R3 ;  /* 0x00000001e7037824 */ /* 0x000fe200078e0a03 */
[----:B------:R-:W-:Y:S02]  /*5590*/  IABS R6, R6 ;  /* 0x0000000600067213 */ /* 0x000fe40000000000 */
[----:B------:R-:W-:Y:S01]  /*55a0*/  IABS R8, R8 ;  /* 0x0000000800087213 */ /* 0x000fe20000000000 */
[----:B------:R-:W4:Y:S01]  /*55b0*/  MUFU.TANH R13, R44 ;  /* 0x0000002c000d7308 */ /* 0x000f220000002400 */
[----:B------:R-:W-:-:S02]  /*55c0*/  I2FP.F32.S32 R6, R6 ;  /* 0x0000000600067245 */ /* 0x000fc40000201400 */
[----:B------:R-:W-:Y:S01]  /*55d0*/  IABS R7, R7 ;  /* 0x0000000700077213 */ /* 0x000fe20000000000 */
[----:B------:R-:W-:Y:S01]  /*55e0*/  IMAD.MOV.U32 R10, RZ, RZ, R8 ;  /* 0x000000ffff0a7224 */ /* 0x000fe200078e0008 */
[----:B------:R-:W-:Y:S01]  /*55f0*/  IABS R9, R9 ;  /* 0x0000000900097213 */ /* 0x000fe20000000000 */
[----:B-1----:R-:W-:Y:S01]  /*5600*/  FFMA.FTZ R14, R6, -UR21, R14 ;  /* 0x80000015060e7c23 */ /* 0x002fe2000801000e */
[----:B------:R-:W-:Y:S01]  /*5610*/  IABS R3, R3 ;  /* 0x0000000300037213 */ /* 0x000fe20000000000 */
[----:B------:R-:W-:Y:S01]  /*5620*/  VIADD R6, R2, 0x21 ;  /* 0x0000002102067836 */ /* 0x000fe20000000000 */
[----:B------:R-:W-:Y:S01]  /*5630*/  I2FP.F32.S32 R7, R7 ;  /* 0x0000000700077245 */ /* 0x000fe20000201400 */
[----:B------:R-:W1:Y:S01]  /*5640*/  MUFU.TANH R11, R52 ;  /* 0x00000034000b7308 */ /* 0x000e620000002400 */
[----:B------:R-:W-:Y:S02]  /*5650*/  I2FP.F32.S32 R9, R9 ;  /* 0x0000000900097245 */ /* 0x000fe40000201400 */
[----:B------:R-:W-:Y:S01]  /*5660*/  I2FP.F32.S32 R3, R3 ;  /* 0x0000000300037245 */ /* 0x000fe20000201400 */
[----:B--2---:R-:W-:Y:S01]  /*5670*/  FFMA.FTZ R8, R7, -UR21, R18 ;  /* 0x8000001507087c23 */ /* 0x004fe20008010012 */
[----:B------:R-:W-:Y:S01]  /*5680*/  I2FP.F32.S32 R10, R10 ;  /* 0x0000000a000a7245 */ /* 0x000fe20000201400 */
[----:B------:R-:W-:Y:S01]  /*5690*/  FFMA.FTZ R9, R9, -UR21, R19 ;  /* 0x8000001509097c23 */ /* 0x000fe20008010013 */
[----:B------:R-:W-:Y:S01]  /*56a0*/  FSEL R129, R17, -INF , !P0 ;  /* 0xff80000011817808 */ /* 0x000fe20004000000 */
[----:B---3--:R-:W-:Y:S01]  /*56b0*/  FFMA.FTZ R15, R3, -UR21, R15 ;  /* 0x80000015030f7c23 */ /* 0x008fe2000801000f */
[----:B------:R-:W-:Y:S01]  /*56c0*/  FSEL R116, R16, -INF , !P6 ;  /* 0xff80000010747808 */ /* 0x000fe20007000000 */
[----:B------:R-:W-:Y:S01]  /*56d0*/  VIADD R3, R2, 0x28 ;  /* 0x0000002802037836 */ /* 0x000fe20000000000 */
[----:B------:R-:W-:Y:S01]  /*56e0*/  ISETP.GE.AND P0, PT, R6, R233, PT ;  /* 0x000000e90600720c */ /* 0x000fe20003f06270 */
[----:B------:R-:W-:Y:S01]  /*56f0*/  VIADD R7, R2, 0x29 ;  /* 0x0000002902077836 */ /* 0x000fe20000000000 */
[----:B------:R-:W-:Y:S01]  /*5700*/  ISETP.GE.AND P6, PT, R6, R232, PT ;  /* 0x000000e80600720c */ /* 0x000fe20003fc6270 */
[----:B----4-:R-:W-:Y:S01]  /*5710*/  FFMA.FTZ R13, R10, -UR21, R13 ;  /* 0x800000150a0d7c23 */ /* 0x010fe2000801000d */
[--C-:B------:R-:W-:Y:S01]  /*5720*/  IMAD.IADD R10, R230, 0x1, -R6.reuse ;  /* 0x00000001e60a7824 */ /* 0x100fe200078e0a06 */
[C---:B------:R-:W-:Y:S01]  /*5730*/  ISETP.LT.OR P0, PT, R6.reuse, R229, P0 ;  /* 0x000000e50600720c */ /* 0x040fe20000701670 */
[----:B------:R-:W2:Y:S01]  /*5740*/  MUFU.TANH R18, R46 ;  /* 0x0000002e00127308 */ /* 0x000ea20000002400 */
[----:B------:R-:W-:Y:S01]  /*5750*/  ISETP.LT.OR P6, PT, R6, R228, P6 ;  /* 0x000000e40600720c */ /* 0x000fe200037c1670 */
[----:B------:R-:W-:Y:S01]  /*5760*/  IMAD.IADD R6, R231, 0x1, -R6 ;  /* 0x00000001e7067824 */ /* 0x000fe200078e0a06 */
[----:B------:R-:W-:Y:S01]  /*5770*/  FSEL R130, R8, -INF , !P3 ;  /* 0xff80000008827808 */ /* 0x000fe20005800000 */
[C---:B------:R-:W-:Y:S01]  /*5780*/  IMAD.IADD R8, R230.reuse, 0x1, -R7 ;  /* 0x00000001e6087824 */ /* 0x040fe200078e0a07 */
[----:B------:R-:W-:Y:S01]  /*5790*/  FSEL R120, R9, -INF , !P5 ;  /* 0xff80000009787808 */ /* 0x000fe20006800000 */
[----:B------:R-:W-:Y:S01]  /*57a0*/  IMAD.IADD R9, R230, 0x1, -R3 ;  /* 0x00000001e6097824 */ /* 0x000fe200078e0a03 */
[C---:B------:R-:W-:Y:S01]  /*57b0*/  ISETP.GE.AND P3, PT, R3.reuse, R233, PT ;  /* 0x000000e90300720c */ /* 0x040fe20003f66270 */
[----:B------:R-:W3:Y:S01]  /*57c0*/  MUFU.TANH R17, R29 ;  /* 0x0000001d00117308 */ /* 0x000ee20000002400 */
[----:B------:R-:W-:-:S02]  /*57d0*/  ISETP.GE.AND P5, PT, R3, R232, PT ;  /* 0x000000e80300720c */ /* 0x000fc40003fa6270 */
[C---:B------:R-:W-:Y:S02]  /*57e0*/  ISETP.LT.OR P3, PT, R3.reuse, R229, P3 ;  /* 0x000000e50300720c */ /* 0x040fe40001f61670 */
[----:B------:R-:W-:Y:S01]  /*57f0*/  ISETP.LT.OR P5, PT, R3, R228, P5 ;  /* 0x000000e40300720c */ /* 0x000fe20002fa1670 */
[----:B------:R-:W-:Y:S01]  /*5800*/  IMAD.IADD R3, R231, 0x1, -R3 ;  /* 0x00000001e7037824 */ /* 0x000fe200078e0a03 */
[----:B------:R-:W-:Y:S01]  /*5810*/  IABS R6, R6 ;  /* 0x0000000600067213 */ /* 0x000fe20000000000 */
[----:B------:R-:W4:Y:S01]  /*5820*/  MUFU.TANH R20, R51 ;  /* 0x0000003300147308 */ /* 0x000f220000002400 */
[----:B------:R-:W-:Y:S02]  /*5830*/  IABS R8, R8 ;  /* 0x0000000800087213 */ /* 0x000fe40000000000 */
[----:B------:R-:W-:Y:S01]  /*5840*/  IABS R12, R9 ;  /* 0x00000009000c7213 */ /* 0x000fe20000000000 */
[----:B------:R-:W-:Y:S01]  /*5850*/  IMAD.MOV.U32 R9, RZ, RZ, R6 ;  /* 0x000000ffff097224 */ /* 0x000fe200078e0006 */
[----:B------:R-:W-:Y:S01]  /*5860*/  IABS R3, R3 ;  /* 0x0000000300037213 */ /* 0x000fe20000000000 */
[----:B------:R-:W-:Y:S01]  /*5870*/  IMAD.MOV.U32 R6, RZ, RZ, R8 ;  /* 0x000000ffff067224 */ /* 0x000fe200078e0008 */
[----:B------:R-:W-:Y:S01]  /*5880*/  IABS R10, R10 ;  /* 0x0000000a000a7213 */ /* 0x000fe20000000000 */
[----:B------:R-:W5:Y:S01]  /*5890*/  MUFU.TANH R16, R30 ;  /* 0x0000001e00107308 */ /* 0x000f620000002400 */
[----:B------:R-:W-:-:S02]  /*58a0*/  I2FP.F32.S32 R8, R3 ;  /* 0x0000000300087245 */ /* 0x000fc40000201400 */
[----:B------:R-:W-:Y:S02]  /*58b0*/  I2FP.F32.S32 R9, R9 ;  /* 0x0000000900097245 */ /* 0x000fe40000201400 */
[----:B------:R-:W-:Y:S02]  /*58c0*/  I2FP.F32.S32 R12, R12 ;  /* 0x0000000c000c7245 */ /* 0x000fe40000201400 */
[----:B------:R-:W-:Y:S01]  /*58d0*/  I2FP.F32.S32 R3, R6 ;  /* 0x0000000600037245 */ /* 0x000fe20000201400 */
[----:B-1----:R-:W-:Y:S01]  /*58e0*/  FFMA.FTZ R11, R9, -UR21, R11 ;  /* 0x80000015090b7c23 */ /* 0x002fe2000801000b */
[----:B------:R-:W-:Y:S01]  /*58f0*/  I2FP.F32.S32 R10, R10 ;  /* 0x0000000a000a7245 */ /* 0x000fe20000201400 */
[----:B--2---:R-:W-:Y:S01]  /*5900*/  FFMA.FTZ R12, R12, -UR21, R18 ;  /* 0x800000150c0c7c23 */ /* 0x004fe20008010012 */
[----:B------:R-:W-:Y:S01]  /*5910*/  FSEL R128, R14, -INF , !P4 ;  /* 0xff8000000e807808 */ /* 0x000fe20006000000 */
[----:B---3--:R-:W-:Y:S01]  /*5920*/  FFMA.FTZ R17, R3, -UR21, R17 ;  /* 0x8000001503117c23 */ /* 0x008fe20008010011 */
[----:B------:R-:W-:-:S02]  /*5930*/  VIADD R3, R2, 0x31 ;  /* 0x0000003102037836 */ /* 0x000fc40000000000 */
[----:B----4-:R-:W-:Y:S01]  /*5940*/  FFMA.FTZ R10, R10, -UR21, R20 ;  /* 0x800000150a0a7c23 */ /* 0x010fe20008010014 */
[----:B------:R-:W-:Y:S01]  /*5950*/  FSEL R192, R13, -INF , !P2 ;  /* 0xff8000000dc07808 */ /* 0x000fe20005000000 */
[----:B------:R-:W-:Y:S01]  /*5960*/  VIADD R6, R2, 0x30 ;  /* 0x0000003002067836 */ /* 0x000fe20000000000 */
[CC--:B------:R-:W-:Y:S01]  /*5970*/  ISETP.GE.AND P4, PT, R7.reuse, R233.reuse, PT ;  /* 0x000000e90700720c */ /* 0x0c0fe20003f86270 */
[----:B-----5:R-:W-:Y:S01]  /*5980*/  FFMA.FTZ R16, R8, -UR21, R16 ;  /* 0x8000001508107c23 */ /* 0x020fe20008010010 */
[----:B------:R-:W-:Y:S01]  /*5990*/  ISETP.GE.AND P2, PT, R7, R232, PT ;  /* 0x000000e80700720c */ /* 0x000fe20003f46270 */
[----:B------:R-:W1:Y:S01]  /*59a0*/  MUFU.TANH R18, R53 ;  /* 0x0000003500127308 */ /* 0x000e620000002400 */
[----:B------:R-:W-:Y:S01]  /*59b0*/  FSEL R252, R11, -INF , !P6 ;  /* 0xff8000000bfc7808 */ /* 0x000fe20007000000 */
[--C-:B------:R-:W-:Y:S01]  /*59c0*/  IMAD.IADD R8, R231, 0x1, -R6.reuse ;  /* 0x00000001e7087824 */ /* 0x100fe200078e0a06 */
[----:B------:R-:W-:Y:S01]  /*59d0*/  FSEL R195, R12, -INF , !P3 ;  /* 0xff8000000cc37808 */ /* 0x000fe20005800000 */
[----:B------:R-:W-:Y:S01]  /*59e0*/  IMAD.IADD R9, R230, 0x1, -R6 ;  /* 0x00000001e6097824 */ /* 0x000fe200078e0a06 */
[----:B------:R-:W-:-:S02]  /*59f0*/  ISETP.GE.AND P6, PT, R3, R233, PT ;  /* 0x000000e90300720c */ /* 0x000fc40003fc6270 */
[----:B------:R-:W-:Y:S01]  /*5a00*/  ISETP.GE.AND P3, PT, R3, R232, PT ;  /* 0x000000e80300720c */ /* 0x000fe20003f66270 */
[----:B------:R-:W2:Y:S01]  /*5a10*/  MUFU.TANH R11, R39 ;  /* 0x00000027000b7308 */ /* 0x000ea20000002400 */
[C---:B------:R-:W-:Y:S02]  /*5a20*/  ISETP.LT.OR P4, PT, R7.reuse, R229, P4 ;  /* 0x000000e50700720c */ /* 0x040fe40002781670 */
[----:B------:R-:W-:Y:S01]  /*5a30*/  ISETP.LT.OR P2, PT, R7, R228, P2 ;  /* 0x000000e40700720c */ /* 0x000fe20001741670 */
[----:B------:R-:W-:Y:S01]  /*5a40*/  IMAD.IADD R7, R231, 0x1, -R7 ;  /* 0x00000001e7077824 */ /* 0x000fe200078e0a07 */
[----:B------:R-:W-:Y:S02]  /*5a50*/  FSEL R235, R15, -INF , !P1 ;  /* 0xff8000000feb7808 */ /* 0x000fe40004800000 */
[----:B------:R-:W-:Y:S01]  /*5a60*/  FSEL R193, R10, -INF , !P0 ;  /* 0xff8000000ac17808 */ /* 0x000fe20004000000 */
[----:B------:R-:W3:Y:S01]  /*5a70*/  MUFU.TANH R14, R31 ;  /* 0x0000001f000e7308 */ /* 0x000ee20000002400 */
[----:B------:R-:W-:Y:S01]  /*5a80*/  ISETP.GE.AND P1, PT, R6, R233, PT ;  /* 0x000000e90600720c */ /* 0x000fe20003f26270 */
[----:B------:R-:W-:Y:S01]  /*5a90*/  IMAD.IADD R10, R230, 0x1, -R3 ;  /* 0x00000001e60a7824 */ /* 0x000fe200078e0a03 */
[----:B------:R-:W-:-:S02]  /*5aa0*/  ISETP.GE.AND P0, PT, R6, R232, PT ;  /* 0x000000e80600720c */ /* 0x000fc40003f06270 */
[CC--:B------:R-:W-:Y:S02]  /*5ab0*/  ISETP.LT.OR P6, PT, R3.reuse, R229.reuse, P6 ;  /* 0x000000e50300720c */ /* 0x0c0fe400037c1670 */
[-C--:B------:R-:W-:Y:S01]  /*5ac0*/  ISETP.LT.OR P3, PT, R3, R228.reuse, P3 ;  /* 0x000000e40300720c */ /* 0x080fe20001f61670 */
[----:B------:R-:W-:Y:S01]  /*5ad0*/  IMAD.IADD R3, R231, 0x1, -R3 ;  /* 0x00000001e7037824 */ /* 0x000fe200078e0a03 */
[C---:B------:R-:W-:Y:S01]  /*5ae0*/  ISETP.LT.OR P1, PT, R6.reuse, R229, P1 ;  /* 0x000000e50600720c */ /* 0x040fe20000f21670 */
[----:B------:R-:W4:Y:S01]  /*5af0*/  MUFU.TANH R12, R38 ;  /* 0x00000026000c7308 */ /* 0x000f220000002400 */
[----:B------:R-:W-:Y:S02]  /*5b00*/  ISETP.LT.OR P0, PT, R6, R228, P0 ;  /* 0x000000e40600720c */ /* 0x000fe40000701670 */
[----:B------:R-:W-:Y:S02]  /*5b10*/  IABS R6, R7 ;  /* 0x0000000700067213 */ /* 0x000fe40000000000 */
[----:B------:R-:W-:-:S02]  /*5b20*/  IABS R8, R8 ;  /* 0x0000000800087213 */ /* 0x000fc40000000000 */
[----:B------:R-:W-:Y:S01]  /*5b30*/  IABS R3, R3 ;  /* 0x0000000300037213 */ /* 0x000fe20000000000 */
[----:B------:R-:W5:Y:S01]  /*5b40*/  MUFU.TANH R13, R37 ;  /* 0x00000025000d7308 */ /* 0x000f620000002400 */
[----:B------:R-:W-:Y:S02]  /*5b50*/  IABS R9, R9 ;  /* 0x0000000900097213 */ /* 0x000fe40000000000 */
[----:B------:R-:W-:Y:S01]  /*5b60*/  I2FP.F32.S32 R7, R6 ;  /* 0x0000000600077245 */ /* 0x000fe20000201400 */
[----:B------:R-:W-:Y:S01]  /*5b70*/  IMAD.MOV.U32 R6, RZ, RZ, R8 ;  /* 0x000000ffff067224 */ /* 0x000fe200078e0008 */
[----:B------:R-:W-:Y:S02]  /*5b80*/  I2FP.F32.S32 R3, R3 ;  /* 0x0000000300037245 */ /* 0x000fe40000201400 */
[----:B------:R-:W-:Y:S01]  /*5b90*/  I2FP.F32.S32 R8, R9 ;  /* 0x0000000900087245 */ /* 0x000fe20000201400 */
[----:B-1----:R-:W-:Y:S01]  /*5ba0*/  FFMA.FTZ R9, R7, -UR21, R18 ;  /* 0x8000001507097c23 */ /* 0x002fe20008010012 */
[----:B------:R-:W-:Y:S01]  /*5bb0*/  IABS R10, R10 ;  /* 0x0000000a000a7213 */ /* 0x000fe20000000000 */
[----:B--2---:R-:W-:Y:S01]  /*5bc0*/  FFMA.FTZ R11, R3, -UR21, R11 ;  /* 0x80000015030b7c23 */ /* 0x004fe2000801000b */
[----:B------:R-:W-:-:S02]  /*5bd0*/  VIADD R3, R2, 0x38 ;  /* 0x0000003802037836 */ /* 0x000fc40000000000 */
[----:B---3--:R-:W-:Y:S01]  /*5be0*/  FFMA.FTZ R8, R8, -UR21, R14 ;  /* 0x8000001508087c23 */ /* 0x008fe2000801000e */
[----:B------:R-:W-:Y:S01]  /*5bf0*/  I2FP.F32.S32 R6, R6 ;  /* 0x0000000600067245 */ /* 0x000fe20000201400 */
[----:B------:R-:W-:Y:S01]  /*5c00*/  VIADD R2, R2, 0x39 ;  /* 0x0000003902027836 */ /* 0x000fe20000000000 */
[----:B------:R-:W-:Y:S01]  /*5c10*/  I2FP.F32.S32 R7, R10 ;  /* 0x0000000a00077245 */ /* 0x000fe20000201400 */
[----:B------:R-:W1:Y:S01]  /*5c20*/  MUFU.TANH R14, R32 ;  /* 0x00000020000e7308 */ /* 0x000e620000002400 */
[----:B------:R-:W-:Y:S01]  /*5c30*/  FSEL R194, R16, -INF , !P5 ;  /* 0xff80000010c27808 */ /* 0x000fe20006800000 */
[----:B----4-:R-:W-:Y:S01]  /*5c40*/  FFMA.FTZ R10, R6, -UR21, R12 ;  /* 0x80000015060a7c23 */ /* 0x010fe2000801000c */
[----:B------:R-:W-:Y:S01]  /*5c50*/  FSEL R133, R17, -INF , !P4 ;  /* 0xff80000011857808 */ /* 0x000fe20006000000 */
[----:B-----5:R-:W-:Y:S01]  /*5c60*/  FFMA.FTZ R12, R7, -UR21, R13 ;  /* 0x80000015070c7c23 */ /* 0x020fe2000801000d */
[----:B------:R-:W-:Y:S01]  /*5c70*/  FSEL R234, R9, -INF , !P2 ;  /* 0xff80000009ea7808 */ /* 0x000fe20005000000 */
[----:B------:R-:W-:Y:S01]  /*5c80*/  IMAD.IADD R7, R230, 0x1, -R3 ;  /* 0x00000001e6077824 */ /* 0x000fe200078e0a03 */
[----:B------:R-:W-:Y:S01]  /*5c90*/  FSEL R171, R8, -INF , !P1 ;  /* 0xff80000008ab7808 */ /* 0x000fe20004800000 */
[----:B------:R-:W-:Y:S01]  /*5ca0*/  MUFU.TANH R13, R33 ;  /* 0x00000021000d7308 */ /* 0x000fe20000002400 */
[-C--:B------:R-:W-:Y:S01]  /*5cb0*/  ISETP.GE.AND P5, PT, R3, R233.reuse, PT ;  /* 0x000000e90300720c */ /* 0x080fe20003fa6270 */
[----:B------:R-:W-:Y:S01]  /*5cc0*/  IMAD.IADD R6, R230, 0x1, -R2 ;  /* 0x00000001e6067824 */ /* 0x000fe200078e0a02 */
[----:B------:R-:W-:-:S02]  /*5cd0*/  ISETP.GE.AND P4, PT, R2, R233, PT ;  /* 0x000000e90200720c */ /* 0x000fc40003f86270 */
[CC--:B------:R-:W-:Y:S02]  /*5ce0*/  ISETP.GE.AND P2, PT, R3.reuse, R232.reuse, PT ;  /* 0x000000e80300720c */ /* 0x0c0fe40003f46270 */
[C---:B------:R-:W-:Y:S01]  /*5cf0*/  ISETP.GE.AND P1, PT, R2.reuse, R232, PT ;  /* 0x000000e80200720c */ /* 0x040fe20003f26270 */
[----:B------:R-:W2:Y:S01]  /*5d00*/  MUFU.TANH R9, R34 ;  /* 0x0000002200097308 */ /* 0x000ea20000002400 */
[CC--:B------:R-:W-:Y:S02]  /*5d10*/  ISETP.LT.OR P5, PT, R3.reuse, R229.reuse, P5 ;  /* 0x000000e50300720c */ /* 0x0c0fe40002fa1670 */
[-C--:B------:R-:W-:Y:S01]  /*5d20*/  ISETP.LT.OR P2, PT, R3, R228.reuse, P2 ;  /* 0x000000e40300720c */ /* 0x080fe20001741670 */
[C---:B------:R-:W-:Y:S01]  /*5d30*/  IMAD.IADD R3, R231.reuse, 0x1, -R3 ;  /* 0x00000001e7037824 */ /* 0x040fe200078e0a03 */
[C---:B------:R-:W-:Y:S02]  /*5d40*/  ISETP.LT.OR P4, PT, R2.reuse, R229, P4 ;  /* 0x000000e50200720c */ /* 0x040fe40002781670 */
[----:B------:R-:W-:Y:S01]  /*5d50*/  ISETP.LT.OR P1, PT, R2, R228, P1 ;  /* 0x000000e40200720c */ /* 0x000fe20000f21670 */
[----:B------:R-:W3:Y:S01]  /*5d60*/  MUFU.TANH R8, R35 ;  /* 0x0000002300087308 */ /* 0x000ee20000002400 */
[----:B------:R-:W-:Y:S01]  /*5d70*/  IMAD.IADD R2, R231, 0x1, -R2 ;  /* 0x00000001e7027824 */ /* 0x000fe200078e0a02 */
[----:B------:R-:W-:Y:S01]  /*5d80*/  FSEL R54, R10, -INF , !P0 ;  /* 0xff8000000a367808 */ /* 0x000fe20004000000 */
[----:B------:R-:W-:Y:S01]  /*5d90*/  BAR.SYNC.DEFER_BLOCKING 0x0 ;  /* 0x0000000000007b1d */ /* 0x000fe20000010000 */
[----:B------:R-:W-:-:S02]  /*5da0*/  PLOP3.LUT P0, PT, PT, PT, UP0, 0x80, 0x0 ;  /* 0x000000000000781c */ /* 0x000fc40003f0f008 */
[----:B------:R-:W-:Y:S02]  /*5db0*/  IABS R7, R7 ;  /* 0x0000000700077213 */ /* 0x000fe40000000000 */
[----:B------:R-:W-:Y:S02]  /*5dc0*/  IABS R3, R3 ;  /* 0x0000000300037213 */ /* 0x000fe40000000000 */
[----:B------:R-:W-:Y:S02]  /*5dd0*/  IABS R6, R6 ;  /* 0x0000000600067213 */ /* 0x000fe40000000000 */
[----:B------:R-:W-:Y:S02]  /*5de0*/  IABS R2, R2 ;  /* 0x0000000200027213 */ /* 0x000fe40000000000 */
[----:B------:R-:W-:Y:S02]  /*5df0*/  I2FP.F32.S32 R7, R7 ;  /* 0x0000000700077245 */ /* 0x000fe40000201400 */
[----:B------:R-:W-:-:S02]  /*5e00*/  I2FP.F32.S32 R3, R3 ;  /* 0x0000000300037245 */ /* 0x000fc40000201400 */
[----:B------:R-:W-:Y:S01]  /*5e10*/  I2FP.F32.S32 R6, R6 ;  /* 0x0000000600067245 */ /* 0x000fe20000201400 */
[----:B-1----:R-:W-:Y:S01]  /*5e20*/  FFMA.FTZ R7, R7, -UR21, R14 ;  /* 0x8000001507077c23 */ /* 0x002fe2000801000e */
[----:B------:R-:W-:Y:S01]  /*5e30*/  I2FP.F32.S32 R2, R2 ;  /* 0x0000000200027245 */ /* 0x000fe20000201400 */
[----:B--2---:R-:W-:Y:S01]  /*5e40*/  FFMA.FTZ R3, R3, -UR21, R9 ;  /* 0x8000001503037c23 */ /* 0x004fe20008010009 */
[----:B------:R-:W-:Y:S01]  /*5e50*/  FSEL R147, R12, -INF , !P6 ;  /* 0xff8000000c937808 */ /* 0x000fe20007000000 */
[----:B------:R-:W-:Y:S01]  /*5e60*/  FFMA.FTZ R6, R6, -UR21, R13 ;  /* 0x8000001506067c23 */ /* 0x000fe2000801000d */
[----:B------:R-:W-:Y:S01]  /*5e70*/  FSEL R168, R11, -INF , !P3 ;  /* 0xff8000000ba87808 */ /* 0x000fe20005800000 */
[----:B---3--:R-:W-:Y:S01]  /*5e80*/  FFMA.FTZ R2, R2, -UR21, R8 ;  /* 0x8000001502027c23 */ /* 0x008fe20008010008 */
        /* <DEDUP_REMOVED lines=84> */
.L_x_2363:
[----:B------:R-:W-:Y:S05]  /*63d0*/  BSYNC B0 ;  /* 0x0000000000007941 */ /* 0x000fea0003800000 */
.L_x_2362:
[----:B------:R-:W0:Y:S02]  /*63e0*/  LDGDEPBAR ;  /* 0x00000000000079af */ /* 0x000e240000000000 */
.L_x_2361:
        /* <DEDUP_REMOVED lines=70> */
[----:B------:R-:W1:Y:S01]  /*6850*/  LDSM.16.MT88.4 R28, [R204+0x18000] ;  /* 0x01800000cc1c783b */ /* 0x000e620000004200 */
[----:B------:R2:W-:Y:S03]  /*6860*/  MUFU.EX2 R11, R4 ;  /* 0x00000004000b7308 */ /* 0x0005e60000000800 */
[----:B------:R-:W-:Y:S04]  /*6870*/  LDSM.16.MT88.4 R24, [R203+0x18000] ;  /* 0x01800000cb18783b */ /* 0x000fe80000004200 */
[----:B------:R-:W-:Y:S01]  /*6880*/  LDSM.16.MT88.4 R36, [R203+0x1a000] ;  /* 0x01a00000cb24783b */ /* 0x000fe20000004200 */
        /* <DEDUP_REMOVED lines=301> */
[----:B------:R4:W3:Y:S02]  /*7b60*/  MUFU.EX2 R72, R0 ;  /* 0x0000000000487308 */ /* 0x0008e40000000800 */
[C---:B------:R-:W-:Y:S01]  /*7b70*/  HMMA.16816.F32.BF16 R192, R4.reuse, R26, R144 ;  /* 0x0000001a04c0723c */ /* 0x040fe20000041890 */
[----:B------:R-:W3:Y:S05]  /*7b80*/  LDSM.16.MT88.4 R24, [R204+0x1f000] ;  /* 0x01f00000cc18783b */ /* 0x000eea0000004200 */
[----:B------:R-:W-:Y:S01]  /*7b90*/  HMMA.16816.F32.BF16 R180, R4, R34, R56 ;  /* 0x0000002204b4723c */ /* 0x000fe20000041838 */
[----:B------:R-:W-:Y:S01]  /*7ba0*/  IMAD.MOV.U32 R125, RZ, RZ, R135 ;  /* 0x000000ffff7d7224 */ /* 0x000fe200078e0087 */
[----:B------:R-:W-:Y:S01]  /*7bb0*/  MOV R62, R117 ;  /* 0x00000075003e7202 */ /* 0x000fe20000000f00 */
[----:B------:R-:W-:Y:S01]  /*7bc0*/  IMAD.MOV.U32 R152, RZ, RZ, R154 ;  /* 0x000000ffff987224 */ /* 0x000fe200078e009a */
[----:B------:R-:W-:Y:S01]  /*7bd0*/  MOV R60, R116 ;  /* 0x00000074003c7202 */ /* 0x000fe20000000f00 */
[----:B------:R-:W-:-:S02]  /*7be0*/  IMAD.MOV.U32 R63, RZ, RZ, R118 ;  /* 0x000000ffff3f7224 */ /* 0x000fc400078e0076 */
[----:B----4-:R-:W-:Y:S01]  /*7bf0*/  FFMA.FTZ R0, R29, UR15, -R8 ;  /* 0x0000000f1d007c23 */ /* 0x010fe20008010808 */
[C---:B--2---:R-:W-:Y:S01]  /*7c00*/  HMMA.16816.F32.BF16 R32, R4.reuse, R22, R52 ;  /* 0x000000160420723c */ /* 0x044fe20000041834 */
[----:B------:R-:W-:Y:S01]  /*7c10*/  IMAD.MOV.U32 R61, RZ, RZ, R119 ;  /* 0x000000ffff3d7224 */ /* 0x000fe200078e0077 */
[----:B------:R-:W-:Y:S01]  /*7c20*/  LDSM.16.MT88.4 R144, [R201+0x19800] ;  /* 0x01980000c990783b */ /* 0x000fe20000004200 */
[----:B------:R2:W4:Y:S03]  /*7c30*/  MUFU.EX2 R56, R0 ;  /* 0x0000000000387308 */ /* 0x0005260000000800 */
[C---:B------:R-:W-:Y:S01]  /*7c40*/  HMMA.16816.F32.BF16 R28, R4.reuse, R20, R68 ;  /* 0x00000014041c723c */ /* 0x040fe20000041844 */
[----:B------:R3:W5:Y:S01]  /*7c50*/  LDL.LU R135, [R1+0x80] ;  /* 0x0000800001877983 */ /* 0x0007620000300800 */
[----:B------:R-:W-:Y:S02]  /*7c60*/  IMAD.MOV.U32 R154, RZ, RZ, R160 ;  /* 0x000000ffff9a7224 */ /* 0x000fe400078e00a0 */
[----:B--2---:R-:W-:Y:S01]  /*7c70*/  FFMA.FTZ R0, R153, UR15, -R8 ;  /* 0x0000000f99007c23 */ /* 0x004fe20008010808 */
[----:B------:R-:W-:Y:S01]  /*7c80*/  MOV R153, R155 ;  /* 0x0000009b00997202 */ /* 0x000fe20000000f00 */
[----:B-1----:R-:W-:Y:S01]  /*7c90*/  HMMA.16816.F32.BF16 R20, R4, R16, R40 ;  /* 0x000000100414723c */ /* 0x002fe20000041828 */
[----:B------:R-:W-:Y:S01]  /*7ca0*/  MOV R155, R161 ;  /* 0x000000a1009b7202 */ /* 0x000fe20000000f00 */
[----:B------:R1:W-:Y:S01]  /*7cb0*/  MUFU.EX2 R69, R0 ;  /* 0x0000000000457308 */ /* 0x0003e20000000800 */
[----:B------:R-:W-:Y:S01]  /*7cc0*/  MOV R161, R163 ;  /* 0x000000a300a17202 */ /* 0x000fe20000000f00 */
[----:B------:R-:W-:Y:S01]  /*7cd0*/  LDSM.16.MT88.4 R40, [R201+0x1b800] ;  /* 0x01b80000c928783b */ /* 0x000fe20000004200 */
        /* <DEDUP_REMOVED lines=8> */
[----:B---3--:R-:W-:Y:S01]  /*7d60*/  HMMA.16816.F32.BF16 R108, R4, R12, R36 ;  /* 0x0000000c046c723c */ /* 0x008fe20000041824 */
[----:B------:R2:W5:Y:S01]  /*7d70*/  LDL.LU R134, [R1+0x7c] ;  /* 0x00007c0001867983 */ /* 0x0005620000300800 */
[----:B-1----:R-:W-:-:S04]  /*7d80*/  FFMA.FTZ R0, R10, UR15, -R8 ;  /* 0x0000000f0a007c23 */ /* 0x002fc80008010808 */
[----:B------:R1:W-:Y:S01]  /*7d90*/  MUFU.EX2 R68, R0 ;  /* 0x0000000000447308 */ /* 0x0003e20000000800 */
[C---:B------:R-:W-:Y:S01]  /*7da0*/  HMMA.16816.F32.BF16 R16, R4.reuse, R18, R48 ;  /* 0x000000120410723c */ /* 0x040fe20000041830 */
[----:B------:R-:W-:Y:S01]  /*7db0*/  IMAD.MOV.U32 R160, RZ, RZ, R162 ;  /* 0x000000ffffa07224 */ /* 0x000fe200078e00a2 */
[----:B------:R-:W-:Y:S01]  /*7dc0*/  LDSM.16.MT88.4 R48, [R202+0x1b800] ;  /* 0x01b80000ca30783b */ /* 0x000fe20000004200 */
[----:B------:R-:W-:Y:S02]  /*7dd0*/  IMAD.MOV.U32 R162, RZ, RZ, R164 ;  /* 0x000000ffffa27224 */ /* 0x000fe400078e00a4 */
[----:B-1----:R-:W-:Y:S02]  /*7de0*/  FFMA.FTZ R0, R9, UR15, -R2 ;  /* 0x0000000f09007c23 */ /* 0x002fe40008010802 */
[----:B------:R-:W1:Y:S01]  /*7df0*/  LDSM.16.MT88.4 R8, [R203+0x1f000] ;  /* 0x01f00000cb08783b */ /* 0x000e620000004200 */
[----:B------:R-:W-:Y:S01]  /*7e00*/  HMMA.16816.F32.BF16 R12, R4, R14, R64 ;  /* 0x0000000e040c723c */ /* 0x000fe20000041840 */
[----:B------:R-:W-:-:S02]  /*7e10*/  IMAD.MOV.U32 R164, RZ, RZ, R252 ;  /* 0x000000ffffa47224 */ /* 0x000fc400078e00fc */
[----:B------:R-:W3:Y:S01]  /*7e20*/  LDSM.16.MT88.4 R64, [R203+0x1b800] ;  /* 0x01b80000cb40783b */ /* 0x000ee20000004200 */
[----:B------:R4:W-:Y:S02]  /*7e30*/  MUFU.EX2 R252, R0 ;  /* 0x0000000000fc7308 */ /* 0x0009e40000000800 */
[----:B------:R-:W-:Y:S01]  /*7e40*/  HMMA.16816.F32.BF16 R116, R4, R24, R88 ;  /* 0x000000180474723c */ /* 0x000fe20000041858 */
[----:B------:R-:W-:Y:S01]  /*7e50*/  MOV R107, R234 ;  /* 0x000000ea006b7202 */ /* 0x000fe20000000f00 */
[----:B----4-:R-:W-:Y:S01]  /*7e60*/  FFMA.FTZ R0, R165, UR15, -R2 ;  /* 0x0000000fa5007c23 */ /* 0x010fe20008010802 */
[----:B------:R-:W-:Y:S01]  /*7e70*/  IMAD.MOV.U32 R165, RZ, RZ, R166 ;  /* 0x000000ffffa57224 */ /* 0x000fe200078e00a6 */
[----:B------:R-:W-:Y:S02]  /*7e80*/  MOV R166, R235 ;  /* 0x000000eb00a67202 */ /* 0x000fe40000000f00 */
[----:B------:R4:W2:Y:S01]  /*7e90*/  MUFU.EX2 R235, R0 ;  /* 0x0000000000eb7308 */ /* 0x0008a20000000800 */
[----:B------:R-:W-:-:S02]  /*7ea0*/  IMAD.MOV.U32 R89, RZ, RZ, R133 ;  /* 0x000000ffff597224 */ /* 0x000fc400078e0085 */
[----:B------:R-:W-:Y:S02]  /*7eb0*/  IMAD.MOV.U32 R106, RZ, RZ, R164 ;  /* 0x000000ffff6a7224 */ /* 0x000fe400078e00a4 */
[--C-:B----4-:R-:W-:Y:S01]  /*7ec0*/  FFMA.FTZ R0, R152, UR15, -R2.reuse ;  /* 0x0000000f98007c23 */ /* 0x110fe20008010802 */
[----:B------:R-:W-:-:S03]  /*7ed0*/  FFMA.FTZ R2, R153, UR15, -R2 ;  /* 0x0000000f99027c23 */ /* 0x000fc60008010802 */
[----:B------:R-:W-:Y:S08]  /*7ee0*/  MUFU.EX2 R234, R0 ;  /* 0x0000000000ea7308 */ /* 0x000ff00000000800 */
[----:B------:R4:W3:Y:S01]  /*7ef0*/  MUFU.EX2 R133, R2 ;  /* 0x0000000200857308 */ /* 0x0008e20000000800 */
[----:B------:R-:W-:Y:S01]  /*7f00*/  IMAD.MOV.U32 R104, RZ, RZ, R162 ;  /* 0x000000ffff687224 */ /* 0x000fe200078e00a2 */
[----:B------:R-:W-:Y:S01]  /*7f10*/  MOV R105, R163 ;  /* 0x000000a300697202 */ /* 0x000fe20000000f00 */
[----:B------:R-:W-:Y:S01]  /*7f20*/  IMAD.MOV.U32 R88, RZ, RZ, R72 ;  /* 0x000000ffff587224 */ /* 0x000fe200078e0048 */
[----:B------:R-:W-:Y:S01]  /*7f30*/  MOV R54, R107 ;  /* 0x0000006b00367202 */ /* 0x000fe20000000f00 */
[----:B------:R-:W-:Y:S01]  /*7f40*/  IMAD.MOV.U32 R55, RZ, RZ, R106 ;  /* 0x000000ffff377224 */ /* 0x000fe200078e006a */
[----:B----4-:R-:W-:-:S02]  /*7f50*/  MOV R2, R56 ;  /* 0x0000003800027202 */ /* 0x010fc40000000f00 */
[----:B------:R-:W4:Y:S01]  /*7f60*/  LDSM.16.MT88.4 R56, [R204+0x1b800] ;  /* 0x01b80000cc38783b */ /* 0x000f220000004200 */
[----:B------:R-:W-:Y:S01]  /*7f70*/  IMAD.MOV.U32 R53, RZ, RZ, R124 ;  /* 0x000000ffff357224 */ /* 0x000fe200078e007c */
[----:B------:R-:W-:Y:S01]  /*7f80*/  MOV R52, R125 ;  /* 0x0000007d00347202 */ /* 0x000fe20000000f00 */
[----:B------:R-:W-:Y:S01]  /*7f90*/  IMAD.MOV.U32 R106, RZ, RZ, R126 ;  /* 0x000000ffff6a7224 */ /* 0x000fe200078e007e */
[----:B------:R-:W-:Y:S01]  /*7fa0*/  MOV R107, R127 ;  /* 0x0000007f006b7202 */ /* 0x000fe20000000f00 */
        /* <DEDUP_REMOVED lines=10> */
[----:B--2---:R-:W-:Y:S01]  /*8050*/  F2FP.BF16.F32.PACK_AB R129, R235, R252 ;  /* 0x000000fceb81723e */ /* 0x004fe200000010ff */
[----:B------:R-:W-:Y:S01]  /*8060*/  IMAD.MOV.U32 R74, RZ, RZ, R160 ;  /* 0x000000ffff4a7224 */ /* 0x000fe200078e00a0 */
[----:B------:R-:W-:Y:S01]  /*8070*/  MOV R91, R165 ;  /* 0x000000a5005b7202 */ /* 0x000fe20000000f00 */
[----:B------:R-:W-:Y:S01]  /*8080*/  LDSM.16.MT88.4 R80, [R202+0x1d800] ;  /* 0x01d80000ca50783b */ /* 0x000fe20000004200 */
[----:B------:R-:W-:Y:S01]  /*8090*/  IMAD.MOV.U32 R6, RZ, RZ, R130 ;  /* 0x000000ffff067224 */ /* 0x000fe200078e0082 */
[----:B------:R-:W-:-:S02]  /*80a0*/  MOV R7, R131 ;  /* 0x0000008300077202 */ /* 0x000fc40000000f00 */
[----:B------:R-:W-:Y:S02]  /*80b0*/  F2FP.BF16.F32.PACK_AB R130, R68, R69 ;  /* 0x000000454482723e */ /* 0x000fe400000010ff */
[----:B---3--:R-:W-:Y:S02]  /*80c0*/  F2FP.BF16.F32.PACK_AB R131, R133, R234 ;  /* 0x000000ea8583723e */ /* 0x008fe400000010ff */
[----:B------:R-:W-:Y:S02]  /*80d0*/  MOV R0, R167 ;  /* 0x000000a700007202 */ /* 0x000fe40000000f00 */
[----:B------:R-:W1:Y:S03]  /*80e0*/  LDSM.16.MT88.4 R164, [R203+0x19800] ;  /* 0x01980000cba4783b */ /* 0x000e660000004200 */
[C---:B------:R-:W-:Y:S06]  /*80f0*/  HMMA.16816.F32.BF16 R36, R128.reuse, R40, R248 ;  /* 0x000000288024723c */ /* 0x040fec00000418f8 */
[----:B------:R-:W-:Y:S01]  /*8100*/  HMMA.16816.F32.BF16 R40, R128, R42, R244 ;  /* 0x0000002a8028723c */ /* 0x000fe200000418f4 */
[----:B------:R-:W-:-:S05]  /*8110*/  MOV R249, R2 ;  /* 0x0000000200f97202 */ /* 0x000fca0000000f00 */
        /* <DEDUP_REMOVED lines=21> */
[----:B------:R-:W-:Y:S01]  /*8270*/  HMMA.16816.F32.BF16 R48, R128, R50, R196 ;  /* 0x000000328030723c */ /* 0x000fe200000418c4 */
[----:B------:R-:W-:Y:S01]  /*8280*/  FADD.FTZ R0, R173, R0 ;  /* 0x00000000ad007221 */ /* 0x000fe20000010000 */
[----:B------:R-:W-:Y:S01]  /*8290*/  MOV R240, R7 ;  /* 0x0000000700f07202 */ /* 0x000fe20000000f00 */
[----:B------:R-:W-:Y:S01]  /*82a0*/  FADD.FTZ R2, R174, R2 ;  /* 0x00000002ae027221 */ /* 0x000fe20000010000 */
[----:B------:R-:W-:Y:S01]  /*82b0*/  IMAD.MOV.U32 R241, RZ, RZ, R6 ;  /* 0x000000fffff17224 */ /* 0x000fe200078e0006 */
[----:B------:R-:W-:Y:S01]  /*82c0*/  MOV R242, R91 ;  /* 0x0000005b00f27202 */ /* 0x000fe20000000f00 */
[----:B------:R-:W2:Y:S01]  /*82d0*/  LDSM.16.MT88.4 R152, [R202+0x19800] ;  /* 0x01980000ca98783b */ /* 0x000ea20000004200 */
[----:B------:R-:W-:Y:S01]  /*82e0*/  MOV R199, R52 ;  /* 0x0000003400c77202 */ /* 0x000fe20000000f00 */
[----:B------:R-:W-:Y:S01]  /*82f0*/  IMAD.MOV.U32 R198, RZ, RZ, R53 ;  /* 0x000000ffffc67224 */ /* 0x000fe200078e0035 */
[----:B------:R-:W-:Y:S01]  /*8300*/  MOV R197, R54 ;  /* 0x0000003600c57202 */ /* 0x000fe20000000f00 */
[----:B------:R-:W3:Y:S01]  /*8310*/  LDSM.16.MT88.4 R160, [R204+0x19800] ;  /* 0x01980000cca0783b */ /* 0x000ee20000004200 */
[----:B------:R-:W-:-:S02]  /*8320*/  MOV R196, R55 ;  /* 0x0000003700c47202 */ /* 0x000fc40000000f00 */
[C---:B----4-:R-:W-:Y:S01]  /*8330*/  HMMA.16816.F32.BF16 R52, R128.reuse, R56, R176 ;  /* 0x000000388034723c */ /* 0x050fe200000418b0 */
[----:B------:R-:W-:Y:S01]  /*8340*/  FADD.FTZ R0, R175, R0 ;  /* 0x00000000af007221 */ /* 0x000fe20000010000 */
[----:B------:R-:W-:Y:S01]  /*8350*/  MOV R248, R88 ;  /* 0x0000005800f87202 */ /* 0x000fe20000000f00 */
[----:B------:R-:W-:Y:S01]  /*8360*/  IMAD.MOV.U32 R247, RZ, RZ, R89 ;  /* 0x000000fffff77224 */ /* 0x000fe200078e0059 */
[----:B------:R-:W4:Y:S03]  /*8370*/  LDSM.16.MT88.4 R72, [R201+0x1d800] ;  /* 0x01d80000c948783b */ /* 0x000f260000004200 */
[----:B------:R-:W-:Y:S01]  /*8380*/  MOV R177, R98 ;  /* 0x0000006200b17202 */ /* 0x000fe20000000f00 */
[----:B------:R-:W-:Y:S01]  /*8390*/  IMAD.MOV.U32 R176, RZ, RZ, R99 ;  /* 0x000000ffffb07224 */ /* 0x000fe200078e0063 */
[----:B------:R-:W-:Y:S01]  /*83a0*/  MOV R178, R97 ;  /* 0x0000006100b27202 */ /* 0x000fe20000000f00 */
[----:B------:R-:W-:Y:S01]  /*83b0*/  IMAD.MOV.U32 R179, RZ, RZ, R96 ;  /* 0x000000ffffb37224 */ /* 0x000fe200078e0060 */
[C---:B-1----:R-:W-:Y:S01]  /*83c0*/  HMMA.16816.F32.BF16 R156, R128.reuse, R164, R156 ;  /* 0x000000a4809c723c */ /* 0x042fe2000004189c */
[----:B------:R-:W-:Y:S01]  /*83d0*/  FADD.FTZ R2, R176, R2 ;  /* 0x00000002b0027221 */ /* 0x000fe20000010000 */
[----:B------:R-:W-:Y:S01]  /*83e0*/  FADD.FTZ R0, R177, R0 ;  /* 0x00000000b1007221 */ /* 0x000fe20000010000 */
[----:B------:R-:W1:Y:S02]  /*83f0*/  LDSM.16.MT88.4 R88, [R204+0x1d800] ;  /* 0x01d80000cc58783b */ /* 0x000e640000004200 */
[----:B------:R-:W-:Y:S01]  /*8400*/  FADD.FTZ R2, R178, R2 ;  /* 0x00000002b2027221 */ /* 0x000fe20000010000 */
[----:B------:R-:W-:Y:S01]  /*8410*/  FADD.FTZ R0, R179, R0 ;  /* 0x00000000b3007221 */ /* 0x000fe20000010000 */
[----:B------:R-:W-:Y:S01]  /*8420*/  HMMA.16816.F32.BF16 R56, R128, R58, R120 ;  /* 0x0000003a8038723c */ /* 0x000fe20000041878 */
[----:B------:R-:W1:Y:S01]  /*8430*/  LDSM.16.MT88.4 R96, [R203+0x1d800] ;  /* 0x01d80000cb60783b */ /* 0x000e620000004200 */
[----:B------:R-:W-:Y:S01]  /*8440*/  FADD.FTZ R2, R196, R2 ;  /* 0x00000002c4027221 */ /* 0x000fe20000010000 */
[----:B------:R-:W-:-:S02]  /*8450*/  FADD.FTZ R0, R197, R0 ;  /* 0x00000000c5007221 */ /* 0x000fc40000010000 */
[----:B------:R-:W1:Y:S01]  /*8460*/  LDSM.16.MT88.4 R104, [R201+0x1f800] ;  /* 0x01f80000c968783b */ /* 0x000e620000004200 */
[----:B------:R-:W-:Y:S01]  /*8470*/  FADD.FTZ R2, R198, R2 ;  /* 0x00000002c6027221 */ /* 0x000fe20000010000 */
[----:B------:R-:W-:Y:S01]  /*8480*/  FADD.FTZ R0, R199, R0 ;  /* 0x00000000c7007221 */ /* 0x000fe20000010000 */
[----:B------:R-:W-:Y:S01]  /*8490*/  HMMA.16816.F32.BF16 R164, R128, R166, R112 ;  /* 0x000000a680a4723c */ /* 0x000fe20000041870 */
[----:B------:R-:W1:Y:S01]  /*84a0*/  LDSM.16.MT88.4 R112, [R202+0x1f800] ;  /* 0x01f80000ca70783b */ /* 0x000e620000004200 */
[----:B------:R-:W-:Y:S01]  /*84b0*/  FADD.FTZ R2, R240, R2 ;  /* 0x00000002f0027221 */ /* 0x000fe20000010000 */
[----:B------:R-:W-:Y:S02]  /*84c0*/  FADD.FTZ R0, R241, R0 ;  /* 0x00000000f1007221 */ /* 0x000fe40000010000 */
[----:B------:R-:W1:Y:S01]  /*84d0*/  LDSM.16.MT88.4 R120, [R204+0x1f800] ;  /* 0x01f80000cc78783b */ /* 0x000e620000004200 */
[----:B------:R-:W-:Y:S01]  /*84e0*/  FADD.FTZ R2, R242, R2 ;  /* 0x00000002f2027221 */ /* 0x000fe20000010000 */
[----:B------:R-:W-:-:S02]  /*84f0*/  FADD.FTZ R0, R243, R0 ;  /* 0x00000000f3007221 */ /* 0x000fc40000010000 */
[----:B------:R-:W1:Y:S01]  /*8500*/  LDSM.16.MT88.4 R4, [R203+0x1f800] ;  /* 0x01f80000cb04783b */ /* 0x000e620000004200 */
[----:B------:R-:W-:Y:S01]  /*8510*/  FADD.FTZ R2, R244, R2 ;  /* 0x00000002f4027221 */ /* 0x000fe20000010000 */
[----:B------:R-:W-:-:S03]  /*8520*/  FADD.FTZ R0, R245, R0 ;  /* 0x00000000f5007221 */ /* 0x000fc60000010000 */
        /* <DEDUP_REMOVED lines=16> */
[C---:B--2---:R-:W-:Y:S06]  /*8630*/  HMMA.16816.F32.BF16 R140, R128.reuse, R152, R140 ;  /* 0x00000098808c723c */ /* 0x044fec000004188c */
[C---:B---3--:R-:W-:Y:S06]  /*8640*/  HMMA.16816.F32.BF16 R148, R128.reuse, R160, R148 ;  /* 0x000000a08094723c */ /* 0x048fec0000041894 */
[C---:B------:R-:W-:Y:S06]  /*8650*/  HMMA.16816.F32.BF16 R152, R128.reuse, R154, R92 ;  /* 0x0000009a8098723c */ /* 0x040fec000004185c */
[C---:B------:R-:W-:Y:S06]  /*8660*/  HMMA.16816.F32.BF16 R160, R128.reuse, R162, R100 ;  /* 0x000000a280a0723c */ /* 0x040fec0000041864 */
[C---:B------:R-:W-:Y:S06]  /*8670*/  HMMA.16816.F32.BF16 R76, R128.reuse, R80, R84 ;  /* 0x00000050804c723c */ /* 0x040fec0000041854 */
        /* <DEDUP_REMOVED lines=111> */
[----:B------:R-:W-:Y:S01]  /*8d70*/  ISETP.LT.OR P1, PT, R0, R228, P1 ;  /* 0x000000e40000720c */ /* 0x000fe20000f21670 */
        /* <DEDUP_REMOVED lines=12> */
[----:B------:R-:W-:Y:S04]  /*8e40*/  LDSM.16.M88.4 R196, [R225] ;  /* 0x00000000e1c4783b */ /* 0x000fe80000000200 */
[----:B------:R-:W-:Y:S04]  /*8e50*/  LDSM.16.M88.4 R192, [R206+0x10000] ;  /* 0x01000000cec0783b */ /* 0x000fe80000000200 */
[----:B------:R-:W-:Y:S04]  /*8e60*/  LDSM.16.M88.4 R240, [R206+0x11000] ;  /* 0x01100000cef0783b */ /* 0x000fe80000000200 */
[----:B------:R-:W0:Y:S01]  /*8e70*/  LDGDEPBAR ;  /* 0x00000000000079af */ /* 0x000e220000000000 */
[C---:B-1----:R-:W-:Y:S06]  /*8e80*/  HMMA.16816.F32.BF16 R28, R4.reuse, R24, RZ ;  /* 0x00000018041c723c */ /* 0x042fec00000418ff */
[C---:B------:R-:W-:Y:S06]  /*8e90*/  HMMA.16816.F32.BF16 R176, R4.reuse, R16, RZ ;  /* 0x0000001004b0723c */ /* 0x040fec00000418ff */
[C---:B------:R-:W-:Y:S01]  /*8ea0*/  HMMA.16816.F32.BF16 R188, R4.reuse, R18, RZ ;  /* 0x0000001204bc723c */ /* 0x040fe200000418ff */
[----:B------:R-:W1:Y:S05]  /*8eb0*/  LDSM.16.M88.4 R16, [R224] ;  /* 0x00000000e010783b */ /* 0x000e6a0000000200 */
[C---:B------:R-:W-:Y:S06]  /*8ec0*/  HMMA.16816.F32.BF16 R172, R4.reuse, R26, RZ ;  /* 0x0000001a04ac723c */ /* 0x040fec00000418ff */
[C---:B------:R-:W-:Y:S06]  /*8ed0*/  HMMA.16816.F32.BF16 R32, R4.reuse, R20, RZ ;  /* 0x000000140420723c */ /* 0x040fec00000418ff */
[C---:B------:R-:W-:Y:S06]  /*8ee0*/  HMMA.16816.F32.BF16 R24, R4.reuse, R22, RZ ;  /* 0x000000160418723c */ /* 0x040fec00000418ff */
[C---:B------:R-:W-:Y:S06]  /*8ef0*/  HMMA.16816.F32.BF16 R184, R4.reuse, R12, RZ ;  /* 0x0000000c04b8723c */ /* 0x040fec00000418ff */
[----:B------:R-:W-:Y:S01]  /*8f00*/  HMMA.16816.F32.BF16 R12, R4, R14, RZ ;  /* 0x0000000e040c723c */ /* 0x000fe200000418ff */
[----:B------:R-:W-:Y:S05]  /*8f10*/  LDSM.16.M88.4 R4, [R210] ;  /* 0x00000000d204783b */ /* 0x000fea0000000200 */
[C---:B------:R-:W-:Y:S01]  /*8f20*/  HMMA.16816.F32.BF16 R20, R8.reuse, R168, R28 ;  /* 0x000000a80814723c */ /* 0x040fe2000004181c */
[----:B------:R-:W3:Y:S05]  /*8f30*/  LDSM.16.M88.4 R28, [R206+0x10800] ;  /* 0x01080000ce1c783b */ /* 0x000eea0000000200 */
[C---:B------:R-:W-:Y:S06]  /*8f40*/  HMMA.16816.F32.BF16 R236, R8.reuse, R170, R172 ;  /* 0x000000aa08ec723c */ /* 0x040fec00000418ac */
[C---:B--2---:R-:W-:Y:S06]  /*8f50*/  HMMA.16816.F32.BF16 R168, R8.reuse, R180, R32 ;  /* 0x000000b408a8723c */ /* 0x044fec0000041820 */
[C---:B------:R-:W-:Y:S06]  /*8f60*/  HMMA.16816.F32.BF16 R24, R8.reuse, R182, R24 ;  /* 0x000000b60818723c */ /* 0x040fec0000041818 */
[C---:B-1----:R-:W-:Y:S06]  /*8f70*/  HMMA.16816.F32.BF16 R172, R8.reuse, R16, R184 ;  /* 0x0000001008ac723c */ /* 0x042fec00000418b8 */
[C---:B------:R-:W-:Y:S01]  /*8f80*/  HMMA.16816.F32.BF16 R12, R8.reuse, R18, R12 ;  /* 0x00000012080c723c */ /* 0x040fe2000004180c */
[----:B------:R-:W1:Y:S05]  /*8f90*/  LDSM.16.M88.4 R16, [R206+0x11800] ;  /* 0x01180000ce10783b */ /* 0x000e6a0000000200 */
[C---:B------:R-:W-:Y:S01]  /*8fa0*/  HMMA.16816.F32.BF16 R32, R8.reuse, R196, R176 ;  /* 0x000000c40820723c */ /* 0x040fe200000418b0 */
[----:B------:R-:W-:Y:S05]  /*8fb0*/  LDSM.16.M88.4 R176, [R205] ;  /* 0x00000000cdb0783b */ /* 0x000fea0000000200 */
[----:B------:R-:W-:Y:S01]  /*8fc0*/  HMMA.16816.F32.BF16 R180, R8, R198, R188 ;  /* 0x000000c608b4723c */ /* 0x000fe200000418bc */
[----:B------:R-:W2:Y:S04]  /*8fd0*/  LDSM.16.M88.4 R8, [R209] ;  /* 0x00000000d108783b */ /* 0x000ea80000000200 */
[----:B------:R-:W-:Y:S01]  /*8fe0*/  LDSM.16.M88.4 R196, [R205+0x1000] ;  /* 0x00100000cdc4783b */ /* 0x000fe20000000200 */
[C---:B---3--:R-:W-:Y:S03]  /*8ff0*/  HMMA.16816.F32.BF16 R184, R4.reuse, R28, R168 ;  /* 0x0000001c04b8723c */ /* 0x048fe600000418a8 */
[----:B------:R-:W-:Y:S03]  /*9000*/  LDSM.16.M88.4 R168, [R200+0x12000] ;  /* 0x01200000c8a8783b */ /* 0x000fe60000000200 */
[C---:B------:R-:W-:Y:S01]  /*9010*/  HMMA.16816.F32.BF16 R24, R4.reuse, R30, R24 ;  /* 0x0000001e0418723c */ /* 0x040fe20000041818 */
[----:B------:R-:W3:Y:S05]  /*9020*/  LDSM.16.M88.4 R28, [R205+0x800] ;  /* 0x00080000cd1c783b */ /* 0x000eea0000000200 */
[C---:B------:R-:W-:Y:S06]  /*9030*/  HMMA.16816.F32.BF16 R20, R4.reuse, R192, R20 ;  /* 0x000000c00414723c */ /* 0x040fec0000041814 */
[C---:B------:R-:W-:Y:S06]  /*9040*/  HMMA.16816.F32.BF16 R32, R4.reuse, R240, R32 ;  /* 0x000000f00420723c */ /* 0x040fec0000041820 */
[C---:B-1----:R-:W-:Y:S06]  /*9050*/  HMMA.16816.F32.BF16 R172, R4.reuse, R16, R172 ;  /* 0x0000001004ac723c */ /* 0x042fec00000418ac */
[C---:B------:R-:W-:Y:S01]  /*9060*/  HMMA.16816.F32.BF16 R12, R4.reuse, R18, R12 ;  /* 0x00000012040c723c */ /* 0x040fe2000004180c */
[----:B------:R-:W1:Y:S05]  /*9070*/  LDSM.16.M88.4 R16, [R205+0x1800] ;  /* 0x00180000cd10783b */ /* 0x000e6a0000000200 */
[C---:B------:R-:W-:Y:S01]  /*9080*/  HMMA.16816.F32.BF16 R188, R4.reuse, R194, R236 ;  /* 0x000000c204bc723c */ /* 0x040fe200000418ec */
[----:B------:R-:W-:Y:S05]  /*9090*/  LDSM.16.M88.4 R192, [R200+0x13000] ;  /* 0x01300000c8c0783b */ /* 0x000fea0000000200 */
[----:B------:R-:W-:Y:S01]  /*90a0*/  HMMA.16816.F32.BF16 R180, R4, R242, R180 ;  /* 0x000000f204b4723c */ /* 0x000fe200000418b4 */
[----:B------:R-:W4:Y:S05]  /*90b0*/  LDSM.16.M88.4 R4, [R207+0x4000] ;  /* 0x00400000cf04783b */ /* 0x000f2a0000000200 */
[C---:B--2---:R-:W-:Y:S06]  /*90c0*/  HMMA.16816.F32.BF16 R20, R8.reuse, R176, R20 ;  /* 0x000000b00814723c */ /* 0x044fec0000041814 */
[C---:B---3--:R-:W-:Y:S06]  /*90d0*/  HMMA.16816.F32.BF16 R184, R8.reuse, R28, R184 ;  /* 0x0000001c08b8723c */ /* 0x048fec00000418b8 */
[C---:B------:R-:W-:Y:S06]  /*90e0*/  HMMA.16816.F32.BF16 R28, R8.reuse, R30, R24 ;  /* 0x0000001e081c723c */ /* 0x040fec0000041818 */
[C---:B------:R-:W-:Y:S01]  /*90f0*/  HMMA.16816.F32.BF16 R24, R8.reuse, R196, R32 ;  /* 0x000000c40818723c */ /* 0x040fe20000041820 */
[----:B------:R-:W2:Y:S05]  /*9100*/  LDSM.16.M88.4 R32, [R200+0x12800] ;  /* 0x01280000c820783b */ /* 0x000eaa0000000200 */
[C---:B------:R-:W-:Y:S01]  /*9110*/  HMMA.16816.F32.BF16 R188, R8.reuse, R178, R188 ;  /* 0x000000b208bc723c */ /* 0x040fe200000418bc */
[----:B------:R-:W-:Y:S05]  /*9120*/  LDSM.16.M88.4 R176, [R223] ;  /* 0x00000000dfb0783b */ /* 0x000fea0000000200 */
[C---:B------:R-:W-:Y:S01]  /*9130*/  HMMA.16816.F32.BF16 R236, R8.reuse, R198, R180 ;  /* 0x000000c608ec723c */ /* 0x040fe200000418b4 */
[----:B------:R-:W-:Y:S05]  /*9140*/  LDSM.16.M88.4 R196, [R221] ;  /* 0x00000000ddc4783b */ /* 0x000fea0000000200 */
[C---:B-1----:R-:W-:Y:S06]  /*9150*/  HMMA.16816.F32.BF16 R180, R8.reuse, R16, R172 ;  /* 0x0000001008b4723c */ /* 0x042fec00000418ac */
[----:B------:R-:W-:Y:S01]  /*9160*/  HMMA.16816.F32.BF16 R16, R8, R18, R12 ;  /* 0x000000120810723c */ /* 0x000fe2000004180c */
[----:B------:R-:W1:Y:S05]  /*9170*/  LDSM.16.M88.4 R8, [R208+0x4000] ;  /* 0x00400000d008783b */ /* 0x000e6a0000000200 */
[C---:B----4-:R-:W-:Y:S01]  /*9180*/  HMMA.16816.F32.BF16 R12, R4.reuse, R168, R20 ;  /* 0x000000a8040c723c */ /* 0x050fe20000041814 */
[----:B------:R-:W3:Y:S05]  /*9190*/  LDSM.16.M88.4 R20, [R200+0x13800] ;  /* 0x01380000c814783b */ /* 0x000eea0000000200 */
[C---:B------:R-:W-:Y:S01]  /*91a0*/  HMMA.16816.F32.BF16 R172, R4.reuse, R192, R24 ;  /* 0x000000c004ac723c */ /* 0x040fe20000041818 */
[----:B------:R-:W4:Y:S05]  /*91b0*/  LDSM.16.M88.4 R24, [R222] ;  /* 0x00000000de18783b */ /* 0x000f2a0000000200 */
[C---:B------:R-:W-:Y:S06]  /*91c0*/  HMMA.16816.F32.BF16 R188, R4.reuse, R170, R188 ;  /* 0x000000aa04bc723c */ /* 0x040fec00000418bc */
[C---:B--2---:R-:W-:Y:S06]  /*91d0*/  HMMA.16816.F32.BF16 R168, R4.reuse, R32, R184 ;  /* 0x0000002004a8723c */ /* 0x044fec00000418b8 */
[C---:B------:R-:W-:Y:S06]  /*91e0*/  HMMA.16816.F32.BF16 R28, R4.reuse, R34, R28 ;  /* 0x00000022041c723c */ /* 0x040fec000004181c */
[----:B------:R-:W-:Y:S01]  /*91f0*/  HMMA.16816.F32.BF16 R236, R4, R194, R236 ;  /* 0x000000c204ec723c */ /* 0x000fe200000418ec */
[----:B------:R-:W-:Y:S05]  /*9200*/  LDSM.16.M88.4 R192, [R205+0x2000] ;  /* 0x00200000cdc0783b */ /* 0x000fea0000000200 */
[----:B-1----:R-:W-:Y:S06]  /*9210*/  HMMA.16816.F32.BF16 R12, R8, R176, R12 ;  /* 0x000000b0080c723c */ /* 0x002fec000004180c */
[----:B---3--:R-:W-:Y:S01]  /*9220*/  HMMA.16816.F32.BF16 R32, R4, R22, R16 ;  /* 0x000000160420723c */ /* 0x008fe20000041810 */
[----:B------:R-:W1:Y:S05]  /*9230*/  LDSM.16.M88.4 R16, [R220] ;  /* 0x00000000dc10783b */ /* 0x000e6a0000000200 */
[----:B------:R-:W-:Y:S01]  /*9240*/  HMMA.16816.F32.BF16 R184, R8, R178, R188 ;  /* 0x000000b208b8723c */ /* 0x000fe200000418bc */
[----:B------:R-:W-:Y:S05]  /*9250*/  LDSM.16.M88.4 R188, [R206+0x13000] ;  /* 0x01300000cebc783b */ /* 0x000fea0000000200 */
[----:B------:R-:W-:Y:S01]  /*9260*/  HMMA.16816.F32.BF16 R180, R4, R20, R180 ;  /* 0x0000001404b4723c */ /* 0x000fe200000418b4 */
[----:B------:R-:W2:Y:S04]  /*9270*/  LDSM.16.M88.4 R4, [R210+0x4000] ;  /* 0x00400000d204783b */ /* 0x000ea80000000200 */
[----:B------:R-:W3:Y:S01]  /*9280*/  LDSM.16.M88.4 R20, [R206+0x12000] ;  /* 0x01200000ce14783b */ /* 0x000ee20000000200 */
[C---:B----4-:R-:W-:Y:S03]  /*9290*/  HMMA.16816.F32.BF16 R176, R8.reuse, R24, R168 ;  /* 0x0000001808b0723c */ /* 0x050fe600000418a8 */
[----:B------:R-:W-:Y:S03]  /*92a0*/  LDSM.16.M88.4 R168, [R206+0x13800] ;  /* 0x01380000cea8783b */ /* 0x000fe60000000200 */
[C---:B------:R-:W-:Y:S01]  /*92b0*/  HMMA.16816.F32.BF16 R24, R8.reuse, R26, R28 ;  /* 0x0000001a0818723c */ /* 0x040fe2000004181c */
[----:B------:R-:W4:Y:S05]  /*92c0*/  LDSM.16.M88.4 R28, [R206+0x12800] ;  /* 0x01280000ce1c783b */ /* 0x000f2a0000000200 */
[C---:B------:R-:W-:Y:S06]  /*92d0*/  HMMA.16816.F32.BF16 R172, R8.reuse, R196, R172 ;  /* 0x000000c408ac723c */ /* 0x040fec00000418ac */
[C---:B------:R-:W-:Y:S06]  /*92e0*/  HMMA.16816.F32.BF16 R236, R8.reuse, R198, R236 ;  /* 0x000000c608ec723c */ /* 0x040fec00000418ec */
[C---:B-1----:R-:W-:Y:S06]  /*92f0*/  HMMA.16816.F32.BF16 R196, R8.reuse, R16, R180 ;  /* 0x0000001008c4723c */ /* 0x042fec00000418b4 */
[----:B------:R-:W-:Y:S01]  /*9300*/  HMMA.16816.F32.BF16 R180, R8, R18, R32 ;  /* 0x0000001208b4723c */ /* 0x000fe20000041820 */
[----:B------:R-:W1:Y:S05]  /*9310*/  LDSM.16.M88.4 R8, [R209+0x4000] ;  /* 0x00400000d108783b */ /* 0x000e6a0000000200 */
[C---:B--2---:R-:W-:Y:S06]  /*9320*/  HMMA.16816.F32.BF16 R16, R4.reuse, R188, R172 ;  /* 0x000000bc0410723c */ /* 0x044fec00000418ac */
[C---:B---3--:R-:W-:Y:S06]  /*9330*/  HMMA.16816.F32.BF16 R32, R4.reuse, R20, R12 ;  /* 0x000000140420723c */ /* 0x048fec000004180c */
[C---:B------:R-:W-:Y:S06]  /*9340*/  HMMA.16816.F32.BF16 R240, R4.reuse, R22, R184 ;  /* 0x0000001604f0723c */ /* 0x040fec00000418b8 */
[C---:B----4-:R-:W-:Y:S06]  /*9350*/  HMMA.16816.F32.BF16 R184, R4.reuse, R28, R176 ;  /* 0x0000001c04b8723c */ /* 0x050fec00000418b0 */
[C---:B------:R-:W-:Y:S01]  /*9360*/  HMMA.16816.F32.BF16 R20, R4.reuse, R30, R24 ;  /* 0x0000001e0414723c */ /* 0x040fe20000041818 */
[----:B------:R-:W2:Y:S04]  /*9370*/  LDSM.16.M88.4 R28, [R205+0x2800] ;  /* 0x00280000cd1c783b */ /* 0x000ea80000000200 */
[----:B------:R-:W3:Y:S01]  /*9380*/  LDSM.16.M88.4 R24, [R205+0x3000] ;  /* 0x00300000cd18783b */ /* 0x000ee20000000200 */
[C---:B------:R-:W-:Y:S03]  /*9390*/  HMMA.16816.F32.BF16 R12, R4.reuse, R190, R236 ;  /* 0x000000be040c723c */ /* 0x040fe600000418ec */
[----:B------:R-:W-:Y:S03]  /*93a0*/  LDSM.16.M88.4 R236, [R200+0x14000] ;  /* 0x01400000c8ec783b */ /* 0x000fe60000000200 */
[C---:B------:R-:W-:Y:S01]  /*93b0*/  HMMA.16816.F32.BF16 R188, R4.reuse, R168, R196 ;  /* 0x000000a804bc723c */ /* 0x040fe200000418c4 */
[----:B------:R-:W-:Y:S05]  /*93c0*/  LDSM.16.M88.4 R196, [R219] ;  /* 0x00000000dbc4783b */ /* 0x000fea0000000200 */
[----:B------:R-:W-:Y:S01]  /*93d0*/  HMMA.16816.F32.BF16 R180, R4, R170, R180 ;  /* 0x000000aa04b4723c */ /* 0x000fe200000418b4 */
[----:B------:R-:W4:Y:S04]  /*93e0*/  LDSM.16.M88.4 R168, [R205+0x3800] ;  /* 0x00380000cda8783b */ /* 0x000f280000000200 */
[----:B------:R-:W4:Y:S01]  /*93f0*/  LDSM.16.M88.4 R4, [R207+0x8000] ;  /* 0x00800000cf04783b */ /* 0x000f220000000200 */
[C---:B-1----:R-:W-:Y:S03]  /*9400*/  HMMA.16816.F32.BF16 R176, R8.reuse, R192, R32 ;  /* 0x000000c008b0723c */ /* 0x042fe60000041820 */
[----:B------:R-:W-:Y:S03]  /*9410*/  LDSM.16.M88.4 R32, [R200+0x14800] ;  /* 0x01480000c820783b */ /* 0x000fe60000000200 */
[C---:B------:R-:W-:Y:S06]  /*9420*/  HMMA.16816.F32.BF16 R240, R8.reuse, R194, R240 ;  /* 0x000000c208f0723c */ /* 0x040fec00000418f0 */
[C---:B--2---:R-:W-:Y:S06]  /*9430*/  HMMA.16816.F32.BF16 R192, R8.reuse, R28, R184 ;  /* 0x0000001c08c0723c */ /* 0x044fec00000418b8 */
[C---:B------:R-:W-:Y:S01]  /*9440*/  HMMA.16816.F32.BF16 R184, R8.reuse, R30, R20 ;  /* 0x0000001e08b8723c */ /* 0x040fe20000041814 */
[----:B------:R-:W1:Y:S04]  /*9450*/  LDSM.16.M88.4 R28, [R200+0x15000] ;  /* 0x01500000c81c783b */ /* 0x000e680000000200 */
[----:B------:R-:W2:Y:S01]  /*9460*/  LDSM.16.M88.4 R20, [R200+0x15800] ;  /* 0x01580000c814783b */ /* 0x000ea20000000200 */
[C---:B---3--:R-:W-:Y:S06]  /*9470*/  HMMA.16816.F32.BF16 R172, R8.reuse, R24, R16 ;  /* 0x0000001808ac723c */ /* 0x048fec0000041810 */
[C---:B------:R-:W-:Y:S06]  /*9480*/  HMMA.16816.F32.BF16 R24, R8.reuse, R26, R12 ;  /* 0x0000001a0818723c */ /* 0x040fec000004180c */
[C---:B----4-:R-:W-:Y:S06]  /*9490*/  HMMA.16816.F32.BF16 R188, R8.reuse, R168, R188 ;  /* 0x000000a808bc723c */ /* 0x050fec00000418bc */
[----:B------:R-:W-:Y:S01]  /*94a0*/  HMMA.16816.F32.BF16 R16, R8, R170, R180 ;  /* 0x000000aa0810723c */ /* 0x000fe200000418b4 */
[----:B------:R-:W3:Y:S05]  /*94b0*/  LDSM.16.M88.4 R8, [R208+0x8000] ;  /* 0x00800000d008783b */ /* 0x000eea0000000200 */
[C---:B------:R-:W-:Y:S01]  /*94c0*/  HMMA.16816.F32.BF16 R12, R4.reuse, R236, R176 ;  /* 0x000000ec040c723c */ /* 0x040fe200000418b0 */
[----:B------:R-:W4:Y:S05]  /*94d0*/  LDSM.16.M88.4 R176, [R218] ;  /* 0x00000000dab0783b */ /* 0x000f2a0000000200 */
[C---:B------:R-:W-:Y:S06]  /*94e0*/  HMMA.16816.F32.BF16 R236, R4.reuse, R238, R240 ;  /* 0x000000ee04ec723c */ /* 0x040fec00000418f0 */
[C---:B-1----:R-:W-:Y:S01]  /*94f0*/  HMMA.16816.F32.BF16 R180, R4.reuse, R28, R172 ;  /* 0x0000001c04b4723c */ /* 0x042fe200000418ac */
[----:B------:R-:W1:Y:S05]  /*9500*/  LDSM.16.M88.4 R172, [R217] ;  /* 0x00000000d9ac783b */ /* 0x000e6a0000000200 */
[C---:B------:R-:W-:Y:S01]  /*9510*/  HMMA.16816.F32.BF16 R168, R4.reuse, R30, R24 ;  /* 0x0000001e04a8723c */ /* 0x040fe20000041818 */
[----:B------:R-:W1:Y:S05]  /*9520*/  LDSM.16.M88.4 R24, [R216] ;  /* 0x00000000d818783b */ /* 0x000e6a0000000200 */
[C---:B------:R-:W-:Y:S06]  /*9530*/  HMMA.16816.F32.BF16 R192, R4.reuse, R32, R192 ;  /* 0x0000002004c0723c */ /* 0x040fec00000418c0 */
[C---:B------:R-:W-:Y:S06]  /*9540*/  HMMA.16816.F32.BF16 R184, R4.reuse, R34, R184 ;  /* 0x0000002204b8723c */ /* 0x040fec00000418b8 */
[C---:B--2---:R-:W-:Y:S06]  /*9550*/  HMMA.16816.F32.BF16 R32, R4.reuse, R20, R188 ;  /* 0x000000140420723c */ /* 0x044fec00000418bc */
[----:B------:R-:W-:Y:S01]  /*9560*/  HMMA.16816.F32.BF16 R28, R4, R22, R16 ;  /* 0x00000016041c723c */ /* 0x000fe20000041810 */
[----:B------:R-:W-:Y:S04]  /*9570*/  LDSM.16.M88.4 R4, [R210+0x8000] ;  /* 0x00800000d204783b */ /* 0x000fe80000000200 */
[----:B------:R-:W2:Y:S01]  /*9580*/  LDSM.16.M88.4 R20, [R206+0x14000] ;  /* 0x01400000ce14783b */ /* 0x000ea20000000200 */
[C---:B---3--:R-:W-:Y:S06]  /*9590*/  HMMA.16816.F32.BF16 R16, R8.reuse, R196, R12 ;  /* 0x000000c40810723c */ /* 0x048fec000004180c */
[C---:B------:R-:W-:Y:S01]  /*95a0*/  HMMA.16816.F32.BF16 R12, R8.reuse, R198, R236 ;  /* 0x000000c6080c723c */ /* 0x040fe200000418ec */
[----:B------:R-:W-:Y:S05]  /*95b0*/  LDSM.16.M88.4 R236, [R212] ;  /* 0x00000000d4ec783b */ /* 0x000fea0000000200 */
[C---:B----4-:R-:W-:Y:S06]  /*95c0*/  HMMA.16816.F32.BF16 R196, R8.reuse, R176, R192 ;  /* 0x000000b008c4723c */ /* 0x050fec00000418c0 */
[C---:B------:R-:W-:Y:S01]  /*95d0*/  HMMA.16816.F32.BF16 R192, R8.reuse, R178, R184 ;  /* 0x000000b208c0723c */ /* 0x040fe200000418b8 */
[----:B------:R-:W3:Y:S05]  /*95e0*/  LDSM.16.M88.4 R184, [R206+0x14800] ;  /* 0x01480000ceb8783b */ /* 0x000eea0000000200 */
[C---:B-1----:R-:W-:Y:S01]  /*95f0*/  HMMA.16816.F32.BF16 R188, R8.reuse, R172, R180 ;  /* 0x000000ac08bc723c */ /* 0x042fe200000418b4 */
[----:B------:R-:W1:Y:S05]  /*9600*/  LDSM.16.M88.4 R180, [R206+0x15000] ;  /* 0x01500000ceb4783b */ /* 0x000e6a0000000200 */
[C---:B------:R-:W-:Y:S01]  /*9610*/  HMMA.16816.F32.BF16 R176, R8.reuse, R174, R168 ;  /* 0x000000ae08b0723c */ /* 0x040fe200000418a8 */
[----:B------:R-:W-:Y:S05]  /*9620*/  LDSM.16.M88.4 R168, [R205+0x4800] ;  /* 0x00480000cda8783b */ /* 0x000fea0000000200 */
[C---:B------:R-:W-:Y:S06]  /*9630*/  HMMA.16816.F32.BF16 R172, R8.reuse, R24, R32 ;  /* 0x0000001808ac723c */ /* 0x040fec0000041820 */
[----:B------:R-:W-:Y:S01]  /*9640*/  HMMA.16816.F32.BF16 R32, R8, R26, R28 ;  /* 0x0000001a0820723c */ /* 0x000fe2000004181c */
[----:B------:R-:W4:Y:S05]  /*9650*/  LDSM.16.M88.4 R8, [R209+0x8000] ;  /* 0x00800000d108783b */ /* 0x000f2a0000000200 */
[C---:B--2---:R-:W-:Y:S01]  /*9660*/  HMMA.16816.F32.BF16 R28, R4.reuse, R20, R16 ;  /* 0x00000014041c723c */ /* 0x044fe20000041810 */
[----:B------:R-:W2:Y:S05]  /*9670*/  LDSM.16.M88.4 R16, [R205+0x4000] ;  /* 0x00400000cd10783b */ /* 0x000eaa0000000200 */
[C---:B------:R-:W-:Y:S01]  /*9680*/  HMMA.16816.F32.BF16 R12, R4.reuse, R22, R12 ;  /* 0x00000016040c723c */ /* 0x040fe2000004180c */
[----:B------:R-:W2:Y:S05]  /*9690*/  LDSM.16.M88.4 R20, [R206+0x15800] ;  /* 0x01580000ce14783b */ /* 0x000eaa0000000200 */
[C---:B---3--:R-:W-:Y:S06]  /*96a0*/  HMMA.16816.F32.BF16 R24, R4.reuse, R184, R196 ;  /* 0x000000b80418723c */ /* 0x048fec00000418c4 */
[C---:B------:R-:W-:Y:S06]  /*96b0*/  HMMA.16816.F32.BF16 R196, R4.reuse, R186, R192 ;  /* 0x000000ba04c4723c */ /* 0x040fec00000418c0 */
[C---:B-1----:R-:W-:Y:S06]  /*96c0*/  HMMA.16816.F32.BF16 R192, R4.reuse, R182, R176 ;  /* 0x000000b604c0723c */ /* 0x042fec00000418b0 */
[----:B------:R-:W-:Y:S01]  /*96d0*/  HMMA.16816.F32.BF16 R184, R4, R180, R188 ;  /* 0x000000b404b8723c */ /* 0x000fe200000418bc */
[----:B------:R-:W1:Y:S04]  /*96e0*/  LDSM.16.M88.4 R180, [R205+0x5000] ;  /* 0x00500000cdb4783b */ /* 0x000e680000000200 */
[----:B------:R-:W-:Y:S01]  /*96f0*/  LDSM.16.M88.4 R188, [R200+0x17000] ;  /* 0x01700000c8bc783b */ /* 0x000fe20000000200 */
[C---:B----4-:R-:W-:Y:S06]  /*9700*/  HMMA.16816.F32.BF16 R24, R8.reuse, R168, R24 ;  /* 0x000000a80818723c */ /* 0x050fec0000041818 */
[----:B--2---:R-:W-:Y:S06]  /*9710*/  HMMA.16816.F32.BF16 R12, R8, R18, R12 ;  /* 0x00000012080c723c */ /* 0x004fec000004180c */
[C---:B------:R-:W-:Y:S06]  /*9720*/  HMMA.16816.F32.BF16 R176, R4.reuse, R20, R172 ;  /* 0x0000001404b0723c */ /* 0x040fec00000418ac */
[----:B------:R-:W-:Y:S01]  /*9730*/  HMMA.16816.F32.BF16 R172, R4, R22, R32 ;  /* 0x0000001604ac723c */ /* 0x000fe20000041820 */
[----:B------:R-:W2:Y:S04]  /*9740*/  LDSM.16.M88.4 R20, [R205+0x5800] ;  /* 0x00580000cd14783b */ /* 0x000ea80000000200 */
[----:B------:R-:W-:Y:S01]  /*9750*/  LDSM.16.M88.4 R4, [R207+0xc000] ;  /* 0x00c00000cf04783b */ /* 0x000fe20000000200 */
[C---:B------:R-:W-:Y:S03]  /*9760*/  HMMA.16816.F32.BF16 R32, R8.reuse, R16, R28 ;  /* 0x000000100820723c */ /* 0x040fe6000004181c */
[----:B------:R-:W3:Y:S03]  /*9770*/  LDSM.16.M88.4 R16, [R200+0x16000] ;  /* 0x01600000c810783b */ /* 0x000ee60000000200 */
[C---:B------:R-:W-:Y:S01]  /*9780*/  HMMA.16816.F32.BF16 R168, R8.reuse, R170, R196 ;  /* 0x000000aa08a8723c */ /* 0x040fe200000418c4 */
[----:B------:R-:W4:Y:S05]  /*9790*/  LDSM.16.M88.4 R28, [R200+0x16800] ;  /* 0x01680000c81c783b */ /* 0x000f2a0000000200 */
[C---:B-1----:R-:W-:Y:S06]  /*97a0*/  HMMA.16816.F32.BF16 R184, R8.reuse, R180, R184 ;  /* 0x000000b408b8723c */ /* 0x042fec00000418b8 */
[C---:B------:R-:W-:Y:S06]  /*97b0*/  HMMA.16816.F32.BF16 R192, R8.reuse, R182, R192 ;  /* 0x000000b608c0723c */ /* 0x040fec00000418c0 */
[C---:B--2---:R-:W-:Y:S06]  /*97c0*/  HMMA.16816.F32.BF16 R196, R8.reuse, R20, R176 ;  /* 0x0000001408c4723c */ /* 0x044fec00000418b0 */
[----:B------:R-:W-:Y:S01]  /*97d0*/  HMMA.16816.F32.BF16 R176, R8, R22, R172 ;  /* 0x0000001608b0723c */ /* 0x000fe200000418ac */
[----:B------:R-:W-:Y:S04]  /*97e0*/  LDSM.16.M88.4 R8, [R208+0xc000] ;  /* 0x00c00000d008783b */ /* 0x000fe80000000200 */
[----:B------:R-:W1:Y:S01]  /*97f0*/  LDSM.16.M88.4 R20, [R215] ;  /* 0x00000000d714783b */ /* 0x000e620000000200 */
[C---:B---3--:R-:W-:Y:S06]  /*9800*/  HMMA.16816.F32.BF16 R172, R4.reuse, R16, R32 ;  /* 0x0000001004ac723c */ /* 0x048fec0000041820 */
[C---:B------:R-:W-:Y:S06]  /*9810*/  HMMA.16816.F32.BF16 R16, R4.reuse, R18, R12 ;  /* 0x000000120410723c */ /* 0x040fec000004180c */
[C---:B----4-:R-:W-:Y:S01]  /*9820*/  HMMA.16816.F32.BF16 R12, R4.reuse, R28, R24 ;  /* 0x0000001c040c723c */ /* 0x050fe20000041818 */
[----:B------:R-:W2:Y:S05]  /*9830*/  LDSM.16.M88.4 R24, [R200+0x17800] ;  /* 0x01780000c818783b */ /* 0x000eaa0000000200 */
[C---:B------:R-:W-:Y:S01]  /*9840*/  HMMA.16816.F32.BF16 R32, R4.reuse, R30, R168 ;  /* 0x0000001e0420723c */ /* 0x040fe200000418a8 */
[----:B------:R-:W3:Y:S05]  /*9850*/  LDSM.16.M88.4 R28, [R214] ;  /* 0x00000000d61c783b */ /* 0x000eea0000000200 */
[C---:B------:R-:W-:Y:S06]  /*9860*/  HMMA.16816.F32.BF16 R184, R4.reuse, R188, R184 ;  /* 0x000000bc04b8723c */ /* 0x040fec00000418b8 */
[----:B------:R-:W-:Y:S01]  /*9870*/  HMMA.16816.F32.BF16 R192, R4, R190, R192 ;  /* 0x000000be04c0723c */ /* 0x000fe200000418c0 */
[----:B------:R-:W4:Y:S05]  /*9880*/  LDSM.16.M88.4 R188, [R213] ;  /* 0x00000000d5bc783b */ /* 0x000f2a0000000200 */
[C---:B-1----:R-:W-:Y:S06]  /*9890*/  HMMA.16816.F32.BF16 R172, R8.reuse, R20, R172 ;  /* 0x0000001408ac723c */ /* 0x042fec00000418ac */
[----:B------:R-:W-:Y:S01]  /*98a0*/  HMMA.16816.F32.BF16 R168, R8, R22, R16 ;  /* 0x0000001608a8723c */ /* 0x000fe20000041810 */
[----:B------:R-:W-:Y:S05]  /*98b0*/  LDSM.16.M88.4 R20, [R206+0x16800] ;  /* 0x01680000ce14783b */ /* 0x000fea0000000200 */
[C---:B--2---:R-:W-:Y:S06]  /*98c0*/  HMMA.16816.F32.BF16 R196, R4.reuse, R24, R196 ;  /* 0x0000001804c4723c */ /* 0x044fec00000418c4 */
[----:B------:R-:W-:Y:S01]  /*98d0*/  HMMA.16816.F32.BF16 R180, R4, R26, R176 ;  /* 0x0000001a04b4723c */ /* 0x000fe200000418b0 */
[----:B------:R-:W1:Y:S04]  /*98e0*/  LDSM.16.M88.4 R4, [R210+0xc000] ;  /* 0x00c00000d204783b */ /* 0x000e680000000200 */
[----:B------:R-:W2:Y:S01]  /*98f0*/  LDSM.16.M88.4 R24, [R206+0x16000] ;  /* 0x01600000ce18783b */ /* 0x000ea20000000200 */
[C---:B---3--:R-:W-:Y:S03]  /*9900*/  HMMA.16816.F32.BF16 R16, R8.reuse, R28, R12 ;  /* 0x0000001c0810723c */ /* 0x048fe6000004180c */
[----:B------:R-:W3:Y:S03]  /*9910*/  LDSM.16.M88.4 R176, [R206+0x17000] ;  /* 0x01700000ceb0783b */ /* 0x000ee60000000200 */
[C---:B------:R-:W-:Y:S06]  /*9920*/  HMMA.16816.F32.BF16 R12, R8.reuse, R30, R32 ;  /* 0x0000001e080c723c */ /* 0x040fec0000041820 */
[C---:B----4-:R-:W-:Y:S06]  /*9930*/  HMMA.16816.F32.BF16 R240, R8.reuse, R190, R192 ;  /* 0x000000be08f0723c */ /* 0x050fec00000418c0 */
[C---:B------:R-:W-:Y:S01]  /*9940*/  HMMA.16816.F32.BF16 R28, R8.reuse, R188, R184 ;  /* 0x000000bc081c723c */ /* 0x040fe200000418b8 */
[----:B------:R-:W-:Y:S05]  /*9950*/  LDSM.16.M88.4 R188, [R205+0x6000] ;  /* 0x00600000cdbc783b */ /* 0x000fea0000000200 */
[C---:B------:R-:W-:Y:S06]  /*9960*/  HMMA.16816.F32.BF16 R196, R8.reuse, R236, R196 ;  /* 0x000000ec08c4723c */ /* 0x040fec00000418c4 */
[----:B------:R-:W-:Y:S01]  /*9970*/  HMMA.16816.F32.BF16 R192, R8, R238, R180 ;  /* 0x000000ee08c0723c */ /* 0x000fe200000418b4 */
[----:B------:R-:W4:Y:S05]  /*9980*/  LDSM.16.M88.4 R8, [R209+0xc000] ;  /* 0x00c00000d108783b */ /* 0x000f2a0000000200 */
[C---:B-1----:R-:W-:Y:S01]  /*9990*/  HMMA.16816.F32.BF16 R184, R4.reuse, R20, R16 ;  /* 0x0000001404b8723c */ /* 0x042fe20000041810 */
[----:B------:R-:W1:Y:S05]  /*99a0*/  LDSM.16.M88.4 R16, [R206+0x17800] ;  /* 0x01780000ce10783b */ /* 0x000e6a0000000200 */
[C---:B--2---:R-:W-:Y:S06]  /*99b0*/  HMMA.16816.F32.BF16 R32, R4.reuse, R24, R172 ;  /* 0x000000180420723c */ /* 0x044fec00000418ac */
[C---:B------:R-:W-:Y:S01]  /*99c0*/  HMMA.16816.F32.BF16 R172, R4.reuse, R22, R12 ;  /* 0x0000001604ac723c */ /* 0x040fe2000004180c */
[----:B------:R-:W2:Y:S05]  /*99d0*/  LDSM.16.M88.4 R12, [R205+0x6800] ;  /* 0x00680000cd0c783b */ /* 0x000eaa0000000200 */
[C---:B------:R-:W-:Y:S01]  /*99e0*/  HMMA.16816.F32.BF16 R180, R4.reuse, R26, R168 ;  /* 0x0000001a04b4723c */ /* 0x040fe200000418a8 */
[----:B------:R-:W2:Y:S05]  /*99f0*/  LDSM.16.M88.4 R24, [R205+0x7000] ;  /* 0x00700000cd18783b */ /* 0x000eaa0000000200 */
[C---:B---3--:R-:W-:Y:S06]  /*9a00*/  HMMA.16816.F32.BF16 R20, R4.reuse, R176, R28 ;  /* 0x000000b00414723c */ /* 0x048fec000004181c */
[----:B------:R-:W-:Y:S01]  /*9a10*/  HMMA.16816.F32.BF16 R28, R4, R178, R240 ;  /* 0x000000b2041c723c */ /* 0x000fe200000418f0 */
[----:B------:R-:W3:Y:S01]  /*9a20*/  LDSM.16.M88.4 R176, [R205+0x7800] ;  /* 0x00780000cdb0783b */ /* 0x000ee20000000200 */
[----:B------:R-:W-:-:S04]  /*9a30*/  DEPBAR.LE SB0, 0x0 ;  /* 0x000080000000791a */ /* 0x000fc80000000000 */
[----:B----4-:R-:W-:Y:S06]  /*9a40*/  HMMA.16816.F32.BF16 R32, R8, R188, R32 ;  /* 0x000000bc0820723c */ /* 0x010fec0000041820 */
[C---:B-1----:R-:W-:Y:S06]  /*9a50*/  HMMA.16816.F32.BF16 R168, R4.reuse, R16, R196 ;  /* 0x0000001004a8723c */ /* 0x042fec00000418c4 */
[----:B------:R-:W-:Y:S06]  /*9a60*/  HMMA.16816.F32.BF16 R16, R4, R18, R192 ;  /* 0x000000120410723c */ /* 0x000fec00000418c0 */
[----:B--2---:R-:W-:Y:S01]  /*9a70*/  HMMA.16816.F32.BF16 R184, R8, R12, R184 ;  /* 0x0000000c08b8723c */ /* 0x004fe200000418b8 */
[----:B------:R-:W-:-:S02]  /*9a80*/  VIADD R5, R0, 0x1 ;  /* 0x0000000100057836 */ /* 0x000fc40000000000 */
[C---:B------:R-:W-:Y:S02]  /*9a90*/  IMAD.IADD R4, R230.reuse, 0x1, -R0 ;  /* 0x00000001e6047824 */ /* 0x040fe400078e0a00 */
[----:B------:R-:W-:Y:S02]  /*9aa0*/  IMAD.IADD R7, R230, 0x1, -R5 ;  /* 0x00000001e6077824 */ /* 0x000fe400078e0a05 */
[----:B------:R-:W-:Y:S01]  /*9ab0*/  FMUL.FTZ R32, R32, UR31 ;  /* 0x0000001f20207c20 */ /* 0x000fe20008410000 */
[----:B------:R-:W-:Y:S01]  /*9ac0*/  FMUL.FTZ R6, R33, UR31 ;  /* 0x0000001f21067c20 */ /* 0x000fe20008410000 */
[----:B------:R-:W-:Y:S01]  /*9ad0*/  HMMA.16816.F32.BF16 R172, R8, R14, R172 ;  /* 0x0000000e08ac723c */ /* 0x000fe200000418ac */
[----:B------:R-:W-:Y:S01]  /*9ae0*/  FMUL.FTZ R34, R34, UR31 ;  /* 0x0000001f22227c20 */ /* 0x000fe20008410000 */
[----:B------:R-:W-:Y:S01]  /*9af0*/  BAR.SYNC.DEFER_BLOCKING 0x0 ;  /* 0x0000000000007b1d */ /* 0x000fe20000010000 */
[----:B------:R-:W-:-:S03]  /*9b00*/  ISETP.GE.AND P0, PT, R5, R233, PT ;  /* 0x000000e90500720c */ /* 0x000fc60003f06270 */
[C---:B------:R-:W-:Y:S01]  /*9b10*/  HMMA.16816.F32.BF16 R12, R8.reuse, R24, R20 ;  /* 0x00000018080c723c */ /* 0x040fe20000041814 */
[----:B------:R-:W-:Y:S01]  /*9b20*/  ISETP.LT.OR P0, PT, R5, R229, P0 ;  /* 0x000000e50500720c */ /* 0x000fe20000701670 */
[----:B------:R-:W1:Y:S04]  /*9b30*/  MUFU.TANH R32, R32 ;  /* 0x0000002000207308 */ /* 0x000e680000002400 */
[C---:B------:R-:W-:Y:S04]  /*9b40*/  HMMA.16816.F32.BF16 R180, R8.reuse, R190, R180 ;  /* 0x000000be08b4723c */ /* 0x040fe800000418b4 */
[----:B------:R2:W-:Y:S02]  /*9b50*/  MUFU.TANH R20, R6 ;  /* 0x0000000600147308 */ /* 0x0005e40000002400 */
[C---:B---3--:R-:W-:Y:S06]  /*9b60*/  HMMA.16816.F32.BF16 R168, R8.reuse, R176, R168 ;  /* 0x000000b008a8723c */ /* 0x048fec00000418a8 */
[----:B------:R-:W3:Y:S01]  /*9b70*/  MUFU.TANH R21, R34 ;  /* 0x0000002200157308 */ /* 0x000ee20000002400 */
[C---:B------:R-:W-:Y:S06]  /*9b80*/  HMMA.16816.F32.BF16 R28, R8.reuse, R26, R28 ;  /* 0x0000001a081c723c */ /* 0x040fec000004181c */
[----:B------:R-:W-:Y:S01]  /*9b90*/  HMMA.16816.F32.BF16 R176, R8, R178, R16 ;  /* 0x000000b208b0723c */ /* 0x000fe20000041810 */
[----:B--2---:R-:W-:-:S02]  /*9ba0*/  IABS R6, R4 ;  /* 0x0000000400067213 */ /* 0x004fc40000000000 */
[----:B------:R-:W-:-:S03]  /*9bb0*/  IABS R4, R7 ;  /* 0x0000000700047213 */ /* 0x000fc60000000000 */
[----:B------:R-:W-:Y:S02]  /*9bc0*/  IMAD.MOV.U32 R7, RZ, RZ, R6 ;  /* 0x000000ffff077224 */ /* 0x000fe400078e0006 */
[----:B------:R-:W-:Y:S01]  /*9bd0*/  FMUL.FTZ R9, R180, UR31 ;  /* 0x0000001fb4097c20 */ /* 0x000fe20008410000 */
[----:B------:R-:W-:Y:S02]  /*9be0*/  IMAD.MOV.U32 R6, RZ, RZ, R2 ;  /* 0x000000ffff067224 */ /* 0x000fe400078e0002 */
[----:B------:R-:W-:Y:S01]  /*9bf0*/  IMAD.MOV.U32 R2, RZ, RZ, R4 ;  /* 0x000000ffff027224 */ /* 0x000fe200078e0004 */
[----:B------:R-:W-:Y:S01]  /*9c00*/  I2FP.F32.S32 R7, R7 ;  /* 0x0000000700077245 */ /* 0x000fe20000201400 */
[----:B------:R-:W-:Y:S01]  /*9c10*/  FMUL.FTZ R4, R35, UR31 ;  /* 0x0000001f23047c20 */ /* 0x000fe20008410000 */
[----:B------:R-:W-:Y:S01]  /*9c20*/  I2FP.F32.S32 R6, R6 ;  /* 0x0000000600067245 */ /* 0x000fe20000201400 */
[----:B------:R2:W-:Y:S01]  /*9c30*/  MUFU.TANH R11, R9 ;  /* 0x00000009000b7308 */ /* 0x0005e20000002400 */
[----:B------:R-:W-:Y:S01]  /*9c40*/  I2FP.F32.S32 R2, R2 ;  /* 0x0000000200027245 */ /* 0x000fe20000201400 */
[----:B-1----:R-:W-:-:S02]  /*9c50*/  FFMA.FTZ R7, R7, -UR21, R32 ;  /* 0x8000001507077c23 */ /* 0x002fc40008010020 */
[----:B---3--:R-:W-:Y:S02]  /*9c60*/  FFMA.FTZ R8, R6, -UR21, R21 ;  /* 0x8000001506087c23 */ /* 0x008fe40008010015 */
[----:B------:R-:W-:Y:S01]  /*9c70*/  FFMA.FTZ R6, R2, -UR21, R20 ;  /* 0x8000001502067c23 */ /* 0x000fe20008010014 */
[----:B------:R-:W-:Y:S01]  /*9c80*/  VIADD R2, R0, 0x8 ;  /* 0x0000000800027836 */ /* 0x000fe20000000000 */
[----:B------:R-:W-:Y:S01]  /*9c90*/  FSEL R25, R7, -INF , !P6 ;  /* 0xff80000007197808 */ /* 0x000fe20007000000 */
[----:B------:R-:W-:Y:S01]  /*9ca0*/  IMAD.IADD R7, R231, 0x1, -R5 ;  /* 0x00000001e7077824 */ /* 0x000fe200078e0a05 */
[C---:B------:R-:W-:Y:S01]  /*9cb0*/  ISETP.GE.AND P6, PT, R5.reuse, R232, PT ;  /* 0x000000e80500720c */ /* 0x040fe20003fc6270 */
[----:B------:R1:W-:Y:S01]  /*9cc0*/  MUFU.TANH R16, R4 ;  /* 0x0000000400107308 */ /* 0x0003e20000002400 */
[----:B------:R-:W-:Y:S02]  /*9cd0*/  FSEL R26, R8, -INF , !P1 ;  /* 0xff800000081a7808 */ /* 0x000fe40004800000 */
[----:B------:R-:W-:Y:S01]  /*9ce0*/  FSEL R27, R6, -INF , !P0 ;  /* 0xff800000061b7808 */ /* 0x000fe20004000000 */
[----:B------:R-:W-:Y:S01]  /*9cf0*/  IMAD.IADD R6, R230, 0x1, -R2 ;  /* 0x00000001e6067824 */ /* 0x000fe200078e0a02 */
[----:B------:R-:W-:Y:S01]  /*9d00*/  ISETP.LT.OR P6, PT, R5, R228, P6 ;  /* 0x000000e40500720c */ /* 0x000fe200037c1670 */
[----:B------:R-:W-:Y:S01]  /*9d10*/  FMUL.FTZ R5, R182, UR31 ;  /* 0x0000001fb6057c20 */ /* 0x000fe20008410000 */
[C---:B------:R-:W-:Y:S01]  /*9d20*/  ISETP.GE.AND P1, PT, R2.reuse, R233, PT ;  /* 0x000000e90200720c */ /* 0x040fe20003f26270 */
[----:B--2---:R-:W-:Y:S01]  /*9d30*/  FMUL.FTZ R9, R181, UR31 ;  /* 0x0000001fb5097c20 */ /* 0x004fe20008410000 */
[C---:B------:R-:W-:Y:S01]  /*9d40*/  ISETP.GE.AND P0, PT, R2.reuse, R232, PT ;  /* 0x000000e80200720c */ /* 0x040fe20003f06270 */
[----:B------:R2:W3:Y:S01]  /*9d50*/  MUFU.TANH R8, R5 ;  /* 0x0000000500087308 */ /* 0x0004e20000002400 */
[----:B------:R-:W-:-:S02]  /*9d60*/  ISETP.LT.OR P1, PT, R2, R229, P1 ;  /* 0x000000e50200720c */ /* 0x000fc40000f21670 */
[----:B------:R-:W-:Y:S01]  /*9d70*/  ISETP.LT.OR P0, PT, R2, R228, P0 ;  /* 0x000000e40200720c */ /* 0x000fe20000701670 */
[----:B------:R-:W-:Y:S01]  /*9d80*/  IMAD.IADD R2, R231, 0x1, -R2 ;  /* 0x00000001e7027824 */ /* 0x000fe200078e0a02 */
[----:B------:R-:W-:Y:S01]  /*9d90*/  IABS R10, R7 ;  /* 0x00000007000a7213 */ /* 0x000fe20000000000 */
[----:B-1----:R-:W-:Y:S02]  /*9da0*/  VIADD R4, R0, 0x9 ;  /* 0x0000000900047836 */ /* 0x002fe40000000000 */
[----:B------:R-:W1:Y:S01]  /*9db0*/  MUFU.TANH R9, R9 ;  /* 0x0000000900097308 */ /* 0x000e620000002400 */
[----:B------:R-:W-:Y:S02]  /*9dc0*/  IABS R7, R2 ;  /* 0x0000000200077213 */ /* 0x000fe40000000000 */
[----:B------:R-:W-:Y:S02]  /*9dd0*/  IABS R6, R6 ;  /* 0x0000000600067213 */ /* 0x000fe40000000000 */
[----:B------:R-:W-:-:S02]  /*9de0*/  I2FP.F32.S32 R7, R7 ;  /* 0x0000000700077245 */ /* 0x000fc40000201400 */
[----:B------:R-:W-:Y:S01]  /*9df0*/  I2FP.F32.S32 R6, R6 ;  /* 0x0000000600067245 */ /* 0x000fe20000201400 */
[----:B--2---:R-:W-:Y:S02]  /*9e00*/  IMAD.IADD R5, R230, 0x1, -R4 ;  /* 0x00000001e6057824 */ /* 0x004fe400078e0a04 */
[----:B---3--:R-:W-:Y:S02]  /*9e10*/  FFMA.FTZ R8, R7, -UR21, R8 ;  /* 0x8000001507087c23 */ /* 0x008fe40008010008 */
[----:B------:R-:W-:Y:S01]  /*9e20*/  FFMA.FTZ R6, R6, -UR21, R11 ;  /* 0x8000001506067c23 */ /* 0x000fe2000801000b */
[----:B------:R-:W-:Y:S01]  /*9e30*/  IABS R2, R5 ;  /* 0x0000000500027213 */ /* 0x000fe20000000000 */
[----:B------:R-:W-:Y:S01]  /*9e40*/  IMAD.MOV.U32 R5, RZ, RZ, R10 ;  /* 0x000000ffff057224 */ /* 0x000fe200078e000a */
[----:B------:R-:W-:Y:S01]  /*9e50*/  FSEL R23, R8, -INF , !P0 ;  /* 0xff80000008177808 */ /* 0x000fe20004000000 */
[----:B------:R-:W-:Y:S01]  /*9e60*/  FMUL.FTZ R10, R183, UR31 ;  /* 0x0000001fb70a7c20 */ /* 0x000fe20008410000 */
[----:B------:R-:W-:-:S02]  /*9e70*/  I2FP.F32.S32 R2, R2 ;  /* 0x0000000200027245 */ /* 0x000fc40000201400 */
[----:B------:R-:W-:Y:S02]  /*9e80*/  I2FP.F32.S32 R5, R5 ;  /* 0x0000000500057245 */ /* 0x000fe40000201400 */
[----:B------:R-:W-:Y:S01]  /*9e90*/  FSEL R22, R6, -INF , !P1 ;  /* 0xff80000006167808 */ /* 0x000fe20004800000 */
[----:B-1----:R-:W-:Y:S01]  /*9ea0*/  FFMA.FTZ R7, R2, -UR21, R9 ;  /* 0x8000001502077c23 */ /* 0x002fe20008010009 */
[----:B------:R-:W-:Y:S02]  /*9eb0*/  VIADD R2, R0, 0x10 ;  /* 0x0000001000027836 */ /* 0x000fe40000000000 */
[----:B------:R-:W-:Y:S01]  /*9ec0*/  FFMA.FTZ R5, R5, -UR21, R16 ;  /* 0x8000001505057c23 */ /* 0x000fe20008010010 */
[----:B------:R-:W-:Y:S01]  /*9ed0*/  FMUL.FTZ R9, R184, UR31 ;  /* 0x0000001fb8097c20 */ /* 0x000fe20008410000 */
[----:B------:R-:W-:Y:S01]  /*9ee0*/  ISETP.GE.AND P1, PT, R4, R232, PT ;  /* 0x000000e80400720c */ /* 0x000fe20003f26270 */
[----:B------:R-:W-:Y:S01]  /*9ef0*/  IMAD.IADD R6, R231, 0x1, -R4 ;  /* 0x00000001e7067824 */ /* 0x000fe200078e0a04 */
[-C--:B------:R-:W-:Y:S01]  /*9f00*/  ISETP.GE.AND P0, PT, R2, R233.reuse, PT ;  /* 0x000000e90200720c */ /* 0x080fe20003f06270 */
[----:B------:R1:W-:Y:S01]  /*9f10*/  MUFU.TANH R11, R9 ;  /* 0x00000009000b7308 */ /* 0x0003e20000002400 */
[----:B------:R-:W-:Y:S01]  /*9f20*/  FSEL R24, R5, -INF , !P6 ;  /* 0xff80000005187808 */ /* 0x000fe20007000000 */
[----:B------:R-:W-:Y:S01]  /*9f30*/  VIADD R5, R0, 0x11 ;  /* 0x0000001100057836 */ /* 0x000fe20000000000 */
[----:B------:R-:W-:-:S02]  /*9f40*/  ISETP.GE.AND P6, PT, R4, R233, PT ;  /* 0x000000e90400720c */ /* 0x000fc40003fc6270 */
[-C--:B------:R-:W-:Y:S02]  /*9f50*/  ISETP.LT.OR P0, PT, R2, R229.reuse, P0 ;  /* 0x000000e50200720c */ /* 0x080fe40000701670 */
[C---:B------:R-:W-:Y:S01]  /*9f60*/  ISETP.LT.OR P6, PT, R4.reuse, R229, P6 ;  /* 0x000000e50400720c */ /* 0x040fe200037c1670 */
[----:B------:R2:W-:Y:S01]  /*9f70*/  MUFU.TANH R16, R10 ;  /* 0x0000000a00107308 */ /* 0x0005e20000002400 */
[----:B------:R-:W-:Y:S01]  /*9f80*/  ISETP.LT.OR P1, PT, R4, R228, P1 ;  /* 0x000000e40400720c */ /* 0x000fe20000f21670 */
[C---:B------:R-:W-:Y:S01]  /*9f90*/  IMAD.IADD R4, R230.reuse, 0x1, -R5 ;  /* 0x00000001e6047824 */ /* 0x040fe200078e0a05 */
[----:B------:R-:W-:Y:S01]  /*9fa0*/  FSEL R20, R7, -INF , !P6 ;  /* 0xff80000007147808 */ /* 0x000fe20007000000 */
[--C-:B------:R-:W-:Y:S01]  /*9fb0*/  IMAD.IADD R7, R230, 0x1, -R2.reuse ;  /* 0x00000001e6077824 */ /* 0x100fe200078e0a02 */
[----:B------:R-:W-:Y:S02]  /*9fc0*/  ISETP.GE.AND P6, PT, R2, R232, PT ;  /* 0x000000e80200720c */ /* 0x000fe40003fc6270 */
[----:B------:R-:W-:Y:S01]  /*9fd0*/  IABS R6, R6 ;  /* 0x0000000600067213 */ /* 0x000fe20000000000 */
[----:B-1----:R-:W-:Y:S01]  /*9fe0*/  FMUL.FTZ R9, R186, UR31 ;  /* 0x0000001fba097c20 */ /* 0x002fe20008410000 */
[----:B------:R-:W-:Y:S01]  /*9ff0*/  ISETP.LT.OR P6, PT, R2, R228, P6 ;  /* 0x000000e40200720c */ /* 0x000fe200037c1670 */
[----:B------:R-:W-:-:S02]  /*a000*/  IMAD.IADD R2, R231, 0x1, -R2 ;  /* 0x00000001e7027824 */ /* 0x000fc400078e0a02 */
[----:B------:R1:W3:Y:S01]  /*a010*/  MUFU.TANH R8, R9 ;  /* 0x0000000900087308 */ /* 0x0002e20000002400 */
[----:B--2---:R-:W-:Y:S02]  /*a020*/  IABS R10, R7 ;  /* 0x00000007000a7213 */ /* 0x004fe40000000000 */
[----:B------:R-:W-:Y:S02]  /*a030*/  IABS R7, R2 ;  /* 0x0000000200077213 */ /* 0x000fe40000000000 */
[----:B------:R-:W-:Y:S01]  /*a040*/  IABS R2, R4 ;  /* 0x0000000400027213 */ /* 0x000fe20000000000 */
[----:B------:R-:W-:Y:S01]  /*a050*/  IMAD.MOV.U32 R4, RZ, RZ, R6 ;  /* 0x000000ffff047224 */ /* 0x000fe200078e0006 */
[----:B------:R-:W-:Y:S01]  /*a060*/  I2FP.F32.S32 R7, R7 ;  /* 0x0000000700077245 */ /* 0x000fe20000201400 */
[----:B------:R-:W-:Y:S01]  /*a070*/  IMAD.MOV.U32 R6, RZ, RZ, R10 ;  /* 0x000000ffff067224 */ /* 0x000fe200078e000a */
[----:B------:R-:W-:Y:S01]  /*a080*/  I2FP.F32.S32 R2, R2 ;  /* 0x0000000200027245 */ /* 0x000fe20000201400 */
[----:B------:R-:W-:Y:S01]  /*a090*/  FMUL.FTZ R10, R187, UR31 ;  /* 0x0000001fbb0a7c20 */ /* 0x000fe20008410000 */
[----:B------:R-:W-:-:S02]  /*a0a0*/  I2FP.F32.S32 R4, R4 ;  /* 0x0000000400047245 */ /* 0x000fc40000201400 */
[----:B------:R-:W-:Y:S01]  /*a0b0*/  I2FP.F32.S32 R6, R6 ;  /* 0x0000000600067245 */ /* 0x000fe20000201400 */
[----:B-1----:R-:W-:Y:S01]  /*a0c0*/  FMUL.FTZ R9, R185, UR31 ;  /* 0x0000001fb9097c20 */ /* 0x002fe20008410000 */
[----:B---3--:R-:W-:Y:S01]  /*a0d0*/  FFMA.FTZ R8, R7, -UR21, R8 ;  /* 0x8000001507087c23 */ /* 0x008fe20008010008 */
[----:B------:R-:W-:Y:S02]  /*a0e0*/  FFMA.FTZ R4, R4, -UR21, R16 ;  /* 0x8000001504047c23 */ /* 0x000fe40008010010 */
[----:B------:R-:W-:Y:S01]  /*a0f0*/  FFMA.FTZ R6, R6, -UR21, R11 ;  /* 0x8000001506067c23 */ /* 0x000fe2000801000b */
[----:B------:R1:W-:Y:S01]  /*a100*/  MUFU.TANH R16, R10 ;  /* 0x0000000a00107308 */ /* 0x0003e20000002400 */
[----:B------:R-:W-:Y:S02]  /*a110*/  FSEL R133, R8, -INF , !P6 ;  /* 0xff80000008857808 */ /* 0x000fe40007000000 */
[----:B------:R-:W-:Y:S01]  /*a120*/  FSEL R21, R4, -INF , !P1 ;  /* 0xff80000004157808 */ /* 0x000fe20004800000 */
[----:B------:R-:W-:Y:S01]  /*a130*/  VIADD R4, R0, 0x19 ;  /* 0x0000001900047836 */ /* 0x000fe20000000000 */
[----:B------:R-:W-:-:S02]  /*a140*/  ISETP.GE.AND P1, PT, R5, R233, PT ;  /* 0x000000e90500720c */ /* 0x000fc40003f26270 */
[----:B------:R-:W-:Y:S01]  /*a150*/  FSEL R33, R6, -INF , !P0 ;  /* 0xff80000006217808 */ /* 0x000fe20004000000 */
[----:B------:R-:W2:Y:S01]  /*a160*/  MUFU.TANH R9, R9 ;  /* 0x0000000900097308 */ /* 0x000ea20000002400 */
[----:B------:R-:W-:Y:S01]  /*a170*/  ISETP.LT.OR P1, PT, R5, R229, P1 ;  /* 0x000000e50500720c */ /* 0x000fe20000f21670 */
[----:B------:R-:W-:Y:S01]  /*a180*/  IMAD.IADD R6, R231, 0x1, -R5 ;  /* 0x00000001e7067824 */ /* 0x000fe200078e0a05 */
[----:B------:R-:W-:-:S04]  /*a190*/  ISETP.GE.AND P0, PT, R5, R232, PT ;  /* 0x000000e80500720c */ /* 0x000fc80003f06270 */
[----:B------:R-:W-:Y:S01]  /*a1a0*/  ISETP.LT.OR P0, PT, R5, R228, P0 ;  /* 0x000000e40500720c */ /* 0x000fe20000701670 */
[----:B------:R-:W-:Y:S01]  /*a1b0*/  FMUL.FTZ R5, R174, UR31 ;  /* 0x0000001fae057c20 */ /* 0x000fe20008410000 */
[----:B-1----:R-:W-:-:S03]  /*a1c0*/  IABS R10, R6 ;  /* 0x00000006000a7213 */ /* 0x002fc60000000000 */
[----:B------:R1:W3:Y:S01]  /*a1d0*/  MUFU.TANH R8, R5 ;  /* 0x0000000500087308 */ /* 0x0002e20000002400 */
[----:B--2---:R-:W-:Y:S01]  /*a1e0*/  FFMA.FTZ R7, R2, -UR21, R9 ;  /* 0x8000001502077c23 */ /* 0x004fe20008010009 */
[----:B------:R-:W-:Y:S02]  /*a1f0*/  VIADD R2, R0, 0x18 ;  /* 0x0000001800027836 */ /* 0x000fe40000000000 */
[----:B------:R-:W-:Y:S02]  /*a200*/  FMUL.FTZ R9, R172, UR31 ;  /* 0x0000001fac097c20 */ /* 0x000fe40008410000 */
[----:B------:R-:W-:Y:S01]  /*a210*/  FSEL R35, R7, -INF , !P1 ;  /* 0xff80000007237808 */ /* 0x000fe20004800000 */
[----:B------:R-:W-:Y:S01]  /*a220*/  IMAD.IADD R7, R230, 0x1, -R2 ;  /* 0x00000001e6077824 */ /* 0x000fe200078e0a02 */
[C---:B------:R-:W-:Y:S01]  /*a230*/  ISETP.GE.AND P6, PT, R2.reuse, R233, PT ;  /* 0x000000e90200720c */ /* 0x040fe20003fc6270 */
[----:B------:R2:W4:Y:S01]  /*a240*/  MUFU.TANH R11, R9 ;  /* 0x00000009000b7308 */ /* 0x0005220000002400 */
[----:B------:R-:W-:-:S02]  /*a250*/  ISETP.GE.AND P1, PT, R2, R232, PT ;  /* 0x000000e80200720c */ /* 0x000fc40003f26270 */
[----:B------:R-:W-:Y:S01]  /*a260*/  ISETP.LT.OR P6, PT, R2, R229, P6 ;  /* 0x000000e50200720c */ /* 0x000fe200037c1670 */
[----:B-1----:R-:W-:Y:S01]  /*a270*/  IMAD.IADD R5, R230, 0x1, -R4 ;  /* 0x00000001e6057824 */ /* 0x002fe200078e0a04 */
[----:B------:R-:W-:Y:S01]  /*a280*/  ISETP.LT.OR P1, PT, R2, R228, P1 ;  /* 0x000000e40200720c */ /* 0x000fe20000f21670 */
[----:B------:R-:W-:Y:S01]  /*a290*/  IMAD.IADD R2, R231, 0x1, -R2 ;  /* 0x00000001e7027824 */ /* 0x000fe200078e0a02 */
[----:B------:R-:W-:-:S04]  /*a2a0*/  IABS R6, R7 ;  /* 0x0000000700067213 */ /* 0x000fc80000000000 */
[----:B------:R-:W-:Y:S02]  /*a2b0*/  IABS R7, R2 ;  /* 0x0000000200077213 */ /* 0x000fe40000000000 */
[----:B------:R-:W-:Y:S01]  /*a2c0*/  IABS R2, R5 ;  /* 0x0000000500027213 */ /* 0x000fe20000000000 */
[----:B------:R-:W-:Y:S01]  /*a2d0*/  IMAD.MOV.U32 R5, RZ, RZ, R10 ;  /* 0x000000ffff057224 */ /* 0x000fe200078e000a */
[----:B------:R-:W-:Y:S01]  /*a2e0*/  I2FP.F32.S32 R7, R7 ;  /* 0x0000000700077245 */ /* 0x000fe20000201400 */
[----:B------:R-:W-:Y:S01]  /*a2f0*/  FMUL.FTZ R10, R175, UR31 ;  /* 0x0000001faf0a7c20 */ /* 0x000fe20008410000 */
[----:B--2---:R-:W-:Y:S01]  /*a300*/  FMUL.FTZ R9, R173, UR31 ;  /* 0x0000001fad097c20 */ /* 0x004fe20008410000 */
[----:B------:R-:W-:Y:S02]  /*a310*/  I2FP.F32.S32 R2, R2 ;  /* 0x0000000200027245 */ /* 0x000fe40000201400 */
[----:B------:R-:W-:Y:S01]  /*a320*/  I2FP.F32.S32 R5, R5 ;  /* 0x0000000500057245 */ /* 0x000fe20000201400 */
[----:B---3--:R-:W-:Y:S01]  /*a330*/  FFMA.FTZ R8, R7, -UR21, R8 ;  /* 0x8000001507087c23 */ /* 0x008fe20008010008 */
[----:B------:R-:W-:Y:S01]  /*a340*/  I2FP.F32.S32 R6, R6 ;  /* 0x0000000600067245 */ /* 0x000fe20000201400 */
[----:B------:R-:W1:Y:S02]  /*a350*/  MUFU.TANH R9, R9 ;  /* 0x0000000900097308 */ /* 0x000e640000002400 */
[----:B------:R-:W-:Y:S01]  /*a360*/  FFMA.FTZ R5, R5, -UR21, R16 ;  /* 0x8000001505057c23 */ /* 0x000fe20008010010 */
[----:B------:R-:W-:Y:S01]  /*a370*/  FSEL R252, R8, -INF , !P1 ;  /* 0xff80000008fc7808 */ /* 0x000fe20004800000 */
[----:B----4-:R-:W-:-:S03]  /*a380*/  FFMA.FTZ R6, R6, -UR21, R11 ;  /* 0x8000001506067c23 */ /* 0x010fc6000801000b */
[----:B------:R-:W-:Y:S01]  /*a390*/  FSEL R235, R5, -INF , !P0 ;  /* 0xff80000005eb7808 */ /* 0x000fe20004000000 */
[----:B------:R-:W-:Y:S01]  /*a3a0*/  IMAD.IADD R5, R231, 0x1, -R4 ;  /* 0x00000001e7057824 */ /* 0x000fe200078e0a04 */
[----:B------:R-:W-:Y:S01]  /*a3b0*/  ISETP.GE.AND P0, PT, R4, R233, PT ;  /* 0x000000e90400720c */ /* 0x000fe20003f06270 */
[----:B------:R2:W3:Y:S01]  /*a3c0*/  MUFU.TANH R16, R10 ;  /* 0x0000000a00107308 */ /* 0x0004e20000002400 */
[----:B------:R-:W-:Y:S01]  /*a3d0*/  FSEL R32, R6, -INF , !P6 ;  /* 0xff80000006207808 */ /* 0x000fe20007000000 */
[----:B------:R-:W-:Y:S01]  /*a3e0*/  VIADD R6, R0, 0x21 ;  /* 0x0000002100067836 */ /* 0x000fe20000000000 */
[C---:B------:R-:W-:Y:S02]  /*a3f0*/  ISETP.LT.OR P0, PT, R4.reuse, R229, P0 ;  /* 0x000000e50400720c */ /* 0x040fe40000701670 */
[----:B------:R-:W-:Y:S01]  /*a400*/  ISETP.GE.AND P6, PT, R4, R232, PT ;  /* 0x000000e80400720c */ /* 0x000fe20003fc6270 */
[----:B-1----:R-:W-:Y:S01]  /*a410*/  FFMA.FTZ R7, R2, -UR21, R9 ;  /* 0x8000001502077c23 */ /* 0x002fe20008010009 */
[----:B------:R-:W-:-:S02]  /*a420*/  VIADD R2, R0, 0x20 ;  /* 0x0000002000027836 */ /* 0x000fc40000000000 */
[----:B------:R-:W-:Y:S01]  /*a430*/  FMUL.FTZ R9, R12, UR31 ;  /* 0x0000001f0c097c20 */ /* 0x000fe20008410000 */
[----:B------:R-:W-:Y:S01]  /*a440*/  ISETP.LT.OR P6, PT, R4, R228, P6 ;  /* 0x000000e40400720c */ /* 0x000fe200037c1670 */
[----:B------:R-:W-:Y:S01]  /*a450*/  IMAD.IADD R4, R230, 0x1, -R6 ;  /* 0x00000001e6047824 */ /* 0x000fe200078e0a06 */
[----:B------:R-:W-:Y:S01]  /*a460*/  FSEL R34, R7, -INF , !P0 ;  /* 0xff80000007227808 */ /* 0x000fe20004000000 */
[----:B------:R1:W4:Y:S01]  /*a470*/  MUFU.TANH R11, R9 ;  /* 0x00000009000b7308 */ /* 0x0003220000002400 */
[----:B------:R-:W-:Y:S01]  /*a480*/  ISETP.GE.AND P1, PT, R2, R233, PT ;  /* 0x000000e90200720c */ /* 0x000fe20003f26270 */
[--C-:B------:R-:W-:Y:S01]  /*a490*/  IMAD.IADD R7, R230, 0x1, -R2.reuse ;  /* 0x00000001e6077824 */ /* 0x100fe200078e0a02 */
[C---:B------:R-:W-:Y:S02]  /*a4a0*/  ISETP.GE.AND P0, PT, R2.reuse, R232, PT ;  /* 0x000000e80200720c */ /* 0x040fe40003f06270 */
[C---:B------:R-:W-:Y:S02]  /*a4b0*/  ISETP.LT.OR P1, PT, R2.reuse, R229, P1 ;  /* 0x000000e50200720c */ /* 0x040fe40000f21670 */
[----:B------:R-:W-:Y:S01]  /*a4c0*/  ISETP.LT.OR P0, PT, R2, R228, P0 ;  /* 0x000000e40200720c */ /* 0x000fe20000701670 */
[----:B------:R-:W-:Y:S01]  /*a4d0*/  IMAD.IADD R2, R231, 0x1, -R2 ;  /* 0x00000001e7027824 */ /* 0x000fe200078e0a02 */
[----:B------:R-:W-:-:S02]  /*a4e0*/  IABS R5, R5 ;  /* 0x0000000500057213 */ /* 0x000fc40000000000 */
[----:B--2---:R-:W-:Y:S02]  /*a4f0*/  IABS R10, R7 ;  /* 0x00000007000a7213 */ /* 0x004fe40000000000 */
[----:B------:R-:W-:Y:S02]  /*a500*/  IABS R7, R2 ;  /* 0x0000000200077213 */ /* 0x000fe40000000000 */
[----:B------:R-:W-:Y:S01]  /*a510*/  IABS R2, R4 ;  /* 0x0000000400027213 */ /* 0x000fe20000000000 */
[----:B------:R-:W-:Y:S02]  /*a520*/  IMAD.MOV.U32 R4, RZ, RZ, R5 ;  /* 0x000000ffff047224 */ /* 0x000fe400078e0005 */
[----:B-1----:R-:W-:Y:S01]  /*a530*/  FMUL.FTZ R9, R14, UR31 ;  /* 0x0000001f0e097c20 */ /* 0x002fe20008410000 */
[----:B------:R-:W-:Y:S01]  /*a540*/  IMAD.MOV.U32 R5, RZ, RZ, R10 ;  /* 0x000000ffff057224 */ /* 0x000fe200078e000a */
[----:B------:R-:W-:Y:S01]  /*a550*/  I2FP.F32.S32 R7, R7 ;  /* 0x0000000700077245 */ /* 0x000fe20000201400 */
[----:B------:R-:W-:Y:S01]  /*a560*/  FMUL.FTZ R10, R15, UR31 ;  /* 0x0000001f0f0a7c20 */ /* 0x000fe20008410000 */
[----:B------:R1:W2:Y:S01]  /*a570*/  MUFU.TANH R8, R9 ;  /* 0x0000000900087308 */ /* 0x0002a20000002400 */
[----:B------:R-:W-:-:S02]  /*a580*/  I2FP.F32.S32 R4, R4 ;  /* 0x0000000400047245 */ /* 0x000fc40000201400 */
[----:B------:R-:W-:Y:S02]  /*a590*/  I2FP.F32.S32 R5, R5 ;  /* 0x0000000500057245 */ /* 0x000fe40000201400 */
[----:B------:R-:W-:Y:S01]  /*a5a0*/  I2FP.F32.S32 R2, R2 ;  /* 0x0000000200027245 */ /* 0x000fe20000201400 */
[----:B---3--:R-:W-:Y:S02]  /*a5b0*/  FFMA.FTZ R4, R4, -UR21, R16 ;  /* 0x8000001504047c23 */ /* 0x008fe40008010010 */
[----:B----4-:R-:W-:Y:S01]  /*a5c0*/  FFMA.FTZ R5, R5, -UR21, R11 ;  /* 0x8000001505057c23 */ /* 0x010fe2000801000b */
[----:B------:R3:W-:Y:S02]  /*a5d0*/  MUFU.TANH R12, R10 ;  /* 0x0000000a000c7308 */ /* 0x0007e40000002400 */
[----:B------:R-:W-:Y:S01]  /*a5e0*/  FSEL R234, R4, -INF , !P6 ;  /* 0xff80000004ea7808 */ /* 0x000fe20007000000 */
[----:B------:R-:W-:Y:S01]  /*a5f0*/  FMUL.FTZ R4, R28, UR31 ;  /* 0x0000001f1c047c20 */ /* 0x000fe20008410000 */
[----:B------:R-:W-:-:S02]  /*a600*/  ISETP.GE.AND P6, PT, R6, R233, PT ;  /* 0x000000e90600720c */ /* 0x000fc40003fc6270 */
[----:B------:R-:W-:Y:S01]  /*a610*/  FSEL R182, R5, -INF , !P1 ;  /* 0xff80000005b67808 */ /* 0x000fe20004800000 */
[----:B------:R-:W-:Y:S02]  /*a620*/  VIADD R5, R0, 0x29 ;  /* 0x0000002900057836 */ /* 0x000fe40000000000 */
[----:B-1----:R-:W-:Y:S01]  /*a630*/  FMUL.FTZ R9, R13, UR31 ;  /* 0x0000001f0d097c20 */ /* 0x002fe20008410000 */
[----:B--2---:R-:W-:Y:S01]  /*a640*/  FFMA.FTZ R8, R7, -UR21, R8 ;  /* 0x8000001507087c23 */ /* 0x004fe20008010008 */
[C---:B------:R-:W-:Y:S01]  /*a650*/  ISETP.LT.OR P6, PT, R6.reuse, R229, P6 ;  /* 0x000000e50600720c */ /* 0x040fe200037c1670 */
[----:B------:R1:W-:Y:S01]  /*a660*/  MUFU.TANH R11, R4 ;  /* 0x00000004000b7308 */ /* 0x0003e20000002400 */
[----:B------:R-:W-:Y:S02]  /*a670*/  ISETP.GE.AND P1, PT, R6, R232, PT ;  /* 0x000000e80600720c */ /* 0x000fe40003f26270 */
[----:B------:R-:W-:Y:S02]  /*a680*/  FSEL R180, R8, -INF , !P0 ;  /* 0xff80000008b47808 */ /* 0x000fe40004000000 */
[----:B------:R-:W-:Y:S01]  /*a690*/  ISETP.LT.OR P1, PT, R6, R228, P1 ;  /* 0x000000e40600720c */ /* 0x000fe20000f21670 */
[----:B------:R-:W-:-:S02]  /*a6a0*/  IMAD.IADD R6, R231, 0x1, -R6 ;  /* 0x00000001e7067824 */ /* 0x000fc400078e0a06 */
[----:B------:R-:W2:Y:S03]  /*a6b0*/  MUFU.TANH R9, R9 ;  /* 0x0000000900097308 */ /* 0x000ea60000002400 */
[----:B---3--:R-:W-:Y:S01]  /*a6c0*/  IABS R10, R6 ;  /* 0x00000006000a7213 */ /* 0x008fe20000000000 */
[----:B-1----:R-:W-:-:S04]  /*a6d0*/  FMUL.FTZ R4, R30, UR31 ;  /* 0x0000001f1e047c20 */ /* 0x002fc80008410000 */
[----:B------:R1:W3:Y:S01]  /*a6e0*/  MUFU.TANH R8, R4 ;  /* 0x0000000400087308 */ /* 0x0002e20000002400 */
[----:B--2---:R-:W-:Y:S01]  /*a6f0*/  FFMA.FTZ R7, R2, -UR21, R9 ;  /* 0x8000001502077c23 */ /* 0x004fe20008010009 */
[----:B------:R-:W-:Y:S02]  /*a700*/  VIADD R2, R0, 0x28 ;  /* 0x0000002800027836 */ /* 0x000fe40000000000 */
[----:B------:R-:W-:Y:S02]  /*a710*/  FMUL.FTZ R9, R29, UR31 ;  /* 0x0000001f1d097c20 */ /* 0x000fe40008410000 */
[----:B------:R-:W-:Y:S01]  /*a720*/  FSEL R192, R7, -INF , !P6 ;  /* 0xff80000007c07808 */ /* 0x000fe20007000000 */
[----:B------:R-:W-:Y:S01]  /*a730*/  IMAD.IADD R7, R230, 0x1, -R2 ;  /* 0x00000001e6077824 */ /* 0x000fe200078e0a02 */
[C---:B------:R-:W-:Y:S02]  /*a740*/  ISETP.GE.AND P0, PT, R2.reuse, R233, PT ;  /* 0x000000e90200720c */ /* 0x040fe40003f06270 */
[----:B------:R-:W2:Y:S01]  /*a750*/  MUFU.TANH R9, R9 ;  /* 0x0000000900097308 */ /* 0x000ea20000002400 */
[----:B------:R-:W-:-:S02]  /*a760*/  ISETP.GE.AND P6, PT, R2, R232, PT ;  /* 0x000000e80200720c */ /* 0x000fc40003fc6270 */
[C---:B------:R-:W-:Y:S02]  /*a770*/  ISETP.LT.OR P0, PT, R2.reuse, R229, P0 ;  /* 0x000000e50200720c */ /* 0x040fe40000701670 */
[----:B------:R-:W-:Y:S01]  /*a780*/  ISETP.LT.OR P6, PT, R2, R228, P6 ;  /* 0x000000e40200720c */ /* 0x000fe200037c1670 */
[----:B------:R-:W-:Y:S01]  /*a790*/  IMAD.IADD R2, R231, 0x1, -R2 ;  /* 0x00000001e7027824 */ /* 0x000fe200078e0a02 */
[----:B------:R-:W-:Y:S01]  /*a7a0*/  IABS R6, R7 ;  /* 0x0000000700067213 */ /* 0x000fe20000000000 */
[----:B-1----:R-:W-:-:S03]  /*a7b0*/  IMAD.IADD R4, R230, 0x1, -R5 ;  /* 0x00000001e6047824 */ /* 0x002fc600078e0a05 */
[----:B------:R-:W-:Y:S02]  /*a7c0*/  IABS R7, R2 ;  /* 0x0000000200077213 */ /* 0x000fe40000000000 */
[----:B------:R-:W-:Y:S01]  /*a7d0*/  IABS R2, R4 ;  /* 0x0000000400027213 */ /* 0x000fe20000000000 */
[----:B------:R-:W-:Y:S01]  /*a7e0*/  IMAD.MOV.U32 R4, RZ, RZ, R10 ;  /* 0x000000ffff047224 */ /* 0x000fe200078e000a */
[----:B------:R-:W-:Y:S01]  /*a7f0*/  I2FP.F32.S32 R6, R6 ;  /* 0x0000000600067245 */ /* 0x000fe20000201400 */
[----:B------:R-:W-:Y:S01]  /*a800*/  FMUL.FTZ R10, R31, UR31 ;  /* 0x0000001f1f0a7c20 */ /* 0x000fe20008410000 */
[----:B------:R-:W-:Y:S02]  /*a810*/  I2FP.F32.S32 R7, R7 ;  /* 0x0000000700077245 */ /* 0x000fe40000201400 */
[----:B------:R-:W-:Y:S01]  /*a820*/  I2FP.F32.S32 R4, R4 ;  /* 0x0000000400047245 */ /* 0x000fe20000201400 */
[----:B------:R-:W-:Y:S01]  /*a830*/  FFMA.FTZ R6, R6, -UR21, R11 ;  /* 0x8000001506067c23 */ /* 0x000fe2000801000b */
[----:B------:R-:W-:Y:S01]  /*a840*/  I2FP.F32.S32 R2, R2 ;  /* 0x0000000200027245 */ /* 0x000fe20000201400 */
[----:B---3--:R-:W-:Y:S01]  /*a850*/  FFMA.FTZ R8, R7, -UR21, R8 ;  /* 0x8000001507087c23 */ /* 0x008fe20008010008 */
[----:B------:R1:W3:Y:S01]  /*a860*/  MUFU.TANH R11, R10 ;  /* 0x0000000a000b7308 */ /* 0x0002e20000002400 */
[----:B------:R-:W-:Y:S01]  /*a870*/  FFMA.FTZ R4, R4, -UR21, R12 ;  /* 0x8000001504047c23 */ /* 0x000fe2000801000c */
[----:B------:R-:W-:Y:S01]  /*a880*/  FSEL R175, R6, -INF , !P0 ;  /* 0xff80000006af7808 */ /* 0x000fe20004000000 */
[----:B--2---:R-:W-:Y:S01]  /*a890*/  FFMA.FTZ R7, R2, -UR21, R9 ;  /* 0x8000001502077c23 */ /* 0x004fe20008010009 */
[----:B------:R-:W-:Y:S01]  /*a8a0*/  FMUL.FTZ R6, R170, UR31 ;  /* 0x0000001faa067c20 */ /* 0x000fe20008410000 */
[----:B------:R-:W-:Y:S01]  /*a8b0*/  VIADD R2, R0, 0x30 ;  /* 0x0000003000027836 */ /* 0x000fe20000000000 */
[----:B------:R-:W-:Y:S01]  /*a8c0*/  FSEL R134, R4, -INF , !P1 ;  /* 0xff80000004867808 */ /* 0x000fe20004800000 */
[----:B------:R-:W-:Y:S01]  /*a8d0*/  FMUL.FTZ R9, R168, UR31 ;  /* 0x0000001fa8097c20 */ /* 0x000fe20008410000 */
[C---:B------:R-:W-:Y:S01]  /*a8e0*/  ISETP.GE.AND P1, PT, R5.reuse, R233, PT ;  /* 0x000000e90500720c */ /* 0x040fe20003f26270 */
[----:B------:R2:W4:Y:S01]  /*a8f0*/  MUFU.TANH R12, R6 ;  /* 0x00000006000c7308 */ /* 0x0005220000002400 */
[C---:B------:R-:W-:Y:S01]  /*a900*/  ISETP.GE.AND P0, PT, R5.reuse, R232, PT ;  /* 0x000000e80500720c */ /* 0x040fe20003f06270 */
[----:B------:R-:W-:Y:S01]  /*a910*/  VIADD R4, R0, 0x31 ;  /* 0x0000003100047836 */ /* 0x000fe20000000000 */
[----:B------:R-:W-:-:S02]  /*a920*/  ISETP.LT.OR P1, PT, R5, R229, P1 ;  /* 0x000000e50500720c */ /* 0x000fc40000f21670 */
[----:B------:R-:W-:Y:S01]  /*a930*/  ISETP.LT.OR P0, PT, R5, R228, P0 ;  /* 0x000000e40500720c */ /* 0x000fe20000701670 */
[----:B------:R-:W-:Y:S01]  /*a940*/  IMAD.IADD R5, R231, 0x1, -R5 ;  /* 0x00000001e7057824 */ /* 0x000fe200078e0a05 */
[----:B------:R-:W-:Y:S01]  /*a950*/  FSEL R135, R7, -INF , !P1 ;  /* 0xff80000007877808 */ /* 0x000fe20004800000 */
[----:B------:R3:W4:Y:S01]  /*a960*/  MUFU.TANH R13, R9 ;  /* 0x00000009000d7308 */ /* 0x0007220000002400 */
[----:B------:R-:W-:Y:S01]  /*a970*/  FSEL R189, R8, -INF , !P6 ;  /* 0xff80000008bd7808 */ /* 0x000fe20007000000 */
[----:B------:R-:W-:Y:S02]  /*a980*/  IMAD.IADD R7, R231, 0x1, -R2 ;  /* 0x00000001e7077824 */ /* 0x000fe400078e0a02 */
[----:B-1----:R-:W-:Y:S01]  /*a990*/  FMUL.FTZ R10, R169, UR31 ;  /* 0x0000001fa90a7c20 */ /* 0x002fe20008410000 */
[----:B------:R-:W-:Y:S01]  /*a9a0*/  IMAD.IADD R8, R230, 0x1, -R4 ;  /* 0x00000001e6087824 */ /* 0x000fe200078e0a04 */
[C---:B------:R-:W-:Y:S02]  /*a9b0*/  ISETP.GE.AND P6, PT, R2.reuse, R233, PT ;  /* 0x000000e90200720c */ /* 0x040fe40003fc6270 */
[----:B------:R-:W-:Y:S01]  /*a9c0*/  ISETP.GE.AND P1, PT, R2, R232, PT ;  /* 0x000000e80200720c */ /* 0x000fe20003f26270 */
[----:B--2---:R-:W-:Y:S01]  /*a9d0*/  IMAD.IADD R6, R230, 0x1, -R2 ;  /* 0x00000001e6067824 */ /* 0x004fe200078e0a02 */
[----:B------:R-:W1:Y:S01]  /*a9e0*/  MUFU.TANH R10, R10 ;  /* 0x0000000a000a7308 */ /* 0x000e620000002400 */
[----:B------:R-:W-:-:S02]  /*a9f0*/  ISETP.LT.OR P6, PT, R2, R229, P6 ;  /* 0x000000e50200720c */ /* 0x000fc400037c1670 */
[----:B------:R-:W-:Y:S02]  /*aa00*/  ISETP.LT.OR P1, PT, R2, R228, P1 ;  /* 0x000000e40200720c */ /* 0x000fe40000f21670 */
[----:B------:R-:W-:Y:S02]  /*aa10*/  IABS R6, R6 ;  /* 0x0000000600067213 */ /* 0x000fe40000000000 */
[----:B---3--:R-:W-:Y:S02]  /*aa20*/  IABS R9, R5 ;  /* 0x0000000500097213 */ /* 0x008fe40000000000 */
[----:B------:R-:W-:Y:S02]  /*aa30*/  IABS R5, R7 ;  /* 0x0000000700057213 */ /* 0x000fe40000000000 */
[----:B------:R-:W-:Y:S01]  /*aa40*/  IABS R7, R8 ;  /* 0x0000000800077213 */ /* 0x000fe20000000000 */
[----:B------:R-:W-:Y:S01]  /*aa50*/  IMAD.MOV.U32 R8, RZ, RZ, R6 ;  /* 0x000000ffff087224 */ /* 0x000fe200078e0006 */
[----:B------:R-:W-:-:S02]  /*aa60*/  I2FP.F32.S32 R9, R9 ;  /* 0x0000000900097245 */ /* 0x000fc40000201400 */
[----:B------:R-:W-:Y:S01]  /*aa70*/  I2FP.F32.S32 R2, R5 ;  /* 0x0000000500027245 */ /* 0x000fe20000201400 */
[----:B------:R-:W-:Y:S01]  /*aa80*/  IMAD.MOV.U32 R6, RZ, RZ, R7 ;  /* 0x000000ffff067224 */ /* 0x000fe200078e0007 */
[----:B------:R-:W-:Y:S01]  /*aa90*/  I2FP.F32.S32 R7, R8 ;  /* 0x0000000800077245 */ /* 0x000fe20000201400 */
[----:B------:R-:W-:Y:S01]  /*aaa0*/  FFMA.FTZ R9, R9, -UR21, R11 ;  /* 0x8000001509097c23 */ /* 0x000fe2000801000b */
[----:B------:R-:W-:Y:S01]  /*aab0*/  FMUL.FTZ R11, R171, UR31 ;  /* 0x0000001fab0b7c20 */ /* 0x000fe20008410000 */
[----:B----4-:R-:W-:Y:S01]  /*aac0*/  FFMA.FTZ R8, R2, -UR21, R12 ;  /* 0x8000001502087c23 */ /* 0x010fe2000801000c */
[----:B------:R-:W-:Y:S01]  /*aad0*/  I2FP.F32.S32 R5, R6 ;  /* 0x0000000600057245 */ /* 0x000fe20000201400 */
[----:B------:R-:W-:Y:S01]  /*aae0*/  FFMA.FTZ R6, R7, -UR21, R13 ;  /* 0x8000001507067c23 */ /* 0x000fe2000801000d */
[----:B------:R-:W-:Y:S01]  /*aaf0*/  FSEL R181, R9, -INF , !P0 ;  /* 0xff80000009b57808 */ /* 0x000fe20004000000 */
[----:B------:R-:W-:Y:S01]  /*ab00*/  VIADD R2, R0, 0x38 ;  /* 0x0000003800027836 */ /* 0x000fe20000000000 */
[----:B------:R-:W-:Y:S01]  /*ab10*/  ISETP.GE.AND P0, PT, R4, R233, PT ;  /* 0x000000e90400720c */ /* 0x000fe20003f06270 */
[----:B------:R-:W-:Y:S01]  /*ab20*/  IMAD.IADD R7, R231, 0x1, -R4 ;  /* 0x00000001e7077824 */ /* 0x000fe200078e0a04 */
[----:B------:R-:W-:Y:S01]  /*ab30*/  FSEL R30, R6, -INF , !P6 ;  /* 0xff800000061e7808 */ /* 0x000fe20007000000 */
[----:B------:R-:W-:Y:S01]  /*ab40*/  FMUL.FTZ R6, R176, UR31 ;  /* 0x0000001fb0067c20 */ /* 0x000fe20008410000 */
[C---:B------:R-:W-:Y:S01]  /*ab50*/  ISETP.GE.AND P6, PT, R4.reuse, R232, PT ;  /* 0x000000e80400720c */ /* 0x040fe20003fc6270 */
[----:B-1----:R-:W-:Y:S01]  /*ab60*/  FFMA.FTZ R5, R5, -UR21, R10 ;  /* 0x8000001505057c23 */ /* 0x002fe2000801000a */
[C---:B------:R-:W-:Y:S01]  /*ab70*/  ISETP.LT.OR P0, PT, R4.reuse, R229, P0 ;  /* 0x000000e50400720c */ /* 0x040fe20000701670 */
[----:B------:R-:W-:Y:S01]  /*ab80*/  MUFU.TANH R11, R11 ;  /* 0x0000000b000b7308 */ /* 0x000fe20000002400 */
[----:B------:R-:W-:Y:S01]  /*ab90*/  ISETP.LT.OR P6, PT, R4, R228, P6 ;  /* 0x000000e40400720c */ /* 0x000fe200037c1670 */
[----:B------:R-:W-:Y:S01]  /*aba0*/  IMAD.IADD R4, R230, 0x1, -R2 ;  /* 0x00000001e6047824 */ /* 0x000fe200078e0a02 */
[----:B------:R-:W-:Y:S01]  /*abb0*/  FSEL R191, R8, -INF , !P1 ;  /* 0xff80000008bf7808 */ /* 0x000fe20004800000 */
[----:B------:R-:W-:Y:S01]  /*abc0*/  FMUL.FTZ R9, R178, UR31 ;  /* 0x0000001fb2097c20 */ /* 0x000fe20008410000 */
[----:B------:R-:W-:Y:S01]  /*abd0*/  IABS R10, R7 ;  /* 0x00000007000a7213 */ /* 0x000fe20000000000 */
[----:B------:R-:W-:Y:S01]  /*abe0*/  VIADD R0, R0, 0x39 ;  /* 0x0000003900007836 */ /* 0x000fe20000000000 */
[----:B------:R-:W-:Y:S01]  /*abf0*/  FSEL R183, R5, -INF , !P0 ;  /* 0xff80000005b77808 */ /* 0x000fe20004000000 */
[----:B------:R1:W2:Y:S01]  /*ac00*/  MUFU.TANH R8, R6 ;  /* 0x0000000600087308 */ /* 0x0002a20000002400 */
[----:B------:R-:W-:-:S02]  /*ac10*/  IABS R5, R4 ;  /* 0x0000000400057213 */ /* 0x000fc40000000000 */
[C---:B------:R-:W-:Y:S02]  /*ac20*/  ISETP.GE.AND P1, PT, R2.reuse, R233, PT ;  /* 0x000000e90200720c */ /* 0x040fe40003f26270 */
[C---:B------:R-:W-:Y:S02]  /*ac30*/  ISETP.GE.AND P0, PT, R2.reuse, R232, PT ;  /* 0x000000e80200720c */ /* 0x040fe40003f06270 */
[C---:B------:R-:W-:Y:S01]  /*ac40*/  ISETP.LT.OR P1, PT, R2.reuse, R229, P1 ;  /* 0x000000e50200720c */ /* 0x040fe20000f21670 */
[----:B------:R3:W4:Y:S01]  /*ac50*/  MUFU.TANH R7, R9 ;  /* 0x0000000900077308 */ /* 0x0007220000002400 */
[----:B------:R-:W-:Y:S02]  /*ac60*/  ISETP.LT.OR P0, PT, R2, R228, P0 ;  /* 0x000000e40200720c */ /* 0x000fe40000701670 */
[----:B------:R-:W-:Y:S01]  /*ac70*/  I2FP.F32.S32 R5, R5 ;  /* 0x0000000500057245 */ /* 0x000fe20000201400 */
[----:B-1----:R-:W-:-:S04]  /*ac80*/  IMAD.IADD R6, R231, 0x1, -R2 ;  /* 0x00000001e7067824 */ /* 0x002fc800078e0a02 */
[----:B--2---:R-:W-:Y:S01]  /*ac90*/  FFMA.FTZ R5, R5, -UR21, R8 ;  /* 0x8000001505057c23 */ /* 0x004fe20008010008 */
[----:B------:R-:W-:Y:S01]  /*aca0*/  IABS R4, R6 ;  /* 0x0000000600047213 */ /* 0x000fe20000000000 */
[----:B------:R-:W-:Y:S02]  /*acb0*/  IMAD.MOV.U32 R6, RZ, RZ, R10 ;  /* 0x000000ffff067224 */ /* 0x000fe400078e000a */
[----:B------:R-:W-:Y:S01]  /*acc0*/  FMUL.FTZ R10, R179, UR31 ;  /* 0x0000001fb30a7c20 */ /* 0x000fe20008410000 */
[----:B---3--:R-:W-:Y:S01]  /*acd0*/  FMUL.FTZ R9, R177, UR31 ;  /* 0x0000001fb1097c20 */ /* 0x008fe20008410000 */
[----:B------:R-:W-:Y:S01]  /*ace0*/  FSEL R174, R5, -INF , !P1 ;  /* 0xff80000005ae7808 */ /* 0x000fe20004800000 */
[----:B------:R-:W-:Y:S01]  /*acf0*/  IMAD.MOV.U32 R2, RZ, RZ, R4 ;  /* 0x000000ffff027224 */ /* 0x000fe200078e0004 */
[----:B------:R-:W-:Y:S01]  /*ad00*/  I2FP.F32.S32 R6, R6 ;  /* 0x0000000600067245 */ /* 0x000fe20000201400 */
[----:B------:R-:W1:Y:S01]  /*ad10*/  MUFU.TANH R8, R9 ;  /* 0x0000000900087308 */ /* 0x000e620000002400 */
[----:B------:R-:W-:Y:S01]  /*ad20*/  IMAD.IADD R4, R230, 0x1, -R0 ;  /* 0x00000001e6047824 */ /* 0x000fe200078e0a00 */
[----:B------:R-:W-:-:S02]  /*ad30*/  ISETP.GE.AND P1, PT, R0, R232, PT ;  /* 0x000000e80000720c */ /* 0x000fc40003f26270 */
[----:B------:R-:W-:Y:S01]  /*ad40*/  FFMA.FTZ R6, R6, -UR21, R11 ;  /* 0x8000001506067c23 */ /* 0x000fe2000801000b */
[----:B------:R-:W-:Y:S02]  /*ad50*/  I2FP.F32.S32 R2, R2 ;  /* 0x0000000200027245 */ /* 0x000fe40000201400 */
[----:B------:R-:W-:Y:S02]  /*ad60*/  IABS R4, R4 ;  /* 0x0000000400047213 */ /* 0x000fe40000000000 */
[----:B------:R-:W-:Y:S01]  /*ad70*/  FSEL R190, R6, -INF , !P6 ;  /* 0xff80000006be7808 */ /* 0x000fe20007000000 */
[----:B----4-:R-:W-:Y:S01]  /*ad80*/  FFMA.FTZ R7, R2, -UR21, R7 ;  /* 0x8000001502077c23 */ /* 0x010fe20008010007 */
[----:B------:R-:W2:Y:S01]  /*ad90*/  MUFU.TANH R6, R10 ;  /* 0x0000000a00067308 */ /* 0x000ea20000002400 */
[----:B------:R-:W-:Y:S01]  /*ada0*/  IMAD.IADD R2, R231, 0x1, -R0 ;  /* 0x00000001e7027824 */ /* 0x000fe200078e0a00 */
[----:B------:R-:W-:Y:S02]  /*adb0*/  ISETP.GE.AND P6, PT, R0, R233, PT ;  /* 0x000000e90000720c */ /* 0x000fe40003fc6270 */
[----:B------:R-:W-:-:S02]  /*adc0*/  FSEL R176, R7, -INF , !P0 ;  /* 0xff80000007b07808 */ /* 0x000fc40004000000 */
[----:B------:R-:W-:Y:S02]  /*add0*/  PLOP3.LUT P0, PT, PT, PT, UP0, 0x80, 0x0 ;  /* 0x000000000000781c */ /* 0x000fe40003f0f008 */
[----:B------:R-:W-:Y:S02]  /*ade0*/  IABS R2, R2 ;  /* 0x0000000200027213 */ /* 0x000fe40000000000 */
[----:B------:R-:W-:Y:S02]  /*adf0*/  I2FP.F32.S32 R4, R4 ;  /* 0x0000000400047245 */ /* 0x000fe40000201400 */
[----:B------:R-:W-:Y:S02]  /*ae00*/  I2FP.F32.S32 R2, R2 ;  /* 0x0000000200027245 */ /* 0x000fe40000201400 */
[----:B------:R-:W-:Y:S01]  /*ae10*/  ISETP.LT.OR P6, PT, R0, R229, P6 ;  /* 0x000000e50000720c */ /* 0x000fe200037c1670 */
[----:B-1----:R-:W-:Y:S01]  /*ae20*/  FFMA.FTZ R4, R4, -UR21, R8 ;  /* 0x8000001504047c23 */ /* 0x002fe20008010008 */
[----:B------:R-:W-:Y:S01]  /*ae30*/  ISETP.LT.OR P1, PT, R0, R228, P1 ;  /* 0x000000e40000720c */ /* 0x000fe20000f21670 */
[----:B--2---:R-:W-:-:S03]  /*ae40*/  FFMA.FTZ R0, R2, -UR21, R6 ;  /* 0x8000001502007c23 */ /* 0x004fc60008010006 */
        /* <DEDUP_REMOVED lines=84> */
.L_x_2367:
[----:B------:R-:W-:Y:S05]  /*b390*/  BSYNC B0 ;  /* 0x0000000000007941 */ /* 0x000fea0003800000 */
.L_x_2366:
[----:B------:R-:W0:Y:S02]  /*b3a0*/  LDGDEPBAR ;  /* 0x00000000000079af */ /* 0x000e240000000000 */
.L_x_2365:
[----:B------:R-:W-:Y:S01]  /*b3b0*/  FMNMX.FTZ R0, R132, R25, !PT ;  /* 0x0000001984007209 */ /* 0x000fe20007810000 */
[----:B--2---:R-:W-:Y:S01]  /*b3c0*/  LDSM.16.MT88.4 R12, [R201+0x18000] ;  /* 0x01800000c90c783b */ /* 0x004fe20000004200 */
[----:B------:R-:W-:Y:S02]  /*b3d0*/  MOV R29, R192 ;  /* 0x000000c0001d7202 */ /* 0x000fe40000000f00 */
[----:B------:R-:W-:Y:S01]  /*b3e0*/  FMNMX.FTZ R0, R27, R0, !PT ;  /* 0x000000001b007209 */ /* 0x000fe20007810000 */
[----:B------:R-:W-:Y:S01]  /*b3f0*/  LDSM.16.MT88.4 R16, [R202+0x18000] ;  /* 0x01800000ca10783b */ /* 0x000fe20000004200 */
[----:B------:R-:W-:Y:S02]  /*b400*/  MOV R173, R244 ;  /* 0x000000f400ad7202 */ /* 0x000fe40000000f00 */
        /* <DEDUP_REMOVED lines=61> */
[--C-:B-1----:R-:W-:Y:S02]  /*b7e0*/  FFMA.FTZ R0, R24, UR15, -R8.reuse ;  /* 0x0000000f18007c23 */ /* 0x102fe40008010808 */
[----:B------:R-:W1:Y:S04]  /*b7f0*/  LDSM.16.MT88.4 R24, [R204+0x18000] ;  /* 0x01800000cc18783b */ /* 0x000e680000004200 */
[----:B------:R2:W3:Y:S02]  /*b800*/  MUFU.EX2 R170, R0 ;  /* 0x0000000000aa7308 */ /* 0x0004e40000000800 */
[----:B--2---:R-:W-:Y:S01]  /*b810*/  FFMA.FTZ R0, R23, UR15, -R8 ;  /* 0x0000000f17007c23 */ /* 0x004fe20008010808 */
[----:B---3--:R-:W-:-:S05]  /*b820*/  F2FP.BF16.F32.PACK_AB R5, R170, R11 ;  /* 0x0000000baa05723e */ /* 0x008fca00000010ff */
[----:B------:R2:W-:Y:S02]  /*b830*/  MUFU.EX2 R168, R0 ;  /* 0x0000000000a87308 */ /* 0x0005e40000000800 */
[----:B--2---:R-:W-:-:S06]  /*b840*/  FFMA.FTZ R0, R21, UR15, -R8 ;  /* 0x0000000f15007c23 */ /* 0x004fcc0008010808 */
[----:B------:R2:W3:Y:S02]  /*b850*/  MUFU.EX2 R10, R0 ;  /* 0x00000000000a7308 */ /* 0x0004e40000000800 */
[----:B--2---:R-:W-:Y:S01]  /*b860*/  FADD.FTZ R0, R3, -R2 ;  /* 0x8000000203007221 */ /* 0x004fe20000010000 */
[----:B---3--:R-:W-:-:S05]  /*b870*/  F2FP.BF16.F32.PACK_AB R7, R10, R168 ;  /* 0x000000a80a07723e */ /* 0x008fca00000010ff */
[----:B------:R2:W3:Y:S01]  /*b880*/  MUFU.EX2 R2, R4 ;  /* 0x0000000400027308 */ /* 0x0004e20000000800 */
[----:B------:R-:W-:-:S07]  /*b890*/  FMUL.FTZ R0, R0, UR15 ;  /* 0x0000000f00007c20 */ /* 0x000fce0008410000 */
[----:B------:R-:W4:Y:S01]  /*b8a0*/  MUFU.EX2 R0, R0 ;  /* 0x0000000000007308 */ /* 0x000f220000000800 */
        /* <DEDUP_REMOVED lines=48> */
[----:B------:R-:W4:Y:S01]  /*bbb0*/  LDSM.16.MT88.4 R20, [R203+0x18000] ;  /* 0x01800000cb14783b */ /* 0x000f220000004200 */
        /* <DEDUP_REMOVED lines=17> */
[-C--:B------:R-:W-:Y:S01]  /*bcd0*/  FMUL.FTZ R61, R61, R2.reuse ;  /* 0x000000023d3d7220 */ /* 0x080fe20000410000 */
[-C--:B------:R-:W-:Y:S01]  /*bce0*/  FMUL.FTZ R64, R64, R2.reuse ;  /* 0x0000000240407220 */ /* 0x080fe20000410000 */
[----:B------:R-:W-:Y:S01]  /*bcf0*/  FMUL.FTZ R65, R65, R2 ;  /* 0x0000000241417220 */ /* 0x000fe20000410000 */
[----:B------:R-:W-:Y:S01]  /*bd00*/  FMUL.FTZ R62, R62, R0 ;  /* 0x000000003e3e7220 */ /* 0x000fe20000410000 */
[C---:B--2---:R-:W-:Y:S01]  /*bd10*/  HMMA.16816.F32.BF16 R236, R4.reuse, R16, R36 ;  /* 0x0000001004ec723c */ /* 0x044fe20000041824 */
[----:B------:R-:W-:Y:S01]  /*bd20*/  MOV R26, R180 ;  /* 0x000000b4001a7202 */ /* 0x000fe20000000f00 */
[-C--:B------:R-:W-:Y:S01]  /*bd30*/  FMUL.FTZ R63, R63, R0.reuse ;  /* 0x000000003f3f7220 */ /* 0x080fe20000410000 */
[-C--:B------:R-:W-:Y:S01]  /*bd40*/  FMUL.FTZ R66, R66, R0.reuse ;  /* 0x0000000042427220 */ /* 0x080fe20000410000 */
[----:B------:R-:W-:Y:S01]  /*bd50*/  FMUL.FTZ R67, R67, R0 ;  /* 0x0000000043437220 */ /* 0x000fe20000410000 */
[-C--:B------:R-:W-:Y:S01]  /*bd60*/  FMUL.FTZ R68, R68, R2.reuse ;  /* 0x0000000244447220 */ /* 0x080fe20000410000 */
[C---:B------:R-:W-:Y:S01]  /*bd70*/  HMMA.16816.F32.BF16 R196, R4.reuse, R18, R40 ;  /* 0x0000001204c4723c */ /* 0x040fe20000041828 */
[----:B------:R-:W-:Y:S01]  /*bd80*/  LDSM.16.MT88.4 R16, [R203+0x1a000] ;  /* 0x01a00000cb10783b */ /* 0x000fe20000004200 */
[-C--:B------:R-:W-:Y:S01]  /*bd90*/  FMUL.FTZ R69, R69, R2.reuse ;  /* 0x0000000245457220 */ /* 0x080fe20000410000 */
[-C--:B------:R-:W-:Y:S01]  /*bda0*/  FMUL.FTZ R72, R72, R2.reuse ;  /* 0x0000000248487220 */ /* 0x080fe20000410000 */
[----:B------:R-:W-:Y:S01]  /*bdb0*/  FMUL.FTZ R73, R73, R2 ;  /* 0x0000000249497220 */ /* 0x000fe20000410000 */
[-C--:B------:R-:W-:Y:S01]  /*bdc0*/  FMUL.FTZ R70, R70, R0.reuse ;  /* 0x0000000046467220 */ /* 0x080fe20000410000 */
[C---:B---3--:R-:W-:Y:S01]  /*bdd0*/  HMMA.16816.F32.BF16 R192, R4.reuse, R12, R44 ;  /* 0x0000000c04c0723c */ /* 0x048fe2000004182c */
[----:B------:R-:W-:Y:S01]  /*bde0*/  MOV R43, R191 ;  /* 0x000000bf002b7202 */ /* 0x000fe20000000f00 */
[----:B------:R-:W-:Y:S01]  /*bdf0*/  IMAD.MOV.U32 R42, RZ, RZ, R190 ;  /* 0x000000ffff2a7224 */ /* 0x000fe200078e00be */
[----:B------:R-:W-:Y:S01]  /*be00*/  MOV R41, R189 ;  /* 0x000000bd00297202 */ /* 0x000fe20000000f00 */
[----:B------:R-:W-:Y:S01]  /*be10*/  FMUL.FTZ R71, R71, R0 ;  /* 0x0000000047477220 */ /* 0x000fe20000410000 */
[----:B------:R-:W-:Y:S01]  /*be20*/  MOV R40, R188 ;  /* 0x000000bc00287202 */ /* 0x000fe20000000f00 */
[C---:B----4-:R-:W-:Y:S01]  /*be30*/  HMMA.16816.F32.BF16 R156, R4.reuse, R20, R156 ;  /* 0x00000014049c723c */ /* 0x050fe2000004189c */
[-C--:B------:R-:W-:Y:S01]  /*be40*/  FMUL.FTZ R74, R74, R0.reuse ;  /* 0x000000004a4a7220 */ /* 0x080fe20000410000 */
[----:B------:R-:W-:Y:S01]  /*be50*/  FMUL.FTZ R75, R75, R0 ;  /* 0x000000004b4b7220 */ /* 0x000fe20000410000 */
[----:B------:R-:W-:Y:S01]  /*be60*/  IMAD.MOV.U32 R44, RZ, RZ, R171 ;  /* 0x000000ffff2c7224 */ /* 0x000fe200078e00ab */
[----:B------:R-:W-:Y:S01]  /*be70*/  MOV R45, R170 ;  /* 0x000000aa002d7202 */ /* 0x000fe20000000f00 */
[-C--:B------:R-:W-:Y:S01]  /*be80*/  FMUL.FTZ R76, R76, R2.reuse ;  /* 0x000000024c4c7220 */ /* 0x080fe20000410000 */
[C---:B------:R-:W-:Y:S01]  /*be90*/  HMMA.16816.F32.BF16 R240, R4.reuse, R22, R164 ;  /* 0x0000001604f0723c */ /* 0x040fe200000418a4 */
[----:B------:R-:W1:Y:S01]  /*bea0*/  LDSM.16.MT88.4 R20, [R204+0x1a000] ;  /* 0x01a00000cc14783b */ /* 0x000e620000004200 */
[----:B------:R-:W-:Y:S01]  /*beb0*/  MOV R46, R169 ;  /* 0x000000a9002e7202 */ /* 0x000fe20000000f00 */
[----:B------:R-:W-:Y:S01]  /*bec0*/  FMUL.FTZ R77, R77, R2 ;  /* 0x000000024d4d7220 */ /* 0x000fe20000410000 */
[----:B------:R-:W-:Y:S01]  /*bed0*/  MOV R47, R168 ;  /* 0x000000a8002f7202 */ /* 0x000fe20000000f00 */
[-C--:B------:R-:W-:Y:S01]  /*bee0*/  FMUL.FTZ R80, R80, R2.reuse ;  /* 0x0000000250507220 */ /* 0x080fe20000410000 */
[C---:B------:R-:W-:Y:S01]  /*bef0*/  HMMA.16816.F32.BF16 R188, R4.reuse, R14, R48 ;  /* 0x0000000e04bc723c */ /* 0x040fe20000041830 */
[----:B------:R-:W2:Y:S01]  /*bf00*/  LDSM.16.MT88.4 R12, [R201+0x1c000] ;  /* 0x01c00000c90c783b */ /* 0x000ea20000004200 */
[----:B------:R-:W-:Y:S01]  /*bf10*/  FMUL.FTZ R81, R81, R2 ;  /* 0x0000000251517220 */ /* 0x000fe20000410000 */
        /* <DEDUP_REMOVED lines=38> */
[C---:B--2---:R-:W-:Y:S01]  /*c180*/  HMMA.16816.F32.BF16 R164, R4.reuse, R12, R68 ;  /* 0x0000000c04a4723c */ /* 0x044fe20000041844 */
        /* <DEDUP_REMOVED lines=10> */
[--C-:B------:R-:W-:Y:S01]  /*c230*/  FFMA.FTZ R3, R33, UR15, -R9.reuse ;  /* 0x0000000f21037c23 */ /* 0x100fe20008010809 */
[C---:B------:R-:W-:Y:S01]  /*c240*/  HMMA.16816.F32.BF16 R176, R4.reuse, R16, R60 ;  /* 0x0000001004b0723c */ /* 0x040fe2000004183c */
[----:B------:R-:W-:Y:S01]  /*c250*/  MOV R59, R133 ;  /* 0x00000085003b7202 */ /* 0x000fe20000000f00 */
        /* <DEDUP_REMOVED lines=22> */
[----:B------:R-:W-:Y:S01]  /*c3c0*/  MOV R25, R10 ;  /* 0x0000000a00197202 */ /* 0x000fe20000000f00 */
[----:B------:R-:W-:Y:S01]  /*c3d0*/  FFMA.FTZ R10, R35, UR15, -R9 ;  /* 0x0000000f230a7c23 */ /* 0x000fe20008010809 */
        /* <DEDUP_REMOVED lines=9> */
[C---:B-1----:R-:W-:Y:S01]  /*c470*/  HMMA.16816.F32.BF16 R160, R4.reuse, R20, R76 ;  /* 0x0000001404a0723c */ /* 0x042fe2000004184c */
[----:B------:R-:W-:Y:S01]  /*c480*/  MUFU.EX2 R79, R10 ;  /* 0x0000000a004f7308 */ /* 0x000fe20000000800 */
[----:B------:R-:W-:Y:S01]  /*c490*/  MOV R53, R54 ;  /* 0x0000003600357202 */ /* 0x000fe20000000f00 */
[----:B------:R-:W-:Y:S01]  /*c4a0*/  IMAD.MOV.U32 R62, RZ, RZ, R55 ;  /* 0x000000ffff3e7224 */ /* 0x000fe200078e0037 */
[----:B------:R-:W-:Y:S01]  /*c4b0*/  MOV R61, R40 ;  /* 0x00000028003d7202 */ /* 0x000fe20000000f00 */
[----:B------:R-:W-:Y:S01]  /*c4c0*/  IMAD.MOV.U32 R56, RZ, RZ, R30 ;  /* 0x000000ffff387224 */ /* 0x000fe200078e001e */
[C---:B------:R-:W-:Y:S01]  /*c4d0*/  HMMA.16816.F32.BF16 R152, R4.reuse, R22, R80 ;  /* 0x000000160498723c */ /* 0x040fe20000041850 */
[----:B------:R-:W1:Y:S01]  /*c4e0*/  LDSM.16.MT88.4 R20, [R201+0x1e000] ;  /* 0x01e00000c914783b */ /* 0x000e620000004200 */
[----:B------:R-:W-:Y:S01]  /*c4f0*/  MOV R54, R41 ;  /* 0x0000002900367202 */ /* 0x000fe20000000f00 */
[----:B------:R4:W5:Y:S01]  /*c500*/  MUFU.EX2 R82, R3 ;  /* 0x0000000300527308 */ /* 0x0009620000000800 */
[----:B------:R-:W-:Y:S01]  /*c510*/  MOV R58, R43 ;  /* 0x0000002b003a7202 */ /* 0x000fe20000000f00 */
[----:B------:R-:W-:Y:S01]  /*c520*/  IMAD.MOV.U32 R74, RZ, RZ, R44 ;  /* 0x000000ffff4a7224 */ /* 0x000fe200078e002c */
[----:B--2---:R-:W-:Y:S01]  /*c530*/  HMMA.16816.F32.BF16 R144, R4, R16, R84 ;  /* 0x000000100490723c */ /* 0x004fe20000041854 */
[----:B------:R-:W-:-:S02]  /*c540*/  MOV R40, R36 ;  /* 0x0000002400287202 */ /* 0x000fc40000000f00 */
[----:B------:R-:W-:Y:S02]  /*c550*/  MOV R41, R37 ;  /* 0x0000002500297202 */ /* 0x000fe40000000f00 */
[----:B------:R-:W-:Y:S01]  /*c560*/  MOV R43, R39 ;  /* 0x00000027002b7202 */ /* 0x000fe20000000f00 */
[C---:B------:R-:W-:Y:S01]  /*c570*/  HMMA.16816.F32.BF16 R132, R4.reuse, R18, R88 ;  /* 0x000000120484723c */ /* 0x040fe20000041858 */
[----:B------:R-:W2:Y:S01]  /*c580*/  LDSM.16.MT88.4 R16, [R202+0x1e000] ;  /* 0x01e00000ca10783b */ /* 0x000ea20000004200 */
[----:B------:R-:W-:Y:S02]  /*c590*/  MOV R60, R31 ;  /* 0x0000001f003c7202 */ /* 0x000fe40000000f00 */
[----:B------:R-:W-:Y:S02]  /*c5a0*/  MOV R55, R29 ;  /* 0x0000001d00377202 */ /* 0x000fe40000000f00 */
[----:B---3--:R-:W-:Y:S01]  /*c5b0*/  HMMA.16816.F32.BF16 R64, R4, R12, R92 ;  /* 0x0000000c0440723c */ /* 0x008fe2000004185c */
[----:B------:R-:W-:Y:S01]  /*c5c0*/  MOV R57, R28 ;  /* 0x0000001c00397202 */ /* 0x000fe20000000f00 */
[----:B----4-:R-:W-:Y:S01]  /*c5d0*/  FFMA.FTZ R3, R32, UR15, -R9 ;  /* 0x0000000f20037c23 */ /* 0x010fe20008010809 */
[----:B------:R-:W-:Y:S01]  /*c5e0*/  LDSM.16.MT88.4 R28, [R204+0x18800] ;  /* 0x01880000cc1c783b */ /* 0x000fe20000004200 */
[----:B------:R-:W-:-:S02]  /*c5f0*/  MOV R10, R60 ;  /* 0x0000003c000a7202 */ /* 0x000fc40000000f00 */
[----:B------:R-:W-:Y:S01]  /*c600*/  HMMA.16816.F32.BF16 R96, R4, R14, R96 ;  /* 0x0000000e0460723c */ /* 0x000fe20000041860 */
[----:B------:R-:W3:Y:S01]  /*c610*/  LDSM.16.MT88.4 R12, [R204+0x1e000] ;  /* 0x01e00000cc0c783b */ /* 0x000ee20000004200 */
[----:B------:R4:W-:Y:S01]  /*c620*/  MUFU.EX2 R81, R3 ;  /* 0x0000000300517308 */ /* 0x0009e20000000800 */
[----:B------:R-:W-:Y:S02]  /*c630*/  MOV R70, R61 ;  /* 0x0000003d00467202 */ /* 0x000fe40000000f00 */
[----:B------:R-:W-:Y:S02]  /*c640*/  MOV R71, R62 ;  /* 0x0000003e00477202 */ /* 0x000fe40000000f00 */
[----:B------:R-:W-:Y:S02]  /*c650*/  MOV R83, R63 ;  /* 0x0000003f00537202 */ /* 0x000fe40000000f00 */
[----:B------:R-:W-:Y:S02]  /*c660*/  MOV R60, R26 ;  /* 0x0000001a003c7202 */ /* 0x000fe40000000f00 */
[----:B------:R-:W-:Y:S01]  /*c670*/  MOV R61, R27 ;  /* 0x0000001b003d7202 */ /* 0x000fe20000000f00 */
[----:B------:R-:W-:Y:S01]  /*c680*/  IMAD.MOV.U32 R88, RZ, RZ, R83 ;  /* 0x000000ffff587224 */ /* 0x000fe200078e0053 */
[----:B------:R-:W-:-:S02]  /*c690*/  MOV R62, R24 ;  /* 0x00000018003e7202 */ /* 0x000fc40000000f00 */
[----:B------:R-:W-:Y:S01]  /*c6a0*/  MOV R63, R25 ;  /* 0x00000019003f7202 */ /* 0x000fe20000000f00 */
[----:B------:R-:W-:Y:S01]  /*c6b0*/  IMAD.MOV.U32 R83, RZ, RZ, R61 ;  /* 0x000000ffff537224 */ /* 0x000fe200078e003d */
[C---:B-1----:R-:W-:Y:S01]  /*c6c0*/  HMMA.16816.F32.BF16 R100, R4.reuse, R20, R100 ;  /* 0x000000140464723c */ /* 0x042fe20000041864 */
[----:B------:R-:W-:Y:S01]  /*c6d0*/  MOV R75, R45 ;  /* 0x0000002d004b7202 */ /* 0x000fe20000000f00 */
[----:B----4-:R-:W-:Y:S01]  /*c6e0*/  FFMA.FTZ R3, R34, UR15, -R9 ;  /* 0x0000000f22037c23 */ /* 0x010fe20008010809 */
[----:B------:R-:W-:Y:S01]  /*c6f0*/  MOV R68, R46 ;  /* 0x0000002e00447202 */ /* 0x000fe20000000f00 */
[----:B------:R-:W-:Y:S01]  /*c700*/  LDSM.16.MT88.4 R24, [R203+0x18800] ;  /* 0x01880000cb18783b */ /* 0x000fe20000004200 */
[----:B------:R-:W-:Y:S01]  /*c710*/  MOV R69, R47 ;  /* 0x0000002f00457202 */ /* 0x000fe20000000f00 */
[----:B------:R-:W-:Y:S01]  /*c720*/  HMMA.16816.F32.BF16 R104, R4, R22, R104 ;  /* 0x000000160468723c */ /* 0x000fe20000041868 */
[----:B------:R1:W4:Y:S01]  /*c730*/  MUFU.EX2 R72, R3 ;  /* 0x0000000300487308 */ /* 0x0003220000000800 */
[----:B------:R-:W5:Y:S01]  /*c740*/  LDSM.16.MT88.4 R20, [R203+0x1e000] ;  /* 0x01e00000cb14783b */ /* 0x000f620000004200 */
[----:B------:R-:W-:-:S02]  /*c750*/  MOV R76, R52 ;  /* 0x00000034004c7202 */ /* 0x000fc40000000f00 */
[----:B------:R-:W-:Y:S01]  /*c760*/  MOV R77, R48 ;  /* 0x00000030004d7202 */ /* 0x000fe20000000f00 */
[C---:B--2---:R-:W-:Y:S01]  /*c770*/  HMMA.16816.F32.BF16 R108, R4.reuse, R16, R108 ;  /* 0x00000010046c723c */ /* 0x044fe2000004186c */
[----:B------:R-:W-:Y:S02]  /*c780*/  MOV R78, R49 ;  /* 0x00000031004e7202 */ /* 0x000fe40000000f00 */
[----:B------:R-:W-:Y:S02]  /*c790*/  MOV R52, R50 ;  /* 0x0000003200347202 */ /* 0x000fe40000000f00 */
[----:B------:R-:W-:Y:S01]  /*c7a0*/  MOV R73, R51 ;  /* 0x0000003300497202 */ /* 0x000fe20000000f00 */
[C---:B------:R-:W-:Y:S01]  /*c7b0*/  HMMA.16816.F32.BF16 R112, R4.reuse, R18, R112 ;  /* 0x000000120470723c */ /* 0x040fe20000041870 */
[----:B------:R-:W2:Y:S01]  /*c7c0*/  LDSM.16.MT88.4 R16, [R201+0x18800] ;  /* 0x01880000c910783b */ /* 0x000ea20000004200 */
[----:B------:R-:W-:Y:S02]  /*c7d0*/  MOV R89, R76 ;  /* 0x0000004c00597202 */ /* 0x000fe40000000f00 */
[----:B------:R-:W-:Y:S01]  /*c7e0*/  MOV R90, R77 ;  /* 0x0000004d005a7202 */ /* 0x000fe20000000f00 */
[----:B-1----:R-:W-:Y:S01]  /*c7f0*/  FFMA.FTZ R3, R59, UR15, -R8 ;  /* 0x0000000f3b037c23 */ /* 0x002fe20008010808 */
[----:B---3--:R-:W-:Y:S01]  /*c800*/  HMMA.16816.F32.BF16 R116, R4, R12, R116 ;  /* 0x0000000c0474723c */ /* 0x008fe20000041874 */
[----:B------:R-:W-:-:S02]  /*c810*/  MOV R59, R42 ;  /* 0x0000002a003b7202 */ /* 0x000fc40000000f00 */
[----:B------:R1:W-:Y:S01]  /*c820*/  MUFU.EX2 R84, R3 ;  /* 0x0000000300547308 */ /* 0x0003e20000000800 */
[----:B------:R-:W-:Y:S02]  /*c830*/  MOV R42, R38 ;  /* 0x00000026002a7202 */ /* 0x000fe40000000f00 */
[----:B------:R-:W-:Y:S01]  /*c840*/  HMMA.16816.F32.BF16 R120, R4, R14, R120 ;  /* 0x0000000e0478723c */ /* 0x000fe20000041878 */
[----:B------:R-:W3:Y:S01]  /*c850*/  LDSM.16.MT88.4 R12, [R202+0x18800] ;  /* 0x01880000ca0c783b */ /* 0x000ee20000004200 */
[----:B------:R-:W-:Y:S02]  /*c860*/  MOV R91, R78 ;  /* 0x0000004e005b7202 */ /* 0x000fe40000000f00 */
[----:B------:R-:W-:Y:S02]  /*c870*/  MOV R76, R62 ;  /* 0x0000003e004c7202 */ /* 0x000fe40000000f00 */
[----:B------:R-:W-:Y:S02]  /*c880*/  MOV R77, R63 ;  /* 0x0000003f004d7202 */ /* 0x000fe40000000f00 */
[----:B------:R-:W-:-:S02]  /*c890*/  MOV R78, R52 ;  /* 0x00000034004e7202 */ /* 0x000fc40000000f00 */
[----:B------:R-:W-:Y:S02]  /*c8a0*/  MOV R85, R73 ;  /* 0x0000004900557202 */ /* 0x000fe40000000f00 */
[----:B------:R-:W-:Y:S01]  /*c8b0*/  MOV R87, R75 ;  /* 0x0000004b00577202 */ /* 0x000fe20000000f00 */
[----:B-1----:R-:W-:Y:S01]  /*c8c0*/  FFMA.FTZ R3, R235, UR15, -R8 ;  /* 0x0000000feb037c23 */ /* 0x002fe20008010808 */
[----:B------:R-:W-:Y:S01]  /*c8d0*/  MOV R73, R55 ;  /* 0x0000003700497202 */ /* 0x000fe20000000f00 */
[C---:B-----5:R-:W-:Y:S02]  /*c8e0*/  HMMA.16816.F32.BF16 R124, R4.reuse, R20, R124 ;  /* 0x00000014047c723c */ /* 0x060fe4000004187c */
[----:B------:R1:W5:Y:S01]  /*c8f0*/  MUFU.EX2 R33, R3 ;  /* 0x0000000300217308 */ /* 0x0003620000000800 */
[----:B------:R-:W-:Y:S02]  /*c900*/  MOV R75, R60 ;  /* 0x0000003c004b7202 */ /* 0x000fe40000000f00 */
[----:B------:R-:W-:Y:S01]  /*c910*/  MOV R86, R74 ;  /* 0x0000004a00567202 */ /* 0x000fe20000000f00 */
[----:B------:R-:W-:Y:S01]  /*c920*/  HMMA.16816.F32.BF16 R36, R4, R22, R128 ;  /* 0x000000160424723c */ /* 0x000fe20000041880 */
[----:B------:R-:W3:Y:S01]  /*c930*/  LDSM.16.MT88.4 R20, [R201+0x1a800] ;  /* 0x01a80000c914783b */ /* 0x000ee20000004200 */
[----:B------:R-:W-:-:S02]  /*c940*/  MOV R80, R68 ;  /* 0x0000004400507202 */ /* 0x000fc40000000f00 */
[----:B------:R-:W-:-:S03]  /*c950*/  MOV R74, R53 ;  /* 0x00000035004a7202 */ /* 0x000fc60000000f00 */
[----:B------:R-:W-:Y:S02]  /*c960*/  F2FP.BF16.F32.PACK_AB R4, R79, R82 ;  /* 0x000000524f04723e */ /* 0x000fe400000010ff */
[----:B----4-:R-:W-:Y:S01]  /*c970*/  F2FP.BF16.F32.PACK_AB R6, R72, R81 ;  /* 0x000000514806723e */ /* 0x010fe200000010ff */
[----:B-1----:R-:W-:Y:S01]  /*c980*/  FFMA.FTZ R3, R252, UR15, -R8 ;  /* 0x0000000ffc037c23 */ /* 0x002fe20008010808 */
[----:B-----5:R-:W-:-:S03]  /*c990*/  F2FP.BF16.F32.PACK_AB R5, R33, R84 ;  /* 0x000000542105723e */ /* 0x020fc600000010ff */
[----:B------:R1:W-:Y:S02]  /*c9a0*/  MUFU.EX2 R32, R3 ;  /* 0x0000000300207308 */ /* 0x0003e40000000800 */
[----:B-1----:R-:W-:Y:S01]  /*c9b0*/  FFMA.FTZ R3, R234, UR15, -R8 ;  /* 0x0000000fea037c23 */ /* 0x002fe20008010808 */
[----:B------:R-:W-:-:S05]  /*c9c0*/  MOV R234, R76 ;  /* 0x0000004c00ea7202 */ /* 0x000fca0000000f00 */
[----:B------:R-:W1:Y:S02]  /*c9d0*/  MUFU.EX2 R252, R3 ;  /* 0x0000000300fc7308 */ /* 0x000e640000000800 */
[----:B-1----:R-:W-:Y:S02]  /*c9e0*/  F2FP.BF16.F32.PACK_AB R7, R252, R32 ;  /* 0x00000020fc07723e */ /* 0x002fe400000010ff */
[----:B------:R-:W-:-:S05]  /*c9f0*/  MOV R3, R85 ;  /* 0x0000005500037202 */ /* 0x000fca0000000f00 */
[----:B--2---:R-:W-:Y:S01]  /*ca00*/  HMMA.16816.F32.BF16 R136, R4, R16, R136 ;  /* 0x000000100488723c */ /* 0x004fe20000041888 */
[----:B------:R-:W-:-:S05]  /*ca10*/  FFMA.FTZ R3, R3, UR15, -R9 ;  /* 0x0000000f03037c23 */ /* 0x000fca0008010809 */
[C---:B------:R-:W-:Y:S01]  /*ca20*/  HMMA.16816.F32.BF16 R40, R4.reuse, R18, R40 ;  /* 0x000000120428723c */ /* 0x040fe20000041828 */
[----:B------:R-:W1:Y:S05]  /*ca30*/  LDSM.16.MT88.4 R16, [R202+0x1a800] ;  /* 0x01a80000ca10783b */ /* 0x000e6a0000004200 */
[C---:B---3--:R-:W-:Y:S06]  /*ca40*/  HMMA.16816.F32.BF16 R140, R4.reuse, R12, R140 ;  /* 0x0000000c048c723c */ /* 0x048fec000004188c */
[C---:B------:R-:W-:Y:S01]  /*ca50*/  HMMA.16816.F32.BF16 R44, R4.reuse, R14, R244 ;  /* 0x0000000e042c723c */ /* 0x040fe200000418f4 */
[----:B------:R-:W2:Y:S05]  /*ca60*/  LDSM.16.MT88.4 R12, [R204+0x1a800] ;  /* 0x01a80000cc0c783b */ /* 0x000eaa0000004200 */
[----:B------:R-:W-:Y:S01]  /*ca70*/  HMMA.16816.F32.BF16 R48, R4, R30, R248 ;  /* 0x0000001e0430723c */ /* 0x000fe200000418f8 */
[----:B------:R-:W-:-:S02]  /*ca80*/  MOV R246, R77 ;  /* 0x0000004d00f67202 */ /* 0x000fc40000000f00 */
[----:B------:R-:W-:Y:S02]  /*ca90*/  MOV R247, R78 ;  /* 0x0000004e00f77202 */ /* 0x000fe40000000f00 */
[----:B------:R-:W-:Y:S01]  /*caa0*/  MOV R245, R72 ;  /* 0x0000004800f57202 */ /* 0x000fe20000000f00 */
[C---:B------:R-:W-:Y:S01]  /*cab0*/  HMMA.16816.F32.BF16 R60, R4.reuse, R20, R236 ;  /* 0x00000014043c723c */ /* 0x040fe200000418ec */
[----:B------:R-:W-:Y:S02]  /*cac0*/  MOV R249, R79 ;  /* 0x0000004f00f97202 */ /* 0x000fe40000000f00 */
[----:B------:R-:W-:Y:S02]  /*cad0*/  MOV R251, R81 ;  /* 0x0000005100fb7202 */ /* 0x000fe40000000f00 */
[----:B------:R-:W-:Y:S01]  /*cae0*/  MOV R81, R69 ;  /* 0x0000004500517202 */ /* 0x000fe20000000f00 */
[C---:B------:R-:W-:Y:S01]  /*caf0*/  HMMA.16816.F32.BF16 R148, R4.reuse, R28, R148 ;  /* 0x0000001c0494723c */ /* 0x040fe20000041894 */
[----:B------:R-:W-:Y:S01]  /*cb00*/  MOV R239, R56 ;  /* 0x0000003800ef7202 */ /* 0x000fe20000000f00 */
[----:B------:R-:W3:Y:S01]  /*cb10*/  LDSM.16.MT88.4 R28, [R203+0x1a800] ;  /* 0x01a80000cb1c783b */ /* 0x000ee20000004200 */
[----:B------:R-:W-:Y:S01]  /*cb20*/  MOV R238, R57 ;  /* 0x0000003900ee7202 */ /* 0x000fe20000000f00 */
[----:B------:R-:W-:Y:S01]  /*cb30*/  IMAD.MOV.U32 R235, RZ, RZ, R81 ;  /* 0x000000ffffeb7224 */ /* 0x000fe200078e0051 */
[----:B------:R-:W-:Y:S01]  /*cb40*/  MOV R237, R58 ;  /* 0x0000003a00ed7202 */ /* 0x000fe20000000f00 */
[----:B------:R-:W-:Y:S01]  /*cb50*/  HMMA.16816.F32.BF16 R156, R4, R24, R156 ;  /* 0x00000018049c723c */ /* 0x000fe2000004189c */
[----:B------:R-:W-:-:S02]  /*cb60*/  MOV R236, R59 ;  /* 0x0000003b00ec7202 */ /* 0x000fc40000000f00 */
[----:B------:R-:W-:Y:S02]  /*cb70*/  MOV R72, R54 ;  /* 0x0000003600487202 */ /* 0x000fe40000000f00 */
[----:B------:R-:W-:Y:S01]  /*cb80*/  MOV R248, R84 ;  /* 0x0000005400f87202 */ /* 0x000fe20000000f00 */
[C---:B-1----:R-:W-:Y:S01]  /*cb90*/  HMMA.16816.F32.BF16 R76, R4.reuse, R18, R188 ;  /* 0x00000012044c723c */ /* 0x042fe200000418bc */
[----:B------:R-:W-:Y:S02]  /*cba0*/  MOV R250, R33 ;  /* 0x0000002100fa7202 */ /* 0x000fe40000000f00 */
[----:B------:R-:W-:Y:S02]  /*cbb0*/  MOV R244, R32 ;  /* 0x0000002000f47202 */ /* 0x000fe40000000f00 */
[----:B------:R-:W1:Y:S01]  /*cbc0*/  LDSM.16.MT88.4 R32, [R201+0x1c800] ;  /* 0x01c80000c920783b */ /* 0x000e620000004200 */
[----:B------:R-:W-:Y:S01]  /*cbd0*/  HMMA.16816.F32.BF16 R56, R4, R22, R196 ;  /* 0x000000160438723c */ /* 0x000fe200000418c4 */
[----:B------:R-:W-:-:S02]  /*cbe0*/  MOV R189, R73 ;  /* 0x0000004900bd7202 */ /* 0x000fc40000000f00 */
[----:B------:R-:W-:Y:S01]  /*cbf0*/  MOV R191, R75 ;  /* 0x0000004b00bf7202 */ /* 0x000fe20000000f00 */
[----:B------:R-:W-:Y:S01]  /*cc00*/  LDSM.16.MT88.4 R20, [R203+0x1c800] ;  /* 0x01c80000cb14783b */ /* 0x000fe20000004200 */
[----:B------:R-:W-:Y:S01]  /*cc10*/  MOV R190, R74 ;  /* 0x0000004a00be7202 */ /* 0x000fe20000000f00 */
[C---:B------:R-:W-:Y:S01]  /*cc20*/  HMMA.16816.F32.BF16 R52, R4.reuse, R26, R240 ;  /* 0x0000001a0434723c */ /* 0x040fe200000418f0 */
[----:B------:R-:W-:Y:S01]  /*cc30*/  IMAD.MOV.U32 R199, RZ, RZ, R70 ;  /* 0x000000ffffc77224 */ /* 0x000fe200078e0046 */
[----:B------:R-:W-:Y:S01]  /*cc40*/  MOV R196, R71 ;  /* 0x0000004700c47202 */ /* 0x000fe20000000f00 */
[----:B------:R-:W-:Y:S01]  /*cc50*/  LDSM.16.MT88.4 R24, [R202+0x1e800] ;  /* 0x01e80000ca18783b */ /* 0x000fe20000004200 */
[----:B------:R-:W-:Y:S02]  /*cc60*/  MOV R188, R190 ;  /* 0x000000be00bc7202 */ /* 0x000fe40000000f00 */
[----:B------:R-:W-:Y:S01]  /*cc70*/  HMMA.16816.F32.BF16 R68, R4, R16, R192 ;  /* 0x000000100444723c */ /* 0x000fe200000418c0 */
[----:B------:R-:W-:Y:S01]  /*cc80*/  MOV R242, R86 ;  /* 0x0000005600f27202 */ /* 0x000fe20000000f00 */
[----:B------:R-:W4:Y:S01]  /*cc90*/  LDSM.16.MT88.4 R16, [R202+0x1c800] ;  /* 0x01c80000ca10783b */ /* 0x000f220000004200 */
[----:B------:R-:W-:-:S02]  /*cca0*/  MOV R241, R87 ;  /* 0x0000005700f17202 */ /* 0x000fc40000000f00 */
[----:B------:R-:W-:Y:S01]  /*ccb0*/  MOV R240, R80 ;  /* 0x0000005000f07202 */ /* 0x000fe20000000f00 */
[C---:B--2---:R-:W-:Y:S01]  /*ccc0*/  HMMA.16816.F32.BF16 R84, R4.reuse, R12, R184 ;  /* 0x0000000c0454723c */ /* 0x044fe200000418b8 */
[----:B------:R-:W-:Y:S02]  /*ccd0*/  MOV R194, R89 ;  /* 0x0000005900c27202 */ /* 0x000fe40000000f00 */
[----:B------:R-:W-:Y:S02]  /*cce0*/  MOV R195, R88 ;  /* 0x0000005800c37202 */ /* 0x000fe40000000f00 */
[----:B------:R-:W-:Y:S01]  /*ccf0*/  MOV R193, R90 ;  /* 0x0000005a00c17202 */ /* 0x000fe20000000f00 */
[----:B---3--:R-:W-:Y:S01]  /*cd00*/  HMMA.16816.F32.BF16 R92, R4, R28, R176 ;  /* 0x0000001c045c723c */ /* 0x008fe200000418b0 */
[----:B------:R-:W-:Y:S01]  /*cd10*/  IMAD.MOV.U32 R187, RZ, RZ, R189 ;  /* 0x000000ffffbb7224 */ /* 0x000fe200078e00bd */
[----:B------:R-:W-:Y:S02]  /*cd20*/  MOV R189, R191 ;  /* 0x000000bf00bd7202 */ /* 0x000fe40000000f00 */
[----:B------:R-:W-:-:S02]  /*cd30*/  MOV R191, R194 ;  /* 0x000000c200bf7202 */ /* 0x000fc40000000f00 */
[----:B------:R-:W-:Y:S02]  /*cd40*/  MOV R194, R196 ;  /* 0x000000c400c27202 */ /* 0x000fe40000000f00 */
[----:B------:R-:W-:Y:S01]  /*cd50*/  MOV R196, R236 ;  /* 0x000000ec00c47202 */ /* 0x000fe20000000f00 */
[----:B------:R-:W-:Y:S01]  /*cd60*/  IMAD.MOV.U32 R236, RZ, RZ, R239 ;  /* 0x000000ffffec7224 */ /* 0x000fe200078e00ef */
[----:B------:R-:W-:Y:S02]  /*cd70*/  MOV R239, R10 ;  /* 0x0000000a00ef7202 */ /* 0x000fe40000000f00 */
[----:B------:R-:W2:Y:S01]  /*cd80*/  LDL.LU R10, [R1+0x38] ;  /* 0x00003800010a7983 */ /* 0x000ea20000300800 */
[----:B------:R-:W-:Y:S02]  /*cd90*/  MOV R192, R91 ;  /* 0x0000005b00c07202 */ /* 0x000fe40000000f00 */
[----:B------:R-:W-:Y:S01]  /*cda0*/  HMMA.16816.F32.BF16 R88, R4, R14, R180 ;  /* 0x0000000e0458723c */ /* 0x000fe200000418b4 */
[----:B------:R-:W3:Y:S01]  /*cdb0*/  LDSM.16.MT88.4 R12, [R204+0x1c800] ;  /* 0x01c80000cc0c783b */ /* 0x000ee20000004200 */
[----:B------:R-:W-:-:S02]  /*cdc0*/  MOV R190, R192 ;  /* 0x000000c000be7202 */ /* 0x000fc40000000f00 */
[----:B------:R-:W-:Y:S02]  /*cdd0*/  MOV R192, R193 ;  /* 0x000000c100c07202 */ /* 0x000fe40000000f00 */
[----:B------:R-:W-:Y:S01]  /*cde0*/  MOV R193, R195 ;  /* 0x000000c300c17202 */ /* 0x000fe20000000f00 */
[C---:B-1----:R-:W-:Y:S01]  /*cdf0*/  HMMA.16816.F32.BF16 R128, R4.reuse, R34, R168 ;  /* 0x000000220480723c */ /* 0x042fe200000418a8 */
[----:B------:R-:W-:Y:S02]  /*ce00*/  MOV R195, R199 ;  /* 0x000000c700c37202 */ /* 0x000fe40000000f00 */
[----:B------:R-:W-:Y:S02]  /*ce10*/  MOV R199, R237 ;  /* 0x000000ed00c77202 */ /* 0x000fe40000000f00 */
[----:B------:R1:W-:Y:S01]  /*ce20*/  MUFU.EX2 R237, R3 ;  /* 0x0000000300ed7308 */ /* 0x0003e20000000800 */
[----:B------:R-:W-:Y:S02]  /*ce30*/  MOV R198, R83 ;  /* 0x0000005300c67202 */ /* 0x000fe40000000f00 */
[----:B------:R-:W-:Y:S01]  /*ce40*/  MOV R243, R82 ;  /* 0x0000005200f37202 */ /* 0x000fe20000000f00 */
[----:B----4-:R-:W-:Y:S01]  /*ce50*/  HMMA.16816.F32.BF16 R152, R4, R18, R152 ;  /* 0x000000120498723c */ /* 0x010fe20000041898 */
[----:B------:R-:W-:-:S05]  /*ce60*/  MOV R197, R72 ;  /* 0x0000004800c57202 */ /* 0x000fca0000000f00 */
[C---:B------:R-:W-:Y:S01]  /*ce70*/  HMMA.16816.F32.BF16 R72, R4.reuse, R30, R172 ;  /* 0x0000001e0448723c */ /* 0x040fe200000418ac */
[----:B------:R-:W4:Y:S05]  /*ce80*/  LDSM.16.MT88.4 R28, [R201+0x1e800] ;  /* 0x01e80000c91c783b */ /* 0x000f2a0000004200 */
[----:B------:R-:W-:Y:S01]  /*ce90*/  HMMA.16816.F32.BF16 R80, R4, R32, R164 ;  /* 0x000000200450723c */ /* 0x000fe200000418a4 */
[----:B-1----:R-:W-:Y:S01]  /*cea0*/  FFMA.FTZ R3, R187, UR15, -R9 ;  /* 0x0000000fbb037c23 */ /* 0x002fe20008010809 */
[----:B------:R-:W-:Y:S01]  /*ceb0*/  MOV R187, R188 ;  /* 0x000000bc00bb7202 */ /* 0x000fe20000000f00 */
[----:B------:R-:W1:Y:S01]  /*cec0*/  LDSM.16.MT88.4 R32, [R204+0x1e800] ;  /* 0x01e80000cc20783b */ /* 0x000e620000004200 */
[----:B------:R-:W-:-:S02]  /*ced0*/  MOV R188, R189 ;  /* 0x000000bd00bc7202 */ /* 0x000fc40000000f00 */
[----:B------:R-:W-:Y:S01]  /*cee0*/  MOV R189, R190 ;  /* 0x000000be00bd7202 */ /* 0x000fe20000000f00 */
[C---:B------:R-:W-:Y:S01]  /*cef0*/  HMMA.16816.F32.BF16 R172, R4.reuse, R16, R160 ;  /* 0x0000001004ac723c */ /* 0x040fe200000418a0 */
[----:B------:R-:W-:Y:S01]  /*cf00*/  MOV R190, R191 ;  /* 0x000000bf00be7202 */ /* 0x000fe20000000f00 */
[----:B------:R-:W-:Y:S01]  /*cf10*/  IMAD.MOV.U32 R183, RZ, RZ, R188 ;  /* 0x000000ffffb77224 */ /* 0x000fe200078e00bc */
[----:B------:R-:W-:Y:S01]  /*cf20*/  MOV R191, R193 ;  /* 0x000000c100bf7202 */ /* 0x000fe20000000f00 */
[----:B------:R-:W-:Y:S01]  /*cf30*/  LDSM.16.MT88.4 R16, [R201+0x19000] ;  /* 0x01900000c910783b */ /* 0x000fe20000004200 */
[----:B------:R-:W-:Y:S01]  /*cf40*/  MOV R193, R194 ;  /* 0x000000c200c17202 */ /* 0x000fe20000000f00 */
[----:B---3--:R-:W-:Y:S01]  /*cf50*/  HMMA.16816.F32.BF16 R144, R4, R12, R144 ;  /* 0x0000000c0490723c */ /* 0x008fe20000041890 */
[----:B------:R-:W-:Y:S02]  /*cf60*/  MOV R194, R195 ;  /* 0x000000c300c27202 */ /* 0x000fe40000000f00 */
[----:B------:R-:W-:-:S02]  /*cf70*/  MOV R195, R196 ;  /* 0x000000c400c37202 */ /* 0x000fc40000000f00 */
[----:B------:R-:W-:Y:S01]  /*cf80*/  MOV R196, R199 ;  /* 0x000000c700c47202 */ /* 0x000fe20000000f00 */
[----:B------:R-:W-:Y:S01]  /*cf90*/  HMMA.16816.F32.BF16 R132, R4, R14, R132 ;  /* 0x0000000e0484723c */ /* 0x000fe20000041884 */
[----:B------:R-:W-:Y:S01]  /*cfa0*/  MOV R199, R236 ;  /* 0x000000ec00c77202 */ /* 0x000fe20000000f00 */
[----:B------:R-:W3:Y:S01]  /*cfb0*/  LDSM.16.MT88.4 R12, [R203+0x1e800] ;  /* 0x01e80000cb0c783b */ /* 0x000ee20000004200 */
[----:B------:R-:W-:Y:S02]  /*cfc0*/  MOV R186, R194 ;  /* 0x000000c200ba7202 */ /* 0x000fe40000000f00 */
[----:B------:R-:W-:Y:S02]  /*cfd0*/  MOV R194, R195 ;  /* 0x000000c300c27202 */ /* 0x000fe40000000f00 */
[----:B------:R-:W-:Y:S01]  /*cfe0*/  MOV R195, R196 ;  /* 0x000000c400c37202 */ /* 0x000fe20000000f00 */
[----:B------:R5:W3:Y:S01]  /*cff0*/  MUFU.EX2 R236, R3 ;  /* 0x0000000300ec7308 */ /* 0x000ae20000000800 */
[----:B------:R-:W-:-:S02]  /*d000*/  MOV R196, R199 ;  /* 0x000000c700c47202 */ /* 0x000fc40000000f00 */
[----:B------:R-:W-:Y:S02]  /*d010*/  MOV R199, R239 ;  /* 0x000000ef00c77202 */ /* 0x000fe40000000f00 */
[----:B------:R-:W-:Y:S02]  /*d020*/  MOV R239, R240 ;  /* 0x000000f000ef7202 */ /* 0x000fe40000000f00 */
[----:B------:R-:W-:Y:S02]  /*d030*/  MOV R240, R241 ;  /* 0x000000f100f07202 */ /* 0x000fe40000000f00 */
[----:B------:R-:W-:Y:S01]  /*d040*/  MOV R241, R242 ;  /* 0x000000f200f17202 */ /* 0x000fe20000000f00 */
[----:B------:R-:W-:Y:S02]  /*d050*/  IMAD.MOV.U32 R242, RZ, RZ, R235 ;  /* 0x000000fffff27224 */ /* 0x000fe400078e00eb */
[----:B-----5:R-:W-:Y:S01]  /*d060*/  FFMA.FTZ R3, R187, UR15, -R9 ;  /* 0x0000000fbb037c23 */ /* 0x020fe20008010809 */
[----:B------:R-:W-:-:S03]  /*d070*/  MOV R184, R189 ;  /* 0x000000bd00b87202 */ /* 0x000fc60000000f00 */
[----:B------:R5:W-:Y:S01]  /*d080*/  MUFU.EX2 R235, R3 ;  /* 0x0000000300eb7308 */ /* 0x000be20000000800 */
[----:B------:R-:W-:Y:S01]  /*d090*/  MOV R185, R190 ;  /* 0x000000be00b97202 */ /* 0x000fe20000000f00 */
[----:B-----5:R-:W-:Y:S01]  /*d0a0*/  FFMA.FTZ R3, R198, UR15, -R9 ;  /* 0x0000000fc6037c23 */ /* 0x020fe20008010809 */
[----:B------:R-:W-:-:S05]  /*d0b0*/  MOV R198, R234 ;  /* 0x000000ea00c67202 */ /* 0x000fca0000000f00 */
[----:B------:R5:W-:Y:S02]  /*d0c0*/  MUFU.EX2 R234, R3 ;  /* 0x0000000300ea7308 */ /* 0x000be40000000800 */
[----:B-----5:R-:W-:Y:S01]  /*d0d0*/  FFMA.FTZ R3, R183, UR15, -R8 ;  /* 0x0000000fb7037c23 */ /* 0x020fe20008010808 */
[----:B------:R-:W-:Y:S02]  /*d0e0*/  MOV R183, R184 ;  /* 0x000000b800b77202 */ /* 0x000fe40000000f00 */
[----:B------:R-:W-:Y:S02]  /*d0f0*/  MOV R184, R185 ;  /* 0x000000b900b87202 */ /* 0x000fe40000000f00 */
[----:B------:R-:W-:Y:S02]  /*d100*/  MOV R185, R195 ;  /* 0x000000c300b97202 */ /* 0x000fe40000000f00 */
[----:B------:R-:W-:Y:S02]  /*d110*/  MOV R195, R196 ;  /* 0x000000c400c37202 */ /* 0x000fe40000000f00 */
[----:B------:R-:W-:-:S02]  /*d120*/  MOV R196, R199 ;  /* 0x000000c700c47202 */ /* 0x000fc40000000f00 */
[----:B------:R5:W-:Y:S01]  /*d130*/  MUFU.EX2 R199, R3 ;  /* 0x0000000300c77308 */ /* 0x000be20000000800 */
[----:B------:R-:W-:Y:S01]  /*d140*/  HMMA.16816.F32.BF16 R168, R4, R20, R64 ;  /* 0x0000001404a8723c */ /* 0x000fe20000041840 */
[----:B-----5:R-:W-:-:S06]  /*d150*/  FFMA.FTZ R3, R198, UR15, -R8 ;  /* 0x0000000fc6037c23 */ /* 0x020fcc0008010808 */
[----:B------:R5:W3:Y:S01]  /*d160*/  MUFU.EX2 R198, R3 ;  /* 0x0000000300c67308 */ /* 0x000ae20000000800 */
[----:B------:R-:W-:Y:S01]  /*d170*/  HMMA.16816.F32.BF16 R64, R4, R22, R96 ;  /* 0x000000160440723c */ /* 0x000fe20000041860 */
[----:B------:R-:W-:Y:S01]  /*d180*/  MOV R187, R191 ;  /* 0x000000bf00bb7202 */ /* 0x000fe20000000f00 */
[----:B------:R-:W-:Y:S05]  /*d190*/  LDSM.16.MT88.4 R20, [R201+0x1b000] ;  /* 0x01b00000c914783b */ /* 0x000fea0000004200 */
[----:B------:R-:W-:Y:S01]  /*d1a0*/  MOV R99, R184 ;  /* 0x000000b800637202 */ /* 0x000fe20000000f00 */
[----:B-----5:R-:W-:-:S04]  /*d1b0*/  FFMA.FTZ R3, R197, UR15, -R8 ;  /* 0x0000000fc5037c23 */ /* 0x020fc80008010808 */
[----:B------:R5:W-:Y:S01]  /*d1c0*/  MUFU.EX2 R197, R3 ;  /* 0x0000000300c57308 */ /* 0x000be20000000800 */
[----:B------:R-:W-:Y:S01]  /*d1d0*/  MOV R184, R196 ;  /* 0x000000c400b87202 */ /* 0x000fe20000000f00 */
[----:B------:R-:W-:Y:S01]  /*d1e0*/  HMMA.16816.F32.BF16 R176, R4, R24, R108 ;  /* 0x0000001804b0723c */ /* 0x000fe2000004186c */
[----:B-----5:R-:W-:-:S05]  /*d1f0*/  FFMA.FTZ R3, R183, UR15, -R8 ;  /* 0x0000000fb7037c23 */ /* 0x020fca0008010808 */
[----:B------:R-:W5:Y:S01]  /*d200*/  MUFU.EX2 R196, R3 ;  /* 0x0000000300c47308 */ /* 0x000f620000000800 */
[C---:B------:R-:W-:Y:S01]  /*d210*/  HMMA.16816.F32.BF16 R164, R4.reuse, R26, R112 ;  /* 0x0000001a04a4723c */ /* 0x040fe20000041870 */
[----:B------:R-:W5:Y:S05]  /*d220*/  LDSM.16.MT88.4 R24, [R203+0x19000] ;  /* 0x01900000cb18783b */ /* 0x000f6a0000004200 */
[C---:B----4-:R-:W-:Y:S06]  /*d230*/  HMMA.16816.F32.BF16 R188, R4.reuse, R28, R100 ;  /* 0x0000001c04bc723c */ /* 0x050fec0000041864 */
[C---:B------:R-:W-:Y:S01]  /*d240*/  HMMA.16816.F32.BF16 R160, R4.reuse, R30, R104 ;  /* 0x0000001e04a0723c */ /* 0x040fe20000041868 */
[----:B------:R-:W-:Y:S05]  /*d250*/  LDSM.16.MT88.4 R28, [R202+0x19000] ;  /* 0x01900000ca1c783b */ /* 0x000fea0000004200 */
[C---:B-1----:R-:W-:Y:S06]  /*d260*/  HMMA.16816.F32.BF16 R180, R4.reuse, R32, R116 ;  /* 0x0000002004b4723c */ /* 0x042fec0000041874 */
[C---:B------:R-:W-:Y:S01]  /*d270*/  HMMA.16816.F32.BF16 R120, R4.reuse, R34, R120 ;  /* 0x000000220478723c */ /* 0x040fe20000041878 */
[----:B------:R-:W-:Y:S05]  /*d280*/  LDSM.16.MT88.4 R32, [R204+0x19000] ;  /* 0x01900000cc20783b */ /* 0x000fea0000004200 */
[C---:B---3--:R-:W-:Y:S06]  /*d290*/  HMMA.16816.F32.BF16 R124, R4.reuse, R12, R124 ;  /* 0x0000000c047c723c */ /* 0x048fec000004187c */
[----:B------:R-:W-:Y:S01]  /*d2a0*/  HMMA.16816.F32.BF16 R36, R4, R14, R36 ;  /* 0x0000000e0424723c */ /* 0x000fe20000041824 */
[----:B------:R-:W-:Y:S06]  /*d2b0*/  LDSM.16.MT88.4 R12, [R204+0x1b000] ;  /* 0x01b00000cc0c783b */ /* 0x000fec0000004200 */
[----:B------:R-:W-:-:S02]  /*d2c0*/  F2FP.BF16.F32.PACK_AB R4, R236, R237 ;  /* 0x000000edec04723e */ /* 0x000fc400000010ff */
[----:B------:R-:W-:Y:S02]  /*d2d0*/  F2FP.BF16.F32.PACK_AB R5, R198, R199 ;  /* 0x000000c7c605723e */ /* 0x000fe400000010ff */
[----:B------:R-:W-:Y:S02]  /*d2e0*/  F2FP.BF16.F32.PACK_AB R6, R234, R235 ;  /* 0x000000ebea06723e */ /* 0x000fe400000010ff */
[----:B-----5:R-:W-:-:S07]  /*d2f0*/  F2FP.BF16.F32.PACK_AB R7, R196, R197 ;  /* 0x000000c5c407723e */ /* 0x020fce00000010ff */
[C---:B------:R-:W-:Y:S06]  /*d300*/  HMMA.16816.F32.BF16 R136, R4.reuse, R16, R136 ;  /* 0x000000100488723c */ /* 0x040fec0000041888 */
[C---:B------:R-:W-:Y:S01]  /*d310*/  HMMA.16816.F32.BF16 R40, R4.reuse, R18, R40 ;  /* 0x000000120428723c */ /* 0x040fe20000041828 */
[----:B------:R-:W1:Y:S05]  /*d320*/  LDSM.16.MT88.4 R16, [R202+0x1b000] ;  /* 0x01b00000ca10783b */ /* 0x000e6a0000004200 */
        /* <DEDUP_REMOVED lines=9> */
[C---:B---3--:R-:W-:Y:S01]  /*d3c0*/  HMMA.16816.F32.BF16 R100, R4.reuse, R24, R80 ;  /* 0x000000180464723c */ /* 0x048fe20000041850 */
[----:B------:R-:W-:Y:S01]  /*d3d0*/  FFMA.FTZ R3, R195, UR15, -R9 ;  /* 0x0000000fc3037c23 */ /* 0x000fe20008010809 */
[----:B------:R-:W-:Y:S04]  /*d3e0*/  LDSM.16.MT88.4 R80, [R202+0x1d800] ;  /* 0x01d80000ca50783b */ /* 0x000fe80000004200 */
[C---:B------:R-:W-:Y:S01]  /*d3f0*/  HMMA.16816.F32.BF16 R104, R4.reuse, R26, R128 ;  /* 0x0000001a0468723c */ /* 0x040fe20000041880 */
[----:B------:R-:W3:Y:S05]  /*d400*/  LDSM.16.MT88.4 R24, [R201+0x1f000] ;  /* 0x01f00000c918783b */ /* 0x000eea0000004200 */
[C---:B------:R-:W-:Y:S06]  /*d410*/  HMMA.16816.F32.BF16 R148, R4.reuse, R32, R148 ;  /* 0x000000200494723c */ /* 0x040fec0000041894 */
[C---:B------:R-:W-:Y:S06]  /*d420*/  HMMA.16816.F32.BF16 R32, R4.reuse, R34, R48 ;  /* 0x000000220420723c */ /* 0x040fec0000041830 */
[----:B-1----:R-:W-:Y:S01]  /*d430*/  HMMA.16816.F32.BF16 R116, R4, R16, R144 ;  /* 0x000000100474723c */ /* 0x002fe20000041890 */
[----:B------:R-:W-:Y:S01]  /*d440*/  MOV R51, R184 ;  /* 0x000000b800337202 */ /* 0x000fe20000000f00 */
[----:B------:R-:W-:Y:S01]  /*d450*/  IMAD.MOV.U32 R49, RZ, RZ, R187 ;  /* 0x000000ffff317224 */ /* 0x000fe200078e00bb */
[----:B------:R-:W-:-:S03]  /*d460*/  MOV R48, R185 ;  /* 0x000000b900307202 */ /* 0x000fc60000000f00 */
[C---:B------:R-:W-:Y:S01]  /*d470*/  HMMA.16816.F32.BF16 R132, R4.reuse, R18, R132 ;  /* 0x000000120484723c */ /* 0x040fe20000041884 */
[----:B------:R-:W1:Y:S01]  /*d480*/  LDSM.16.MT88.4 R16, [R204+0x1f000] ;  /* 0x01f00000cc10783b */ /* 0x000e620000004200 */
[----:B------:R-:W-:Y:S01]  /*d490*/  MOV R50, R186 ;  /* 0x000000ba00327202 */ /* 0x000fe20000000f00 */
[----:B------:R5:W-:Y:S02]  /*d4a0*/  MUFU.EX2 R195, R3 ;  /* 0x0000000300c37308 */ /* 0x000be40000000800 */
[----:B------:R-:W-:Y:S01]  /*d4b0*/  LDSM.16.MT88.4 R144, [R201+0x19800] ;  /* 0x01980000c990783b */ /* 0x000fe20000004200 */
[----:B------:R-:W-:Y:S07]  /*d4c0*/  HMMA.16816.F32.BF16 R184, R4, R22, R56 ;  /* 0x0000001604b8723c */ /* 0x000fee0000041838 */
[----:B------:R-:W-:-:S05]  /*d4d0*/  MOV R59, R99 ;  /* 0x00000063003b7202 */ /* 0x000fca0000000f00 */
[--C-:B-----5:R-:W-:Y:S01]  /*d4e0*/  FFMA.FTZ R3, R59, UR15, -R9.reuse ;  /* 0x0000000f3b037c23 */ /* 0x120fe20008010809 */
[----:B------:R-:W-:Y:S02]  /*d4f0*/  MOV R59, R48 ;  /* 0x00000030003b7202 */ /* 0x000fe40000000f00 */
[----:B------:R-:W-:Y:S02]  /*d500*/  MOV R48, R194 ;  /* 0x000000c200307202 */ /* 0x000fe40000000f00 */
[----:B------:R5:W2:Y:S01]  /*d510*/  MUFU.EX2 R194, R3 ;  /* 0x0000000300c27308 */ /* 0x000aa20000000800 */
[----:B----4-:R-:W-:Y:S01]  /*d520*/  HMMA.16816.F32.BF16 R108, R4, R12, R172 ;  /* 0x0000000c046c723c */ /* 0x010fe200000418ac */
[----:B-----5:R-:W-:Y:S01]  /*d530*/  FFMA.FTZ R3, R49, UR15, -R9 ;  /* 0x0000000f31037c23 */ /* 0x020fe20008010809 */
[----:B------:R-:W-:-:S05]  /*d540*/  MOV R49, R193 ;  /* 0x000000c100317202 */ /* 0x000fca0000000f00 */
[----:B------:R4:W-:Y:S01]  /*d550*/  MUFU.EX2 R193, R3 ;  /* 0x0000000300c17308 */ /* 0x0009e20000000800 */
[----:B---3--:R-:W-:Y:S01]  /*d560*/  HMMA.16816.F32.BF16 R172, R4, R24, R188 ;  /* 0x0000001804ac723c */ /* 0x008fe200000418bc */
[----:B----4-:R-:W-:Y:S01]  /*d570*/  FFMA.FTZ R3, R50, UR15, -R9 ;  /* 0x0000000f32037c23 */ /* 0x010fe20008010809 */
[----:B------:R-:W-:-:S05]  /*d580*/  MOV R50, R192 ;  /* 0x000000c000327202 */ /* 0x000fca0000000f00 */
[----:B------:R3:W4:Y:S01]  /*d590*/  MUFU.EX2 R192, R3 ;  /* 0x0000000300c07308 */ /* 0x0007220000000800 */
[----:B------:R-:W-:Y:S01]  /*d5a0*/  MOV R191, R11 ;  /* 0x0000000b00bf7202 */ /* 0x000fe20000000f00 */
[----:B---3--:R-:W-:Y:S01]  /*d5b0*/  FFMA.FTZ R3, R59, UR15, -R8 ;  /* 0x0000000f3b037c23 */ /* 0x008fe20008010808 */
[C---:B------:R-:W-:Y:S06]  /*d5c0*/  HMMA.16816.F32.BF16 R140, R4.reuse, R28, R140 ;  /* 0x0000001c048c723c */ /* 0x040fec000004188c */
[C---:B------:R-:W-:Y:S01]  /*d5d0*/  HMMA.16816.F32.BF16 R44, R4.reuse, R30, R44 ;  /* 0x0000001e042c723c */ /* 0x040fe2000004182c */
[----:B------:R3:W-:Y:S01]  /*d5e0*/  MUFU.EX2 R190, R3 ;  /* 0x0000000300be7308 */ /* 0x0007e20000000800 */
[----:B------:R-:W5:Y:S04]  /*d5f0*/  LDSM.16.MT88.4 R28, [R203+0x1b000] ;  /* 0x01b00000cb1c783b */ /* 0x000f680000004200 */
[----:B------:R-:W-:Y:S01]  /*d600*/  HMMA.16816.F32.BF16 R60, R4, R20, R60 ;  /* 0x00000014043c723c */ /* 0x000fe2000004183c */
[----:B------:R-:W5:Y:S01]  /*d610*/  LDSM.16.MT88.4 R20, [R203+0x1d000] ;  /* 0x01d00000cb14783b */ /* 0x000f620000004200 */
[----:B--2---:R-:W-:-:S02]  /*d620*/  F2FP.BF16.F32.PACK_AB R128, R194, R195 ;  /* 0x000000c3c280723e */ /* 0x004fc400000010ff */
[----:B----4-:R-:W-:Y:S01]  /*d630*/  F2FP.BF16.F32.PACK_AB R130, R192, R193 ;  /* 0x000000c1c082723e */ /* 0x010fe200000010ff */
[----:B------:R-:W-:Y:S01]  /*d640*/  LDSM.16.MT88.4 R56, [R204+0x1b800] ;  /* 0x01b80000cc38783b */ /* 0x000fe20000004200 */
[----:B---3--:R-:W-:-:S04]  /*d650*/  FFMA.FTZ R3, R48, UR15, -R8 ;  /* 0x0000000f30037c23 */ /* 0x008fc80008010808 */
[----:B------:R2:W3:Y:S02]  /*d660*/  MUFU.EX2 R189, R3 ;  /* 0x0000000300bd7308 */ /* 0x0004e40000000800 */
[----:B--2---:R-:W-:-:S06]  /*d670*/  FFMA.FTZ R3, R49, UR15, -R8 ;  /* 0x0000000f31037c23 */ /* 0x004fcc0008010808 */
[----:B------:R2:W-:Y:S02]  /*d680*/  MUFU.EX2 R188, R3 ;  /* 0x0000000300bc7308 */ /* 0x0005e40000000800 */
[----:B--2---:R-:W-:Y:S01]  /*d690*/  FFMA.FTZ R3, R238, UR15, -R8 ;  /* 0x0000000fee037c23 */ /* 0x004fe20008010808 */
[----:B------:R-:W-:Y:S02]  /*d6a0*/  MOV R238, R10 ;  /* 0x0000000a00ee7202 */ /* 0x000fe40000000f00 */
[----:B-1----:R-:W-:Y:S07]  /*d6b0*/  HMMA.16816.F32.BF16 R8, R4, R16, R180 ;  /* 0x000000100408723c */ /* 0x002fee00000418b4 */
[----:B------:R-:W-:-:S02]  /*d6c0*/  MOV R183, R50 ;  /* 0x0000003200b77202 */ /* 0x000fc40000000f00 */
[----:B------:R-:W-:Y:S01]  /*d6d0*/  MOV R182, R51 ;  /* 0x0000003300b67202 */ /* 0x000fe20000000f00 */
[----:B------:R-:W-:Y:S01]  /*d6e0*/  FFMA.FTZ R0, R238, R0, R191 ;  /* 0x00000000ee007223 */ /* 0x000fe200000100bf */
[C---:B-----5:R-:W-:Y:S06]  /*d6f0*/  HMMA.16816.F32.BF16 R92, R4.reuse, R28, R92 ;  /* 0x0000001c045c723c */ /* 0x060fec000004185c */
[C---:B------:R-:W-:Y:S01]  /*d700*/  HMMA.16816.F32.BF16 R96, R4.reuse, R30, R72 ;  /* 0x0000001e0460723c */ /* 0x040fe20000041848 */
[----:B------:R-:W-:Y:S01]  /*d710*/  FFMA.FTZ R2, R183, R2, R182 ;  /* 0x00000002b7027223 */ /* 0x000fe200000100b6 */
[----:B------:R-:W-:Y:S01]  /*d720*/  FADD.FTZ R0, R240, R0 ;  /* 0x00000000f0007221 */ /* 0x000fe20000010000 */
[----:B------:R-:W1:Y:S02]  /*d730*/  LDSM.16.MT88.4 R28, [R202+0x1f000] ;  /* 0x01f00000ca1c783b */ /* 0x000e640000004200 */
[----:B------:R-:W-:Y:S01]  /*d740*/  FADD.FTZ R2, R239, R2 ;  /* 0x00000002ef027221 */ /* 0x000fe20000010000 */
[----:B------:R-:W-:Y:S01]  /*d750*/  FADD.FTZ R0, R242, R0 ;  /* 0x00000000f2007221 */ /* 0x000fe20000010000 */
[----:B------:R-:W2:Y:S01]  /*d760*/  MUFU.EX2 R3, R3 ;  /* 0x0000000300037308 */ /* 0x000ea20000000800 */
[----:B---3--:R-:W-:Y:S01]  /*d770*/  F2FP.BF16.F32.PACK_AB R129, R189, R190 ;  /* 0x000000bebd81723e */ /* 0x008fe200000010ff */
[----:B------:R-:W-:Y:S01]  /*d780*/  FADD.FTZ R2, R241, R2 ;  /* 0x00000002f1027221 */ /* 0x000fe20000010000 */
[----:B------:R-:W-:Y:S01]  /*d790*/  FADD.FTZ R0, R246, R0 ;  /* 0x00000000f6007221 */ /* 0x000fe20000010000 */
[----:B------:R-:W-:Y:S01]  /*d7a0*/  HMMA.16816.F32.BF16 R112, R4, R14, R152 ;  /* 0x0000000e0470723c */ /* 0x000fe20000041898 */
[----:B------:R-:W3:Y:S01]  /*d7b0*/  LDL R246, [R1+0x3c] ;  /* 0x00003c0001f67983 */ /* 0x000ee20000100800 */
[----:B------:R-:W-:-:S03]  /*d7c0*/  FADD.FTZ R2, R247, R2 ;  /* 0x00000002f7027221 */ /* 0x000fc60000010000 */
[----:B------:R-:W4:Y:S01]  /*d7d0*/  LDL R247, [R1+0x40] ;  /* 0x0000400001f77983 */ /* 0x000f220000100800 */
[----:B------:R-:W-:Y:S03]  /*d7e0*/  HMMA.16816.F32.BF16 R168, R4, R20, R168 ;  /* 0x0000001404a8723c */ /* 0x000fe600000418a8 */
[----:B------:R-:W5:Y:S01]  /*d7f0*/  LDSM.16.MT88.4 R152, [R202+0x19800] ;  /* 0x01980000ca98783b */ /* 0x000f620000004200 */
[----:B--2---:R-:W-:-:S03]  /*d800*/  F2FP.BF16.F32.PACK_AB R131, R3, R188 ;  /* 0x000000bc0383723e */ /* 0x004fc600000010ff */
[----:B------:R-:W2:Y:S01]  /*d810*/  LDSM.16.MT88.4 R12, [R203+0x1f000] ;  /* 0x01f00000cb0c783b */ /* 0x000ea20000004200 */
[----:B------:R-:W-:Y:S03]  /*d820*/  HMMA.16816.F32.BF16 R20, R4, R22, R64 ;  /* 0x000000160414723c */ /* 0x000fe60000041840 */
[----:B------:R-:W-:Y:S03]  /*d830*/  LDSM.16.MT88.4 R48, [R202+0x1b800] ;  /* 0x01b80000ca30783b */ /* 0x000fe60000004200 */
[C---:B------:R-:W-:Y:S01]  /*d840*/  HMMA.16816.F32.BF16 R136, R128.reuse, R144, R136 ;  /* 0x000000908088723c */ /* 0x040fe20000041888 */
[----:B------:R-:W-:Y:S04]  /*d850*/  LDSM.16.MT88.4 R64, [R203+0x1b800] ;  /* 0x01b80000cb40783b */ /* 0x000fe80000004200 */
[----:B------:R-:W-:Y:S01]  /*d860*/  LDSM.16.MT88.4 R72, [R201+0x1d800] ;  /* 0x01d80000c948783b */ /* 0x000fe20000004200 */
[----:B------:R-:W-:Y:S03]  /*d870*/  HMMA.16816.F32.BF16 R144, R128, R146, R40 ;  /* 0x000000928090723c */ /* 0x000fe60000041828 */
[----:B------:R-:W-:Y:S03]  /*d880*/  LDSM.16.MT88.4 R40, [R201+0x1b800] ;  /* 0x01b80000c928783b */ /* 0x000fe60000004200 */
        /* <DEDUP_REMOVED lines=13> */
[----:B-----5:R-:W-:Y:S02]  /*d960*/  HMMA.16816.F32.BF16 R140, R128, R152, R140 ;  /* 0x00000098808c723c */ /* 0x020fe4000004188c */
[----:B------:R-:W-:Y:S01]  /*d970*/  FADD.FTZ R2, R236, R2 ;  /* 0x00000002ec027221 */ /* 0x000fe20000010000 */
[----:B------:R-:W-:-:S03]  /*d980*/  FADD.FTZ R0, R198, R0 ;  /* 0x00000000c6007221 */ /* 0x000fc60000010000 */
[----:B--2---:R-:W-:Y:S01]  /*d990*/  HMMA.16816.F32.BF16 R124, R4, R12, R124 ;  /* 0x0000000c047c723c */ /* 0x004fe2000004187c */
[----:B------:R-:W-:-:S05]  /*d9a0*/  FADD.FTZ R2, R235, R2 ;  /* 0x00000002eb027221 */ /* 0x000fca0000010000 */
[----:B------:R-:W-:Y:S01]  /*d9b0*/  HMMA.16816.F32.BF16 R152, R128, R154, R44 ;  /* 0x0000009a8098723c */ /* 0x000fe2000004182c */
[----:B------:R-:W-:-:S05]  /*d9c0*/  FADD.FTZ R0, R197, R0 ;  /* 0x00000000c5007221 */ /* 0x000fca0000010000 */
[----:B------:R-:W-:Y:S06]  /*d9d0*/  HMMA.16816.F32.BF16 R12, R4, R14, R36 ;  /* 0x0000000e040c723c */ /* 0x000fec0000041824 */
[C---:B-1----:R-:W-:Y:S06]  /*d9e0*/  HMMA.16816.F32.BF16 R156, R128.reuse, R164, R156 ;  /* 0x000000a4809c723c */ /* 0x042fec000004189c */
[C---:B------:R-:W-:Y:S06]  /*d9f0*/  HMMA.16816.F32.BF16 R164, R128.reuse, R166, R52 ;  /* 0x000000a680a4723c */ /* 0x040fec0000041834 */
[C---:B------:R-:W-:Y:S06]  /*da00*/  HMMA.16816.F32.BF16 R44, R128.reuse, R48, R68 ;  /* 0x00000030802c723c */ /* 0x040fec0000041844 */
[C---:B------:R-:W-:Y:S06]  /*da10*/  HMMA.16816.F32.BF16 R36, R128.reuse, R40, R60 ;  /* 0x000000288024723c */ /* 0x040fec000004183c */
[C---:B------:R-:W-:Y:S06]  /*da20*/  HMMA.16816.F32.BF16 R48, R128.reuse, R50, R76 ;  /* 0x000000328030723c */ /* 0x040fec000004184c */
        /* <DEDUP_REMOVED lines=9> */
[----:B------:R-:W2:Y:S05]  /*dac0*/  LDSM.16.MT88.4 R160, [R204+0x19800] ;  /* 0x01980000cca0783b */ /* 0x000eaa0000004200 */
[----:B------:R-:W-:Y:S01]  /*dad0*/  HMMA.16816.F32.BF16 R16, R4, R18, R120 ;  /* 0x000000120410723c */ /* 0x000fe20000041878 */
[----:B------:R-:W-:Y:S04]  /*dae0*/  LDSM.16.MT88.4 R120, [R204+0x1f800] ;  /* 0x01f80000cc78783b */ /* 0x000fe80000004200 */
[----:B------:R-:W-:Y:S01]  /*daf0*/  LDSM.16.MT88.4 R4, [R203+0x1f800] ;  /* 0x01f80000cb04783b */ /* 0x000fe20000004200 */
[C---:B------:R-:W-:Y:S03]  /*db00*/  HMMA.16816.F32.BF16 R64, R128.reuse, R66, R96 ;  /* 0x000000428040723c */ /* 0x040fe60000041860 */
[----:B------:R-:W5:Y:S03]  /*db10*/  LDSM.16.MT88.4 R96, [R203+0x1d800] ;  /* 0x01d80000cb60783b */ /* 0x000f660000004200 */
[C---:B------:R-:W-:Y:S01]  /*db20*/  HMMA.16816.F32.BF16 R72, R128.reuse, R74, R104 ;  /* 0x0000004a8048723c */ /* 0x040fe20000041868 */
[----:B------:R-:W5:Y:S05]  /*db30*/  LDSM.16.MT88.4 R104, [R201+0x1f800] ;  /* 0x01f80000c968783b */ /* 0x000f6a0000004200 */
[----:B------:R-:W-:Y:S01]  /*db40*/  HMMA.16816.F32.BF16 R80, R128, R82, R112 ;  /* 0x000000528050723c */ /* 0x000fe20000041870 */
[----:B------:R-:W5:Y:S01]  /*db50*/  LDSM.16.MT88.4 R112, [R202+0x1f800] ;  /* 0x01f80000ca70783b */ /* 0x000f620000004200 */
[----:B------:R-:W-:Y:S01]  /*db60*/  FADD.FTZ R2, R195, R2 ;  /* 0x00000002c3027221 */ /* 0x000fe20000010000 */
[----:B------:R-:W-:-:S03]  /*db70*/  FADD.FTZ R0, R190, R0 ;  /* 0x00000000be007221 */ /* 0x000fc60000010000 */
[----:B------:R-:W-:Y:S01]  /*db80*/  FADD.FTZ R2, R194, R2 ;  /* 0x00000002c2027221 */ /* 0x000fe20000010000 */
[----:B------:R-:W-:-:S03]  /*db90*/  FADD.FTZ R0, R189, R0 ;  /* 0x00000000bd007221 */ /* 0x000fc60000010000 */
[----:B------:R-:W-:Y:S01]  /*dba0*/  FADD.FTZ R2, R193, R2 ;  /* 0x00000002c1027221 */ /* 0x000fe20000010000 */
[----:B------:R-:W-:-:S03]  /*dbb0*/  FADD.FTZ R0, R188, R0 ;  /* 0x00000000bc007221 */ /* 0x000fc60000010000 */
[----:B------:R-:W-:Y:S01]  /*dbc0*/  FADD.FTZ R244, R192, R2 ;  /* 0x00000002c0f47221 */ /* 0x000fe20000010000 */
[----:B------:R-:W-:-:S04]  /*dbd0*/  FADD.FTZ R245, R3, R0 ;  /* 0x0000000003f57221 */ /* 0x000fc80000010000 */
[----:B------:R3:W-:Y:S04]  /*dbe0*/  STL [R1+0x1c], R244 ;  /* 0x00001cf401007387 */ /* 0x0007e80000100800 */
[----:B------:R3:W-:Y:S01]  /*dbf0*/  STL [R1+0x38], R245 ;  /* 0x000038f501007387 */ /* 0x0007e20000100800 */
[C---:B-1----:R-:W-:Y:S06]  /*dc00*/  HMMA.16816.F32.BF16 R84, R128.reuse, R88, R116 ;  /* 0x000000588054723c */ /* 0x042fec0000041874 */
[C---:B--2---:R-:W-:Y:S06]  /*dc10*/  HMMA.16816.F32.BF16 R148, R128.reuse, R160, R148 ;  /* 0x000000a08094723c */ /* 0x044fec0000041894 */
        /* <DEDUP_REMOVED lines=13> */
[----:B---3--:R-:W-:-:S02]  /*dcf0*/  MOV R132, R246 ;  /* 0x000000f600847202 */ /* 0x008fc40000000f00 */
[----:B----4-:R-:W-:Y:S01]  /*dd00*/  MOV R3, R247 ;  /* 0x000000f700037202 */ /* 0x010fe20000000f00 */
[----:B------:R-:W-:-:S05]  /*dd10*/  NOP ;  /* 0x0000000000007918 */ /* 0x000fca0000000000 */
        /* <DEDUP_REMOVED lines=194> */
[----:B------:R-:W5:Y:S01]  /*e940*/  LDSM.16.M88.4 R4, [R207+0x8000] ;  /* 0x00800000cf04783b */ /* 0x000f620000000200 */
        /* <DEDUP_REMOVED lines=12> */
[C---:B-----5:R-:W-:Y:S01]  /*ea10*/  HMMA.16816.F32.BF16 R12, R4.reuse, R196, R172 ;  /* 0x000000c4040c723c */ /* 0x060fe200000418ac */
[----:B------:R-:W4:Y:S05]  /*ea20*/  LDSM.16.M88.4 R172, [R218] ;  /* 0x00000000daac783b */ /* 0x000f2a0000000200 */
[C---:B------:R-:W-:Y:S06]  /*ea30*/  HMMA.16816.F32.BF16 R196, R4.reuse, R198, R236 ;  /* 0x000000c604c4723c */ /* 0x040fec00000418ec */
[C---:B-1----:R-:W-:Y:S01]  /*ea40*/  HMMA.16816.F32.BF16 R176, R4.reuse, R28, R168 ;  /* 0x0000001c04b0723c */ /* 0x042fe200000418a8 */
[----:B------:R-:W1:Y:S05]  /*ea50*/  LDSM.16.M88.4 R168, [R217] ;  /* 0x00000000d9a8783b */ /* 0x000e6a0000000200 */
[C---:B------:R-:W-:Y:S01]  /*ea60*/  HMMA.16816.F32.BF16 R132, R4.reuse, R30, R24 ;  /* 0x0000001e0484723c */ /* 0x040fe20000041818 */
[----:B------:R-:W5:Y:S05]  /*ea70*/  LDSM.16.M88.4 R24, [R216] ;  /* 0x00000000d818783b */ /* 0x000f6a0000000200 */
        /* <DEDUP_REMOVED lines=16> */
[C---:B-----5:R-:W-:Y:S06]  /*eb80*/  HMMA.16816.F32.BF16 R168, R8.reuse, R24, R32 ;  /* 0x0000001808a8723c */ /* 0x060fec0000041820 */
[----:B------:R-:W-:Y:S01]  /*eb90*/  HMMA.16816.F32.BF16 R32, R8, R26, R28 ;  /* 0x0000001a0820723c */ /* 0x000fe2000004181c */
[----:B------:R-:W4:Y:S05]  /*eba0*/  LDSM.16.M88.4 R8, [R209+0x8000] ;  /* 0x00800000d108783b */ /* 0x000f2a0000000200 */
[C---:B--2---:R-:W-:Y:S01]  /*ebb0*/  HMMA.16816.F32.BF16 R28, R4.reuse, R20, R16 ;  /* 0x00000014041c723c */ /* 0x044fe20000041810 */
[----:B------:R-:W2:Y:S05]  /*ebc0*/  LDSM.16.M88.4 R16, [R205+0x4000] ;  /* 0x00400000cd10783b */ /* 0x000eaa0000000200 */
[C---:B------:R-:W-:Y:S01]  /*ebd0*/  HMMA.16816.F32.BF16 R12, R4.reuse, R22, R12 ;  /* 0x00000016040c723c */ /* 0x040fe2000004180c */
[----:B------:R-:W5:Y:S05]  /*ebe0*/  LDSM.16.M88.4 R20, [R206+0x15800] ;  /* 0x01580000ce14783b */ /* 0x000f6a0000000200 */
        /* <DEDUP_REMOVED lines=8> */
[C---:B-----5:R-:W-:Y:S06]  /*ec70*/  HMMA.16816.F32.BF16 R172, R4.reuse, R20, R168 ;  /* 0x0000001404ac723c */ /* 0x060fec00000418a8 */
        /* <DEDUP_REMOVED lines=44> */
[----:B------:R-:W5:Y:S05]  /*ef40*/  LDSM.16.M88.4 R24, [R205+0x7000] ;  /* 0x00700000cd18783b */ /* 0x000f6a0000000200 */
        /* <DEDUP_REMOVED lines=8> */
[----:B------:R-:W-:-:S04]  /*efd0*/  VIADD R4, R0, 0x1 ;  /* 0x0000000100047836 */ /* 0x000fc80000000000 */
[----:B------:R-:W-:Y:S02]  /*efe0*/  IMAD.IADD R6, R230, 0x1, -R4 ;  /* 0x00000001e6067824 */ /* 0x000fe400078e0a04 */
[----:B------:R-:W-:Y:S01]  /*eff0*/  FMUL.FTZ R32, R32, UR31 ;  /* 0x0000001f20207c20 */ /* 0x000fe20008410000 */
[----:B------:R-:W-:Y:S01]  /*f000*/  FMUL.FTZ R5, R33, UR31 ;  /* 0x0000001f21057c20 */ /* 0x000fe20008410000 */
[----:B------:R-:W-:Y:S01]  /*f010*/  HMMA.16816.F32.BF16 R168, R8, R14, R168 ;  /* 0x0000000e08a8723c */ /* 0x000fe200000418a8 */
[----:B------:R-:W-:Y:S01]  /*f020*/  FMUL.FTZ R34, R34, UR31 ;  /* 0x0000001f22227c20 */ /* 0x000fe20008410000 */
[----:B------:R-:W-:Y:S01]  /*f030*/  BAR.SYNC.DEFER_BLOCKING 0x0 ;  /* 0x0000000000007b1d */ /* 0x000fe20000010000 */
[----:B------:R-:W-:-:S03]  /*f040*/  ISETP.GE.AND P0, PT, R4, R233, PT ;  /* 0x000000e90400720c */ /* 0x000fc60003f06270 */
[C---:B-----5:R-:W-:Y:S01]  /*f050*/  HMMA.16816.F32.BF16 R12, R8.reuse, R24, R20 ;  /* 0x00000018080c723c */ /* 0x060fe20000041814 */
        /* <DEDUP_REMOVED lines=15> */
[----:B------:R2:W-:Y:S01]  /*f150*/  MUFU.TANH R11, R8 ;  /* 0x00000008000b7308 */ /* 0x0005e20000002400 */
[----:B------:R-:W-:Y:S02]  /*f160*/  I2FP.F32.S32 R3, R5 ;  /* 0x0000000500037245 */ /* 0x000fe40000201400 */
[----:B------:R-:W-:Y:S01]  /*f170*/  I2FP.F32.S32 R2, R2 ;  /* 0x0000000200027245 */ /* 0x000fe20000201400 */
[----:B-1----:R-:W-:-:S02]  /*f180*/  FFMA.FTZ R6, R6, -UR21, R32 ;  /* 0x8000001506067c23 */ /* 0x002fc40008010020 */
[----:B---3--:R-:W-:Y:S01]  /*f190*/  FFMA.FTZ R7, R3, -UR21, R7 ;  /* 0x8000001503077c23 */ /* 0x008fe20008010007 */
[----:B------:R-:W-:Y:S02]  /*f1a0*/  VIADD R3, R0, 0x9 ;  /* 0x0000000900037836 */ /* 0x000fe40000000000 */
[----:B------:R-:W-:Y:S01]  /*f1b0*/  FFMA.FTZ R5, R2, -UR21, R20 ;  /* 0x8000001502057c23 */ /* 0x000fe20008010014 */
[----:B------:R-:W-:Y:S01]  /*f1c0*/  VIADD R2, R0, 0x8 ;  /* 0x0000000800027836 */ /* 0x000fe20000000000 */
[----:B------:R-:W-:Y:S01]  /*f1d0*/  FSEL R22, R6, -INF , !P6 ;  /* 0xff80000006167808 */ /* 0x000fe20007000000 */
[----:B------:R-:W-:Y:S01]  /*f1e0*/  IMAD.IADD R6, R231, 0x1, -R4 ;  /* 0x00000001e7067824 */ /* 0x000fe200078e0a04 */
[----:B------:R-:W-:Y:S02]  /*f1f0*/  ISETP.GE.AND P6, PT, R4, R232, PT ;  /* 0x000000e80400720c */ /* 0x000fe40003fc6270 */
[----:B------:R-:W-:Y:S01]  /*f200*/  FSEL R24, R7, -INF , !P1 ;  /* 0xff80000007187808 */ /* 0x000fe20004800000 */
[----:B------:R-:W-:Y:S01]  /*f210*/  FMUL.FTZ R7, R177, UR31 ;  /* 0x0000001fb1077c20 */ /* 0x000fe20008410000 */
[----:B------:R-:W-:Y:S01]  /*f220*/  FSEL R25, R5, -INF , !P0 ;  /* 0xff80000005197808 */ /* 0x000fe20004000000 */
[----:B--2---:R-:W-:Y:S01]  /*f230*/  FMUL.FTZ R8, R176, UR31 ;  /* 0x0000001fb0087c20 */ /* 0x004fe20008410000 */
[----:B------:R-:W-:Y:S01]  /*f240*/  ISETP.LT.OR P6, PT, R4, R228, P6 ;  /* 0x000000e40400720c */ /* 0x000fe200037c1670 */
[----:B------:R-:W-:Y:S01]  /*f250*/  FMUL.FTZ R4, R178, UR31 ;  /* 0x0000001fb2047c20 */ /* 0x000fe20008410000 */
[----:B------:R-:W-:Y:S01]  /*f260*/  ISETP.GE.AND P1, PT, R2, R233, PT ;  /* 0x000000e90200720c */ /* 0x000fe20003f26270 */
[----:B------:R-:W-:Y:S01]  /*f270*/  IMAD.IADD R5, R230, 0x1, -R2 ;  /* 0x00000001e6057824 */ /* 0x000fe200078e0a02 */
[C---:B------:R-:W-:Y:S01]  /*f280*/  ISETP.GE.AND P0, PT, R2.reuse, R232, PT ;  /* 0x000000e80200720c */ /* 0x040fe20003f06270 */
[----:B------:R1:W-:Y:S01]  /*f290*/  MUFU.TANH R9, R4 ;  /* 0x0000000400097308 */ /* 0x0003e20000002400 */
[----:B------:R-:W-:-:S02]  /*f2a0*/  ISETP.LT.OR P1, PT, R2, R229, P1 ;  /* 0x000000e50200720c */ /* 0x000fc40000f21670 */
[----:B------:R-:W-:Y:S01]  /*f2b0*/  ISETP.LT.OR P0, PT, R2, R228, P0 ;  /* 0x000000e40200720c */ /* 0x000fe20000701670 */
[----:B------:R-:W-:Y:S01]  /*f2c0*/  IMAD.IADD R2, R231, 0x1, -R2 ;  /* 0x00000001e7027824 */ /* 0x000fe200078e0a02 */
[----:B------:R-:W-:-:S03]  /*f2d0*/  IABS R5, R5 ;  /* 0x0000000500057213 */ /* 0x000fc60000000000 */
[----:B------:R2:W3:Y:S01]  /*f2e0*/  MUFU.TANH R10, R8 ;  /* 0x00000008000a7308 */ /* 0x0004e20000002400 */
[----:B------:R-:W-:Y:S01]  /*f2f0*/  I2FP.F32.S32 R5, R5 ;  /* 0x0000000500057245 */ /* 0x000fe20000201400 */
[----:B-1----:R-:W-:Y:S01]  /*f300*/  IMAD.IADD R4, R230, 0x1, -R3 ;  /* 0x00000001e6047824 */ /* 0x002fe200078e0a03 */
[----:B--2---:R-:W-:-:S03]  /*f310*/  IABS R8, R6 ;  /* 0x0000000600087213 */ /* 0x004fc60000000000 */
[----:B---3--:R-:W-:Y:S02]  /*f320*/  FFMA.FTZ R5, R5, -UR21, R10 ;  /* 0x8000001505057c23 */ /* 0x008fe4000801000a */
[----:B------:R1:W2:Y:S03]  /*f330*/  MUFU.TANH R6, R7 ;  /* 0x0000000700067308 */ /* 0x0002a60000002400 */
[----:B------:R-:W-:Y:S01]  /*f340*/  FSEL R20, R5, -INF , !P1 ;  /* 0xff80000005147808 */ /* 0x000fe20004800000 */
[----:B------:R-:W-:Y:S01]  /*f350*/  IMAD.IADD R5, R231, 0x1, -R3 ;  /* 0x00000001e7057824 */ /* 0x000fe200078e0a03 */
[----:B------:R-:W-:-:S04]  /*f360*/  ISETP.GE.AND P1, PT, R3, R232, PT ;  /* 0x000000e80300720c */ /* 0x000fc80003f26270 */
[----:B------:R-:W-:Y:S02]  /*f370*/  ISETP.LT.OR P1, PT, R3, R228, P1 ;  /* 0x000000e40300720c */ /* 0x000fe40000f21670 */
[----:B------:R-:W-:Y:S02]  /*f380*/  IABS R5, R5 ;  /* 0x0000000500057213 */ /* 0x000fe40000000000 */
[----:B-1----:R-:W-:Y:S02]  /*f390*/  IABS R7, R2 ;  /* 0x0000000200077213 */ /* 0x002fe40000000000 */
[----:B------:R-:W-:Y:S01]  /*f3a0*/  IABS R2, R4 ;  /* 0x0000000400027213 */ /* 0x000fe20000000000 */
[----:B------:R-:W-:Y:S01]  /*f3b0*/  IMAD.MOV.U32 R4, RZ, RZ, R8 ;  /* 0x000000ffff047224 */ /* 0x000fe200078e0008 */
[----:B------:R-:W-:Y:S01]  /*f3c0*/  I2FP.F32.S32 R7, R7 ;  /* 0x0000000700077245 */ /* 0x000fe20000201400 */
[----:B------:R-:W-:Y:S01]  /*f3d0*/  FMUL.FTZ R8, R179, UR31 ;  /* 0x0000001fb3087c20 */ /* 0x000fe20008410000 */
[----:B------:R-:W-:-:S02]  /*f3e0*/  I2FP.F32.S32 R2, R2 ;  /* 0x0000000200027245 */ /* 0x000fc40000201400 */
[----:B------:R-:W-:Y:S01]  /*f3f0*/  I2FP.F32.S32 R4, R4 ;  /* 0x0000000400047245 */ /* 0x000fe20000201400 */
[----:B------:R-:W-:Y:S01]  /*f400*/  FFMA.FTZ R7, R7, -UR21, R9 ;  /* 0x8000001507077c23 */ /* 0x000fe20008010009 */
[----:B------:R1:W-:Y:S01]  /*f410*/  MUFU.TANH R16, R8 ;  /* 0x0000000800107308 */ /* 0x0003e20000002400 */
[----:B--2---:R-:W-:Y:S01]  /*f420*/  FFMA.FTZ R6, R2, -UR21, R6 ;  /* 0x8000001502067c23 */ /* 0x004fe20008010006 */
[----:B------:R-:W-:Y:S02]  /*f430*/  VIADD R2, R0, 0x10 ;  /* 0x0000001000027836 */ /* 0x000fe40000000000 */
[----:B------:R-:W-:Y:S01]  /*f440*/  FFMA.FTZ R4, R4, -UR21, R11 ;  /* 0x8000001504047c23 */ /* 0x000fe2000801000b */
[----:B------:R-:W-:Y:S01]  /*f450*/  FSEL R21, R7, -INF , !P0 ;  /* 0xff80000007157808 */ /* 0x000fe20004000000 */
[----:B------:R-:W-:Y:S01]  /*f460*/  FMUL.FTZ R7, R181, UR31 ;  /* 0x0000001fb5077c20 */ /* 0x000fe20008410000 */
[----:B------:R-:W-:Y:S01]  /*f470*/  FMUL.FTZ R9, R183, UR31 ;  /* 0x0000001fb7097c20 */ /* 0x000fe20008410000 */
[----:B------:R-:W-:-:S02]  /*f480*/  ISETP.GE.AND P0, PT, R2, R233, PT ;  /* 0x000000e90200720c */ /* 0x000fc40003f06270 */
[----:B------:R-:W-:Y:S01]  /*f490*/  FSEL R23, R4, -INF , !P6 ;  /* 0xff80000004177808 */ /* 0x000fe20007000000 */
[----:B------:R-:W-:Y:S01]  /*f4a0*/  VIADD R4, R0, 0x11 ;  /* 0x0000001100047836 */ /* 0x000fe20000000000 */
[C---:B------:R-:W-:Y:S02]  /*f4b0*/  ISETP.GE.AND P6, PT, R3.reuse, R233, PT ;  /* 0x000000e90300720c */ /* 0x040fe40003fc6270 */
[-C--:B------:R-:W-:Y:S02]  /*f4c0*/  ISETP.LT.OR P0, PT, R2, R229.reuse, P0 ;  /* 0x000000e50200720c */ /* 0x080fe40000701670 */
[----:B------:R-:W-:Y:S01]  /*f4d0*/  ISETP.LT.OR P6, PT, R3, R229, P6 ;  /* 0x000000e50300720c */ /* 0x000fe200037c1670 */
[----:B------:R-:W-:Y:S02]  /*f4e0*/  IMAD.IADD R3, R230, 0x1, -R4 ;  /* 0x00000001e6037824 */ /* 0x000fe400078e0a04 */
[----:B-1----:R-:W-:Y:S01]  /*f4f0*/  FMUL.FTZ R8, R180, UR31 ;  /* 0x0000001fb4087c20 */ /* 0x002fe20008410000 */
[----:B------:R-:W-:Y:S01]  /*f500*/  FSEL R18, R6, -INF , !P6 ;  /* 0xff80000006127808 */ /* 0x000fe20007000000 */
[--C-:B------:R-:W-:Y:S01]  /*f510*/  IMAD.IADD R6, R230, 0x1, -R2.reuse ;  /* 0x00000001e6067824 */ /* 0x100fe200078e0a02 */
[C---:B------:R-:W-:Y:S01]  /*f520*/  ISETP.GE.AND P6, PT, R2.reuse, R232, PT ;  /* 0x000000e80200720c */ /* 0x040fe20003fc6270 */
[----:B------:R1:W-:Y:S03]  /*f530*/  MUFU.TANH R11, R8 ;  /* 0x00000008000b7308 */ /* 0x0003e60000002400 */
[----:B------:R-:W-:Y:S01]  /*f540*/  ISETP.LT.OR P6, PT, R2, R228, P6 ;  /* 0x000000e40200720c */ /* 0x000fe200037c1670 */
[----:B------:R-:W-:Y:S01]  /*f550*/  IMAD.IADD R2, R231, 0x1, -R2 ;  /* 0x00000001e7027824 */ /* 0x000fe200078e0a02 */
[----:B------:R-:W-:Y:S01]  /*f560*/  IABS R6, R6 ;  /* 0x0000000600067213 */ /* 0x000fe20000000000 */
[----:B-1----:R-:W-:-:S04]  /*f570*/  FMUL.FTZ R8, R182, UR31 ;  /* 0x0000001fb6087c20 */ /* 0x002fc80008410000 */
[----:B------:R-:W1:Y:S08]  /*f580*/  MUFU.TANH R10, R8 ;  /* 0x00000008000a7308 */ /* 0x000e700000002400 */
[----:B------:R2:W3:Y:S02]  /*f590*/  MUFU.TANH R8, R7 ;  /* 0x0000000700087308 */ /* 0x0004e40000002400 */
[----:B--2---:R-:W-:-:S02]  /*f5a0*/  IABS R7, R2 ;  /* 0x0000000200077213 */ /* 0x004fc40000000000 */
[----:B------:R-:W-:Y:S01]  /*f5b0*/  IABS R2, R3 ;  /* 0x0000000300027213 */ /* 0x000fe20000000000 */
[----:B------:R-:W-:Y:S01]  /*f5c0*/  IMAD.MOV.U32 R3, RZ, RZ, R5 ;  /* 0x000000ffff037224 */ /* 0x000fe200078e0005 */
[----:B------:R-:W-:Y:S01]  /*f5d0*/  I2FP.F32.S32 R7, R7 ;  /* 0x0000000700077245 */ /* 0x000fe20000201400 */
[----:B------:R-:W-:Y:S01]  /*f5e0*/  IMAD.MOV.U32 R5, RZ, RZ, R6 ;  /* 0x000000ffff057224 */ /* 0x000fe200078e0006 */
[----:B------:R-:W-:Y:S02]  /*f5f0*/  I2FP.F32.S32 R2, R2 ;  /* 0x0000000200027245 */ /* 0x000fe40000201400 */
[----:B------:R-:W-:Y:S01]  /*f600*/  I2FP.F32.S32 R3, R3 ;  /* 0x0000000300037245 */ /* 0x000fe20000201400 */
[----:B-1----:R-:W-:Y:S01]  /*f610*/  FFMA.FTZ R7, R7, -UR21, R10 ;  /* 0x8000001507077c23 */ /* 0x002fe2000801000a */
[----:B------:R-:W-:Y:S01]  /*f620*/  I2FP.F32.S32 R5, R5 ;  /* 0x0000000500057245 */ /* 0x000fe20000201400 */
[----:B---3--:R-:W-:Y:S01]  /*f630*/  FFMA.FTZ R6, R2, -UR21, R8 ;  /* 0x8000001502067c23 */ /* 0x008fe20008010008 */
[----:B------:R-:W-:-:S02]  /*f640*/  VIADD R2, R0, 0x18 ;  /* 0x0000001800027836 */ /* 0x000fc40000000000 */
[----:B------:R-:W-:Y:S01]  /*f650*/  FFMA.FTZ R3, R3, -UR21, R16 ;  /* 0x8000001503037c23 */ /* 0x000fe20008010010 */
[----:B------:R-:W-:Y:S01]  /*f660*/  FSEL R241, R7, -INF , !P6 ;  /* 0xff80000007f17808 */ /* 0x000fe20007000000 */
[----:B------:R-:W-:Y:S01]  /*f670*/  FFMA.FTZ R5, R5, -UR21, R11 ;  /* 0x8000001505057c23 */ /* 0x000fe2000801000b */
[----:B------:R-:W-:Y:S01]  /*f680*/  FMUL.FTZ R8, R168, UR31 ;  /* 0x0000001fa8087c20 */ /* 0x000fe20008410000 */
[-C--:B------:R-:W-:Y:S01]  /*f690*/  ISETP.GE.AND P6, PT, R2, R233.reuse, PT ;  /* 0x000000e90200720c */ /* 0x080fe20003fc6270 */
[----:B------:R-:W-:Y:S01]  /*f6a0*/  MUFU.TANH R11, R9 ;  /* 0x00000009000b7308 */ /* 0x000fe20000002400 */
[----:B------:R-:W-:Y:S01]  /*f6b0*/  FSEL R19, R3, -INF , !P1 ;  /* 0xff80000003137808 */ /* 0x000fe20004800000 */
[----:B------:R-:W-:Y:S01]  /*f6c0*/  VIADD R3, R0, 0x19 ;  /* 0x0000001900037836 */ /* 0x000fe20000000000 */
[C---:B------:R-:W-:Y:S01]  /*f6d0*/  ISETP.GE.AND P1, PT, R4.reuse, R233, PT ;  /* 0x000000e90400720c */ /* 0x040fe20003f26270 */
[----:B------:R-:W-:Y:S01]  /*f6e0*/  FMUL.FTZ R7, R169, UR31 ;  /* 0x0000001fa9077c20 */ /* 0x000fe20008410000 */
[----:B------:R-:W-:Y:S01]  /*f6f0*/  FSEL R35, R5, -INF , !P0 ;  /* 0xff80000005237808 */ /* 0x000fe20004000000 */
[----:B------:R-:W-:Y:S01]  /*f700*/  IMAD.IADD R5, R231, 0x1, -R4 ;  /* 0x00000001e7057824 */ /* 0x000fe200078e0a04 */
[C---:B------:R-:W-:Y:S01]  /*f710*/  ISETP.LT.OR P1, PT, R4.reuse, R229, P1 ;  /* 0x000000e50400720c */ /* 0x040fe20000f21670 */
[----:B------:R-:W1:Y:S01]  /*f720*/  MUFU.TANH R10, R8 ;  /* 0x00000008000a7308 */ /* 0x000e620000002400 */
[----:B------:R-:W-:-:S02]  /*f730*/  ISETP.GE.AND P0, PT, R4, R232, PT ;  /* 0x000000e80400720c */ /* 0x000fc40003f06270 */
[----:B------:R-:W-:Y:S01]  /*f740*/  FSEL R34, R6, -INF , !P1 ;  /* 0xff80000006227808 */ /* 0x000fe20004800000 */
[--C-:B------:R-:W-:Y:S01]  /*f750*/  IMAD.IADD R6, R230, 0x1, -R2.reuse ;  /* 0x00000001e6067824 */ /* 0x100fe200078e0a02 */
[----:B------:R-:W-:Y:S01]  /*f760*/  ISETP.LT.OR P0, PT, R4, R228, P0 ;  /* 0x000000e40400720c */ /* 0x000fe20000701670 */
[----:B------:R-:W-:Y:S01]  /*f770*/  FMUL.FTZ R4, R170, UR31 ;  /* 0x0000001faa047c20 */ /* 0x000fe20008410000 */
[C---:B------:R-:W-:Y:S01]  /*f780*/  ISETP.GE.AND P1, PT, R2.reuse, R232, PT ;  /* 0x000000e80200720c */ /* 0x040fe20003f26270 */
[----:B------:R2:W-:Y:S01]  /*f790*/  MUFU.TANH R8, R7 ;  /* 0x0000000700087308 */ /* 0x0005e20000002400 */
[C---:B------:R-:W-:Y:S02]  /*f7a0*/  ISETP.LT.OR P6, PT, R2.reuse, R229, P6 ;  /* 0x000000e50200720c */ /* 0x040fe400037c1670 */
[----:B------:R-:W-:Y:S01]  /*f7b0*/  ISETP.LT.OR P1, PT, R2, R228, P1 ;  /* 0x000000e40200720c */ /* 0x000fe20000f21670 */
[----:B------:R-:W-:Y:S01]  /*f7c0*/  IMAD.IADD R2, R231, 0x1, -R2 ;  /* 0x00000001e7027824 */ /* 0x000fe200078e0a02 */
[----:B------:R-:W-:-:S02]  /*f7d0*/  IABS R16, R5 ;  /* 0x0000000500107213 */ /* 0x000fc40000000000 */
[----:B------:R-:W-:Y:S01]  /*f7e0*/  IABS R5, R6 ;  /* 0x0000000600057213 */ /* 0x000fe20000000000 */
[----:B------:R3:W4:Y:S01]  /*f7f0*/  MUFU.TANH R9, R4 ;  /* 0x0000000400097308 */ /* 0x0007220000002400 */
[----:B------:R-:W-:Y:S02]  /*f800*/  FMUL.FTZ R6, R171, UR31 ;  /* 0x0000001fab067c20 */ /* 0x000fe40008410000 */
[----:B------:R-:W-:-:S05]  /*f810*/  I2FP.F32.S32 R5, R5 ;  /* 0x0000000500057245 */ /* 0x000fca0000201400 */
[----:B-1----:R-:W-:Y:S01]  /*f820*/  FFMA.FTZ R5, R5, -UR21, R10 ;  /* 0x8000001505057c23 */ /* 0x002fe2000801000a */
[----:B--2---:R-:W-:-:S04]  /*f830*/  IABS R7, R2 ;  /* 0x0000000200077213 */ /* 0x004fc80000000000 */
[----:B------:R-:W-:Y:S02]  /*f840*/  I2FP.F32.S32 R7, R7 ;  /* 0x0000000700077245 */ /* 0x000fe40000201400 */
[----:B------:R-:W-:Y:S01]  /*f850*/  FSEL R33, R5, -INF , !P6 ;  /* 0xff80000005217808 */ /* 0x000fe20007000000 */
[----:B------:R-:W-:Y:S01]  /*f860*/  VIADD R5, R0, 0x21 ;  /* 0x0000002100057836 */ /* 0x000fe20000000000 */
[----:B------:R-:W-:Y:S01]  /*f870*/  ISETP.GE.AND P6, PT, R3, R232, PT ;  /* 0x000000e80300720c */ /* 0x000fe20003fc6270 */
[----:B---3--:R-:W-:Y:S02]  /*f880*/  IMAD.IADD R4, R230, 0x1, -R3 ;  /* 0x00000001e6047824 */ /* 0x008fe400078e0a03 */
[----:B----4-:R-:W-:Y:S01]  /*f890*/  FFMA.FTZ R7, R7, -UR21, R9 ;  /* 0x8000001507077c23 */ /* 0x010fe20008010009 */
[----:B------:R-:W-:Y:S01]  /*f8a0*/  FMUL.FTZ R9, R15, UR31 ;  /* 0x0000001f0f097c20 */ /* 0x000fe20008410000 */
[----:B------:R-:W-:Y:S02]  /*f8b0*/  ISETP.LT.OR P6, PT, R3, R228, P6 ;  /* 0x000000e40300720c */ /* 0x000fe400037c1670 */
[----:B------:R-:W-:Y:S01]  /*f8c0*/  IABS R2, R4 ;  /* 0x0000000400027213 */ /* 0x000fe20000000000 */
[----:B------:R-:W-:Y:S01]  /*f8d0*/  IMAD.MOV.U32 R4, RZ, RZ, R16 ;  /* 0x000000ffff047224 */ /* 0x000fe200078e0010 */
[----:B------:R-:W-:Y:S01]  /*f8e0*/  FSEL R240, R7, -INF , !P1 ;  /* 0xff80000007f07808 */ /* 0x000fe20004800000 */
[----:B------:R1:W-:Y:S01]  /*f8f0*/  MUFU.TANH R16, R6 ;  /* 0x0000000600107308 */ /* 0x0003e20000002400 */
[----:B------:R-:W-:Y:S01]  /*f900*/  I2FP.F32.S32 R2, R2 ;  /* 0x0000000200027245 */ /* 0x000fe20000201400 */
[----:B------:R-:W-:Y:S01]  /*f910*/  FMUL.FTZ R7, R13, UR31 ;  /* 0x0000001f0d077c20 */ /* 0x000fe20008410000 */
[----:B------:R-:W-:-:S05]  /*f920*/  I2FP.F32.S32 R4, R4 ;  /* 0x0000000400047245 */ /* 0x000fca0000201400 */
[----:B------:R-:W-:-:S05]  /*f930*/  FFMA.FTZ R4, R4, -UR21, R11 ;  /* 0x8000001504047c23 */ /* 0x000fca000801000b */
[----:B------:R-:W-:Y:S01]  /*f940*/  FSEL R235, R4, -INF , !P0 ;  /* 0xff80000004eb7808 */ /* 0x000fe20004000000 */
[----:B------:R-:W-:Y:S01]  /*f950*/  IMAD.IADD R4, R231, 0x1, -R3 ;  /* 0x00000001e7047824 */ /* 0x000fe200078e0a03 */
[C---:B------:R-:W-:Y:S01]  /*f960*/  ISETP.GE.AND P0, PT, R3.reuse, R233, PT ;  /* 0x000000e90300720c */ /* 0x040fe20003f06270 */
[----:B-1----:R-:W-:Y:S01]  /*f970*/  FFMA.FTZ R6, R2, -UR21, R8 ;  /* 0x8000001502067c23 */ /* 0x002fe20008010008 */
[----:B------:R-:W-:Y:S02]  /*f980*/  VIADD R2, R0, 0x20 ;  /* 0x0000002000027836 */ /* 0x000fe40000000000 */
[----:B------:R-:W-:Y:S01]  /*f990*/  ISETP.LT.OR P0, PT, R3, R229, P0 ;  /* 0x000000e50300720c */ /* 0x000fe20000701670 */
[----:B------:R-:W-:Y:S01]  /*f9a0*/  FMUL.FTZ R8, R12, UR31 ;  /* 0x0000001f0c087c20 */ /* 0x000fe20008410000 */
[----:B------:R-:W-:Y:S01]  /*f9b0*/  IMAD.IADD R3, R230, 0x1, -R5 ;  /* 0x00000001e6037824 */ /* 0x000fe200078e0a05 */
[----:B------:R-:W-:Y:S02]  /*f9c0*/  IABS R4, R4 ;  /* 0x0000000400047213 */ /* 0x000fe40000000000 */
[----:B------:R-:W-:Y:S01]  /*f9d0*/  FSEL R32, R6, -INF , !P0 ;  /* 0xff80000006207808 */ /* 0x000fe20004000000 */
[----:B------:R1:W-:Y:S01]  /*f9e0*/  MUFU.TANH R11, R8 ;  /* 0x00000008000b7308 */ /* 0x0003e20000002400 */
[----:B------:R-:W-:Y:S01]  /*f9f0*/  ISETP.GE.AND P1, PT, R2, R233, PT ;  /* 0x000000e90200720c */ /* 0x000fe20003f26270 */
[----:B------:R-:W-:Y:S01]  /*fa00*/  IMAD.IADD R6, R230, 0x1, -R2 ;  /* 0x00000001e6067824 */ /* 0x000fe200078e0a02 */
[----:B------:R-:W-:-:S02]  /*fa10*/  ISETP.GE.AND P0, PT, R2, R232, PT ;  /* 0x000000e80200720c */ /* 0x000fc40003f06270 */
[C---:B------:R-:W-:Y:S02]  /*fa20*/  ISETP.LT.OR P1, PT, R2.reuse, R229, P1 ;  /* 0x000000e50200720c */ /* 0x040fe40000f21670 */
        /* <DEDUP_REMOVED lines=24> */
[----:B------:R-:W-:Y:S01]  /*fbb0*/  FMUL.FTZ R3, R28, UR31 ;  /* 0x0000001f1c037c20 */ /* 0x000fe20008410000 */
[C---:B------:R-:W-:Y:S02]  /*fbc0*/  ISETP.GE.AND P6, PT, R5.reuse, R233, PT ;  /* 0x000000e90500720c */ /* 0x040fe40003fc6270 */
[----:B------:R-:W-:Y:S01]  /*fbd0*/  FSEL R178, R4, -INF , !P1 ;  /* 0xff80000004b27808 */ /* 0x000fe20004800000 */
[----:B------:R-:W-:Y:S01]  /*fbe0*/  VIADD R4, R0, 0x29 ;  /* 0x0000002900047836 */ /* 0x000fe20000000000 */
[C---:B------:R-:W-:Y:S01]  /*fbf0*/  ISETP.LT.OR P6, PT, R5.reuse, R229, P6 ;  /* 0x000000e50500720c */ /* 0x040fe200037c1670 */
[----:B------:R1:W2:Y:S01]  /*fc00*/  MUFU.TANH R10, R3 ;  /* 0x00000003000a7308 */ /* 0x0002a20000002400 */
[----:B------:R-:W-:-:S02]  /*fc10*/  ISETP.GE.AND P1, PT, R5, R232, PT ;  /* 0x000000e80500720c */ /* 0x000fc40003f26270 */
[----:B------:R-:W-:Y:S01]  /*fc20*/  FSEL R252, R6, -INF , !P6 ;  /* 0xff80000006fc7808 */ /* 0x000fe20007000000 */
[--C-:B------:R-:W-:Y:S01]  /*fc30*/  IMAD.IADD R6, R230, 0x1, -R2.reuse ;  /* 0x00000001e6067824 */ /* 0x100fe200078e0a02 */
[C---:B------:R-:W-:Y:S02]  /*fc40*/  ISETP.GE.AND P6, PT, R2.reuse, R232, PT ;  /* 0x000000e80200720c */ /* 0x040fe40003fc6270 */
[-C--:B------:R-:W-:Y:S01]  /*fc50*/  ISETP.LT.OR P1, PT, R5, R228.reuse, P1 ;  /* 0x000000e40500720c */ /* 0x080fe20000f21670 */
[C---:B------:R-:W-:Y:S01]  /*fc60*/  IMAD.IADD R5, R231.reuse, 0x1, -R5 ;  /* 0x00000001e7057824 */ /* 0x040fe200078e0a05 */
[C---:B------:R-:W-:Y:S01]  /*fc70*/  ISETP.LT.OR P0, PT, R2.reuse, R229, P0 ;  /* 0x000000e50200720c */ /* 0x040fe20000701670 */
[----:B------:R3:W-:Y:S01]  /*fc80*/  MUFU.TANH R8, R7 ;  /* 0x0000000700087308 */ /* 0x0007e20000002400 */
[----:B------:R-:W-:Y:S01]  /*fc90*/  ISETP.LT.OR P6, PT, R2, R228, P6 ;  /* 0x000000e40200720c */ /* 0x000fe200037c1670 */
[----:B------:R-:W-:Y:S01]  /*fca0*/  IMAD.IADD R2, R231, 0x1, -R2 ;  /* 0x00000001e7027824 */ /* 0x000fe200078e0a02 */
[----:B------:R-:W-:-:S02]  /*fcb0*/  IABS R12, R5 ;  /* 0x00000005000c7213 */ /* 0x000fc40000000000 */
[----:B------:R-:W-:Y:S01]  /*fcc0*/  IABS R5, R6 ;  /* 0x0000000600057213 */ /* 0x000fe20000000000 */
[----:B------:R-:W-:Y:S01]  /*fcd0*/  FMUL.FTZ R6, R31, UR31 ;  /* 0x0000001f1f067c20 */ /* 0x000fe20008410000 */
[----:B-1----:R-:W-:Y:S02]  /*fce0*/  FMUL.FTZ R3, R30, UR31 ;  /* 0x0000001f1e037c20 */ /* 0x002fe40008410000 */
[----:B------:R-:W-:Y:S02]  /*fcf0*/  I2FP.F32.S32 R5, R5 ;  /* 0x0000000500057245 */ /* 0x000fe40000201400 */
[----:B------:R1:W4:Y:S03]  /*fd00*/  MUFU.TANH R9, R3 ;  /* 0x0000000300097308 */ /* 0x0003260000002400 */
[----:B--2---:R-:W-:Y:S01]  /*fd10*/  FFMA.FTZ R5, R5, -UR21, R10 ;  /* 0x8000001505057c23 */ /* 0x004fe2000801000a */
[----:B---3--:R-:W-:-:S04]  /*fd20*/  IABS R7, R2 ;  /* 0x0000000200077213 */ /* 0x008fc80000000000 */
[----:B------:R2:W3:Y:S01]  /*fd30*/  MUFU.TANH R10, R6 ;  /* 0x00000006000a7308 */ /* 0x0004e20000002400 */
[----:B------:R-:W-:Y:S01]  /*fd40*/  FSEL R242, R5, -INF , !P0 ;  /* 0xff80000005f27808 */ /* 0x000fe20004000000 */
[----:B------:R-:W-:Y:S01]  /*fd50*/  FMUL.FTZ R5, R134, UR31 ;  /* 0x0000001f86057c20 */ /* 0x000fe20008410000 */
[----:B------:R-:W-:Y:S02]  /*fd60*/  I2FP.F32.S32 R7, R7 ;  /* 0x0000000700077245 */ /* 0x000fe40000201400 */
[----:B------:R-:W-:Y:S01]  /*fd70*/  ISETP.GE.AND P0, PT, R4, R232, PT ;  /* 0x000000e80400720c */ /* 0x000fe20003f06270 */
[----:B-1----:R-:W-:Y:S02]  /*fd80*/  IMAD.IADD R3, R230, 0x1, -R4 ;  /* 0x00000001e6037824 */ /* 0x002fe400078e0a04 */
[----:B----4-:R-:W-:Y:S01]  /*fd90*/  FFMA.FTZ R7, R7, -UR21, R9 ;  /* 0x8000001507077c23 */ /* 0x010fe20008010009 */
[----:B------:R-:W-:Y:S01]  /*fda0*/  ISETP.LT.OR P0, PT, R4, R228, P0 ;  /* 0x000000e40400720c */ /* 0x000fe20000701670 */
[----:B------:R-:W-:Y:S01]  /*fdb0*/  FMUL.FTZ R9, R133, UR31 ;  /* 0x0000001f85097c20 */ /* 0x000fe20008410000 */
[----:B------:R-:W-:Y:S01]  /*fdc0*/  IABS R2, R3 ;  /* 0x0000000300027213 */ /* 0x000fe20000000000 */
[----:B------:R-:W-:Y:S01]  /*fdd0*/  IMAD.MOV.U32 R3, RZ, RZ, R12 ;  /* 0x000000ffff037224 */ /* 0x000fe200078e000c */
[----:B------:R-:W-:-:S02]  /*fde0*/  FSEL R187, R7, -INF , !P6 ;  /* 0xff80000007bb7808 */ /* 0x000fc40007000000 */
[----:B------:R-:W-:Y:S01]  /*fdf0*/  I2FP.F32.S32 R2, R2 ;  /* 0x0000000200027245 */ /* 0x000fe20000201400 */
[----:B------:R-:W-:Y:S01]  /*fe00*/  MUFU.TANH R9, R9 ;  /* 0x0000000900097308 */ /* 0x000fe20000002400 */
[----:B------:R-:W-:-:S03]  /*fe10*/  I2FP.F32.S32 R3, R3 ;  /* 0x0000000300037245 */ /* 0x000fc60000201400 */
[----:B--2---:R-:W-:Y:S01]  /*fe20*/  FFMA.FTZ R6, R2, -UR21, R8 ;  /* 0x8000001502067c23 */ /* 0x004fe20008010008 */
[----:B------:R-:W-:Y:S02]  /*fe30*/  VIADD R2, R0, 0x30 ;  /* 0x0000003000027836 */ /* 0x000fe40000000000 */
[----:B------:R-:W-:Y:S01]  /*fe40*/  FFMA.FTZ R3, R3, -UR21, R11 ;  /* 0x8000001503037c23 */ /* 0x000fe2000801000b */
[----:B------:R-:W-:Y:S01]  /*fe50*/  FMUL.FTZ R8, R132, UR31 ;  /* 0x0000001f84087c20 */ /* 0x000fe20008410000 */
[----:B------:R1:W2:Y:S01]  /*fe60*/  MUFU.TANH R11, R5 ;  /* 0x00000005000b7308 */ /* 0x0002a20000002400 */
[-C--:B------:R-:W-:Y:S02]  /*fe70*/  ISETP.GE.AND P6, PT, R2, R233.reuse, PT ;  /* 0x000000e90200720c */ /* 0x080fe40003fc6270 */
[----:B------:R-:W-:Y:S01]  /*fe80*/  FSEL R243, R3, -INF , !P1 ;  /* 0xff80000003f37808 */ /* 0x000fe20004800000 */
[----:B------:R-:W-:Y:S01]  /*fe90*/  VIADD R3, R0, 0x31 ;  /* 0x0000003100037836 */ /* 0x000fe20000000000 */
[----:B------:R-:W-:-:S03]  /*fea0*/  ISETP.GE.AND P1, PT, R4, R233, PT ;  /* 0x000000e90400720c */ /* 0x000fc60003f26270 */
[----:B------:R4:W5:Y:S01]  /*feb0*/  MUFU.TANH R12, R8 ;  /* 0x00000008000c7308 */ /* 0x0009620000002400 */
[----:B------:R-:W-:Y:S01]  /*fec0*/  IMAD.IADD R7, R230, 0x1, -R3 ;  /* 0x00000001e6077824 */ /* 0x000fe200078e0a03 */
[-C--:B------:R-:W-:Y:S01]  /*fed0*/  ISETP.LT.OR P1, PT, R4, R229.reuse, P1 ;  /* 0x000000e50400720c */ /* 0x080fe20000f21670 */
[C---:B------:R-:W-:Y:S01]  /*fee0*/  IMAD.IADD R4, R231.reuse, 0x1, -R4 ;  /* 0x00000001e7047824 */ /* 0x040fe200078e0a04 */
[----:B------:R-:W-:Y:S02]  /*fef0*/  ISETP.LT.OR P6, PT, R2, R229, P6 ;  /* 0x000000e50200720c */ /* 0x000fe400037c1670 */
[----:B------:R-:W-:Y:S01]  /*ff00*/  FSEL R134, R6, -INF , !P1 ;  /* 0xff80000006867808 */ /* 0x000fe20004800000 */
[--C-:B------:R-:W-:Y:S01]  /*ff10*/  IMAD.IADD R6, R231, 0x1, -R2.reuse ;  /* 0x00000001e7067824 */ /* 0x100fe200078e0a02 */
[----:B------:R-:W-:Y:S01]  /*ff20*/  ISETP.GE.AND P1, PT, R2, R232, PT ;  /* 0x000000e80200720c */ /* 0x000fe20003f26270 */
[----:B-1----:R-:W-:-:S03]  /*ff30*/  IMAD.IADD R5, R230, 0x1, -R2 ;  /* 0x00000001e6057824 */ /* 0x002fc600078e0a02 */
[----:B------:R-:W-:Y:S02]  /*ff40*/  ISETP.LT.OR P1, PT, R2, R228, P1 ;  /* 0x000000e40200720c */ /* 0x000fe40000f21670 */
[----:B------:R-:W-:Y:S02]  /*ff50*/  IABS R5, R5 ;  /* 0x0000000500057213 */ /* 0x000fe40000000000 */
[----:B----4-:R-:W-:Y:S02]  /*ff60*/  IABS R8, R4 ;  /* 0x0000000400087213 */ /* 0x010fe40000000000 */
[----:B------:R-:W-:Y:S02]  /*ff70*/  IABS R4, R6 ;  /* 0x0000000600047213 */ /* 0x000fe40000000000 */
[----:B------:R-:W-:Y:S01]  /*ff80*/  IABS R6, R7 ;  /* 0x0000000700067213 */ /* 0x000fe20000000000 */
[----:B------:R-:W-:Y:S01]  /*ff90*/  IMAD.MOV.U32 R7, RZ, RZ, R5 ;  /* 0x000000ffff077224 */ /* 0x000fe200078e0005 */
[----:B------:R-:W-:-:S02]  /*ffa0*/  I2FP.F32.S32 R8, R8 ;  /* 0x0000000800087245 */ /* 0x000fc40000201400 */
[----:B------:R-:W-:Y:S01]  /*ffb0*/  I2FP.F32.S32 R2, R4 ;  /* 0x0000000400027245 */ /* 0x000fe20000201400 */
[----:B------:R-:W-:Y:S01]  /*ffc0*/  IMAD.MOV.U32 R5, RZ, RZ, R6 ;  /* 0x000000ffff057224 */ /* 0x000fe200078e0006 */
[----:B------:R-:W-:Y:S01]  /*ffd0*/  I2FP.F32.S32 R6, R7 ;  /* 0x0000000700067245 */ /* 0x000fe20000201400 */
[----:B---3--:R-:W-:Y:S01]  /*ffe0*/  FFMA.FTZ R8, R8, -UR21, R10 ;  /* 0x8000001508087c23 */ /* 0x008fe2000801000a */
[----:B------:R-:W-:Y:S01]  /*fff0*/  FMUL.FTZ R10, R135, UR31 ;  /* 0x0000001f870a7c20 */ /* 0x000fe20008410000 */
[----:B--2---:R-:W-:Y:S01]  /*10000*/  FFMA.FTZ R7, R2, -UR21, R11 ;  /* 0x8000001502077c23 */ /* 0x004fe2000801000b */
[----:B------:R-:W-:Y:S01]  /*10010*/  I2FP.F32.S32 R4, R5 ;  /* 0x0000000500047245 */ /* 0x000fe20000201400 */
[----:B-----5:R-:W-:Y:S01]  /*10020*/  FFMA.FTZ R5, R6, -UR21, R12 ;  /* 0x8000001506057c23 */ /* 0x020fe2000801000c */
[----:B------:R-:W-:Y:S01]  /*10030*/  FSEL R133, R8, -INF , !P0 ;  /* 0xff80000008857808 */ /* 0x000fe20004000000 */
[----:B------:R-:W-:Y:S01]  /*10040*/  VIADD R2, R0, 0x38 ;  /* 0x0000003800027836 */ /* 0x000fe20000000000 */
[----:B------:R-:W-:Y:S01]  /*10050*/  ISETP.GE.AND P0, PT, R3, R233, PT ;  /* 0x000000e90300720c */ /* 0x000fe20003f06270 */
[----:B------:R-:W-:Y:S01]  /*10060*/  IMAD.IADD R6, R231, 0x1, -R3 ;  /* 0x00000001e7067824 */ /* 0x000fe200078e0a03 */
[----:B------:R-:W-:Y:S01]  /*10070*/  FSEL R189, R5, -INF , !P6 ;  /* 0xff80000005bd7808 */ /* 0x000fe20007000000 */
[----:B------:R-:W-:Y:S01]  /*10080*/  FMUL.FTZ R5, R172, UR31 ;  /* 0x0000001fac057c20 */ /* 0x000fe20008410000 */
[C---:B------:R-:W-:Y:S01]  /*10090*/  ISETP.GE.AND P6, PT, R3.reuse, R232, PT ;  /* 0x000000e80300720c */ /* 0x040fe20003fc6270 */
[----:B------:R-:W-:Y:S01]  /*100a0*/  FFMA.FTZ R4, R4, -UR21, R9 ;  /* 0x8000001504047c23 */ /* 0x000fe20008010009 */
        /* <DEDUP_REMOVED lines=42> */
[C---:B------:R-:W-:Y:S01]  /*10350*/  ISETP.LT.OR P6, PT, R0.reuse, R229, P6 ;  /* 0x000000e50000720c */ /* 0x040fe200037c1670 */
        /* <DEDUP_REMOVED lines=87> */
.L_x_2370:
[----:B------:R-:W-:Y:S05]  /*108d0*/  BSYNC B0 ;  /* 0x0000000000007941 */ /* 0x000fea0003800000 */
.L_x_2369:
[----:B------:R-:W0:Y:S02]  /*108e0*/  LDGDEPBAR ;  /* 0x00000000000079af */ /* 0x000e240000000000 */
.L_x_2368:
[----:B------:R-:W-:Y:S01]  /*108f0*/  FMNMX.FTZ R0, R246, R22, !PT ;  /* 0x00000016f6007209 */ /* 0x000fe20007810000 */
[----:B--2---:R-:W-:Y:S01]  /*10900*/  LDSM.16.MT88.4 R12, [R201+0x18000] ;  /* 0x01800000c90c783b */ /* 0x004fe20000004200 */
[----:B------:R-:W-:Y:S02]  /*10910*/  MOV R175, R191 ;  /* 0x000000bf00af7202 */ /* 0x000fe40000000f00 */
[----:B------:R-:W-:Y:S02]  /*10920*/  FMNMX.FTZ R0, R25, R0, !PT ;  /* 0x0000000019007209 */ /* 0x000fe40007810000 */
        /* <DEDUP_REMOVED lines=43> */
[----:B-1----:R-:W-:Y:S01]  /*10be0*/  FMNMX.FTZ R3, R0, R4, !PT ;  /* 0x0000000400037209 */ /* 0x002fe20007810000 */
[----:B------:R-:W-:Y:S02]  /*10bf0*/  FFMA.FTZ R0, R25, UR15, -R9 ;  /* 0x0000000f19007c23 */ /* 0x000fe40008010809 */
[----:B------:R1:W-:Y:S01]  /*10c00*/  MUFU.EX2 R169, R2 ;  /* 0x0000000200a97308 */ /* 0x0003e20000000800 */
[C---:B------:R-:W-:Y:S01]  /*10c10*/  FSETP.NEU.FTZ.AND P0, PT, R3.reuse, -INF , PT ;  /* 0xff8000000300780b */ /* 0x040fe20003f1d000 */
[----:B------:R-:W-:-:S06]  /*10c20*/  FMUL.FTZ R8, R3, UR15 ;  /* 0x0000000f03087c20 */ /* 0x000fcc0008410000 */
        /* <DEDUP_REMOVED lines=10> */
[--C-:B-1----:R-:W-:Y:S01]  /*10cd0*/  FFMA.FTZ R0, R24, UR15, -R8.reuse ;  /* 0x0000000f18007c23 */ /* 0x102fe20008010808 */
[----:B--2---:R-:W-:Y:S01]  /*10ce0*/  F2FP.BF16.F32.PACK_AB R6, R173, R11 ;  /* 0x0000000bad06723e */ /* 0x004fe200000010ff */
[----:B------:R-:W-:Y:S04]  /*10cf0*/  LDSM.16.MT88.4 R24, [R204+0x18000] ;  /* 0x01800000cc18783b */ /* 0x000fe80000004200 */
[----:B------:R1:W-:Y:S02]  /*10d00*/  MUFU.EX2 R170, R0 ;  /* 0x0000000000aa7308 */ /* 0x0003e40000000800 */
[----:B-1----:R-:W-:-:S06]  /*10d10*/  FFMA.FTZ R0, R23, UR15, -R8 ;  /* 0x0000000f17007c23 */ /* 0x002fcc0008010808 */
[----:B------:R1:W2:Y:S02]  /*10d20*/  MUFU.EX2 R174, R0 ;  /* 0x0000000000ae7308 */ /* 0x0002a40000000800 */
[--C-:B-1----:R-:W-:Y:S01]  /*10d30*/  FFMA.FTZ R0, R21, UR15, -R8.reuse ;  /* 0x0000000f15007c23 */ /* 0x102fe20008010808 */
[----:B--2---:R-:W-:Y:S01]  /*10d40*/  F2FP.BF16.F32.PACK_AB R5, R174, R170 ;  /* 0x000000aaae05723e */ /* 0x004fe200000010ff */
[----:B------:R-:W-:Y:S04]  /*10d50*/  LDSM.16.MT88.4 R20, [R203+0x18000] ;  /* 0x01800000cb14783b */ /* 0x000fe80000004200 */
[----:B------:R1:W-:Y:S02]  /*10d60*/  MUFU.EX2 R177, R0 ;  /* 0x0000000000b17308 */ /* 0x0003e40000000800 */
[----:B-1----:R-:W-:-:S02]  /*10d70*/  FFMA.FTZ R0, R19, UR15, -R8 ;  /* 0x0000000f13007c23 */ /* 0x002fc40008010808 */
[----:B------:R-:W1:Y:S04]  /*10d80*/  LDSM.16.MT88.4 R16, [R202+0x18000] ;  /* 0x01800000ca10783b */ /* 0x000e680000004200 */
        /* <DEDUP_REMOVED lines=53> */
[----:B------:R-:W-:Y:S01]  /*110e0*/  MOV R146, R185 ;  /* 0x000000b900927202 */ /* 0x000fe20000000f00 */
[C---:B------:R-:W-:Y:S01]  /*110f0*/  HMMA.16816.F32.BF16 R156, R4.reuse, R20, R156 ;  /* 0x00000014049c723c */ /* 0x040fe2000004189c */
[----:B------:R-:W-:Y:S01]  /*11100*/  MOV R155, R184 ;  /* 0x000000b8009b7202 */ /* 0x000fe20000000f00 */
        /* <DEDUP_REMOVED lines=19> */
[----:B------:R-:W-:Y:S01]  /*11240*/  FMUL.FTZ R60, R60, R2 ;  /* 0x000000023c3c7220 */ /* 0x000fe20000410000 */
[C---:B------:R-:W-:Y:S01]  /*11250*/  HMMA.16816.F32.BF16 R192, R4.reuse, R18, R40 ;  /* 0x0000001204c0723c */ /* 0x040fe20000041828 */
[----:B------:R-:W-:Y:S01]  /*11260*/  MOV R36, R190 ;  /* 0x000000be00247202 */ /* 0x000fe20000000f00 */
[----:B------:R-:W1:Y:S01]  /*11270*/  LDSM.16.MT88.4 R16, [R203+0x1a000] ;  /* 0x01a00000cb10783b */ /* 0x000e620000004200 */
[----:B------:R-:W-:Y:S01]  /*11280*/  FMUL.FTZ R61, R61, R2 ;  /* 0x000000023d3d7220 */ /* 0x000fe20000410000 */
[-C--:B------:R-:W-:Y:S01]  /*11290*/  FMUL.FTZ R62, R62, R0.reuse ;  /* 0x000000003e3e7220 */ /* 0x080fe20000410000 */
[----:B------:R-:W-:Y:S01]  /*112a0*/  FMUL.FTZ R63, R63, R0 ;  /* 0x000000003f3f7220 */ /* 0x000fe20000410000 */
[-C--:B------:R-:W-:Y:S01]  /*112b0*/  FMUL.FTZ R72, R72, R2.reuse ;  /* 0x0000000248487220 */ /* 0x080fe20000410000 */
[----:B------:R-:W-:Y:S01]  /*112c0*/  MOV R41, R189 ;  /* 0x000000bd00297202 */ /* 0x000fe20000000f00 */
[----:B------:R-:W-:Y:S01]  /*112d0*/  FMUL.FTZ R73, R73, R2 ;  /* 0x0000000249497220 */ /* 0x000fe20000410000 */
[----:B------:R-:W-:Y:S01]  /*112e0*/  MOV R40, R188 ;  /* 0x000000bc00287202 */ /* 0x000fe20000000f00 */
        /* <DEDUP_REMOVED lines=8> */
[----:B------:R-:W-:Y:S01]  /*11370*/  MOV R45, R187 ;  /* 0x000000bb002d7202 */ /* 0x000fe20000000f00 */
[----:B------:R-:W-:Y:S01]  /*11380*/  FMUL.FTZ R76, R76, R2 ;  /* 0x000000024c4c7220 */ /* 0x000fe20000410000 */
[----:B------:R-:W-:Y:S01]  /*11390*/  MOV R44, R186 ;  /* 0x000000ba002c7202 */ /* 0x000fe20000000f00 */
[----:B------:R-:W-:Y:S01]  /*113a0*/  FMUL.FTZ R77, R77, R2 ;  /* 0x000000024d4d7220 */ /* 0x000fe20000410000 */
[----:B------:R-:W-:Y:S01]  /*113b0*/  MOV R37, R177 ;  /* 0x000000b100257202 */ /* 0x000fe20000000f00 */
[C---:B------:R-:W-:Y:S01]  /*113c0*/  HMMA.16816.F32.BF16 R184, R4.reuse, R14, R48 ;  /* 0x0000000e04b8723c */ /* 0x040fe20000041830 */
[----:B------:R-:W2:Y:S01]  /*113d0*/  LDSM.16.MT88.4 R12, [R201+0x1c000] ;  /* 0x01c00000c90c783b */ /* 0x000ea20000004200 */
[----:B------:R-:W-:Y:S01]  /*113e0*/  MOV R47, R178 ;  /* 0x000000b2002f7202 */ /* 0x000fe20000000f00 */
[----:B------:R-:W-:Y:S01]  /*113f0*/  FMUL.FTZ R80, R80, R2 ;  /* 0x0000000250507220 */ /* 0x000fe20000410000 */
[----:B------:R-:W-:Y:S01]  /*11400*/  MOV R46, R176 ;  /* 0x000000b0002e7202 */ /* 0x000fe20000000f00 */
        /* <DEDUP_REMOVED lines=8> */
[----:B------:R-:W-:Y:S01]  /*11490*/  MOV R52, R175 ;  /* 0x000000af00347202 */ /* 0x000fe20000000f00 */
[----:B------:R-:W3:Y:S01]  /*114a0*/  LDSM.16.MT88.4 R20, [R202+0x1c000] ;  /* 0x01c00000ca14783b */ /* 0x000ee20000004200 */
[----:B------:R-:W-:Y:S01]  /*114b0*/  MOV R53, R174 ;  /* 0x000000ae00357202 */ /* 0x000fe20000000f00 */
        /* <DEDUP_REMOVED lines=8> */
[-C--:B------:R-:W-:Y:S01]  /*11540*/  FMUL.FTZ R95, R95, R0.reuse ;  /* 0x000000005f5f7220 */ /* 0x080fe20000410000 */
[----:B------:R-:W-:Y:S01]  /*11550*/  FMUL.FTZ R98, R98, R0 ;  /* 0x0000000062627220 */ /* 0x000fe20000410000 */
[----:B------:R-:W-:Y:S01]  /*11560*/  MOV R60, R168 ;  /* 0x000000a8003c7202 */ /* 0x000fe20000000f00 */
[----:B------:R-:W-:Y:S01]  /*11570*/  FMUL.FTZ R99, R99, R0 ;  /* 0x0000000063637220 */ /* 0x000fe20000410000 */
[C---:B------:R-:W-:Y:S01]  /*11580*/  HMMA.16816.F32.BF16 R168, R4.reuse, R18, R64 ;  /* 0x0000001204a8723c */ /* 0x040fe20000041840 */
[----:B------:R-:W1:Y:S01]  /*11590*/  LDSM.16.MT88.4 R16, [R204+0x1c000] ;  /* 0x01c00000cc10783b */ /* 0x000e620000004200 */
        /* <DEDUP_REMOVED lines=11> */
[C---:B--2---:R-:W-:Y:S01]  /*11650*/  HMMA.16816.F32.BF16 R160, R4.reuse, R12, R68 ;  /* 0x0000000c04a0723c */ /* 0x044fe20000041844 */
[----:B------:R-:W-:Y:S01]  /*11660*/  MOV R63, R147 ;  /* 0x00000093003f7202 */ /* 0x000fe20000000f00 */
[----:B------:R-:W-:Y:S01]  /*11670*/  FMUL.FTZ R149, R149, R2 ;  /* 0x0000000295957220 */ /* 0x000fe20000410000 */
[-C--:B------:R-:W-:Y:S01]  /*11680*/  FMUL.FTZ R150, R150, R0.reuse ;  /* 0x0000000096967220 */ /* 0x080fe20000410000 */
[----:B------:R-:W-:Y:S01]  /*11690*/  FMUL.FTZ R151, R151, R0 ;  /* 0x0000000097977220 */ /* 0x000fe20000410000 */
[----:B------:R-:W-:Y:S01]  /*116a0*/  MOV R39, R10 ;  /* 0x0000000a00277202 */ /* 0x000fe20000000f00 */
[--C-:B------:R-:W-:Y:S01]  /*116b0*/  FFMA.FTZ R10, R35, UR15, -R9.reuse ;  /* 0x0000000f230a7c23 */ /* 0x100fe20008010809 */
[----:B------:R-:W-:Y:S01]  /*116c0*/  MOV R69, R173 ;  /* 0x000000ad00457202 */ /* 0x000fe20000000f00 */
[----:B------:R-:W-:Y:S01]  /*116d0*/  FMUL.FTZ R100, R100, R2 ;  /* 0x0000000264647220 */ /* 0x000fe20000410000 */
[----:B------:R-:W-:Y:S01]  /*116e0*/  MOV R68, R172 ;  /* 0x000000ac00447202 */ /* 0x000fe20000000f00 */
[-C--:B------:R-:W-:Y:S01]  /*116f0*/  FMUL.FTZ R101, R101, R2.reuse ;  /* 0x0000000265657220 */ /* 0x080fe20000410000 */
[C---:B------:R-:W-:Y:S01]  /*11700*/  HMMA.16816.F32.BF16 R172, R4.reuse, R14, R72 ;  /* 0x0000000e04ac723c */ /* 0x040fe20000041848 */
[----:B------:R-:W2:Y:S01]  /*11710*/  LDSM.16.MT88.4 R12, [R203+0x1c000] ;  /* 0x01c00000cb0c783b */ /* 0x000ea20000004200 */
[----:B------:R-:W-:Y:S01]  /*11720*/  MOV R70, R155 ;  /* 0x0000009b00467202 */ /* 0x000fe20000000f00 */
[----:B------:R-:W-:Y:S01]  /*11730*/  FMUL.FTZ R104, R104, R2 ;  /* 0x0000000268687220 */ /* 0x000fe20000410000 */
[----:B------:R-:W-:Y:S01]  /*11740*/  MOV R71, R144 ;  /* 0x0000009000477202 */ /* 0x000fe20000000f00 */
[-C--:B------:R-:W-:Y:S01]  /*11750*/  FMUL.FTZ R102, R102, R0.reuse ;  /* 0x0000000066667220 */ /* 0x080fe20000410000 */
[C---:B---3--:R-:W-:Y:S01]  /*11760*/  HMMA.16816.F32.BF16 R164, R4.reuse, R20, R76 ;  /* 0x0000001404a4723c */ /* 0x048fe2000004184c */
[----:B------:R-:W-:Y:S01]  /*11770*/  FMUL.FTZ R103, R103, R0 ;  /* 0x0000000067677220 */ /* 0x000fe20000410000 */
        /* <DEDUP_REMOVED lines=15> */
[-C--:B------:R-:W-:Y:S01]  /*11870*/  FMUL.FTZ R108, R108, R2.reuse ;  /* 0x000000026c6c7220 */ /* 0x080fe20000410000 */
[C---:B------:R-:W-:Y:S01]  /*11880*/  HMMA.16816.F32.BF16 R88, R4.reuse, R18, R88 ;  /* 0x000000120458723c */ /* 0x040fe20000041858 */
[----:B------:R-:W1:Y:S01]  /*11890*/  LDSM.16.MT88.4 R16, [R202+0x1e000] ;  /* 0x01e00000ca10783b */ /* 0x000e620000004200 */
[----:B------:R-:W-:Y:S01]  /*118a0*/  FMUL.FTZ R109, R109, R2 ;  /* 0x000000026d6d7220 */ /* 0x000fe20000410000 */
[-C--:B------:R-:W-:Y:S01]  /*118b0*/  FMUL.FTZ R110, R110, R0.reuse ;  /* 0x000000006e6e7220 */ /* 0x080fe20000410000 */
[----:B------:R-:W-:Y:S01]  /*118c0*/  FMUL.FTZ R111, R111, R0 ;  /* 0x000000006f6f7220 */ /* 0x000fe20000410000 */
[-C--:B------:R-:W-:Y:S01]  /*118d0*/  FMUL.FTZ R112, R112, R2.reuse ;  /* 0x0000000270707220 */ /* 0x080fe20000410000 */
[C---:B------:R-:W-:Y:S01]  /*118e0*/  HMMA.16816.F32.BF16 R148, R4.reuse, R24, R148 ;  /* 0x000000180494723c */ /* 0x040fe20000041894 */
[----:B------:R-:W4:Y:S01]  /*118f0*/  LDSM.16.MT88.4 R24, [R203+0x1e000] ;  /* 0x01e00000cb18783b */ /* 0x000f220000004200 */
[----:B------:R-:W-:Y:S01]  /*11900*/  FMUL.FTZ R113, R113, R2 ;  /* 0x0000000271717220 */ /* 0x000fe20000410000 */
[-C--:B------:R-:W-:Y:S01]  /*11910*/  FMUL.FTZ R114, R114, R0.reuse ;  /* 0x0000000072727220 */ /* 0x080fe20000410000 */
[----:B------:R-:W-:Y:S01]  /*11920*/  FMUL.FTZ R115, R115, R0 ;  /* 0x0000000073737220 */ /* 0x000fe20000410000 */
[--C-:B------:R-:W-:Y:S01]  /*11930*/  FFMA.FTZ R11, R34, UR15, -R9.reuse ;  /* 0x0000000f220b7c23 */ /* 0x100fe20008010809 */
[----:B------:R5:W-:Y:S01]  /*11940*/  MUFU.EX2 R55, R10 ;  /* 0x0000000a00377308 */ /* 0x000be20000000800 */
[----:B------:R-:W-:Y:S01]  /*11950*/  MOV R75, R69 ;  /* 0x00000045004b7202 */ /* 0x000fe20000000f00 */
[----:B------:R-:W-:Y:S01]  /*11960*/  FMUL.FTZ R124, R124, R2 ;  /* 0x000000027c7c7220 */ /* 0x000fe20000410000 */
[----:B------:R-:W-:Y:S01]  /*11970*/  MOV R69, R60 ;  /* 0x0000003c00457202 */ /* 0x000fe20000000f00 */
[----:B------:R-:W-:Y:S01]  /*11980*/  FMUL.FTZ R125, R125, R2 ;  /* 0x000000027d7d7220 */ /* 0x000fe20000410000 */
[C---:B--2---:R-:W-:Y:S01]  /*11990*/  HMMA.16816.F32.BF16 R64, R4.reuse, R12, R92 ;  /* 0x0000000c0440723c */ /* 0x044fe2000004185c */
[----:B------:R-:W-:Y:S01]  /*119a0*/  MOV R60, R45 ;  /* 0x0000002d003c7202 */ /* 0x000fe20000000f00 */
[-C--:B------:R-:W-:Y:S01]  /*119b0*/  FMUL.FTZ R126, R126, R0.reuse ;  /* 0x000000007e7e7220 */ /* 0x080fe20000410000 */
[----:B------:R2:W4:Y:S01]  /*119c0*/  MUFU.EX2 R43, R11 ;  /* 0x0000000b002b7308 */ /* 0x0005220000000800 */
[----:B------:R-:W-:Y:S01]  /*119d0*/  MOV R45, R47 ;  /* 0x0000002f002d7202 */ /* 0x000fe20000000f00 */
[----:B------:R-:W-:Y:S01]  /*119e0*/  FMUL.FTZ R127, R127, R0 ;  /* 0x000000007f7f7220 */ /* 0x000fe20000410000 */
[C---:B------:R-:W-:Y:S01]  /*119f0*/  HMMA.16816.F32.BF16 R56, R4.reuse, R14, R96 ;  /* 0x0000000e0438723c */ /* 0x040fe20000041860 */
[----:B------:R-:W4:Y:S01]  /*11a00*/  LDSM.16.MT88.4 R12, [R204+0x1e000] ;  /* 0x01e00000cc0c783b */ /* 0x000f220000004200 */
[----:B------:R-:W-:Y:S01]  /*11a10*/  MOV R47, R41 ;  /* 0x00000029002f7202 */ /* 0x000fe20000000f00 */
[----:B------:R-:W-:Y:S01]  /*11a20*/  FMUL.FTZ R128, R128, R2 ;  /* 0x0000000280807220 */ /* 0x000fe20000410000 */
[----:B------:R-:W-:Y:S01]  /*11a30*/  MOV R72, R60 ;  /* 0x0000003c00487202 */ /* 0x000fe20000000f00 */
[----:B------:R-:W-:Y:S01]  /*11a40*/  FMUL.FTZ R129, R129, R2 ;  /* 0x0000000281817220 */ /* 0x000fe20000410000 */
[----:B-----5:R-:W-:Y:S01]  /*11a50*/  FFMA.FTZ R10, R33, UR15, -R9 ;  /* 0x0000000f210a7c23 */ /* 0x020fe20008010809 */
[----:B---3--:R-:W-:Y:S01]  /*11a60*/  HMMA.16816.F32.BF16 R100, R4, R20, R100 ;  /* 0x000000140464723c */ /* 0x008fe20000041864 */
[-C--:B------:R-:W-:Y:S01]  /*11a70*/  FMUL.FTZ R130, R130, R0.reuse ;  /* 0x0000000082827220 */ /* 0x080fe20000410000 */
[----:B------:R-:W-:Y:S01]  /*11a80*/  FMUL.FTZ R131, R131, R0 ;  /* 0x0000000083837220 */ /* 0x000fe20000410000 */
[----:B------:R3:W-:Y:S01]  /*11a90*/  MUFU.EX2 R42, R10 ;  /* 0x0000000a002a7308 */ /* 0x0007e20000000800 */
[----:B------:R-:W-:-:S02]  /*11aa0*/  MOV R74, R45 ;  /* 0x0000002d004a7202 */ /* 0x000fc40000000f00 */
[C---:B------:R-:W-:Y:S01]  /*11ab0*/  HMMA.16816.F32.BF16 R104, R4.reuse, R22, R104 ;  /* 0x000000160468723c */ /* 0x040fe20000041868 */
[----:B--2---:R-:W-:Y:S01]  /*11ac0*/  FFMA.FTZ R11, R32, UR15, -R9 ;  /* 0x0000000f200b7c23 */ /* 0x004fe20008010809 */
[----:B------:R-:W2:Y:S01]  /*11ad0*/  LDSM.16.MT88.4 R20, [R201+0x18800] ;  /* 0x01880000c914783b */ /* 0x000ea20000004200 */
[----:B------:R-:W-:Y:S02]  /*11ae0*/  MOV R83, R72 ;  /* 0x0000004800537202 */ /* 0x000fe40000000f00 */
[----:B------:R5:W2:Y:S01]  /*11af0*/  MUFU.EX2 R54, R11 ;  /* 0x0000000b00367308 */ /* 0x000aa20000000800 */
[C---:B-1----:R-:W-:Y:S01]  /*11b00*/  HMMA.16816.F32.BF16 R108, R4.reuse, R16, R108 ;  /* 0x00000010046c723c */ /* 0x042fe2000004186c */
[----:B------:R-:W-:Y:S02]  /*11b10*/  MOV R77, R74 ;  /* 0x0000004a004d7202 */ /* 0x000fe40000000f00 */
[----:B------:R-:W-:Y:S02]  /*11b20*/  MOV R72, R69 ;  /* 0x0000004500487202 */ /* 0x000fe40000000f00 */
[----:B------:R-:W-:Y:S01]  /*11b30*/  MOV R69, R61 ;  /* 0x0000003d00457202 */ /* 0x000fe20000000f00 */
[----:B------:R-:W-:Y:S01]  /*11b40*/  HMMA.16816.F32.BF16 R112, R4, R18, R112 ;  /* 0x000000120470723c */ /* 0x000fe20000041870 */
[----:B------:R-:W-:Y:S01]  /*11b50*/  LDSM.16.MT88.4 R16, [R204+0x18800] ;  /* 0x01880000cc10783b */ /* 0x000fe20000004200 */
[----:B---3--:R-:W-:Y:S01]  /*11b60*/  FFMA.FTZ R10, R241, UR15, -R8 ;  /* 0x0000000ff10a7c23 */ /* 0x008fe20008010808 */
[----:B------:R-:W-:-:S02]  /*11b70*/  MOV R241, R68 ;  /* 0x0000004400f17202 */ /* 0x000fc40000000f00 */
[----:B------:R-:W-:Y:S01]  /*11b80*/  MOV R68, R44 ;  /* 0x0000002c00447202 */ /* 0x000fe20000000f00 */
[C---:B----4-:R-:W-:Y:S01]  /*11b90*/  HMMA.16816.F32.BF16 R124, R4.reuse, R24, R124 ;  /* 0x00000018047c723c */ /* 0x050fe2000004187c */
[----:B------:R-:W-:Y:S02]  /*11ba0*/  MOV R44, R46 ;  /* 0x0000002e002c7202 */ /* 0x000fe40000000f00 */
[----:B------:R-:W-:Y:S01]  /*11bb0*/  MOV R46, R40 ;  /* 0x00000028002e7202 */ /* 0x000fe20000000f00 */
[----:B-----5:R-:W-:Y:S01]  /*11bc0*/  FFMA.FTZ R11, R235, UR15, -R8 ;  /* 0x0000000feb0b7c23 */ /* 0x020fe20008010808 */
[----:B------:R1:W-:Y:S01]  /*11bd0*/  MUFU.EX2 R40, R10 ;  /* 0x0000000a00287308 */ /* 0x0003e20000000800 */
[----:B------:R-:W-:Y:S01]  /*11be0*/  HMMA.16816.F32.BF16 R32, R4, R26, R128 ;  /* 0x0000001a0420723c */ /* 0x000fe20000041880 */
[----:B------:R-:W-:Y:S01]  /*11bf0*/  MOV R79, R68 ;  /* 0x00000044004f7202 */ /* 0x000fe20000000f00 */
[----:B------:R-:W-:Y:S01]  /*11c00*/  LDSM.16.MT88.4 R24, [R203+0x18800] ;  /* 0x01880000cb18783b */ /* 0x000fe20000004200 */
[----:B------:R-:W-:-:S02]  /*11c10*/  MOV R73, R44 ;  /* 0x0000002c00497202 */ /* 0x000fc40000000f00 */
[----:B------:R-:W-:Y:S01]  /*11c20*/  MOV R68, R47 ;  /* 0x0000002f00447202 */ /* 0x000fe20000000f00 */
[C---:B------:R-:W-:Y:S01]  /*11c30*/  HMMA.16816.F32.BF16 R116, R4.reuse, R12, R116 ;  /* 0x0000000c0474723c */ /* 0x040fe20000041874 */
[----:B------:R-:W3:Y:S01]  /*11c40*/  MUFU.EX2 R41, R11 ;  /* 0x0000000b00297308 */ /* 0x000ee20000000800 */
[----:B------:R-:W-:Y:S02]  /*11c50*/  MOV R131, R36 ;  /* 0x0000002400837202 */ /* 0x000fe40000000f00 */
[----:B------:R-:W-:Y:S02]  /*11c60*/  MOV R130, R37 ;  /* 0x0000002500827202 */ /* 0x000fe40000000f00 */
[----:B------:R-:W-:Y:S01]  /*11c70*/  HMMA.16816.F32.BF16 R120, R4, R14, R120 ;  /* 0x0000000e0478723c */ /* 0x000fe20000041878 */
[----:B------:R-:W4:Y:S01]  /*11c80*/  LDSM.16.MT88.4 R12, [R202+0x18800] ;  /* 0x01880000ca0c783b */ /* 0x000f220000004200 */
[----:B------:R-:W-:Y:S01]  /*11c90*/  MOV R129, R38 ;  /* 0x0000002600817202 */ /* 0x000fe20000000f00 */
[----:B-1----:R-:W-:Y:S01]  /*11ca0*/  FFMA.FTZ R10, R240, UR15, -R8 ;  /* 0x0000000ff00a7c23 */ /* 0x002fe20008010808 */
[----:B------:R-:W-:-:S03]  /*11cb0*/  MOV R240, R75 ;  /* 0x0000004b00f07202 */ /* 0x000fc60000000f00 */
[----:B------:R-:W-:Y:S01]  /*11cc0*/  F2FP.BF16.F32.PACK_AB R4, R43, R55 ;  /* 0x000000372b04723e */ /* 0x000fe200000010ff */
[----:B------:R1:W-:Y:S01]  /*11cd0*/  MUFU.EX2 R11, R10 ;  /* 0x0000000a000b7308 */ /* 0x0003e20000000800 */
[----:B--2---:R-:W-:Y:S02]  /*11ce0*/  F2FP.BF16.F32.PACK_AB R6, R54, R42 ;  /* 0x0000002a3606723e */ /* 0x004fe400000010ff */
[----:B------:R-:W-:Y:S02]  /*11cf0*/  MOV R75, R46 ;  /* 0x0000002e004b7202 */ /* 0x000fe40000000f00 */
[----:B---3--:R-:W-:Y:S02]  /*11d00*/  F2FP.BF16.F32.PACK_AB R5, R41, R40 ;  /* 0x000000282905723e */ /* 0x008fe400000010ff */
[----:B------:R-:W-:Y:S02]  /*11d10*/  MOV R128, R39 ;  /* 0x0000002700807202 */ /* 0x000fe40000000f00 */
[----:B------:R-:W-:-:S02]  /*11d20*/  MOV R76, R73 ;  /* 0x00000049004c7202 */ /* 0x000fc40000000f00 */
[----:B------:R-:W-:Y:S02]  /*11d30*/  MOV R78, R75 ;  /* 0x0000004b004e7202 */ /* 0x000fe40000000f00 */
[----:B------:R-:W-:Y:S02]  /*11d40*/  MOV R73, R70 ;  /* 0x0000004600497202 */ /* 0x000fe40000000f00 */
[----:B------:R-:W-:Y:S01]  /*11d50*/  MOV R70, R62 ;  /* 0x0000003e00467202 */ /* 0x000fe20000000f00 */
[----:B-1----:R-:W-:Y:S01]  /*11d60*/  FFMA.FTZ R10, R234, UR15, -R8 ;  /* 0x0000000fea0a7c23 */ /* 0x002fe20008010808 */
[----:B------:R-:W-:Y:S02]  /*11d70*/  MOV R74, R52 ;  /* 0x00000034004a7202 */ /* 0x000fe40000000f00 */
[----:B------:R-:W-:Y:S01]  /*11d80*/  MOV R75, R53 ;  /* 0x00000035004b7202 */ /* 0x000fe20000000f00 */
[----:B------:R-:W1:Y:S02]  /*11d90*/  MUFU.EX2 R60, R10 ;  /* 0x0000000a003c7308 */ /* 0x000e640000000800 */
[----:B-1----:R-:W-:-:S02]  /*11da0*/  F2FP.BF16.F32.PACK_AB R7, R60, R11 ;  /* 0x0000000b3c07723e */ /* 0x002fc400000010ff */
[----:B------:R-:W-:-:S05]  /*11db0*/  MOV R10, R77 ;  /* 0x0000004d000a7202 */ /* 0x000fca0000000f00 */
[----:B------:R-:W-:Y:S01]  /*11dc0*/  HMMA.16816.F32.BF16 R136, R4, R20, R136 ;  /* 0x000000140488723c */ /* 0x000fe20000041888 */
[----:B------:R-:W-:-:S05]  /*11dd0*/  FFMA.FTZ R10, R10, UR15, -R9 ;  /* 0x0000000f0a0a7c23 */ /* 0x000fca0008010809 */
[C---:B------:R-:W-:Y:S01]  /*11de0*/  HMMA.16816.F32.BF16 R36, R4.reuse, R22, R248 ;  /* 0x000000160424723c */ /* 0x040fe200000418f8 */
[----:B------:R-:W1:Y:S05]  /*11df0*/  LDSM.16.MT88.4 R20, [R201+0x1a800] ;  /* 0x01a80000c914783b */ /* 0x000e6a0000004200 */
[C---:B----4-:R-:W-:Y:S01]  /*11e00*/  HMMA.16816.F32.BF16 R44, R4.reuse, R14, R244 ;  /* 0x0000000e042c723c */ /* 0x050fe200000418f4 */
[----:B------:R-:W-:Y:S02]  /*11e10*/  MOV R248, R42 ;  /* 0x0000002a00f87202 */ /* 0x000fe40000000f00 */
[----:B------:R-:W-:Y:S02]  /*11e20*/  MOV R251, R60 ;  /* 0x0000003c00fb7202 */ /* 0x000fe40000000f00 */
[----:B------:R-:W-:Y:S01]  /*11e30*/  MOV R250, R54 ;  /* 0x0000003600fa7202 */ /* 0x000fe20000000f00 */
[----:B------:R-:W-:Y:S01]  /*11e40*/  HMMA.16816.F32.BF16 R148, R4, R16, R148 ;  /* 0x000000100494723c */ /* 0x000fe20000041894 */
[----:B------:R-:W-:-:S02]  /*11e50*/  MOV R247, R41 ;  /* 0x0000002900f77202 */ /* 0x000fc40000000f00 */
[----:B------:R-:W-:Y:S02]  /*11e60*/  MOV R246, R43 ;  /* 0x0000002b00f67202 */ /* 0x000fe40000000f00 */
[----:B------:R-:W-:Y:S01]  /*11e70*/  MOV R244, R40 ;  /* 0x0000002800f47202 */ /* 0x000fe20000000f00 */
[C---:B------:R-:W-:Y:S01]  /*11e80*/  HMMA.16816.F32.BF16 R140, R4.reuse, R12, R140 ;  /* 0x0000000c048c723c */ /* 0x040fe2000004188c */
[----:B------:R-:W2:Y:S01]  /*11e90*/  LDSM.16.MT88.4 R12, [R204+0x1a800] ;  /* 0x01a80000cc0c783b */ /* 0x000ea20000004200 */
[----:B------:R-:W-:Y:S02]  /*11ea0*/  MOV R245, R79 ;  /* 0x0000004f00f57202 */ /* 0x000fe40000000f00 */
[----:B------:R-:W-:Y:S02]  /*11eb0*/  MOV R79, R68 ;  /* 0x00000044004f7202 */ /* 0x000fe40000000f00 */
[----:B------:R-:W-:Y:S01]  /*11ec0*/  HMMA.16816.F32.BF16 R40, R4, R18, R236 ;  /* 0x000000120428723c */ /* 0x000fe200000418ec */
[----:B------:R-:W3:Y:S01]  /*11ed0*/  LDSM.16.MT88.4 R16, [R202+0x1a800] ;  /* 0x01a80000ca10783b */ /* 0x000ee20000004200 */
[----:B------:R-:W-:-:S02]  /*11ee0*/  MOV R68, R71 ;  /* 0x0000004700447202 */ /* 0x000fc40000000f00 */
[----:B------:R-:W-:Y:S02]  /*11ef0*/  MOV R71, R63 ;  /* 0x0000003f00477202 */ /* 0x000fe40000000f00 */
[C---:B------:R-:W-:Y:S01]  /*11f00*/  HMMA.16816.F32.BF16 R156, R4.reuse, R24, R156 ;  /* 0x00000018049c723c */ /* 0x040fe2000004189c */
[----:B------:R-:W-:Y:S01]  /*11f10*/  MOV R237, R55 ;  /* 0x0000003700ed7202 */ /* 0x000fe20000000f00 */
[----:B------:R-:W-:Y:S01]  /*11f20*/  IMAD.MOV.U32 R236, RZ, RZ, R76 ;  /* 0x000000ffffec7224 */ /* 0x000fe200078e004c */
[----:B------:R-:W-:Y:S02]  /*11f30*/  MOV R239, R78 ;  /* 0x0000004e00ef7202 */ /* 0x000fe40000000f00 */
[----:B------:R-:W-:Y:S01]  /*11f40*/  MOV R235, R79 ;  /* 0x0000004f00eb7202 */ /* 0x000fe20000000f00 */
[----:B------:R-:W-:Y:S01]  /*11f50*/  HMMA.16816.F32.BF16 R52, R4, R26, R28 ;  /* 0x0000001a0434723c */ /* 0x000fe2000004181c */
[----:B------:R-:W4:Y:S01]  /*11f60*/  LDSM.16.MT88.4 R24, [R203+0x1a800] ;  /* 0x01a80000cb18783b */ /* 0x000f220000004200 */
[----:B------:R-:W-:-:S02]  /*11f70*/  MOV R234, R71 ;  /* 0x0000004700ea7202 */ /* 0x000fc40000000f00 */
[----:B------:R-:W-:Y:S01]  /*11f80*/  MOV R249, R11 ;  /* 0x0000000b00f97202 */ /* 0x000fe20000000f00 */
[----:B------:R-:W5:Y:S01]  /*11f90*/  LDSM.16.MT88.4 R28, [R201+0x1c800] ;  /* 0x01c80000c91c783b */ /* 0x000f620000004200 */
[----:B-1----:R-:W-:Y:S01]  /*11fa0*/  HMMA.16816.F32.BF16 R60, R4, R20, R196 ;  /* 0x00000014043c723c */ /* 0x002fe200000418c4 */
[----:B------:R-:W-:Y:S02]  /*11fb0*/  MOV R238, R72 ;  /* 0x0000004800ee7202 */ /* 0x000fe40000000f00 */
[----:B------:R-:W-:-:S04]  /*11fc0*/  MOV R11, R73 ;  /* 0x00000049000b7202 */ /* 0x000fc80000000f00 */
[----:B------:R-:W-:Y:S02]  /*11fd0*/  MOV R196, R83 ;  /* 0x0000005300c47202 */ /* 0x000fe40000000f00 */
[----:B------:R-:W-:Y:S02]  /*11fe0*/  MOV R199, R68 ;  /* 0x0000004400c77202 */ /* 0x000fe40000000f00 */
[----:B------:R-:W-:Y:S02]  /*11ff0*/  MOV R198, R69 ;  /* 0x0000004500c67202 */ /* 0x000fe40000000f00 */
[----:B------:R-:W-:Y:S02]  /*12000*/  MOV R197, R70 ;  /* 0x0000004600c57202 */ /* 0x000fe40000000f00 */
[C---:B------:R-:W-:Y:S01]  /*12010*/  HMMA.16816.F32.BF16 R68, R4.reuse, R22, R192 ;  /* 0x000000160444723c */ /* 0x040fe200000418c0 */
[----:B------:R-:W-:Y:S05]  /*12020*/  LDSM.16.MT88.4 R20, [R203+0x1c800] ;  /* 0x01c80000cb14783b */ /* 0x000fea0000004200 */
[----:B--2---:R-:W-:Y:S01]  /*12030*/  HMMA.16816.F32.BF16 R84, R4, R12, R180 ;  /* 0x0000000c0454723c */ /* 0x004fe200000418b4 */
[----:B------:R-:W-:-:S02]  /*12040*/  MOV R194, R74 ;  /* 0x0000004a00c27202 */ /* 0x000fc40000000f00 */
[----:B------:R-:W-:Y:S02]  /*12050*/  MOV R195, R75 ;  /* 0x0000004b00c37202 */ /* 0x000fe40000000f00 */
[----:B------:R-:W-:Y:S01]  /*12060*/  MOV R193, R130 ;  /* 0x0000008200c17202 */ /* 0x000fe20000000f00 */
[----:B---3--:R-:W-:Y:S01]  /*12070*/  HMMA.16816.F32.BF16 R76, R4, R16, R188 ;  /* 0x00000010044c723c */ /* 0x008fe200000418bc */
[----:B------:R-:W-:-:S05]  /*12080*/  MOV R192, R131 ;  /* 0x0000008300c07202 */ /* 0x000fca0000000f00 */
[C---:B------:R-:W-:Y:S01]  /*12090*/  HMMA.16816.F32.BF16 R80, R4.reuse, R18, R184 ;  /* 0x000000120450723c */ /* 0x040fe200000418b8 */
[----:B------:R-:W1:Y:S01]  /*120a0*/  LDSM.16.MT88.4 R16, [R202+0x1c800] ;  /* 0x01c80000ca10783b */ /* 0x000e620000004200 */
[----:B------:R-:W-:Y:S02]  /*120b0*/  MOV R190, R245 ;  /* 0x000000f500be7202 */ /* 0x000fe40000000f00 */
[----:B------:R2:W-:Y:S01]  /*120c0*/  MUFU.EX2 R245, R10 ;  /* 0x0000000a00f57308 */ /* 0x0005e20000000800 */
[----:B------:R-:W-:Y:S01]  /*120d0*/  MOV R189, R244 ;  /* 0x000000f400bd7202 */ /* 0x000fe20000000f00 */
[----:B------:R-:W-:Y:S01]  /*120e0*/  HMMA.16816.F32.BF16 R48, R4, R14, R48 ;  /* 0x0000000e0430723c */ /* 0x000fe20000041830 */
[----:B------:R-:W3:Y:S01]  /*120f0*/  LDSM.16.MT88.4 R12, [R204+0x1c800] ;  /* 0x01c80000cc0c783b */ /* 0x000ee20000004200 */
        /* <DEDUP_REMOVED lines=8> */
[----:B------:R-:W-:Y:S01]  /*12180*/  MOV R190, R239 ;  /* 0x000000ef00be7202 */ /* 0x000fe20000000f00 */
[----:B--2---:R-:W-:Y:S01]  /*12190*/  FFMA.FTZ R10, R252, UR15, -R9 ;  /* 0x0000000ffc0a7c23 */ /* 0x004fe20008010809 */
[----:B------:R-:W-:-:S02]  /*121a0*/  MOV R181, R187 ;  /* 0x000000bb00b57202 */ /* 0x000fc40000000f00 */
[C---:B-----5:R-:W-:Y:S01]  /*121b0*/  HMMA.16816.F32.BF16 R72, R4.reuse, R28, R160 ;  /* 0x0000001c0448723c */ /* 0x060fe200000418a0 */
[----:B------:R2:W5:Y:S01]  /*121c0*/  MUFU.EX2 R244, R10 ;  /* 0x0000000a00f47308 */ /* 0x0005620000000800 */
[----:B------:R-:W-:Y:S02]  /*121d0*/  MOV R188, R237 ;  /* 0x000000ed00bc7202 */ /* 0x000fe40000000f00 */
[----:B------:R-:W-:Y:S02]  /*121e0*/  MOV R183, R189 ;  /* 0x000000bd00b77202 */ /* 0x000fe40000000f00 */
[----:B------:R-:W-:Y:S01]  /*121f0*/  HMMA.16816.F32.BF16 R172, R4, R30, R172 ;  /* 0x0000001e04ac723c */ /* 0x000fe200000418ac */
[----:B------:R-:W-:Y:S01]  /*12200*/  LDSM.16.MT88.4 R28, [R204+0x1e800] ;  /* 0x01e80000cc1c783b */ /* 0x000fe20000004200 */
[----:B------:R-:W-:Y:S02]  /*12210*/  MOV R237, R128 ;  /* 0x0000008000ed7202 */ /* 0x000fe40000000f00 */
[----:B------:R-:W-:-:S02]  /*12220*/  MOV R189, R238 ;  /* 0x000000ee00bd7202 */ /* 0x000fc40000000f00 */
[----:B------:R-:W-:Y:S02]  /*12230*/  MOV R194, R129 ;  /* 0x0000008100c27202 */ /* 0x000fe40000000f00 */
[----:B------:R-:W-:Y:S02]  /*12240*/  MOV R182, R188 ;  /* 0x000000bc00b67202 */ /* 0x000fe40000000f00 */
[----:B------:R-:W-:Y:S01]  /*12250*/  MOV R185, R191 ;  /* 0x000000bf00b97202 */ /* 0x000fe20000000f00 */
[C---:B-1----:R-:W-:Y:S01]  /*12260*/  HMMA.16816.F32.BF16 R164, R4.reuse, R16, R164 ;  /* 0x0000001004a4723c */ /* 0x042fe200000418a4 */
[----:B--2---:R-:W-:Y:S01]  /*12270*/  FFMA.FTZ R10, R242, UR15, -R9 ;  /* 0x0000000ff20a7c23 */ /* 0x004fe20008010809 */
[----:B------:R-:W-:Y:S02]  /*12280*/  MOV R191, R196 ;  /* 0x000000c400bf7202 */ /* 0x000fe40000000f00 */
[----:B------:R-:W-:Y:S01]  /*12290*/  MOV R187, R198 ;  /* 0x000000c600bb7202 */ /* 0x000fe20000000f00 */
[----:B------:R1:W-:Y:S01]  /*122a0*/  MUFU.EX2 R241, R10 ;  /* 0x0000000a00f17308 */ /* 0x0003e20000000800 */
[----:B------:R-:W-:Y:S01]  /*122b0*/  HMMA.16816.F32.BF16 R168, R4, R18, R152 ;  /* 0x0000001204a8723c */ /* 0x000fe20000041898 */
[----:B------:R-:W2:Y:S01]  /*122c0*/  LDSM.16.MT88.4 R16, [R202+0x1e800] ;  /* 0x01e80000ca10783b */ /* 0x000ea20000004200 */
[----:B------:R-:W-:-:S02]  /*122d0*/  MOV R188, R199 ;  /* 0x000000c700bc7202 */ /* 0x000fc40000000f00 */
[----:B------:R-:W-:Y:S02]  /*122e0*/  MOV R252, R183 ;  /* 0x000000b700fc7202 */ /* 0x000fe40000000f00 */
[C---:B---3--:R-:W-:Y:S01]  /*122f0*/  HMMA.16816.F32.BF16 R160, R4.reuse, R12, R144 ;  /* 0x0000000c04a0723c */ /* 0x048fe20000041890 */
[----:B------:R-:W-:Y:S02]  /*12300*/  MOV R242, R182 ;  /* 0x000000b600f27202 */ /* 0x000fe40000000f00 */
[----:B------:R-:W-:Y:S02]  /*12310*/  MOV R182, R187 ;  /* 0x000000bb00b67202 */ /* 0x000fe40000000f00 */
[----:B------:R-:W-:Y:S01]  /*12320*/  MOV R180, R189 ;  /* 0x000000bd00b47202 */ /* 0x000fe20000000f00 */
[----:B------:R-:W-:Y:S01]  /*12330*/  HMMA.16816.F32.BF16 R176, R4, R14, R88 ;  /* 0x0000000e04b0723c */ /* 0x000fe20000041858 */
[----:B------:R-:W3:Y:S01]  /*12340*/  LDSM.16.MT88.4 R12, [R203+0x1e800] ;  /* 0x01e80000cb0c783b */ /* 0x000ee20000004200 */
[----:B------:R-:W-:Y:S01]  /*12350*/  MOV R187, R190 ;  /* 0x000000be00bb7202 */ /* 0x000fe20000000f00 */
[----:B-1----:R-:W-:Y:S01]  /*12360*/  FFMA.FTZ R10, R134, UR15, -R9 ;  /* 0x0000000f860a7c23 */ /* 0x002fe20008010809 */
[----:B------:R-:W-:-:S02]  /*12370*/  IMAD.MOV.U32 R134, RZ, RZ, R184 ;  /* 0x000000ffff867224 */ /* 0x000fc400078e00b8 */
[C---:B------:R-:W-:Y:S01]  /*12380*/  HMMA.16816.F32.BF16 R152, R4.reuse, R20, R64 ;  /* 0x000000140498723c */ /* 0x040fe20000041840 */
[----:B------:R-:W-:Y:S01]  /*12390*/  MOV R184, R194 ;  /* 0x000000c200b87202 */ /* 0x000fe20000000f00 */
[----:B------:R1:W-:Y:S04]  /*123a0*/  MUFU.EX2 R240, R10 ;  /* 0x0000000a00f07308 */ /* 0x0003e80000000800 */
[C---:B------:R-:W-:Y:S01]  /*123b0*/  HMMA.16816.F32.BF16 R144, R4.reuse, R22, R56 ;  /* 0x000000160490723c */ /* 0x040fe20000041838 */
[----:B------:R-:W-:Y:S05]  /*123c0*/  LDSM.16.MT88.4 R20, [R203+0x19000] ;  /* 0x01900000cb14783b */ /* 0x000fea0000004200 */
[C---:B----4-:R-:W-:Y:S06]  /*123d0*/  HMMA.16816.F32.BF16 R128, R4.reuse, R24, R100 ;  /* 0x000000180480723c */ /* 0x050fec0000041864 */
[C---:B------:R-:W-:Y:S01]  /*123e0*/  HMMA.16816.F32.BF16 R88, R4.reuse, R26, R104 ;  /* 0x0000001a0458723c */ /* 0x040fe20000041868 */
[----:B-1----:R-:W-:Y:S01]  /*123f0*/  FFMA.FTZ R10, R186, UR15, -R8 ;  /* 0x0000000fba0a7c23 */ /* 0x002fe20008010808 */
[----:B------:R-:W-:Y:S01]  /*12400*/  MOV R102, R236 ;  /* 0x000000ec00667202 */ /* 0x000fe20000000f00 */
[----:B------:R-:W-:Y:S01]  /*12410*/  LDSM.16.MT88.4 R24, [R201+0x19000] ;  /* 0x01900000c918783b */ /* 0x000fe20000004200 */
[----:B------:R-:W-:Y:S01]  /*12420*/  MOV R186, R197 ;  /* 0x000000c500ba7202 */ /* 0x000fe20000000f00 */
[----:B------:R1:W-:Y:S01]  /*12430*/  MUFU.EX2 R239, R10 ;  /* 0x0000000a00ef7308 */ /* 0x0003e20000000800 */
[----:B--2---:R-:W-:Y:S01]  /*12440*/  HMMA.16816.F32.BF16 R64, R4, R16, R108 ;  /* 0x000000100440723c */ /* 0x004fe2000004186c */
[----:B------:R-:W-:-:S02]  /*12450*/  MOV R103, R195 ;  /* 0x000000c300677202 */ /* 0x000fc40000000f00 */
[----:B------:R-:W-:Y:S02]  /*12460*/  MOV R183, R186 ;  /* 0x000000ba00b77202 */ /* 0x000fe40000000f00 */
[----:B------:R-:W-:Y:S01]  /*12470*/  MOV R186, R192 ;  /* 0x000000c000ba7202 */ /* 0x000fe20000000f00 */
[C---:B------:R-:W-:Y:S01]  /*12480*/  HMMA.16816.F32.BF16 R56, R4.reuse, R18, R112 ;  /* 0x000000120438723c */ /* 0x040fe20000041870 */
[----:B------:R-:W2:Y:S05]  /*12490*/  LDSM.16.MT88.4 R16, [R202+0x19000] ;  /* 0x01900000ca10783b */ /* 0x000eaa0000004200 */
[----:B------:R-:W-:Y:S01]  /*124a0*/  HMMA.16816.F32.BF16 R196, R4, R28, R116 ;  /* 0x0000001c04c4723c */ /* 0x000fe20000041874 */
[----:B-1----:R-:W-:Y:S01]  /*124b0*/  FFMA.FTZ R10, R243, UR15, -R8 ;  /* 0x0000000ff30a7c23 */ /* 0x002fe20008010808 */
[----:B------:R-:W-:-:S04]  /*124c0*/  MOV R243, R237 ;  /* 0x000000ed00f37202 */ /* 0x000fc80000000f00 */
[C---:B------:R-:W-:Y:S01]  /*124d0*/  HMMA.16816.F32.BF16 R120, R4.reuse, R30, R120 ;  /* 0x0000001e0478723c */ /* 0x040fe20000041878 */
[----:B------:R-:W1:Y:S01]  /*124e0*/  LDSM.16.MT88.4 R28, [R204+0x19000] ;  /* 0x01900000cc1c783b */ /* 0x000e620000004200 */
[----:B------:R4:W5:Y:S04]  /*124f0*/  MUFU.EX2 R238, R10 ;  /* 0x0000000a00ee7308 */ /* 0x0009680000000800 */
[C---:B---3--:R-:W-:Y:S06]  /*12500*/  HMMA.16816.F32.BF16 R124, R4.reuse, R12, R124 ;  /* 0x0000000c047c723c */ /* 0x048fec000004187c */
[----:B------:R-:W-:Y:S01]  /*12510*/  HMMA.16816.F32.BF16 R32, R4, R14, R32 ;  /* 0x0000000e0420723c */ /* 0x000fe20000041820 */
[----:B------:R-:W-:Y:S01]  /*12520*/  LDSM.16.MT88.4 R12, [R202+0x1b000] ;  /* 0x01b00000ca0c783b */ /* 0x000fe20000004200 */
[----:B----4-:R-:W-:-:S05]  /*12530*/  FFMA.FTZ R10, R181, UR15, -R8 ;  /* 0x0000000fb50a7c23 */ /* 0x010fca0008010808 */
[----:B-----5:R-:W-:Y:S02]  /*12540*/  F2FP.BF16.F32.PACK_AB R4, R244, R245 ;  /* 0x000000f5f404723e */ /* 0x020fe400000010ff */
[----:B------:R-:W-:Y:S01]  /*12550*/  F2FP.BF16.F32.PACK_AB R5, R238, R239 ;  /* 0x000000efee05723e */ /* 0x000fe200000010ff */
[----:B------:R3:W-:Y:S01]  /*12560*/  MUFU.EX2 R237, R10 ;  /* 0x0000000a00ed7308 */ /* 0x0007e20000000800 */
[----:B------:R-:W-:Y:S02]  /*12570*/  F2FP.BF16.F32.PACK_AB R6, R240, R241 ;  /* 0x000000f1f006723e */ /* 0x000fe400000010ff */
[----:B------:R-:W-:Y:S01]  /*12580*/  MOV R181, R188 ;  /* 0x000000bc00b57202 */ /* 0x000fe20000000f00 */
[----:B---3--:R-:W-:Y:S01]  /*12590*/  FFMA.FTZ R10, R133, UR15, -R8 ;  /* 0x0000000f850a7c23 */ /* 0x008fe20008010808 */
[----:B------:R-:W-:Y:S02]  /*125a0*/  MOV R133, R185 ;  /* 0x000000b900857202 */ /* 0x000fe40000000f00 */
[----:B------:R-:W-:Y:S01]  /*125b0*/  MOV R185, R193 ;  /* 0x000000c100b97202 */ /* 0x000fe20000000f00 */
[----:B------:R-:W3:Y:S02]  /*125c0*/  MUFU.EX2 R236, R10 ;  /* 0x0000000a00ec7308 */ /* 0x000ee40000000800 */
[----:B---3--:R-:W-:Y:S01]  /*125d0*/  F2FP.BF16.F32.PACK_AB R7, R236, R237 ;  /* 0x000000edec07723e */ /* 0x008fe200000010ff */
[----:B------:R-:W-:-:S05]  /*125e0*/  FFMA.FTZ R10, R235, UR15, -R9 ;  /* 0x0000000feb0a7c23 */ /* 0x000fca0008010809 */
[----:B------:R3:W-:Y:S01]  /*125f0*/  MUFU.EX2 R235, R10 ;  /* 0x0000000a00eb7308 */ /* 0x0007e20000000800 */
        /* <DEDUP_REMOVED lines=12> */
[----:B--2---:R-:W-:Y:S01]  /*126c0*/  HMMA.16816.F32.BF16 R60, R4, R16, R60 ;  /* 0x00000010043c723c */ /* 0x004fe2000004183c */
[----:B------:R-:W-:-:S02]  /*126d0*/  MOV R43, R191 ;  /* 0x000000bf002b7202 */ /* 0x000fc40000000f00 */
[----:B------:R-:W-:Y:S02]  /*126e0*/  MOV R40, R234 ;  /* 0x000000ea00287202 */ /* 0x000fe40000000f00 */
[----:B------:R-:W-:Y:S01]  /*126f0*/  MOV R42, R180 ;  /* 0x000000b4002a7202 */ /* 0x000fe20000000f00 */
[C---:B------:R-:W-:Y:S01]  /*12700*/  HMMA.16816.F32.BF16 R68, R4.reuse, R18, R68 ;  /* 0x000000120444723c */ /* 0x040fe20000041844 */
[----:B------:R-:W2:Y:S01]  /*12710*/  LDSM.16.MT88.4 R16, [R201+0x1d000] ;  /* 0x01d00000c910783b */ /* 0x000ea20000004200 */
[----:B---3--:R-:W-:Y:S01]  /*12720*/  FFMA.FTZ R10, R43, UR15, -R9 ;  /* 0x0000000f2b0a7c23 */ /* 0x008fe20008010809 */
[----:B------:R-:W-:Y:S02]  /*12730*/  MOV R43, R181 ;  /* 0x000000b5002b7202 */ /* 0x000fe40000000f00 */
[----:B------:R-:W-:Y:S01]  /*12740*/  MOV R41, R182 ;  /* 0x000000b600297202 */ /* 0x000fe20000000f00 */
[C---:B----4-:R-:W-:Y:S01]  /*12750*/  HMMA.16816.F32.BF16 R188, R4.reuse, R26, R48 ;  /* 0x0000001a04bc723c */ /* 0x050fe20000041830 */
[----:B------:R3:W4:Y:S05]  /*12760*/  MUFU.EX2 R234, R10 ;  /* 0x0000000a00ea7308 */ /* 0x00072a0000000800 */
[----:B------:R-:W-:Y:S01]  /*12770*/  HMMA.16816.F32.BF16 R76, R4, R12, R76 ;  /* 0x0000000c044c723c */ /* 0x000fe2000004184c */
[----:B------:R-:W-:-:S02]  /*12780*/  MOV R51, R102 ;  /* 0x0000006600337202 */ /* 0x000fc40000000f00 */
[----:B------:R-:W-:Y:S02]  /*12790*/  MOV R50, R103 ;  /* 0x0000006700327202 */ /* 0x000fe40000000f00 */
[----:B------:R-:W-:Y:S01]  /*127a0*/  MOV R49, R184 ;  /* 0x000000b800317202 */ /* 0x000fe20000000f00 */
[C---:B------:R-:W-:Y:S01]  /*127b0*/  HMMA.16816.F32.BF16 R80, R4.reuse, R14, R80 ;  /* 0x0000000e0450723c */ /* 0x040fe20000041850 */
[----:B------:R-:W-:Y:S01]  /*127c0*/  MOV R48, R185 ;  /* 0x000000b900307202 */ /* 0x000fe20000000f00 */
[----:B------:R-:W4:Y:S04]  /*127d0*/  LDSM.16.MT88.4 R12, [R202+0x1d000] ;  /* 0x01d00000ca0c783b */ /* 0x000f280000004200 */
[C---:B-----5:R-:W-:Y:S06]  /*127e0*/  HMMA.16816.F32.BF16 R92, R4.reuse, R20, R92 ;  /* 0x00000014045c723c */ /* 0x060fec000004185c */
[C---:B------:R-:W-:Y:S01]  /*127f0*/  HMMA.16816.F32.BF16 R96, R4.reuse, R22, R96 ;  /* 0x000000160460723c */ /* 0x040fe20000041860 */
[----:B------:R-:W5:Y:S05]  /*12800*/  LDSM.16.MT88.4 R20, [R203+0x1d000] ;  /* 0x01d00000cb14783b */ /* 0x000f6a0000004200 */
[C---:B-1----:R-:W-:Y:S01]  /*12810*/  HMMA.16816.F32.BF16 R116, R4.reuse, R28, R160 ;  /* 0x0000001c0474723c */ /* 0x042fe200000418a0 */
[----:B------:R-:W-:Y:S05]  /*12820*/  LDSM.16.MT88.4 R160, [R204+0x19800] ;  /* 0x01980000cca0783b */ /* 0x000fea0000004200 */
[C---:B--2---:R-:W-:Y:S06]  /*12830*/  HMMA.16816.F32.BF16 R100, R4.reuse, R16, R72 ;  /* 0x000000100464723c */ /* 0x044fec0000041848 */
[----:B------:R-:W-:Y:S01]  /*12840*/  HMMA.16816.F32.BF16 R104, R4, R18, R172 ;  /* 0x000000120468723c */ /* 0x000fe200000418ac */
[----:B------:R-:W-:Y:S01]  /*12850*/  MOV R74, R186 ;  /* 0x000000ba004a7202 */ /* 0x000fe20000000f00 */
[----:B------:R-:W1:Y:S01]  /*12860*/  LDSM.16.MT88.4 R16, [R201+0x1f000] ;  /* 0x01f00000c910783b */ /* 0x000e620000004200 */
[----:B------:R-:W-:-:S02]  /*12870*/  MOV R75, R187 ;  /* 0x000000bb004b7202 */ /* 0x000fc40000000f00 */
[----:B------:R-:W-:Y:S01]  /*12880*/  MOV R72, R183 ;  /* 0x000000b700487202 */ /* 0x000fe20000000f00 */
[C---:B------:R-:W-:Y:S01]  /*12890*/  HMMA.16816.F32.BF16 R184, R4.reuse, R30, R176 ;  /* 0x0000001e04b8723c */ /* 0x040fe200000418b0 */
[----:B------:R-:W2:Y:S01]  /*128a0*/  LDSM.16.MT88.4 R28, [R204+0x1f000] ;  /* 0x01f00000cc1c783b */ /* 0x000ea20000004200 */
[--C-:B---3--:R-:W-:Y:S01]  /*128b0*/  FFMA.FTZ R10, R74, UR15, -R9.reuse ;  /* 0x0000000f4a0a7c23 */ /* 0x108fe20008010809 */
[----:B------:R-:W-:Y:S01]  /*128c0*/  FFMA.FTZ R9, R135, UR15, -R9 ;  /* 0x0000000f87097c23 */ /* 0x000fe20008010809 */
[----:B------:R-:W-:Y:S02]  /*128d0*/  MOV R73, R75 ;  /* 0x0000004b00497202 */ /* 0x000fe40000000f00 */
[----:B------:R-:W-:Y:S01]  /*128e0*/  MOV R75, R133 ;  /* 0x00000085004b7202 */ /* 0x000fe20000000f00 */
[----:B----4-:R-:W-:Y:S01]  /*128f0*/  HMMA.16816.F32.BF16 R108, R4, R12, R164 ;  /* 0x0000000c046c723c */ /* 0x010fe200000418a4 */
[----:B------:R3:W-:Y:S01]  /*12900*/  MUFU.EX2 R133, R9 ;  /* 0x0000000900857308 */ /* 0x0007e20000000800 */
[----:B------:R-:W-:Y:S01]  /*12910*/  MOV R74, R134 ;  /* 0x00000086004a7202 */ /* 0x000fe20000000f00 */
[----:B------:R-:W-:Y:S01]  /*12920*/  LDSM.16.MT88.4 R164, [R203+0x19800] ;  /* 0x01980000cba4783b */ /* 0x000fe20000004200 */
[----:B------:R-:W-:-:S02]  /*12930*/  MOV R135, R75 ;  /* 0x0000004b00877202 */ /* 0x000fc40000000f00 */
[C---:B------:R-:W-:Y:S01]  /*12940*/  HMMA.16816.F32.BF16 R112, R4.reuse, R14, R168 ;  /* 0x0000000e0470723c */ /* 0x040fe200000418a8 */
[----:B------:R-:W4:Y:S02]  /*12950*/  LDSM.16.MT88.4 R12, [R203+0x1f000] ;  /* 0x01f00000cb0c783b */ /* 0x000f240000004200 */
[----:B------:R-:W2:Y:S03]  /*12960*/  MUFU.EX2 R134, R10 ;  /* 0x0000000a00867308 */ /* 0x000ea60000000800 */
[----:B-----5:R-:W-:Y:S01]  /*12970*/  HMMA.16816.F32.BF16 R180, R4, R20, R152 ;  /* 0x0000001404b4723c */ /* 0x020fe20000041898 */
[----:B------:R-:W-:Y:S01]  /*12980*/  LDSM.16.MT88.4 R152, [R202+0x19800] ;  /* 0x01980000ca98783b */ /* 0x000fe20000004200 */
[----:B---3--:R-:W-:-:S04]  /*12990*/  FFMA.FTZ R9, R11, UR15, -R8 ;  /* 0x0000000f0b097c23 */ /* 0x008fc80008010808 */
[C---:B------:R-:W-:Y:S01]  /*129a0*/  HMMA.16816.F32.BF16 R84, R4.reuse, R24, R84 ;  /* 0x000000180454723c */ /* 0x040fe20000041854 */
[----:B------:R-:W3:Y:S01]  /*129b0*/  LDSM.16.MT88.4 R24, [R202+0x1f000] ;  /* 0x01f00000ca18783b */ /* 0x000ee20000004200 */
[----:B------:R5:W-:Y:S04]  /*129c0*/  MUFU.EX2 R11, R9 ;  /* 0x00000009000b7308 */ /* 0x000be80000000800 */
[C---:B------:R-:W-:Y:S01]  /*129d0*/  HMMA.16816.F32.BF16 R20, R4.reuse, R22, R144 ;  /* 0x000000160414723c */ /* 0x040fe20000041890 */
[----:B------:R-:W-:Y:S05]  /*129e0*/  LDSM.16.MT88.4 R144, [R201+0x19800] ;  /* 0x01980000c990783b */ /* 0x000fea0000004200 */
[C---:B-1----:R-:W-:Y:S06]  /*129f0*/  HMMA.16816.F32.BF16 R172, R4.reuse, R16, R128 ;  /* 0x0000001004ac723c */ /* 0x042fec0000041880 */
[----:B--2---:R-:W-:Y:S01]  /*12a00*/  HMMA.16816.F32.BF16 R176, R4, R28, R196 ;  /* 0x0000001c04b0723c */ /* 0x004fe200000418c4 */
[----:B------:R-:W-:Y:S01]  /*12a10*/  F2FP.BF16.F32.PACK_AB R128, R234, R235 ;  /* 0x000000ebea80723e */ /* 0x000fe200000010ff */
[----:B-----5:R-:W-:Y:S01]  /*12a20*/  FFMA.FTZ R9, R72, UR15, -R8 ;  /* 0x0000000f48097c23 */ /* 0x020fe20008010808 */
[----:B------:R-:W-:-:S03]  /*12a30*/  F2FP.BF16.F32.PACK_AB R130, R133, R134 ;  /* 0x000000868582723e */ /* 0x000fc600000010ff */
[----:B------:R1:W2:Y:S01]  /*12a40*/  MUFU.EX2 R10, R9 ;  /* 0x00000009000a7308 */ /* 0x0002a20000000800 */
[----:B------:R-:W-:Y:S01]  /*12a50*/  MOV R199, R48 ;  /* 0x0000003000c77202 */ /* 0x000fe20000000f00 */
[C---:B------:R-:W-:Y:S01]  /*12a60*/  HMMA.16816.F32.BF16 R168, R4.reuse, R18, R88 ;  /* 0x0000001204a8723c */ /* 0x040fe20000041858 */
[----:B------:R-:W-:Y:S01]  /*12a70*/  MOV R198, R49 ;  /* 0x0000003100c67202 */ /* 0x000fe20000000f00 */
[----:B------:R-:W-:Y:S01]  /*12a80*/  LDSM.16.MT88.4 R88, [R204+0x1d800] ;  /* 0x01d80000cc58783b */ /* 0x000fe20000004200 */
[----:B------:R-:W-:Y:S02]  /*12a90*/  MOV R197, R50 ;  /* 0x0000003200c57202 */ /* 0x000fe40000000f00 */
[----:B------:R-:W-:Y:S01]  /*12aa0*/  MOV R196, R51 ;  /* 0x0000003300c47202 */ /* 0x000fe20000000f00 */
[C---:B----4-:R-:W-:Y:S01]  /*12ab0*/  HMMA.16816.F32.BF16 R124, R4.reuse, R12, R124 ;  /* 0x0000000c047c723c */ /* 0x050fe2000004187c */
[----:B------:R-:W4:Y:S05]  /*12ac0*/  LDSM.16.MT88.4 R48, [R202+0x1b800] ;  /* 0x01b80000ca30783b */ /* 0x000f2a0000004200 */
[----:B------:R-:W-:Y:S01]  /*12ad0*/  HMMA.16816.F32.BF16 R32, R4, R14, R32 ;  /* 0x0000000e0420723c */ /* 0x000fe20000041820 */
[----:B------:R-:W-:Y:S01]  /*12ae0*/  MOV R13, R40 ;  /* 0x00000028000d7202 */ /* 0x000fe20000000f00 */
[--C-:B-1----:R-:W-:Y:S01]  /*12af0*/  FFMA.FTZ R9, R73, UR15, -R8.reuse ;  /* 0x0000000f49097c23 */ /* 0x102fe20008010808 */
[----:B------:R-:W-:Y:S01]  /*12b00*/  FFMA.FTZ R8, R74, UR15, -R8 ;  /* 0x0000000f4a087c23 */ /* 0x000fe20008010808 */
[----:B--2---:R-:W-:-:S02]  /*12b10*/  F2FP.BF16.F32.PACK_AB R129, R10, R11 ;  /* 0x0000000b0a81723e */ /* 0x004fc400000010ff */
[C---:B---3--:R-:W-:Y:S01]  /*12b20*/  HMMA.16816.F32.BF16 R16, R4.reuse, R24, R64 ;  /* 0x000000180410723c */ /* 0x048fe20000041840 */
[----:B------:R-:W-:Y:S01]  /*12b30*/  MOV R12, R41 ;  /* 0x00000029000c7202 */ /* 0x000fe20000000f00 */
[----:B------:R-:W-:Y:S01]  /*12b40*/  LDSM.16.MT88.4 R64, [R203+0x1b800] ;  /* 0x01b80000cb40783b */ /* 0x000fe20000004200 */
[----:B------:R-:W-:Y:S01]  /*12b50*/  MUFU.EX2 R9, R9 ;  /* 0x0000000900097308 */ /* 0x000fe20000000800 */
[----:B------:R-:W-:Y:S02]  /*12b60*/  MOV R15, R42 ;  /* 0x0000002a000f7202 */ /* 0x000fe40000000f00 */
[----:B------:R-:W-:Y:S01]  /*12b70*/  MOV R14, R43 ;  /* 0x0000002b000e7202 */ /* 0x000fe20000000f00 */
[----:B------:R-:W-:Y:S01]  /*12b80*/  LDSM.16.MT88.4 R72, [R201+0x1d800] ;  /* 0x01d80000c948783b */ /* 0x000fe20000004200 */
[----:B------:R-:W-:Y:S01]  /*12b90*/  FFMA.FTZ R0, R13, R0, R12 ;  /* 0x000000000d007223 */ /* 0x000fe2000001000c */
[C---:B------:R-:W-:Y:S02]  /*12ba0*/  HMMA.16816.F32.BF16 R24, R4.reuse, R26, R56 ;  /* 0x0000001a0418723c */ /* 0x040fe40000041838 */
[----:B------:R-:W1:Y:S01]  /*12bb0*/  MUFU.EX2 R8, R8 ;  /* 0x0000000800087308 */ /* 0x000e620000000800 */
[----:B------:R-:W2:Y:S01]  /*12bc0*/  LDSM.16.MT88.4 R40, [R201+0x1b800] ;  /* 0x01b80000c928783b */ /* 0x000ea20000004200 */
[----:B------:R-:W-:Y:S01]  /*12bd0*/  FFMA.FTZ R2, R15, R2, R14 ;  /* 0x000000020f027223 */ /* 0x000fe2000001000e */
[----:B------:R-:W-:Y:S01]  /*12be0*/  FADD.FTZ R0, R197, R0 ;  /* 0x00000000c5007221 */ /* 0x000fe20000010000 */
[----:B------:R-:W-:Y:S01]  /*12bf0*/  HMMA.16816.F32.BF16 R28, R4, R30, R120 ;  /* 0x0000001e041c723c */ /* 0x000fe20000041878 */
[----:B------:R-:W-:Y:S01]  /*12c00*/  LDSM.16.MT88.4 R56, [R204+0x1b800] ;  /* 0x01b80000cc38783b */ /* 0x000fe20000004200 */
[----:B------:R-:W-:Y:S01]  /*12c10*/  FADD.FTZ R2, R196, R2 ;  /* 0x00000002c4027221 */ /* 0x000fe20000010000 */
[----:B------:R-:W-:-:S02]  /*12c20*/  FADD.FTZ R0, R199, R0 ;  /* 0x00000000c7007221 */ /* 0x000fc40000010000 */
[----:B------:R-:W-:Y:S01]  /*12c30*/  LDSM.16.MT88.4 R120, [R204+0x1f800] ;  /* 0x01f80000cc78783b */ /* 0x000fe20000004200 */
[----:B------:R-:W-:Y:S01]  /*12c40*/  FADD.FTZ R2, R198, R2 ;  /* 0x00000002c6027221 */ /* 0x000fe20000010000 */
[----:B------:R-:W-:Y:S02]  /*12c50*/  FADD.FTZ R0, R243, R0 ;  /* 0x00000000f3007221 */ /* 0x000fe40000010000 */
[----:B------:R-:W-:Y:S01]  /*12c60*/  LDSM.16.MT88.4 R4, [R203+0x1f800] ;  /* 0x01f80000cb04783b */ /* 0x000fe20000004200 */
[----:B------:R-:W-:Y:S01]  /*12c70*/  FADD.FTZ R2, R135, R2 ;  /* 0x0000000287027221 */ /* 0x000fe20000010000 */
[----:B------:R-:W-:Y:S01]  /*12c80*/  FADD.FTZ R0, R252, R0 ;  /* 0x00000000fc007221 */ /* 0x000fe20000010000 */
[----:B-1----:R-:W-:Y:S02]  /*12c90*/  F2FP.BF16.F32.PACK_AB R131, R8, R9 ;  /* 0x000000090883723e */ /* 0x002fe400000010ff */
        /* <DEDUP_REMOVED lines=11> */
[C---:B----4-:R-:W-:Y:S01]  /*12d50*/  HMMA.16816.F32.BF16 R44, R128.reuse, R48, R76 ;  /* 0x00000030802c723c */ /* 0x050fe2000004184c */
[----:B------:R-:W-:Y:S02]  /*12d60*/  FADD.FTZ R0, R238, R0 ;  /* 0x00000000ee007221 */ /* 0x000fe40000010000 */
[----:B------:R-:W-:Y:S02]  /*12d70*/  FADD.FTZ R2, R244, R2 ;  /* 0x00000002f4027221 */ /* 0x000fe40000010000 */
[----:B------:R-:W-:Y:S01]  /*12d80*/  FADD.FTZ R0, R237, R0 ;  /* 0x00000000ed007221 */ /* 0x000fe20000010000 */
[----:B------:R-:W-:Y:S01]  /*12d90*/  HMMA.16816.F32.BF16 R48, R128, R50, R80 ;  /* 0x000000328030723c */ /* 0x000fe20000041850 */
[----:B------:R-:W1:Y:S01]  /*12da0*/  LDSM.16.MT88.4 R80, [R202+0x1d800] ;  /* 0x01d80000ca50783b */ /* 0x000e620000004200 */
[----:B------:R-:W-:Y:S01]  /*12db0*/  FADD.FTZ R2, R241, R2 ;  /* 0x00000002f1027221 */ /* 0x000fe20000010000 */
[----:B------:R-:W-:-:S03]  /*12dc0*/  FADD.FTZ R0, R236, R0 ;  /* 0x00000000ec007221 */ /* 0x000fc60000010000 */
[----:B------:R-:W-:Y:S01]  /*12dd0*/  HMMA.16816.F32.BF16 R136, R128, R144, R136 ;  /* 0x000000908088723c */ /* 0x000fe20000041888 */
[----:B------:R-:W-:Y:S01]  /*12de0*/  FADD.FTZ R2, R240, R2 ;  /* 0x00000002f0027221 */ /* 0x000fe20000010000 */
[----:B------:R-:W-:-:S03]  /*12df0*/  FADD.FTZ R0, R11, R0 ;  /* 0x000000000b007221 */ /* 0x000fc60000010000 */
[----:B------:R-:W-:Y:S01]  /*12e00*/  FADD.FTZ R2, R235, R2 ;  /* 0x00000002eb027221 */ /* 0x000fe20000010000 */
[C---:B------:R-:W-:Y:S01]  /*12e10*/  HMMA.16816.F32.BF16 R144, R128.reuse, R146, R36 ;  /* 0x000000928090723c */ /* 0x040fe20000041824 */
[----:B------:R-:W-:Y:S02]  /*12e20*/  FADD.FTZ R0, R10, R0 ;  /* 0x000000000a007221 */ /* 0x000fe40000010000 */
[----:B------:R-:W-:Y:S02]  /*12e30*/  FADD.FTZ R2, R234, R2 ;  /* 0x00000002ea027221 */ /* 0x000fe40000010000 */
[----:B------:R-:W-:Y:S01]  /*12e40*/  FADD.FTZ R0, R9, R0 ;  /* 0x0000000009007221 */ /* 0x000fe20000010000 */
[----:B--2---:R-:W-:Y:S01]  /*12e50*/  HMMA.16816.F32.BF16 R36, R128, R40, R60 ;  /* 0x000000288024723c */ /* 0x004fe2000004183c */
[----:B------:R-:W-:Y:S02]  /*12e60*/  FADD.FTZ R2, R134, R2 ;  /* 0x0000000286027221 */ /* 0x000fe40000010000 */
[----:B------:R-:W-:-:S02]  /*12e70*/  FADD.FTZ R0, R8, R0 ;  /* 0x0000000008007221 */ /* 0x000fc40000010000 */
[----:B------:R-:W-:Y:S01]  /*12e80*/  FADD.FTZ R2, R133, R2 ;  /* 0x0000000285027221 */ /* 0x000fe20000010000 */
[C---:B------:R-:W-:Y:S04]  /*12e90*/  HMMA.16816.F32.BF16 R40, R128.reuse, R42, R68 ;  /* 0x0000002a8028723c */ /* 0x040fe80000041844 */
[----:B------:R-:W-:Y:S02]  /*12ea0*/  STL [R1+0x1c], R2 ;  /* 0x00001c0201007387 */ /* 0x000fe40000100800 */
[C---:B------:R-:W-:Y:S02]  /*12eb0*/  HMMA.16816.F32.BF16 R60, R128.reuse, R64, R92 ;  /* 0x00000040803c723c */ /* 0x040fe4000004185c */
[----:B------:R-:W-:Y:S04]  /*12ec0*/  STL [R1+0x38], R0 ;  /* 0x0000380001007387 */ /* 0x000fe80000100800 */
[C---:B------:R-:W-:Y:S06]  /*12ed0*/  HMMA.16816.F32.BF16 R68, R128.reuse, R72, R100 ;  /* 0x000000488044723c */ /* 0x040fec0000041864 */
        /* <DEDUP_REMOVED lines=26> */
.L_x_2364:
        /* <DEDUP_REMOVED lines=14> */
[----:B------:R-:W-:Y:S01]  /*13160*/  UIADD3 UR23, UR20, -0x1, URZ ;  /* 0xffffffff14177890 */ /* 0x000fe2000fffe03f */
[----:B------:R-:W-:Y:S01]  /*13170*/  UMOV UR27, URZ ;  /* 0x0000003f001b7c82 */ /* 0x000fe20008000000 */
[----:B------:R-:W-:Y:S01]  /*13180*/  ULDC UR15, c[0x0][0x2d0] ;  /* 0x0000b400000f7ab9 */ /* 0x000fe20000000800 */
[----:B------:R-:W-:Y:S01]  /*13190*/  ULDC UR13, c[0x0][0x39c] ;  /* 0x0000e700000d7ab9 */ /* 0x000fe20000000800 */
[----:B-1----:R-:W-:-:S04]  /*131a0*/  SHF.R.S32.HI R8, RZ, 0x1f, R0 ;  /* 0x0000001fff087819 */ /* 0x002fc80000011400 */
[----:B------:R-:W-:-:S04]  /*131b0*/  LEA.HI R8, R8, R0, RZ, 0x3 ;  /* 0x0000000008087211 */ /* 0x000fc800078f18ff */
[----:B------:R-:W-:-:S05]  /*131c0*/  LOP3.LUT R4, R8, 0xfffffff8, RZ, 0xc0, !PT ;  /* 0xfffffff808047812 */ /* 0x000fca00078ec0ff */
[----:B------:R-:W-:-:S04]  /*131d0*/  IMAD.IADD R4, R0, 0x1, -R4 ;  /* 0x0000000100047824 */ /* 0x000fc800078e0a04 */
[----:B------:R-:W-:-:S05]  /*131e0*/  IMAD.SHL.U32 R4, R4, 0x8, RZ ;  /* 0x0000000804047824 */ /* 0x000fca00078e00ff */
[----:B------:R-:W-:Y:S02]  /*131f0*/  SHF.R.S32.HI R5, RZ, 0x1f, R4 ;  /* 0x0000001fff057819 */ /* 0x000fe40000011404 */
[----:B------:R-:W-:Y:S01]  /*13200*/  ISETP.GE.AND P2, PT, R4, UR4, PT ;  /* 0x0000000404007c0c */ /* 0x000fe2000bf46270 */
[----:B------:R-:W-:-:S12]  /*13210*/  ULDC UR4, c[0x0][0x2ec] ;  /* 0x0000bb0000047ab9 */ /* 0x000fd80000000800 */
[----:B------:R-:W1:Y:S02]  /*13220*/  @!P2 LDC.64 R12, c[0x0][0x220] ;  /* 0x00008800ff0cab82 */ /* 0x000e640000000a00 */
[----:B-1----:R-:W-:Y:S01]  /*13230*/  @!P2 STL.64 [R1+0x30], R12 ;  /* 0x0000300c0100a387 */ /* 0x002fe20000100a00 */
[----:B--2---:R-:W-:-:S03]  /*13240*/  IMAD.WIDE.U32 R6, R6, UR22, R4 ;  /* 0x0000001606067c25 */ /* 0x004fc6000f8e0004 */
[----:B------:R-:W-:Y:S01]  /*13250*/  IADD3 R0, P1, R6, UR28, RZ ;  /* 0x0000001c06007c10 */ /* 0x000fe2000ff3e0ff */
[----:B---3--:R-:W-:-:S03]  /*13260*/  IMAD.WIDE.U32 R4, R2, UR22, R4 ;  /* 0x0000001602047c25 */ /* 0x008fc6000f8e0004 */
[----:B------:R-:W-:Y:S02]  /*13270*/  IADD3.X R9, R9, UR36, R7, P1, !PT ;  /* 0x0000002409097c10 */ /* 0x000fe40008ffe407 */
[----:B------:R-:W1:Y:S01]  /*13280*/  @!P2 LDC.64 R6, c[0x0][0x220] ;  /* 0x00008800ff06ab82 */ /* 0x000e620000000a00 */
[----:B------:R-:W-:Y:S01]  /*13290*/  LEA R10, P1, R0, UR10, 0x1 ;  /* 0x0000000a000a7c11 */ /* 0x000fe2000f8208ff */
[----:B------:R-:W-:Y:S01]  /*132a0*/  IMAD.MOV.U32 R3, RZ, RZ, R5 ;  /* 0x000000ffff037224 */ /* 0x000fe200078e0005 */
[----:B------:R-:W-:Y:S02]  /*132b0*/  IADD3 R2, P0, R4, UR30, RZ ;  /* 0x0000001e04027c10 */ /* 0x000fe4000ff1e0ff */
[----:B------:R-:W-:Y:S01]  /*132c0*/  LEA.HI.X R0, R0, UR11, R9, 0x1, P1 ;  /* 0x0000000b00007c11 */ /* 0x000fe200088f0c09 */
[----:B------:R-:W-:Y:S01]  /*132d0*/  STL [R1+0x18], R10 ;  /* 0x0000180a01007387 */ /* 0x000fe20000100800 */
[----:B------:R-:W-:Y:S01]  /*132e0*/  IADD3.X R252, R252, UR37, R5, P0, !PT ;  /* 0x00000025fcfc7c10 */ /* 0x000fe200087fe405 */
[----:B------:R-:W-:Y:S01]  /*132f0*/  ULDC.64 UR10, c[0x0][0x248] ;  /* 0x00009200000a7ab9 */ /* 0x000fe20000000a00 */
[----:B------:R-:W-:-:S04]  /*13300*/  LEA R4, P0, R2, UR6, 0x1 ;  /* 0x0000000602047c11 */ /* 0x000fc8000f8008ff */
[----:B------:R-:W-:Y:S01]  /*13310*/  LEA.HI.X R252, R2, UR7, R252, 0x1, P0 ;  /* 0x0000000702fc7c11 */ /* 0x000fe200080f0cfc */
[----:B------:R-:W-:Y:S01]  /*13320*/  ULDC.64 UR6, c[0x0][0x250] ;  /* 0x0000940000067ab9 */ /* 0x000fe20000000a00 */
[----:B-1----:R-:W-:Y:S04]  /*13330*/  @!P2 STL.64 [R1+0x28], R6 ;  /* 0x000028060100a387 */ /* 0x002fe80000100a00 */
[----:B------:R-:W-:Y:S04]  /*13340*/  STL [R1+0x14], R4 ;  /* 0x0000140401007387 */ /* 0x000fe80000100800 */
[----:B------:R1:W-:Y:S02]  /*13350*/  STL [R1+0x10], R0 ;  /* 0x0000100001007387 */ /* 0x0003e40000100800 */
[----:B-1----:R-:W-:-:S04]  /*13360*/  SHF.R.S32.HI R0, RZ, 0x3, R8 ;  /* 0x00000003ff007819 */ /* 0x002fc80000011408 */
[----:B------:R-:W-:Y:S02]  /*13370*/  IADD3 R4, P0, R0, 0x20, RZ ;  /* 0x0000002000047810 */ /* 0x000fe40007f1e0ff */
[----:B------:R-:W-:-:S03]  /*13380*/  SHF.R.S32.HI R0, RZ, 0x1f, R0 ;  /* 0x0000001fff007819 */ /* 0x000fc60000011400 */
[----:B------:R-:W-:Y:S01]  /*13390*/  STL [R1], R4 ;  /* 0x0000000401007387 */ /* 0x000fe20000100800 */
[----:B------:R-:W-:-:S03]  /*133a0*/  IMAD.MOV.U32 R2, RZ, RZ, R4 ;  /* 0x000000ffff027224 */ /* 0x000fc600078e0004 */
        /* <DEDUP_REMOVED lines=8> */
.L_x_2374:
        /* <DEDUP_REMOVED lines=63> */
.L_x_2372:
        /* <DEDUP_REMOVED lines=38> */
[----:B------:R-:W-:Y:S01]  /*13a80*/  LEA R4, P3, R12, R18, 0x1 ;  /* 0x000000120c047211 */ /* 0x000fe200078608ff */
[----:B------:R-:W-:Y:S01]  /*13a90*/  IMAD.IADD R5, R13, 0x1, R5 ;  /* 0x000000010d057824 */ /* 0x000fe200078e0205 */
[C---:B------:R-:W-:Y:S01]  /*13aa0*/  @!P2 IADD3 R7, P0, R6.reuse, UR29, RZ ;  /* 0x0000001d0607ac10 */ /* 0x040fe2000ff1e0ff */
[----:B------:R-:W-:Y:S01]  /*13ab0*/  IMAD R3, R3, UR6, RZ ;  /* 0x0000000603037c24 */ /* 0x000fe2000f8e02ff */
[----:B------:R-:W-:Y:S01]  /*13ac0*/  @!P2 LEA.HI.X R9, R6, R10, R0, 0x1, P1 ;  /* 0x0000000a0609a211 */ /* 0x000fe200008f0c00 */
[----:B------:R-:W-:Y:S01]  /*13ad0*/  IMAD.WIDE.U32 R10, R2, UR6, RZ ;  /* 0x00000006020a7c25 */ /* 0x000fe2000f8e00ff */
[----:B------:R-:W-:Y:S01]  /*13ae0*/  LEA.HI.X R5, R12, R252, R5, 0x1, P3 ;  /* 0x000000fc0c057211 */ /* 0x000fe200018f0c05 */
[----:B------:R-:W-:Y:S01]  /*13af0*/  UIADD3 UR24, UR12, -UR27, URZ ;  /* 0x8000001b0c187290 */ /* 0x000fe2000fffe03f */
[----:B------:R-:W-:Y:S01]  /*13b00*/  ISETP.GE.AND P3, PT, R15, UR15, PT ;  /* 0x0000000f0f007c0c */ /* 0x000fe2000bf66270 */
[----:B------:R-:W-:Y:S01]  /*13b10*/  @!PT LDS RZ, [RZ] ;  /* 0x00000000fffff984 */ /* 0x000fe20000000800 */
[----:B------:R-:W-:Y:S01]  /*13b20*/  @!PT LDS RZ, [RZ] ;  /* 0x00000000fffff984 */ /* 0x000fe20000000800 */
[----:B------:R-:W-:Y:S01]  /*13b30*/  @!PT LDS RZ, [RZ] ;  /* 0x00000000fffff984 */ /* 0x000fe20000000800 */
[----:B------:R1:W-:Y:S01]  /*13b40*/  @!P2 LDGSTS.E.BYPASS.LTC128B.128 [R227+0x18000], desc[UR34][R8.64] ;  /* 0x1800000008e3afae */ /* 0x0003e2000b901d62 */
[----:B------:R-:W-:Y:S01]  /*13b50*/  @!P2 IADD3.X R0, R0, UR14, RZ, P0, !PT ;  /* 0x0000000e0000ac10 */ /* 0x000fe200087fe4ff */
[----:B------:R-:W-:Y:S01]  /*13b60*/  IMAD R3, R2, UR7, R3 ;  /* 0x0000000702037c24 */ /* 0x000fe2000f8e0203 */
[----:B------:R-:W-:Y:S01]  /*13b70*/  @!P2 LEA R6, P1, R7, R19, 0x1 ;  /* 0x000000130706a211 */ /* 0x000fe200078208ff */
[----:B------:R-:W-:Y:S01]  /*13b80*/  @P4 STS.128 [R227+0x1a000], RZ ;  /* 0x01a000ffe3004388 */ /* 0x000fe20000000c00 */
[----:B------:R-:W-:Y:S01]  /*13b90*/  LEA R2, P0, R10, R18, 0x1 ;  /* 0x000000120a027211 */ /* 0x000fe200078008ff */
[----:B------:R-:W-:Y:S01]  /*13ba0*/  IMAD.IADD R3, R11, 0x1, R3 ;  /* 0x000000010b037824 */ /* 0x000fe200078e0203 */
[----:B------:R-:W-:Y:S01]  /*13bb0*/  @!P2 LEA.HI.X R7, R7, R17, R0, 0x1, P1 ;  /* 0x000000110707a211 */ /* 0x000fe200008f0c00 */
[----:B------:R-:W-:Y:S01]  /*13bc0*/  @!PT LDS RZ, [RZ] ;  /* 0x00000000fffff984 */ /* 0x000fe20000000800 */
[----:B------:R-:W-:Y:S01]  /*13bd0*/  @!PT LDS RZ, [RZ] ;  /* 0x00000000fffff984 */ /* 0x000fe20000000800 */
[----:B------:R-:W-:Y:S01]  /*13be0*/  @!PT LDS RZ, [RZ] ;  /* 0x00000000fffff984 */ /* 0x000fe20000000800 */
[----:B------:R-:W-:Y:S01]  /*13bf0*/  @!P4 LDGSTS.E.BYPASS.LTC128B.128 [R227+0x1a000], desc[UR34][R4.64+0x80] ;  /* 0x1a00008004e3cfae */ /* 0x000fe2000b901d62 */
[----:B------:R-:W-:Y:S01]  /*13c00*/  IMAD.U32 R0, RZ, RZ, UR24 ;  /* 0x00000018ff007e24 */ /* 0x000fe2000f8e00ff */
[----:B------:R-:W-:Y:S02]  /*13c10*/  ISETP.GE.AND P1, PT, R14, UR15, PT ;  /* 0x0000000f0e007c0c */ /* 0x000fe4000bf26270 */
[----:B------:R-:W-:Y:S01]  /*13c20*/  @P3 STS.128 [R227+0x1c000], RZ ;  /* 0x01c000ffe3003388 */ /* 0x000fe20000000c00 */
[----:B------:R-:W-:Y:S03]  /*13c30*/  LEA.HI.X R3, R10, R252, R3, 0x1, P0 ;  /* 0x000000fc0a037211 */ /* 0x000fe600000f0c03 */
[----:B------:R-:W-:Y:S01]  /*13c40*/  @!PT LDS RZ, [RZ] ;  /* 0x00000000fffff984 */ /* 0x000fe20000000800 */
[----:B------:R-:W-:Y:S01]  /*13c50*/  @!PT LDS RZ, [RZ] ;  /* 0x00000000fffff984 */ /* 0x000fe20000000800 */
[----:B------:R-:W-:Y:S01]  /*13c60*/  @!PT LDS RZ, [RZ] ;  /* 0x00000000fffff984 */ /* 0x000fe20000000800 */
[----:B------:R-:W-:Y:S07]  /*13c70*/  @!P3 LDGSTS.E.BYPASS.LTC128B.128 [R227+0x1c000], desc[UR34][R4.64+0x100] ;  /* 0x1c00010004e3bfae */ /* 0x000fee000b901d62 */
        /* <DEDUP_REMOVED lines=38> */
[----:B------:R-:W-:Y:S03]  /*13ee0*/  IMAD R3, R2, UR11, R3 ;  /* 0x0000000b02037c24 */ /* 0x000fe6000f8e0203 */
        /* <DEDUP_REMOVED lines=37> */
[----:B------:R-:W4:Y:S01]  /*14140*/  LDSM.16.M88.4 R192, [R200+0x12800] ;  /* 0x01280000c8c0783b */ /* 0x000f220000000200 */
[C---:B-----5:R-:W-:Y:S06]  /*14150*/  HMMA.16816.F32.BF16 R4, R172.reuse, R184, R4 ;  /* 0x000000b8ac04723c */ /* 0x060fec0000041804 */
[C---:B------:R-:W-:Y:S01]  /*14160*/  HMMA.16816.F32.BF16 R8, R172.reuse, R186, R8 ;  /* 0x000000baac08723c */ /* 0x040fe20000041808 */
[----:B------:R-:W5:Y:S05]  /*14170*/  LDSM.16.M88.4 R184, [R200+0x13000] ;  /* 0x01300000c8b8783b */ /* 0x000f6a0000000200 */
        /* <DEDUP_REMOVED lines=15> */
[----:B------:R-:W-:Y:S05]  /*14270*/  LDSM.16.M88.4 R192, [R206+0x13000] ;  /* 0x01300000cec0783b */ /* 0x000fea0000000200 */
[C---:B-----5:R-:W-:Y:S06]  /*14280*/  HMMA.16816.F32.BF16 R20, R176.reuse, R184, R20 ;  /* 0x000000b8b014723c */ /* 0x060fec0000041814 */
[C---:B------:R-:W-:Y:S01]  /*14290*/  HMMA.16816.F32.BF16 R24, R176.reuse, R186, R24 ;  /* 0x000000bab018723c */ /* 0x040fe20000041818 */
[----:B------:R-:W3:Y:S05]  /*142a0*/  LDSM.16.M88.4 R184, [R220] ;  /* 0x00000000dcb8783b */ /* 0x000eea0000000200 */
        /* <DEDUP_REMOVED lines=91> */
[C---:B--2---:R-:W-:Y:S06]  /*14860*/  HMMA.16816.F32.BF16 R28, R172.reuse, R168, R28 ;  /* 0x000000a8ac1c723c */ /* 0x044fec000004181c */
[----:B------:R-:W-:Y:S01]  /*14870*/  HMMA.16816.F32.BF16 R32, R172, R170, R32 ;  /* 0x000000aaac20723c */ /* 0x000fe20000041820 */
[----:B------:R-:W-:Y:S04]  /*14880*/  LDSM.16.M88.4 R168, [R208+0xc000] ;  /* 0x00c00000d0a8783b */ /* 0x000fe80000000200 */
[----:B------:R-:W1:Y:S01]  /*14890*/  LDSM.16.M88.4 R172, [R215] ;  /* 0x00000000d7ac783b */ /* 0x000e620000000200 */
[C---:B------:R-:W-:Y:S06]  /*148a0*/  HMMA.16816.F32.BF16 R4, R180.reuse, R184, R4 ;  /* 0x000000b8b404723c */ /* 0x040fec0000041804 */
        /* <DEDUP_REMOVED lines=26> */
[C---:B------:R-:W-:Y:S06]  /*14a50*/  HMMA.16816.F32.BF16 R8, R180.reuse, R194, R8 ;  /* 0x000000c2b408723c */ /* 0x040fec0000041808 */
[C---:B-1----:R-:W-:Y:S06]  /*14a60*/  HMMA.16816.F32.BF16 R12, R180.reuse, R172, R12 ;  /* 0x000000acb40c723c */ /* 0x042fec000004180c */
[C---:B------:R-:W-:Y:S01]  /*14a70*/  HMMA.16816.F32.BF16 R16, R180.reuse, R174, R16 ;  /* 0x000000aeb410723c */ /* 0x040fe20000041810 */
[----:B------:R-:W1:Y:S05]  /*14a80*/  LDSM.16.M88.4 R172, [R205+0x7000] ;  /* 0x00700000cdac783b */ /* 0x000e6a0000000200 */
[C---:B-----5:R-:W-:Y:S06]  /*14a90*/  HMMA.16816.F32.BF16 R20, R180.reuse, R176, R20 ;  /* 0x000000b0b414723c */ /* 0x060fec0000041814 */
[C---:B------:R-:W-:Y:S05]  /*14aa0*/  HMMA.16816.F32.BF16 R24, R180.reuse, R178, R24 ;  /* 0x000000b2b418723c */ /* 0x040fea0000041818 */
[C---:B------:R-:W-:Y:S01]  /*14ab0*/  LEA R176, P5, R0.reuse, R238, 0x6 ;  /* 0x000000ee00b07211 */ /* 0x040fe200078a30ff */
[C---:B--2---:R-:W-:Y:S05]  /*14ac0*/  HMMA.16816.F32.BF16 R28, R180.reuse, R184, R28 ;  /* 0x000000b8b41c723c */ /* 0x044fea000004181c */
[----:B------:R-:W-:Y:S01]  /*14ad0*/  LEA.HI.X.SX32 R177, R0, R239, 0x6, P5 ;  /* 0x000000ef00b17211 */ /* 0x000fe200028f36ff */
[----:B------:R-:W-:Y:S01]  /*14ae0*/  HMMA.16816.F32.BF16 R32, R180, R186, R32 ;  /* 0x000000bab420723c */ /* 0x000fe20000041820 */
[----:B------:R-:W-:Y:S04]  /*14af0*/  IMAD.U32 R0, RZ, RZ, UR22 ;  /* 0x00000016ff007e24 */ /* 0x000fe8000f8e00ff */
[----:B------:R-:W-:Y:S01]  /*14b00*/  IMAD R132, R177, UR10, RZ ;  /* 0x0000000ab1847c24 */ /* 0x000fe2000f8e02ff */
[C---:B---3--:R-:W-:Y:S05]  /*14b10*/  HMMA.16816.F32.BF16 R4, R168.reuse, R188, R4 ;  /* 0x000000bca804723c */ /* 0x048fea0000041804 */
[----:B------:R-:W-:Y:S01]  /*14b20*/  IMAD R132, R176, UR11, R132 ;  /* 0x0000000bb0847c24 */ /* 0x000fe2000f8e0284 */
[C---:B------:R-:W-:Y:S05]  /*14b30*/  HMMA.16816.F32.BF16 R8, R168.reuse, R190, R8 ;  /* 0x000000bea808723c */ /* 0x040fea0000041808 */
[----:B------:R-:W-:Y:S01]  /*14b40*/  LEA R0, R0, R135, 0x6 ;  /* 0x0000008700007211 */ /* 0x000fe200078e30ff */
[C---:B------:R-:W-:Y:S05]  /*14b50*/  HMMA.16816.F32.BF16 R12, R168.reuse, R196, R12 ;  /* 0x000000c4a80c723c */ /* 0x040fea000004180c */
[----:B------:R-:W-:Y:S01]  /*14b60*/  IMAD.WIDE.U32 R182, R176, UR10, RZ ;  /* 0x0000000ab0b67c25 */ /* 0x000fe2000f8e00ff */
[C---:B------:R-:W-:Y:S01]  /*14b70*/  HMMA.16816.F32.BF16 R16, R168.reuse, R198, R16 ;  /* 0x000000c6a810723c */ /* 0x040fe20000041810 */
[----:B------:R-:W2:Y:S01]  /*14b80*/  LDSM.16.M88.4 R176, [R205+0x7800] ;  /* 0x00780000cdb0783b */ /* 0x000ea20000000200 */
[----:B------:R-:W-:Y:S04]  /*14b90*/  DEPBAR.LE SB0, 0x0 ;  /* 0x000080000000791a */ /* 0x000fe80000000000 */
[-C--:B------:R-:W-:Y:S01]  /*14ba0*/  LEA R180, P5, R182, R235.reuse, 0x1 ;  /* 0x000000ebb6b47211 */ /* 0x080fe200078a08ff */
[----:B------:R-:W-:Y:S01]  /*14bb0*/  FMUL.FTZ R4, R4, UR13 ;  /* 0x0000000d04047c20 */ /* 0x000fe20008410000 */
[----:B------:R-:W-:Y:S01]  /*14bc0*/  IMAD.IADD R132, R183, 0x1, R132 ;  /* 0x00000001b7847824 */ /* 0x000fe200078e0284 */
[C---:B-1----:R-:W-:Y:S02]  /*14bd0*/  HMMA.16816.F32.BF16 R20, R168.reuse, R172, R20 ;  /* 0x000000aca814723c */ /* 0x042fe40000041814 */
[----:B------:R1:W3:Y:S01]  /*14be0*/  MUFU.TANH R183, R4 ;  /* 0x0000000400b77308 */ /* 0x0002e20000002400 */
[----:B------:R-:W-:Y:S02]  /*14bf0*/  BAR.SYNC.DEFER_BLOCKING 0x0 ;  /* 0x0000000000007b1d */ /* 0x000fe40000010000 */
[----:B------:R-:W-:Y:S01]  /*14c00*/  LEA.HI.X R181, R182, R234, R132, 0x1, P5 ;  /* 0x000000eab6b57211 */ /* 0x000fe200028f0c84 */
[----:B------:R-:W-:Y:S01]  /*14c10*/  IMAD.IADD R135, R230, 0x1, -R0 ;  /* 0x00000001e6877824 */ /* 0x000fe200078e0a00 */
[C---:B------:R-:W-:Y:S04]  /*14c20*/  HMMA.16816.F32.BF16 R24, R168.reuse, R174, R24 ;  /* 0x000000aea818723c */ /* 0x040fe80000041818 */
[----:B------:R-:W-:Y:S01]  /*14c30*/  FMUL.FTZ R132, R5, UR13 ;  /* 0x0000000d05847c20 */ /* 0x000fe20008410000 */
[----:B------:R-:W-:Y:S06]  /*14c40*/  IMAD.WIDE.U32 R184, R2, UR10, RZ ;  /* 0x0000000a02b87c25 */ /* 0x000fec000f8e00ff */
[----:B------:R-:W-:Y:S01]  /*14c50*/  FMUL.FTZ R7, R7, UR13 ;  /* 0x0000000d07077c20 */ /* 0x000fe20008410000 */
[----:B------:R-:W-:Y:S01]  /*14c60*/  FMUL.FTZ R182, R8, UR13 ;  /* 0x0000000d08b67c20 */ /* 0x000fe20008410000 */
[----:B------:R-:W-:Y:S01]  /*14c70*/  LEA R2, P0, R184, R235, 0x1 ;  /* 0x000000ebb8027211 */ /* 0x000fe200078008ff */
[----:B------:R-:W-:Y:S01]  /*14c80*/  IMAD.IADD R3, R185, 0x1, R3 ;  /* 0x00000001b9037824 */ /* 0x000fe200078e0203 */
[----:B-1----:R-:W-:Y:S01]  /*14c90*/  IABS R4, R135 ;  /* 0x0000008700047213 */ /* 0x002fe20000000000 */
[----:B------:R-:W-:Y:S01]  /*14ca0*/  FMUL.FTZ R135, R6, UR13 ;  /* 0x0000000d06877c20 */ /* 0x000fe20008410000 */
[----:B------:R-:W-:Y:S01]  /*14cb0*/  IADD3 R6, R231, -R0, RZ ;  /* 0x80000000e7067210 */ /* 0x000fe20007ffe0ff */
[----:B------:R-:W-:Y:S01]  /*14cc0*/  FMUL.FTZ R185, R10, UR13 ;  /* 0x0000000d0ab97c20 */ /* 0x000fe20008410000 */
[----:B------:R-:W-:Y:S01]  /*14cd0*/  I2FP.F32.S32 R5, R4 ;  /* 0x0000000400057245 */ /* 0x000fe20000201400 */
[----:B------:R-:W1:Y:S01]  /*14ce0*/  MUFU.TANH R172, R132 ;  /* 0x0000008400ac7308 */ /* 0x000e620000002400 */
[----:B------:R-:W-:Y:S01]  /*14cf0*/  LEA.HI.X R3, R184, R234, R3, 0x1, P0 ;  /* 0x000000eab8037211 */ /* 0x000fe200000f0c03 */
[----:B------:R-:W-:Y:S01]  /*14d00*/  VIADD R4, R0, 0x1 ;  /* 0x0000000100047836 */ /* 0x000fe20000000000 */
[----:B------:R-:W-:Y:S01]  /*14d10*/  PLOP3.LUT P0, PT, PT, PT, UP0, 0x80, 0x0 ;  /* 0x000000000000781c */ /* 0x000fe20003f0f008 */
[----:B---3--:R-:W-:Y:S01]  /*14d20*/  FFMA.FTZ R183, R5, -UR21, R183 ;  /* 0x8000001505b77c23 */ /* 0x008fe200080100b7 */
[----:B------:R-:W-:Y:S01]  /*14d30*/  IABS R6, R6 ;  /* 0x0000000600067213 */ /* 0x000fe20000000000 */
[--C-:B------:R-:W-:Y:S01]  /*14d40*/  IMAD.IADD R5, R230, 0x1, -R4.reuse ;  /* 0x00000001e6057824 */ /* 0x100fe200078e0a04 */
[C---:B------:R-:W-:Y:S03]  /*14d50*/  ISETP.GE.AND P6, PT, R4.reuse, R229, PT ;  /* 0x000000e50400720c */ /* 0x040fe60003fc6270 */
[----:B------:R-:W3:Y:S01]  /*14d60*/  MUFU.TANH R173, R135 ;  /* 0x0000008700ad7308 */ /* 0x000ee20000002400 */
[C---:B------:R-:W-:Y:S01]  /*14d70*/  ISETP.GE.AND P5, PT, R4.reuse, R228, PT ;  /* 0x000000e40400720c */ /* 0x040fe20003fa6270 */
[C---:B--2---:R-:W-:Y:S03]  /*14d80*/  HMMA.16816.F32.BF16 R28, R168.reuse, R176, R28 ;  /* 0x000000b0a81c723c */ /* 0x044fe6000004181c */
[C---:B------:R-:W-:Y:S01]  /*14d90*/  ISETP.GE.OR P6, PT, R4.reuse, R233, !P6 ;  /* 0x000000e90400720c */ /* 0x040fe200077c6670 */
[----:B------:R-:W-:Y:S01]  /*14da0*/  FMUL.FTZ R184, R9, UR13 ;  /* 0x0000000d09b87c20 */ /* 0x000fe20008410000 */
[----:B------:R-:W-:Y:S03]  /*14db0*/  ISETP.GE.OR P5, PT, R4, R232, !P5 ;  /* 0x000000e80400720c */ /* 0x000fe60006fa6670 */
[----:B------:R2:W4:Y:S03]  /*14dc0*/  MUFU.TANH R135, R7 ;  /* 0x0000000700877308 */ /* 0x0005260000002400 */
[----:B------:R-:W-:Y:S01]  /*14dd0*/  IABS R5, R5 ;  /* 0x0000000500057213 */ /* 0x000fe20000000000 */
[----:B------:R-:W-:Y:S03]  /*14de0*/  HMMA.16816.F32.BF16 R32, R168, R178, R32 ;  /* 0x000000b2a820723c */ /* 0x000fe60000041820 */
[----:B------:R-:W-:Y:S01]  /*14df0*/  I2FP.F32.S32 R5, R5 ;  /* 0x0000000500057245 */ /* 0x000fe20000201400 */
[----:B------:R-:W-:Y:S02]  /*14e00*/  IMAD.IADD R4, R231, 0x1, -R4 ;  /* 0x00000001e7047824 */ /* 0x000fe400078e0a04 */
[----:B------:R-:W-:Y:S02]  /*14e10*/  FMUL.FTZ R186, R11, UR13 ;  /* 0x0000000d0bba7c20 */ /* 0x000fe40008410000 */
[----:B-1----:R-:W-:Y:S03]  /*14e20*/  FFMA.FTZ R172, R5, -UR21, R172 ;  /* 0x8000001505ac7c23 */ /* 0x002fe600080100ac */
[----:B------:R-:W-:Y:S02]  /*14e30*/  IABS R132, R4 ;  /* 0x0000000400847213 */ /* 0x000fe40000000000 */
[----:B------:R-:W-:Y:S02]  /*14e40*/  I2FP.F32.S32 R4, R6 ;  /* 0x0000000600047245 */ /* 0x000fe40000201400 */
[----:B------:R-:W-:Y:S03]  /*14e50*/  I2FP.F32.S32 R132, R132 ;  /* 0x0000008400847245 */ /* 0x000fe60000201400 */
[----:B---3--:R-:W-:Y:S01]  /*14e60*/  FFMA.FTZ R173, R4, -UR21, R173 ;  /* 0x8000001504ad7c23 */ /* 0x008fe200080100ad */
[----:B--2-4-:R-:W-:Y:S06]  /*14e70*/  @P0 BRA `(.L_x_2374) ;  /* 0xffffffe4006c0947 */ /* 0x014fec000383ffff */
.L_x_2373:
[C---:B------:R-:W-:Y:S01]  /*14e80*/  ISETP.GE.AND P0, PT, R0.reuse, R229, PT ;  /* 0x000000e50000720c */ /* 0x040fe20003f06270 */
[----:B----4-:R-:W1:Y:S01]  /*14e90*/  MUFU.TANH R5, R182 ;  /* 0x000000b600057308 */ /* 0x010e620000002400 */
[C---:B------:R-:W-:Y:S01]  /*14ea0*/  IADD3 R2, R0.reuse, 0x9, RZ ;  /* 0x0000000900027810 */ /* 0x040fe20007ffe0ff */
[----:B------:R-:W-:Y:S01]  /*14eb0*/  FMUL.FTZ R13, R13, UR13 ;  /* 0x0000000d0d0d7c20 */ /* 0x000fe20008410000 */
[----:B------:R-:W-:Y:S01]  /*14ec0*/  ISETP.GE.OR P0, PT, R0, R233, !P0 ;  /* 0x000000e90000720c */ /* 0x000fe20004706670 */
[----:B------:R-:W-:Y:S01]  /*14ed0*/  FFMA.FTZ R9, R132, -UR21, R135 ;  /* 0x8000001584097c23 */ /* 0x000fe20008010087 */
[----:B------:R-:W-:Y:S01]  /*14ee0*/  IADD3 R3, R0, 0x8, RZ ;  /* 0x0000000800037810 */ /* 0x000fe20007ffe0ff */
[----:B------:R-:W-:Y:S01]  /*14ef0*/  FMUL.FTZ R15, R15, UR13 ;  /* 0x0000000d0f0f7c20 */ /* 0x000fe20008410000 */
[----:B------:R-:W-:Y:S03]  /*14f00*/  FSEL R171, R183, -INF , !P0 ;  /* 0xff800000b7ab7808 */ /* 0x000fe60004000000 */
[----:B------:R-:W2:Y:S01]  /*14f10*/  MUFU.TANH R4, R184 ;  /* 0x000000b800047308 */ /* 0x000ea20000002400 */
[-C--:B------:R-:W-:Y:S01]  /*14f20*/  ISETP.GE.AND P3, PT, R2, R229.reuse, PT ;  /* 0x000000e50200720c */ /* 0x080fe20003f66270 */
[----:B------:R-:W-:Y:S01]  /*14f30*/  FMUL.FTZ R14, R14, UR13 ;  /* 0x0000000d0e0e7c20 */ /* 0x000fe20008410000 */
[-C--:B------:R-:W-:Y:S01]  /*14f40*/  ISETP.GE.AND P0, PT, R2, R228.reuse, PT ;  /* 0x000000e40200720c */ /* 0x080fe20003f06270 */
[----:B------:R-:W-:Y:S01]  /*14f50*/  FMUL.FTZ R18, R18, UR13 ;  /* 0x0000000d12127c20 */ /* 0x000fe20008410000 */
[----:B------:R-:W-:Y:S01]  /*14f60*/  ISETP.GE.AND P4, PT, R3, R229, PT ;  /* 0x000000e50300720c */ /* 0x000fe20003f86270 */
[----:B------:R-:W-:Y:S01]  /*14f70*/  FMUL.FTZ R19, R19, UR13 ;  /* 0x0000000d13137c20 */ /* 0x000fe20008410000 */
[----:B------:R-:W-:Y:S03]  /*14f80*/  ISETP.GE.AND P1, PT, R3, R228, PT ;  /* 0x000000e40300720c */ /* 0x000fe60003f26270 */
[----:B------:R-:W3:Y:S01]  /*14f90*/  MUFU.TANH R8, R185 ;  /* 0x000000b900087308 */ /* 0x000ee20000002400 */
[----:B------:R-:W-:Y:S01]  /*14fa0*/  ISETP.GE.OR P3, PT, R2, R233, !P3 ;  /* 0x000000e90200720c */ /* 0x000fe20005f66670 */
[----:B------:R-:W-:Y:S01]  /*14fb0*/  FMUL.FTZ R20, R20, UR13 ;  /* 0x0000000d14147c20 */ /* 0x000fe20008410000 */
[----:B------:R-:W-:Y:S01]  /*14fc0*/  ISETP.GE.OR P0, PT, R2, R232, !P0 ;  /* 0x000000e80200720c */ /* 0x000fe20004706670 */
[----:B------:R-:W-:Y:S01]  /*14fd0*/  FMUL.FTZ R21, R21, UR13 ;  /* 0x0000000d15157c20 */ /* 0x000fe20008410000 */
[-C--:B------:R-:W-:Y:S01]  /*14fe0*/  IADD3 R6, R230, -R2.reuse, RZ ;  /* 0x80000002e6067210 */ /* 0x080fe20007ffe0ff */
[----:B------:R-:W-:Y:S01]  /*14ff0*/  FMUL.FTZ R24, R24, UR13 ;  /* 0x0000000d18187c20 */ /* 0x000fe20008410000 */
[----:B------:R-:W-:Y:S03]  /*15000*/  IADD3 R2, R231, -R2, RZ ;  /* 0x80000002e7027210 */ /* 0x000fe60007ffe0ff */
[----:B------:R-:W-:Y:S01]  /*15010*/  MUFU.TANH R20, R20 ;  /* 0x0000001400147308 */ /* 0x000fe20000002400 */
[----:B------:R-:W-:Y:S01]  /*15020*/  IADD3 R7, R230, -R3, RZ ;  /* 0x80000003e6077210 */ /* 0x000fe20007ffe0ff */
[----:B------:R-:W-:Y:S01]  /*15030*/  FMUL.FTZ R23, R23, UR13 ;  /* 0x0000000d17177c20 */ /* 0x000fe20008410000 */
[C---:B------:R-:W-:Y:S01]  /*15040*/  ISETP.GE.OR P4, PT, R3.reuse, R233, !P4 ;  /* 0x000000e90300720c */ /* 0x040fe20006786670 */
[----:B------:R-:W-:Y:S01]  /*15050*/  FMUL.FTZ R22, R22, UR13 ;  /* 0x0000000d16167c20 */ /* 0x000fe20008410000 */
[----:B------:R-:W-:Y:S01]  /*15060*/  ISETP.GE.OR P1, PT, R3, R232, !P1 ;  /* 0x000000e80300720c */ /* 0x000fe20004f26670 */
[----:B------:R-:W-:Y:S01]  /*15070*/  FMUL.FTZ R25, R25, UR13 ;  /* 0x0000000d19197c20 */ /* 0x000fe20008410000 */
[----:B------:R-:W-:Y:S03]  /*15080*/  IADD3 R3, R231, -R3, RZ ;  /* 0x80000003e7037210 */ /* 0x000fe60007ffe0ff */
[----:B------:R-:W-:Y:S01]  /*15090*/  MUFU.TANH R21, R21 ;  /* 0x0000001500157308 */ /* 0x000fe20000002400 */
[----:B------:R-:W-:Y:S01]  /*150a0*/  IABS R11, R2 ;  /* 0x00000002000b7213 */ /* 0x000fe20000000000 */
[----:B------:R-:W-:Y:S01]  /*150b0*/  FMUL.FTZ R28, R28, UR13 ;  /* 0x0000000d1c1c7c20 */ /* 0x000fe20008410000 */
[----:B------:R-:W-:Y:S01]  /*150c0*/  IABS R7, R7 ;  /* 0x0000000700077213 */ /* 0x000fe20000000000 */
[----:B------:R-:W-:Y:S01]  /*150d0*/  FMUL.FTZ R29, R29, UR13 ;  /* 0x0000000d1d1d7c20 */ /* 0x000fe20008410000 */
[----:B------:R-:W-:Y:S01]  /*150e0*/  IABS R10, R3 ;  /* 0x00000003000a7213 */ /* 0x000fe20000000000 */
[----:B------:R-:W-:Y:S01]  /*150f0*/  FMUL.FTZ R32, R32, UR13 ;  /* 0x0000000d20207c20 */ /* 0x000fe20008410000 */
[----:B------:R-:W-:Y:S03]  /*15100*/  I2FP.F32.S32 R3, R7 ;  /* 0x0000000700037245 */ /* 0x000fe60000201400 */
[----:B------:R-:W4:Y:S01]  /*15110*/  MUFU.TANH R2, R186 ;  /* 0x000000ba00027308 */ /* 0x000f220000002400 */
[----:B------:R-:W-:Y:S01]  /*15120*/  IABS R6, R6 ;  /* 0x0000000600067213 */ /* 0x000fe20000000000 */
[----:B------:R-:W-:Y:S01]  /*15130*/  FMUL.FTZ R7, R12, UR13 ;  /* 0x0000000d0c077c20 */ /* 0x000fe20008410000 */
[----:B------:R-:W-:Y:S01]  /*15140*/  FSEL R169, R172, -INF , !P6 ;  /* 0xff800000aca97808 */ /* 0x000fe20007000000 */
[----:B------:R-:W-:Y:S01]  /*15150*/  FMUL.FTZ R33, R33, UR13 ;  /* 0x0000000d21217c20 */ /* 0x000fe20008410000 */
[C---:B------:R-:W-:Y:S01]  /*15160*/  ISETP.GE.AND P6, PT, R0.reuse, R228, PT ;  /* 0x000000e40000720c */ /* 0x040fe20003fc6270 */
[----:B------:R-:W-:Y:S01]  /*15170*/  FMUL.FTZ R27, R27, UR13 ;  /* 0x0000000d1b1b7c20 */ /* 0x000fe20008410000 */
[----:B------:R-:W-:Y:S03]  /*15180*/  FSEL R170, R9, -INF , !P5 ;  /* 0xff80000009aa7808 */ /* 0x000fe60006800000 */
[----:B------:R-:W5:Y:S01]  /*15190*/  MUFU.TANH R7, R7 ;  /* 0x0000000700077308 */ /* 0x000f620000002400 */
[----:B------:R-:W-:Y:S01]  /*151a0*/  ISETP.GE.OR P6, PT, R0, R232, !P6 ;  /* 0x000000e80000720c */ /* 0x000fe200077c6670 */
[----:B------:R-:W-:Y:S01]  /*151b0*/  FMUL.FTZ R30, R30, UR13 ;  /* 0x0000000d1e1e7c20 */ /* 0x000fe20008410000 */
[----:B------:R-:W-:Y:S01]  /*151c0*/  FMUL.FTZ R31, R31, UR13 ;  /* 0x0000000d1f1f7c20 */ /* 0x000fe20008410000 */
[----:B------:R-:W-:Y:S01]  /*151d0*/  FMUL.FTZ R34, R34, UR13 ;  /* 0x0000000d22227c20 */ /* 0x000fe20008410000 */
[----:B------:R-:W-:Y:S01]  /*151e0*/  FSEL R168, R173, -INF , !P6 ;  /* 0xff800000ada87808 */ /* 0x000fe20007000000 */
[----:B------:R-:W-:Y:S01]  /*151f0*/  FMUL.FTZ R35, R35, UR13 ;  /* 0x0000000d23237c20 */ /* 0x000fe20008410000 */
[----:B------:R-:W-:Y:S03]  /*15200*/  UISETP.GT.AND UP0, UPT, UR22, UR16, UPT ;  /* 0x000000101600728c */ /* 0x000fe6000bf04270 */
[----:B------:R-:W5:Y:S01]  /*15210*/  MUFU.TANH R9, R15 ;  /* 0x0000000f00097308 */ /* 0x000f620000002400 */
[----:B------:R-:W-:Y:S01]  /*15220*/  UIADD3 UR27, UR27, 0x1, URZ ;  /* 0x000000011b1b7890 */ /* 0x000fe2000fffe03f */
[----:B------:R-:W-:Y:S08]  /*15230*/  UMOV UR20, UR22 ;  /* 0x0000001600147c82 */ /* 0x000ff00008000000 */
[----:B------:R-:W-:Y:S10]  /*15240*/  MUFU.TANH R25, R25 ;  /* 0x0000001900197308 */ /* 0x000ff40000002400 */
[----:B------:R-:W-:Y:S10]  /*15250*/  MUFU.TANH R33, R33 ;  /* 0x0000002100217308 */ /* 0x000ff40000002400 */
[----:B------:R-:W-:Y:S10]  /*15260*/  MUFU.TANH R30, R30 ;  /* 0x0000001e001e7308 */ /* 0x000ff40000002400 */
[----:B------:R-:W-:Y:S01]  /*15270*/  MUFU.TANH R135, R35 ;  /* 0x0000002300877308 */ /* 0x000fe20000002400 */
[----:B-1----:R-:W-:Y:S01]  /*15280*/  FFMA.FTZ R5, R3, -UR21, R5 ;  /* 0x8000001503057c23 */ /* 0x002fe20008010005 */
[----:B------:R-:W-:Y:S02]  /*15290*/  I2FP.F32.S32 R3, R6 ;  /* 0x0000000600037245 */ /* 0x000fe40000201400 */
[----:B------:R-:W-:Y:S02]  /*152a0*/  I2FP.F32.S32 R6, R10 ;  /* 0x0000000a00067245 */ /* 0x000fe40000201400 */
[----:B------:R-:W-:Y:S01]  /*152b0*/  FSEL R176, R5, -INF , !P4 ;  /* 0xff80000005b07808 */ /* 0x000fe20006000000 */
[----:B--2---:R-:W-:Y:S01]  /*152c0*/  FFMA.FTZ R4, R3, -UR21, R4 ;  /* 0x8000001503047c23 */ /* 0x004fe20008010004 */
[----:B------:R-:W-:Y:S02]  /*152d0*/  I2FP.F32.S32 R10, R11 ;  /* 0x0000000b000a7245 */ /* 0x000fe40000201400 */
[----:B------:R1:W2:Y:S01]  /*152e0*/  MUFU.TANH R5, R13 ;  /* 0x0000000d00057308 */ /* 0x0002a20000002400 */
[----:B------:R-:W-:Y:S01]  /*152f0*/  IADD3 R3, R0, 0x10, RZ ;  /* 0x0000001000037810 */ /* 0x000fe20007ffe0ff */
[----:B---3--:R-:W-:Y:S01]  /*15300*/  FFMA.FTZ R8, R6, -UR21, R8 ;  /* 0x8000001506087c23 */ /* 0x008fe20008010008 */
[----:B------:R-:W-:Y:S01]  /*15310*/  FSEL R175, R4, -INF , !P3 ;  /* 0xff80000004af7808 */ /* 0x000fe20005800000 */
[----:B----4-:R-:W-:Y:S01]  /*15320*/  FFMA.FTZ R10, R10, -UR21, R2 ;  /* 0x800000150a0a7c23 */ /* 0x010fe20008010002 */
[----:B------:R-:W-:Y:S02]  /*15330*/  IADD3 R2, R0, 0x11, RZ ;  /* 0x0000001100027810 */ /* 0x000fe40007ffe0ff */
[----:B------:R-:W-:Y:S03]  /*15340*/  IADD3 R6, R230, -R3, RZ ;  /* 0x80000003e6067210 */ /* 0x000fe60007ffe0ff */
[----:B------:R-:W3:Y:S01]  /*15350*/  MUFU.TANH R11, R14 ;  /* 0x0000000e000b7308 */ /* 0x000ee20000002400 */
[C---:B------:R-:W-:Y:S02]  /*15360*/  ISETP.GE.AND P3, PT, R2.reuse, R228, PT ;  /* 0x000000e40200720c */ /* 0x040fe40003f66270 */
[C---:B------:R-:W-:Y:S02]  /*15370*/  ISETP.GE.AND P4, PT, R2.reuse, R229, PT ;  /* 0x000000e50200720c */ /* 0x040fe40003f86270 */
[C---:B------:R-:W-:Y:S02]  /*15380*/  ISETP.GE.OR P3, PT, R2.reuse, R232, !P3 ;  /* 0x000000e80200720c */ /* 0x040fe40005f66670 */
[----:B------:R-:W-:Y:S03]  /*15390*/  ISETP.GE.OR P4, PT, R2, R233, !P4 ;  /* 0x000000e90200720c */ /* 0x000fe60006786670 */
[----:B------:R-:W-:Y:S01]  /*153a0*/  MUFU.TANH R14, R18 ;  /* 0x00000012000e7308 */ /* 0x000fe20000002400 */
[-C--:B------:R-:W-:Y:S02]  /*153b0*/  IADD3 R4, R230, -R2.reuse, RZ ;  /* 0x80000002e6047210 */ /* 0x080fe40007ffe0ff */
[----:B------:R-:W-:Y:S02]  /*153c0*/  ISETP.GE.AND P6, PT, R3, R229, PT ;  /* 0x000000e50300720c */ /* 0x000fe40003fc6270 */
[----:B------:R-:W-:Y:S02]  /*153d0*/  IADD3 R2, R231, -R2, RZ ;  /* 0x80000002e7027210 */ /* 0x000fe40007ffe0ff */
[C---:B------:R-:W-:Y:S02]  /*153e0*/  ISETP.GE.AND P5, PT, R3.reuse, R228, PT ;  /* 0x000000e40300720c */ /* 0x040fe40003fa6270 */
[----:B------:R-:W-:Y:S02]  /*153f0*/  IABS R6, R6 ;  /* 0x0000000600067213 */ /* 0x000fe40000000000 */
[C---:B------:R-:W-:Y:S02]  /*15400*/  ISETP.GE.OR P6, PT, R3.reuse, R233, !P6 ;  /* 0x000000e90300720c */ /* 0x040fe400077c6670 */
[----:B-1----:R-:W-:Y:S02]  /*15410*/  IABS R13, R2 ;  /* 0x00000002000d7213 */ /* 0x002fe40000000000 */
[----:B------:R-:W-:Y:S02]  /*15420*/  ISETP.GE.OR P5, PT, R3, R232, !P5 ;  /* 0x000000e80300720c */ /* 0x000fe40006fa6670 */
[----:B------:R-:W-:Y:S01]  /*15430*/  MOV R2, R6 ;  /* 0x0000000600027202 */ /* 0x000fe20000000f00 */
[----:B------:R-:W-:Y:S01]  /*15440*/  FMUL.FTZ R6, R16, UR13 ;  /* 0x0000000d10067c20 */ /* 0x000fe20008410000 */
[----:B------:R-:W-:Y:S02]  /*15450*/  IADD3 R3, R231, -R3, RZ ;  /* 0x80000003e7037210 */ /* 0x000fe40007ffe0ff */
[----:B------:R-:W-:Y:S02]  /*15460*/  IABS R4, R4 ;  /* 0x0000000400047213 */ /* 0x000fe40000000000 */
[----:B------:R-:W-:Y:S01]  /*15470*/  I2FP.F32.S32 R2, R2 ;  /* 0x0000000200027245 */ /* 0x000fe20000201400 */
[----:B------:R-:W-:Y:S01]  /*15480*/  MUFU.TANH R6, R6 ;  /* 0x0000000600067308 */ /* 0x000fe20000002400 */
[----:B------:R-:W-:Y:S02]  /*15490*/  IABS R12, R3 ;  /* 0x00000003000c7213 */ /* 0x000fe40000000000 */
[----:B------:R-:W-:Y:S01]  /*154a0*/  MOV R3, R4 ;  /* 0x0000000400037202 */ /* 0x000fe20000000f00 */
[----:B-----5:R-:W-:Y:S01]  /*154b0*/  FFMA.FTZ R7, R2, -UR21, R7 ;  /* 0x8000001502077c23 */ /* 0x020fe20008010007 */
[----:B------:R-:W-:Y:S01]  /*154c0*/  I2FP.F32.S32 R2, R13 ;  /* 0x0000000d00027245 */ /* 0x000fe20000201400 */
[----:B------:R-:W-:Y:S01]  /*154d0*/  FMUL.FTZ R4, R17, UR13 ;  /* 0x0000000d11047c20 */ /* 0x000fe20008410000 */
[----:B------:R-:W-:Y:S03]  /*154e0*/  I2FP.F32.S32 R3, R3 ;  /* 0x0000000300037245 */ /* 0x000fe60000201400 */
[----:B------:R-:W-:Y:S01]  /*154f0*/  MUFU.TANH R13, R22 ;  /* 0x00000016000d7308 */ /* 0x000fe20000002400 */
[----:B------:R-:W-:Y:S01]  /*15500*/  FSEL R174, R10, -INF , !P0 ;  /* 0xff8000000aae7808 */ /* 0x000fe20004000000 */
[----:B------:R-:W-:Y:S01]  /*15510*/  FFMA.FTZ R9, R2, -UR21, R9 ;  /* 0x8000001502097c23 */ /* 0x000fe20008010009 */
[C---:B------:R-:W-:Y:S01]  /*15520*/  IADD3 R2, R0.reuse, 0x19, RZ ;  /* 0x0000001900027810 */ /* 0x040fe20007ffe0ff */
[----:B--2---:R-:W-:Y:S01]  /*15530*/  FFMA.FTZ R5, R3, -UR21, R5 ;  /* 0x8000001503057c23 */ /* 0x004fe20008010005 */
[----:B------:R-:W-:Y:S02]  /*15540*/  IADD3 R3, R0, 0x18, RZ ;  /* 0x0000001800037810 */ /* 0x000fe40007ffe0ff */
[----:B------:R-:W-:Y:S03]  /*15550*/  FSEL R15, R8, -INF , !P1 ;  /* 0xff800000080f7808 */ /* 0x000fe60004800000 */
[----:B------:R-:W1:Y:S01]  /*15560*/  MUFU.TANH R4, R4 ;  /* 0x0000000400047308 */ /* 0x000e620000002400 */
[----:B------:R-:W-:Y:S02]  /*15570*/  FSEL R182, R7, -INF , !P6 ;  /* 0xff80000007b67808 */ /* 0x000fe40007000000 */
[----:B------:R-:W-:Y:S02]  /*15580*/  FSEL R181, R5, -INF , !P4 ;  /* 0xff80000005b57808 */ /* 0x000fe40006000000 */
[CC--:B------:R-:W-:Y:S02]  /*15590*/  ISETP.GE.AND P1, PT, R3.reuse, R229.reuse, PT ;  /* 0x000000e50300720c */ /* 0x0c0fe40003f26270 */
[C---:B------:R-:W-:Y:S03]  /*155a0*/  ISETP.GE.AND P6, PT, R2.reuse, R229, PT ;  /* 0x000000e50200720c */ /* 0x040fe60003fc6270 */
[----:B------:R-:W2:Y:S01]  /*155b0*/  MUFU.TANH R8, R19 ;  /* 0x0000001300087308 */ /* 0x000ea20000002400 */
[----:B------:R-:W-:Y:S02]  /*155c0*/  I2FP.F32.S32 R12, R12 ;  /* 0x0000000c000c7245 */ /* 0x000fe40000201400 */
[CC--:B------:R-:W-:Y:S02]  /*155d0*/  ISETP.GE.AND P0, PT, R3.reuse, R228.reuse, PT ;  /* 0x000000e40300720c */ /* 0x0c0fe40003f06270 */
[----:B------:R-:W-:Y:S01]  /*155e0*/  ISETP.GE.AND P4, PT, R2, R228, PT ;  /* 0x000000e40200720c */ /* 0x000fe20003f86270 */
[----:B---3--:R-:W-:Y:S01]  /*155f0*/  FFMA.FTZ R11, R12, -UR21, R11 ;  /* 0x800000150c0b7c23 */ /* 0x008fe2000801000b */
[C---:B------:R-:W-:Y:S02]  /*15600*/  IADD3 R5, R230.reuse, -R2, RZ ;  /* 0x80000002e6057210 */ /* 0x040fe40007ffe0ff */
[----:B------:R-:W-:Y:S02]  /*15610*/  IADD3 R7, R230, -R3, RZ ;  /* 0x80000003e6077210 */ /* 0x000fe40007ffe0ff */
[CC--:B------:R-:W-:Y:S02]  /*15620*/  ISETP.GE.OR P1, PT, R3.reuse, R233.reuse, !P1 ;  /* 0x000000e90300720c */ /* 0x0c0fe40004f26670 */
[C---:B------:R-:W-:Y:S02]  /*15630*/  ISETP.GE.OR P6, PT, R2.reuse, R233, !P6 ;  /* 0x000000e90200720c */ /* 0x040fe400077c6670 */
[-C--:B------:R-:W-:Y:S02]  /*15640*/  ISETP.GE.OR P0, PT, R3, R232.reuse, !P0 ;  /* 0x000000e80300720c */ /* 0x080fe40004706670 */
[----:B------:R-:W-:Y:S02]  /*15650*/  ISETP.GE.OR P4, PT, R2, R232, !P4 ;  /* 0x000000e80200720c */ /* 0x000fe40006786670 */
[C---:B------:R-:W-:Y:S02]  /*15660*/  IADD3 R3, R231.reuse, -R3, RZ ;  /* 0x80000003e7037210 */ /* 0x040fe40007ffe0ff */
[----:B------:R-:W-:Y:S02]  /*15670*/  IADD3 R2, R231, -R2, RZ ;  /* 0x80000002e7027210 */ /* 0x000fe40007ffe0ff */
[----:B------:R-:W-:Y:S02]  /*15680*/  IABS R10, R5 ;  /* 0x00000005000a7213 */ /* 0x000fe40000000000 */
[----:B------:R-:W-:Y:S02]  /*15690*/  IABS R12, R7 ;  /* 0x00000007000c7213 */ /* 0x000fe40000000000 */
[----:B------:R-:W-:Y:S02]  /*156a0*/  IABS R5, R3 ;  /* 0x0000000300057213 */ /* 0x000fe40000000000 */
[----:B------:R-:W-:Y:S02]  /*156b0*/  IABS R7, R2 ;  /* 0x0000000200077213 */ /* 0x000fe40000000000 */
[----:B------:R-:W-:Y:S01]  /*156c0*/  MOV R3, R10 ;  /* 0x0000000a00037202 */ /* 0x000fe20000000f00 */
[----:B------:R-:W-:Y:S01]  /*156d0*/  FMUL.FTZ R10, R26, UR13 ;  /* 0x0000000d1a0a7c20 */ /* 0x000fe20008410000 */
[----:B------:R-:W-:Y:S02]  /*156e0*/  MOV R2, R12 ;  /* 0x0000000c00027202 */ /* 0x000fe40000000f00 */
[----:B------:R-:W-:Y:S01]  /*156f0*/  I2FP.F32.S32 R3, R3 ;  /* 0x0000000300037245 */ /* 0x000fe20000201400 */
[----:B------:R-:W-:Y:S01]  /*15700*/  MUFU.TANH R12, R23 ;  /* 0x00000017000c7308 */ /* 0x000fe20000002400 */
[----:B------:R-:W-:Y:S02]  /*15710*/  I2FP.F32.S32 R2, R2 ;  /* 0x0000000200027245 */ /* 0x000fe40000201400 */
[----:B------:R-:W-:Y:S01]  /*15720*/  I2FP.F32.S32 R5, R5 ;  /* 0x0000000500057245 */ /* 0x000fe20000201400 */
[----:B-1----:R-:W-:Y:S01]  /*15730*/  FFMA.FTZ R4, R3, -UR21, R4 ;  /* 0x8000001503047c23 */ /* 0x002fe20008010004 */
[----:B------:R-:W-:Y:S01]  /*15740*/  IADD3 R3, R0, 0x20, RZ ;  /* 0x0000002000037810 */ /* 0x000fe20007ffe0ff */
[----:B------:R-:W-:Y:S01]  /*15750*/  FFMA.FTZ R6, R2, -UR21, R6 ;  /* 0x8000001502067c23 */ /* 0x000fe20008010006 */
[----:B------:R-:W-:Y:S01]  /*15760*/  VIADD R2, R0, 0x21 ;  /* 0x0000002100027836 */ /* 0x000fe20000000000 */
[----:B------:R-:W-:Y:S01]  /*15770*/  I2FP.F32.S32 R7, R7 ;  /* 0x0000000700077245 */ /* 0x000fe20000201400 */
[----:B------:R-:W-:Y:S01]  /*15780*/  FFMA.FTZ R14, R5, -UR21, R14 ;  /* 0x80000015050e7c23 */ /* 0x000fe2000801000e */
[----:B------:R-:W-:Y:S01]  /*15790*/  FSEL R178, R4, -INF , !P6 ;  /* 0xff80000004b27808 */ /* 0x000fe20007000000 */
[----:B------:R-:W-:Y:S01]  /*157a0*/  MUFU.TANH R10, R10 ;  /* 0x0000000a000a7308 */ /* 0x000fe20000002400 */
[----:B------:R-:W-:Y:S01]  /*157b0*/  FSEL R177, R6, -INF , !P1 ;  /* 0xff80000006b17808 */ /* 0x000fe20004800000 */
[----:B--2---:R-:W-:Y:S01]  /*157c0*/  FFMA.FTZ R8, R7, -UR21, R8 ;  /* 0x8000001507087c23 */ /* 0x004fe20008010008 */
[----:B------:R-:W-:Y:S02]  /*157d0*/  FSEL R185, R9, -INF , !P3 ;  /* 0xff80000009b97808 */ /* 0x000fe40005800000 */
[----:B------:R-:W-:Y:S02]  /*157e0*/  FSEL R184, R11, -INF , !P5 ;  /* 0xff8000000bb87808 */ /* 0x000fe40006800000 */
[CC--:B------:R-:W-:Y:S03]  /*157f0*/  ISETP.GE.AND P6, PT, R2.reuse, R228.reuse, PT ;  /* 0x000000e40200720c */ /* 0x0c0fe60003fc6270 */
[----:B------:R-:W1:Y:S01]  /*15800*/  MUFU.TANH R9, R24 ;  /* 0x0000001800097308 */ /* 0x000e620000002400 */
[-C--:B------:R-:W-:Y:S02]  /*15810*/  ISETP.GE.AND P1, PT, R2, R229.reuse, PT ;  /* 0x000000e50200720c */ /* 0x080fe40003f26270 */
[C---:B------:R-:W-:Y:S02]  /*15820*/  ISETP.GE.AND P5, PT, R3.reuse, R229, PT ;  /* 0x000000e50300720c */ /* 0x040fe40003fa6270 */
[C---:B------:R-:W-:Y:S02]  /*15830*/  ISETP.GE.AND P3, PT, R3.reuse, R228, PT ;  /* 0x000000e40300720c */ /* 0x040fe40003f66270 */
[----:B------:R-:W-:Y:S02]  /*15840*/  IADD3 R5, R0, 0x28, RZ ;  /* 0x0000002800057810 */ /* 0x000fe40007ffe0ff */
[C---:B------:R-:W-:Y:S02]  /*15850*/  ISETP.GE.OR P6, PT, R2.reuse, R232, !P6 ;  /* 0x000000e80200720c */ /* 0x040fe400077c6670 */
[-C--:B------:R-:W-:Y:S02]  /*15860*/  ISETP.GE.OR P1, PT, R2, R233.reuse, !P1 ;  /* 0x000000e90200720c */ /* 0x080fe40004f26670 */
[C---:B------:R-:W-:Y:S02]  /*15870*/  IADD3 R6, R230.reuse, -R2, RZ ;  /* 0x80000002e6067210 */ /* 0x040fe40007ffe0ff */
[C---:B------:R-:W-:Y:S02]  /*15880*/  ISETP.GE.OR P5, PT, R3.reuse, R233, !P5 ;  /* 0x000000e90300720c */ /* 0x040fe40006fa6670 */
[----:B------:R-:W-:Y:S02]  /*15890*/  ISETP.GE.OR P3, PT, R3, R232, !P3 ;  /* 0x000000e80300720c */ /* 0x000fe40005f66670 */
[C---:B------:R-:W-:Y:S02]  /*158a0*/  IADD3 R2, R231.reuse, -R2, RZ ;  /* 0x80000002e7027210 */ /* 0x040fe40007ffe0ff */
[CC--:B------:R-:W-:Y:S02]  /*158b0*/  IADD3 R7, R230.reuse, -R3.reuse, RZ ;  /* 0x80000003e6077210 */ /* 0x0c0fe40007ffe0ff */
[----:B------:R-:W-:Y:S02]  /*158c0*/  IADD3 R4, R231, -R3, RZ ;  /* 0x80000003e7047210 */ /* 0x000fe40007ffe0ff */
[----:B------:R-:W-:Y:S02]  /*158d0*/  IADD3 R3, R230, -R5, RZ ;  /* 0x80000005e6037210 */ /* 0x000fe40007ffe0ff */
        /* <DEDUP_REMOVED lines=8> */
[----:B------:R-:W-:Y:S01]  /*15960*/  IABS R4, R4 ;  /* 0x0000000400047213 */ /* 0x000fe20000000000 */
[----:B------:R-:W-:Y:S01]  /*15970*/  FFMA.FTZ R6, R6, -UR21, R21 ;  /* 0x8000001506067c23 */ /* 0x000fe20008010015 */
[----:B------:R-:W-:Y:S01]  /*15980*/  FSEL R180, R14, -INF , !P0 ;  /* 0xff8000000eb47808 */ /* 0x000fe20004000000 */
[----:B-1----:R-:W-:Y:S01]  /*15990*/  FFMA.FTZ R9, R2, -UR21, R9 ;  /* 0x8000001502097c23 */ /* 0x002fe20008010009 */
[----:B------:R-:W-:Y:S01]  /*159a0*/  IADD3 R2, R0, 0x29, RZ ;  /* 0x0000002900027810 */ /* 0x000fe20007ffe0ff */
[----:B------:R1:W-:Y:S01]  /*159b0*/  MUFU.TANH R14, R27 ;  /* 0x0000001b000e7308 */ /* 0x0003e20000002400 */
[----:B------:R-:W-:Y:S02]  /*159c0*/  I2FP.F32.S32 R3, R4 ;  /* 0x0000000400037245 */ /* 0x000fe40000201400 */
[----:B------:R-:W-:Y:S02]  /*159d0*/  I2FP.F32.S32 R4, R11 ;  /* 0x0000000b00047245 */ /* 0x000fe40000201400 */
[----:B------:R-:W-:Y:S01]  /*159e0*/  FSEL R190, R7, -INF , !P5 ;  /* 0xff80000007be7808 */ /* 0x000fe20006800000 */
[----:B------:R-:W-:Y:S01]  /*159f0*/  FFMA.FTZ R13, R3, -UR21, R13 ;  /* 0x80000015030d7c23 */ /* 0x000fe2000801000d */
[----:B------:R-:W-:Y:S01]  /*15a00*/  FSEL R191, R6, -INF , !P1 ;  /* 0xff80000006bf7808 */ /* 0x000fe20004800000 */
[----:B------:R-:W-:Y:S01]  /*15a10*/  FFMA.FTZ R12, R4, -UR21, R12 ;  /* 0x80000015040c7c23 */ /* 0x000fe2000801000c */
[CC--:B------:R-:W-:Y:S01]  /*15a20*/  ISETP.GE.AND P5, PT, R2.reuse, R229.reuse, PT ;  /* 0x000000e50200720c */ /* 0x0c0fe20003fa6270 */
[----:B------:R-:W-:Y:S01]  /*15a30*/  MUFU.TANH R11, R29 ;  /* 0x0000001d000b7308 */ /* 0x000fe20000002400 */
[-C--:B------:R-:W-:Y:S02]  /*15a40*/  ISETP.GE.AND P1, PT, R2, R228.reuse, PT ;  /* 0x000000e40200720c */ /* 0x080fe40003f26270 */
[----:B------:R-:W-:Y:S02]  /*15a50*/  FSEL R183, R8, -INF , !P4 ;  /* 0xff80000008b77808 */ /* 0x000fe40006000000 */
[C---:B------:R-:W-:Y:S02]  /*15a60*/  ISETP.GE.AND P0, PT, R5.reuse, R229, PT ;  /* 0x000000e50500720c */ /* 0x040fe40003f06270 */
[----:B------:R-:W-:Y:S03]  /*15a70*/  ISETP.GE.AND P4, PT, R5, R228, PT ;  /* 0x000000e40500720c */ /* 0x000fe60003f86270 */
[----:B------:R-:W2:Y:S01]  /*15a80*/  MUFU.TANH R8, R28 ;  /* 0x0000001c00087308 */ /* 0x000ea20000002400 */
[----:B------:R-:W-:Y:S02]  /*15a90*/  IADD3 R4, R0, 0x30, RZ ;  /* 0x0000003000047810 */ /* 0x000fe40007ffe0ff */
[----:B------:R-:W-:Y:S02]  /*15aa0*/  IADD3 R7, R230, -R2, RZ ;  /* 0x80000002e6077210 */ /* 0x000fe40007ffe0ff */
[CC--:B------:R-:W-:Y:S02]  /*15ab0*/  ISETP.GE.OR P1, PT, R2.reuse, R232.reuse, !P1 ;  /* 0x000000e80200720c */ /* 0x0c0fe40004f26670 */
[-C--:B------:R-:W-:Y:S01]  /*15ac0*/  ISETP.GE.OR P5, PT, R2, R233.reuse, !P5 ;  /* 0x000000e90200720c */ /* 0x080fe20006fa6670 */
[----:B------:R-:W-:Y:S01]  /*15ad0*/  IMAD.IADD R2, R231, 0x1, -R2 ;  /* 0x00000001e7027824 */ /* 0x000fe200078e0a02 */
[C---:B------:R-:W-:Y:S02]  /*15ae0*/  ISETP.GE.OR P0, PT, R5.reuse, R233, !P0 ;  /* 0x000000e90500720c */ /* 0x040fe40004706670 */
[----:B------:R-:W-:Y:S02]  /*15af0*/  ISETP.GE.OR P4, PT, R5, R232, !P4 ;  /* 0x000000e80500720c */ /* 0x000fe40006786670 */
[----:B------:R-:W-:Y:S02]  /*15b00*/  IADD3 R5, R231, -R5, RZ ;  /* 0x80000005e7057210 */ /* 0x000fe40007ffe0ff */
[----:B------:R-:W-:Y:S02]  /*15b10*/  IADD3 R3, R0, 0x31, RZ ;  /* 0x0000003100037810 */ /* 0x000fe40007ffe0ff */
[C---:B------:R-:W-:Y:S02]  /*15b20*/  IADD3 R6, R230.reuse, -R4, RZ ;  /* 0x80000004e6067210 */ /* 0x040fe40007ffe0ff */
[----:B------:R-:W-:Y:S02]  /*15b30*/  IABS R16, R7 ;  /* 0x0000000700107213 */ /* 0x000fe40000000000 */
        /* <DEDUP_REMOVED lines=8> */
[----:B------:R-:W-:Y:S01]  /*15bc0*/  I2FP.F32.S32 R7, R7 ;  /* 0x0000000700077245 */ /* 0x000fe20000201400 */
[----:B-1----:R-:W-:Y:S01]  /*15bd0*/  LDSM.16.MT88.4 R24, [R202+0x18000] ;  /* 0x01800000ca18783b */ /* 0x002fe20000004200 */
[----:B------:R-:W-:Y:S01]  /*15be0*/  I2FP.F32.S32 R2, R2 ;  /* 0x0000000200027245 */ /* 0x000fe20000201400 */
[----:B--2---:R-:W-:Y:S01]  /*15bf0*/  FFMA.FTZ R8, R5, -UR21, R8 ;  /* 0x8000001505087c23 */ /* 0x004fe20008010008 */
[----:B------:R-:W-:Y:S01]  /*15c00*/  IADD3 R5, R231, -R4, RZ ;  /* 0x80000004e7057210 */ /* 0x000fe20007ffe0ff */
[----:B------:R-:W-:Y:S01]  /*15c10*/  FFMA.FTZ R10, R7, -UR21, R10 ;  /* 0x80000015070a7c23 */ /* 0x000fe2000801000a */
[----:B------:R-:W-:Y:S01]  /*15c20*/  FSEL R240, R12, -INF , !P6 ;  /* 0xff8000000cf07808 */ /* 0x000fe20007000000 */
[----:B------:R-:W-:Y:S01]  /*15c30*/  FFMA.FTZ R11, R2, -UR21, R11 ;  /* 0x80000015020b7c23 */ /* 0x000fe2000801000b */
[----:B------:R-:W-:Y:S01]  /*15c40*/  FSEL R179, R9, -INF , !P0 ;  /* 0xff80000009b37808 */ /* 0x000fe20004000000 */
[----:B------:R-:W1:Y:S01]  /*15c50*/  MUFU.TANH R7, R32 ;  /* 0x0000002000077308 */ /* 0x000e620000002400 */
[----:B------:R-:W-:Y:S02]  /*15c60*/  FSEL R189, R13, -INF , !P3 ;  /* 0xff8000000dbd7808 */ /* 0x000fe40005800000 */
[----:B------:R-:W-:Y:S02]  /*15c70*/  FSEL R188, R6, -INF , !P5 ;  /* 0xff80000006bc7808 */ /* 0x000fe40006800000 */
[CC--:B------:R-:W-:Y:S02]  /*15c80*/  ISETP.GE.AND P3, PT, R4.reuse, R229.reuse, PT ;  /* 0x000000e50400720c */ /* 0x0c0fe40003f66270 */
[-C--:B------:R-:W-:Y:S03]  /*15c90*/  ISETP.GE.AND P6, PT, R4, R228.reuse, PT ;  /* 0x000000e40400720c */ /* 0x080fe60003fc6270 */
[----:B------:R-:W2:Y:S01]  /*15ca0*/  MUFU.TANH R12, R31 ;  /* 0x0000001f000c7308 */ /* 0x000ea20000002400 */
[C---:B------:R-:W-:Y:S02]  /*15cb0*/  ISETP.GE.AND P0, PT, R3.reuse, R229, PT ;  /* 0x000000e50300720c */ /* 0x040fe40003f06270 */
[----:B------:R-:W-:Y:S02]  /*15cc0*/  ISETP.GE.AND P5, PT, R3, R228, PT ;  /* 0x000000e40300720c */ /* 0x000fe40003fa6270 */
[C---:B------:R-:W-:Y:S02]  /*15cd0*/  IADD3 R2, R0.reuse, 0x38, RZ ;  /* 0x0000003800027810 */ /* 0x040fe40007ffe0ff */
[----:B------:R-:W-:Y:S02]  /*15ce0*/  IADD3 R0, R0, 0x39, RZ ;  /* 0x0000003900007810 */ /* 0x000fe40007ffe0ff */
[----:B------:R-:W-:Y:S02]  /*15cf0*/  IABS R9, R5 ;  /* 0x0000000500097213 */ /* 0x000fe40000000000 */
[----:B------:R-:W-:Y:S02]  /*15d00*/  FMNMX.FTZ R5, R171, R133, !PT ;  /* 0x00000085ab057209 */ /* 0x000fe40007810000 */
[CC--:B------:R-:W-:Y:S02]  /*15d10*/  ISETP.GE.OR P3, PT, R4.reuse, R233.reuse, !P3 ;  /* 0x000000e90400720c */ /* 0x0c0fe40005f66670 */
[-C--:B------:R-:W-:Y:S02]  /*15d20*/  ISETP.GE.OR P6, PT, R4, R232.reuse, !P6 ;  /* 0x000000e80400720c */ /* 0x080fe400077c6670 */
[C---:B------:R-:W-:Y:S02]  /*15d30*/  ISETP.GE.OR P0, PT, R3.reuse, R233, !P0 ;  /* 0x000000e90300720c */ /* 0x040fe40004706670 */
[----:B------:R-:W-:Y:S02]  /*15d40*/  ISETP.GE.OR P5, PT, R3, R232, !P5 ;  /* 0x000000e80300720c */ /* 0x000fe40006fa6670 */
[C---:B------:R-:W-:Y:S02]  /*15d50*/  IADD3 R4, R230.reuse, -R2, RZ ;  /* 0x80000002e6047210 */ /* 0x040fe40007ffe0ff */
[----:B------:R-:W-:Y:S02]  /*15d60*/  IADD3 R3, R231, -R3, RZ ;  /* 0x80000003e7037210 */ /* 0x000fe40007ffe0ff */
[----:B------:R-:W-:Y:S02]  /*15d70*/  IADD3 R6, R230, -R0, RZ ;  /* 0x80000000e6067210 */ /* 0x000fe40007ffe0ff */
[----:B------:R-:W-:Y:S02]  /*15d80*/  FMNMX.FTZ R5, R169, R5, !PT ;  /* 0x00000005a9057209 */ /* 0x000fe40007810000 */
[----:B------:R-:W-:Y:S02]  /*15d90*/  IABS R13, R3 ;  /* 0x00000003000d7213 */ /* 0x000fe40000000000 */
[----:B------:R-:W-:Y:S02]  /*15da0*/  IABS R4, R4 ;  /* 0x0000000400047213 */ /* 0x000fe40000000000 */
[----:B------:R-:W-:Y:S02]  /*15db0*/  IABS R3, R6 ;  /* 0x0000000600037213 */ /* 0x000fe40000000000 */
[----:B------:R-:W-:Y:S02]  /*15dc0*/  FMNMX.FTZ R5, R176, R5, !PT ;  /* 0x00000005b0057209 */ /* 0x000fe40007810000 */
[----:B------:R-:W-:Y:S02]  /*15dd0*/  I2FP.F32.S32 R4, R4 ;  /* 0x0000000400047245 */ /* 0x000fe40000201400 */
[----:B------:R-:W-:Y:S02]  /*15de0*/  I2FP.F32.S32 R6, R3 ;  /* 0x0000000300067245 */ /* 0x000fe40000201400 */
[----:B------:R-:W-:Y:S01]  /*15df0*/  FMNMX.FTZ R3, R175, R5, !PT ;  /* 0x00000005af037209 */ /* 0x000fe20007810000 */
[----:B-1----:R-:W-:Y:S01]  /*15e00*/  FFMA.FTZ R7, R4, -UR21, R7 ;  /* 0x8000001504077c23 */ /* 0x002fe20008010007 */
[----:B------:R-:W-:Y:S01]  /*15e10*/  FSEL R236, R8, -INF , !P3 ;  /* 0xff80000008ec7808 */ /* 0x000fe20005800000 */
[----:B------:R-:W-:Y:S01]  /*15e20*/  FFMA.FTZ R6, R6, -UR21, R33 ;  /* 0x8000001506067c23 */ /* 0x000fe20008010021 */
[----:B------:R-:W-:Y:S02]  /*15e30*/  FMNMX.FTZ R4, R182, R3, !PT ;  /* 0x00000003b6047209 */ /* 0x000fe40007810000 */
[----:B------:R-:W-:Y:S02]  /*15e40*/  FMNMX.FTZ R3, R168, R134, !PT ;  /* 0x00000086a8037209 */ /* 0x000fe40007810000 */
[----:B------:R-:W-:Y:S02]  /*15e50*/  FMNMX.FTZ R4, R181, R4, !PT ;  /* 0x00000004b5047209 */ /* 0x000fe40007810000 */
[----:B------:R-:W-:Y:S02]  /*15e60*/  FMNMX.FTZ R3, R170, R3, !PT ;  /* 0x00000003aa037209 */ /* 0x000fe40007810000 */
[----:B------:R-:W-:Y:S02]  /*15e70*/  FMNMX.FTZ R4, R177, R4, !PT ;  /* 0x00000004b1047209 */ /* 0x000fe40007810000 */
        /* <DEDUP_REMOVED lines=10> */
[----:B------:R-:W-:Y:S02]  /*15f20*/  FSEL R238, R11, -INF , !P0 ;  /* 0xff8000000bee7808 */ /* 0x000fe40004000000 */
[----:B------:R-:W-:Y:S02]  /*15f30*/  FMNMX.FTZ R3, R191, R3, !PT ;  /* 0x00000003bf037209 */ /* 0x000fe40007810000 */
[----:B------:R-:W-:Y:S02]  /*15f40*/  ISETP.GE.AND P0, PT, R0, R229, PT ;  /* 0x000000e50000720c */ /* 0x000fe40003f06270 */
[----:B------:R-:W-:Y:S02]  /*15f50*/  FMNMX.FTZ R3, R179, R3, !PT ;  /* 0x00000003b3037209 */ /* 0x000fe40007810000 */
[----:B------:R-:W-:Y:S02]  /*15f60*/  FSEL R239, R7, -INF , !P4 ;  /* 0xff80000007ef7808 */ /* 0x000fe40006000000 */
[----:B------:R-:W-:Y:S02]  /*15f70*/  FMNMX.FTZ R3, R188, R3, !PT ;  /* 0x00000003bc037209 */ /* 0x000fe40007810000 */
[----:B------:R-:W-:Y:S02]  /*15f80*/  ISETP.GE.OR P0, PT, R0, R233, !P0 ;  /* 0x000000e90000720c */ /* 0x000fe40004706670 */
[----:B------:R-:W-:Y:S02]  /*15f90*/  FMNMX.FTZ R3, R236, R3, !PT ;  /* 0x00000003ec037209 */ /* 0x000fe40007810000 */
        /* <DEDUP_REMOVED lines=10> */
[----:B------:R-:W-:Y:S01]  /*16040*/  I2FP.F32.S32 R17, R17 ;  /* 0x0000001100117245 */ /* 0x000fe20000201400 */
[----:B------:R3:W4:Y:S01]  /*16050*/  MUFU.TANH R5, R34 ;  /* 0x0000002200057308 */ /* 0x0007220000002400 */
[----:B------:R-:W-:Y:S02]  /*16060*/  FMNMX.FTZ R2, R189, R2, !PT ;  /* 0x00000002bd027209 */ /* 0x000fe40007810000 */
[----:B------:R-:W-:Y:S01]  /*16070*/  I2FP.F32.S32 R9, R9 ;  /* 0x0000000900097245 */ /* 0x000fe20000201400 */
[----:B------:R-:W-:Y:S01]  /*16080*/  FFMA.FTZ R14, R17, -UR21, R14 ;  /* 0x80000015110e7c23 */ /* 0x000fe2000801000e */
[----:B------:R-:W-:Y:S01]  /*16090*/  FMNMX.FTZ R2, R240, R2, !PT ;  /* 0x00000002f0027209 */ /* 0x000fe20007810000 */
[----:B------:R-:W-:Y:S01]  /*160a0*/  LDSM.16.MT88.4 R16, [R201+0x18000] ;  /* 0x01800000c910783b */ /* 0x000fe20000004200 */
[----:B------:R-:W-:Y:S01]  /*160b0*/  I2FP.F32.S32 R13, R13 ;  /* 0x0000000d000d7245 */ /* 0x000fe20000201400 */
[----:B------:R-:W-:Y:S01]  /*160c0*/  FFMA.FTZ R9, R9, -UR21, R30 ;  /* 0x8000001509097c23 */ /* 0x000fe2000801001e */
[----:B------:R-:W-:Y:S02]  /*160d0*/  IADD3 R4, R231, -R0, RZ ;  /* 0x80000000e7047210 */ /* 0x000fe40007ffe0ff */
[----:B------:R-:W-:Y:S01]  /*160e0*/  FSEL R186, R14, -INF , !P1 ;  /* 0xff8000000eba7808 */ /* 0x000fe20004800000 */
[----:B--2---:R-:W-:Y:S01]  /*160f0*/  FFMA.FTZ R12, R13, -UR21, R12 ;  /* 0x800000150d0c7c23 */ /* 0x004fe2000801000c */
[----:B------:R-:W-:Y:S02]  /*16100*/  FMNMX.FTZ R2, R187, R2, !PT ;  /* 0x00000002bb027209 */ /* 0x000fe40007810000 */
[----:B------:R-:W-:Y:S02]  /*16110*/  I2FP.F32.S32 R7, R7 ;  /* 0x0000000700077245 */ /* 0x000fe40000201400 */
[----:B------:R-:W-:Y:S01]  /*16120*/  IABS R4, R4 ;  /* 0x0000000400047213 */ /* 0x000fe20000000000 */
[----:B---3--:R-:W-:Y:S01]  /*16130*/  LDSM.16.MT88.4 R32, [R204+0x18000] ;  /* 0x01800000cc20783b */ /* 0x008fe20000004200 */
[----:B------:R-:W-:Y:S01]  /*16140*/  FSEL R249, R9, -INF , !P6 ;  /* 0xff80000009f97808 */ /* 0x000fe20007000000 */
[----:B----4-:R-:W-:Y:S01]  /*16150*/  FFMA.FTZ R5, R7, -UR21, R5 ;  /* 0x8000001507057c23 */ /* 0x010fe20008010005 */
        /* <DEDUP_REMOVED lines=9> */
[----:B-1----:R-:W-:Y:S02]  /*161f0*/  FMNMX.FTZ R3, R3, R6, !PT ;  /* 0x0000000603037209 */ /* 0x002fe40007810000 */
[----:B------:R-:W-:Y:S02]  /*16200*/  FSEL R135, R135, -INF , !P4 ;  /* 0xff80000087877808 */ /* 0x000fe40006000000 */
[----:B------:R-:W-:Y:S01]  /*16210*/  FMNMX.FTZ R0, R251, R0, !PT ;  /* 0x00000000fb007209 */ /* 0x000fe20007810000 */
[----:B------:R-:W1:Y:S03]  /*16220*/  SHFL.BFLY PT, R132, R3, 0x1, 0x1f ;  /* 0x0c201f0003847f89 */ /* 0x000e6600000e0000 */
[----:B------:R-:W-:Y:S05]  /*16230*/  FMNMX.FTZ R0, R135, R0, !PT ;  /* 0x0000000087007209 */ /* 0x000fea0007810000 */
[----:B------:R-:W2:Y:S01]  /*16240*/  SHFL.BFLY PT, R2, R0, 0x2, 0x1f ;  /* 0x0c401f0000027f89 */ /* 0x000ea200000e0000 */
[----:B-1----:R-:W-:Y:S04]  /*16250*/  FMNMX.FTZ R132, R3, R132, !PT ;  /* 0x0000008403847209 */ /* 0x002fe80007810000 */
[C---:B------:R-:W-:Y:S01]  /*16260*/  FSETP.NEU.FTZ.AND P1, PT, R132.reuse, -INF , PT ;  /* 0xff8000008400780b */ /* 0x040fe20003f3d000 */
[----:B------:R-:W-:Y:S01]  /*16270*/  FMUL.FTZ R172, R132, UR4 ;  /* 0x0000000484ac7c20 */ /* 0x000fe20008410000 */
[----:B--2---:R-:W-:Y:S04]  /*16280*/  FMNMX.FTZ R0, R0, R2, !PT ;  /* 0x0000000200007209 */ /* 0x004fe80007810000 */
[----:B------:R-:W-:Y:S01]  /*16290*/  FSEL R172, R172, RZ, P1 ;  /* 0x000000ffacac7208 */ /* 0x000fe20000800000 */
[----:B------:R-:W1:Y:S04]  /*162a0*/  SHFL.BFLY PT, R2, R0, 0x1, 0x1f ;  /* 0x0c201f0000027f89 */ /* 0x000e6800000e0000 */
[--C-:B------:R-:W-:Y:S04]  /*162b0*/  FFMA.FTZ R3, R171, UR4, -R172.reuse ;  /* 0x00000004ab037c23 */ /* 0x100fe800080108ac */
[----:B------:R1:W-:Y:S02]  /*162c0*/  MUFU.EX2 R245, R3 ;  /* 0x0000000300f57308 */ /* 0x0003e40000000800 */
[----:B-1----:R-:W-:Y:S01]  /*162d0*/  FMNMX.FTZ R3, R0, R2, !PT ;  /* 0x0000000200037209 */ /* 0x002fe20007810000 */
[--C-:B------:R-:W-:Y:S03]  /*162e0*/  FFMA.FTZ R0, R169, UR4, -R172.reuse ;  /* 0x00000004a9007c23 */ /* 0x100fe600080108ac */
[C---:B------:R-:W-:Y:S04]  /*162f0*/  FSETP.NEU.FTZ.AND P0, PT, R3.reuse, -INF , PT ;  /* 0xff8000000300780b */ /* 0x040fe80003f1d000 */
[----:B------:R1:W-:Y:S01]  /*16300*/  MUFU.EX2 R248, R0 ;  /* 0x0000000000f87308 */ /* 0x0003e20000000800 */
[----:B------:R-:W-:Y:S05]  /*16310*/  FMUL.FTZ R173, R3, UR4 ;  /* 0x0000000403ad7c20 */ /* 0x000fea0008410000 */
[----:B------:R-:W-:Y:S05]  /*16320*/  FSEL R173, R173, RZ, P0 ;  /* 0x000000ffadad7208 */ /* 0x000fea0000000000 */
[--C-:B------:R-:W-:Y:S01]  /*16330*/  FFMA.FTZ R2, R15, UR4, -R173.reuse ;  /* 0x000000040f027c23 */ /* 0x100fe200080108ad */
[--C-:B------:R-:W-:Y:S03]  /*16340*/  FFMA.FTZ R4, R174, UR4, -R173.reuse ;  /* 0x00000004ae047c23 */ /* 0x100fe600080108ad */
[----:B------:R-:W-:Y:S01]  /*16350*/  MUFU.EX2 R243, R2 ;  /* 0x0000000200f37308 */ /* 0x000fe20000000800 */
[--C-:B-1----:R-:W-:Y:S09]  /*16360*/  FFMA.FTZ R0, R176, UR4, -R172.reuse ;  /* 0x00000004b0007c23 */ /* 0x102ff200080108ac */
[----:B------:R1:W-:Y:S10]  /*16370*/  MUFU.EX2 R247, R0 ;  /* 0x0000000000f77308 */ /* 0x0003f40000000800 */
[----:B------:R-:W2:Y:S01]  /*16380*/  MUFU.EX2 R242, R4 ;  /* 0x0000000400f27308 */ /* 0x000ea20000000800 */
[--C-:B-1----:R-:W-:Y:S09]  /*16390*/  FFMA.FTZ R0, R175, UR4, -R172.reuse ;  /* 0x00000004af007c23 */ /* 0x102ff200080108ac */
[----:B------:R1:W3:Y:S01]  /*163a0*/  MUFU.EX2 R246, R0 ;  /* 0x0000000000f67308 */ /* 0x0002e20000000800 */
[----:B--2---:R-:W-:Y:S01]  /*163b0*/  F2FP.BF16.F32.PACK_AB R171, R242, R243 ;  /* 0x000000f3f2ab723e */ /* 0x004fe200000010ff */
[--C-:B-1----:R-:W-:Y:S01]  /*163c0*/  FFMA.FTZ R0, R168, UR4, -R173.reuse ;  /* 0x00000004a8007c23 */ /* 0x102fe200080108ad */
[----:B------:R-:W-:Y:S07]  /*163d0*/  F2FP.BF16.F32.PACK_AB R168, R248, R245 ;  /* 0x000000f5f8a8723e */ /* 0x000fee00000010ff */
[----:B------:R1:W-:Y:S02]  /*163e0*/  MUFU.EX2 R241, R0 ;  /* 0x0000000000f17308 */ /* 0x0003e40000000800 */
[----:B-1----:R-:W-:Y:S01]  /*163f0*/  FFMA.FTZ R0, R170, UR4, -R173 ;  /* 0x00000004aa007c23 */ /* 0x002fe200080108ad */
[----:B---3--:R-:W-:Y:S07]  /*16400*/  F2FP.BF16.F32.PACK_AB R170, R246, R247 ;  /* 0x000000f7f6aa723e */ /* 0x008fee00000010ff */
        /* <DEDUP_REMOVED lines=57> */
[----:B------:R-:W-:Y:S01]  /*167a0*/  FMUL.FTZ R33, R2, R165 ;  /* 0x000000a502217220 */ /* 0x000fe20000410000 */
[--C-:B-1----:R-:W-:Y:S01]  /*167b0*/  FFMA.FTZ R133, R178, UR4, -R172.reuse ;  /* 0x00000004b2857c23 */ /* 0x102fe200080108ac */
[C---:B------:R-:W-:Y:S02]  /*167c0*/  HMMA.16816.F32.BF16 R24, R168.reuse, R34, R24 ;  /* 0x00000022a818723c */ /* 0x040fe40000041818 */
[----:B------:R-:W-:Y:S01]  /*167d0*/  LDSM.16.MT88.4 R160, [R201+0x1a800] ;  /* 0x01a80000c9a0783b */ /* 0x000fe20000004200 */
[C---:B------:R-:W-:Y:S01]  /*167e0*/  FMUL.FTZ R36, R2.reuse, R36 ;  /* 0x0000002402247220 */ /* 0x040fe20000410000 */
[----:B------:R-:W-:Y:S01]  /*167f0*/  FMUL.FTZ R37, R2, R37 ;  /* 0x0000002502257220 */ /* 0x000fe20000410000 */
[C---:B------:R-:W-:Y:S01]  /*16800*/  FMUL.FTZ R38, R0.reuse, R38 ;  /* 0x0000002600267220 */ /* 0x040fe20000410000 */
[C---:B--2---:R-:W-:Y:S01]  /*16810*/  HMMA.16816.F32.BF16 R28, R168.reuse, R136, R28 ;  /* 0x00000088a81c723c */ /* 0x044fe2000004181c */
[----:B------:R1:W-:Y:S04]  /*16820*/  MUFU.EX2 R198, R133 ;  /* 0x0000008500c67308 */ /* 0x0003e80000000800 */
[C---:B------:R-:W-:Y:S01]  /*16830*/  FMUL.FTZ R34, R0.reuse, R166 ;  /* 0x000000a600227220 */ /* 0x040fe20000410000 */
[C---:B------:R-:W-:Y:S01]  /*16840*/  FMUL.FTZ R35, R0.reuse, R167 ;  /* 0x000000a700237220 */ /* 0x040fe20000410000 */
[----:B------:R-:W-:Y:S01]  /*16850*/  FMUL.FTZ R39, R0, R39 ;  /* 0x0000002700277220 */ /* 0x000fe20000410000 */
[----:B------:R-:W-:Y:S03]  /*16860*/  LDSM.16.MT88.4 R164, [R203+0x19800] ;  /* 0x01980000cba4783b */ /* 0x000fe60000004200 */
[C---:B------:R-:W-:Y:S01]  /*16870*/  FMUL.FTZ R40, R2.reuse, R40 ;  /* 0x0000002802287220 */ /* 0x040fe20000410000 */
[----:B------:R-:W-:Y:S01]  /*16880*/  FMUL.FTZ R41, R2, R41 ;  /* 0x0000002902297220 */ /* 0x000fe20000410000 */
[C---:B------:R-:W-:Y:S03]  /*16890*/  HMMA.16816.F32.BF16 R32, R168.reuse, R138, R32 ;  /* 0x0000008aa820723c */ /* 0x040fe60000041820 */
[----:B------:R-:W2:Y:S01]  /*168a0*/  LDSM.16.MT88.4 R136, [R203+0x1a000] ;  /* 0x01a00000cb88783b */ /* 0x000ea20000004200 */
[C---:B------:R-:W-:Y:S01]  /*168b0*/  FMUL.FTZ R42, R0.reuse, R42 ;  /* 0x0000002a002a7220 */ /* 0x040fe20000410000 */
        /* <DEDUP_REMOVED lines=154> */
[C---:B------:R-:W-:Y:S03]  /*17260*/  HMMA.16816.F32.BF16 R36, R136.reuse, R160, R36 ;  /* 0x000000a08824723c */ /* 0x040fe60000041824 */
[----:B------:R-:W-:Y:S03]  /*17270*/  LDSM.16.MT88.4 R176, [R202+0x1b800] ;  /* 0x01b80000cab0783b */ /* 0x000fe60000004200 */
[C---:B------:R-:W-:Y:S05]  /*17280*/  HMMA.16816.F32.BF16 R40, R136.reuse, R162, R40 ;  /* 0x000000a28828723c */ /* 0x040fea0000041828 */
[----:B------:R-:W4:Y:S01]  /*17290*/  LDSM.16.MT88.4 R160, [R204+0x1c800] ;  /* 0x01c80000cca0783b */ /* 0x000f220000004200 */
        /* <DEDUP_REMOVED lines=11> */
[----:B------:R-:W2:Y:S02]  /*17350*/  LDSM.16.MT88.4 R148, [R202+0x1e800] ;  /* 0x01e80000ca94783b */ /* 0x000ea40000004200 */
[----:B------:R3:W-:Y:S03]  /*17360*/  MUFU.EX2 R189, R133 ;  /* 0x0000008500bd7308 */ /* 0x0007e60000000800 */
        /* <DEDUP_REMOVED lines=20> */
[C---:B--2---:R-:W-:Y:S05]  /*174b0*/  HMMA.16816.F32.BF16 R108, R136.reuse, R148, R108 ;  /* 0x00000094886c723c */ /* 0x044fea000004186c */
[--C-:B----4-:R-:W-:Y:S01]  /*174c0*/  FFMA.FTZ R133, R186, UR4, -R173.reuse ;  /* 0x00000004ba857c23 */ /* 0x110fe200080108ad */
[C---:B------:R-:W-:Y:S01]  /*174d0*/  HMMA.16816.F32.BF16 R112, R136.reuse, R150, R112 ;  /* 0x000000968870723c */ /* 0x040fe20000041870 */
[----:B------:R-:W2:Y:S02]  /*174e0*/  LDSM.16.MT88.4 R148, [R204+0x19000] ;  /* 0x01900000cc94783b */ /* 0x000ea40000004200 */
[----:B------:R4:W1:Y:S03]  /*174f0*/  MUFU.EX2 R186, R133 ;  /* 0x0000008500ba7308 */ /* 0x0008660000000800 */
[C---:B-----5:R-:W-:Y:S06]  /*17500*/  HMMA.16816.F32.BF16 R116, R136.reuse, R152, R116 ;  /* 0x000000988874723c */ /* 0x060fec0000041874 */
[C---:B------:R-:W-:Y:S01]  /*17510*/  HMMA.16816.F32.BF16 R120, R136.reuse, R154, R120 ;  /* 0x0000009a8878723c */ /* 0x040fe20000041878 */
[----:B------:R-:W5:Y:S05]  /*17520*/  LDSM.16.MT88.4 R152, [R203+0x19000] ;  /* 0x01900000cb98783b */ /* 0x000f6a0000004200 */
[C---:B------:R-:W-:Y:S05]  /*17530*/  HMMA.16816.F32.BF16 R124, R136.reuse, R156, R124 ;  /* 0x0000009c887c723c */ /* 0x040fea000004187c */
[--C-:B----4-:R-:W-:Y:S01]  /*17540*/  FFMA.FTZ R133, R236, UR4, -R172.reuse ;  /* 0x00000004ec857c23 */ /* 0x110fe200080108ac */
[----:B------:R-:W-:Y:S01]  /*17550*/  HMMA.16816.F32.BF16 R128, R136, R158, R128 ;  /* 0x0000009e8880723c */ /* 0x000fe20000041880 */
[----:B------:R-:W4:Y:S02]  /*17560*/  LDSM.16.MT88.4 R156, [R202+0x1b000] ;  /* 0x01b00000ca9c783b */ /* 0x000f240000004200 */
[----:B------:R2:W-:Y:S04]  /*17570*/  MUFU.EX2 R185, R133 ;  /* 0x0000008500b97308 */ /* 0x0005e80000000800 */
[----:B------:R-:W-:Y:S02]  /*17580*/  F2FP.BF16.F32.PACK_AB R136, R192, R193 ;  /* 0x000000c1c088723e */ /* 0x000fe400000010ff */
[----:B------:R-:W3:Y:S02]  /*17590*/  LDL.LU R236, [R1+0x1c] ;  /* 0x00001c0001ec7983 */ /* 0x000ee40000300800 */
[----:B------:R-:W-:Y:S02]  /*175a0*/  F2FP.BF16.F32.PACK_AB R138, R190, R191 ;  /* 0x000000bfbe8a723e */ /* 0x000fe400000010ff */
[----:B------:R-:W-:Y:S02]  /*175b0*/  F2FP.BF16.F32.PACK_AB R137, R188, R189 ;  /* 0x000000bdbc89723e */ /* 0x000fe400000010ff */
[----:B-1----:R-:W-:Y:S01]  /*175c0*/  F2FP.BF16.F32.PACK_AB R139, R186, R187 ;  /* 0x000000bbba8b723e */ /* 0x002fe200000010ff */
[--C-:B--2---:R-:W-:Y:S06]  /*175d0*/  FFMA.FTZ R133, R238, UR4, -R172.reuse ;  /* 0x00000004ee857c23 */ /* 0x104fec00080108ac */
[C---:B------:R-:W-:Y:S01]  /*175e0*/  HMMA.16816.F32.BF16 R4, R136.reuse, R140, R4 ;  /* 0x0000008c8804723c */ /* 0x040fe20000041804 */
[----:B------:R1:W2:Y:S05]  /*175f0*/  MUFU.EX2 R184, R133 ;  /* 0x0000008500b87308 */ /* 0x0002aa0000000800 */
[C---:B------:R-:W-:Y:S01]  /*17600*/  HMMA.16816.F32.BF16 R8, R136.reuse, R142, R8 ;  /* 0x0000008e8808723c */ /* 0x040fe20000041808 */
[----:B------:R-:W4:Y:S05]  /*17610*/  LDSM.16.MT88.4 R140, [R204+0x1b000] ;  /* 0x01b00000cc8c783b */ /* 0x000f2a0000004200 */
[C---:B------:R-:W-:Y:S06]  /*17620*/  HMMA.16816.F32.BF16 R12, R136.reuse, R144, R12 ;  /* 0x00000090880c723c */ /* 0x040fec000004180c */
[C---:B------:R-:W-:Y:S01]  /*17630*/  HMMA.16816.F32.BF16 R16, R136.reuse, R146, R16 ;  /* 0x000000928810723c */ /* 0x040fe20000041810 */
[----:B------:R-:W4:Y:S04]  /*17640*/  LDSM.16.MT88.4 R144, [R203+0x1b000] ;  /* 0x01b00000cb90783b */ /* 0x000f280000004200 */
[--C-:B-1----:R-:W-:Y:S01]  /*17650*/  FFMA.FTZ R133, R239, UR4, -R172.reuse ;  /* 0x00000004ef857c23 */ /* 0x102fe200080108ac */
[C---:B------:R-:W-:Y:S03]  /*17660*/  HMMA.16816.F32.BF16 R20, R136.reuse, R148, R20 ;  /* 0x000000948814723c */ /* 0x040fe60000041814 */
[----:B------:R1:W-:Y:S02]  /*17670*/  MUFU.EX2 R183, R133 ;  /* 0x0000008500b77308 */ /* 0x0003e40000000800 */
[----:B------:R-:W-:Y:S01]  /*17680*/  FFMA.FTZ R172, R237, UR4, -R172 ;  /* 0x00000004edac7c23 */ /* 0x000fe200080108ac */
[C---:B------:R-:W-:Y:S01]  /*17690*/  HMMA.16816.F32.BF16 R24, R136.reuse, R150, R24 ;  /* 0x000000968818723c */ /* 0x040fe20000041818 */
[----:B------:R-:W4:Y:S06]  /*176a0*/  LDSM.16.MT88.4 R148, [R201+0x1d000] ;  /* 0x01d00000c994783b */ /* 0x000f2c0000004200 */
[----:B------:R-:W1:Y:S01]  /*176b0*/  MUFU.EX2 R182, R172 ;  /* 0x000000ac00b67308 */ /* 0x000e620000000800 */
[C---:B-----5:R-:W-:Y:S03]  /*176c0*/  HMMA.16816.F32.BF16 R28, R136.reuse, R152, R28 ;  /* 0x00000098881c723c */ /* 0x060fe6000004181c */
[----:B--2---:R-:W-:Y:S03]  /*176d0*/  F2FP.BF16.F32.PACK_AB R168, R184, R185 ;  /* 0x000000b9b8a8723e */ /* 0x004fe600000010ff */
[C---:B------:R-:W-:Y:S01]  /*176e0*/  HMMA.16816.F32.BF16 R32, R136.reuse, R154, R32 ;  /* 0x0000009a8820723c */ /* 0x040fe20000041820 */
[----:B------:R-:W2:Y:S04]  /*176f0*/  LDSM.16.MT88.4 R152, [R202+0x1d000] ;  /* 0x01d00000ca98783b */ /* 0x000ea80000004200 */
[--C-:B-1----:R-:W-:Y:S01]  /*17700*/  FFMA.FTZ R133, R249, UR4, -R173.reuse ;  /* 0x00000004f9857c23 */ /* 0x102fe200080108ad */
[C---:B------:R-:W-:Y:S03]  /*17710*/  HMMA.16816.F32.BF16 R36, R136.reuse, R160, R36 ;  /* 0x000000a08824723c */ /* 0x040fe60000041824 */
[----:B------:R1:W-:Y:S02]  /*17720*/  MUFU.EX2 R181, R133 ;  /* 0x0000008500b57308 */ /* 0x0003e40000000800 */
[----:B------:R-:W-:Y:S01]  /*17730*/  F2FP.BF16.F32.PACK_AB R170, R182, R183 ;  /* 0x000000b7b6aa723e */ /* 0x000fe200000010ff */
[C---:B------:R-:W-:Y:S01]  /*17740*/  HMMA.16816.F32.BF16 R40, R136.reuse, R162, R40 ;  /* 0x000000a28828723c */ /* 0x040fe20000041828 */
[----:B------:R-:W-:Y:S05]  /*17750*/  LDSM.16.MT88.4 R160, [R203+0x1d000] ;  /* 0x01d00000cba0783b */ /* 0x000fea0000004200 */
[C---:B----4-:R-:W-:Y:S06]  /*17760*/  HMMA.16816.F32.BF16 R44, R136.reuse, R156, R44 ;  /* 0x0000009c882c723c */ /* 0x050fec000004182c */
[C---:B------:R-:W-:Y:S01]  /*17770*/  HMMA.16816.F32.BF16 R48, R136.reuse, R158, R48 ;  /* 0x0000009e8830723c */ /* 0x040fe20000041830 */
[----:B------:R-:W4:Y:S04]  /*17780*/  LDSM.16.MT88.4 R156, [R204+0x1d000] ;  /* 0x01d00000cc9c783b */ /* 0x000f280000004200 */
[--C-:B-1----:R-:W-:Y:S01]  /*17790*/  FFMA.FTZ R133, R250, UR4, -R173.reuse ;  /* 0x00000004fa857c23 */ /* 0x102fe200080108ad */
[C---:B------:R-:W-:Y:S03]  /*177a0*/  HMMA.16816.F32.BF16 R52, R136.reuse, R140, R52 ;  /* 0x0000008c8834723c */ /* 0x040fe60000041834 */
[----:B------:R1:W5:Y:S03]  /*177b0*/  MUFU.EX2 R180, R133 ;  /* 0x0000008500b47308 */ /* 0x0003660000000800 */
[C---:B------:R-:W-:Y:S01]  /*177c0*/  HMMA.16816.F32.BF16 R56, R136.reuse, R142, R56 ;  /* 0x0000008e8838723c */ /* 0x040fe20000041838 */
[----:B------:R-:W4:Y:S05]  /*177d0*/  LDSM.16.MT88.4 R140, [R201+0x1f000] ;  /* 0x01f00000c98c783b */ /* 0x000f2a0000004200 */
[C---:B------:R-:W-:Y:S06]  /*177e0*/  HMMA.16816.F32.BF16 R60, R136.reuse, R144, R60 ;  /* 0x00000090883c723c */ /* 0x040fec000004183c */
        /* <DEDUP_REMOVED lines=9> */
[C---:B--2---:R-:W-:Y:S03]  /*17880*/  HMMA.16816.F32.BF16 R76, R136.reuse, R152, R76 ;  /* 0x00000098884c723c */ /* 0x044fe6000004184c */
[----:B-----5:R-:W-:Y:S03]  /*17890*/  F2FP.BF16.F32.PACK_AB R169, R180, R181 ;  /* 0x000000b5b4a9723e */ /* 0x020fe600000010ff */
[C---:B------:R-:W-:Y:S01]  /*178a0*/  HMMA.16816.F32.BF16 R80, R136.reuse, R154, R80 ;  /* 0x0000009a8850723c */ /* 0x040fe20000041850 */
[----:B------:R-:W2:Y:S05]  /*178b0*/  LDSM.16.MT88.4 R152, [R203+0x1f000] ;  /* 0x01f00000cb98783b */ /* 0x000eaa0000004200 */
[C---:B----4-:R-:W-:Y:S03]  /*178c0*/  HMMA.16816.F32.BF16 R84, R136.reuse, R156, R84 ;  /* 0x0000009c8854723c */ /* 0x050fe60000041854 */
        /* <DEDUP_REMOVED lines=9> */
[----:B------:R-:W4:Y:S05]  /*17960*/  LDSM.16.MT88.4 R140, [R201+0x19800] ;  /* 0x01980000c98c783b */ /* 0x000f2a0000004200 */
[C---:B------:R-:W-:Y:S06]  /*17970*/  HMMA.16816.F32.BF16 R108, R136.reuse, R144, R108 ;  /* 0x00000090886c723c */ /* 0x040fec000004186c */
[C---:B------:R-:W-:Y:S06]  /*17980*/  HMMA.16816.F32.BF16 R112, R136.reuse, R146, R112 ;  /* 0x000000928870723c */ /* 0x040fec0000041870 */
[C---:B-1----:R-:W-:Y:S06]  /*17990*/  HMMA.16816.F32.BF16 R116, R136.reuse, R148, R116 ;  /* 0x000000948874723c */ /* 0x042fec0000041874 */
[C---:B------:R-:W-:Y:S06]  /*179a0*/  HMMA.16816.F32.BF16 R120, R136.reuse, R150, R120 ;  /* 0x000000968878723c */ /* 0x040fec0000041878 */
[C---:B--2---:R-:W-:Y:S06]  /*179b0*/  HMMA.16816.F32.BF16 R124, R136.reuse, R152, R124 ;  /* 0x00000098887c723c */ /* 0x044fec000004187c */
[----:B------:R-:W-:Y:S06]  /*179c0*/  HMMA.16816.F32.BF16 R128, R136, R154, R128 ;  /* 0x0000009a8880723c */ /* 0x000fec0000041880 */
[C---:B----4-:R-:W-:Y:S01]  /*179d0*/  HMMA.16816.F32.BF16 R136, R168.reuse, R140, R4 ;  /* 0x0000008ca888723c */ /* 0x050fe20000041804 */
[----:B------:R-:W1:Y:S05]  /*179e0*/  LDSM.16.MT88.4 R4, [R204+0x1b800] ;  /* 0x01b80000cc04783b */ /* 0x000e6a0000004200 */
[C---:B------:R-:W-:Y:S03]  /*179f0*/  HMMA.16816.F32.BF16 R144, R168.reuse, R142, R8 ;  /* 0x0000008ea890723c */ /* 0x040fe60000041808 */
[----:B------:R-:W2:Y:S03]  /*17a00*/  LDSM.16.MT88.4 R8, [R203+0x1b800] ;  /* 0x01b80000cb08783b */ /* 0x000ea60000004200 */
[C---:B------:R-:W-:Y:S05]  /*17a10*/  HMMA.16816.F32.BF16 R140, R168.reuse, R156, R12 ;  /* 0x0000009ca88c723c */ /* 0x040fea000004180c */
[----:B------:R-:W4:Y:S01]  /*17a20*/  LDSM.16.MT88.4 R12, [R201+0x1d800] ;  /* 0x01d80000c90c783b */ /* 0x000f220000004200 */
[C---:B------:R-:W-:Y:S05]  /*17a30*/  HMMA.16816.F32.BF16 R152, R168.reuse, R158, R16 ;  /* 0x0000009ea898723c */ /* 0x040fea0000041810 */
[----:B---3--:R-:W-:Y:S01]  /*17a40*/  FFMA.FTZ R0, R0, R240, R241 ;  /* 0x000000f000007223 */ /* 0x008fe200000100f1 */
[C---:B------:R-:W-:Y:S01]  /*17a50*/  HMMA.16816.F32.BF16 R148, R168.reuse, R160, R20 ;  /* 0x000000a0a894723c */ /* 0x040fe20000041814 */
[----:B------:R-:W3:Y:S05]  /*17a60*/  LDSM.16.MT88.4 R16, [R202+0x1d800] ;  /* 0x01d80000ca10783b */ /* 0x000eea0000004200 */
[C---:B------:R-:W-:Y:S03]  /*17a70*/  HMMA.16816.F32.BF16 R160, R168.reuse, R162, R24 ;  /* 0x000000a2a8a0723c */ /* 0x040fe60000041818 */
[----:B------:R-:W5:Y:S03]  /*17a80*/  LDSM.16.MT88.4 R20, [R204+0x1d800] ;  /* 0x01d80000cc14783b */ /* 0x000f660000004200 */
[C---:B------:R-:W-:Y:S05]  /*17a90*/  HMMA.16816.F32.BF16 R156, R168.reuse, R164, R28 ;  /* 0x000000a4a89c723c */ /* 0x040fea000004181c */
[----:B------:R-:W5:Y:S01]  /*17aa0*/  LDSM.16.MT88.4 R24, [R203+0x1d800] ;  /* 0x01d80000cb18783b */ /* 0x000f620000004200 */
        /* <DEDUP_REMOVED lines=17> */
[C---:B-----5:R-:W-:Y:S06]  /*17bc0*/  HMMA.16816.F32.BF16 R84, R168.reuse, R20, R84 ;  /* 0x00000014a854723c */ /* 0x060fec0000041854 */
        /* <DEDUP_REMOVED lines=47> */
.L_x_2371:
        /* <DEDUP_REMOVED lines=49> */
.L_x_2375:
        /* <DEDUP_REMOVED lines=14> */
.L_x_2376:
        /* <DEDUP_REMOVED lines=358> */
.L_x_2378:
[----:B------:R-:W-:Y:S05]  /*19910*/  BSYNC B0 ;  /* 0x0000000000007941 */ /* 0x000fea0003800000 */
.L_x_2377:
        /* <DEDUP_REMOVED lines=43> */
.L_x_2380:
[----:B------:R-:W-:Y:S05]  /*19bd0*/  BSYNC B0 ;  /* 0x0000000000007941 */ /* 0x000fea0003800000 */
.L_x_2379:
        /* <DEDUP_REMOVED lines=27> */
.L_x_2382:
[----:B------:R-:W-:Y:S05]  /*19d90*/  BSYNC B0 ;  /* 0x0000000000007941 */ /* 0x000fea0003800000 */
.L_x_2381:
        /* <DEDUP_REMOVED lines=27> */
.L_x_2384:
[----:B------:R-:W-:Y:S05]  /*19f50*/  BSYNC B0 ;  /* 0x0000000000007941 */ /* 0x000fea0003800000 */
.L_x_2383:
        /* <DEDUP_REMOVED lines=27> */
.L_x_2385:
        /* <DEDUP_REMOVED lines=15> */
.L_x_2430:


//--------------------- .nv.shared._ZN5flash16flash_fwd_kernelI23Flash_fwd_kernel_traitsILi256ELi64ELi64ELi4ELb0ELb0EN7cutlass10bfloat16_tE19Flash_kernel_traitsILi256ELi64ELi64ELi4ES3_EELb0ELb0ELb0ELb0ELb0ELb1ELb0ELb0EEEvNS_16Flash_fwd_paramsE --------------------------
	.section	.nv.shared._ZN5flash16flash_fwd_kernelI23Flash_fwd_kernel_traitsILi256ELi64ELi64ELi4ELb0ELb0EN7cutlass10bfloat16_tE19Flash_kernel_traitsILi256ELi64ELi64ELi4ES3_EELb0ELb0ELb0ELb0ELb0ELb1ELb0ELb0EEEvNS_16Flash_fwd_paramsE,"aw",@nobits
	.sectionflags	@""
	.align	16
	.zero		1024


//--------------------- .nv.shared.reserved.0     --------------------------
	.section	.nv.shared.reserved.0,"aw",@nobits
	.weak		__nv_reservedSMEM_offset_0_alias
	.size		__nv_reservedSMEM_offset_0_alias, 0, 0
	.other		__nv_reservedSMEM_offset_0_alias,@"STO_CUDA_RESERVED_SHARED STV_DEFAULT"
__nv_reservedSMEM_offset_0_alias:
	.zero		0


//--------------------- .nv.global                --------------------------
	.section	.nv.global,"aw",@nobits
.nv.global:
	.type		_ZN66_INTERNAL_e4d567b6_30_flash_fwd_hdim256_bf16_sm80_cu_6987f922_29834cute1_E,@object
	.size		_ZN66_INTERNAL_e4d567b6_30_flash_fwd_hdim256_bf16_sm80_cu_6987f922_29834cute1_E,(_ZN66_INTERNAL_e4d567b6_30_flash_fwd_hdim256_bf16_sm80_cu_6987f922_29834cuda3std3__45__cpo6cbeginE - _ZN66_INTERNAL_e4d567b6_30_flash_fwd_hdim256_bf16_sm80_cu_6987f922_29834cute1_E)
_ZN66_INTERNAL_e4d567b6_30_flash_fwd_hdim256_bf16_sm80_cu_6987f922_29834cute1_E:
	.zero		1
	.type		_ZN66_INTERNAL_e4d567b6_30_flash_fwd_hdim256_bf16_sm80_cu_6987f922_29834cuda3std3__45__cpo6cbeginE,@object
	.size		_ZN66_INTERNAL_e4d567b6_30_flash_fwd_hdim256_bf16_sm80_cu_6987f922_29834cuda3std3__45__cpo6cbeginE,(_ZN66_INTERNAL_e4d567b6_30_flash_fwd_hdim256_bf16_sm80_cu_6987f922_29834cuda3std3__48in_placeE - _ZN66_INTERNAL_e4d567b6_30_flash_fwd_hdim256_bf16_sm80_cu_6987f922_29834cuda3std3__45__cpo6cbeginE)
_ZN66_INTERNAL_e4d567b6_30_flash_fwd_hdim256_bf16_sm80_cu_6987f922_29834cuda3std3__45__cpo6cbeginE:
	.zero		1
	.type		_ZN66_INTERNAL_e4d567b6_30_flash_fwd_hdim256_bf16_sm80_cu_6987f922_29834cuda3std3__48in_placeE,@object
	.size		_ZN66_INTERNAL_e4d567b6_30_flash_fwd_hdim256_bf16_sm80_cu_6987f922_29834cuda3std3__48in_placeE,(_ZN66_INTERNAL_e4d567b6_30_flash_fwd_hdim256_bf16_sm80_cu_6987f922_29834cuda3std6ranges3__45__cpo9iter_moveE - _ZN66_INTERNAL_e4d567b6_30_flash_fwd_hdim256_bf16_sm80_cu_6987f922_29834cuda3std3__48in_placeE)
_ZN66_INTERNAL_e4d567b6_30_flash_fwd_hdim256_bf16_sm80_cu_6987f922_29834cuda3std3__48in_placeE:
	.zero		1
	.type		_ZN66_INTERNAL_e4d567b6_30_flash_fwd_hdim256_bf16_sm80_cu_6987f922_29834cuda3std6ranges3__45__cpo9iter_moveE,@object
	.size		_ZN66_INTERNAL_e4d567b6_30_flash_fwd_hdim256_bf16_sm80_cu_6987f922_29834cuda3std6ranges3__45__cpo9iter_moveE,(_ZN66_INTERNAL_e4d567b6_30_flash_fwd_hdim256_bf16_sm80_cu_6987f922_29834cuda3std3__45__cpo5beginE - _ZN66_INTERNAL_e4d567b6_30_flash_fwd_hdim256_bf16_sm80_cu_6987f922_29834cuda3std6ranges3__45__cpo9iter_moveE)
_ZN66_INTERNAL_e4d567b6_30_flash_fwd_hdim256_bf16_sm80_cu_6987f922_29834cuda3std6ranges3__45__cpo9iter_moveE:
	.zero		1
	.type		_ZN66_INTERNAL_e4d567b6_30_flash_fwd_hdim256_bf16_sm80_cu_6987f922_29834cuda3std3__45__cpo5beginE,@object
	.size		_ZN66_INTERNAL_e4d567b6_30_flash_fwd_hdim256_bf16_sm80_cu_6987f922_29834cuda3std3__45__cpo5beginE,(_ZN66_INTERNAL_e4d567b6_30_flash_fwd_hdim256_bf16_sm80_cu_6987f922_29834cuda3std3__468_GLOBAL__N__e4d567b6_30_flash_fwd_hdim256_bf16_sm80_cu_6987f922_29836ignoreE - _ZN66_INTERNAL_e4d567b6_30_flash_fwd_hdim256_bf16_sm80_cu_6987f922_29834cuda3std3__45__cpo5beginE)
_ZN66_INTERNAL_e4d567b6_30_flash_fwd_hdim256_bf16_sm80_cu_6987f922_29834cuda3std3__45__cpo5beginE:
	.zero		1
	.type		_ZN66_INTERNAL_e4d567b6_30_flash_fwd_hdim256_bf16_sm80_cu_6987f922_29834cuda3std3__468_GLOBAL__N__e4d567b6_30_flash_fwd_hdim256_bf16_sm80_cu_6987f922_29836ignoreE,@object
	.size		_ZN66_INTERNAL_e4d567b6_30_flash_fwd_hdim256_bf16_sm80_cu_6987f922_29834cuda3std3__468_GLOBAL__N__e4d567b6_30_flash_fwd_hdim256_bf16_sm80_cu_6987f922_29836ignoreE,(_ZN66_INTERNAL_e4d567b6_30_flash_fwd_hdim256_bf16_sm80_cu_6987f922_29834cute7productE - _ZN66_INTERNAL_e4d567b6_30_flash_fwd_hdim256_bf16_sm80_cu_6987f922_29834cuda3std3__468_GLOBAL__N__e4d567b6_30_flash_fwd_hdim256_bf16_sm80_cu_6987f922_29836ignoreE)
_ZN66_INTERNAL_e4d567b6_30_flash_fwd_hdim256_bf16_sm80_cu_6987f922_29834cuda3std3__468_GLOBAL__N__e4d567b6_30_flash_fwd_hdim256_bf16_sm80_cu_6987f922_29836ignoreE:
	.zero		1
	.type		_ZN66_INTERNAL_e4d567b6_30_flash_fwd_hdim256_bf16_sm80_cu_6987f922_29834cute7productE,@object
	.size		_ZN66_INTERNAL_e4d567b6_30_flash_fwd_hdim256_bf16_sm80_cu_6987f922_29834cute7productE,(_ZN66_INTERNAL_e4d567b6_30_flash_fwd_hdim256_bf16_sm80_cu_6987f922_29834cuda3std3__45__cpo3endE - _ZN66_INTERNAL_e4d567b6_30_flash_fwd_hdim256_bf16_sm80_cu_6987f922_29834cute7productE)
_ZN66_INTERNAL_e4d567b6_30_flash_fwd_hdim256_bf16_sm80_cu_6987f922_29834cute7productE:
	.zero		1
	.type		_ZN66_INTERNAL_e4d567b6_30_flash_fwd_hdim256_bf16_sm80_cu_6987f922_29834cuda3std3__45__cpo3endE,@object
	.size		_ZN66_INTERNAL_e4d567b6_30_flash_fwd_hdim256_bf16_sm80_cu_6987f922_29834cuda3std3__45__cpo3endE,(_ZN66_INTERNAL_e4d567b6_30_flash_fwd_hdim256_bf16_sm80_cu_6987f922_29834cuda3std3__419piecewise_constructE - _ZN66_INTERNAL_e4d567b6_30_flash_fwd_hdim256_bf16_sm80_cu_6987f922_29834cuda3std3__45__cpo3endE)
_ZN66_INTERNAL_e4d567b6_30_flash_fwd_hdim256_bf16_sm80_cu_6987f922_29834cuda3std3__45__cpo3endE:
	.zero		1
	.type		_ZN66_INTERNAL_e4d567b6_30_flash_fwd_hdim256_bf16_sm80_cu_6987f922_29834cuda3std3__419piecewise_constructE,@object
	.size		_ZN66_INTERNAL_e4d567b6_30_flash_fwd_hdim256_bf16_sm80_cu_6987f922_29834cuda3std3__419piecewise_constructE,(_ZN66_INTERNAL_e4d567b6_30_flash_fwd_hdim256_bf16_sm80_cu_6987f922_29834cuda3std3__45__cpo4cendE - _ZN66_INTERNAL_e4d567b6_30_flash_fwd_hdim256_bf16_sm80_cu_6987f922_29834cuda3std3__419piecewise_constructE)
_ZN66_INTERNAL_e4d567b6_30_flash_fwd_hdim256_bf16_sm80_cu_6987f922_29834cuda3std3__419piecewise_constructE:
	.zero		1
	.type		_ZN66_INTERNAL_e4d567b6_30_flash_fwd_hdim256_bf16_sm80_cu_6987f922_29834cuda3std3__45__cpo4cendE,@object
	.size		_ZN66_INTERNAL_e4d567b6_30_flash_fwd_hdim256_bf16_sm80_cu_6987f922_29834cuda3std3__45__cpo4cendE,(_ZN66_INTERNAL_e4d567b6_30_flash_fwd_hdim256_bf16_sm80_cu_6987f922_29834cuda3std6ranges3__45__cpo4swapE - _ZN66_INTERNAL_e4d567b6_30_flash_fwd_hdim256_bf16_sm80_cu_6987f922_29834cuda3std3__45__cpo4cendE)
_ZN66_INTERNAL_e4d567b6_30_flash_fwd_hdim256_bf16_sm80_cu_6987f922_29834cuda3std3__45__cpo4cendE:
	.zero		1
	.type		_ZN66_INTERNAL_e4d567b6_30_flash_fwd_hdim256_bf16_sm80_cu_6987f922_29834cuda3std6ranges3__45__cpo4swapE,@object
	.size		_ZN66_INTERNAL_e4d567b6_30_flash_fwd_hdim256_bf16_sm80_cu_6987f922_29834cuda3std6ranges3__45__cpo4swapE,(.L_7 - _ZN66_INTERNAL_e4d567b6_30_flash_fwd_hdim256_bf16_sm80_cu_6987f922_29834cuda3std6ranges3__45__cpo4swapE)
_ZN66_INTERNAL_e4d567b6_30_flash_fwd_hdim256_bf16_sm80_cu_6987f922_29834cuda3std6ranges3__45__cpo4swapE:
	.zero		1
.L_7:


//--------------------- .nv.shared._ZN5flash16flash_fwd_kernelI23Flash_fwd_kernel_traitsILi256ELi64ELi64ELi4ELb0ELb0EN7cutlass10bfloat16_tE19Flash_kernel_traitsILi256ELi64ELi64ELi4ES3_EELb0ELb0ELb0ELb0ELb0ELb0ELb0ELb0EEEvNS_16Flash_fwd_paramsE --------------------------
	.section	.nv.shared._ZN5flash16flash_fwd_kernelI23Flash_fwd_kernel_traitsILi256ELi64ELi64ELi4ELb0ELb0EN7cutlass10bfloat16_tE19Flash_kernel_traitsILi256ELi64ELi64ELi4ES3_EELb0ELb0ELb0ELb0ELb0ELb0ELb0ELb0EEEvNS_16Flash_fwd_paramsE,"aw",@nobits
	.sectionflags	@""
	.align	16
	.zero		1024


//--------------------- .nv.shared._ZN5flash16flash_fwd_kernelI23Flash_fwd_kernel_traitsILi256ELi64ELi64ELi4ELb0ELb0EN7cutlass10bfloat16_tE19Flash_kernel_traitsILi256ELi64ELi64ELi4ES3_EELb0ELb0ELb0ELb1ELb0ELb0ELb0ELb0EEEvNS_16Flash_fwd_paramsE --------------------------
	.section	.nv.shared._ZN5flash16flash_fwd_kernelI23Flash_fwd_kernel_traitsILi256ELi64ELi64ELi4ELb0ELb0EN7cutlass10bfloat16_tE19Flash_kernel_traitsILi256ELi64ELi64ELi4ES3_EELb0ELb0ELb0ELb1ELb0ELb0ELb0ELb0EEEvNS_16Flash_fwd_paramsE,"aw",@nobits
	.sectionflags	@""
	.align	16
	.zero		1024


//--------------------- .nv.shared._ZN5flash16flash_fwd_kernelI23Flash_fwd_kernel_traitsILi256ELi64ELi64ELi4ELb0ELb0EN7cutlass10bfloat16_tE19Flash_kernel_traitsILi256ELi64ELi64ELi4ES3_EELb0ELb0ELb1ELb0ELb0ELb1ELb0ELb0EEEvNS_16Flash_fwd_paramsE --------------------------
	.section	.nv.shared._ZN5flash16flash_fwd_kernelI23Flash_fwd_kernel_traitsILi256ELi64ELi64ELi4ELb0ELb0EN7cutlass10bfloat16_tE19Flash_kernel_traitsILi256ELi64ELi64ELi4ES3_EELb0ELb0ELb1ELb0ELb0ELb1ELb0ELb0EEEvNS_16Flash_fwd_paramsE,"aw",@nobits
	.sectionflags	@""
	.align	16
	.zero		1024


//--------------------- .nv.shared._ZN5flash16flash_fwd_kernelI23Flash_fwd_kernel_traitsILi256ELi64ELi64ELi4ELb0ELb0EN7cutlass10bfloat16_tE19Flash_kernel_traitsILi256ELi64ELi64ELi4ES3_EELb0ELb0ELb1ELb0ELb0ELb0ELb0ELb0EEEvNS_16Flash_fwd_paramsE --------------------------
	.section	.nv.shared._ZN5flash16flash_fwd_kernelI23Flash_fwd_kernel_traitsILi256ELi64ELi64ELi4ELb0ELb0EN7cutlass10bfloat16_tE19Flash_kernel_traitsILi256ELi64ELi64ELi4ES3_EELb0ELb0ELb1ELb0ELb0ELb0ELb0ELb0EEEvNS_16Flash_fwd_paramsE,"aw",@nobits
	.sectionflags	@""
	.align	16
	.zero		1024


//--------------------- .nv.shared._ZN5flash16flash_fwd_kernelI23Flash_fwd_kernel_traitsILi256ELi64ELi64ELi4ELb0ELb0EN7cutlass10bfloat16_tE19Flash_kernel_traitsILi256ELi64ELi64ELi4ES3_EELb0ELb0ELb1ELb1ELb0ELb0ELb0ELb0EEEvNS_16Flash_fwd_paramsE --------------------------
	.section	.nv.shared._ZN5flash16flash_fwd_kernelI23Flash_fwd_kernel_traitsILi256ELi64ELi64ELi4ELb0ELb0EN7cutlass10bfloat16_tE19Flash_kernel_traitsILi256ELi64ELi64ELi4ES3_EELb0ELb0ELb1ELb1ELb0ELb0ELb0ELb0EEEvNS_16Flash_fwd_paramsE,"aw",@nobits
	.sectionflags	@""
	.align	16
	.zero		1024


//--------------------- .nv.shared._ZN5flash16flash_fwd_kernelI23Flash_fwd_kernel_traitsILi256ELi128ELi64ELi8ELb0ELb0EN7cutlass10bfloat16_tE19Flash_kernel_traitsILi256ELi128ELi64ELi8ES3_EELb0ELb0ELb0ELb0ELb0ELb1ELb0ELb0EEEvNS_16Flash_fwd_paramsE --------------------------
	.section	.nv.shared._ZN5flash16flash_fwd_kernelI23Flash_fwd_kernel_traitsILi256ELi128ELi64ELi8ELb0ELb0EN7cutlass10bfloat16_tE19Flash_kernel_traitsILi256ELi128ELi64ELi8ES3_EELb0ELb0ELb0ELb0ELb0ELb1ELb0ELb0EEEvNS_16Flash_fwd_paramsE,"aw",@nobits
	.sectionflags	@""
	.align	16
	.zero		1024


//--------------------- .nv.shared._ZN5flash16flash_fwd_kernelI23Flash_fwd_kernel_traitsILi256ELi128ELi64ELi8ELb0ELb0EN7cutlass10bfloat16_tE19Flash_kernel_traitsILi256ELi128ELi64ELi8ES3_EELb0ELb0ELb0ELb0ELb0ELb0ELb0ELb0EEEvNS_16Flash_fwd_paramsE --------------------------
	.section	.nv.shared._ZN5flash16flash_fwd_kernelI23Flash_fwd_kernel_traitsILi256ELi128ELi64ELi8ELb0ELb0EN7cutlass10bfloat16_tE19Flash_kernel_traitsILi256ELi128ELi64ELi8ES3_EELb0ELb0ELb0ELb0ELb0ELb0ELb0ELb0EEEvNS_16Flash_fwd_paramsE,"aw",@nobits
	.sectionflags	@""
	.align	16
	.zero		1024


//--------------------- .nv.shared._ZN5flash16flash_fwd_kernelI23Flash_fwd_kernel_traitsILi256ELi128ELi64ELi8ELb0ELb0EN7cutlass10bfloat16_tE19Flash_kernel_traitsILi256ELi128ELi64ELi8ES3_EELb0ELb0ELb0ELb1ELb0ELb0ELb0ELb0EEEvNS_16Flash_fwd_paramsE --------------------------
	.section	.nv.shared._ZN5flash16flash_fwd_kernelI23Flash_fwd_kernel_traitsILi256ELi128ELi64ELi8ELb0ELb0EN7cutlass10bfloat16_tE19Flash_kernel_traitsILi256ELi128ELi64ELi8ES3_EELb0ELb0ELb0ELb1ELb0ELb0ELb0ELb0EEEvNS_16Flash_fwd_paramsE,"aw",@nobits
	.sectionflags	@""
	.align	16
	.zero		1024


//--------------------- .nv.shared._ZN5flash16flash_fwd_kernelI23Flash_fwd_kernel_traitsILi256ELi128ELi64ELi8ELb0ELb0EN7cutlass10bfloat16_tE19Flash_kernel_traitsILi256ELi128ELi64ELi8ES3_EELb0ELb0ELb1ELb0ELb0ELb1ELb0ELb0EEEvNS_16Flash_fwd_paramsE --------------------------
	.section	.nv.shared._ZN5flash16flash_fwd_kernelI23Flash_fwd_kernel_traitsILi256ELi128ELi64ELi8ELb0ELb0EN7cutlass10bfloat16_tE19Flash_kernel_traitsILi256ELi128ELi64ELi8ES3_EELb0ELb0ELb1ELb0ELb0ELb1ELb0ELb0EEEvNS_16Flash_fwd_paramsE,"aw",@nobits
	.sectionflags	@""
	.align	16
	.zero		1024


//--------------------- .nv.shared._ZN5flash16flash_fwd_kernelI23Flash_fwd_kernel_traitsILi256ELi128ELi64ELi8ELb0ELb0EN7cutlass10bfloat16_tE19Flash_kernel_traitsILi256ELi128ELi64ELi8ES3_EELb0ELb0ELb1ELb0ELb0ELb0ELb0ELb0EEEvNS_16Flash_fwd_paramsE --------------------------
	.section	.nv.shared._ZN5flash16flash_fwd_kernelI23Flash_fwd_kernel_traitsILi256ELi128ELi64ELi8ELb0ELb0EN7cutlass10bfloat16_tE19Flash_kernel_traitsILi256ELi128ELi64ELi8ES3_EELb0ELb0ELb1ELb0ELb0ELb0ELb0ELb0EEEvNS_16Flash_fwd_paramsE,"aw",@nobits
	.sectionflags	@""
	.align	16
	.zero		1024


//--------------------- .nv.shared._ZN5flash16flash_fwd_kernelI23Flash_fwd_kernel_traitsILi256ELi128ELi64ELi8ELb0ELb0EN7cutlass10bfloat16_tE19Flash_kernel_traitsILi256ELi128ELi64ELi8ES3_EELb0ELb0ELb1ELb1ELb0ELb0ELb0ELb0EEEvNS_16Flash_fwd_paramsE --------------------------
	.section	.nv.shared._ZN5flash16flash_fwd_kernelI23Flash_fwd_kernel_traitsILi256ELi128ELi64ELi8ELb0ELb0EN7cutlass10bfloat16_tE19Flash_kernel_traitsILi256ELi128ELi64ELi8ES3_EELb0ELb0ELb1ELb1ELb0ELb0ELb0ELb0EEEvNS_16Flash_fwd_paramsE,"aw",@nobits
	.sectionflags	@""
	.align	16
	.zero		1024


//--------------------- .nv.shared._ZN5flash16flash_fwd_kernelI23Flash_fwd_kernel_traitsILi256ELi64ELi64ELi4ELb0ELb0EN7cutlass10bfloat16_tE19Flash_kernel_traitsILi256ELi64ELi64ELi4ES3_EELb1ELb0ELb0ELb0ELb0ELb0ELb0ELb0EEEvNS_16Flash_fwd_paramsE --------------------------
	.section	.nv.shared._ZN5flash16flash_fwd_kernelI23Flash_fwd_kernel_traitsILi256ELi64ELi64ELi4ELb0ELb0EN7cutlass10bfloat16_tE19Flash_kernel_traitsILi256ELi64ELi64ELi4ES3_EELb1ELb0ELb0ELb0ELb0ELb0ELb0ELb0EEEvNS_16Flash_fwd_paramsE,"aw",@nobits
	.sectionflags	@""
	.align	16
	.zero		1024


//--------------------- .nv.shared._ZN5flash16flash_fwd_kernelI23Flash_fwd_kernel_traitsILi256ELi64ELi64ELi4ELb0ELb0EN7cutlass10bfloat16_tE19Flash_kernel_traitsILi256ELi64ELi64ELi4ES3_EELb1ELb0ELb1ELb0ELb0ELb0ELb0ELb0EEEvNS_16Flash_fwd_paramsE --------------------------
	.section	.nv.shared._ZN5flash16flash_fwd_kernelI23Flash_fwd_kernel_traitsILi256ELi64ELi64ELi4ELb0ELb0EN7cutlass10bfloat16_tE19Flash_kernel_traitsILi256ELi64ELi64ELi4ES3_EELb1ELb0ELb1ELb0ELb0ELb0ELb0ELb0EEEvNS_16Flash_fwd_paramsE,"aw",@nobits
	.sectionflags	@""
	.align	16
	.zero		1024


//--------------------- .nv.shared._ZN5flash16flash_fwd_kernelI23Flash_fwd_kernel_traitsILi256ELi64ELi64ELi4ELb0ELb0EN7cutlass10bfloat16_tE19Flash_kernel_traitsILi256ELi64ELi64ELi4ES3_EELb1ELb0ELb0ELb0ELb0ELb1ELb0ELb0EEEvNS_16Flash_fwd_paramsE --------------------------
	.section	.nv.shared._ZN5flash16flash_fwd_kernelI23Flash_fwd_kernel_traitsILi256ELi64ELi64ELi4ELb0ELb0EN7cutlass10bfloat16_tE19Flash_kernel_traitsILi256ELi64ELi64ELi4ES3_EELb1ELb0ELb0ELb0ELb0ELb1ELb0ELb0EEEvNS_16Flash_fwd_paramsE,"aw",@nobits
	.sectionflags	@""
	.align	16
	.zero		1024


//--------------------- .nv.shared._ZN5flash16flash_fwd_kernelI23Flash_fwd_kernel_traitsILi256ELi64ELi64ELi4ELb0ELb0EN7cutlass10bfloat16_tE19Flash_kernel_traitsILi256ELi64ELi64ELi4ES3_EELb0ELb0ELb0ELb0ELb0ELb1ELb1ELb0EEEvNS_16Flash_fwd_paramsE --------------------------
	.section	.nv.shared._ZN5flash16flash_fwd_kernelI23Flash_fwd_kernel_traitsILi256ELi64ELi64ELi4ELb0ELb0EN7cutlass10bfloat16_tE19Flash_kernel_traitsILi256ELi64ELi64ELi4ES3_EELb0ELb0ELb0ELb0ELb0ELb1ELb1ELb0EEEvNS_16Flash_fwd_paramsE,"aw",@nobits
	.sectionflags	@""
	.align	16
	.zero		1024


//--------------------- .nv.shared._ZN5flash16flash_fwd_kernelI23Flash_fwd_kernel_traitsILi256ELi64ELi64ELi4ELb0ELb0EN7cutlass10bfloat16_tE19Flash_kernel_traitsILi256ELi64ELi64ELi4ES3_EELb1ELb0ELb0ELb1ELb0ELb0ELb0ELb0EEEvNS_16Flash_fwd_paramsE --------------------------
	.section	.nv.shared._ZN5flash16flash_fwd_kernelI23Flash_fwd_kernel_traitsILi256ELi64ELi64ELi4ELb0ELb0EN7cutlass10bfloat16_tE19Flash_kernel_traitsILi256ELi64ELi64ELi4ES3_EELb1ELb0ELb0ELb1ELb0ELb0ELb0ELb0EEEvNS_16Flash_fwd_paramsE,"aw",@nobits
	.sectionflags	@""
	.align	16
	.zero		1024


//--------------------- .nv.shared._ZN5flash16flash_fwd_kernelI23Flash_fwd_kernel_traitsILi256ELi64ELi64ELi4ELb0ELb0EN7cutlass10bfloat16_tE19Flash_kernel_traitsILi256ELi64ELi64ELi4ES3_EELb1ELb0ELb0ELb0ELb0ELb0ELb0ELb1EEEvNS_16Flash_fwd_paramsE --------------------------
	.section	.nv.shared._ZN5flash16flash_fwd_kernelI23Flash_fwd_kernel_traitsILi256ELi64ELi64ELi4ELb0ELb0EN7cutlass10bfloat16_tE19Flash_kernel_traitsILi256ELi64ELi64ELi4ES3_EELb1ELb0ELb0ELb0ELb0ELb0ELb0ELb1EEEvNS_16Flash_fwd_paramsE,"aw",@nobits
	.sectionflags	@""
	.align	16
	.zero		1024


//--------------------- .nv.shared._ZN5flash16flash_fwd_kernelI23Flash_fwd_kernel_traitsILi256ELi64ELi64ELi4ELb0ELb0EN7cutlass10bfloat16_tE19Flash_kernel_traitsILi256ELi64ELi64ELi4ES3_EELb0ELb0ELb0ELb0ELb0ELb0ELb1ELb0EEEvNS_16Flash_fwd_paramsE --------------------------
	.section	.nv.shared._ZN5flash16flash_fwd_kernelI23Flash_fwd_kernel_traitsILi256ELi64ELi64ELi4ELb0ELb0EN7cutlass10bfloat16_tE19Flash_kernel_traitsILi256ELi64ELi64ELi4ES3_EELb0ELb0ELb0ELb0ELb0ELb0ELb1ELb0EEEvNS_16Flash_fwd_paramsE,"aw",@nobits
	.sectionflags	@""
	.align	16
	.zero		1024


//--------------------- .nv.shared._ZN5flash16flash_fwd_kernelI23Flash_fwd_kernel_traitsILi256ELi64ELi64ELi4ELb0ELb0EN7cutlass10bfloat16_tE19Flash_kernel_traitsILi256ELi64ELi64ELi4ES3_EELb1ELb0ELb0ELb1ELb0ELb0ELb0ELb1EEEvNS_16Flash_fwd_paramsE --------------------------
	.section	.nv.shared._ZN5flash16flash_fwd_kernelI23Flash_fwd_kernel_traitsILi256ELi64ELi64ELi4ELb0ELb0EN7cutlass10bfloat16_tE19Flash_kernel_traitsILi256ELi64ELi64ELi4ES3_EELb1ELb0ELb0ELb1ELb0ELb0ELb0ELb1EEEvNS_16Flash_fwd_paramsE,"aw",@nobits
	.sectionflags	@""
	.align	16
	.zero		1024


//--------------------- .nv.shared._ZN5flash16flash_fwd_kernelI23Flash_fwd_kernel_traitsILi256ELi64ELi64ELi4ELb0ELb0EN7cutlass10bfloat16_tE19Flash_kernel_traitsILi256ELi64ELi64ELi4ES3_EELb0ELb0ELb0ELb1ELb0ELb0ELb1ELb0EEEvNS_16Flash_fwd_paramsE --------------------------
	.section	.nv.shared._ZN5flash16flash_fwd_kernelI23Flash_fwd_kernel_traitsILi256ELi64ELi64ELi4ELb0ELb0EN7cutlass10bfloat16_tE19Flash_kernel_traitsILi256ELi64ELi64ELi4ES3_EELb0ELb0ELb0ELb1ELb0ELb0ELb1ELb0EEEvNS_16Flash_fwd_paramsE,"aw",@nobits
	.sectionflags	@""
	.align	16
	.zero		1024


//--------------------- .nv.shared._ZN5flash16flash_fwd_kernelI23Flash_fwd_kernel_traitsILi256ELi64ELi64ELi4ELb0ELb0EN7cutlass10bfloat16_tE19Flash_kernel_traitsILi256ELi64ELi64ELi4ES3_EELb1ELb0ELb1ELb0ELb0ELb1ELb0ELb0EEEvNS_16Flash_fwd_paramsE --------------------------
	.section	.nv.shared._ZN5flash16flash_fwd_kernelI23Flash_fwd_kernel_traitsILi256ELi64ELi64ELi4ELb0ELb0EN7cutlass10bfloat16_tE19Flash_kernel_traitsILi256ELi64ELi64ELi4ES3_EELb1ELb0ELb1ELb0ELb0ELb1ELb0ELb0EEEvNS_16Flash_fwd_paramsE,"aw",@nobits
	.sectionflags	@""
	.align	16
	.zero		1024


//--------------------- .nv.shared._ZN5flash16flash_fwd_kernelI23Flash_fwd_kernel_traitsILi256ELi64ELi64ELi4ELb0ELb0EN7cutlass10bfloat16_tE19Flash_kernel_traitsILi256ELi64ELi64ELi4ES3_EELb0ELb0ELb1ELb0ELb0ELb1ELb1ELb0EEEvNS_16Flash_fwd_paramsE --------------------------
	.section	.nv.shared._ZN5flash16flash_fwd_kernelI23Flash_fwd_kernel_traitsILi256ELi64ELi64ELi4ELb0ELb0EN7cutlass10bfloat16_tE19Flash_kernel_traitsILi256ELi64ELi64ELi4ES3_EELb0ELb0ELb1ELb0ELb0ELb1ELb1ELb0EEEvNS_16Flash_fwd_paramsE,"aw",@nobits
	.sectionflags	@""
	.align	16
	.zero		1024


//--------------------- .nv.shared._ZN5flash16flash_fwd_kernelI23Flash_fwd_kernel_traitsILi256ELi64ELi64ELi4ELb0ELb0EN7cutlass10bfloat16_tE19Flash_kernel_traitsILi256ELi64ELi64ELi4ES3_EELb1ELb0ELb1ELb1ELb0ELb0ELb0ELb0EEEvNS_16Flash_fwd_paramsE --------------------------
	.section	.nv.shared._ZN5flash16flash_fwd_kernelI23Flash_fwd_kernel_traitsILi256ELi64ELi64ELi4ELb0ELb0EN7cutlass10bfloat16_tE19Flash_kernel_traitsILi256ELi64ELi64ELi4ES3_EELb1ELb0ELb1ELb1ELb0ELb0ELb0ELb0EEEvNS_16Flash_fwd_paramsE,"aw",@nobits
	.sectionflags	@""
	.align	16
	.zero		1024


//--------------------- .nv.shared._ZN5flash16flash_fwd_kernelI23Flash_fwd_kernel_traitsILi256ELi64ELi64ELi4ELb0ELb0EN7cutlass10bfloat16_tE19Flash_kernel_traitsILi256ELi64ELi64ELi4ES3_EELb1ELb0ELb1ELb0ELb0ELb0ELb0ELb1EEEvNS_16Flash_fwd_paramsE --------------------------
	.section	.nv.shared._ZN5flash16flash_fwd_kernelI23Flash_fwd_kernel_traitsILi256ELi64ELi64ELi4ELb0ELb0EN7cutlass10bfloat16_tE19Flash_kernel_traitsILi256ELi64ELi64ELi4ES3_EELb1ELb0ELb1ELb0ELb0ELb0ELb0ELb1EEEvNS_16Flash_fwd_paramsE,"aw",@nobits
	.sectionflags	@""
	.align	16
	.zero		1024


//--------------------- .nv.shared._ZN5flash16flash_fwd_kernelI23Flash_fwd_kernel_traitsILi256ELi64ELi64ELi4ELb0ELb0EN7cutlass10bfloat16_tE19Flash_kernel_traitsILi256ELi64ELi64ELi4ES3_EELb0ELb0ELb1ELb0ELb0ELb0ELb1ELb0EEEvNS_16Flash_fwd_paramsE --------------------------
	.section	.nv.shared._ZN5flash16flash_fwd_kernelI23Flash_fwd_kernel_traitsILi256ELi64ELi64ELi4ELb0ELb0EN7cutlass10bfloat16_tE19Flash_kernel_traitsILi256ELi64ELi64ELi4ES3_EELb0ELb0ELb1ELb0ELb0ELb0ELb1ELb0EEEvNS_16Flash_fwd_paramsE,"aw",@nobits
	.sectionflags	@""
	.align	16
	.zero		1024


//--------------------- .nv.shared._ZN5flash16flash_fwd_kernelI23Flash_fwd_kernel_traitsILi256ELi64ELi64ELi4ELb0ELb0EN7cutlass10bfloat16_tE19Flash_kernel_traitsILi256ELi64ELi64ELi4ES3_EELb1ELb0ELb1ELb1ELb0ELb0ELb0ELb1EEEvNS_16Flash_fwd_paramsE --------------------------
	.section	.nv.shared._ZN5flash16flash_fwd_kernelI23Flash_fwd_kernel_traitsILi256ELi64ELi64ELi4ELb0ELb0EN7cutlass10bfloat16_tE19Flash_kernel_traitsILi256ELi64ELi64ELi4ES3_EELb1ELb0ELb1ELb1ELb0ELb0ELb0ELb1EEEvNS_16Flash_fwd_paramsE,"aw",@nobits
	.sectionflags	@""
	.align	16
	.zero		1024


//--------------------- .nv.shared._ZN5flash16flash_fwd_kernelI23Flash_fwd_kernel_traitsILi256ELi64ELi64ELi4ELb0ELb0EN7cutlass10bfloat16_tE19Flash_kernel_traitsILi256ELi64ELi64ELi4ES3_EELb0ELb0ELb1ELb1ELb0ELb0ELb1ELb0EEEvNS_16Flash_fwd_paramsE --------------------------
	.section	.nv.shared._ZN5flash16flash_fwd_kernelI23Flash_fwd_kernel_traitsILi256ELi64ELi64ELi4ELb0ELb0EN7cutlass10bfloat16_tE19Flash_kernel_traitsILi256ELi64ELi64ELi4ES3_EELb0ELb0ELb1ELb1ELb0ELb0ELb1ELb0EEEvNS_16Flash_fwd_paramsE,"aw",@nobits
	.sectionflags	@""
	.align	16
	.zero		1024


//--------------------- .nv.shared._ZN5flash16flash_fwd_kernelI23Flash_fwd_kernel_traitsILi256ELi128ELi64ELi8ELb0ELb0EN7cutlass10bfloat16_tE19Flash_kernel_traitsILi256ELi128ELi64ELi8ES3_EELb1ELb0ELb0ELb0ELb0ELb0ELb0ELb0EEEvNS_16Flash_fwd_paramsE --------------------------
	.section	.nv.shared._ZN5flash16flash_fwd_kernelI23Flash_fwd_kernel_traitsILi256ELi128ELi64ELi8ELb0ELb0EN7cutlass10bfloat16_tE19Flash_kernel_traitsILi256ELi128ELi64ELi8ES3_EELb1ELb0ELb0ELb0ELb0ELb0ELb0ELb0EEEvNS_16Flash_fwd_paramsE,"aw",@nobits
	.sectionflags	@""
	.align	16
	.zero		1024


//--------------------- .nv.shared._ZN5flash16flash_fwd_kernelI23Flash_fwd_kernel_traitsILi256ELi128ELi64ELi8ELb0ELb0EN7cutlass10bfloat16_tE19Flash_kernel_traitsILi256ELi128ELi64ELi8ES3_EELb1ELb0ELb1ELb0ELb0ELb0ELb0ELb0EEEvNS_16Flash_fwd_paramsE --------------------------
	.section	.nv.shared._ZN5flash16flash_fwd_kernelI23Flash_fwd_kernel_traitsILi256ELi128ELi64ELi8ELb0ELb0EN7cutlass10bfloat16_tE19Flash_kernel_traitsILi256ELi128ELi64ELi8ES3_EELb1ELb0ELb1ELb0ELb0ELb0ELb0ELb0EEEvNS_16Flash_fwd_paramsE,"aw",@nobits
	.sectionflags	@""
	.align	16
	.zero		1024


//--------------------- .nv.shared._ZN5flash16flash_fwd_kernelI23Flash_fwd_kernel_traitsILi256ELi128ELi64ELi8ELb0ELb0EN7cutlass10bfloat16_tE19Flash_kernel_traitsILi256ELi128ELi64ELi8ES3_EELb1ELb0ELb0ELb0ELb0ELb1ELb0ELb0EEEvNS_16Flash_fwd_paramsE --------------------------
	.section	.nv.shared._ZN5flash16flash_fwd_kernelI23Flash_fwd_kernel_traitsILi256ELi128ELi64ELi8ELb0ELb0EN7cutlass10bfloat16_tE19Flash_kernel_traitsILi256ELi128ELi64ELi8ES3_EELb1ELb0ELb0ELb0ELb0ELb1ELb0ELb0EEEvNS_16Flash_fwd_paramsE,"aw",@nobits
	.sectionflags	@""
	.align	16
	.zero		1024


//--------------------- .nv.shared._ZN5flash16flash_fwd_kernelI23Flash_fwd_kernel_traitsILi256ELi128ELi64ELi8ELb0ELb0EN7cutlass10bfloat16_tE19Flash_kernel_traitsILi256ELi128ELi64ELi8ES3_EELb0ELb0ELb0ELb0ELb0ELb1ELb1ELb0EEEvNS_16Flash_fwd_paramsE --------------------------
	.section	.nv.shared._ZN5flash16flash_fwd_kernelI23Flash_fwd_kernel_traitsILi256ELi128ELi64ELi8ELb0ELb0EN7cutlass10bfloat16_tE19Flash_kernel_traitsILi256ELi128ELi64ELi8ES3_EELb0ELb0ELb0ELb0ELb0ELb1ELb1ELb0EEEvNS_16Flash_fwd_paramsE,"aw",@nobits
	.sectionflags	@""
	.align	16
	.zero		1024


//--------------------- .nv.shared._ZN5flash16flash_fwd_kernelI23Flash_fwd_kernel_traitsILi256ELi128ELi64ELi8ELb0ELb0EN7cutlass10bfloat16_tE19Flash_kernel_traitsILi256ELi128ELi64ELi8ES3_EELb1ELb0ELb0ELb1ELb0ELb0ELb0ELb0EEEvNS_16Flash_fwd_paramsE --------------------------
	.section	.nv.shared._ZN5flash16flash_fwd_kernelI23Flash_fwd_kernel_traitsILi256ELi128ELi64ELi8ELb0ELb0EN7cutlass10bfloat16_tE19Flash_kernel_traitsILi256ELi128ELi64ELi8ES3_EELb1ELb0ELb0ELb1ELb0ELb0ELb0ELb0EEEvNS_16Flash_fwd_paramsE,"aw",@nobits
	.sectionflags	@""
	.align	16
	.zero		1024


//--------------------- .nv.shared._ZN5flash16flash_fwd_kernelI23Flash_fwd_kernel_traitsILi256ELi128ELi64ELi8ELb0ELb0EN7cutlass10bfloat16_tE19Flash_kernel_traitsILi256ELi128ELi64ELi8ES3_EELb1ELb0ELb0ELb0ELb0ELb0ELb0ELb1EEEvNS_16Flash_fwd_paramsE --------------------------
	.section	.nv.shared._ZN5flash16flash_fwd_kernelI23Flash_fwd_kernel_traitsILi256ELi128ELi64ELi8ELb0ELb0EN7cutlass10bfloat16_tE19Flash_kernel_traitsILi256ELi128ELi64ELi8ES3_EELb1ELb0ELb0ELb0ELb0ELb0ELb0ELb1EEEvNS_16Flash_fwd_paramsE,"aw",@nobits
	.sectionflags	@""
	.align	16
	.zero		1024


//--------------------- .nv.shared._ZN5flash16flash_fwd_kernelI23Flash_fwd_kernel_traitsILi256ELi128ELi64ELi8ELb0ELb0EN7cutlass10bfloat16_tE19Flash_kernel_traitsILi256ELi128ELi64ELi8ES3_EELb0ELb0ELb0ELb0ELb0ELb0ELb1ELb0EEEvNS_16Flash_fwd_paramsE --------------------------
	.section	.nv.shared._ZN5flash16flash_fwd_kernelI23Flash_fwd_kernel_traitsILi256ELi128ELi64ELi8ELb0ELb0EN7cutlass10bfloat16_tE19Flash_kernel_traitsILi256ELi128ELi64ELi8ES3_EELb0ELb0ELb0ELb0ELb0ELb0ELb1ELb0EEEvNS_16Flash_fwd_paramsE,"aw",@nobits
	.sectionflags	@""
	.align	16
	.zero		1024


//--------------------- .nv.shared._ZN5flash16flash_fwd_kernelI23Flash_fwd_kernel_traitsILi256ELi128ELi64ELi8ELb0ELb0EN7cutlass10bfloat16_tE19Flash_kernel_traitsILi256ELi128ELi64ELi8ES3_EELb1ELb0ELb0ELb1ELb0ELb0ELb0ELb1EEEvNS_16Flash_fwd_paramsE --------------------------
	.section	.nv.shared._ZN5flash16flash_fwd_kernelI23Flash_fwd_kernel_traitsILi256ELi128ELi64ELi8ELb0ELb0EN7cutlass10bfloat16_tE19Flash_kernel_traitsILi256ELi128ELi64ELi8ES3_EELb1ELb0ELb0ELb1ELb0ELb0ELb0ELb1EEEvNS_16Flash_fwd_paramsE,"aw",@nobits
	.sectionflags	@""
	.align	16
	.zero		1024


//--------------------- .nv.shared._ZN5flash16flash_fwd_kernelI23Flash_fwd_kernel_traitsILi256ELi128ELi64ELi8ELb0ELb0EN7cutlass10bfloat16_tE19Flash_kernel_traitsILi256ELi128ELi64ELi8ES3_EELb0ELb0ELb0ELb1ELb0ELb0ELb1ELb0EEEvNS_16Flash_fwd_paramsE --------------------------
	.section	.nv.shared._ZN5flash16flash_fwd_kernelI23Flash_fwd_kernel_traitsILi256ELi128ELi64ELi8ELb0ELb0EN7cutlass10bfloat16_tE19Flash_kernel_traitsILi256ELi128ELi64ELi8ES3_EELb0ELb0ELb0ELb1ELb0ELb0ELb1ELb0EEEvNS_16Flash_fwd_paramsE,"aw",@nobits
	.sectionflags	@""
	.align	16
	.zero		1024


//--------------------- .nv.shared._ZN5flash16flash_fwd_kernelI23Flash_fwd_kernel_traitsILi256ELi128ELi64ELi8ELb0ELb0EN7cutlass10bfloat16_tE19Flash_kernel_traitsILi256ELi128ELi64ELi8ES3_EELb1ELb0ELb1ELb0ELb0ELb1ELb0ELb0EEEvNS_16Flash_fwd_paramsE --------------------------
	.section	.nv.shared._ZN5flash16flash_fwd_kernelI23Flash_fwd_kernel_traitsILi256ELi128ELi64ELi8ELb0ELb0EN7cutlass10bfloat16_tE19Flash_kernel_traitsILi256ELi128ELi64ELi8ES3_EELb1ELb0ELb1ELb0ELb0ELb1ELb0ELb0EEEvNS_16Flash_fwd_paramsE,"aw",@nobits
	.sectionflags	@""
	.align	16
	.zero		1024


//--------------------- .nv.shared._ZN5flash16flash_fwd_kernelI23Flash_fwd_kernel_traitsILi256ELi128ELi64ELi8ELb0ELb0EN7cutlass10bfloat16_tE19Flash_kernel_traitsILi256ELi128ELi64ELi8ES3_EELb0ELb0ELb1ELb0ELb0ELb1ELb1ELb0EEEvNS_16Flash_fwd_paramsE --------------------------
	.section	.nv.shared._ZN5flash16flash_fwd_kernelI23Flash_fwd_kernel_traitsILi256ELi128ELi64ELi8ELb0ELb0EN7cutlass10bfloat16_tE19Flash_kernel_traitsILi256ELi128ELi64ELi8ES3_EELb0ELb0ELb1ELb0ELb0ELb1ELb1ELb0EEEvNS_16Flash_fwd_paramsE,"aw",@nobits
	.sectionflags	@""
	.align	16
	.zero		1024


//--------------------- .nv.shared._ZN5flash16flash_fwd_kernelI23Flash_fwd_kernel_traitsILi256ELi128ELi64ELi8ELb0ELb0EN7cutlass10bfloat16_tE19Flash_kernel_traitsILi256ELi128ELi64ELi8ES3_EELb1ELb0ELb1ELb1ELb0ELb0ELb0ELb0EEEvNS_16Flash_fwd_paramsE --------------------------
	.section	.nv.shared._ZN5flash16flash_fwd_kernelI23Flash_fwd_kernel_traitsILi256ELi128ELi64ELi8ELb0ELb0EN7cutlass10bfloat16_tE19Flash_kernel_traitsILi256ELi128ELi64ELi8ES3_EELb1ELb0ELb1ELb1ELb0ELb0ELb0ELb0EEEvNS_16Flash_fwd_paramsE,"aw",@nobits
	.sectionflags	@""
	.align	16
	.zero		1024


//--------------------- .nv.shared._ZN5flash16flash_fwd_kernelI23Flash_fwd_kernel_traitsILi256ELi128ELi64ELi8ELb0ELb0EN7cutlass10bfloat16_tE19Flash_kernel_traitsILi256ELi128ELi64ELi8ES3_EELb1ELb0ELb1ELb0ELb0ELb0ELb0ELb1EEEvNS_16Flash_fwd_paramsE --------------------------
	.section	.nv.shared._ZN5flash16flash_fwd_kernelI23Flash_fwd_kernel_traitsILi256ELi128ELi64ELi8ELb0ELb0EN7cutlass10bfloat16_tE19Flash_kernel_traitsILi256ELi128ELi64ELi8ES3_EELb1ELb0ELb1ELb0ELb0ELb0ELb0ELb1EEEvNS_16Flash_fwd_paramsE,"aw",@nobits
	.sectionflags	@""
	.align	16
	.zero		1024


//--------------------- .nv.shared._ZN5flash16flash_fwd_kernelI23Flash_fwd_kernel_traitsILi256ELi128ELi64ELi8ELb0ELb0EN7cutlass10bfloat16_tE19Flash_kernel_traitsILi256ELi128ELi64ELi8ES3_EELb0ELb0ELb1ELb0ELb0ELb0ELb1ELb0EEEvNS_16Flash_fwd_paramsE --------------------------
	.section	.nv.shared._ZN5flash16flash_fwd_kernelI23Flash_fwd_kernel_traitsILi256ELi128ELi64ELi8ELb0ELb0EN7cutlass10bfloat16_tE19Flash_kernel_traitsILi256ELi128ELi64ELi8ES3_EELb0ELb0ELb1ELb0ELb0ELb0ELb1ELb0EEEvNS_16Flash_fwd_paramsE,"aw",@nobits
	.sectionflags	@""
	.align	16
	.zero		1024


//--------------------- .nv.shared._ZN5flash16flash_fwd_kernelI23Flash_fwd_kernel_traitsILi256ELi128ELi64ELi8ELb0ELb0EN7cutlass10bfloat16_tE19Flash_kernel_traitsILi256ELi128ELi64ELi8ES3_EELb1ELb0ELb1ELb1ELb0ELb0ELb0ELb1EEEvNS_16Flash_fwd_paramsE --------------------------
	.section	.nv.shared._ZN5flash16flash_fwd_kernelI23Flash_fwd_kernel_traitsILi256ELi128ELi64ELi8ELb0ELb0EN7cutlass10bfloat16_tE19Flash_kernel_traitsILi256ELi128ELi64ELi8ES3_EELb1ELb0ELb1ELb1ELb0ELb0ELb0ELb1EEEvNS_16Flash_fwd_paramsE,"aw",@nobits
	.sectionflags	@""
	.align	16
	.zero		1024


//--------------------- .nv.shared._ZN5flash16flash_fwd_kernelI23Flash_fwd_kernel_traitsILi256ELi128ELi64ELi8ELb0ELb0EN7cutlass10bfloat16_tE19Flash_kernel_traitsILi256ELi128ELi64ELi8ES3_EELb0ELb0ELb1ELb1ELb0ELb0ELb1ELb0EEEvNS_16Flash_fwd_paramsE --------------------------
	.section	.nv.shared._ZN5flash16flash_fwd_kernelI23Flash_fwd_kernel_traitsILi256ELi128ELi64ELi8ELb0ELb0EN7cutlass10bfloat16_tE19Flash_kernel_traitsILi256ELi128ELi64ELi8ES3_EELb0ELb0ELb1ELb1ELb0ELb0ELb1ELb0EEEvNS_16Flash_fwd_paramsE,"aw",@nobits
	.sectionflags	@""
	.align	16
	.zero		1024


//--------------------- .nv.constant0._ZN5flash16flash_fwd_kernelI23Flash_fwd_kernel_traitsILi256ELi64ELi64ELi4ELb0ELb0EN7cutlass10bfloat16_tE19Flash_kernel_traitsILi256ELi64ELi64ELi4ES3_EELb0ELb0ELb0ELb0ELb0ELb1ELb0ELb0EEEvNS_16Flash_fwd_paramsE --------------------------
	.section	.nv.constant0._ZN5flash16flash_fwd_kernelI23Flash_fwd_kernel_traitsILi256ELi64ELi64ELi4ELb0ELb0EN7cutlass10bfloat16_tE19Flash_kernel_traitsILi256ELi64ELi64ELi4ES3_EELb0ELb0ELb0ELb0ELb0ELb1ELb0ELb0EEEvNS_16Flash_fwd_paramsE,"a",@progbits
	.sectionflags	@""
	.align	4
.nv.constant0._ZN5flash16flash_fwd_kernelI23Flash_fwd_kernel_traitsILi256ELi64ELi64ELi4ELb0ELb0EN7cutlass10bfloat16_tE19Flash_kernel_traitsILi256ELi64ELi64ELi4ES3_EELb0ELb0ELb0ELb0ELb0ELb1ELb0ELb0EEEvNS_16Flash_fwd_paramsE:
	.zero		992


//--------------------- .nv.constant0._ZN5flash16flash_fwd_kernelI23Flash_fwd_kernel_traitsILi256ELi64ELi64ELi4ELb0ELb0EN7cutlass10bfloat16_tE19Flash_kernel_traitsILi256ELi64ELi64ELi4ES3_EELb0ELb0ELb0ELb0ELb0ELb0ELb0ELb0EEEvNS_16Flash_fwd_paramsE --------------------------
	.section	.nv.constant0._ZN5flash16flash_fwd_kernelI23Flash_fwd_kernel_traitsILi256ELi64ELi64ELi4ELb0ELb0EN7cutlass10bfloat16_tE19Flash_kernel_traitsILi256ELi64ELi64ELi4ES3_EELb0ELb0ELb0ELb0ELb0ELb0ELb0ELb0EEEvNS_16Flash_fwd_paramsE,"a",@progbits
	.sectionflags	@""
	.align	4
.nv.constant0._ZN5flash16flash_fwd_kernelI23Flash_fwd_kernel_traitsILi256ELi64ELi64ELi4ELb0ELb0EN7cutlass10bfloat16_tE19Flash_kernel_traitsILi256ELi64ELi64ELi4ES3_EELb0ELb0ELb0ELb0ELb0ELb0ELb0ELb0EEEvNS_16Flash_fwd_paramsE:
	.zero		992


//--------------------- .nv.constant0._ZN5flash16flash_fwd_kernelI23Flash_fwd_kernel_traitsILi256ELi64ELi64ELi4ELb0ELb0EN7cutlass10bfloat16_tE19Flash_kernel_traitsILi256ELi64ELi64ELi4ES3_EELb0ELb0ELb0ELb1ELb0ELb0ELb0ELb0EEEvNS_16Flash_fwd_paramsE --------------------------
	.section	.nv.constant0._ZN5flash16flash_fwd_kernelI23Flash_fwd_kernel_traitsILi256ELi64ELi64ELi4ELb0ELb0EN7cutlass10bfloat16_tE19Flash_kernel_traitsILi256ELi64ELi64ELi4ES3_EELb0ELb0ELb0ELb1ELb0ELb0ELb0ELb0EEEvNS_16Flash_fwd_paramsE,"a",@progbits
	.sectionflags	@""
	.align	4
.nv.constant0._ZN5flash16flash_fwd_kernelI23Flash_fwd_kernel_traitsILi256ELi64ELi64ELi4ELb0ELb0EN7cutlass10bfloat16_tE19Flash_kernel_traitsILi256ELi64ELi64ELi4ES3_EELb0ELb0ELb0ELb1ELb0ELb0ELb0ELb0EEEvNS_16Flash_fwd_paramsE:
	.zero		992


//--------------------- .nv.constant0._ZN5flash16flash_fwd_kernelI23Flash_fwd_kernel_traitsILi256ELi64ELi64ELi4ELb0ELb0EN7cutlass10bfloat16_tE19Flash_kernel_traitsILi256ELi64ELi64ELi4ES3_EELb0ELb0ELb1ELb0ELb0ELb1ELb0ELb0EEEvNS_16Flash_fwd_paramsE --------------------------
	.section	.nv.constant0._ZN5flash16flash_fwd_kernelI23Flash_fwd_kernel_traitsILi256ELi64ELi64ELi4ELb0ELb0EN7cutlass10bfloat16_tE19Flash_kernel_traitsILi256ELi64ELi64ELi4ES3_EELb0ELb0ELb1ELb0ELb0ELb1ELb0ELb0EEEvNS_16Flash_fwd_paramsE,"a",@progbits
	.sectionflags	@""
	.align	4
.nv.constant0._ZN5flash16flash_fwd_kernelI23Flash_fwd_kernel_traitsILi256ELi64ELi64ELi4ELb0ELb0EN7cutlass10bfloat16_tE19Flash_kernel_traitsILi256ELi64ELi64ELi4ES3_EELb0ELb0ELb1ELb0ELb0ELb1ELb0ELb0EEEvNS_16Flash_fwd_paramsE:
	.zero		992


//--------------------- .nv.constant0._ZN5flash16flash_fwd_kernelI23Flash_fwd_kernel_traitsILi256ELi64ELi64ELi4ELb0ELb0EN7cutlass10bfloat16_tE19Flash_kernel_traitsILi256ELi64ELi64ELi4ES3_EELb0ELb0ELb1ELb0ELb0ELb0ELb0ELb0EEEvNS_16Flash_fwd_paramsE --------------------------
	.section	.nv.constant0._ZN5flash16flash_fwd_kernelI23Flash_fwd_kernel_traitsILi256ELi64ELi64ELi4ELb0ELb0EN7cutlass10bfloat16_tE19Flash_kernel_traitsILi256ELi64ELi64ELi4ES3_EELb0ELb0ELb1ELb0ELb0ELb0ELb0ELb0EEEvNS_16Flash_fwd_paramsE,"a",@progbits
	.sectionflags	@""
	.align	4
.nv.constant0._ZN5flash16flash_fwd_kernelI23Flash_fwd_kernel_traitsILi256ELi64ELi64ELi4ELb0ELb0EN7cutlass10bfloat16_tE19Flash_kernel_traitsILi256ELi64ELi64ELi4ES3_EELb0ELb0ELb1ELb0ELb0ELb0ELb0ELb0EEEvNS_16Flash_fwd_paramsE:
	.zero		992


//--------------------- .nv.constant0._ZN5flash16flash_fwd_kernelI23Flash_fwd_kernel_traitsILi256ELi64ELi64ELi4ELb0ELb0EN7cutlass10bfloat16_tE19Flash_kernel_traitsILi256ELi64ELi64ELi4ES3_EELb0ELb0ELb1ELb1ELb0ELb0ELb0ELb0EEEvNS_16Flash_fwd_paramsE --------------------------
	.section	.nv.constant0._ZN5flash16flash_fwd_kernelI23Flash_fwd_kernel_traitsILi256ELi64ELi64ELi4ELb0ELb0EN7cutlass10bfloat16_tE19Flash_kernel_traitsILi256ELi64ELi64ELi4ES3_EELb0ELb0ELb1ELb1ELb0ELb0ELb0ELb0EEEvNS_16Flash_fwd_paramsE,"a",@progbits
	.sectionflags	@""
	.align	4
.nv.constant0._ZN5flash16flash_fwd_kernelI23Flash_fwd_kernel_traitsILi256ELi64ELi64ELi4ELb0ELb0EN7cutlass10bfloat16_tE19Flash_kernel_traitsILi256ELi64ELi64ELi4ES3_EELb0ELb0ELb1ELb1ELb0ELb0ELb0ELb0EEEvNS_16Flash_fwd_paramsE:
	.zero		992


//--------------------- .nv.constant0._ZN5flash16flash_fwd_kernelI23Flash_fwd_kernel_traitsILi256ELi128ELi64ELi8ELb0ELb0EN7cutlass10bfloat16_tE19Flash_kernel_traitsILi256ELi128ELi64ELi8ES3_EELb0ELb0ELb0ELb0ELb0ELb1ELb0ELb0EEEvNS_16Flash_fwd_paramsE --------------------------
	.section	.nv.constant0._ZN5flash16flash_fwd_kernelI23Flash_fwd_kernel_traitsILi256ELi128ELi64ELi8ELb0ELb0EN7cutlass10bfloat16_tE19Flash_kernel_traitsILi256ELi128ELi64ELi8ES3_EELb0ELb0ELb0ELb0ELb0ELb1ELb0ELb0EEEvNS_16Flash_fwd_paramsE,"a",@progbits
	.sectionflags	@""
	.align	4
.nv.constant0._ZN5flash16flash_fwd_kernelI23Flash_fwd_kernel_traitsILi256ELi128ELi64ELi8ELb0ELb0EN7cutlass10bfloat16_tE19Flash_kernel_traitsILi256ELi128ELi64ELi8ES3_EELb0ELb0ELb0ELb0ELb0ELb1ELb0ELb0EEEvNS_16Flash_fwd_paramsE:
	.zero		992


//--------------------- .nv.constant0._ZN5flash16flash_fwd_kernelI23Flash_fwd_kernel_traitsILi256ELi128ELi64ELi8ELb0ELb0EN7cutlass10bfloat16_tE19Flash_kernel_traitsILi256ELi128ELi64ELi8ES3_EELb0ELb0ELb0ELb0ELb0ELb0ELb0ELb0EEEvNS_16Flash_fwd_paramsE --------------------------
	.section	.nv.constant0._ZN5flash16flash_fwd_kernelI23Flash_fwd_kernel_traitsILi256ELi128ELi64ELi8ELb0ELb0EN7cutlass10bfloat16_tE19Flash_kernel_traitsILi256ELi128ELi64ELi8ES3_EELb0ELb0ELb0ELb0ELb0ELb0ELb0ELb0EEEvNS_16Flash_fwd_paramsE,"a",@progbits
	.sectionflags	@""
	.align	4
.nv.constant0._ZN5flash16flash_fwd_kernelI23Flash_fwd_kernel_traitsILi256ELi128ELi64ELi8ELb0ELb0EN7cutlass10bfloat16_tE19Flash_kernel_traitsILi256ELi128ELi64ELi8ES3_EELb0ELb0ELb0ELb0ELb0ELb0ELb0ELb0EEEvNS_16Flash_fwd_paramsE:
	.zero		992


//--------------------- .nv.constant0._ZN5flash16flash_fwd_kernelI23Flash_fwd_kernel_traitsILi256ELi128ELi64ELi8ELb0ELb0EN7cutlass10bfloat16_tE19Flash_kernel_traitsILi256ELi128ELi64ELi8ES3_EELb0ELb0ELb0ELb1ELb0ELb0ELb0ELb0EEEvNS_16Flash_fwd_paramsE --------------------------
	.section	.nv.constant0._ZN5flash16flash_fwd_kernelI23Flash_fwd_kernel_traitsILi256ELi128ELi64ELi8ELb0ELb0EN7cutlass10bfloat16_tE19Flash_kernel_traitsILi256ELi128ELi64ELi8ES3_EELb0ELb0ELb0ELb1ELb0ELb0ELb0ELb0EEEvNS_16Flash_fwd_paramsE,"a",@progbits
	.sectionflags	@""
	.align	4
.nv.constant0._ZN5flash16flash_fwd_kernelI23Flash_fwd_kernel_traitsILi256ELi128ELi64ELi8ELb0ELb0EN7cutlass10bfloat16_tE19Flash_kernel_traitsILi256ELi128ELi64ELi8ES3_EELb0ELb0ELb0ELb1ELb0ELb0ELb0ELb0EEEvNS_16Flash_fwd_paramsE:
	.zero		992


//--------------------- .nv.constant0._ZN5flash16flash_fwd_kernelI23Flash_fwd_kernel_traitsILi256ELi128ELi64ELi8ELb0ELb0EN7cutlass10bfloat16_tE19Flash_kernel_traitsILi256ELi128ELi64ELi8ES3_EELb0ELb0ELb1ELb0ELb0ELb1ELb0ELb0EEEvNS_16Flash_fwd_paramsE --------------------------
	.section	.nv.constant0._ZN5flash16flash_fwd_kernelI23Flash_fwd_kernel_traitsILi256ELi128ELi64ELi8ELb0ELb0EN7cutlass10bfloat16_tE19Flash_kernel_traitsILi256ELi128ELi64ELi8ES3_EELb0ELb0ELb1ELb0ELb0ELb1ELb0ELb0EEEvNS_16Flash_fwd_paramsE,"a",@progbits
	.sectionflags	@""
	.align	4
.nv.constant0._ZN5flash16flash_fwd_kernelI23Flash_fwd_kernel_traitsILi256ELi128ELi64ELi8ELb0ELb0EN7cutlass10bfloat16_tE19Flash_kernel_traitsILi256ELi128ELi64ELi8ES3_EELb0ELb0ELb1ELb0ELb0ELb1ELb0ELb0EEEvNS_16Flash_fwd_paramsE:
	.zero		992


//--------------------- .nv.constant0._ZN5flash16flash_fwd_kernelI23Flash_fwd_kernel_traitsILi256ELi128ELi64ELi8ELb0ELb0EN7cutlass10bfloat16_tE19Flash_kernel_traitsILi256ELi128ELi64ELi8ES3_EELb0ELb0ELb1ELb0ELb0ELb0ELb0ELb0EEEvNS_16Flash_fwd_paramsE --------------------------
	.section	.nv.constant0._ZN5flash16flash_fwd_kernelI23Flash_fwd_kernel_traitsILi256ELi128ELi64ELi8ELb0ELb0EN7cutlass10bfloat16_tE19Flash_kernel_traitsILi256ELi128ELi64ELi8ES3_EELb0ELb0ELb1ELb0ELb0ELb0ELb0ELb0EEEvNS_16Flash_fwd_paramsE,"a",@progbits
	.sectionflags	@""
	.align	4
.nv.constant0._ZN5flash16flash_fwd_kernelI23Flash_fwd_kernel_traitsILi256ELi128ELi64ELi8ELb0ELb0EN7cutlass10bfloat16_tE19Flash_kernel_traitsILi256ELi128ELi64ELi8ES3_EELb0ELb0ELb1ELb0ELb0ELb0ELb0ELb0EEEvNS_16Flash_fwd_paramsE:
	.zero		992


//--------------------- .nv.constant0._ZN5flash16flash_fwd_kernelI23Flash_fwd_kernel_traitsILi256ELi128ELi64ELi8ELb0ELb0EN7cutlass10bfloat16_tE19Flash_kernel_traitsILi256ELi128ELi64ELi8ES3_EELb0ELb0ELb1ELb1ELb0ELb0ELb0ELb0EEEvNS_16Flash_fwd_paramsE --------------------------
	.section	.nv.constant0._ZN5flash16flash_fwd_kernelI23Flash_fwd_kernel_traitsILi256ELi128ELi64ELi8ELb0ELb0EN7cutlass10bfloat16_tE19Flash_kernel_traitsILi256ELi128ELi64ELi8ES3_EELb0ELb0ELb1ELb1ELb0ELb0ELb0ELb0EEEvNS_16Flash_fwd_paramsE,"a",@progbits
	.sectionflags	@""
	.align	4
.nv.constant0._ZN5flash16flash_fwd_kernelI23Flash_fwd_kernel_traitsILi256ELi128ELi64ELi8ELb0ELb0EN7cutlass10bfloat16_tE19Flash_kernel_traitsILi256ELi128ELi64ELi8ES3_EELb0ELb0ELb1ELb1ELb0ELb0ELb0ELb0EEEvNS_16Flash_fwd_paramsE:
	.zero		992


//--------------------- .nv.constant0._ZN5flash16flash_fwd_kernelI23Flash_fwd_kernel_traitsILi256ELi64ELi64ELi4ELb0ELb0EN7cutlass10bfloat16_tE19Flash_kernel_traitsILi256ELi64ELi64ELi4ES3_EELb1ELb0ELb0ELb0ELb0ELb0ELb0ELb0EEEvNS_16Flash_fwd_paramsE --------------------------
	.section	.nv.constant0._ZN5flash16flash_fwd_kernelI23Flash_fwd_kernel_traitsILi256ELi64ELi64ELi4ELb0ELb0EN7cutlass10bfloat16_tE19Flash_kernel_traitsILi256ELi64ELi64ELi4ES3_EELb1ELb0ELb0ELb0ELb0ELb0ELb0ELb0EEEvNS_16Flash_fwd_paramsE,"a",@progbits
	.sectionflags	@""
	.align	4
.nv.constant0._ZN5flash16flash_fwd_kernelI23Flash_fwd_kernel_traitsILi256ELi64ELi64ELi4ELb0ELb0EN7cutlass10bfloat16_tE19Flash_kernel_traitsILi256ELi64ELi64ELi4ES3_EELb1ELb0ELb0ELb0ELb0ELb0ELb0ELb0EEEvNS_16Flash_fwd_paramsE:
	.zero		992


//--------------------- .nv.constant0._ZN5flash16flash_fwd_kernelI23Flash_fwd_kernel_traitsILi256ELi64ELi64ELi4ELb0ELb0EN7cutlass10bfloat16_tE19Flash_kernel_traitsILi256ELi64ELi64ELi4ES3_EELb1ELb0ELb1ELb0ELb0ELb0ELb0ELb0EEEvNS_16Flash_fwd_paramsE --------------------------
	.section	.nv.constant0._ZN5flash16flash_fwd_kernelI23Flash_fwd_kernel_traitsILi256ELi64ELi64ELi4ELb0ELb0EN7cutlass10bfloat16_tE19Flash_kernel_traitsILi256ELi64ELi64ELi4ES3_EELb1ELb0ELb1ELb0ELb0ELb0ELb0ELb0EEEvNS_16Flash_fwd_paramsE,"a",@progbits
	.sectionflags	@""
	.align	4
.nv.constant0._ZN5flash16flash_fwd_kernelI23Flash_fwd_kernel_traitsILi256ELi64ELi64ELi4ELb0ELb0EN7cutlass10bfloat16_tE19Flash_kernel_traitsILi256ELi64ELi64ELi4ES3_EELb1ELb0ELb1ELb0ELb0ELb0ELb0ELb0EEEvNS_16Flash_fwd_paramsE:
	.zero		992


//--------------------- .nv.constant0._ZN5flash16flash_fwd_kernelI23Flash_fwd_kernel_traitsILi256ELi64ELi64ELi4ELb0ELb0EN7cutlass10bfloat16_tE19Flash_kernel_traitsILi256ELi64ELi64ELi4ES3_EELb1ELb0ELb0ELb0ELb0ELb1ELb0ELb0EEEvNS_16Flash_fwd_paramsE --------------------------
	.section	.nv.constant0._ZN5flash16flash_fwd_kernelI23Flash_fwd_kernel_traitsILi256ELi64ELi64ELi4ELb0ELb0EN7cutlass10bfloat16_tE19Flash_kernel_traitsILi256ELi64ELi64ELi4ES3_EELb1ELb0ELb0ELb0ELb0ELb1ELb0ELb0EEEvNS_16Flash_fwd_paramsE,"a",@progbits
	.sectionflags	@""
	.align	4
.nv.constant0._ZN5flash16flash_fwd_kernelI23Flash_fwd_kernel_traitsILi256ELi64ELi64ELi4ELb0ELb0EN7cutlass10bfloat16_tE19Flash_kernel_traitsILi256ELi64ELi64ELi4ES3_EELb1ELb0ELb0ELb0ELb0ELb1ELb0ELb0EEEvNS_16Flash_fwd_paramsE:
	.zero		992


//--------------------- .nv.constant0._ZN5flash16flash_fwd_kernelI23Flash_fwd_kernel_traitsILi256ELi64ELi64ELi4ELb0ELb0EN7cutlass10bfloat16_tE19Flash_kernel_traitsILi256ELi64ELi64ELi4ES3_EELb0ELb0ELb0ELb0ELb0ELb1ELb1ELb0EEEvNS_16Flash_fwd_paramsE --------------------------
	.section	.nv.constant0._ZN5flash16flash_fwd_kernelI23Flash_fwd_kernel_traitsILi256ELi64ELi64ELi4ELb0ELb0EN7cutlass10bfloat16_tE19Flash_kernel_traitsILi256ELi64ELi64ELi4ES3_EELb0ELb0ELb0ELb0ELb0ELb1ELb1ELb0EEEvNS_16Flash_fwd_paramsE,"a",@progbits
	.sectionflags	@""
	.align	4
.nv.constant0._ZN5flash16flash_fwd_kernelI23Flash_fwd_kernel_traitsILi256ELi64ELi64ELi4ELb0ELb0EN7cutlass10bfloat16_tE19Flash_kernel_traitsILi256ELi64ELi64ELi4ES3_EELb0ELb0ELb0ELb0ELb0ELb1ELb1ELb0EEEvNS_16Flash_fwd_paramsE:
	.zero		992


//--------------------- .nv.constant0._ZN5flash16flash_fwd_kernelI23Flash_fwd_kernel_traitsILi256ELi64ELi64ELi4ELb0ELb0EN7cutlass10bfloat16_tE19Flash_kernel_traitsILi256ELi64ELi64ELi4ES3_EELb1ELb0ELb0ELb1ELb0ELb0ELb0ELb0EEEvNS_16Flash_fwd_paramsE --------------------------
	.section	.nv.constant0._ZN5flash16flash_fwd_kernelI23Flash_fwd_kernel_traitsILi256ELi64ELi64ELi4ELb0ELb0EN7cutlass10bfloat16_tE19Flash_kernel_traitsILi256ELi64ELi64ELi4ES3_EELb1ELb0ELb0ELb1ELb0ELb0ELb0ELb0EEEvNS_16Flash_fwd_paramsE,"a",@progbits
	.sectionflags	@""
	.align	4
.nv.constant0._ZN5flash16flash_fwd_kernelI23Flash_fwd_kernel_traitsILi256ELi64ELi64ELi4ELb0ELb0EN7cutlass10bfloat16_tE19Flash_kernel_traitsILi256ELi64ELi64ELi4ES3_EELb1ELb0ELb0ELb1ELb0ELb0ELb0ELb0EEEvNS_16Flash_fwd_paramsE:
	.zero		992


//--------------------- .nv.constant0._ZN5flash16flash_fwd_kernelI23Flash_fwd_kernel_traitsILi256ELi64ELi64ELi4ELb0ELb0EN7cutlass10bfloat16_tE19Flash_kernel_traitsILi256ELi64ELi64ELi4ES3_EELb1ELb0ELb0ELb0ELb0ELb0ELb0ELb1EEEvNS_16Flash_fwd_paramsE --------------------------
	.section	.nv.constant0._ZN5flash16flash_fwd_kernelI23Flash_fwd_kernel_traitsILi256ELi64ELi64ELi4ELb0ELb0EN7cutlass10bfloat16_tE19Flash_kernel_traitsILi256ELi64ELi64ELi4ES3_EELb1ELb0ELb0ELb0ELb0ELb0ELb0ELb1EEEvNS_16Flash_fwd_paramsE,"a",@progbits
	.sectionflags	@""
	.align	4
.nv.constant0._ZN5flash16flash_fwd_kernelI23Flash_fwd_kernel_traitsILi256ELi64ELi64ELi4ELb0ELb0EN7cutlass10bfloat16_tE19Flash_kernel_traitsILi256ELi64ELi64ELi4ES3_EELb1ELb0ELb0ELb0ELb0ELb0ELb0ELb1EEEvNS_16Flash_fwd_paramsE:
	.zero		992


//--------------------- .nv.constant0._ZN5flash16flash_fwd_kernelI23Flash_fwd_kernel_traitsILi256ELi64ELi64ELi4ELb0ELb0EN7cutlass10bfloat16_tE19Flash_kernel_traitsILi256ELi64ELi64ELi4ES3_EELb0ELb0ELb0ELb0ELb0ELb0ELb1ELb0EEEvNS_16Flash_fwd_paramsE --------------------------
	.section	.nv.constant0._ZN5flash16flash_fwd_kernelI23Flash_fwd_kernel_traitsILi256ELi64ELi64ELi4ELb0ELb0EN7cutlass10bfloat16_tE19Flash_kernel_traitsILi256ELi64ELi64ELi4ES3_EELb0ELb0ELb0ELb0ELb0ELb0ELb1ELb0EEEvNS_16Flash_fwd_paramsE,"a",@progbits
	.sectionflags	@""
	.align	4
.nv.constant0._ZN5flash16flash_fwd_kernelI23Flash_fwd_kernel_traitsILi256ELi64ELi64ELi4ELb0ELb0EN7cutlass10bfloat16_tE19Flash_kernel_traitsILi256ELi64ELi64ELi4ES3_EELb0ELb0ELb0ELb0ELb0ELb0ELb1ELb0EEEvNS_16Flash_fwd_paramsE:
	.zero		992


//--------------------- .nv.constant0._ZN5flash16flash_fwd_kernelI23Flash_fwd_kernel_traitsILi256ELi64ELi64ELi4ELb0ELb0EN7cutlass10bfloat16_tE19Flash_kernel_traitsILi256ELi64ELi64ELi4ES3_EELb1ELb0ELb0ELb1ELb0ELb0ELb0ELb1EEEvNS_16Flash_fwd_paramsE --------------------------
	.section	.nv.constant0._ZN5flash16flash_fwd_kernelI23Flash_fwd_kernel_traitsILi256ELi64ELi64ELi4ELb0ELb0EN7cutlass10bfloat16_tE19Flash_kernel_traitsILi256ELi64ELi64ELi4ES3_EELb1ELb0ELb0ELb1ELb0ELb0ELb0ELb1EEEvNS_16Flash_fwd_paramsE,"a",@progbits
	.sectionflags	@""
	.align	4
.nv.constant0._ZN5flash16flash_fwd_kernelI23Flash_fwd_kernel_traitsILi256ELi64ELi64ELi4ELb0ELb0EN7cutlass10bfloat16_tE19Flash_kernel_traitsILi256ELi64ELi64ELi4ES3_EELb1ELb0ELb0ELb1ELb0ELb0ELb0ELb1EEEvNS_16Flash_fwd_paramsE:
	.zero		992


//--------------------- .nv.constant0._ZN5flash16flash_fwd_kernelI23Flash_fwd_kernel_traitsILi256ELi64ELi64ELi4ELb0ELb0EN7cutlass10bfloat16_tE19Flash_kernel_traitsILi256ELi64ELi64ELi4ES3_EELb0ELb0ELb0ELb1ELb0ELb0ELb1ELb0EEEvNS_16Flash_fwd_paramsE --------------------------
	.section	.nv.constant0._ZN5flash16flash_fwd_kernelI23Flash_fwd_kernel_traitsILi256ELi64ELi64ELi4ELb0ELb0EN7cutlass10bfloat16_tE19Flash_kernel_traitsILi256ELi64ELi64ELi4ES3_EELb0ELb0ELb0ELb1ELb0ELb0ELb1ELb0EEEvNS_16Flash_fwd_paramsE,"a",@progbits
	.sectionflags	@""
	.align	4
.nv.constant0._ZN5flash16flash_fwd_kernelI23Flash_fwd_kernel_traitsILi256ELi64ELi64ELi4ELb0ELb0EN7cutlass10bfloat16_tE19Flash_kernel_traitsILi256ELi64ELi64ELi4ES3_EELb0ELb0ELb0ELb1ELb0ELb0ELb1ELb0EEEvNS_16Flash_fwd_paramsE:
	.zero		992


//--------------------- .nv.constant0._ZN5flash16flash_fwd_kernelI23Flash_fwd_kernel_traitsILi256ELi64ELi64ELi4ELb0ELb0EN7cutlass10bfloat16_tE19Flash_kernel_traitsILi256ELi64ELi64ELi4ES3_EELb1ELb0ELb1ELb0ELb0ELb1ELb0ELb0EEEvNS_16Flash_fwd_paramsE --------------------------
	.section	.nv.constant0._ZN5flash16flash_fwd_kernelI23Flash_fwd_kernel_traitsILi256ELi64ELi64ELi4ELb0ELb0EN7cutlass10bfloat16_tE19Flash_kernel_traitsILi256ELi64ELi64ELi4ES3_EELb1ELb0ELb1ELb0ELb0ELb1ELb0ELb0EEEvNS_16Flash_fwd_paramsE,"a",@progbits
	.sectionflags	@""
	.align	4
.nv.constant0._ZN5flash16flash_fwd_kernelI23Flash_fwd_kernel_traitsILi256ELi64ELi64ELi4ELb0ELb0EN7cutlass10bfloat16_tE19Flash_kernel_traitsILi256ELi64ELi64ELi4ES3_EELb1ELb0ELb1ELb0ELb0ELb1ELb0ELb0EEEvNS_16Flash_fwd_paramsE:
	.zero		992


//--------------------- .nv.constant0._ZN5flash16flash_fwd_kernelI23Flash_fwd_kernel_traitsILi256ELi64ELi64ELi4ELb0ELb0EN7cutlass10bfloat16_tE19Flash_kernel_traitsILi256ELi64ELi64ELi4ES3_EELb0ELb0ELb1ELb0ELb0ELb1ELb1ELb0EEEvNS_16Flash_fwd_paramsE --------------------------
	.section	.nv.constant0._ZN5flash16flash_fwd_kernelI23Flash_fwd_kernel_traitsILi256ELi64ELi64ELi4ELb0ELb0EN7cutlass10bfloat16_tE19Flash_kernel_traitsILi256ELi64ELi64ELi4ES3_EELb0ELb0ELb1ELb0ELb0ELb1ELb1ELb0EEEvNS_16Flash_fwd_paramsE,"a",@progbits
	.sectionflags	@""
	.align	4
.nv.constant0._ZN5flash16flash_fwd_kernelI23Flash_fwd_kernel_traitsILi256ELi64ELi64ELi4ELb0ELb0EN7cutlass10bfloat16_tE19Flash_kernel_traitsILi256ELi64ELi64ELi4ES3_EELb0ELb0ELb1ELb0ELb0ELb1ELb1ELb0EEEvNS_16Flash_fwd_paramsE:
	.zero		992


//--------------------- .nv.constant0._ZN5flash16flash_fwd_kernelI23Flash_fwd_kernel_traitsILi256ELi64ELi64ELi4ELb0ELb0EN7cutlass10bfloat16_tE19Flash_kernel_traitsILi256ELi64ELi64ELi4ES3_EELb1ELb0ELb1ELb1ELb0ELb0ELb0ELb0EEEvNS_16Flash_fwd_paramsE --------------------------
	.section	.nv.constant0._ZN5flash16flash_fwd_kernelI23Flash_fwd_kernel_traitsILi256ELi64ELi64ELi4ELb0ELb0EN7cutlass10bfloat16_tE19Flash_kernel_traitsILi256ELi64ELi64ELi4ES3_EELb1ELb0ELb1ELb1ELb0ELb0ELb0ELb0EEEvNS_16Flash_fwd_paramsE,"a",@progbits
	.sectionflags	@""
	.align	4
.nv.constant0._ZN5flash16flash_fwd_kernelI23Flash_fwd_kernel_traitsILi256ELi64ELi64ELi4ELb0ELb0EN7cutlass10bfloat16_tE19Flash_kernel_traitsILi256ELi64ELi64ELi4ES3_EELb1ELb0ELb1ELb1ELb0ELb0ELb0ELb0EEEvNS_16Flash_fwd_paramsE:
	.zero		992


//--------------------- .nv.constant0._ZN5flash16flash_fwd_kernelI23Flash_fwd_kernel_traitsILi256ELi64ELi64ELi4ELb0ELb0EN7cutlass10bfloat16_tE19Flash_kernel_traitsILi256ELi64ELi64ELi4ES3_EELb1ELb0ELb1ELb0ELb0ELb0ELb0ELb1EEEvNS_16Flash_fwd_paramsE --------------------------
	.section	.nv.constant0._ZN5flash16flash_fwd_kernelI23Flash_fwd_kernel_traitsILi256ELi64ELi64ELi4ELb0ELb0EN7cutlass10bfloat16_tE19Flash_kernel_traitsILi256ELi64ELi64ELi4ES3_EELb1ELb0ELb1ELb0ELb0ELb0ELb0ELb1EEEvNS_16Flash_fwd_paramsE,"a",@progbits
	.sectionflags	@""
	.align	4
.nv.constant0._ZN5flash16flash_fwd_kernelI23Flash_fwd_kernel_traitsILi256ELi64ELi64ELi4ELb0ELb0EN7cutlass10bfloat16_tE19Flash_kernel_traitsILi256ELi64ELi64ELi4ES3_EELb1ELb0ELb1ELb0ELb0ELb0ELb0ELb1EEEvNS_16Flash_fwd_paramsE:
	.zero		992


//--------------------- .nv.constant0._ZN5flash16flash_fwd_kernelI23Flash_fwd_kernel_traitsILi256ELi64ELi64ELi4ELb0ELb0EN7cutlass10bfloat16_tE19Flash_kernel_traitsILi256ELi64ELi64ELi4ES3_EELb0ELb0ELb1ELb0ELb0ELb0ELb1ELb0EEEvNS_16Flash_fwd_paramsE --------------------------
	.section	.nv.constant0._ZN5flash16flash_fwd_kernelI23Flash_fwd_kernel_traitsILi256ELi64ELi64ELi4ELb0ELb0EN7cutlass10bfloat16_tE19Flash_kernel_traitsILi256ELi64ELi64ELi4ES3_EELb0ELb0ELb1ELb0ELb0ELb0ELb1ELb0EEEvNS_16Flash_fwd_paramsE,"a",@progbits
	.sectionflags	@""
	.align	4
.nv.constant0._ZN5flash16flash_fwd_kernelI23Flash_fwd_kernel_traitsILi256ELi64ELi64ELi4ELb0ELb0EN7cutlass10bfloat16_tE19Flash_kernel_traitsILi256ELi64ELi64ELi4ES3_EELb0ELb0ELb1ELb0ELb0ELb0ELb1ELb0EEEvNS_16Flash_fwd_paramsE:
	.zero		992


//--------------------- .nv.constant0._ZN5flash16flash_fwd_kernelI23Flash_fwd_kernel_traitsILi256ELi64ELi64ELi4ELb0ELb0EN7cutlass10bfloat16_tE19Flash_kernel_traitsILi256ELi64ELi64ELi4ES3_EELb1ELb0ELb1ELb1ELb0ELb0ELb0ELb1EEEvNS_16Flash_fwd_paramsE --------------------------
	.section	.nv.constant0._ZN5flash16flash_fwd_kernelI23Flash_fwd_kernel_traitsILi256ELi64ELi64ELi4ELb0ELb0EN7cutlass10bfloat16_tE19Flash_kernel_traitsILi256ELi64ELi64ELi4ES3_EELb1ELb0ELb1ELb1ELb0ELb0ELb0ELb1EEEvNS_16Flash_fwd_paramsE,"a",@progbits
	.sectionflags	@""
	.align	4
.nv.constant0._ZN5flash16flash_fwd_kernelI23Flash_fwd_kernel_traitsILi256ELi64ELi64ELi4ELb0ELb0EN7cutlass10bfloat16_tE19Flash_kernel_traitsILi256ELi64ELi64ELi4ES3_EELb1ELb0ELb1ELb1ELb0ELb0ELb0ELb1EEEvNS_16Flash_fwd_paramsE:
	.zero		992


//--------------------- .nv.constant0._ZN5flash16flash_fwd_kernelI23Flash_fwd_kernel_traitsILi256ELi64ELi64ELi4ELb0ELb0EN7cutlass10bfloat16_tE19Flash_kernel_traitsILi256ELi64ELi64ELi4ES3_EELb0ELb0ELb1ELb1ELb0ELb0ELb1ELb0EEEvNS_16Flash_fwd_paramsE --------------------------
	.section	.nv.constant0._ZN5flash16flash_fwd_kernelI23Flash_fwd_kernel_traitsILi256ELi64ELi64ELi4ELb0ELb0EN7cutlass10bfloat16_tE19Flash_kernel_traitsILi256ELi64ELi64ELi4ES3_EELb0ELb0ELb1ELb1ELb0ELb0ELb1ELb0EEEvNS_16Flash_fwd_paramsE,"a",@progbits
	.sectionflags	@""
	.align	4
.nv.constant0._ZN5flash16flash_fwd_kernelI23Flash_fwd_kernel_traitsILi256ELi64ELi64ELi4ELb0ELb0EN7cutlass10bfloat16_tE19Flash_kernel_traitsILi256ELi64ELi64ELi4ES3_EELb0ELb0ELb1ELb1ELb0ELb0ELb1ELb0EEEvNS_16Flash_fwd_paramsE:
	.zero		992


//--------------------- .nv.constant0._ZN5flash16flash_fwd_kernelI23Flash_fwd_kernel_traitsILi256ELi128ELi64ELi8ELb0ELb0EN7cutlass10bfloat16_tE19Flash_kernel_traitsILi256ELi128ELi64ELi8ES3_EELb1ELb0ELb0ELb0ELb0ELb0ELb0ELb0EEEvNS_16Flash_fwd_paramsE --------------------------
	.section	.nv.constant0._ZN5flash16flash_fwd_kernelI23Flash_fwd_kernel_traitsILi256ELi128ELi64ELi8ELb0ELb0EN7cutlass10bfloat16_tE19Flash_kernel_traitsILi256ELi128ELi64ELi8ES3_EELb1ELb0ELb0ELb0ELb0ELb0ELb0ELb0EEEvNS_16Flash_fwd_paramsE,"a",@progbits
	.sectionflags	@""
	.align	4
.nv.constant0._ZN5flash16flash_fwd_kernelI23Flash_fwd_kernel_traitsILi256ELi128ELi64ELi8ELb0ELb0EN7cutlass10bfloat16_tE19Flash_kernel_traitsILi256ELi128ELi64ELi8ES3_EELb1ELb0ELb0ELb0ELb0ELb0ELb0ELb0EEEvNS_16Flash_fwd_paramsE:
	.zero		992


//--------------------- .nv.constant0._ZN5flash16flash_fwd_kernelI23Flash_fwd_kernel_traitsILi256ELi128ELi64ELi8ELb0ELb0EN7cutlass10bfloat16_tE19Flash_kernel_traitsILi256ELi128ELi64ELi8ES3_EELb1ELb0ELb1ELb0ELb0ELb0ELb0ELb0EEEvNS_16Flash_fwd_paramsE --------------------------
	.section	.nv.constant0._ZN5flash16flash_fwd_kernelI23Flash_fwd_kernel_traitsILi256ELi128ELi64ELi8ELb0ELb0EN7cutlass10bfloat16_tE19Flash_kernel_traitsILi256ELi128ELi64ELi8ES3_EELb1ELb0ELb1ELb0ELb0ELb0ELb0ELb0EEEvNS_16Flash_fwd_paramsE,"a",@progbits
	.sectionflags	@""
	.align	4
.nv.constant0._ZN5flash16flash_fwd_kernelI23Flash_fwd_kernel_traitsILi256ELi128ELi64ELi8ELb0ELb0EN7cutlass10bfloat16_tE19Flash_kernel_traitsILi256ELi128ELi64ELi8ES3_EELb1ELb0ELb1ELb0ELb0ELb0ELb0ELb0EEEvNS_16Flash_fwd_paramsE:
	.zero		992


//--------------------- .nv.constant0._ZN5flash16flash_fwd_kernelI23Flash_fwd_kernel_traitsILi256ELi128ELi64ELi8ELb0ELb0EN7cutlass10bfloat16_tE19Flash_kernel_traitsILi256ELi128ELi64ELi8ES3_EELb1ELb0ELb0ELb0ELb0ELb1ELb0ELb0EEEvNS_16Flash_fwd_paramsE --------------------------
	.section	.nv.constant0._ZN5flash16flash_fwd_kernelI23Flash_fwd_kernel_traitsILi256ELi128ELi64ELi8ELb0ELb0EN7cutlass10bfloat16_tE19Flash_kernel_traitsILi256ELi128ELi64ELi8ES3_EELb1ELb0ELb0ELb0ELb0ELb1ELb0ELb0EEEvNS_16Flash_fwd_paramsE,"a",@progbits
	.sectionflags	@""
	.align	4
.nv.constant0._ZN5flash16flash_fwd_kernelI23Flash_fwd_kernel_traitsILi256ELi128ELi64ELi8ELb0ELb0EN7cutlass10bfloat16_tE19Flash_kernel_traitsILi256ELi128ELi64ELi8ES3_EELb1ELb0ELb0ELb0ELb0ELb1ELb0ELb0EEEvNS_16Flash_fwd_paramsE:
	.zero		992


//--------------------- .nv.constant0._ZN5flash16flash_fwd_kernelI23Flash_fwd_kernel_traitsILi256ELi128ELi64ELi8ELb0ELb0EN7cutlass10bfloat16_tE19Flash_kernel_traitsILi256ELi128ELi64ELi8ES3_EELb0ELb0ELb0ELb0ELb0ELb1ELb1ELb0EEEvNS_16Flash_fwd_paramsE --------------------------
	.section	.nv.constant0._ZN5flash16flash_fwd_kernelI23Flash_fwd_kernel_traitsILi256ELi128ELi64ELi8ELb0ELb0EN7cutlass10bfloat16_tE19Flash_kernel_traitsILi256ELi128ELi64ELi8ES3_EELb0ELb0ELb0ELb0ELb0ELb1ELb1ELb0EEEvNS_16Flash_fwd_paramsE,"a",@progbits
	.sectionflags	@""
	.align	4
.nv.constant0._ZN5flash16flash_fwd_kernelI23Flash_fwd_kernel_traitsILi256ELi128ELi64ELi8ELb0ELb0EN7cutlass10bfloat16_tE19Flash_kernel_traitsILi256ELi128ELi64ELi8ES3_EELb0ELb0ELb0ELb0ELb0ELb1ELb1ELb0EEEvNS_16Flash_fwd_paramsE:
	.zero		992


//--------------------- .nv.constant0._ZN5flash16flash_fwd_kernelI23Flash_fwd_kernel_traitsILi256ELi128ELi64ELi8ELb0ELb0EN7cutlass10bfloat16_tE19Flash_kernel_traitsILi256ELi128ELi64ELi8ES3_EELb1ELb0ELb0ELb1ELb0ELb0ELb0ELb0EEEvNS_16Flash_fwd_paramsE --------------------------
	.section	.nv.constant0._ZN5flash16flash_fwd_kernelI23Flash_fwd_kernel_traitsILi256ELi128ELi64ELi8ELb0ELb0EN7cutlass10bfloat16_tE19Flash_kernel_traitsILi256ELi128ELi64ELi8ES3_EELb1ELb0ELb0ELb1ELb0ELb0ELb0ELb0EEEvNS_16Flash_fwd_paramsE,"a",@progbits
	.sectionflags	@""
	.align	4
.nv.constant0._ZN5flash16flash_fwd_kernelI23Flash_fwd_kernel_traitsILi256ELi128ELi64ELi8ELb0ELb0EN7cutlass10bfloat16_tE19Flash_kernel_traitsILi256ELi128ELi64ELi8ES3_EELb1ELb0ELb0ELb1ELb0ELb0ELb0ELb0EEEvNS_16Flash_fwd_paramsE:
	.zero		992


//--------------------- .nv.constant0._ZN5flash16flash_fwd_kernelI23Flash_fwd_kernel_traitsILi256ELi128ELi64ELi8ELb0ELb0EN7cutlass10bfloat16_tE19Flash_kernel_traitsILi256ELi128ELi64ELi8ES3_EELb1ELb0ELb0ELb0ELb0ELb0ELb0ELb1EEEvNS_16Flash_fwd_paramsE --------------------------
	.section	.nv.constant0._ZN5flash16flash_fwd_kernelI23Flash_fwd_kernel_traitsILi256ELi128ELi64ELi8ELb0ELb0EN7cutlass10bfloat16_tE19Flash_kernel_traitsILi256ELi128ELi64ELi8ES3_EELb1ELb0ELb0ELb0ELb0ELb0ELb0ELb1EEEvNS_16Flash_fwd_paramsE,"a",@progbits
	.sectionflags	@""
	.align	4
.nv.constant0._ZN5flash16flash_fwd_kernelI23Flash_fwd_kernel_traitsILi256ELi128ELi64ELi8ELb0ELb0EN7cutlass10bfloat16_tE19Flash_kernel_traitsILi256ELi128ELi64ELi8ES3_EELb1ELb0ELb0ELb0ELb0ELb0ELb0ELb1EEEvNS_16Flash_fwd_paramsE:
	.zero		992


//--------------------- .nv.constant0._ZN5flash16flash_fwd_kernelI23Flash_fwd_kernel_traitsILi256ELi128ELi64ELi8ELb0ELb0EN7cutlass10bfloat16_tE19Flash_kernel_traitsILi256ELi128ELi64ELi8ES3_EELb0ELb0ELb0ELb0ELb0ELb0ELb1ELb0EEEvNS_16Flash_fwd_paramsE --------------------------
	.section	.nv.constant0._ZN5flash16flash_fwd_kernelI23Flash_fwd_kernel_traitsILi256ELi128ELi64ELi8ELb0ELb0EN7cutlass10bfloat16_tE19Flash_kernel_traitsILi256ELi128ELi64ELi8ES3_EELb0ELb0ELb0ELb0ELb0ELb0ELb1ELb0EEEvNS_16Flash_fwd_paramsE,"a",@progbits
	.sectionflags	@""
	.align	4
.nv.constant0._ZN5flash16flash_fwd_kernelI23Flash_fwd_kernel_traitsILi256ELi128ELi64ELi8ELb0ELb0EN7cutlass10bfloat16_tE19Flash_kernel_traitsILi256ELi128ELi64ELi8ES3_EELb0ELb0ELb0ELb0ELb0ELb0ELb1ELb0EEEvNS_16Flash_fwd_paramsE:
	.zero		992


//--------------------- .nv.constant0._ZN5flash16flash_fwd_kernelI23Flash_fwd_kernel_traitsILi256ELi128ELi64ELi8ELb0ELb0EN7cutlass10bfloat16_tE19Flash_kernel_traitsILi256ELi128ELi64ELi8ES3_EELb1ELb0ELb0ELb1ELb0ELb0ELb0ELb1EEEvNS_16Flash_fwd_paramsE --------------------------
	.section	.nv.constant0._ZN5flash16flash_fwd_kernelI23Flash_fwd_kernel_traitsILi256ELi128ELi64ELi8ELb0ELb0EN7cutlass10bfloat16_tE19Flash_kernel_traitsILi256ELi128ELi64ELi8ES3_EELb1ELb0ELb0ELb1ELb0ELb0ELb0ELb1EEEvNS_16Flash_fwd_paramsE,"a",@progbits
	.sectionflags	@""
	.align	4
.nv.constant0._ZN5flash16flash_fwd_kernelI23Flash_fwd_kernel_traitsILi256ELi128ELi64ELi8ELb0ELb0EN7cutlass10bfloat16_tE19Flash_kernel_traitsILi256ELi128ELi64ELi8ES3_EELb1ELb0ELb0ELb1ELb0ELb0ELb0ELb1EEEvNS_16Flash_fwd_paramsE:
	.zero		992


//--------------------- .nv.constant0._ZN5flash16flash_fwd_kernelI23Flash_fwd_kernel_traitsILi256ELi128ELi64ELi8ELb0ELb0EN7cutlass10bfloat16_tE19Flash_kernel_traitsILi256ELi128ELi64ELi8ES3_EELb0ELb0ELb0ELb1ELb0ELb0ELb1ELb0EEEvNS_16Flash_fwd_paramsE --------------------------
	.section	.nv.constant0._ZN5flash16flash_fwd_kernelI23Flash_fwd_kernel_traitsILi256ELi128ELi64ELi8ELb0ELb0EN7cutlass10bfloat16_tE19Flash_kernel_traitsILi256ELi128ELi64ELi8ES3_EELb0ELb0ELb0ELb1ELb0ELb0ELb1ELb0EEEvNS_16Flash_fwd_paramsE,"a",@progbits
	.sectionflags	@""
	.align	4
.nv.constant0._ZN5flash16flash_fwd_kernelI23Flash_fwd_kernel_traitsILi256ELi128ELi64ELi8ELb0ELb0EN7cutlass10bfloat16_tE19Flash_kernel_traitsILi256ELi128ELi64ELi8ES3_EELb0ELb0ELb0ELb1ELb0ELb0ELb1ELb0EEEvNS_16Flash_fwd_paramsE:
	.zero		992


//--------------------- .nv.constant0._ZN5flash16flash_fwd_kernelI23Flash_fwd_kernel_traitsILi256ELi128ELi64ELi8ELb0ELb0EN7cutlass10bfloat16_tE19Flash_kernel_traitsILi256ELi128ELi64ELi8ES3_EELb1ELb0ELb1ELb0ELb0ELb1ELb0ELb0EEEvNS_16Flash_fwd_paramsE --------------------------
	.section	.nv.constant0._ZN5flash16flash_fwd_kernelI23Flash_fwd_kernel_traitsILi256ELi128ELi64ELi8ELb0ELb0EN7cutlass10bfloat16_tE19Flash_kernel_traitsILi256ELi128ELi64ELi8ES3_EELb1ELb0ELb1ELb0ELb0ELb1ELb0ELb0EEEvNS_16Flash_fwd_paramsE,"a",@progbits
	.sectionflags	@""
	.align	4
.nv.constant0._ZN5flash16flash_fwd_kernelI23Flash_fwd_kernel_traitsILi256ELi128ELi64ELi8ELb0ELb0EN7cutlass10bfloat16_tE19Flash_kernel_traitsILi256ELi128ELi64ELi8ES3_EELb1ELb0ELb1ELb0ELb0ELb1ELb0ELb0EEEvNS_16Flash_fwd_paramsE:
	.zero		992


//--------------------- .nv.constant0._ZN5flash16flash_fwd_kernelI23Flash_fwd_kernel_traitsILi256ELi128ELi64ELi8ELb0ELb0EN7cutlass10bfloat16_tE19Flash_kernel_traitsILi256ELi128ELi64ELi8ES3_EELb0ELb0ELb1ELb0ELb0ELb1ELb1ELb0EEEvNS_16Flash_fwd_paramsE --------------------------
	.section	.nv.constant0._ZN5flash16flash_fwd_kernelI23Flash_fwd_kernel_traitsILi256ELi128ELi64ELi8ELb0ELb0EN7cutlass10bfloat16_tE19Flash_kernel_traitsILi256ELi128ELi64ELi8ES3_EELb0ELb0ELb1ELb0ELb0ELb1ELb1ELb0EEEvNS_16Flash_fwd_paramsE,"a",@progbits
	.sectionflags	@""
	.align	4
.nv.constant0._ZN5flash16flash_fwd_kernelI23Flash_fwd_kernel_traitsILi256ELi128ELi64ELi8ELb0ELb0EN7cutlass10bfloat16_tE19Flash_kernel_traitsILi256ELi128ELi64ELi8ES3_EELb0ELb0ELb1ELb0ELb0ELb1ELb1ELb0EEEvNS_16Flash_fwd_paramsE:
	.zero		992


//--------------------- .nv.constant0._ZN5flash16flash_fwd_kernelI23Flash_fwd_kernel_traitsILi256ELi128ELi64ELi8ELb0ELb0EN7cutlass10bfloat16_tE19Flash_kernel_traitsILi256ELi128ELi64ELi8ES3_EELb1ELb0ELb1ELb1ELb0ELb0ELb0ELb0EEEvNS_16Flash_fwd_paramsE --------------------------
	.section	.nv.constant0._ZN5flash16flash_fwd_kernelI23Flash_fwd_kernel_traitsILi256ELi128ELi64ELi8ELb0ELb0EN7cutlass10bfloat16_tE19Flash_kernel_traitsILi256ELi128ELi64ELi8ES3_EELb1ELb0ELb1ELb1ELb0ELb0ELb0ELb0EEEvNS_16Flash_fwd_paramsE,"a",@progbits
	.sectionflags	@""
	.align	4
.nv.constant0._ZN5flash16flash_fwd_kernelI23Flash_fwd_kernel_traitsILi256ELi128ELi64ELi8ELb0ELb0EN7cutlass10bfloat16_tE19Flash_kernel_traitsILi256ELi128ELi64ELi8ES3_EELb1ELb0ELb1ELb1ELb0ELb0ELb0ELb0EEEvNS_16Flash_fwd_paramsE:
	.zero		992


//--------------------- .nv.constant0._ZN5flash16flash_fwd_kernelI23Flash_fwd_kernel_traitsILi256ELi128ELi64ELi8ELb0ELb0EN7cutlass10bfloat16_tE19Flash_kernel_traitsILi256ELi128ELi64ELi8ES3_EELb1ELb0ELb1ELb0ELb0ELb0ELb0ELb1EEEvNS_16Flash_fwd_paramsE --------------------------
	.section	.nv.constant0._ZN5flash16flash_fwd_kernelI23Flash_fwd_kernel_traitsILi256ELi128ELi64ELi8ELb0ELb0EN7cutlass10bfloat16_tE19Flash_kernel_traitsILi256ELi128ELi64ELi8ES3_EELb1ELb0ELb1ELb0ELb0ELb0ELb0ELb1EEEvNS_16Flash_fwd_paramsE,"a",@progbits
	.sectionflags	@""
	.align	4
.nv.constant0._ZN5flash16flash_fwd_kernelI23Flash_fwd_kernel_traitsILi256ELi128ELi64ELi8ELb0ELb0EN7cutlass10bfloat16_tE19Flash_kernel_traitsILi256ELi128ELi64ELi8ES3_EELb1ELb0ELb1ELb0ELb0ELb0ELb0ELb1EEEvNS_16Flash_fwd_paramsE:
	.zero		992


//--------------------- .nv.constant0._ZN5flash16flash_fwd_kernelI23Flash_fwd_kernel_traitsILi256ELi128ELi64ELi8ELb0ELb0EN7cutlass10bfloat16_tE19Flash_kernel_traitsILi256ELi128ELi64ELi8ES3_EELb0ELb0ELb1ELb0ELb0ELb0ELb1ELb0EEEvNS_16Flash_fwd_paramsE --------------------------
	.section	.nv.constant0._ZN5flash16flash_fwd_kernelI23Flash_fwd_kernel_traitsILi256ELi128ELi64ELi8ELb0ELb0EN7cutlass10bfloat16_tE19Flash_kernel_traitsILi256ELi128ELi64ELi8ES3_EELb0ELb0ELb1ELb0ELb0ELb0ELb1ELb0EEEvNS_16Flash_fwd_paramsE,"a",@progbits
	.sectionflags	@""
	.align	4
.nv.constant0._ZN5flash16flash_fwd_kernelI23Flash_fwd_kernel_traitsILi256ELi128ELi64ELi8ELb0ELb0EN7cutlass10bfloat16_tE19Flash_kernel_traitsILi256ELi128ELi64ELi8ES3_EELb0ELb0ELb1ELb0ELb0ELb0ELb1ELb0EEEvNS_16Flash_fwd_paramsE:
	.zero		992


//--------------------- .nv.constant0._ZN5flash16flash_fwd_kernelI23Flash_fwd_kernel_traitsILi256ELi128ELi64ELi8ELb0ELb0EN7cutlass10bfloat16_tE19Flash_kernel_traitsILi256ELi128ELi64ELi8ES3_EELb1ELb0ELb1ELb1ELb0ELb0ELb0ELb1EEEvNS_16Flash_fwd_paramsE --------------------------
	.section	.nv.constant0._ZN5flash16flash_fwd_kernelI23Flash_fwd_kernel_traitsILi256ELi128ELi64ELi8ELb0ELb0EN7cutlass10bfloat16_tE19Flash_kernel_traitsILi256ELi128ELi64ELi8ES3_EELb1ELb0ELb1ELb1ELb0ELb0ELb0ELb1EEEvNS_16Flash_fwd_paramsE,"a",@progbits
	.sectionflags	@""
	.align	4
.nv.constant0._ZN5flash16flash_fwd_kernelI23Flash_fwd_kernel_traitsILi256ELi128ELi64ELi8ELb0ELb0EN7cutlass10bfloat16_tE19Flash_kernel_traitsILi256ELi128ELi64ELi8ES3_EELb1ELb0ELb1ELb1ELb0ELb0ELb0ELb1EEEvNS_16Flash_fwd_paramsE:
	.zero		992


//--------------------- .nv.constant0._ZN5flash16flash_fwd_kernelI23Flash_fwd_kernel_traitsILi256ELi128ELi64ELi8ELb0ELb0EN7cutlass10bfloat16_tE19Flash_kernel_traitsILi256ELi128ELi64ELi8ES3_EELb0ELb0ELb1ELb1ELb0ELb0ELb1ELb0EEEvNS_16Flash_fwd_paramsE --------------------------
	.section	.nv.constant0._ZN5flash16flash_fwd_kernelI23Flash_fwd_kernel_traitsILi256ELi128ELi64ELi8ELb0ELb0EN7cutlass10bfloat16_tE19Flash_kernel_traitsILi256ELi128ELi64ELi8ES3_EELb0ELb0ELb1ELb1ELb0ELb0ELb1ELb0EEEvNS_16Flash_fwd_paramsE,"a",@progbits
	.sectionflags	@""
	.align	4
.nv.constant0._ZN5flash16flash_fwd_kernelI23Flash_fwd_kernel_traitsILi256ELi128ELi64ELi8ELb0ELb0EN7cutlass10bfloat16_tE19Flash_kernel_traitsILi256ELi128ELi64ELi8ES3_EELb0ELb0ELb1ELb1ELb0ELb0ELb1ELb0EEEvNS_16Flash_fwd_paramsE:
	.zero		992


//--------------------- SYMBOLS --------------------------

	.type		.nv.reservedSmem.offset0,@object
	.size		.nv.reservedSmem.offset0,0x4
